	.target	sm_103a

	.elftype	@"ET_EXEC"


//--------------------- .note.nv.tkinfo           --------------------------
	.section	.note.nv.tkinfo,"",@"SHT_NOTE"
	.sectionflags	@"SHF_NOTE_NV_TKINFO"
	.tkinfo
        /*0018*/ 	.word	0x00000002
        /*0030*/ 	.string	""
        /*0030*/ 	.string	"ptxas"
        /*0030*/ 	.string	"Cuda compilation tools, release 13.0, V13.0.88"
        /*0030*/ 	.string	"Build cuda_13.0.r13.0/compiler.36424714_0"
        /*0030*/ 	.string	"-arch sm_103a -m 64 "



//--------------------- .note.nv.cuinfo           --------------------------
	.section	.note.nv.cuinfo,"",@"SHT_NOTE"
	.sectionflags	@"SHF_NOTE_NV_CUINFO"
        /*0018*/ 	.short	0x0002
        /*001a*/ 	.short	0x0067
        /*001c*/ 	.short	0x0082
	.zero		2


//--------------------- .nv.info                  --------------------------
	.section	.nv.info,"",@"SHT_CUDA_INFO"
	.align	4


	//----- nvinfo : EIATTR_REGCOUNT
	.align		4
        /*0000*/ 	.byte	0x04, 0x2f
        /*0002*/ 	.short	(.L_12 - .L_11)
	.align		4
.L_11:
        /*0004*/ 	.word	index@(_ZN5flash16flash_fwd_kernelI23Flash_fwd_kernel_traitsILi64ELi128ELi64ELi4ELb0ELb0EN7cutlass10bfloat16_tE19Flash_kernel_traitsILi64ELi128ELi64ELi4ES3_EELb0ELb0ELb1ELb1ELb0ELb0ELb1ELb0EEEvNS_16Flash_fwd_paramsE)
        /*0008*/ 	.word	0x000000ff


	//----- nvinfo : EIATTR_FRAME_SIZE
	.align		4
.L_12:
        /*000c*/ 	.byte	0x04, 0x11
        /*000e*/ 	.short	(.L_14 - .L_13)
	.align		4
.L_13:
        /*0010*/ 	.word	index@(_ZN5flash16flash_fwd_kernelI23Flash_fwd_kernel_traitsILi64ELi128ELi64ELi4ELb0ELb0EN7cutlass10bfloat16_tE19Flash_kernel_traitsILi64ELi128ELi64ELi4ES3_EELb0ELb0ELb1ELb1ELb0ELb0ELb1ELb0EEEvNS_16Flash_fwd_paramsE)
        /*0014*/ 	.word	0x00000010


	//----- nvinfo : EIATTR_REGCOUNT
	.align		4
.L_14:
        /*0018*/ 	.byte	0x04, 0x2f
        /*001a*/ 	.short	(.L_16 - .L_15)
	.align		4
.L_15:
        /*001c*/ 	.word	index@(_ZN5flash16flash_fwd_kernelI23Flash_fwd_kernel_traitsILi64ELi128ELi64ELi4ELb0ELb0EN7cutlass10bfloat16_tE19Flash_kernel_traitsILi64ELi128ELi64ELi4ES3_EELb1ELb0ELb1ELb1ELb0ELb0ELb0ELb1EEEvNS_16Flash_fwd_paramsE)
        /*0020*/ 	.word	0x000000ff


	//----- nvinfo : EIATTR_FRAME_SIZE
	.align		4
.L_16:
        /*0024*/ 	.byte	0x04, 0x11
        /*0026*/ 	.short	(.L_18 - .L_17)
	.align		4
.L_17:
        /*0028*/ 	.word	index@(_ZN5flash16flash_fwd_kernelI23Flash_fwd_kernel_traitsILi64ELi128ELi64ELi4ELb0ELb0EN7cutlass10bfloat16_tE19Flash_kernel_traitsILi64ELi128ELi64ELi4ES3_EELb1ELb0ELb1ELb1ELb0ELb0ELb0ELb1EEEvNS_16Flash_fwd_paramsE)
        /*002c*/ 	.word	0x00000180


	//----- nvinfo : EIATTR_REGCOUNT
	.align		4
.L_18:
        /*0030*/ 	.byte	0x04, 0x2f
        /*0032*/ 	.short	(.L_20 - .L_19)
	.align		4
.L_19:
        /*0034*/ 	.word	index@(_ZN5flash16flash_fwd_kernelI23Flash_fwd_kernel_traitsILi64ELi128ELi64ELi4ELb0ELb0EN7cutlass10bfloat16_tE19Flash_kernel_traitsILi64ELi128ELi64ELi4ES3_EELb0ELb0ELb1ELb0ELb0ELb0ELb1ELb0EEEvNS_16Flash_fwd_paramsE)
        /*0038*/ 	.word	0x000000ff


	//----- nvinfo : EIATTR_FRAME_SIZE
	.align		4
.L_20:
        /*003c*/ 	.byte	0x04, 0x11
        /*003e*/ 	.short	(.L_22 - .L_21)
	.align		4
.L_21:
        /*0040*/ 	.word	index@(_ZN5flash16flash_fwd_kernelI23Flash_fwd_kernel_traitsILi64ELi128ELi64ELi4ELb0ELb0EN7cutlass10bfloat16_tE19Flash_kernel_traitsILi64ELi128ELi64ELi4ES3_EELb0ELb0ELb1ELb0ELb0ELb0ELb1ELb0EEEvNS_16Flash_fwd_paramsE)
        /*0044*/ 	.word	0x00000018


	//----- nvinfo : EIATTR_REGCOUNT
	.align		4
.L_22:
        /*0048*/ 	.byte	0x04, 0x2f
        /*004a*/ 	.short	(.L_24 - .L_23)
	.align		4
.L_23:
        /*004c*/ 	.word	index@(_ZN5flash16flash_fwd_kernelI23Flash_fwd_kernel_traitsILi64ELi128ELi64ELi4ELb0ELb0EN7cutlass10bfloat16_tE19Flash_kernel_traitsILi64ELi128ELi64ELi4ES3_EELb1ELb0ELb1ELb0ELb0ELb0ELb0ELb1EEEvNS_16Flash_fwd_paramsE)
        /*0050*/ 	.word	0x000000ff


	//----- nvinfo : EIATTR_FRAME_SIZE
	.align		4
.L_24:
        /*0054*/ 	.byte	0x04, 0x11
        /*0056*/ 	.short	(.L_26 - .L_25)
	.align		4
.L_25:
        /*0058*/ 	.word	index@(_ZN5flash16flash_fwd_kernelI23Flash_fwd_kernel_traitsILi64ELi128ELi64ELi4ELb0ELb0EN7cutlass10bfloat16_tE19Flash_kernel_traitsILi64ELi128ELi64ELi4ES3_EELb1ELb0ELb1ELb0ELb0ELb0ELb0ELb1EEEvNS_16Flash_fwd_paramsE)
        /*005c*/ 	.word	0x00000160


	//----- nvinfo : EIATTR_REGCOUNT
	.align		4
.L_26:
        /*0060*/ 	.byte	0x04, 0x2f
        /*0062*/ 	.short	(.L_28 - .L_27)
	.align		4
.L_27:
        /*0064*/ 	.word	index@(_ZN5flash16flash_fwd_kernelI23Flash_fwd_kernel_traitsILi64ELi128ELi64ELi4ELb0ELb0EN7cutlass10bfloat16_tE19Flash_kernel_traitsILi64ELi128ELi64ELi4ES3_EELb1ELb0ELb1ELb1ELb0ELb0ELb0ELb0EEEvNS_16Flash_fwd_paramsE)
        /*0068*/ 	.word	0x000000ff


	//----- nvinfo : EIATTR_FRAME_SIZE
	.align		4
.L_28:
        /*006c*/ 	.byte	0x04, 0x11
        /*006e*/ 	.short	(.L_30 - .L_29)
	.align		4
.L_29:
        /*0070*/ 	.word	index@(_ZN5flash16flash_fwd_kernelI23Flash_fwd_kernel_traitsILi64ELi128ELi64ELi4ELb0ELb0EN7cutlass10bfloat16_tE19Flash_kernel_traitsILi64ELi128ELi64ELi4ES3_EELb1ELb0ELb1ELb1ELb0ELb0ELb0ELb0EEEvNS_16Flash_fwd_paramsE)
        /*0074*/ 	.word	0x00000000


	//----- nvinfo : EIATTR_REGCOUNT
	.align		4
.L_30:
        /*0078*/ 	.byte	0x04, 0x2f
        /*007a*/ 	.short	(.L_32 - .L_31)
	.align		4
.L_31:
        /*007c*/ 	.word	index@(_ZN5flash16flash_fwd_kernelI23Flash_fwd_kernel_traitsILi64ELi128ELi64ELi4ELb0ELb0EN7cutlass10bfloat16_tE19Flash_kernel_traitsILi64ELi128ELi64ELi4ES3_EELb0ELb0ELb1ELb0ELb0ELb1ELb1ELb0EEEvNS_16Flash_fwd_paramsE)
        /*0080*/ 	.word	0x000000ff


	//----- nvinfo : EIATTR_FRAME_SIZE
	.align		4
.L_32:
        /*0084*/ 	.byte	0x04, 0x11
        /*0086*/ 	.short	(.L_34 - .L_33)
	.align		4
.L_33:
        /*0088*/ 	.word	index@(_ZN5flash16flash_fwd_kernelI23Flash_fwd_kernel_traitsILi64ELi128ELi64ELi4ELb0ELb0EN7cutlass10bfloat16_tE19Flash_kernel_traitsILi64ELi128ELi64ELi4ES3_EELb0ELb0ELb1ELb0ELb0ELb1ELb1ELb0EEEvNS_16Flash_fwd_paramsE)
        /*008c*/ 	.word	0x00000028


	//----- nvinfo : EIATTR_REGCOUNT
	.align		4
.L_34:
        /*0090*/ 	.byte	0x04, 0x2f
        /*0092*/ 	.short	(.L_36 - .L_35)
	.align		4
.L_35:
        /*0094*/ 	.word	index@(_ZN5flash16flash_fwd_kernelI23Flash_fwd_kernel_traitsILi64ELi128ELi64ELi4ELb0ELb0EN7cutlass10bfloat16_tE19Flash_kernel_traitsILi64ELi128ELi64ELi4ES3_EELb1ELb0ELb1ELb0ELb0ELb1ELb0ELb0EEEvNS_16Flash_fwd_paramsE)
        /*0098*/ 	.word	0x000000ff


	//----- nvinfo : EIATTR_FRAME_SIZE
	.align		4
.L_36:
        /*009c*/ 	.byte	0x04, 0x11
        /*009e*/ 	.short	(.L_38 - .L_37)
	.align		4
.L_37:
        /*00a0*/ 	.word	index@(_ZN5flash16flash_fwd_kernelI23Flash_fwd_kernel_traitsILi64ELi128ELi64ELi4ELb0ELb0EN7cutlass10bfloat16_tE19Flash_kernel_traitsILi64ELi128ELi64ELi4ES3_EELb1ELb0ELb1ELb0ELb0ELb1ELb0ELb0EEEvNS_16Flash_fwd_paramsE)
        /*00a4*/ 	.word	0x00000000


	//----- nvinfo : EIATTR_REGCOUNT
	.align		4
.L_38:
        /*00a8*/ 	.byte	0x04, 0x2f
        /*00aa*/ 	.short	(.L_40 - .L_39)
	.align		4
.L_39:
        /*00ac*/ 	.word	index@(_ZN5flash16flash_fwd_kernelI23Flash_fwd_kernel_traitsILi64ELi128ELi64ELi4ELb0ELb0EN7cutlass10bfloat16_tE19Flash_kernel_traitsILi64ELi128ELi64ELi4ES3_EELb0ELb0ELb0ELb1ELb0ELb0ELb1ELb0EEEvNS_16Flash_fwd_paramsE)
        /*00b0*/ 	.word	0x000000ff


	//----- nvinfo : EIATTR_FRAME_SIZE
	.align		4
.L_40:
        /*00b4*/ 	.byte	0x04, 0x11
        /*00b6*/ 	.short	(.L_42 - .L_41)
	.align		4
.L_41:
        /*00b8*/ 	.word	index@(_ZN5flash16flash_fwd_kernelI23Flash_fwd_kernel_traitsILi64ELi128ELi64ELi4ELb0ELb0EN7cutlass10bfloat16_tE19Flash_kernel_traitsILi64ELi128ELi64ELi4ES3_EELb0ELb0ELb0ELb1ELb0ELb0ELb1ELb0EEEvNS_16Flash_fwd_paramsE)
        /*00bc*/ 	.word	0x00000000


	//----- nvinfo : EIATTR_REGCOUNT
	.align		4
.L_42:
        /*00c0*/ 	.byte	0x04, 0x2f
        /*00c2*/ 	.short	(.L_44 - .L_43)
	.align		4
.L_43:
        /*00c4*/ 	.word	index@(_ZN5flash16flash_fwd_kernelI23Flash_fwd_kernel_traitsILi64ELi128ELi64ELi4ELb0ELb0EN7cutlass10bfloat16_tE19Flash_kernel_traitsILi64ELi128ELi64ELi4ES3_EELb1ELb0ELb0ELb1ELb0ELb0ELb0ELb1EEEvNS_16Flash_fwd_paramsE)
        /*00c8*/ 	.word	0x000000ff


	//----- nvinfo : EIATTR_FRAME_SIZE
	.align		4
.L_44:
        /*00cc*/ 	.byte	0x04, 0x11
        /*00ce*/ 	.short	(.L_46 - .L_45)
	.align		4
.L_45:
        /*00d0*/ 	.word	index@(_ZN5flash16flash_fwd_kernelI23Flash_fwd_kernel_traitsILi64ELi128ELi64ELi4ELb0ELb0EN7cutlass10bfloat16_tE19Flash_kernel_traitsILi64ELi128ELi64ELi4ES3_EELb1ELb0ELb0ELb1ELb0ELb0ELb0ELb1EEEvNS_16Flash_fwd_paramsE)
        /*00d4*/ 	.word	0x000000c0


	//----- nvinfo : EIATTR_REGCOUNT
	.align		4
.L_46:
        /*00d8*/ 	.byte	0x04, 0x2f
        /*00da*/ 	.short	(.L_48 - .L_47)
	.align		4
.L_47:
        /*00dc*/ 	.word	index@(_ZN5flash16flash_fwd_kernelI23Flash_fwd_kernel_traitsILi64ELi128ELi64ELi4ELb0ELb0EN7cutlass10bfloat16_tE19Flash_kernel_traitsILi64ELi128ELi64ELi4ES3_EELb0ELb0ELb0ELb0ELb0ELb0ELb1ELb0EEEvNS_16Flash_fwd_paramsE)
        /*00e0*/ 	.word	0x000000ff


	//----- nvinfo : EIATTR_FRAME_SIZE
	.align		4
.L_48:
        /*00e4*/ 	.byte	0x04, 0x11
        /*00e6*/ 	.short	(.L_50 - .L_49)
	.align		4
.L_49:
        /*00e8*/ 	.word	index@(_ZN5flash16flash_fwd_kernelI23Flash_fwd_kernel_traitsILi64ELi128ELi64ELi4ELb0ELb0EN7cutlass10bfloat16_tE19Flash_kernel_traitsILi64ELi128ELi64ELi4ES3_EELb0ELb0ELb0ELb0ELb0ELb0ELb1ELb0EEEvNS_16Flash_fwd_paramsE)
        /*00ec*/ 	.word	0x00000000


	//----- nvinfo : EIATTR_REGCOUNT
	.align		4
.L_50:
        /*00f0*/ 	.byte	0x04, 0x2f
        /*00f2*/ 	.short	(.L_52 - .L_51)
	.align		4
.L_51:
        /*00f4*/ 	.word	index@(_ZN5flash16flash_fwd_kernelI23Flash_fwd_kernel_traitsILi64ELi128ELi64ELi4ELb0ELb0EN7cutlass10bfloat16_tE19Flash_kernel_traitsILi64ELi128ELi64ELi4ES3_EELb1ELb0ELb0ELb0ELb0ELb0ELb0ELb1EEEvNS_16Flash_fwd_paramsE)
        /*00f8*/ 	.word	0x000000ff


	//----- nvinfo : EIATTR_FRAME_SIZE
	.align		4
.L_52:
        /*00fc*/ 	.byte	0x04, 0x11
        /*00fe*/ 	.short	(.L_54 - .L_53)
	.align		4
.L_53:
        /*0100*/ 	.word	index@(_ZN5flash16flash_fwd_kernelI23Flash_fwd_kernel_traitsILi64ELi128ELi64ELi4ELb0ELb0EN7cutlass10bfloat16_tE19Flash_kernel_traitsILi64ELi128ELi64ELi4ES3_EELb1ELb0ELb0ELb0ELb0ELb0ELb0ELb1EEEvNS_16Flash_fwd_paramsE)
        /*0104*/ 	.word	0x00000088


	//----- nvinfo : EIATTR_REGCOUNT
	.align		4
.L_54:
        /*0108*/ 	.byte	0x04, 0x2f
        /*010a*/ 	.short	(.L_56 - .L_55)
	.align		4
.L_55:
        /*010c*/ 	.word	index@(_ZN5flash16flash_fwd_kernelI23Flash_fwd_kernel_traitsILi64ELi128ELi64ELi4ELb0ELb0EN7cutlass10bfloat16_tE19Flash_kernel_traitsILi64ELi128ELi64ELi4ES3_EELb1ELb0ELb0ELb1ELb0ELb0ELb0ELb0EEEvNS_16Flash_fwd_paramsE)
        /*0110*/ 	.word	0x000000ff


	//----- nvinfo : EIATTR_FRAME_SIZE
	.align		4
.L_56:
        /*0114*/ 	.byte	0x04, 0x11
        /*0116*/ 	.short	(.L_58 - .L_57)
	.align		4
.L_57:
        /*0118*/ 	.word	index@(_ZN5flash16flash_fwd_kernelI23Flash_fwd_kernel_traitsILi64ELi128ELi64ELi4ELb0ELb0EN7cutlass10bfloat16_tE19Flash_kernel_traitsILi64ELi128ELi64ELi4ES3_EELb1ELb0ELb0ELb1ELb0ELb0ELb0ELb0EEEvNS_16Flash_fwd_paramsE)
        /*011c*/ 	.word	0x00000000


	//----- nvinfo : EIATTR_REGCOUNT
	.align		4
.L_58:
        /*0120*/ 	.byte	0x04, 0x2f
        /*0122*/ 	.short	(.L_60 - .L_59)
	.align		4
.L_59:
        /*0124*/ 	.word	index@(_ZN5flash16flash_fwd_kernelI23Flash_fwd_kernel_traitsILi64ELi128ELi64ELi4ELb0ELb0EN7cutlass10bfloat16_tE19Flash_kernel_traitsILi64ELi128ELi64ELi4ES3_EELb0ELb0ELb0ELb0ELb1ELb1ELb1ELb0EEEvNS_16Flash_fwd_paramsE)
        /*0128*/ 	.word	0x000000ff


	//----- nvinfo : EIATTR_FRAME_SIZE
	.align		4
.L_60:
        /*012c*/ 	.byte	0x04, 0x11
        /*012e*/ 	.short	(.L_62 - .L_61)
	.align		4
.L_61:
        /*0130*/ 	.word	index@(_ZN5flash16flash_fwd_kernelI23Flash_fwd_kernel_traitsILi64ELi128ELi64ELi4ELb0ELb0EN7cutlass10bfloat16_tE19Flash_kernel_traitsILi64ELi128ELi64ELi4ES3_EELb0ELb0ELb0ELb0ELb1ELb1ELb1ELb0EEEvNS_16Flash_fwd_paramsE)
        /*0134*/ 	.word	0x00000000


	//----- nvinfo : EIATTR_REGCOUNT
	.align		4
.L_62:
        /*0138*/ 	.byte	0x04, 0x2f
        /*013a*/ 	.short	(.L_64 - .L_63)
	.align		4
.L_63:
        /*013c*/ 	.word	index@(_ZN5flash16flash_fwd_kernelI23Flash_fwd_kernel_traitsILi64ELi128ELi64ELi4ELb0ELb0EN7cutlass10bfloat16_tE19Flash_kernel_traitsILi64ELi128ELi64ELi4ES3_EELb1ELb0ELb0ELb0ELb1ELb1ELb0ELb0EEEvNS_16Flash_fwd_paramsE)
        /*0140*/ 	.word	0x000000f8


	//----- nvinfo : EIATTR_FRAME_SIZE
	.align		4
.L_64:
        /*0144*/ 	.byte	0x04, 0x11
        /*0146*/ 	.short	(.L_66 - .L_65)
	.align		4
.L_65:
        /*0148*/ 	.word	index@(_ZN5flash16flash_fwd_kernelI23Flash_fwd_kernel_traitsILi64ELi128ELi64ELi4ELb0ELb0EN7cutlass10bfloat16_tE19Flash_kernel_traitsILi64ELi128ELi64ELi4ES3_EELb1ELb0ELb0ELb0ELb1ELb1ELb0ELb0EEEvNS_16Flash_fwd_paramsE)
        /*014c*/ 	.word	0x00000000


	//----- nvinfo : EIATTR_REGCOUNT
	.align		4
.L_66:
        /*0150*/ 	.byte	0x04, 0x2f
        /*0152*/ 	.short	(.L_68 - .L_67)
	.align		4
.L_67:
        /*0154*/ 	.word	index@(_ZN5flash16flash_fwd_kernelI23Flash_fwd_kernel_traitsILi64ELi128ELi64ELi4ELb0ELb0EN7cutlass10bfloat16_tE19Flash_kernel_traitsILi64ELi128ELi64ELi4ES3_EELb1ELb0ELb1ELb0ELb0ELb0ELb0ELb0EEEvNS_16Flash_fwd_paramsE)
        /*0158*/ 	.word	0x000000ff


	//----- nvinfo : EIATTR_FRAME_SIZE
	.align		4
.L_68:
        /*015c*/ 	.byte	0x04, 0x11
        /*015e*/ 	.short	(.L_70 - .L_69)
	.align		4
.L_69:
        /*0160*/ 	.word	index@(_ZN5flash16flash_fwd_kernelI23Flash_fwd_kernel_traitsILi64ELi128ELi64ELi4ELb0ELb0EN7cutlass10bfloat16_tE19Flash_kernel_traitsILi64ELi128ELi64ELi4ES3_EELb1ELb0ELb1ELb0ELb0ELb0ELb0ELb0EEEvNS_16Flash_fwd_paramsE)
        /*0164*/ 	.word	0x00000060


	//----- nvinfo : EIATTR_REGCOUNT
	.align		4
.L_70:
        /*0168*/ 	.byte	0x04, 0x2f
        /*016a*/ 	.short	(.L_72 - .L_71)
	.align		4
.L_71:
        /*016c*/ 	.word	index@(_ZN5flash16flash_fwd_kernelI23Flash_fwd_kernel_traitsILi64ELi128ELi64ELi4ELb0ELb0EN7cutlass10bfloat16_tE19Flash_kernel_traitsILi64ELi128ELi64ELi4ES3_EELb1ELb0ELb0ELb0ELb0ELb0ELb0ELb0EEEvNS_16Flash_fwd_paramsE)
        /*0170*/ 	.word	0x000000fe


	//----- nvinfo : EIATTR_FRAME_SIZE
	.align		4
.L_72:
        /*0174*/ 	.byte	0x04, 0x11
        /*0176*/ 	.short	(.L_74 - .L_73)
	.align		4
.L_73:
        /*0178*/ 	.word	index@(_ZN5flash16flash_fwd_kernelI23Flash_fwd_kernel_traitsILi64ELi128ELi64ELi4ELb0ELb0EN7cutlass10bfloat16_tE19Flash_kernel_traitsILi64ELi128ELi64ELi4ES3_EELb1ELb0ELb0ELb0ELb0ELb0ELb0ELb0EEEvNS_16Flash_fwd_paramsE)
        /*017c*/ 	.word	0x00000000


	//----- nvinfo : EIATTR_REGCOUNT
	.align		4
.L_74:
        /*0180*/ 	.byte	0x04, 0x2f
        /*0182*/ 	.short	(.L_76 - .L_75)
	.align		4
.L_75:
        /*0184*/ 	.word	index@(_ZN5flash16flash_fwd_kernelI23Flash_fwd_kernel_traitsILi64ELi128ELi64ELi4ELb0ELb0EN7cutlass10bfloat16_tE19Flash_kernel_traitsILi64ELi128ELi64ELi4ES3_EELb0ELb0ELb0ELb0ELb0ELb1ELb1ELb0EEEvNS_16Flash_fwd_paramsE)
        /*0188*/ 	.word	0x000000ff


	//----- nvinfo : EIATTR_FRAME_SIZE
	.align		4
.L_76:
        /*018c*/ 	.byte	0x04, 0x11
        /*018e*/ 	.short	(.L_78 - .L_77)
	.align		4
.L_77:
        /*0190*/ 	.word	index@(_ZN5flash16flash_fwd_kernelI23Flash_fwd_kernel_traitsILi64ELi128ELi64ELi4ELb0ELb0EN7cutlass10bfloat16_tE19Flash_kernel_traitsILi64ELi128ELi64ELi4ES3_EELb0ELb0ELb0ELb0ELb0ELb1ELb1ELb0EEEvNS_16Flash_fwd_paramsE)
        /*0194*/ 	.word	0x00000000


	//----- nvinfo : EIATTR_REGCOUNT
	.align		4
.L_78:
        /*0198*/ 	.byte	0x04, 0x2f
        /*019a*/ 	.short	(.L_80 - .L_79)
	.align		4
.L_79:
        /*019c*/ 	.word	index@(_ZN5flash16flash_fwd_kernelI23Flash_fwd_kernel_traitsILi64ELi128ELi64ELi4ELb0ELb0EN7cutlass10bfloat16_tE19Flash_kernel_traitsILi64ELi128ELi64ELi4ES3_EELb1ELb0ELb0ELb0ELb0ELb1ELb0ELb0EEEvNS_16Flash_fwd_paramsE)
        /*01a0*/ 	.word	0x000000ff


	//----- nvinfo : EIATTR_FRAME_SIZE
	.align		4
.L_80:
        /*01a4*/ 	.byte	0x04, 0x11
        /*01a6*/ 	.short	(.L_82 - .L_81)
	.align		4
.L_81:
        /*01a8*/ 	.word	index@(_ZN5flash16flash_fwd_kernelI23Flash_fwd_kernel_traitsILi64ELi128ELi64ELi4ELb0ELb0EN7cutlass10bfloat16_tE19Flash_kernel_traitsILi64ELi128ELi64ELi4ES3_EELb1ELb0ELb0ELb0ELb0ELb1ELb0ELb0EEEvNS_16Flash_fwd_paramsE)
        /*01ac*/ 	.word	0x00000000


	//----- nvinfo : EIATTR_REGCOUNT
	.align		4
.L_82:
        /*01b0*/ 	.byte	0x04, 0x2f
        /*01b2*/ 	.short	(.L_84 - .L_83)
	.align		4
.L_83:
        /*01b4*/ 	.word	index@(_ZN5flash16flash_fwd_kernelI23Flash_fwd_kernel_traitsILi64ELi128ELi128ELi4ELb0ELb0EN7cutlass10bfloat16_tE19Flash_kernel_traitsILi64ELi128ELi128ELi4ES3_EELb0ELb0ELb1ELb1ELb0ELb0ELb1ELb0EEEvNS_16Flash_fwd_paramsE)
        /*01b8*/ 	.word	0x000000ff


	//----- nvinfo : EIATTR_FRAME_SIZE
	.align		4
.L_84:
        /*01bc*/ 	.byte	0x04, 0x11
        /*01be*/ 	.short	(.L_86 - .L_85)
	.align		4
.L_85:
        /*01c0*/ 	.word	index@(_ZN5flash16flash_fwd_kernelI23Flash_fwd_kernel_traitsILi64ELi128ELi128ELi4ELb0ELb0EN7cutlass10bfloat16_tE19Flash_kernel_traitsILi64ELi128ELi128ELi4ES3_EELb0ELb0ELb1ELb1ELb0ELb0ELb1ELb0EEEvNS_16Flash_fwd_paramsE)
        /*01c4*/ 	.word	0x000000a0


	//----- nvinfo : EIATTR_REGCOUNT
	.align		4
.L_86:
        /*01c8*/ 	.byte	0x04, 0x2f
        /*01ca*/ 	.short	(.L_88 - .L_87)
	.align		4
.L_87:
        /*01cc*/ 	.word	index@(_ZN5flash16flash_fwd_kernelI23Flash_fwd_kernel_traitsILi64ELi128ELi128ELi4ELb0ELb0EN7cutlass10bfloat16_tE19Flash_kernel_traitsILi64ELi128ELi128ELi4ES3_EELb0ELb0ELb1ELb1ELb0ELb0ELb0ELb0EEEvNS_16Flash_fwd_paramsE)
        /*01d0*/ 	.word	0x000000ff


	//----- nvinfo : EIATTR_FRAME_SIZE
	.align		4
.L_88:
        /*01d4*/ 	.byte	0x04, 0x11
        /*01d6*/ 	.short	(.L_90 - .L_89)
	.align		4
.L_89:
        /*01d8*/ 	.word	index@(_ZN5flash16flash_fwd_kernelI23Flash_fwd_kernel_traitsILi64ELi128ELi128ELi4ELb0ELb0EN7cutlass10bfloat16_tE19Flash_kernel_traitsILi64ELi128ELi128ELi4ES3_EELb0ELb0ELb1ELb1ELb0ELb0ELb0ELb0EEEvNS_16Flash_fwd_paramsE)
        /*01dc*/ 	.word	0x000000b0


	//----- nvinfo : EIATTR_REGCOUNT
	.align		4
.L_90:
        /*01e0*/ 	.byte	0x04, 0x2f
        /*01e2*/ 	.short	(.L_92 - .L_91)
	.align		4
.L_91:
        /*01e4*/ 	.word	index@(_ZN5flash16flash_fwd_kernelI23Flash_fwd_kernel_traitsILi64ELi128ELi128ELi4ELb0ELb0EN7cutlass10bfloat16_tE19Flash_kernel_traitsILi64ELi128ELi128ELi4ES3_EELb0ELb0ELb1ELb0ELb0ELb0ELb1ELb0EEEvNS_16Flash_fwd_paramsE)
        /*01e8*/ 	.word	0x000000ff


	//----- nvinfo : EIATTR_FRAME_SIZE
	.align		4
.L_92:
        /*01ec*/ 	.byte	0x04, 0x11
        /*01ee*/ 	.short	(.L_94 - .L_93)
	.align		4
.L_93:
        /*01f0*/ 	.word	index@(_ZN5flash16flash_fwd_kernelI23Flash_fwd_kernel_traitsILi64ELi128ELi128ELi4ELb0ELb0EN7cutlass10bfloat16_tE19Flash_kernel_traitsILi64ELi128ELi128ELi4ES3_EELb0ELb0ELb1ELb0ELb0ELb0ELb1ELb0EEEvNS_16Flash_fwd_paramsE)
        /*01f4*/ 	.word	0x00000120


	//----- nvinfo : EIATTR_REGCOUNT
	.align		4
.L_94:
        /*01f8*/ 	.byte	0x04, 0x2f
        /*01fa*/ 	.short	(.L_96 - .L_95)
	.align		4
.L_95:
        /*01fc*/ 	.word	index@(_ZN5flash16flash_fwd_kernelI23Flash_fwd_kernel_traitsILi64ELi128ELi128ELi4ELb0ELb0EN7cutlass10bfloat16_tE19Flash_kernel_traitsILi64ELi128ELi128ELi4ES3_EELb0ELb0ELb1ELb0ELb0ELb0ELb0ELb0EEEvNS_16Flash_fwd_paramsE)
        /*0200*/ 	.word	0x000000ff


	//----- nvinfo : EIATTR_FRAME_SIZE
	.align		4
.L_96:
        /*0204*/ 	.byte	0x04, 0x11
        /*0206*/ 	.short	(.L_98 - .L_97)
	.align		4
.L_97:
        /*0208*/ 	.word	index@(_ZN5flash16flash_fwd_kernelI23Flash_fwd_kernel_traitsILi64ELi128ELi128ELi4ELb0ELb0EN7cutlass10bfloat16_tE19Flash_kernel_traitsILi64ELi128ELi128ELi4ES3_EELb0ELb0ELb1ELb0ELb0ELb0ELb0ELb0EEEvNS_16Flash_fwd_paramsE)
        /*020c*/ 	.word	0x00000150


	//----- nvinfo : EIATTR_REGCOUNT
	.align		4
.L_98:
        /*0210*/ 	.byte	0x04, 0x2f
        /*0212*/ 	.short	(.L_100 - .L_99)
	.align		4
.L_99:
        /*0214*/ 	.word	index@(_ZN5flash16flash_fwd_kernelI23Flash_fwd_kernel_traitsILi64ELi128ELi128ELi4ELb0ELb0EN7cutlass10bfloat16_tE19Flash_kernel_traitsILi64ELi128ELi128ELi4ES3_EELb0ELb0ELb1ELb0ELb0ELb1ELb1ELb0EEEvNS_16Flash_fwd_paramsE)
        /*0218*/ 	.word	0x000000ff


	//----- nvinfo : EIATTR_FRAME_SIZE
	.align		4
.L_100:
        /*021c*/ 	.byte	0x04, 0x11
        /*021e*/ 	.short	(.L_102 - .L_101)
	.align		4
.L_101:
        /*0220*/ 	.word	index@(_ZN5flash16flash_fwd_kernelI23Flash_fwd_kernel_traitsILi64ELi128ELi128ELi4ELb0ELb0EN7cutlass10bfloat16_tE19Flash_kernel_traitsILi64ELi128ELi128ELi4ES3_EELb0ELb0ELb1ELb0ELb0ELb1ELb1ELb0EEEvNS_16Flash_fwd_paramsE)
        /*0224*/ 	.word	0x00000108


	//----- nvinfo : EIATTR_REGCOUNT
	.align		4
.L_102:
        /*0228*/ 	.byte	0x04, 0x2f
        /*022a*/ 	.short	(.L_104 - .L_103)
	.align		4
.L_103:
        /*022c*/ 	.word	index@(_ZN5flash16flash_fwd_kernelI23Flash_fwd_kernel_traitsILi64ELi128ELi128ELi4ELb0ELb0EN7cutlass10bfloat16_tE19Flash_kernel_traitsILi64ELi128ELi128ELi4ES3_EELb0ELb0ELb1ELb0ELb0ELb1ELb0ELb0EEEvNS_16Flash_fwd_paramsE)
        /*0230*/ 	.word	0x000000ff


	//----- nvinfo : EIATTR_FRAME_SIZE
	.align		4
.L_104:
        /*0234*/ 	.byte	0x04, 0x11
        /*0236*/ 	.short	(.L_106 - .L_105)
	.align		4
.L_105:
        /*0238*/ 	.word	index@(_ZN5flash16flash_fwd_kernelI23Flash_fwd_kernel_traitsILi64ELi128ELi128ELi4ELb0ELb0EN7cutlass10bfloat16_tE19Flash_kernel_traitsILi64ELi128ELi128ELi4ES3_EELb0ELb0ELb1ELb0ELb0ELb1ELb0ELb0EEEvNS_16Flash_fwd_paramsE)
        /*023c*/ 	.word	0x00000100


	//----- nvinfo : EIATTR_REGCOUNT
	.align		4
.L_106:
        /*0240*/ 	.byte	0x04, 0x2f
        /*0242*/ 	.short	(.L_108 - .L_107)
	.align		4
.L_107:
        /*0244*/ 	.word	index@(_ZN5flash16flash_fwd_kernelI23Flash_fwd_kernel_traitsILi64ELi128ELi128ELi4ELb0ELb0EN7cutlass10bfloat16_tE19Flash_kernel_traitsILi64ELi128ELi128ELi4ES3_EELb0ELb0ELb0ELb1ELb0ELb0ELb1ELb0EEEvNS_16Flash_fwd_paramsE)
        /*0248*/ 	.word	0x000000ff


	//----- nvinfo : EIATTR_FRAME_SIZE
	.align		4
.L_108:
        /*024c*/ 	.byte	0x04, 0x11
        /*024e*/ 	.short	(.L_110 - .L_109)
	.align		4
.L_109:
        /*0250*/ 	.word	index@(_ZN5flash16flash_fwd_kernelI23Flash_fwd_kernel_traitsILi64ELi128ELi128ELi4ELb0ELb0EN7cutlass10bfloat16_tE19Flash_kernel_traitsILi64ELi128ELi128ELi4ES3_EELb0ELb0ELb0ELb1ELb0ELb0ELb1ELb0EEEvNS_16Flash_fwd_paramsE)
        /*0254*/ 	.word	0x00000088


	//----- nvinfo : EIATTR_REGCOUNT
	.align		4
.L_110:
        /*0258*/ 	.byte	0x04, 0x2f
        /*025a*/ 	.short	(.L_112 - .L_111)
	.align		4
.L_111:
        /*025c*/ 	.word	index@(_ZN5flash16flash_fwd_kernelI23Flash_fwd_kernel_traitsILi64ELi128ELi128ELi4ELb0ELb0EN7cutlass10bfloat16_tE19Flash_kernel_traitsILi64ELi128ELi128ELi4ES3_EELb0ELb0ELb0ELb1ELb0ELb0ELb0ELb0EEEvNS_16Flash_fwd_paramsE)
        /*0260*/ 	.word	0x000000ff


	//----- nvinfo : EIATTR_FRAME_SIZE
	.align		4
.L_112:
        /*0264*/ 	.byte	0x04, 0x11
        /*0266*/ 	.short	(.L_114 - .L_113)
	.align		4
.L_113:
        /*0268*/ 	.word	index@(_ZN5flash16flash_fwd_kernelI23Flash_fwd_kernel_traitsILi64ELi128ELi128ELi4ELb0ELb0EN7cutlass10bfloat16_tE19Flash_kernel_traitsILi64ELi128ELi128ELi4ES3_EELb0ELb0ELb0ELb1ELb0ELb0ELb0ELb0EEEvNS_16Flash_fwd_paramsE)
        /*026c*/ 	.word	0x00000068


	//----- nvinfo : EIATTR_REGCOUNT
	.align		4
.L_114:
        /*0270*/ 	.byte	0x04, 0x2f
        /*0272*/ 	.short	(.L_116 - .L_115)
	.align		4
.L_115:
        /*0274*/ 	.word	index@(_ZN5flash16flash_fwd_kernelI23Flash_fwd_kernel_traitsILi64ELi128ELi128ELi4ELb0ELb0EN7cutlass10bfloat16_tE19Flash_kernel_traitsILi64ELi128ELi128ELi4ES3_EELb0ELb0ELb0ELb0ELb0ELb0ELb1ELb0EEEvNS_16Flash_fwd_paramsE)
        /*0278*/ 	.word	0x000000ff


	//----- nvinfo : EIATTR_FRAME_SIZE
	.align		4
.L_116:
        /*027c*/ 	.byte	0x04, 0x11
        /*027e*/ 	.short	(.L_118 - .L_117)
	.align		4
.L_117:
        /*0280*/ 	.word	index@(_ZN5flash16flash_fwd_kernelI23Flash_fwd_kernel_traitsILi64ELi128ELi128ELi4ELb0ELb0EN7cutlass10bfloat16_tE19Flash_kernel_traitsILi64ELi128ELi128ELi4ES3_EELb0ELb0ELb0ELb0ELb0ELb0ELb1ELb0EEEvNS_16Flash_fwd_paramsE)
        /*0284*/ 	.word	0x000000e8


	//----- nvinfo : EIATTR_REGCOUNT
	.align		4
.L_118:
        /*0288*/ 	.byte	0x04, 0x2f
        /*028a*/ 	.short	(.L_120 - .L_119)
	.align		4
.L_119:
        /*028c*/ 	.word	index@(_ZN5flash16flash_fwd_kernelI23Flash_fwd_kernel_traitsILi64ELi128ELi128ELi4ELb0ELb0EN7cutlass10bfloat16_tE19Flash_kernel_traitsILi64ELi128ELi128ELi4ES3_EELb0ELb0ELb0ELb0ELb0ELb0ELb0ELb0EEEvNS_16Flash_fwd_paramsE)
        /*0290*/ 	.word	0x000000ff


	//----- nvinfo : EIATTR_FRAME_SIZE
	.align		4
.L_120:
        /*0294*/ 	.byte	0x04, 0x11
        /*0296*/ 	.short	(.L_122 - .L_121)
	.align		4
.L_121:
        /*0298*/ 	.word	index@(_ZN5flash16flash_fwd_kernelI23Flash_fwd_kernel_traitsILi64ELi128ELi128ELi4ELb0ELb0EN7cutlass10bfloat16_tE19Flash_kernel_traitsILi64ELi128ELi128ELi4ES3_EELb0ELb0ELb0ELb0ELb0ELb0ELb0ELb0EEEvNS_16Flash_fwd_paramsE)
        /*029c*/ 	.word	0x00000060


	//----- nvinfo : EIATTR_REGCOUNT
	.align		4
.L_122:
        /*02a0*/ 	.byte	0x04, 0x2f
        /*02a2*/ 	.short	(.L_124 - .L_123)
	.align		4
.L_123:
        /*02a4*/ 	.word	index@(_ZN5flash16flash_fwd_kernelI23Flash_fwd_kernel_traitsILi64ELi128ELi128ELi4ELb0ELb0EN7cutlass10bfloat16_tE19Flash_kernel_traitsILi64ELi128ELi128ELi4ES3_EELb0ELb0ELb0ELb0ELb1ELb1ELb1ELb0EEEvNS_16Flash_fwd_paramsE)
        /*02a8*/ 	.word	0x000000ff


	//----- nvinfo : EIATTR_FRAME_SIZE
	.align		4
.L_124:
        /*02ac*/ 	.byte	0x04, 0x11
        /*02ae*/ 	.short	(.L_126 - .L_125)
	.align		4
.L_125:
        /*02b0*/ 	.word	index@(_ZN5flash16flash_fwd_kernelI23Flash_fwd_kernel_traitsILi64ELi128ELi128ELi4ELb0ELb0EN7cutlass10bfloat16_tE19Flash_kernel_traitsILi64ELi128ELi128ELi4ES3_EELb0ELb0ELb0ELb0ELb1ELb1ELb1ELb0EEEvNS_16Flash_fwd_paramsE)
        /*02b4*/ 	.word	0x00000108


	//----- nvinfo : EIATTR_REGCOUNT
	.align		4
.L_126:
        /*02b8*/ 	.byte	0x04, 0x2f
        /*02ba*/ 	.short	(.L_128 - .L_127)
	.align		4
.L_127:
        /*02bc*/ 	.word	index@(_ZN5flash16flash_fwd_kernelI23Flash_fwd_kernel_traitsILi64ELi128ELi128ELi4ELb0ELb0EN7cutlass10bfloat16_tE19Flash_kernel_traitsILi64ELi128ELi128ELi4ES3_EELb0ELb0ELb0ELb0ELb1ELb1ELb0ELb0EEEvNS_16Flash_fwd_paramsE)
        /*02c0*/ 	.word	0x000000ff


	//----- nvinfo : EIATTR_FRAME_SIZE
	.align		4
.L_128:
        /*02c4*/ 	.byte	0x04, 0x11
        /*02c6*/ 	.short	(.L_130 - .L_129)
	.align		4
.L_129:
        /*02c8*/ 	.word	index@(_ZN5flash16flash_fwd_kernelI23Flash_fwd_kernel_traitsILi64ELi128ELi128ELi4ELb0ELb0EN7cutlass10bfloat16_tE19Flash_kernel_traitsILi64ELi128ELi128ELi4ES3_EELb0ELb0ELb0ELb0ELb1ELb1ELb0ELb0EEEvNS_16Flash_fwd_paramsE)
        /*02cc*/ 	.word	0x000000b0


	//----- nvinfo : EIATTR_REGCOUNT
	.align		4
.L_130:
        /*02d0*/ 	.byte	0x04, 0x2f
        /*02d2*/ 	.short	(.L_132 - .L_131)
	.align		4
.L_131:
        /*02d4*/ 	.word	index@(_ZN5flash16flash_fwd_kernelI23Flash_fwd_kernel_traitsILi64ELi128ELi128ELi4ELb0ELb0EN7cutlass10bfloat16_tE19Flash_kernel_traitsILi64ELi128ELi128ELi4ES3_EELb0ELb0ELb0ELb0ELb0ELb1ELb1ELb0EEEvNS_16Flash_fwd_paramsE)
        /*02d8*/ 	.word	0x000000ff


	//----- nvinfo : EIATTR_FRAME_SIZE
	.align		4
.L_132:
        /*02dc*/ 	.byte	0x04, 0x11
        /*02de*/ 	.short	(.L_134 - .L_133)
	.align		4
.L_133:
        /*02e0*/ 	.word	index@(_ZN5flash16flash_fwd_kernelI23Flash_fwd_kernel_traitsILi64ELi128ELi128ELi4ELb0ELb0EN7cutlass10bfloat16_tE19Flash_kernel_traitsILi64ELi128ELi128ELi4ES3_EELb0ELb0ELb0ELb0ELb0ELb1ELb1ELb0EEEvNS_16Flash_fwd_paramsE)
        /*02e4*/ 	.word	0x00000128


	//----- nvinfo : EIATTR_REGCOUNT
	.align		4
.L_134:
        /*02e8*/ 	.byte	0x04, 0x2f
        /*02ea*/ 	.short	(.L_136 - .L_135)
	.align		4
.L_135:
        /*02ec*/ 	.word	index@(_ZN5flash16flash_fwd_kernelI23Flash_fwd_kernel_traitsILi64ELi128ELi128ELi4ELb0ELb0EN7cutlass10bfloat16_tE19Flash_kernel_traitsILi64ELi128ELi128ELi4ES3_EELb0ELb0ELb0ELb0ELb0ELb1ELb0ELb0EEEvNS_16Flash_fwd_paramsE)
        /*02f0*/ 	.word	0x000000ff


	//----- nvinfo : EIATTR_FRAME_SIZE
	.align		4
.L_136:
        /*02f4*/ 	.byte	0x04, 0x11
        /*02f6*/ 	.short	(.L_138 - .L_137)
	.align		4
.L_137:
        /*02f8*/ 	.word	index@(_ZN5flash16flash_fwd_kernelI23Flash_fwd_kernel_traitsILi64ELi128ELi128ELi4ELb0ELb0EN7cutlass10bfloat16_tE19Flash_kernel_traitsILi64ELi128ELi128ELi4ES3_EELb0ELb0ELb0ELb0ELb0ELb1ELb0ELb0EEEvNS_16Flash_fwd_paramsE)
        /*02fc*/ 	.word	0x00000070


	//----- nvinfo : EIATTR_MIN_STACK_SIZE
	.align		4
.L_138:
        /*0300*/ 	.byte	0x04, 0x12
        /*0302*/ 	.short	(.L_140 - .L_139)
	.align		4
.L_139:
        /*0304*/ 	.word	index@(_ZN5flash16flash_fwd_kernelI23Flash_fwd_kernel_traitsILi64ELi128ELi128ELi4ELb0ELb0EN7cutlass10bfloat16_tE19Flash_kernel_traitsILi64ELi128ELi128ELi4ES3_EELb0ELb0ELb0ELb0ELb0ELb1ELb0ELb0EEEvNS_16Flash_fwd_paramsE)
        /*0308*/ 	.word	0x00000070


	//----- nvinfo : EIATTR_MIN_STACK_SIZE
	.align		4
.L_140:
        /*030c*/ 	.byte	0x04, 0x12
        /*030e*/ 	.short	(.L_142 - .L_141)
	.align		4
.L_141:
        /*0310*/ 	.word	index@(_ZN5flash16flash_fwd_kernelI23Flash_fwd_kernel_traitsILi64ELi128ELi128ELi4ELb0ELb0EN7cutlass10bfloat16_tE19Flash_kernel_traitsILi64ELi128ELi128ELi4ES3_EELb0ELb0ELb0ELb0ELb0ELb1ELb1ELb0EEEvNS_16Flash_fwd_paramsE)
        /*0314*/ 	.word	0x00000128


	//----- nvinfo : EIATTR_MIN_STACK_SIZE
	.align		4
.L_142:
        /*0318*/ 	.byte	0x04, 0x12
        /*031a*/ 	.short	(.L_144 - .L_143)
	.align		4
.L_143:
        /*031c*/ 	.word	index@(_ZN5flash16flash_fwd_kernelI23Flash_fwd_kernel_traitsILi64ELi128ELi128ELi4ELb0ELb0EN7cutlass10bfloat16_tE19Flash_kernel_traitsILi64ELi128ELi128ELi4ES3_EELb0ELb0ELb0ELb0ELb1ELb1ELb0ELb0EEEvNS_16Flash_fwd_paramsE)
        /*0320*/ 	.word	0x000000b0


	//----- nvinfo : EIATTR_MIN_STACK_SIZE
	.align		4
.L_144:
        /*0324*/ 	.byte	0x04, 0x12
        /*0326*/ 	.short	(.L_146 - .L_145)
	.align		4
.L_145:
        /*0328*/ 	.word	index@(_ZN5flash16flash_fwd_kernelI23Flash_fwd_kernel_traitsILi64ELi128ELi128ELi4ELb0ELb0EN7cutlass10bfloat16_tE19Flash_kernel_traitsILi64ELi128ELi128ELi4ES3_EELb0ELb0ELb0ELb0ELb1ELb1ELb1ELb0EEEvNS_16Flash_fwd_paramsE)
        /*032c*/ 	.word	0x00000108


	//----- nvinfo : EIATTR_MIN_STACK_SIZE
	.align		4
.L_146:
        /*0330*/ 	.byte	0x04, 0x12
        /*0332*/ 	.short	(.L_148 - .L_147)
	.align		4
.L_147:
        /*0334*/ 	.word	index@(_ZN5flash16flash_fwd_kernelI23Flash_fwd_kernel_traitsILi64ELi128ELi128ELi4ELb0ELb0EN7cutlass10bfloat16_tE19Flash_kernel_traitsILi64ELi128ELi128ELi4ES3_EELb0ELb0ELb0ELb0ELb0ELb0ELb0ELb0EEEvNS_16Flash_fwd_paramsE)
        /*0338*/ 	.word	0x00000060


	//----- nvinfo : EIATTR_MIN_STACK_SIZE
	.align		4
.L_148:
        /*033c*/ 	.byte	0x04, 0x12
        /*033e*/ 	.short	(.L_150 - .L_149)
	.align		4
.L_149:
        /*0340*/ 	.word	index@(_ZN5flash16flash_fwd_kernelI23Flash_fwd_kernel_traitsILi64ELi128ELi128ELi4ELb0ELb0EN7cutlass10bfloat16_tE19Flash_kernel_traitsILi64ELi128ELi128ELi4ES3_EELb0ELb0ELb0ELb0ELb0ELb0ELb1ELb0EEEvNS_16Flash_fwd_paramsE)
        /*0344*/ 	.word	0x000000e8


	//----- nvinfo : EIATTR_MIN_STACK_SIZE
	.align		4
.L_150:
        /*0348*/ 	.byte	0x04, 0x12
        /*034a*/ 	.short	(.L_152 - .L_151)
	.align		4
.L_151:
        /*034c*/ 	.word	index@(_ZN5flash16flash_fwd_kernelI23Flash_fwd_kernel_traitsILi64ELi128ELi128ELi4ELb0ELb0EN7cutlass10bfloat16_tE19Flash_kernel_traitsILi64ELi128ELi128ELi4ES3_EELb0ELb0ELb0ELb1ELb0ELb0ELb0ELb0EEEvNS_16Flash_fwd_paramsE)
        /*0350*/ 	.word	0x00000068


	//----- nvinfo : EIATTR_MIN_STACK_SIZE
	.align		4
.L_152:
        /*0354*/ 	.byte	0x04, 0x12
        /*0356*/ 	.short	(.L_154 - .L_153)
	.align		4
.L_153:
        /*0358*/ 	.word	index@(_ZN5flash16flash_fwd_kernelI23Flash_fwd_kernel_traitsILi64ELi128ELi128ELi4ELb0ELb0EN7cutlass10bfloat16_tE19Flash_kernel_traitsILi64ELi128ELi128ELi4ES3_EELb0ELb0ELb0ELb1ELb0ELb0ELb1ELb0EEEvNS_16Flash_fwd_paramsE)
        /*035c*/ 	.word	0x00000088


	//----- nvinfo : EIATTR_MIN_STACK_SIZE
	.align		4
.L_154:
        /*0360*/ 	.byte	0x04, 0x12
        /*0362*/ 	.short	(.L_156 - .L_155)
	.align		4
.L_155:
        /*0364*/ 	.word	index@(_ZN5flash16flash_fwd_kernelI23Flash_fwd_kernel_traitsILi64ELi128ELi128ELi4ELb0ELb0EN7cutlass10bfloat16_tE19Flash_kernel_traitsILi64ELi128ELi128ELi4ES3_EELb0ELb0ELb1ELb0ELb0ELb1ELb0ELb0EEEvNS_16Flash_fwd_paramsE)
        /*0368*/ 	.word	0x00000100


	//----- nvinfo : EIATTR_MIN_STACK_SIZE
	.align		4
.L_156:
        /*036c*/ 	.byte	0x04, 0x12
        /*036e*/ 	.short	(.L_158 - .L_157)
	.align		4
.L_157:
        /*0370*/ 	.word	index@(_ZN5flash16flash_fwd_kernelI23Flash_fwd_kernel_traitsILi64ELi128ELi128ELi4ELb0ELb0EN7cutlass10bfloat16_tE19Flash_kernel_traitsILi64ELi128ELi128ELi4ES3_EELb0ELb0ELb1ELb0ELb0ELb1ELb1ELb0EEEvNS_16Flash_fwd_paramsE)
        /*0374*/ 	.word	0x00000108


	//----- nvinfo : EIATTR_MIN_STACK_SIZE
	.align		4
.L_158:
        /*0378*/ 	.byte	0x04, 0x12
        /*037a*/ 	.short	(.L_160 - .L_159)
	.align		4
.L_159:
        /*037c*/ 	.word	index@(_ZN5flash16flash_fwd_kernelI23Flash_fwd_kernel_traitsILi64ELi128ELi128ELi4ELb0ELb0EN7cutlass10bfloat16_tE19Flash_kernel_traitsILi64ELi128ELi128ELi4ES3_EELb0ELb0ELb1ELb0ELb0ELb0ELb0ELb0EEEvNS_16Flash_fwd_paramsE)
        /*0380*/ 	.word	0x00000150


	//----- nvinfo : EIATTR_MIN_STACK_SIZE
	.align		4
.L_160:
        /*0384*/ 	.byte	0x04, 0x12
        /*0386*/ 	.short	(.L_162 - .L_161)
	.align		4
.L_161:
        /*0388*/ 	.word	index@(_ZN5flash16flash_fwd_kernelI23Flash_fwd_kernel_traitsILi64ELi128ELi128ELi4ELb0ELb0EN7cutlass10bfloat16_tE19Flash_kernel_traitsILi64ELi128ELi128ELi4ES3_EELb0ELb0ELb1ELb0ELb0ELb0ELb1ELb0EEEvNS_16Flash_fwd_paramsE)
        /*038c*/ 	.word	0x00000120


	//----- nvinfo : EIATTR_MIN_STACK_SIZE
	.align		4
.L_162:
        /*0390*/ 	.byte	0x04, 0x12
        /*0392*/ 	.short	(.L_164 - .L_163)
	.align		4
.L_163:
        /*0394*/ 	.word	index@(_ZN5flash16flash_fwd_kernelI23Flash_fwd_kernel_traitsILi64ELi128ELi128ELi4ELb0ELb0EN7cutlass10bfloat16_tE19Flash_kernel_traitsILi64ELi128ELi128ELi4ES3_EELb0ELb0ELb1ELb1ELb0ELb0ELb0ELb0EEEvNS_16Flash_fwd_paramsE)
        /*0398*/ 	.word	0x000000b0


	//----- nvinfo : EIATTR_MIN_STACK_SIZE
	.align		4
.L_164:
        /*039c*/ 	.byte	0x04, 0x12
        /*039e*/ 	.short	(.L_166 - .L_165)
	.align		4
.L_165:
        /*03a0*/ 	.word	index@(_ZN5flash16flash_fwd_kernelI23Flash_fwd_kernel_traitsILi64ELi128ELi128ELi4ELb0ELb0EN7cutlass10bfloat16_tE19Flash_kernel_traitsILi64ELi128ELi128ELi4ES3_EELb0ELb0ELb1ELb1ELb0ELb0ELb1ELb0EEEvNS_16Flash_fwd_paramsE)
        /*03a4*/ 	.word	0x000000a0


	//----- nvinfo : EIATTR_MIN_STACK_SIZE
	.align		4
.L_166:
        /*03a8*/ 	.byte	0x04, 0x12
        /*03aa*/ 	.short	(.L_168 - .L_167)
	.align		4
.L_167:
        /*03ac*/ 	.word	index@(_ZN5flash16flash_fwd_kernelI23Flash_fwd_kernel_traitsILi64ELi128ELi64ELi4ELb0ELb0EN7cutlass10bfloat16_tE19Flash_kernel_traitsILi64ELi128ELi64ELi4ES3_EELb1ELb0ELb0ELb0ELb0ELb1ELb0ELb0EEEvNS_16Flash_fwd_paramsE)
        /*03b0*/ 	.word	0x00000000


	//----- nvinfo : EIATTR_MIN_STACK_SIZE
	.align		4
.L_168:
        /*03b4*/ 	.byte	0x04, 0x12
        /*03b6*/ 	.short	(.L_170 - .L_169)
	.align		4
.L_169:
        /*03b8*/ 	.word	index@(_ZN5flash16flash_fwd_kernelI23Flash_fwd_kernel_traitsILi64ELi128ELi64ELi4ELb0ELb0EN7cutlass10bfloat16_tE19Flash_kernel_traitsILi64ELi128ELi64ELi4ES3_EELb0ELb0ELb0ELb0ELb0ELb1ELb1ELb0EEEvNS_16Flash_fwd_paramsE)
        /*03bc*/ 	.word	0x00000000


	//----- nvinfo : EIATTR_MIN_STACK_SIZE
	.align		4
.L_170:
        /*03c0*/ 	.byte	0x04, 0x12
        /*03c2*/ 	.short	(.L_172 - .L_171)
	.align		4
.L_171:
        /*03c4*/ 	.word	index@(_ZN5flash16flash_fwd_kernelI23Flash_fwd_kernel_traitsILi64ELi128ELi64ELi4ELb0ELb0EN7cutlass10bfloat16_tE19Flash_kernel_traitsILi64ELi128ELi64ELi4ES3_EELb1ELb0ELb0ELb0ELb0ELb0ELb0ELb0EEEvNS_16Flash_fwd_paramsE)
        /*03c8*/ 	.word	0x00000000


	//----- nvinfo : EIATTR_MIN_STACK_SIZE
	.align		4
.L_172:
        /*03cc*/ 	.byte	0x04, 0x12
        /*03ce*/ 	.short	(.L_174 - .L_173)
	.align		4
.L_173:
        /*03d0*/ 	.word	index@(_ZN5flash16flash_fwd_kernelI23Flash_fwd_kernel_traitsILi64ELi128ELi64ELi4ELb0ELb0EN7cutlass10bfloat16_tE19Flash_kernel_traitsILi64ELi128ELi64ELi4ES3_EELb1ELb0ELb1ELb0ELb0ELb0ELb0ELb0EEEvNS_16Flash_fwd_paramsE)
        /*03d4*/ 	.word	0x00000060


	//----- nvinfo : EIATTR_MIN_STACK_SIZE
	.align		4
.L_174:
        /*03d8*/ 	.byte	0x04, 0x12
        /*03da*/ 	.short	(.L_176 - .L_175)
	.align		4
.L_175:
        /*03dc*/ 	.word	index@(_ZN5flash16flash_fwd_kernelI23Flash_fwd_kernel_traitsILi64ELi128ELi64ELi4ELb0ELb0EN7cutlass10bfloat16_tE19Flash_kernel_traitsILi64ELi128ELi64ELi4ES3_EELb1ELb0ELb0ELb0ELb1ELb1ELb0ELb0EEEvNS_16Flash_fwd_paramsE)
        /*03e0*/ 	.word	0x00000000


	//----- nvinfo : EIATTR_MIN_STACK_SIZE
	.align		4
.L_176:
        /*03e4*/ 	.byte	0x04, 0x12
        /*03e6*/ 	.short	(.L_178 - .L_177)
	.align		4
.L_177:
        /*03e8*/ 	.word	index@(_ZN5flash16flash_fwd_kernelI23Flash_fwd_kernel_traitsILi64ELi128ELi64ELi4ELb0ELb0EN7cutlass10bfloat16_tE19Flash_kernel_traitsILi64ELi128ELi64ELi4ES3_EELb0ELb0ELb0ELb0ELb1ELb1ELb1ELb0EEEvNS_16Flash_fwd_paramsE)
        /*03ec*/ 	.word	0x00000000


	//----- nvinfo : EIATTR_MIN_STACK_SIZE
	.align		4
.L_178:
        /*03f0*/ 	.byte	0x04, 0x12
        /*03f2*/ 	.short	(.L_180 - .L_179)
	.align		4
.L_179:
        /*03f4*/ 	.word	index@(_ZN5flash16flash_fwd_kernelI23Flash_fwd_kernel_traitsILi64ELi128ELi64ELi4ELb0ELb0EN7cutlass10bfloat16_tE19Flash_kernel_traitsILi64ELi128ELi64ELi4ES3_EELb1ELb0ELb0ELb1ELb0ELb0ELb0ELb0EEEvNS_16Flash_fwd_paramsE)
        /*03f8*/ 	.word	0x00000000


	//----- nvinfo : EIATTR_MIN_STACK_SIZE
	.align		4
.L_180:
        /*03fc*/ 	.byte	0x04, 0x12
        /*03fe*/ 	.short	(.L_182 - .L_181)
	.align		4
.L_181:
        /*0400*/ 	.word	index@(_ZN5flash16flash_fwd_kernelI23Flash_fwd_kernel_traitsILi64ELi128ELi64ELi4ELb0ELb0EN7cutlass10bfloat16_tE19Flash_kernel_traitsILi64ELi128ELi64ELi4ES3_EELb1ELb0ELb0ELb0ELb0ELb0ELb0ELb1EEEvNS_16Flash_fwd_paramsE)
        /*0404*/ 	.word	0x00000088


	//----- nvinfo : EIATTR_MIN_STACK_SIZE
	.align		4
.L_182:
        /*0408*/ 	.byte	0x04, 0x12
        /*040a*/ 	.short	(.L_184 - .L_183)
	.align		4
.L_183:
        /*040c*/ 	.word	index@(_ZN5flash16flash_fwd_kernelI23Flash_fwd_kernel_traitsILi64ELi128ELi64ELi4ELb0ELb0EN7cutlass10bfloat16_tE19Flash_kernel_traitsILi64ELi128ELi64ELi4ES3_EELb0ELb0ELb0ELb0ELb0ELb0ELb1ELb0EEEvNS_16Flash_fwd_paramsE)
        /*0410*/ 	.word	0x00000000


	//----- nvinfo : EIATTR_MIN_STACK_SIZE
	.align		4
.L_184:
        /*0414*/ 	.byte	0x04, 0x12
        /*0416*/ 	.short	(.L_186 - .L_185)
	.align		4
.L_185:
        /*0418*/ 	.word	index@(_ZN5flash16flash_fwd_kernelI23Flash_fwd_kernel_traitsILi64ELi128ELi64ELi4ELb0ELb0EN7cutlass10bfloat16_tE19Flash_kernel_traitsILi64ELi128ELi64ELi4ES3_EELb1ELb0ELb0ELb1ELb0ELb0ELb0ELb1EEEvNS_16Flash_fwd_paramsE)
        /*041c*/ 	.word	0x000000c0


	//----- nvinfo : EIATTR_MIN_STACK_SIZE
	.align		4
.L_186:
        /*0420*/ 	.byte	0x04, 0x12
        /*0422*/ 	.short	(.L_188 - .L_187)
	.align		4
.L_187:
        /*0424*/ 	.word	index@(_ZN5flash16flash_fwd_kernelI23Flash_fwd_kernel_traitsILi64ELi128ELi64ELi4ELb0ELb0EN7cutlass10bfloat16_tE19Flash_kernel_traitsILi64ELi128ELi64ELi4ES3_EELb0ELb0ELb0ELb1ELb0ELb0ELb1ELb0EEEvNS_16Flash_fwd_paramsE)
        /*0428*/ 	.word	0x00000000


	//----- nvinfo : EIATTR_MIN_STACK_SIZE
	.align		4
.L_188:
        /*042c*/ 	.byte	0x04, 0x12
        /*042e*/ 	.short	(.L_190 - .L_189)
	.align		4
.L_189:
        /*0430*/ 	.word	index@(_ZN5flash16flash_fwd_kernelI23Flash_fwd_kernel_traitsILi64ELi128ELi64ELi4ELb0ELb0EN7cutlass10bfloat16_tE19Flash_kernel_traitsILi64ELi128ELi64ELi4ES3_EELb1ELb0ELb1ELb0ELb0ELb1ELb0ELb0EEEvNS_16Flash_fwd_paramsE)
        /*0434*/ 	.word	0x00000000


	//----- nvinfo : EIATTR_MIN_STACK_SIZE
	.align		4
.L_190:
        /*0438*/ 	.byte	0x04, 0x12
        /*043a*/ 	.short	(.L_192 - .L_191)
	.align		4
.L_191:
        /*043c*/ 	.word	index@(_ZN5flash16flash_fwd_kernelI23Flash_fwd_kernel_traitsILi64ELi128ELi64ELi4ELb0ELb0EN7cutlass10bfloat16_tE19Flash_kernel_traitsILi64ELi128ELi64ELi4ES3_EELb0ELb0ELb1ELb0ELb0ELb1ELb1ELb0EEEvNS_16Flash_fwd_paramsE)
        /*0440*/ 	.word	0x00000028


	//----- nvinfo : EIATTR_MIN_STACK_SIZE
	.align		4
.L_192:
        /*0444*/ 	.byte	0x04, 0x12
        /*0446*/ 	.short	(.L_194 - .L_193)
	.align		4
.L_193:
        /*0448*/ 	.word	index@(_ZN5flash16flash_fwd_kernelI23Flash_fwd_kernel_traitsILi64ELi128ELi64ELi4ELb0ELb0EN7cutlass10bfloat16_tE19Flash_kernel_traitsILi64ELi128ELi64ELi4ES3_EELb1ELb0ELb1ELb1ELb0ELb0ELb0ELb0EEEvNS_16Flash_fwd_paramsE)
        /*044c*/ 	.word	0x00000000


	//----- nvinfo : EIATTR_MIN_STACK_SIZE
	.align		4
.L_194:
        /*0450*/ 	.byte	0x04, 0x12
        /*0452*/ 	.short	(.L_196 - .L_195)
	.align		4
.L_195:
        /*0454*/ 	.word	index@(_ZN5flash16flash_fwd_kernelI23Flash_fwd_kernel_traitsILi64ELi128ELi64ELi4ELb0ELb0EN7cutlass10bfloat16_tE19Flash_kernel_traitsILi64ELi128ELi64ELi4ES3_EELb1ELb0ELb1ELb0ELb0ELb0ELb0ELb1EEEvNS_16Flash_fwd_paramsE)
        /*0458*/ 	.word	0x00000160


	//----- nvinfo : EIATTR_MIN_STACK_SIZE
	.align		4
.L_196:
        /*045c*/ 	.byte	0x04, 0x12
        /*045e*/ 	.short	(.L_198 - .L_197)
	.align		4
.L_197:
        /*0460*/ 	.word	index@(_ZN5flash16flash_fwd_kernelI23Flash_fwd_kernel_traitsILi64ELi128ELi64ELi4ELb0ELb0EN7cutlass10bfloat16_tE19Flash_kernel_traitsILi64ELi128ELi64ELi4ES3_EELb0ELb0ELb1ELb0ELb0ELb0ELb1ELb0EEEvNS_16Flash_fwd_paramsE)
        /*0464*/ 	.word	0x00000018


	//----- nvinfo : EIATTR_MIN_STACK_SIZE
	.align		4
.L_198:
        /*0468*/ 	.byte	0x04, 0x12
        /*046a*/ 	.short	(.L_200 - .L_199)
	.align		4
.L_199:
        /*046c*/ 	.word	index@(_ZN5flash16flash_fwd_kernelI23Flash_fwd_kernel_traitsILi64ELi128ELi64ELi4ELb0ELb0EN7cutlass10bfloat16_tE19Flash_kernel_traitsILi64ELi128ELi64ELi4ES3_EELb1ELb0ELb1ELb1ELb0ELb0ELb0ELb1EEEvNS_16Flash_fwd_paramsE)
        /*0470*/ 	.word	0x00000180


	//----- nvinfo : EIATTR_MIN_STACK_SIZE
	.align		4
.L_200:
        /*0474*/ 	.byte	0x04, 0x12
        /*0476*/ 	.short	(.L_202 - .L_201)
	.align		4
.L_201:
        /*0478*/ 	.word	index@(_ZN5flash16flash_fwd_kernelI23Flash_fwd_kernel_traitsILi64ELi128ELi64ELi4ELb0ELb0EN7cutlass10bfloat16_tE19Flash_kernel_traitsILi64ELi128ELi64ELi4ES3_EELb0ELb0ELb1ELb1ELb0ELb0ELb1ELb0EEEvNS_16Flash_fwd_paramsE)
        /*047c*/ 	.word	0x00000010
.L_202:


//--------------------- .nv.compat                --------------------------
	.section	.nv.compat,"",@"SHT_CUDA_COMPAT_INFO"
	.align	4
        /*0000*/ 	.byte	0x02, 0x09, 0x01, 0x00, 0x02, 0x02, 0x01, 0x00, 0x02, 0x05, 0x05, 0x00, 0x03, 0x07, 0x01, 0x01
        /*0010*/ 	.byte	0x02, 0x03, 0x00, 0x00, 0x02, 0x06, 0x01, 0x00, 0x04, 0x0b, 0x08, 0x00, 0x00, 0x00, 0x00, 0x00
        /*0020*/ 	.byte	0x00, 0x00, 0x00, 0x00


//--------------------- .nv.info._ZN5flash16flash_fwd_kernelI23Flash_fwd_kernel_traitsILi64ELi128ELi128ELi4ELb0ELb0EN7cutlass10bfloat16_tE19Flash_kernel_traitsILi64ELi128ELi128ELi4ES3_EELb0ELb0ELb0ELb0ELb0ELb1ELb0ELb0EEEvNS_16Flash_fwd_paramsE --------------------------
	.section	.nv.info._ZN5flash16flash_fwd_kernelI23Flash_fwd_kernel_traitsILi64ELi128ELi128ELi4ELb0ELb0EN7cutlass10bfloat16_tE19Flash_kernel_traitsILi64ELi128ELi128ELi4ES3_EELb0ELb0ELb0ELb0ELb0ELb1ELb0ELb0EEEvNS_16Flash_fwd_paramsE,"",@"SHT_CUDA_INFO"
	.sectionflags	@""
	.align	4


	//----- nvinfo : EIATTR_CUDA_API_VERSION
	.align		4
        /*0000*/ 	.byte	0x04, 0x37
        /*0002*/ 	.short	(.L_204 - .L_203)
.L_203:
        /*0004*/ 	.word	0x00000082


	//----- nvinfo : EIATTR_KPARAM_INFO
	.align		4
.L_204:
        /*0008*/ 	.byte	0x04, 0x17
        /*000a*/ 	.short	(.L_206 - .L_205)
.L_205:
        /*000c*/ 	.word	0x00000000
        /*0010*/ 	.short	0x0000
        /*0012*/ 	.short	0x0000
        /*0014*/ 	.byte	0x00, 0xf0, 0x41, 0x07


	//----- nvinfo : EIATTR_SPARSE_MMA_MASK
	.align		4
.L_206:
        /*0018*/ 	.byte	0x03, 0x50
        /*001a*/ 	.short	0x0000


	//----- nvinfo : EIATTR_MAXREG_COUNT
	.align		4
        /*001c*/ 	.byte	0x03, 0x1b
        /*001e*/ 	.short	0x00ff


	//----- nvinfo : EIATTR_NUM_BARRIERS
	.align		4
        /*0020*/ 	.byte	0x02, 0x4c
        /*0022*/ 	.byte	0x01
	.zero		1


	//----- nvinfo : EIATTR_ANNOTATIONS
	.align		4
        /*0024*/ 	.byte	0x04, 0x55
        /*0026*/ 	.short	(.L_208 - .L_207)


	//   ....[0]....
.L_207:
        /*0028*/ 	.word	0x00000001
        /*002c*/ 	.byte	0x50, 0x1d, 0x00, 0x00, 0x01, 0x00, 0x00, 0x00, 0x80, 0x1e, 0x00, 0x00, 0x01, 0x00, 0x00, 0x00
        /* <DEDUP_REMOVED lines=31> */
        /*022c*/ 	.byte	0x90, 0xd5, 0x00, 0x00


	//----- nvinfo : EIATTR_MERCURY_ISA_VERSION
	.align		4
.L_208:
        /*0230*/ 	.byte	0x03, 0x5f
        /*0232*/ 	.short	0x0101


	//----- nvinfo : EIATTR_INT_WARP_WIDE_INSTR_OFFSETS
	.align		4
        /*0234*/ 	.byte	0x04, 0x31
        /*0236*/ 	.short	(.L_210 - .L_209)


	//   ....[0]....
.L_209:
        /*0238*/ 	.word	0x00002740


	//   ....[1]....
        /*023c*/ 	.word	0x00002800


	//   ....[2]....
        /*0240*/ 	.word	0x00002ce0


	//----- nvinfo : EIATTR_COOP_GROUP_MASK_REGIDS
	.align		4
.L_210:
        /*0244*/ 	.byte	0x04, 0x29
        /*0246*/ 	.short	(.L_212 - .L_211)


	//   ....[0]....
.L_211:
        /*0248*/ 	.word	0xffffffff


	//   ....[1]....
        /*024c*/ 	.word	0xffffffff


	//   ....[2]....
        /*0250*/ 	.word	0xffffffff


	//   ....[3]....
        /*0254*/ 	.word	0xffffffff


	//   ....[4]....
        /*0258*/ 	.word	0xffffffff


	//   ....[5]....
        /*025c*/ 	.word	0xffffffff


	//   ....[6]....
        /*0260*/ 	.word	0xffffffff


	//   ....[7]....
        /*0264*/ 	.word	0xffffffff


	//   ....[8]....
        /*0268*/ 	.word	0xffffffff


	//   ....[9]....
        /*026c*/ 	.word	0xffffffff


	//   ....[10]....
        /*0270*/ 	.word	0xffffffff


	//   ....[11]....
        /*0274*/ 	.word	0xffffffff


	//   ....[12]....
        /*0278*/ 	.word	0xffffffff


	//   ....[13]....
        /*027c*/ 	.word	0xffffffff


	//   ....[14]....
        /*0280*/ 	.word	0xffffffff


	//   ....[15]....
        /*0284*/ 	.word	0xffffffff


	//   ....[16]....
        /*0288*/ 	.word	0xffffffff


	//   ....[17]....
        /*028c*/ 	.word	0xffffffff


	//   ....[18]....
        /*0290*/ 	.word	0xffffffff


	//   ....[19]....
        /*0294*/ 	.word	0xffffffff


	//   ....[20]....
        /*0298*/ 	.word	0xffffffff


	//   ....[21]....
        /*029c*/ 	.word	0xffffffff


	//   ....[22]....
        /*02a0*/ 	.word	0xffffffff


	//   ....[23]....
        /*02a4*/ 	.word	0xffffffff


	//----- nvinfo : EIATTR_COOP_GROUP_INSTR_OFFSETS
	.align		4
.L_212:
        /*02a8*/ 	.byte	0x04, 0x28
        /*02aa*/ 	.short	(.L_214 - .L_213)


	//   ....[0]....
.L_213:
        /*02ac*/ 	.word	0x000054b0


	//   ....[1]....
        /*02b0*/ 	.word	0x000054e0


	//   ....[2]....
        /*02b4*/ 	.word	0x000055c0


	//   ....[3]....
        /*02b8*/ 	.word	0x000055f0


	//   ....[4]....
        /*02bc*/ 	.word	0x00005a30


	//   ....[5]....
        /*02c0*/ 	.word	0x00005a50


	//   ....[6]....
        /*02c4*/ 	.word	0x00005b30


	//   ....[7]....
        /*02c8*/ 	.word	0x00005b70


	//   ....[8]....
        /*02cc*/ 	.word	0x0000a460


	//   ....[9]....
        /*02d0*/ 	.word	0x0000a490


	//   ....[10]....
        /*02d4*/ 	.word	0x0000a4b0


	//   ....[11]....
        /*02d8*/ 	.word	0x0000a4c0


	//   ....[12]....
        /*02dc*/ 	.word	0x0000a520


	//   ....[13]....
        /*02e0*/ 	.word	0x0000a550


	//   ....[14]....
        /*02e4*/ 	.word	0x0000a580


	//   ....[15]....
        /*02e8*/ 	.word	0x0000a5a0


	//   ....[16]....
        /*02ec*/ 	.word	0x0000d6f0


	//   ....[17]....
        /*02f0*/ 	.word	0x0000d700


	//   ....[18]....
        /*02f4*/ 	.word	0x0000d710


	//   ....[19]....
        /*02f8*/ 	.word	0x0000d750


	//   ....[20]....
        /*02fc*/ 	.word	0x0000d770


	//   ....[21]....
        /*0300*/ 	.word	0x0000d790


	//   ....[22]....
        /*0304*/ 	.word	0x0000d7a0


	//   ....[23]....
        /*0308*/ 	.word	0x0000d7d0


	//----- nvinfo : EIATTR_VRC_CTA_INIT_COUNT
	.align		4
.L_214:
        /*030c*/ 	.byte	0x02, 0x4a
	.zero		1
	.zero		1


	//----- nvinfo : EIATTR_EXIT_INSTR_OFFSETS
	.align		4
        /*0310*/ 	.byte	0x04, 0x1c
        /*0312*/ 	.short	(.L_216 - .L_215)


	//   ....[0]....
.L_215:
        /*0314*/ 	.word	0x000004d0


	//   ....[1]....
        /*0318*/ 	.word	0x00001770


	//   ....[2]....
        /*031c*/ 	.word	0x00001800


	//   ....[3]....
        /*0320*/ 	.word	0x0000f030


	//   ....[4]....
        /*0324*/ 	.word	0x0000f110


	//----- nvinfo : EIATTR_CRS_STACK_SIZE
	.align		4
.L_216:
        /*0328*/ 	.byte	0x04, 0x1e
        /*032a*/ 	.short	(.L_218 - .L_217)
.L_217:
        /*032c*/ 	.word	0x00000000


	//----- nvinfo : EIATTR_CBANK_PARAM_SIZE
	.align		4
.L_218:
        /*0330*/ 	.byte	0x03, 0x19
        /*0332*/ 	.short	0x01d0


	//----- nvinfo : EIATTR_PARAM_CBANK
	.align		4
        /*0334*/ 	.byte	0x04, 0x0a
        /*0336*/ 	.short	(.L_220 - .L_219)
	.align		4
.L_219:
        /*0338*/ 	.word	index@(.nv.constant0._ZN5flash16flash_fwd_kernelI23Flash_fwd_kernel_traitsILi64ELi128ELi128ELi4ELb0ELb0EN7cutlass10bfloat16_tE19Flash_kernel_traitsILi64ELi128ELi128ELi4ES3_EELb0ELb0ELb0ELb0ELb0ELb1ELb0ELb0EEEvNS_16Flash_fwd_paramsE)
        /*033c*/ 	.short	0x0380
        /*033e*/ 	.short	0x01d0


	//----- nvinfo : EIATTR_SW_WAR
	.align		4
.L_220:
        /*0340*/ 	.byte	0x04, 0x36
        /*0342*/ 	.short	(.L_222 - .L_221)
.L_221:
        /*0344*/ 	.word	0x00000008
.L_222:


//--------------------- .nv.info._ZN5flash16flash_fwd_kernelI23Flash_fwd_kernel_traitsILi64ELi128ELi128ELi4ELb0ELb0EN7cutlass10bfloat16_tE19Flash_kernel_traitsILi64ELi128ELi128ELi4ES3_EELb0ELb0ELb0ELb0ELb0ELb1ELb1ELb0EEEvNS_16Flash_fwd_paramsE --------------------------
	.section	.nv.info._ZN5flash16flash_fwd_kernelI23Flash_fwd_kernel_traitsILi64ELi128ELi128ELi4ELb0ELb0EN7cutlass10bfloat16_tE19Flash_kernel_traitsILi64ELi128ELi128ELi4ES3_EELb0ELb0ELb0ELb0ELb0ELb1ELb1ELb0EEEvNS_16Flash_fwd_paramsE,"",@"SHT_CUDA_INFO"
	.sectionflags	@""
	.align	4


	//----- nvinfo : EIATTR_CUDA_API_VERSION
	.align		4
        /*0000*/ 	.byte	0x04, 0x37
        /*0002*/ 	.short	(.L_224 - .L_223)
.L_223:
        /*0004*/ 	.word	0x00000082


	//----- nvinfo : EIATTR_KPARAM_INFO
	.align		4
.L_224:
        /*0008*/ 	.byte	0x04, 0x17
        /*000a*/ 	.short	(.L_226 - .L_225)
.L_225:
        /*000c*/ 	.word	0x00000000
        /*0010*/ 	.short	0x0000
        /*0012*/ 	.short	0x0000
        /*0014*/ 	.byte	0x00, 0xf0, 0x41, 0x07


	//----- nvinfo : EIATTR_SPARSE_MMA_MASK
	.align		4
.L_226:
        /*0018*/ 	.byte	0x03, 0x50
        /*001a*/ 	.short	0x0000


	//----- nvinfo : EIATTR_MAXREG_COUNT
	.align		4
        /*001c*/ 	.byte	0x03, 0x1b
        /*001e*/ 	.short	0x00ff


	//----- nvinfo : EIATTR_NUM_BARRIERS
	.align		4
        /*0020*/ 	.byte	0x02, 0x4c
        /*0022*/ 	.byte	0x01
	.zero		1


	//----- nvinfo : EIATTR_ANNOTATIONS
	.align		4
        /*0024*/ 	.byte	0x04, 0x55
        /*0026*/ 	.short	(.L_228 - .L_227)


	//   ....[0]....
.L_227:
        /* <DEDUP_REMOVED lines=101> */


	//----- nvinfo : EIATTR_MERCURY_ISA_VERSION
	.align		4
.L_228:
        /*0660*/ 	.byte	0x03, 0x5f
        /*0662*/ 	.short	0x0101


	//----- nvinfo : EIATTR_INT_WARP_WIDE_INSTR_OFFSETS
	.align		4
        /*0664*/ 	.byte	0x04, 0x31
        /*0666*/ 	.short	(.L_230 - .L_229)


	//   ....[0]....
.L_229:
        /*0668*/ 	.word	0x00002780


	//   ....[1]....
        /*066c*/ 	.word	0x00002850


	//   ....[2]....
        /*0670*/ 	.word	0x00002d20


	//----- nvinfo : EIATTR_COOP_GROUP_MASK_REGIDS
	.align		4
.L_230:
        /*0674*/ 	.byte	0x04, 0x29
        /*0676*/ 	.short	(.L_232 - .L_231)


	//   ....[0]....
.L_231:
        /*0678*/ 	.word	0xffffffff


	//   ....[1]....
        /*067c*/ 	.word	0xffffffff


	//   ....[2]....
        /*0680*/ 	.word	0xffffffff


	//   ....[3]....
        /*0684*/ 	.word	0xffffffff


	//   ....[4]....
        /*0688*/ 	.word	0xffffffff


	//   ....[5]....
        /*068c*/ 	.word	0xffffffff


	//   ....[6]....
        /*0690*/ 	.word	0xffffffff


	//   ....[7]....
        /*0694*/ 	.word	0xffffffff


	//   ....[8]....
        /*0698*/ 	.word	0xffffffff


	//   ....[9]....
        /*069c*/ 	.word	0xffffffff


	//   ....[10]....
        /*06a0*/ 	.word	0xffffffff


	//   ....[11]....
        /*06a4*/ 	.word	0xffffffff


	//   ....[12]....
        /*06a8*/ 	.word	0xffffffff


	//   ....[13]....
        /*06ac*/ 	.word	0xffffffff


	//   ....[14]....
        /*06b0*/ 	.word	0xffffffff


	//   ....[15]....
        /*06b4*/ 	.word	0xffffffff


	//   ....[16]....
        /*06b8*/ 	.word	0xffffffff


	//   ....[17]....
        /*06bc*/ 	.word	0xffffffff


	//   ....[18]....
        /*06c0*/ 	.word	0xffffffff


	//   ....[19]....
        /*06c4*/ 	.word	0xffffffff


	//   ....[20]....
        /*06c8*/ 	.word	0xffffffff


	//   ....[21]....
        /*06cc*/ 	.word	0xffffffff


	//   ....[22]....
        /*06d0*/ 	.word	0xffffffff


	//   ....[23]....
        /*06d4*/ 	.word	0xffffffff


	//----- nvinfo : EIATTR_COOP_GROUP_INSTR_OFFSETS
	.align		4
.L_232:
        /*06d8*/ 	.byte	0x04, 0x28
        /*06da*/ 	.short	(.L_234 - .L_233)


	//   ....[0]....
.L_233:
        /*06dc*/ 	.word	0x000061f0


	//   ....[1]....
        /*06e0*/ 	.word	0x000062a0


	//   ....[2]....
        /*06e4*/ 	.word	0x00006320


	//   ....[3]....
        /*06e8*/ 	.word	0x00006380


	//   ....[4]....
        /*06ec*/ 	.word	0x00006910


	//   ....[5]....
        /*06f0*/ 	.word	0x00006950


	//   ....[6]....
        /*06f4*/ 	.word	0x000069c0


	//   ....[7]....
        /*06f8*/ 	.word	0x00006a00


	//   ....[8]....
        /*06fc*/ 	.word	0x0000cbc0


	//   ....[9]....
        /*0700*/ 	.word	0x0000cc00


	//   ....[10]....
        /*0704*/ 	.word	0x0000cc30


	//   ....[11]....
        /*0708*/ 	.word	0x0000cc50


	//   ....[12]....
        /*070c*/ 	.word	0x0000ccb0


	//   ....[13]....
        /*0710*/ 	.word	0x0000cce0


	//   ....[14]....
        /*0714*/ 	.word	0x0000cd10


	//   ....[15]....
        /*0718*/ 	.word	0x0000cd40


	//   ....[16]....
        /*071c*/ 	.word	0x00010db0


	//   ....[17]....
        /*0720*/ 	.word	0x00010dc0


	//   ....[18]....
        /*0724*/ 	.word	0x00010dd0


	//   ....[19]....
        /*0728*/ 	.word	0x00010e10


	//   ....[20]....
        /*072c*/ 	.word	0x00010e30


	//   ....[21]....
        /*0730*/ 	.word	0x00010e50


	//   ....[22]....
        /*0734*/ 	.word	0x00010e60


	//   ....[23]....
        /*0738*/ 	.word	0x00010e90


	//----- nvinfo : EIATTR_VRC_CTA_INIT_COUNT
	.align		4
.L_234:
        /*073c*/ 	.byte	0x02, 0x4a
	.zero		1
	.zero		1


	//----- nvinfo : EIATTR_EXIT_INSTR_OFFSETS
	.align		4
        /*0740*/ 	.byte	0x04, 0x1c
        /*0742*/ 	.short	(.L_236 - .L_235)


	//   ....[0]....
.L_235:
        /*0744*/ 	.word	0x000004d0


	//   ....[1]....
        /*0748*/ 	.word	0x00001770


	//   ....[2]....
        /*074c*/ 	.word	0x00001800


	//   ....[3]....
        /*0750*/ 	.word	0x00012700


	//   ....[4]....
        /*0754*/ 	.word	0x000127e0


	//----- nvinfo : EIATTR_CRS_STACK_SIZE
	.align		4
.L_236:
        /*0758*/ 	.byte	0x04, 0x1e
        /*075a*/ 	.short	(.L_238 - .L_237)
.L_237:
        /*075c*/ 	.word	0x00000000


	//----- nvinfo : EIATTR_CBANK_PARAM_SIZE
	.align		4
.L_238:
        /*0760*/ 	.byte	0x03, 0x19
        /*0762*/ 	.short	0x01d0


	//----- nvinfo : EIATTR_PARAM_CBANK
	.align		4
        /*0764*/ 	.byte	0x04, 0x0a
        /*0766*/ 	.short	(.L_240 - .L_239)
	.align		4
.L_239:
        /*0768*/ 	.word	index@(.nv.constant0._ZN5flash16flash_fwd_kernelI23Flash_fwd_kernel_traitsILi64ELi128ELi128ELi4ELb0ELb0EN7cutlass10bfloat16_tE19Flash_kernel_traitsILi64ELi128ELi128ELi4ES3_EELb0ELb0ELb0ELb0ELb0ELb1ELb1ELb0EEEvNS_16Flash_fwd_paramsE)
        /*076c*/ 	.short	0x0380
        /*076e*/ 	.short	0x01d0


	//----- nvinfo : EIATTR_SW_WAR
	.align		4
.L_240:
        /*0770*/ 	.byte	0x04, 0x36
        /*0772*/ 	.short	(.L_242 - .L_241)
.L_241:
        /*0774*/ 	.word	0x00000008
.L_242:


//--------------------- .nv.info._ZN5flash16flash_fwd_kernelI23Flash_fwd_kernel_traitsILi64ELi128ELi128ELi4ELb0ELb0EN7cutlass10bfloat16_tE19Flash_kernel_traitsILi64ELi128ELi128ELi4ES3_EELb0ELb0ELb0ELb0ELb1ELb1ELb0ELb0EEEvNS_16Flash_fwd_paramsE --------------------------
	.section	.nv.info._ZN5flash16flash_fwd_kernelI23Flash_fwd_kernel_traitsILi64ELi128ELi128ELi4ELb0ELb0EN7cutlass10bfloat16_tE19Flash_kernel_traitsILi64ELi128ELi128ELi4ES3_EELb0ELb0ELb0ELb0ELb1ELb1ELb0ELb0EEEvNS_16Flash_fwd_paramsE,"",@"SHT_CUDA_INFO"
	.sectionflags	@""
	.align	4


	//----- nvinfo : EIATTR_CUDA_API_VERSION
	.align		4
        /*0000*/ 	.byte	0x04, 0x37
        /*0002*/ 	.short	(.L_244 - .L_243)
.L_243:
        /*0004*/ 	.word	0x00000082


	//----- nvinfo : EIATTR_KPARAM_INFO
	.align		4
.L_244:
        /*0008*/ 	.byte	0x04, 0x17
        /*000a*/ 	.short	(.L_246 - .L_245)
.L_245:
        /*000c*/ 	.word	0x00000000
        /*0010*/ 	.short	0x0000
        /*0012*/ 	.short	0x0000
        /*0014*/ 	.byte	0x00, 0xf0, 0x41, 0x07


	//----- nvinfo : EIATTR_SPARSE_MMA_MASK
	.align		4
.L_246:
        /*0018*/ 	.byte	0x03, 0x50
        /*001a*/ 	.short	0x0000


	//----- nvinfo : EIATTR_MAXREG_COUNT
	.align		4
        /*001c*/ 	.byte	0x03, 0x1b
        /*001e*/ 	.short	0x00ff


	//----- nvinfo : EIATTR_NUM_BARRIERS
	.align		4
        /*0020*/ 	.byte	0x02, 0x4c
        /*0022*/ 	.byte	0x01
	.zero		1


	//----- nvinfo : EIATTR_ANNOTATIONS
	.align		4
        /*0024*/ 	.byte	0x04, 0x55
        /*0026*/ 	.short	(.L_248 - .L_247)


	//   ....[0]....
.L_247:
        /* <DEDUP_REMOVED lines=48> */


	//----- nvinfo : EIATTR_MERCURY_ISA_VERSION
	.align		4
.L_248:
        /*0310*/ 	.byte	0x03, 0x5f
        /*0312*/ 	.short	0x0101


	//----- nvinfo : EIATTR_COOP_GROUP_MASK_REGIDS
	.align		4
        /*0314*/ 	.byte	0x04, 0x29
        /*0316*/ 	.short	(.L_250 - .L_249)


	//   ....[0]....
.L_249:
        /*0318*/ 	.word	0xffffffff


	//   ....[1]....
        /*031c*/ 	.word	0xffffffff


	//   ....[2]....
        /*0320*/ 	.word	0xffffffff


	//   ....[3]....
        /*0324*/ 	.word	0xffffffff


	//   ....[4]....
        /*0328*/ 	.word	0xffffffff


	//   ....[5]....
        /*032c*/ 	.word	0xffffffff


	//   ....[6]....
        /*0330*/ 	.word	0xffffffff


	//   ....[7]....
        /*0334*/ 	.word	0xffffffff


	//   ....[8]....
        /*0338*/ 	.word	0xffffffff


	//   ....[9]....
        /*033c*/ 	.word	0xffffffff


	//   ....[10]....
        /*0340*/ 	.word	0xffffffff


	//   ....[11]....
        /*0344*/ 	.word	0xffffffff


	//   ....[12]....
        /*0348*/ 	.word	0xffffffff


	//   ....[13]....
        /*034c*/ 	.word	0xffffffff


	//   ....[14]....
        /*0350*/ 	.word	0xffffffff


	//   ....[15]....
        /*0354*/ 	.word	0xffffffff


	//   ....[16]....
        /*0358*/ 	.word	0xffffffff


	//   ....[17]....
        /*035c*/ 	.word	0xffffffff


	//   ....[18]....
        /*0360*/ 	.word	0xffffffff


	//   ....[19]....
        /*0364*/ 	.word	0xffffffff


	//   ....[20]....
        /*0368*/ 	.word	0xffffffff


	//   ....[21]....
        /*036c*/ 	.word	0xffffffff


	//   ....[22]....
        /*0370*/ 	.word	0xffffffff


	//   ....[23]....
        /*0374*/ 	.word	0xffffffff


	//----- nvinfo : EIATTR_COOP_GROUP_INSTR_OFFSETS
	.align		4
.L_250:
        /*0378*/ 	.byte	0x04, 0x28
        /*037a*/ 	.short	(.L_252 - .L_251)


	//   ....[0]....
.L_251:
        /*037c*/ 	.word	0x00002920


	//   ....[1]....
        /*0380*/ 	.word	0x00002960


	//   ....[2]....
        /*0384*/ 	.word	0x00002a50


	//   ....[3]....
        /*0388*/ 	.word	0x00002a70


	//   ....[4]....
        /*038c*/ 	.word	0x00002eb0


	//   ....[5]....
        /*0390*/ 	.word	0x00002f10


	//   ....[6]....
        /*0394*/ 	.word	0x00003080


	//   ....[7]....
        /*0398*/ 	.word	0x000032a0


	//   ....[8]....
        /*039c*/ 	.word	0x00007df0


	//   ....[9]....
        /*03a0*/ 	.word	0x00007e10


	//   ....[10]....
        /*03a4*/ 	.word	0x00007e20


	//   ....[11]....
        /*03a8*/ 	.word	0x00007e30


	//   ....[12]....
        /*03ac*/ 	.word	0x00007e90


	//   ....[13]....
        /*03b0*/ 	.word	0x00007ec0


	//   ....[14]....
        /*03b4*/ 	.word	0x00007ef0


	//   ....[15]....
        /*03b8*/ 	.word	0x00007f10


	//   ....[16]....
        /*03bc*/ 	.word	0x0000af70


	//   ....[17]....
        /*03c0*/ 	.word	0x0000af80


	//   ....[18]....
        /*03c4*/ 	.word	0x0000af90


	//   ....[19]....
        /*03c8*/ 	.word	0x0000afe0


	//   ....[20]....
        /*03cc*/ 	.word	0x0000b000


	//   ....[21]....
        /*03d0*/ 	.word	0x0000b020


	//   ....[22]....
        /*03d4*/ 	.word	0x0000b030


	//   ....[23]....
        /*03d8*/ 	.word	0x0000b060


	//----- nvinfo : EIATTR_VRC_CTA_INIT_COUNT
	.align		4
.L_252:
        /*03dc*/ 	.byte	0x02, 0x4a
	.zero		1
	.zero		1


	//----- nvinfo : EIATTR_EXIT_INSTR_OFFSETS
	.align		4
        /*03e0*/ 	.byte	0x04, 0x1c
        /*03e2*/ 	.short	(.L_254 - .L_253)


	//   ....[0]....
.L_253:
        /*03e4*/ 	.word	0x00000150


	//   ....[1]....
        /*03e8*/ 	.word	0x0000c390


	//----- nvinfo : EIATTR_CRS_STACK_SIZE
	.align		4
.L_254:
        /*03ec*/ 	.byte	0x04, 0x1e
        /*03ee*/ 	.short	(.L_256 - .L_255)
.L_255:
        /*03f0*/ 	.word	0x00000000


	//----- nvinfo : EIATTR_CBANK_PARAM_SIZE
	.align		4
.L_256:
        /*03f4*/ 	.byte	0x03, 0x19
        /*03f6*/ 	.short	0x01d0


	//----- nvinfo : EIATTR_PARAM_CBANK
	.align		4
        /*03f8*/ 	.byte	0x04, 0x0a
        /*03fa*/ 	.short	(.L_258 - .L_257)
	.align		4
.L_257:
        /*03fc*/ 	.word	index@(.nv.constant0._ZN5flash16flash_fwd_kernelI23Flash_fwd_kernel_traitsILi64ELi128ELi128ELi4ELb0ELb0EN7cutlass10bfloat16_tE19Flash_kernel_traitsILi64ELi128ELi128ELi4ES3_EELb0ELb0ELb0ELb0ELb1ELb1ELb0ELb0EEEvNS_16Flash_fwd_paramsE)
        /*0400*/ 	.short	0x0380
        /*0402*/ 	.short	0x01d0


	//----- nvinfo : EIATTR_SW_WAR
	.align		4
.L_258:
        /*0404*/ 	.byte	0x04, 0x36
        /*0406*/ 	.short	(.L_260 - .L_259)
.L_259:
        /*0408*/ 	.word	0x00000008
.L_260:


//--------------------- .nv.info._ZN5flash16flash_fwd_kernelI23Flash_fwd_kernel_traitsILi64ELi128ELi128ELi4ELb0ELb0EN7cutlass10bfloat16_tE19Flash_kernel_traitsILi64ELi128ELi128ELi4ES3_EELb0ELb0ELb0ELb0ELb1ELb1ELb1ELb0EEEvNS_16Flash_fwd_paramsE --------------------------
	.section	.nv.info._ZN5flash16flash_fwd_kernelI23Flash_fwd_kernel_traitsILi64ELi128ELi128ELi4ELb0ELb0EN7cutlass10bfloat16_tE19Flash_kernel_traitsILi64ELi128ELi128ELi4ES3_EELb0ELb0ELb0ELb0ELb1ELb1ELb1ELb0EEEvNS_16Flash_fwd_paramsE,"",@"SHT_CUDA_INFO"
	.sectionflags	@""
	.align	4


	//----- nvinfo : EIATTR_CUDA_API_VERSION
	.align		4
        /*0000*/ 	.byte	0x04, 0x37
        /*0002*/ 	.short	(.L_262 - .L_261)
.L_261:
        /*0004*/ 	.word	0x00000082


	//----- nvinfo : EIATTR_KPARAM_INFO
	.align		4
.L_262:
        /*0008*/ 	.byte	0x04, 0x17
        /*000a*/ 	.short	(.L_264 - .L_263)
.L_263:
        /*000c*/ 	.word	0x00000000
        /*0010*/ 	.short	0x0000
        /*0012*/ 	.short	0x0000
        /*0014*/ 	.byte	0x00, 0xf0, 0x41, 0x07


	//----- nvinfo : EIATTR_SPARSE_MMA_MASK
	.align		4
.L_264:
        /*0018*/ 	.byte	0x03, 0x50
        /*001a*/ 	.short	0x0000


	//----- nvinfo : EIATTR_MAXREG_COUNT
	.align		4
        /*001c*/ 	.byte	0x03, 0x1b
        /*001e*/ 	.short	0x00ff


	//----- nvinfo : EIATTR_NUM_BARRIERS
	.align		4
        /*0020*/ 	.byte	0x02, 0x4c
        /*0022*/ 	.byte	0x01
	.zero		1


	//----- nvinfo : EIATTR_ANNOTATIONS
	.align		4
        /*0024*/ 	.byte	0x04, 0x55
        /*0026*/ 	.short	(.L_266 - .L_265)


	//   ....[0]....
.L_265:
        /* <DEDUP_REMOVED lines=80> */


	//----- nvinfo : EIATTR_MERCURY_ISA_VERSION
	.align		4
.L_266:
        /*0510*/ 	.byte	0x03, 0x5f
        /*0512*/ 	.short	0x0101


	//----- nvinfo : EIATTR_COOP_GROUP_MASK_REGIDS
	.align		4
        /*0514*/ 	.byte	0x04, 0x29
        /*0516*/ 	.short	(.L_268 - .L_267)


	//   ....[0]....
.L_267:
        /*0518*/ 	.word	0xffffffff


	//   ....[1]....
        /*051c*/ 	.word	0xffffffff


	//   ....[2]....
        /*0520*/ 	.word	0xffffffff


	//   ....[3]....
        /*0524*/ 	.word	0xffffffff


	//   ....[4]....
        /*0528*/ 	.word	0xffffffff


	//   ....[5]....
        /*052c*/ 	.word	0xffffffff


	//   ....[6]....
        /*0530*/ 	.word	0xffffffff


	//   ....[7]....
        /*0534*/ 	.word	0xffffffff


	//   ....[8]....
        /*0538*/ 	.word	0xffffffff


	//   ....[9]....
        /*053c*/ 	.word	0xffffffff


	//   ....[10]....
        /*0540*/ 	.word	0xffffffff


	//   ....[11]....
        /*0544*/ 	.word	0xffffffff


	//   ....[12]....
        /*0548*/ 	.word	0xffffffff


	//   ....[13]....
        /*054c*/ 	.word	0xffffffff


	//   ....[14]....
        /*0550*/ 	.word	0xffffffff


	//   ....[15]....
        /*0554*/ 	.word	0xffffffff


	//   ....[16]....
        /*0558*/ 	.word	0xffffffff


	//   ....[17]....
        /*055c*/ 	.word	0xffffffff


	//   ....[18]....
        /*0560*/ 	.word	0xffffffff


	//   ....[19]....
        /*0564*/ 	.word	0xffffffff


	//   ....[20]....
        /*0568*/ 	.word	0xffffffff


	//   ....[21]....
        /*056c*/ 	.word	0xffffffff


	//   ....[22]....
        /*0570*/ 	.word	0xffffffff


	//   ....[23]....
        /*0574*/ 	.word	0xffffffff


	//----- nvinfo : EIATTR_COOP_GROUP_INSTR_OFFSETS
	.align		4
.L_268:
        /*0578*/ 	.byte	0x04, 0x28
        /*057a*/ 	.short	(.L_270 - .L_269)


	//   ....[0]....
.L_269:
        /*057c*/ 	.word	0x00003210


	//   ....[1]....
        /*0580*/ 	.word	0x00003270


	//   ....[2]....
        /*0584*/ 	.word	0x00003310


	//   ....[3]....
        /*0588*/ 	.word	0x00003370


	//   ....[4]....
        /*058c*/ 	.word	0x000039c0


	//   ....[5]....
        /*0590*/ 	.word	0x000039e0


	//   ....[6]....
        /*0594*/ 	.word	0x00003aa0


	//   ....[7]....
        /*0598*/ 	.word	0x00003ad0


	//   ....[8]....
        /*059c*/ 	.word	0x00009e80


	//   ....[9]....
        /*05a0*/ 	.word	0x00009eb0


	//   ....[10]....
        /*05a4*/ 	.word	0x00009ec0


	//   ....[11]....
        /*05a8*/ 	.word	0x00009ed0


	//   ....[12]....
        /*05ac*/ 	.word	0x00009f10


	//   ....[13]....
        /*05b0*/ 	.word	0x00009f40


	//   ....[14]....
        /*05b4*/ 	.word	0x00009f70


	//   ....[15]....
        /*05b8*/ 	.word	0x00009fb0


	//   ....[16]....
        /*05bc*/ 	.word	0x0000e5d0


	//   ....[17]....
        /*05c0*/ 	.word	0x0000e5e0


	//   ....[18]....
        /*05c4*/ 	.word	0x0000e5f0


	//   ....[19]....
        /*05c8*/ 	.word	0x0000e640


	//   ....[20]....
        /*05cc*/ 	.word	0x0000e660


	//   ....[21]....
        /*05d0*/ 	.word	0x0000e680


	//   ....[22]....
        /*05d4*/ 	.word	0x0000e690


	//   ....[23]....
        /*05d8*/ 	.word	0x0000e6c0


	//----- nvinfo : EIATTR_VRC_CTA_INIT_COUNT
	.align		4
.L_270:
        /*05dc*/ 	.byte	0x02, 0x4a
	.zero		1
	.zero		1


	//----- nvinfo : EIATTR_EXIT_INSTR_OFFSETS
	.align		4
        /*05e0*/ 	.byte	0x04, 0x1c
        /*05e2*/ 	.short	(.L_272 - .L_271)


	//   ....[0]....
.L_271:
        /*05e4*/ 	.word	0x00000150


	//   ....[1]....
        /*05e8*/ 	.word	0x0000f9f0


	//----- nvinfo : EIATTR_CRS_STACK_SIZE
	.align		4
.L_272:
        /*05ec*/ 	.byte	0x04, 0x1e
        /*05ee*/ 	.short	(.L_274 - .L_273)
.L_273:
        /*05f0*/ 	.word	0x00000000


	//----- nvinfo : EIATTR_CBANK_PARAM_SIZE
	.align		4
.L_274:
        /*05f4*/ 	.byte	0x03, 0x19
        /*05f6*/ 	.short	0x01d0


	//----- nvinfo : EIATTR_PARAM_CBANK
	.align		4
        /*05f8*/ 	.byte	0x04, 0x0a
        /*05fa*/ 	.short	(.L_276 - .L_275)
	.align		4
.L_275:
        /*05fc*/ 	.word	index@(.nv.constant0._ZN5flash16flash_fwd_kernelI23Flash_fwd_kernel_traitsILi64ELi128ELi128ELi4ELb0ELb0EN7cutlass10bfloat16_tE19Flash_kernel_traitsILi64ELi128ELi128ELi4ES3_EELb0ELb0ELb0ELb0ELb1ELb1ELb1ELb0EEEvNS_16Flash_fwd_paramsE)
        /*0600*/ 	.short	0x0380
        /*0602*/ 	.short	0x01d0


	//----- nvinfo : EIATTR_SW_WAR
	.align		4
.L_276:
        /*0604*/ 	.byte	0x04, 0x36
        /*0606*/ 	.short	(.L_278 - .L_277)
.L_277:
        /*0608*/ 	.word	0x00000008
.L_278:


//--------------------- .nv.info._ZN5flash16flash_fwd_kernelI23Flash_fwd_kernel_traitsILi64ELi128ELi128ELi4ELb0ELb0EN7cutlass10bfloat16_tE19Flash_kernel_traitsILi64ELi128ELi128ELi4ES3_EELb0ELb0ELb0ELb0ELb0ELb0ELb0ELb0EEEvNS_16Flash_fwd_paramsE --------------------------
	.section	.nv.info._ZN5flash16flash_fwd_kernelI23Flash_fwd_kernel_traitsILi64ELi128ELi128ELi4ELb0ELb0EN7cutlass10bfloat16_tE19Flash_kernel_traitsILi64ELi128ELi128ELi4ES3_EELb0ELb0ELb0ELb0ELb0ELb0ELb0ELb0EEEvNS_16Flash_fwd_paramsE,"",@"SHT_CUDA_INFO"
	.sectionflags	@""
	.align	4


	//----- nvinfo : EIATTR_CUDA_API_VERSION
	.align		4
        /*0000*/ 	.byte	0x04, 0x37
        /*0002*/ 	.short	(.L_280 - .L_279)
.L_279:
        /*0004*/ 	.word	0x00000082


	//----- nvinfo : EIATTR_KPARAM_INFO
	.align		4
.L_280:
        /*0008*/ 	.byte	0x04, 0x17
        /*000a*/ 	.short	(.L_282 - .L_281)
.L_281:
        /*000c*/ 	.word	0x00000000
        /*0010*/ 	.short	0x0000
        /*0012*/ 	.short	0x0000
        /*0014*/ 	.byte	0x00, 0xf0, 0x41, 0x07


	//----- nvinfo : EIATTR_SPARSE_MMA_MASK
	.align		4
.L_282:
        /*0018*/ 	.byte	0x03, 0x50
        /*001a*/ 	.short	0x0000


	//----- nvinfo : EIATTR_MAXREG_COUNT
	.align		4
        /*001c*/ 	.byte	0x03, 0x1b
        /*001e*/ 	.short	0x00ff


	//----- nvinfo : EIATTR_NUM_BARRIERS
	.align		4
        /*0020*/ 	.byte	0x02, 0x4c
        /*0022*/ 	.byte	0x01
	.zero		1


	//----- nvinfo : EIATTR_ANNOTATIONS
	.align		4
        /*0024*/ 	.byte	0x04, 0x55
        /*0026*/ 	.short	(.L_284 - .L_283)


	//   ....[0]....
.L_283:
        /* <DEDUP_REMOVED lines=28> */


	//----- nvinfo : EIATTR_MERCURY_ISA_VERSION
	.align		4
.L_284:
        /*01d0*/ 	.byte	0x03, 0x5f
        /*01d2*/ 	.short	0x0101


	//----- nvinfo : EIATTR_COOP_GROUP_MASK_REGIDS
	.align		4
        /*01d4*/ 	.byte	0x04, 0x29
        /*01d6*/ 	.short	(.L_286 - .L_285)


	//   ....[0]....
.L_285:
        /*01d8*/ 	.word	0xffffffff


	//   ....[1]....
        /*01dc*/ 	.word	0xffffffff


	//   ....[2]....
        /*01e0*/ 	.word	0xffffffff


	//   ....[3]....
        /*01e4*/ 	.word	0xffffffff


	//   ....[4]....
        /*01e8*/ 	.word	0xffffffff


	//   ....[5]....
        /*01ec*/ 	.word	0xffffffff


	//   ....[6]....
        /*01f0*/ 	.word	0xffffffff


	//   ....[7]....
        /*01f4*/ 	.word	0xffffffff


	//   ....[8]....
        /*01f8*/ 	.word	0xffffffff


	//   ....[9]....
        /*01fc*/ 	.word	0xffffffff


	//   ....[10]....
        /*0200*/ 	.word	0xffffffff


	//   ....[11]....
        /*0204*/ 	.word	0xffffffff


	//   ....[12]....
        /*0208*/ 	.word	0xffffffff


	//   ....[13]....
        /*020c*/ 	.word	0xffffffff


	//   ....[14]....
        /*0210*/ 	.word	0xffffffff


	//   ....[15]....
        /*0214*/ 	.word	0xffffffff


	//   ....[16]....
        /*0218*/ 	.word	0xffffffff


	//   ....[17]....
        /*021c*/ 	.word	0xffffffff


	//   ....[18]....
        /*0220*/ 	.word	0xffffffff


	//   ....[19]....
        /*0224*/ 	.word	0xffffffff


	//   ....[20]....
        /*0228*/ 	.word	0xffffffff


	//   ....[21]....
        /*022c*/ 	.word	0xffffffff


	//   ....[22]....
        /*0230*/ 	.word	0xffffffff


	//   ....[23]....
        /*0234*/ 	.word	0xffffffff


	//----- nvinfo : EIATTR_COOP_GROUP_INSTR_OFFSETS
	.align		4
.L_286:
        /*0238*/ 	.byte	0x04, 0x28
        /*023a*/ 	.short	(.L_288 - .L_287)


	//   ....[0]....
.L_287:
        /*023c*/ 	.word	0x000060b0


	//   ....[1]....
        /*0240*/ 	.word	0x000060c0


	//   ....[2]....
        /*0244*/ 	.word	0x00006100


	//   ....[3]....
        /*0248*/ 	.word	0x00006130


	//   ....[4]....
        /*024c*/ 	.word	0x00006570


	//   ....[5]....
        /*0250*/ 	.word	0x00006590


	//   ....[6]....
        /*0254*/ 	.word	0x00006650


	//   ....[7]....
        /*0258*/ 	.word	0x00006680


	//   ....[8]....
        /*025c*/ 	.word	0x0000b3a0


	//   ....[9]....
        /*0260*/ 	.word	0x0000b3b0


	//   ....[10]....
        /*0264*/ 	.word	0x0000b3c0


	//   ....[11]....
        /*0268*/ 	.word	0x0000b3d0


	//   ....[12]....
        /*026c*/ 	.word	0x0000b410


	//   ....[13]....
        /*0270*/ 	.word	0x0000b430


	//   ....[14]....
        /*0274*/ 	.word	0x0000b450


	//   ....[15]....
        /*0278*/ 	.word	0x0000b460


	//   ....[16]....
        /*027c*/ 	.word	0x0000e290


	//   ....[17]....
        /*0280*/ 	.word	0x0000e2c0


	//   ....[18]....
        /*0284*/ 	.word	0x0000e370


	//   ....[19]....
        /*0288*/ 	.word	0x0000e380


	//   ....[20]....
        /*028c*/ 	.word	0x0000e390


	//   ....[21]....
        /*0290*/ 	.word	0x0000e3c0


	//   ....[22]....
        /*0294*/ 	.word	0x0000e3e0


	//   ....[23]....
        /*0298*/ 	.word	0x0000e400


	//----- nvinfo : EIATTR_VRC_CTA_INIT_COUNT
	.align		4
.L_288:
        /*029c*/ 	.byte	0x02, 0x4a
	.zero		1
	.zero		1


	//----- nvinfo : EIATTR_EXIT_INSTR_OFFSETS
	.align		4
        /*02a0*/ 	.byte	0x04, 0x1c
        /*02a2*/ 	.short	(.L_290 - .L_289)


	//   ....[0]....
.L_289:
        /*02a4*/ 	.word	0x00000380


	//   ....[1]....
        /*02a8*/ 	.word	0x000015b0


	//   ....[2]....
        /*02ac*/ 	.word	0x00001640


	//   ....[3]....
        /*02b0*/ 	.word	0x0000fdf0


	//   ....[4]....
        /*02b4*/ 	.word	0x0000fed0


	//----- nvinfo : EIATTR_CRS_STACK_SIZE
	.align		4
.L_290:
        /*02b8*/ 	.byte	0x04, 0x1e
        /*02ba*/ 	.short	(.L_292 - .L_291)
.L_291:
        /*02bc*/ 	.word	0x00000000


	//----- nvinfo : EIATTR_CBANK_PARAM_SIZE
	.align		4
.L_292:
        /*02c0*/ 	.byte	0x03, 0x19
        /*02c2*/ 	.short	0x01d0


	//----- nvinfo : EIATTR_PARAM_CBANK
	.align		4
        /*02c4*/ 	.byte	0x04, 0x0a
        /*02c6*/ 	.short	(.L_294 - .L_293)
	.align		4
.L_293:
        /*02c8*/ 	.word	index@(.nv.constant0._ZN5flash16flash_fwd_kernelI23Flash_fwd_kernel_traitsILi64ELi128ELi128ELi4ELb0ELb0EN7cutlass10bfloat16_tE19Flash_kernel_traitsILi64ELi128ELi128ELi4ES3_EELb0ELb0ELb0ELb0ELb0ELb0ELb0ELb0EEEvNS_16Flash_fwd_paramsE)
        /*02cc*/ 	.short	0x0380
        /*02ce*/ 	.short	0x01d0


	//----- nvinfo : EIATTR_SW_WAR
	.align		4
.L_294:
        /*02d0*/ 	.byte	0x04, 0x36
        /*02d2*/ 	.short	(.L_296 - .L_295)
.L_295:
        /*02d4*/ 	.word	0x00000008
.L_296:


//--------------------- .nv.info._ZN5flash16flash_fwd_kernelI23Flash_fwd_kernel_traitsILi64ELi128ELi128ELi4ELb0ELb0EN7cutlass10bfloat16_tE19Flash_kernel_traitsILi64ELi128ELi128ELi4ES3_EELb0ELb0ELb0ELb0ELb0ELb0ELb1ELb0EEEvNS_16Flash_fwd_paramsE --------------------------
	.section	.nv.info._ZN5flash16flash_fwd_kernelI23Flash_fwd_kernel_traitsILi64ELi128ELi128ELi4ELb0ELb0EN7cutlass10bfloat16_tE19Flash_kernel_traitsILi64ELi128ELi128ELi4ES3_EELb0ELb0ELb0ELb0ELb0ELb0ELb1ELb0EEEvNS_16Flash_fwd_paramsE,"",@"SHT_CUDA_INFO"
	.sectionflags	@""
	.align	4


	//----- nvinfo : EIATTR_CUDA_API_VERSION
	.align		4
        /*0000*/ 	.byte	0x04, 0x37
        /*0002*/ 	.short	(.L_298 - .L_297)
.L_297:
        /*0004*/ 	.word	0x00000082


	//----- nvinfo : EIATTR_KPARAM_INFO
	.align		4
.L_298:
        /*0008*/ 	.byte	0x04, 0x17
        /*000a*/ 	.short	(.L_300 - .L_299)
.L_299:
        /*000c*/ 	.word	0x00000000
        /*0010*/ 	.short	0x0000
        /*0012*/ 	.short	0x0000
        /*0014*/ 	.byte	0x00, 0xf0, 0x41, 0x07


	//----- nvinfo : EIATTR_SPARSE_MMA_MASK
	.align		4
.L_300:
        /*0018*/ 	.byte	0x03, 0x50
        /*001a*/ 	.short	0x0000


	//----- nvinfo : EIATTR_MAXREG_COUNT
	.align		4
        /*001c*/ 	.byte	0x03, 0x1b
        /*001e*/ 	.short	0x00ff


	//----- nvinfo : EIATTR_NUM_BARRIERS
	.align		4
        /*0020*/ 	.byte	0x02, 0x4c
        /*0022*/ 	.byte	0x01
	.zero		1


	//----- nvinfo : EIATTR_ANNOTATIONS
	.align		4
        /*0024*/ 	.byte	0x04, 0x55
        /*0026*/ 	.short	(.L_302 - .L_301)


	//   ....[0]....
.L_301:
        /* <DEDUP_REMOVED lines=67> */


	//----- nvinfo : EIATTR_MERCURY_ISA_VERSION
	.align		4
.L_302:
        /*0440*/ 	.byte	0x03, 0x5f
        /*0442*/ 	.short	0x0101


	//----- nvinfo : EIATTR_COOP_GROUP_MASK_REGIDS
	.align		4
        /*0444*/ 	.byte	0x04, 0x29
        /*0446*/ 	.short	(.L_304 - .L_303)


	//   ....[0]....
.L_303:
        /*0448*/ 	.word	0xffffffff


	//   ....[1]....
        /*044c*/ 	.word	0xffffffff


	//   ....[2]....
        /*0450*/ 	.word	0xffffffff


	//   ....[3]....
        /*0454*/ 	.word	0xffffffff


	//   ....[4]....
        /*0458*/ 	.word	0xffffffff


	//   ....[5]....
        /*045c*/ 	.word	0xffffffff


	//   ....[6]....
        /*0460*/ 	.word	0xffffffff


	//   ....[7]....
        /*0464*/ 	.word	0xffffffff


	//   ....[8]....
        /*0468*/ 	.word	0xffffffff


	//   ....[9]....
        /*046c*/ 	.word	0xffffffff


	//   ....[10]....
        /*0470*/ 	.word	0xffffffff


	//   ....[11]....
        /*0474*/ 	.word	0xffffffff


	//   ....[12]....
        /*0478*/ 	.word	0xffffffff


	//   ....[13]....
        /*047c*/ 	.word	0xffffffff


	//   ....[14]....
        /*0480*/ 	.word	0xffffffff


	//   ....[15]....
        /*0484*/ 	.word	0xffffffff


	//   ....[16]....
        /*0488*/ 	.word	0xffffffff


	//   ....[17]....
        /*048c*/ 	.word	0xffffffff


	//   ....[18]....
        /*0490*/ 	.word	0xffffffff


	//   ....[19]....
        /*0494*/ 	.word	0xffffffff


	//   ....[20]....
        /*0498*/ 	.word	0xffffffff


	//   ....[21]....
        /*049c*/ 	.word	0xffffffff


	//   ....[22]....
        /*04a0*/ 	.word	0xffffffff


	//   ....[23]....
        /*04a4*/ 	.word	0xffffffff


	//----- nvinfo : EIATTR_COOP_GROUP_INSTR_OFFSETS
	.align		4
.L_304:
        /*04a8*/ 	.byte	0x04, 0x28
        /*04aa*/ 	.short	(.L_306 - .L_305)


	//   ....[0]....
.L_305:
        /*04ac*/ 	.word	0x00006e40


	//   ....[1]....
        /*04b0*/ 	.word	0x00006e50


	//   ....[2]....
        /*04b4*/ 	.word	0x00006e90


	//   ....[3]....
        /*04b8*/ 	.word	0x00006ec0


	//   ....[4]....
        /*04bc*/ 	.word	0x000072d0


	//   ....[5]....
        /*04c0*/ 	.word	0x000072f0


	//   ....[6]....
        /*04c4*/ 	.word	0x000073e0


	//   ....[7]....
        /*04c8*/ 	.word	0x00007530


	//   ....[8]....
        /*04cc*/ 	.word	0x0000db50


	//   ....[9]....
        /*04d0*/ 	.word	0x0000db60


	//   ....[10]....
        /*04d4*/ 	.word	0x0000db70


	//   ....[11]....
        /*04d8*/ 	.word	0x0000db80


	//   ....[12]....
        /*04dc*/ 	.word	0x0000dbf0


	//   ....[13]....
        /*04e0*/ 	.word	0x0000dc20


	//   ....[14]....
        /*04e4*/ 	.word	0x0000dc30


	//   ....[15]....
        /*04e8*/ 	.word	0x0000dc40


	//   ....[16]....
        /*04ec*/ 	.word	0x00011630


	//   ....[17]....
        /*04f0*/ 	.word	0x00011640


	//   ....[18]....
        /*04f4*/ 	.word	0x00011650


	//   ....[19]....
        /*04f8*/ 	.word	0x00011670


	//   ....[20]....
        /*04fc*/ 	.word	0x00011690


	//   ....[21]....
        /*0500*/ 	.word	0x000116b0


	//   ....[22]....
        /*0504*/ 	.word	0x000116c0


	//   ....[23]....
        /*0508*/ 	.word	0x00011700


	//----- nvinfo : EIATTR_VRC_CTA_INIT_COUNT
	.align		4
.L_306:
        /*050c*/ 	.byte	0x02, 0x4a
	.zero		1
	.zero		1


	//----- nvinfo : EIATTR_EXIT_INSTR_OFFSETS
	.align		4
        /*0510*/ 	.byte	0x04, 0x1c
        /*0512*/ 	.short	(.L_308 - .L_307)


	//   ....[0]....
.L_307:
        /*0514*/ 	.word	0x00000380


	//   ....[1]....
        /*0518*/ 	.word	0x000015b0


	//   ....[2]....
        /*051c*/ 	.word	0x00001640


	//   ....[3]....
        /*0520*/ 	.word	0x00013110


	//   ....[4]....
        /*0524*/ 	.word	0x000131f0


	//----- nvinfo : EIATTR_CRS_STACK_SIZE
	.align		4
.L_308:
        /*0528*/ 	.byte	0x04, 0x1e
        /*052a*/ 	.short	(.L_310 - .L_309)
.L_309:
        /*052c*/ 	.word	0x00000000


	//----- nvinfo : EIATTR_CBANK_PARAM_SIZE
	.align		4
.L_310:
        /*0530*/ 	.byte	0x03, 0x19
        /*0532*/ 	.short	0x01d0


	//----- nvinfo : EIATTR_PARAM_CBANK
	.align		4
        /*0534*/ 	.byte	0x04, 0x0a
        /*0536*/ 	.short	(.L_312 - .L_311)
	.align		4
.L_311:
        /*0538*/ 	.word	index@(.nv.constant0._ZN5flash16flash_fwd_kernelI23Flash_fwd_kernel_traitsILi64ELi128ELi128ELi4ELb0ELb0EN7cutlass10bfloat16_tE19Flash_kernel_traitsILi64ELi128ELi128ELi4ES3_EELb0ELb0ELb0ELb0ELb0ELb0ELb1ELb0EEEvNS_16Flash_fwd_paramsE)
        /*053c*/ 	.short	0x0380
        /*053e*/ 	.short	0x01d0


	//----- nvinfo : EIATTR_SW_WAR
	.align		4
.L_312:
        /*0540*/ 	.byte	0x04, 0x36
        /*0542*/ 	.short	(.L_314 - .L_313)
.L_313:
        /*0544*/ 	.word	0x00000008
.L_314:


//--------------------- .nv.info._ZN5flash16flash_fwd_kernelI23Flash_fwd_kernel_traitsILi64ELi128ELi128ELi4ELb0ELb0EN7cutlass10bfloat16_tE19Flash_kernel_traitsILi64ELi128ELi128ELi4ES3_EELb0ELb0ELb0ELb1ELb0ELb0ELb0ELb0EEEvNS_16Flash_fwd_paramsE --------------------------
	.section	.nv.info._ZN5flash16flash_fwd_kernelI23Flash_fwd_kernel_traitsILi64ELi128ELi128ELi4ELb0ELb0EN7cutlass10bfloat16_tE19Flash_kernel_traitsILi64ELi128ELi128ELi4ES3_EELb0ELb0ELb0ELb1ELb0ELb0ELb0ELb0EEEvNS_16Flash_fwd_paramsE,"",@"SHT_CUDA_INFO"
	.sectionflags	@""
	.align	4


	//----- nvinfo : EIATTR_CUDA_API_VERSION
	.align		4
        /*0000*/ 	.byte	0x04, 0x37
        /*0002*/ 	.short	(.L_316 - .L_315)
.L_315:
        /*0004*/ 	.word	0x00000082


	//----- nvinfo : EIATTR_KPARAM_INFO
	.align		4
.L_316:
        /*0008*/ 	.byte	0x04, 0x17
        /*000a*/ 	.short	(.L_318 - .L_317)
.L_317:
        /*000c*/ 	.word	0x00000000
        /*0010*/ 	.short	0x0000
        /*0012*/ 	.short	0x0000
        /*0014*/ 	.byte	0x00, 0xf0, 0x41, 0x07


	//----- nvinfo : EIATTR_SPARSE_MMA_MASK
	.align		4
.L_318:
        /*0018*/ 	.byte	0x03, 0x50
        /*001a*/ 	.short	0x0000


	//----- nvinfo : EIATTR_MAXREG_COUNT
	.align		4
        /*001c*/ 	.byte	0x03, 0x1b
        /*001e*/ 	.short	0x00ff


	//----- nvinfo : EIATTR_NUM_BARRIERS
	.align		4
        /*0020*/ 	.byte	0x02, 0x4c
        /*0022*/ 	.byte	0x01
	.zero		1


	//----- nvinfo : EIATTR_ANNOTATIONS
	.align		4
        /*0024*/ 	.byte	0x04, 0x55
        /*0026*/ 	.short	(.L_320 - .L_319)


	//   ....[0]....
.L_319:
        /* <DEDUP_REMOVED lines=32> */


	//----- nvinfo : EIATTR_MERCURY_ISA_VERSION
	.align		4
.L_320:
        /*0210*/ 	.byte	0x03, 0x5f
        /*0212*/ 	.short	0x0101


	//----- nvinfo : EIATTR_COOP_GROUP_MASK_REGIDS
	.align		4
        /*0214*/ 	.byte	0x04, 0x29
        /*0216*/ 	.short	(.L_322 - .L_321)


	//   ....[0]....
.L_321:
        /*0218*/ 	.word	0xffffffff


	//   ....[1]....
        /*021c*/ 	.word	0xffffffff


	//   ....[2]....
        /*0220*/ 	.word	0xffffffff


	//   ....[3]....
        /*0224*/ 	.word	0xffffffff


	//   ....[4]....
        /*0228*/ 	.word	0xffffffff


	//   ....[5]....
        /*022c*/ 	.word	0xffffffff


	//   ....[6]....
        /*0230*/ 	.word	0xffffffff


	//   ....[7]....
        /*0234*/ 	.word	0xffffffff


	//   ....[8]....
        /*0238*/ 	.word	0xffffffff


	//   ....[9]....
        /*023c*/ 	.word	0xffffffff


	//   ....[10]....
        /*0240*/ 	.word	0xffffffff


	//   ....[11]....
        /*0244*/ 	.word	0xffffffff


	//   ....[12]....
        /*0248*/ 	.word	0xffffffff


	//   ....[13]....
        /*024c*/ 	.word	0xffffffff


	//   ....[14]....
        /*0250*/ 	.word	0xffffffff


	//   ....[15]....
        /*0254*/ 	.word	0xffffffff


	//   ....[16]....
        /*0258*/ 	.word	0xffffffff


	//   ....[17]....
        /*025c*/ 	.word	0xffffffff


	//   ....[18]....
        /*0260*/ 	.word	0xffffffff


	//   ....[19]....
        /*0264*/ 	.word	0xffffffff


	//   ....[20]....
        /*0268*/ 	.word	0xffffffff


	//   ....[21]....
        /*026c*/ 	.word	0xffffffff


	//   ....[22]....
        /*0270*/ 	.word	0xffffffff


	//   ....[23]....
        /*0274*/ 	.word	0xffffffff


	//----- nvinfo : EIATTR_COOP_GROUP_INSTR_OFFSETS
	.align		4
.L_322:
        /*0278*/ 	.byte	0x04, 0x28
        /*027a*/ 	.short	(.L_324 - .L_323)


	//   ....[0]....
.L_323:
        /*027c*/ 	.word	0x00008af0


	//   ....[1]....
        /*0280*/ 	.word	0x00008b10


	//   ....[2]....
        /*0284*/ 	.word	0x00008bc0


	//   ....[3]....
        /*0288*/ 	.word	0x00008bf0


	//   ....[4]....
        /*028c*/ 	.word	0x00008f90


	//   ....[5]....
        /*0290*/ 	.word	0x00009030


	//   ....[6]....
        /*0294*/ 	.word	0x00009070


	//   ....[7]....
        /*0298*/ 	.word	0x00009110


	//   ....[8]....
        /*029c*/ 	.word	0x0000f160


	//   ....[9]....
        /*02a0*/ 	.word	0x0000f180


	//   ....[10]....
        /*02a4*/ 	.word	0x0000f190


	//   ....[11]....
        /*02a8*/ 	.word	0x0000f1a0


	//   ....[12]....
        /*02ac*/ 	.word	0x0000f1e0


	//   ....[13]....
        /*02b0*/ 	.word	0x0000f200


	//   ....[14]....
        /*02b4*/ 	.word	0x0000f220


	//   ....[15]....
        /*02b8*/ 	.word	0x0000f230


	//   ....[16]....
        /*02bc*/ 	.word	0x000120c0


	//   ....[17]....
        /*02c0*/ 	.word	0x000120d0


	//   ....[18]....
        /*02c4*/ 	.word	0x000120e0


	//   ....[19]....
        /*02c8*/ 	.word	0x00012100


	//   ....[20]....
        /*02cc*/ 	.word	0x00012120


	//   ....[21]....
        /*02d0*/ 	.word	0x00012140


	//   ....[22]....
        /*02d4*/ 	.word	0x00012150


	//   ....[23]....
        /*02d8*/ 	.word	0x00012180


	//----- nvinfo : EIATTR_VRC_CTA_INIT_COUNT
	.align		4
.L_324:
        /*02dc*/ 	.byte	0x02, 0x4a
	.zero		1
	.zero		1


	//----- nvinfo : EIATTR_EXIT_INSTR_OFFSETS
	.align		4
        /*02e0*/ 	.byte	0x04, 0x1c
        /*02e2*/ 	.short	(.L_326 - .L_325)


	//   ....[0]....
.L_325:
        /*02e4*/ 	.word	0x00000360


	//   ....[1]....
        /*02e8*/ 	.word	0x00001570


	//   ....[2]....
        /*02ec*/ 	.word	0x00001600


	//   ....[3]....
        /*02f0*/ 	.word	0x00013ba0


	//   ....[4]....
        /*02f4*/ 	.word	0x00013c80


	//----- nvinfo : EIATTR_CRS_STACK_SIZE
	.align		4
.L_326:
        /*02f8*/ 	.byte	0x04, 0x1e
        /*02fa*/ 	.short	(.L_328 - .L_327)
.L_327:
        /*02fc*/ 	.word	0x00000000


	//----- nvinfo : EIATTR_CBANK_PARAM_SIZE
	.align		4
.L_328:
        /*0300*/ 	.byte	0x03, 0x19
        /*0302*/ 	.short	0x01d0


	//----- nvinfo : EIATTR_PARAM_CBANK
	.align		4
        /*0304*/ 	.byte	0x04, 0x0a
        /*0306*/ 	.short	(.L_330 - .L_329)
	.align		4
.L_329:
        /*0308*/ 	.word	index@(.nv.constant0._ZN5flash16flash_fwd_kernelI23Flash_fwd_kernel_traitsILi64ELi128ELi128ELi4ELb0ELb0EN7cutlass10bfloat16_tE19Flash_kernel_traitsILi64ELi128ELi128ELi4ES3_EELb0ELb0ELb0ELb1ELb0ELb0ELb0ELb0EEEvNS_16Flash_fwd_paramsE)
        /*030c*/ 	.short	0x0380
        /*030e*/ 	.short	0x01d0


	//----- nvinfo : EIATTR_SW_WAR
	.align		4
.L_330:
        /*0310*/ 	.byte	0x04, 0x36
        /*0312*/ 	.short	(.L_332 - .L_331)
.L_331:
        /*0314*/ 	.word	0x00000008
.L_332:


//--------------------- .nv.info._ZN5flash16flash_fwd_kernelI23Flash_fwd_kernel_traitsILi64ELi128ELi128ELi4ELb0ELb0EN7cutlass10bfloat16_tE19Flash_kernel_traitsILi64ELi128ELi128ELi4ES3_EELb0ELb0ELb0ELb1ELb0ELb0ELb1ELb0EEEvNS_16Flash_fwd_paramsE --------------------------
	.section	.nv.info._ZN5flash16flash_fwd_kernelI23Flash_fwd_kernel_traitsILi64ELi128ELi128ELi4ELb0ELb0EN7cutlass10bfloat16_tE19Flash_kernel_traitsILi64ELi128ELi128ELi4ES3_EELb0ELb0ELb0ELb1ELb0ELb0ELb1ELb0EEEvNS_16Flash_fwd_paramsE,"",@"SHT_CUDA_INFO"
	.sectionflags	@""
	.align	4


	//----- nvinfo : EIATTR_CUDA_API_VERSION
	.align		4
        /*0000*/ 	.byte	0x04, 0x37
        /*0002*/ 	.short	(.L_334 - .L_333)
.L_333:
        /*0004*/ 	.word	0x00000082


	//----- nvinfo : EIATTR_KPARAM_INFO
	.align		4
.L_334:
        /*0008*/ 	.byte	0x04, 0x17
        /*000a*/ 	.short	(.L_336 - .L_335)
.L_335:
        /*000c*/ 	.word	0x00000000
        /*0010*/ 	.short	0x0000
        /*0012*/ 	.short	0x0000
        /*0014*/ 	.byte	0x00, 0xf0, 0x41, 0x07


	//----- nvinfo : EIATTR_SPARSE_MMA_MASK
	.align		4
.L_336:
        /*0018*/ 	.byte	0x03, 0x50
        /*001a*/ 	.short	0x0000


	//----- nvinfo : EIATTR_MAXREG_COUNT
	.align		4
        /*001c*/ 	.byte	0x03, 0x1b
        /*001e*/ 	.short	0x00ff


	//----- nvinfo : EIATTR_NUM_BARRIERS
	.align		4
        /*0020*/ 	.byte	0x02, 0x4c
        /*0022*/ 	.byte	0x01
	.zero		1


	//----- nvinfo : EIATTR_ANNOTATIONS
	.align		4
        /*0024*/ 	.byte	0x04, 0x55
        /*0026*/ 	.short	(.L_338 - .L_337)


	//   ....[0]....
.L_337:
        /* <DEDUP_REMOVED lines=43> */


	//----- nvinfo : EIATTR_MERCURY_ISA_VERSION
	.align		4
.L_338:
        /*02c0*/ 	.byte	0x03, 0x5f
        /*02c2*/ 	.short	0x0101


	//----- nvinfo : EIATTR_COOP_GROUP_MASK_REGIDS
	.align		4
        /*02c4*/ 	.byte	0x04, 0x29
        /*02c6*/ 	.short	(.L_340 - .L_339)


	//   ....[0]....
.L_339:
        /*02c8*/ 	.word	0xffffffff


	//   ....[1]....
        /*02cc*/ 	.word	0xffffffff


	//   ....[2]....
        /*02d0*/ 	.word	0xffffffff


	//   ....[3]....
        /*02d4*/ 	.word	0xffffffff


	//   ....[4]....
        /*02d8*/ 	.word	0xffffffff


	//   ....[5]....
        /*02dc*/ 	.word	0xffffffff


	//   ....[6]....
        /*02e0*/ 	.word	0xffffffff


	//   ....[7]....
        /*02e4*/ 	.word	0xffffffff


	//   ....[8]....
        /*02e8*/ 	.word	0xffffffff


	//   ....[9]....
        /*02ec*/ 	.word	0xffffffff


	//   ....[10]....
        /*02f0*/ 	.word	0xffffffff


	//   ....[11]....
        /*02f4*/ 	.word	0xffffffff


	//   ....[12]....
        /*02f8*/ 	.word	0xffffffff


	//   ....[13]....
        /*02fc*/ 	.word	0xffffffff


	//   ....[14]....
        /*0300*/ 	.word	0xffffffff


	//   ....[15]....
        /*0304*/ 	.word	0xffffffff


	//   ....[16]....
        /*0308*/ 	.word	0xffffffff


	//   ....[17]....
        /*030c*/ 	.word	0xffffffff


	//   ....[18]....
        /*0310*/ 	.word	0xffffffff


	//   ....[19]....
        /*0314*/ 	.word	0xffffffff


	//   ....[20]....
        /*0318*/ 	.word	0xffffffff


	//   ....[21]....
        /*031c*/ 	.word	0xffffffff


	//   ....[22]....
        /*0320*/ 	.word	0xffffffff


	//   ....[23]....
        /*0324*/ 	.word	0xffffffff


	//----- nvinfo : EIATTR_COOP_GROUP_INSTR_OFFSETS
	.align		4
.L_340:
        /*0328*/ 	.byte	0x04, 0x28
        /*032a*/ 	.short	(.L_342 - .L_341)


	//   ....[0]....
.L_341:
        /*032c*/ 	.word	0x000097d0


	//   ....[1]....
        /*0330*/ 	.word	0x00009800


	//   ....[2]....
        /*0334*/ 	.word	0x000098b0


	//   ....[3]....
        /*0338*/ 	.word	0x000098e0


	//   ....[4]....
        /*033c*/ 	.word	0x00009cc0


	//   ....[5]....
        /*0340*/ 	.word	0x00009d20


	//   ....[6]....
        /*0344*/ 	.word	0x00009e10


	//   ....[7]....
        /*0348*/ 	.word	0x00009e80


	//   ....[8]....
        /*034c*/ 	.word	0x00011420


	//   ....[9]....
        /*0350*/ 	.word	0x00011450


	//   ....[10]....
        /*0354*/ 	.word	0x00011480


	//   ....[11]....
        /*0358*/ 	.word	0x00011490


	//   ....[12]....
        /*035c*/ 	.word	0x000114e0


	//   ....[13]....
        /*0360*/ 	.word	0x00011500


	//   ....[14]....
        /*0364*/ 	.word	0x00011520


	//   ....[15]....
        /*0368*/ 	.word	0x00011530


	//   ....[16]....
        /*036c*/ 	.word	0x000153f0


	//   ....[17]....
        /*0370*/ 	.word	0x00015400


	//   ....[18]....
        /*0374*/ 	.word	0x00015410


	//   ....[19]....
        /*0378*/ 	.word	0x00015430


	//   ....[20]....
        /*037c*/ 	.word	0x00015450


	//   ....[21]....
        /*0380*/ 	.word	0x00015470


	//   ....[22]....
        /*0384*/ 	.word	0x00015480


	//   ....[23]....
        /*0388*/ 	.word	0x000154b0


	//----- nvinfo : EIATTR_VRC_CTA_INIT_COUNT
	.align		4
.L_342:
        /*038c*/ 	.byte	0x02, 0x4a
	.zero		1
	.zero		1


	//----- nvinfo : EIATTR_EXIT_INSTR_OFFSETS
	.align		4
        /*0390*/ 	.byte	0x04, 0x1c
        /*0392*/ 	.short	(.L_344 - .L_343)


	//   ....[0]....
.L_343:
        /*0394*/ 	.word	0x00000360


	//   ....[1]....
        /*0398*/ 	.word	0x00001570


	//   ....[2]....
        /*039c*/ 	.word	0x00001600


	//   ....[3]....
        /*03a0*/ 	.word	0x00016ed0


	//   ....[4]....
        /*03a4*/ 	.word	0x00016fb0


	//----- nvinfo : EIATTR_CRS_STACK_SIZE
	.align		4
.L_344:
        /*03a8*/ 	.byte	0x04, 0x1e
        /*03aa*/ 	.short	(.L_346 - .L_345)
.L_345:
        /*03ac*/ 	.word	0x00000000


	//----- nvinfo : EIATTR_CBANK_PARAM_SIZE
	.align		4
.L_346:
        /*03b0*/ 	.byte	0x03, 0x19
        /*03b2*/ 	.short	0x01d0


	//----- nvinfo : EIATTR_PARAM_CBANK
	.align		4
        /*03b4*/ 	.byte	0x04, 0x0a
        /*03b6*/ 	.short	(.L_348 - .L_347)
	.align		4
.L_347:
        /*03b8*/ 	.word	index@(.nv.constant0._ZN5flash16flash_fwd_kernelI23Flash_fwd_kernel_traitsILi64ELi128ELi128ELi4ELb0ELb0EN7cutlass10bfloat16_tE19Flash_kernel_traitsILi64ELi128ELi128ELi4ES3_EELb0ELb0ELb0ELb1ELb0ELb0ELb1ELb0EEEvNS_16Flash_fwd_paramsE)
        /*03bc*/ 	.short	0x0380
        /*03be*/ 	.short	0x01d0


	//----- nvinfo : EIATTR_SW_WAR
	.align		4
.L_348:
        /*03c0*/ 	.byte	0x04, 0x36
        /*03c2*/ 	.short	(.L_350 - .L_349)
.L_349:
        /*03c4*/ 	.word	0x00000008
.L_350:


//--------------------- .nv.info._ZN5flash16flash_fwd_kernelI23Flash_fwd_kernel_traitsILi64ELi128ELi128ELi4ELb0ELb0EN7cutlass10bfloat16_tE19Flash_kernel_traitsILi64ELi128ELi128ELi4ES3_EELb0ELb0ELb1ELb0ELb0ELb1ELb0ELb0EEEvNS_16Flash_fwd_paramsE --------------------------
	.section	.nv.info._ZN5flash16flash_fwd_kernelI23Flash_fwd_kernel_traitsILi64ELi128ELi128ELi4ELb0ELb0EN7cutlass10bfloat16_tE19Flash_kernel_traitsILi64ELi128ELi128ELi4ES3_EELb0ELb0ELb1ELb0ELb0ELb1ELb0ELb0EEEvNS_16Flash_fwd_paramsE,"",@"SHT_CUDA_INFO"
	.sectionflags	@""
	.align	4


	//----- nvinfo : EIATTR_CUDA_API_VERSION
	.align		4
        /*0000*/ 	.byte	0x04, 0x37
        /*0002*/ 	.short	(.L_352 - .L_351)
.L_351:
        /*0004*/ 	.word	0x00000082


	//----- nvinfo : EIATTR_KPARAM_INFO
	.align		4
.L_352:
        /*0008*/ 	.byte	0x04, 0x17
        /*000a*/ 	.short	(.L_354 - .L_353)
.L_353:
        /*000c*/ 	.word	0x00000000
        /*0010*/ 	.short	0x0000
        /*0012*/ 	.short	0x0000
        /*0014*/ 	.byte	0x00, 0xf0, 0x41, 0x07


	//----- nvinfo : EIATTR_SPARSE_MMA_MASK
	.align		4
.L_354:
        /*0018*/ 	.byte	0x03, 0x50
        /*001a*/ 	.short	0x0000


	//----- nvinfo : EIATTR_MAXREG_COUNT
	.align		4
        /*001c*/ 	.byte	0x03, 0x1b
        /*001e*/ 	.short	0x00ff


	//----- nvinfo : EIATTR_NUM_BARRIERS
	.align		4
        /*0020*/ 	.byte	0x02, 0x4c
        /*0022*/ 	.byte	0x01
	.zero		1


	//----- nvinfo : EIATTR_ANNOTATIONS
	.align		4
        /*0024*/ 	.byte	0x04, 0x55
        /*0026*/ 	.short	(.L_356 - .L_355)


	//   ....[0]....
.L_355:
        /* <DEDUP_REMOVED lines=127> */


	//----- nvinfo : EIATTR_MERCURY_ISA_VERSION
	.align		4
.L_356:
        /*0800*/ 	.byte	0x03, 0x5f
        /*0802*/ 	.short	0x0101


	//----- nvinfo : EIATTR_INT_WARP_WIDE_INSTR_OFFSETS
	.align		4
        /*0804*/ 	.byte	0x04, 0x31
        /*0806*/ 	.short	(.L_358 - .L_357)


	//   ....[0]....
.L_357:
        /*0808*/ 	.word	0x00002730


	//   ....[1]....
        /*080c*/ 	.word	0x00002980


	//   ....[2]....
        /*0810*/ 	.word	0x00002c90


	//   ....[3]....
        /*0814*/ 	.word	0x00002f60


	//----- nvinfo : EIATTR_COOP_GROUP_MASK_REGIDS
	.align		4
.L_358:
        /*0818*/ 	.byte	0x04, 0x29
        /*081a*/ 	.short	(.L_360 - .L_359)


	//   ....[0]....
.L_359:
        /*081c*/ 	.word	0xffffffff


	//   ....[1]....
        /*0820*/ 	.word	0xffffffff


	//   ....[2]....
        /*0824*/ 	.word	0xffffffff


	//   ....[3]....
        /*0828*/ 	.word	0xffffffff


	//   ....[4]....
        /*082c*/ 	.word	0xffffffff


	//   ....[5]....
        /*0830*/ 	.word	0xffffffff


	//   ....[6]....
        /*0834*/ 	.word	0xffffffff


	//   ....[7]....
        /*0838*/ 	.word	0xffffffff


	//   ....[8]....
        /*083c*/ 	.word	0xffffffff


	//   ....[9]....
        /*0840*/ 	.word	0xffffffff


	//   ....[10]....
        /*0844*/ 	.word	0xffffffff


	//   ....[11]....
        /*0848*/ 	.word	0xffffffff


	//   ....[12]....
        /*084c*/ 	.word	0xffffffff


	//   ....[13]....
        /*0850*/ 	.word	0xffffffff


	//   ....[14]....
        /*0854*/ 	.word	0xffffffff


	//   ....[15]....
        /*0858*/ 	.word	0xffffffff


	//   ....[16]....
        /*085c*/ 	.word	0xffffffff


	//   ....[17]....
        /*0860*/ 	.word	0xffffffff


	//   ....[18]....
        /*0864*/ 	.word	0xffffffff


	//   ....[19]....
        /*0868*/ 	.word	0xffffffff


	//   ....[20]....
        /*086c*/ 	.word	0xffffffff


	//   ....[21]....
        /*0870*/ 	.word	0xffffffff


	//   ....[22]....
        /*0874*/ 	.word	0xffffffff


	//   ....[23]....
        /*0878*/ 	.word	0xffffffff


	//   ....[24]....
        /*087c*/ 	.word	0xffffffff


	//   ....[25]....
        /*0880*/ 	.word	0xffffffff


	//   ....[26]....
        /*0884*/ 	.word	0xffffffff


	//   ....[27]....
        /*0888*/ 	.word	0xffffffff


	//   ....[28]....
        /*088c*/ 	.word	0xffffffff


	//   ....[29]....
        /*0890*/ 	.word	0xffffffff


	//   ....[30]....
        /*0894*/ 	.word	0xffffffff


	//   ....[31]....
        /*0898*/ 	.word	0xffffffff


	//----- nvinfo : EIATTR_COOP_GROUP_INSTR_OFFSETS
	.align		4
.L_360:
        /*089c*/ 	.byte	0x04, 0x28
        /*089e*/ 	.short	(.L_362 - .L_361)


	//   ....[0]....
.L_361:
        /*08a0*/ 	.word	0x00006bd0


	//   ....[1]....
        /*08a4*/ 	.word	0x00006c10


	//   ....[2]....
        /*08a8*/ 	.word	0x00006d60


	//   ....[3]....
        /*08ac*/ 	.word	0x00006d90


	//   ....[4]....
        /*08b0*/ 	.word	0x000073f0


	//   ....[5]....
        /*08b4*/ 	.word	0x00007410


	//   ....[6]....
        /*08b8*/ 	.word	0x00007500


	//   ....[7]....
        /*08bc*/ 	.word	0x00007540


	//   ....[8]....
        /*08c0*/ 	.word	0x0000fcb0


	//   ....[9]....
        /*08c4*/ 	.word	0x0000fd40


	//   ....[10]....
        /*08c8*/ 	.word	0x0000fd80


	//   ....[11]....
        /*08cc*/ 	.word	0x0000fdf0


	//   ....[12]....
        /*08d0*/ 	.word	0x0000fe30


	//   ....[13]....
        /*08d4*/ 	.word	0x0000fe40


	//   ....[14]....
        /*08d8*/ 	.word	0x0000fe60


	//   ....[15]....
        /*08dc*/ 	.word	0x0000ff00


	//   ....[16]....
        /*08e0*/ 	.word	0x00015ea0


	//   ....[17]....
        /*08e4*/ 	.word	0x00015f10


	//   ....[18]....
        /*08e8*/ 	.word	0x00017fd0


	//   ....[19]....
        /*08ec*/ 	.word	0x000180e0


	//   ....[20]....
        /*08f0*/ 	.word	0x00018120


	//   ....[21]....
        /*08f4*/ 	.word	0x00018190


	//   ....[22]....
        /*08f8*/ 	.word	0x000181d0


	//   ....[23]....
        /*08fc*/ 	.word	0x00018220


	//   ....[24]....
        /*0900*/ 	.word	0x0001c130


	//   ....[25]....
        /*0904*/ 	.word	0x0001c140


	//   ....[26]....
        /*0908*/ 	.word	0x0001c150


	//   ....[27]....
        /*090c*/ 	.word	0x0001c180


	//   ....[28]....
        /*0910*/ 	.word	0x0001c1a0


	//   ....[29]....
        /*0914*/ 	.word	0x0001c1c0


	//   ....[30]....
        /*0918*/ 	.word	0x0001c1d0


	//   ....[31]....
        /*091c*/ 	.word	0x0001c210


	//----- nvinfo : EIATTR_VRC_CTA_INIT_COUNT
	.align		4
.L_362:
        /*0920*/ 	.byte	0x02, 0x4a
	.zero		1
	.zero		1


	//----- nvinfo : EIATTR_EXIT_INSTR_OFFSETS
	.align		4
        /*0924*/ 	.byte	0x04, 0x1c
        /*0926*/ 	.short	(.L_364 - .L_363)


	//   ....[0]....
.L_363:
        /*0928*/ 	.word	0x000004a0


	//   ....[1]....
        /*092c*/ 	.word	0x00001870


	//   ....[2]....
        /*0930*/ 	.word	0x00001900


	//   ....[3]....
        /*0934*/ 	.word	0x0001da50


	//   ....[4]....
        /*0938*/ 	.word	0x0001db30


	//----- nvinfo : EIATTR_CRS_STACK_SIZE
	.align		4
.L_364:
        /*093c*/ 	.byte	0x04, 0x1e
        /*093e*/ 	.short	(.L_366 - .L_365)
.L_365:
        /*0940*/ 	.word	0x00000000


	//----- nvinfo : EIATTR_CBANK_PARAM_SIZE
	.align		4
.L_366:
        /*0944*/ 	.byte	0x03, 0x19
        /*0946*/ 	.short	0x01d0


	//----- nvinfo : EIATTR_PARAM_CBANK
	.align		4
        /*0948*/ 	.byte	0x04, 0x0a
        /*094a*/ 	.short	(.L_368 - .L_367)
	.align		4
.L_367:
        /*094c*/ 	.word	index@(.nv.constant0._ZN5flash16flash_fwd_kernelI23Flash_fwd_kernel_traitsILi64ELi128ELi128ELi4ELb0ELb0EN7cutlass10bfloat16_tE19Flash_kernel_traitsILi64ELi128ELi128ELi4ES3_EELb0ELb0ELb1ELb0ELb0ELb1ELb0ELb0EEEvNS_16Flash_fwd_paramsE)
        /*0950*/ 	.short	0x0380
        /*0952*/ 	.short	0x01d0


	//----- nvinfo : EIATTR_SW_WAR
	.align		4
.L_368:
        /*0954*/ 	.byte	0x04, 0x36
        /*0956*/ 	.short	(.L_370 - .L_369)
.L_369:
        /*0958*/ 	.word	0x00000008
.L_370:


//--------------------- .nv.info._ZN5flash16flash_fwd_kernelI23Flash_fwd_kernel_traitsILi64ELi128ELi128ELi4ELb0ELb0EN7cutlass10bfloat16_tE19Flash_kernel_traitsILi64ELi128ELi128ELi4ES3_EELb0ELb0ELb1ELb0ELb0ELb1ELb1ELb0EEEvNS_16Flash_fwd_paramsE --------------------------
	.section	.nv.info._ZN5flash16flash_fwd_kernelI23Flash_fwd_kernel_traitsILi64ELi128ELi128ELi4ELb0ELb0EN7cutlass10bfloat16_tE19Flash_kernel_traitsILi64ELi128ELi128ELi4ES3_EELb0ELb0ELb1ELb0ELb0ELb1ELb1ELb0EEEvNS_16Flash_fwd_paramsE,"",@"SHT_CUDA_INFO"
	.sectionflags	@""
	.align	4


	//----- nvinfo : EIATTR_CUDA_API_VERSION
	.align		4
        /*0000*/ 	.byte	0x04, 0x37
        /*0002*/ 	.short	(.L_372 - .L_371)
.L_371:
        /*0004*/ 	.word	0x00000082


	//----- nvinfo : EIATTR_KPARAM_INFO
	.align		4
.L_372:
        /*0008*/ 	.byte	0x04, 0x17
        /*000a*/ 	.short	(.L_374 - .L_373)
.L_373:
        /*000c*/ 	.word	0x00000000
        /*0010*/ 	.short	0x0000
        /*0012*/ 	.short	0x0000
        /*0014*/ 	.byte	0x00, 0xf0, 0x41, 0x07


	//----- nvinfo : EIATTR_SPARSE_MMA_MASK
	.align		4
.L_374:
        /*0018*/ 	.byte	0x03, 0x50
        /*001a*/ 	.short	0x0000


	//----- nvinfo : EIATTR_MAXREG_COUNT
	.align		4
        /*001c*/ 	.byte	0x03, 0x1b
        /*001e*/ 	.short	0x00ff


	//----- nvinfo : EIATTR_NUM_BARRIERS
	.align		4
        /*0020*/ 	.byte	0x02, 0x4c
        /*0022*/ 	.byte	0x01
	.zero		1


	//----- nvinfo : EIATTR_ANNOTATIONS
	.align		4
        /*0024*/ 	.byte	0x04, 0x55
        /*0026*/ 	.short	(.L_376 - .L_375)


	//   ....[0]....
.L_375:
        /* <DEDUP_REMOVED lines=113> */


	//----- nvinfo : EIATTR_MERCURY_ISA_VERSION
	.align		4
.L_376:
        /*0720*/ 	.byte	0x03, 0x5f
        /*0722*/ 	.short	0x0101


	//----- nvinfo : EIATTR_INT_WARP_WIDE_INSTR_OFFSETS
	.align		4
        /*0724*/ 	.byte	0x04, 0x31
        /*0726*/ 	.short	(.L_378 - .L_377)


	//   ....[0]....
.L_377:
        /*0728*/ 	.word	0x000026e0


	//   ....[1]....
        /*072c*/ 	.word	0x00002920


	//   ....[2]....
        /*0730*/ 	.word	0x00002c50


	//   ....[3]....
        /*0734*/ 	.word	0x00002f20


	//----- nvinfo : EIATTR_COOP_GROUP_MASK_REGIDS
	.align		4
.L_378:
        /*0738*/ 	.byte	0x04, 0x29
        /*073a*/ 	.short	(.L_380 - .L_379)


	//   ....[0]....
.L_379:
        /*073c*/ 	.word	0xffffffff


	//   ....[1]....
        /*0740*/ 	.word	0xffffffff


	//   ....[2]....
        /*0744*/ 	.word	0xffffffff


	//   ....[3]....
        /*0748*/ 	.word	0xffffffff


	//   ....[4]....
        /*074c*/ 	.word	0xffffffff


	//   ....[5]....
        /*0750*/ 	.word	0xffffffff


	//   ....[6]....
        /*0754*/ 	.word	0xffffffff


	//   ....[7]....
        /*0758*/ 	.word	0xffffffff


	//   ....[8]....
        /*075c*/ 	.word	0xffffffff


	//   ....[9]....
        /*0760*/ 	.word	0xffffffff


	//   ....[10]....
        /*0764*/ 	.word	0xffffffff


	//   ....[11]....
        /*0768*/ 	.word	0xffffffff


	//   ....[12]....
        /*076c*/ 	.word	0xffffffff


	//   ....[13]....
        /*0770*/ 	.word	0xffffffff


	//   ....[14]....
        /*0774*/ 	.word	0xffffffff


	//   ....[15]....
        /*0778*/ 	.word	0xffffffff


	//   ....[16]....
        /*077c*/ 	.word	0xffffffff


	//   ....[17]....
        /*0780*/ 	.word	0xffffffff


	//   ....[18]....
        /*0784*/ 	.word	0xffffffff


	//   ....[19]....
        /*0788*/ 	.word	0xffffffff


	//   ....[20]....
        /*078c*/ 	.word	0xffffffff


	//   ....[21]....
        /*0790*/ 	.word	0xffffffff


	//   ....[22]....
        /*0794*/ 	.word	0xffffffff


	//   ....[23]....
        /*0798*/ 	.word	0xffffffff


	//   ....[24]....
        /*079c*/ 	.word	0xffffffff


	//   ....[25]....
        /*07a0*/ 	.word	0xffffffff


	//   ....[26]....
        /*07a4*/ 	.word	0xffffffff


	//   ....[27]....
        /*07a8*/ 	.word	0xffffffff


	//   ....[28]....
        /*07ac*/ 	.word	0xffffffff


	//   ....[29]....
        /*07b0*/ 	.word	0xffffffff


	//   ....[30]....
        /*07b4*/ 	.word	0xffffffff


	//   ....[31]....
        /*07b8*/ 	.word	0xffffffff


	//----- nvinfo : EIATTR_COOP_GROUP_INSTR_OFFSETS
	.align		4
.L_380:
        /*07bc*/ 	.byte	0x04, 0x28
        /*07be*/ 	.short	(.L_382 - .L_381)


	//   ....[0]....
.L_381:
        /*07c0*/ 	.word	0x00007940


	//   ....[1]....
        /*07c4*/ 	.word	0x00007960


	//   ....[2]....
        /*07c8*/ 	.word	0x00007ab0


	//   ....[3]....
        /*07cc*/ 	.word	0x00007b20


	//   ....[4]....
        /*07d0*/ 	.word	0x00008120


	//   ....[5]....
        /*07d4*/ 	.word	0x00008140


	//   ....[6]....
        /*07d8*/ 	.word	0x000081d0


	//   ....[7]....
        /*07dc*/ 	.word	0x00008240


	//   ....[8]....
        /*07e0*/ 	.word	0x00011c10


	//   ....[9]....
        /*07e4*/ 	.word	0x00011c20


	//   ....[10]....
        /*07e8*/ 	.word	0x00011c40


	//   ....[11]....
        /*07ec*/ 	.word	0x00011c80


	//   ....[12]....
        /*07f0*/ 	.word	0x00011fd0


	//   ....[13]....
        /*07f4*/ 	.word	0x00012020


	//   ....[14]....
        /*07f8*/ 	.word	0x00012060


	//   ....[15]....
        /*07fc*/ 	.word	0x00012080


	//   ....[16]....
        /*0800*/ 	.word	0x000192b0


	//   ....[17]....
        /*0804*/ 	.word	0x00019480


	//   ....[18]....
        /*0808*/ 	.word	0x0001b820


	//   ....[19]....
        /*080c*/ 	.word	0x0001b940


	//   ....[20]....
        /*0810*/ 	.word	0x0001bbb0


	//   ....[21]....
        /*0814*/ 	.word	0x0001bd30


	//   ....[22]....
        /*0818*/ 	.word	0x0001bd60


	//   ....[23]....
        /*081c*/ 	.word	0x0001be50


	//   ....[24]....
        /*0820*/ 	.word	0x0001f6e0


	//   ....[25]....
        /*0824*/ 	.word	0x0001f6f0


	//   ....[26]....
        /*0828*/ 	.word	0x0001f700


	//   ....[27]....
        /*082c*/ 	.word	0x0001f720


	//   ....[28]....
        /*0830*/ 	.word	0x0001f740


	//   ....[29]....
        /*0834*/ 	.word	0x0001f760


	//   ....[30]....
        /*0838*/ 	.word	0x0001f770


	//   ....[31]....
        /*083c*/ 	.word	0x0001f7b0


	//----- nvinfo : EIATTR_VRC_CTA_INIT_COUNT
	.align		4
.L_382:
        /*0840*/ 	.byte	0x02, 0x4a
	.zero		1
	.zero		1


	//----- nvinfo : EIATTR_EXIT_INSTR_OFFSETS
	.align		4
        /*0844*/ 	.byte	0x04, 0x1c
        /*0846*/ 	.short	(.L_384 - .L_383)


	//   ....[0]....
.L_383:
        /*0848*/ 	.word	0x000004a0


	//   ....[1]....
        /*084c*/ 	.word	0x00001870


	//   ....[2]....
        /*0850*/ 	.word	0x00001900


	//   ....[3]....
        /*0854*/ 	.word	0x00020ff0


	//   ....[4]....
        /*0858*/ 	.word	0x000210d0


	//----- nvinfo : EIATTR_CRS_STACK_SIZE
	.align		4
.L_384:
        /*085c*/ 	.byte	0x04, 0x1e
        /*085e*/ 	.short	(.L_386 - .L_385)
.L_385:
        /*0860*/ 	.word	0x00000000


	//----- nvinfo : EIATTR_CBANK_PARAM_SIZE
	.align		4
.L_386:
        /*0864*/ 	.byte	0x03, 0x19
        /*0866*/ 	.short	0x01d0


	//----- nvinfo : EIATTR_PARAM_CBANK
	.align		4
        /*0868*/ 	.byte	0x04, 0x0a
        /*086a*/ 	.short	(.L_388 - .L_387)
	.align		4
.L_387:
        /*086c*/ 	.word	index@(.nv.constant0._ZN5flash16flash_fwd_kernelI23Flash_fwd_kernel_traitsILi64ELi128ELi128ELi4ELb0ELb0EN7cutlass10bfloat16_tE19Flash_kernel_traitsILi64ELi128ELi128ELi4ES3_EELb0ELb0ELb1ELb0ELb0ELb1ELb1ELb0EEEvNS_16Flash_fwd_paramsE)
        /*0870*/ 	.short	0x0380
        /*0872*/ 	.short	0x01d0


	//----- nvinfo : EIATTR_SW_WAR
	.align		4
.L_388:
        /*0874*/ 	.byte	0x04, 0x36
        /*0876*/ 	.short	(.L_390 - .L_389)
.L_389:
        /*0878*/ 	.word	0x00000008
.L_390:


//--------------------- .nv.info._ZN5flash16flash_fwd_kernelI23Flash_fwd_kernel_traitsILi64ELi128ELi128ELi4ELb0ELb0EN7cutlass10bfloat16_tE19Flash_kernel_traitsILi64ELi128ELi128ELi4ES3_EELb0ELb0ELb1ELb0ELb0ELb0ELb0ELb0EEEvNS_16Flash_fwd_paramsE --------------------------
	.section	.nv.info._ZN5flash16flash_fwd_kernelI23Flash_fwd_kernel_traitsILi64ELi128ELi128ELi4ELb0ELb0EN7cutlass10bfloat16_tE19Flash_kernel_traitsILi64ELi128ELi128ELi4ES3_EELb0ELb0ELb1ELb0ELb0ELb0ELb0ELb0EEEvNS_16Flash_fwd_paramsE,"",@"SHT_CUDA_INFO"
	.sectionflags	@""
	.align	4


	//----- nvinfo : EIATTR_CUDA_API_VERSION
	.align		4
        /*0000*/ 	.byte	0x04, 0x37
        /*0002*/ 	.short	(.L_392 - .L_391)
.L_391:
        /*0004*/ 	.word	0x00000082


	//----- nvinfo : EIATTR_KPARAM_INFO
	.align		4
.L_392:
        /*0008*/ 	.byte	0x04, 0x17
        /*000a*/ 	.short	(.L_394 - .L_393)
.L_393:
        /*000c*/ 	.word	0x00000000
        /*0010*/ 	.short	0x0000
        /*0012*/ 	.short	0x0000
        /*0014*/ 	.byte	0x00, 0xf0, 0x41, 0x07


	//----- nvinfo : EIATTR_SPARSE_MMA_MASK
	.align		4
.L_394:
        /*0018*/ 	.byte	0x03, 0x50
        /*001a*/ 	.short	0x0000


	//----- nvinfo : EIATTR_MAXREG_COUNT
	.align		4
        /*001c*/ 	.byte	0x03, 0x1b
        /*001e*/ 	.short	0x00ff


	//----- nvinfo : EIATTR_NUM_BARRIERS
	.align		4
        /*0020*/ 	.byte	0x02, 0x4c
        /*0022*/ 	.byte	0x01
	.zero		1


	//----- nvinfo : EIATTR_ANNOTATIONS
	.align		4
        /*0024*/ 	.byte	0x04, 0x55
        /*0026*/ 	.short	(.L_396 - .L_395)


	//   ....[0]....
.L_395:
        /* <DEDUP_REMOVED lines=141> */
        /*08ec*/ 	.byte	0x90, 0xe2, 0x01, 0x00, 0x01, 0x00, 0x00, 0x00, 0xa0, 0xe2, 0x01, 0x00


	//----- nvinfo : EIATTR_MERCURY_ISA_VERSION
	.align		4
.L_396:
        /*08f8*/ 	.byte	0x03, 0x5f
        /*08fa*/ 	.short	0x0101


	//----- nvinfo : EIATTR_COOP_GROUP_MASK_REGIDS
	.align		4
        /*08fc*/ 	.byte	0x04, 0x29
        /*08fe*/ 	.short	(.L_398 - .L_397)


	//   ....[0]....
.L_397:
        /*0900*/ 	.word	0xffffffff


	//   ....[1]....
        /*0904*/ 	.word	0xffffffff


	//   ....[2]....
        /*0908*/ 	.word	0xffffffff


	//   ....[3]....
        /*090c*/ 	.word	0xffffffff


	//   ....[4]....
        /*0910*/ 	.word	0xffffffff


	//   ....[5]....
        /*0914*/ 	.word	0xffffffff


	//   ....[6]....
        /*0918*/ 	.word	0xffffffff


	//   ....[7]....
        /*091c*/ 	.word	0xffffffff


	//   ....[8]....
        /*0920*/ 	.word	0xffffffff


	//   ....[9]....
        /*0924*/ 	.word	0xffffffff


	//   ....[10]....
        /*0928*/ 	.word	0xffffffff


	//   ....[11]....
        /*092c*/ 	.word	0xffffffff


	//   ....[12]....
        /*0930*/ 	.word	0xffffffff


	//   ....[13]....
        /*0934*/ 	.word	0xffffffff


	//   ....[14]....
        /*0938*/ 	.word	0xffffffff


	//   ....[15]....
        /*093c*/ 	.word	0xffffffff


	//   ....[16]....
        /*0940*/ 	.word	0xffffffff


	//   ....[17]....
        /*0944*/ 	.word	0xffffffff


	//   ....[18]....
        /*0948*/ 	.word	0xffffffff


	//   ....[19]....
        /*094c*/ 	.word	0xffffffff


	//   ....[20]....
        /*0950*/ 	.word	0xffffffff


	//   ....[21]....
        /*0954*/ 	.word	0xffffffff


	//   ....[22]....
        /*0958*/ 	.word	0xffffffff


	//   ....[23]....
        /*095c*/ 	.word	0xffffffff


	//   ....[24]....
        /*0960*/ 	.word	0xffffffff


	//   ....[25]....
        /*0964*/ 	.word	0xffffffff


	//   ....[26]....
        /*0968*/ 	.word	0xffffffff


	//   ....[27]....
        /*096c*/ 	.word	0xffffffff


	//   ....[28]....
        /*0970*/ 	.word	0xffffffff


	//   ....[29]....
        /*0974*/ 	.word	0xffffffff


	//   ....[30]....
        /*0978*/ 	.word	0xffffffff


	//   ....[31]....
        /*097c*/ 	.word	0xffffffff


	//----- nvinfo : EIATTR_COOP_GROUP_INSTR_OFFSETS
	.align		4
.L_398:
        /*0980*/ 	.byte	0x04, 0x28
        /*0982*/ 	.short	(.L_400 - .L_399)


	//   ....[0]....
.L_399:
        /*0984*/ 	.word	0x00007ef0


	//   ....[1]....
        /*0988*/ 	.word	0x00007f00


	//   ....[2]....
        /*098c*/ 	.word	0x00007ff0


	//   ....[3]....
        /*0990*/ 	.word	0x00008030


	//   ....[4]....
        /*0994*/ 	.word	0x00008620


	//   ....[5]....
        /*0998*/ 	.word	0x00008630


	//   ....[6]....
        /*099c*/ 	.word	0x00008670


	//   ....[7]....
        /*09a0*/ 	.word	0x00008680


	//   ....[8]....
        /*09a4*/ 	.word	0x000114d0


	//   ....[9]....
        /*09a8*/ 	.word	0x00011540


	//   ....[10]....
        /*09ac*/ 	.word	0x00011580


	//   ....[11]....
        /*09b0*/ 	.word	0x00011590


	//   ....[12]....
        /*09b4*/ 	.word	0x00011900


	//   ....[13]....
        /*09b8*/ 	.word	0x00011b20


	//   ....[14]....
        /*09bc*/ 	.word	0x00011b60


	//   ....[15]....
        /*09c0*/ 	.word	0x00011b70


	//   ....[16]....
        /*09c4*/ 	.word	0x00018590


	//   ....[17]....
        /*09c8*/ 	.word	0x00018620


	//   ....[18]....
        /*09cc*/ 	.word	0x0001a680


	//   ....[19]....
        /*09d0*/ 	.word	0x0001a740


	//   ....[20]....
        /*09d4*/ 	.word	0x0001a7c0


	//   ....[21]....
        /*09d8*/ 	.word	0x0001a840


	//   ....[22]....
        /*09dc*/ 	.word	0x0001a860


	//   ....[23]....
        /*09e0*/ 	.word	0x0001a940


	//   ....[24]....
        /*09e4*/ 	.word	0x0001e400


	//   ....[25]....
        /*09e8*/ 	.word	0x0001e410


	//   ....[26]....
        /*09ec*/ 	.word	0x0001e420


	//   ....[27]....
        /*09f0*/ 	.word	0x0001e450


	//   ....[28]....
        /*09f4*/ 	.word	0x0001e470


	//   ....[29]....
        /*09f8*/ 	.word	0x0001e490


	//   ....[30]....
        /*09fc*/ 	.word	0x0001e4a0


	//   ....[31]....
        /*0a00*/ 	.word	0x0001e4e0


	//----- nvinfo : EIATTR_VRC_CTA_INIT_COUNT
	.align		4
.L_400:
        /*0a04*/ 	.byte	0x02, 0x4a
	.zero		1
	.zero		1


	//----- nvinfo : EIATTR_EXIT_INSTR_OFFSETS
	.align		4
        /*0a08*/ 	.byte	0x04, 0x1c
        /*0a0a*/ 	.short	(.L_402 - .L_401)


	//   ....[0]....
.L_401:
        /*0a0c*/ 	.word	0x000004a0


	//   ....[1]....
        /*0a10*/ 	.word	0x00001810


	//   ....[2]....
        /*0a14*/ 	.word	0x000018a0


	//   ....[3]....
        /*0a18*/ 	.word	0x0001fd60


	//   ....[4]....
        /*0a1c*/ 	.word	0x0001fe40


	//----- nvinfo : EIATTR_CRS_STACK_SIZE
	.align		4
.L_402:
        /*0a20*/ 	.byte	0x04, 0x1e
        /*0a22*/ 	.short	(.L_404 - .L_403)
.L_403:
        /*0a24*/ 	.word	0x00000000


	//----- nvinfo : EIATTR_CBANK_PARAM_SIZE
	.align		4
.L_404:
        /*0a28*/ 	.byte	0x03, 0x19
        /*0a2a*/ 	.short	0x01d0


	//----- nvinfo : EIATTR_PARAM_CBANK
	.align		4
        /*0a2c*/ 	.byte	0x04, 0x0a
        /*0a2e*/ 	.short	(.L_406 - .L_405)
	.align		4
.L_405:
        /*0a30*/ 	.word	index@(.nv.constant0._ZN5flash16flash_fwd_kernelI23Flash_fwd_kernel_traitsILi64ELi128ELi128ELi4ELb0ELb0EN7cutlass10bfloat16_tE19Flash_kernel_traitsILi64ELi128ELi128ELi4ES3_EELb0ELb0ELb1ELb0ELb0ELb0ELb0ELb0EEEvNS_16Flash_fwd_paramsE)
        /*0a34*/ 	.short	0x0380
        /*0a36*/ 	.short	0x01d0


	//----- nvinfo : EIATTR_SW_WAR
	.align		4
.L_406:
        /*0a38*/ 	.byte	0x04, 0x36
        /*0a3a*/ 	.short	(.L_408 - .L_407)
.L_407:
        /*0a3c*/ 	.word	0x00000008
.L_408:


//--------------------- .nv.info._ZN5flash16flash_fwd_kernelI23Flash_fwd_kernel_traitsILi64ELi128ELi128ELi4ELb0ELb0EN7cutlass10bfloat16_tE19Flash_kernel_traitsILi64ELi128ELi128ELi4ES3_EELb0ELb0ELb1ELb0ELb0ELb0ELb1ELb0EEEvNS_16Flash_fwd_paramsE --------------------------
	.section	.nv.info._ZN5flash16flash_fwd_kernelI23Flash_fwd_kernel_traitsILi64ELi128ELi128ELi4ELb0ELb0EN7cutlass10bfloat16_tE19Flash_kernel_traitsILi64ELi128ELi128ELi4ES3_EELb0ELb0ELb1ELb0ELb0ELb0ELb1ELb0EEEvNS_16Flash_fwd_paramsE,"",@"SHT_CUDA_INFO"
	.sectionflags	@""
	.align	4


	//----- nvinfo : EIATTR_CUDA_API_VERSION
	.align		4
        /*0000*/ 	.byte	0x04, 0x37
        /*0002*/ 	.short	(.L_410 - .L_409)
.L_409:
        /*0004*/ 	.word	0x00000082


	//----- nvinfo : EIATTR_KPARAM_INFO
	.align		4
.L_410:
        /*0008*/ 	.byte	0x04, 0x17
        /*000a*/ 	.short	(.L_412 - .L_411)
.L_411:
        /*000c*/ 	.word	0x00000000
        /*0010*/ 	.short	0x0000
        /*0012*/ 	.short	0x0000
        /*0014*/ 	.byte	0x00, 0xf0, 0x41, 0x07


	//----- nvinfo : EIATTR_SPARSE_MMA_MASK
	.align		4
.L_412:
        /*0018*/ 	.byte	0x03, 0x50
        /*001a*/ 	.short	0x0000


	//----- nvinfo : EIATTR_MAXREG_COUNT
	.align		4
        /*001c*/ 	.byte	0x03, 0x1b
        /*001e*/ 	.short	0x00ff


	//----- nvinfo : EIATTR_NUM_BARRIERS
	.align		4
        /*0020*/ 	.byte	0x02, 0x4c
        /*0022*/ 	.byte	0x01
	.zero		1


	//----- nvinfo : EIATTR_ANNOTATIONS
	.align		4
        /*0024*/ 	.byte	0x04, 0x55
        /*0026*/ 	.short	(.L_414 - .L_413)


	//   ....[0]....
.L_413:
        /* <DEDUP_REMOVED lines=137> */


	//----- nvinfo : EIATTR_MERCURY_ISA_VERSION
	.align		4
.L_414:
        /*08a8*/ 	.byte	0x03, 0x5f
        /*08aa*/ 	.short	0x0101


	//----- nvinfo : EIATTR_COOP_GROUP_MASK_REGIDS
	.align		4
        /*08ac*/ 	.byte	0x04, 0x29
        /*08ae*/ 	.short	(.L_416 - .L_415)


	//   ....[0]....
.L_415:
        /*08b0*/ 	.word	0xffffffff


	//   ....[1]....
        /*08b4*/ 	.word	0xffffffff


	//   ....[2]....
        /*08b8*/ 	.word	0xffffffff


	//   ....[3]....
        /*08bc*/ 	.word	0xffffffff


	//   ....[4]....
        /*08c0*/ 	.word	0xffffffff


	//   ....[5]....
        /*08c4*/ 	.word	0xffffffff


	//   ....[6]....
        /*08c8*/ 	.word	0xffffffff


	//   ....[7]....
        /*08cc*/ 	.word	0xffffffff


	//   ....[8]....
        /*08d0*/ 	.word	0xffffffff


	//   ....[9]....
        /*08d4*/ 	.word	0xffffffff


	//   ....[10]....
        /*08d8*/ 	.word	0xffffffff


	//   ....[11]....
        /*08dc*/ 	.word	0xffffffff


	//   ....[12]....
        /*08e0*/ 	.word	0xffffffff


	//   ....[13]....
        /*08e4*/ 	.word	0xffffffff


	//   ....[14]....
        /*08e8*/ 	.word	0xffffffff


	//   ....[15]....
        /*08ec*/ 	.word	0xffffffff


	//   ....[16]....
        /*08f0*/ 	.word	0xffffffff


	//   ....[17]....
        /*08f4*/ 	.word	0xffffffff


	//   ....[18]....
        /*08f8*/ 	.word	0xffffffff


	//   ....[19]....
        /*08fc*/ 	.word	0xffffffff


	//   ....[20]....
        /*0900*/ 	.word	0xffffffff


	//   ....[21]....
        /*0904*/ 	.word	0xffffffff


	//   ....[22]....
        /*0908*/ 	.word	0xffffffff


	//   ....[23]....
        /*090c*/ 	.word	0xffffffff


	//   ....[24]....
        /*0910*/ 	.word	0xffffffff


	//   ....[25]....
        /*0914*/ 	.word	0xffffffff


	//   ....[26]....
        /*0918*/ 	.word	0xffffffff


	//   ....[27]....
        /*091c*/ 	.word	0xffffffff


	//   ....[28]....
        /*0920*/ 	.word	0xffffffff


	//   ....[29]....
        /*0924*/ 	.word	0xffffffff


	//   ....[30]....
        /*0928*/ 	.word	0xffffffff


	//   ....[31]....
        /*092c*/ 	.word	0xffffffff


	//----- nvinfo : EIATTR_COOP_GROUP_INSTR_OFFSETS
	.align		4
.L_416:
        /*0930*/ 	.byte	0x04, 0x28
        /*0932*/ 	.short	(.L_418 - .L_417)


	//   ....[0]....
.L_417:
        /*0934*/ 	.word	0x00008870


	//   ....[1]....
        /*0938*/ 	.word	0x000089b0


	//   ....[2]....
        /*093c*/ 	.word	0x00008bd0


	//   ....[3]....
        /*0940*/ 	.word	0x00008c20


	//   ....[4]....
        /*0944*/ 	.word	0x000091c0


	//   ....[5]....
        /*0948*/ 	.word	0x000091e0


	//   ....[6]....
        /*094c*/ 	.word	0x00009270


	//   ....[7]....
        /*0950*/ 	.word	0x000092a0


	//   ....[8]....
        /*0954*/ 	.word	0x000133c0


	//   ....[9]....
        /*0958*/ 	.word	0x00013400


	//   ....[10]....
        /*095c*/ 	.word	0x00013430


	//   ....[11]....
        /*0960*/ 	.word	0x00013440


	//   ....[12]....
        /*0964*/ 	.word	0x00013bf0


	//   ....[13]....
        /*0968*/ 	.word	0x00013c00


	//   ....[14]....
        /*096c*/ 	.word	0x00013c30


	//   ....[15]....
        /*0970*/ 	.word	0x00013c40


	//   ....[16]....
        /*0974*/ 	.word	0x0001ac30


	//   ....[17]....
        /*0978*/ 	.word	0x0001aca0


	//   ....[18]....
        /*097c*/ 	.word	0x0001d030


	//   ....[19]....
        /*0980*/ 	.word	0x0001d1d0


	//   ....[20]....
        /*0984*/ 	.word	0x0001d200


	//   ....[21]....
        /*0988*/ 	.word	0x0001d2b0


	//   ....[22]....
        /*098c*/ 	.word	0x0001d300


	//   ....[23]....
        /*0990*/ 	.word	0x0001d370


	//   ....[24]....
        /*0994*/ 	.word	0x00020ae0


	//   ....[25]....
        /*0998*/ 	.word	0x00020af0


	//   ....[26]....
        /*099c*/ 	.word	0x00020b00


	//   ....[27]....
        /*09a0*/ 	.word	0x00020b30


	//   ....[28]....
        /*09a4*/ 	.word	0x00020b50


	//   ....[29]....
        /*09a8*/ 	.word	0x00020b70


	//   ....[30]....
        /*09ac*/ 	.word	0x00020b80


	//   ....[31]....
        /*09b0*/ 	.word	0x00020bc0


	//----- nvinfo : EIATTR_VRC_CTA_INIT_COUNT
	.align		4
.L_418:
        /*09b4*/ 	.byte	0x02, 0x4a
	.zero		1
	.zero		1


	//----- nvinfo : EIATTR_EXIT_INSTR_OFFSETS
	.align		4
        /*09b8*/ 	.byte	0x04, 0x1c
        /*09ba*/ 	.short	(.L_420 - .L_419)


	//   ....[0]....
.L_419:
        /*09bc*/ 	.word	0x000004a0


	//   ....[1]....
        /*09c0*/ 	.word	0x00001810


	//   ....[2]....
        /*09c4*/ 	.word	0x000018a0


	//   ....[3]....
        /*09c8*/ 	.word	0x00022440


	//   ....[4]....
        /*09cc*/ 	.word	0x00022520


	//----- nvinfo : EIATTR_CRS_STACK_SIZE
	.align		4
.L_420:
        /*09d0*/ 	.byte	0x04, 0x1e
        /*09d2*/ 	.short	(.L_422 - .L_421)
.L_421:
        /*09d4*/ 	.word	0x00000000


	//----- nvinfo : EIATTR_CBANK_PARAM_SIZE
	.align		4
.L_422:
        /*09d8*/ 	.byte	0x03, 0x19
        /*09da*/ 	.short	0x01d0


	//----- nvinfo : EIATTR_PARAM_CBANK
	.align		4
        /*09dc*/ 	.byte	0x04, 0x0a
        /*09de*/ 	.short	(.L_424 - .L_423)
	.align		4
.L_423:
        /*09e0*/ 	.word	index@(.nv.constant0._ZN5flash16flash_fwd_kernelI23Flash_fwd_kernel_traitsILi64ELi128ELi128ELi4ELb0ELb0EN7cutlass10bfloat16_tE19Flash_kernel_traitsILi64ELi128ELi128ELi4ES3_EELb0ELb0ELb1ELb0ELb0ELb0ELb1ELb0EEEvNS_16Flash_fwd_paramsE)
        /*09e4*/ 	.short	0x0380
        /*09e6*/ 	.short	0x01d0


	//----- nvinfo : EIATTR_SW_WAR
	.align		4
.L_424:
        /*09e8*/ 	.byte	0x04, 0x36
        /*09ea*/ 	.short	(.L_426 - .L_425)
.L_425:
        /*09ec*/ 	.word	0x00000008
.L_426:


//--------------------- .nv.info._ZN5flash16flash_fwd_kernelI23Flash_fwd_kernel_traitsILi64ELi128ELi128ELi4ELb0ELb0EN7cutlass10bfloat16_tE19Flash_kernel_traitsILi64ELi128ELi128ELi4ES3_EELb0ELb0ELb1ELb1ELb0ELb0ELb0ELb0EEEvNS_16Flash_fwd_paramsE --------------------------
	.section	.nv.info._ZN5flash16flash_fwd_kernelI23Flash_fwd_kernel_traitsILi64ELi128ELi128ELi4ELb0ELb0EN7cutlass10bfloat16_tE19Flash_kernel_traitsILi64ELi128ELi128ELi4ES3_EELb0ELb0ELb1ELb1ELb0ELb0ELb0ELb0EEEvNS_16Flash_fwd_paramsE,"",@"SHT_CUDA_INFO"
	.sectionflags	@""
	.align	4


	//----- nvinfo : EIATTR_CUDA_API_VERSION
	.align		4
        /*0000*/ 	.byte	0x04, 0x37
        /*0002*/ 	.short	(.L_428 - .L_427)
.L_427:
        /*0004*/ 	.word	0x00000082


	//----- nvinfo : EIATTR_KPARAM_INFO
	.align		4
.L_428:
        /*0008*/ 	.byte	0x04, 0x17
        /*000a*/ 	.short	(.L_430 - .L_429)
.L_429:
        /*000c*/ 	.word	0x00000000
        /*0010*/ 	.short	0x0000
        /*0012*/ 	.short	0x0000
        /*0014*/ 	.byte	0x00, 0xf0, 0x41, 0x07


	//----- nvinfo : EIATTR_SPARSE_MMA_MASK
	.align		4
.L_430:
        /*0018*/ 	.byte	0x03, 0x50
        /*001a*/ 	.short	0x0000


	//----- nvinfo : EIATTR_MAXREG_COUNT
	.align		4
        /*001c*/ 	.byte	0x03, 0x1b
        /*001e*/ 	.short	0x00ff


	//----- nvinfo : EIATTR_NUM_BARRIERS
	.align		4
        /*0020*/ 	.byte	0x02, 0x4c
        /*0022*/ 	.byte	0x01
	.zero		1


	//----- nvinfo : EIATTR_ANNOTATIONS
	.align		4
        /*0024*/ 	.byte	0x04, 0x55
        /*0026*/ 	.short	(.L_432 - .L_431)


	//   ....[0]....
.L_431:
        /* <DEDUP_REMOVED lines=64> */


	//----- nvinfo : EIATTR_MERCURY_ISA_VERSION
	.align		4
.L_432:
        /*0410*/ 	.byte	0x03, 0x5f
        /*0412*/ 	.short	0x0101


	//----- nvinfo : EIATTR_COOP_GROUP_MASK_REGIDS
	.align		4
        /*0414*/ 	.byte	0x04, 0x29
        /*0416*/ 	.short	(.L_434 - .L_433)


	//   ....[0]....
.L_433:
        /*0418*/ 	.word	0xffffffff


	//   ....[1]....
        /*041c*/ 	.word	0xffffffff


	//   ....[2]....
        /*0420*/ 	.word	0xffffffff


	//   ....[3]....
        /*0424*/ 	.word	0xffffffff


	//   ....[4]....
        /*0428*/ 	.word	0xffffffff


	//   ....[5]....
        /*042c*/ 	.word	0xffffffff


	//   ....[6]....
        /*0430*/ 	.word	0xffffffff


	//   ....[7]....
        /*0434*/ 	.word	0xffffffff


	//   ....[8]....
        /*0438*/ 	.word	0xffffffff


	//   ....[9]....
        /*043c*/ 	.word	0xffffffff


	//   ....[10]....
        /*0440*/ 	.word	0xffffffff


	//   ....[11]....
        /*0444*/ 	.word	0xffffffff


	//   ....[12]....
        /*0448*/ 	.word	0xffffffff


	//   ....[13]....
        /*044c*/ 	.word	0xffffffff


	//   ....[14]....
        /*0450*/ 	.word	0xffffffff


	//   ....[15]....
        /*0454*/ 	.word	0xffffffff


	//   ....[16]....
        /*0458*/ 	.word	0xffffffff


	//   ....[17]....
        /*045c*/ 	.word	0xffffffff


	//   ....[18]....
        /*0460*/ 	.word	0xffffffff


	//   ....[19]....
        /*0464*/ 	.word	0xffffffff


	//   ....[20]....
        /*0468*/ 	.word	0xffffffff


	//   ....[21]....
        /*046c*/ 	.word	0xffffffff


	//   ....[22]....
        /*0470*/ 	.word	0xffffffff


	//   ....[23]....
        /*0474*/ 	.word	0xffffffff


	//   ....[24]....
        /*0478*/ 	.word	0xffffffff


	//   ....[25]....
        /*047c*/ 	.word	0xffffffff


	//   ....[26]....
        /*0480*/ 	.word	0xffffffff


	//   ....[27]....
        /*0484*/ 	.word	0xffffffff


	//   ....[28]....
        /*0488*/ 	.word	0xffffffff


	//   ....[29]....
        /*048c*/ 	.word	0xffffffff


	//   ....[30]....
        /*0490*/ 	.word	0xffffffff


	//   ....[31]....
        /*0494*/ 	.word	0xffffffff


	//----- nvinfo : EIATTR_COOP_GROUP_INSTR_OFFSETS
	.align		4
.L_434:
        /*0498*/ 	.byte	0x04, 0x28
        /*049a*/ 	.short	(.L_436 - .L_435)


	//   ....[0]....
.L_435:
        /*049c*/ 	.word	0x0000a0e0


	//   ....[1]....
        /*04a0*/ 	.word	0x0000a110


	//   ....[2]....
        /*04a4*/ 	.word	0x0000a1f0


	//   ....[3]....
        /*04a8*/ 	.word	0x0000a220


	//   ....[4]....
        /*04ac*/ 	.word	0x0000a400


	//   ....[5]....
        /*04b0*/ 	.word	0x0000a4d0


	//   ....[6]....
        /*04b4*/ 	.word	0x0000a5f0


	//   ....[7]....
        /*04b8*/ 	.word	0x0000a6b0


	//   ....[8]....
        /*04bc*/ 	.word	0x00013100


	//   ....[9]....
        /*04c0*/ 	.word	0x00013110


	//   ....[10]....
        /*04c4*/ 	.word	0x00013150


	//   ....[11]....
        /*04c8*/ 	.word	0x00013180


	//   ....[12]....
        /*04cc*/ 	.word	0x00013380


	//   ....[13]....
        /*04d0*/ 	.word	0x00013530


	//   ....[14]....
        /*04d4*/ 	.word	0x000139c0


	//   ....[15]....
        /*04d8*/ 	.word	0x00013a00


	//   ....[16]....
        /*04dc*/ 	.word	0x0001c780


	//   ....[17]....
        /*04e0*/ 	.word	0x0001c920


	//   ....[18]....
        /*04e4*/ 	.word	0x0001c950


	//   ....[19]....
        /*04e8*/ 	.word	0x0001ca60


	//   ....[20]....
        /*04ec*/ 	.word	0x0001ccc0


	//   ....[21]....
        /*04f0*/ 	.word	0x0001cd80


	//   ....[22]....
        /*04f4*/ 	.word	0x0001ce30


	//   ....[23]....
        /*04f8*/ 	.word	0x0001ce70


	//   ....[24]....
        /*04fc*/ 	.word	0x00020bf0


	//   ....[25]....
        /*0500*/ 	.word	0x00020c00


	//   ....[26]....
        /*0504*/ 	.word	0x00020c10


	//   ....[27]....
        /*0508*/ 	.word	0x00020c20


	//   ....[28]....
        /*050c*/ 	.word	0x00020c60


	//   ....[29]....
        /*0510*/ 	.word	0x00020c80


	//   ....[30]....
        /*0514*/ 	.word	0x00020ca0


	//   ....[31]....
        /*0518*/ 	.word	0x00020cb0


	//----- nvinfo : EIATTR_VRC_CTA_INIT_COUNT
	.align		4
.L_436:
        /*051c*/ 	.byte	0x02, 0x4a
	.zero		1
	.zero		1


	//----- nvinfo : EIATTR_EXIT_INSTR_OFFSETS
	.align		4
        /*0520*/ 	.byte	0x04, 0x1c
        /*0522*/ 	.short	(.L_438 - .L_437)


	//   ....[0]....
.L_437:
        /*0524*/ 	.word	0x000004a0


	//   ....[1]....
        /*0528*/ 	.word	0x00001800


	//   ....[2]....
        /*052c*/ 	.word	0x00001890


	//   ....[3]....
        /*0530*/ 	.word	0x00022580


	//   ....[4]....
        /*0534*/ 	.word	0x00022660


	//----- nvinfo : EIATTR_CRS_STACK_SIZE
	.align		4
.L_438:
        /*0538*/ 	.byte	0x04, 0x1e
        /*053a*/ 	.short	(.L_440 - .L_439)
.L_439:
        /*053c*/ 	.word	0x00000000


	//----- nvinfo : EIATTR_CBANK_PARAM_SIZE
	.align		4
.L_440:
        /*0540*/ 	.byte	0x03, 0x19
        /*0542*/ 	.short	0x01d0


	//----- nvinfo : EIATTR_PARAM_CBANK
	.align		4
        /*0544*/ 	.byte	0x04, 0x0a
        /*0546*/ 	.short	(.L_442 - .L_441)
	.align		4
.L_441:
        /*0548*/ 	.word	index@(.nv.constant0._ZN5flash16flash_fwd_kernelI23Flash_fwd_kernel_traitsILi64ELi128ELi128ELi4ELb0ELb0EN7cutlass10bfloat16_tE19Flash_kernel_traitsILi64ELi128ELi128ELi4ES3_EELb0ELb0ELb1ELb1ELb0ELb0ELb0ELb0EEEvNS_16Flash_fwd_paramsE)
        /*054c*/ 	.short	0x0380
        /*054e*/ 	.short	0x01d0


	//----- nvinfo : EIATTR_SW_WAR
	.align		4
.L_442:
        /*0550*/ 	.byte	0x04, 0x36
        /*0552*/ 	.short	(.L_444 - .L_443)
.L_443:
        /*0554*/ 	.word	0x00000008
.L_444:


//--------------------- .nv.info._ZN5flash16flash_fwd_kernelI23Flash_fwd_kernel_traitsILi64ELi128ELi128ELi4ELb0ELb0EN7cutlass10bfloat16_tE19Flash_kernel_traitsILi64ELi128ELi128ELi4ES3_EELb0ELb0ELb1ELb1ELb0ELb0ELb1ELb0EEEvNS_16Flash_fwd_paramsE --------------------------
	.section	.nv.info._ZN5flash16flash_fwd_kernelI23Flash_fwd_kernel_traitsILi64ELi128ELi128ELi4ELb0ELb0EN7cutlass10bfloat16_tE19Flash_kernel_traitsILi64ELi128ELi128ELi4ES3_EELb0ELb0ELb1ELb1ELb0ELb0ELb1ELb0EEEvNS_16Flash_fwd_paramsE,"",@"SHT_CUDA_INFO"
	.sectionflags	@""
	.align	4


	//----- nvinfo : EIATTR_CUDA_API_VERSION
	.align		4
        /*0000*/ 	.byte	0x04, 0x37
        /*0002*/ 	.short	(.L_446 - .L_445)
.L_445:
        /*0004*/ 	.word	0x00000082


	//----- nvinfo : EIATTR_KPARAM_INFO
	.align		4
.L_446:
        /*0008*/ 	.byte	0x04, 0x17
        /*000a*/ 	.short	(.L_448 - .L_447)
.L_447:
        /*000c*/ 	.word	0x00000000
        /*0010*/ 	.short	0x0000
        /*0012*/ 	.short	0x0000
        /*0014*/ 	.byte	0x00, 0xf0, 0x41, 0x07


	//----- nvinfo : EIATTR_SPARSE_MMA_MASK
	.align		4
.L_448:
        /*0018*/ 	.byte	0x03, 0x50
        /*001a*/ 	.short	0x0000


	//----- nvinfo : EIATTR_MAXREG_COUNT
	.align		4
        /*001c*/ 	.byte	0x03, 0x1b
        /*001e*/ 	.short	0x00ff


	//----- nvinfo : EIATTR_NUM_BARRIERS
	.align		4
        /*0020*/ 	.byte	0x02, 0x4c
        /*0022*/ 	.byte	0x01
	.zero		1


	//----- nvinfo : EIATTR_ANNOTATIONS
	.align		4
        /*0024*/ 	.byte	0x04, 0x55
        /*0026*/ 	.short	(.L_450 - .L_449)


	//   ....[0]....
.L_449:
        /* <DEDUP_REMOVED lines=60> */


	//----- nvinfo : EIATTR_MERCURY_ISA_VERSION
	.align		4
.L_450:
        /*03d0*/ 	.byte	0x03, 0x5f
        /*03d2*/ 	.short	0x0101


	//----- nvinfo : EIATTR_COOP_GROUP_MASK_REGIDS
	.align		4
        /*03d4*/ 	.byte	0x04, 0x29
        /*03d6*/ 	.short	(.L_452 - .L_451)


	//   ....[0]....
.L_451:
        /*03d8*/ 	.word	0xffffffff


	//   ....[1]....
        /*03dc*/ 	.word	0xffffffff


	//   ....[2]....
        /*03e0*/ 	.word	0xffffffff


	//   ....[3]....
        /*03e4*/ 	.word	0xffffffff


	//   ....[4]....
        /*03e8*/ 	.word	0xffffffff


	//   ....[5]....
        /*03ec*/ 	.word	0xffffffff


	//   ....[6]....
        /*03f0*/ 	.word	0xffffffff


	//   ....[7]....
        /*03f4*/ 	.word	0xffffffff


	//   ....[8]....
        /*03f8*/ 	.word	0xffffffff


	//   ....[9]....
        /*03fc*/ 	.word	0xffffffff


	//   ....[10]....
        /*0400*/ 	.word	0xffffffff


	//   ....[11]....
        /*0404*/ 	.word	0xffffffff


	//   ....[12]....
        /*0408*/ 	.word	0xffffffff


	//   ....[13]....
        /*040c*/ 	.word	0xffffffff


	//   ....[14]....
        /*0410*/ 	.word	0xffffffff


	//   ....[15]....
        /*0414*/ 	.word	0xffffffff


	//   ....[16]....
        /*0418*/ 	.word	0xffffffff


	//   ....[17]....
        /*041c*/ 	.word	0xffffffff


	//   ....[18]....
        /*0420*/ 	.word	0xffffffff


	//   ....[19]....
        /*0424*/ 	.word	0xffffffff


	//   ....[20]....
        /*0428*/ 	.word	0xffffffff


	//   ....[21]....
        /*042c*/ 	.word	0xffffffff


	//   ....[22]....
        /*0430*/ 	.word	0xffffffff


	//   ....[23]....
        /*0434*/ 	.word	0xffffffff


	//   ....[24]....
        /*0438*/ 	.word	0xffffffff


	//   ....[25]....
        /*043c*/ 	.word	0xffffffff


	//   ....[26]....
        /*0440*/ 	.word	0xffffffff


	//   ....[27]....
        /*0444*/ 	.word	0xffffffff


	//   ....[28]....
        /*0448*/ 	.word	0xffffffff


	//   ....[29]....
        /*044c*/ 	.word	0xffffffff


	//   ....[30]....
        /*0450*/ 	.word	0xffffffff


	//   ....[31]....
        /*0454*/ 	.word	0xffffffff


	//----- nvinfo : EIATTR_COOP_GROUP_INSTR_OFFSETS
	.align		4
.L_452:
        /*0458*/ 	.byte	0x04, 0x28
        /*045a*/ 	.short	(.L_454 - .L_453)


	//   ....[0]....
.L_453:
        /*045c*/ 	.word	0x0000af40


	//   ....[1]....
        /*0460*/ 	.word	0x0000af70


	//   ....[2]....
        /*0464*/ 	.word	0x0000b040


	//   ....[3]....
        /*0468*/ 	.word	0x0000b070


	//   ....[4]....
        /*046c*/ 	.word	0x0000b280


	//   ....[5]....
        /*0470*/ 	.word	0x0000b2a0


	//   ....[6]....
        /*0474*/ 	.word	0x0000b410


	//   ....[7]....
        /*0478*/ 	.word	0x0000b450


	//   ....[8]....
        /*047c*/ 	.word	0x00014de0


	//   ....[9]....
        /*0480*/ 	.word	0x00014e10


	//   ....[10]....
        /*0484*/ 	.word	0x00014ed0


	//   ....[11]....
        /*0488*/ 	.word	0x00014ef0


	//   ....[12]....
        /*048c*/ 	.word	0x000150b0


	//   ....[13]....
        /*0490*/ 	.word	0x00015250


	//   ....[14]....
        /*0494*/ 	.word	0x00015290


	//   ....[15]....
        /*0498*/ 	.word	0x00015420


	//   ....[16]....
        /*049c*/ 	.word	0x0001f7d0


	//   ....[17]....
        /*04a0*/ 	.word	0x0001fa30


	//   ....[18]....
        /*04a4*/ 	.word	0x0001fac0


	//   ....[19]....
        /*04a8*/ 	.word	0x0001fad0


	//   ....[20]....
        /*04ac*/ 	.word	0x0001faf0


	//   ....[21]....
        /*04b0*/ 	.word	0x0001fb00


	//   ....[22]....
        /*04b4*/ 	.word	0x0001fb30


	//   ....[23]....
        /*04b8*/ 	.word	0x0001fb40


	//   ....[24]....
        /*04bc*/ 	.word	0x00023610


	//   ....[25]....
        /*04c0*/ 	.word	0x00023620


	//   ....[26]....
        /*04c4*/ 	.word	0x00023630


	//   ....[27]....
        /*04c8*/ 	.word	0x00023640


	//   ....[28]....
        /*04cc*/ 	.word	0x000236a0


	//   ....[29]....
        /*04d0*/ 	.word	0x000236e0


	//   ....[30]....
        /*04d4*/ 	.word	0x00023700


	//   ....[31]....
        /*04d8*/ 	.word	0x00023710


	//----- nvinfo : EIATTR_VRC_CTA_INIT_COUNT
	.align		4
.L_454:
        /*04dc*/ 	.byte	0x02, 0x4a
	.zero		1
	.zero		1


	//----- nvinfo : EIATTR_EXIT_INSTR_OFFSETS
	.align		4
        /*04e0*/ 	.byte	0x04, 0x1c
        /*04e2*/ 	.short	(.L_456 - .L_455)


	//   ....[0]....
.L_455:
        /*04e4*/ 	.word	0x000004a0


	//   ....[1]....
        /*04e8*/ 	.word	0x00001800


	//   ....[2]....
        /*04ec*/ 	.word	0x00001890


	//   ....[3]....
        /*04f0*/ 	.word	0x00024fb0


	//   ....[4]....
        /*04f4*/ 	.word	0x00025090


	//----- nvinfo : EIATTR_CRS_STACK_SIZE
	.align		4
.L_456:
        /*04f8*/ 	.byte	0x04, 0x1e
        /*04fa*/ 	.short	(.L_458 - .L_457)
.L_457:
        /*04fc*/ 	.word	0x00000000


	//----- nvinfo : EIATTR_CBANK_PARAM_SIZE
	.align		4
.L_458:
        /*0500*/ 	.byte	0x03, 0x19
        /*0502*/ 	.short	0x01d0


	//----- nvinfo : EIATTR_PARAM_CBANK
	.align		4
        /*0504*/ 	.byte	0x04, 0x0a
        /*0506*/ 	.short	(.L_460 - .L_459)
	.align		4
.L_459:
        /*0508*/ 	.word	index@(.nv.constant0._ZN5flash16flash_fwd_kernelI23Flash_fwd_kernel_traitsILi64ELi128ELi128ELi4ELb0ELb0EN7cutlass10bfloat16_tE19Flash_kernel_traitsILi64ELi128ELi128ELi4ES3_EELb0ELb0ELb1ELb1ELb0ELb0ELb1ELb0EEEvNS_16Flash_fwd_paramsE)
        /*050c*/ 	.short	0x0380
        /*050e*/ 	.short	0x01d0


	//----- nvinfo : EIATTR_SW_WAR
	.align		4
.L_460:
        /*0510*/ 	.byte	0x04, 0x36
        /*0512*/ 	.short	(.L_462 - .L_461)
.L_461:
        /*0514*/ 	.word	0x00000008
.L_462:


//--------------------- .nv.info._ZN5flash16flash_fwd_kernelI23Flash_fwd_kernel_traitsILi64ELi128ELi64ELi4ELb0ELb0EN7cutlass10bfloat16_tE19Flash_kernel_traitsILi64ELi128ELi64ELi4ES3_EELb1ELb0ELb0ELb0ELb0ELb1ELb0ELb0EEEvNS_16Flash_fwd_paramsE --------------------------
	.section	.nv.info._ZN5flash16flash_fwd_kernelI23Flash_fwd_kernel_traitsILi64ELi128ELi64ELi4ELb0ELb0EN7cutlass10bfloat16_tE19Flash_kernel_traitsILi64ELi128ELi64ELi4ES3_EELb1ELb0ELb0ELb0ELb0ELb1ELb0ELb0EEEvNS_16Flash_fwd_paramsE,"",@"SHT_CUDA_INFO"
	.sectionflags	@""
	.align	4


	//----- nvinfo : EIATTR_CUDA_API_VERSION
	.align		4
        /*0000*/ 	.byte	0x04, 0x37
        /*0002*/ 	.short	(.L_464 - .L_463)
.L_463:
        /*0004*/ 	.word	0x00000082


	//----- nvinfo : EIATTR_KPARAM_INFO
	.align		4
.L_464:
        /*0008*/ 	.byte	0x04, 0x17
        /*000a*/ 	.short	(.L_466 - .L_465)
.L_465:
        /*000c*/ 	.word	0x00000000
        /*0010*/ 	.short	0x0000
        /*0012*/ 	.short	0x0000
        /*0014*/ 	.byte	0x00, 0xf0, 0x41, 0x07


	//----- nvinfo : EIATTR_SPARSE_MMA_MASK
	.align		4
.L_466:
        /*0018*/ 	.byte	0x03, 0x50
        /*001a*/ 	.short	0x0000


	//----- nvinfo : EIATTR_MAXREG_COUNT
	.align		4
        /*001c*/ 	.byte	0x03, 0x1b
        /*001e*/ 	.short	0x00ff


	//----- nvinfo : EIATTR_NUM_BARRIERS
	.align		4
        /*0020*/ 	.byte	0x02, 0x4c
        /*0022*/ 	.byte	0x01
	.zero		1


	//----- nvinfo : EIATTR_MERCURY_ISA_VERSION
	.align		4
        /*0024*/ 	.byte	0x03, 0x5f
        /*0026*/ 	.short	0x0101


	//----- nvinfo : EIATTR_COOP_GROUP_MASK_REGIDS
	.align		4
        /*0028*/ 	.byte	0x04, 0x29
        /*002a*/ 	.short	(.L_468 - .L_467)


	//   ....[0]....
.L_467:
        /*002c*/ 	.word	0xffffffff


	//   ....[1]....
        /*0030*/ 	.word	0xffffffff


	//   ....[2]....
        /*0034*/ 	.word	0xffffffff


	//   ....[3]....
        /*0038*/ 	.word	0xffffffff


	//   ....[4]....
        /*003c*/ 	.word	0xffffffff


	//   ....[5]....
        /*0040*/ 	.word	0xffffffff


	//   ....[6]....
        /*0044*/ 	.word	0xffffffff


	//   ....[7]....
        /*0048*/ 	.word	0xffffffff


	//   ....[8]....
        /*004c*/ 	.word	0xffffffff


	//   ....[9]....
        /*0050*/ 	.word	0xffffffff


	//   ....[10]....
        /*0054*/ 	.word	0xffffffff


	//   ....[11]....
        /*0058*/ 	.word	0xffffffff


	//   ....[12]....
        /*005c*/ 	.word	0xffffffff


	//   ....[13]....
        /*0060*/ 	.word	0xffffffff


	//   ....[14]....
        /*0064*/ 	.word	0xffffffff


	//   ....[15]....
        /*0068*/ 	.word	0xffffffff


	//   ....[16]....
        /*006c*/ 	.word	0xffffffff


	//   ....[17]....
        /*0070*/ 	.word	0xffffffff


	//   ....[18]....
        /*0074*/ 	.word	0xffffffff


	//   ....[19]....
        /*0078*/ 	.word	0xffffffff


	//   ....[20]....
        /*007c*/ 	.word	0xffffffff


	//   ....[21]....
        /*0080*/ 	.word	0xffffffff


	//   ....[22]....
        /*0084*/ 	.word	0xffffffff


	//   ....[23]....
        /*0088*/ 	.word	0xffffffff


	//----- nvinfo : EIATTR_COOP_GROUP_INSTR_OFFSETS
	.align		4
.L_468:
        /*008c*/ 	.byte	0x04, 0x28
        /*008e*/ 	.short	(.L_470 - .L_469)


	//   ....[0]....
.L_469:
        /*0090*/ 	.word	0x00003e50


	//   ....[1]....
        /*0094*/ 	.word	0x00003f80


	//   ....[2]....
        /*0098*/ 	.word	0x00003fe0


	//   ....[3]....
        /*009c*/ 	.word	0x00004110


	//   ....[4]....
        /*00a0*/ 	.word	0x00004170


	//   ....[5]....
        /*00a4*/ 	.word	0x00004270


	//   ....[6]....
        /*00a8*/ 	.word	0x000042c0


	//   ....[7]....
        /*00ac*/ 	.word	0x00004420


	//   ....[8]....
        /*00b0*/ 	.word	0x00007290


	//   ....[9]....
        /*00b4*/ 	.word	0x000072c0


	//   ....[10]....
        /*00b8*/ 	.word	0x00007400


	//   ....[11]....
        /*00bc*/ 	.word	0x00007430


	//   ....[12]....
        /*00c0*/ 	.word	0x00007490


	//   ....[13]....
        /*00c4*/ 	.word	0x000074f0


	//   ....[14]....
        /*00c8*/ 	.word	0x000075c0


	//   ....[15]....
        /*00cc*/ 	.word	0x000075f0


	//   ....[16]....
        /*00d0*/ 	.word	0x00009d40


	//   ....[17]....
        /*00d4*/ 	.word	0x00009d80


	//   ....[18]....
        /*00d8*/ 	.word	0x00009dc0


	//   ....[19]....
        /*00dc*/ 	.word	0x00009df0


	//   ....[20]....
        /*00e0*/ 	.word	0x00009e70


	//   ....[21]....
        /*00e4*/ 	.word	0x00009ea0


	//   ....[22]....
        /*00e8*/ 	.word	0x00009ed0


	//   ....[23]....
        /*00ec*/ 	.word	0x00009ee0


	//----- nvinfo : EIATTR_VRC_CTA_INIT_COUNT
	.align		4
.L_470:
        /*00f0*/ 	.byte	0x02, 0x4a
	.zero		1
	.zero		1


	//----- nvinfo : EIATTR_EXIT_INSTR_OFFSETS
	.align		4
        /*00f4*/ 	.byte	0x04, 0x1c
        /*00f6*/ 	.short	(.L_472 - .L_471)


	//   ....[0]....
.L_471:
        /*00f8*/ 	.word	0x000004f0


	//   ....[1]....
        /*00fc*/ 	.word	0x00001720


	//   ....[2]....
        /*0100*/ 	.word	0x000017b0


	//   ....[3]....
        /*0104*/ 	.word	0x0000b790


	//   ....[4]....
        /*0108*/ 	.word	0x0000b860


	//----- nvinfo : EIATTR_CRS_STACK_SIZE
	.align		4
.L_472:
        /*010c*/ 	.byte	0x04, 0x1e
        /*010e*/ 	.short	(.L_474 - .L_473)
.L_473:
        /*0110*/ 	.word	0x00000000


	//----- nvinfo : EIATTR_CBANK_PARAM_SIZE
	.align		4
.L_474:
        /*0114*/ 	.byte	0x03, 0x19
        /*0116*/ 	.short	0x01d0


	//----- nvinfo : EIATTR_PARAM_CBANK
	.align		4
        /*0118*/ 	.byte	0x04, 0x0a
        /*011a*/ 	.short	(.L_476 - .L_475)
	.align		4
.L_475:
        /*011c*/ 	.word	index@(.nv.constant0._ZN5flash16flash_fwd_kernelI23Flash_fwd_kernel_traitsILi64ELi128ELi64ELi4ELb0ELb0EN7cutlass10bfloat16_tE19Flash_kernel_traitsILi64ELi128ELi64ELi4ES3_EELb1ELb0ELb0ELb0ELb0ELb1ELb0ELb0EEEvNS_16Flash_fwd_paramsE)
        /*0120*/ 	.short	0x0380
        /*0122*/ 	.short	0x01d0


	//----- nvinfo : EIATTR_SW_WAR
	.align		4
.L_476:
        /*0124*/ 	.byte	0x04, 0x36
        /*0126*/ 	.short	(.L_478 - .L_477)
.L_477:
        /*0128*/ 	.word	0x00000008
.L_478:


//--------------------- .nv.info._ZN5flash16flash_fwd_kernelI23Flash_fwd_kernel_traitsILi64ELi128ELi64ELi4ELb0ELb0EN7cutlass10bfloat16_tE19Flash_kernel_traitsILi64ELi128ELi64ELi4ES3_EELb0ELb0ELb0ELb0ELb0ELb1ELb1ELb0EEEvNS_16Flash_fwd_paramsE --------------------------
	.section	.nv.info._ZN5flash16flash_fwd_kernelI23Flash_fwd_kernel_traitsILi64ELi128ELi64ELi4ELb0ELb0EN7cutlass10bfloat16_tE19Flash_kernel_traitsILi64ELi128ELi64ELi4ES3_EELb0ELb0ELb0ELb0ELb0ELb1ELb1ELb0EEEvNS_16Flash_fwd_paramsE,"",@"SHT_CUDA_INFO"
	.sectionflags	@""
	.align	4


	//----- nvinfo : EIATTR_CUDA_API_VERSION
	.align		4
        /*0000*/ 	.byte	0x04, 0x37
        /*0002*/ 	.short	(.L_480 - .L_479)
.L_479:
        /*0004*/ 	.word	0x00000082


	//----- nvinfo : EIATTR_KPARAM_INFO
	.align		4
.L_480:
        /*0008*/ 	.byte	0x04, 0x17
        /*000a*/ 	.short	(.L_482 - .L_481)
.L_481:
        /*000c*/ 	.word	0x00000000
        /*0010*/ 	.short	0x0000
        /*0012*/ 	.short	0x0000
        /*0014*/ 	.byte	0x00, 0xf0, 0x41, 0x07


	//----- nvinfo : EIATTR_SPARSE_MMA_MASK
	.align		4
.L_482:
        /*0018*/ 	.byte	0x03, 0x50
        /*001a*/ 	.short	0x0000


	//----- nvinfo : EIATTR_MAXREG_COUNT
	.align		4
        /*001c*/ 	.byte	0x03, 0x1b
        /*001e*/ 	.short	0x00ff


	//----- nvinfo : EIATTR_NUM_BARRIERS
	.align		4
        /*0020*/ 	.byte	0x02, 0x4c
        /*0022*/ 	.byte	0x01
	.zero		1


	//----- nvinfo : EIATTR_MERCURY_ISA_VERSION
	.align		4
        /*0024*/ 	.byte	0x03, 0x5f
        /*0026*/ 	.short	0x0101


	//----- nvinfo : EIATTR_COOP_GROUP_MASK_REGIDS
	.align		4
        /*0028*/ 	.byte	0x04, 0x29
        /*002a*/ 	.short	(.L_484 - .L_483)


	//   ....[0]....
.L_483:
        /*002c*/ 	.word	0xffffffff


	//   ....[1]....
        /*0030*/ 	.word	0xffffffff


	//   ....[2]....
        /*0034*/ 	.word	0xffffffff


	//   ....[3]....
        /*0038*/ 	.word	0xffffffff


	//   ....[4]....
        /*003c*/ 	.word	0xffffffff


	//   ....[5]....
        /*0040*/ 	.word	0xffffffff


	//   ....[6]....
        /*0044*/ 	.word	0xffffffff


	//   ....[7]....
        /*0048*/ 	.word	0xffffffff


	//   ....[8]....
        /*004c*/ 	.word	0xffffffff


	//   ....[9]....
        /*0050*/ 	.word	0xffffffff


	//   ....[10]....
        /*0054*/ 	.word	0xffffffff


	//   ....[11]....
        /*0058*/ 	.word	0xffffffff


	//   ....[12]....
        /*005c*/ 	.word	0xffffffff


	//   ....[13]....
        /*0060*/ 	.word	0xffffffff


	//   ....[14]....
        /*0064*/ 	.word	0xffffffff


	//   ....[15]....
        /*0068*/ 	.word	0xffffffff


	//   ....[16]....
        /*006c*/ 	.word	0xffffffff


	//   ....[17]....
        /*0070*/ 	.word	0xffffffff


	//   ....[18]....
        /*0074*/ 	.word	0xffffffff


	//   ....[19]....
        /*0078*/ 	.word	0xffffffff


	//   ....[20]....
        /*007c*/ 	.word	0xffffffff


	//   ....[21]....
        /*0080*/ 	.word	0xffffffff


	//   ....[22]....
        /*0084*/ 	.word	0xffffffff


	//   ....[23]....
        /*0088*/ 	.word	0xffffffff


	//----- nvinfo : EIATTR_COOP_GROUP_INSTR_OFFSETS
	.align		4
.L_484:
        /*008c*/ 	.byte	0x04, 0x28
        /*008e*/ 	.short	(.L_486 - .L_485)


	//   ....[0]....
.L_485:
        /*0090*/ 	.word	0x000040b0


	//   ....[1]....
        /*0094*/ 	.word	0x000041d0


	//   ....[2]....
        /*0098*/ 	.word	0x00004290


	//   ....[3]....
        /*009c*/ 	.word	0x00004370


	//   ....[4]....
        /*00a0*/ 	.word	0x000043b0


	//   ....[5]....
        /*00a4*/ 	.word	0x000043e0


	//   ....[6]....
        /*00a8*/ 	.word	0x000044e0


	//   ....[7]....
        /*00ac*/ 	.word	0x00004570


	//   ....[8]....
        /*00b0*/ 	.word	0x00006c40


	//   ....[9]....
        /*00b4*/ 	.word	0x00006c50


	//   ....[10]....
        /*00b8*/ 	.word	0x00006c60


	//   ....[11]....
        /*00bc*/ 	.word	0x00006c70


	//   ....[12]....
        /*00c0*/ 	.word	0x00006cc0


	//   ....[13]....
        /*00c4*/ 	.word	0x00006cf0


	//   ....[14]....
        /*00c8*/ 	.word	0x00006d00


	//   ....[15]....
        /*00cc*/ 	.word	0x00006d10


	//   ....[16]....
        /*00d0*/ 	.word	0x00008640


	//   ....[17]....
        /*00d4*/ 	.word	0x00008680


	//   ....[18]....
        /*00d8*/ 	.word	0x00008690


	//   ....[19]....
        /*00dc*/ 	.word	0x000086b0


	//   ....[20]....
        /*00e0*/ 	.word	0x00008700


	//   ....[21]....
        /*00e4*/ 	.word	0x00008720


	//   ....[22]....
        /*00e8*/ 	.word	0x00008740


	//   ....[23]....
        /*00ec*/ 	.word	0x00008760


	//----- nvinfo : EIATTR_VRC_CTA_INIT_COUNT
	.align		4
.L_486:
        /*00f0*/ 	.byte	0x02, 0x4a
	.zero		1
	.zero		1


	//----- nvinfo : EIATTR_EXIT_INSTR_OFFSETS
	.align		4
        /*00f4*/ 	.byte	0x04, 0x1c
        /*00f6*/ 	.short	(.L_488 - .L_487)


	//   ....[0]....
.L_487:
        /*00f8*/ 	.word	0x000003a0


	//   ....[1]....
        /*00fc*/ 	.word	0x000015b0


	//   ....[2]....
        /*0100*/ 	.word	0x00001640


	//   ....[3]....
        /*0104*/ 	.word	0x0000a040


	//   ....[4]....
        /*0108*/ 	.word	0x0000a120


	//----- nvinfo : EIATTR_CRS_STACK_SIZE
	.align		4
.L_488:
        /*010c*/ 	.byte	0x04, 0x1e
        /*010e*/ 	.short	(.L_490 - .L_489)
.L_489:
        /*0110*/ 	.word	0x00000000


	//----- nvinfo : EIATTR_CBANK_PARAM_SIZE
	.align		4
.L_490:
        /*0114*/ 	.byte	0x03, 0x19
        /*0116*/ 	.short	0x01d0


	//----- nvinfo : EIATTR_PARAM_CBANK
	.align		4
        /*0118*/ 	.byte	0x04, 0x0a
        /*011a*/ 	.short	(.L_492 - .L_491)
	.align		4
.L_491:
        /*011c*/ 	.word	index@(.nv.constant0._ZN5flash16flash_fwd_kernelI23Flash_fwd_kernel_traitsILi64ELi128ELi64ELi4ELb0ELb0EN7cutlass10bfloat16_tE19Flash_kernel_traitsILi64ELi128ELi64ELi4ES3_EELb0ELb0ELb0ELb0ELb0ELb1ELb1ELb0EEEvNS_16Flash_fwd_paramsE)
        /*0120*/ 	.short	0x0380
        /*0122*/ 	.short	0x01d0


	//----- nvinfo : EIATTR_SW_WAR
	.align		4
.L_492:
        /*0124*/ 	.byte	0x04, 0x36
        /*0126*/ 	.short	(.L_494 - .L_493)
.L_493:
        /*0128*/ 	.word	0x00000008
.L_494:


//--------------------- .nv.info._ZN5flash16flash_fwd_kernelI23Flash_fwd_kernel_traitsILi64ELi128ELi64ELi4ELb0ELb0EN7cutlass10bfloat16_tE19Flash_kernel_traitsILi64ELi128ELi64ELi4ES3_EELb1ELb0ELb0ELb0ELb0ELb0ELb0ELb0EEEvNS_16Flash_fwd_paramsE --------------------------
	.section	.nv.info._ZN5flash16flash_fwd_kernelI23Flash_fwd_kernel_traitsILi64ELi128ELi64ELi4ELb0ELb0EN7cutlass10bfloat16_tE19Flash_kernel_traitsILi64ELi128ELi64ELi4ES3_EELb1ELb0ELb0ELb0ELb0ELb0ELb0ELb0EEEvNS_16Flash_fwd_paramsE,"",@"SHT_CUDA_INFO"
	.sectionflags	@""
	.align	4


	//----- nvinfo : EIATTR_CUDA_API_VERSION
	.align		4
        /*0000*/ 	.byte	0x04, 0x37
        /*0002*/ 	.short	(.L_496 - .L_495)
.L_495:
        /*0004*/ 	.word	0x00000082


	//----- nvinfo : EIATTR_KPARAM_INFO
	.align		4
.L_496:
        /*0008*/ 	.byte	0x04, 0x17
        /*000a*/ 	.short	(.L_498 - .L_497)
.L_497:
        /*000c*/ 	.word	0x00000000
        /*0010*/ 	.short	0x0000
        /*0012*/ 	.short	0x0000
        /*0014*/ 	.byte	0x00, 0xf0, 0x41, 0x07


	//----- nvinfo : EIATTR_SPARSE_MMA_MASK
	.align		4
.L_498:
        /*0018*/ 	.byte	0x03, 0x50
        /*001a*/ 	.short	0x0000


	//----- nvinfo : EIATTR_MAXREG_COUNT
	.align		4
        /*001c*/ 	.byte	0x03, 0x1b
        /*001e*/ 	.short	0x00ff


	//----- nvinfo : EIATTR_NUM_BARRIERS
	.align		4
        /*0020*/ 	.byte	0x02, 0x4c
        /*0022*/ 	.byte	0x01
	.zero		1


	//----- nvinfo : EIATTR_MERCURY_ISA_VERSION
	.align		4
        /*0024*/ 	.byte	0x03, 0x5f
        /*0026*/ 	.short	0x0101


	//----- nvinfo : EIATTR_COOP_GROUP_MASK_REGIDS
	.align		4
        /*0028*/ 	.byte	0x04, 0x29
        /*002a*/ 	.short	(.L_500 - .L_499)


	//   ....[0]....
.L_499:
        /*002c*/ 	.word	0xffffffff


	//   ....[1]....
        /*0030*/ 	.word	0xffffffff


	//   ....[2]....
        /*0034*/ 	.word	0xffffffff


	//   ....[3]....
        /*0038*/ 	.word	0xffffffff


	//   ....[4]....
        /*003c*/ 	.word	0xffffffff


	//   ....[5]....
        /*0040*/ 	.word	0xffffffff


	//   ....[6]....
        /*0044*/ 	.word	0xffffffff


	//   ....[7]....
        /*0048*/ 	.word	0xffffffff


	//   ....[8]....
        /*004c*/ 	.word	0xffffffff


	//   ....[9]....
        /*0050*/ 	.word	0xffffffff


	//   ....[10]....
        /*0054*/ 	.word	0xffffffff


	//   ....[11]....
        /*0058*/ 	.word	0xffffffff


	//   ....[12]....
        /*005c*/ 	.word	0xffffffff


	//   ....[13]....
        /*0060*/ 	.word	0xffffffff


	//   ....[14]....
        /*0064*/ 	.word	0xffffffff


	//   ....[15]....
        /*0068*/ 	.word	0xffffffff


	//   ....[16]....
        /*006c*/ 	.word	0xffffffff


	//   ....[17]....
        /*0070*/ 	.word	0xffffffff


	//   ....[18]....
        /*0074*/ 	.word	0xffffffff


	//   ....[19]....
        /*0078*/ 	.word	0xffffffff


	//   ....[20]....
        /*007c*/ 	.word	0xffffffff


	//   ....[21]....
        /*0080*/ 	.word	0xffffffff


	//   ....[22]....
        /*0084*/ 	.word	0xffffffff


	//   ....[23]....
        /*0088*/ 	.word	0xffffffff


	//----- nvinfo : EIATTR_COOP_GROUP_INSTR_OFFSETS
	.align		4
.L_500:
        /*008c*/ 	.byte	0x04, 0x28
        /*008e*/ 	.short	(.L_502 - .L_501)


	//   ....[0]....
.L_501:
        /*0090*/ 	.word	0x000047d0


	//   ....[1]....
        /*0094*/ 	.word	0x00004800


	//   ....[2]....
        /*0098*/ 	.word	0x00004840


	//   ....[3]....
        /*009c*/ 	.word	0x00004910


	//   ....[4]....
        /*00a0*/ 	.word	0x00004960


	//   ....[5]....
        /*00a4*/ 	.word	0x00004990


	//   ....[6]....
        /*00a8*/ 	.word	0x00004a80


	//   ....[7]....
        /*00ac*/ 	.word	0x00004ae0


	//   ....[8]....
        /*00b0*/ 	.word	0x00007f90


	//   ....[9]....
        /*00b4*/ 	.word	0x00007fd0


	//   ....[10]....
        /*00b8*/ 	.word	0x00008100


	//   ....[11]....
        /*00bc*/ 	.word	0x00008130


	//   ....[12]....
        /*00c0*/ 	.word	0x00008160


	//   ....[13]....
        /*00c4*/ 	.word	0x00008190


	//   ....[14]....
        /*00c8*/ 	.word	0x000082f0


	//   ....[15]....
        /*00cc*/ 	.word	0x00008320


	//   ....[16]....
        /*00d0*/ 	.word	0x0000aa80


	//   ....[17]....
        /*00d4*/ 	.word	0x0000aac0


	//   ....[18]....
        /*00d8*/ 	.word	0x0000ab00


	//   ....[19]....
        /*00dc*/ 	.word	0x0000ab20


	//   ....[20]....
        /*00e0*/ 	.word	0x0000ab50


	//   ....[21]....
        /*00e4*/ 	.word	0x0000ab70


	//   ....[22]....
        /*00e8*/ 	.word	0x0000ab90


	//   ....[23]....
        /*00ec*/ 	.word	0x0000aba0


	//----- nvinfo : EIATTR_VRC_CTA_INIT_COUNT
	.align		4
.L_502:
        /*00f0*/ 	.byte	0x02, 0x4a
	.zero		1
	.zero		1


	//----- nvinfo : EIATTR_EXIT_INSTR_OFFSETS
	.align		4
        /*00f4*/ 	.byte	0x04, 0x1c
        /*00f6*/ 	.short	(.L_504 - .L_503)


	//   ....[0]....
.L_503:
        /*00f8*/ 	.word	0x000004d0


	//   ....[1]....
        /*00fc*/ 	.word	0x000016c0


	//   ....[2]....
        /*0100*/ 	.word	0x00001750


	//   ....[3]....
        /*0104*/ 	.word	0x0000c4f0


	//   ....[4]....
        /*0108*/ 	.word	0x0000c5d0


	//----- nvinfo : EIATTR_CRS_STACK_SIZE
	.align		4
.L_504:
        /*010c*/ 	.byte	0x04, 0x1e
        /*010e*/ 	.short	(.L_506 - .L_505)
.L_505:
        /*0110*/ 	.word	0x00000000


	//----- nvinfo : EIATTR_CBANK_PARAM_SIZE
	.align		4
.L_506:
        /*0114*/ 	.byte	0x03, 0x19
        /*0116*/ 	.short	0x01d0


	//----- nvinfo : EIATTR_PARAM_CBANK
	.align		4
        /*0118*/ 	.byte	0x04, 0x0a
        /*011a*/ 	.short	(.L_508 - .L_507)
	.align		4
.L_507:
        /*011c*/ 	.word	index@(.nv.constant0._ZN5flash16flash_fwd_kernelI23Flash_fwd_kernel_traitsILi64ELi128ELi64ELi4ELb0ELb0EN7cutlass10bfloat16_tE19Flash_kernel_traitsILi64ELi128ELi64ELi4ES3_EELb1ELb0ELb0ELb0ELb0ELb0ELb0ELb0EEEvNS_16Flash_fwd_paramsE)
        /*0120*/ 	.short	0x0380
        /*0122*/ 	.short	0x01d0


	//----- nvinfo : EIATTR_SW_WAR
	.align		4
.L_508:
        /*0124*/ 	.byte	0x04, 0x36
        /*0126*/ 	.short	(.L_510 - .L_509)
.L_509:
        /*0128*/ 	.word	0x00000008
.L_510:


//--------------------- .nv.info._ZN5flash16flash_fwd_kernelI23Flash_fwd_kernel_traitsILi64ELi128ELi64ELi4ELb0ELb0EN7cutlass10bfloat16_tE19Flash_kernel_traitsILi64ELi128ELi64ELi4ES3_EELb1ELb0ELb1ELb0ELb0ELb0ELb0ELb0EEEvNS_16Flash_fwd_paramsE --------------------------
	.section	.nv.info._ZN5flash16flash_fwd_kernelI23Flash_fwd_kernel_traitsILi64ELi128ELi64ELi4ELb0ELb0EN7cutlass10bfloat16_tE19Flash_kernel_traitsILi64ELi128ELi64ELi4ES3_EELb1ELb0ELb1ELb0ELb0ELb0ELb0ELb0EEEvNS_16Flash_fwd_paramsE,"",@"SHT_CUDA_INFO"
	.sectionflags	@""
	.align	4


	//----- nvinfo : EIATTR_CUDA_API_VERSION
	.align		4
        /*0000*/ 	.byte	0x04, 0x37
        /*0002*/ 	.short	(.L_512 - .L_511)
.L_511:
        /*0004*/ 	.word	0x00000082


	//----- nvinfo : EIATTR_KPARAM_INFO
	.align		4
.L_512:
        /*0008*/ 	.byte	0x04, 0x17
        /*000a*/ 	.short	(.L_514 - .L_513)
.L_513:
        /*000c*/ 	.word	0x00000000
        /*0010*/ 	.short	0x0000
        /*0012*/ 	.short	0x0000
        /*0014*/ 	.byte	0x00, 0xf0, 0x41, 0x07


	//----- nvinfo : EIATTR_SPARSE_MMA_MASK
	.align		4
.L_514:
        /*0018*/ 	.byte	0x03, 0x50
        /*001a*/ 	.short	0x0000


	//----- nvinfo : EIATTR_MAXREG_COUNT
	.align		4
        /*001c*/ 	.byte	0x03, 0x1b
        /*001e*/ 	.short	0x00ff


	//----- nvinfo : EIATTR_NUM_BARRIERS
	.align		4
        /*0020*/ 	.byte	0x02, 0x4c
        /*0022*/ 	.byte	0x01
	.zero		1


	//----- nvinfo : EIATTR_ANNOTATIONS
	.align		4
        /*0024*/ 	.byte	0x04, 0x55
        /*0026*/ 	.short	(.L_516 - .L_515)


	//   ....[0]....
.L_515:
        /* <DEDUP_REMOVED lines=38> */


	//----- nvinfo : EIATTR_MERCURY_ISA_VERSION
	.align		4
.L_516:
        /*0278*/ 	.byte	0x03, 0x5f
        /*027a*/ 	.short	0x0101


	//----- nvinfo : EIATTR_COOP_GROUP_MASK_REGIDS
	.align		4
        /*027c*/ 	.byte	0x04, 0x29
        /*027e*/ 	.short	(.L_518 - .L_517)


	//   ....[0]....
.L_517:
        /*0280*/ 	.word	0xffffffff


	//   ....[1]....
        /*0284*/ 	.word	0xffffffff


	//   ....[2]....
        /*0288*/ 	.word	0xffffffff


	//   ....[3]....
        /*028c*/ 	.word	0xffffffff


	//   ....[4]....
        /*0290*/ 	.word	0xffffffff


	//   ....[5]....
        /*0294*/ 	.word	0xffffffff


	//   ....[6]....
        /*0298*/ 	.word	0xffffffff


	//   ....[7]....
        /*029c*/ 	.word	0xffffffff


	//   ....[8]....
        /*02a0*/ 	.word	0xffffffff


	//   ....[9]....
        /*02a4*/ 	.word	0xffffffff


	//   ....[10]....
        /*02a8*/ 	.word	0xffffffff


	//   ....[11]....
        /*02ac*/ 	.word	0xffffffff


	//   ....[12]....
        /*02b0*/ 	.word	0xffffffff


	//   ....[13]....
        /*02b4*/ 	.word	0xffffffff


	//   ....[14]....
        /*02b8*/ 	.word	0xffffffff


	//   ....[15]....
        /*02bc*/ 	.word	0xffffffff


	//   ....[16]....
        /*02c0*/ 	.word	0xffffffff


	//   ....[17]....
        /*02c4*/ 	.word	0xffffffff


	//   ....[18]....
        /*02c8*/ 	.word	0xffffffff


	//   ....[19]....
        /*02cc*/ 	.word	0xffffffff


	//   ....[20]....
        /*02d0*/ 	.word	0xffffffff


	//   ....[21]....
        /*02d4*/ 	.word	0xffffffff


	//   ....[22]....
        /*02d8*/ 	.word	0xffffffff


	//   ....[23]....
        /*02dc*/ 	.word	0xffffffff


	//   ....[24]....
        /*02e0*/ 	.word	0xffffffff


	//   ....[25]....
        /*02e4*/ 	.word	0xffffffff


	//   ....[26]....
        /*02e8*/ 	.word	0xffffffff


	//   ....[27]....
        /*02ec*/ 	.word	0xffffffff


	//   ....[28]....
        /*02f0*/ 	.word	0xffffffff


	//   ....[29]....
        /*02f4*/ 	.word	0xffffffff


	//   ....[30]....
        /*02f8*/ 	.word	0xffffffff


	//   ....[31]....
        /*02fc*/ 	.word	0xffffffff


	//   ....[32]....
        /*0300*/ 	.word	0xffffffff


	//   ....[33]....
        /*0304*/ 	.word	0xffffffff


	//   ....[34]....
        /*0308*/ 	.word	0xffffffff


	//   ....[35]....
        /*030c*/ 	.word	0xffffffff


	//   ....[36]....
        /*0310*/ 	.word	0xffffffff


	//   ....[37]....
        /*0314*/ 	.word	0xffffffff


	//   ....[38]....
        /*0318*/ 	.word	0xffffffff


	//   ....[39]....
        /*031c*/ 	.word	0xffffffff


	//----- nvinfo : EIATTR_COOP_GROUP_INSTR_OFFSETS
	.align		4
.L_518:
        /*0320*/ 	.byte	0x04, 0x28
        /*0322*/ 	.short	(.L_520 - .L_519)


	//   ....[0]....
.L_519:
        /*0324*/ 	.word	0x000056b0


	//   ....[1]....
        /*0328*/ 	.word	0x000056e0


	//   ....[2]....
        /*032c*/ 	.word	0x00005810


	//   ....[3]....
        /*0330*/ 	.word	0x000058b0


	//   ....[4]....
        /*0334*/ 	.word	0x00005950


	//   ....[5]....
        /*0338*/ 	.word	0x000059f0


	//   ....[6]....
        /*033c*/ 	.word	0x00005b70


	//   ....[7]....
        /*0340*/ 	.word	0x00005c30


	//   ....[8]....
        /*0344*/ 	.word	0x00009c30


	//   ....[9]....
        /*0348*/ 	.word	0x00009c70


	//   ....[10]....
        /*034c*/ 	.word	0x00009dc0


	//   ....[11]....
        /*0350*/ 	.word	0x00009e10


	//   ....[12]....
        /*0354*/ 	.word	0x0000a580


	//   ....[13]....
        /*0358*/ 	.word	0x0000a5b0


	//   ....[14]....
        /*035c*/ 	.word	0x0000a800


	//   ....[15]....
        /*0360*/ 	.word	0x0000a8f0


	//   ....[16]....
        /*0364*/ 	.word	0x0000ec10


	//   ....[17]....
        /*0368*/ 	.word	0x0000ec70


	//   ....[18]....
        /*036c*/ 	.word	0x0000ec90


	//   ....[19]....
        /*0370*/ 	.word	0x0000eca0


	//   ....[20]....
        /*0374*/ 	.word	0x0000ed10


	//   ....[21]....
        /*0378*/ 	.word	0x0000ee40


	//   ....[22]....
        /*037c*/ 	.word	0x0000ee90


	//   ....[23]....
        /*0380*/ 	.word	0x0000eec0


	//   ....[24]....
        /*0384*/ 	.word	0x00013ab0


	//   ....[25]....
        /*0388*/ 	.word	0x00013b10


	//   ....[26]....
        /*038c*/ 	.word	0x00013b60


	//   ....[27]....
        /*0390*/ 	.word	0x00013b80


	//   ....[28]....
        /*0394*/ 	.word	0x00013e20


	//   ....[29]....
        /*0398*/ 	.word	0x00013e70


	//   ....[30]....
        /*039c*/ 	.word	0x00013f60


	//   ....[31]....
        /*03a0*/ 	.word	0x00013ff0


	//   ....[32]....
        /*03a4*/ 	.word	0x000168e0


	//   ....[33]....
        /*03a8*/ 	.word	0x000168f0


	//   ....[34]....
        /*03ac*/ 	.word	0x00016900


	//   ....[35]....
        /*03b0*/ 	.word	0x00016920


	//   ....[36]....
        /*03b4*/ 	.word	0x00016940


	//   ....[37]....
        /*03b8*/ 	.word	0x00016970


	//   ....[38]....
        /*03bc*/ 	.word	0x00016990


	//   ....[39]....
        /*03c0*/ 	.word	0x000169c0


	//----- nvinfo : EIATTR_VRC_CTA_INIT_COUNT
	.align		4
.L_520:
        /*03c4*/ 	.byte	0x02, 0x4a
	.zero		1
	.zero		1


	//----- nvinfo : EIATTR_EXIT_INSTR_OFFSETS
	.align		4
        /*03c8*/ 	.byte	0x04, 0x1c
        /*03ca*/ 	.short	(.L_522 - .L_521)


	//   ....[0]....
.L_521:
        /*03cc*/ 	.word	0x00000530


	//   ....[1]....
        /*03d0*/ 	.word	0x00001890


	//   ....[2]....
        /*03d4*/ 	.word	0x00001920


	//   ....[3]....
        /*03d8*/ 	.word	0x00018410


	//   ....[4]....
        /*03dc*/ 	.word	0x000184f0


	//----- nvinfo : EIATTR_CRS_STACK_SIZE
	.align		4
.L_522:
        /*03e0*/ 	.byte	0x04, 0x1e
        /*03e2*/ 	.short	(.L_524 - .L_523)
.L_523:
        /*03e4*/ 	.word	0x00000000


	//----- nvinfo : EIATTR_CBANK_PARAM_SIZE
	.align		4
.L_524:
        /*03e8*/ 	.byte	0x03, 0x19
        /*03ea*/ 	.short	0x01d0


	//----- nvinfo : EIATTR_PARAM_CBANK
	.align		4
        /*03ec*/ 	.byte	0x04, 0x0a
        /*03ee*/ 	.short	(.L_526 - .L_525)
	.align		4
.L_525:
        /*03f0*/ 	.word	index@(.nv.constant0._ZN5flash16flash_fwd_kernelI23Flash_fwd_kernel_traitsILi64ELi128ELi64ELi4ELb0ELb0EN7cutlass10bfloat16_tE19Flash_kernel_traitsILi64ELi128ELi64ELi4ES3_EELb1ELb0ELb1ELb0ELb0ELb0ELb0ELb0EEEvNS_16Flash_fwd_paramsE)
        /*03f4*/ 	.short	0x0380
        /*03f6*/ 	.short	0x01d0


	//----- nvinfo : EIATTR_SW_WAR
	.align		4
.L_526:
        /*03f8*/ 	.byte	0x04, 0x36
        /*03fa*/ 	.short	(.L_528 - .L_527)
.L_527:
        /*03fc*/ 	.word	0x00000008
.L_528:


//--------------------- .nv.info._ZN5flash16flash_fwd_kernelI23Flash_fwd_kernel_traitsILi64ELi128ELi64ELi4ELb0ELb0EN7cutlass10bfloat16_tE19Flash_kernel_traitsILi64ELi128ELi64ELi4ES3_EELb1ELb0ELb0ELb0ELb1ELb1ELb0ELb0EEEvNS_16Flash_fwd_paramsE --------------------------
	.section	.nv.info._ZN5flash16flash_fwd_kernelI23Flash_fwd_kernel_traitsILi64ELi128ELi64ELi4ELb0ELb0EN7cutlass10bfloat16_tE19Flash_kernel_traitsILi64ELi128ELi64ELi4ES3_EELb1ELb0ELb0ELb0ELb1ELb1ELb0ELb0EEEvNS_16Flash_fwd_paramsE,"",@"SHT_CUDA_INFO"
	.sectionflags	@""
	.align	4


	//----- nvinfo : EIATTR_CUDA_API_VERSION
	.align		4
        /*0000*/ 	.byte	0x04, 0x37
        /*0002*/ 	.short	(.L_530 - .L_529)
.L_529:
        /*0004*/ 	.word	0x00000082


	//----- nvinfo : EIATTR_KPARAM_INFO
	.align		4
.L_530:
        /*0008*/ 	.byte	0x04, 0x17
        /*000a*/ 	.short	(.L_532 - .L_531)
.L_531:
        /*000c*/ 	.word	0x00000000
        /*0010*/ 	.short	0x0000
        /*0012*/ 	.short	0x0000
        /*0014*/ 	.byte	0x00, 0xf0, 0x41, 0x07


	//----- nvinfo : EIATTR_SPARSE_MMA_MASK
	.align		4
.L_532:
        /*0018*/ 	.byte	0x03, 0x50
        /*001a*/ 	.short	0x0000


	//----- nvinfo : EIATTR_MAXREG_COUNT
	.align		4
        /*001c*/ 	.byte	0x03, 0x1b
        /*001e*/ 	.short	0x00ff


	//----- nvinfo : EIATTR_NUM_BARRIERS
	.align		4
        /*0020*/ 	.byte	0x02, 0x4c
        /*0022*/ 	.byte	0x01
	.zero		1


	//----- nvinfo : EIATTR_MERCURY_ISA_VERSION
	.align		4
        /*0024*/ 	.byte	0x03, 0x5f
        /*0026*/ 	.short	0x0101


	//----- nvinfo : EIATTR_COOP_GROUP_MASK_REGIDS
	.align		4
        /*0028*/ 	.byte	0x04, 0x29
        /*002a*/ 	.short	(.L_534 - .L_533)


	//   ....[0]....
.L_533:
        /*002c*/ 	.word	0xffffffff


	//   ....[1]....
        /*0030*/ 	.word	0xffffffff


	//   ....[2]....
        /*0034*/ 	.word	0xffffffff


	//   ....[3]....
        /*0038*/ 	.word	0xffffffff


	//   ....[4]....
        /*003c*/ 	.word	0xffffffff


	//   ....[5]....
        /*0040*/ 	.word	0xffffffff


	//   ....[6]....
        /*0044*/ 	.word	0xffffffff


	//   ....[7]....
        /*0048*/ 	.word	0xffffffff


	//   ....[8]....
        /*004c*/ 	.word	0xffffffff


	//   ....[9]....
        /*0050*/ 	.word	0xffffffff


	//   ....[10]....
        /*0054*/ 	.word	0xffffffff


	//   ....[11]....
        /*0058*/ 	.word	0xffffffff


	//   ....[12]....
        /*005c*/ 	.word	0xffffffff


	//   ....[13]....
        /*0060*/ 	.word	0xffffffff


	//   ....[14]....
        /*0064*/ 	.word	0xffffffff


	//   ....[15]....
        /*0068*/ 	.word	0xffffffff


	//   ....[16]....
        /*006c*/ 	.word	0xffffffff


	//   ....[17]....
        /*0070*/ 	.word	0xffffffff


	//   ....[18]....
        /*0074*/ 	.word	0xffffffff


	//   ....[19]....
        /*0078*/ 	.word	0xffffffff


	//   ....[20]....
        /*007c*/ 	.word	0xffffffff


	//   ....[21]....
        /*0080*/ 	.word	0xffffffff


	//   ....[22]....
        /*0084*/ 	.word	0xffffffff


	//   ....[23]....
        /*0088*/ 	.word	0xffffffff


	//----- nvinfo : EIATTR_COOP_GROUP_INSTR_OFFSETS
	.align		4
.L_534:
        /*008c*/ 	.byte	0x04, 0x28
        /*008e*/ 	.short	(.L_536 - .L_535)


	//   ....[0]....
.L_535:
        /*0090*/ 	.word	0x00001c20


	//   ....[1]....
        /*0094*/ 	.word	0x00001d10


	//   ....[2]....
        /*0098*/ 	.word	0x00001df0


	//   ....[3]....
        /*009c*/ 	.word	0x00001e70


	//   ....[4]....
        /*00a0*/ 	.word	0x00001ea0


	//   ....[5]....
        /*00a4*/ 	.word	0x00001ef0


	//   ....[6]....
        /*00a8*/ 	.word	0x00002000


	//   ....[7]....
        /*00ac*/ 	.word	0x000020b0


	//   ....[8]....
        /*00b0*/ 	.word	0x00005070


	//   ....[9]....
        /*00b4*/ 	.word	0x000050a0


	//   ....[10]....
        /*00b8*/ 	.word	0x000051e0


	//   ....[11]....
        /*00bc*/ 	.word	0x00005220


	//   ....[12]....
        /*00c0*/ 	.word	0x00005260


	//   ....[13]....
        /*00c4*/ 	.word	0x000052a0


	//   ....[14]....
        /*00c8*/ 	.word	0x00005360


	//   ....[15]....
        /*00cc*/ 	.word	0x00005390


	//   ....[16]....
        /*00d0*/ 	.word	0x00007b10


	//   ....[17]....
        /*00d4*/ 	.word	0x00007b40


	//   ....[18]....
        /*00d8*/ 	.word	0x00007b60


	//   ....[19]....
        /*00dc*/ 	.word	0x00007b80


	//   ....[20]....
        /*00e0*/ 	.word	0x00007bd0


	//   ....[21]....
        /*00e4*/ 	.word	0x00007bf0


	//   ....[22]....
        /*00e8*/ 	.word	0x00007c10


	//   ....[23]....
        /*00ec*/ 	.word	0x00007c20


	//----- nvinfo : EIATTR_VRC_CTA_INIT_COUNT
	.align		4
.L_536:
        /*00f0*/ 	.byte	0x02, 0x4a
	.zero		1
	.zero		1


	//----- nvinfo : EIATTR_EXIT_INSTR_OFFSETS
	.align		4
        /*00f4*/ 	.byte	0x04, 0x1c
        /*00f6*/ 	.short	(.L_538 - .L_537)


	//   ....[0]....
.L_537:
        /*00f8*/ 	.word	0x00000270


	//   ....[1]....
        /*00fc*/ 	.word	0x00009010


	//----- nvinfo : EIATTR_CRS_STACK_SIZE
	.align		4
.L_538:
        /*0100*/ 	.byte	0x04, 0x1e
        /*0102*/ 	.short	(.L_540 - .L_539)
.L_539:
        /*0104*/ 	.word	0x00000000


	//----- nvinfo : EIATTR_CBANK_PARAM_SIZE
	.align		4
.L_540:
        /*0108*/ 	.byte	0x03, 0x19
        /*010a*/ 	.short	0x01d0


	//----- nvinfo : EIATTR_PARAM_CBANK
	.align		4
        /*010c*/ 	.byte	0x04, 0x0a
        /*010e*/ 	.short	(.L_542 - .L_541)
	.align		4
.L_541:
        /*0110*/ 	.word	index@(.nv.constant0._ZN5flash16flash_fwd_kernelI23Flash_fwd_kernel_traitsILi64ELi128ELi64ELi4ELb0ELb0EN7cutlass10bfloat16_tE19Flash_kernel_traitsILi64ELi128ELi64ELi4ES3_EELb1ELb0ELb0ELb0ELb1ELb1ELb0ELb0EEEvNS_16Flash_fwd_paramsE)
        /*0114*/ 	.short	0x0380
        /*0116*/ 	.short	0x01d0


	//----- nvinfo : EIATTR_SW_WAR
	.align		4
.L_542:
        /*0118*/ 	.byte	0x04, 0x36
        /*011a*/ 	.short	(.L_544 - .L_543)
.L_543:
        /*011c*/ 	.word	0x00000008
.L_544:


//--------------------- .nv.info._ZN5flash16flash_fwd_kernelI23Flash_fwd_kernel_traitsILi64ELi128ELi64ELi4ELb0ELb0EN7cutlass10bfloat16_tE19Flash_kernel_traitsILi64ELi128ELi64ELi4ES3_EELb0ELb0ELb0ELb0ELb1ELb1ELb1ELb0EEEvNS_16Flash_fwd_paramsE --------------------------
	.section	.nv.info._ZN5flash16flash_fwd_kernelI23Flash_fwd_kernel_traitsILi64ELi128ELi64ELi4ELb0ELb0EN7cutlass10bfloat16_tE19Flash_kernel_traitsILi64ELi128ELi64ELi4ES3_EELb0ELb0ELb0ELb0ELb1ELb1ELb1ELb0EEEvNS_16Flash_fwd_paramsE,"",@"SHT_CUDA_INFO"
	.sectionflags	@""
	.align	4


	//----- nvinfo : EIATTR_CUDA_API_VERSION
	.align		4
        /*0000*/ 	.byte	0x04, 0x37
        /*0002*/ 	.short	(.L_546 - .L_545)
.L_545:
        /*0004*/ 	.word	0x00000082


	//----- nvinfo : EIATTR_KPARAM_INFO
	.align		4
.L_546:
        /*0008*/ 	.byte	0x04, 0x17
        /*000a*/ 	.short	(.L_548 - .L_547)
.L_547:
        /*000c*/ 	.word	0x00000000
        /*0010*/ 	.short	0x0000
        /*0012*/ 	.short	0x0000
        /*0014*/ 	.byte	0x00, 0xf0, 0x41, 0x07


	//----- nvinfo : EIATTR_SPARSE_MMA_MASK
	.align		4
.L_548:
        /*0018*/ 	.byte	0x03, 0x50
        /*001a*/ 	.short	0x0000


	//----- nvinfo : EIATTR_MAXREG_COUNT
	.align		4
        /*001c*/ 	.byte	0x03, 0x1b
        /*001e*/ 	.short	0x00ff


	//----- nvinfo : EIATTR_NUM_BARRIERS
	.align		4
        /*0020*/ 	.byte	0x02, 0x4c
        /*0022*/ 	.byte	0x01
	.zero		1


	//----- nvinfo : EIATTR_MERCURY_ISA_VERSION
	.align		4
        /*0024*/ 	.byte	0x03, 0x5f
        /*0026*/ 	.short	0x0101


	//----- nvinfo : EIATTR_COOP_GROUP_MASK_REGIDS
	.align		4
        /*0028*/ 	.byte	0x04, 0x29
        /*002a*/ 	.short	(.L_550 - .L_549)


	//   ....[0]....
.L_549:
        /*002c*/ 	.word	0xffffffff


	//   ....[1]....
        /*0030*/ 	.word	0xffffffff


	//   ....[2]....
        /*0034*/ 	.word	0xffffffff


	//   ....[3]....
        /*0038*/ 	.word	0xffffffff


	//   ....[4]....
        /*003c*/ 	.word	0xffffffff


	//   ....[5]....
        /*0040*/ 	.word	0xffffffff


	//   ....[6]....
        /*0044*/ 	.word	0xffffffff


	//   ....[7]....
        /*0048*/ 	.word	0xffffffff


	//   ....[8]....
        /*004c*/ 	.word	0xffffffff


	//   ....[9]....
        /*0050*/ 	.word	0xffffffff


	//   ....[10]....
        /*0054*/ 	.word	0xffffffff


	//   ....[11]....
        /*0058*/ 	.word	0xffffffff


	//   ....[12]....
        /*005c*/ 	.word	0xffffffff


	//   ....[13]....
        /*0060*/ 	.word	0xffffffff


	//   ....[14]....
        /*0064*/ 	.word	0xffffffff


	//   ....[15]....
        /*0068*/ 	.word	0xffffffff


	//   ....[16]....
        /*006c*/ 	.word	0xffffffff


	//   ....[17]....
        /*0070*/ 	.word	0xffffffff


	//   ....[18]....
        /*0074*/ 	.word	0xffffffff


	//   ....[19]....
        /*0078*/ 	.word	0xffffffff


	//   ....[20]....
        /*007c*/ 	.word	0xffffffff


	//   ....[21]....
        /*0080*/ 	.word	0xffffffff


	//   ....[22]....
        /*0084*/ 	.word	0xffffffff


	//   ....[23]....
        /*0088*/ 	.word	0xffffffff


	//----- nvinfo : EIATTR_COOP_GROUP_INSTR_OFFSETS
	.align		4
.L_550:
        /*008c*/ 	.byte	0x04, 0x28
        /*008e*/ 	.short	(.L_552 - .L_551)


	//   ....[0]....
.L_551:
        /*0090*/ 	.word	0x00002020


	//   ....[1]....
        /*0094*/ 	.word	0x00002140


	//   ....[2]....
        /*0098*/ 	.word	0x00002190


	//   ....[3]....
        /*009c*/ 	.word	0x00002210


	//   ....[4]....
        /*00a0*/ 	.word	0x00002250


	//   ....[5]....
        /*00a4*/ 	.word	0x00002270


	//   ....[6]....
        /*00a8*/ 	.word	0x00002350


	//   ....[7]....
        /*00ac*/ 	.word	0x000023d0


	//   ....[8]....
        /*00b0*/ 	.word	0x00004a60


	//   ....[9]....
        /*00b4*/ 	.word	0x00004a70


	//   ....[10]....
        /*00b8*/ 	.word	0x00004a80


	//   ....[11]....
        /*00bc*/ 	.word	0x00004a90


	//   ....[12]....
        /*00c0*/ 	.word	0x00004ae0


	//   ....[13]....
        /*00c4*/ 	.word	0x00004b00


	//   ....[14]....
        /*00c8*/ 	.word	0x00004b20


	//   ....[15]....
        /*00cc*/ 	.word	0x00004b30


	//   ....[16]....
        /*00d0*/ 	.word	0x00006460


	//   ....[17]....
        /*00d4*/ 	.word	0x000064a0


	//   ....[18]....
        /*00d8*/ 	.word	0x000064c0


	//   ....[19]....
        /*00dc*/ 	.word	0x000064e0


	//   ....[20]....
        /*00e0*/ 	.word	0x00006540


	//   ....[21]....
        /*00e4*/ 	.word	0x00006560


	//   ....[22]....
        /*00e8*/ 	.word	0x00006580


	//   ....[23]....
        /*00ec*/ 	.word	0x00006590


	//----- nvinfo : EIATTR_VRC_CTA_INIT_COUNT
	.align		4
.L_552:
        /*00f0*/ 	.byte	0x02, 0x4a
	.zero		1
	.zero		1


	//----- nvinfo : EIATTR_EXIT_INSTR_OFFSETS
	.align		4
        /*00f4*/ 	.byte	0x04, 0x1c
        /*00f6*/ 	.short	(.L_554 - .L_553)


	//   ....[0]....
.L_553:
        /*00f8*/ 	.word	0x00000140


	//   ....[1]....
        /*00fc*/ 	.word	0x000078f0


	//----- nvinfo : EIATTR_CRS_STACK_SIZE
	.align		4
.L_554:
        /*0100*/ 	.byte	0x04, 0x1e
        /*0102*/ 	.short	(.L_556 - .L_555)
.L_555:
        /*0104*/ 	.word	0x00000000


	//----- nvinfo : EIATTR_CBANK_PARAM_SIZE
	.align		4
.L_556:
        /*0108*/ 	.byte	0x03, 0x19
        /*010a*/ 	.short	0x01d0


	//----- nvinfo : EIATTR_PARAM_CBANK
	.align		4
        /*010c*/ 	.byte	0x04, 0x0a
        /*010e*/ 	.short	(.L_558 - .L_557)
	.align		4
.L_557:
        /*0110*/ 	.word	index@(.nv.constant0._ZN5flash16flash_fwd_kernelI23Flash_fwd_kernel_traitsILi64ELi128ELi64ELi4ELb0ELb0EN7cutlass10bfloat16_tE19Flash_kernel_traitsILi64ELi128ELi64ELi4ES3_EELb0ELb0ELb0ELb0ELb1ELb1ELb1ELb0EEEvNS_16Flash_fwd_paramsE)
        /*0114*/ 	.short	0x0380
        /*0116*/ 	.short	0x01d0


	//----- nvinfo : EIATTR_SW_WAR
	.align		4
.L_558:
        /*0118*/ 	.byte	0x04, 0x36
        /*011a*/ 	.short	(.L_560 - .L_559)
.L_559:
        /*011c*/ 	.word	0x00000008
.L_560:


//--------------------- .nv.info._ZN5flash16flash_fwd_kernelI23Flash_fwd_kernel_traitsILi64ELi128ELi64ELi4ELb0ELb0EN7cutlass10bfloat16_tE19Flash_kernel_traitsILi64ELi128ELi64ELi4ES3_EELb1ELb0ELb0ELb1ELb0ELb0ELb0ELb0EEEvNS_16Flash_fwd_paramsE --------------------------
	.section	.nv.info._ZN5flash16flash_fwd_kernelI23Flash_fwd_kernel_traitsILi64ELi128ELi64ELi4ELb0ELb0EN7cutlass10bfloat16_tE19Flash_kernel_traitsILi64ELi128ELi64ELi4ES3_EELb1ELb0ELb0ELb1ELb0ELb0ELb0ELb0EEEvNS_16Flash_fwd_paramsE,"",@"SHT_CUDA_INFO"
	.sectionflags	@""
	.align	4


	//----- nvinfo : EIATTR_CUDA_API_VERSION
	.align		4
        /*0000*/ 	.byte	0x04, 0x37
        /*0002*/ 	.short	(.L_562 - .L_561)
.L_561:
        /*0004*/ 	.word	0x00000082


	//----- nvinfo : EIATTR_KPARAM_INFO
	.align		4
.L_562:
        /*0008*/ 	.byte	0x04, 0x17
        /*000a*/ 	.short	(.L_564 - .L_563)
.L_563:
        /*000c*/ 	.word	0x00000000
        /*0010*/ 	.short	0x0000
        /*0012*/ 	.short	0x0000
        /*0014*/ 	.byte	0x00, 0xf0, 0x41, 0x07


	//----- nvinfo : EIATTR_SPARSE_MMA_MASK
	.align		4
.L_564:
        /*0018*/ 	.byte	0x03, 0x50
        /*001a*/ 	.short	0x0000


	//----- nvinfo : EIATTR_MAXREG_COUNT
	.align		4
        /*001c*/ 	.byte	0x03, 0x1b
        /*001e*/ 	.short	0x00ff


	//----- nvinfo : EIATTR_NUM_BARRIERS
	.align		4
        /*0020*/ 	.byte	0x02, 0x4c
        /*0022*/ 	.byte	0x01
	.zero		1


	//----- nvinfo : EIATTR_MERCURY_ISA_VERSION
	.align		4
        /*0024*/ 	.byte	0x03, 0x5f
        /*0026*/ 	.short	0x0101


	//----- nvinfo : EIATTR_COOP_GROUP_MASK_REGIDS
	.align		4
        /*0028*/ 	.byte	0x04, 0x29
        /*002a*/ 	.short	(.L_566 - .L_565)


	//   ....[0]....
.L_565:
        /*002c*/ 	.word	0xffffffff


	//   ....[1]....
        /*0030*/ 	.word	0xffffffff


	//   ....[2]....
        /*0034*/ 	.word	0xffffffff


	//   ....[3]....
        /*0038*/ 	.word	0xffffffff


	//   ....[4]....
        /*003c*/ 	.word	0xffffffff


	//   ....[5]....
        /*0040*/ 	.word	0xffffffff


	//   ....[6]....
        /*0044*/ 	.word	0xffffffff


	//   ....[7]....
        /*0048*/ 	.word	0xffffffff


	//   ....[8]....
        /*004c*/ 	.word	0xffffffff


	//   ....[9]....
        /*0050*/ 	.word	0xffffffff


	//   ....[10]....
        /*0054*/ 	.word	0xffffffff


	//   ....[11]....
        /*0058*/ 	.word	0xffffffff


	//   ....[12]....
        /*005c*/ 	.word	0xffffffff


	//   ....[13]....
        /*0060*/ 	.word	0xffffffff


	//   ....[14]....
        /*0064*/ 	.word	0xffffffff


	//   ....[15]....
        /*0068*/ 	.word	0xffffffff


	//   ....[16]....
        /*006c*/ 	.word	0xffffffff


	//   ....[17]....
        /*0070*/ 	.word	0xffffffff


	//   ....[18]....
        /*0074*/ 	.word	0xffffffff


	//   ....[19]....
        /*0078*/ 	.word	0xffffffff


	//   ....[20]....
        /*007c*/ 	.word	0xffffffff


	//   ....[21]....
        /*0080*/ 	.word	0xffffffff


	//   ....[22]....
        /*0084*/ 	.word	0xffffffff


	//   ....[23]....
        /*0088*/ 	.word	0xffffffff


	//----- nvinfo : EIATTR_COOP_GROUP_INSTR_OFFSETS
	.align		4
.L_566:
        /*008c*/ 	.byte	0x04, 0x28
        /*008e*/ 	.short	(.L_568 - .L_567)


	//   ....[0]....
.L_567:
        /*0090*/ 	.word	0x00005c00


	//   ....[1]....
        /*0094*/ 	.word	0x00005c30


	//   ....[2]....
        /*0098*/ 	.word	0x00005c70


	//   ....[3]....
        /*009c*/ 	.word	0x00005d10


	//   ....[4]....
        /*00a0*/ 	.word	0x00005db0


	//   ....[5]....
        /*00a4*/ 	.word	0x00005e10


	//   ....[6]....
        /*00a8*/ 	.word	0x00005e40


	//   ....[7]....
        /*00ac*/ 	.word	0x00005eb0


	//   ....[8]....
        /*00b0*/ 	.word	0x00009fd0


	//   ....[9]....
        /*00b4*/ 	.word	0x0000a040


	//   ....[10]....
        /*00b8*/ 	.word	0x0000a180


	//   ....[11]....
        /*00bc*/ 	.word	0x0000a1f0


	//   ....[12]....
        /*00c0*/ 	.word	0x0000a230


	//   ....[13]....
        /*00c4*/ 	.word	0x0000a260


	//   ....[14]....
        /*00c8*/ 	.word	0x0000a340


	//   ....[15]....
        /*00cc*/ 	.word	0x0000a4a0


	//   ....[16]....
        /*00d0*/ 	.word	0x0000cae0


	//   ....[17]....
        /*00d4*/ 	.word	0x0000cb10


	//   ....[18]....
        /*00d8*/ 	.word	0x0000cb30


	//   ....[19]....
        /*00dc*/ 	.word	0x0000cb40


	//   ....[20]....
        /*00e0*/ 	.word	0x0000cb90


	//   ....[21]....
        /*00e4*/ 	.word	0x0000cbb0


	//   ....[22]....
        /*00e8*/ 	.word	0x0000cbd0


	//   ....[23]....
        /*00ec*/ 	.word	0x0000cbe0


	//----- nvinfo : EIATTR_VRC_CTA_INIT_COUNT
	.align		4
.L_568:
        /*00f0*/ 	.byte	0x02, 0x4a
	.zero		1
	.zero		1


	//----- nvinfo : EIATTR_EXIT_INSTR_OFFSETS
	.align		4
        /*00f4*/ 	.byte	0x04, 0x1c
        /*00f6*/ 	.short	(.L_570 - .L_569)


	//   ....[0]....
.L_569:
        /*00f8*/ 	.word	0x000004f0


	//   ....[1]....
        /*00fc*/ 	.word	0x000016a0


	//   ....[2]....
        /*0100*/ 	.word	0x00001730


	//   ....[3]....
        /*0104*/ 	.word	0x0000e6e0


	//   ....[4]....
        /*0108*/ 	.word	0x0000e7c0


	//----- nvinfo : EIATTR_CRS_STACK_SIZE
	.align		4
.L_570:
        /*010c*/ 	.byte	0x04, 0x1e
        /*010e*/ 	.short	(.L_572 - .L_571)
.L_571:
        /*0110*/ 	.word	0x00000000


	//----- nvinfo : EIATTR_CBANK_PARAM_SIZE
	.align		4
.L_572:
        /*0114*/ 	.byte	0x03, 0x19
        /*0116*/ 	.short	0x01d0


	//----- nvinfo : EIATTR_PARAM_CBANK
	.align		4
        /*0118*/ 	.byte	0x04, 0x0a
        /*011a*/ 	.short	(.L_574 - .L_573)
	.align		4
.L_573:
        /*011c*/ 	.word	index@(.nv.constant0._ZN5flash16flash_fwd_kernelI23Flash_fwd_kernel_traitsILi64ELi128ELi64ELi4ELb0ELb0EN7cutlass10bfloat16_tE19Flash_kernel_traitsILi64ELi128ELi64ELi4ES3_EELb1ELb0ELb0ELb1ELb0ELb0ELb0ELb0EEEvNS_16Flash_fwd_paramsE)
        /*0120*/ 	.short	0x0380
        /*0122*/ 	.short	0x01d0


	//----- nvinfo : EIATTR_SW_WAR
	.align		4
.L_574:
        /*0124*/ 	.byte	0x04, 0x36
        /*0126*/ 	.short	(.L_576 - .L_575)
.L_575:
        /*0128*/ 	.word	0x00000008
.L_576:


//--------------------- .nv.info._ZN5flash16flash_fwd_kernelI23Flash_fwd_kernel_traitsILi64ELi128ELi64ELi4ELb0ELb0EN7cutlass10bfloat16_tE19Flash_kernel_traitsILi64ELi128ELi64ELi4ES3_EELb1ELb0ELb0ELb0ELb0ELb0ELb0ELb1EEEvNS_16Flash_fwd_paramsE --------------------------
	.section	.nv.info._ZN5flash16flash_fwd_kernelI23Flash_fwd_kernel_traitsILi64ELi128ELi64ELi4ELb0ELb0EN7cutlass10bfloat16_tE19Flash_kernel_traitsILi64ELi128ELi64ELi4ES3_EELb1ELb0ELb0ELb0ELb0ELb0ELb0ELb1EEEvNS_16Flash_fwd_paramsE,"",@"SHT_CUDA_INFO"
	.sectionflags	@""
	.align	4


	//----- nvinfo : EIATTR_CUDA_API_VERSION
	.align		4
        /*0000*/ 	.byte	0x04, 0x37
        /*0002*/ 	.short	(.L_578 - .L_577)
.L_577:
        /*0004*/ 	.word	0x00000082


	//----- nvinfo : EIATTR_KPARAM_INFO
	.align		4
.L_578:
        /*0008*/ 	.byte	0x04, 0x17
        /*000a*/ 	.short	(.L_580 - .L_579)
.L_579:
        /*000c*/ 	.word	0x00000000
        /*0010*/ 	.short	0x0000
        /*0012*/ 	.short	0x0000
        /*0014*/ 	.byte	0x00, 0xf0, 0x41, 0x07


	//----- nvinfo : EIATTR_SPARSE_MMA_MASK
	.align		4
.L_580:
        /*0018*/ 	.byte	0x03, 0x50
        /*001a*/ 	.short	0x0000


	//----- nvinfo : EIATTR_MAXREG_COUNT
	.align		4
        /*001c*/ 	.byte	0x03, 0x1b
        /*001e*/ 	.short	0x00ff


	//----- nvinfo : EIATTR_NUM_BARRIERS
	.align		4
        /*0020*/ 	.byte	0x02, 0x4c
        /*0022*/ 	.byte	0x01
	.zero		1


	//----- nvinfo : EIATTR_ANNOTATIONS
	.align		4
        /*0024*/ 	.byte	0x04, 0x55
        /*0026*/ 	.short	(.L_582 - .L_581)


	//   ....[0]....
.L_581:
        /* <DEDUP_REMOVED lines=38> */


	//----- nvinfo : EIATTR_MERCURY_ISA_VERSION
	.align		4
.L_582:
        /*0278*/ 	.byte	0x03, 0x5f
        /*027a*/ 	.short	0x0101


	//----- nvinfo : EIATTR_INT_WARP_WIDE_INSTR_OFFSETS
	.align		4
        /*027c*/ 	.byte	0x04, 0x31
        /*027e*/ 	.short	(.L_584 - .L_583)


	//   ....[0]....
.L_583:
        /*0280*/ 	.word	0x00004650


	//----- nvinfo : EIATTR_COOP_GROUP_MASK_REGIDS
	.align		4
.L_584:
        /*0284*/ 	.byte	0x04, 0x29
        /*0286*/ 	.short	(.L_586 - .L_585)


	//   ....[0]....
.L_585:
        /*0288*/ 	.word	0xffffffff


	//   ....[1]....
        /*028c*/ 	.word	0xffffffff


	//   ....[2]....
        /*0290*/ 	.word	0xffffffff


	//   ....[3]....
        /*0294*/ 	.word	0xffffffff


	//   ....[4]....
        /*0298*/ 	.word	0xffffffff


	//   ....[5]....
        /*029c*/ 	.word	0xffffffff


	//   ....[6]....
        /*02a0*/ 	.word	0xffffffff


	//   ....[7]....
        /*02a4*/ 	.word	0xffffffff


	//   ....[8]....
        /*02a8*/ 	.word	0xffffffff


	//   ....[9]....
        /*02ac*/ 	.word	0xffffffff


	//   ....[10]....
        /*02b0*/ 	.word	0xffffffff


	//   ....[11]....
        /*02b4*/ 	.word	0xffffffff


	//   ....[12]....
        /*02b8*/ 	.word	0xffffffff


	//   ....[13]....
        /*02bc*/ 	.word	0xffffffff


	//   ....[14]....
        /*02c0*/ 	.word	0xffffffff


	//   ....[15]....
        /*02c4*/ 	.word	0xffffffff


	//   ....[16]....
        /*02c8*/ 	.word	0xffffffff


	//   ....[17]....
        /*02cc*/ 	.word	0xffffffff


	//   ....[18]....
        /*02d0*/ 	.word	0xffffffff


	//   ....[19]....
        /*02d4*/ 	.word	0xffffffff


	//   ....[20]....
        /*02d8*/ 	.word	0xffffffff


	//   ....[21]....
        /*02dc*/ 	.word	0xffffffff


	//   ....[22]....
        /*02e0*/ 	.word	0xffffffff


	//   ....[23]....
        /*02e4*/ 	.word	0xffffffff


	//----- nvinfo : EIATTR_COOP_GROUP_INSTR_OFFSETS
	.align		4
.L_586:
        /*02e8*/ 	.byte	0x04, 0x28
        /*02ea*/ 	.short	(.L_588 - .L_587)


	//   ....[0]....
.L_587:
        /*02ec*/ 	.word	0x00004c80


	//   ....[1]....
        /*02f0*/ 	.word	0x00004cb0


	//   ....[2]....
        /*02f4*/ 	.word	0x00004ce0


	//   ....[3]....
        /*02f8*/ 	.word	0x00004d20


	//   ....[4]....
        /*02fc*/ 	.word	0x00004ec0


	//   ....[5]....
        /*0300*/ 	.word	0x00004f30


	//   ....[6]....
        /*0304*/ 	.word	0x00004f70


	//   ....[7]....
        /*0308*/ 	.word	0x00004fb0


	//   ....[8]....
        /*030c*/ 	.word	0x0000a200


	//   ....[9]....
        /*0310*/ 	.word	0x0000a230


	//   ....[10]....
        /*0314*/ 	.word	0x0000a270


	//   ....[11]....
        /*0318*/ 	.word	0x0000a320


	//   ....[12]....
        /*031c*/ 	.word	0x0000a390


	//   ....[13]....
        /*0320*/ 	.word	0x0000a3b0


	//   ....[14]....
        /*0324*/ 	.word	0x0000a460


	//   ....[15]....
        /*0328*/ 	.word	0x0000a4b0


	//   ....[16]....
        /*032c*/ 	.word	0x0000efa0


	//   ....[17]....
        /*0330*/ 	.word	0x0000efb0


	//   ....[18]....
        /*0334*/ 	.word	0x0000efc0


	//   ....[19]....
        /*0338*/ 	.word	0x0000efd0


	//   ....[20]....
        /*033c*/ 	.word	0x0000f000


	//   ....[21]....
        /*0340*/ 	.word	0x0000f020


	//   ....[22]....
        /*0344*/ 	.word	0x0000f040


	//   ....[23]....
        /*0348*/ 	.word	0x0000f050


	//----- nvinfo : EIATTR_VRC_CTA_INIT_COUNT
	.align		4
.L_588:
        /*034c*/ 	.byte	0x02, 0x4a
	.zero		1
	.zero		1


	//----- nvinfo : EIATTR_EXIT_INSTR_OFFSETS
	.align		4
        /*0350*/ 	.byte	0x04, 0x1c
        /*0352*/ 	.short	(.L_590 - .L_589)


	//   ....[0]....
.L_589:
        /*0354*/ 	.word	0x000005f0


	//   ....[1]....
        /*0358*/ 	.word	0x00001830


	//   ....[2]....
        /*035c*/ 	.word	0x000018c0


	//   ....[3]....
        /*0360*/ 	.word	0x000109b0


	//   ....[4]....
        /*0364*/ 	.word	0x00010a90


	//----- nvinfo : EIATTR_CRS_STACK_SIZE
	.align		4
.L_590:
        /*0368*/ 	.byte	0x04, 0x1e
        /*036a*/ 	.short	(.L_592 - .L_591)
.L_591:
        /*036c*/ 	.word	0x00000000


	//----- nvinfo : EIATTR_CBANK_PARAM_SIZE
	.align		4
.L_592:
        /*0370*/ 	.byte	0x03, 0x19
        /*0372*/ 	.short	0x01d0


	//----- nvinfo : EIATTR_PARAM_CBANK
	.align		4
        /*0374*/ 	.byte	0x04, 0x0a
        /*0376*/ 	.short	(.L_594 - .L_593)
	.align		4
.L_593:
        /*0378*/ 	.word	index@(.nv.constant0._ZN5flash16flash_fwd_kernelI23Flash_fwd_kernel_traitsILi64ELi128ELi64ELi4ELb0ELb0EN7cutlass10bfloat16_tE19Flash_kernel_traitsILi64ELi128ELi64ELi4ES3_EELb1ELb0ELb0ELb0ELb0ELb0ELb0ELb1EEEvNS_16Flash_fwd_paramsE)
        /*037c*/ 	.short	0x0380
        /*037e*/ 	.short	0x01d0


	//----- nvinfo : EIATTR_SW_WAR
	.align		4
.L_594:
        /*0380*/ 	.byte	0x04, 0x36
        /*0382*/ 	.short	(.L_596 - .L_595)
.L_595:
        /*0384*/ 	.word	0x00000008
.L_596:


//--------------------- .nv.info._ZN5flash16flash_fwd_kernelI23Flash_fwd_kernel_traitsILi64ELi128ELi64ELi4ELb0ELb0EN7cutlass10bfloat16_tE19Flash_kernel_traitsILi64ELi128ELi64ELi4ES3_EELb0ELb0ELb0ELb0ELb0ELb0ELb1ELb0EEEvNS_16Flash_fwd_paramsE --------------------------
	.section	.nv.info._ZN5flash16flash_fwd_kernelI23Flash_fwd_kernel_traitsILi64ELi128ELi64ELi4ELb0ELb0EN7cutlass10bfloat16_tE19Flash_kernel_traitsILi64ELi128ELi64ELi4ES3_EELb0ELb0ELb0ELb0ELb0ELb0ELb1ELb0EEEvNS_16Flash_fwd_paramsE,"",@"SHT_CUDA_INFO"
	.sectionflags	@""
	.align	4


	//----- nvinfo : EIATTR_CUDA_API_VERSION
	.align		4
        /*0000*/ 	.byte	0x04, 0x37
        /*0002*/ 	.short	(.L_598 - .L_597)
.L_597:
        /*0004*/ 	.word	0x00000082


	//----- nvinfo : EIATTR_KPARAM_INFO
	.align		4
.L_598:
        /*0008*/ 	.byte	0x04, 0x17
        /*000a*/ 	.short	(.L_600 - .L_599)
.L_599:
        /*000c*/ 	.word	0x00000000
        /*0010*/ 	.short	0x0000
        /*0012*/ 	.short	0x0000
        /*0014*/ 	.byte	0x00, 0xf0, 0x41, 0x07


	//----- nvinfo : EIATTR_SPARSE_MMA_MASK
	.align		4
.L_600:
        /*0018*/ 	.byte	0x03, 0x50
        /*001a*/ 	.short	0x0000


	//----- nvinfo : EIATTR_MAXREG_COUNT
	.align		4
        /*001c*/ 	.byte	0x03, 0x1b
        /*001e*/ 	.short	0x00ff


	//----- nvinfo : EIATTR_NUM_BARRIERS
	.align		4
        /*0020*/ 	.byte	0x02, 0x4c
        /*0022*/ 	.byte	0x01
	.zero		1


	//----- nvinfo : EIATTR_MERCURY_ISA_VERSION
	.align		4
        /*0024*/ 	.byte	0x03, 0x5f
        /*0026*/ 	.short	0x0101


	//----- nvinfo : EIATTR_COOP_GROUP_MASK_REGIDS
	.align		4
        /*0028*/ 	.byte	0x04, 0x29
        /*002a*/ 	.short	(.L_602 - .L_601)


	//   ....[0]....
.L_601:
        /*002c*/ 	.word	0xffffffff


	//   ....[1]....
        /*0030*/ 	.word	0xffffffff


	//   ....[2]....
        /*0034*/ 	.word	0xffffffff


	//   ....[3]....
        /*0038*/ 	.word	0xffffffff


	//   ....[4]....
        /*003c*/ 	.word	0xffffffff


	//   ....[5]....
        /*0040*/ 	.word	0xffffffff


	//   ....[6]....
        /*0044*/ 	.word	0xffffffff


	//   ....[7]....
        /*0048*/ 	.word	0xffffffff


	//   ....[8]....
        /*004c*/ 	.word	0xffffffff


	//   ....[9]....
        /*0050*/ 	.word	0xffffffff


	//   ....[10]....
        /*0054*/ 	.word	0xffffffff


	//   ....[11]....
        /*0058*/ 	.word	0xffffffff


	//   ....[12]....
        /*005c*/ 	.word	0xffffffff


	//   ....[13]....
        /*0060*/ 	.word	0xffffffff


	//   ....[14]....
        /*0064*/ 	.word	0xffffffff


	//   ....[15]....
        /*0068*/ 	.word	0xffffffff


	//   ....[16]....
        /*006c*/ 	.word	0xffffffff


	//   ....[17]....
        /*0070*/ 	.word	0xffffffff


	//   ....[18]....
        /*0074*/ 	.word	0xffffffff


	//   ....[19]....
        /*0078*/ 	.word	0xffffffff


	//   ....[20]....
        /*007c*/ 	.word	0xffffffff


	//   ....[21]....
        /*0080*/ 	.word	0xffffffff


	//   ....[22]....
        /*0084*/ 	.word	0xffffffff


	//   ....[23]....
        /*0088*/ 	.word	0xffffffff


	//----- nvinfo : EIATTR_COOP_GROUP_INSTR_OFFSETS
	.align		4
.L_602:
        /*008c*/ 	.byte	0x04, 0x28
        /*008e*/ 	.short	(.L_604 - .L_603)


	//   ....[0]....
.L_603:
        /*0090*/ 	.word	0x00004d00


	//   ....[1]....
        /*0094*/ 	.word	0x00004d80


	//   ....[2]....
        /*0098*/ 	.word	0x00004e20


	//   ....[3]....
        /*009c*/ 	.word	0x00004e90


	//   ....[4]....
        /*00a0*/ 	.word	0x00004ec0


	//   ....[5]....
        /*00a4*/ 	.word	0x00004ed0


	//   ....[6]....
        /*00a8*/ 	.word	0x00004f50


	//   ....[7]....
        /*00ac*/ 	.word	0x00004f90


	//   ....[8]....
        /*00b0*/ 	.word	0x000078d0


	//   ....[9]....
        /*00b4*/ 	.word	0x000078e0


	//   ....[10]....
        /*00b8*/ 	.word	0x000078f0


	//   ....[11]....
        /*00bc*/ 	.word	0x00007900


	//   ....[12]....
        /*00c0*/ 	.word	0x00007960


	//   ....[13]....
        /*00c4*/ 	.word	0x00007980


	//   ....[14]....
        /*00c8*/ 	.word	0x00007990


	//   ....[15]....
        /*00cc*/ 	.word	0x000079a0


	//   ....[16]....
        /*00d0*/ 	.word	0x000092d0


	//   ....[17]....
        /*00d4*/ 	.word	0x00009310


	//   ....[18]....
        /*00d8*/ 	.word	0x00009320


	//   ....[19]....
        /*00dc*/ 	.word	0x00009330


	//   ....[20]....
        /*00e0*/ 	.word	0x00009390


	//   ....[21]....
        /*00e4*/ 	.word	0x000093b0


	//   ....[22]....
        /*00e8*/ 	.word	0x000093d0


	//   ....[23]....
        /*00ec*/ 	.word	0x000093e0


	//----- nvinfo : EIATTR_VRC_CTA_INIT_COUNT
	.align		4
.L_604:
        /*00f0*/ 	.byte	0x02, 0x4a
	.zero		1
	.zero		1


	//----- nvinfo : EIATTR_EXIT_INSTR_OFFSETS
	.align		4
        /*00f4*/ 	.byte	0x04, 0x1c
        /*00f6*/ 	.short	(.L_606 - .L_605)


	//   ....[0]....
.L_605:
        /*00f8*/ 	.word	0x000003a0


	//   ....[1]....
        /*00fc*/ 	.word	0x00001580


	//   ....[2]....
        /*0100*/ 	.word	0x00001610


	//   ....[3]....
        /*0104*/ 	.word	0x0000ada0


	//   ....[4]....
        /*0108*/ 	.word	0x0000ae80


	//----- nvinfo : EIATTR_CRS_STACK_SIZE
	.align		4
.L_606:
        /*010c*/ 	.byte	0x04, 0x1e
        /*010e*/ 	.short	(.L_608 - .L_607)
.L_607:
        /*0110*/ 	.word	0x00000000


	//----- nvinfo : EIATTR_CBANK_PARAM_SIZE
	.align		4
.L_608:
        /*0114*/ 	.byte	0x03, 0x19
        /*0116*/ 	.short	0x01d0


	//----- nvinfo : EIATTR_PARAM_CBANK
	.align		4
        /*0118*/ 	.byte	0x04, 0x0a
        /*011a*/ 	.short	(.L_610 - .L_609)
	.align		4
.L_609:
        /*011c*/ 	.word	index@(.nv.constant0._ZN5flash16flash_fwd_kernelI23Flash_fwd_kernel_traitsILi64ELi128ELi64ELi4ELb0ELb0EN7cutlass10bfloat16_tE19Flash_kernel_traitsILi64ELi128ELi64ELi4ES3_EELb0ELb0ELb0ELb0ELb0ELb0ELb1ELb0EEEvNS_16Flash_fwd_paramsE)
        /*0120*/ 	.short	0x0380
        /*0122*/ 	.short	0x01d0


	//----- nvinfo : EIATTR_SW_WAR
	.align		4
.L_610:
        /*0124*/ 	.byte	0x04, 0x36
        /*0126*/ 	.short	(.L_612 - .L_611)
.L_611:
        /*0128*/ 	.word	0x00000008
.L_612:


//--------------------- .nv.info._ZN5flash16flash_fwd_kernelI23Flash_fwd_kernel_traitsILi64ELi128ELi64ELi4ELb0ELb0EN7cutlass10bfloat16_tE19Flash_kernel_traitsILi64ELi128ELi64ELi4ES3_EELb1ELb0ELb0ELb1ELb0ELb0ELb0ELb1EEEvNS_16Flash_fwd_paramsE --------------------------
	.section	.nv.info._ZN5flash16flash_fwd_kernelI23Flash_fwd_kernel_traitsILi64ELi128ELi64ELi4ELb0ELb0EN7cutlass10bfloat16_tE19Flash_kernel_traitsILi64ELi128ELi64ELi4ES3_EELb1ELb0ELb0ELb1ELb0ELb0ELb0ELb1EEEvNS_16Flash_fwd_paramsE,"",@"SHT_CUDA_INFO"
	.sectionflags	@""
	.align	4


	//----- nvinfo : EIATTR_CUDA_API_VERSION
	.align		4
        /*0000*/ 	.byte	0x04, 0x37
        /*0002*/ 	.short	(.L_614 - .L_613)
.L_613:
        /*0004*/ 	.word	0x00000082


	//----- nvinfo : EIATTR_KPARAM_INFO
	.align		4
.L_614:
        /*0008*/ 	.byte	0x04, 0x17
        /*000a*/ 	.short	(.L_616 - .L_615)
.L_615:
        /*000c*/ 	.word	0x00000000
        /*0010*/ 	.short	0x0000
        /*0012*/ 	.short	0x0000
        /*0014*/ 	.byte	0x00, 0xf0, 0x41, 0x07


	//----- nvinfo : EIATTR_SPARSE_MMA_MASK
	.align		4
.L_616:
        /*0018*/ 	.byte	0x03, 0x50
        /*001a*/ 	.short	0x0000


	//----- nvinfo : EIATTR_MAXREG_COUNT
	.align		4
        /*001c*/ 	.byte	0x03, 0x1b
        /*001e*/ 	.short	0x00ff


	//----- nvinfo : EIATTR_NUM_BARRIERS
	.align		4
        /*0020*/ 	.byte	0x02, 0x4c
        /*0022*/ 	.byte	0x01
	.zero		1


	//----- nvinfo : EIATTR_ANNOTATIONS
	.align		4
        /*0024*/ 	.byte	0x04, 0x55
        /*0026*/ 	.short	(.L_618 - .L_617)


	//   ....[0]....
.L_617:
        /* <DEDUP_REMOVED lines=48> */


	//----- nvinfo : EIATTR_MERCURY_ISA_VERSION
	.align		4
.L_618:
        /*0318*/ 	.byte	0x03, 0x5f
        /*031a*/ 	.short	0x0101


	//----- nvinfo : EIATTR_INT_WARP_WIDE_INSTR_OFFSETS
	.align		4
        /*031c*/ 	.byte	0x04, 0x31
        /*031e*/ 	.short	(.L_620 - .L_619)


	//   ....[0]....
.L_619:
        /*0320*/ 	.word	0x00005810


	//----- nvinfo : EIATTR_COOP_GROUP_MASK_REGIDS
	.align		4
.L_620:
        /*0324*/ 	.byte	0x04, 0x29
        /*0326*/ 	.short	(.L_622 - .L_621)


	//   ....[0]....
.L_621:
        /*0328*/ 	.word	0xffffffff


	//   ....[1]....
        /*032c*/ 	.word	0xffffffff


	//   ....[2]....
        /*0330*/ 	.word	0xffffffff


	//   ....[3]....
        /*0334*/ 	.word	0xffffffff


	//   ....[4]....
        /*0338*/ 	.word	0xffffffff


	//   ....[5]....
        /*033c*/ 	.word	0xffffffff


	//   ....[6]....
        /*0340*/ 	.word	0xffffffff


	//   ....[7]....
        /*0344*/ 	.word	0xffffffff


	//   ....[8]....
        /*0348*/ 	.word	0xffffffff


	//   ....[9]....
        /*034c*/ 	.word	0xffffffff


	//   ....[10]....
        /*0350*/ 	.word	0xffffffff


	//   ....[11]....
        /*0354*/ 	.word	0xffffffff


	//   ....[12]....
        /*0358*/ 	.word	0xffffffff


	//   ....[13]....
        /*035c*/ 	.word	0xffffffff


	//   ....[14]....
        /*0360*/ 	.word	0xffffffff


	//   ....[15]....
        /*0364*/ 	.word	0xffffffff


	//   ....[16]....
        /*0368*/ 	.word	0xffffffff


	//   ....[17]....
        /*036c*/ 	.word	0xffffffff


	//   ....[18]....
        /*0370*/ 	.word	0xffffffff


	//   ....[19]....
        /*0374*/ 	.word	0xffffffff


	//   ....[20]....
        /*0378*/ 	.word	0xffffffff


	//   ....[21]....
        /*037c*/ 	.word	0xffffffff


	//   ....[22]....
        /*0380*/ 	.word	0xffffffff


	//   ....[23]....
        /*0384*/ 	.word	0xffffffff


	//----- nvinfo : EIATTR_COOP_GROUP_INSTR_OFFSETS
	.align		4
.L_622:
        /*0388*/ 	.byte	0x04, 0x28
        /*038a*/ 	.short	(.L_624 - .L_623)


	//   ....[0]....
.L_623:
        /*038c*/ 	.word	0x00005e70


	//   ....[1]....
        /*0390*/ 	.word	0x00005ea0


	//   ....[2]....
        /*0394*/ 	.word	0x00005ee0


	//   ....[3]....
        /*0398*/ 	.word	0x00005f10


	//   ....[4]....
        /*039c*/ 	.word	0x00006010


	//   ....[5]....
        /*03a0*/ 	.word	0x00006050


	//   ....[6]....
        /*03a4*/ 	.word	0x000060e0


	//   ....[7]....
        /*03a8*/ 	.word	0x00006110


	//   ....[8]....
        /*03ac*/ 	.word	0x0000c0f0


	//   ....[9]....
        /*03b0*/ 	.word	0x0000c100


	//   ....[10]....
        /*03b4*/ 	.word	0x0000c150


	//   ....[11]....
        /*03b8*/ 	.word	0x0000c180


	//   ....[12]....
        /*03bc*/ 	.word	0x0000c1e0


	//   ....[13]....
        /*03c0*/ 	.word	0x0000c210


	//   ....[14]....
        /*03c4*/ 	.word	0x0000c280


	//   ....[15]....
        /*03c8*/ 	.word	0x0000c290


	//   ....[16]....
        /*03cc*/ 	.word	0x00011160


	//   ....[17]....
        /*03d0*/ 	.word	0x00011170


	//   ....[18]....
        /*03d4*/ 	.word	0x00011180


	//   ....[19]....
        /*03d8*/ 	.word	0x00011190


	//   ....[20]....
        /*03dc*/ 	.word	0x000111c0


	//   ....[21]....
        /*03e0*/ 	.word	0x000111e0


	//   ....[22]....
        /*03e4*/ 	.word	0x00011200


	//   ....[23]....
        /*03e8*/ 	.word	0x00011220


	//----- nvinfo : EIATTR_VRC_CTA_INIT_COUNT
	.align		4
.L_624:
        /*03ec*/ 	.byte	0x02, 0x4a
	.zero		1
	.zero		1


	//----- nvinfo : EIATTR_EXIT_INSTR_OFFSETS
	.align		4
        /*03f0*/ 	.byte	0x04, 0x1c
        /*03f2*/ 	.short	(.L_626 - .L_625)


	//   ....[0]....
.L_625:
        /*03f4*/ 	.word	0x00000670


	//   ....[1]....
        /*03f8*/ 	.word	0x00001840


	//   ....[2]....
        /*03fc*/ 	.word	0x000018d0


	//   ....[3]....
        /*0400*/ 	.word	0x00012b70


	//   ....[4]....
        /*0404*/ 	.word	0x00012c50


	//----- nvinfo : EIATTR_CRS_STACK_SIZE
	.align		4
.L_626:
        /*0408*/ 	.byte	0x04, 0x1e
        /*040a*/ 	.short	(.L_628 - .L_627)
.L_627:
        /*040c*/ 	.word	0x00000000


	//----- nvinfo : EIATTR_CBANK_PARAM_SIZE
	.align		4
.L_628:
        /*0410*/ 	.byte	0x03, 0x19
        /*0412*/ 	.short	0x01d0


	//----- nvinfo : EIATTR_PARAM_CBANK
	.align		4
        /*0414*/ 	.byte	0x04, 0x0a
        /*0416*/ 	.short	(.L_630 - .L_629)
	.align		4
.L_629:
        /*0418*/ 	.word	index@(.nv.constant0._ZN5flash16flash_fwd_kernelI23Flash_fwd_kernel_traitsILi64ELi128ELi64ELi4ELb0ELb0EN7cutlass10bfloat16_tE19Flash_kernel_traitsILi64ELi128ELi64ELi4ES3_EELb1ELb0ELb0ELb1ELb0ELb0ELb0ELb1EEEvNS_16Flash_fwd_paramsE)
        /*041c*/ 	.short	0x0380
        /*041e*/ 	.short	0x01d0


	//----- nvinfo : EIATTR_SW_WAR
	.align		4
.L_630:
        /*0420*/ 	.byte	0x04, 0x36
        /*0422*/ 	.short	(.L_632 - .L_631)
.L_631:
        /*0424*/ 	.word	0x00000008
.L_632:


//--------------------- .nv.info._ZN5flash16flash_fwd_kernelI23Flash_fwd_kernel_traitsILi64ELi128ELi64ELi4ELb0ELb0EN7cutlass10bfloat16_tE19Flash_kernel_traitsILi64ELi128ELi64ELi4ES3_EELb0ELb0ELb0ELb1ELb0ELb0ELb1ELb0EEEvNS_16Flash_fwd_paramsE --------------------------
	.section	.nv.info._ZN5flash16flash_fwd_kernelI23Flash_fwd_kernel_traitsILi64ELi128ELi64ELi4ELb0ELb0EN7cutlass10bfloat16_tE19Flash_kernel_traitsILi64ELi128ELi64ELi4ES3_EELb0ELb0ELb0ELb1ELb0ELb0ELb1ELb0EEEvNS_16Flash_fwd_paramsE,"",@"SHT_CUDA_INFO"
	.sectionflags	@""
	.align	4


	//----- nvinfo : EIATTR_CUDA_API_VERSION
	.align		4
        /*0000*/ 	.byte	0x04, 0x37
        /*0002*/ 	.short	(.L_634 - .L_633)
.L_633:
        /*0004*/ 	.word	0x00000082


	//----- nvinfo : EIATTR_KPARAM_INFO
	.align		4
.L_634:
        /*0008*/ 	.byte	0x04, 0x17
        /*000a*/ 	.short	(.L_636 - .L_635)
.L_635:
        /*000c*/ 	.word	0x00000000
        /*0010*/ 	.short	0x0000
        /*0012*/ 	.short	0x0000
        /*0014*/ 	.byte	0x00, 0xf0, 0x41, 0x07


	//----- nvinfo : EIATTR_SPARSE_MMA_MASK
	.align		4
.L_636:
        /*0018*/ 	.byte	0x03, 0x50
        /*001a*/ 	.short	0x0000


	//----- nvinfo : EIATTR_MAXREG_COUNT
	.align		4
        /*001c*/ 	.byte	0x03, 0x1b
        /*001e*/ 	.short	0x00ff


	//----- nvinfo : EIATTR_NUM_BARRIERS
	.align		4
        /*0020*/ 	.byte	0x02, 0x4c
        /*0022*/ 	.byte	0x01
	.zero		1


	//----- nvinfo : EIATTR_MERCURY_ISA_VERSION
	.align		4
        /*0024*/ 	.byte	0x03, 0x5f
        /*0026*/ 	.short	0x0101


	//----- nvinfo : EIATTR_COOP_GROUP_MASK_REGIDS
	.align		4
        /*0028*/ 	.byte	0x04, 0x29
        /*002a*/ 	.short	(.L_638 - .L_637)


	//   ....[0]....
.L_637:
        /*002c*/ 	.word	0xffffffff


	//   ....[1]....
        /*0030*/ 	.word	0xffffffff


	//   ....[2]....
        /*0034*/ 	.word	0xffffffff


	//   ....[3]....
        /*0038*/ 	.word	0xffffffff


	//   ....[4]....
        /*003c*/ 	.word	0xffffffff


	//   ....[5]....
        /*0040*/ 	.word	0xffffffff


	//   ....[6]....
        /*0044*/ 	.word	0xffffffff


	//   ....[7]....
        /*0048*/ 	.word	0xffffffff


	//   ....[8]....
        /*004c*/ 	.word	0xffffffff


	//   ....[9]....
        /*0050*/ 	.word	0xffffffff


	//   ....[10]....
        /*0054*/ 	.word	0xffffffff


	//   ....[11]....
        /*0058*/ 	.word	0xffffffff


	//   ....[12]....
        /*005c*/ 	.word	0xffffffff


	//   ....[13]....
        /*0060*/ 	.word	0xffffffff


	//   ....[14]....
        /*0064*/ 	.word	0xffffffff


	//   ....[15]....
        /*0068*/ 	.word	0xffffffff


	//   ....[16]....
        /*006c*/ 	.word	0xffffffff


	//   ....[17]....
        /*0070*/ 	.word	0xffffffff


	//   ....[18]....
        /*0074*/ 	.word	0xffffffff


	//   ....[19]....
        /*0078*/ 	.word	0xffffffff


	//   ....[20]....
        /*007c*/ 	.word	0xffffffff


	//   ....[21]....
        /*0080*/ 	.word	0xffffffff


	//   ....[22]....
        /*0084*/ 	.word	0xffffffff


	//   ....[23]....
        /*0088*/ 	.word	0xffffffff


	//----- nvinfo : EIATTR_COOP_GROUP_INSTR_OFFSETS
	.align		4
.L_638:
        /*008c*/ 	.byte	0x04, 0x28
        /*008e*/ 	.short	(.L_640 - .L_639)


	//   ....[0]....
.L_639:
        /*0090*/ 	.word	0x00005e60


	//   ....[1]....
        /*0094*/ 	.word	0x00005eb0


	//   ....[2]....
        /*0098*/ 	.word	0x00005f80


	//   ....[3]....
        /*009c*/ 	.word	0x00005fd0


	//   ....[4]....
        /*00a0*/ 	.word	0x00006000


	//   ....[5]....
        /*00a4*/ 	.word	0x00006020


	//   ....[6]....
        /*00a8*/ 	.word	0x000060e0


	//   ....[7]....
        /*00ac*/ 	.word	0x00006120


	//   ....[8]....
        /*00b0*/ 	.word	0x000094d0


	//   ....[9]....
        /*00b4*/ 	.word	0x00009500


	//   ....[10]....
        /*00b8*/ 	.word	0x00009510


	//   ....[11]....
        /*00bc*/ 	.word	0x00009520


	//   ....[12]....
        /*00c0*/ 	.word	0x00009560


	//   ....[13]....
        /*00c4*/ 	.word	0x00009580


	//   ....[14]....
        /*00c8*/ 	.word	0x00009590


	//   ....[15]....
        /*00cc*/ 	.word	0x000095a0


	//   ....[16]....
        /*00d0*/ 	.word	0x0000aef0


	//   ....[17]....
        /*00d4*/ 	.word	0x0000af30


	//   ....[18]....
        /*00d8*/ 	.word	0x0000af40


	//   ....[19]....
        /*00dc*/ 	.word	0x0000af60


	//   ....[20]....
        /*00e0*/ 	.word	0x0000afc0


	//   ....[21]....
        /*00e4*/ 	.word	0x0000afe0


	//   ....[22]....
        /*00e8*/ 	.word	0x0000b000


	//   ....[23]....
        /*00ec*/ 	.word	0x0000b010


	//----- nvinfo : EIATTR_VRC_CTA_INIT_COUNT
	.align		4
.L_640:
        /*00f0*/ 	.byte	0x02, 0x4a
	.zero		1
	.zero		1


	//----- nvinfo : EIATTR_EXIT_INSTR_OFFSETS
	.align		4
        /*00f4*/ 	.byte	0x04, 0x1c
        /*00f6*/ 	.short	(.L_642 - .L_641)


	//   ....[0]....
.L_641:
        /*00f8*/ 	.word	0x000003a0


	//   ....[1]....
        /*00fc*/ 	.word	0x00001550


	//   ....[2]....
        /*0100*/ 	.word	0x000015e0


	//   ....[3]....
        /*0104*/ 	.word	0x0000c910


	//   ....[4]....
        /*0108*/ 	.word	0x0000c9f0


	//----- nvinfo : EIATTR_CRS_STACK_SIZE
	.align		4
.L_642:
        /*010c*/ 	.byte	0x04, 0x1e
        /*010e*/ 	.short	(.L_644 - .L_643)
.L_643:
        /*0110*/ 	.word	0x00000000


	//----- nvinfo : EIATTR_CBANK_PARAM_SIZE
	.align		4
.L_644:
        /*0114*/ 	.byte	0x03, 0x19
        /*0116*/ 	.short	0x01d0


	//----- nvinfo : EIATTR_PARAM_CBANK
	.align		4
        /*0118*/ 	.byte	0x04, 0x0a
        /*011a*/ 	.short	(.L_646 - .L_645)
	.align		4
.L_645:
        /*011c*/ 	.word	index@(.nv.constant0._ZN5flash16flash_fwd_kernelI23Flash_fwd_kernel_traitsILi64ELi128ELi64ELi4ELb0ELb0EN7cutlass10bfloat16_tE19Flash_kernel_traitsILi64ELi128ELi64ELi4ES3_EELb0ELb0ELb0ELb1ELb0ELb0ELb1ELb0EEEvNS_16Flash_fwd_paramsE)
        /*0120*/ 	.short	0x0380
        /*0122*/ 	.short	0x01d0


	//----- nvinfo : EIATTR_SW_WAR
	.align		4
.L_646:
        /*0124*/ 	.byte	0x04, 0x36
        /*0126*/ 	.short	(.L_648 - .L_647)
.L_647:
        /*0128*/ 	.word	0x00000008
.L_648:


//--------------------- .nv.info._ZN5flash16flash_fwd_kernelI23Flash_fwd_kernel_traitsILi64ELi128ELi64ELi4ELb0ELb0EN7cutlass10bfloat16_tE19Flash_kernel_traitsILi64ELi128ELi64ELi4ES3_EELb1ELb0ELb1ELb0ELb0ELb1ELb0ELb0EEEvNS_16Flash_fwd_paramsE --------------------------
	.section	.nv.info._ZN5flash16flash_fwd_kernelI23Flash_fwd_kernel_traitsILi64ELi128ELi64ELi4ELb0ELb0EN7cutlass10bfloat16_tE19Flash_kernel_traitsILi64ELi128ELi64ELi4ES3_EELb1ELb0ELb1ELb0ELb0ELb1ELb0ELb0EEEvNS_16Flash_fwd_paramsE,"",@"SHT_CUDA_INFO"
	.sectionflags	@""
	.align	4


	//----- nvinfo : EIATTR_CUDA_API_VERSION
	.align		4
        /*0000*/ 	.byte	0x04, 0x37
        /*0002*/ 	.short	(.L_650 - .L_649)
.L_649:
        /*0004*/ 	.word	0x00000082


	//----- nvinfo : EIATTR_KPARAM_INFO
	.align		4
.L_650:
        /*0008*/ 	.byte	0x04, 0x17
        /*000a*/ 	.short	(.L_652 - .L_651)
.L_651:
        /*000c*/ 	.word	0x00000000
        /*0010*/ 	.short	0x0000
        /*0012*/ 	.short	0x0000
        /*0014*/ 	.byte	0x00, 0xf0, 0x41, 0x07


	//----- nvinfo : EIATTR_SPARSE_MMA_MASK
	.align		4
.L_652:
        /*0018*/ 	.byte	0x03, 0x50
        /*001a*/ 	.short	0x0000


	//----- nvinfo : EIATTR_MAXREG_COUNT
	.align		4
        /*001c*/ 	.byte	0x03, 0x1b
        /*001e*/ 	.short	0x00ff


	//----- nvinfo : EIATTR_NUM_BARRIERS
	.align		4
        /*0020*/ 	.byte	0x02, 0x4c
        /*0022*/ 	.byte	0x01
	.zero		1


	//----- nvinfo : EIATTR_MERCURY_ISA_VERSION
	.align		4
        /*0024*/ 	.byte	0x03, 0x5f
        /*0026*/ 	.short	0x0101


	//----- nvinfo : EIATTR_COOP_GROUP_MASK_REGIDS
	.align		4
        /*0028*/ 	.byte	0x04, 0x29
        /*002a*/ 	.short	(.L_654 - .L_653)


	//   ....[0]....
.L_653:
        /*002c*/ 	.word	0xffffffff


	//   ....[1]....
        /*0030*/ 	.word	0xffffffff


	//   ....[2]....
        /*0034*/ 	.word	0xffffffff


	//   ....[3]....
        /*0038*/ 	.word	0xffffffff


	//   ....[4]....
        /*003c*/ 	.word	0xffffffff


	//   ....[5]....
        /*0040*/ 	.word	0xffffffff


	//   ....[6]....
        /*0044*/ 	.word	0xffffffff


	//   ....[7]....
        /*0048*/ 	.word	0xffffffff


	//   ....[8]....
        /*004c*/ 	.word	0xffffffff


	//   ....[9]....
        /*0050*/ 	.word	0xffffffff


	//   ....[10]....
        /*0054*/ 	.word	0xffffffff


	//   ....[11]....
        /*0058*/ 	.word	0xffffffff


	//   ....[12]....
        /*005c*/ 	.word	0xffffffff


	//   ....[13]....
        /*0060*/ 	.word	0xffffffff


	//   ....[14]....
        /*0064*/ 	.word	0xffffffff


	//   ....[15]....
        /*0068*/ 	.word	0xffffffff


	//   ....[16]....
        /*006c*/ 	.word	0xffffffff


	//   ....[17]....
        /*0070*/ 	.word	0xffffffff


	//   ....[18]....
        /*0074*/ 	.word	0xffffffff


	//   ....[19]....
        /*0078*/ 	.word	0xffffffff


	//   ....[20]....
        /*007c*/ 	.word	0xffffffff


	//   ....[21]....
        /*0080*/ 	.word	0xffffffff


	//   ....[22]....
        /*0084*/ 	.word	0xffffffff


	//   ....[23]....
        /*0088*/ 	.word	0xffffffff


	//   ....[24]....
        /*008c*/ 	.word	0xffffffff


	//   ....[25]....
        /*0090*/ 	.word	0xffffffff


	//   ....[26]....
        /*0094*/ 	.word	0xffffffff


	//   ....[27]....
        /*0098*/ 	.word	0xffffffff


	//   ....[28]....
        /*009c*/ 	.word	0xffffffff


	//   ....[29]....
        /*00a0*/ 	.word	0xffffffff


	//   ....[30]....
        /*00a4*/ 	.word	0xffffffff


	//   ....[31]....
        /*00a8*/ 	.word	0xffffffff


	//   ....[32]....
        /*00ac*/ 	.word	0xffffffff


	//   ....[33]....
        /*00b0*/ 	.word	0xffffffff


	//   ....[34]....
        /*00b4*/ 	.word	0xffffffff


	//   ....[35]....
        /*00b8*/ 	.word	0xffffffff


	//   ....[36]....
        /*00bc*/ 	.word	0xffffffff


	//   ....[37]....
        /*00c0*/ 	.word	0xffffffff


	//   ....[38]....
        /*00c4*/ 	.word	0xffffffff


	//   ....[39]....
        /*00c8*/ 	.word	0xffffffff


	//----- nvinfo : EIATTR_COOP_GROUP_INSTR_OFFSETS
	.align		4
.L_654:
        /*00cc*/ 	.byte	0x04, 0x28
        /*00ce*/ 	.short	(.L_656 - .L_655)


	//   ....[0]....
.L_655:
        /*00d0*/ 	.word	0x00004a90


	//   ....[1]....
        /*00d4*/ 	.word	0x00004bb0


	//   ....[2]....
        /*00d8*/ 	.word	0x00004c10


	//   ....[3]....
        /*00dc*/ 	.word	0x00004d20


	//   ....[4]....
        /*00e0*/ 	.word	0x00004e40


	//   ....[5]....
        /*00e4*/ 	.word	0x00004eb0


	//   ....[6]....
        /*00e8*/ 	.word	0x00004fe0


	//   ....[7]....
        /*00ec*/ 	.word	0x00005060


	//   ....[8]....
        /*00f0*/ 	.word	0x00008c40


	//   ....[9]....
        /*00f4*/ 	.word	0x00008cc0


	//   ....[10]....
        /*00f8*/ 	.word	0x00008df0


	//   ....[11]....
        /*00fc*/ 	.word	0x00008e20


	//   ....[12]....
        /*0100*/ 	.word	0x000094b0


	//   ....[13]....
        /*0104*/ 	.word	0x000096b0


	//   ....[14]....
        /*0108*/ 	.word	0x00009770


	//   ....[15]....
        /*010c*/ 	.word	0x00009880


	//   ....[16]....
        /*0110*/ 	.word	0x0000d710


	//   ....[17]....
        /*0114*/ 	.word	0x0000d760


	//   ....[18]....
        /*0118*/ 	.word	0x0000d810


	//   ....[19]....
        /*011c*/ 	.word	0x0000d840


	//   ....[20]....
        /*0120*/ 	.word	0x0000d880


	//   ....[21]....
        /*0124*/ 	.word	0x0000d8c0


	//   ....[22]....
        /*0128*/ 	.word	0x0000d970


	//   ....[23]....
        /*012c*/ 	.word	0x0000d9a0


	//   ....[24]....
        /*0130*/ 	.word	0x000120c0


	//   ....[25]....
        /*0134*/ 	.word	0x000120f0


	//   ....[26]....
        /*0138*/ 	.word	0x00012230


	//   ....[27]....
        /*013c*/ 	.word	0x00012270


	//   ....[28]....
        /*0140*/ 	.word	0x000122b0


	//   ....[29]....
        /*0144*/ 	.word	0x000122f0


	//   ....[30]....
        /*0148*/ 	.word	0x000123a0


	//   ....[31]....
        /*014c*/ 	.word	0x000123e0


	//   ....[32]....
        /*0150*/ 	.word	0x00014d80


	//   ....[33]....
        /*0154*/ 	.word	0x00014dc0


	//   ....[34]....
        /*0158*/ 	.word	0x00014e00


	//   ....[35]....
        /*015c*/ 	.word	0x00014e10


	//   ....[36]....
        /*0160*/ 	.word	0x00014e40


	//   ....[37]....
        /*0164*/ 	.word	0x00014e60


	//   ....[38]....
        /*0168*/ 	.word	0x00014e80


	//   ....[39]....
        /*016c*/ 	.word	0x00014e90


	//----- nvinfo : EIATTR_VRC_CTA_INIT_COUNT
	.align		4
.L_656:
        /*0170*/ 	.byte	0x02, 0x4a
	.zero		1
	.zero		1


	//----- nvinfo : EIATTR_EXIT_INSTR_OFFSETS
	.align		4
        /*0174*/ 	.byte	0x04, 0x1c
        /*0176*/ 	.short	(.L_658 - .L_657)


	//   ....[0]....
.L_657:
        /*0178*/ 	.word	0x00000550


	//   ....[1]....
        /*017c*/ 	.word	0x000018b0


	//   ....[2]....
        /*0180*/ 	.word	0x00001940


	//   ....[3]....
        /*0184*/ 	.word	0x000168d0


	//   ....[4]....
        /*0188*/ 	.word	0x000169b0


	//----- nvinfo : EIATTR_CRS_STACK_SIZE
	.align		4
.L_658:
        /*018c*/ 	.byte	0x04, 0x1e
        /*018e*/ 	.short	(.L_660 - .L_659)
.L_659:
        /*0190*/ 	.word	0x00000000


	//----- nvinfo : EIATTR_CBANK_PARAM_SIZE
	.align		4
.L_660:
        /*0194*/ 	.byte	0x03, 0x19
        /*0196*/ 	.short	0x01d0


	//----- nvinfo : EIATTR_PARAM_CBANK
	.align		4
        /*0198*/ 	.byte	0x04, 0x0a
        /*019a*/ 	.short	(.L_662 - .L_661)
	.align		4
.L_661:
        /*019c*/ 	.word	index@(.nv.constant0._ZN5flash16flash_fwd_kernelI23Flash_fwd_kernel_traitsILi64ELi128ELi64ELi4ELb0ELb0EN7cutlass10bfloat16_tE19Flash_kernel_traitsILi64ELi128ELi64ELi4ES3_EELb1ELb0ELb1ELb0ELb0ELb1ELb0ELb0EEEvNS_16Flash_fwd_paramsE)
        /*01a0*/ 	.short	0x0380
        /*01a2*/ 	.short	0x01d0


	//----- nvinfo : EIATTR_SW_WAR
	.align		4
.L_662:
        /*01a4*/ 	.byte	0x04, 0x36
        /*01a6*/ 	.short	(.L_664 - .L_663)
.L_663:
        /*01a8*/ 	.word	0x00000008
.L_664:


//--------------------- .nv.info._ZN5flash16flash_fwd_kernelI23Flash_fwd_kernel_traitsILi64ELi128ELi64ELi4ELb0ELb0EN7cutlass10bfloat16_tE19Flash_kernel_traitsILi64ELi128ELi64ELi4ES3_EELb0ELb0ELb1ELb0ELb0ELb1ELb1ELb0EEEvNS_16Flash_fwd_paramsE --------------------------
	.section	.nv.info._ZN5flash16flash_fwd_kernelI23Flash_fwd_kernel_traitsILi64ELi128ELi64ELi4ELb0ELb0EN7cutlass10bfloat16_tE19Flash_kernel_traitsILi64ELi128ELi64ELi4ES3_EELb0ELb0ELb1ELb0ELb0ELb1ELb1ELb0EEEvNS_16Flash_fwd_paramsE,"",@"SHT_CUDA_INFO"
	.sectionflags	@""
	.align	4


	//----- nvinfo : EIATTR_CUDA_API_VERSION
	.align		4
        /*0000*/ 	.byte	0x04, 0x37
        /*0002*/ 	.short	(.L_666 - .L_665)
.L_665:
        /*0004*/ 	.word	0x00000082


	//----- nvinfo : EIATTR_KPARAM_INFO
	.align		4
.L_666:
        /*0008*/ 	.byte	0x04, 0x17
        /*000a*/ 	.short	(.L_668 - .L_667)
.L_667:
        /*000c*/ 	.word	0x00000000
        /*0010*/ 	.short	0x0000
        /*0012*/ 	.short	0x0000
        /*0014*/ 	.byte	0x00, 0xf0, 0x41, 0x07


	//----- nvinfo : EIATTR_SPARSE_MMA_MASK
	.align		4
.L_668:
        /*0018*/ 	.byte	0x03, 0x50
        /*001a*/ 	.short	0x0000


	//----- nvinfo : EIATTR_MAXREG_COUNT
	.align		4
        /*001c*/ 	.byte	0x03, 0x1b
        /*001e*/ 	.short	0x00ff


	//----- nvinfo : EIATTR_NUM_BARRIERS
	.align		4
        /*0020*/ 	.byte	0x02, 0x4c
        /*0022*/ 	.byte	0x01
	.zero		1


	//----- nvinfo : EIATTR_ANNOTATIONS
	.align		4
        /*0024*/ 	.byte	0x04, 0x55
        /*0026*/ 	.short	(.L_670 - .L_669)


	//   ....[0]....
.L_669:
        /* <DEDUP_REMOVED lines=14> */


	//----- nvinfo : EIATTR_MERCURY_ISA_VERSION
	.align		4
.L_670:
        /*00f8*/ 	.byte	0x03, 0x5f
        /*00fa*/ 	.short	0x0101


	//----- nvinfo : EIATTR_COOP_GROUP_MASK_REGIDS
	.align		4
        /*00fc*/ 	.byte	0x04, 0x29
        /*00fe*/ 	.short	(.L_672 - .L_671)


	//   ....[0]....
.L_671:
        /*0100*/ 	.word	0xffffffff


	//   ....[1]....
        /*0104*/ 	.word	0xffffffff


	//   ....[2]....
        /*0108*/ 	.word	0xffffffff


	//   ....[3]....
        /*010c*/ 	.word	0xffffffff


	//   ....[4]....
        /*0110*/ 	.word	0xffffffff


	//   ....[5]....
        /*0114*/ 	.word	0xffffffff


	//   ....[6]....
        /*0118*/ 	.word	0xffffffff


	//   ....[7]....
        /*011c*/ 	.word	0xffffffff


	//   ....[8]....
        /*0120*/ 	.word	0xffffffff


	//   ....[9]....
        /*0124*/ 	.word	0xffffffff


	//   ....[10]....
        /*0128*/ 	.word	0xffffffff


	//   ....[11]....
        /*012c*/ 	.word	0xffffffff


	//   ....[12]....
        /*0130*/ 	.word	0xffffffff


	//   ....[13]....
        /*0134*/ 	.word	0xffffffff


	//   ....[14]....
        /*0138*/ 	.word	0xffffffff


	//   ....[15]....
        /*013c*/ 	.word	0xffffffff


	//   ....[16]....
        /*0140*/ 	.word	0xffffffff


	//   ....[17]....
        /*0144*/ 	.word	0xffffffff


	//   ....[18]....
        /*0148*/ 	.word	0xffffffff


	//   ....[19]....
        /*014c*/ 	.word	0xffffffff


	//   ....[20]....
        /*0150*/ 	.word	0xffffffff


	//   ....[21]....
        /*0154*/ 	.word	0xffffffff


	//   ....[22]....
        /*0158*/ 	.word	0xffffffff


	//   ....[23]....
        /*015c*/ 	.word	0xffffffff


	//   ....[24]....
        /*0160*/ 	.word	0xffffffff


	//   ....[25]....
        /*0164*/ 	.word	0xffffffff


	//   ....[26]....
        /*0168*/ 	.word	0xffffffff


	//   ....[27]....
        /*016c*/ 	.word	0xffffffff


	//   ....[28]....
        /*0170*/ 	.word	0xffffffff


	//   ....[29]....
        /*0174*/ 	.word	0xffffffff


	//   ....[30]....
        /*0178*/ 	.word	0xffffffff


	//   ....[31]....
        /*017c*/ 	.word	0xffffffff


	//   ....[32]....
        /*0180*/ 	.word	0xffffffff


	//   ....[33]....
        /*0184*/ 	.word	0xffffffff


	//   ....[34]....
        /*0188*/ 	.word	0xffffffff


	//   ....[35]....
        /*018c*/ 	.word	0xffffffff


	//   ....[36]....
        /*0190*/ 	.word	0xffffffff


	//   ....[37]....
        /*0194*/ 	.word	0xffffffff


	//   ....[38]....
        /*0198*/ 	.word	0xffffffff


	//   ....[39]....
        /*019c*/ 	.word	0xffffffff


	//----- nvinfo : EIATTR_COOP_GROUP_INSTR_OFFSETS
	.align		4
.L_672:
        /*01a0*/ 	.byte	0x04, 0x28
        /*01a2*/ 	.short	(.L_674 - .L_673)


	//   ....[0]....
.L_673:
        /*01a4*/ 	.word	0x00004e80


	//   ....[1]....
        /*01a8*/ 	.word	0x00004f60


	//   ....[2]....
        /*01ac*/ 	.word	0x00005060


	//   ....[3]....
        /*01b0*/ 	.word	0x000050c0


	//   ....[4]....
        /*01b4*/ 	.word	0x00005100


	//   ....[5]....
        /*01b8*/ 	.word	0x00005120


	//   ....[6]....
        /*01bc*/ 	.word	0x00005220


	//   ....[7]....
        /*01c0*/ 	.word	0x000052c0


	//   ....[8]....
        /*01c4*/ 	.word	0x000089f0


	//   ....[9]....
        /*01c8*/ 	.word	0x00008a20


	//   ....[10]....
        /*01cc*/ 	.word	0x00008a60


	//   ....[11]....
        /*01d0*/ 	.word	0x00008b50


	//   ....[12]....
        /*01d4*/ 	.word	0x00008bf0


	//   ....[13]....
        /*01d8*/ 	.word	0x00008c00


	//   ....[14]....
        /*01dc*/ 	.word	0x00008c20


	//   ....[15]....
        /*01e0*/ 	.word	0x00008d00


	//   ....[16]....
        /*01e4*/ 	.word	0x0000c8a0


	//   ....[17]....
        /*01e8*/ 	.word	0x0000c9a0


	//   ....[18]....
        /*01ec*/ 	.word	0x0000ca30


	//   ....[19]....
        /*01f0*/ 	.word	0x0000cb10


	//   ....[20]....
        /*01f4*/ 	.word	0x0000cb40


	//   ....[21]....
        /*01f8*/ 	.word	0x0000cb50


	//   ....[22]....
        /*01fc*/ 	.word	0x0000cb60


	//   ....[23]....
        /*0200*/ 	.word	0x0000cbf0


	//   ....[24]....
        /*0204*/ 	.word	0x000108c0


	//   ....[25]....
        /*0208*/ 	.word	0x00010940


	//   ....[26]....
        /*020c*/ 	.word	0x00010a40


	//   ....[27]....
        /*0210*/ 	.word	0x00010a70


	//   ....[28]....
        /*0214*/ 	.word	0x00010b00


	//   ....[29]....
        /*0218*/ 	.word	0x00010b20


	//   ....[30]....
        /*021c*/ 	.word	0x00010c50


	//   ....[31]....
        /*0220*/ 	.word	0x00010c70


	//   ....[32]....
        /*0224*/ 	.word	0x000124f0


	//   ....[33]....
        /*0228*/ 	.word	0x00012500


	//   ....[34]....
        /*022c*/ 	.word	0x00012510


	//   ....[35]....
        /*0230*/ 	.word	0x00012520


	//   ....[36]....
        /*0234*/ 	.word	0x00012560


	//   ....[37]....
        /*0238*/ 	.word	0x00012580


	//   ....[38]....
        /*023c*/ 	.word	0x000125a0


	//   ....[39]....
        /*0240*/ 	.word	0x000125b0


	//----- nvinfo : EIATTR_VRC_CTA_INIT_COUNT
	.align		4
.L_674:
        /*0244*/ 	.byte	0x02, 0x4a
	.zero		1
	.zero		1


	//----- nvinfo : EIATTR_EXIT_INSTR_OFFSETS
	.align		4
        /*0248*/ 	.byte	0x04, 0x1c
        /*024a*/ 	.short	(.L_676 - .L_675)


	//   ....[0]....
.L_675:
        /*024c*/ 	.word	0x00000350


	//   ....[1]....
        /*0250*/ 	.word	0x00001700


	//   ....[2]....
        /*0254*/ 	.word	0x00001790


	//   ....[3]....
        /*0258*/ 	.word	0x00014030


	//   ....[4]....
        /*025c*/ 	.word	0x00014110


	//----- nvinfo : EIATTR_CRS_STACK_SIZE
	.align		4
.L_676:
        /*0260*/ 	.byte	0x04, 0x1e
        /*0262*/ 	.short	(.L_678 - .L_677)
.L_677:
        /*0264*/ 	.word	0x00000000


	//----- nvinfo : EIATTR_CBANK_PARAM_SIZE
	.align		4
.L_678:
        /*0268*/ 	.byte	0x03, 0x19
        /*026a*/ 	.short	0x01d0


	//----- nvinfo : EIATTR_PARAM_CBANK
	.align		4
        /*026c*/ 	.byte	0x04, 0x0a
        /*026e*/ 	.short	(.L_680 - .L_679)
	.align		4
.L_679:
        /*0270*/ 	.word	index@(.nv.constant0._ZN5flash16flash_fwd_kernelI23Flash_fwd_kernel_traitsILi64ELi128ELi64ELi4ELb0ELb0EN7cutlass10bfloat16_tE19Flash_kernel_traitsILi64ELi128ELi64ELi4ES3_EELb0ELb0ELb1ELb0ELb0ELb1ELb1ELb0EEEvNS_16Flash_fwd_paramsE)
        /*0274*/ 	.short	0x0380
        /*0276*/ 	.short	0x01d0


	//----- nvinfo : EIATTR_SW_WAR
	.align		4
.L_680:
        /*0278*/ 	.byte	0x04, 0x36
        /*027a*/ 	.short	(.L_682 - .L_681)
.L_681:
        /*027c*/ 	.word	0x00000008
.L_682:


//--------------------- .nv.info._ZN5flash16flash_fwd_kernelI23Flash_fwd_kernel_traitsILi64ELi128ELi64ELi4ELb0ELb0EN7cutlass10bfloat16_tE19Flash_kernel_traitsILi64ELi128ELi64ELi4ES3_EELb1ELb0ELb1ELb1ELb0ELb0ELb0ELb0EEEvNS_16Flash_fwd_paramsE --------------------------
	.section	.nv.info._ZN5flash16flash_fwd_kernelI23Flash_fwd_kernel_traitsILi64ELi128ELi64ELi4ELb0ELb0EN7cutlass10bfloat16_tE19Flash_kernel_traitsILi64ELi128ELi64ELi4ES3_EELb1ELb0ELb1ELb1ELb0ELb0ELb0ELb0EEEvNS_16Flash_fwd_paramsE,"",@"SHT_CUDA_INFO"
	.sectionflags	@""
	.align	4


	//----- nvinfo : EIATTR_CUDA_API_VERSION
	.align		4
        /*0000*/ 	.byte	0x04, 0x37
        /*0002*/ 	.short	(.L_684 - .L_683)
.L_683:
        /*0004*/ 	.word	0x00000082


	//----- nvinfo : EIATTR_KPARAM_INFO
	.align		4
.L_684:
        /*0008*/ 	.byte	0x04, 0x17
        /*000a*/ 	.short	(.L_686 - .L_685)
.L_685:
        /*000c*/ 	.word	0x00000000
        /*0010*/ 	.short	0x0000
        /*0012*/ 	.short	0x0000
        /*0014*/ 	.byte	0x00, 0xf0, 0x41, 0x07


	//----- nvinfo : EIATTR_SPARSE_MMA_MASK
	.align		4
.L_686:
        /*0018*/ 	.byte	0x03, 0x50
        /*001a*/ 	.short	0x0000


	//----- nvinfo : EIATTR_MAXREG_COUNT
	.align		4
        /*001c*/ 	.byte	0x03, 0x1b
        /*001e*/ 	.short	0x00ff


	//----- nvinfo : EIATTR_NUM_BARRIERS
	.align		4
        /*0020*/ 	.byte	0x02, 0x4c
        /*0022*/ 	.byte	0x01
	.zero		1


	//----- nvinfo : EIATTR_MERCURY_ISA_VERSION
	.align		4
        /*0024*/ 	.byte	0x03, 0x5f
        /*0026*/ 	.short	0x0101


	//----- nvinfo : EIATTR_COOP_GROUP_MASK_REGIDS
	.align		4
        /*0028*/ 	.byte	0x04, 0x29
        /*002a*/ 	.short	(.L_688 - .L_687)


	//   ....[0]....
.L_687:
        /*002c*/ 	.word	0xffffffff


	//   ....[1]....
        /*0030*/ 	.word	0xffffffff


	//   ....[2]....
        /*0034*/ 	.word	0xffffffff


	//   ....[3]....
        /*0038*/ 	.word	0xffffffff


	//   ....[4]....
        /*003c*/ 	.word	0xffffffff


	//   ....[5]....
        /*0040*/ 	.word	0xffffffff


	//   ....[6]....
        /*0044*/ 	.word	0xffffffff


	//   ....[7]....
        /*0048*/ 	.word	0xffffffff


	//   ....[8]....
        /*004c*/ 	.word	0xffffffff


	//   ....[9]....
        /*0050*/ 	.word	0xffffffff


	//   ....[10]....
        /*0054*/ 	.word	0xffffffff


	//   ....[11]....
        /*0058*/ 	.word	0xffffffff


	//   ....[12]....
        /*005c*/ 	.word	0xffffffff


	//   ....[13]....
        /*0060*/ 	.word	0xffffffff


	//   ....[14]....
        /*0064*/ 	.word	0xffffffff


	//   ....[15]....
        /*0068*/ 	.word	0xffffffff


	//   ....[16]....
        /*006c*/ 	.word	0xffffffff


	//   ....[17]....
        /*0070*/ 	.word	0xffffffff


	//   ....[18]....
        /*0074*/ 	.word	0xffffffff


	//   ....[19]....
        /*0078*/ 	.word	0xffffffff


	//   ....[20]....
        /*007c*/ 	.word	0xffffffff


	//   ....[21]....
        /*0080*/ 	.word	0xffffffff


	//   ....[22]....
        /*0084*/ 	.word	0xffffffff


	//   ....[23]....
        /*0088*/ 	.word	0xffffffff


	//   ....[24]....
        /*008c*/ 	.word	0xffffffff


	//   ....[25]....
        /*0090*/ 	.word	0xffffffff


	//   ....[26]....
        /*0094*/ 	.word	0xffffffff


	//   ....[27]....
        /*0098*/ 	.word	0xffffffff


	//   ....[28]....
        /*009c*/ 	.word	0xffffffff


	//   ....[29]....
        /*00a0*/ 	.word	0xffffffff


	//   ....[30]....
        /*00a4*/ 	.word	0xffffffff


	//   ....[31]....
        /*00a8*/ 	.word	0xffffffff


	//   ....[32]....
        /*00ac*/ 	.word	0xffffffff


	//   ....[33]....
        /*00b0*/ 	.word	0xffffffff


	//   ....[34]....
        /*00b4*/ 	.word	0xffffffff


	//   ....[35]....
        /*00b8*/ 	.word	0xffffffff


	//   ....[36]....
        /*00bc*/ 	.word	0xffffffff


	//   ....[37]....
        /*00c0*/ 	.word	0xffffffff


	//   ....[38]....
        /*00c4*/ 	.word	0xffffffff


	//   ....[39]....
        /*00c8*/ 	.word	0xffffffff


	//----- nvinfo : EIATTR_COOP_GROUP_INSTR_OFFSETS
	.align		4
.L_688:
        /*00cc*/ 	.byte	0x04, 0x28
        /*00ce*/ 	.short	(.L_690 - .L_689)


	//   ....[0]....
.L_689:
        /*00d0*/ 	.word	0x00006830


	//   ....[1]....
        /*00d4*/ 	.word	0x000068a0


	//   ....[2]....
        /*00d8*/ 	.word	0x000069a0


	//   ....[3]....
        /*00dc*/ 	.word	0x00006a10


	//   ....[4]....
        /*00e0*/ 	.word	0x00006a40


	//   ....[5]....
        /*00e4*/ 	.word	0x00006a80


	//   ....[6]....
        /*00e8*/ 	.word	0x00006b50


	//   ....[7]....
        /*00ec*/ 	.word	0x00006be0


	//   ....[8]....
        /*00f0*/ 	.word	0x0000bcb0


	//   ....[9]....
        /*00f4*/ 	.word	0x0000bce0


	//   ....[10]....
        /*00f8*/ 	.word	0x0000beb0


	//   ....[11]....
        /*00fc*/ 	.word	0x0000bef0


	//   ....[12]....
        /*0100*/ 	.word	0x0000c520


	//   ....[13]....
        /*0104*/ 	.word	0x0000c740


	//   ....[14]....
        /*0108*/ 	.word	0x0000c960


	//   ....[15]....
        /*010c*/ 	.word	0x0000c9a0


	//   ....[16]....
        /*0110*/ 	.word	0x00011e00


	//   ....[17]....
        /*0114*/ 	.word	0x00011e30


	//   ....[18]....
        /*0118*/ 	.word	0x00011e70


	//   ....[19]....
        /*011c*/ 	.word	0x00011ed0


	//   ....[20]....
        /*0120*/ 	.word	0x00011f60


	//   ....[21]....
        /*0124*/ 	.word	0x00011fa0


	//   ....[22]....
        /*0128*/ 	.word	0x00011fe0


	//   ....[23]....
        /*012c*/ 	.word	0x00012060


	//   ....[24]....
        /*0130*/ 	.word	0x00017b80


	//   ....[25]....
        /*0134*/ 	.word	0x00017bc0


	//   ....[26]....
        /*0138*/ 	.word	0x00017dc0


	//   ....[27]....
        /*013c*/ 	.word	0x00017e20


	//   ....[28]....
        /*0140*/ 	.word	0x00017e60


	//   ....[29]....
        /*0144*/ 	.word	0x00017ea0


	//   ....[30]....
        /*0148*/ 	.word	0x00017f20


	//   ....[31]....
        /*014c*/ 	.word	0x00017f80


	//   ....[32]....
        /*0150*/ 	.word	0x0001a970


	//   ....[33]....
        /*0154*/ 	.word	0x0001a9b0


	//   ....[34]....
        /*0158*/ 	.word	0x0001a9f0


	//   ....[35]....
        /*015c*/ 	.word	0x0001aa30


	//   ....[36]....
        /*0160*/ 	.word	0x0001aac0


	//   ....[37]....
        /*0164*/ 	.word	0x0001aae0


	//   ....[38]....
        /*0168*/ 	.word	0x0001ab10


	//   ....[39]....
        /*016c*/ 	.word	0x0001ab40


	//----- nvinfo : EIATTR_VRC_CTA_INIT_COUNT
	.align		4
.L_690:
        /*0170*/ 	.byte	0x02, 0x4a
	.zero		1
	.zero		1


	//----- nvinfo : EIATTR_EXIT_INSTR_OFFSETS
	.align		4
        /*0174*/ 	.byte	0x04, 0x1c
        /*0176*/ 	.short	(.L_692 - .L_691)


	//   ....[0]....
.L_691:
        /*0178*/ 	.word	0x00000570


	//   ....[1]....
        /*017c*/ 	.word	0x000018c0


	//   ....[2]....
        /*0180*/ 	.word	0x00001950


	//   ....[3]....
        /*0184*/ 	.word	0x0001c4c0


	//   ....[4]....
        /*0188*/ 	.word	0x0001c5a0


	//----- nvinfo : EIATTR_CRS_STACK_SIZE
	.align		4
.L_692:
        /*018c*/ 	.byte	0x04, 0x1e
        /*018e*/ 	.short	(.L_694 - .L_693)
.L_693:
        /*0190*/ 	.word	0x00000000


	//----- nvinfo : EIATTR_CBANK_PARAM_SIZE
	.align		4
.L_694:
        /*0194*/ 	.byte	0x03, 0x19
        /*0196*/ 	.short	0x01d0


	//----- nvinfo : EIATTR_PARAM_CBANK
	.align		4
        /*0198*/ 	.byte	0x04, 0x0a
        /*019a*/ 	.short	(.L_696 - .L_695)
	.align		4
.L_695:
        /*019c*/ 	.word	index@(.nv.constant0._ZN5flash16flash_fwd_kernelI23Flash_fwd_kernel_traitsILi64ELi128ELi64ELi4ELb0ELb0EN7cutlass10bfloat16_tE19Flash_kernel_traitsILi64ELi128ELi64ELi4ES3_EELb1ELb0ELb1ELb1ELb0ELb0ELb0ELb0EEEvNS_16Flash_fwd_paramsE)
        /*01a0*/ 	.short	0x0380
        /*01a2*/ 	.short	0x01d0


	//----- nvinfo : EIATTR_SW_WAR
	.align		4
.L_696:
        /*01a4*/ 	.byte	0x04, 0x36
        /*01a6*/ 	.short	(.L_698 - .L_697)
.L_697:
        /*01a8*/ 	.word	0x00000008
.L_698:


//--------------------- .nv.info._ZN5flash16flash_fwd_kernelI23Flash_fwd_kernel_traitsILi64ELi128ELi64ELi4ELb0ELb0EN7cutlass10bfloat16_tE19Flash_kernel_traitsILi64ELi128ELi64ELi4ES3_EELb1ELb0ELb1ELb0ELb0ELb0ELb0ELb1EEEvNS_16Flash_fwd_paramsE --------------------------
	.section	.nv.info._ZN5flash16flash_fwd_kernelI23Flash_fwd_kernel_traitsILi64ELi128ELi64ELi4ELb0ELb0EN7cutlass10bfloat16_tE19Flash_kernel_traitsILi64ELi128ELi64ELi4ES3_EELb1ELb0ELb1ELb0ELb0ELb0ELb0ELb1EEEvNS_16Flash_fwd_paramsE,"",@"SHT_CUDA_INFO"
	.sectionflags	@""
	.align	4


	//----- nvinfo : EIATTR_CUDA_API_VERSION
	.align		4
        /*0000*/ 	.byte	0x04, 0x37
        /*0002*/ 	.short	(.L_700 - .L_699)
.L_699:
        /*0004*/ 	.word	0x00000082


	//----- nvinfo : EIATTR_KPARAM_INFO
	.align		4
.L_700:
        /*0008*/ 	.byte	0x04, 0x17
        /*000a*/ 	.short	(.L_702 - .L_701)
.L_701:
        /*000c*/ 	.word	0x00000000
        /*0010*/ 	.short	0x0000
        /*0012*/ 	.short	0x0000
        /*0014*/ 	.byte	0x00, 0xf0, 0x41, 0x07


	//----- nvinfo : EIATTR_SPARSE_MMA_MASK
	.align		4
.L_702:
        /*0018*/ 	.byte	0x03, 0x50
        /*001a*/ 	.short	0x0000


	//----- nvinfo : EIATTR_MAXREG_COUNT
	.align		4
        /*001c*/ 	.byte	0x03, 0x1b
        /*001e*/ 	.short	0x00ff


	//----- nvinfo : EIATTR_NUM_BARRIERS
	.align		4
        /*0020*/ 	.byte	0x02, 0x4c
        /*0022*/ 	.byte	0x01
	.zero		1


	//----- nvinfo : EIATTR_ANNOTATIONS
	.align		4
        /*0024*/ 	.byte	0x04, 0x55
        /*0026*/ 	.short	(.L_704 - .L_703)


	//   ....[0]....
.L_703:
        /* <DEDUP_REMOVED lines=133> */


	//----- nvinfo : EIATTR_MERCURY_ISA_VERSION
	.align		4
.L_704:
        /*0860*/ 	.byte	0x03, 0x5f
        /*0862*/ 	.short	0x0101


	//----- nvinfo : EIATTR_INT_WARP_WIDE_INSTR_OFFSETS
	.align		4
        /*0864*/ 	.byte	0x04, 0x31
        /*0866*/ 	.short	(.L_706 - .L_705)


	//   ....[0]....
.L_705:
        /*0868*/ 	.word	0x00004420


	//   ....[1]....
        /*086c*/ 	.word	0x0000a1f0


	//----- nvinfo : EIATTR_COOP_GROUP_MASK_REGIDS
	.align		4
.L_706:
        /*0870*/ 	.byte	0x04, 0x29
        /*0872*/ 	.short	(.L_708 - .L_707)


	//   ....[0]....
.L_707:
        /*0874*/ 	.word	0xffffffff


	//   ....[1]....
        /*0878*/ 	.word	0xffffffff


	//   ....[2]....
        /*087c*/ 	.word	0xffffffff


	//   ....[3]....
        /*0880*/ 	.word	0xffffffff


	//   ....[4]....
        /*0884*/ 	.word	0xffffffff


	//   ....[5]....
        /*0888*/ 	.word	0xffffffff


	//   ....[6]....
        /*088c*/ 	.word	0xffffffff


	//   ....[7]....
        /*0890*/ 	.word	0xffffffff


	//   ....[8]....
        /*0894*/ 	.word	0xffffffff


	//   ....[9]....
        /*0898*/ 	.word	0xffffffff


	//   ....[10]....
        /*089c*/ 	.word	0xffffffff


	//   ....[11]....
        /*08a0*/ 	.word	0xffffffff


	//   ....[12]....
        /*08a4*/ 	.word	0xffffffff


	//   ....[13]....
        /*08a8*/ 	.word	0xffffffff


	//   ....[14]....
        /*08ac*/ 	.word	0xffffffff


	//   ....[15]....
        /*08b0*/ 	.word	0xffffffff


	//   ....[16]....
        /*08b4*/ 	.word	0xffffffff


	//   ....[17]....
        /*08b8*/ 	.word	0xffffffff


	//   ....[18]....
        /*08bc*/ 	.word	0xffffffff


	//   ....[19]....
        /*08c0*/ 	.word	0xffffffff


	//   ....[20]....
        /*08c4*/ 	.word	0xffffffff


	//   ....[21]....
        /*08c8*/ 	.word	0xffffffff


	//   ....[22]....
        /*08cc*/ 	.word	0xffffffff


	//   ....[23]....
        /*08d0*/ 	.word	0xffffffff


	//   ....[24]....
        /*08d4*/ 	.word	0xffffffff


	//   ....[25]....
        /*08d8*/ 	.word	0xffffffff


	//   ....[26]....
        /*08dc*/ 	.word	0xffffffff


	//   ....[27]....
        /*08e0*/ 	.word	0xffffffff


	//   ....[28]....
        /*08e4*/ 	.word	0xffffffff


	//   ....[29]....
        /*08e8*/ 	.word	0xffffffff


	//   ....[30]....
        /*08ec*/ 	.word	0xffffffff


	//   ....[31]....
        /*08f0*/ 	.word	0xffffffff


	//   ....[32]....
        /*08f4*/ 	.word	0xffffffff


	//   ....[33]....
        /*08f8*/ 	.word	0xffffffff


	//   ....[34]....
        /*08fc*/ 	.word	0xffffffff


	//   ....[35]....
        /*0900*/ 	.word	0xffffffff


	//   ....[36]....
        /*0904*/ 	.word	0xffffffff


	//   ....[37]....
        /*0908*/ 	.word	0xffffffff


	//   ....[38]....
        /*090c*/ 	.word	0xffffffff


	//   ....[39]....
        /*0910*/ 	.word	0xffffffff


	//----- nvinfo : EIATTR_COOP_GROUP_INSTR_OFFSETS
	.align		4
.L_708:
        /*0914*/ 	.byte	0x04, 0x28
        /*0916*/ 	.short	(.L_710 - .L_709)


	//   ....[0]....
.L_709:
        /*0918*/ 	.word	0x00005dd0


	//   ....[1]....
        /*091c*/ 	.word	0x00005e90


	//   ....[2]....
        /*0920*/ 	.word	0x00005ee0


	//   ....[3]....
        /*0924*/ 	.word	0x00005f80


	//   ....[4]....
        /*0928*/ 	.word	0x00005fc0


	//   ....[5]....
        /*092c*/ 	.word	0x00006060


	//   ....[6]....
        /*0930*/ 	.word	0x00006140


	//   ....[7]....
        /*0934*/ 	.word	0x00006170


	//   ....[8]....
        /*0938*/ 	.word	0x0000bf60


	//   ....[9]....
        /*093c*/ 	.word	0x0000c080


	//   ....[10]....
        /*0940*/ 	.word	0x0000c140


	//   ....[11]....
        /*0944*/ 	.word	0x0000c340


	//   ....[12]....
        /*0948*/ 	.word	0x0000cc60


	//   ....[13]....
        /*094c*/ 	.word	0x0000cc90


	//   ....[14]....
        /*0950*/ 	.word	0x0000cd40


	//   ....[15]....
        /*0954*/ 	.word	0x0000cdc0


	//   ....[16]....
        /*0958*/ 	.word	0x00013910


	//   ....[17]....
        /*095c*/ 	.word	0x00013980


	//   ....[18]....
        /*0960*/ 	.word	0x00013a00


	//   ....[19]....
        /*0964*/ 	.word	0x00013a70


	//   ....[20]....
        /*0968*/ 	.word	0x00013a90


	//   ....[21]....
        /*096c*/ 	.word	0x00013af0


	//   ....[22]....
        /*0970*/ 	.word	0x000142d0


	//   ....[23]....
        /*0974*/ 	.word	0x000144a0


	//   ....[24]....
        /*0978*/ 	.word	0x0001b230


	//   ....[25]....
        /*097c*/ 	.word	0x0001b280


	//   ....[26]....
        /*0980*/ 	.word	0x0001b2c0


	//   ....[27]....
        /*0984*/ 	.word	0x0001b300


	//   ....[28]....
        /*0988*/ 	.word	0x0001b3a0


	//   ....[29]....
        /*098c*/ 	.word	0x0001b3e0


	//   ....[30]....
        /*0990*/ 	.word	0x0001b450


	//   ....[31]....
        /*0994*/ 	.word	0x0001b490


	//   ....[32]....
        /*0998*/ 	.word	0x00020420


	//   ....[33]....
        /*099c*/ 	.word	0x00020430


	//   ....[34]....
        /*09a0*/ 	.word	0x00020440


	//   ....[35]....
        /*09a4*/ 	.word	0x00020460


	//   ....[36]....
        /*09a8*/ 	.word	0x00020480


	//   ....[37]....
        /*09ac*/ 	.word	0x000204a0


	//   ....[38]....
        /*09b0*/ 	.word	0x000204b0


	//   ....[39]....
        /*09b4*/ 	.word	0x000204e0


	//----- nvinfo : EIATTR_VRC_CTA_INIT_COUNT
	.align		4
.L_710:
        /*09b8*/ 	.byte	0x02, 0x4a
	.zero		1
	.zero		1


	//----- nvinfo : EIATTR_EXIT_INSTR_OFFSETS
	.align		4
        /*09bc*/ 	.byte	0x04, 0x1c
        /*09be*/ 	.short	(.L_712 - .L_711)


	//   ....[0]....
.L_711:
        /*09c0*/ 	.word	0x00000660


	//   ....[1]....
        /*09c4*/ 	.word	0x000019d0


	//   ....[2]....
        /*09c8*/ 	.word	0x00001a60


	//   ....[3]....
        /*09cc*/ 	.word	0x00021e10


	//   ....[4]....
        /*09d0*/ 	.word	0x00021ef0


	//----- nvinfo : EIATTR_CRS_STACK_SIZE
	.align		4
.L_712:
        /*09d4*/ 	.byte	0x04, 0x1e
        /*09d6*/ 	.short	(.L_714 - .L_713)
.L_713:
        /*09d8*/ 	.word	0x00000000


	//----- nvinfo : EIATTR_CBANK_PARAM_SIZE
	.align		4
.L_714:
        /*09dc*/ 	.byte	0x03, 0x19
        /*09de*/ 	.short	0x01d0


	//----- nvinfo : EIATTR_PARAM_CBANK
	.align		4
        /*09e0*/ 	.byte	0x04, 0x0a
        /*09e2*/ 	.short	(.L_716 - .L_715)
	.align		4
.L_715:
        /*09e4*/ 	.word	index@(.nv.constant0._ZN5flash16flash_fwd_kernelI23Flash_fwd_kernel_traitsILi64ELi128ELi64ELi4ELb0ELb0EN7cutlass10bfloat16_tE19Flash_kernel_traitsILi64ELi128ELi64ELi4ES3_EELb1ELb0ELb1ELb0ELb0ELb0ELb0ELb1EEEvNS_16Flash_fwd_paramsE)
        /*09e8*/ 	.short	0x0380
        /*09ea*/ 	.short	0x01d0


	//----- nvinfo : EIATTR_SW_WAR
	.align		4
.L_716:
        /*09ec*/ 	.byte	0x04, 0x36
        /*09ee*/ 	.short	(.L_718 - .L_717)
.L_717:
        /*09f0*/ 	.word	0x00000008
.L_718:


//--------------------- .nv.info._ZN5flash16flash_fwd_kernelI23Flash_fwd_kernel_traitsILi64ELi128ELi64ELi4ELb0ELb0EN7cutlass10bfloat16_tE19Flash_kernel_traitsILi64ELi128ELi64ELi4ES3_EELb0ELb0ELb1ELb0ELb0ELb0ELb1ELb0EEEvNS_16Flash_fwd_paramsE --------------------------
	.section	.nv.info._ZN5flash16flash_fwd_kernelI23Flash_fwd_kernel_traitsILi64ELi128ELi64ELi4ELb0ELb0EN7cutlass10bfloat16_tE19Flash_kernel_traitsILi64ELi128ELi64ELi4ES3_EELb0ELb0ELb1ELb0ELb0ELb0ELb1ELb0EEEvNS_16Flash_fwd_paramsE,"",@"SHT_CUDA_INFO"
	.sectionflags	@""
	.align	4


	//----- nvinfo : EIATTR_CUDA_API_VERSION
	.align		4
        /*0000*/ 	.byte	0x04, 0x37
        /*0002*/ 	.short	(.L_720 - .L_719)
.L_719:
        /*0004*/ 	.word	0x00000082


	//----- nvinfo : EIATTR_KPARAM_INFO
	.align		4
.L_720:
        /*0008*/ 	.byte	0x04, 0x17
        /*000a*/ 	.short	(.L_722 - .L_721)
.L_721:
        /*000c*/ 	.word	0x00000000
        /*0010*/ 	.short	0x0000
        /*0012*/ 	.short	0x0000
        /*0014*/ 	.byte	0x00, 0xf0, 0x41, 0x07


	//----- nvinfo : EIATTR_SPARSE_MMA_MASK
	.align		4
.L_722:
        /*0018*/ 	.byte	0x03, 0x50
        /*001a*/ 	.short	0x0000


	//----- nvinfo : EIATTR_MAXREG_COUNT
	.align		4
        /*001c*/ 	.byte	0x03, 0x1b
        /*001e*/ 	.short	0x00ff


	//----- nvinfo : EIATTR_NUM_BARRIERS
	.align		4
        /*0020*/ 	.byte	0x02, 0x4c
        /*0022*/ 	.byte	0x01
	.zero		1


	//----- nvinfo : EIATTR_ANNOTATIONS
	.align		4
        /*0024*/ 	.byte	0x04, 0x55
        /*0026*/ 	.short	(.L_724 - .L_723)


	//   ....[0]....
.L_723:
        /*0028*/ 	.word	0x00000001
        /*002c*/ 	.byte	0xe0, 0x02, 0x00, 0x00, 0x01, 0x00, 0x00, 0x00, 0xf0, 0x04, 0x00, 0x00, 0x01, 0x00, 0x00, 0x00
        /*003c*/ 	.byte	0x10, 0x05, 0x00, 0x00, 0x01, 0x00, 0x00, 0x00, 0x80, 0x1c, 0x00, 0x00, 0x01, 0x00, 0x00, 0x00
        /*004c*/ 	.byte	0x60, 0x30, 0x00, 0x00, 0x01, 0x00, 0x00, 0x00, 0x60, 0xb1, 0x00, 0x00, 0x01, 0x00, 0x00, 0x00
        /*005c*/ 	.byte	0x90, 0xb1, 0x00, 0x00, 0x01, 0x00, 0x00, 0x00, 0xc0, 0xf1, 0x00, 0x00, 0x01, 0x00, 0x00, 0x00
        /*006c*/ 	.byte	0x40, 0xfc, 0x00, 0x00, 0x01, 0x00, 0x00, 0x00, 0x50, 0xfc, 0x00, 0x00, 0x01, 0x00, 0x00, 0x00
        /*007c*/ 	.byte	0xa0, 0x33, 0x01, 0x00, 0x01, 0x00, 0x00, 0x00, 0xb0, 0x33, 0x01, 0x00, 0x01, 0x00, 0x00, 0x00
        /*008c*/ 	.byte	0xd0, 0x41, 0x01, 0x00, 0x01, 0x00, 0x00, 0x00, 0x40, 0x42, 0x01, 0x00


	//----- nvinfo : EIATTR_MERCURY_ISA_VERSION
	.align		4
.L_724:
        /*0098*/ 	.byte	0x03, 0x5f
        /*009a*/ 	.short	0x0101


	//----- nvinfo : EIATTR_COOP_GROUP_MASK_REGIDS
	.align		4
        /*009c*/ 	.byte	0x04, 0x29
        /*009e*/ 	.short	(.L_726 - .L_725)


	//   ....[0]....
.L_725:
        /*00a0*/ 	.word	0xffffffff


	//   ....[1]....
        /*00a4*/ 	.word	0xffffffff


	//   ....[2]....
        /*00a8*/ 	.word	0xffffffff


	//   ....[3]....
        /*00ac*/ 	.word	0xffffffff


	//   ....[4]....
        /*00b0*/ 	.word	0xffffffff


	//   ....[5]....
        /*00b4*/ 	.word	0xffffffff


	//   ....[6]....
        /*00b8*/ 	.word	0xffffffff


	//   ....[7]....
        /*00bc*/ 	.word	0xffffffff


	//   ....[8]....
        /*00c0*/ 	.word	0xffffffff


	//   ....[9]....
        /*00c4*/ 	.word	0xffffffff


	//   ....[10]....
        /*00c8*/ 	.word	0xffffffff


	//   ....[11]....
        /*00cc*/ 	.word	0xffffffff


	//   ....[12]....
        /*00d0*/ 	.word	0xffffffff


	//   ....[13]....
        /*00d4*/ 	.word	0xffffffff


	//   ....[14]....
        /*00d8*/ 	.word	0xffffffff


	//   ....[15]....
        /*00dc*/ 	.word	0xffffffff


	//   ....[16]....
        /*00e0*/ 	.word	0xffffffff


	//   ....[17]....
        /*00e4*/ 	.word	0xffffffff


	//   ....[18]....
        /*00e8*/ 	.word	0xffffffff


	//   ....[19]....
        /*00ec*/ 	.word	0xffffffff


	//   ....[20]....
        /*00f0*/ 	.word	0xffffffff


	//   ....[21]....
        /*00f4*/ 	.word	0xffffffff


	//   ....[22]....
        /*00f8*/ 	.word	0xffffffff


	//   ....[23]....
        /*00fc*/ 	.word	0xffffffff


	//   ....[24]....
        /*0100*/ 	.word	0xffffffff


	//   ....[25]....
        /*0104*/ 	.word	0xffffffff


	//   ....[26]....
        /*0108*/ 	.word	0xffffffff


	//   ....[27]....
        /*010c*/ 	.word	0xffffffff


	//   ....[28]....
        /*0110*/ 	.word	0xffffffff


	//   ....[29]....
        /*0114*/ 	.word	0xffffffff


	//   ....[30]....
        /*0118*/ 	.word	0xffffffff


	//   ....[31]....
        /*011c*/ 	.word	0xffffffff


	//   ....[32]....
        /*0120*/ 	.word	0xffffffff


	//   ....[33]....
        /*0124*/ 	.word	0xffffffff


	//   ....[34]....
        /*0128*/ 	.word	0xffffffff


	//   ....[35]....
        /*012c*/ 	.word	0xffffffff


	//   ....[36]....
        /*0130*/ 	.word	0xffffffff


	//   ....[37]....
        /*0134*/ 	.word	0xffffffff


	//   ....[38]....
        /*0138*/ 	.word	0xffffffff


	//   ....[39]....
        /*013c*/ 	.word	0xffffffff


	//----- nvinfo : EIATTR_COOP_GROUP_INSTR_OFFSETS
	.align		4
.L_726:
        /*0140*/ 	.byte	0x04, 0x28
        /*0142*/ 	.short	(.L_728 - .L_727)


	//   ....[0]....
.L_727:
        /*0144*/ 	.word	0x000058d0


	//   ....[1]....
        /*0148*/ 	.word	0x00005990


	//   ....[2]....
        /*014c*/ 	.word	0x00005aa0


	//   ....[3]....
        /*0150*/ 	.word	0x00005b60


	//   ....[4]....
        /*0154*/ 	.word	0x00005bb0


	//   ....[5]....
        /*0158*/ 	.word	0x00005bd0


	//   ....[6]....
        /*015c*/ 	.word	0x00005cd0


	//   ....[7]....
        /*0160*/ 	.word	0x00005db0


	//   ....[8]....
        /*0164*/ 	.word	0x000094a0


	//   ....[9]....
        /*0168*/ 	.word	0x000094e0


	//   ....[10]....
        /*016c*/ 	.word	0x00009510


	//   ....[11]....
        /*0170*/ 	.word	0x00009690


	//   ....[12]....
        /*0174*/ 	.word	0x000096e0


	//   ....[13]....
        /*0178*/ 	.word	0x00009710


	//   ....[14]....
        /*017c*/ 	.word	0x00009730


	//   ....[15]....
        /*0180*/ 	.word	0x00009840


	//   ....[16]....
        /*0184*/ 	.word	0x0000d720


	//   ....[17]....
        /*0188*/ 	.word	0x0000d770


	//   ....[18]....
        /*018c*/ 	.word	0x0000d7d0


	//   ....[19]....
        /*0190*/ 	.word	0x0000d830


	//   ....[20]....
        /*0194*/ 	.word	0x0000d840


	//   ....[21]....
        /*0198*/ 	.word	0x0000d860


	//   ....[22]....
        /*019c*/ 	.word	0x0000d870


	//   ....[23]....
        /*01a0*/ 	.word	0x0000d8a0


	//   ....[24]....
        /*01a4*/ 	.word	0x000117a0


	//   ....[25]....
        /*01a8*/ 	.word	0x00011890


	//   ....[26]....
        /*01ac*/ 	.word	0x000118d0


	//   ....[27]....
        /*01b0*/ 	.word	0x00011960


	//   ....[28]....
        /*01b4*/ 	.word	0x000119b0


	//   ....[29]....
        /*01b8*/ 	.word	0x00011a20


	//   ....[30]....
        /*01bc*/ 	.word	0x00011a80


	//   ....[31]....
        /*01c0*/ 	.word	0x00011b60


	//   ....[32]....
        /*01c4*/ 	.word	0x000133c0


	//   ....[33]....
        /*01c8*/ 	.word	0x000133d0


	//   ....[34]....
        /*01cc*/ 	.word	0x000133e0


	//   ....[35]....
        /*01d0*/ 	.word	0x000133f0


	//   ....[36]....
        /*01d4*/ 	.word	0x00013430


	//   ....[37]....
        /*01d8*/ 	.word	0x00013450


	//   ....[38]....
        /*01dc*/ 	.word	0x00013470


	//   ....[39]....
        /*01e0*/ 	.word	0x00013480


	//----- nvinfo : EIATTR_VRC_CTA_INIT_COUNT
	.align		4
.L_728:
        /*01e4*/ 	.byte	0x02, 0x4a
	.zero		1
	.zero		1


	//----- nvinfo : EIATTR_EXIT_INSTR_OFFSETS
	.align		4
        /*01e8*/ 	.byte	0x04, 0x1c
        /*01ea*/ 	.short	(.L_730 - .L_729)


	//   ....[0]....
.L_729:
        /*01ec*/ 	.word	0x00000350


	//   ....[1]....
        /*01f0*/ 	.word	0x000016b0


	//   ....[2]....
        /*01f4*/ 	.word	0x00001740


	//   ....[3]....
        /*01f8*/ 	.word	0x00014f00


	//   ....[4]....
        /*01fc*/ 	.word	0x00014fe0


	//----- nvinfo : EIATTR_CRS_STACK_SIZE
	.align		4
.L_730:
        /*0200*/ 	.byte	0x04, 0x1e
        /*0202*/ 	.short	(.L_732 - .L_731)
.L_731:
        /*0204*/ 	.word	0x00000000


	//----- nvinfo : EIATTR_CBANK_PARAM_SIZE
	.align		4
.L_732:
        /*0208*/ 	.byte	0x03, 0x19
        /*020a*/ 	.short	0x01d0


	//----- nvinfo : EIATTR_PARAM_CBANK
	.align		4
        /*020c*/ 	.byte	0x04, 0x0a
        /*020e*/ 	.short	(.L_734 - .L_733)
	.align		4
.L_733:
        /*0210*/ 	.word	index@(.nv.constant0._ZN5flash16flash_fwd_kernelI23Flash_fwd_kernel_traitsILi64ELi128ELi64ELi4ELb0ELb0EN7cutlass10bfloat16_tE19Flash_kernel_traitsILi64ELi128ELi64ELi4ES3_EELb0ELb0ELb1ELb0ELb0ELb0ELb1ELb0EEEvNS_16Flash_fwd_paramsE)
        /*0214*/ 	.short	0x0380
        /*0216*/ 	.short	0x01d0


	//----- nvinfo : EIATTR_SW_WAR
	.align		4
.L_734:
        /*0218*/ 	.byte	0x04, 0x36
        /*021a*/ 	.short	(.L_736 - .L_735)
.L_735:
        /*021c*/ 	.word	0x00000008
.L_736:


//--------------------- .nv.info._ZN5flash16flash_fwd_kernelI23Flash_fwd_kernel_traitsILi64ELi128ELi64ELi4ELb0ELb0EN7cutlass10bfloat16_tE19Flash_kernel_traitsILi64ELi128ELi64ELi4ES3_EELb1ELb0ELb1ELb1ELb0ELb0ELb0ELb1EEEvNS_16Flash_fwd_paramsE --------------------------
	.section	.nv.info._ZN5flash16flash_fwd_kernelI23Flash_fwd_kernel_traitsILi64ELi128ELi64ELi4ELb0ELb0EN7cutlass10bfloat16_tE19Flash_kernel_traitsILi64ELi128ELi64ELi4ES3_EELb1ELb0ELb1ELb1ELb0ELb0ELb0ELb1EEEvNS_16Flash_fwd_paramsE,"",@"SHT_CUDA_INFO"
	.sectionflags	@""
	.align	4


	//----- nvinfo : EIATTR_CUDA_API_VERSION
	.align		4
        /*0000*/ 	.byte	0x04, 0x37
        /*0002*/ 	.short	(.L_738 - .L_737)
.L_737:
        /*0004*/ 	.word	0x00000082


	//----- nvinfo : EIATTR_KPARAM_INFO
	.align		4
.L_738:
        /*0008*/ 	.byte	0x04, 0x17
        /*000a*/ 	.short	(.L_740 - .L_739)
.L_739:
        /*000c*/ 	.word	0x00000000
        /*0010*/ 	.short	0x0000
        /*0012*/ 	.short	0x0000
        /*0014*/ 	.byte	0x00, 0xf0, 0x41, 0x07


	//----- nvinfo : EIATTR_SPARSE_MMA_MASK
	.align		4
.L_740:
        /*0018*/ 	.byte	0x03, 0x50
        /*001a*/ 	.short	0x0000


	//----- nvinfo : EIATTR_MAXREG_COUNT
	.align		4
        /*001c*/ 	.byte	0x03, 0x1b
        /*001e*/ 	.short	0x00ff


	//----- nvinfo : EIATTR_NUM_BARRIERS
	.align		4
        /*0020*/ 	.byte	0x02, 0x4c
        /*0022*/ 	.byte	0x01
	.zero		1


	//----- nvinfo : EIATTR_ANNOTATIONS
	.align		4
        /*0024*/ 	.byte	0x04, 0x55
        /*0026*/ 	.short	(.L_742 - .L_741)


	//   ....[0]....
.L_741:
        /* <DEDUP_REMOVED lines=129> */


	//----- nvinfo : EIATTR_MERCURY_ISA_VERSION
	.align		4
.L_742:
        /*0828*/ 	.byte	0x03, 0x5f
        /*082a*/ 	.short	0x0101


	//----- nvinfo : EIATTR_INT_WARP_WIDE_INSTR_OFFSETS
	.align		4
        /*082c*/ 	.byte	0x04, 0x31
        /*082e*/ 	.short	(.L_744 - .L_743)


	//   ....[0]....
.L_743:
        /*0830*/ 	.word	0x00006a50


	//   ....[1]....
        /*0834*/ 	.word	0x0000b8e0


	//----- nvinfo : EIATTR_COOP_GROUP_MASK_REGIDS
	.align		4
.L_744:
        /*0838*/ 	.byte	0x04, 0x29
        /*083a*/ 	.short	(.L_746 - .L_745)


	//   ....[0]....
.L_745:
        /*083c*/ 	.word	0xffffffff


	//   ....[1]....
        /*0840*/ 	.word	0xffffffff


	//   ....[2]....
        /*0844*/ 	.word	0xffffffff


	//   ....[3]....
        /*0848*/ 	.word	0xffffffff


	//   ....[4]....
        /*084c*/ 	.word	0xffffffff


	//   ....[5]....
        /*0850*/ 	.word	0xffffffff


	//   ....[6]....
        /*0854*/ 	.word	0xffffffff


	//   ....[7]....
        /*0858*/ 	.word	0xffffffff


	//   ....[8]....
        /*085c*/ 	.word	0xffffffff


	//   ....[9]....
        /*0860*/ 	.word	0xffffffff


	//   ....[10]....
        /*0864*/ 	.word	0xffffffff


	//   ....[11]....
        /*0868*/ 	.word	0xffffffff


	//   ....[12]....
        /*086c*/ 	.word	0xffffffff


	//   ....[13]....
        /*0870*/ 	.word	0xffffffff


	//   ....[14]....
        /*0874*/ 	.word	0xffffffff


	//   ....[15]....
        /*0878*/ 	.word	0xffffffff


	//   ....[16]....
        /*087c*/ 	.word	0xffffffff


	//   ....[17]....
        /*0880*/ 	.word	0xffffffff


	//   ....[18]....
        /*0884*/ 	.word	0xffffffff


	//   ....[19]....
        /*0888*/ 	.word	0xffffffff


	//   ....[20]....
        /*088c*/ 	.word	0xffffffff


	//   ....[21]....
        /*0890*/ 	.word	0xffffffff


	//   ....[22]....
        /*0894*/ 	.word	0xffffffff


	//   ....[23]....
        /*0898*/ 	.word	0xffffffff


	//   ....[24]....
        /*089c*/ 	.word	0xffffffff


	//   ....[25]....
        /*08a0*/ 	.word	0xffffffff


	//   ....[26]....
        /*08a4*/ 	.word	0xffffffff


	//   ....[27]....
        /*08a8*/ 	.word	0xffffffff


	//   ....[28]....
        /*08ac*/ 	.word	0xffffffff


	//   ....[29]....
        /*08b0*/ 	.word	0xffffffff


	//   ....[30]....
        /*08b4*/ 	.word	0xffffffff


	//   ....[31]....
        /*08b8*/ 	.word	0xffffffff


	//   ....[32]....
        /*08bc*/ 	.word	0xffffffff


	//   ....[33]....
        /*08c0*/ 	.word	0xffffffff


	//   ....[34]....
        /*08c4*/ 	.word	0xffffffff


	//   ....[35]....
        /*08c8*/ 	.word	0xffffffff


	//   ....[36]....
        /*08cc*/ 	.word	0xffffffff


	//   ....[37]....
        /*08d0*/ 	.word	0xffffffff


	//   ....[38]....
        /*08d4*/ 	.word	0xffffffff


	//   ....[39]....
        /*08d8*/ 	.word	0xffffffff


	//----- nvinfo : EIATTR_COOP_GROUP_INSTR_OFFSETS
	.align		4
.L_746:
        /*08dc*/ 	.byte	0x04, 0x28
        /*08de*/ 	.short	(.L_748 - .L_747)


	//   ....[0]....
.L_747:
        /*08e0*/ 	.word	0x000071e0


	//   ....[1]....
        /*08e4*/ 	.word	0x00007250


	//   ....[2]....
        /*08e8*/ 	.word	0x00007280


	//   ....[3]....
        /*08ec*/ 	.word	0x000072b0


	//   ....[4]....
        /*08f0*/ 	.word	0x00007380


	//   ....[5]....
        /*08f4*/ 	.word	0x000073c0


	//   ....[6]....
        /*08f8*/ 	.word	0x00007400


	//   ....[7]....
        /*08fc*/ 	.word	0x00007440


	//   ....[8]....
        /*0900*/ 	.word	0x0000e8f0


	//   ....[9]....
        /*0904*/ 	.word	0x0000e9e0


	//   ....[10]....
        /*0908*/ 	.word	0x0000eb70


	//   ....[11]....
        /*090c*/ 	.word	0x0000ed00


	//   ....[12]....
        /*0910*/ 	.word	0x0000f690


	//   ....[13]....
        /*0914*/ 	.word	0x0000f6b0


	//   ....[14]....
        /*0918*/ 	.word	0x0000f7a0


	//   ....[15]....
        /*091c*/ 	.word	0x0000f7c0


	//   ....[16]....
        /*0920*/ 	.word	0x00017610


	//   ....[17]....
        /*0924*/ 	.word	0x00017680


	//   ....[18]....
        /*0928*/ 	.word	0x00017700


	//   ....[19]....
        /*092c*/ 	.word	0x00017770


	//   ....[20]....
        /*0930*/ 	.word	0x00017790


	//   ....[21]....
        /*0934*/ 	.word	0x000177f0


	//   ....[22]....
        /*0938*/ 	.word	0x00017fc0


	//   ....[23]....
        /*093c*/ 	.word	0x00018180


	//   ....[24]....
        /*0940*/ 	.word	0x00020390


	//   ....[25]....
        /*0944*/ 	.word	0x000204b0


	//   ....[26]....
        /*0948*/ 	.word	0x000204e0


	//   ....[27]....
        /*094c*/ 	.word	0x00020510


	//   ....[28]....
        /*0950*/ 	.word	0x00020600


	//   ....[29]....
        /*0954*/ 	.word	0x00020630


	//   ....[30]....
        /*0958*/ 	.word	0x00020660


	//   ....[31]....
        /*095c*/ 	.word	0x00020690


	//   ....[32]....
        /*0960*/ 	.word	0x000254b0


	//   ....[33]....
        /*0964*/ 	.word	0x000254c0


	//   ....[34]....
        /*0968*/ 	.word	0x000254d0


	//   ....[35]....
        /*096c*/ 	.word	0x000254f0


	//   ....[36]....
        /*0970*/ 	.word	0x00025510


	//   ....[37]....
        /*0974*/ 	.word	0x00025530


	//   ....[38]....
        /*0978*/ 	.word	0x00025540


	//   ....[39]....
        /*097c*/ 	.word	0x00025570


	//----- nvinfo : EIATTR_VRC_CTA_INIT_COUNT
	.align		4
.L_748:
        /*0980*/ 	.byte	0x02, 0x4a
	.zero		1
	.zero		1


	//----- nvinfo : EIATTR_EXIT_INSTR_OFFSETS
	.align		4
        /*0984*/ 	.byte	0x04, 0x1c
        /*0986*/ 	.short	(.L_750 - .L_749)


	//   ....[0]....
.L_749:
        /*0988*/ 	.word	0x00000660


	//   ....[1]....
        /*098c*/ 	.word	0x000019d0


	//   ....[2]....
        /*0990*/ 	.word	0x00001a60


	//   ....[3]....
        /*0994*/ 	.word	0x00026ea0


	//   ....[4]....
        /*0998*/ 	.word	0x00026f80


	//----- nvinfo : EIATTR_CRS_STACK_SIZE
	.align		4
.L_750:
        /*099c*/ 	.byte	0x04, 0x1e
        /*099e*/ 	.short	(.L_752 - .L_751)
.L_751:
        /*09a0*/ 	.word	0x00000000


	//----- nvinfo : EIATTR_CBANK_PARAM_SIZE
	.align		4
.L_752:
        /*09a4*/ 	.byte	0x03, 0x19
        /*09a6*/ 	.short	0x01d0


	//----- nvinfo : EIATTR_PARAM_CBANK
	.align		4
        /*09a8*/ 	.byte	0x04, 0x0a
        /*09aa*/ 	.short	(.L_754 - .L_753)
	.align		4
.L_753:
        /*09ac*/ 	.word	index@(.nv.constant0._ZN5flash16flash_fwd_kernelI23Flash_fwd_kernel_traitsILi64ELi128ELi64ELi4ELb0ELb0EN7cutlass10bfloat16_tE19Flash_kernel_traitsILi64ELi128ELi64ELi4ES3_EELb1ELb0ELb1ELb1ELb0ELb0ELb0ELb1EEEvNS_16Flash_fwd_paramsE)
        /*09b0*/ 	.short	0x0380
        /*09b2*/ 	.short	0x01d0


	//----- nvinfo : EIATTR_SW_WAR
	.align		4
.L_754:
        /*09b4*/ 	.byte	0x04, 0x36
        /*09b6*/ 	.short	(.L_756 - .L_755)
.L_755:
        /*09b8*/ 	.word	0x00000008
.L_756:


//--------------------- .nv.info._ZN5flash16flash_fwd_kernelI23Flash_fwd_kernel_traitsILi64ELi128ELi64ELi4ELb0ELb0EN7cutlass10bfloat16_tE19Flash_kernel_traitsILi64ELi128ELi64ELi4ES3_EELb0ELb0ELb1ELb1ELb0ELb0ELb1ELb0EEEvNS_16Flash_fwd_paramsE --------------------------
	.section	.nv.info._ZN5flash16flash_fwd_kernelI23Flash_fwd_kernel_traitsILi64ELi128ELi64ELi4ELb0ELb0EN7cutlass10bfloat16_tE19Flash_kernel_traitsILi64ELi128ELi64ELi4ES3_EELb0ELb0ELb1ELb1ELb0ELb0ELb1ELb0EEEvNS_16Flash_fwd_paramsE,"",@"SHT_CUDA_INFO"
	.sectionflags	@""
	.align	4


	//----- nvinfo : EIATTR_CUDA_API_VERSION
	.align		4
        /*0000*/ 	.byte	0x04, 0x37
        /*0002*/ 	.short	(.L_758 - .L_757)
.L_757:
        /*0004*/ 	.word	0x00000082


	//----- nvinfo : EIATTR_KPARAM_INFO
	.align		4
.L_758:
        /*0008*/ 	.byte	0x04, 0x17
        /*000a*/ 	.short	(.L_760 - .L_759)
.L_759:
        /*000c*/ 	.word	0x00000000
        /*0010*/ 	.short	0x0000
        /*0012*/ 	.short	0x0000
        /*0014*/ 	.byte	0x00, 0xf0, 0x41, 0x07


	//----- nvinfo : EIATTR_SPARSE_MMA_MASK
	.align		4
.L_760:
        /*0018*/ 	.byte	0x03, 0x50
        /*001a*/ 	.short	0x0000


	//----- nvinfo : EIATTR_MAXREG_COUNT
	.align		4
        /*001c*/ 	.byte	0x03, 0x1b
        /*001e*/ 	.short	0x00ff


	//----- nvinfo : EIATTR_NUM_BARRIERS
	.align		4
        /*0020*/ 	.byte	0x02, 0x4c
        /*0022*/ 	.byte	0x01
	.zero		1


	//----- nvinfo : EIATTR_ANNOTATIONS
	.align		4
        /*0024*/ 	.byte	0x04, 0x55
        /*0026*/ 	.short	(.L_762 - .L_761)


	//   ....[0]....
.L_761:
        /* <DEDUP_REMOVED lines=10> */


	//----- nvinfo : EIATTR_MERCURY_ISA_VERSION
	.align		4
.L_762:
        /*00b8*/ 	.byte	0x03, 0x5f
        /*00ba*/ 	.short	0x0101


	//----- nvinfo : EIATTR_INT_WARP_WIDE_INSTR_OFFSETS
	.align		4
        /*00bc*/ 	.byte	0x04, 0x31
        /*00be*/ 	.short	(.L_764 - .L_763)


	//   ....[0]....
.L_763:
        /*00c0*/ 	.word	0x00012de0


	//----- nvinfo : EIATTR_COOP_GROUP_MASK_REGIDS
	.align		4
.L_764:
        /*00c4*/ 	.byte	0x04, 0x29
        /*00c6*/ 	.short	(.L_766 - .L_765)


	//   ....[0]....
.L_765:
        /*00c8*/ 	.word	0xffffffff


	//   ....[1]....
        /*00cc*/ 	.word	0xffffffff


	//   ....[2]....
        /*00d0*/ 	.word	0xffffffff


	//   ....[3]....
        /*00d4*/ 	.word	0xffffffff


	//   ....[4]....
        /*00d8*/ 	.word	0xffffffff


	//   ....[5]....
        /*00dc*/ 	.word	0xffffffff


	//   ....[6]....
        /*00e0*/ 	.word	0xffffffff


	//   ....[7]....
        /*00e4*/ 	.word	0xffffffff


	//   ....[8]....
        /*00e8*/ 	.word	0xffffffff


	//   ....[9]....
        /*00ec*/ 	.word	0xffffffff


	//   ....[10]....
        /*00f0*/ 	.word	0xffffffff


	//   ....[11]....
        /*00f4*/ 	.word	0xffffffff


	//   ....[12]....
        /*00f8*/ 	.word	0xffffffff


	//   ....[13]....
        /*00fc*/ 	.word	0xffffffff


	//   ....[14]....
        /*0100*/ 	.word	0xffffffff


	//   ....[15]....
        /*0104*/ 	.word	0xffffffff


	//   ....[16]....
        /*0108*/ 	.word	0xffffffff


	//   ....[17]....
        /*010c*/ 	.word	0xffffffff


	//   ....[18]....
        /*0110*/ 	.word	0xffffffff


	//   ....[19]....
        /*0114*/ 	.word	0xffffffff


	//   ....[20]....
        /*0118*/ 	.word	0xffffffff


	//   ....[21]....
        /*011c*/ 	.word	0xffffffff


	//   ....[22]....
        /*0120*/ 	.word	0xffffffff


	//   ....[23]....
        /*0124*/ 	.word	0xffffffff


	//   ....[24]....
        /*0128*/ 	.word	0xffffffff


	//   ....[25]....
        /*012c*/ 	.word	0xffffffff


	//   ....[26]....
        /*0130*/ 	.word	0xffffffff


	//   ....[27]....
        /*0134*/ 	.word	0xffffffff


	//   ....[28]....
        /*0138*/ 	.word	0xffffffff


	//   ....[29]....
        /*013c*/ 	.word	0xffffffff


	//   ....[30]....
        /*0140*/ 	.word	0xffffffff


	//   ....[31]....
        /*0144*/ 	.word	0xffffffff


	//   ....[32]....
        /*0148*/ 	.word	0xffffffff


	//   ....[33]....
        /*014c*/ 	.word	0xffffffff


	//   ....[34]....
        /*0150*/ 	.word	0xffffffff


	//   ....[35]....
        /*0154*/ 	.word	0xffffffff


	//   ....[36]....
        /*0158*/ 	.word	0xffffffff


	//   ....[37]....
        /*015c*/ 	.word	0xffffffff


	//   ....[38]....
        /*0160*/ 	.word	0xffffffff


	//   ....[39]....
        /*0164*/ 	.word	0xffffffff


	//----- nvinfo : EIATTR_COOP_GROUP_INSTR_OFFSETS
	.align		4
.L_766:
        /*0168*/ 	.byte	0x04, 0x28
        /*016a*/ 	.short	(.L_768 - .L_767)


	//   ....[0]....
.L_767:
        /*016c*/ 	.word	0x00006ec0


	//   ....[1]....
        /*0170*/ 	.word	0x00006f40


	//   ....[2]....
        /*0174*/ 	.word	0x00006fc0


	//   ....[3]....
        /*0178*/ 	.word	0x00006fe0


	//   ....[4]....
        /*017c*/ 	.word	0x00007010


	//   ....[5]....
        /*0180*/ 	.word	0x00007030


	//   ....[6]....
        /*0184*/ 	.word	0x00007130


	//   ....[7]....
        /*0188*/ 	.word	0x00007160


	//   ....[8]....
        /*018c*/ 	.word	0x0000bb80


	//   ....[9]....
        /*0190*/ 	.word	0x0000bbe0


	//   ....[10]....
        /*0194*/ 	.word	0x0000bc80


	//   ....[11]....
        /*0198*/ 	.word	0x0000bdb0


	//   ....[12]....
        /*019c*/ 	.word	0x0000be20


	//   ....[13]....
        /*01a0*/ 	.word	0x0000be50


	//   ....[14]....
        /*01a4*/ 	.word	0x0000be60


	//   ....[15]....
        /*01a8*/ 	.word	0x0000bf60


	//   ....[16]....
        /*01ac*/ 	.word	0x000111e0


	//   ....[17]....
        /*01b0*/ 	.word	0x00011230


	//   ....[18]....
        /*01b4*/ 	.word	0x00011290


	//   ....[19]....
        /*01b8*/ 	.word	0x00011300


	//   ....[20]....
        /*01bc*/ 	.word	0x00011310


	//   ....[21]....
        /*01c0*/ 	.word	0x00011330


	//   ....[22]....
        /*01c4*/ 	.word	0x00011340


	//   ....[23]....
        /*01c8*/ 	.word	0x00011370


	//   ....[24]....
        /*01cc*/ 	.word	0x00016590


	//   ....[25]....
        /*01d0*/ 	.word	0x00016650


	//   ....[26]....
        /*01d4*/ 	.word	0x000166c0


	//   ....[27]....
        /*01d8*/ 	.word	0x00016760


	//   ....[28]....
        /*01dc*/ 	.word	0x00016790


	//   ....[29]....
        /*01e0*/ 	.word	0x000167f0


	//   ....[30]....
        /*01e4*/ 	.word	0x000168f0


	//   ....[31]....
        /*01e8*/ 	.word	0x00016930


	//   ....[32]....
        /*01ec*/ 	.word	0x000181e0


	//   ....[33]....
        /*01f0*/ 	.word	0x00018230


	//   ....[34]....
        /*01f4*/ 	.word	0x00018290


	//   ....[35]....
        /*01f8*/ 	.word	0x000182a0


	//   ....[36]....
        /*01fc*/ 	.word	0x000182c0


	//   ....[37]....
        /*0200*/ 	.word	0x000182e0


	//   ....[38]....
        /*0204*/ 	.word	0x000182f0


	//   ....[39]....
        /*0208*/ 	.word	0x00018320


	//----- nvinfo : EIATTR_VRC_CTA_INIT_COUNT
	.align		4
.L_768:
        /*020c*/ 	.byte	0x02, 0x4a
	.zero		1
	.zero		1


	//----- nvinfo : EIATTR_EXIT_INSTR_OFFSETS
	.align		4
        /*0210*/ 	.byte	0x04, 0x1c
        /*0212*/ 	.short	(.L_770 - .L_769)


	//   ....[0]....
.L_769:
        /*0214*/ 	.word	0x000003d0


	//   ....[1]....
        /*0218*/ 	.word	0x00001720


	//   ....[2]....
        /*021c*/ 	.word	0x000017b0


	//   ....[3]....
        /*0220*/ 	.word	0x00019d20


	//   ....[4]....
        /*0224*/ 	.word	0x00019e00


	//----- nvinfo : EIATTR_CRS_STACK_SIZE
	.align		4
.L_770:
        /*0228*/ 	.byte	0x04, 0x1e
        /*022a*/ 	.short	(.L_772 - .L_771)
.L_771:
        /*022c*/ 	.word	0x00000000


	//----- nvinfo : EIATTR_CBANK_PARAM_SIZE
	.align		4
.L_772:
        /*0230*/ 	.byte	0x03, 0x19
        /*0232*/ 	.short	0x01d0


	//----- nvinfo : EIATTR_PARAM_CBANK
	.align		4
        /*0234*/ 	.byte	0x04, 0x0a
        /*0236*/ 	.short	(.L_774 - .L_773)
	.align		4
.L_773:
        /*0238*/ 	.word	index@(.nv.constant0._ZN5flash16flash_fwd_kernelI23Flash_fwd_kernel_traitsILi64ELi128ELi64ELi4ELb0ELb0EN7cutlass10bfloat16_tE19Flash_kernel_traitsILi64ELi128ELi64ELi4ES3_EELb0ELb0ELb1ELb1ELb0ELb0ELb1ELb0EEEvNS_16Flash_fwd_paramsE)
        /*023c*/ 	.short	0x0380
        /*023e*/ 	.short	0x01d0


	//----- nvinfo : EIATTR_SW_WAR
	.align		4
.L_774:
        /*0240*/ 	.byte	0x04, 0x36
        /*0242*/ 	.short	(.L_776 - .L_775)
.L_775:
        /*0244*/ 	.word	0x00000008
.L_776:


//--------------------- .nv.callgraph             --------------------------
	.section	.nv.callgraph,"",@"SHT_CUDA_CALLGRAPH"
	.align	4
	.sectionentsize	8
	.align		4
        /*0000*/ 	.word	0x00000000
	.align		4
        /*0004*/ 	.word	0xffffffff
	.align		4
        /*0008*/ 	.word	0x00000000
	.align		4
        /*000c*/ 	.word	0xfffffffe
	.align		4
        /*0010*/ 	.word	0x00000000
	.align		4
        /*0014*/ 	.word	0xfffffffd
	.align		4
        /*0018*/ 	.word	0x00000000
	.align		4
        /*001c*/ 	.word	0xfffffffc


//--------------------- .nv.constant4             --------------------------
	.section	.nv.constant4,"a",@progbits
	.align	8
	.align		8
.nv.constant4:
        /*0000*/ 	.dword	_ZN65_INTERNAL_23b8c448_29_flash_fwd_hdim64_bf16_sm80_cu_e763cb1e_30994cuda3std3__45__cpo5beginE
	.align		8
        /*0008*/ 	.dword	_ZN65_INTERNAL_23b8c448_29_flash_fwd_hdim64_bf16_sm80_cu_e763cb1e_30994cuda3std3__45__cpo3endE
	.align		8
        /*0010*/ 	.dword	_ZN65_INTERNAL_23b8c448_29_flash_fwd_hdim64_bf16_sm80_cu_e763cb1e_30994cuda3std3__45__cpo6cbeginE
	.align		8
        /*0018*/ 	.dword	_ZN65_INTERNAL_23b8c448_29_flash_fwd_hdim64_bf16_sm80_cu_e763cb1e_30994cuda3std3__45__cpo4cendE
	.align		8
        /*0020*/ 	.dword	_ZN65_INTERNAL_23b8c448_29_flash_fwd_hdim64_bf16_sm80_cu_e763cb1e_30994cuda3std3__467_GLOBAL__N__23b8c448_29_flash_fwd_hdim64_bf16_sm80_cu_e763cb1e_30996ignoreE
	.align		8
        /*0028*/ 	.dword	_ZN65_INTERNAL_23b8c448_29_flash_fwd_hdim64_bf16_sm80_cu_e763cb1e_30994cuda3std3__419piecewise_constructE
	.align		8
        /*0030*/ 	.dword	_ZN65_INTERNAL_23b8c448_29_flash_fwd_hdim64_bf16_sm80_cu_e763cb1e_30994cuda3std3__48in_placeE
	.align		8
        /*0038*/ 	.dword	_ZN65_INTERNAL_23b8c448_29_flash_fwd_hdim64_bf16_sm80_cu_e763cb1e_30994cuda3std6ranges3__45__cpo4swapE
	.align		8
        /*0040*/ 	.dword	_ZN65_INTERNAL_23b8c448_29_flash_fwd_hdim64_bf16_sm80_cu_e763cb1e_30994cuda3std6ranges3__45__cpo9iter_moveE
	.align		8
        /*0048*/ 	.dword	_ZN65_INTERNAL_23b8c448_29_flash_fwd_hdim64_bf16_sm80_cu_e763cb1e_30994cute7productE
	.align		8
        /*0050*/ 	.dword	_ZN65_INTERNAL_23b8c448_29_flash_fwd_hdim64_bf16_sm80_cu_e763cb1e_30994cute1_E


//--------------------- .text._ZN5flash16flash_fwd_kernelI23Flash_fwd_kernel_traitsILi64ELi128ELi128ELi4ELb0ELb0EN7cutlass10bfloat16_tE19Flash_kernel_traitsILi64ELi128ELi128ELi4ES3_EELb0ELb0ELb0ELb0ELb0ELb1ELb0ELb0EEEvNS_16Flash_fwd_paramsE --------------------------
	.section	.text._ZN5flash16flash_fwd_kernelI23Flash_fwd_kernel_traitsILi64ELi128ELi128ELi4ELb0ELb0EN7cutlass10bfloat16_tE19Flash_kernel_traitsILi64ELi128ELi128ELi4ES3_EELb0ELb0ELb0ELb0ELb0ELb1ELb0ELb0EEEvNS_16Flash_fwd_paramsE,"ax",@progbits
	.align	128
        .global         _ZN5flash16flash_fwd_kernelI23Flash_fwd_kernel_traitsILi64ELi128ELi128ELi4ELb0ELb0EN7cutlass10bfloat16_tE19Flash_kernel_traitsILi64ELi128ELi128ELi4ES3_EELb0ELb0ELb0ELb0ELb0ELb1ELb0ELb0EEEvNS_16Flash_fwd_paramsE
        .type           _ZN5flash16flash_fwd_kernelI23Flash_fwd_kernel_traitsILi64ELi128ELi128ELi4ELb0ELb0EN7cutlass10bfloat16_tE19Flash_kernel_traitsILi64ELi128ELi128ELi4ES3_EELb0ELb0ELb0ELb0ELb0ELb1ELb0ELb0EEEvNS_16Flash_fwd_paramsE,@function
        .size           _ZN5flash16flash_fwd_kernelI23Flash_fwd_kernel_traitsILi64ELi128ELi128ELi4ELb0ELb0EN7cutlass10bfloat16_tE19Flash_kernel_traitsILi64ELi128ELi128ELi4ES3_EELb0ELb0ELb0ELb0ELb0ELb1ELb0ELb0EEEvNS_16Flash_fwd_paramsE,(.L_x_2686 - _ZN5flash16flash_fwd_kernelI23Flash_fwd_kernel_traitsILi64ELi128ELi128ELi4ELb0ELb0EN7cutlass10bfloat16_tE19Flash_kernel_traitsILi64ELi128ELi128ELi4ES3_EELb0ELb0ELb0ELb0ELb0ELb1ELb0ELb0EEEvNS_16Flash_fwd_paramsE)
        .other          _ZN5flash16flash_fwd_kernelI23Flash_fwd_kernel_traitsILi64ELi128ELi128ELi4ELb0ELb0EN7cutlass10bfloat16_tE19Flash_kernel_traitsILi64ELi128ELi128ELi4ES3_EELb0ELb0ELb0ELb0ELb0ELb1ELb0ELb0EEEvNS_16Flash_fwd_paramsE,@"STO_CUDA_ENTRY STV_DEFAULT"
_ZN5flash16flash_fwd_kernelI23Flash_fwd_kernel_traitsILi64ELi128ELi128ELi4ELb0ELb0EN7cutlass10bfloat16_tE19Flash_kernel_traitsILi64ELi128ELi128ELi4ES3_EELb0ELb0ELb0ELb0ELb0ELb1ELb0ELb0EEEvNS_16Flash_fwd_paramsE:
.text._ZN5flash16flash_fwd_kernelI23Flash_fwd_kernel_traitsILi64ELi128ELi128ELi4ELb0ELb0EN7cutlass10bfloat16_tE19Flash_kernel_traitsILi64ELi128ELi128ELi4ES3_EELb0ELb0ELb0ELb0ELb0ELb1ELb0ELb0EEEvNS_16Flash_fwd_paramsE:
[----:B------:R-:W1:Y:S01]  /*0000*/  LDC R1, c[0x0][0x37c] ;  /* 0x0000df00ff017b82 */ /* 0x000e620000000800 */
[----:B------:R-:W2:Y:S07]  /*0010*/  LDCU.64 UR12, c[0x0][0x460] ;  /* 0x00008c00ff0c77ac */ /* 0x000eae0008000a00 */
[----:B------:R-:W3:Y:S01]  /*0020*/  S2UR UR7, SR_CTAID.Y ;  /* 0x00000000000779c3 */ /* 0x000ee20000002600 */
[----:B-1----:R-:W-:Y:S01]  /*0030*/  VIADD R1, R1, 0xffffff90 ;  /* 0xffffff9001017836 */ /* 0x002fe20000000000 */
[----:B------:R-:W1:Y:S01]  /*0040*/  LDCU.64 UR4, c[0x0][0x478] ;  /* 0x00008f00ff0477ac */ /* 0x000e620008000a00 */
[----:B------:R-:W4:Y:S01]  /*0050*/  LDCU.64 UR8, c[0x0][0x470] ;  /* 0x00008e00ff0877ac */ /* 0x000f220008000a00 */
[----:B------:R-:W3:Y:S01]  /*0060*/  LDCU.64 UR14, c[0x0][0x460] ;  /* 0x00008c00ff0e77ac */ /* 0x000ee20008000a00 */
[----:B------:R-:W5:Y:S01]  /*0070*/  LDCU.U8 UR6, c[0x0][0x532] ;  /* 0x0000a640ff0677ac */ /* 0x000f620008000000 */
[----:B--2---:R-:W-:Y:S01]  /*0080*/  ISETP.NE.U32.AND P4, PT, RZ, UR12, PT ;  /* 0x0000000cff007c0c */ /* 0x004fe2000bf85070 */
[----:B------:R-:W2:Y:S03]  /*0090*/  LDCU.64 UR10, c[0x0][0x468] ;  /* 0x00008d00ff0a77ac */ /* 0x000ea60008000a00 */
[----:B------:R-:W-:Y:S01]  /*00a0*/  ISETP.NE.AND.EX P4, PT, RZ, UR13, PT, P4 ;  /* 0x0000000dff007c0c */ /* 0x000fe2000bf85340 */
[----:B------:R-:W-:-:S02]  /*00b0*/  UISETP.NE.U32.AND UP4, UPT, UR12, URZ, UPT ;  /* 0x000000ff0c00728c */ /* 0x000fc4000bf85070 */
[----:B-1----:R-:W-:Y:S02]  /*00c0*/  UISETP.NE.U32.AND UP2, UPT, UR4, URZ, UPT ;  /* 0x000000ff0400728c */ /* 0x002fe4000bf45070 */
[----:B------:R-:W-:Y:S01]  /*00d0*/  UISETP.NE.AND.EX UP4, UPT, UR13, URZ, UPT, UP4 ;  /* 0x000000ff0d00728c */ /* 0x000fe2000bf85340 */
[----:B------:R-:W1:Y:S01]  /*00e0*/  LDCU.64 UR16, c[0x0][0x358] ;  /* 0x00006b00ff1077ac */ /* 0x000e620008000a00 */
[----:B----4-:R-:W-:-:S04]  /*00f0*/  UISETP.NE.U32.AND UP3, UPT, UR8, URZ, UPT ;  /* 0x000000ff0800728c */ /* 0x010fc8000bf65070 */
[----:B------:R-:W-:Y:S01]  /*0100*/  PLOP3.LUT P2, PT, PT, PT, UP4, 0x80, 0x8 ;  /* 0x000000000008781c */ /* 0x000fe20003f4f048 */
[----:B------:R-:W-:Y:S02]  /*0110*/  UISETP.NE.AND.EX UP2, UPT, UR5, URZ, UPT, UP2 ;  /* 0x000000ff0500728c */ /* 0x000fe4000bf45320 */
[----:B------:R-:W-:Y:S02]  /*0120*/  UISETP.NE.AND.EX UP3, UPT, UR9, URZ, UPT, UP3 ;  /* 0x000000ff0900728c */ /* 0x000fe4000bf65330 */
[----:B---3--:R-:W-:Y:S02]  /*0130*/  UIMAD.WIDE.U32 UR14, UR7, 0x4, UR14 ;  /* 0x00000004070e78a5 */ /* 0x008fe4000f8e000e */
[----:B------:R-:W-:Y:S02]  /*0140*/  USHF.L.U32 UR12, UR7, 0x2, URZ ;  /* 0x00000002070c7899 */ /* 0x000fe400080006ff */
[----:B-----5:R-:W-:Y:S02]  /*0150*/  UISETP.NE.AND UP5, UPT, UR6, URZ, UPT ;  /* 0x000000ff0600728c */ /* 0x020fe4000bfa5270 */
[----:B--2---:R-:W-:Y:S01]  /*0160*/  UISETP.EQ.U32.AND UP6, UPT, UR10, URZ, UPT ;  /* 0x000000ff0a00728c */ /* 0x004fe2000bfc2070 */
[----:B------:R-:W-:Y:S01]  /*0170*/  IMAD.U32 R2, RZ, RZ, UR14 ;  /* 0x0000000eff027e24 */ /* 0x000fe2000f8e00ff */
[----:B------:R-:W-:Y:S01]  /*0180*/  USHF.R.U32.HI UR6, URZ, 0x1e, UR7 ;  /* 0x0000001eff067899 */ /* 0x000fe20008011607 */
[----:B------:R-:W-:Y:S01]  /*0190*/  IMAD.U32 R3, RZ, RZ, UR15 ;  /* 0x0000000fff037e24 */ /* 0x000fe2000f8e00ff */
[----:B------:R-:W-:Y:S01]  /*01a0*/  @UP2 UIADD3 UR4, UP0, UPT, UR12, UR4, URZ ;  /* 0x000000040c042290 */ /* 0x000fe2000ff1e0ff */
[----:B------:R-:W-:Y:S01]  /*01b0*/  PLOP3.LUT P0, PT, PT, PT, UP2, 0x80, 0x8 ;  /* 0x000000000008781c */ /* 0x000fe20003f0f028 */
[----:B------:R-:W-:-:S02]  /*01c0*/  UISETP.EQ.OR.EX UP6, UPT, UR11, URZ, !UP5, UP6 ;  /* 0x000000ff0b00728c */ /* 0x000fc4000efc2760 */
[----:B------:R-:W-:Y:S01]  /*01d0*/  @UP3 UIADD3 UR8, UP1, UPT, UR12, UR8, URZ ;  /* 0x000000080c083290 */ /* 0x000fe2000ff3e0ff */
[----:B-1----:R-:W2:Y:S01]  /*01e0*/  @P4 LDG.E R7, desc[UR16][R2.64] ;  /* 0x0000001002074981 */ /* 0x002ea2000c1e1900 */
[----:B------:R-:W-:Y:S01]  /*01f0*/  @UP2 UIADD3.X UR5, UPT, UPT, UR6, UR5, URZ, UP0, !UPT ;  /* 0x0000000506052290 */ /* 0x000fe200087fe4ff */
[----:B------:R-:W-:Y:S01]  /*0200*/  PLOP3.LUT P1, PT, PT, PT, UP3, 0x80, 0x8 ;  /* 0x000000000008781c */ /* 0x000fe20003f2f038 */
[----:B------:R-:W-:Y:S01]  /*0210*/  UIADD3 UR12, UP0, UPT, UR12, UR10, URZ ;  /* 0x0000000a0c0c7290 */ /* 0x000fe2000ff1e0ff */
[----:B------:R1:W3:Y:S01]  /*0220*/  @P2 LDG.E R6, desc[UR16][R2.64+0x4] ;  /* 0x0000041002062981 */ /* 0x0002e2000c1e1900 */
[----:B------:R-:W-:Y:S01]  /*0230*/  @UP3 UIADD3.X UR9, UPT, UPT, UR6, UR9, URZ, UP1, !UPT ;  /* 0x0000000906093290 */ /* 0x000fe20008ffe4ff */
[----:B------:R-:W-:Y:S01]  /*0240*/  PLOP3.LUT P3, PT, PT, PT, UP6, 0x80, 0x8 ;  /* 0x000000000008781c */ /* 0x000fe20003f6f068 */
[----:B------:R-:W-:Y:S01]  /*0250*/  UIADD3.X UR6, UPT, UPT, UR6, UR11, URZ, UP0, !UPT ;  /* 0x0000000b06067290 */ /* 0x000fe200087fe4ff */
[----:B------:R-:W-:-:S03]  /*0260*/  IMAD.U32 R4, RZ, RZ, UR8 ;  /* 0x00000008ff047e24 */ /* 0x000fc6000f8e00ff */
[----:B------:R-:W-:-:S06]  /*0270*/  IMAD.U32 R5, RZ, RZ, UR9 ;  /* 0x00000009ff057e24 */ /* 0x000fcc000f8e00ff */
[----:B------:R-:W4:Y:S01]  /*0280*/  @P1 LDG.E R5, desc[UR16][R4.64] ;  /* 0x0000001004051981 */ /* 0x000f22000c1e1900 */
[----:B-1----:R-:W-:Y:S02]  /*0290*/  IMAD.U32 R2, RZ, RZ, UR4 ;  /* 0x00000004ff027e24 */ /* 0x002fe4000f8e00ff */
[----:B------:R-:W-:Y:S01]  /*02a0*/  IMAD.U32 R3, RZ, RZ, UR5 ;  /* 0x00000005ff037e24 */ /* 0x000fe2000f8e00ff */
[----:B------:R-:W1:Y:S01]  /*02b0*/  S2UR UR8, SR_CTAID.X ;  /* 0x00000000000879c3 */ /* 0x000e620000002500 */
[----:B------:R-:W-:Y:S01]  /*02c0*/  UMOV UR14, 0xffffffff ;  /* 0xffffffff000e7882 */ /* 0x000fe20000000000 */
[----:B------:R-:W5:Y:S02]  /*02d0*/  @!UP4 LDCU UR19, c[0x0][0x434] ;  /* 0x00008680ff13c7ac */ /* 0x000f640008000800 */
[----:B------:R5:W4:Y:S01]  /*02e0*/  @P0 LDG.E R0, desc[UR16][R2.64] ;  /* 0x0000001002000981 */ /* 0x000b22000c1e1900 */
[----:B------:R-:W1:Y:S01]  /*02f0*/  @!UP2 LDCU.64 UR4, c[0x0][0x488] ;  /* 0x00009100ff04a7ac */ /* 0x000e620008000a00 */
[----:B-----5:R-:W-:-:S02]  /*0300*/  IMAD.U32 R2, RZ, RZ, UR12 ;  /* 0x0000000cff027e24 */ /* 0x020fc4000f8e00ff */
[----:B------:R-:W-:Y:S01]  /*0310*/  IMAD.U32 R3, RZ, RZ, UR6 ;  /* 0x00000006ff037e24 */ /* 0x000fe2000f8e00ff */
[----:B------:R-:W5:Y:S04]  /*0320*/  @!UP2 LDCU UR6, c[0x0][0x43c] ;  /* 0x00008780ff06a7ac */ /* 0x000f680008000800 */
[----:B------:R-:W4:Y:S01]  /*0330*/  @!P3 LDG.E R4, desc[UR16][R2.64] ;  /* 0x000000100204b981 */ /* 0x000f22000c1e1900 */
[----:B------:R-:W-:Y:S02]  /*0340*/  UISETP.NE.U32.AND UP3, UPT, UR10, URZ, UPT ;  /* 0x000000ff0a00728c */ /* 0x000fe4000bf65070 */
[----:B-1----:R-:W-:Y:S02]  /*0350*/  USHF.L.U32 UR9, UR8, 0x7, URZ ;  /* 0x0000000708097899 */ /* 0x002fe400080006ff */
[----:B------:R-:W-:Y:S01]  /*0360*/  UISETP.NE.AND.EX UP3, UPT, UR11, URZ, UPT, UP3 ;  /* 0x000000ff0b00728c */ /* 0x000fe2000bf65330 */
[----:B------:R-:W-:Y:S01]  /*0370*/  UMOV UR20, URZ ;  /* 0x000000ff00147c82 */ /* 0x000fe20008000000 */
[----:B------:R-:W-:Y:S01]  /*0380*/  UMOV UR22, 0xffffffff ;  /* 0xffffffff00167882 */ /* 0x000fe20000000000 */
[----:B------:R-:W-:-:S04]  /*0390*/  @!UP2 UISETP.NE.U32.AND UP0, UPT, UR4, URZ, UPT ;  /* 0x000000ff0400a28c */ /* 0x000fc8000bf05070 */
[----:B------:R-:W-:-:S04]  /*03a0*/  @!UP2 UISETP.NE.AND.EX UP0, UPT, UR5, URZ, UPT, UP0 ;  /* 0x000000ff0500a28c */ /* 0x000fc8000bf05300 */
[----:B------:R-:W1:Y:S01]  /*03b0*/  @!UP3 LDCU UR4, c[0x0][0x438] ;  /* 0x00008700ff04b7ac */ /* 0x000e620008000800 */
[----:B-----5:R-:W-:Y:S01]  /*03c0*/  @!UP2 USEL UR6, UR6, URZ, UP0 ;  /* 0x000000ff0606a287 */ /* 0x020fe20008000000 */
[----:B--2---:R-:W-:Y:S02]  /*03d0*/  @P4 R2UR UR14, R7 ;  /* 0x00000000070e42ca */ /* 0x004fe400000e0000 */
[----:B---3--:R-:W-:-:S13]  /*03e0*/  @P2 R2UR UR12, R6 ;  /* 0x00000000060c22ca */ /* 0x008fda00000e0000 */
[----:B------:R-:W-:Y:S01]  /*03f0*/  @UP4 UIADD3 UR19, UPT, UPT, UR12, -UR14, URZ ;  /* 0x8000000e0c134290 */ /* 0x000fe2000fffe0ff */
[----:B----4-:R-:W-:-:S03]  /*0400*/  @P1 R2UR UR20, R5 ;  /* 0x00000000051412ca */ /* 0x010fc600000e0000 */
[----:B------:R-:W-:Y:S01]  /*0410*/  UISETP.GT.AND UP1, UPT, UR19, UR9, UPT ;  /* 0x000000091300728c */ /* 0x000fe2000bf24270 */
[----:B------:R-:W-:-:S05]  /*0420*/  @P0 R2UR UR18, R0 ;  /* 0x00000000001202ca */ /* 0x000fca00000e0000 */
[----:B------:R-:W-:Y:S02]  /*0430*/  PLOP3.LUT P0, PT, PT, PT, UP1, 0x80, 0x8 ;  /* 0x000000000008781c */ /* 0x000fe40003f0f018 */
[----:B------:R-:W-:Y:S01]  /*0440*/  @!P3 R2UR UR22, R4 ;  /* 0x000000000416b2ca */ /* 0x000fe200000e0000 */
[----:B-1----:R-:W-:-:S14]  /*0450*/  BRA.U !UP3, `(.L_x_0) ;  /* 0x000000010b187547 */ /* 0x002fdc000b800000 */
[----:B------:R-:W-:-:S13]  /*0460*/  PLOP3.LUT P1, PT, PT, PT, UP5, 0x80, 0x8 ;  /* 0x000000000008781c */ /* 0x000fda0003f2f058 */
[----:B------:R-:W2:Y:S04]  /*0470*/  @P1 LDG.E R0, desc[UR16][R2.64+0x4] ;  /* 0x0000041002001981 */ /* 0x000ea8000c1e1900 */
[----:B------:R-:W3:Y:S01]  /*0480*/  @!P1 LDG.E R2, desc[UR16][R2.64] ;  /* 0x0000001002029981 */ /* 0x000ee2000c1e1900 */
[----:B--2---:R-:W-:-:S13]  /*0490*/  @P1 R2UR UR4, R0 ;  /* 0x00000000000412ca */ /* 0x004fda00000e0000 */
[----:B------:R-:W-:-:S07]  /*04a0*/  @UP5 UIADD3 UR4, UPT, UPT, UR4, -UR22, URZ ;  /* 0x8000001604045290 */ /* 0x000fce000fffe0ff */
[----:B---3--:R-:W-:-:S15]  /*04b0*/  @!P1 R2UR UR4, R2 ;  /* 0x00000000020492ca */ /* 0x008fde00000e0000 */
.L_x_0:
[----:B------:R-:W-:Y:S01]  /*04c0*/  @UP2 UIADD3 UR18, UPT, UPT, UR18, -UR20, URZ ;  /* 0x8000001412122290 */ /* 0x000fe2000fffe0ff */
[----:B------:R-:W-:Y:S11]  /*04d0*/  @!P0 EXIT ;  /* 0x000000000000894d */ /* 0x000ff60003800000 */
[----:B------:R-:W-:Y:S01]  /*04e0*/  @!UP2 UIADD3 UR18, UPT, UPT, UR6, UR4, -UR20 ;  /* 0x000000040612a290 */ /* 0x000fe2000fffe814 */
[----:B------:R-:W1:Y:S01]  /*04f0*/  S2R R213, SR_TID.X ;  /* 0x0000000000d57919 */ /* 0x000e620000002100 */
[----:B------:R-:W2:Y:S02]  /*0500*/  S2UR UR6, SR_CTAID.Z ;  /* 0x00000000000679c3 */ /* 0x000ea40000002700 */
[----:B------:R-:W-:Y:S02]  /*0510*/  UISETP.GT.AND UP0, UPT, UR18, URZ, UPT ;  /* 0x000000ff1200728c */ /* 0x000fe4000bf04270 */
[----:B------:R-:W-:-:S04]  /*0520*/  UIADD3 UR5, UPT, UPT, UR18, 0x7f, URZ ;  /* 0x0000007f12057890 */ /* 0x000fc8000fffe0ff */
[----:B------:R-:W-:-:S04]  /*0530*/  USHF.R.S32.HI UR4, URZ, 0x1f, UR5 ;  /* 0x0000001fff047899 */ /* 0x000fc80008011405 */
[----:B------:R-:W-:-:S04]  /*0540*/  ULEA.HI UR4, UR4, UR5, URZ, 0x7 ;  /* 0x0000000504047291 */ /* 0x000fc8000f8f38ff */
[----:B------:R-:W-:Y:S01]  /*0550*/  USHF.R.S32.HI UR15, URZ, 0x7, UR4 ;  /* 0x00000007ff0f7899 */ /* 0x000fe20008011404 */
[----:B------:R-:W-:Y:S11]  /*0560*/  BRA.U UP0, `(.L_x_1) ;  /* 0x0000001100a87547 */ /* 0x000ff6000b800000 */
[----:B------:R-:W3:Y:S01]  /*0570*/  LDCU.U8 UR4, c[0x0][0x549] ;  /* 0x0000a920ff0477ac */ /* 0x000ee20008000000 */
[----:B------:R-:W-:-:S11]  /*0580*/  UISETP.NE.AND UP0, UPT, UR14, -0x1, UPT ;  /* 0xffffffff0e00788c */ /* 0x000fd6000bf05270 */
[----:B------:R-:W4:Y:S01]  /*0590*/  @!UP0 LDCU.64 UR12, c[0x0][0x400] ;  /* 0x00008000ff0c87ac */ /* 0x000f220008000a00 */
[----:B---3--:R-:W-:Y:S01]  /*05a0*/  UISETP.NE.AND UP1, UPT, UR4, URZ, UPT ;  /* 0x000000ff0400728c */ /* 0x008fe2000bf25270 */
[----:B------:R-:W3:Y:S10]  /*05b0*/  @UP0 LDCU.64 UR10, c[0x0][0x408] ;  /* 0x00008100ff0a07ac */ /* 0x000ef40008000a00 */
[----:B------:R-:W5:Y:S01]  /*05c0*/  @UP1 LDCU.64 UR4, c[0x0][0x430] ;  /* 0x00008600ff0417ac */ /* 0x000f620008000a00 */
[----:B----4-:R-:W-:Y:S01]  /*05d0*/  @!UP0 UIMAD.WIDE.U32 UR20, UR7, UR12, URZ ;  /* 0x0000000c071482a5 */ /* 0x010fe2000f8e00ff */
[----:B------:R-:W4:Y:S01]  /*05e0*/  LDCU.U8 UR12, c[0x0][0x548] ;  /* 0x0000a900ff0c77ac */ /* 0x000f220008000000 */
[----:B---3--:R-:W-:-:S02]  /*05f0*/  @UP0 UIMAD.WIDE.U32 UR22, UR14, UR10, URZ ;  /* 0x0000000a0e1602a5 */ /* 0x008fc4000f8e00ff */
[----:B------:R-:W-:-:S03]  /*0600*/  @!UP0 UIMAD UR15, UR7, UR13, UR21 ;  /* 0x0000000d070f82a4 */ /* 0x000fc6000f8e0215 */
[----:B------:R-:W-:Y:S01]  /*0610*/  @!UP0 UMOV UR18, UR20 ;  /* 0x0000001400128c82 */ /* 0x000fe20008000000 */
[----:B------:R-:W-:Y:S01]  /*0620*/  @UP0 UIMAD UR15, UR14, UR11, UR23 ;  /* 0x0000000b0e0f02a4 */ /* 0x000fe2000f8e0217 */
[----:B------:R-:W3:Y:S01]  /*0630*/  @UP1 LDCU UR10, c[0x0][0x430] ;  /* 0x00008600ff0a17ac */ /* 0x000ee20008000800 */
[----:B-----5:R-:W-:Y:S01]  /*0640*/  @UP1 UIMAD UR13, UR4, UR5, URZ ;  /* 0x00000005040d12a4 */ /* 0x020fe2000f8e02ff */
[----:B------:R-:W-:Y:S01]  /*0650*/  @UP1 UMOV UR20, 0x1 ;  /* 0x0000000100141882 */ /* 0x000fe20000000000 */
[----:B------:R-:W-:Y:S01]  /*0660*/  @UP0 UMOV UR18, UR22 ;  /* 0x0000001600120c82 */ /* 0x000fe20008000000 */
[----:B----4-:R-:W-:Y:S09]  /*0670*/  BRA.U UP1, `(.L_x_2) ;  /* 0x0000000101287547 */ /* 0x010ff2000b800000 */
[----:B------:R-:W-:Y:S01]  /*0680*/  UISETP.NE.AND UP0, UPT, UR12, URZ, UPT ;  /* 0x000000ff0c00728c */ /* 0x000fe2000bf05270 */
[----:B------:R-:W4:Y:S10]  /*0690*/  LDCU UR5, c[0x0][0x3e0] ;  /* 0x00007c00ff0577ac */ /* 0x000f340008000800 */
[----:B------:R-:W4:Y:S01]  /*06a0*/  @UP0 LDCU UR20, c[0x0][0x454] ;  /* 0x00008a80ff1407ac */ /* 0x000f220008000800 */
[----:B------:R-:W5:Y:S01]  /*06b0*/  @!UP0 LDCU UR4, c[0x0][0x434] ;  /* 0x00008680ff0487ac */ /* 0x000f620008000800 */
[----:B------:R-:W1:Y:S01]  /*06c0*/  @UP0 LDCU UR13, c[0x0][0x454] ;  /* 0x00008a80ff0d07ac */ /* 0x000e620008000800 */
[----:B---3--:R-:W-:Y:S01]  /*06d0*/  @UP0 UMOV UR10, 0x1 ;  /* 0x00000001000a0882 */ /* 0x008fe20000000000 */
[----:B-1----:R-:W1:Y:S01]  /*06e0*/  @!UP0 LDCU UR13, c[0x0][0x434] ;  /* 0x00008680ff0d87ac */ /* 0x002e620008000800 */
[----:B------:R-:W-:Y:S01]  /*06f0*/  @!UP0 UMOV UR10, 0x1 ;  /* 0x00000001000a8882 */ /* 0x000fe20000000000 */
[----:B----4-:R-:W-:-:S02]  /*0700*/  @UP0 UIMAD UR20, UR20, UR5, URZ ;  /* 0x00000005141402a4 */ /* 0x010fc4000f8e02ff */
[----:B-----5:R-:W-:-:S12]  /*0710*/  @!UP0 UIMAD UR20, UR4, UR5, URZ ;  /* 0x00000005041482a4 */ /* 0x020fd8000f8e02ff */
.L_x_2:
[----:B------:R-:W4:Y:S01]  /*0720*/  LDCU.64 UR4, c[0x0][0x410] ;  /* 0x00008200ff0477ac */ /* 0x000f220008000a00 */
[----:B-1----:R-:W-:Y:S01]  /*0730*/  IMAD.SHL.U32 R2, R213, 0x8, RZ ;  /* 0x00000008d5027824 */ /* 0x002fe200078e00ff */
[----:B------:R-:W-:Y:S01]  /*0740*/  SHF.R.U32.HI R11, RZ, 0x3, R213 ;  /* 0x00000003ff0b7819 */ /* 0x000fe200000116d5 */
[----:B------:R-:W-:Y:S01]  /*0750*/  BSSY.RECONVERGENT B0, `(.L_x_3) ;  /* 0x0000034000007945 */ /* 0x000fe20003800200 */
[----:B------:R-:W1:Y:S02]  /*0760*/  LDCU UR11, c[0x0][0x434] ;  /* 0x00008680ff0b77ac */ /* 0x000e640008000800 */
[----:B------:R-:W-:Y:S01]  /*0770*/  LOP3.LUT R2, R2, 0x38, RZ, 0xc0, !PT ;  /* 0x0000003802027812 */ /* 0x000fe200078ec0ff */
[C---:B------:R-:W-:Y:S01]  /*0780*/  VIADD R13, R11.reuse, 0x10 ;  /* 0x000000100b0d7836 */ /* 0x040fe20000000000 */
[----:B------:R-:W-:Y:S01]  /*0790*/  UISETP.NE.AND UP1, UPT, UR12, URZ, !UP1 ;  /* 0x000000ff0c00728c */ /* 0x000fe2000cf25270 */
[C---:B------:R-:W-:Y:S01]  /*07a0*/  VIADD R14, R11.reuse, 0x20 ;  /* 0x000000200b0e7836 */ /* 0x040fe20000000000 */
[----:B------:R-:W-:Y:S01]  /*07b0*/  UISETP.NE.AND UP0, UPT, UR14, -0x1, UPT ;  /* 0xffffffff0e00788c */ /* 0x000fe2000bf05270 */
[----:B------:R-:W-:Y:S01]  /*07c0*/  IADD3 R2, P1, PT, R2, UR18, RZ ;  /* 0x0000001202027c10 */ /* 0x000fe2000ff3e0ff */
[C---:B------:R-:W-:Y:S01]  /*07d0*/  VIADD R16, R11.reuse, 0x40 ;  /* 0x000000400b107836 */ /* 0x040fe20000000000 */
[C---:B------:R-:W-:Y:S01]  /*07e0*/  IADD3 R15, PT, PT, R11.reuse, 0x30, RZ ;  /* 0x000000300b0f7810 */ /* 0x040fe20007ffe0ff */
[C---:B------:R-:W-:Y:S01]  /*07f0*/  VIADD R17, R11.reuse, 0x50 ;  /* 0x000000500b117836 */ /* 0x040fe20000000000 */
[----:B------:R-:W-:Y:S01]  /*0800*/  IADD3.X R3, PT, PT, RZ, UR15, RZ, P1, !PT ;  /* 0x0000000fff037c10 */ /* 0x000fe20008ffe4ff */
[----:B------:R-:W-:-:S02]  /*0810*/  VIADD R18, R11, 0x60 ;  /* 0x000000600b127836 */ /* 0x000fc40000000000 */
[----:B----4-:R-:W-:Y:S01]  /*0820*/  IMAD.U32 R8, RZ, RZ, UR4 ;  /* 0x00000004ff087e24 */ /* 0x010fe2000f8e00ff */
[----:B---3--:R-:W-:Y:S01]  /*0830*/  UIMAD UR4, UR9, UR10, URZ ;  /* 0x0000000a090472a4 */ /* 0x008fe2000f8e02ff */
[----:B------:R-:W-:Y:S01]  /*0840*/  IMAD.U32 R6, RZ, RZ, UR5 ;  /* 0x00000005ff067e24 */ /* 0x000fe2000f8e00ff */
[----:B--2---:R-:W-:Y:S01]  /*0850*/  UIMAD UR5, UR6, UR13, URZ ;  /* 0x0000000d060572a4 */ /* 0x004fe2000f8e02ff */
[----:B------:R-:W-:Y:S01]  /*0860*/  IMAD.WIDE.U32 R8, R8, UR6, R2 ;  /* 0x0000000608087c25 */ /* 0x000fe2000f8e0002 */
[----:B------:R-:W-:Y:S02]  /*0870*/  UIADD3 UR9, UPT, UPT, -UR9, UR19, URZ ;  /* 0x0000001309097290 */ /* 0x000fe4000fffe1ff */
[----:B------:R-:W-:Y:S01]  /*0880*/  UIMAD.WIDE.U32 UR12, UR8, 0x80, URZ ;  /* 0x00000080080c78a5 */ /* 0x000fe2000f8e00ff */
[----:B------:R-:W-:Y:S01]  /*0890*/  IMAD R7, R6, UR6, R9 ;  /* 0x0000000606077c24 */ /* 0x000fe2000f8e0209 */
[----:B-1----:R-:W-:Y:S01]  /*08a0*/  UIMAD UR8, UR7, UR11, URZ ;  /* 0x0000000b070872a4 */ /* 0x002fe2000f8e02ff */
[C---:B------:R-:W-:Y:S01]  /*08b0*/  VIADD R19, R11.reuse, 0x70 ;  /* 0x000000700b137836 */ /* 0x040fe20000000000 */
[----:B------:R-:W-:Y:S01]  /*08c0*/  ISETP.GE.AND P0, PT, R11, UR9, PT ;  /* 0x000000090b007c0c */ /* 0x000fe2000bf06270 */
[----:B------:R-:W-:Y:S01]  /*08d0*/  @!UP1 UIMAD UR5, UR7, UR20, UR5 ;  /* 0x00000014070592a4 */ /* 0x000fe2000f8e0205 */
[----:B------:R-:W-:Y:S01]  /*08e0*/  ISETP.GE.AND P2, PT, R13, UR9, PT ;  /* 0x000000090d007c0c */ /* 0x000fe2000bf46270 */
[----:B------:R-:W-:Y:S01]  /*08f0*/  USEL UR8, UR8, UR14, !UP0 ;  /* 0x0000000e08087287 */ /* 0x000fe2000c000000 */
[----:B------:R-:W-:Y:S01]  /*0900*/  ISETP.GE.AND P6, PT, R14, UR9, PT ;  /* 0x000000090e007c0c */ /* 0x000fe2000bfc6270 */
[----:B------:R-:W-:Y:S01]  /*0910*/  USHF.R.S32.HI UR11, URZ, 0x1f, UR4 ;  /* 0x0000001fff0b7899 */ /* 0x000fe20008011404 */
[----:B------:R-:W-:Y:S01]  /*0920*/  P2R R12, PR, RZ, 0x4 ;  /* 0x00000004ff0c7803 */ /* 0x000fe20000000000 */
[----:B------:R-:W-:Y:S01]  /*0930*/  USHF.R.S32.HI UR7, URZ, 0x1f, UR8 ;  /* 0x0000001fff077899 */ /* 0x000fe20008011408 */
[----:B------:R-:W-:Y:S01]  /*0940*/  ISETP.GE.AND P5, PT, R15, UR9, PT ;  /* 0x000000090f007c0c */ /* 0x000fe2000bfa6270 */
[----:B------:R-:W-:Y:S01]  /*0950*/  USEL UR8, UR8, URZ, UP1 ;  /* 0x000000ff08087287 */ /* 0x000fe20008800000 */
[----:B------:R-:W-:Y:S01]  /*0960*/  ISETP.GE.AND P4, PT, R16, UR9, PT ;  /* 0x0000000910007c0c */ /* 0x000fe2000bf86270 */
[----:B------:R-:W-:Y:S01]  /*0970*/  USEL UR7, UR7, URZ, UP1 ;  /* 0x000000ff07077287 */ /* 0x000fe20008800000 */
[----:B------:R-:W-:Y:S01]  /*0980*/  ISETP.GE.AND P3, PT, R17, UR9, PT ;  /* 0x0000000911007c0c */ /* 0x000fe2000bf66270 */
[----:B------:R-:W-:Y:S01]  /*0990*/  USHF.R.S32.HI UR14, URZ, 0x1f, UR5 ;  /* 0x0000001fff0e7899 */ /* 0x000fe20008011405 */
[----:B------:R-:W-:Y:S01]  /*09a0*/  ISETP.GE.AND P2, PT, R18, UR9, PT ;  /* 0x0000000912007c0c */ /* 0x000fe2000bf46270 */
[----:B------:R-:W-:Y:S01]  /*09b0*/  UIADD3 UR8, UP1, UP0, UR4, UR8, UR5 ;  /* 0x0000000804087290 */ /* 0x000fe2000f83e005 */
[----:B------:R-:W-:-:S03]  /*09c0*/  LOP3.LUT R10, R11, UR12, RZ, 0xfc, !PT ;  /* 0x0000000c0b0a7c12 */ /* 0x000fc6000f8efcff */
[----:B------:R-:W-:Y:S01]  /*09d0*/  UIADD3.X UR11, UPT, UPT, UR11, UR7, UR14, UP1, UP0 ;  /* 0x000000070b0b7290 */ /* 0x000fe20008fe040e */
[----:B------:R-:W-:Y:S11]  /*09e0*/  @P0 BRA `(.L_x_4) ;  /* 0x0000000000280947 */ /* 0x000ff60003800000 */
[----:B------:R-:W1:Y:S01]  /*09f0*/  LDC.64 R4, c[0x0][0x408] ;  /* 0x00010200ff047b82 */ /* 0x000e620000000a00 */
[----:B------:R-:W2:Y:S01]  /*0a00*/  LDCU.64 UR4, c[0x0][0x3f0] ;  /* 0x00007e00ff0477ac */ /* 0x000ea20008000a00 */
[----:B------:R-:W-:Y:S01]  /*0a10*/  MOV R6, R8 ;  /* 0x0000000800067202 */ /* 0x000fe20000000f00 */
[----:B-1----:R-:W-:-:S04]  /*0a20*/  IMAD R0, R4, UR13, RZ ;  /* 0x0000000d04007c24 */ /* 0x002fc8000f8e02ff */
[----:B------:R-:W-:-:S04]  /*0a30*/  IMAD.WIDE.U32 R2, R10, R4, R6 ;  /* 0x000000040a027225 */ /* 0x000fc800078e0006 */
[----:B------:R-:W-:Y:S01]  /*0a40*/  IMAD R5, R10, R5, R0 ;  /* 0x000000050a057224 */ /* 0x000fe200078e0200 */
[----:B--2---:R-:W-:-:S04]  /*0a50*/  LEA R4, P0, R2, UR4, 0x1 ;  /* 0x0000000402047c11 */ /* 0x004fc8000f8008ff */
[----:B------:R-:W-:-:S04]  /*0a60*/  IADD3 R5, PT, PT, R3, R5, RZ ;  /* 0x0000000503057210 */ /* 0x000fc80007ffe0ff */
[----:B------:R-:W-:-:S05]  /*0a70*/  LEA.HI.X R5, R2, UR5, R5, 0x1, P0 ;  /* 0x0000000502057c11 */ /* 0x000fca00080f0c05 */
[----:B------:R1:W-:Y:S02]  /*0a80*/  STG.E.128 desc[UR16][R4.64], RZ ;  /* 0x000000ff04007986 */ /* 0x0003e4000c101d10 */
.L_x_4:
[----:B------:R-:W-:Y:S05]  /*0a90*/  BSYNC.RECONVERGENT B0 ;  /* 0x0000000000007941 */ /* 0x000fea0003800200 */
.L_x_3:
[----:B------:R-:W-:Y:S01]  /*0aa0*/  ISETP.NE.AND P0, PT, R12, RZ, PT ;  /* 0x000000ff0c00720c */ /* 0x000fe20003f05270 */
[----:B------:R-:W-:-:S12]  /*0ab0*/  BSSY.RECONVERGENT B0, `(.L_x_5) ;  /* 0x000000f000007945 */ /* 0x000fd80003800200 */
[----:B------:R-:W-:Y:S05]  /*0ac0*/  @P0 BRA `(.L_x_6) ;  /* 0x0000000000340947 */ /* 0x000fea0003800000 */
[----:B------:R-:W1:Y:S01]  /*0ad0*/  LDCU.64 UR6, c[0x0][0x408] ;  /* 0x00008100ff0677ac */ /* 0x000e620008000a00 */
[----:B------:R-:W-:Y:S02]  /*0ae0*/  IADD3 R0, P0, PT, R10, 0x10, RZ ;  /* 0x000000100a007810 */ /* 0x000fe40007f1e0ff */
[----:B------:R-:W-:Y:S01]  /*0af0*/  MOV R3, R7 ;  /* 0x0000000700037202 */ /* 0x000fe20000000f00 */
[----:B------:R-:W2:Y:S02]  /*0b00*/  LDCU.64 UR4, c[0x0][0x3f0] ;  /* 0x00007e00ff0477ac */ /* 0x000ea40008000a00 */
[----:B------:R-:W-:-:S04]  /*0b10*/  IMAD.X R2, RZ, RZ, UR13, P0 ;  /* 0x0000000dff027e24 */ /* 0x000fc800080e06ff */
[----:B-1----:R-:W-:Y:S02]  /*0b20*/  IMAD R4, R2, UR6, RZ ;  /* 0x0000000602047c24 */ /* 0x002fe4000f8e02ff */
[----:B------:R-:W-:-:S04]  /*0b30*/  IMAD.MOV.U32 R2, RZ, RZ, R8 ;  /* 0x000000ffff027224 */ /* 0x000fc800078e0008 */
[----:B------:R-:W-:-:S04]  /*0b40*/  IMAD.WIDE.U32 R2, R0, UR6, R2 ;  /* 0x0000000600027c25 */ /* 0x000fc8000f8e0002 */
[----:B------:R-:W-:Y:S01]  /*0b50*/  IMAD R0, R0, UR7, R4 ;  /* 0x0000000700007c24 */ /* 0x000fe2000f8e0204 */
[----:B--2---:R-:W-:-:S04]  /*0b60*/  LEA R4, P0, R2, UR4, 0x1 ;  /* 0x0000000402047c11 */ /* 0x004fc8000f8008ff */
[----:B------:R-:W-:-:S04]  /*0b70*/  IADD3 R0, PT, PT, R3, R0, RZ ;  /* 0x0000000003007210 */ /* 0x000fc80007ffe0ff */
[----:B------:R-:W-:-:S05]  /*0b80*/  LEA.HI.X R5, R2, UR5, R0, 0x1, P0 ;  /* 0x0000000502057c11 */ /* 0x000fca00080f0c00 */
[----:B------:R2:W-:Y:S02]  /*0b90*/  STG.E.128 desc[UR16][R4.64], RZ ;  /* 0x000000ff04007986 */ /* 0x0005e4000c101d10 */
.L_x_6:
[----:B------:R-:W-:Y:S05]  /*0ba0*/  BSYNC.RECONVERGENT B0 ;  /* 0x0000000000007941 */ /* 0x000fea0003800200 */
.L_x_5:
[----:B------:R-:W-:Y:S04]  /*0bb0*/  BSSY.RECONVERGENT B0, `(.L_x_7) ;  /* 0x000000f000007945 */ /* 0x000fe80003800200 */
[----:B------:R-:W-:Y:S05]  /*0bc0*/  @P6 BRA `(.L_x_8) ;  /* 0x0000000000346947 */ /* 0x000fea0003800000 */
[----:B------:R-:W1:Y:S01]  /*0bd0*/  LDCU.64 UR6, c[0x0][0x408] ;  /* 0x00008100ff0677ac */ /* 0x000e620008000a00 */
[----:B------:R-:W-:Y:S02]  /*0be0*/  IADD3 R0, P0, PT, R10, 0x20, RZ ;  /* 0x000000200a007810 */ /* 0x000fe40007f1e0ff */
[----:B------:R-:W-:Y:S01]  /*0bf0*/  MOV R3, R7 ;  /* 0x0000000700037202 */ /* 0x000fe20000000f00 */
[----:B------:R-:W3:Y:S02]  /*0c00*/  LDCU.64 UR4, c[0x0][0x3f0] ;  /* 0x00007e00ff0477ac */ /* 0x000ee40008000a00 */
[----:B------:R-:W-:-:S04]  /*0c10*/  IMAD.X R2, RZ, RZ, UR13, P0 ;  /* 0x0000000dff027e24 */ /* 0x000fc800080e06ff */
[----:B-12---:R-:W-:Y:S02]  /*0c20*/  IMAD R4, R2, UR6, RZ ;  /* 0x0000000602047c24 */ /* 0x006fe4000f8e02ff */
[----:B------:R-:W-:-:S04]  /*0c30*/  IMAD.MOV.U32 R2, RZ, RZ, R8 ;  /* 0x000000ffff027224 */ /* 0x000fc800078e0008 */
[----:B------:R-:W-:-:S04]  /*0c40*/  IMAD.WIDE.U32 R2, R0, UR6, R2 ;  /* 0x0000000600027c25 */ /* 0x000fc8000f8e0002 */
[----:B------:R-:W-:Y:S01]  /*0c50*/  IMAD R0, R0, UR7, R4 ;  /* 0x0000000700007c24 */ /* 0x000fe2000f8e0204 */
[----:B---3--:R-:W-:-:S04]  /*0c60*/  LEA R4, P0, R2, UR4, 0x1 ;  /* 0x0000000402047c11 */ /* 0x008fc8000f8008ff */
[----:B------:R-:W-:-:S04]  /*0c70*/  IADD3 R0, PT, PT, R3, R0, RZ ;  /* 0x0000000003007210 */ /* 0x000fc80007ffe0ff */
[----:B------:R-:W-:-:S05]  /*0c80*/  LEA.HI.X R5, R2, UR5, R0, 0x1, P0 ;  /* 0x0000000502057c11 */ /* 0x000fca00080f0c00 */
[----:B------:R3:W-:Y:S02]  /*0c90*/  STG.E.128 desc[UR16][R4.64], RZ ;  /* 0x000000ff04007986 */ /* 0x0007e4000c101d10 */
.L_x_8:
[----:B------:R-:W-:Y:S05]  /*0ca0*/  BSYNC.RECONVERGENT B0 ;  /* 0x0000000000007941 */ /* 0x000fea0003800200 */
.L_x_7:
[----:B------:R-:W-:Y:S04]  /*0cb0*/  BSSY.RECONVERGENT B0, `(.L_x_9) ;  /* 0x000000f000007945 */ /* 0x000fe80003800200 */
[----:B------:R-:W-:Y:S05]  /*0cc0*/  @P5 BRA `(.L_x_10) ;  /* 0x0000000000345947 */ /* 0x000fea0003800000 */
[----:B------:R-:W1:Y:S01]  /*0cd0*/  LDCU.64 UR6, c[0x0][0x408] ;  /* 0x00008100ff0677ac */ /* 0x000e620008000a00 */
[----:B------:R-:W-:Y:S02]  /*0ce0*/  IADD3 R0, P0, PT, R10, 0x30, RZ ;  /* 0x000000300a007810 */ /* 0x000fe40007f1e0ff */
[----:B------:R-:W-:Y:S01]  /*0cf0*/  MOV R3, R7 ;  /* 0x0000000700037202 */ /* 0x000fe20000000f00 */
[----:B------:R-:W4:Y:S02]  /*0d00*/  LDCU.64 UR4, c[0x0][0x3f0] ;  /* 0x00007e00ff0477ac */ /* 0x000f240008000a00 */
[----:B------:R-:W-:-:S04]  /*0d10*/  IMAD.X R2, RZ, RZ, UR13, P0 ;  /* 0x0000000dff027e24 */ /* 0x000fc800080e06ff */
[----:B-123--:R-:W-:Y:S02]  /*0d20*/  IMAD R4, R2, UR6, RZ ;  /* 0x0000000602047c24 */ /* 0x00efe4000f8e02ff */
[----:B------:R-:W-:-:S04]  /*0d30*/  IMAD.MOV.U32 R2, RZ, RZ, R8 ;  /* 0x000000ffff027224 */ /* 0x000fc800078e0008 */
[----:B------:R-:W-:-:S04]  /*0d40*/  IMAD.WIDE.U32 R2, R0, UR6, R2 ;  /* 0x0000000600027c25 */ /* 0x000fc8000f8e0002 */
[----:B------:R-:W-:Y:S01]  /*0d50*/  IMAD R0, R0, UR7, R4 ;  /* 0x0000000700007c24 */ /* 0x000fe2000f8e0204 */
[----:B----4-:R-:W-:-:S04]  /*0d60*/  LEA R4, P0, R2, UR4, 0x1 ;  /* 0x0000000402047c11 */ /* 0x010fc8000f8008ff */
[----:B------:R-:W-:-:S04]  /*0d70*/  IADD3 R0, PT, PT, R3, R0, RZ ;  /* 0x0000000003007210 */ /* 0x000fc80007ffe0ff */
[----:B------:R-:W-:-:S05]  /*0d80*/  LEA.HI.X R5, R2, UR5, R0, 0x1, P0 ;  /* 0x0000000502057c11 */ /* 0x000fca00080f0c00 */
[----:B------:R4:W-:Y:S02]  /*0d90*/  STG.E.128 desc[UR16][R4.64], RZ ;  /* 0x000000ff04007986 */ /* 0x0009e4000c101d10 */
.L_x_10:
[----:B------:R-:W-:Y:S05]  /*0da0*/  BSYNC.RECONVERGENT B0 ;  /* 0x0000000000007941 */ /* 0x000fea0003800200 */
.L_x_9:
[----:B------:R-:W-:Y:S04]  /*0db0*/  BSSY.RECONVERGENT B0, `(.L_x_11) ;  /* 0x000000f000007945 */ /* 0x000fe80003800200 */
[----:B------:R-:W-:Y:S05]  /*0dc0*/  @P4 BRA `(.L_x_12) ;  /* 0x0000000000344947 */ /* 0x000fea0003800000 */
[----:B------:R-:W1:Y:S01]  /*0dd0*/  LDCU.64 UR6, c[0x0][0x408] ;  /* 0x00008100ff0677ac */ /* 0x000e620008000a00 */
[----:B------:R-:W-:Y:S02]  /*0de0*/  IADD3 R0, P0, PT, R10, 0x40, RZ ;  /* 0x000000400a007810 */ /* 0x000fe40007f1e0ff */
[----:B------:R-:W-:Y:S01]  /*0df0*/  MOV R3, R7 ;  /* 0x0000000700037202 */ /* 0x000fe20000000f00 */
[----:B------:R-:W5:Y:S02]  /*0e00*/  LDCU.64 UR4, c[0x0][0x3f0] ;  /* 0x00007e00ff0477ac */ /* 0x000f640008000a00 */
[----:B------:R-:W-:-:S04]  /*0e10*/  IMAD.X R2, RZ, RZ, UR13, P0 ;  /* 0x0000000dff027e24 */ /* 0x000fc800080e06ff */
[----:B-1234-:R-:W-:Y:S02]  /*0e20*/  IMAD R4, R2, UR6, RZ ;  /* 0x0000000602047c24 */ /* 0x01efe4000f8e02ff */
[----:B------:R-:W-:-:S04]  /*0e30*/  IMAD.MOV.U32 R2, RZ, RZ, R8 ;  /* 0x000000ffff027224 */ /* 0x000fc800078e0008 */
[----:B------:R-:W-:-:S04]  /*0e40*/  IMAD.WIDE.U32 R2, R0, UR6, R2 ;  /* 0x0000000600027c25 */ /* 0x000fc8000f8e0002 */
[----:B------:R-:W-:Y:S01]  /*0e50*/  IMAD R0, R0, UR7, R4 ;  /* 0x0000000700007c24 */ /* 0x000fe2000f8e0204 */
[----:B-----5:R-:W-:-:S04]  /*0e60*/  LEA R4, P0, R2, UR4, 0x1 ;  /* 0x0000000402047c11 */ /* 0x020fc8000f8008ff */
[----:B------:R-:W-:-:S04]  /*0e70*/  IADD3 R0, PT, PT, R3, R0, RZ ;  /* 0x0000000003007210 */ /* 0x000fc80007ffe0ff */
[----:B------:R-:W-:-:S05]  /*0e80*/  LEA.HI.X R5, R2, UR5, R0, 0x1, P0 ;  /* 0x0000000502057c11 */ /* 0x000fca00080f0c00 */
[----:B------:R1:W-:Y:S02]  /*0e90*/  STG.E.128 desc[UR16][R4.64], RZ ;  /* 0x000000ff04007986 */ /* 0x0003e4000c101d10 */
.L_x_12:
[----:B------:R-:W-:Y:S05]  /*0ea0*/  BSYNC.RECONVERGENT B0 ;  /* 0x0000000000007941 */ /* 0x000fea0003800200 */
.L_x_11:
        /* <DEDUP_REMOVED lines=15> */
.L_x_14:
[----:B------:R-:W-:Y:S05]  /*0fa0*/  BSYNC.RECONVERGENT B0 ;  /* 0x0000000000007941 */ /* 0x000fea0003800200 */
.L_x_13:
        /* <DEDUP_REMOVED lines=15> */
.L_x_16:
[----:B------:R-:W-:Y:S05]  /*10a0*/  BSYNC.RECONVERGENT B0 ;  /* 0x0000000000007941 */ /* 0x000fea0003800200 */
.L_x_15:
[----:B------:R-:W-:Y:S01]  /*10b0*/  ISETP.GE.AND P1, PT, R19, UR9, PT ;  /* 0x0000000913007c0c */ /* 0x000fe2000bf26270 */
[----:B------:R-:W-:-:S12]  /*10c0*/  BSSY.RECONVERGENT B0, `(.L_x_17) ;  /* 0x000000f000007945 */ /* 0x000fd80003800200 */
[----:B------:R-:W-:Y:S05]  /*10d0*/  @P1 BRA `(.L_x_18) ;  /* 0x0000000000341947 */ /* 0x000fea0003800000 */
[----:B------:R-:W5:Y:S01]  /*10e0*/  LDCU.64 UR6, c[0x0][0x408] ;  /* 0x00008100ff0677ac */ /* 0x000f620008000a00 */
[----:B------:R-:W-:Y:S02]  /*10f0*/  IADD3 R0, P0, PT, R10, 0x70, RZ ;  /* 0x000000700a007810 */ /* 0x000fe40007f1e0ff */
[----:B------:R-:W-:Y:S01]  /*1100*/  MOV R3, R7 ;  /* 0x0000000700037202 */ /* 0x000fe20000000f00 */
[----:B------:R-:W1:Y:S02]  /*1110*/  LDCU.64 UR4, c[0x0][0x3f0] ;  /* 0x00007e00ff0477ac */ /* 0x000e640008000a00 */
[----:B------:R-:W-:-:S04]  /*1120*/  IMAD.X R2, RZ, RZ, UR13, P0 ;  /* 0x0000000dff027e24 */ /* 0x000fc800080e06ff */
[----:B-----5:R-:W-:Y:S02]  /*1130*/  IMAD R6, R2, UR6, RZ ;  /* 0x0000000602067c24 */ /* 0x020fe4000f8e02ff */
[----:B------:R-:W-:-:S04]  /*1140*/  IMAD.MOV.U32 R2, RZ, RZ, R8 ;  /* 0x000000ffff027224 */ /* 0x000fc800078e0008 */
[----:B-1234-:R-:W-:-:S04]  /*1150*/  IMAD.WIDE.U32 R4, R0, UR6, R2 ;  /* 0x0000000600047c25 */ /* 0x01efc8000f8e0002 */
[----:B------:R-:W-:Y:S01]  /*1160*/  IMAD R0, R0, UR7, R6 ;  /* 0x0000000700007c24 */ /* 0x000fe2000f8e0206 */
[----:B------:R-:W-:-:S04]  /*1170*/  LEA R2, P0, R4, UR4, 0x1 ;  /* 0x0000000404027c11 */ /* 0x000fc8000f8008ff */
[----:B------:R-:W-:-:S04]  /*1180*/  IADD3 R0, PT, PT, R5, R0, RZ ;  /* 0x0000000005007210 */ /* 0x000fc80007ffe0ff */
[----:B------:R-:W-:-:S05]  /*1190*/  LEA.HI.X R3, R4, UR5, R0, 0x1, P0 ;  /* 0x0000000504037c11 */ /* 0x000fca00080f0c00 */
[----:B------:R1:W-:Y:S02]  /*11a0*/  STG.E.128 desc[UR16][R2.64], RZ ;  /* 0x000000ff02007986 */ /* 0x0003e4000c101d10 */
.L_x_18:
[----:B------:R-:W-:Y:S05]  /*11b0*/  BSYNC.RECONVERGENT B0 ;  /* 0x0000000000007941 */ /* 0x000fea0003800200 */
.L_x_17:
[----:B------:R-:W-:Y:S01]  /*11c0*/  LOP3.LUT P0, R213, R213, 0x7, RZ, 0xc0, !PT ;  /* 0x00000007d5d57812 */ /* 0x000fe2000780c0ff */
[----:B------:R-:W-:Y:S01]  /*11d0*/  BSSY.RECONVERGENT B0, `(.L_x_19) ;  /* 0x0000016000007945 */ /* 0x000fe20003800200 */
[----:B------:R-:W-:Y:S02]  /*11e0*/  P2R R0, PR, RZ, 0x2 ;  /* 0x00000002ff007803 */ /* 0x000fe40000000000 */
[----:B------:R-:W-:Y:S02]  /*11f0*/  ISETP.GE.OR P0, PT, R11, UR9, P0 ;  /* 0x000000090b007c0c */ /* 0x000fe40008706670 */
[----:B------:R-:W-:Y:S02]  /*1200*/  ISETP.NE.AND P1, PT, R12, RZ, PT ;  /* 0x000000ff0c00720c */ /* 0x000fe40003f25270 */
[C---:B------:R-:W-:Y:S02]  /*1210*/  ISETP.NE.OR P6, PT, R213.reuse, RZ, P6 ;  /* 0x000000ffd500720c */ /* 0x040fe400037c5670 */
[----:B------:R-:W-:-:S02]  /*1220*/  ISETP.NE.OR P1, PT, R213, RZ, P1 ;  /* 0x000000ffd500720c */ /* 0x000fc40000f25670 */
[C---:B------:R-:W-:Y:S02]  /*1230*/  ISETP.NE.OR P5, PT, R213.reuse, RZ, P5 ;  /* 0x000000ffd500720c */ /* 0x040fe40002fa5670 */
[----:B-1234-:R-:W-:Y:S02]  /*1240*/  P2R R4, PR, RZ, 0x2 ;  /* 0x00000002ff047803 */ /* 0x01efe40000000000 */
[----:B------:R-:W-:Y:S02]  /*1250*/  ISETP.NE.AND P1, PT, R0, RZ, PT ;  /* 0x000000ff0000720c */ /* 0x000fe40003f25270 */
[C---:B------:R-:W-:Y:S02]  /*1260*/  ISETP.NE.OR P4, PT, R213.reuse, RZ, P4 ;  /* 0x000000ffd500720c */ /* 0x040fe40002785670 */
[C---:B------:R-:W-:Y:S02]  /*1270*/  ISETP.NE.OR P3, PT, R213.reuse, RZ, P3 ;  /* 0x000000ffd500720c */ /* 0x040fe40001f65670 */
[----:B------:R-:W-:-:S02]  /*1280*/  ISETP.NE.OR P2, PT, R213, RZ, P2 ;  /* 0x000000ffd500720c */ /* 0x000fc40001745670 */
[----:B------:R-:W-:Y:S01]  /*1290*/  ISETP.NE.OR P1, PT, R213, RZ, P1 ;  /* 0x000000ffd500720c */ /* 0x000fe20000f25670 */
[----:B------:R-:W-:-:S12]  /*12a0*/  @P0 BRA `(.L_x_20) ;  /* 0x0000000000200947 */ /* 0x000fd80003800000 */
[----:B------:R-:W1:Y:S01]  /*12b0*/  LDCU.64 UR4, c[0x0][0x420] ;  /* 0x00008400ff0477ac */ /* 0x000e620008000a00 */
[----:B------:R-:W-:-:S05]  /*12c0*/  IMAD R0, R11, UR10, RZ ;  /* 0x0000000a0b007c24 */ /* 0x000fca000f8e02ff */
[----:B------:R-:W-:-:S04]  /*12d0*/  IADD3 R3, P0, PT, R0, UR8, RZ ;  /* 0x0000000800037c10 */ /* 0x000fc8000ff1e0ff */
[----:B------:R-:W-:Y:S02]  /*12e0*/  LEA.HI.X.SX32 R0, R0, UR11, 0x1, P0 ;  /* 0x0000000b00007c11 */ /* 0x000fe400080f0eff */
[----:B-1----:R-:W-:-:S04]  /*12f0*/  LEA R2, P0, R3, UR4, 0x2 ;  /* 0x0000000403027c11 */ /* 0x002fc8000f8010ff */
[----:B------:R-:W-:Y:S01]  /*1300*/  LEA.HI.X R3, R3, UR5, R0, 0x2, P0 ;  /* 0x0000000503037c11 */ /* 0x000fe200080f1400 */
[----:B------:R-:W-:-:S05]  /*1310*/  IMAD.MOV.U32 R0, RZ, RZ, 0x7f800000 ;  /* 0x7f800000ff007424 */ /* 0x000fca00078e00ff */
[----:B------:R1:W-:Y:S03]  /*1320*/  STG.E desc[UR16][R2.64], R0 ;  /* 0x0000000002007986 */ /* 0x0003e6000c101910 */
.L_x_20:
[----:B------:R-:W-:Y:S05]  /*1330*/  BSYNC.RECONVERGENT B0 ;  /* 0x0000000000007941 */ /* 0x000fea0003800200 */
.L_x_19:
[----:B------:R-:W-:Y:S01]  /*1340*/  ISETP.NE.AND P0, PT, R4, RZ, PT ;  /* 0x000000ff0400720c */ /* 0x000fe20003f05270 */
[----:B------:R-:W-:-:S12]  /*1350*/  BSSY.RECONVERGENT B0, `(.L_x_21) ;  /* 0x000000a000007945 */ /* 0x000fd80003800200 */
[----:B------:R-:W-:Y:S05]  /*1360*/  @P0 BRA `(.L_x_22) ;  /* 0x0000000000200947 */ /* 0x000fea0003800000 */
[----:B------:R-:W2:Y:S01]  /*1370*/  LDCU.64 UR4, c[0x0][0x420] ;  /* 0x00008400ff0477ac */ /* 0x000ea20008000a00 */
[----:B-1----:R-:W-:-:S05]  /*1380*/  IMAD R0, R13, UR10, RZ ;  /* 0x0000000a0d007c24 */ /* 0x002fca000f8e02ff */
[----:B------:R-:W-:-:S04]  /*1390*/  IADD3 R3, P0, PT, R0, UR8, RZ ;  /* 0x0000000800037c10 */ /* 0x000fc8000ff1e0ff */
[----:B------:R-:W-:Y:S02]  /*13a0*/  LEA.HI.X.SX32 R0, R0, UR11, 0x1, P0 ;  /* 0x0000000b00007c11 */ /* 0x000fe400080f0eff */
[----:B--2---:R-:W-:-:S04]  /*13b0*/  LEA R2, P0, R3, UR4, 0x2 ;  /* 0x0000000403027c11 */ /* 0x004fc8000f8010ff */
[----:B------:R-:W-:Y:S01]  /*13c0*/  LEA.HI.X R3, R3, UR5, R0, 0x2, P0 ;  /* 0x0000000503037c11 */ /* 0x000fe200080f1400 */
[----:B------:R-:W-:-:S05]  /*13d0*/  IMAD.MOV.U32 R0, RZ, RZ, 0x7f800000 ;  /* 0x7f800000ff007424 */ /* 0x000fca00078e00ff */
[----:B------:R2:W-:Y:S03]  /*13e0*/  STG.E desc[UR16][R2.64], R0 ;  /* 0x0000000002007986 */ /* 0x0005e6000c101910 */
.L_x_22:
[----:B------:R-:W-:Y:S05]  /*13f0*/  BSYNC.RECONVERGENT B0 ;  /* 0x0000000000007941 */ /* 0x000fea0003800200 */
.L_x_21:
[----:B------:R-:W-:Y:S04]  /*1400*/  BSSY.RECONVERGENT B0, `(.L_x_23) ;  /* 0x000000a000007945 */ /* 0x000fe80003800200 */
[----:B------:R-:W-:Y:S05]  /*1410*/  @P6 BRA `(.L_x_24) ;  /* 0x0000000000206947 */ /* 0x000fea0003800000 */
[----:B------:R-:W3:Y:S01]  /*1420*/  LDCU.64 UR4, c[0x0][0x420] ;  /* 0x00008400ff0477ac */ /* 0x000ee20008000a00 */
[----:B-12---:R-:W-:-:S05]  /*1430*/  IMAD R0, R14, UR10, RZ ;  /* 0x0000000a0e007c24 */ /* 0x006fca000f8e02ff */
[----:B------:R-:W-:-:S04]  /*1440*/  IADD3 R3, P0, PT, R0, UR8, RZ ;  /* 0x0000000800037c10 */ /* 0x000fc8000ff1e0ff */
[----:B------:R-:W-:Y:S02]  /*1450*/  LEA.HI.X.SX32 R0, R0, UR11, 0x1, P0 ;  /* 0x0000000b00007c11 */ /* 0x000fe400080f0eff */
[----:B---3--:R-:W-:-:S04]  /*1460*/  LEA R2, P0, R3, UR4, 0x2 ;  /* 0x0000000403027c11 */ /* 0x008fc8000f8010ff */
[----:B------:R-:W-:Y:S01]  /*1470*/  LEA.HI.X R3, R3, UR5, R0, 0x2, P0 ;  /* 0x0000000503037c11 */ /* 0x000fe200080f1400 */
[----:B------:R-:W-:-:S05]  /*1480*/  IMAD.MOV.U32 R0, RZ, RZ, 0x7f800000 ;  /* 0x7f800000ff007424 */ /* 0x000fca00078e00ff */
[----:B------:R3:W-:Y:S03]  /*1490*/  STG.E desc[UR16][R2.64], R0 ;  /* 0x0000000002007986 */ /* 0x0007e6000c101910 */
.L_x_24:
[----:B------:R-:W-:Y:S05]  /*14a0*/  BSYNC.RECONVERGENT B0 ;  /* 0x0000000000007941 */ /* 0x000fea0003800200 */
.L_x_23:
[----:B------:R-:W-:Y:S04]  /*14b0*/  BSSY.RECONVERGENT B0, `(.L_x_25) ;  /* 0x000000a000007945 */ /* 0x000fe80003800200 */
[----:B------:R-:W-:Y:S05]  /*14c0*/  @P5 BRA `(.L_x_26) ;  /* 0x0000000000205947 */ /* 0x000fea0003800000 */
[----:B------:R-:W4:Y:S01]  /*14d0*/  LDCU.64 UR4, c[0x0][0x420] ;  /* 0x00008400ff0477ac */ /* 0x000f220008000a00 */
[----:B-123--:R-:W-:-:S05]  /*14e0*/  IMAD R0, R15, UR10, RZ ;  /* 0x0000000a0f007c24 */ /* 0x00efca000f8e02ff */
[----:B------:R-:W-:-:S04]  /*14f0*/  IADD3 R3, P0, PT, R0, UR8, RZ ;  /* 0x0000000800037c10 */ /* 0x000fc8000ff1e0ff */
[----:B------:R-:W-:Y:S02]  /*1500*/  LEA.HI.X.SX32 R0, R0, UR11, 0x1, P0 ;  /* 0x0000000b00007c11 */ /* 0x000fe400080f0eff */
[----:B----4-:R-:W-:-:S04]  /*1510*/  LEA R2, P0, R3, UR4, 0x2 ;  /* 0x0000000403027c11 */ /* 0x010fc8000f8010ff */
[----:B------:R-:W-:Y:S01]  /*1520*/  LEA.HI.X R3, R3, UR5, R0, 0x2, P0 ;  /* 0x0000000503037c11 */ /* 0x000fe200080f1400 */
[----:B------:R-:W-:-:S05]  /*1530*/  IMAD.MOV.U32 R0, RZ, RZ, 0x7f800000 ;  /* 0x7f800000ff007424 */ /* 0x000fca00078e00ff */
[----:B------:R4:W-:Y:S03]  /*1540*/  STG.E desc[UR16][R2.64], R0 ;  /* 0x0000000002007986 */ /* 0x0009e6000c101910 */
.L_x_26:
[----:B------:R-:W-:Y:S05]  /*1550*/  BSYNC.RECONVERGENT B0 ;  /* 0x0000000000007941 */ /* 0x000fea0003800200 */
.L_x_25:
[----:B------:R-:W-:Y:S04]  /*1560*/  BSSY.RECONVERGENT B0, `(.L_x_27) ;  /* 0x000000a000007945 */ /* 0x000fe80003800200 */
[----:B------:R-:W-:Y:S05]  /*1570*/  @P4 BRA `(.L_x_28) ;  /* 0x0000000000204947 */ /* 0x000fea0003800000 */
[----:B------:R-:W5:Y:S01]  /*1580*/  LDCU.64 UR4, c[0x0][0x420] ;  /* 0x00008400ff0477ac */ /* 0x000f620008000a00 */
[----:B-1234-:R-:W-:-:S05]  /*1590*/  IMAD R0, R16, UR10, RZ ;  /* 0x0000000a10007c24 */ /* 0x01efca000f8e02ff */
[----:B------:R-:W-:-:S04]  /*15a0*/  IADD3 R3, P0, PT, R0, UR8, RZ ;  /* 0x0000000800037c10 */ /* 0x000fc8000ff1e0ff */
[----:B------:R-:W-:Y:S02]  /*15b0*/  LEA.HI.X.SX32 R0, R0, UR11, 0x1, P0 ;  /* 0x0000000b00007c11 */ /* 0x000fe400080f0eff */
[----:B-----5:R-:W-:-:S04]  /*15c0*/  LEA R2, P0, R3, UR4, 0x2 ;  /* 0x0000000403027c11 */ /* 0x020fc8000f8010ff */
[----:B------:R-:W-:Y:S01]  /*15d0*/  LEA.HI.X R3, R3, UR5, R0, 0x2, P0 ;  /* 0x0000000503037c11 */ /* 0x000fe200080f1400 */
[----:B------:R-:W-:-:S05]  /*15e0*/  IMAD.MOV.U32 R0, RZ, RZ, 0x7f800000 ;  /* 0x7f800000ff007424 */ /* 0x000fca00078e00ff */
[----:B------:R1:W-:Y:S03]  /*15f0*/  STG.E desc[UR16][R2.64], R0 ;  /* 0x0000000002007986 */ /* 0x0003e6000c101910 */
.L_x_28:
[----:B------:R-:W-:Y:S05]  /*1600*/  BSYNC.RECONVERGENT B0 ;  /* 0x0000000000007941 */ /* 0x000fea0003800200 */
.L_x_27:
        /* <DEDUP_REMOVED lines=10> */
.L_x_30:
[----:B------:R-:W-:Y:S05]  /*16b0*/  BSYNC.RECONVERGENT B0 ;  /* 0x0000000000007941 */ /* 0x000fea0003800200 */
.L_x_29:
        /* <DEDUP_REMOVED lines=10> */
.L_x_32:
[----:B------:R-:W-:Y:S05]  /*1760*/  BSYNC.RECONVERGENT B0 ;  /* 0x0000000000007941 */ /* 0x000fea0003800200 */
.L_x_31:
[----:B------:R-:W-:Y:S05]  /*1770*/  @P1 EXIT ;  /* 0x000000000000194d */ /* 0x000fea0003800000 */
[----:B------:R-:W5:Y:S01]  /*1780*/  LDCU.64 UR4, c[0x0][0x420] ;  /* 0x00008400ff0477ac */ /* 0x000f620008000a00 */
[----:B-1234-:R-:W-:-:S05]  /*1790*/  IMAD R0, R19, UR10, RZ ;  /* 0x0000000a13007c24 */ /* 0x01efca000f8e02ff */
[----:B------:R-:W-:-:S04]  /*17a0*/  IADD3 R3, P0, PT, R0, UR8, RZ ;  /* 0x0000000800037c10 */ /* 0x000fc8000ff1e0ff */
[----:B------:R-:W-:Y:S02]  /*17b0*/  LEA.HI.X.SX32 R0, R0, UR11, 0x1, P0 ;  /* 0x0000000b00007c11 */ /* 0x000fe400080f0eff */
[----:B-----5:R-:W-:-:S04]  /*17c0*/  LEA R2, P0, R3, UR4, 0x2 ;  /* 0x0000000403027c11 */ /* 0x020fc8000f8010ff */
[----:B------:R-:W-:Y:S01]  /*17d0*/  LEA.HI.X R3, R3, UR5, R0, 0x2, P0 ;  /* 0x0000000503037c11 */ /* 0x000fe200080f1400 */
[----:B------:R-:W-:-:S05]  /*17e0*/  IMAD.MOV.U32 R0, RZ, RZ, 0x7f800000 ;  /* 0x7f800000ff007424 */ /* 0x000fca00078e00ff */
[----:B------:R-:W-:Y:S01]  /*17f0*/  STG.E desc[UR16][R2.64], R0 ;  /* 0x0000000002007986 */ /* 0x000fe2000c101910 */
[----:B------:R-:W-:Y:S05]  /*1800*/  EXIT ;  /* 0x000000000000794d */ /* 0x000fea0003800000 */
.L_x_1:
[----:B------:R-:W-:Y:S02]  /*1810*/  UISETP.NE.AND UP0, UPT, UR14, -0x1, UPT ;  /* 0xffffffff0e00788c */ /* 0x000fe4000bf05270 */
[----:B------:R-:W-:-:S09]  /*1820*/  UISETP.NE.AND UP1, UPT, UR22, -0x1, UPT ;  /* 0xffffffff1600788c */ /* 0x000fd2000bf25270 */
[----:B------:R-:W3:Y:S01]  /*1830*/  @!UP0 LDCU.64 UR10, c[0x0][0x398] ;  /* 0x00007300ff0a87ac */ /* 0x000ee20008000a00 */
[----:B------:R-:W4:Y:S01]  /*1840*/  @UP0 LDCU.64 UR4, c[0x0][0x3b0] ;  /* 0x00007600ff0407ac */ /* 0x000f220008000a00 */
[----:B---3--:R-:W-:Y:S02]  /*1850*/  @!UP0 UIMAD.WIDE.U32 UR24, UR7, UR10, URZ ;  /* 0x0000000a071882a5 */ /* 0x008fe4000f8e00ff */
[----:B----4-:R-:W-:Y:S02]  /*1860*/  @UP0 UIMAD.WIDE.U32 UR12, UR14, UR4, URZ ;  /* 0x000000040e0c02a5 */ /* 0x010fe4000f8e00ff */
[----:B------:R-:W-:Y:S02]  /*1870*/  @!UP0 UIMAD UR21, UR7, UR11, UR25 ;  /* 0x0000000b071582a4 */ /* 0x000fe4000f8e0219 */
[----:B------:R-:W-:-:S03]  /*1880*/  @UP0 UIMAD UR21, UR14, UR5, UR13 ;  /* 0x000000050e1502a4 */ /* 0x000fc6000f8e020d */
[----:B------:R-:W-:Y:S01]  /*1890*/  @UP0 UMOV UR24, UR12 ;  /* 0x0000000c00180c82 */ /* 0x000fe20008000000 */
[----:B------:R-:W-:Y:S08]  /*18a0*/  BRA.U UP1, `(.L_x_33) ;  /* 0x00000001012c7547 */ /* 0x000ff0000b800000 */
[----:B------:R-:W3:Y:S01]  /*18b0*/  LDCU.64 UR12, c[0x0][0x3b8] ;  /* 0x00007700ff0c77ac */ /* 0x000ee20008000a00 */
[----:B------:R-:W4:Y:S01]  /*18c0*/  LDCU.64 UR4, c[0x0][0x3a0] ;  /* 0x00007400ff0477ac */ /* 0x000f220008000a00 */
[----:B------:R-:W-:-:S04]  /*18d0*/  USHF.R.S32.HI UR10, URZ, 0x1f, UR20 ;  /* 0x0000001fff0a7899 */ /* 0x000fc80008011414 */
[----:B---3--:R-:W-:Y:S02]  /*18e0*/  UIMAD UR10, UR10, UR12, URZ ;  /* 0x0000000c0a0a72a4 */ /* 0x008fe4000f8e02ff */
[----:B------:R-:W-:Y:S02]  /*18f0*/  UIMAD.WIDE.U32 UR26, UR20, UR12, URZ ;  /* 0x0000000c141a72a5 */ /* 0x000fe4000f8e00ff */
[----:B------:R-:W-:-:S04]  /*1900*/  UIMAD UR10, UR20, UR13, UR10 ;  /* 0x0000000d140a72a4 */ /* 0x000fc8000f8e020a */
[----:B------:R-:W-:-:S03]  /*1910*/  UIADD3 UR11, UPT, UPT, UR27, UR10, URZ ;  /* 0x0000000a1b0b7290 */ /* 0x000fc6000fffe0ff */
[----:B------:R-:W-:Y:S02]  /*1920*/  UMOV UR10, UR26 ;  /* 0x0000001a000a7c82 */ /* 0x000fe40008000000 */
[----:B----4-:R-:W-:-:S04]  /*1930*/  UIMAD.WIDE.U32 UR26, UR7, UR4, UR10 ;  /* 0x00000004071a72a5 */ /* 0x010fc8000f8e000a */
[----:B------:R-:W-:Y:S01]  /*1940*/  UIMAD UR23, UR7, UR5, UR27 ;  /* 0x00000005071772a4 */ /* 0x000fe2000f8e021b */
[----:B------:R-:W-:Y:S05]  /*1950*/  BRA `(.L_x_34) ;  /* 0x0000000000147947 */ /* 0x000fea0003800000 */
.L_x_33:
[----:B------:R-:W3:Y:S01]  /*1960*/  LDCU.64 UR12, c[0x0][0x3b8] ;  /* 0x00007700ff0c77ac */ /* 0x000ee20008000a00 */
[----:B------:R-:W-:-:S04]  /*1970*/  UIADD3 UR23, UPT, UPT, UR20, UR22, URZ ;  /* 0x0000001614177290 */ /* 0x000fc8000fffe0ff */
[----:B---3--:R-:W-:Y:S02]  /*1980*/  UIMAD.WIDE.U32 UR26, UR23, UR12, URZ ;  /* 0x0000000c171a72a5 */ /* 0x008fe4000f8e00ff */
[----:B------:R-:W-:-:S04]  /*1990*/  UIMAD UR23, UR23, UR13, URZ ;  /* 0x0000000d171772a4 */ /* 0x000fc8000f8e02ff */
[----:B------:R-:W-:Y:S02]  /*19a0*/  UIADD3 UR23, UPT, UPT, UR27, UR23, URZ ;  /* 0x000000171b177290 */ /* 0x000fe4000fffe0ff */
.L_x_34:
[----:B------:R-:W3:Y:S01]  /*19b0*/  LDC R5, c[0x0][0x3e8] ;  /* 0x0000fa00ff057b82 */ /* 0x000ee20000000800 */
[----:B------:R-:W4:Y:S01]  /*19c0*/  S2R R6, SR_CTAID.Z ;  /* 0x0000000000067919 */ /* 0x000f220000002700 */
[----:B---3--:R-:W-:-:S04]  /*19d0*/  IABS R4, R5 ;  /* 0x0000000500047213 */ /* 0x008fc80000000000 */
[----:B------:R-:W3:Y:S01]  /*19e0*/  I2F.RP R2, R4 ;  /* 0x0000000400027306 */ /* 0x000ee20000209400 */
[----:B----4-:R-:W-:-:S07]  /*19f0*/  IABS R6, R6 ;  /* 0x0000000600067213 */ /* 0x010fce0000000000 */
[----:B---3--:R-:W3:Y:S02]  /*1a00*/  MUFU.RCP R2, R2 ;  /* 0x0000000200027308 */ /* 0x008ee40000001000 */
[----:B---3--:R-:W-:-:S06]  /*1a10*/  VIADD R2, R2, 0xffffffe ;  /* 0x0ffffffe02027836 */ /* 0x008fcc0000000000 */
[----:B------:R-:W3:Y:S02]  /*1a20*/  F2I.FTZ.U32.TRUNC.NTZ R3, R2 ;  /* 0x0000000200037305 */ /* 0x000ee4000021f000 */
[----:B---3--:R-:W-:Y:S01]  /*1a30*/  IMAD.MOV R0, RZ, RZ, -R3 ;  /* 0x000000ffff007224 */ /* 0x008fe200078e0a03 */
[----:B------:R-:W-:-:S03]  /*1a40*/  MOV R2, RZ ;  /* 0x000000ff00027202 */ /* 0x000fc60000000f00 */
[----:B------:R-:W-:-:S04]  /*1a50*/  IMAD R0, R0, R4, RZ ;  /* 0x0000000400007224 */ /* 0x000fc800078e02ff */
[----:B------:R-:W-:-:S04]  /*1a60*/  IMAD.HI.U32 R0, R3, R0, R2 ;  /* 0x0000000003007227 */ /* 0x000fc800078e0002 */
[----:B------:R-:W-:-:S04]  /*1a70*/  IMAD.MOV.U32 R3, RZ, RZ, R6 ;  /* 0x000000ffff037224 */ /* 0x000fc800078e0006 */
[----:B------:R-:W-:-:S04]  /*1a80*/  IMAD.HI.U32 R0, R0, R3, RZ ;  /* 0x0000000300007227 */ /* 0x000fc800078e00ff */
[----:B------:R-:W-:-:S04]  /*1a90*/  IMAD.MOV R2, RZ, RZ, -R0 ;  /* 0x000000ffff027224 */ /* 0x000fc800078e0a00 */
[----:B------:R-:W-:-:S05]  /*1aa0*/  IMAD R2, R4, R2, R3 ;  /* 0x0000000204027224 */ /* 0x000fca00078e0203 */
[----:B------:R-:W-:-:S13]  /*1ab0*/  ISETP.GT.U32.AND P1, PT, R4, R2, PT ;  /* 0x000000020400720c */ /* 0x000fda0003f24070 */
[-C--:B------:R-:W-:Y:S01]  /*1ac0*/  @!P1 IADD3 R2, PT, PT, R2, -R4.reuse, RZ ;  /* 0x8000000402029210 */ /* 0x080fe20007ffe0ff */
[----:B------:R-:W-:Y:S01]  /*1ad0*/  @!P1 VIADD R0, R0, 0x1 ;  /* 0x0000000100009836 */ /* 0x000fe20000000000 */
[C---:B------:R-:W-:Y:S02]  /*1ae0*/  ISETP.NE.AND P1, PT, R5.reuse, RZ, PT ;  /* 0x000000ff0500720c */ /* 0x040fe40003f25270 */
[----:B------:R-:W-:Y:S02]  /*1af0*/  ISETP.GE.U32.AND P2, PT, R2, R4, PT ;  /* 0x000000040200720c */ /* 0x000fe40003f46070 */
[----:B--2---:R-:W-:-:S04]  /*1b00*/  LOP3.LUT R2, R5, UR6, RZ, 0x3c, !PT ;  /* 0x0000000605027c12 */ /* 0x004fc8000f8e3cff */
[----:B------:R-:W-:-:S07]  /*1b10*/  ISETP.GE.AND P0, PT, R2, RZ, PT ;  /* 0x000000ff0200720c */ /* 0x000fce0003f06270 */
[----:B------:R-:W-:-:S05]  /*1b20*/  @P2 IADD3 R0, PT, PT, R0, 0x1, RZ ;  /* 0x0000000100002810 */ /* 0x000fca0007ffe0ff */
[----:B------:R-:W-:-:S05]  /*1b30*/  IMAD.MOV.U32 R212, RZ, RZ, R0 ;  /* 0x000000ffffd47224 */ /* 0x000fca00078e0000 */
[----:B------:R-:W-:Y:S02]  /*1b40*/  @!P0 IADD3 R212, PT, PT, -R212, RZ, RZ ;  /* 0x000000ffd4d48210 */ /* 0x000fe40007ffe1ff */
[----:B------:R-:W-:Y:S01]  /*1b50*/  @!P1 LOP3.LUT R212, RZ, R5, RZ, 0x33, !PT ;  /* 0x00000005ffd49212 */ /* 0x000fe200078e33ff */
[----:B------:R-:W-:Y:S05]  /*1b60*/  BRA.U UP1, `(.L_x_35) ;  /* 0x00000001012c7547 */ /* 0x000fea000b800000 */
[----:B------:R-:W2:Y:S01]  /*1b70*/  LDCU.64 UR10, c[0x0][0x3c0] ;  /* 0x00007800ff0a77ac */ /* 0x000ea20008000a00 */
[----:B------:R-:W3:Y:S01]  /*1b80*/  LDCU.64 UR4, c[0x0][0x3a8] ;  /* 0x00007500ff0477ac */ /* 0x000ee20008000a00 */
[----:B------:R-:W-:-:S04]  /*1b90*/  USHF.R.S32.HI UR22, URZ, 0x1f, UR20 ;  /* 0x0000001fff167899 */ /* 0x000fc80008011414 */
[----:B--2---:R-:W-:Y:S02]  /*1ba0*/  UIMAD UR22, UR22, UR10, URZ ;  /* 0x0000000a161672a4 */ /* 0x004fe4000f8e02ff */
[----:B------:R-:W-:Y:S02]  /*1bb0*/  UIMAD.WIDE.U32 UR28, UR20, UR10, URZ ;  /* 0x0000000a141c72a5 */ /* 0x000fe4000f8e00ff */
[----:B------:R-:W-:-:S04]  /*1bc0*/  UIMAD UR22, UR20, UR11, UR22 ;  /* 0x0000000b141672a4 */ /* 0x000fc8000f8e0216 */
[----:B------:R-:W-:-:S04]  /*1bd0*/  UIADD3 UR29, UPT, UPT, UR29, UR22, URZ ;  /* 0x000000161d1d7290 */ /* 0x000fc8000fffe0ff */
[----:B---3--:R-:W-:-:S04]  /*1be0*/  UIMAD.WIDE.U32 UR28, UR7, UR4, UR28 ;  /* 0x00000004071c72a5 */ /* 0x008fc8000f8e001c */
[----:B------:R-:W-:-:S03]  /*1bf0*/  UIMAD UR20, UR7, UR5, UR29 ;  /* 0x00000005071472a4 */ /* 0x000fc6000f8e021d */
[----:B------:R-:W-:Y:S01]  /*1c00*/  UMOV UR22, UR28 ;  /* 0x0000001c00167c82 */ /* 0x000fe20008000000 */
[----:B------:R-:W-:Y:S08]  /*1c10*/  BRA `(.L_x_36) ;  /* 0x0000000000187947 */ /* 0x000ff00003800000 */
.L_x_35:
[----:B------:R-:W2:Y:S01]  /*1c20*/  LDCU.64 UR10, c[0x0][0x3c0] ;  /* 0x00007800ff0a77ac */ /* 0x000ea20008000a00 */
[----:B------:R-:W-:-:S04]  /*1c30*/  UIADD3 UR20, UPT, UPT, UR20, UR22, URZ ;  /* 0x0000001614147290 */ /* 0x000fc8000fffe0ff */
[----:B--2---:R-:W-:Y:S02]  /*1c40*/  UIMAD.WIDE.U32 UR4, UR20, UR10, URZ ;  /* 0x0000000a140472a5 */ /* 0x004fe4000f8e00ff */
[----:B------:R-:W-:-:S04]  /*1c50*/  UIMAD UR20, UR20, UR11, URZ ;  /* 0x0000000b141472a4 */ /* 0x000fc8000f8e02ff */
[----:B------:R-:W-:Y:S01]  /*1c60*/  UIADD3 UR20, UPT, UPT, UR5, UR20, URZ ;  /* 0x0000001405147290 */ /* 0x000fe2000fffe0ff */
[----:B------:R-:W-:-:S11]  /*1c70*/  UMOV UR22, UR4 ;  /* 0x0000000400167c82 */ /* 0x000fd60008000000 */
.L_x_36:
[----:B------:R-:W-:Y:S01]  /*1c80*/  UIADD3 UR7, UPT, UPT, -UR9, UR19, URZ ;  /* 0x0000001309077290 */ /* 0x000fe2000fffe1ff */
[----:B-1----:R-:W-:Y:S01]  /*1c90*/  SHF.R.U32.HI R168, RZ, 0x3, R213 ;  /* 0x00000003ffa87819 */ /* 0x002fe200000116d5 */
[----:B------:R-:W-:Y:S01]  /*1ca0*/  IMAD.SHL.U32 R11, R213, 0x8, RZ ;  /* 0x00000008d50b7824 */ /* 0x000fe200078e00ff */
[----:B------:R-:W1:Y:S01]  /*1cb0*/  LDCU.64 UR4, c[0x0][0x3c8] ;  /* 0x00007900ff0477ac */ /* 0x000e620008000a00 */
[----:B------:R-:W-:Y:S01]  /*1cc0*/  SHF.R.S32.HI R249, RZ, 0x1f, R212 ;  /* 0x0000001ffff97819 */ /* 0x000fe200000114d4 */
[----:B------:R-:W-:Y:S01]  /*1cd0*/  IMAD.MOV.U32 R248, RZ, RZ, 0x20 ;  /* 0x00000020fff87424 */ /* 0x000fe200078e00ff */
[C---:B------:R-:W-:Y:S01]  /*1ce0*/  ISETP.GE.AND P5, PT, R168.reuse, UR7, PT ;  /* 0x00000007a8007c0c */ /* 0x040fe2000bfa6270 */
[C---:B------:R-:W-:Y:S01]  /*1cf0*/  VIADD R28, R168.reuse, 0x10 ;  /* 0x00000010a81c7836 */ /* 0x040fe20000000000 */
[----:B------:R-:W-:Y:S01]  /*1d00*/  LOP3.LUT R214, R11, 0x38, RZ, 0xc0, !PT ;  /* 0x000000380bd67812 */ /* 0x000fe200078ec0ff */
[C---:B------:R-:W-:Y:S01]  /*1d10*/  VIADD R33, R168.reuse, 0x20 ;  /* 0x00000020a8217836 */ /* 0x040fe20000000000 */
[----:B------:R-:W-:Y:S01]  /*1d20*/  USHF.R.U32.HI UR19, URZ, 0x19, UR8 ;  /* 0x00000019ff137899 */ /* 0x000fe20008011608 */
[----:B------:R-:W-:Y:S01]  /*1d30*/  VIADD R34, R168, 0x30 ;  /* 0x00000030a8227836 */ /* 0x000fe20000000000 */
[----:B------:R-:W-:Y:S01]  /*1d40*/  IADD3 R2, P0, PT, R214, UR24, RZ ;  /* 0x00000018d6027c10 */ /* 0x000fe2000ff1e0ff */
[----:B------:R2:W-:Y:S01]  /*1d50*/  STL [R1+0x14], R11 ;  /* 0x0000140b01007387 */ /* 0x0005e20000100800 */
[----:B------:R-:W-:Y:S01]  /*1d60*/  ISETP.GE.AND P4, PT, R33, UR7, PT ;  /* 0x0000000721007c0c */ /* 0x000fe2000bf86270 */
[----:B------:R-:W-:Y:S01]  /*1d70*/  VIADD R31, R168, 0x40 ;  /* 0x00000040a81f7836 */ /* 0x000fe20000000000 */
[C---:B------:R-:W-:Y:S01]  /*1d80*/  LOP3.LUT R7, R11.reuse, 0x1f8, RZ, 0xc0, !PT ;  /* 0x000001f80b077812 */ /* 0x040fe200078ec0ff */
[----:B------:R-:W-:Y:S01]  /*1d90*/  IMAD.X R3, RZ, RZ, UR21, P0 ;  /* 0x00000015ff037e24 */ /* 0x000fe200080e06ff */
[----:B------:R-:W-:Y:S01]  /*1da0*/  ISETP.GE.AND P0, PT, R28, UR7, PT ;  /* 0x000000071c007c0c */ /* 0x000fe2000bf06270 */
[----:B------:R-:W3:Y:S01]  /*1db0*/  @!P5 LDC.64 R4, c[0x0][0x3b0] ;  /* 0x0000ec00ff04db82 */ /* 0x000ee20000000a00 */
[----:B------:R-:W-:Y:S01]  /*1dc0*/  ISETP.GE.AND P3, PT, R34, UR7, PT ;  /* 0x0000000722007c0c */ /* 0x000fe2000bf66270 */
[----:B-1----:R-:W-:Y:S01]  /*1dd0*/  IMAD.U32 R0, RZ, RZ, UR4 ;  /* 0x00000004ff007e24 */ /* 0x002fe2000f8e00ff */
[----:B------:R-:W-:Y:S01]  /*1de0*/  USHF.L.U32 UR4, UR8, 0x7, URZ ;  /* 0x0000000708047899 */ /* 0x000fe200080006ff */
[----:B------:R-:W-:Y:S01]  /*1df0*/  IMAD.U32 R6, RZ, RZ, UR5 ;  /* 0x00000005ff067e24 */ /* 0x000fe2000f8e00ff */
[----:B------:R-:W-:Y:S01]  /*1e00*/  LOP3.LUT R12, R11, 0x1e00, RZ, 0xc0, !PT ;  /* 0x00001e000b0c7812 */ /* 0x000fe200078ec0ff */
[----:B------:R-:W-:Y:S01]  /*1e10*/  IMAD.WIDE.U32 R2, R0, UR6, R2 ;  /* 0x0000000600027c25 */ /* 0x000fe2000f8e0002 */
[----:B------:R-:W1:Y:S01]  /*1e20*/  LDCU.64 UR8, c[0x0][0x3d0] ;  /* 0x00007a00ff0877ac */ /* 0x000e620008000a00 */
[----:B------:R-:W4:Y:S01]  /*1e30*/  @!P5 LDC.64 R8, c[0x0][0x380] ;  /* 0x0000e000ff08db82 */ /* 0x000f220000000a00 */
[----:B------:R-:W-:Y:S01]  /*1e40*/  LOP3.LUT R19, R168, UR4, RZ, 0xfc, !PT ;  /* 0x00000004a8137c12 */ /* 0x000fe2000f8efcff */
[----:B------:R-:W-:Y:S01]  /*1e50*/  IMAD R3, R6, UR6, R3 ;  /* 0x0000000606037c24 */ /* 0x000fe2000f8e0203 */
[----:B------:R-:W-:Y:S01]  /*1e60*/  IADD3 R6, P2, PT, R214, UR26, RZ ;  /* 0x0000001ad6067c10 */ /* 0x000fe2000ff5e0ff */
[----:B------:R-:W-:Y:S01]  /*1e70*/  UMOV UR6, 0x400 ;  /* 0x0000040000067882 */ /* 0x000fe20000000000 */
[----:B------:R5:W-:Y:S01]  /*1e80*/  STL [R1+0x30], R12 ;  /* 0x0000300c01007387 */ /* 0x000be20000100800 */
[C---:B------:R-:W-:Y:S01]  /*1e90*/  VIADD R30, R168.reuse, 0x50 ;  /* 0x00000050a81e7836 */ /* 0x040fe20000000000 */
[----:B------:R-:W-:Y:S01]  /*1ea0*/  UIADD3 UR24, UPT, UPT, UR15, -0x1, URZ ;  /* 0xffffffff0f187890 */ /* 0x000fe2000fffe0ff */
[----:B------:R-:W1:Y:S01]  /*1eb0*/  S2UR UR5, SR_CgaCtaId ;  /* 0x00000000000579c3 */ /* 0x000e620000008800 */
[C---:B------:R-:W-:Y:S01]  /*1ec0*/  VIADD R29, R168.reuse, 0x60 ;  /* 0x00000060a81d7836 */ /* 0x040fe20000000000 */
[----:B------:R-:W-:Y:S01]  /*1ed0*/  USHF.L.U32 UR25, UR10, 0x7, URZ ;  /* 0x000000070a197899 */ /* 0x000fe200080006ff */
[----:B--2---:R-:W-:Y:S01]  /*1ee0*/  LOP3.LUT R11, R7, 0x38, R213, 0x78, !PT ;  /* 0x00000038070b7812 */ /* 0x004fe200078e78d5 */
[----:B------:R-:W-:Y:S01]  /*1ef0*/  IMAD.X R7, RZ, RZ, UR23, P2 ;  /* 0x00000017ff077e24 */ /* 0x000fe200090e06ff */
[----:B------:R-:W-:Y:S01]  /*1f00*/  UIMAD UR21, UR24, -0x80, UR18 ;  /* 0xffffff80181578a4 */ /* 0x000fe2000f8e0212 */
[----:B------:R-:W-:Y:S01]  /*1f10*/  VIADD R32, R168, 0x70 ;  /* 0x00000070a8207836 */ /* 0x000fe20000000000 */
[----:B------:R-:W-:Y:S01]  /*1f20*/  LOP3.LUT R18, R11, R12, RZ, 0xfc, !PT ;  /* 0x0000000c0b127212 */ /* 0x000fe200078efcff */
[----:B---3--:R-:W-:Y:S01]  /*1f30*/  @!P5 IMAD R0, R4, UR19, RZ ;  /* 0x000000130400dc24 */ /* 0x008fe2000f8e02ff */
[----:B------:R-:W2:Y:S01]  /*1f40*/  @!P0 LDC.64 R14, c[0x0][0x3b0] ;  /* 0x0000ec00ff0e8b82 */ /* 0x000ea20000000a00 */
[----:B------:R3:W-:Y:S01]  /*1f50*/  STL [R1+0x2c], R11 ;  /* 0x00002c0b01007387 */ /* 0x0007e20000100800 */
[----:B------:R-:W-:Y:S01]  /*1f60*/  ISETP.GE.AND P6, PT, R29, UR7, PT ;  /* 0x000000071d007c0c */ /* 0x000fe2000bfc6270 */
[C---:B------:R-:W-:Y:S01]  /*1f70*/  @!P5 IMAD R0, R19.reuse, R5, R0 ;  /* 0x000000051300d224 */ /* 0x040fe200078e0200 */
[----:B------:R-:W-:Y:S01]  /*1f80*/  USHF.R.S32.HI UR23, URZ, 0x1f, UR24 ;  /* 0x0000001fff177899 */ /* 0x000fe20008011418 */
[----:B------:R-:W-:Y:S01]  /*1f90*/  @!P5 IMAD.WIDE.U32 R4, R19, R4, R2 ;  /* 0x000000041304d225 */ /* 0x000fe200078e0002 */
[----:B------:R-:W-:-:S02]  /*1fa0*/  SHF.R.U32.HI R215, RZ, 0x1, R213 ;  /* 0x00000001ffd77819 */ /* 0x000fc400000116d5 */
[----:B------:R-:W2:Y:S01]  /*1fb0*/  @!P4 LDC.64 R16, c[0x0][0x3b0] ;  /* 0x0000ec00ff10cb82 */ /* 0x000ea20000000a00 */
[----:B------:R-:W-:Y:S01]  /*1fc0*/  @!P5 IMAD.IADD R0, R5, 0x1, R0 ;  /* 0x000000010500d824 */ /* 0x000fe200078e0200 */
[----:B----4-:R-:W-:Y:S01]  /*1fd0*/  @!P5 LEA R8, P1, R4, R8, 0x1 ;  /* 0x000000080408d211 */ /* 0x010fe200078208ff */
[----:B------:R-:W-:-:S03]  /*1fe0*/  IMAD R35, R168, UR11, RZ ;  /* 0x0000000ba8237c24 */ /* 0x000fc6000f8e02ff */
[----:B------:R-:W-:Y:S01]  /*1ff0*/  @!P5 LEA.HI.X R9, R4, R9, R0, 0x1, P1 ;  /* 0x000000090409d211 */ /* 0x000fe200008f0c00 */
[----:B------:R-:W-:Y:S01]  /*2000*/  IMAD.WIDE.U32 R4, R168, UR12, R6 ;  /* 0x0000000ca8047c25 */ /* 0x000fe2000f8e0006 */
[----:B------:R-:W4:Y:S01]  /*2010*/  @!P0 LDC.64 R24, c[0x0][0x380] ;  /* 0x0000e000ff188b82 */ /* 0x000f220000000a00 */
[C---:B------:R-:W-:Y:S01]  /*2020*/  @!P0 IADD3 R6, P2, PT, R19.reuse, 0x10, RZ ;  /* 0x0000001013068810 */ /* 0x040fe20007f5e0ff */
[----:B-1----:R-:W-:Y:S01]  /*2030*/  ULEA UR6, UR5, UR6, 0x18 ;  /* 0x0000000605067291 */ /* 0x002fe2000f8ec0ff */
[----:B-----5:R-:W-:Y:S01]  /*2040*/  @!P4 IADD3 R12, P1, PT, R19, 0x20, RZ ;  /* 0x00000020130cc810 */ /* 0x020fe20007f3e0ff */
[----:B------:R-:W-:Y:S01]  /*2050*/  IMAD.MOV.U32 R10, RZ, RZ, R4 ;  /* 0x000000ffff0a7224 */ /* 0x000fe200078e0004 */
[----:B------:R-:W1:Y:S01]  /*2060*/  LDCU.64 UR4, c[0x0][0x388] ;  /* 0x00007100ff0477ac */ /* 0x000e620008000a00 */
[----:B------:R-:W-:Y:S01]  /*2070*/  @!P0 IMAD.X R0, RZ, RZ, UR19, P2 ;  /* 0x00000013ff008e24 */ /* 0x000fe200090e06ff */
[----:B------:R-:W-:Y:S01]  /*2080*/  STL [R1+0x18], R35 ;  /* 0x0000182301007387 */ /* 0x000fe20000100800 */
[----:B------:R-:W5:Y:S01]  /*2090*/  @!P4 LDC.64 R26, c[0x0][0x380] ;  /* 0x0000e000ff1acb82 */ /* 0x000f620000000a00 */
[----:B------:R-:W-:Y:S01]  /*20a0*/  LEA R18, R18, UR6, 0x1 ;  /* 0x0000000612127c11 */ /* 0x000fe2000f8e08ff */
[----:B---3--:R-:W-:-:S02]  /*20b0*/  IMAD R11, R168, UR13, R5 ;  /* 0x0000000da80b7c24 */ /* 0x008fc4000f8e0205 */
[----:B------:R-:W-:Y:S02]  /*20c0*/  @!P4 IMAD.X R5, RZ, RZ, UR19, P1 ;  /* 0x00000013ff05ce24 */ /* 0x000fe400088e06ff */
[----:B--2---:R-:W-:Y:S01]  /*20d0*/  @!P0 IMAD R0, R0, R14, RZ ;  /* 0x0000000e00008224 */ /* 0x004fe200078e02ff */
[----:B------:R-:W-:Y:S01]  /*20e0*/  @!PT LDS RZ, [RZ] ;  /* 0x00000000fffff984 */ /* 0x000fe20000000800 */
[----:B------:R-:W-:Y:S01]  /*20f0*/  @!PT LDS RZ, [RZ] ;  /* 0x00000000fffff984 */ /* 0x000fe20000000800 */
[----:B------:R-:W-:Y:S01]  /*2100*/  @!PT LDS RZ, [RZ] ;  /* 0x00000000fffff984 */ /* 0x000fe20000000800 */
[----:B------:R2:W-:Y:S01]  /*2110*/  @!P5 LDGSTS.E.BYPASS.LTC128B.128 [R18], desc[UR16][R8.64] ;  /* 0x000000000812dfae */ /* 0x0005e2000b981a10 */
[----:B------:R-:W3:Y:S01]  /*2120*/  @!P3 LDC.64 R22, c[0x0][0x3b0] ;  /* 0x0000ec00ff16bb82 */ /* 0x000ee20000000a00 */
[-C--:B------:R-:W-:Y:S01]  /*2130*/  @!P4 IMAD R4, R5, R16.reuse, RZ ;  /* 0x000000100504c224 */ /* 0x080fe200078e02ff */
[----:B------:R-:W-:Y:S01]  /*2140*/  ISETP.GE.AND P5, PT, R32, UR7, PT ;  /* 0x0000000720007c0c */ /* 0x000fe2000bfa6270 */
[----:B------:R-:W-:Y:S02]  /*2150*/  @!P4 IMAD.MOV.U32 R5, RZ, RZ, R3 ;  /* 0x000000ffff05c224 */ /* 0x000fe400078e0003 */
[C---:B------:R-:W-:Y:S02]  /*2160*/  @!P4 IMAD R13, R12.reuse, R17, R4 ;  /* 0x000000110c0dc224 */ /* 0x040fe400078e0204 */
[----:B------:R-:W-:Y:S01]  /*2170*/  @!P4 IMAD.MOV.U32 R4, RZ, RZ, R2 ;  /* 0x000000ffff04c224 */ /* 0x000fe200078e0002 */
[----:B------:R-:W1:Y:S03]  /*2180*/  @!P3 LDC.64 R20, c[0x0][0x380] ;  /* 0x0000e000ff14bb82 */ /* 0x000e660000000a00 */
[----:B------:R-:W-:-:S04]  /*2190*/  @!P4 IMAD.WIDE.U32 R4, R12, R16, R4 ;  /* 0x000000100c04c225 */ /* 0x000fc800078e0004 */
[----:B------:R-:W-:Y:S02]  /*21a0*/  @!P4 IMAD.IADD R5, R5, 0x1, R13 ;  /* 0x000000010505c824 */ /* 0x000fe400078e020d */
[C---:B--2---:R-:W-:Y:S01]  /*21b0*/  @!P0 IMAD R8, R6.reuse, R15, R0 ;  /* 0x0000000f06088224 */ /* 0x044fe200078e0200 */
[----:B------:R-:W-:Y:S01]  /*21c0*/  @!P3 IADD3 R0, P1, PT, R19, 0x30, RZ ;  /* 0x000000301300b810 */ /* 0x000fe20007f3e0ff */
[----:B------:R-:W-:-:S04]  /*21d0*/  @!P0 IMAD.WIDE.U32 R6, R6, R14, R2 ;  /* 0x0000000e06068225 */ /* 0x000fc800078e0002 */
[----:B------:R-:W-:Y:S01]  /*21e0*/  @!P0 IMAD.IADD R7, R7, 0x1, R8 ;  /* 0x0000000107078824 */ /* 0x000fe200078e0208 */
[C---:B----4-:R-:W-:Y:S01]  /*21f0*/  @!P0 LEA R8, P2, R6.reuse, R24, 0x1 ;  /* 0x0000001806088211 */ /* 0x050fe200078408ff */
[----:B------:R-:W-:Y:S01]  /*2200*/  @!P3 IMAD.X R14, RZ, RZ, UR19, P1 ;  /* 0x00000013ff0ebe24 */ /* 0x000fe200088e06ff */
[----:B------:R-:W-:Y:S01]  /*2210*/  ISETP.GE.AND P1, PT, R31, UR7, PT ;  /* 0x000000071f007c0c */ /* 0x000fe2000bf26270 */
[----:B------:R-:W-:Y:S01]  /*2220*/  @!P6 IMAD.MOV.U32 R24, RZ, RZ, R2 ;  /* 0x000000ffff18e224 */ /* 0x000fe200078e0002 */
[----:B------:R-:W-:Y:S01]  /*2230*/  @!P0 LEA.HI.X R9, R6, R25, R7, 0x1, P2 ;  /* 0x0000001906098211 */ /* 0x000fe200010f0c07 */
[----:B---3--:R-:W-:Y:S01]  /*2240*/  @!P3 IMAD R6, R14, R22, RZ ;  /* 0x000000160e06b224 */ /* 0x008fe200078e02ff */
[----:B-----5:R-:W-:Y:S01]  /*2250*/  @!P4 LEA R12, P2, R4, R26, 0x1 ;  /* 0x0000001a040cc211 */ /* 0x020fe200078408ff */
[----:B------:R-:W-:Y:S02]  /*2260*/  @!P6 IMAD.MOV.U32 R25, RZ, RZ, R3 ;  /* 0x000000ffff19e224 */ /* 0x000fe400078e0003 */
[----:B------:R-:W-:Y:S01]  /*2270*/  @!P3 IMAD R6, R0, R23, R6 ;  /* 0x000000170006b224 */ /* 0x000fe200078e0206 */
[----:B------:R-:W-:Y:S01]  /*2280*/  @!P4 LEA.HI.X R13, R4, R27, R5, 0x1, P2 ;  /* 0x0000001b040dc211 */ /* 0x000fe200010f0c05 */
[--C-:B------:R-:W-:Y:S01]  /*2290*/  @!P3 IMAD.MOV.U32 R4, RZ, RZ, R2.reuse ;  /* 0x000000ffff04b224 */ /* 0x100fe200078e0002 */
[----:B------:R2:W-:Y:S01]  /*22a0*/  @!P0 LDGSTS.E.BYPASS.LTC128B.128 [R18+0x800], desc[UR16][R8.64] ;  /* 0x0080000008128fae */ /* 0x0005e2000b981a10 */
[----:B------:R-:W-:Y:S01]  /*22b0*/  @!P3 IMAD.MOV.U32 R5, RZ, RZ, R3 ;  /* 0x000000ffff05b224 */ /* 0x000fe200078e0003 */
[----:B------:R-:W-:Y:S01]  /*22c0*/  ISETP.GE.AND P2, PT, R30, UR7, PT ;  /* 0x000000071e007c0c */ /* 0x000fe2000bf46270 */
[----:B------:R-:W3:Y:S01]  /*22d0*/  @!P1 LDC.64 R16, c[0x0][0x3b0] ;  /* 0x0000ec00ff109b82 */ /* 0x000ee20000000a00 */
[----:B------:R-:W-:Y:S01]  /*22e0*/  @!P5 IMAD.MOV.U32 R26, RZ, RZ, R2 ;  /* 0x000000ffff1ad224 */ /* 0x000fe200078e0002 */
[----:B------:R4:W-:Y:S01]  /*22f0*/  @!P4 LDGSTS.E.BYPASS.LTC128B.128 [R18+0x1000], desc[UR16][R12.64] ;  /* 0x010000000c12cfae */ /* 0x0009e2000b981a10 */
[----:B------:R-:W-:-:S04]  /*2300*/  @!P3 IMAD.WIDE.U32 R4, R0, R22, R4 ;  /* 0x000000160004b225 */ /* 0x000fc800078e0004 */
[----:B------:R-:W-:Y:S01]  /*2310*/  @!P3 IMAD.IADD R0, R5, 0x1, R6 ;  /* 0x000000010500b824 */ /* 0x000fe200078e0206 */
[----:B-1----:R-:W-:Y:S01]  /*2320*/  @!P3 LEA R6, P0, R4, R20, 0x1 ;  /* 0x000000140406b211 */ /* 0x002fe200078008ff */
[----:B------:R-:W-:-:S03]  /*2330*/  @!P5 IMAD.MOV.U32 R27, RZ, RZ, R3 ;  /* 0x000000ffff1bd224 */ /* 0x000fc600078e0003 */
[----:B------:R-:W-:Y:S01]  /*2340*/  @!P3 LEA.HI.X R7, R4, R21, R0, 0x1, P0 ;  /* 0x000000150407b211 */ /* 0x000fe200000f0c00 */
[----:B------:R-:W-:Y:S01]  /*2350*/  IMAD.WIDE.U32 R4, R212, UR8, R10 ;  /* 0x00000008d4047c25 */ /* 0x000fe2000f8e000a */
[----:B------:R-:W1:Y:S03]  /*2360*/  @!P1 LDC.64 R20, c[0x0][0x380] ;  /* 0x0000e000ff149b82 */ /* 0x000e660000000a00 */
[----:B------:R-:W-:Y:S01]  /*2370*/  @!P2 IMAD.MOV.U32 R14, RZ, RZ, R2 ;  /* 0x000000ffff0ea224 */ /* 0x000fe200078e0002 */
[----:B------:R5:W-:Y:S01]  /*2380*/  @!P3 LDGSTS.E.BYPASS.LTC128B.128 [R18+0x1800], desc[UR16][R6.64] ;  /* 0x018000000612bfae */ /* 0x000be2000b981a10 */
[----:B------:R-:W-:-:S03]  /*2390*/  @!P2 IMAD.MOV.U32 R15, RZ, RZ, R3 ;  /* 0x000000ffff0fa224 */ /* 0x000fc600078e0003 */
[----:B------:R-:W5:Y:S01]  /*23a0*/  @!P2 LDC.64 R10, c[0x0][0x3b0] ;  /* 0x0000ec00ff0aab82 */ /* 0x000f620000000a00 */
[----:B--2---:R-:W-:-:S04]  /*23b0*/  IMAD R8, R249, UR8, RZ ;  /* 0x00000008f9087c24 */ /* 0x004fc8000f8e02ff */
[----:B------:R-:W-:Y:S01]  /*23c0*/  IMAD R0, R212, UR9, R8 ;  /* 0x00000009d4007c24 */ /* 0x000fe2000f8e0208 */
[----:B------:R-:W-:Y:S02]  /*23d0*/  @!P1 IADD3 R8, P0, PT, R19, 0x40, RZ ;  /* 0x0000004013089810 */ /* 0x000fe40007f1e0ff */
[----:B------:R-:W2:Y:S01]  /*23e0*/  @!P2 LDC.64 R22, c[0x0][0x380] ;  /* 0x0000e000ff16ab82 */ /* 0x000ea20000000a00 */
[----:B------:R-:W-:Y:S01]  /*23f0*/  UIMAD.WIDE.U32 UR8, UR12, 0x20, URZ ;  /* 0x000000200c0878a5 */ /* 0x000fe2000f8e00ff */
[----:B------:R-:W-:Y:S02]  /*2400*/  IMAD.IADD R0, R5, 0x1, R0 ;  /* 0x0000000105007824 */ /* 0x000fe400078e0200 */
[----:B------:R-:W-:Y:S01]  /*2410*/  @!P1 IMAD.X R9, RZ, RZ, UR19, P0 ;  /* 0x00000013ff099e24 */ /* 0x000fe200080e06ff */
[----:B------:R-:W-:Y:S01]  /*2420*/  LEA R251, P0, R4, UR4, 0x1 ;  /* 0x0000000404fb7c11 */ /* 0x000fe2000f8008ff */
[-C--:B---3--:R-:W-:Y:S01]  /*2430*/  @!P1 IMAD.WIDE.U32 R2, R8, R16.reuse, R2 ;  /* 0x0000001008029225 */ /* 0x088fe200078e0002 */
[----:B------:R-:W-:Y:S01]  /*2440*/  USHF.L.U64.HI UR4, UR12, 0x7, UR13 ;  /* 0x000000070c047899 */ /* 0x000fe2000801020d */
[----:B----4-:R-:W3:Y:S01]  /*2450*/  @!P6 LDC.64 R12, c[0x0][0x3b0] ;  /* 0x0000ec00ff0ceb82 */ /* 0x010ee20000000a00 */
[----:B------:R-:W-:Y:S01]  /*2460*/  LEA.HI.X R250, R4, UR5, R0, 0x1, P0 ;  /* 0x0000000504fa7c11 */ /* 0x000fe200080f0c00 */
[----:B------:R-:W-:Y:S01]  /*2470*/  @!P1 IMAD R0, R9, R16, RZ ;  /* 0x0000001009009224 */ /* 0x000fe200078e02ff */
[----:B------:R-:W-:-:S02]  /*2480*/  USHF.L.U32 UR5, UR12, 0x7, URZ ;  /* 0x000000070c057899 */ /* 0x000fc400080006ff */
[----:B------:R-:W-:Y:S01]  /*2490*/  UIMAD UR4, UR4, UR24, URZ ;  /* 0x00000018040472a4 */ /* 0x000fe2000f8e02ff */
[----:B------:R-:W-:Y:S01]  /*24a0*/  @!P1 IMAD R4, R8, R17, R0 ;  /* 0x0000001108049224 */ /* 0x000fe200078e0200 */
[----:B------:R-:W-:Y:S01]  /*24b0*/  @!P2 IADD3 R0, P0, PT, R19, 0x50, RZ ;  /* 0x000000501300a810 */ /* 0x000fe20007f1e0ff */
[----:B------:R-:W-:Y:S01]  /*24c0*/  UIMAD.WIDE.U32 UR26, UR5, UR24, URZ ;  /* 0x00000018051a72a5 */ /* 0x000fe2000f8e00ff */
[----:B------:R-:W4:Y:S01]  /*24d0*/  @!P5 LDC.64 R16, c[0x0][0x3b0] ;  /* 0x0000ec00ff10db82 */ /* 0x000f220000000a00 */
[----:B------:R-:W-:Y:S01]  /*24e0*/  @!P1 IMAD.IADD R3, R3, 0x1, R4 ;  /* 0x0000000103039824 */ /* 0x000fe200078e0204 */
[----:B-1----:R-:W-:Y:S01]  /*24f0*/  @!P1 LEA R4, P3, R2, R20, 0x1 ;  /* 0x0000001402049211 */ /* 0x002fe200078608ff */
[----:B-----5:R-:W-:Y:S01]  /*2500*/  @!P2 IMAD.X R6, RZ, RZ, UR19, P0 ;  /* 0x00000013ff06ae24 */ /* 0x020fe200080e06ff */
[----:B------:R-:W-:Y:S01]  /*2510*/  ISETP.GE.AND P0, PT, R168, UR21, PT ;  /* 0x00000015a8007c0c */ /* 0x000fe2000bf06270 */
[----:B------:R-:W-:Y:S01]  /*2520*/  UIMAD UR4, UR23, UR5, UR4 ;  /* 0x00000005170472a4 */ /* 0x000fe2000f8e0204 */
[----:B------:R-:W-:Y:S01]  /*2530*/  @!P1 LEA.HI.X R5, R2, R21, R3, 0x1, P3 ;  /* 0x0000001502059211 */ /* 0x000fe200018f0c03 */
[-C--:B------:R-:W-:Y:S01]  /*2540*/  @!P2 IMAD R2, R6, R10.reuse, RZ ;  /* 0x0000000a0602a224 */ /* 0x080fe200078e02ff */
[----:B------:R-:W1:Y:S01]  /*2550*/  @!P6 LDC.64 R20, c[0x0][0x380] ;  /* 0x0000e000ff14eb82 */ /* 0x000e620000000a00 */
[----:B------:R-:W-:Y:S01]  /*2560*/  UIADD3 UR4, UPT, UPT, UR27, UR4, URZ ;  /* 0x000000041b047290 */ /* 0x000fe2000fffe0ff */
[C---:B------:R-:W-:Y:S01]  /*2570*/  @!P5 IADD3 R9, P3, PT, R19.reuse, 0x70, RZ ;  /* 0x000000701309d810 */ /* 0x040fe20007f7e0ff */
[----:B------:R5:W-:Y:S01]  /*2580*/  @!P1 LDGSTS.E.BYPASS.LTC128B.128 [R18+0x2000], desc[UR16][R4.64] ;  /* 0x0200000004129fae */ /* 0x000be2000b981a10 */
[----:B------:R-:W-:Y:S01]  /*2590*/  @!P6 IADD3 R8, P1, PT, R19, 0x60, RZ ;  /* 0x000000601308e810 */ /* 0x000fe20007f3e0ff */
[C---:B------:R-:W-:Y:S01]  /*25a0*/  @!P2 IMAD R6, R0.reuse, R11, R2 ;  /* 0x0000000b0006a224 */ /* 0x040fe200078e0202 */
[----:B------:R-:W-:Y:S01]  /*25b0*/  USHF.L.U32 UR5, UR13, 0x5, URZ ;  /* 0x000000050d057899 */ /* 0x000fe200080006ff */
[----:B------:R-:W-:-:S02]  /*25c0*/  @!P2 IMAD.WIDE.U32 R2, R0, R10, R14 ;  /* 0x0000000a0002a225 */ /* 0x000fc400078e000e */
[----:B------:R-:W1:Y:S02]  /*25d0*/  @!P5 LDC.64 R10, c[0x0][0x380] ;  /* 0x0000e000ff0adb82 */ /* 0x000e640000000a00 */
[----:B------:R-:W-:Y:S02]  /*25e0*/  IMAD.U32 R7, RZ, RZ, UR4 ;  /* 0x00000004ff077e24 */ /* 0x000fe4000f8e00ff */
[----:B------:R-:W-:Y:S01]  /*25f0*/  @!P2 IMAD.IADD R0, R3, 0x1, R6 ;  /* 0x000000010300a824 */ /* 0x000fe200078e0206 */
[----:B--2---:R-:W-:Y:S01]  /*2600*/  @!P2 LEA R6, P4, R2, R22, 0x1 ;  /* 0x000000160206a211 */ /* 0x004fe200078808ff */
[----:B-----5:R-:W-:Y:S02]  /*2610*/  IMAD.U32 R4, RZ, RZ, UR26 ;  /* 0x0000001aff047e24 */ /* 0x020fe4000f8e00ff */
[----:B------:R-:W-:Y:S02]  /*2620*/  IMAD.U32 R5, RZ, RZ, UR27 ;  /* 0x0000001bff057e24 */ /* 0x000fe4000f8e00ff */
[----:B------:R-:W-:Y:S01]  /*2630*/  @!P6 IMAD.X R5, RZ, RZ, UR19, P1 ;  /* 0x00000013ff05ee24 */ /* 0x000fe200088e06ff */
[----:B------:R-:W-:-:S03]  /*2640*/  @!P0 LEA R14, P1, R4, R251, 0x1 ;  /* 0x000000fb040e8211 */ /* 0x000fc600078208ff */
[----:B---3--:R-:W-:Y:S01]  /*2650*/  @!P6 IMAD R3, R5, R12, RZ ;  /* 0x0000000c0503e224 */ /* 0x008fe200078e02ff */
[----:B------:R-:W-:Y:S01]  /*2660*/  @!P0 LEA.HI.X R15, R4, R250, R7, 0x1, P1 ;  /* 0x000000fa040f8211 */ /* 0x000fe200008f0c07 */
[----:B------:R-:W-:Y:S01]  /*2670*/  @!P6 IMAD.WIDE.U32 R4, R8, R12, R24 ;  /* 0x0000000c0804e225 */ /* 0x000fe200078e0018 */
[----:B------:R-:W-:Y:S02]  /*2680*/  @!P2 LEA.HI.X R7, R2, R23, R0, 0x1, P4 ;  /* 0x000000170207a211 */ /* 0x000fe400020f0c00 */
[----:B------:R-:W-:Y:S01]  /*2690*/  ISETP.GE.AND P4, PT, R33, UR21, PT ;  /* 0x0000001521007c0c */ /* 0x000fe2000bf86270 */
[----:B------:R-:W-:Y:S01]  /*26a0*/  @!P5 IMAD.X R0, RZ, RZ, UR19, P3 ;  /* 0x00000013ff00de24 */ /* 0x000fe200098e06ff */
[----:B------:R-:W-:Y:S01]  /*26b0*/  ISETP.GE.AND P1, PT, R28, UR21, PT ;  /* 0x000000151c007c0c */ /* 0x000fe2000bf26270 */
[----:B------:R-:W-:Y:S01]  /*26c0*/  @!P6 IMAD R2, R8, R13, R3 ;  /* 0x0000000d0802e224 */ /* 0x000fe200078e0203 */
[----:B------:R2:W-:Y:S01]  /*26d0*/  @!P2 LDGSTS.E.BYPASS.LTC128B.128 [R18+0x2800], desc[UR16][R6.64] ;  /* 0x028000000612afae */ /* 0x0005e2000b981a10 */
[----:B----4-:R-:W-:Y:S01]  /*26e0*/  @!P5 IMAD R0, R0, R16, RZ ;  /* 0x000000100000d224 */ /* 0x010fe200078e02ff */
[----:B-1----:R-:W-:Y:S01]  /*26f0*/  @!P6 LEA R12, P2, R4, R20, 0x1 ;  /* 0x00000014040ce211 */ /* 0x002fe200078408ff */
[----:B------:R-:W-:Y:S01]  /*2700*/  @!P6 IMAD.IADD R5, R5, 0x1, R2 ;  /* 0x000000010505e824 */ /* 0x000fe200078e0202 */
[----:B------:R-:W-:Y:S01]  /*2710*/  USHF.L.U64.HI UR19, UR10, 0x7, UR11 ;  /* 0x000000070a137899 */ /* 0x000fe2000801020b */
[----:B------:R-:W-:-:S03]  /*2720*/  @!P5 IMAD.WIDE.U32 R2, R9, R16, R26 ;  /* 0x000000100902d225 */ /* 0x000fc600078e001a */
[----:B------:R-:W-:Y:S01]  /*2730*/  @!P6 LEA.HI.X R13, R4, R21, R5, 0x1, P2 ;  /* 0x00000015040de211 */ /* 0x000fe200010f0c05 */
[----:B------:R-:W-:Y:S01]  /*2740*/  VOTEU.ALL UP0, P4 ;  /* 0x0000000000ff7886 */ /* 0x000fe20002000000 */
[----:B------:R-:W-:Y:S01]  /*2750*/  IMAD.U32 R5, RZ, RZ, UR12 ;  /* 0x0000000cff057e24 */ /* 0x000fe2000f8e00ff */
[----:B------:R-:W-:Y:S01]  /*2760*/  @!P5 LEA R8, P3, R2, R10, 0x1 ;  /* 0x0000000a0208d211 */ /* 0x000fe200078608ff */
[----:B------:R-:W-:Y:S01]  /*2770*/  IMAD.U32 R4, RZ, RZ, UR13 ;  /* 0x0000000dff047e24 */ /* 0x000fe2000f8e00ff */
[----:B------:R-:W-:Y:S01]  /*2780*/  @!P6 LDGSTS.E.BYPASS.LTC128B.128 [R18+0x3000], desc[UR16][R12.64] ;  /* 0x030000000c12efae */ /* 0x000fe2000b981a10 */
[----:B------:R-:W-:Y:S01]  /*2790*/  @!UP0 UIADD3 UR8, UP1, UPT, UR26, UR8, URZ ;  /* 0x000000081a088290 */ /* 0x000fe2000ff3e0ff */
[----:B------:R-:W-:Y:S01]  /*27a0*/  ISETP.GE.AND P6, PT, R31, UR21, PT ;  /* 0x000000151f007c0c */ /* 0x000fe2000bfc6270 */
[----:B------:R-:W-:Y:S02]  /*27b0*/  UIMAD UR19, UR19, UR24, URZ ;  /* 0x00000018131372a4 */ /* 0x000fe4000f8e02ff */
[----:B------:R-:W-:-:S02]  /*27c0*/  @!UP0 UIADD3.X UR5, UPT, UPT, UR4, UR9, UR5, UP1, !UPT ;  /* 0x0000000904058290 */ /* 0x000fc40008ffe405 */
[----:B------:R-:W-:Y:S02]  /*27d0*/  UIMAD UR19, UR23, UR25, UR19 ;  /* 0x00000019171372a4 */ /* 0x000fe4000f8e0213 */
[----:B------:R-:W-:Y:S01]  /*27e0*/  USHF.L.U32 UR23, UR11, 0x5, URZ ;  /* 0x000000050b177899 */ /* 0x000fe200080006ff */
[----:B--2---:R-:W-:-:S05]  /*27f0*/  @!P5 IMAD R6, R9, R17, R0 ;  /* 0x000000110906d224 */ /* 0x004fca00078e0200 */
[----:B------:R-:W-:Y:S01]  /*2800*/  VOTEU.ALL UP0, P6 ;  /* 0x0000000000ff7886 */ /* 0x000fe20003000000 */
[----:B------:R-:W-:Y:S02]  /*2810*/  IMAD.U32 R0, RZ, RZ, UR12 ;  /* 0x0000000cff007e24 */ /* 0x000fe4000f8e00ff */
[----:B------:R-:W-:-:S03]  /*2820*/  @!P5 IMAD.IADD R3, R3, 0x1, R6 ;  /* 0x000000010303d824 */ /* 0x000fc600078e0206 */
[----:B------:R-:W-:Y:S02]  /*2830*/  @!P1 LEA R0, P2, R0, UR26, 0x4 ;  /* 0x0000001a00009c11 */ /* 0x000fe4000f8420ff */
[----:B------:R-:W-:Y:S01]  /*2840*/  @!P5 LEA.HI.X R9, R2, R11, R3, 0x1, P3 ;  /* 0x0000000b0209d211 */ /* 0x000fe200018f0c03 */
[----:B------:R-:W-:Y:S01]  /*2850*/  IMAD.U32 R11, RZ, RZ, UR8 ;  /* 0x00000008ff0b7e24 */ /* 0x000fe2000f8e00ff */
[----:B------:R-:W-:Y:S01]  /*2860*/  @!P1 LEA.HI.X R4, R5, UR4, R4, 0x4, P2 ;  /* 0x0000000405049c11 */ /* 0x000fe200090f2404 */
[----:B------:R-:W-:Y:S01]  /*2870*/  IMAD.U32 R3, RZ, RZ, UR27 ;  /* 0x0000001bff037e24 */ /* 0x000fe2000f8e00ff */
[-C--:B------:R-:W-:Y:S01]  /*2880*/  @!P1 LEA R6, P2, R0, R251.reuse, 0x1 ;  /* 0x000000fb00069211 */ /* 0x080fe200078408ff */
[----:B------:R-:W-:Y:S01]  /*2890*/  IMAD.U32 R2, RZ, RZ, UR26 ;  /* 0x0000001aff027e24 */ /* 0x000fe2000f8e00ff */
[----:B------:R-:W-:Y:S01]  /*28a0*/  ISETP.GE.AND P3, PT, R34, UR21, PT ;  /* 0x0000001522007c0c */ /* 0x000fe2000bf66270 */
[----:B------:R-:W-:Y:S01]  /*28b0*/  IMAD.U32 R3, RZ, RZ, UR4 ;  /* 0x00000004ff037e24 */ /* 0x000fe2000f8e00ff */
[-C--:B------:R-:W-:Y:S01]  /*28c0*/  @!P1 LEA.HI.X R7, R0, R250.reuse, R4, 0x1, P2 ;  /* 0x000000fa00079211 */ /* 0x080fe200010f0c04 */
[----:B------:R-:W-:Y:S01]  /*28d0*/  IMAD.U32 R0, RZ, RZ, UR5 ;  /* 0x00000005ff007e24 */ /* 0x000fe2000f8e00ff */
[C---:B------:R-:W-:Y:S01]  /*28e0*/  @!P4 LEA R10, P2, R11.reuse, R251, 0x1 ;  /* 0x000000fb0b0ac211 */ /* 0x040fe200078408ff */
[----:B------:R-:W-:Y:S01]  /*28f0*/  IMAD.U32 R4, RZ, RZ, UR12 ;  /* 0x0000000cff047e24 */ /* 0x000fe2000f8e00ff */
[----:B------:R1:W-:Y:S01]  /*2900*/  @!P5 LDGSTS.E.BYPASS.LTC128B.128 [R18+0x3800], desc[UR16][R8.64] ;  /* 0x038000000812dfae */ /* 0x0003e2000b981a10 */
[----:B------:R-:W-:Y:S01]  /*2910*/  ISETP.GE.AND P5, PT, R30, UR21, PT ;  /* 0x000000151e007c0c */ /* 0x000fe2000bfa6270 */
[----:B------:R-:W-:Y:S01]  /*2920*/  UIMAD.WIDE.U32 UR8, UR12, 0x40, URZ ;  /* 0x000000400c0878a5 */ /* 0x000fe2000f8e00ff */
[----:B------:R-:W-:Y:S01]  /*2930*/  @!P4 LEA.HI.X R11, R11, R250, R0, 0x1, P2 ;  /* 0x000000fa0b0bc211 */ /* 0x000fe200010f0c00 */
[----:B------:R-:W-:Y:S01]  /*2940*/  IMAD.U32 R0, RZ, RZ, UR13 ;  /* 0x0000000dff007e24 */ /* 0x000fe2000f8e00ff */
[----:B------:R-:W-:Y:S01]  /*2950*/  @!P0 LDGSTS.E.BYPASS.LTC128B.128 [R18+0x4000], desc[UR16][R14.64] ;  /* 0x040000000e128fae */ /* 0x000fe2000b981a10 */
[----:B------:R-:W-:Y:S01]  /*2960*/  USHF.L.U32 UR5, UR13, 0x6, URZ ;  /* 0x000000060d057899 */ /* 0x000fe200080006ff */
[----:B------:R-:W-:Y:S01]  /*2970*/  @!P3 IMAD.WIDE.U32 R4, R4, 0x30, R2 ;  /* 0x000000300404b825 */ /* 0x000fe200078e0002 */
[----:B------:R-:W-:Y:S01]  /*2980*/  @!UP0 UIADD3 UR8, UP1, UPT, UR26, UR8, URZ ;  /* 0x000000081a088290 */ /* 0x000fe2000ff3e0ff */
[----:B------:R2:W-:Y:S01]  /*2990*/  @!P1 LDGSTS.E.BYPASS.LTC128B.128 [R18+0x4800], desc[UR16][R6.64] ;  /* 0x0480000006129fae */ /* 0x0005e2000b981a10 */
[----:B------:R-:W-:Y:S01]  /*29a0*/  ISETP.GE.AND P1, PT, R28, UR21, PT ;  /* 0x000000151c007c0c */ /* 0x000fe2000bf26270 */
[----:B------:R-:W-:Y:S01]  /*29b0*/  @!P3 IMAD R0, R0, 0x30, RZ ;  /* 0x000000300000b824 */ /* 0x000fe200078e02ff */
[----:B------:R-:W-:Y:S01]  /*29c0*/  @!UP0 UIADD3.X UR5, UPT, UPT, UR4, UR9, UR5, UP1, !UPT ;  /* 0x0000000904058290 */ /* 0x000fe20008ffe405 */
[----:B------:R3:W-:Y:S01]  /*29d0*/  @!P4 LDGSTS.E.BYPASS.LTC128B.128 [R18+0x5000], desc[UR16][R10.64] ;  /* 0x050000000a12cfae */ /* 0x0007e2000b981a10 */
[----:B------:R-:W-:Y:S01]  /*29e0*/  IMAD.U32 R3, RZ, RZ, UR27 ;  /* 0x0000001bff037e24 */ /* 0x000fe2000f8e00ff */
[----:B------:R-:W-:Y:S01]  /*29f0*/  ISETP.GE.AND P4, PT, R29, UR21, PT ;  /* 0x000000151d007c0c */ /* 0x000fe2000bf86270 */
[----:B------:R-:W-:-:S02]  /*2a00*/  @!P3 IMAD.IADD R0, R5, 0x1, R0 ;  /* 0x000000010500b824 */ /* 0x000fc400078e0200 */
[----:B------:R-:W-:Y:S02]  /*2a10*/  IMAD.U32 R3, RZ, RZ, UR4 ;  /* 0x00000004ff037e24 */ /* 0x000fe4000f8e00ff */
[----:B------:R-:W-:Y:S02]  /*2a20*/  IMAD.U32 R5, RZ, RZ, UR27 ;  /* 0x0000001bff057e24 */ /* 0x000fe4000f8e00ff */
[----:B------:R-:W-:Y:S02]  /*2a30*/  IMAD.U32 R5, RZ, RZ, UR4 ;  /* 0x00000004ff057e24 */ /* 0x000fe4000f8e00ff */
[----:B-1----:R-:W-:-:S04]  /*2a40*/  IMAD.U32 R8, RZ, RZ, UR12 ;  /* 0x0000000cff087e24 */ /* 0x002fc8000f8e00ff */
[----:B------:R-:W-:-:S04]  /*2a50*/  @!P5 IMAD.WIDE.U32 R8, R8, 0x50, R2 ;  /* 0x000000500808d825 */ /* 0x000fc800078e0002 */
[----:B------:R-:W-:Y:S01]  /*2a60*/  IMAD.U32 R3, RZ, RZ, UR27 ;  /* 0x0000001bff037e24 */ /* 0x000fe2000f8e00ff */
[----:B--2---:R-:W-:Y:S01]  /*2a70*/  @!P3 LEA R6, P2, R4, R251, 0x1 ;  /* 0x000000fb0406b211 */ /* 0x004fe200078408ff */
[----:B------:R-:W-:-:S03]  /*2a80*/  IMAD.U32 R3, RZ, RZ, UR4 ;  /* 0x00000004ff037e24 */ /* 0x000fc6000f8e00ff */
[----:B------:R-:W-:Y:S01]  /*2a90*/  @!P3 LEA.HI.X R7, R4, R250, R0, 0x1, P2 ;  /* 0x000000fa0407b211 */ /* 0x000fe200010f0c00 */
[----:B------:R-:W-:Y:S02]  /*2aa0*/  IMAD.U32 R0, RZ, RZ, UR13 ;  /* 0x0000000dff007e24 */ /* 0x000fe4000f8e00ff */
[----:B---3--:R-:W-:Y:S01]  /*2ab0*/  IMAD.U32 R10, RZ, RZ, UR8 ;  /* 0x00000008ff0a7e24 */ /* 0x008fe2000f8e00ff */
[----:B------:R-:W1:Y:S01]  /*2ac0*/  LDCU.64 UR8, c[0x0][0x390] ;  /* 0x00007200ff0877ac */ /* 0x000e620008000a00 */
[----:B------:R2:W-:Y:S01]  /*2ad0*/  @!P3 LDGSTS.E.BYPASS.LTC128B.128 [R18+0x5800], desc[UR16][R6.64] ;  /* 0x058000000612bfae */ /* 0x0005e2000b981a10 */
[----:B------:R-:W-:Y:S01]  /*2ae0*/  ISETP.GE.AND P3, PT, R32, UR21, PT ;  /* 0x0000001520007c0c */ /* 0x000fe2000bf66270 */
[----:B------:R-:W-:Y:S01]  /*2af0*/  IMAD.U32 R4, RZ, RZ, UR26 ;  /* 0x0000001aff047e24 */ /* 0x000fe2000f8e00ff */
[----:B------:R-:W-:Y:S01]  /*2b00*/  @!P6 LEA R12, P2, R10, R251, 0x1 ;  /* 0x000000fb0a0ce211 */ /* 0x000fe200078408ff */
[----:B------:R-:W-:Y:S01]  /*2b10*/  IMAD.U32 R11, RZ, RZ, UR13 ;  /* 0x0000000dff0b7e24 */ /* 0x000fe2000f8e00ff */
[----:B------:R-:W-:-:S02]  /*2b20*/  UIMAD.WIDE.U32 UR26, UR25, UR24, URZ ;  /* 0x00000018191a72a5 */ /* 0x000fc4000f8e00ff */
[----:B------:R-:W-:Y:S02]  /*2b30*/  UIMAD.WIDE.U32 UR24, UR10, 0x20, URZ ;  /* 0x000000200a1878a5 */ /* 0x000fe4000f8e00ff */
[----:B------:R-:W-:Y:S01]  /*2b40*/  UIADD3 UR19, UPT, UPT, UR27, UR19, URZ ;  /* 0x000000131b137290 */ /* 0x000fe2000fffe0ff */
[----:B--2---:R-:W-:Y:S02]  /*2b50*/  @!P5 IMAD R6, R0, 0x50, RZ ;  /* 0x000000500006d824 */ /* 0x004fe400078e02ff */
[----:B------:R-:W-:Y:S01]  /*2b60*/  IMAD.U32 R0, RZ, RZ, UR5 ;  /* 0x00000005ff007e24 */ /* 0x000fe2000f8e00ff */
[----:B------:R-:W2:Y:S01]  /*2b70*/  LDCU.64 UR4, c[0x0][0x3d8] ;  /* 0x00007b00ff0477ac */ /* 0x000ea20008000a00 */
[----:B------:R-:W-:-:S03]  /*2b80*/  IMAD.U32 R7, RZ, RZ, UR12 ;  /* 0x0000000cff077e24 */ /* 0x000fc6000f8e00ff */
[-C--:B------:R-:W-:Y:S01]  /*2b90*/  @!P6 LEA.HI.X R13, R10, R250.reuse, R0, 0x1, P2 ;  /* 0x000000fa0a0de211 */ /* 0x080fe200010f0c00 */
[----:B------:R-:W-:Y:S01]  /*2ba0*/  @!P5 IMAD.IADD R0, R9, 0x1, R6 ;  /* 0x000000010900d824 */ /* 0x000fe200078e0206 */
[CC--:B------:R-:W-:Y:S01]  /*2bb0*/  @!P5 LEA R14, P2, R8.reuse, R251.reuse, 0x1 ;  /* 0x000000fb080ed211 */ /* 0x0c0fe200078408ff */
[----:B------:R-:W-:Y:S02]  /*2bc0*/  IMAD.U32 R9, RZ, RZ, UR13 ;  /* 0x0000000dff097e24 */ /* 0x000fe4000f8e00ff */
[----:B------:R-:W-:Y:S01]  /*2bd0*/  @!P4 IMAD.WIDE.U32 R6, R7, 0x60, R4 ;  /* 0x000000600706c825 */ /* 0x000fe200078e0004 */
[----:B------:R-:W-:Y:S01]  /*2be0*/  @!P5 LEA.HI.X R15, R8, R250, R0, 0x1, P2 ;  /* 0x000000fa080fd211 */ /* 0x000fe200010f0c00 */
[----:B------:R1:W-:Y:S01]  /*2bf0*/  @!P6 LDGSTS.E.BYPASS.LTC128B.128 [R18+0x6000], desc[UR16][R12.64] ;  /* 0x060000000c12efae */ /* 0x0003e2000b981a10 */
[----:B------:R-:W-:Y:S01]  /*2c00*/  IADD3 R8, P2, PT, R214, UR22, RZ ;  /* 0x00000016d6087c10 */ /* 0x000fe2000ff5e0ff */
[----:B------:R-:W-:Y:S01]  /*2c10*/  @!P4 IMAD R0, R9, 0x60, RZ ;  /* 0x000000600900c824 */ /* 0x000fe200078e02ff */
[----:B------:R-:W-:Y:S01]  /*2c20*/  ISETP.GE.AND P6, PT, R33, UR21, PT ;  /* 0x0000001521007c0c */ /* 0x000fe2000bfc6270 */
[----:B------:R-:W-:Y:S01]  /*2c30*/  IMAD.U32 R4, RZ, RZ, UR12 ;  /* 0x0000000cff047e24 */ /* 0x000fe2000f8e00ff */
[----:B------:R-:W-:Y:S01]  /*2c40*/  @!P5 LDGSTS.E.BYPASS.LTC128B.128 [R18+0x6800], desc[UR16][R14.64] ;  /* 0x068000000e12dfae */ /* 0x000fe2000b981a10 */
[----:B------:R-:W-:Y:S01]  /*2c50*/  IMAD.X R9, RZ, RZ, UR20, P2 ;  /* 0x00000014ff097e24 */ /* 0x000fe200090e06ff */
[----:B------:R-:W-:Y:S01]  /*2c60*/  @!P4 LEA R10, P2, R6, R251, 0x1 ;  /* 0x000000fb060ac211 */ /* 0x000fe200078408ff */
[----:B------:R-:W-:Y:S01]  /*2c70*/  @!P4 IMAD.IADD R7, R7, 0x1, R0 ;  /* 0x000000010707c824 */ /* 0x000fe200078e0200 */
[----:B------:R-:W-:Y:S01]  /*2c80*/  ISETP.GE.AND P5, PT, R34, UR21, PT ;  /* 0x0000001522007c0c */ /* 0x000fe2000bfa6270 */
[----:B------:R-:W-:-:S04]  /*2c90*/  @!P3 IMAD.WIDE.U32 R4, R4, 0x70, R2 ;  /* 0x000000700404b825 */ /* 0x000fc800078e0002 */
[----:B------:R-:W-:Y:S01]  /*2ca0*/  @!P3 IMAD R0, R11, 0x70, RZ ;  /* 0x000000700b00b824 */ /* 0x000fe200078e02ff */
[-C--:B------:R-:W-:Y:S01]  /*2cb0*/  @!P4 LEA.HI.X R11, R6, R250.reuse, R7, 0x1, P2 ;  /* 0x000000fa060bc211 */ /* 0x080fe200010f0c07 */
[----:B------:R-:W-:Y:S01]  /*2cc0*/  IMAD.WIDE.U32 R2, R168, UR10, R8 ;  /* 0x0000000aa8027c25 */ /* 0x000fe2000f8e0008 */
[C---:B------:R-:W-:Y:S01]  /*2cd0*/  @!P3 LEA R6, P2, R4.reuse, R251, 0x1 ;  /* 0x000000fb0406b211 */ /* 0x040fe200078408ff */
[----:B------:R-:W-:Y:S02]  /*2ce0*/  VOTEU.ALL UP0, P6 ;  /* 0x0000000000ff7886 */ /* 0x000fe40003000000 */
[----:B------:R-:W-:Y:S01]  /*2cf0*/  @!P3 IMAD.IADD R5, R5, 0x1, R0 ;  /* 0x000000010505b824 */ /* 0x000fe200078e0200 */
[----:B------:R3:W-:Y:S01]  /*2d00*/  @!P4 LDGSTS.E.BYPASS.LTC128B.128 [R18+0x7000], desc[UR16][R10.64] ;  /* 0x070000000a12cfae */ /* 0x0007e2000b981a10 */
[----:B------:R-:W-:Y:S01]  /*2d10*/  IMAD.IADD R3, R3, 0x1, R35 ;  /* 0x0000000103037824 */ /* 0x000fe200078e0223 */
[----:B------:R-:W-:Y:S01]  /*2d20*/  @!UP0 UIADD3 UR24, UP1, UPT, UR26, UR24, URZ ;  /* 0x000000181a188290 */ /* 0x000fe2000ff3e0ff */
[----:B--2---:R-:W-:Y:S01]  /*2d30*/  IMAD R0, R249, UR4, RZ ;  /* 0x00000004f9007c24 */ /* 0x004fe2000f8e02ff */
[----:B------:R-:W-:Y:S01]  /*2d40*/  @!P3 LEA.HI.X R7, R4, R250, R5, 0x1, P2 ;  /* 0x000000fa0407b211 */ /* 0x000fe200010f0c05 */
[C---:B------:R-:W-:Y:S01]  /*2d50*/  IMAD.WIDE.U32 R2, R212.reuse, UR4, R2 ;  /* 0x00000004d4027c25 */ /* 0x040fe2000f8e0002 */
[----:B------:R-:W-:Y:S01]  /*2d60*/  @!UP0 UIADD3.X UR23, UPT, UPT, UR19, UR25, UR23, UP1, !UPT ;  /* 0x0000001913178290 */ /* 0x000fe20008ffe417 */
[----:B------:R-:W-:Y:S01]  /*2d70*/  ISETP.GE.AND P4, PT, R31, UR21, PT ;  /* 0x000000151f007c0c */ /* 0x000fe2000bf86270 */
[----:B------:R-:W-:Y:S01]  /*2d80*/  UISETP.GE.U32.AND UP1, UPT, UR18, 0x81, UPT ;  /* 0x000000811200788c */ /* 0x000fe2000bf26070 */
[----:B------:R2:W-:Y:S01]  /*2d90*/  @!P3 LDGSTS.E.BYPASS.LTC128B.128 [R18+0x7800], desc[UR16][R6.64] ;  /* 0x078000000612bfae */ /* 0x0005e2000b981a10 */
[----:B------:R-:W-:Y:S01]  /*2da0*/  IMAD R0, R212, UR5, R0 ;  /* 0x00000005d4007c24 */ /* 0x000fe2000f8e0200 */
[----:B-1----:R-:W-:Y:S01]  /*2db0*/  LEA R13, P2, R2, UR8, 0x1 ;  /* 0x00000008020d7c11 */ /* 0x002fe2000f8408ff */
[----:B------:R-:W-:Y:S01]  /*2dc0*/  IMAD.U32 R4, RZ, RZ, UR10 ;  /* 0x0000000aff047e24 */ /* 0x000fe2000f8e00ff */
[----:B------:R-:W0:Y:S01]  /*2dd0*/  LDGDEPBAR ;  /* 0x00000000000079af */ /* 0x000e220000000000 */
[----:B------:R-:W-:-:S02]  /*2de0*/  IMAD.IADD R0, R3, 0x1, R0 ;  /* 0x0000000103007824 */ /* 0x000fc400078e0200 */
[----:B------:R-:W-:Y:S02]  /*2df0*/  IMAD.U32 R3, RZ, RZ, UR27 ;  /* 0x0000001bff037e24 */ /* 0x000fe4000f8e00ff */
[----:B------:R-:W-:Y:S01]  /*2e00*/  IMAD.U32 R3, RZ, RZ, UR11 ;  /* 0x0000000bff037e24 */ /* 0x000fe2000f8e00ff */
[----:B------:R-:W-:Y:S01]  /*2e10*/  LEA.HI.X R12, R2, UR9, R0, 0x1, P2 ;  /* 0x00000009020c7c11 */ /* 0x000fe200090f0c00 */
[----:B------:R-:W-:Y:S02]  /*2e20*/  IMAD.U32 R0, RZ, RZ, UR10 ;  /* 0x0000000aff007e24 */ /* 0x000fe4000f8e00ff */
[----:B------:R-:W-:Y:S02]  /*2e30*/  IMAD.U32 R2, RZ, RZ, UR26 ;  /* 0x0000001aff027e24 */ /* 0x000fe4000f8e00ff */
[----:B------:R-:W-:Y:S01]  /*2e40*/  IMAD.U32 R8, RZ, RZ, UR11 ;  /* 0x0000000bff087e24 */ /* 0x000fe2000f8e00ff */
[----:B------:R-:W-:Y:S01]  /*2e50*/  @!P1 LEA R5, P2, R0, UR26, 0x4 ;  /* 0x0000001a00059c11 */ /* 0x000fe2000f8420ff */
[----:B------:R-:W-:-:S02]  /*2e60*/  IMAD.U32 R0, RZ, RZ, UR19 ;  /* 0x00000013ff007e24 */ /* 0x000fc4000f8e00ff */
[----:B------:R-:W-:Y:S01]  /*2e70*/  @!P5 IMAD R8, R8, 0x30, RZ ;  /* 0x000000300808d824 */ /* 0x000fe200078e02ff */
[----:B------:R-:W-:Y:S01]  /*2e80*/  @!P1 LEA.HI.X R9, R4, UR19, R3, 0x4, P2 ;  /* 0x0000001304099c11 */ /* 0x000fe200090f2403 */
[----:B------:R-:W-:Y:S01]  /*2e90*/  IMAD.U32 R3, RZ, RZ, UR27 ;  /* 0x0000001bff037e24 */ /* 0x000fe2000f8e00ff */
[C---:B------:R-:W-:Y:S01]  /*2ea0*/  @!P1 LEA R4, P2, R5.reuse, R13, 0x1 ;  /* 0x0000000d05049211 */ /* 0x040fe200078408ff */
[----:B------:R-:W-:Y:S02]  /*2eb0*/  IMAD.U32 R3, RZ, RZ, UR19 ;  /* 0x00000013ff037e24 */ /* 0x000fe4000f8e00ff */
[----:B---3--:R-:W-:Y:S01]  /*2ec0*/  IMAD.U32 R11, RZ, RZ, UR10 ;  /* 0x0000000aff0b7e24 */ /* 0x008fe2000f8e00ff */
[----:B------:R-:W-:Y:S01]  /*2ed0*/  @!P1 LEA.HI.X R5, R5, R12, R9, 0x1, P2 ;  /* 0x0000000c05059211 */ /* 0x000fe200010f0c09 */
[----:B------:R-:W-:Y:S01]  /*2ee0*/  IMAD.U32 R9, RZ, RZ, UR24 ;  /* 0x00000018ff097e24 */ /* 0x000fe2000f8e00ff */
[----:B------:R-:W-:-:S04]  /*2ef0*/  DEPBAR.LE SB0, 0x0 ;  /* 0x000080000000791a */ /* 0x000fc80000000000 */
[----:B------:R-:W-:Y:S01]  /*2f00*/  BAR.SYNC.DEFER_BLOCKING 0x0 ;  /* 0x0000000000007b1d */ /* 0x000fe20000010000 */
[CC--:B--2---:R-:W-:Y:S01]  /*2f10*/  @!P0 LEA R6, P3, R2.reuse, R13.reuse, 0x1 ;  /* 0x0000000d02068211 */ /* 0x0c4fe200078608ff */
[----:B------:R-:W-:Y:S01]  /*2f20*/  IMAD.SHL.U32 R14, R213, 0x40, RZ ;  /* 0x00000040d50e7824 */ /* 0x000fe200078e00ff */
[----:B------:R-:W-:Y:S02]  /*2f30*/  @!P6 LEA R20, P2, R9, R13, 0x1 ;  /* 0x0000000d0914e211 */ /* 0x000fe400078408ff */
[----:B------:R-:W-:Y:S01]  /*2f40*/  @!P0 LEA.HI.X R7, R2, R12, R0, 0x1, P3 ;  /* 0x0000000c02078211 */ /* 0x000fe200018f0c00 */
[----:B------:R-:W-:Y:S01]  /*2f50*/  IMAD.U32 R0, RZ, RZ, UR10 ;  /* 0x0000000aff007e24 */ /* 0x000fe2000f8e00ff */
[----:B------:R-:W-:Y:S02]  /*2f60*/  ISETP.GE.AND P3, PT, R30, UR21, PT ;  /* 0x000000151e007c0c */ /* 0x000fe4000bf66270 */
[----:B------:R-:W-:Y:S01]  /*2f70*/  LOP3.LUT R106, R14, 0x200, RZ, 0xc0, !PT ;  /* 0x000002000e6a7812 */ /* 0x000fe200078ec0ff */
[----:B------:R-:W-:Y:S01]  /*2f80*/  @!P5 IMAD.WIDE.U32 R2, R0, 0x30, R2 ;  /* 0x000000300002d825 */ /* 0x000fe200078e0002 */
[----:B------:R-:W-:-:S03]  /*2f90*/  LOP3.LUT R15, R14, 0x400, RZ, 0xc0, !PT ;  /* 0x000004000e0f7812 */ /* 0x000fc600078ec0ff */
[----:B------:R-:W-:Y:S02]  /*2fa0*/  IMAD.U32 R0, RZ, RZ, UR23 ;  /* 0x00000017ff007e24 */ /* 0x000fe4000f8e00ff */
[----:B------:R-:W-:-:S03]  /*2fb0*/  @!P5 IMAD.IADD R3, R3, 0x1, R8 ;  /* 0x000000010303d824 */ /* 0x000fc600078e0208 */
[----:B------:R-:W-:Y:S01]  /*2fc0*/  @!P6 LEA.HI.X R21, R9, R12, R0, 0x1, P2 ;  /* 0x0000000c0915e211 */ /* 0x000fe200010f0c00 */
[----:B------:R-:W-:Y:S01]  /*2fd0*/  IMAD.U32 R0, RZ, RZ, UR10 ;  /* 0x0000000aff007e24 */ /* 0x000fe2000f8e00ff */
[----:B------:R-:W-:Y:S01]  /*2fe0*/  ISETP.GE.AND P2, PT, R29, UR21, PT ;  /* 0x000000151d007c0c */ /* 0x000fe2000bf46270 */
[----:B------:R-:W-:Y:S01]  /*2ff0*/  IMAD.U32 R9, RZ, RZ, UR11 ;  /* 0x0000000bff097e24 */ /* 0x000fe2000f8e00ff */
[----:B------:R-:W-:Y:S01]  /*3000*/  @!PT LDS RZ, [RZ] ;  /* 0x00000000fffff984 */ /* 0x000fe20000000800 */
[----:B------:R-:W-:Y:S01]  /*3010*/  @!PT LDS RZ, [RZ] ;  /* 0x00000000fffff984 */ /* 0x000fe20000000800 */
[----:B------:R-:W-:Y:S01]  /*3020*/  @!PT LDS RZ, [RZ] ;  /* 0x00000000fffff984 */ /* 0x000fe20000000800 */
[----:B------:R1:W-:Y:S04]  /*3030*/  @!P0 LDGSTS.E.BYPASS.LTC128B.128 [R18+0x8000], desc[UR16][R6.64] ;  /* 0x0800000006128fae */ /* 0x0003e8000b981a10 */
[----:B------:R-:W-:Y:S01]  /*3040*/  @P0 STS.128 [R18+0x8000], RZ ;  /* 0x008000ff12000388 */ /* 0x000fe20000000c00 */
[----:B------:R-:W-:-:S03]  /*3050*/  @!P5 LEA R22, P0, R2, R13, 0x1 ;  /* 0x0000000d0216d211 */ /* 0x000fc600078008ff */
[----:B------:R-:W-:Y:S01]  /*3060*/  @P1 STS.128 [R18+0x8800], RZ ;  /* 0x008800ff12001388 */ /* 0x000fe20000000c00 */
[-C--:B------:R-:W-:Y:S01]  /*3070*/  @!P5 LEA.HI.X R23, R2, R12.reuse, R3, 0x1, P0 ;  /* 0x0000000c0217d211 */ /* 0x080fe200000f0c03 */
[----:B------:R-:W-:Y:S01]  /*3080*/  IMAD.U32 R3, RZ, RZ, UR10 ;  /* 0x0000000aff037e24 */ /* 0x000fe2000f8e00ff */
[----:B------:R-:W-:Y:S01]  /*3090*/  @!P4 LEA R8, P0, R0, UR26, 0x6 ;  /* 0x0000001a0008cc11 */ /* 0x000fe2000f8030ff */
[----:B------:R-:W-:Y:S01]  /*30a0*/  @!PT LDS RZ, [RZ] ;  /* 0x00000000fffff984 */ /* 0x000fe20000000800 */
[----:B------:R-:W-:Y:S01]  /*30b0*/  @!PT LDS RZ, [RZ] ;  /* 0x00000000fffff984 */ /* 0x000fe20000000800 */
[----:B------:R-:W-:Y:S01]  /*30c0*/  @!PT LDS RZ, [RZ] ;  /* 0x00000000fffff984 */ /* 0x000fe20000000800 */
[----:B------:R2:W-:Y:S01]  /*30d0*/  @!P1 LDGSTS.E.BYPASS.LTC128B.128 [R18+0x8800], desc[UR16][R4.64] ;  /* 0x0880000004129fae */ /* 0x0005e2000b981a10 */
[----:B------:R-:W-:Y:S01]  /*30e0*/  IMAD.U32 R2, RZ, RZ, UR11 ;  /* 0x0000000bff027e24 */ /* 0x000fe2000f8e00ff */
[----:B------:R-:W-:Y:S02]  /*30f0*/  ISETP.GE.AND P1, PT, R32, UR21, PT ;  /* 0x0000001520007c0c */ /* 0x000fe4000bf26270 */
[----:B------:R-:W-:Y:S02]  /*3100*/  @P6 STS.128 [R18+0x9000], RZ ;  /* 0x009000ff12006388 */ /* 0x000fe40000000c00 */
[----:B------:R-:W-:Y:S01]  /*3110*/  @!P4 LEA.HI.X R10, R3, UR19, R2, 0x6, P0 ;  /* 0x00000013030acc11 */ /* 0x000fe200080f3402 */
[----:B------:R-:W-:Y:S01]  /*3120*/  IMAD.U32 R3, RZ, RZ, UR27 ;  /* 0x0000001bff037e24 */ /* 0x000fe2000f8e00ff */
[C---:B------:R-:W-:Y:S01]  /*3130*/  @!P4 LEA R16, P0, R8.reuse, R13, 0x1 ;  /* 0x0000000d0810c211 */ /* 0x040fe200078008ff */
[----:B------:R-:W-:Y:S01]  /*3140*/  IMAD.U32 R2, RZ, RZ, UR26 ;  /* 0x0000001aff027e24 */ /* 0x000fe2000f8e00ff */
[----:B------:R-:W-:Y:S01]  /*3150*/  @!PT LDS RZ, [RZ] ;  /* 0x00000000fffff984 */ /* 0x000fe20000000800 */
[----:B------:R-:W-:Y:S01]  /*3160*/  @!PT LDS RZ, [RZ] ;  /* 0x00000000fffff984 */ /* 0x000fe20000000800 */
[----:B------:R-:W-:Y:S01]  /*3170*/  @!PT LDS RZ, [RZ] ;  /* 0x00000000fffff984 */ /* 0x000fe20000000800 */
[----:B------:R-:W-:Y:S01]  /*3180*/  @!P6 LDGSTS.E.BYPASS.LTC128B.128 [R18+0x9000], desc[UR16][R20.64] ;  /* 0x090000001412efae */ /* 0x000fe2000b981a10 */
[----:B------:R-:W-:Y:S01]  /*3190*/  IMAD.U32 R3, RZ, RZ, UR19 ;  /* 0x00000013ff037e24 */ /* 0x000fe2000f8e00ff */
[----:B------:R-:W-:Y:S01]  /*31a0*/  @!P4 LEA.HI.X R17, R8, R12, R10, 0x1, P0 ;  /* 0x0000000c0811c211 */ /* 0x000fe200000f0c0a */
[----:B------:R-:W-:Y:S01]  /*31b0*/  IMAD.U32 R10, RZ, RZ, UR11 ;  /* 0x0000000bff0a7e24 */ /* 0x000fe2000f8e00ff */
[----:B------:R-:W-:Y:S01]  /*31c0*/  @P5 STS.128 [R18+0x9800], RZ ;  /* 0x009800ff12005388 */ /* 0x000fe20000000c00 */
[----:B-1----:R-:W-:Y:S01]  /*31d0*/  IMAD.U32 R7, RZ, RZ, UR27 ;  /* 0x0000001bff077e24 */ /* 0x002fe2000f8e00ff */
[----:B------:R-:W-:Y:S01]  /*31e0*/  LOP3.LUT P6, RZ, R213, 0x2, RZ, 0xc0, !PT ;  /* 0x00000002d5ff7812 */ /* 0x000fe200078cc0ff */
[----:B------:R-:W-:Y:S01]  /*31f0*/  IMAD.U32 R6, RZ, RZ, UR26 ;  /* 0x0000001aff067e24 */ /* 0x000fe2000f8e00ff */
[----:B------:R-:W-:Y:S01]  /*3200*/  @!PT LDS RZ, [RZ] ;  /* 0x00000000fffff984 */ /* 0x000fe20000000800 */
[----:B------:R-:W-:Y:S01]  /*3210*/  @!PT LDS RZ, [RZ] ;  /* 0x00000000fffff984 */ /* 0x000fe20000000800 */
[----:B------:R-:W-:Y:S01]  /*3220*/  @!PT LDS RZ, [RZ] ;  /* 0x00000000fffff984 */ /* 0x000fe20000000800 */
[----:B------:R-:W-:Y:S01]  /*3230*/  @!P5 LDGSTS.E.BYPASS.LTC128B.128 [R18+0x9800], desc[UR16][R22.64] ;  /* 0x098000001612dfae */ /* 0x000fe2000b981a10 */
[----:B------:R-:W-:Y:S01]  /*3240*/  IMAD.U32 R7, RZ, RZ, UR19 ;  /* 0x00000013ff077e24 */ /* 0x000fe2000f8e00ff */
[----:B------:R-:W-:-:S02]  /*3250*/  SEL R104, R248, 0xffffffe0, !P6 ;  /* 0xffffffe0f8687807 */ /* 0x000fc40007000000 */
[----:B------:R-:W-:Y:S01]  /*3260*/  @P4 STS.128 [R18+0xa000], RZ ;  /* 0x00a000ff12004388 */ /* 0x000fe20000000c00 */
[----:B------:R-:W-:Y:S01]  /*3270*/  @!P1 IMAD.WIDE.U32 R6, R11, 0x70, R6 ;  /* 0x000000700b069825 */ /* 0x000fe200078e0006 */
[----:B------:R-:W-:Y:S02]  /*3280*/  LOP3.LUT R11, R215, 0x8, RZ, 0xc0, !PT ;  /* 0x00000008d70b7812 */ /* 0x000fe400078ec0ff */
[----:B------:R-:W-:Y:S01]  /*3290*/  @!PT LDS RZ, [RZ] ;  /* 0x00000000fffff984 */ /* 0x000fe20000000800 */
[----:B------:R-:W-:Y:S01]  /*32a0*/  @!PT LDS RZ, [RZ] ;  /* 0x00000000fffff984 */ /* 0x000fe20000000800 */
[----:B------:R-:W-:Y:S01]  /*32b0*/  @!PT LDS RZ, [RZ] ;  /* 0x00000000fffff984 */ /* 0x000fe20000000800 */
[----:B------:R1:W-:Y:S01]  /*32c0*/  @!P4 LDGSTS.E.BYPASS.LTC128B.128 [R18+0xa000], desc[UR16][R16.64] ;  /* 0x0a0000001012cfae */ /* 0x0003e2000b981a10 */
[----:B--2---:R-:W-:Y:S01]  /*32d0*/  IMAD.U32 R5, RZ, RZ, UR27 ;  /* 0x0000001bff057e24 */ /* 0x004fe2000f8e00ff */
[----:B------:R-:W-:Y:S01]  /*32e0*/  LOP3.LUT P5, RZ, R213, 0x4, RZ, 0xc0, !PT ;  /* 0x00000004d5ff7812 */ /* 0x000fe200078ac0ff */
[----:B------:R-:W-:Y:S01]  /*32f0*/  IMAD.U32 R4, RZ, RZ, UR26 ;  /* 0x0000001aff047e24 */ /* 0x000fe2000f8e00ff */
[----:B------:R-:W-:Y:S01]  /*3300*/  @P3 STS.128 [R18+0xa800], RZ ;  /* 0x00a800ff12003388 */ /* 0x000fe20000000c00 */
[----:B------:R-:W-:Y:S02]  /*3310*/  IMAD.U32 R5, RZ, RZ, UR19 ;  /* 0x00000013ff057e24 */ /* 0x000fe4000f8e00ff */
[----:B------:R-:W-:-:S04]  /*3320*/  @!P3 IMAD.WIDE.U32 R4, R0, 0x50, R4 ;  /* 0x000000500004b825 */ /* 0x000fc800078e0004 */
[----:B------:R-:W-:Y:S01]  /*3330*/  @!P3 IMAD R0, R9, 0x50, RZ ;  /* 0x000000500900b824 */ /* 0x000fe200078e02ff */
[----:B------:R-:W-:Y:S01]  /*3340*/  @!P3 LEA R8, P0, R4, R13, 0x1 ;  /* 0x0000000d0408b211 */ /* 0x000fe200078008ff */
[----:B------:R-:W-:Y:S02]  /*3350*/  IMAD.U32 R9, RZ, RZ, UR10 ;  /* 0x0000000aff097e24 */ /* 0x000fe4000f8e00ff */
[----:B------:R-:W-:Y:S02]  /*3360*/  @!P3 IMAD.IADD R5, R5, 0x1, R0 ;  /* 0x000000010505b824 */ /* 0x000fe400078e0200 */
[----:B------:R-:W-:-:S03]  /*3370*/  @!P2 IMAD.WIDE.U32 R2, R9, 0x60, R2 ;  /* 0x000000600902a825 */ /* 0x000fc600078e0002 */
[-C--:B------:R-:W-:Y:S01]  /*3380*/  @!P3 LEA.HI.X R9, R4, R12.reuse, R5, 0x1, P0 ;  /* 0x0000000c0409b211 */ /* 0x080fe200000f0c05 */
[----:B------:R-:W-:Y:S01]  /*3390*/  @!P2 IMAD R0, R10, 0x60, RZ ;  /* 0x000000600a00a824 */ /* 0x000fe200078e02ff */
[-C--:B------:R-:W-:Y:S01]  /*33a0*/  @!P2 LEA R4, P0, R2, R13.reuse, 0x1 ;  /* 0x0000000d0204a211 */ /* 0x080fe200078008ff */
[----:B------:R-:W-:Y:S02]  /*33b0*/  IMAD.U32 R5, RZ, RZ, UR11 ;  /* 0x0000000bff057e24 */ /* 0x000fe4000f8e00ff */
[----:B------:R-:W-:Y:S01]  /*33c0*/  @!P2 IMAD.IADD R10, R3, 0x1, R0 ;  /* 0x00000001030aa824 */ /* 0x000fe200078e0200 */
[----:B------:R-:W-:Y:S01]  /*33d0*/  LOP3.LUT R0, R214, 0x1c0, R14, 0xf8, !PT ;  /* 0x000001c0d6007812 */ /* 0x000fe200078ef80e */
[----:B------:R-:W-:Y:S01]  /*33e0*/  @!P1 IMAD R3, R5, 0x70, RZ ;  /* 0x0000007005039824 */ /* 0x000fe200078e02ff */
[----:B------:R-:W-:Y:S01]  /*33f0*/  @!PT LDS RZ, [RZ] ;  /* 0x00000000fffff984 */ /* 0x000fe20000000800 */
[----:B------:R-:W-:Y:S01]  /*3400*/  @!PT LDS RZ, [RZ] ;  /* 0x00000000fffff984 */ /* 0x000fe20000000800 */
[----:B------:R-:W-:Y:S01]  /*3410*/  @!PT LDS RZ, [RZ] ;  /* 0x00000000fffff984 */ /* 0x000fe20000000800 */
[----:B------:R2:W-:Y:S02]  /*3420*/  @!P3 LDGSTS.E.BYPASS.LTC128B.128 [R18+0xa800], desc[UR16][R8.64] ;  /* 0x0a8000000812bfae */ /* 0x0005e4000b981a10 */
[----:B------:R-:W-:Y:S01]  /*3430*/  @!P2 LEA.HI.X R5, R2, R12, R10, 0x1, P0 ;  /* 0x0000000c0205a211 */ /* 0x000fe200000f0c0a */
[----:B------:R-:W-:Y:S01]  /*3440*/  @!P1 IMAD.IADD R3, R7, 0x1, R3 ;  /* 0x0000000107039824 */ /* 0x000fe200078e0203 */
[----:B------:R-:W-:Y:S01]  /*3450*/  @!P1 LEA R2, P0, R6, R13, 0x1 ;  /* 0x0000000d06029211 */ /* 0x000fe200078008ff */
[----:B------:R-:W-:Y:S01]  /*3460*/  @P2 STS.128 [R18+0xb000], RZ ;  /* 0x00b000ff12002388 */ /* 0x000fe20000000c00 */
[----:B------:R-:W-:-:S02]  /*3470*/  LOP3.LUT R107, R0, R11, RZ, 0x3c, !PT ;  /* 0x0000000b006b7212 */ /* 0x000fc400078e3cff */
[----:B------:R-:W-:Y:S01]  /*3480*/  @!P1 LEA.HI.X R3, R6, R12, R3, 0x1, P0 ;  /* 0x0000000c06039211 */ /* 0x000fe200000f0c03 */
[----:B------:R-:W-:Y:S01]  /*3490*/  IMAD.SHL.U32 R6, R213, 0x20, RZ ;  /* 0x00000020d5067824 */ /* 0x000fe200078e00ff */
[----:B------:R-:W-:Y:S01]  /*34a0*/  LOP3.LUT R10, R0, 0x8, R213, 0x78, !PT ;  /* 0x00000008000a7812 */ /* 0x000fe200078e78d5 */
[----:B------:R-:W-:Y:S01]  /*34b0*/  @!PT LDS RZ, [RZ] ;  /* 0x00000000fffff984 */ /* 0x000fe20000000800 */
[----:B------:R-:W-:Y:S01]  /*34c0*/  @!PT LDS RZ, [RZ] ;  /* 0x00000000fffff984 */ /* 0x000fe20000000800 */
[----:B------:R-:W-:Y:S01]  /*34d0*/  @!PT LDS RZ, [RZ] ;  /* 0x00000000fffff984 */ /* 0x000fe20000000800 */
[----:B------:R3:W-:Y:S03]  /*34e0*/  @!P2 LDGSTS.E.BYPASS.LTC128B.128 [R18+0xb000], desc[UR16][R4.64] ;  /* 0x0b0000000412afae */ /* 0x0007e6000b981a10 */
[----:B------:R-:W-:Y:S01]  /*34f0*/  LOP3.LUT R6, R106, 0x7c00, R6, 0xf8, !PT ;  /* 0x00007c006a067812 */ /* 0x000fe200078ef806 */
[----:B------:R-:W-:Y:S01]  /*3500*/  IMAD R0, R10, 0x2, R15 ;  /* 0x000000020a007824 */ /* 0x000fe200078e020f */
[----:B------:R-:W-:Y:S02]  /*3510*/  @P1 STS.128 [R18+0xb800], RZ ;  /* 0x00b800ff12001388 */ /* 0x000fe40000000c00 */
[----:B------:R-:W-:-:S02]  /*3520*/  LOP3.LUT R6, R6, R107, RZ, 0xfc, !PT ;  /* 0x0000006b06067212 */ /* 0x000fc400078efcff */
[----:B------:R-:W-:Y:S01]  /*3530*/  @!PT LDS RZ, [RZ] ;  /* 0x00000000fffff984 */ /* 0x000fe20000000800 */
[----:B------:R-:W-:Y:S01]  /*3540*/  @!PT LDS RZ, [RZ] ;  /* 0x00000000fffff984 */ /* 0x000fe20000000800 */
[----:B------:R-:W-:Y:S01]  /*3550*/  @!PT LDS RZ, [RZ] ;  /* 0x00000000fffff984 */ /* 0x000fe20000000800 */
[----:B------:R4:W-:Y:S02]  /*3560*/  @!P1 LDGSTS.E.BYPASS.LTC128B.128 [R18+0xb800], desc[UR16][R2.64] ;  /* 0x0b80000002129fae */ /* 0x0009e4000b981a10 */
[----:B-1----:R-:W-:Y:S02]  /*3570*/  LEA R16, R6, UR6, 0x1 ;  /* 0x0000000606107c11 */ /* 0x002fe4000f8e08ff */
[----:B------:R-:W-:Y:S04]  /*3580*/  LDSM.16.M88.4 R12, [R0+UR6+0x4000] ;  /* 0x00400006000c783b */ /* 0x000fe80008000200 */
[----:B--2---:R-:W1:Y:S04]  /*3590*/  LDSM.16.M88.4 R8, [R16] ;  /* 0x000000001008783b */ /* 0x004e680000000200 */
[----:B------:R-:W-:Y:S04]  /*35a0*/  LDSM.16.M88.4 R32, [R0+UR6+0x6000] ;  /* 0x006000060020783b */ /* 0x000fe80008000200 */
[----:B------:R-:W-:Y:S04]  /*35b0*/  LDSM.16.M88.4 R44, [R0+UR6+0x4800] ;  /* 0x00480006002c783b */ /* 0x000fe80008000200 */
[----:B---3--:R-:W2:Y:S04]  /*35c0*/  LDSM.16.M88.4 R4, [R16+0x2000] ;  /* 0x002000001004783b */ /* 0x008ea80000000200 */
[----:B------:R-:W3:Y:S01]  /*35d0*/  LDSM.16.M88.4 R40, [R0+UR6+0x5000] ;  /* 0x005000060028783b */ /* 0x000ee20008000200 */
[----:B----4-:R-:W-:-:S03]  /*35e0*/  VIADD R3, R0, UR6 ;  /* 0x0000000600037c36 */ /* 0x010fc60008000000 */
[----:B------:R-:W4:Y:S01]  /*35f0*/  LDSM.16.M88.4 R36, [R0+UR6+0x5800] ;  /* 0x005800060024783b */ /* 0x000f220008000200 */
[----:B------:R-:W-:-:S03]  /*3600*/  IMAD.IADD R2, R16, 0x1, R104 ;  /* 0x0000000110027824 */ /* 0x000fc600078e0268 */
[----:B------:R-:W-:Y:S04]  /*3610*/  LDSM.16.M88.4 R28, [R0+UR6+0x6800] ;  /* 0x00680006001c783b */ /* 0x000fe80008000200 */
[----:B------:R-:W-:Y:S04]  /*3620*/  LDSM.16.M88.4 R20, [R0+UR6+0x7800] ;  /* 0x007800060014783b */ /* 0x000fe80008000200 */
[----:B------:R-:W0:Y:S01]  /*3630*/  LDGDEPBAR ;  /* 0x00000000000079af */ /* 0x000e220000000000 */
[C---:B-1----:R-:W-:Y:S08]  /*3640*/  HMMA.16816.F32.BF16 R24, R8.reuse, R12, RZ ;  /* 0x0000000c0818723c */ /* 0x042ff000000418ff */
[----:B------:R-:W-:Y:S08]  /*3650*/  HMMA.16816.F32.BF16 R48, R8, R14, RZ ;  /* 0x0000000e0830723c */ /* 0x000ff000000418ff */
[----:B--2---:R-:W-:Y:S03]  /*3660*/  HMMA.16816.F32.BF16 R88, R4, R12, RZ ;  /* 0x0000000c0458723c */ /* 0x004fe600000418ff */
[----:B------:R-:W-:-:S02]  /*3670*/  IMAD.MOV.U32 R97, RZ, RZ, R24 ;  /* 0x000000ffff617224 */ /* 0x000fc400078e0018 */
[----:B------:R-:W-:Y:S02]  /*3680*/  IMAD.MOV.U32 R96, RZ, RZ, R25 ;  /* 0x000000ffff607224 */ /* 0x000fe400078e0019 */
[----:B------:R-:W-:Y:S01]  /*3690*/  IMAD.MOV.U32 R19, RZ, RZ, R26 ;  /* 0x000000ffff137224 */ /* 0x000fe200078e001a */
[C---:B------:R-:W-:Y:S01]  /*36a0*/  HMMA.16816.F32.BF16 R84, R4.reuse, R14, RZ ;  /* 0x0000000e0454723c */ /* 0x040fe200000418ff */
[----:B------:R-:W-:Y:S01]  /*36b0*/  IMAD.MOV.U32 R17, RZ, RZ, R27 ;  /* 0x000000ffff117224 */ /* 0x000fe200078e001b */
[----:B------:R-:W-:Y:S01]  /*36c0*/  LDSM.16.M88.4 R12, [R2+0x2000] ;  /* 0x00200000020c783b */ /* 0x000fe20000000200 */
[----:B------:R-:W-:Y:S02]  /*36d0*/  IMAD.MOV.U32 R136, RZ, RZ, R48 ;  /* 0x000000ffff887224 */ /* 0x000fe400078e0030 */
[----:B------:R-:W-:Y:S01]  /*36e0*/  IMAD.MOV.U32 R105, RZ, RZ, R49 ;  /* 0x000000ffff697224 */ /* 0x000fe200078e0031 */
[----:B------:R1:W2:Y:S01]  /*36f0*/  LDSM.16.M88.4 R24, [R0+UR6+0x7000] ;  /* 0x007000060018783b */ /* 0x0002a20008000200 */
[----:B------:R-:W-:Y:S01]  /*3700*/  IMAD.MOV.U32 R99, RZ, RZ, R50 ;  /* 0x000000ffff637224 */ /* 0x000fe200078e0032 */
[----:B------:R-:W-:Y:S01]  /*3710*/  HMMA.16816.F32.BF16 R60, R4, R32, RZ ;  /* 0x00000020043c723c */ /* 0x000fe200000418ff */
[----:B------:R-:W-:-:S07]  /*3720*/  IMAD.MOV.U32 R98, RZ, RZ, R51 ;  /* 0x000000ffff627224 */ /* 0x000fce00078e0033 */
[----:B------:R-:W-:Y:S08]  /*3730*/  HMMA.16816.F32.BF16 R140, R8, R46, RZ ;  /* 0x0000002e088c723c */ /* 0x000ff000000418ff */
[----:B---3--:R-:W-:Y:S01]  /*3740*/  HMMA.16816.F32.BF16 R68, R4, R42, RZ ;  /* 0x0000002a0444723c */ /* 0x008fe200000418ff */
[----:B-1----:R-:W-:-:S07]  /*3750*/  IMAD.IADD R0, R3, 0x1, R104 ;  /* 0x0000000103007824 */ /* 0x002fce00078e0268 */
[C---:B----4-:R-:W-:Y:S01]  /*3760*/  HMMA.16816.F32.BF16 R64, R4.reuse, R36, RZ ;  /* 0x000000240440723c */ /* 0x050fe200000418ff */
[----:B------:R-:W1:Y:S04]  /*3770*/  LDSM.16.M88.4 R124, [R0+0x6000] ;  /* 0x00600000007c783b */ /* 0x000e680000000200 */
[----:B------:R-:W3:Y:S03]  /*3780*/  LDSM.16.M88.4 R100, [R0+0x4000] ;  /* 0x004000000064783b */ /* 0x000ee60000000200 */
[C---:B------:R-:W-:Y:S01]  /*3790*/  HMMA.16816.F32.BF16 R80, R4.reuse, R44, RZ ;  /* 0x0000002c0450723c */ /* 0x040fe200000418ff */
[----:B------:R-:W4:Y:S04]  /*37a0*/  LDSM.16.M88.4 R132, [R0+0x5000] ;  /* 0x005000000084783b */ /* 0x000f280000000200 */
[----:B------:R-:W5:Y:S03]  /*37b0*/  LDSM.16.M88.4 R128, [R0+0x5800] ;  /* 0x005800000080783b */ /* 0x000f660000000200 */
[C---:B------:R-:W-:Y:S01]  /*37c0*/  HMMA.16816.F32.BF16 R76, R4.reuse, R40, RZ ;  /* 0x00000028044c723c */ /* 0x040fe200000418ff */
[----:B------:R-:W5:Y:S04]  /*37d0*/  LDSM.16.M88.4 R108, [R0+0x4800] ;  /* 0x00480000006c783b */ /* 0x000f680000000200 */
[----:B------:R-:W5:Y:S03]  /*37e0*/  LDSM.16.M88.4 R116, [R0+0x7000] ;  /* 0x007000000074783b */ /* 0x000f660000000200 */
[C---:B--2---:R-:W-:Y:S01]  /*37f0*/  HMMA.16816.F32.BF16 R52, R4.reuse, R24, RZ ;  /* 0x000000180434723c */ /* 0x044fe200000418ff */
[----:B------:R-:W2:Y:S04]  /*3800*/  LDSM.16.M88.4 R120, [R0+0x6800] ;  /* 0x006800000078783b */ /* 0x000ea80000000200 */
[----:B------:R1:W2:Y:S03]  /*3810*/  LDSM.16.M88.4 R112, [R0+0x7800] ;  /* 0x007800000070783b */ /* 0x0002a60000000200 */
[C---:B------:R-:W-:Y:S08]  /*3820*/  HMMA.16816.F32.BF16 R72, R4.reuse, R46, RZ ;  /* 0x0000002e0448723c */ /* 0x040ff000000418ff */
[C---:B------:R-:W-:Y:S08]  /*3830*/  HMMA.16816.F32.BF16 R56, R4.reuse, R28, RZ ;  /* 0x0000001c0438723c */ /* 0x040ff000000418ff */
[----:B------:R-:W-:Y:S01]  /*3840*/  HMMA.16816.F32.BF16 R48, R4, R20, RZ ;  /* 0x000000140430723c */ /* 0x000fe200000418ff */
[----:B-1----:R-:W-:-:S07]  /*3850*/  IMAD.MOV.U32 R0, RZ, RZ, R143 ;  /* 0x000000ffff007224 */ /* 0x002fce00078e008f */
[C---:B------:R-:W-:Y:S08]  /*3860*/  HMMA.16816.F32.BF16 R92, R4.reuse, R38, RZ ;  /* 0x00000026045c723c */ /* 0x040ff000000418ff */
[C---:B------:R-:W-:Y:S08]  /*3870*/  HMMA.16816.F32.BF16 R144, R4.reuse, R34, RZ ;  /* 0x000000220490723c */ /* 0x040ff000000418ff */
[C---:B------:R-:W-:Y:S08]  /*3880*/  HMMA.16816.F32.BF16 R188, R4.reuse, R30, RZ ;  /* 0x0000001e04bc723c */ /* 0x040ff000000418ff */
[C---:B------:R-:W-:Y:S08]  /*3890*/  HMMA.16816.F32.BF16 R204, R4.reuse, R26, RZ ;  /* 0x0000001a04cc723c */ /* 0x040ff000000418ff */
[----:B------:R-:W-:Y:S01]  /*38a0*/  HMMA.16816.F32.BF16 R200, R4, R22, RZ ;  /* 0x0000001604c8723c */ /* 0x000fe200000418ff */
[----:B------:R-:W-:-:S02]  /*38b0*/  IMAD.MOV.U32 R6, RZ, RZ, R140 ;  /* 0x000000ffff067224 */ /* 0x000fc400078e008c */
[----:B------:R-:W-:Y:S02]  /*38c0*/  IMAD.MOV.U32 R5, RZ, RZ, R141 ;  /* 0x000000ffff057224 */ /* 0x000fe400078e008d */
[----:B------:R-:W-:-:S03]  /*38d0*/  IMAD.MOV.U32 R4, RZ, RZ, R142 ;  /* 0x000000ffff047224 */ /* 0x000fc600078e008e */
[C---:B------:R-:W-:Y:S08]  /*38e0*/  HMMA.16816.F32.BF16 R224, R8.reuse, R44, RZ ;  /* 0x0000002c08e0723c */ /* 0x040ff000000418ff */
        /* <DEDUP_REMOVED lines=11> */
[----:B------:R-:W-:Y:S01]  /*39a0*/  HMMA.16816.F32.BF16 R184, R8, R22, RZ ;  /* 0x0000001608b8723c */ /* 0x000fe200000418ff */
[----:B------:R1:W2:Y:S07]  /*39b0*/  LDSM.16.M88.4 R8, [R2] ;  /* 0x000000000208783b */ /* 0x0002ae0000000200 */
[----:B------:R-:W-:Y:S01]  /*39c0*/  HMMA.16816.F32.BF16 R156, R12, R124, R60 ;  /* 0x0000007c0c9c723c */ /* 0x000fe2000004183c */
[----:B------:R-:W-:-:S02]  /*39d0*/  IMAD.MOV.U32 R61, RZ, RZ, R105 ;  /* 0x000000ffff3d7224 */ /* 0x000fc400078e0069 */
[----:B------:R-:W-:Y:S02]  /*39e0*/  IMAD.MOV.U32 R105, RZ, RZ, 0x40 ;  /* 0x00000040ff697424 */ /* 0x000fe400078e00ff */
[----:B------:R-:W-:Y:S02]  /*39f0*/  IMAD.MOV.U32 R60, RZ, RZ, R136 ;  /* 0x000000ffff3c7224 */ /* 0x000fe400078e0088 */
[----:B------:R-:W-:Y:S01]  /*3a00*/  IMAD.MOV.U32 R62, RZ, RZ, R99 ;  /* 0x000000ffff3e7224 */ /* 0x000fe200078e0063 */
[----:B------:R-:W-:Y:S01]  /*3a10*/  SEL R105, R105, 0xffffffc0, !P5 ;  /* 0xffffffc069697807 */ /* 0x000fe20006800000 */
[----:B---3--:R-:W-:Y:S01]  /*3a20*/  HMMA.16816.F32.BF16 R176, R12, R100, R88 ;  /* 0x000000640cb0723c */ /* 0x008fe20000041858 */
[----:B------:R-:W-:-:S03]  /*3a30*/  IMAD.MOV.U32 R63, RZ, RZ, R98 ;  /* 0x000000ffff3f7224 */ /* 0x000fc600078e0062 */
[----:B-1----:R-:W-:-:S04]  /*3a40*/  IMAD.IADD R2, R16, 0x1, R105 ;  /* 0x0000000110027824 */ /* 0x002fc800078e0269 */
[C---:B----4-:R-:W-:Y:S01]  /*3a50*/  HMMA.16816.F32.BF16 R88, R12.reuse, R134, R68 ;  /* 0x000000860c58723c */ /* 0x050fe20000041844 */
[----:B------:R-:W-:Y:S02]  /*3a60*/  IMAD.MOV.U32 R71, RZ, RZ, R0 ;  /* 0x000000ffff477224 */ /* 0x000fe400078e0000 */
[----:B------:R-:W-:Y:S02]  /*3a70*/  IMAD.IADD R0, R3, 0x1, R105 ;  /* 0x0000000103007824 */ /* 0x000fe400078e0269 */
[----:B------:R-:W-:Y:S02]  /*3a80*/  IMAD.MOV.U32 R68, RZ, RZ, R6 ;  /* 0x000000ffff447224 */ /* 0x000fe400078e0006 */
[----:B------:R-:W-:Y:S01]  /*3a90*/  IMAD.MOV.U32 R69, RZ, RZ, R5 ;  /* 0x000000ffff457224 */ /* 0x000fe200078e0005 */
[----:B-----5:R-:W-:Y:S01]  /*3aa0*/  HMMA.16816.F32.BF16 R160, R12, R128, R64 ;  /* 0x000000800ca0723c */ /* 0x020fe20000041840 */
[----:B------:R-:W-:Y:S01]  /*3ab0*/  IMAD.MOV.U32 R64, RZ, RZ, R97 ;  /* 0x000000ffff407224 */ /* 0x000fe200078e0061 */
[----:B------:R-:W-:Y:S01]  /*3ac0*/  LDSM.16.M88.4 R24, [R0+0x4800] ;  /* 0x004800000018783b */ /* 0x000fe20000000200 */
[----:B------:R-:W-:-:S02]  /*3ad0*/  IMAD.MOV.U32 R65, RZ, RZ, R96 ;  /* 0x000000ffff417224 */ /* 0x000fc400078e0060 */
[----:B------:R-:W-:Y:S01]  /*3ae0*/  IMAD.MOV.U32 R70, RZ, RZ, R4 ;  /* 0x000000ffff467224 */ /* 0x000fe200078e0004 */
[----:B------:R-:W-:Y:S01]  /*3af0*/  LDSM.16.M88.4 R36, [R0+0x5000] ;  /* 0x005000000024783b */ /* 0x000fe20000000200 */
[----:B------:R-:W-:Y:S01]  /*3b00*/  IMAD.MOV.U32 R66, RZ, RZ, R19 ;  /* 0x000000ffff427224 */ /* 0x000fe200078e0013 */
[C---:B------:R-:W-:Y:S01]  /*3b10*/  HMMA.16816.F32.BF16 R172, R12.reuse, R108, R80 ;  /* 0x0000006c0cac723c */ /* 0x040fe20000041850 */
[----:B------:R-:W-:Y:S01]  /*3b20*/  IMAD.MOV.U32 R67, RZ, RZ, R17 ;  /* 0x000000ffff437224 */ /* 0x000fe200078e0011 */
[----:B------:R-:W-:Y:S04]  /*3b30*/  LDSM.16.M88.4 R4, [R2+0x2000] ;  /* 0x002000000204783b */ /* 0x000fe80000000200 */
[----:B------:R-:W-:Y:S02]  /*3b40*/  LDSM.16.M88.4 R32, [R0+0x5800] ;  /* 0x005800000020783b */ /* 0x000fe40000000200 */
[C---:B------:R-:W-:Y:S02]  /*3b50*/  HMMA.16816.F32.BF16 R164, R12.reuse, R132, R76 ;  /* 0x000000840ca4723c */ /* 0x040fe4000004184c */
[----:B------:R-:W1:Y:S04]  /*3b60*/  LDSM.16.M88.4 R44, [R0+0x7000] ;  /* 0x00700000002c783b */ /* 0x000e680000000200 */
[----:B------:R-:W3:Y:S02]  /*3b70*/  LDSM.16.M88.4 R20, [R0+0x4000] ;  /* 0x004000000014783b */ /* 0x000ee40000000200 */
[C---:B------:R-:W-:Y:S02]  /*3b80*/  HMMA.16816.F32.BF16 R148, R12.reuse, R116, R52 ;  /* 0x000000740c94723c */ /* 0x040fe40000041834 */
[----:B------:R-:W4:Y:S04]  /*3b90*/  LDSM.16.M88.4 R28, [R0+0x6000] ;  /* 0x00600000001c783b */ /* 0x000f280000000200 */
[----:B------:R-:W-:Y:S02]  /*3ba0*/  LDSM.16.M88.4 R40, [R0+0x7800] ;  /* 0x007800000028783b */ /* 0x000fe40000000200 */
[C---:B------:R-:W-:Y:S08]  /*3bb0*/  HMMA.16816.F32.BF16 R136, R12.reuse, R102, R84 ;  /* 0x000000660c88723c */ /* 0x040ff00000041854 */
[C---:B------:R-:W-:Y:S08]  /*3bc0*/  HMMA.16816.F32.BF16 R96, R12.reuse, R110, R72 ;  /* 0x0000006e0c60723c */ /* 0x040ff00000041848 */
[C---:B--2---:R-:W-:Y:S08]  /*3bd0*/  HMMA.16816.F32.BF16 R152, R12.reuse, R120, R56 ;  /* 0x000000780c98723c */ /* 0x044ff00000041838 */
[C---:B------:R-:W-:Y:S01]  /*3be0*/  HMMA.16816.F32.BF16 R140, R12.reuse, R112, R48 ;  /* 0x000000700c8c723c */ /* 0x040fe20000041830 */
[----:B------:R2:W5:Y:S07]  /*3bf0*/  LDSM.16.M88.4 R48, [R0+0x6800] ;  /* 0x006800000030783b */ /* 0x00056e0000000200 */
[C---:B------:R-:W-:Y:S08]  /*3c00*/  HMMA.16816.F32.BF16 R84, R12.reuse, R130, R92 ;  /* 0x000000820c54723c */ /* 0x040ff0000004185c */
[C---:B------:R-:W-:Y:S08]  /*3c10*/  HMMA.16816.F32.BF16 R80, R12.reuse, R126, R144 ;  /* 0x0000007e0c50723c */ /* 0x040ff00000041890 */
[----:B------:R-:W-:Y:S01]  /*3c20*/  HMMA.16816.F32.BF16 R76, R12, R122, R188 ;  /* 0x0000007a0c4c723c */ /* 0x000fe200000418bc */
[----:B--2---:R-:W-:-:S07]  /*3c30*/  IMAD.IADD R0, R104, 0x1, R0 ;  /* 0x0000000168007824 */ /* 0x004fce00078e0200 */
[C---:B------:R-:W-:Y:S08]  /*3c40*/  HMMA.16816.F32.BF16 R72, R12.reuse, R118, R204 ;  /* 0x000000760c48723c */ /* 0x040ff000000418cc */
[----:B------:R-:W-:Y:S01]  /*3c50*/  HMMA.16816.F32.BF16 R52, R12, R114, R200 ;  /* 0x000000720c34723c */ /* 0x000fe200000418c8 */
[----:B------:R2:W5:Y:S07]  /*3c60*/  LDSM.16.M88.4 R12, [R2] ;  /* 0x00000000020c783b */ /* 0x00056e0000000200 */
[C---:B------:R-:W-:Y:S08]  /*3c70*/  HMMA.16816.F32.BF16 R64, R8.reuse, R100, R64 ;  /* 0x000000640840723c */ /* 0x040ff00000041840 */
[C---:B------:R-:W-:Y:S08]  /*3c80*/  HMMA.16816.F32.BF16 R60, R8.reuse, R102, R60 ;  /* 0x00000066083c723c */ /* 0x040ff0000004183c */
[----:B------:R-:W-:Y:S01]  /*3c90*/  HMMA.16816.F32.BF16 R56, R8, R108, R224 ;  /* 0x0000006c0838723c */ /* 0x000fe200000418e0 */
[----:B--2---:R-:W-:-:S07]  /*3ca0*/  IMAD.IADD R2, R104, 0x1, R2 ;  /* 0x0000000168027824 */ /* 0x004fce00078e0202 */
[C---:B------:R-:W-:Y:S08]  /*3cb0*/  HMMA.16816.F32.BF16 R68, R8.reuse, R110, R68 ;  /* 0x0000006e0844723c */ /* 0x040ff00000041844 */
        /* <DEDUP_REMOVED lines=10> */
[----:B------:R-:W-:Y:S08]  /*3d60*/  HMMA.16816.F32.BF16 R180, R8, R118, R228 ;  /* 0x0000007608b4723c */ /* 0x000ff000000418e4 */
[C---:B-1----:R-:W-:Y:S08]  /*3d70*/  HMMA.16816.F32.BF16 R196, R4.reuse, R44, R148 ;  /* 0x0000002c04c4723c */ /* 0x042ff00000041894 */
[C---:B------:R-:W-:Y:S08]  /*3d80*/  HMMA.16816.F32.BF16 R108, R4.reuse, R26, R96 ;  /* 0x0000001a046c723c */ /* 0x040ff00000041860 */
[C---:B------:R-:W-:Y:S08]  /*3d90*/  HMMA.16816.F32.BF16 R112, R4.reuse, R38, R88 ;  /* 0x000000260470723c */ /* 0x040ff00000041858 */
[----:B------:R-:W-:Y:S08]  /*3da0*/  HMMA.16816.F32.BF16 R120, R4, R34, R84 ;  /* 0x000000220478723c */ /* 0x000ff00000041854 */
[----:B------:R-:W-:Y:S01]  /*3db0*/  HMMA.16816.F32.BF16 R132, R8, R134, R244 ;  /* 0x000000860884723c */ /* 0x000fe200000418f4 */
[----:B------:R-:W-:Y:S07]  /*3dc0*/  LDSM.16.M88.4 R8, [R2] ;  /* 0x000000000208783b */ /* 0x000fee0000000200 */
[C---:B---3--:R-:W-:Y:S08]  /*3dd0*/  HMMA.16816.F32.BF16 R176, R4.reuse, R20, R176 ;  /* 0x0000001404b0723c */ /* 0x048ff000000418b0 */
[C---:B------:R-:W-:Y:S08]  /*3de0*/  HMMA.16816.F32.BF16 R172, R4.reuse, R24, R172 ;  /* 0x0000001804ac723c */ /* 0x040ff000000418ac */
[C---:B------:R-:W-:Y:S08]  /*3df0*/  HMMA.16816.F32.BF16 R164, R4.reuse, R36, R164 ;  /* 0x0000002404a4723c */ /* 0x040ff000000418a4 */
[C---:B------:R-:W-:Y:S08]  /*3e00*/  HMMA.16816.F32.BF16 R160, R4.reuse, R32, R160 ;  /* 0x0000002004a0723c */ /* 0x040ff000000418a0 */
[C---:B----4-:R-:W-:Y:S08]  /*3e10*/  HMMA.16816.F32.BF16 R156, R4.reuse, R28, R156 ;  /* 0x0000001c049c723c */ /* 0x050ff0000004189c */
[C---:B-----5:R-:W-:Y:S08]  /*3e20*/  HMMA.16816.F32.BF16 R152, R4.reuse, R48, R152 ;  /* 0x000000300498723c */ /* 0x060ff00000041898 */
[C---:B------:R-:W-:Y:S08]  /*3e30*/  HMMA.16816.F32.BF16 R148, R4.reuse, R40, R140 ;  /* 0x000000280494723c */ /* 0x040ff0000004188c */
[C---:B------:R-:W-:Y:S08]  /*3e40*/  HMMA.16816.F32.BF16 R136, R4.reuse, R22, R136 ;  /* 0x000000160488723c */ /* 0x040ff00000041888 */
[C---:B------:R-:W-:Y:S08]  /*3e50*/  HMMA.16816.F32.BF16 R128, R4.reuse, R30, R80 ;  /* 0x0000001e0480723c */ /* 0x040ff00000041850 */
[C---:B------:R-:W-:Y:S01]  /*3e60*/  HMMA.16816.F32.BF16 R124, R4.reuse, R50, R76 ;  /* 0x00000032047c723c */ /* 0x040fe2000004184c */
[----:B------:R-:W-:Y:S07]  /*3e70*/  LDSM.16.M88.4 R76, [R0+0x7800] ;  /* 0x00780000004c783b */ /* 0x000fee0000000200 */
[C---:B------:R-:W-:Y:S01]  /*3e80*/  HMMA.16816.F32.BF16 R116, R4.reuse, R46, R72 ;  /* 0x0000002e0474723c */ /* 0x040fe20000041848 */
[----:B------:R-:W-:Y:S07]  /*3e90*/  LDSM.16.M88.4 R72, [R0+0x7000] ;  /* 0x007000000048783b */ /* 0x000fee0000000200 */
[----:B------:R-:W-:Y:S01]  /*3ea0*/  HMMA.16816.F32.BF16 R96, R4, R42, R52 ;  /* 0x0000002a0460723c */ /* 0x000fe20000041834 */
[----:B------:R1:W-:Y:S04]  /*3eb0*/  LDSM.16.M88.4 R4, [R2+0x2000] ;  /* 0x002000000204783b */ /* 0x0003e80000000200 */
[----:B------:R-:W-:Y:S03]  /*3ec0*/  LDSM.16.M88.4 R52, [R0+0x4800] ;  /* 0x004800000034783b */ /* 0x000fe60000000200 */
[C---:B------:R-:W-:Y:S01]  /*3ed0*/  HMMA.16816.F32.BF16 R88, R12.reuse, R20, R64 ;  /* 0x000000140c58723c */ /* 0x040fe20000041840 */
[----:B------:R-:W-:Y:S07]  /*3ee0*/  LDSM.16.M88.4 R64, [R0+0x6000] ;  /* 0x006000000040783b */ /* 0x000fee0000000200 */
[C---:B------:R-:W-:Y:S01]  /*3ef0*/  HMMA.16816.F32.BF16 R84, R12.reuse, R22, R60 ;  /* 0x000000160c54723c */ /* 0x040fe2000004183c */
[----:B------:R-:W2:Y:S04]  /*3f00*/  LDSM.16.M88.4 R20, [R0+0x4000] ;  /* 0x004000000014783b */ /* 0x000ea80000000200 */
[----:B------:R-:W-:Y:S03]  /*3f10*/  LDSM.16.M88.4 R60, [R0+0x5800] ;  /* 0x00580000003c783b */ /* 0x000fe60000000200 */
[----:B------:R-:W-:Y:S01]  /*3f20*/  HMMA.16816.F32.BF16 R92, R12, R24, R56 ;  /* 0x000000180c5c723c */ /* 0x000fe20000041838 */
[----:B------:R-:W3:Y:S01]  /*3f30*/  LDSM.16.M88.4 R56, [R0+0x5000] ;  /* 0x005000000038783b */ /* 0x000ee20000000200 */
[----:B-1----:R-:W-:-:S05]  /*3f40*/  IMAD.SHL.U32 R2, R213, 0x2, RZ ;  /* 0x00000002d5027824 */ /* 0x002fca00078e00ff */
[----:B------:R-:W-:Y:S01]  /*3f50*/  LOP3.LUT R2, R2, 0x6, RZ, 0xc0, !PT ;  /* 0x0000000602027812 */ /* 0x000fe200078ec0ff */
[----:B------:R-:W-:Y:S01]  /*3f60*/  HMMA.16816.F32.BF16 R80, R12, R26, R68 ;  /* 0x0000001a0c50723c */ /* 0x000fe20000041844 */
[----:B------:R1:W4:Y:S01]  /*3f70*/  LDSM.16.M88.4 R68, [R0+0x6800] ;  /* 0x006800000044783b */ /* 0x0003220000000200 */
[----:B------:R-:W-:-:S06]  /*3f80*/  DEPBAR.LE SB0, 0x0 ;  /* 0x000080000000791a */ /* 0x000fcc0000000000 */
[C---:B------:R-:W-:Y:S08]  /*3f90*/  HMMA.16816.F32.BF16 R100, R12.reuse, R36, R220 ;  /* 0x000000240c64723c */ /* 0x040ff000000418dc */
[----:B------:R-:W-:Y:S01]  /*3fa0*/  HMMA.16816.F32.BF16 R132, R12, R38, R132 ;  /* 0x000000260c84723c */ /* 0x000fe20000041884 */
[----:B-1----:R-:W-:-:S07]  /*3fb0*/  IMAD.U32 R0, RZ, RZ, UR15 ;  /* 0x0000000fff007e24 */ /* 0x002fce000f8e00ff */
[----:B------:R-:W-:Y:S01]  /*3fc0*/  HMMA.16816.F32.BF16 R144, R12, R32, R144 ;  /* 0x000000200c90723c */ /* 0x000fe20000041890 */
[----:B------:R-:W-:-:S04]  /*3fd0*/  IMAD R0, R0, 0x80, R2 ;  /* 0x0000008000007824 */ /* 0x000fc800078e0202 */
[----:B------:R-:W-:-:S03]  /*3fe0*/  VIADD R2, R0, 0xffffff80 ;  /* 0xffffff8000027836 */ /* 0x000fc60000000000 */
[----:B------:R-:W-:Y:S01]  /*3ff0*/  HMMA.16816.F32.BF16 R200, R12, R34, R200 ;  /* 0x000000220cc8723c */ /* 0x000fe200000418c8 */
[----:B------:R-:W-:Y:S01]  /*4000*/  VIADD R3, R0, 0xffffff89 ;  /* 0xffffff8900037836 */ /* 0x000fe20000000000 */
[----:B------:R-:W-:Y:S01]  /*4010*/  ISETP.GE.AND P0, PT, R2, UR18, PT ;  /* 0x0000001202007c0c */ /* 0x000fe2000bf06270 */
[----:B------:R-:W-:-:S03]  /*4020*/  VIADD R2, R0, 0xffffff90 ;  /* 0xffffff9000027836 */ /* 0x000fc60000000000 */
[----:B------:R-:W-:Y:S02]  /*4030*/  ISETP.GE.AND P2, PT, R3, UR18, PT ;  /* 0x0000001203007c0c */ /* 0x000fe4000bf46270 */
[----:B------:R-:W-:Y:S01]  /*4040*/  HMMA.16816.F32.BF16 R204, R12, R28, R204 ;  /* 0x0000001c0ccc723c */ /* 0x000fe200000418cc */
[----:B------:R-:W-:Y:S01]  /*4050*/  ISETP.GE.AND P1, PT, R2, UR18, PT ;  /* 0x0000001202007c0c */ /* 0x000fe2000bf26270 */
[----:B------:R-:W-:-:S06]  /*4060*/  VIADD R2, R0, 0xffffff91 ;  /* 0xffffff9100027836 */ /* 0x000fcc0000000000 */
[C---:B------:R-:W-:Y:S08]  /*4070*/  HMMA.16816.F32.BF16 R188, R12.reuse, R30, R188 ;  /* 0x0000001e0cbc723c */ /* 0x040ff000000418bc */
[C---:B------:R-:W-:Y:S08]  /*4080*/  HMMA.16816.F32.BF16 R208, R12.reuse, R48, R208 ;  /* 0x000000300cd0723c */ /* 0x040ff000000418d0 */
[C---:B------:R-:W-:Y:S08]  /*4090*/  HMMA.16816.F32.BF16 R192, R12.reuse, R50, R192 ;  /* 0x000000320cc0723c */ /* 0x040ff000000418c0 */
[C---:B------:R-:W-:Y:S08]  /*40a0*/  HMMA.16816.F32.BF16 R216, R12.reuse, R44, R216 ;  /* 0x0000002c0cd8723c */ /* 0x040ff000000418d8 */
[C---:B------:R-:W-:Y:S08]  /*40b0*/  HMMA.16816.F32.BF16 R180, R12.reuse, R46, R180 ;  /* 0x0000002e0cb4723c */ /* 0x040ff000000418b4 */
[C---:B------:R-:W-:Y:S08]  /*40c0*/  HMMA.16816.F32.BF16 R220, R12.reuse, R40, R224 ;  /* 0x000000280cdc723c */ /* 0x040ff000000418e0 */
[----:B------:R-:W-:Y:S08]  /*40d0*/  HMMA.16816.F32.BF16 R184, R12, R42, R184 ;  /* 0x0000002a0cb8723c */ /* 0x000ff000000418b8 */
[-C--:B--2---:R-:W-:Y:S08]  /*40e0*/  HMMA.16816.F32.BF16 R28, R4, R20.reuse, R176 ;  /* 0x00000014041c723c */ /* 0x084ff000000418b0 */
[----:B------:R-:W-:Y:S08]  /*40f0*/  HMMA.16816.F32.BF16 R12, R8, R20, R88 ;  /* 0x00000014080c723c */ /* 0x000ff00000041858 */
[C---:B------:R-:W-:Y:S08]  /*4100*/  HMMA.16816.F32.BF16 R32, R4.reuse, R22, R136 ;  /* 0x000000160420723c */ /* 0x040ff00000041888 */
[C---:B---3--:R-:W-:Y:S08]  /*4110*/  HMMA.16816.F32.BF16 R48, R4.reuse, R58, R112 ;  /* 0x0000003a0430723c */ /* 0x048ff00000041870 */
[----:B------:R-:W-:Y:S08]  /*4120*/  HMMA.16816.F32.BF16 R112, R4, R62, R120 ;  /* 0x0000003e0470723c */ /* 0x000ff00000041878 */
[----:B------:R-:W-:Y:S01]  /*4130*/  HMMA.16816.F32.BF16 R20, R8, R22, R84 ;  /* 0x000000160814723c */ /* 0x000fe20000041854 */
[----:B------:R-:W-:-:S02]  /*4140*/  FSEL R87, R30, -INF , !P0 ;  /* 0xff8000001e577808 */ /* 0x000fc40004000000 */
[----:B------:R-:W-:-:S05]  /*4150*/  FSEL R85, R28, -INF , !P0 ;  /* 0xff8000001c557808 */ /* 0x000fca0004000000 */
[C---:B------:R-:W-:Y:S08]  /*4160*/  HMMA.16816.F32.BF16 R120, R4.reuse, R64, R156 ;  /* 0x000000400478723c */ /* 0x040ff0000004189c */
[C---:B------:R-:W-:Y:S08]  /*4170*/  HMMA.16816.F32.BF16 R40, R4.reuse, R54, R108 ;  /* 0x000000360428723c */ /* 0x040ff0000004186c */
[C---:B----4-:R-:W-:Y:S08]  /*4180*/  HMMA.16816.F32.BF16 R136, R4.reuse, R68, R152 ;  /* 0x000000440488723c */ /* 0x050ff00000041898 */
[C---:B------:R-:W-:Y:S08]  /*4190*/  HMMA.16816.F32.BF16 R156, R4.reuse, R76, R148 ;  /* 0x0000004c049c723c */ /* 0x040ff00000041894 */
[C---:B------:R-:W-:Y:S08]  /*41a0*/  HMMA.16816.F32.BF16 R36, R4.reuse, R52, R172 ;  /* 0x000000340424723c */ /* 0x040ff000000418ac */
[C---:B------:R-:W-:Y:S08]  /*41b0*/  HMMA.16816.F32.BF16 R44, R4.reuse, R56, R164 ;  /* 0x00000038042c723c */ /* 0x040ff000000418a4 */
[----:B------:R-:W-:Y:S03]  /*41c0*/  HMMA.16816.F32.BF16 R108, R4, R60, R160 ;  /* 0x0000003c046c723c */ /* 0x000fe600000418a0 */
[----:B------:R-:W-:-:S05]  /*41d0*/  FSEL R90, R38, -INF , !P1 ;  /* 0xff800000265a7808 */ /* 0x000fca0004800000 */
[C---:B------:R-:W-:Y:S08]  /*41e0*/  HMMA.16816.F32.BF16 R128, R4.reuse, R66, R128 ;  /* 0x000000420480723c */ /* 0x040ff00000041880 */
[C---:B------:R-:W-:Y:S08]  /*41f0*/  HMMA.16816.F32.BF16 R124, R4.reuse, R70, R124 ;  /* 0x00000046047c723c */ /* 0x040ff0000004187c */
[C---:B------:R-:W-:Y:S08]  /*4200*/  HMMA.16816.F32.BF16 R140, R4.reuse, R72, R196 ;  /* 0x00000048048c723c */ /* 0x040ff000000418c4 */
[C---:B------:R-:W-:Y:S08]  /*4210*/  HMMA.16816.F32.BF16 R152, R4.reuse, R74, R116 ;  /* 0x0000004a0498723c */ /* 0x040ff00000041874 */
[----:B------:R-:W-:Y:S01]  /*4220*/  HMMA.16816.F32.BF16 R148, R4, R78, R96 ;  /* 0x0000004e0494723c */ /* 0x000fe20000041860 */
[----:B------:R-:W-:Y:S01]  /*4230*/  VIADD R5, R0, 0xffffff81 ;  /* 0xffffff8100057836 */ /* 0x000fe20000000000 */
[----:B------:R-:W-:Y:S01]  /*4240*/  FSEL R99, R14, -INF , !P0 ;  /* 0xff8000000e637808 */ /* 0x000fe20004000000 */
[----:B------:R-:W-:Y:S01]  /*4250*/  VIADD R4, R0, 0xffffff88 ;  /* 0xffffff8800047836 */ /* 0x000fe20000000000 */
[----:B------:R-:W-:Y:S01]  /*4260*/  FSEL R97, R23, -INF , !P2 ;  /* 0xff80000017617808 */ /* 0x000fe20005000000 */
[----:B------:R-:W-:Y:S01]  /*4270*/  BAR.SYNC.DEFER_BLOCKING 0x0 ;  /* 0x0000000000007b1d */ /* 0x000fe20000010000 */
[----:B------:R-:W-:-:S02]  /*4280*/  ISETP.GE.AND P4, PT, R5, UR18, PT ;  /* 0x0000001205007c0c */ /* 0x000fc4000bf86270 */
[C---:B------:R-:W-:Y:S01]  /*4290*/  HMMA.16816.F32.BF16 R24, R8.reuse, R52, R92 ;  /* 0x000000340818723c */ /* 0x040fe2000004185c */
[----:B------:R-:W-:Y:S02]  /*42a0*/  FSEL R94, R12, -INF , !P0 ;  /* 0xff8000000c5e7808 */ /* 0x000fe40004000000 */
[----:B------:R-:W-:Y:S01]  /*42b0*/  ISETP.GE.AND P0, PT, R2, UR18, PT ;  /* 0x0000001202007c0c */ /* 0x000fe2000bf06270 */
[----:B------:R-:W-:Y:S01]  /*42c0*/  VIADD R2, R0, 0xffffff98 ;  /* 0xffffff9800027836 */ /* 0x000fe20000000000 */
[----:B------:R-:W-:Y:S02]  /*42d0*/  FSEL R86, R31, -INF , !P4 ;  /* 0xff8000001f567808 */ /* 0x000fe40006000000 */
[----:B------:R-:W-:Y:S02]  /*42e0*/  FSEL R84, R29, -INF , !P4 ;  /* 0xff8000001d547808 */ /* 0x000fe40006000000 */
[----:B------:R-:W-:Y:S01]  /*42f0*/  FSEL R98, R15, -INF , !P4 ;  /* 0xff8000000f627808 */ /* 0x000fe20006000000 */
[----:B------:R-:W-:Y:S01]  /*4300*/  HMMA.16816.F32.BF16 R28, R8, R78, R184 ;  /* 0x0000004e081c723c */ /* 0x000fe200000418b8 */
[----:B------:R-:W-:-:S02]  /*4310*/  FSEL R93, R13, -INF , !P4 ;  /* 0xff8000000d5d7808 */ /* 0x000fc40006000000 */
[----:B------:R-:W-:Y:S01]  /*4320*/  ISETP.GE.AND P4, PT, R2, UR18, PT ;  /* 0x0000001202007c0c */ /* 0x000fe2000bf86270 */
[----:B------:R-:W-:Y:S01]  /*4330*/  VIADD R2, R0, 0xffffff99 ;  /* 0xffffff9900027836 */ /* 0x000fe20000000000 */
[----:B------:R-:W-:Y:S02]  /*4340*/  ISETP.GE.AND P3, PT, R4, UR18, PT ;  /* 0x0000001204007c0c */ /* 0x000fe4000bf66270 */
[----:B------:R-:W-:Y:S01]  /*4350*/  FSEL R95, R21, -INF , !P2 ;  /* 0xff800000155f7808 */ /* 0x000fe20005000000 */
[----:B------:R-:W-:Y:S01]  /*4360*/  HMMA.16816.F32.BF16 R4, R8, R54, R80 ;  /* 0x000000360804723c */ /* 0x000fe20000041850 */
[----:B------:R-:W-:Y:S02]  /*4370*/  FSEL R82, R34, -INF , !P3 ;  /* 0xff80000022527808 */ /* 0x000fe40005800000 */
[----:B------:R-:W-:Y:S02]  /*4380*/  FSEL R80, R32, -INF , !P3 ;  /* 0xff80000020507808 */ /* 0x000fe40005800000 */
[----:B------:R-:W-:-:S02]  /*4390*/  FSEL R96, R22, -INF , !P3 ;  /* 0xff80000016607808 */ /* 0x000fc40005800000 */
[----:B------:R-:W-:Y:S01]  /*43a0*/  FSEL R92, R20, -INF , !P3 ;  /* 0xff800000145c7808 */ /* 0x000fe20005800000 */
[C---:B------:R-:W-:Y:S01]  /*43b0*/  HMMA.16816.F32.BF16 R12, R8.reuse, R60, R144 ;  /* 0x0000003c080c723c */ /* 0x040fe20000041890 */
[----:B------:R-:W-:Y:S01]  /*43c0*/  ISETP.GE.AND P3, PT, R2, UR18, PT ;  /* 0x0000001202007c0c */ /* 0x000fe2000bf66270 */
[----:B------:R-:W-:Y:S01]  /*43d0*/  VIADD R2, R0, 0xffffffa0 ;  /* 0xffffffa000027836 */ /* 0x000fe20000000000 */
[----:B------:R-:W-:Y:S02]  /*43e0*/  FSEL R83, R35, -INF , !P2 ;  /* 0xff80000023537808 */ /* 0x000fe40005000000 */
[----:B------:R-:W-:Y:S02]  /*43f0*/  FSEL R81, R33, -INF , !P2 ;  /* 0xff80000021517808 */ /* 0x000fe40005000000 */
[----:B------:R-:W-:Y:S01]  /*4400*/  ISETP.GE.AND P2, PT, R2, UR18, PT ;  /* 0x0000001202007c0c */ /* 0x000fe2000bf46270 */
[----:B------:R-:W-:Y:S01]  /*4410*/  VIADD R2, R0, 0xffffffa1 ;  /* 0xffffffa100027836 */ /* 0x000fe20000000000 */
[----:B------:R-:W-:Y:S01]  /*4420*/  HMMA.16816.F32.BF16 R20, R8, R56, R100 ;  /* 0x000000380814723c */ /* 0x000fe20000041864 */
[----:B------:R-:W-:-:S02]  /*4430*/  FSEL R119, R26, -INF , !P1 ;  /* 0xff8000001a777808 */ /* 0x000fc40004800000 */
[----:B------:R-:W-:Y:S02]  /*4440*/  FSEL R56, R36, -INF , !P1 ;  /* 0xff80000024387808 */ /* 0x000fe40004800000 */
[----:B------:R-:W-:Y:S02]  /*4450*/  FSEL R117, R24, -INF , !P1 ;  /* 0xff80000018757808 */ /* 0x000fe40004800000 */
[----:B------:R-:W-:Y:S01]  /*4460*/  ISETP.GE.AND P1, PT, R2, UR18, PT ;  /* 0x0000001202007c0c */ /* 0x000fe2000bf26270 */
[----:B------:R-:W-:Y:S01]  /*4470*/  VIADD R2, R0, 0xffffffa8 ;  /* 0xffffffa800027836 */ /* 0x000fe20000000000 */
[----:B------:R-:W-:Y:S01]  /*4480*/  FSEL R91, R39, -INF , !P0 ;  /* 0xff800000275b7808 */ /* 0x000fe20004000000 */
[----:B------:R-:W-:Y:S01]  /*4490*/  HMMA.16816.F32.BF16 R32, R8, R76, R220 ;  /* 0x0000004c0820723c */ /* 0x000fe200000418dc */
[----:B------:R-:W-:Y:S02]  /*44a0*/  FSEL R38, R37, -INF , !P0 ;  /* 0xff80000025267808 */ /* 0x000fe40004000000 */
[----:B------:R-:W-:-:S02]  /*44b0*/  FSEL R118, R27, -INF , !P0 ;  /* 0xff8000001b767808 */ /* 0x000fc40004000000 */
[----:B------:R-:W-:Y:S02]  /*44c0*/  FSEL R103, R25, -INF , !P0 ;  /* 0xff80000019677808 */ /* 0x000fe40004000000 */
[----:B------:R-:W-:Y:S01]  /*44d0*/  ISETP.GE.AND P0, PT, R2, UR18, PT ;  /* 0x0000001202007c0c */ /* 0x000fe2000bf06270 */
[----:B------:R-:W-:Y:S01]  /*44e0*/  VIADD R2, R0, 0xffffffa9 ;  /* 0xffffffa900027836 */ /* 0x000fe20000000000 */
[----:B------:R-:W-:Y:S01]  /*44f0*/  FSEL R89, R42, -INF , !P4 ;  /* 0xff8000002a597808 */ /* 0x000fe20006000000 */
[----:B------:R-:W-:Y:S01]  /*4500*/  HMMA.16816.F32.BF16 R24, R8, R58, R132 ;  /* 0x0000003a0818723c */ /* 0x000fe20000041884 */
[----:B------:R-:W-:Y:S02]  /*4510*/  FSEL R36, R40, -INF , !P4 ;  /* 0xff80000028247808 */ /* 0x000fe40006000000 */
[----:B------:R-:W-:Y:S02]  /*4520*/  FSEL R116, R6, -INF , !P4 ;  /* 0xff80000006747808 */ /* 0x000fe40006000000 */
[----:B------:R-:W-:-:S02]  /*4530*/  FSEL R101, R4, -INF , !P4 ;  /* 0xff80000004657808 */ /* 0x000fc40006000000 */
[----:B------:R-:W-:Y:S01]  /*4540*/  ISETP.GE.AND P4, PT, R2, UR18, PT ;  /* 0x0000001202007c0c */ /* 0x000fe2000bf86270 */
[----:B------:R-:W-:Y:S01]  /*4550*/  VIADD R2, R0, 0xffffffb0 ;  /* 0xffffffb000027836 */ /* 0x000fe20000000000 */
[----:B------:R-:W-:Y:S02]  /*4560*/  FSEL R88, R43, -INF , !P3 ;  /* 0xff8000002b587808 */ /* 0x000fe40005800000 */
[----:B------:R-:W-:Y:S02]  /*4570*/  FSEL R37, R41, -INF , !P3 ;  /* 0xff80000029257808 */ /* 0x000fe40005800000 */
[----:B------:R-:W-:Y:S02]  /*4580*/  FSEL R102, R7, -INF , !P3 ;  /* 0xff80000007667808 */ /* 0x000fe40005800000 */
[----:B------:R-:W-:Y:S02]  /*4590*/  FSEL R100, R5, -INF , !P3 ;  /* 0xff80000005647808 */ /* 0x000fe40005800000 */
[----:B------:R-:W-:Y:S01]  /*45a0*/  ISETP.GE.AND P3, PT, R2, UR18, PT ;  /* 0x0000001202007c0c */ /* 0x000fe2000bf66270 */
[----:B------:R-:W-:Y:S01]  /*45b0*/  VIADD R2, R0, 0xffffffb1 ;  /* 0xffffffb100027836 */ /* 0x000fe20000000000 */
[----:B------:R-:W-:Y:S01]  /*45c0*/  FSEL R167, R22, -INF , !P2 ;  /* 0xff80000016a77808 */ /* 0x000fe20005000000 */
[----:B------:R-:W-:Y:S01]  /*45d0*/  HMMA.16816.F32.BF16 R4, R8, R62, R200 ;  /* 0x0000003e0804723c */ /* 0x000fe200000418c8 */
[----:B------:R-:W-:-:S02]  /*45e0*/  FSEL R146, R46, -INF , !P2 ;  /* 0xff8000002e927808 */ /* 0x000fc40005000000 */
[----:B------:R-:W-:Y:S02]  /*45f0*/  FSEL R135, R44, -INF , !P2 ;  /* 0xff8000002c877808 */ /* 0x000fe40005000000 */
[----:B------:R-:W-:Y:S02]  /*4600*/  FSEL R165, R20, -INF , !P2 ;  /* 0xff80000014a57808 */ /* 0x000fe40005000000 */
[----:B------:R-:W-:Y:S01]  /*4610*/  ISETP.GE.AND P2, PT, R2, UR18, PT ;  /* 0x0000001202007c0c */ /* 0x000fe2000bf46270 */
[----:B------:R-:W-:Y:S01]  /*4620*/  VIADD R2, R0, 0xffffffb8 ;  /* 0xffffffb800027836 */ /* 0x000fe20000000000 */
[----:B------:R-:W-:Y:S02]  /*4630*/  FSEL R147, R47, -INF , !P1 ;  /* 0xff8000002f937808 */ /* 0x000fe40004800000 */
        /* <DEDUP_REMOVED lines=83> */
[----:B------:R-:W-:Y:S02]  /*4b70*/  FSEL R183, R126, -INF , !P3 ;  /* 0xff8000007eb77808 */ /* 0x000fe40005800000 */
        /* <DEDUP_REMOVED lines=11> */
[----:B------:R-:W-:-:S02]  /*4c30*/  FMNMX3.FTZ R3, R85, R84, R80, !PT ;  /* 0x0000005455037276 */ /* 0x000fc40007810050 */
[----:B------:R-:W-:Y:S01]  /*4c40*/  FSEL R232, R22, -INF , !P1 ;  /* 0xff80000016e87808 */ /* 0x000fe20004800000 */
[----:B------:R-:W-:Y:S01]  /*4c50*/  VIADD R22, R0, 0xfffffff8 ;  /* 0xfffffff800167836 */ /* 0x000fe20000000000 */
[----:B------:R-:W-:Y:S02]  /*4c60*/  FSEL R231, R142, -INF , !P1 ;  /* 0xff8000008ee77808 */ /* 0x000fe40004800000 */
[----:B------:R-:W-:Y:S02]  /*4c70*/  FSEL R222, R140, -INF , !P1 ;  /* 0xff8000008cde7808 */ /* 0x000fe40004800000 */
[----:B------:R-:W-:Y:S02]  /*4c80*/  FSEL R221, R20, -INF , !P1 ;  /* 0xff80000014dd7808 */ /* 0x000fe40004800000 */
[----:B------:R-:W-:Y:S02]  /*4c90*/  ISETP.GE.AND P1, PT, R2, UR18, PT ;  /* 0x0000001202007c0c */ /* 0x000fe4000bf26270 */
[----:B------:R-:W-:-:S02]  /*4ca0*/  FMNMX3.FTZ R2, R87, R86, R82, !PT ;  /* 0x0000005657027276 */ /* 0x000fc40007810052 */
[----:B------:R-:W-:Y:S02]  /*4cb0*/  FMNMX3.FTZ R3, R3, R81, R56, !PT ;  /* 0x0000005103037276 */ /* 0x000fe40007810038 */
[----:B------:R-:W-:Y:S02]  /*4cc0*/  FMNMX3.FTZ R2, R2, R83, R90, !PT ;  /* 0x0000005302027276 */ /* 0x000fe4000781005a */
[----:B------:R-:W-:Y:S02]  /*4cd0*/  FMNMX3.FTZ R3, R3, R38, R36, !PT ;  /* 0x0000002603037276 */ /* 0x000fe40007810024 */
[----:B------:R-:W-:Y:S02]  /*4ce0*/  FMNMX3.FTZ R2, R2, R91, R89, !PT ;  /* 0x0000005b02027276 */ /* 0x000fe40007810059 */
[----:B------:R-:W-:Y:S02]  /*4cf0*/  FMNMX3.FTZ R3, R3, R37, R135, !PT ;  /* 0x0000002503037276 */ /* 0x000fe40007810087 */
[----:B------:R-:W-:-:S02]  /*4d00*/  FMNMX3.FTZ R2, R2, R88, R146, !PT ;  /* 0x0000005802027276 */ /* 0x000fc40007810092 */
[----:B------:R-:W-:Y:S02]  /*4d10*/  FMNMX3.FTZ R3, R3, R134, R133, !PT ;  /* 0x0000008603037276 */ /* 0x000fe40007810085 */
[----:B------:R-:W-:Y:S02]  /*4d20*/  FSEL R229, R143, -INF , !P0 ;  /* 0xff8000008fe57808 */ /* 0x000fe40004000000 */
[----:B------:R-:W-:Y:S02]  /*4d30*/  FSEL R220, R141, -INF , !P0 ;  /* 0xff8000008ddc7808 */ /* 0x000fe40004000000 */
[----:B------:R-:W-:Y:S02]  /*4d40*/  FSEL R230, R23, -INF , !P0 ;  /* 0xff80000017e67808 */ /* 0x000fe40004000000 */
[----:B------:R-:W-:Y:S02]  /*4d50*/  FSEL R187, R21, -INF , !P0 ;  /* 0xff80000015bb7808 */ /* 0x000fe40004000000 */
[----:B------:R-:W-:-:S02]  /*4d60*/  FMNMX3.FTZ R19, R2, R147, R145, !PT ;  /* 0x0000009302137276 */ /* 0x000fc40007810091 */
[----:B------:R-:W-:Y:S01]  /*4d70*/  FMNMX3.FTZ R20, R3, R132, R177, !PT ;  /* 0x0000008403147276 */ /* 0x000fe200078100b1 */
[----:B------:R-:W-:Y:S06]  /*4d80*/  BRA.U !UP1, `(.L_x_37) ;  /* 0x0000000509087547 */ /* 0x000fec000b800000 */
[----:B------:R-:W-:Y:S02]  /*4d90*/  UIADD3 UR25, UPT, UPT, UR15, -0x2, URZ ;  /* 0xfffffffe0f197890 */ /* 0x000fe4000fffe0ff */
[----:B------:R-:W-:Y:S02]  /*4da0*/  USHF.L.U32 UR21, UR12, 0x4, URZ ;  /* 0x000000040c157899 */ /* 0x000fe400080006ff */
[----:B------:R-:W-:Y:S02]  /*4db0*/  UIMAD.WIDE.U32 UR28, UR25, UR12, URZ ;  /* 0x0000000c191c72a5 */ /* 0x000fe4000f8e00ff */
[----:B------:R-:W-:Y:S02]  /*4dc0*/  USHF.L.U64.HI UR19, UR12, 0x4, UR13 ;  /* 0x000000040c137899 */ /* 0x000fe4000801020d */
[----:B------:R-:W-:Y:S02]  /*4dd0*/  UIMAD UR25, UR25, UR13, UR29 ;  /* 0x0000000d191972a4 */ /* 0x000fe4000f8e021d */
[----:B------:R-:W-:Y:S01]  /*4de0*/  ULEA UR24, UP0, UR28, UR21, 0x7 ;  /* 0x000000151c187291 */ /* 0x000fe2000f8038ff */
[----:B------:R-:W-:Y:S01]  /*4df0*/  IMAD.U32 R2, RZ, RZ, UR28 ;  /* 0x0000001cff027e24 */ /* 0x000fe2000f8e00ff */
[----:B------:R-:W-:Y:S01]  /*4e00*/  USHF.L.U64.HI UR27, UR12, 0x5, UR13 ;  /* 0x000000050c1b7899 */ /* 0x000fe2000801020d */
[----:B------:R-:W-:Y:S01]  /*4e10*/  IMAD.U32 R3, RZ, RZ, UR29 ;  /* 0x0000001dff037e24 */ /* 0x000fe2000f8e00ff */
[----:B------:R-:W-:Y:S01]  /*4e20*/  ULEA.HI.X UR23, UR28, UR19, UR25, 0x7, UP0 ;  /* 0x000000131c177291 */ /* 0x000fe200080f3c19 */
[----:B------:R-:W-:Y:S01]  /*4e30*/  IMAD.U32 R3, RZ, RZ, UR25 ;  /* 0x00000019ff037e24 */ /* 0x000fe2000f8e00ff */
[CC--:B------:R-:W-:Y:S01]  /*4e40*/  LEA R16, P0, R2.reuse, R251.reuse, 0x8 ;  /* 0x000000fb02107211 */ /* 0x0c0fe200078040ff */
[----:B------:R-:W-:Y:S01]  /*4e50*/  UIADD3 UR26, UP0, UPT, UR24, UR21, URZ ;  /* 0x00000015181a7290 */ /* 0x000fe2000ff1e0ff */
[----:B------:R-:W-:Y:S01]  /*4e60*/  IMAD.U32 R4, RZ, RZ, UR24 ;  /* 0x00000018ff047e24 */ /* 0x000fe2000f8e00ff */
[----:B------:R-:W-:Y:S01]  /*4e70*/  USHF.L.U32 UR28, UR12, 0x5, URZ ;  /* 0x000000050c1c7899 */ /* 0x000fe200080006ff */
[-C--:B------:R-:W-:Y:S01]  /*4e80*/  LEA.HI.X R17, R2, R250.reuse, R3, 0x8, P0 ;  /* 0x000000fa02117211 */ /* 0x080fe200000f4403 */
[----:B------:R-:W-:Y:S01]  /*4e90*/  UIADD3.X UR25, UPT, UPT, UR23, UR19, URZ, UP0, !UPT ;  /* 0x0000001317197290 */ /* 0x000fe200087fe4ff */
[----:B------:R-:W-:Y:S01]  /*4ea0*/  IMAD.U32 R2, RZ, RZ, UR23 ;  /* 0x00000017ff027e24 */ /* 0x000fe2000f8e00ff */
[CC--:B------:R-:W-:Y:S01]  /*4eb0*/  LEA R14, P0, R4.reuse, R251.reuse, 0x1 ;  /* 0x000000fb040e7211 */ /* 0x0c0fe200078008ff */
[----:B------:R-:W-:Y:S01]  /*4ec0*/  UIADD3 UR29, UP0, UPT, UR28, UR24, URZ ;  /* 0x000000181c1d7290 */ /* 0x000fe2000ff1e0ff */
[----:B------:R-:W-:Y:S01]  /*4ed0*/  IMAD.U32 R3, RZ, RZ, UR26 ;  /* 0x0000001aff037e24 */ /* 0x000fe2000f8e00ff */
[----:B------:R-:W-:Y:S01]  /*4ee0*/  @!PT LDS RZ, [RZ] ;  /* 0x00000000fffff984 */ /* 0x000fe20000000800 */
[----:B------:R-:W-:Y:S01]  /*4ef0*/  @!PT LDS RZ, [RZ] ;  /* 0x00000000fffff984 */ /* 0x000fe20000000800 */
[----:B------:R-:W-:Y:S01]  /*4f00*/  @!PT LDS RZ, [RZ] ;  /* 0x00000000fffff984 */ /* 0x000fe20000000800 */
[----:B------:R1:W-:Y:S01]  /*4f10*/  LDGSTS.E.BYPASS.LTC128B.128 [R18+0x4000], desc[UR16][R16.64] ;  /* 0x0400000010127fae */ /* 0x0003e2000b981a10 */
[-C--:B------:R-:W-:Y:S01]  /*4f20*/  LEA.HI.X R15, R4, R250.reuse, R2, 0x1, P0 ;  /* 0x000000fa040f7211 */ /* 0x080fe200000f0c02 */
[----:B------:R-:W-:Y:S01]  /*4f30*/  UIADD3.X UR26, UPT, UPT, UR27, UR23, URZ, UP0, !UPT ;  /* 0x000000171b1a7290 */ /* 0x000fe200087fe4ff */
[----:B------:R-:W-:Y:S01]  /*4f40*/  IMAD.U32 R2, RZ, RZ, UR25 ;  /* 0x00000019ff027e24 */ /* 0x000fe2000f8e00ff */
[CC--:B------:R-:W-:Y:S01]  /*4f50*/  LEA R12, P0, R3.reuse, R251.reuse, 0x1 ;  /* 0x000000fb030c7211 */ /* 0x0c0fe200078008ff */
[----:B------:R-:W-:Y:S01]  /*4f60*/  UIADD3 UR25, UP0, UPT, UR29, UR21, URZ ;  /* 0x000000151d197290 */ /* 0x000fe2000ff1e0ff */
[----:B------:R-:W-:Y:S01]  /*4f70*/  IMAD.U32 R4, RZ, RZ, UR29 ;  /* 0x0000001dff047e24 */ /* 0x000fe2000f8e00ff */
[----:B------:R1:W-:Y:S01]  /*4f80*/  LDGSTS.E.BYPASS.LTC128B.128 [R18+0x4800], desc[UR16][R14.64] ;  /* 0x048000000e127fae */ /* 0x0003e2000b981a10 */
[-C--:B------:R-:W-:Y:S01]  /*4f90*/  LEA.HI.X R13, R3, R250.reuse, R2, 0x1, P0 ;  /* 0x000000fa030d7211 */ /* 0x080fe200000f0c02 */
[----:B------:R-:W-:Y:S01]  /*4fa0*/  UIADD3.X UR29, UPT, UPT, UR26, UR19, URZ, UP0, !UPT ;  /* 0x000000131a1d7290 */ /* 0x000fe200087fe4ff */
[----:B------:R-:W-:Y:S01]  /*4fb0*/  MOV R2, UR26 ;  /* 0x0000001a00027c02 */ /* 0x000fe20008000f00 */
[----:B------:R-:W-:Y:S01]  /*4fc0*/  ULEA UR24, UP0, UR12, UR24, 0x6 ;  /* 0x000000180c187291 */ /* 0x000fe2000f8030ff */
[CC--:B------:R-:W-:Y:S01]  /*4fd0*/  LEA R10, P0, R4.reuse, R251.reuse, 0x1 ;  /* 0x000000fb040a7211 */ /* 0x0c0fe200078008ff */
[----:B------:R-:W-:Y:S01]  /*4fe0*/  IMAD.U32 R3, RZ, RZ, UR25 ;  /* 0x00000019ff037e24 */ /* 0x000fe2000f8e00ff */
[----:B------:R1:W-:Y:S01]  /*4ff0*/  LDGSTS.E.BYPASS.LTC128B.128 [R18+0x5000], desc[UR16][R12.64] ;  /* 0x050000000c127fae */ /* 0x0003e2000b981a10 */
[----:B------:R-:W-:Y:S01]  /*5000*/  ULEA.HI.X UR12, UR12, UR23, UR13, 0x6, UP0 ;  /* 0x000000170c0c7291 */ /* 0x000fe200080f340d */
[-C--:B------:R-:W-:Y:S01]  /*5010*/  LEA.HI.X R11, R4, R250.reuse, R2, 0x1, P0 ;  /* 0x000000fa040b7211 */ /* 0x080fe200000f0c02 */
[----:B------:R-:W-:Y:S01]  /*5020*/  IMAD.U32 R2, RZ, RZ, UR29 ;  /* 0x0000001dff027e24 */ /* 0x000fe2000f8e00ff */
[CC--:B------:R-:W-:Y:S01]  /*5030*/  LEA R8, P0, R3.reuse, R251.reuse, 0x1 ;  /* 0x000000fb03087211 */ /* 0x0c0fe200078008ff */
[----:B------:R-:W-:Y:S01]  /*5040*/  UIADD3 UR21, UP0, UPT, UR24, UR21, URZ ;  /* 0x0000001518157290 */ /* 0x000fe2000ff1e0ff */
[----:B------:R-:W-:Y:S01]  /*5050*/  IMAD.U32 R4, RZ, RZ, UR24 ;  /* 0x00000018ff047e24 */ /* 0x000fe2000f8e00ff */
[----:B------:R1:W-:Y:S01]  /*5060*/  LDGSTS.E.BYPASS.LTC128B.128 [R18+0x5800], desc[UR16][R10.64] ;  /* 0x058000000a127fae */ /* 0x0003e2000b981a10 */
[-C--:B------:R-:W-:Y:S01]  /*5070*/  LEA.HI.X R9, R3, R250.reuse, R2, 0x1, P0 ;  /* 0x000000fa03097211 */ /* 0x080fe200000f0c02 */
[----:B------:R-:W-:Y:S01]  /*5080*/  UIADD3.X UR19, UPT, UPT, UR12, UR19, URZ, UP0, !UPT ;  /* 0x000000130c137290 */ /* 0x000fe200087fe4ff */
[----:B------:R-:W-:Y:S01]  /*5090*/  IMAD.U32 R2, RZ, RZ, UR12 ;  /* 0x0000000cff027e24 */ /* 0x000fe2000f8e00ff */
[CC--:B------:R-:W-:Y:S01]  /*50a0*/  LEA R6, P0, R4.reuse, R251.reuse, 0x1 ;  /* 0x000000fb04067211 */ /* 0x0c0fe200078008ff */
[----:B------:R-:W-:Y:S01]  /*50b0*/  UIADD3 UR24, UP0, UPT, UR24, UR28, URZ ;  /* 0x0000001c18187290 */ /* 0x000fe2000ff1e0ff */
[----:B------:R-:W-:Y:S01]  /*50c0*/  MOV R3, UR21 ;  /* 0x0000001500037c02 */ /* 0x000fe20008000f00 */
[----:B------:R1:W-:Y:S01]  /*50d0*/  LDGSTS.E.BYPASS.LTC128B.128 [R18+0x6000], desc[UR16][R8.64] ;  /* 0x0600000008127fae */ /* 0x0003e2000b981a10 */
[-C--:B------:R-:W-:Y:S01]  /*50e0*/  LEA.HI.X R7, R4, R250.reuse, R2, 0x1, P0 ;  /* 0x000000fa04077211 */ /* 0x080fe200000f0c02 */
[----:B------:R-:W-:Y:S01]  /*50f0*/  UIADD3.X UR12, UPT, UPT, UR12, UR27, URZ, UP0, !UPT ;  /* 0x0000001b0c0c7290 */ /* 0x000fe200087fe4ff */
[----:B------:R-:W-:Y:S01]  /*5100*/  IMAD.U32 R2, RZ, RZ, UR19 ;  /* 0x00000013ff027e24 */ /* 0x000fe2000f8e00ff */
[CC--:B------:R-:W-:Y:S01]  /*5110*/  LEA R4, P0, R3.reuse, R251.reuse, 0x1 ;  /* 0x000000fb03047211 */ /* 0x0c0fe200078008ff */
[----:B------:R-:W-:Y:S01]  /*5120*/  IMAD.U32 R21, RZ, RZ, UR24 ;  /* 0x00000018ff157e24 */ /* 0x000fe2000f8e00ff */
[----:B------:R1:W-:Y:S02]  /*5130*/  LDGSTS.E.BYPASS.LTC128B.128 [R18+0x6800], desc[UR16][R6.64] ;  /* 0x0680000006127fae */ /* 0x0003e4000b981a10 */
[----:B------:R-:W-:Y:S01]  /*5140*/  LEA.HI.X R5, R3, R250, R2, 0x1, P0 ;  /* 0x000000fa03057211 */ /* 0x000fe200000f0c02 */
[----:B------:R-:W-:Y:S01]  /*5150*/  IMAD.U32 R3, RZ, RZ, UR12 ;  /* 0x0000000cff037e24 */ /* 0x000fe2000f8e00ff */
[----:B------:R-:W-:-:S03]  /*5160*/  LEA R2, P0, R21, R251, 0x1 ;  /* 0x000000fb15027211 */ /* 0x000fc600078008ff */
[----:B------:R1:W-:Y:S01]  /*5170*/  LDGSTS.E.BYPASS.LTC128B.128 [R18+0x7000], desc[UR16][R4.64] ;  /* 0x0700000004127fae */ /* 0x0003e2000b981a10 */
[----:B------:R-:W-:-:S05]  /*5180*/  LEA.HI.X R3, R21, R250, R3, 0x1, P0 ;  /* 0x000000fa15037211 */ /* 0x000fca00000f0c03 */
[----:B------:R1:W-:Y:S04]  /*5190*/  LDGSTS.E.BYPASS.LTC128B.128 [R18+0x7800], desc[UR16][R2.64] ;  /* 0x0780000002127fae */ /* 0x0003e8000b981a10 */
[----:B------:R-:W0:Y:S02]  /*51a0*/  LDGDEPBAR ;  /* 0x00000000000079af */ /* 0x000e240000000000 */
.L_x_37:
[----:B-1----:R-:W-:Y:S01]  /*51b0*/  FMNMX3.FTZ R2, R19, R144, R179, !PT ;  /* 0x0000009013027276 */ /* 0x002fe200078100b3 */
[----:B------:R-:W1:Y:S01]  /*51c0*/  LDCU UR12, c[0x0][0x45c] ;  /* 0x00008b80ff0c77ac */ /* 0x000e620008000800 */
[----:B------:R-:W-:Y:S01]  /*51d0*/  FMNMX3.FTZ R3, R20, R175, R174, !PT ;  /* 0x000000af14037276 */ /* 0x000fe200078100ae */
[----:B------:R-:W-:Y:S01]  /*51e0*/  STL [R1+0x50], R251 ;  /* 0x000050fb01007387 */ /* 0x000fe20000100800 */
[----:B------:R-:W-:Y:S02]  /*51f0*/  IADD3 R4, PT, PT, R0, -0x7, RZ ;  /* 0xfffffff900047810 */ /* 0x000fe40007ffe0ff */
[----:B------:R-:W-:Y:S01]  /*5200*/  FMNMX3.FTZ R0, R2, R196, R178, !PT ;  /* 0x000000c402007276 */ /* 0x000fe200078100b2 */
[----:B------:R-:W-:Y:S01]  /*5210*/  STL [R1+0x4c], R250 ;  /* 0x00004cfa01007387 */ /* 0x000fe20000100800 */
[----:B------:R-:W-:Y:S02]  /*5220*/  FMNMX3.FTZ R2, R3, R173, R202, !PT ;  /* 0x000000ad03027276 */ /* 0x000fe400078100ca */
[----:B------:R-:W-:Y:S01]  /*5230*/  FMNMX3.FTZ R0, R0, R176, R203, !PT ;  /* 0x000000b000007276 */ /* 0x000fe200078100cb */
[----:B------:R-:W-:Y:S01]  /*5240*/  STL [R1+0x48], R249 ;  /* 0x000048f901007387 */ /* 0x000fe20000100800 */
[----:B------:R-:W-:-:S02]  /*5250*/  FMNMX3.FTZ R2, R2, R201, R128, !PT ;  /* 0x000000c902027276 */ /* 0x000fc40007810080 */
[----:B------:R-:W-:Y:S01]  /*5260*/  FMNMX3.FTZ R0, R0, R204, R130, !PT ;  /* 0x000000cc00007276 */ /* 0x000fe20007810082 */
[----:B------:R-:W-:Y:S01]  /*5270*/  STL [R1+0x44], R215 ;  /* 0x000044d701007387 */ /* 0x000fe20000100800 */
[----:B------:R-:W-:Y:S02]  /*5280*/  FMNMX3.FTZ R2, R2, R129, R210, !PT ;  /* 0x0000008102027276 */ /* 0x000fe400078100d2 */
[----:B------:R-:W-:Y:S01]  /*5290*/  FMNMX3.FTZ R0, R0, R131, R211, !PT ;  /* 0x0000008300007276 */ /* 0x000fe200078100d3 */
[----:B------:R-:W-:Y:S01]  /*52a0*/  STL [R1+0x40], R214 ;  /* 0x000040d601007387 */ /* 0x000fe20000100800 */
[----:B------:R-:W-:Y:S02]  /*52b0*/  FMNMX3.FTZ R2, R2, R209, R181, !PT ;  /* 0x000000d102027276 */ /* 0x000fe400078100b5 */
[----:B------:R-:W-:Y:S01]  /*52c0*/  FMNMX3.FTZ R0, R0, R216, R183, !PT ;  /* 0x000000d800007276 */ /* 0x000fe200078100b7 */
[----:B------:R-:W-:Y:S01]  /*52d0*/  STL [R1+0x3c], R213 ;  /* 0x00003cd501007387 */ /* 0x000fe20000100800 */
[----:B------:R-:W-:-:S02]  /*52e0*/  FSEL R152, R152, -INF , !P4 ;  /* 0xff80000098987808 */ /* 0x000fc40006000000 */
[----:B------:R-:W-:Y:S01]  /*52f0*/  FMNMX3.FTZ R2, R2, R180, R222, !PT ;  /* 0x000000b402027276 */ /* 0x000fe200078100de */
[----:B------:R-:W-:Y:S01]  /*5300*/  STL [R1+0x38], R212 ;  /* 0x000038d401007387 */ /* 0x000fe20000100800 */
[----:B------:R-:W-:Y:S02]  /*5310*/  FSEL R186, R154, -INF , !P4 ;  /* 0xff8000009aba7808 */ /* 0x000fe40006000000 */
[----:B------:R-:W-:Y:S01]  /*5320*/  FMNMX3.FTZ R0, R0, R182, R231, !PT ;  /* 0x000000b600007276 */ /* 0x000fe200078100e7 */
[----:B------:R-:W-:Y:S01]  /*5330*/  STL [R1+0x34], R168 ;  /* 0x000034a801007387 */ /* 0x000fe20000100800 */
[----:B------:R-:W-:Y:S02]  /*5340*/  ISETP.GE.AND P0, PT, R22, UR18, PT ;  /* 0x0000001216007c0c */ /* 0x000fe4000bf06270 */
[----:B------:R-:W-:Y:S02]  /*5350*/  FSEL R153, R153, -INF , !P3 ;  /* 0xff80000099997808 */ /* 0x000fe40005800000 */
[----:B------:R-:W-:-:S02]  /*5360*/  FSEL R156, R156, -INF , !P2 ;  /* 0xff8000009c9c7808 */ /* 0x000fc40005000000 */
[----:B------:R-:W-:Y:S02]  /*5370*/  FMNMX3.FTZ R2, R2, R220, R152, !PT ;  /* 0x000000dc02027276 */ /* 0x000fe40007810098 */
[----:B------:R-:W-:Y:S02]  /*5380*/  FSEL R184, R155, -INF , !P3 ;  /* 0xff8000009bb87808 */ /* 0x000fe40005800000 */
[----:B------:R-:W-:Y:S02]  /*5390*/  FSEL R158, R158, -INF , !P2 ;  /* 0xff8000009e9e7808 */ /* 0x000fe40005000000 */
[----:B------:R-:W-:Y:S02]  /*53a0*/  FMNMX3.FTZ R0, R0, R229, R186, !PT ;  /* 0x000000e500007276 */ /* 0x000fe400078100ba */
[----:B------:R-:W-:Y:S02]  /*53b0*/  FSEL R185, R26, -INF , !P4 ;  /* 0xff8000001ab97808 */ /* 0x000fe40006000000 */
[----:B------:R-:W-:-:S02]  /*53c0*/  FSEL R141, R24, -INF , !P4 ;  /* 0xff800000188d7808 */ /* 0x000fc40006000000 */
[----:B------:R-:W-:Y:S02]  /*53d0*/  ISETP.GE.AND P4, PT, R4, UR18, PT ;  /* 0x0000001204007c0c */ /* 0x000fe4000bf86270 */
[----:B------:R-:W-:Y:S02]  /*53e0*/  FSEL R157, R157, -INF , !P1 ;  /* 0xff8000009d9d7808 */ /* 0x000fe40004800000 */
[----:B------:R-:W-:Y:S02]  /*53f0*/  FSEL R154, R148, -INF , !P0 ;  /* 0xff800000949a7808 */ /* 0x000fe40004000000 */
[----:B------:R-:W-:Y:S02]  /*5400*/  FMNMX3.FTZ R2, R2, R153, R156, !PT ;  /* 0x0000009902027276 */ /* 0x000fe4000781009c */
[----:B------:R-:W-:Y:S02]  /*5410*/  FSEL R159, R159, -INF , !P1 ;  /* 0xff8000009f9f7808 */ /* 0x000fe40004800000 */
[----:B------:R-:W-:-:S02]  /*5420*/  FSEL R155, R150, -INF , !P0 ;  /* 0xff800000969b7808 */ /* 0x000fc40004000000 */
[----:B------:R-:W-:Y:S02]  /*5430*/  FMNMX3.FTZ R0, R0, R184, R158, !PT ;  /* 0x000000b800007276 */ /* 0x000fe4000781009e */
[----:B------:R-:W-:Y:S02]  /*5440*/  FSEL R150, R149, -INF , !P4 ;  /* 0xff80000095967808 */ /* 0x000fe40006000000 */
[----:B------:R-:W-:Y:S02]  /*5450*/  FMNMX3.FTZ R2, R2, R157, R154, !PT ;  /* 0x0000009d02027276 */ /* 0x000fe4000781009a */
[----:B------:R-:W-:Y:S02]  /*5460*/  FSEL R151, R151, -INF , !P4 ;  /* 0xff80000097977808 */ /* 0x000fe40006000000 */
[----:B------:R-:W-:Y:S02]  /*5470*/  FMNMX3.FTZ R0, R0, R159, R155, !PT ;  /* 0x0000009f00007276 */ /* 0x000fe4000781009b */
[----:B------:R-:W-:-:S02]  /*5480*/  FMNMX.FTZ R2, R150, R2, !PT ;  /* 0x0000000296027209 */ /* 0x000fc40007810000 */
[----:B------:R-:W-:Y:S02]  /*5490*/  FMNMX.FTZ R0, R151, R0, !PT ;  /* 0x0000000097007209 */ /* 0x000fe40007810000 */
[----:B------:R-:W-:Y:S01]  /*54a0*/  FSEL R142, R30, -INF , !P0 ;  /* 0xff8000001e8e7808 */ /* 0x000fe20004000000 */
[----:B------:R-:W2:Y:S01]  /*54b0*/  SHFL.BFLY PT, R4, R2, 0x2, 0x1f ;  /* 0x0c401f0002047f89 */ /* 0x000ea200000e0000 */
[----:B------:R-:W-:Y:S02]  /*54c0*/  FSEL R136, R28, -INF , !P0 ;  /* 0xff8000001c887808 */ /* 0x000fe40004000000 */
[----:B------:R-:W-:Y:S01]  /*54d0*/  FSEL R139, R25, -INF , !P3 ;  /* 0xff800000198b7808 */ /* 0x000fe20005800000 */
[----:B------:R-:W3:Y:S01]  /*54e0*/  SHFL.BFLY PT, R3, R0, 0x2, 0x1f ;  /* 0x0c401f0000037f89 */ /* 0x000ee200000e0000 */
[----:B------:R-:W-:Y:S02]  /*54f0*/  FSEL R138, R32, -INF , !P2 ;  /* 0xff800000208a7808 */ /* 0x000fe40005000000 */
[----:B------:R-:W-:-:S02]  /*5500*/  FSEL R149, R27, -INF , !P3 ;  /* 0xff8000001b957808 */ /* 0x000fc40005800000 */
[----:B------:R-:W-:Y:S02]  /*5510*/  FSEL R148, R34, -INF , !P2 ;  /* 0xff80000022947808 */ /* 0x000fe40005000000 */
[----:B------:R-:W-:Y:S02]  /*5520*/  FSEL R137, R33, -INF , !P1 ;  /* 0xff80000021897808 */ /* 0x000fe40004800000 */
[----:B------:R-:W-:Y:S02]  /*5530*/  FSEL R143, R35, -INF , !P1 ;  /* 0xff800000238f7808 */ /* 0x000fe40004800000 */
[----:B------:R-:W-:Y:S02]  /*5540*/  FSEL R127, R29, -INF , !P4 ;  /* 0xff8000001d7f7808 */ /* 0x000fe40006000000 */
[----:B------:R-:W-:Y:S02]  /*5550*/  FSEL R140, R31, -INF , !P4 ;  /* 0xff8000001f8c7808 */ /* 0x000fe40006000000 */
[----:B------:R-:W-:-:S04]  /*5560*/  IADD3 R6, PT, PT, R106, R107, RZ ;  /* 0x0000006b6a067210 */ /* 0x000fc80007ffe0ff */
[----:B------:R-:W-:Y:S02]  /*5570*/  LEA R223, R6, UR6, 0x1 ;  /* 0x0000000606df7c11 */ /* 0x000fe4000f8e08ff */
[----:B--2---:R-:W-:Y:S02]  /*5580*/  FMNMX.FTZ R4, R2, R4, !PT ;  /* 0x0000000402047209 */ /* 0x004fe40007810000 */
[----:B------:R-:W-:Y:S01]  /*5590*/  FMNMX3.FTZ R2, R94, R93, R92, !PT ;  /* 0x0000005d5e027276 */ /* 0x000fe2000781005c */
[----:B------:R-:W-:Y:S01]  /*55a0*/  IMAD.IADD R125, R104, 0x1, R223 ;  /* 0x00000001687d7824 */ /* 0x000fe200078e02df */
[----:B---3--:R-:W-:Y:S01]  /*55b0*/  FMNMX.FTZ R3, R0, R3, !PT ;  /* 0x0000000300037209 */ /* 0x008fe20007810000 */
[----:B------:R-:W2:Y:S01]  /*55c0*/  SHFL.BFLY PT, R5, R4, 0x1, 0x1f ;  /* 0x0c201f0004057f89 */ /* 0x000ea200000e0000 */
[----:B------:R-:W-:Y:S02]  /*55d0*/  FMNMX3.FTZ R0, R99, R98, R96, !PT ;  /* 0x0000006263007276 */ /* 0x000fe40007810060 */
[----:B------:R-:W-:Y:S01]  /*55e0*/  FMNMX3.FTZ R2, R2, R95, R117, !PT ;  /* 0x0000005f02027276 */ /* 0x000fe20007810075 */
[----:B------:R-:W3:Y:S01]  /*55f0*/  SHFL.BFLY PT, R7, R3, 0x1, 0x1f ;  /* 0x0c201f0003077f89 */ /* 0x000ee200000e0000 */
[----:B------:R-:W-:-:S02]  /*5600*/  FMNMX3.FTZ R0, R0, R97, R119, !PT ;  /* 0x0000006100007276 */ /* 0x000fc40007810077 */
[----:B------:R-:W-:Y:S01]  /*5610*/  FMNMX3.FTZ R2, R2, R103, R101, !PT ;  /* 0x0000006702027276 */ /* 0x000fe20007810065 */
[----:B------:R-:W4:Y:S01]  /*5620*/  LDSM.16.MT88.4 R44, [R223+0x8000] ;  /* 0x00800000df2c783b */ /* 0x000f220000004200 */
[----:B------:R-:W-:Y:S02]  /*5630*/  FMNMX3.FTZ R0, R0, R118, R116, !PT ;  /* 0x0000007600007276 */ /* 0x000fe40007810074 */
[----:B------:R-:W-:Y:S01]  /*5640*/  FMNMX3.FTZ R2, R2, R100, R165, !PT ;  /* 0x0000006402027276 */ /* 0x000fe200078100a5 */
[----:B------:R-:W-:Y:S01]  /*5650*/  LDSM.16.MT88.4 R52, [R125+0x8000] ;  /* 0x008000007d34783b */ /* 0x000fe20000004200 */
[----:B------:R-:W-:Y:S02]  /*5660*/  FMNMX3.FTZ R0, R0, R102, R167, !PT ;  /* 0x0000006600007276 */ /* 0x000fe400078100a7 */
[----:B------:R-:W-:Y:S01]  /*5670*/  FMNMX3.FTZ R2, R2, R163, R161, !PT ;  /* 0x000000a302027276 */ /* 0x000fe200078100a1 */
[----:B------:R-:W-:Y:S01]  /*5680*/  LDSM.16.MT88.4 R60, [R125+0x8800] ;  /* 0x008800007d3c783b */ /* 0x000fe20000004200 */
[----:B------:R-:W-:-:S02]  /*5690*/  FMNMX3.FTZ R0, R0, R166, R164, !PT ;  /* 0x000000a600007276 */ /* 0x000fc400078100a4 */
[----:B------:R-:W-:Y:S02]  /*56a0*/  FMNMX3.FTZ R2, R2, R160, R198, !PT ;  /* 0x000000a002027276 */ /* 0x000fe400078100c6 */
[----:B------:R-:W-:Y:S02]  /*56b0*/  FMNMX3.FTZ R0, R0, R162, R200, !PT ;  /* 0x000000a200007276 */ /* 0x000fe400078100c8 */
[----:B------:R-:W-:Y:S02]  /*56c0*/  FMNMX3.FTZ R2, R2, R197, R189, !PT ;  /* 0x000000c502027276 */ /* 0x000fe400078100bd */
[----:B------:R-:W-:Y:S02]  /*56d0*/  FMNMX3.FTZ R0, R0, R199, R191, !PT ;  /* 0x000000c700007276 */ /* 0x000fe400078100bf */
[----:B------:R-:W-:Y:S02]  /*56e0*/  FMNMX3.FTZ R2, R2, R188, R206, !PT ;  /* 0x000000bc02027276 */ /* 0x000fe400078100ce */
[----:B--2---:R-:W-:-:S02]  /*56f0*/  FMNMX.FTZ R170, R4, R5, !PT ;  /* 0x0000000504aa7209 */ /* 0x004fc40007810000 */
[----:B------:R-:W-:Y:S02]  /*5700*/  FMNMX3.FTZ R0, R0, R190, R208, !PT ;  /* 0x000000be00007276 */ /* 0x000fe400078100d0 */
[----:B---3--:R-:W-:Y:S01]  /*5710*/  FMNMX.FTZ R169, R3, R7, !PT ;  /* 0x0000000703a97209 */ /* 0x008fe20007810000 */
[----:B------:R2:W-:Y:S01]  /*5720*/  STL [R1+0x54], R170 ;  /* 0x000054aa01007387 */ /* 0x0005e20000100800 */
[----:B------:R-:W-:Y:S02]  /*5730*/  FMNMX3.FTZ R3, R2, R205, R193, !PT ;  /* 0x000000cd02037276 */ /* 0x000fe400078100c1 */
[----:B------:R-:W-:Y:S01]  /*5740*/  FMNMX3.FTZ R2, R0, R207, R195, !PT ;  /* 0x000000cf00027276 */ /* 0x000fe200078100c3 */
[C---:B-1----:R-:W-:Y:S01]  /*5750*/  FMUL.FTZ R0, R170.reuse, UR12 ;  /* 0x0000000caa007c20 */ /* 0x042fe20008410000 */
[----:B------:R-:W-:Y:S01]  /*5760*/  FSETP.NEU.FTZ.AND P0, PT, R170, -INF , PT ;  /* 0xff800000aa00780b */ /* 0x000fe20003f1d000 */
[----:B------:R-:W-:Y:S01]  /*5770*/  STL [R1+0x58], R169 ;  /* 0x000058a901007387 */ /* 0x000fe20000100800 */
[----:B------:R-:W-:-:S02]  /*5780*/  FMNMX3.FTZ R3, R3, R192, R226, !PT ;  /* 0x000000c003037276 */ /* 0x000fc400078100e2 */
[----:B------:R-:W-:Y:S02]  /*5790*/  FMNMX3.FTZ R2, R2, R194, R228, !PT ;  /* 0x000000c202027276 */ /* 0x000fe400078100e4 */
[----:B------:R-:W-:Y:S02]  /*57a0*/  FSEL R8, R0, RZ, P0 ;  /* 0x000000ff00087208 */ /* 0x000fe40000000000 */
[----:B------:R-:W-:Y:S02]  /*57b0*/  FMNMX3.FTZ R3, R3, R224, R218, !PT ;  /* 0x000000e003037276 */ /* 0x000fe400078100da */
[----:B------:R-:W-:Y:S01]  /*57c0*/  FMNMX3.FTZ R0, R2, R227, R225, !PT ;  /* 0x000000e302007276 */ /* 0x000fe200078100e1 */
[----:B------:R-:W-:Y:S01]  /*57d0*/  FFMA.FTZ R2, R85, UR12, -R8 ;  /* 0x0000000c55027c23 */ /* 0x000fe20008010808 */
[----:B------:R-:W-:Y:S01]  /*57e0*/  FMNMX3.FTZ R4, R3, R217, R221, !PT ;  /* 0x000000d903047276 */ /* 0x000fe200078100dd */
[----:B------:R-:W-:Y:S01]  /*57f0*/  FMUL.FTZ R3, R169, UR12 ;  /* 0x0000000ca9037c20 */ /* 0x000fe20008410000 */
[----:B------:R-:W-:Y:S01]  /*5800*/  FMNMX3.FTZ R5, R0, R219, R232, !PT ;  /* 0x000000db00057276 */ /* 0x000fe200078100e8 */
[----:B------:R-:W-:Y:S01]  /*5810*/  FFMA.FTZ R0, R84, UR12, -R8 ;  /* 0x0000000c54007c23 */ /* 0x000fe20008010808 */
[----:B------:R1:W3:Y:S01]  /*5820*/  MUFU.EX2 R15, R2 ;  /* 0x00000002000f7308 */ /* 0x0002e20000000800 */
[----:B------:R-:W-:-:S02]  /*5830*/  FMNMX3.FTZ R4, R4, R187, R141, !PT ;  /* 0x000000bb04047276 */ /* 0x000fc4000781008d */
[----:B------:R-:W-:Y:S01]  /*5840*/  FSETP.NEU.FTZ.AND P0, PT, R169, -INF , PT ;  /* 0xff800000a900780b */ /* 0x000fe20003f1d000 */
[----:B------:R4:W2:Y:S01]  /*5850*/  MUFU.EX2 R16, R0 ;  /* 0x0000000000107308 */ /* 0x0008a20000000800 */
[----:B------:R-:W-:Y:S02]  /*5860*/  FMNMX3.FTZ R4, R4, R139, R138, !PT ;  /* 0x0000008b04047276 */ /* 0x000fe4000781008a */
[----:B------:R-:W-:Y:S02]  /*5870*/  FSEL R3, R3, RZ, P0 ;  /* 0x000000ff03037208 */ /* 0x000fe40000000000 */
[----:B------:R-:W-:-:S03]  /*5880*/  IADD3 R126, PT, PT, R105, R223, RZ ;  /* 0x000000df697e7210 */ /* 0x000fc60007ffe0ff */
[----:B------:R-:W-:Y:S01]  /*5890*/  FFMA.FTZ R6, R87, UR12, -R3 ;  /* 0x0000000c57067c23 */ /* 0x000fe20008010803 */
[----:B------:R-:W-:Y:S01]  /*58a0*/  IADD3 R124, PT, PT, R104, R126, RZ ;  /* 0x0000007e687c7210 */ /* 0x000fe20007ffe0ff */
[--C-:B-1----:R-:W-:Y:S01]  /*58b0*/  FFMA.FTZ R2, R80, UR12, -R8.reuse ;  /* 0x0000000c50027c23 */ /* 0x102fe20008010808 */
[----:B---3--:R-:W-:Y:S01]  /*58c0*/  STL [R1+0x28], R15 ;  /* 0x0000280f01007387 */ /* 0x008fe20000100800 */
[----:B------:R-:W1:Y:S01]  /*58d0*/  MUFU.EX2 R12, R6 ;  /* 0x00000006000c7308 */ /* 0x000e620000000800 */
[----:B----4-:R-:W-:Y:S02]  /*58e0*/  FFMA.FTZ R0, R81, UR12, -R8 ;  /* 0x0000000c51007c23 */ /* 0x010fe40008010808 */
[----:B--2---:R-:W-:Y:S01]  /*58f0*/  STL [R1+0x24], R16 ;  /* 0x0000241001007387 */ /* 0x004fe20000100800 */
[----:B------:R2:W-:Y:S03]  /*5900*/  MUFU.EX2 R13, R2 ;  /* 0x00000002000d7308 */ /* 0x0005e60000000800 */
[----:B------:R-:W-:Y:S01]  /*5910*/  LDSM.16.MT88.4 R72, [R126+0x8000] ;  /* 0x008000007e48783b */ /* 0x000fe20000004200 */
[----:B------:R3:W4:Y:S03]  /*5920*/  MUFU.EX2 R170, R0 ;  /* 0x0000000000aa7308 */ /* 0x0007260000000800 */
[----:B------:R-:W-:Y:S04]  /*5930*/  LDSM.16.MT88.4 R76, [R124+0x8000] ;  /* 0x008000007c4c783b */ /* 0x000fe80000004200 */
[----:B-1----:R1:W-:Y:S01]  /*5940*/  STL [R1+0x20], R12 ;  /* 0x0000200c01007387 */ /* 0x0023e20000100800 */
[----:B--2---:R-:W-:Y:S01]  /*5950*/  FMNMX3.FTZ R2, R5, R230, R185, !PT ;  /* 0x000000e605027276 */ /* 0x004fe200078100b9 */
[----:B------:R-:W-:-:S02]  /*5960*/  FFMA.FTZ R5, R86, UR12, -R3 ;  /* 0x0000000c56057c23 */ /* 0x000fc40008010803 */
[----:B------:R-:W-:Y:S01]  /*5970*/  LDSM.16.MT88.4 R64, [R126+0x8800] ;  /* 0x008800007e40783b */ /* 0x000fe20000004200 */
[----:B---3--:R-:W-:Y:S01]  /*5980*/  FMNMX3.FTZ R0, R2, R149, R148, !PT ;  /* 0x0000009502007276 */ /* 0x008fe20007810094 */
[----:B------:R-:W2:Y:S01]  /*5990*/  MUFU.EX2 R14, R5 ;  /* 0x00000005000e7308 */ /* 0x000ea20000000800 */
[----:B------:R-:W-:Y:S01]  /*59a0*/  FMNMX3.FTZ R2, R4, R137, R136, !PT ;  /* 0x0000008904027276 */ /* 0x000fe20007810088 */
[--C-:B------:R-:W-:Y:S01]  /*59b0*/  FFMA.FTZ R4, R82, UR12, -R3.reuse ;  /* 0x0000000c52047c23 */ /* 0x100fe20008010803 */
[----:B------:R-:W-:Y:S01]  /*59c0*/  FMNMX3.FTZ R0, R0, R143, R142, !PT ;  /* 0x0000008f00007276 */ /* 0x000fe2000781008e */
[----:B------:R-:W-:Y:S01]  /*59d0*/  LDSM.16.MT88.4 R68, [R124+0x8800] ;  /* 0x008800007c44783b */ /* 0x000fe20000004200 */
[----:B------:R-:W-:Y:S01]  /*59e0*/  FMNMX.FTZ R9, R127, R2, !PT ;  /* 0x000000027f097209 */ /* 0x000fe20007810000 */
[----:B------:R3:W-:Y:S01]  /*59f0*/  MUFU.EX2 R235, R4 ;  /* 0x0000000400eb7308 */ /* 0x0007e20000000800 */
[----:B------:R-:W-:Y:S01]  /*5a00*/  FMNMX.FTZ R2, R140, R0, !PT ;  /* 0x000000008c027209 */ /* 0x000fe20007810000 */
[----:B------:R-:W-:Y:S01]  /*5a10*/  FFMA.FTZ R0, R83, UR12, -R3 ;  /* 0x0000000c53007c23 */ /* 0x000fe20008010803 */
[----:B----4-:R-:W-:Y:S01]  /*5a20*/  F2FP.BF16.F32.PACK_AB R6, R170, R13 ;  /* 0x0000000daa06723e */ /* 0x010fe200000010ff */
[----:B------:R-:W4:Y:S02]  /*5a30*/  SHFL.BFLY PT, R11, R9, 0x2, 0x1f ;  /* 0x0c401f00090b7f89 */ /* 0x000f2400000e0000 */
[----:B------:R-:W3:Y:S02]  /*5a40*/  MUFU.EX2 R251, R0 ;  /* 0x0000000000fb7308 */ /* 0x000ee40000000800 */
[----:B------:R-:W4:Y:S01]  /*5a50*/  SHFL.BFLY PT, R10, R2, 0x2, 0x1f ;  /* 0x0c401f00020a7f89 */ /* 0x000f2200000e0000 */
[----:B--2---:R-:W-:Y:S01]  /*5a60*/  F2FP.BF16.F32.PACK_AB R5, R14, R12 ;  /* 0x0000000c0e05723e */ /* 0x004fe200000010ff */
[----:B-1----:R-:W-:-:S02]  /*5a70*/  FFMA.FTZ R12, R56, UR12, -R8 ;  /* 0x0000000c380c7c23 */ /* 0x002fc40008010808 */
[----:B------:R-:W-:Y:S01]  /*5a80*/  STL [R1+0x1c], R14 ;  /* 0x00001c0e01007387 */ /* 0x000fe20000100800 */
[----:B---3--:R-:W-:Y:S01]  /*5a90*/  F2FP.BF16.F32.PACK_AB R4, R16, R15 ;  /* 0x0000000f1004723e */ /* 0x008fe200000010ff */
[----:B------:R1:W-:Y:S02]  /*5aa0*/  MUFU.EX2 R245, R12 ;  /* 0x0000000c00f57308 */ /* 0x0003e40000000800 */
[----:B------:R-:W-:Y:S01]  /*5ab0*/  LDSM.16.MT88.4 R56, [R223+0x8800] ;  /* 0x00880000df38783b */ /* 0x000fe20000004200 */
[----:B------:R-:W-:-:S03]  /*5ac0*/  F2FP.BF16.F32.PACK_AB R7, R251, R235 ;  /* 0x000000ebfb07723e */ /* 0x000fc600000010ff */
[----:B------:R-:W-:Y:S04]  /*5ad0*/  STL [R1+0x5c], R170 ;  /* 0x00005caa01007387 */ /* 0x000fe80000100800 */
[----:B------:R-:W-:Y:S01]  /*5ae0*/  STL [R1+0x60], R251 ;  /* 0x000060fb01007387 */ /* 0x000fe20000100800 */
[----:B------:R-:W-:Y:S01]  /*5af0*/  HMMA.16816.F32.BF16 R32, R4, R44, RZ ;  /* 0x0000002c0420723c */ /* 0x000fe200000418ff */
[----:B----4-:R-:W-:Y:S01]  /*5b00*/  FMNMX.FTZ R0, R9, R11, !PT ;  /* 0x0000000b09007209 */ /* 0x010fe20007810000 */
[----:B------:R-:W-:Y:S01]  /*5b10*/  FFMA.FTZ R9, R38, UR12, -R8 ;  /* 0x0000000c26097c23 */ /* 0x000fe20008010808 */
[----:B------:R-:W-:-:S03]  /*5b20*/  FMNMX.FTZ R2, R2, R10, !PT ;  /* 0x0000000a02027209 */ /* 0x000fc60007810000 */
[----:B-1----:R-:W1:Y:S01]  /*5b30*/  SHFL.BFLY PT, R12, R0, 0x1, 0x1f ;  /* 0x0c201f00000c7f89 */ /* 0x002e6200000e0000 */
[----:B------:R2:W3:Y:S01]  /*5b40*/  MUFU.EX2 R249, R9 ;  /* 0x0000000900f97308 */ /* 0x0004e20000000800 */
[--C-:B------:R-:W-:Y:S01]  /*5b50*/  FFMA.FTZ R10, R36, UR12, -R8.reuse ;  /* 0x0000000c240a7c23 */ /* 0x100fe20008010808 */
[C---:B------:R-:W-:Y:S01]  /*5b60*/  HMMA.16816.F32.BF16 R48, R4.reuse, R52, RZ ;  /* 0x000000340430723c */ /* 0x040fe200000418ff */
[----:B------:R-:W4:Y:S02]  /*5b70*/  SHFL.BFLY PT, R11, R2, 0x1, 0x1f ;  /* 0x0c201f00020b7f89 */ /* 0x000f2400000e0000 */
[----:B------:R3:W-:Y:S05]  /*5b80*/  MUFU.EX2 R238, R10 ;  /* 0x0000000a00ee7308 */ /* 0x0007ea0000000800 */
[----:B------:R-:W-:Y:S01]  /*5b90*/  HMMA.16816.F32.BF16 R40, R4, R72, RZ ;  /* 0x000000480428723c */ /* 0x000fe200000418ff */
[----:B--2---:R-:W-:-:S07]  /*5ba0*/  FFMA.FTZ R9, R37, UR12, -R8 ;  /* 0x0000000c25097c23 */ /* 0x004fce0008010808 */
[----:B------:R-:W-:Y:S01]  /*5bb0*/  HMMA.16816.F32.BF16 R36, R4, R76, RZ ;  /* 0x0000004c0424723c */ /* 0x000fe200000418ff */
[----:B------:R2:W2:Y:S01]  /*5bc0*/  MUFU.EX2 R213, R9 ;  /* 0x0000000900d57308 */ /* 0x0004a20000000800 */
[----:B---3--:R-:W-:Y:S01]  /*5bd0*/  FFMA.FTZ R10, R90, UR12, -R3 ;  /* 0x0000000c5a0a7c23 */ /* 0x008fe20008010803 */
[----:B-1----:R-:W-:-:S03]  /*5be0*/  FMNMX.FTZ R172, R0, R12, !PT ;  /* 0x0000000c00ac7209 */ /* 0x002fc60007810000 */
[----:B------:R1:W-:Y:S01]  /*5bf0*/  MUFU.EX2 R236, R10 ;  /* 0x0000000a00ec7308 */ /* 0x0003e20000000800 */
[----:B------:R-:W-:Y:S01]  /*5c00*/  F2FP.BF16.F32.PACK_AB R12, R249, R245 ;  /* 0x000000f5f90c723e */ /* 0x000fe200000010ff */
[C---:B------:R-:W-:Y:S01]  /*5c10*/  HMMA.16816.F32.BF16 R28, R4.reuse, R46, RZ ;  /* 0x0000002e041c723c */ /* 0x040fe200000418ff */
[----:B----4-:R-:W-:Y:S01]  /*5c20*/  FMNMX.FTZ R171, R2, R11, !PT ;  /* 0x0000000b02ab7209 */ /* 0x010fe20007810000 */
[C---:B------:R-:W-:Y:S01]  /*5c30*/  FMUL.FTZ R2, R172.reuse, UR12 ;  /* 0x0000000cac027c20 */ /* 0x040fe20008410000 */
[----:B------:R-:W-:Y:S01]  /*5c40*/  FSETP.NEU.FTZ.AND P0, PT, R172, -INF , PT ;  /* 0xff800000ac00780b */ /* 0x000fe20003f1d000 */
[----:B------:R3:W-:Y:S02]  /*5c50*/  STL [R1+0x64], R172 ;  /* 0x000064ac01007387 */ /* 0x0007e40000100800 */
[C---:B------:R-:W-:Y:S01]  /*5c60*/  FMUL.FTZ R0, R171.reuse, UR12 ;  /* 0x0000000cab007c20 */ /* 0x040fe20008410000 */
[----:B------:R-:W-:Y:S01]  /*5c70*/  FSEL R2, R2, RZ, P0 ;  /* 0x000000ff02027208 */ /* 0x000fe20000000000 */
[C---:B------:R-:W-:Y:S01]  /*5c80*/  HMMA.16816.F32.BF16 R24, R4.reuse, R54, RZ ;  /* 0x000000360418723c */ /* 0x040fe200000418ff */
[----:B------:R-:W-:Y:S01]  /*5c90*/  FSETP.NEU.FTZ.AND P0, PT, R171, -INF , PT ;  /* 0xff800000ab00780b */ /* 0x000fe20003f1d000 */
[--C-:B--2---:R-:W-:Y:S01]  /*5ca0*/  FFMA.FTZ R9, R91, UR12, -R3.reuse ;  /* 0x0000000c5b097c23 */ /* 0x104fe20008010803 */
[----:B------:R2:W-:Y:S01]  /*5cb0*/  STL [R1+0x68], R249 ;  /* 0x000068f901007387 */ /* 0x0005e20000100800 */
[----:B-1----:R-:W-:Y:S01]  /*5cc0*/  FFMA.FTZ R10, R89, UR12, -R3 ;  /* 0x0000000c590a7c23 */ /* 0x002fe20008010803 */
[----:B------:R-:W-:Y:S01]  /*5cd0*/  FSEL R0, R0, RZ, P0 ;  /* 0x000000ff00007208 */ /* 0x000fe20000000000 */
[----:B------:R1:W4:Y:S01]  /*5ce0*/  MUFU.EX2 R215, R9 ;  /* 0x0000000900d77308 */ /* 0x0003220000000800 */
[----:B------:R-:W-:Y:S01]  /*5cf0*/  F2FP.BF16.F32.PACK_AB R14, R213, R238 ;  /* 0x000000eed50e723e */ /* 0x000fe200000010ff */
[----:B------:R-:W-:Y:S02]  /*5d00*/  HMMA.16816.F32.BF16 R20, R4, R74, RZ ;  /* 0x0000004a0414723c */ /* 0x000fe400000418ff */
[----:B------:R4:W-:Y:S01]  /*5d10*/  MUFU.EX2 R237, R10 ;  /* 0x0000000a00ed7308 */ /* 0x0009e20000000800 */
[----:B------:R-:W-:-:S04]  /*5d20*/  FFMA.FTZ R11, R118, UR12, -R0 ;  /* 0x0000000c760b7c23 */ /* 0x000fc80008010800 */
[----:B------:R2:W-:Y:S01]  /*5d30*/  MUFU.EX2 R169, R11 ;  /* 0x0000000b00a97308 */ /* 0x0005e20000000800 */
[----:B------:R-:W-:Y:S01]  /*5d40*/  HMMA.16816.F32.BF16 R16, R4, R78, RZ ;  /* 0x0000004e0410723c */ /* 0x000fe200000418ff */
[--C-:B------:R-:W-:Y:S01]  /*5d50*/  FFMA.FTZ R4, R94, UR12, -R2.reuse ;  /* 0x0000000c5e047c23 */ /* 0x100fe20008010802 */
[----:B------:R-:W-:Y:S01]  /*5d60*/  FFMA.FTZ R5, R93, UR12, -R2 ;  /* 0x0000000c5d057c23 */ /* 0x000fe20008010802 */
[----:B------:R-:W-:Y:S01]  /*5d70*/  FFMA.FTZ R6, R98, UR12, -R0 ;  /* 0x0000000c62067c23 */ /* 0x000fe20008010800 */
[----:B-1----:R-:W-:Y:S01]  /*5d80*/  FFMA.FTZ R9, R88, UR12, -R3 ;  /* 0x0000000c58097c23 */ /* 0x002fe20008010803 */
[----:B------:R1:W-:Y:S01]  /*5d90*/  MUFU.EX2 R241, R4 ;  /* 0x0000000400f17308 */ /* 0x0003e20000000800 */
[----:B---3--:R-:W-:Y:S02]  /*5da0*/  MOV R172, R13 ;  /* 0x0000000d00ac7202 */ /* 0x008fe40000000f00 */
[----:B----4-:R-:W-:Y:S01]  /*5db0*/  F2FP.BF16.F32.PACK_AB R13, R215, R236 ;  /* 0x000000ecd70d723e */ /* 0x010fe200000010ff */
[----:B------:R3:W-:Y:S01]  /*5dc0*/  MUFU.EX2 R240, R5 ;  /* 0x0000000500f07308 */ /* 0x0007e20000000800 */
[----:B------:R-:W-:-:S03]  /*5dd0*/  FFMA.FTZ R10, R103, UR12, -R2 ;  /* 0x0000000c670a7c23 */ /* 0x000fc60008010802 */
[----:B------:R-:W4:Y:S01]  /*5de0*/  MUFU.EX2 R212, R9 ;  /* 0x0000000900d47308 */ /* 0x000f220000000800 */
[----:B--2---:R-:W-:-:S03]  /*5df0*/  FFMA.FTZ R11, R166, UR12, -R0 ;  /* 0x0000000ca60b7c23 */ /* 0x004fc60008010800 */
[----:B------:R-:W-:Y:S01]  /*5e00*/  MUFU.EX2 R233, R6 ;  /* 0x0000000600e97308 */ /* 0x000fe20000000800 */
[----:B-1----:R-:W-:-:S03]  /*5e10*/  FFMA.FTZ R4, R92, UR12, -R2 ;  /* 0x0000000c5c047c23 */ /* 0x002fc60008010802 */
[----:B------:R1:W-:Y:S01]  /*5e20*/  MUFU.EX2 R246, R10 ;  /* 0x0000000a00f67308 */ /* 0x0003e20000000800 */
[----:B---3--:R-:W-:-:S03]  /*5e30*/  FFMA.FTZ R5, R95, UR12, -R2 ;  /* 0x0000000c5f057c23 */ /* 0x008fc60008010802 */
[----:B------:R2:W-:Y:S01]  /*5e40*/  MUFU.EX2 R251, R4 ;  /* 0x0000000400fb7308 */ /* 0x0005e20000000800 */
[----:B----4-:R-:W-:Y:S01]  /*5e50*/  F2FP.BF16.F32.PACK_AB R15, R212, R237 ;  /* 0x000000edd40f723e */ /* 0x010fe200000010ff */
[----:B------:R-:W-:Y:S02]  /*5e60*/  FFMA.FTZ R9, R117, UR12, -R2 ;  /* 0x0000000c75097c23 */ /* 0x000fe40008010802 */
[----:B------:R3:W4:Y:S01]  /*5e70*/  MUFU.EX2 R248, R5 ;  /* 0x0000000500f87308 */ /* 0x0007220000000800 */
[----:B------:R-:W-:-:S03]  /*5e80*/  MOV R117, R240 ;  /* 0x000000f000757202 */ /* 0x000fc60000000f00 */
[----:B------:R-:W-:Y:S01]  /*5e90*/  HMMA.16816.F32.BF16 R112, R12, R56, R32 ;  /* 0x000000380c70723c */ /* 0x000fe20000041820 */
[----:B-1----:R-:W-:Y:S01]  /*5ea0*/  FFMA.FTZ R10, R100, UR12, -R2 ;  /* 0x0000000c640a7c23 */ /* 0x002fe20008010802 */
[----:B--2---:R-:W-:-:S03]  /*5eb0*/  FFMA.FTZ R4, R99, UR12, -R0 ;  /* 0x0000000c63047c23 */ /* 0x004fc60008010800 */
[----:B------:R1:W-:Y:S03]  /*5ec0*/  MUFU.EX2 R234, R10 ;  /* 0x0000000a00ea7308 */ /* 0x0003e60000000800 */
[C---:B------:R-:W-:Y:S01]  /*5ed0*/  HMMA.16816.F32.BF16 R104, R12.reuse, R58, R28 ;  /* 0x0000003a0c68723c */ /* 0x040fe2000004181c */
[--C-:B---3--:R-:W-:Y:S01]  /*5ee0*/  FFMA.FTZ R5, R96, UR12, -R0.reuse ;  /* 0x0000000c60057c23 */ /* 0x108fe20008010800 */
[----:B------:R2:W3:Y:S01]  /*5ef0*/  MUFU.EX2 R252, R4 ;  /* 0x0000000400fc7308 */ /* 0x0004e20000000800 */
[----:B----4-:R-:W-:Y:S02]  /*5f00*/  F2FP.BF16.F32.PACK_AB R6, R248, R251 ;  /* 0x000000fbf806723e */ /* 0x010fe400000010ff */
[----:B------:R-:W-:Y:S01]  /*5f10*/  MOV R118, R248 ;  /* 0x000000f800767202 */ /* 0x000fe20000000f00 */
[----:B------:R4:W-:Y:S02]  /*5f20*/  MUFU.EX2 R170, R5 ;  /* 0x0000000500aa7308 */ /* 0x0009e40000000800 */
[----:B------:R-:W-:Y:S01]  /*5f30*/  HMMA.16816.F32.BF16 R108, R12, R60, R48 ;  /* 0x0000003c0c6c723c */ /* 0x000fe20000041830 */
[----:B-1----:R-:W-:Y:S01]  /*5f40*/  FFMA.FTZ R10, R116, UR12, -R0 ;  /* 0x0000000c740a7c23 */ /* 0x002fe20008010800 */
[----:B------:R-:W-:-:S02]  /*5f50*/  IMAD.MOV.U32 R116, RZ, RZ, R172 ;  /* 0x000000ffff747224 */ /* 0x000fc400078e00ac */
[----:B------:R1:W-:Y:S01]  /*5f60*/  MUFU.EX2 R172, R11 ;  /* 0x0000000b00ac7308 */ /* 0x0003e20000000800 */
[----:B--2---:R-:W-:-:S03]  /*5f70*/  FFMA.FTZ R4, R97, UR12, -R0 ;  /* 0x0000000c61047c23 */ /* 0x004fc60008010800 */
[----:B------:R-:W-:Y:S01]  /*5f80*/  HMMA.16816.F32.BF16 R88, R12, R64, R40 ;  /* 0x000000400c58723c */ /* 0x000fe20000041828 */
[-C--:B---3--:R-:W-:Y:S01]  /*5f90*/  MOV R166, R252.reuse ;  /* 0x000000fc00a67202 */ /* 0x088fe20000000f00 */
[----:B------:R2:W-:Y:S01]  /*5fa0*/  MUFU.EX2 R243, R10 ;  /* 0x0000000a00f37308 */ /* 0x0005e20000000800 */
[----:B----4-:R-:W-:-:S03]  /*5fb0*/  F2FP.BF16.F32.PACK_AB R5, R233, R252 ;  /* 0x000000fce905723e */ /* 0x010fc600000010ff */
[----:B------:R3:W4:Y:S02]  /*5fc0*/  MUFU.EX2 R249, R4 ;  /* 0x0000000400f97308 */ /* 0x0007240000000800 */
[----:B------:R-:W-:Y:S01]  /*5fd0*/  HMMA.16816.F32.BF16 R96, R12, R66, R20 ;  /* 0x000000420c60723c */ /* 0x000fe20000041814 */
[----:B-1----:R-:W-:-:S07]  /*5fe0*/  FFMA.FTZ R11, R196, UR12, -R3 ;  /* 0x0000000cc40b7c23 */ /* 0x002fce0008010803 */
[----:B------:R-:W-:Y:S01]  /*5ff0*/  HMMA.16816.F32.BF16 R120, R12, R68, R36 ;  /* 0x000000440c78723c */ /* 0x000fe20000041824 */
[----:B--2---:R-:W-:Y:S01]  /*6000*/  FFMA.FTZ R10, R134, UR12, -R8 ;  /* 0x0000000c860a7c23 */ /* 0x004fe20008010808 */
[----:B---3--:R-:W-:-:S03]  /*6010*/  F2FP.BF16.F32.PACK_AB R4, R240, R241 ;  /* 0x000000f1f004723e */ /* 0x008fc600000010ff */
[----:B------:R1:W-:Y:S01]  /*6020*/  MUFU.EX2 R239, R10 ;  /* 0x0000000a00ef7308 */ /* 0x0003e20000000800 */
[----:B----4-:R-:W-:Y:S02]  /*6030*/  F2FP.BF16.F32.PACK_AB R7, R249, R170 ;  /* 0x000000aaf907723e */ /* 0x010fe400000010ff */
[----:B------:R-:W-:Y:S08]  /*6040*/  HMMA.16816.F32.BF16 R84, R12, R62, R24 ;  /* 0x0000003e0c54723c */ /* 0x000ff00000041818 */
[----:B------:R-:W-:Y:S01]  /*6050*/  HMMA.16816.F32.BF16 R32, R4, R44, RZ ;  /* 0x0000002c0420723c */ /* 0x000fe200000418ff */
[----:B------:R2:W3:Y:S01]  /*6060*/  MUFU.EX2 R45, R9 ;  /* 0x00000009002d7308 */ /* 0x0004e20000000800 */
[----:B-1----:R-:W-:-:S04]  /*6070*/  FFMA.FTZ R10, R132, UR12, -R8 ;  /* 0x0000000c840a7c23 */ /* 0x002fc80008010808 */
[----:B------:R1:W-:Y:S02]  /*6080*/  MUFU.EX2 R250, R10 ;  /* 0x0000000a00fa7308 */ /* 0x0003e40000000800 */
[----:B------:R-:W-:Y:S01]  /*6090*/  HMMA.16816.F32.BF16 R28, R4, R46, RZ ;  /* 0x0000002e041c723c */ /* 0x000fe200000418ff */
[----:B--2---:R-:W-:-:S07]  /*60a0*/  FFMA.FTZ R9, R101, UR12, -R2 ;  /* 0x0000000c65097c23 */ /* 0x004fce0008010802 */
[----:B------:R-:W-:Y:S01]  /*60b0*/  HMMA.16816.F32.BF16 R20, R4, R54, RZ ;  /* 0x000000360414723c */ /* 0x000fe200000418ff */
[----:B---3--:R-:W-:Y:S01]  /*60c0*/  MOV R132, R45 ;  /* 0x0000002d00847202 */ /* 0x008fe20000000f00 */
[----:B------:R2:W-:Y:S01]  /*60d0*/  MUFU.EX2 R242, R9 ;  /* 0x0000000900f27308 */ /* 0x0005e20000000800 */
[----:B-1----:R-:W-:Y:S01]  /*60e0*/  FFMA.FTZ R10, R147, UR12, -R3 ;  /* 0x0000000c930a7c23 */ /* 0x002fe20008010803 */
[----:B------:R-:W-:-:S04]  /*60f0*/  MOV R147, R249 ;  /* 0x000000f900937202 */ /* 0x000fc80000000f00 */
[----:B------:R-:W-:Y:S08]  /*6100*/  HMMA.16816.F32.BF16 R92, R12, R70, R16 ;  /* 0x000000460c5c723c */ /* 0x000ff00000041810 */
[----:B------:R-:W-:Y:S01]  /*6110*/  HMMA.16816.F32.BF16 R24, R4, R52, RZ ;  /* 0x000000340418723c */ /* 0x000fe200000418ff */
[----:B--2---:R-:W-:-:S04]  /*6120*/  FFMA.FTZ R9, R119, UR12, -R0 ;  /* 0x0000000c77097c23 */ /* 0x004fc80008010800 */
[----:B------:R1:W2:Y:S03]  /*6130*/  MUFU.EX2 R244, R9 ;  /* 0x0000000900f47308 */ /* 0x0002a60000000800 */
[C---:B------:R-:W-:Y:S08]  /*6140*/  HMMA.16816.F32.BF16 R16, R4.reuse, R72, RZ ;  /* 0x000000480410723c */ /* 0x040ff000000418ff */
[----:B------:R-:W-:Y:S01]  /*6150*/  HMMA.16816.F32.BF16 R36, R4, R74, RZ ;  /* 0x0000004a0424723c */ /* 0x000fe200000418ff */
[----:B-1----:R-:W-:-:S04]  /*6160*/  FFMA.FTZ R9, R102, UR12, -R0 ;  /* 0x0000000c66097c23 */ /* 0x002fc80008010800 */
[----:B------:R1:W3:Y:S03]  /*6170*/  MUFU.EX2 R44, R9 ;  /* 0x00000009002c7308 */ /* 0x0002e60000000800 */
[C---:B------:R-:W-:Y:S08]  /*6180*/  HMMA.16816.F32.BF16 R12, R4.reuse, R76, RZ ;  /* 0x0000004c040c723c */ /* 0x040ff000000418ff */
[----:B------:R-:W-:Y:S01]  /*6190*/  HMMA.16816.F32.BF16 R40, R4, R78, RZ ;  /* 0x0000004e0428723c */ /* 0x000fe200000418ff */
[----:B------:R-:W-:-:S02]  /*61a0*/  F2FP.BF16.F32.PACK_AB R4, R246, R45 ;  /* 0x0000002df604723e */ /* 0x000fc400000010ff */
[----:B--2---:R-:W-:Y:S02]  /*61b0*/  F2FP.BF16.F32.PACK_AB R5, R169, R244 ;  /* 0x000000f4a905723e */ /* 0x004fe400000010ff */
[----:B------:R-:W-:Y:S01]  /*61c0*/  F2FP.BF16.F32.PACK_AB R6, R234, R242 ;  /* 0x000000f2ea06723e */ /* 0x000fe200000010ff */
[----:B-1----:R-:W-:Y:S01]  /*61d0*/  FFMA.FTZ R9, R135, UR12, -R8 ;  /* 0x0000000c87097c23 */ /* 0x002fe20008010808 */
[----:B---3--:R-:W-:-:S03]  /*61e0*/  F2FP.BF16.F32.PACK_AB R7, R44, R243 ;  /* 0x000000f32c07723e */ /* 0x008fc600000010ff */
[----:B------:R1:W-:Y:S04]  /*61f0*/  MUFU.EX2 R214, R9 ;  /* 0x0000000900d67308 */ /* 0x0003e80000000800 */
[C---:B------:R-:W-:Y:S08]  /*6200*/  HMMA.16816.F32.BF16 R52, R4.reuse, R56, R32 ;  /* 0x000000380434723c */ /* 0x040ff00000041820 */
[----:B------:R-:W-:Y:S01]  /*6210*/  HMMA.16816.F32.BF16 R32, R4, R58, R28 ;  /* 0x0000003a0420723c */ /* 0x000fe2000004181c */
[----:B-1----:R-:W-:-:S04]  /*6220*/  FFMA.FTZ R9, R133, UR12, -R8 ;  /* 0x0000000c85097c23 */ /* 0x002fc80008010808 */
[----:B------:R1:W2:Y:S03]  /*6230*/  MUFU.EX2 R119, R9 ;  /* 0x0000000900777308 */ /* 0x0002a60000000800 */
[C---:B------:R-:W-:Y:S01]  /*6240*/  HMMA.16816.F32.BF16 R28, R4.reuse, R62, R20 ;  /* 0x0000003e041c723c */ /* 0x040fe20000041814 */
[----:B------:R-:W3:Y:S07]  /*6250*/  LDSM.16.MT88.4 R20, [R223+0x9000] ;  /* 0x00900000df14783b */ /* 0x000eee0000004200 */
[----:B------:R-:W-:Y:S01]  /*6260*/  HMMA.16816.F32.BF16 R48, R4, R60, R24 ;  /* 0x0000003c0430723c */ /* 0x000fe20000041818 */
[----:B------:R-:W-:Y:S01]  /*6270*/  LDSM.16.MT88.4 R24, [R124+0x9000] ;  /* 0x009000007c18783b */ /* 0x000fe20000004200 */
[----:B-1----:R-:W-:-:S06]  /*6280*/  FFMA.FTZ R9, R146, UR12, -R3 ;  /* 0x0000000c92097c23 */ /* 0x002fcc0008010803 */
[C---:B------:R-:W-:Y:S01]  /*6290*/  HMMA.16816.F32.BF16 R80, R4.reuse, R64, R16 ;  /* 0x000000400450723c */ /* 0x040fe20000041810 */
[----:B------:R1:W-:Y:S01]  /*62a0*/  MUFU.EX2 R168, R9 ;  /* 0x0000000900a87308 */ /* 0x0003e20000000800 */
[----:B------:R-:W4:Y:S06]  /*62b0*/  LDSM.16.MT88.4 R16, [R125+0x9000] ;  /* 0x009000007d10783b */ /* 0x000f2c0000004200 */
[----:B------:R-:W-:Y:S01]  /*62c0*/  HMMA.16816.F32.BF16 R100, R4, R68, R12 ;  /* 0x000000440464723c */ /* 0x000fe2000004180c */
[----:B------:R-:W4:Y:S01]  /*62d0*/  LDSM.16.MT88.4 R12, [R126+0x9000] ;  /* 0x009000007e0c783b */ /* 0x000f220000004200 */
[----:B-1----:R-:W-:-:S06]  /*62e0*/  FFMA.FTZ R9, R145, UR12, -R3 ;  /* 0x0000000c91097c23 */ /* 0x002fcc0008010803 */
[C---:B------:R-:W-:Y:S01]  /*62f0*/  HMMA.16816.F32.BF16 R36, R4.reuse, R66, R36 ;  /* 0x000000420424723c */ /* 0x040fe20000041824 */
[----:B------:R-:W-:Y:S02]  /*6300*/  MOV R145, R239 ;  /* 0x000000ef00917202 */ /* 0x000fe40000000f00 */
[----:B------:R-:W1:Y:S04]  /*6310*/  MUFU.EX2 R239, R10 ;  /* 0x0000000a00ef7308 */ /* 0x000e680000000800 */
[----:B------:R3:W-:Y:S01]  /*6320*/  MUFU.EX2 R146, R9 ;  /* 0x0000000900927308 */ /* 0x0007e20000000800 */
[----:B------:R-:W-:Y:S01]  /*6330*/  HMMA.16816.F32.BF16 R40, R4, R70, R40 ;  /* 0x000000460428723c */ /* 0x000fe20000041828 */
[----:B------:R-:W-:Y:S01]  /*6340*/  FFMA.FTZ R4, R144, UR12, -R3 ;  /* 0x0000000c90047c23 */ /* 0x000fe20008010803 */
[----:B--2---:R-:W-:-:S02]  /*6350*/  F2FP.BF16.F32.PACK_AB R6, R250, R119 ;  /* 0x00000077fa06723e */ /* 0x004fc400000010ff */
[----:B------:R-:W-:Y:S01]  /*6360*/  MOV R144, R169 ;  /* 0x000000a900907202 */ /* 0x000fe20000000f00 */
[----:B------:R2:W4:Y:S01]  /*6370*/  MUFU.EX2 R247, R4 ;  /* 0x0000000400f77308 */ /* 0x0005220000000800 */
[----:B-1----:R-:W-:Y:S01]  /*6380*/  F2FP.BF16.F32.PACK_AB R5, R239, R168 ;  /* 0x000000a8ef05723e */ /* 0x002fe200000010ff */
[--C-:B------:R-:W-:Y:S01]  /*6390*/  FFMA.FTZ R10, R163, UR12, -R2.reuse ;  /* 0x0000000ca30a7c23 */ /* 0x100fe20008010802 */
[----:B---3--:R-:W-:-:S03]  /*63a0*/  FFMA.FTZ R9, R165, UR12, -R2 ;  /* 0x0000000ca5097c23 */ /* 0x008fc60008010802 */
[----:B------:R1:W-:Y:S01]  /*63b0*/  MUFU.EX2 R249, R10 ;  /* 0x0000000a00f97308 */ /* 0x0003e20000000800 */
[----:B--2---:R-:W-:Y:S02]  /*63c0*/  F2FP.BF16.F32.PACK_AB R4, R145, R214 ;  /* 0x000000d69104723e */ /* 0x004fe400000010ff */
[----:B----4-:R-:W-:-:S07]  /*63d0*/  F2FP.BF16.F32.PACK_AB R7, R247, R146 ;  /* 0x00000092f707723e */ /* 0x010fce00000010ff */
[C---:B------:R-:W-:Y:S01]  /*63e0*/  HMMA.16816.F32.BF16 R56, R4.reuse, R20, R112 ;  /* 0x000000140438723c */ /* 0x040fe20000041870 */
[----:B------:R-:W-:Y:S02]  /*63f0*/  IMAD.MOV.U32 R112, RZ, RZ, R168 ;  /* 0x000000ffff707224 */ /* 0x000fe400078e00a8 */
[--C-:B-1----:R-:W-:Y:S01]  /*6400*/  FFMA.FTZ R10, R160, UR12, -R2.reuse ;  /* 0x0000000ca00a7c23 */ /* 0x102fe20008010802 */
[----:B------:R1:W2:Y:S01]  /*6410*/  MUFU.EX2 R168, R9 ;  /* 0x0000000900a87308 */ /* 0x0002a20000000800 */
[----:B------:R-:W-:Y:S01]  /*6420*/  IMAD.MOV.U32 R113, RZ, RZ, R233 ;  /* 0x000000ffff717224 */ /* 0x000fe200078e00e9 */
[----:B------:R-:W-:Y:S02]  /*6430*/  MOV R115, R234 ;  /* 0x000000ea00737202 */ /* 0x000fe40000000f00 */
[----:B------:R3:W-:Y:S01]  /*6440*/  MUFU.EX2 R234, R11 ;  /* 0x0000000b00ea7308 */ /* 0x0007e20000000800 */
[C---:B------:R-:W-:Y:S08]  /*6450*/  HMMA.16816.F32.BF16 R76, R4.reuse, R16, R108 ;  /* 0x00000010044c723c */ /* 0x040ff0000004186c */
[----:B------:R-:W-:Y:S01]  /*6460*/  HMMA.16816.F32.BF16 R88, R4, R12, R88 ;  /* 0x0000000c0458723c */ /* 0x000fe20000041858 */
[----:B-1----:R-:W-:Y:S01]  /*6470*/  FFMA.FTZ R9, R161, UR12, -R2 ;  /* 0x0000000ca1097c23 */ /* 0x002fe20008010802 */
[----:B------:R-:W-:-:S03]  /*6480*/  MOV R161, R44 ;  /* 0x0000002c00a17202 */ /* 0x000fc60000000f00 */
[----:B------:R1:W-:Y:S01]  /*6490*/  MUFU.EX2 R240, R9 ;  /* 0x0000000900f07308 */ /* 0x0003e20000000800 */
[--C-:B---3--:R-:W-:Y:S01]  /*64a0*/  FFMA.FTZ R11, R199, UR12, -R0.reuse ;  /* 0x0000000cc70b7c23 */ /* 0x108fe20008010800 */
[----:B------:R-:W-:Y:S01]  /*64b0*/  IMAD.MOV.U32 R199, RZ, RZ, R113 ;  /* 0x000000ffffc77224 */ /* 0x000fe200078e0071 */
[C---:B------:R-:W-:Y:S04]  /*64c0*/  HMMA.16816.F32.BF16 R120, R4.reuse, R24, R120 ;  /* 0x000000180478723c */ /* 0x040fe80000041878 */
[----:B------:R-:W-:Y:S04]  /*64d0*/  MUFU.EX2 R11, R11 ;  /* 0x0000000b000b7308 */ /* 0x000fe80000000800 */
[----:B------:R-:W-:Y:S01]  /*64e0*/  HMMA.16816.F32.BF16 R44, R4, R22, R104 ;  /* 0x00000016042c723c */ /* 0x000fe20000041868 */
[----:B-1----:R-:W-:-:S02]  /*64f0*/  FFMA.FTZ R9, R167, UR12, -R0 ;  /* 0x0000000ca7097c23 */ /* 0x002fc40008010800 */
[----:B------:R1:W-:Y:S05]  /*6500*/  MUFU.EX2 R167, R10 ;  /* 0x0000000a00a77308 */ /* 0x0003ea0000000800 */
[C---:B------:R-:W-:Y:S01]  /*6510*/  HMMA.16816.F32.BF16 R72, R4.reuse, R18, R84 ;  /* 0x000000120448723c */ /* 0x040fe20000041854 */
[----:B------:R3:W4:Y:S07]  /*6520*/  MUFU.EX2 R248, R9 ;  /* 0x0000000900f87308 */ /* 0x00072e0000000800 */
[----:B------:R-:W-:Y:S01]  /*6530*/  HMMA.16816.F32.BF16 R96, R4, R14, R96 ;  /* 0x0000000e0460723c */ /* 0x000fe20000041860 */
[----:B-1----:R-:W-:Y:S01]  /*6540*/  FFMA.FTZ R10, R164, UR12, -R0 ;  /* 0x0000000ca40a7c23 */ /* 0x002fe20008010800 */
[----:B------:R-:W-:-:S02]  /*6550*/  MOV R164, R145 ;  /* 0x0000009100a47202 */ /* 0x000fc40000000f00 */
[----:B------:R-:W-:Y:S01]  /*6560*/  MOV R145, R245 ;  /* 0x000000f500917202 */ /* 0x000fe20000000f00 */
[----:B---3--:R-:W-:-:S03]  /*6570*/  FFMA.FTZ R9, R162, UR12, -R0 ;  /* 0x0000000ca2097c23 */ /* 0x008fc60008010800 */
[----:B------:R-:W-:Y:S01]  /*6580*/  HMMA.16816.F32.BF16 R92, R4, R26, R92 ;  /* 0x0000001a045c723c */ /* 0x000fe2000004185c */
[----:B------:R1:W-:Y:S01]  /*6590*/  MUFU.EX2 R162, R10 ;  /* 0x0000000a00a27308 */ /* 0x0003e20000000800 */
[----:B--2---:R-:W-:Y:S02]  /*65a0*/  F2FP.BF16.F32.PACK_AB R4, R249, R168 ;  /* 0x000000a8f904723e */ /* 0x004fe400000010ff */
[----:B----4-:R-:W-:Y:S01]  /*65b0*/  F2FP.BF16.F32.PACK_AB R5, R172, R248 ;  /* 0x000000f8ac05723e */ /* 0x010fe200000010ff */
[----:B------:R2:W3:Y:S01]  /*65c0*/  MUFU.EX2 R165, R9 ;  /* 0x0000000900a57308 */ /* 0x0004e20000000800 */
[----:B------:R-:W-:Y:S01]  /*65d0*/  F2FP.BF16.F32.PACK_AB R6, R167, R240 ;  /* 0x000000f0a706723e */ /* 0x000fe200000010ff */
[--C-:B-1----:R-:W-:Y:S01]  /*65e0*/  FFMA.FTZ R10, R175, UR12, -R8.reuse ;  /* 0x0000000caf0a7c23 */ /* 0x102fe20008010808 */
[----:B--2---:R-:W-:Y:S01]  /*65f0*/  FFMA.FTZ R9, R177, UR12, -R8 ;  /* 0x0000000cb1097c23 */ /* 0x004fe20008010808 */
[----:B---3--:R-:W-:Y:S02]  /*6600*/  F2FP.BF16.F32.PACK_AB R7, R165, R162 ;  /* 0x000000a2a507723e */ /* 0x008fe400000010ff */
[----:B------:R1:W-:Y:S01]  /*6610*/  MUFU.EX2 R233, R10 ;  /* 0x0000000a00e97308 */ /* 0x0003e20000000800 */
[----:B------:R-:W-:Y:S01]  /*6620*/  IMAD.MOV.U32 R177, RZ, RZ, R144 ;  /* 0x000000ffffb17224 */ /* 0x000fe200078e0090 */
[----:B------:R-:W-:-:S02]  /*6630*/  MOV R144, R244 ;  /* 0x000000f400907202 */ /* 0x000fc40000000f00 */
[----:B------:R2:W3:Y:S01]  /*6640*/  MUFU.EX2 R133, R9 ;  /* 0x0000000900857308 */ /* 0x0004e20000000800 */
[C---:B------:R-:W-:Y:S08]  /*6650*/  HMMA.16816.F32.BF16 R68, R4.reuse, R16, R48 ;  /* 0x000000100444723c */ /* 0x040ff00000041830 */
[----:B------:R-:W-:Y:S01]  /*6660*/  HMMA.16816.F32.BF16 R60, R4, R18, R28 ;  /* 0x00000012043c723c */ /* 0x000fe2000004181c */
[----:B------:R-:W4:Y:S01]  /*6670*/  LDSM.16.MT88.4 R28, [R223+0x9800] ;  /* 0x00980000df1c783b */ /* 0x000f220000004200 */
[----:B-1----:R-:W-:Y:S01]  /*6680*/  FFMA.FTZ R10, R173, UR12, -R8 ;  /* 0x0000000cad0a7c23 */ /* 0x002fe20008010808 */
[----:B------:R-:W-:-:S02]  /*6690*/  IMAD.MOV.U32 R173, RZ, RZ, R243 ;  /* 0x000000ffffad7224 */ /* 0x000fc400078e00f3 */
[----:B--2---:R-:W-:Y:S01]  /*66a0*/  FFMA.FTZ R9, R174, UR12, -R8 ;  /* 0x0000000cae097c23 */ /* 0x004fe20008010808 */
[----:B------:R-:W-:Y:S01]  /*66b0*/  LDSM.16.MT88.4 R16, [R126+0x9800] ;  /* 0x009800007e10783b */ /* 0x000fe20000004200 */
[----:B------:R1:W-:Y:S01]  /*66c0*/  MUFU.EX2 R160, R10 ;  /* 0x0000000a00a07308 */ /* 0x0003e20000000800 */
[----:B------:R-:W-:Y:S01]  /*66d0*/  MOV R174, R235 ;  /* 0x000000eb00ae7202 */ /* 0x000fe20000000f00 */
[C---:B------:R-:W-:Y:S02]  /*66e0*/  HMMA.16816.F32.BF16 R108, R4.reuse, R20, R52 ;  /* 0x00000014046c723c */ /* 0x040fe40000041834 */
[----:B------:R2:W-:Y:S06]  /*66f0*/  MUFU.EX2 R114, R9 ;  /* 0x0000000900727308 */ /* 0x0005ec0000000800 */
[----:B------:R-:W-:Y:S01]  /*6700*/  HMMA.16816.F32.BF16 R84, R4, R22, R32 ;  /* 0x000000160454723c */ /* 0x000fe20000041820 */
[----:B------:R-:W-:Y:S01]  /*6710*/  LDSM.16.MT88.4 R20, [R124+0x9800] ;  /* 0x009800007c14783b */ /* 0x000fe20000004200 */
[--C-:B-1----:R-:W-:Y:S01]  /*6720*/  FFMA.FTZ R10, R178, UR12, -R3.reuse ;  /* 0x0000000cb20a7c23 */ /* 0x102fe20008010803 */
[----:B------:R-:W-:Y:S01]  /*6730*/  IMAD.MOV.U32 R178, RZ, RZ, R164 ;  /* 0x000000ffffb27224 */ /* 0x000fe200078e00a4 */
[----:B------:R-:W-:Y:S01]  /*6740*/  MOV R164, R119 ;  /* 0x0000007700a47202 */ /* 0x000fe20000000f00 */
[----:B--2---:R-:W-:-:S03]  /*6750*/  FFMA.FTZ R9, R179, UR12, -R3 ;  /* 0x0000000cb3097c23 */ /* 0x004fc60008010803 */
[----:B------:R-:W-:Y:S01]  /*6760*/  HMMA.16816.F32.BF16 R64, R4, R12, R80 ;  /* 0x0000000c0440723c */ /* 0x000fe20000041850 */
[----:B------:R1:W-:Y:S01]  /*6770*/  MUFU.EX2 R196, R10 ;  /* 0x0000000a00c47308 */ /* 0x0003e20000000800 */
[----:B------:R-:W-:-:S03]  /*6780*/  MOV R179, R241 ;  /* 0x000000f100b37202 */ /* 0x000fc60000000f00 */
[----:B------:R2:W4:Y:S03]  /*6790*/  MUFU.EX2 R134, R9 ;  /* 0x0000000900867308 */ /* 0x0005260000000800 */
[----:B------:R-:W-:Y:S01]  /*67a0*/  HMMA.16816.F32.BF16 R48, R4, R14, R36 ;  /* 0x0000000e0430723c */ /* 0x000fe20000041824 */
[----:B------:R-:W4:Y:S01]  /*67b0*/  LDSM.16.MT88.4 R12, [R125+0x9800] ;  /* 0x009800007d0c783b */ /* 0x000f220000004200 */
[----:B-1----:R-:W-:-:S06]  /*67c0*/  FFMA.FTZ R10, R197, UR12, -R2 ;  /* 0x0000000cc50a7c23 */ /* 0x002fcc0008010802 */
[C---:B------:R-:W-:Y:S01]  /*67d0*/  HMMA.16816.F32.BF16 R52, R4.reuse, R24, R100 ;  /* 0x000000180434723c */ /* 0x040fe20000041864 */
[----:B--2---:R-:W-:Y:S01]  /*67e0*/  FFMA.FTZ R9, R176, UR12, -R3 ;  /* 0x0000000cb0097c23 */ /* 0x004fe20008010803 */
[----:B------:R1:W-:Y:S01]  /*67f0*/  MUFU.EX2 R135, R10 ;  /* 0x0000000a00877308 */ /* 0x0003e20000000800 */
[----:B------:R-:W-:Y:S02]  /*6800*/  MOV R176, R166 ;  /* 0x000000a600b07202 */ /* 0x000fe40000000f00 */
[----:B------:R-:W-:Y:S01]  /*6810*/  MOV R166, R118 ;  /* 0x0000007600a67202 */ /* 0x000fe20000000f00 */
[----:B------:R2:W2:Y:S02]  /*6820*/  MUFU.EX2 R169, R9 ;  /* 0x0000000900a97308 */ /* 0x0004a40000000800 */
[----:B------:R-:W-:Y:S01]  /*6830*/  HMMA.16816.F32.BF16 R24, R4, R26, R40 ;  /* 0x0000001a0418723c */ /* 0x000fe20000041828 */
[----:B---3--:R-:W-:Y:S02]  /*6840*/  F2FP.BF16.F32.PACK_AB R4, R233, R133 ;  /* 0x00000085e904723e */ /* 0x008fe400000010ff */
[----:B----4-:R-:W-:-:S02]  /*6850*/  F2FP.BF16.F32.PACK_AB R5, R234, R134 ;  /* 0x00000086ea05723e */ /* 0x010fc400000010ff */
[----:B------:R-:W-:Y:S01]  /*6860*/  F2FP.BF16.F32.PACK_AB R6, R160, R114 ;  /* 0x00000072a006723e */ /* 0x000fe200000010ff */
[--C-:B-1----:R-:W-:Y:S01]  /*6870*/  FFMA.FTZ R10, R188, UR12, -R2.reuse ;  /* 0x0000000cbc0a7c23 */ /* 0x102fe20008010802 */
[----:B------:R-:W-:Y:S01]  /*6880*/  MOV R188, R239 ;  /* 0x000000ef00bc7202 */ /* 0x000fe20000000f00 */
[----:B--2---:R-:W-:Y:S02]  /*6890*/  FFMA.FTZ R9, R198, UR12, -R2 ;  /* 0x0000000cc6097c23 */ /* 0x004fe40008010802 */
[----:B------:R1:W-:Y:S01]  /*68a0*/  MUFU.EX2 R197, R10 ;  /* 0x0000000a00c57308 */ /* 0x0003e20000000800 */
[----:B------:R-:W-:-:S03]  /*68b0*/  F2FP.BF16.F32.PACK_AB R7, R169, R196 ;  /* 0x000000c4a907723e */ /* 0x000fc600000010ff */
[----:B------:R2:W3:Y:S04]  /*68c0*/  MUFU.EX2 R163, R9 ;  /* 0x0000000900a37308 */ /* 0x0004e80000000800 */
[----:B------:R-:W-:Y:S01]  /*68d0*/  HMMA.16816.F32.BF16 R104, R4, R28, R56 ;  /* 0x0000001c0468723c */ /* 0x000fe20000041838 */
[----:B-1----:R-:W-:Y:S01]  /*68e0*/  FFMA.FTZ R10, R191, UR12, -R0 ;  /* 0x0000000cbf0a7c23 */ /* 0x002fe20008010800 */
[----:B------:R-:W-:-:S06]  /*68f0*/  MOV R191, R161 ;  /* 0x000000a100bf7202 */ /* 0x000fcc0000000f00 */
[----:B------:R-:W-:Y:S01]  /*6900*/  HMMA.16816.F32.BF16 R100, R4, R30, R44 ;  /* 0x0000001e0464723c */ /* 0x000fe2000004182c */
[----:B------:R-:W-:Y:S01]  /*6910*/  MOV R161, R247 ;  /* 0x000000f700a17202 */ /* 0x000fe20000000f00 */
[----:B--2---:R-:W-:Y:S01]  /*6920*/  FFMA.FTZ R9, R189, UR12, -R2 ;  /* 0x0000000cbd097c23 */ /* 0x004fe20008010802 */
[----:B------:R-:W-:-:S03]  /*6930*/  IMAD.MOV.U32 R189, RZ, RZ, R240 ;  /* 0x000000ffffbd7224 */ /* 0x000fc600078e00f0 */
[----:B------:R1:W-:Y:S02]  /*6940*/  MUFU.EX2 R175, R9 ;  /* 0x0000000900af7308 */ /* 0x0003e40000000800 */
[C---:B------:R-:W-:Y:S08]  /*6950*/  HMMA.16816.F32.BF16 R44, R4.reuse, R12, R76 ;  /* 0x0000000c042c723c */ /* 0x040ff0000004184c */
[----:B------:R-:W-:Y:S01]  /*6960*/  HMMA.16816.F32.BF16 R40, R4, R14, R72 ;  /* 0x0000000e0428723c */ /* 0x000fe20000041848 */
[----:B-1----:R-:W-:Y:S01]  /*6970*/  FFMA.FTZ R9, R200, UR12, -R0 ;  /* 0x0000000cc8097c23 */ /* 0x002fe20008010800 */
[----:B---3--:R-:W-:-:S02]  /*6980*/  MOV R200, R163 ;  /* 0x000000a300c87202 */ /* 0x008fc40000000f00 */
[----:B------:R-:W-:Y:S01]  /*6990*/  MOV R163, R115 ;  /* 0x0000007300a37202 */ /* 0x000fe20000000f00 */
[----:B------:R-:W-:-:S03]  /*69a0*/  IMAD.MOV.U32 R115, RZ, RZ, R132 ;  /* 0x000000ffff737224 */ /* 0x000fc600078e0084 */
[C---:B------:R-:W-:Y:S01]  /*69b0*/  HMMA.16816.F32.BF16 R36, R4.reuse, R16, R88 ;  /* 0x000000100424723c */ /* 0x040fe20000041858 */
[----:B------:R1:W2:Y:S07]  /*69c0*/  MUFU.EX2 R132, R9 ;  /* 0x0000000900847308 */ /* 0x0002ae0000000800 */
[----:B------:R-:W-:Y:S01]  /*69d0*/  HMMA.16816.F32.BF16 R32, R4, R18, R96 ;  /* 0x000000120420723c */ /* 0x000fe20000041860 */
[----:B-1----:R-:W-:Y:S01]  /*69e0*/  FFMA.FTZ R9, R190, UR12, -R0 ;  /* 0x0000000cbe097c23 */ /* 0x002fe20008010800 */
[----:B------:R-:W-:-:S06]  /*69f0*/  MOV R190, R112 ;  /* 0x0000007000be7202 */ /* 0x000fcc0000000f00 */
[C---:B------:R-:W-:Y:S01]  /*6a00*/  HMMA.16816.F32.BF16 R120, R4.reuse, R20, R120 ;  /* 0x000000140478723c */ /* 0x040fe20000041878 */
[----:B------:R1:W-:Y:S04]  /*6a10*/  MUFU.EX2 R112, R10 ;  /* 0x0000000a00707308 */ /* 0x0003e80000000800 */
[----:B------:R3:W4:Y:S03]  /*6a20*/  MUFU.EX2 R198, R9 ;  /* 0x0000000900c67308 */ /* 0x0007260000000800 */
[----:B------:R-:W-:Y:S01]  /*6a30*/  HMMA.16816.F32.BF16 R56, R4, R22, R92 ;  /* 0x000000160438723c */ /* 0x000fe2000004185c */
[----:B------:R-:W-:Y:S02]  /*6a40*/  F2FP.BF16.F32.PACK_AB R4, R135, R200 ;  /* 0x000000c88704723e */ /* 0x000fe400000010ff */
[----:B--2---:R-:W-:-:S02]  /*6a50*/  F2FP.BF16.F32.PACK_AB R5, R11, R132 ;  /* 0x000000840b05723e */ /* 0x004fc400000010ff */
[----:B------:R-:W-:Y:S01]  /*6a60*/  F2FP.BF16.F32.PACK_AB R6, R197, R175 ;  /* 0x000000afc506723e */ /* 0x000fe200000010ff */
[----:B-1----:R-:W-:Y:S01]  /*6a70*/  FFMA.FTZ R10, R201, UR12, -R8 ;  /* 0x0000000cc90a7c23 */ /* 0x002fe20008010808 */
[----:B------:R-:W-:Y:S01]  /*6a80*/  MOV R201, R163 ;  /* 0x000000a300c97202 */ /* 0x000fe20000000f00 */
[----:B------:R-:W-:Y:S02]  /*6a90*/  IMAD.MOV.U32 R163, RZ, RZ, R246 ;  /* 0x000000ffffa37224 */ /* 0x000fe400078e00f6 */
[--C-:B---3--:R-:W-:Y:S01]  /*6aa0*/  FFMA.FTZ R9, R202, UR12, -R8.reuse ;  /* 0x0000000cca097c23 */ /* 0x108fe20008010808 */
[----:B----4-:R-:W-:Y:S01]  /*6ab0*/  F2FP.BF16.F32.PACK_AB R7, R198, R112 ;  /* 0x00000070c607723e */ /* 0x010fe200000010ff */
[----:B------:R1:W-:Y:S01]  /*6ac0*/  MUFU.EX2 R245, R10 ;  /* 0x0000000a00f57308 */ /* 0x0003e20000000800 */
[----:B------:R-:W-:Y:S02]  /*6ad0*/  MOV R202, R161 ;  /* 0x000000a100ca7202 */ /* 0x000fe40000000f00 */
[----:B------:R-:W-:Y:S01]  /*6ae0*/  MOV R161, R147 ;  /* 0x0000009300a17202 */ /* 0x000fe20000000f00 */
[----:B------:R2:W3:Y:S01]  /*6af0*/  MUFU.EX2 R252, R9 ;  /* 0x0000000900fc7308 */ /* 0x0004e20000000800 */
[----:B------:R-:W-:Y:S01]  /*6b00*/  MOV R147, R236 ;  /* 0x000000ec00937202 */ /* 0x000fe20000000f00 */
[C---:B------:R-:W-:Y:S08]  /*6b10*/  HMMA.16816.F32.BF16 R108, R4.reuse, R28, R108 ;  /* 0x0000001c046c723c */ /* 0x040ff0000004186c */
[C---:B------:R-:W-:Y:S01]  /*6b20*/  HMMA.16816.F32.BF16 R96, R4.reuse, R30, R84 ;  /* 0x0000001e0460723c */ /* 0x040fe20000041854 */
[----:B------:R-:W4:Y:S01]  /*6b30*/  LDSM.16.MT88.4 R28, [R223+0xa000] ;  /* 0x00a00000df1c783b */ /* 0x000f220000004200 */
[--C-:B-1----:R-:W-:Y:S01]  /*6b40*/  FFMA.FTZ R10, R129, UR12, -R8.reuse ;  /* 0x0000000c810a7c23 */ /* 0x102fe20008010808 */
[----:B------:R-:W-:Y:S01]  /*6b50*/  MOV R129, R114 ;  /* 0x0000007200817202 */ /* 0x000fe20000000f00 */
[----:B--2---:R-:W-:Y:S01]  /*6b60*/  FFMA.FTZ R9, R128, UR12, -R8 ;  /* 0x0000000c80097c23 */ /* 0x004fe20008010808 */
[----:B------:R-:W-:Y:S01]  /*6b70*/  IMAD.MOV.U32 R128, RZ, RZ, R237 ;  /* 0x000000ffff807224 */ /* 0x000fe200078e00ed */
[----:B------:R1:W-:Y:S02]  /*6b80*/  MUFU.EX2 R247, R10 ;  /* 0x0000000a00f77308 */ /* 0x0003e40000000800 */
[C---:B------:R-:W-:Y:S02]  /*6b90*/  HMMA.16816.F32.BF16 R88, R4.reuse, R12, R68 ;  /* 0x0000000c0458723c */ /* 0x040fe40000041844 */
[----:B------:R2:W-:Y:S06]  /*6ba0*/  MUFU.EX2 R246, R9 ;  /* 0x0000000900f67308 */ /* 0x0005ec0000000800 */
[----:B------:R-:W-:Y:S01]  /*6bb0*/  HMMA.16816.F32.BF16 R80, R4, R14, R60 ;  /* 0x0000000e0450723c */ /* 0x000fe2000004183c */
[----:B------:R-:W4:Y:S01]  /*6bc0*/  LDSM.16.MT88.4 R12, [R125+0xa000] ;  /* 0x00a000007d0c783b */ /* 0x000f220000004200 */
[----:B-1----:R-:W-:Y:S01]  /*6bd0*/  FFMA.FTZ R10, R130, UR12, -R3 ;  /* 0x0000000c820a7c23 */ /* 0x002fe20008010803 */
[----:B------:R-:W-:-:S02]  /*6be0*/  IMAD.MOV.U32 R130, RZ, RZ, R116 ;  /* 0x000000ffff827224 */ /* 0x000fc400078e0074 */
[----:B--2---:R-:W-:-:S03]  /*6bf0*/  FFMA.FTZ R9, R203, UR12, -R3 ;  /* 0x0000000ccb097c23 */ /* 0x004fc60008010803 */
[----:B------:R-:W-:Y:S01]  /*6c00*/  HMMA.16816.F32.BF16 R92, R4, R16, R64 ;  /* 0x00000010045c723c */ /* 0x000fe20000041840 */
[----:B------:R-:W-:Y:S01]  /*6c10*/  MOV R203, R11 ;  /* 0x0000000b00cb7202 */ /* 0x000fe20000000f00 */
[----:B------:R-:W-:Y:S01]  /*6c20*/  FFMA.FTZ R11, R204, UR12, -R3 ;  /* 0x0000000ccc0b7c23 */ /* 0x000fe20008010803 */
[----:B------:R1:W-:Y:S01]  /*6c30*/  MUFU.EX2 R241, R9 ;  /* 0x0000000900f17308 */ /* 0x0003e20000000800 */
[----:B------:R-:W-:-:S03]  /*6c40*/  MOV R204, R238 ;  /* 0x000000ee00cc7202 */ /* 0x000fc60000000f00 */
[----:B------:R2:W-:Y:S01]  /*6c50*/  MUFU.EX2 R244, R10 ;  /* 0x0000000a00f47308 */ /* 0x0005e20000000800 */
[C---:B------:R-:W-:Y:S01]  /*6c60*/  HMMA.16816.F32.BF16 R76, R4.reuse, R18, R48 ;  /* 0x00000012044c723c */ /* 0x040fe20000041830 */
[----:B------:R-:W4:Y:S02]  /*6c70*/  LDSM.16.MT88.4 R16, [R126+0xa000] ;  /* 0x00a000007e10783b */ /* 0x000f240000004200 */
[----:B------:R3:W3:Y:S05]  /*6c80*/  MUFU.EX2 R243, R11 ;  /* 0x0000000b00f37308 */ /* 0x0006ea0000000800 */
[----:B------:R-:W-:Y:S01]  /*6c90*/  HMMA.16816.F32.BF16 R68, R4, R22, R24 ;  /* 0x000000160444723c */ /* 0x000fe20000041818 */
[----:B------:R-:W4:Y:S01]  /*6ca0*/  LDSM.16.MT88.4 R24, [R124+0xa000] ;  /* 0x00a000007c18783b */ /* 0x000f220000004200 */
[----:B-1----:R-:W-:Y:S01]  /*6cb0*/  FFMA.FTZ R9, R131, UR12, -R3 ;  /* 0x0000000c83097c23 */ /* 0x002fe20008010803 */
[----:B------:R-:W-:Y:S01]  /*6cc0*/  MOV R131, R242 ;  /* 0x000000f200837202 */ /* 0x000fe20000000f00 */
[----:B--2---:R-:W-:-:S02]  /*6cd0*/  FFMA.FTZ R10, R205, UR12, -R2 ;  /* 0x0000000ccd0a7c23 */ /* 0x004fc40008010802 */
[----:B------:R1:W2:Y:S01]  /*6ce0*/  MUFU.EX2 R242, R9 ;  /* 0x0000000900f27308 */ /* 0x0002a20000000800 */
[----:B------:R-:W-:Y:S01]  /*6cf0*/  MOV R22, R234 ;  /* 0x000000ea00167202 */ /* 0x000fe20000000f00 */
[----:B------:R-:W-:Y:S01]  /*6d00*/  HMMA.16816.F32.BF16 R84, R4, R20, R52 ;  /* 0x000000140454723c */ /* 0x000fe20000041834 */
[----:B---3--:R-:W-:Y:S01]  /*6d10*/  FFMA.FTZ R11, R207, UR12, -R0 ;  /* 0x0000000ccf0b7c23 */ /* 0x008fe20008010800 */
[----:B------:R3:W-:Y:S01]  /*6d20*/  MUFU.EX2 R240, R10 ;  /* 0x0000000a00f07308 */ /* 0x0007e20000000800 */
[----:B------:R-:W-:Y:S02]  /*6d30*/  F2FP.BF16.F32.PACK_AB R4, R245, R252 ;  /* 0x000000fcf504723e */ /* 0x000fe400000010ff */
[----:B------:R-:W-:Y:S02]  /*6d40*/  F2FP.BF16.F32.PACK_AB R5, R243, R241 ;  /* 0x000000f1f305723e */ /* 0x000fe400000010ff */
[----:B------:R-:W-:Y:S02]  /*6d50*/  F2FP.BF16.F32.PACK_AB R6, R247, R246 ;  /* 0x000000f6f706723e */ /* 0x000fe400000010ff */
[----:B------:R-:W-:-:S02]  /*6d60*/  MOV R21, R177 ;  /* 0x000000b100157202 */ /* 0x000fc40000000f00 */
[----:B------:R-:W-:Y:S01]  /*6d70*/  MOV R20, R163 ;  /* 0x000000a300147202 */ /* 0x000fe20000000f00 */
[--C-:B-1----:R-:W-:Y:S01]  /*6d80*/  FFMA.FTZ R9, R206, UR12, -R2.reuse ;  /* 0x0000000cce097c23 */ /* 0x102fe20008010802 */
[----:B------:R-:W-:Y:S01]  /*6d90*/  IMAD.MOV.U32 R206, RZ, RZ, R233 ;  /* 0x000000ffffce7224 */ /* 0x000fe200078e00e9 */
[----:B--2---:R-:W-:Y:S01]  /*6da0*/  F2FP.BF16.F32.PACK_AB R7, R242, R244 ;  /* 0x000000f4f207723e */ /* 0x004fe200000010ff */
[----:B------:R1:W-:Y:S01]  /*6db0*/  MUFU.EX2 R233, R11 ;  /* 0x0000000b00e97308 */ /* 0x0003e20000000800 */
[----:B---3--:R-:W-:Y:S01]  /*6dc0*/  FFMA.FTZ R10, R192, UR12, -R2 ;  /* 0x0000000cc00a7c23 */ /* 0x008fe20008010802 */
[----:B------:R-:W-:Y:S02]  /*6dd0*/  MOV R163, R115 ;  /* 0x0000007300a37202 */ /* 0x000fe40000000f00 */
[----:B------:R2:W3:Y:S01]  /*6de0*/  MUFU.EX2 R238, R9 ;  /* 0x0000000900ee7308 */ /* 0x0004e20000000800 */
[----:B------:R-:W-:Y:S02]  /*6df0*/  MOV R177, R117 ;  /* 0x0000007500b17202 */ /* 0x000fe40000000f00 */
[----:B------:R-:W-:Y:S01]  /*6e00*/  MOV R23, R112 ;  /* 0x0000007000177202 */ /* 0x000fe20000000f00 */
[----:B------:R3:W-:Y:S01]  /*6e10*/  MUFU.EX2 R239, R10 ;  /* 0x0000000a00ef7308 */ /* 0x0007e20000000800 */
[----:B----4-:R-:W-:Y:S01]  /*6e20*/  HMMA.16816.F32.BF16 R116, R4, R28, R104 ;  /* 0x0000001c0474723c */ /* 0x010fe20000041868 */
[----:B-1----:R-:W-:-:S07]  /*6e30*/  FFMA.FTZ R11, R216, UR12, -R3 ;  /* 0x0000000cd80b7c23 */ /* 0x002fce0008010803 */
[----:B------:R-:W-:Y:S01]  /*6e40*/  HMMA.16816.F32.BF16 R112, R4, R30, R100 ;  /* 0x0000001e0470723c */ /* 0x000fe20000041864 */
[----:B--2---:R-:W-:Y:S01]  /*6e50*/  FFMA.FTZ R9, R193, UR12, -R2 ;  /* 0x0000000cc1097c23 */ /* 0x004fe20008010802 */
[----:B------:R-:W-:-:S03]  /*6e60*/  MOV R193, R204 ;  /* 0x000000cc00c17202 */ /* 0x000fc60000000f00 */
[----:B------:R1:W-:Y:S01]  /*6e70*/  MUFU.EX2 R237, R9 ;  /* 0x0000000900ed7308 */ /* 0x0003e20000000800 */
[--C-:B---3--:R-:W-:Y:S02]  /*6e80*/  FFMA.FTZ R10, R195, UR12, -R0.reuse ;  /* 0x0000000cc30a7c23 */ /* 0x108fe40008010800 */
[C---:B------:R-:W-:Y:S02]  /*6e90*/  HMMA.16816.F32.BF16 R104, R4.reuse, R12, R44 ;  /* 0x0000000c0468723c */ /* 0x040fe4000004182c */
[----:B------:R2:W-:Y:S06]  /*6ea0*/  MUFU.EX2 R235, R10 ;  /* 0x0000000a00eb7308 */ /* 0x0005ec0000000800 */
[----:B------:R-:W-:Y:S01]  /*6eb0*/  HMMA.16816.F32.BF16 R100, R4, R14, R40 ;  /* 0x0000000e0464723c */ /* 0x000fe20000041828 */
[----:B-1----:R-:W-:-:S04]  /*6ec0*/  FFMA.FTZ R9, R208, UR12, -R0 ;  /* 0x0000000cd0097c23 */ /* 0x002fc80008010800 */
[----:B------:R1:W3:Y:S01]  /*6ed0*/  MUFU.EX2 R236, R9 ;  /* 0x0000000900ec7308 */ /* 0x0002e20000000800 */
[----:B--2---:R-:W-:Y:S02]  /*6ee0*/  FFMA.FTZ R10, R209, UR12, -R8 ;  /* 0x0000000cd10a7c23 */ /* 0x004fe40008010808 */
[C---:B------:R-:W-:Y:S01]  /*6ef0*/  HMMA.16816.F32.BF16 R72, R4.reuse, R16, R36 ;  /* 0x000000100448723c */ /* 0x040fe20000041824 */
[----:B------:R-:W-:Y:S01]  /*6f00*/  MOV R209, R193 ;  /* 0x000000c100d17202 */ /* 0x000fe20000000f00 */
[----:B------:R2:W-:Y:S06]  /*6f10*/  MUFU.EX2 R205, R10 ;  /* 0x0000000a00cd7308 */ /* 0x0005ec0000000800 */
[----:B------:R-:W-:Y:S01]  /*6f20*/  HMMA.16816.F32.BF16 R64, R4, R18, R32 ;  /* 0x000000120440723c */ /* 0x000fe20000041820 */
[----:B-1----:R-:W-:-:S04]  /*6f30*/  FFMA.FTZ R9, R194, UR12, -R0 ;  /* 0x0000000cc2097c23 */ /* 0x002fc80008010800 */
[----:B------:R1:W4:Y:S03]  /*6f40*/  MUFU.EX2 R234, R9 ;  /* 0x0000000900ea7308 */ /* 0x0003260000000800 */
[C---:B------:R-:W-:Y:S01]  /*6f50*/  HMMA.16816.F32.BF16 R60, R4.reuse, R24, R120 ;  /* 0x00000018043c723c */ /* 0x040fe20000041878 */
[----:B--2---:R-:W-:Y:S01]  /*6f60*/  FFMA.FTZ R10, R180, UR12, -R8 ;  /* 0x0000000cb40a7c23 */ /* 0x004fe20008010808 */
[----:B------:R-:W-:Y:S02]  /*6f70*/  MOV R180, R22 ;  /* 0x0000001600b47202 */ /* 0x000fe40000000f00 */
[----:B------:R-:W-:Y:S01]  /*6f80*/  MOV R22, R23 ;  /* 0x0000001700167202 */ /* 0x000fe20000000f00 */
[----:B------:R-:W-:Y:S01]  /*6f90*/  IMAD.MOV.U32 R23, RZ, RZ, R20 ;  /* 0x000000ffff177224 */ /* 0x000fe200078e0014 */
[----:B------:R-:W-:Y:S01]  /*6fa0*/  MOV R20, R21 ;  /* 0x0000001500147202 */ /* 0x000fe20000000f00 */
[----:B------:R2:W-:Y:S01]  /*6fb0*/  MUFU.EX2 R207, R10 ;  /* 0x0000000a00cf7308 */ /* 0x0005e20000000800 */
[----:B------:R-:W-:Y:S01]  /*6fc0*/  HMMA.16816.F32.BF16 R56, R4, R26, R56 ;  /* 0x0000001a0438723c */ /* 0x000fe20000041838 */
[----:B------:R-:W-:-:S02]  /*6fd0*/  F2FP.BF16.F32.PACK_AB R4, R240, R238 ;  /* 0x000000eef004723e */ /* 0x000fc400000010ff */
[----:B---3--:R-:W-:Y:S01]  /*6fe0*/  F2FP.BF16.F32.PACK_AB R5, R233, R236 ;  /* 0x000000ece905723e */ /* 0x008fe200000010ff */
[----:B-1----:R-:W-:Y:S01]  /*6ff0*/  FFMA.FTZ R9, R210, UR12, -R8 ;  /* 0x0000000cd2097c23 */ /* 0x002fe20008010808 */
[----:B------:R-:W-:Y:S02]  /*7000*/  F2FP.BF16.F32.PACK_AB R6, R239, R237 ;  /* 0x000000edef06723e */ /* 0x000fe400000010ff */
[----:B----4-:R-:W-:Y:S01]  /*7010*/  F2FP.BF16.F32.PACK_AB R7, R234, R235 ;  /* 0x000000ebea07723e */ /* 0x010fe200000010ff */
[----:B------:R1:W3:Y:S01]  /*7020*/  MUFU.EX2 R208, R9 ;  /* 0x0000000900d07308 */ /* 0x0002e20000000800 */
[----:B------:R-:W-:Y:S02]  /*7030*/  MOV R21, R131 ;  /* 0x0000008300157202 */ /* 0x000fe40000000f00 */
[----:B------:R-:W-:Y:S01]  /*7040*/  MOV R131, R173 ;  /* 0x000000ad00837202 */ /* 0x000fe20000000f00 */
[----:B--2---:R-:W-:Y:S01]  /*7050*/  FFMA.FTZ R10, R183, UR12, -R3 ;  /* 0x0000000cb70a7c23 */ /* 0x004fe20008010803 */
[----:B------:R-:W-:Y:S01]  /*7060*/  MOV R123, R23 ;  /* 0x00000017007b7202 */ /* 0x000fe20000000f00 */
[----:B------:R-:W-:Y:S01]  /*7070*/  HMMA.16816.F32.BF16 R52, R4, R12, R88 ;  /* 0x0000000c0434723c */ /* 0x000fe20000041858 */
[----:B------:R-:W-:Y:S01]  /*7080*/  MOV R194, R20 ;  /* 0x0000001400c27202 */ /* 0x000fe20000000f00 */
[----:B------:R-:W-:Y:S01]  /*7090*/  IMAD.MOV.U32 R195, RZ, RZ, R21 ;  /* 0x000000ffffc37224 */ /* 0x000fe200078e0015 */
[----:B------:R-:W-:Y:S01]  /*70a0*/  MOV R192, R131 ;  /* 0x0000008300c07202 */ /* 0x000fe20000000f00 */
[----:B------:R2:W-:Y:S01]  /*70b0*/  MUFU.EX2 R204, R10 ;  /* 0x0000000a00cc7308 */ /* 0x0005e20000000800 */
[----:B------:R-:W-:Y:S01]  /*70c0*/  MOV R131, R128 ;  /* 0x0000008000837202 */ /* 0x000fe20000000f00 */
[----:B------:R-:W-:-:S02]  /*70d0*/  IMAD.MOV.U32 R128, RZ, RZ, R174 ;  /* 0x000000ffff807224 */ /* 0x000fc400078e00ae */
[----:B------:R-:W-:Y:S01]  /*70e0*/  FFMA.FTZ R89, R143, UR12, -R0 ;  /* 0x0000000c8f597c23 */ /* 0x000fe20008010800 */
[----:B-1----:R-:W-:Y:S01]  /*70f0*/  FFMA.FTZ R9, R181, UR12, -R8 ;  /* 0x0000000cb5097c23 */ /* 0x002fe20008010808 */
[----:B------:R-:W-:Y:S01]  /*7100*/  MOV R181, R206 ;  /* 0x000000ce00b57202 */ /* 0x000fe20000000f00 */
[C---:B------:R-:W-:Y:S01]  /*7110*/  HMMA.16816.F32.BF16 R48, R4.reuse, R14, R80 ;  /* 0x0000000e0430723c */ /* 0x040fe20000041850 */
[----:B------:R-:W1:Y:S01]  /*7120*/  LDSM.16.MT88.4 R12, [R126+0xa800] ;  /* 0x00a800007e0c783b */ /* 0x000e620000004200 */
[----:B------:R4:W-:Y:S01]  /*7130*/  MUFU.EX2 R206, R9 ;  /* 0x0000000900ce7308 */ /* 0x0009e20000000800 */
[----:B------:R-:W-:Y:S01]  /*7140*/  MOV R210, R131 ;  /* 0x0000008300d27202 */ /* 0x000fe20000000f00 */
[----:B------:R-:W-:Y:S02]  /*7150*/  IMAD.MOV.U32 R183, RZ, RZ, R175 ;  /* 0x000000ffffb77224 */ /* 0x000fe400078e00af */
[----:B------:R-:W-:Y:S01]  /*7160*/  FFMA.FTZ R88, R142, UR12, -R0 ;  /* 0x0000000c8e587c23 */ /* 0x000fe20008010800 */
[----:B------:R3:W-:Y:S01]  /*7170*/  MUFU.EX2 R175, R11 ;  /* 0x0000000b00af7308 */ /* 0x0007e20000000800 */
[----:B------:R-:W-:Y:S01]  /*7180*/  IMAD.MOV.U32 R216, RZ, RZ, R195 ;  /* 0x000000ffffd87224 */ /* 0x000fe200078e00c3 */
[----:B------:R-:W-:Y:S01]  /*7190*/  HMMA.16816.F32.BF16 R108, R4, R28, R108 ;  /* 0x0000001c046c723c */ /* 0x000fe2000004186c */
[----:B--2---:R-:W-:Y:S01]  /*71a0*/  FFMA.FTZ R10, R224, UR12, -R2 ;  /* 0x0000000ce00a7c23 */ /* 0x004fe20008010802 */
[----:B------:R-:W-:-:S03]  /*71b0*/  MOV R224, R129 ;  /* 0x0000008100e07202 */ /* 0x000fc60000000f00 */
[----:B------:R2:W-:Y:S01]  /*71c0*/  MUFU.EX2 R131, R10 ;  /* 0x0000000a00837308 */ /* 0x0005e20000000800 */
[----:B----4-:R-:W-:Y:S02]  /*71d0*/  FFMA.FTZ R9, R211, UR12, -R3 ;  /* 0x0000000cd3097c23 */ /* 0x010fe40008010803 */
[C---:B------:R-:W-:Y:S01]  /*71e0*/  HMMA.16816.F32.BF16 R96, R4.reuse, R30, R96 ;  /* 0x0000001e0460723c */ /* 0x040fe20000041860 */
[----:B------:R-:W4:Y:S01]  /*71f0*/  LDSM.16.MT88.4 R28, [R223+0xa800] ;  /* 0x00a80000df1c783b */ /* 0x000f220000004200 */
[----:B------:R-:W-:Y:S01]  /*7200*/  MOV R211, R192 ;  /* 0x000000c000d37202 */ /* 0x000fe20000000f00 */
[----:B------:R1:W1:Y:S01]  /*7210*/  MUFU.EX2 R173, R9 ;  /* 0x0000000900ad7308 */ /* 0x0002620000000800 */
[----:B---3--:R-:W-:Y:S01]  /*7220*/  FFMA.FTZ R11, R227, UR12, -R0 ;  /* 0x0000000ce30b7c23 */ /* 0x008fe20008010800 */
[----:B------:R-:W-:Y:S01]  /*7230*/  MOV R227, R199 ;  /* 0x000000c700e37202 */ /* 0x000fe20000000f00 */
[----:B------:R-:W-:Y:S02]  /*7240*/  IMAD.MOV.U32 R199, RZ, RZ, R178 ;  /* 0x000000ffffc77224 */ /* 0x000fe400078e00b2 */
[----:B------:R-:W-:Y:S01]  /*7250*/  HMMA.16816.F32.BF16 R40, R4, R16, R92 ;  /* 0x000000100428723c */ /* 0x000fe2000004185c */
[----:B------:R3:W-:Y:S01]  /*7260*/  MUFU.EX2 R120, R11 ;  /* 0x0000000b00787308 */ /* 0x0007e20000000800 */
[----:B--2---:R-:W-:Y:S01]  /*7270*/  FFMA.FTZ R10, R217, UR12, -R2 ;  /* 0x0000000cd90a7c23 */ /* 0x004fe20008010802 */
[----:B------:R-:W-:-:S02]  /*7280*/  IMAD.MOV.U32 R217, RZ, RZ, R128 ;  /* 0x000000ffffd97224 */ /* 0x000fc400078e0080 */
[--C-:B------:R-:W-:Y:S01]  /*7290*/  FFMA.FTZ R92, R138, UR12, -R2.reuse ;  /* 0x0000000c8a5c7c23 */ /* 0x100fe20008010802 */
[--C-:B------:R-:W-:Y:S01]  /*72a0*/  FFMA.FTZ R95, R136, UR12, -R2.reuse ;  /* 0x0000000c885f7c23 */ /* 0x100fe20008010802 */
[----:B------:R-:W-:Y:S01]  /*72b0*/  FFMA.FTZ R94, R127, UR12, -R2 ;  /* 0x0000000c7f5e7c23 */ /* 0x000fe20008010802 */
[C---:B------:R-:W-:Y:S01]  /*72c0*/  HMMA.16816.F32.BF16 R36, R4.reuse, R18, R76 ;  /* 0x000000120424723c */ /* 0x040fe2000004184c */
[----:B-1----:R-:W-:Y:S01]  /*72d0*/  FFMA.FTZ R9, R182, UR12, -R3 ;  /* 0x0000000cb6097c23 */ /* 0x002fe20008010803 */
[----:B------:R-:W-:Y:S01]  /*72e0*/  MOV R182, R22 ;  /* 0x0000001600b67202 */ /* 0x000fe20000000f00 */
[----:B------:R-:W-:Y:S02]  /*72f0*/  LDSM.16.MT88.4 R16, [R124+0xa800] ;  /* 0x00a800007c10783b */ /* 0x000fe40000004200 */
[----:B------:R1:W2:Y:S02]  /*7300*/  MUFU.EX2 R174, R9 ;  /* 0x0000000900ae7308 */ /* 0x0002a40000000800 */
[----:B------:R-:W4:Y:S01]  /*7310*/  LDSM.16.MT88.4 R20, [R125+0xa800] ;  /* 0x00a800007d14783b */ /* 0x000f220000004200 */
[----:B------:R-:W-:Y:S01]  /*7320*/  HMMA.16816.F32.BF16 R32, R4, R24, R84 ;  /* 0x000000180420723c */ /* 0x000fe20000041854 */
[----:B---3--:R-:W-:-:S07]  /*7330*/  FFMA.FTZ R11, R185, UR12, -R0 ;  /* 0x0000000cb90b7c23 */ /* 0x008fce0008010800 */
[----:B------:R-:W-:Y:S01]  /*7340*/  HMMA.16816.F32.BF16 R44, R4, R26, R68 ;  /* 0x0000001a042c723c */ /* 0x000fe20000041844 */
[----:B------:R-:W-:Y:S01]  /*7350*/  F2FP.BF16.F32.PACK_AB R4, R205, R208 ;  /* 0x000000d0cd04723e */ /* 0x000fe200000010ff */
[----:B------:R-:W-:Y:S01]  /*7360*/  LDSM.16.MT88.4 R24, [R223+0xb000] ;  /* 0x00b00000df18783b */ /* 0x000fe20000004200 */
[----:B-1----:R-:W-:Y:S01]  /*7370*/  FFMA.FTZ R9, R226, UR12, -R2 ;  /* 0x0000000ce2097c23 */ /* 0x002fe20008010802 */
[----:B------:R-:W-:Y:S01]  /*7380*/  F2FP.BF16.F32.PACK_AB R5, R175, R173 ;  /* 0x000000adaf05723e */ /* 0x000fe200000010ff */
[--C-:B------:R-:W-:Y:S01]  /*7390*/  FFMA.FTZ R86, R148, UR12, -R0.reuse ;  /* 0x0000000c94567c23 */ /* 0x100fe20008010800 */
[----:B------:R-:W-:Y:S01]  /*73a0*/  F2FP.BF16.F32.PACK_AB R6, R207, R206 ;  /* 0x000000cecf06723e */ /* 0x000fe200000010ff */
[----:B------:R1:W3:Y:S01]  /*73b0*/  MUFU.EX2 R129, R9 ;  /* 0x0000000900817308 */ /* 0x0002e20000000800 */
[----:B--2---:R-:W-:Y:S01]  /*73c0*/  F2FP.BF16.F32.PACK_AB R7, R174, R204 ;  /* 0x000000ccae07723e */ /* 0x004fe200000010ff */
[----:B------:R-:W-:Y:S01]  /*73d0*/  FFMA.FTZ R87, R140, UR12, -R0 ;  /* 0x0000000c8c577c23 */ /* 0x000fe20008010800 */
[----:B------:R-:W-:-:S05]  /*73e0*/  MOV R226, R194 ;  /* 0x000000c200e27202 */ /* 0x000fca0000000f00 */
[----:B------:R-:W-:Y:S01]  /*73f0*/  HMMA.16816.F32.BF16 R76, R4, R12, R72 ;  /* 0x0000000c044c723c */ /* 0x000fe20000041848 */
[----:B-1----:R-:W-:Y:S01]  /*7400*/  FFMA.FTZ R9, R218, UR12, -R2 ;  /* 0x0000000cda097c23 */ /* 0x002fe20008010802 */
[----:B------:R-:W-:-:S06]  /*7410*/  MOV R218, R123 ;  /* 0x0000007b00da7202 */ /* 0x000fcc0000000f00 */
[C---:B------:R-:W-:Y:S01]  /*7420*/  HMMA.16816.F32.BF16 R72, R4.reuse, R14, R64 ;  /* 0x0000000e0448723c */ /* 0x040fe20000041840 */
[----:B------:R1:W-:Y:S07]  /*7430*/  MUFU.EX2 R128, R9 ;  /* 0x0000000900807308 */ /* 0x0003ee0000000800 */
[----:B----4-:R-:W-:Y:S01]  /*7440*/  HMMA.16816.F32.BF16 R116, R4, R28, R116 ;  /* 0x0000001c0474723c */ /* 0x010fe20000041874 */
[----:B-1----:R-:W-:Y:S01]  /*7450*/  FFMA.FTZ R9, R228, UR12, -R0 ;  /* 0x0000000ce4097c23 */ /* 0x002fe20008010800 */
[----:B------:R-:W-:-:S06]  /*7460*/  MOV R228, R130 ;  /* 0x0000008200e47202 */ /* 0x000fcc0000000f00 */
[C---:B------:R-:W-:Y:S01]  /*7470*/  HMMA.16816.F32.BF16 R112, R4.reuse, R30, R112 ;  /* 0x0000001e0470723c */ /* 0x040fe20000041870 */
[----:B------:R1:W-:Y:S04]  /*7480*/  MUFU.EX2 R130, R10 ;  /* 0x0000000a00827308 */ /* 0x0003e80000000800 */
[----:B------:R2:W4:Y:S03]  /*7490*/  MUFU.EX2 R123, R9 ;  /* 0x00000009007b7308 */ /* 0x0005260000000800 */
[----:B------:R-:W-:Y:S01]  /*74a0*/  HMMA.16816.F32.BF16 R104, R4, R20, R104 ;  /* 0x000000140468723c */ /* 0x000fe20000041868 */
[----:B-1----:R-:W-:-:S07]  /*74b0*/  FFMA.FTZ R10, R225, UR12, -R0 ;  /* 0x0000000ce10a7c23 */ /* 0x002fce0008010800 */
[----:B------:R-:W-:Y:S01]  /*74c0*/  HMMA.16816.F32.BF16 R100, R4, R22, R100 ;  /* 0x000000160464723c */ /* 0x000fe20000041864 */
[----:B------:R-:W-:Y:S01]  /*74d0*/  MOV R225, R176 ;  /* 0x000000b000e17202 */ /* 0x000fe20000000f00 */
[----:B--2---:R-:W-:Y:S01]  /*74e0*/  FFMA.FTZ R9, R219, UR12, -R0 ;  /* 0x0000000cdb097c23 */ /* 0x004fe20008010800 */
[----:B------:R1:W-:Y:S01]  /*74f0*/  MUFU.EX2 R122, R10 ;  /* 0x0000000a007a7308 */ /* 0x0003e20000000800 */
[----:B------:R-:W-:-:S03]  /*7500*/  MOV R219, R179 ;  /* 0x000000b300db7202 */ /* 0x000fc60000000f00 */
[----:B------:R2:W2:Y:S01]  /*7510*/  MUFU.EX2 R121, R9 ;  /* 0x0000000900797308 */ /* 0x0004a20000000800 */
[C---:B------:R-:W-:Y:S08]  /*7520*/  HMMA.16816.F32.BF16 R64, R4.reuse, R16, R60 ;  /* 0x000000100440723c */ /* 0x040ff0000004183c */
[----:B------:R-:W-:Y:S01]  /*7530*/  HMMA.16816.F32.BF16 R56, R4, R18, R56 ;  /* 0x000000120438723c */ /* 0x000fe20000041838 */
[----:B---3--:R-:W-:Y:S01]  /*7540*/  F2FP.BF16.F32.PACK_AB R4, R131, R129 ;  /* 0x000000818304723e */ /* 0x008fe200000010ff */
[----:B-1----:R-:W-:Y:S01]  /*7550*/  FFMA.FTZ R10, R220, UR12, -R8 ;  /* 0x0000000cdc0a7c23 */ /* 0x002fe20008010808 */
[----:B----4-:R-:W-:-:S02]  /*7560*/  F2FP.BF16.F32.PACK_AB R5, R120, R123 ;  /* 0x0000007b7805723e */ /* 0x010fc400000010ff */
[----:B------:R-:W-:Y:S01]  /*7570*/  F2FP.BF16.F32.PACK_AB R6, R130, R128 ;  /* 0x000000808206723e */ /* 0x000fe200000010ff */
[----:B--2---:R-:W-:Y:S01]  /*7580*/  FFMA.FTZ R9, R222, UR12, -R8 ;  /* 0x0000000cde097c23 */ /* 0x004fe20008010808 */
[----:B------:R-:W-:-:S07]  /*7590*/  F2FP.BF16.F32.PACK_AB R7, R121, R122 ;  /* 0x0000007a7907723e */ /* 0x000fce00000010ff */
[----:B------:R-:W-:Y:S01]  /*75a0*/  HMMA.16816.F32.BF16 R80, R4, R14, R36 ;  /* 0x0000000e0450723c */ /* 0x000fe20000041824 */
[----:B------:R-:W-:Y:S01]  /*75b0*/  MOV R37, R177 ;  /* 0x000000b100257202 */ /* 0x000fe20000000f00 */
[----:B------:R-:W-:Y:S01]  /*75c0*/  MUFU.EX2 R38, R11 ;  /* 0x0000000b00267308 */ /* 0x000fe20000000800 */
[----:B------:R-:W-:-:S05]  /*75d0*/  FFMA.FTZ R36, R221, UR12, -R2 ;  /* 0x0000000cdd247c23 */ /* 0x000fca0008010802 */
[----:B------:R-:W-:Y:S01]  /*75e0*/  HMMA.16816.F32.BF16 R192, R4, R16, R32 ;  /* 0x0000001004c0723c */ /* 0x000fe20000041820 */
[----:B------:R-:W-:Y:S01]  /*75f0*/  FFMA.FTZ R32, R232, UR12, -R0 ;  /* 0x0000000ce8207c23 */ /* 0x000fe20008010800 */
[--C-:B------:R-:W-:Y:S01]  /*7600*/  FFMA.FTZ R35, R187, UR12, -R2.reuse ;  /* 0x0000000cbb237c23 */ /* 0x100fe20008010802 */
[--C-:B------:R-:W-:Y:S01]  /*7610*/  FFMA.FTZ R34, R141, UR12, -R2.reuse ;  /* 0x0000000c8d227c23 */ /* 0x100fe20008010802 */
[----:B------:R-:W-:-:S03]  /*7620*/  FFMA.FTZ R33, R139, UR12, -R2 ;  /* 0x0000000c8b217c23 */ /* 0x000fc60008010802 */
[----:B------:R-:W-:Y:S01]  /*7630*/  MUFU.EX2 R84, R34 ;  /* 0x0000002200547308 */ /* 0x000fe20000000800 */
[C---:B------:R-:W-:Y:S01]  /*7640*/  HMMA.16816.F32.BF16 R60, R4.reuse, R30, R96 ;  /* 0x0000001e043c723c */ /* 0x040fe20000041860 */
[----:B------:R-:W-:Y:S01]  /*7650*/  FFMA.FTZ R97, R137, UR12, -R2 ;  /* 0x0000000c89617c23 */ /* 0x000fe20008010802 */
[--C-:B------:R-:W-:Y:S01]  /*7660*/  FFMA.FTZ R2, R153, UR12, -R8.reuse ;  /* 0x0000000c99027c23 */ /* 0x100fe20008010808 */
[----:B------:R1:W-:Y:S01]  /*7670*/  MUFU.EX2 R99, R32 ;  /* 0x0000002000637308 */ /* 0x0003e20000000800 */
[--C-:B------:R-:W-:Y:S01]  /*7680*/  FFMA.FTZ R31, R156, UR12, -R8.reuse ;  /* 0x0000000c9c1f7c23 */ /* 0x100fe20008010808 */
[----:B------:R-:W-:Y:S02]  /*7690*/  FFMA.FTZ R30, R157, UR12, -R8 ;  /* 0x0000000c9d1e7c23 */ /* 0x000fe40008010808 */
[----:B------:R2:W-:Y:S01]  /*76a0*/  MUFU.EX2 R96, R2 ;  /* 0x0000000200607308 */ /* 0x0005e20000000800 */
[C---:B------:R-:W-:Y:S01]  /*76b0*/  HMMA.16816.F32.BF16 R68, R4.reuse, R28, R108 ;  /* 0x0000001c0444723c */ /* 0x040fe2000004186c */
[----:B------:R-:W-:Y:S01]  /*76c0*/  FFMA.FTZ R28, R230, UR12, -R0 ;  /* 0x0000000ce61c7c23 */ /* 0x000fe20008010800 */
[----:B------:R-:W-:Y:S01]  /*76d0*/  FFMA.FTZ R29, R154, UR12, -R8 ;  /* 0x0000000c9a1d7c23 */ /* 0x000fe20008010808 */
[----:B------:R-:W-:Y:S04]  /*76e0*/  MUFU.EX2 R111, R9 ;  /* 0x00000009006f7308 */ /* 0x000fe80000000800 */
[----:B------:R3:W-:Y:S01]  /*76f0*/  MUFU.EX2 R98, R28 ;  /* 0x0000001c00627308 */ /* 0x0007e20000000800 */
[C---:B------:R-:W-:Y:S01]  /*7700*/  HMMA.16816.F32.BF16 R52, R4.reuse, R20, R52 ;  /* 0x000000140434723c */ /* 0x040fe20000041834 */
[----:B-1----:R-:W-:Y:S01]  /*7710*/  FADD.FTZ R32, R219, R37 ;  /* 0x00000025db207221 */ /* 0x002fe20000010000 */
[----:B------:R-:W-:Y:S01]  /*7720*/  MOV R219, R225 ;  /* 0x000000e100db7202 */ /* 0x000fe20000000f00 */
[----:B------:R-:W-:Y:S01]  /*7730*/  IMAD.MOV.U32 R37, RZ, RZ, R227 ;  /* 0x000000ffff257224 */ /* 0x000fe200078e00e3 */
[----:B------:R-:W-:Y:S01]  /*7740*/  MOV R225, R228 ;  /* 0x000000e400e17202 */ /* 0x000fe20000000f00 */
[----:B--2---:R-:W-:Y:S01]  /*7750*/  FFMA.FTZ R2, R229, UR12, -R3 ;  /* 0x0000000ce5027c23 */ /* 0x004fe20008010803 */
[----:B------:R-:W-:Y:S01]  /*7760*/  MOV R228, R218 ;  /* 0x000000da00e47202 */ /* 0x000fe20000000f00 */
[----:B------:R-:W-:Y:S01]  /*7770*/  IMAD.MOV.U32 R218, RZ, RZ, R182 ;  /* 0x000000ffffda7224 */ /* 0x000fe200078e00b6 */
[----:B------:R-:W-:Y:S01]  /*7780*/  MOV R227, R217 ;  /* 0x000000d900e37202 */ /* 0x000fe20000000f00 */
[----:B------:R-:W-:Y:S01]  /*7790*/  FADD.FTZ R32, R251, R32 ;  /* 0x00000020fb207221 */ /* 0x000fe20000010000 */
[----:B------:R-:W-:Y:S01]  /*77a0*/  MOV R217, R183 ;  /* 0x000000b700d97202 */ /* 0x000fe20000000f00 */
[C---:B------:R-:W-:Y:S01]  /*77b0*/  HMMA.16816.F32.BF16 R48, R4.reuse, R22, R48 ;  /* 0x000000160430723c */ /* 0x040fe20000041830 */
[----:B------:R-:W-:Y:S01]  /*77c0*/  MOV R182, R180 ;  /* 0x000000b400b67202 */ /* 0x000fe20000000f00 */
[----:B------:R-:W-:Y:S01]  /*77d0*/  IMAD.MOV.U32 R180, RZ, RZ, R203 ;  /* 0x000000ffffb47224 */ /* 0x000fe200078e00cb */
[----:B------:R-:W-:Y:S01]  /*77e0*/  MOV R183, R181 ;  /* 0x000000b500b77202 */ /* 0x000fe20000000f00 */
[----:B---3--:R-:W-:Y:S01]  /*77f0*/  FADD.FTZ R28, R219, R37 ;  /* 0x00000025db1c7221 */ /* 0x008fe20000010000 */
[----:B------:R-:W-:Y:S01]  /*7800*/  MOV R181, R201 ;  /* 0x000000c900b57202 */ /* 0x000fe20000000f00 */
[----:B------:R-:W1:Y:S01]  /*7810*/  LDSM.16.MT88.4 R20, [R125+0xb000] ;  /* 0x00b000007d14783b */ /* 0x000e620000004200 */
[----:B------:R-:W-:Y:S01]  /*7820*/  MOV R203, R190 ;  /* 0x000000be00cb7202 */ /* 0x000fe20000000f00 */
[----:B------:R-:W-:Y:S01]  /*7830*/  IMAD.MOV.U32 R190, RZ, RZ, R249 ;  /* 0x000000ffffbe7224 */ /* 0x000fe200078e00f9 */
[----:B------:R-:W-:Y:S01]  /*7840*/  MOV R201, R191 ;  /* 0x000000bf00c97202 */ /* 0x000fe20000000f00 */
[----:B------:R-:W2:Y:S01]  /*7850*/  LDL.LU R249, [R1+0x68] ;  /* 0x0000680001f97983 */ /* 0x000ea20000300800 */
[----:B------:R-:W-:Y:S01]  /*7860*/  MOV R191, R172 ;  /* 0x000000ac00bf7202 */ /* 0x000fe20000000f00 */
[----:B------:R-:W-:Y:S01]  /*7870*/  FFMA.FTZ R9, R152, UR12, -R8 ;  /* 0x0000000c98097c23 */ /* 0x000fe20008010808 */
[C---:B------:R-:W-:Y:S01]  /*7880*/  HMMA.16816.F32.BF16 R40, R4.reuse, R12, R40 ;  /* 0x0000000c0428723c */ /* 0x040fe20000041828 */
[----:B------:R3:W5:Y:S01]  /*7890*/  LDL.LU R172, [R1+0x64] ;  /* 0x0000640001ac7983 */ /* 0x0007620000300800 */
[----:B------:R-:W-:Y:S01]  /*78a0*/  FADD.FTZ R28, R170, R28 ;  /* 0x0000001caa1c7221 */ /* 0x000fe20000010000 */
[----:B------:R4:W4:Y:S02]  /*78b0*/  MUFU.EX2 R93, R9 ;  /* 0x00000009005d7308 */ /* 0x0009240000000800 */
[----:B------:R-:W3:Y:S02]  /*78c0*/  LDL.LU R37, [R1+0x24] ;  /* 0x0000240001257983 */ /* 0x000ee40000300800 */
[----:B------:R4:W-:Y:S01]  /*78d0*/  MUFU.EX2 R109, R2 ;  /* 0x00000002006d7308 */ /* 0x0009e20000000800 */
[----:B------:R-:W-:Y:S01]  /*78e0*/  HMMA.16816.F32.BF16 R44, R4, R18, R44 ;  /* 0x00000012042c723c */ /* 0x000fe2000004182c */
[----:B------:R-:W3:Y:S01]  /*78f0*/  LDL.LU R219, [R1+0x28] ;  /* 0x0000280001db7983 */ /* 0x000ee20000300800 */
[--C-:B------:R-:W-:Y:S01]  /*7900*/  FFMA.FTZ R4, R186, UR12, -R3.reuse ;  /* 0x0000000cba047c23 */ /* 0x100fe20008010803 */
[----:B------:R4:W1:Y:S02]  /*7910*/  MUFU.EX2 R110, R10 ;  /* 0x0000000a006e7308 */ /* 0x0008640000000800 */
[----:B------:R-:W3:Y:S02]  /*7920*/  LDSM.16.MT88.4 R12, [R126+0xb000] ;  /* 0x00b000007e0c783b */ /* 0x000ee40000004200 */
[----:B------:R1:W-:Y:S02]  /*7930*/  MUFU.EX2 R90, R4 ;  /* 0x00000004005a7308 */ /* 0x0003e40000000800 */
[----:B------:R-:W3:Y:S01]  /*7940*/  LDSM.16.MT88.4 R16, [R124+0xb000] ;  /* 0x00b000007c10783b */ /* 0x000ee20000004200 */
[--C-:B----4-:R-:W-:Y:S01]  /*7950*/  FFMA.FTZ R9, R231, UR12, -R3.reuse ;  /* 0x0000000ce7097c23 */ /* 0x110fe20008010803 */
[----:B------:R-:W-:Y:S01]  /*7960*/  F2FP.BF16.F32.PACK_AB R6, R96, R93 ;  /* 0x0000005d6006723e */ /* 0x000fe200000010ff */
[----:B------:R-:W-:Y:S01]  /*7970*/  MUFU.EX2 R85, R33 ;  /* 0x0000002100557308 */ /* 0x000fe20000000800 */
[----:B------:R-:W-:-:S03]  /*7980*/  FFMA.FTZ R2, R184, UR12, -R3 ;  /* 0x0000000cb8027c23 */ /* 0x000fc60008010803 */
[----:B------:R-:W4:Y:S01]  /*7990*/  MUFU.EX2 R108, R9 ;  /* 0x00000009006c7308 */ /* 0x000f220000000800 */
[----:B------:R-:W-:Y:S01]  /*79a0*/  FFMA.FTZ R10, R150, UR12, -R8 ;  /* 0x0000000c960a7c23 */ /* 0x000fe20008010808 */
[----:B------:R-:W-:Y:S02]  /*79b0*/  FFMA.FTZ R8, R158, UR12, -R3 ;  /* 0x0000000c9e087c23 */ /* 0x000fe40008010803 */
[----:B------:R-:W3:Y:S01]  /*79c0*/  MUFU.EX2 R91, R2 ;  /* 0x00000002005b7308 */ /* 0x000ee20000000800 */
[----:B-1----:R-:W-:Y:S02]  /*79d0*/  F2FP.BF16.F32.PACK_AB R4, R110, R111 ;  /* 0x0000006f6e04723e */ /* 0x002fe400000010ff */
[----:B------:R-:W-:Y:S02]  /*79e0*/  MOV R229, R166 ;  /* 0x000000a600e57202 */ /* 0x000fe40000000f00 */
[----:B----4-:R-:W-:Y:S01]  /*79f0*/  F2FP.BF16.F32.PACK_AB R5, R109, R108 ;  /* 0x0000006c6d05723e */ /* 0x010fe200000010ff */
[----:B------:R-:W-:Y:S01]  /*7a00*/  FFMA.FTZ R9, R149, UR12, -R0 ;  /* 0x0000000c95097c23 */ /* 0x000fe20008010800 */
[----:B---3--:R-:W-:Y:S01]  /*7a10*/  FADD.FTZ R11, R219, R37 ;  /* 0x00000025db0b7221 */ /* 0x008fe20000010000 */
[----:B------:R-:W-:Y:S01]  /*7a20*/  F2FP.BF16.F32.PACK_AB R7, R91, R90 ;  /* 0x0000005a5b07723e */ /* 0x000fe200000010ff */
[----:B------:R-:W3:Y:S01]  /*7a30*/  LDL.LU R37, [R1+0x1c] ;  /* 0x00001c0001257983 */ /* 0x000ee20000300800 */
[----:B------:R-:W-:Y:S01]  /*7a40*/  MUFU.EX2 R39, R9 ;  /* 0x0000000900277308 */ /* 0x000fe20000000800 */
[----:B------:R-:W-:-:S02]  /*7a50*/  MOV R231, R161 ;  /* 0x000000a100e77202 */ /* 0x000fc40000000f00 */
[----:B------:R-:W-:Y:S01]  /*7a60*/  MOV R153, R163 ;  /* 0x000000a300997202 */ /* 0x000fe20000000f00 */
[----:B------:R-:W3:Y:S01]  /*7a70*/  LDL.LU R219, [R1+0x20] ;  /* 0x0000200001db7983 */ /* 0x000ee20000300800 */
[C---:B------:R-:W-:Y:S01]  /*7a80*/  HMMA.16816.F32.BF16 R136, R4.reuse, R20, R104 ;  /* 0x000000140488723c */ /* 0x040fe20000041868 */
[----:B------:R-:W-:Y:S01]  /*7a90*/  MUFU.EX2 R105, R36 ;  /* 0x0000002400697308 */ /* 0x000fe20000000800 */
[----:B------:R-:W-:Y:S01]  /*7aa0*/  MOV R127, R144 ;  /* 0x00000090007f7202 */ /* 0x000fe20000000f00 */
[----:B------:R-:W4:Y:S01]  /*7ab0*/  LDL.LU R251, [R1+0x60] ;  /* 0x0000600001fb7983 */ /* 0x000f220000300800 */
[----:B------:R-:W-:Y:S01]  /*7ac0*/  IMAD.MOV.U32 R152, RZ, RZ, R145 ;  /* 0x000000ffff987224 */ /* 0x000fe200078e0091 */
[----:B------:R-:W1:Y:S01]  /*7ad0*/  MUFU.EX2 R104, R35 ;  /* 0x0000002300687308 */ /* 0x000e620000000800 */
[----:B------:R-:W-:Y:S01]  /*7ae0*/  MOV R141, R228 ;  /* 0x000000e4008d7202 */ /* 0x000fe20000000f00 */
[----:B------:R-:W2:Y:S01]  /*7af0*/  LDL.LU R170, [R1+0x5c] ;  /* 0x00005c0001aa7983 */ /* 0x000ea20000300800 */
[----:B------:R-:W-:Y:S01]  /*7b00*/  MOV R220, R147 ;  /* 0x0000009300dc7202 */ /* 0x000fe20000000f00 */
[----:B------:R-:W-:Y:S01]  /*7b10*/  MUFU.EX2 R36, R29 ;  /* 0x0000001d00247308 */ /* 0x000fe20000000800 */
[--C-:B------:R-:W-:Y:S01]  /*7b20*/  FFMA.FTZ R2, R159, UR12, -R3.reuse ;  /* 0x0000000c9f027c23 */ /* 0x100fe20008010803 */
[--C-:B------:R-:W-:Y:S01]  /*7b30*/  FFMA.FTZ R0, R155, UR12, -R3.reuse ;  /* 0x0000000c9b007c23 */ /* 0x100fe20008010803 */
[----:B------:R-:W-:Y:S01]  /*7b40*/  FFMA.FTZ R3, R151, UR12, -R3 ;  /* 0x0000000c97037c23 */ /* 0x000fe20008010803 */
[----:B------:R1:W-:Y:S01]  /*7b50*/  MUFU.EX2 R29, R8 ;  /* 0x00000008001d7308 */ /* 0x0003e20000000800 */
[C---:B------:R-:W-:Y:S01]  /*7b60*/  HMMA.16816.F32.BF16 R176, R4.reuse, R24, R116 ;  /* 0x0000001804b0723c */ /* 0x040fe20000041874 */
[----:B------:R-:W-:Y:S01]  /*7b70*/  FADD.FTZ R11, R225, R11 ;  /* 0x0000000be10b7221 */ /* 0x000fe20000010000 */
[----:B------:R-:W-:Y:S01]  /*7b80*/  MOV R222, R181 ;  /* 0x000000b500de7202 */ /* 0x000fe20000000f00 */
[----:B------:R-:W-:Y:S05]  /*7b90*/  MUFU.EX2 R34, R30 ;  /* 0x0000001e00227308 */ /* 0x000fea0000000800 */
[----:B------:R-:W-:Y:S01]  /*7ba0*/  HMMA.16816.F32.BF16 R184, R4, R26, R112 ;  /* 0x0000001a04b8723c */ /* 0x000fe20000041870 */
[----:B-1----:R-:W-:Y:S01]  /*7bb0*/  FADD.FTZ R8, R229, R32 ;  /* 0x00000020e5087221 */ /* 0x002fe20000010000 */
[----:B------:R-:W-:Y:S01]  /*7bc0*/  MOV R229, R231 ;  /* 0x000000e700e57202 */ /* 0x000fe20000000f00 */
[----:B------:R-:W-:Y:S01]  /*7bd0*/  IMAD.MOV.U32 R231, RZ, RZ, R153 ;  /* 0x000000ffffe77224 */ /* 0x000fe200078e0099 */
[----:B------:R-:W-:-:S04]  /*7be0*/  MOV R153, R127 ;  /* 0x0000007f00997202 */ /* 0x000fc80000000f00 */
[C---:B------:R-:W-:Y:S01]  /*7bf0*/  HMMA.16816.F32.BF16 R100, R4.reuse, R22, R100 ;  /* 0x000000160464723c */ /* 0x040fe20000041864 */
[----:B------:R-:W-:Y:S02]  /*7c00*/  MOV R127, R152 ;  /* 0x00000098007f7202 */ /* 0x000fe40000000f00 */
[----:B------:R-:W-:Y:S01]  /*7c10*/  MOV R152, R220 ;  /* 0x000000dc00987202 */ /* 0x000fe20000000f00 */
[----:B------:R-:W-:Y:S01]  /*7c20*/  IMAD.MOV.U32 R220, RZ, RZ, R141 ;  /* 0x000000ffffdc7224 */ /* 0x000fe200078e008d */
[----:B------:R-:W-:Y:S02]  /*7c30*/  MOV R141, R226 ;  /* 0x000000e2008d7202 */ /* 0x000fe40000000f00 */
[----:B------:R-:W-:Y:S01]  /*7c40*/  MOV R226, R216 ;  /* 0x000000d800e27202 */ /* 0x000fe20000000f00 */
[----:B------:R-:W-:Y:S01]  /*7c50*/  HMMA.16816.F32.BF16 R76, R4, R12, R76 ;  /* 0x0000000c044c723c */ /* 0x000fe2000004184c */
[----:B------:R-:W-:Y:S01]  /*7c60*/  MOV R216, R211 ;  /* 0x000000d300d87202 */ /* 0x000fe20000000f00 */
[----:B------:R1:W-:Y:S01]  /*7c70*/  MUFU.EX2 R35, R3 ;  /* 0x0000000300237308 */ /* 0x0003e20000000800 */
[----:B------:R-:W-:-:S02]  /*7c80*/  IMAD.MOV.U32 R232, RZ, RZ, R141 ;  /* 0x000000ffffe87224 */ /* 0x000fc400078e008d */
[----:B------:R-:W-:-:S03]  /*7c90*/  FADD.FTZ R8, R231, R8 ;  /* 0x00000008e7087221 */ /* 0x000fc60000010000 */
[----:B------:R-:W-:Y:S01]  /*7ca0*/  HMMA.16816.F32.BF16 R72, R4, R14, R72 ;  /* 0x0000000e0448723c */ /* 0x000fe20000041848 */
[----:B------:R-:W-:Y:S01]  /*7cb0*/  MOV R230, R220 ;  /* 0x000000dc00e67202 */ /* 0x000fe20000000f00 */
[----:B------:R2:W-:Y:S01]  /*7cc0*/  MUFU.EX2 R30, R2 ;  /* 0x00000002001e7308 */ /* 0x0005e20000000800 */
[----:B------:R-:W-:-:S05]  /*7cd0*/  MOV R231, R216 ;  /* 0x000000d800e77202 */ /* 0x000fca0000000f00 */
[----:B------:R-:W-:Y:S01]  /*7ce0*/  HMMA.16816.F32.BF16 R64, R4, R16, R64 ;  /* 0x000000100440723c */ /* 0x000fe20000041840 */
[----:B-1----:R-:W-:Y:S01]  /*7cf0*/  FADD.FTZ R3, R229, R28 ;  /* 0x0000001ce5037221 */ /* 0x002fe20000010000 */
[----:B------:R-:W-:-:S06]  /*7d00*/  MOV R229, R226 ;  /* 0x000000e200e57202 */ /* 0x000fcc0000000f00 */
[----:B------:R-:W-:Y:S01]  /*7d10*/  HMMA.16816.F32.BF16 R56, R4, R18, R56 ;  /* 0x000000120438723c */ /* 0x000fe20000041838 */
[----:B------:R-:W-:Y:S02]  /*7d20*/  F2FP.BF16.F32.PACK_AB R4, R104, R105 ;  /* 0x000000696804723e */ /* 0x000fe400000010ff */
[----:B------:R-:W-:Y:S02]  /*7d30*/  F2FP.BF16.F32.PACK_AB R5, R98, R99 ;  /* 0x000000636205723e */ /* 0x000fe400000010ff */
[----:B------:R-:W-:Y:S02]  /*7d40*/  F2FP.BF16.F32.PACK_AB R6, R85, R84 ;  /* 0x000000545506723e */ /* 0x000fe400000010ff */
[----:B------:R-:W-:Y:S01]  /*7d50*/  F2FP.BF16.F32.PACK_AB R7, R39, R38 ;  /* 0x000000262707723e */ /* 0x000fe200000010ff */
[----:B------:R-:W-:Y:S01]  /*7d60*/  IMAD.MOV.U32 R211, RZ, RZ, R209 ;  /* 0x000000ffffd37224 */ /* 0x000fe200078e00d1 */
[----:B------:R-:W-:Y:S01]  /*7d70*/  MOV R209, R210 ;  /* 0x000000d200d17202 */ /* 0x000fe20000000f00 */
[----:B------:R4:W-:Y:S01]  /*7d80*/  MUFU.EX2 R33, R0 ;  /* 0x0000000000217308 */ /* 0x0009e20000000800 */
[----:B------:R-:W-:-:S02]  /*7d90*/  MOV R151, R232 ;  /* 0x000000e800977202 */ /* 0x000fc40000000f00 */
[----:B------:R-:W-:Y:S01]  /*7da0*/  MOV R150, R229 ;  /* 0x000000e500967202 */ /* 0x000fe20000000f00 */
[----:B------:R-:W-:Y:S01]  /*7db0*/  HMMA.16816.F32.BF16 R52, R4, R20, R52 ;  /* 0x000000140434723c */ /* 0x000fe20000041834 */
[----:B------:R-:W-:Y:S02]  /*7dc0*/  MOV R148, R231 ;  /* 0x000000e700947202 */ /* 0x000fe40000000f00 */
[----:B------:R-:W-:Y:S01]  /*7dd0*/  MOV R232, R222 ;  /* 0x000000de00e87202 */ /* 0x000fe20000000f00 */
[----:B------:R-:W-:Y:S01]  /*7de0*/  IMAD.MOV.U32 R181, RZ, RZ, R188 ;  /* 0x000000ffffb57224 */ /* 0x000fe200078e00bc */
[----:B------:R-:W-:-:S03]  /*7df0*/  MOV R228, R182 ;  /* 0x000000b600e47202 */ /* 0x000fc60000000f00 */
[----:B------:R-:W-:Y:S01]  /*7e00*/  HMMA.16816.F32.BF16 R48, R4, R22, R48 ;  /* 0x000000160430723c */ /* 0x000fe20000041830 */
[----:B------:R-:W-:Y:S01]  /*7e10*/  MOV R221, R203 ;  /* 0x000000cb00dd7202 */ /* 0x000fe20000000f00 */
[----:B------:R-:W-:Y:S01]  /*7e20*/  FADD.FTZ R3, R153, R3 ;  /* 0x0000000399037221 */ /* 0x000fe20000010000 */
[----:B------:R-:W-:Y:S01]  /*7e30*/  MOV R182, R190 ;  /* 0x000000be00b67202 */ /* 0x000fe20000000f00 */
[----:B------:R-:W-:-:S04]  /*7e40*/  IMAD.MOV.U32 R220, RZ, RZ, R209 ;  /* 0x000000ffffdc7224 */ /* 0x000fc800078e00d1 */
[----:B------:R-:W-:Y:S01]  /*7e50*/  HMMA.16816.F32.BF16 R192, R4, R16, R192 ;  /* 0x0000001004c0723c */ /* 0x000fe200000418c0 */
[----:B------:R-:W-:-:S07]  /*7e60*/  MOV R203, R189 ;  /* 0x000000bd00cb7202 */ /* 0x000fce0000000f00 */
[----:B------:R-:W-:Y:S01]  /*7e70*/  HMMA.16816.F32.BF16 R68, R4, R24, R68 ;  /* 0x000000180444723c */ /* 0x000fe20000041844 */
[----:B------:R-:W-:-:S07]  /*7e80*/  FADD.FTZ R3, R151, R3 ;  /* 0x0000000397037221 */ /* 0x000fce0000010000 */
[C---:B------:R-:W-:Y:S08]  /*7e90*/  HMMA.16816.F32.BF16 R60, R4.reuse, R26, R60 ;  /* 0x0000001a043c723c */ /* 0x040ff0000004183c */
[C---:B------:R-:W-:Y:S08]  /*7ea0*/  HMMA.16816.F32.BF16 R40, R4.reuse, R12, R40 ;  /* 0x0000000c0428723c */ /* 0x040ff00000041828 */
[C---:B------:R-:W-:Y:S08]  /*7eb0*/  HMMA.16816.F32.BF16 R20, R4.reuse, R14, R80 ;  /* 0x0000000e0414723c */ /* 0x040ff00000041850 */
[----:B------:R-:W-:Y:S01]  /*7ec0*/  HMMA.16816.F32.BF16 R16, R4, R18, R44 ;  /* 0x000000120410723c */ /* 0x000fe2000004182c */
[----:B------:R-:W-:Y:S01]  /*7ed0*/  FADD.FTZ R4, R230, R8 ;  /* 0x00000008e6047221 */ /* 0x000fe20000010000 */
[----:B------:R-:W-:Y:S01]  /*7ee0*/  MOV R230, R220 ;  /* 0x000000dc00e67202 */ /* 0x000fe20000000f00 */
[----:B------:R-:W-:Y:S01]  /*7ef0*/  FADD.FTZ R3, R148, R3 ;  /* 0x0000000394037221 */ /* 0x000fe20000010000 */
[----:B------:R-:W-:Y:S01]  /*7f00*/  MOV R225, R180 ;  /* 0x000000b400e17202 */ /* 0x000fe20000000f00 */
[----:B------:R-:W-:Y:S01]  /*7f10*/  FADD.FTZ R4, R150, R4 ;  /* 0x0000000496047221 */ /* 0x000fe20000010000 */
[----:B------:R-:W-:-:S02]  /*7f20*/  MOV R180, R199 ;  /* 0x000000c700b47202 */ /* 0x000fc40000000f00 */
[----:B------:R-:W-:Y:S01]  /*7f30*/  MOV R166, R146 ;  /* 0x0000009200a67202 */ /* 0x000fe20000000f00 */
[----:B------:R-:W-:Y:S01]  /*7f40*/  IMAD.MOV.U32 R226, RZ, RZ, R196 ;  /* 0x000000ffffe27224 */ /* 0x000fe200078e00c4 */
[----:B------:R-:W-:Y:S01]  /*7f50*/  MOV R229, R221 ;  /* 0x000000dd00e57202 */ /* 0x000fe20000000f00 */
[----:B------:R-:W-:Y:S01]  /*7f60*/  IMAD.MOV.U32 R221, RZ, RZ, R181 ;  /* 0x000000ffffdd7224 */ /* 0x000fe200078e00b5 */
[----:B------:R-:W-:Y:S01]  /*7f70*/  MOV R222, R180 ;  /* 0x000000b400de7202 */ /* 0x000fe20000000f00 */
[----:B------:R-:W-:Y:S01]  /*7f80*/  IMAD.MOV.U32 R199, RZ, RZ, R160 ;  /* 0x000000ffffc77224 */ /* 0x000fe200078e00a0 */
[----:B------:R-:W-:Y:S01]  /*7f90*/  MOV R107, R229 ;  /* 0x000000e5006b7202 */ /* 0x000fe20000000f00 */
[----:B------:R-:W-:Y:S01]  /*7fa0*/  IMAD.MOV.U32 R180, RZ, RZ, R166 ;  /* 0x000000ffffb47224 */ /* 0x000fe200078e00a6 */
[----:B------:R-:W-:Y:S01]  /*7fb0*/  MOV R114, R222 ;  /* 0x000000de00727202 */ /* 0x000fe20000000f00 */
[----:B------:R-:W-:Y:S01]  /*7fc0*/  LDSM.16.MT88.4 R144, [R125+0xb800] ;  /* 0x00b800007d90783b */ /* 0x000fe20000004200 */
[----:B------:R-:W-:-:S02]  /*7fd0*/  MOV R115, R221 ;  /* 0x000000dd00737202 */ /* 0x000fc40000000f00 */
[----:B------:R-:W-:Y:S01]  /*7fe0*/  MOV R181, R167 ;  /* 0x000000a700b57202 */ /* 0x000fe20000000f00 */
[----:B------:R-:W-:Y:S01]  /*7ff0*/  LDSM.16.MT88.4 R12, [R124+0xb800] ;  /* 0x00b800007c0c783b */ /* 0x000fe20000004200 */
[----:B------:R-:W-:Y:S01]  /*8000*/  MOV R119, R180 ;  /* 0x000000b400777202 */ /* 0x000fe20000000f00 */
[----:B------:R-:W-:Y:S01]  /*8010*/  IMAD.MOV.U32 R221, RZ, RZ, R134 ;  /* 0x000000ffffdd7224 */ /* 0x000fe200078e0086 */
[----:B------:R-:W-:Y:S02]  /*8020*/  MOV R222, R133 ;  /* 0x0000008500de7202 */ /* 0x000fe40000000f00 */
[----:B------:R-:W-:Y:S02]  /*8030*/  MOV R216, R197 ;  /* 0x000000c500d87202 */ /* 0x000fe40000000f00 */
[----:B------:R-:W-:Y:S02]  /*8040*/  MOV R210, R169 ;  /* 0x000000a900d27202 */ /* 0x000fe40000000f00 */
[----:B------:R-:W-:Y:S01]  /*8050*/  MOV R209, R199 ;  /* 0x000000c700d17202 */ /* 0x000fe20000000f00 */
[----:B------:R-:W-:Y:S01]  /*8060*/  MUFU.EX2 R31, R31 ;  /* 0x0000001f001f7308 */ /* 0x000fe20000000800 */
[----:B------:R1:W5:Y:S03]  /*8070*/  LDL.LU R169, [R1+0x58] ;  /* 0x0000580001a97983 */ /* 0x0003660000300800 */
[----:B------:R-:W-:Y:S04]  /*8080*/  MUFU.EX2 R24, R89 ;  /* 0x0000005900187308 */ /* 0x000fe80000000800 */
[----:B------:R-:W-:Y:S04]  /*8090*/  MUFU.EX2 R25, R95 ;  /* 0x0000005f00197308 */ /* 0x000fe80000000800 */
[----:B------:R-:W-:Y:S04]  /*80a0*/  MUFU.EX2 R26, R88 ;  /* 0x00000058001a7308 */ /* 0x000fe80000000800 */
[----:B------:R-:W-:Y:S04]  /*80b0*/  MUFU.EX2 R27, R94 ;  /* 0x0000005e001b7308 */ /* 0x000fe80000000800 */
[----:B------:R-:W-:Y:S01]  /*80c0*/  MUFU.EX2 R28, R87 ;  /* 0x00000057001c7308 */ /* 0x000fe20000000800 */
[----:B---3--:R-:W-:Y:S01]  /*80d0*/  FADD.FTZ R9, R219, R37 ;  /* 0x00000025db097221 */ /* 0x008fe20000010000 */
[----:B------:R-:W-:-:S03]  /*80e0*/  IMAD.MOV.U32 R219, RZ, RZ, R201 ;  /* 0x000000ffffdb7224 */ /* 0x000fc600078e00c9 */
[----:B------:R-:W-:Y:S01]  /*80f0*/  FADD.FTZ R9, R227, R9 ;  /* 0x00000009e3097221 */ /* 0x000fe20000010000 */
[----:B------:R-:W-:Y:S02]  /*8100*/  IMAD.MOV.U32 R231, RZ, RZ, R219 ;  /* 0x000000ffffe77224 */ /* 0x000fe400078e00db */
[----:B--2---:R-:W-:Y:S01]  /*8110*/  FADD.FTZ R2, R170, R11 ;  /* 0x0000000baa027221 */ /* 0x004fe20000010000 */
[----:B----4-:R-:W-:Y:S01]  /*8120*/  FADD.FTZ R0, R251, R9 ;  /* 0x00000009fb007221 */ /* 0x010fe20000010000 */
[----:B------:R-:W-:Y:S01]  /*8130*/  IMAD.MOV.U32 R227, RZ, RZ, R183 ;  /* 0x000000ffffe37224 */ /* 0x000fe200078e00b7 */
[----:B------:R-:W-:Y:S01]  /*8140*/  MOV R183, R191 ;  /* 0x000000bf00b77202 */ /* 0x000fe20000000f00 */
[----:B------:R-:W-:Y:S01]  /*8150*/  FADD.FTZ R2, R127, R2 ;  /* 0x000000027f027221 */ /* 0x000fe20000010000 */
[----:B------:R-:W-:Y:S01]  /*8160*/  MOV R127, R211 ;  /* 0x000000d3007f7202 */ /* 0x000fe20000000f00 */
[----:B------:R2:W3:Y:S01]  /*8170*/  LDSM.16.MT88.4 R188, [R223+0xb800] ;  /* 0x00b80000dfbc783b */ /* 0x0004e20000004200 */
[----:B------:R-:W-:Y:S01]  /*8180*/  FADD.FTZ R0, R152, R0 ;  /* 0x0000000098007221 */ /* 0x000fe20000010000 */
[----:B------:R-:W-:Y:S01]  /*8190*/  MOV R106, R231 ;  /* 0x000000e7006a7202 */ /* 0x000fe20000000f00 */
[----:B------:R-:W-:Y:S01]  /*81a0*/  FADD.FTZ R2, R249, R2 ;  /* 0x00000002f9027221 */ /* 0x000fe20000010000 */
[----:B------:R-:W-:-:S02]  /*81b0*/  IMAD.MOV.U32 R149, RZ, RZ, R127 ;  /* 0x000000ffff957224 */ /* 0x000fc400078e007f */
[----:B------:R-:W-:Y:S01]  /*81c0*/  FADD.FTZ R0, R215, R0 ;  /* 0x00000000d7007221 */ /* 0x000fe20000010000 */
[----:B------:R-:W-:Y:S01]  /*81d0*/  MOV R127, R182 ;  /* 0x000000b6007f7202 */ /* 0x000fe20000000f00 */
[----:B------:R-:W-:Y:S01]  /*81e0*/  MUFU.EX2 R37, R10 ;  /* 0x0000000a00257308 */ /* 0x000fe20000000800 */
[----:B------:R-:W-:Y:S01]  /*81f0*/  FADD.FTZ R2, R149, R2 ;  /* 0x0000000295027221 */ /* 0x000fe20000010000 */
[----:B------:R-:W-:Y:S01]  /*8200*/  FADD.FTZ R0, R230, R0 ;  /* 0x00000000e6007221 */ /* 0x000fe20000010000 */
[----:B------:R-:W-:Y:S01]  /*8210*/  MOV R201, R162 ;  /* 0x000000a200c97202 */ /* 0x000fe20000000f00 */
[----:B------:R1:W5:Y:S01]  /*8220*/  LDL.LU R170, [R1+0x54] ;  /* 0x0000540001aa7983 */ /* 0x0003620000300800 */
[----:B------:R-:W-:Y:S01]  /*8230*/  MOV R220, R183 ;  /* 0x000000b700dc7202 */ /* 0x000fe20000000f00 */
[----:B--2---:R-:W-:Y:S02]  /*8240*/  IMAD.MOV.U32 R223, RZ, RZ, R232 ;  /* 0x000000ffffdf7224 */ /* 0x004fe400078e00e8 */
[----:B------:R-:W-:Y:S01]  /*8250*/  FADD.FTZ R2, R213, R2 ;  /* 0x00000002d5027221 */ /* 0x000fe20000010000 */
[----:B------:R-:W-:Y:S01]  /*8260*/  MOV R219, R203 ;  /* 0x000000cb00db7202 */ /* 0x000fe20000000f00 */
[----:B------:R-:W-:Y:S01]  /*8270*/  FADD.FTZ R0, R212, R0 ;  /* 0x00000000d4007221 */ /* 0x000fe20000010000 */
[----:B------:R-:W-:Y:S01]  /*8280*/  FADD.FTZ R4, R223, R4 ;  /* 0x00000004df047221 */ /* 0x000fe20000010000 */
[----:B------:R-:W-:Y:S01]  /*8290*/  MOV R223, R106 ;  /* 0x0000006a00df7202 */ /* 0x000fe20000000f00 */
[----:B------:R-:W2:Y:S01]  /*82a0*/  LDSM.16.MT88.4 R160, [R126+0xb800] ;  /* 0x00b800007ea0783b */ /* 0x000ea20000004200 */
[----:B------:R-:W-:-:S03]  /*82b0*/  MOV R106, R214 ;  /* 0x000000d6006a7202 */ /* 0x000fc60000000f00 */
[----:B------:R-:W-:Y:S01]  /*82c0*/  FADD.FTZ R3, R223, R3 ;  /* 0x00000003df037221 */ /* 0x000fe20000010000 */
[----:B------:R-:W-:Y:S01]  /*82d0*/  MOV R112, R127 ;  /* 0x0000007f00707202 */ /* 0x000fe20000000f00 */
[----:B------:R-:W-:Y:S01]  /*82e0*/  FADD.FTZ R7, R168, R4 ;  /* 0x00000004a8077221 */ /* 0x000fe20000010000 */
[----:B------:R-:W-:Y:S01]  /*82f0*/  MOV R182, R201 ;  /* 0x000000c900b67202 */ /* 0x000fe20000000f00 */
[----:B------:R-:W-:Y:S01]  /*8300*/  IMAD.MOV.U32 R113, RZ, RZ, R220 ;  /* 0x000000ffff717224 */ /* 0x000fe200078e00dc */
[----:B------:R-:W-:Y:S01]  /*8310*/  MOV R183, R164 ;  /* 0x000000a400b77202 */ /* 0x000fe20000000f00 */
[----:B------:R-:W-:Y:S01]  /*8320*/  FADD.FTZ R6, R248, R3 ;  /* 0x00000003f8067221 */ /* 0x000fe20000010000 */
[----:B------:R-:W-:Y:S01]  /*8330*/  FADD.FTZ R5, R106, R2 ;  /* 0x000000026a057221 */ /* 0x000fe20000010000 */
[----:B------:R-:W-:Y:S01]  /*8340*/  MOV R116, R219 ;  /* 0x000000db00747202 */ /* 0x000fe20000000f00 */
[----:B------:R-:W-:Y:S01]  /*8350*/  FADD.FTZ R4, R107, R0 ;  /* 0x000000006b047221 */ /* 0x000fe20000010000 */
        /* <DEDUP_REMOVED lines=8> */
[----:B------:R-:W-:Y:S01]  /*83e0*/  MOV R230, R181 ;  /* 0x000000b500e67202 */ /* 0x000fe20000000f00 */
[----:B------:R-:W-:Y:S01]  /*83f0*/  FADD.FTZ R5, R116, R3 ;  /* 0x0000000374057221 */ /* 0x000fe20000010000 */
[----:B------:R-:W-:Y:S01]  /*8400*/  MOV R232, R203 ;  /* 0x000000cb00e87202 */ /* 0x000fe20000000f00 */
[----:B------:R-:W-:Y:S01]  /*8410*/  FADD.FTZ R3, R117, R2 ;  /* 0x0000000275037221 */ /* 0x000fe20000010000 */
[----:B------:R-:W-:Y:S01]  /*8420*/  MOV R231, R202 ;  /* 0x000000ca00e77202 */ /* 0x000fe20000000f00 */
[----:B------:R-:W-:Y:S01]  /*8430*/  FADD.FTZ R2, R118, R0 ;  /* 0x0000000076027221 */ /* 0x000fe20000010000 */
[----:B------:R-:W-:Y:S01]  /*8440*/  FADD.FTZ R0, R119, R4 ;  /* 0x0000000477007221 */ /* 0x000fe20000010000 */
[----:B------:R-:W-:Y:S01]  /*8450*/  IMAD.MOV.U32 R229, RZ, RZ, R201 ;  /* 0x000000ffffe57224 */ /* 0x000fe200078e00c9 */
[----:B------:R-:W-:Y:S01]  /*8460*/  MOV R127, R200 ;  /* 0x000000c8007f7202 */ /* 0x000fe20000000f00 */
[----:B------:R-:W-:Y:S01]  /*8470*/  FADD.FTZ R4, R230, R5 ;  /* 0x00000005e6047221 */ /* 0x000fe20000010000 */
[----:B------:R-:W-:Y:S01]  /*8480*/  MOV R220, R132 ;  /* 0x0000008400dc7202 */ /* 0x000fe20000000f00 */
[----:B------:R-:W-:Y:S01]  /*8490*/  FADD.FTZ R3, R232, R3 ;  /* 0x00000003e8037221 */ /* 0x000fe20000010000 */
[----:B------:R-:W-:Y:S01]  /*84a0*/  FADD.FTZ R0, R231, R0 ;  /* 0x00000000e7007221 */ /* 0x000fe20000010000 */
[----:B------:R-:W-:Y:S01]  /*84b0*/  MOV R219, R135 ;  /* 0x0000008700db7202 */ /* 0x000fe20000000f00 */
[----:B------:R-:W-:Y:S01]  /*84c0*/  FADD.FTZ R2, R229, R2 ;  /* 0x00000002e5027221 */ /* 0x000fe20000010000 */
        /* <DEDUP_REMOVED lines=51> */
[----:B------:R-:W4:Y:S01]  /*8800*/  MUFU.EX2 R9, R92 ;  /* 0x0000005c00097308 */ /* 0x000f220000000800 */
[----:B------:R-:W-:Y:S01]  /*8810*/  FADD.FTZ R0, R108, R0 ;  /* 0x000000006c007221 */ /* 0x000fe20000010000 */
[----:B------:R-:W-:Y:S01]  /*8820*/  FADD.FTZ R2, R111, R2 ;  /* 0x000000026f027221 */ /* 0x000fe20000010000 */
[----:B------:R-:W-:Y:S01]  /*8830*/  FADD.FTZ R4, R104, R4 ;  /* 0x0000000468047221 */ /* 0x000fe20000010000 */
[----:B------:R-:W1:Y:S01]  /*8840*/  MUFU.EX2 R10, R86 ;  /* 0x00000056000a7308 */ /* 0x000e620000000800 */
[----:B------:R-:W-:Y:S01]  /*8850*/  FADD.FTZ R3, R98, R3 ;  /* 0x0000000362037221 */ /* 0x000fe20000010000 */
[----:B------:R-:W-:Y:S01]  /*8860*/  FADD.FTZ R0, R109, R0 ;  /* 0x000000006d007221 */ /* 0x000fe20000010000 */
[----:B------:R-:W-:Y:S01]  /*8870*/  FADD.FTZ R2, R110, R2 ;  /* 0x000000026e027221 */ /* 0x000fe20000010000 */
[----:B------:R-:W3:Y:S01]  /*8880*/  MUFU.EX2 R11, R97 ;  /* 0x00000061000b7308 */ /* 0x000ee20000000800 */
        /* <DEDUP_REMOVED lines=8> */
[----:B----4-:R-:W-:Y:S01]  /*8910*/  FADD.FTZ R4, R9, R4 ;  /* 0x0000000409047221 */ /* 0x010fe20000010000 */
[----:B-1----:R-:W-:Y:S01]  /*8920*/  FADD.FTZ R3, R10, R3 ;  /* 0x000000030a037221 */ /* 0x002fe20000010000 */
[----:B------:R-:W-:Y:S01]  /*8930*/  FADD.FTZ R0, R29, R0 ;  /* 0x000000001d007221 */ /* 0x000fe20000010000 */
[----:B------:R-:W-:Y:S01]  /*8940*/  FADD.FTZ R2, R31, R2 ;  /* 0x000000021f027221 */ /* 0x000fe20000010000 */
[----:B------:R1:W5:Y:S01]  /*8950*/  LDL.LU R251, [R1+0x50] ;  /* 0x0000500001fb7983 */ /* 0x0003620000300800 */
[----:B---3--:R-:W-:Y:S01]  /*8960*/  FADD.FTZ R4, R11, R4 ;  /* 0x000000040b047221 */ /* 0x008fe20000010000 */
[----:B------:R-:W-:Y:S01]  /*8970*/  FADD.FTZ R3, R24, R3 ;  /* 0x0000000318037221 */ /* 0x000fe20000010000 */
[----:B------:R-:W-:Y:S01]  /*8980*/  FADD.FTZ R0, R30, R0 ;  /* 0x000000001e007221 */ /* 0x000fe20000010000 */
[----:B------:R-:W-:Y:S01]  /*8990*/  FADD.FTZ R2, R34, R2 ;  /* 0x0000000222027221 */ /* 0x000fe20000010000 */
[----:B------:R-:W-:Y:S01]  /*89a0*/  FADD.FTZ R4, R25, R4 ;  /* 0x0000000419047221 */ /* 0x000fe20000010000 */
[----:B------:R-:W-:Y:S01]  /*89b0*/  FADD.FTZ R3, R26, R3 ;  /* 0x000000031a037221 */ /* 0x000fe20000010000 */
[----:B------:R1:W5:Y:S01]  /*89c0*/  LDL.LU R250, [R1+0x4c] ;  /* 0x00004c0001fa7983 */ /* 0x0003620000300800 */
[----:B------:R-:W-:Y:S01]  /*89d0*/  FADD.FTZ R0, R33, R0 ;  /* 0x0000000021007221 */ /* 0x000fe20000010000 */
[----:B------:R-:W-:Y:S01]  /*89e0*/  FADD.FTZ R2, R36, R2 ;  /* 0x0000000224027221 */ /* 0x000fe20000010000 */
[----:B------:R-:W-:Y:S01]  /*89f0*/  FADD.FTZ R4, R27, R4 ;  /* 0x000000041b047221 */ /* 0x000fe20000010000 */
[----:B------:R1:W5:Y:S01]  /*8a00*/  LDL.LU R249, [R1+0x48] ;  /* 0x0000480001f97983 */ /* 0x0003620000300800 */
[----:B------:R-:W-:Y:S01]  /*8a10*/  F2FP.BF16.F32.PACK_AB R196, R34, R31 ;  /* 0x0000001f22c4723e */ /* 0x000fe200000010ff */
[----:B------:R-:W-:Y:S01]  /*8a20*/  FADD.FTZ R3, R28, R3 ;  /* 0x000000031c037221 */ /* 0x000fe20000010000 */
[----:B------:R-:W-:Y:S01]  /*8a30*/  F2FP.BF16.F32.PACK_AB R197, R30, R29 ;  /* 0x0000001d1ec5723e */ /* 0x000fe200000010ff */
[----:B------:R1:W5:Y:S01]  /*8a40*/  LDL.LU R215, [R1+0x44] ;  /* 0x0000440001d77983 */ /* 0x0003620000300800 */
[----:B------:R-:W-:Y:S01]  /*8a50*/  F2FP.BF16.F32.PACK_AB R198, R37, R36 ;  /* 0x0000002425c6723e */ /* 0x000fe200000010ff */
[C---:B------:R-:W-:Y:S01]  /*8a60*/  FADD.FTZ R0, R35.reuse, R0 ;  /* 0x0000000023007221 */ /* 0x040fe20000010000 */
[----:B------:R-:W-:Y:S01]  /*8a70*/  F2FP.BF16.F32.PACK_AB R199, R35, R33 ;  /* 0x0000002123c7723e */ /* 0x000fe200000010ff */
[----:B------:R1:W5:Y:S01]  /*8a80*/  LDL.LU R214, [R1+0x40] ;  /* 0x0000400001d67983 */ /* 0x0003620000300800 */
[----:B------:R-:W-:-:S02]  /*8a90*/  F2FP.BF16.F32.PACK_AB R200, R11, R9 ;  /* 0x000000090bc8723e */ /* 0x000fc400000010ff */
[----:B------:R-:W-:Y:S01]  /*8aa0*/  F2FP.BF16.F32.PACK_AB R201, R24, R10 ;  /* 0x0000000a18c9723e */ /* 0x000fe200000010ff */
[----:B------:R1:W5:Y:S01]  /*8ab0*/  LDL.LU R213, [R1+0x3c] ;  /* 0x00003c0001d57983 */ /* 0x0003620000300800 */
[----:B------:R-:W-:Y:S02]  /*8ac0*/  F2FP.BF16.F32.PACK_AB R202, R27, R25 ;  /* 0x000000191bca723e */ /* 0x000fe400000010ff */
[----:B------:R-:W-:Y:S01]  /*8ad0*/  F2FP.BF16.F32.PACK_AB R203, R28, R26 ;  /* 0x0000001a1ccb723e */ /* 0x000fe200000010ff */
[----:B------:R1:W5:Y:S01]  /*8ae0*/  LDL.LU R212, [R1+0x38] ;  /* 0x0000380001d47983 */ /* 0x0003620000300800 */
[----:B------:R-:W-:-:S03]  /*8af0*/  FADD.FTZ R2, R37, R2 ;  /* 0x0000000225027221 */ /* 0x000fc60000010000 */
[----:B------:R1:W5:Y:S01]  /*8b00*/  LDL.LU R168, [R1+0x34] ;  /* 0x0000340001a87983 */ /* 0x0003620000300800 */
[C---:B------:R-:W-:Y:S03]  /*8b10*/  HMMA.16816.F32.BF16 R176, R196.reuse, R188, R176 ;  /* 0x000000bcc4b0723c */ /* 0x040fe600000418b0 */
[----:B------:R1:W-:Y:S04]  /*8b20*/  STL [R1+0x4], R4 ;  /* 0x0000040401007387 */ /* 0x0003e80000100800 */
[----:B------:R1:W-:Y:S01]  /*8b30*/  STL [R1+0x10], R3 ;  /* 0x0000100301007387 */ /* 0x0003e20000100800 */
[C---:B------:R-:W-:Y:S03]  /*8b40*/  HMMA.16816.F32.BF16 R184, R196.reuse, R190, R184 ;  /* 0x000000bec4b8723c */ /* 0x040fe600000418b8 */
[----:B------:R1:W-:Y:S04]  /*8b50*/  STL [R1+0xc], R0 ;  /* 0x00000c0001007387 */ /* 0x0003e80000100800 */
[----:B------:R1:W-:Y:S01]  /*8b60*/  STL [R1+0x8], R2 ;  /* 0x0000080201007387 */ /* 0x0003e20000100800 */
[C---:B------:R-:W-:Y:S08]  /*8b70*/  HMMA.16816.F32.BF16 R136, R196.reuse, R144, R136 ;  /* 0x00000090c488723c */ /* 0x040ff00000041888 */
[C---:B------:R-:W-:Y:S08]  /*8b80*/  HMMA.16816.F32.BF16 R140, R196.reuse, R146, R100 ;  /* 0x00000092c48c723c */ /* 0x040ff00000041864 */
[C---:B--2---:R-:W-:Y:S08]  /*8b90*/  HMMA.16816.F32.BF16 R152, R196.reuse, R160, R76 ;  /* 0x000000a0c498723c */ /* 0x044ff0000004184c */
[----:B------:R-:W-:Y:S08]  /*8ba0*/  HMMA.16816.F32.BF16 R156, R196, R162, R72 ;  /* 0x000000a2c49c723c */ /* 0x000ff00000041848 */
[C---:B------:R-:W-:Y:S08]  /*8bb0*/  HMMA.16816.F32.BF16 R180, R200.reuse, R188, R68 ;  /* 0x000000bcc8b4723c */ /* 0x040ff00000041844 */
[C---:B------:R-:W-:Y:S08]  /*8bc0*/  HMMA.16816.F32.BF16 R132, R200.reuse, R144, R52 ;  /* 0x00000090c884723c */ /* 0x040ff00000041834 */
[----:B------:R-:W-:Y:S08]  /*8bd0*/  HMMA.16816.F32.BF16 R148, R200, R160, R40 ;  /* 0x000000a0c894723c */ /* 0x000ff00000041828 */
[----:B------:R-:W-:Y:S08]  /*8be0*/  HMMA.16816.F32.BF16 R164, R196, R12, R64 ;  /* 0x0000000cc4a4723c */ /* 0x000ff00000041840 */
[C---:B------:R-:W-:Y:S08]  /*8bf0*/  HMMA.16816.F32.BF16 R188, R200.reuse, R190, R60 ;  /* 0x000000bec8bc723c */ /* 0x040ff0000004183c */
[C---:B------:R-:W-:Y:S08]  /*8c00*/  HMMA.16816.F32.BF16 R144, R200.reuse, R146, R48 ;  /* 0x00000092c890723c */ /* 0x040ff00000041830 */
[C---:B------:R-:W-:Y:S08]  /*8c10*/  HMMA.16816.F32.BF16 R160, R200.reuse, R162, R20 ;  /* 0x000000a2c8a0723c */ /* 0x040ff00000041814 */
[----:B------:R-:W-:Y:S08]  /*8c20*/  HMMA.16816.F32.BF16 R192, R200, R12, R192 ;  /* 0x0000000cc8c0723c */ /* 0x000ff000000418c0 */
[-C--:B------:R-:W-:Y:S08]  /*8c30*/  HMMA.16816.F32.BF16 R196, R196, R14.reuse, R56 ;  /* 0x0000000ec4c4723c */ /* 0x080ff00000041838 */
[----:B------:R-:W-:Y:S01]  /*8c40*/  HMMA.16816.F32.BF16 R200, R200, R14, R16 ;  /* 0x0000000ec8c8723c */ /* 0x000fe20000041810 */
[----:B------:R-:W-:Y:S01]  /*8c50*/  MOV R248, 0x20 ;  /* 0x0000002000f87802 */ /* 0x000fe20000000f00 */
[----:B------:R-:W-:-:S03]  /*8c60*/  NOP ;  /* 0x0000000000007918 */ /* 0x000fc60000000000 */
[----:B-1----:R-:W-:-:S15]  /*8c70*/  BRA.U !UP1, `(.L_x_38) ;  /* 0x0000004909187547 */ /* 0x002fde000b800000 */
[----:B------:R-:W2:Y:S04]  /*8c80*/  LDL.LU R211, [R1+0x18] ;  /* 0x0000180001d37983 */ /* 0x000ea80000300800 */
[----:B------:R-:W3:Y:S04]  /*8c90*/  LDL.LU R209, [R1+0x30] ;  /* 0x0000300001d17983 */ /* 0x000ee80000300800 */
[----:B------:R-:W3:Y:S01]  /*8ca0*/  LDL.LU R210, [R1+0x2c] ;  /* 0x00002c0001d27983 */ /* 0x000ee20000300800 */
[----:B------:R-:W-:Y:S01]  /*8cb0*/  IMAD.U32 R2, RZ, RZ, UR22 ;  /* 0x00000016ff027e24 */ /* 0x000fe2000f8e00ff */
[C---:B-----5:R-:W-:Y:S01]  /*8cc0*/  SHF.L.U32 R0, R213.reuse, 0x5, RZ ;  /* 0x00000005d5007819 */ /* 0x060fe200000006ff */
[----:B------:R-:W-:Y:S01]  /*8cd0*/  IMAD.U32 R3, RZ, RZ, UR20 ;  /* 0x00000014ff037e24 */ /* 0x000fe2000f8e00ff */
[----:B------:R-:W-:Y:S01]  /*8ce0*/  SHF.R.U32.HI R5, RZ, 0x1, R213 ;  /* 0x00000001ff057819 */ /* 0x000fe200000116d5 */
[----:B------:R-:W-:Y:S01]  /*8cf0*/  IMAD.SHL.U32 R6, R213, 0x40, RZ ;  /* 0x00000040d5067824 */ /* 0x000fe200078e00ff */
[----:B------:R-:W-:Y:S01]  /*8d00*/  S2UR UR6, SR_CgaCtaId ;  /* 0x00000000000679c3 */ /* 0x000fe20000008800 */
[----:B------:R-:W-:Y:S01]  /*8d10*/  IMAD.WIDE.U32 R2, R168, UR10, R2 ;  /* 0x0000000aa8027c25 */ /* 0x000fe2000f8e0002 */
[----:B------:R-:W-:-:S02]  /*8d20*/  MOV R173, R170 ;  /* 0x000000aa00ad7202 */ /* 0x000fc40000000f00 */
[----:B------:R-:W-:Y:S01]  /*8d30*/  LOP3.LUT R8, R6, 0x200, RZ, 0xc0, !PT ;  /* 0x0000020006087812 */ /* 0x000fe200078ec0ff */
[----:B------:R-:W-:Y:S02]  /*8d40*/  IMAD R4, R249, UR4, RZ ;  /* 0x00000004f9047c24 */ /* 0x000fe4000f8e02ff */
[----:B------:R-:W-:Y:S01]  /*8d50*/  IMAD.MOV.U32 R174, RZ, RZ, R169 ;  /* 0x000000ffffae7224 */ /* 0x000fe200078e00a9 */
[----:B------:R-:W-:Y:S01]  /*8d60*/  LOP3.LUT R8, R8, 0x7c00, R0, 0xf8, !PT ;  /* 0x00007c0008087812 */ /* 0x000fe200078ef800 */
[C---:B------:R-:W-:Y:S01]  /*8d70*/  IMAD R4, R212.reuse, UR5, R4 ;  /* 0x00000005d4047c24 */ /* 0x040fe2000f8e0204 */
[----:B------:R-:W1:Y:S01]  /*8d80*/  S2UR UR5, SR_CgaCtaId ;  /* 0x00000000000579c3 */ /* 0x000e620000008800 */
[----:B------:R-:W-:Y:S02]  /*8d90*/  IMAD.MOV.U32 R168, RZ, RZ, R171 ;  /* 0x000000ffffa87224 */ /* 0x000fe400078e00ab */
[----:B--2---:R-:W-:Y:S02]  /*8da0*/  IMAD.IADD R3, R211, 0x1, R3 ;  /* 0x00000001d3037824 */ /* 0x004fe400078e0203 */
[----:B------:R-:W-:Y:S01]  /*8db0*/  IMAD.WIDE.U32 R2, R212, UR4, R2 ;  /* 0x00000004d4027c25 */ /* 0x000fe2000f8e0002 */
[----:B------:R-:W-:-:S02]  /*8dc0*/  UIADD3 UR4, UPT, UPT, UR15, -0x2, URZ ;  /* 0xfffffffe0f047890 */ /* 0x000fc4000fffe0ff */
[----:B------:R-:W-:Y:S01]  /*8dd0*/  UIADD3 UR15, UPT, UPT, UR15, -0x3, URZ ;  /* 0xfffffffd0f0f7890 */ /* 0x000fe2000fffe0ff */
[----:B---3--:R-:W-:Y:S01]  /*8de0*/  LOP3.LUT R249, R210, R209, RZ, 0xfc, !PT ;  /* 0x000000d1d2f97212 */ /* 0x008fe200078efcff */
[----:B------:R-:W-:Y:S01]  /*8df0*/  UIMAD.WIDE.U32 UR12, UR4, UR10, URZ ;  /* 0x0000000a040c72a5 */ /* 0x000fe2000f8e00ff */
[C---:B------:R-:W-:Y:S02]  /*8e00*/  IADD3 R0, P0, PT, R214.reuse, R2, RZ ;  /* 0x00000002d6007210 */ /* 0x040fe40007f1e0ff */
[----:B------:R-:W-:Y:S01]  /*8e10*/  LOP3.LUT R214, R214, 0x1c0, R6, 0xf8, !PT ;  /* 0x000001c0d6d67812 */ /* 0x000fe200078ef806 */
[----:B------:R-:W-:Y:S02]  /*8e20*/  UIMAD UR4, UR4, UR11, UR13 ;  /* 0x0000000b040472a4 */ /* 0x000fe4000f8e020d */
[----:B------:R-:W-:Y:S01]  /*8e30*/  IMAD.X R2, R3, 0x1, R4, P0 ;  /* 0x0000000103027824 */ /* 0x000fe200000e0604 */
[C---:B------:R-:W-:Y:S01]  /*8e40*/  LOP3.LUT R240, R214.reuse, 0x8, R213, 0x78, !PT ;  /* 0x00000008d6f07812 */ /* 0x040fe200078e78d5 */
[----:B------:R-:W-:Y:S01]  /*8e50*/  IMAD.U32 R4, RZ, RZ, UR12 ;  /* 0x0000000cff047e24 */ /* 0x000fe2000f8e00ff */
[----:B------:R-:W-:Y:S01]  /*8e60*/  LOP3.LUT R214, R214, 0x8, R5, 0x78, !PT ;  /* 0x00000008d6d67812 */ /* 0x000fe200078e7805 */
[----:B------:R-:W-:Y:S01]  /*8e70*/  IMAD.U32 R5, RZ, RZ, UR13 ;  /* 0x0000000dff057e24 */ /* 0x000fe2000f8e00ff */
[C---:B------:R-:W-:Y:S01]  /*8e80*/  SHF.L.U32 R5, R0.reuse, 0x1, RZ ;  /* 0x0000000100057819 */ /* 0x040fe200000006ff */
[----:B------:R-:W-:Y:S01]  /*8e90*/  IMAD.U32 R3, RZ, RZ, UR4 ;  /* 0x00000004ff037e24 */ /* 0x000fe2000f8e00ff */
[----:B------:R-:W-:Y:S01]  /*8ea0*/  SHF.L.U64.HI R7, R0, 0x1, R2 ;  /* 0x0000000100077819 */ /* 0x000fe20000010202 */
[----:B------:R-:W-:Y:S01]  /*8eb0*/  UMOV UR4, 0x400 ;  /* 0x0000040000047882 */ /* 0x000fe20000000000 */
[----:B------:R-:W-:Y:S01]  /*8ec0*/  LOP3.LUT R0, R6, 0x400, RZ, 0xc0, !PT ;  /* 0x0000040006007812 */ /* 0x000fe200078ec0ff */
[----:B-1----:R-:W-:Y:S01]  /*8ed0*/  ULEA UR5, UR5, UR4, 0x18 ;  /* 0x0000000405057291 */ /* 0x002fe2000f8ec0ff */
[----:B------:R-:W-:Y:S01]  /*8ee0*/  LEA R5, P0, R4, R5, 0x8 ;  /* 0x0000000504057211 */ /* 0x000fe200078040ff */
[----:B------:R-:W-:Y:S01]  /*8ef0*/  USHF.L.U64.HI UR11, UR10, 0x5, UR11 ;  /* 0x000000050a0b7899 */ /* 0x000fe2000801020b */
[----:B------:R-:W-:Y:S01]  /*8f00*/  LOP3.LUT R2, R8, R214, RZ, 0xfc, !PT ;  /* 0x000000d608027212 */ /* 0x000fe200078efcff */
[----:B------:R-:W-:Y:S01]  /*8f10*/  IMAD R240, R240, 0x2, R0 ;  /* 0x00000002f0f07824 */ /* 0x000fe200078e0200 */
[----:B------:R-:W-:Y:S01]  /*8f20*/  LEA.HI.X R4, R4, R7, R3, 0x8, P0 ;  /* 0x0000000704047211 */ /* 0x000fe200000f4403 */
[----:B------:R-:W-:Y:S01]  /*8f30*/  IMAD.MOV.U32 R3, RZ, RZ, R172 ;  /* 0x000000ffff037224 */ /* 0x000fe200078e00ac */
[----:B------:R-:W-:Y:S01]  /*8f40*/  IADD3 R0, P0, PT, R5, UR8, RZ ;  /* 0x0000000805007c10 */ /* 0x000fe2000ff1e0ff */
[----:B------:R-:W-:Y:S01]  /*8f50*/  VIADD R242, R240, UR5 ;  /* 0x00000005f0f27c36 */ /* 0x000fe20008000000 */
[----:B------:R-:W-:Y:S01]  /*8f60*/  LEA R244, R2, UR5, 0x1 ;  /* 0x0000000502f47c11 */ /* 0x000fe2000f8e08ff */
[----:B------:R-:W-:Y:S01]  /*8f70*/  UMOV UR8, 0x400 ;  /* 0x0000040000087882 */ /* 0x000fe20000000000 */
[----:B------:R-:W-:Y:S01]  /*8f80*/  IADD3.X R252, PT, PT, R4, UR9, RZ, P0, !PT ;  /* 0x0000000904fc7c10 */ /* 0x000fe200087fe4ff */
[----:B------:R1:W-:Y:S01]  /*8f90*/  STL [R1], R0 ;  /* 0x0000000001007387 */ /* 0x0003e20000100800 */
[----:B------:R-:W-:Y:S01]  /*8fa0*/  MOV R4, 0x20 ;  /* 0x0000002000047802 */ /* 0x000fe20000000f00 */
[----:B------:R-:W-:Y:S01]  /*8fb0*/  USHF.L.U32 UR10, UR10, 0x5, URZ ;  /* 0x000000050a0a7899 */ /* 0x000fe200080006ff */
[----:B------:R-:W-:Y:S01]  /*8fc0*/  LEA R249, R249, UR5, 0x1 ;  /* 0x00000005f9f97c11 */ /* 0x000fe2000f8e08ff */
[----:B------:R-:W2:Y:S01]  /*8fd0*/  LDCU UR4, c[0x0][0x45c] ;  /* 0x00008b80ff0477ac */ /* 0x000ea20008000800 */
[----:B------:R-:W-:Y:S01]  /*8fe0*/  SEL R2, R4, 0xffffffe0, !P6 ;  /* 0xffffffe004027807 */ /* 0x000fe20007000000 */
[----:B------:R-:W-:-:S04]  /*8ff0*/  ULEA UR6, UR6, UR8, 0x18 ;  /* 0x0000000806067291 */ /* 0x000fc8000f8ec0ff */
[----:B------:R-:W-:Y:S02]  /*9000*/  IMAD.IADD R247, R244, 0x1, R2 ;  /* 0x00000001f4f77824 */ /* 0x000fe400078e0202 */
[----:B-1----:R-:W-:-:S05]  /*9010*/  IMAD.MOV.U32 R0, RZ, RZ, 0x40 ;  /* 0x00000040ff007424 */ /* 0x002fca00078e00ff */
[----:B------:R-:W-:-:S04]  /*9020*/  SEL R0, R0, 0xffffffc0, !P5 ;  /* 0xffffffc000007807 */ /* 0x000fc80006800000 */
[----:B------:R-:W-:Y:S01]  /*9030*/  IADD3 R245, PT, PT, R244, R0, RZ ;  /* 0x00000000f4f57210 */ /* 0x000fe20007ffe0ff */
[C---:B------:R-:W-:Y:S02]  /*9040*/  IMAD.IADD R241, R242.reuse, 0x1, R0 ;  /* 0x00000001f2f17824 */ /* 0x040fe400078e0200 */
[----:B------:R-:W-:Y:S02]  /*9050*/  IMAD.IADD R242, R242, 0x1, R2 ;  /* 0x00000001f2f27824 */ /* 0x000fe400078e0202 */
[C---:B------:R-:W-:Y:S01]  /*9060*/  IMAD.IADD R246, R2.reuse, 0x1, R245 ;  /* 0x0000000102f67824 */ /* 0x040fe200078e02f5 */
[----:B------:R-:W-:Y:S01]  /*9070*/  IADD3 R243, PT, PT, R2, R241, RZ ;  /* 0x000000f102f37210 */ /* 0x000fe20007ffe0ff */
[----:B--2---:R-:W-:Y:S06]  /*9080*/  BRA `(.L_x_39) ;  /* 0x0000000000c87947 */ /* 0x004fec0003800000 */
.L_x_41:
[----:B------:R-:W1:Y:S02]  /*9090*/  LDC.64 R170, c[0x0][0x3b8] ;  /* 0x0000ee00ffaa7b82 */ /* 0x000e640000000a00 */
[C---:B-1----:R-:W-:Y:S01]  /*90a0*/  SHF.L.U64.HI R175, R170.reuse, 0x4, R171 ;  /* 0x00000004aaaf7819 */ /* 0x042fe200000102ab */
[----:B------:R-:W-:Y:S04]  /*90b0*/  IMAD.WIDE.U32 R208, R170, UR15, RZ ;  /* 0x0000000faad07c25 */ /* 0x000fe8000f8e00ff */
[----:B------:R-:W-:Y:S01]  /*90c0*/  IMAD R172, R171, UR15, R209 ;  /* 0x0000000fabac7c24 */ /* 0x000fe2000f8e02d1 */
[----:B------:R-:W-:Y:S01]  /*90d0*/  LEA R206, P1, R208, R251, 0x8 ;  /* 0x000000fbd0ce7211 */ /* 0x000fe200078240ff */
[C---:B------:R-:W-:Y:S01]  /*90e0*/  IMAD.SHL.U32 R204, R170.reuse, 0x10, RZ ;  /* 0x00000010aacc7824 */ /* 0x040fe200078e00ff */
[----:B------:R-:W-:Y:S02]  /*90f0*/  SHF.L.U64.HI R209, R170, 0x5, R171 ;  /* 0x00000005aad17819 */ /* 0x000fe400000102ab */
[C-C-:B------:R-:W-:Y:S02]  /*9100*/  LEA.HI.X R207, R208.reuse, R250, R172.reuse, 0x8, P1 ;  /* 0x000000fad0cf7211 */ /* 0x140fe400008f44ac */
[CC--:B------:R-:W-:Y:S03]  /*9110*/  LEA R2, P0, R208.reuse, R204.reuse, 0x7 ;  /* 0x000000ccd0027211 */ /* 0x0c0fe600078038ff */
[----:B------:R-:W-:Y:S01]  /*9120*/  @!PT LDS RZ, [RZ] ;  /* 0x00000000fffff984 */ /* 0x000fe20000000800 */
[----:B------:R-:W-:Y:S01]  /*9130*/  @!PT LDS RZ, [RZ] ;  /* 0x00000000fffff984 */ /* 0x000fe20000000800 */
[----:B------:R-:W-:Y:S01]  /*9140*/  @!PT LDS RZ, [RZ] ;  /* 0x00000000fffff984 */ /* 0x000fe20000000800 */
[----:B------:R1:W-:Y:S01]  /*9150*/  LDGSTS.E.BYPASS.LTC128B.128 [R249+0x4000], desc[UR16][R206.64] ;  /* 0x04000000cef97fae */ /* 0x0003e2000b981a10 */
[----:B------:R-:W-:Y:S01]  /*9160*/  LEA.HI.X R169, R208, R175, R172, 0x7, P0 ;  /* 0x000000afd0a97211 */ /* 0x000fe200000f3cac */
[----:B------:R-:W-:Y:S01]  /*9170*/  IMAD.SHL.U32 R208, R170, 0x20, RZ ;  /* 0x00000020aad07824 */ /* 0x000fe200078e00ff */
[----:B------:R-:W-:Y:S02]  /*9180*/  IADD3 R205, P0, PT, R2, R204, RZ ;  /* 0x000000cc02cd7210 */ /* 0x000fe40007f1e0ff */
[----:B------:R-:W-:Y:S02]  /*9190*/  LEA R172, P1, R170, R2, 0x6 ;  /* 0x00000002aaac7211 */ /* 0x000fe400078230ff */
[----:B------:R-:W-:Y:S01]  /*91a0*/  LEA R214, P2, R2, R251, 0x1 ;  /* 0x000000fb02d67211 */ /* 0x000fe200078408ff */
[----:B------:R-:W-:Y:S01]  /*91b0*/  IMAD.X R210, R169, 0x1, R175, P0 ;  /* 0x00000001a9d27824 */ /* 0x000fe200000e06af */
[----:B------:R-:W-:Y:S02]  /*91c0*/  LEA.HI.X R171, R170, R169, R171, 0x6, P1 ;  /* 0x000000a9aaab7211 */ /* 0x000fe400008f34ab */
[C---:B------:R-:W-:Y:S02]  /*91d0*/  IADD3 R170, P0, PT, R2.reuse, R208, RZ ;  /* 0x000000d002aa7210 */ /* 0x040fe40007f1e0ff */
[-C--:B------:R-:W-:Y:S02]  /*91e0*/  LEA R212, P1, R205, R251.reuse, 0x1 ;  /* 0x000000fbcdd47211 */ /* 0x080fe400078208ff */
[-C--:B------:R-:W-:Y:S01]  /*91f0*/  LEA.HI.X R215, R2, R250.reuse, R169, 0x1, P2 ;  /* 0x000000fa02d77211 */ /* 0x080fe200010f0ca9 */
[----:B------:R-:W-:Y:S01]  /*9200*/  IMAD.X R169, R169, 0x1, R209, P0 ;  /* 0x00000001a9a97824 */ /* 0x000fe200000e06d1 */
[----:B------:R-:W-:Y:S02]  /*9210*/  LEA.HI.X R213, R205, R250, R210, 0x1, P1 ;  /* 0x000000facdd57211 */ /* 0x000fe400008f0cd2 */
[-C--:B------:R-:W-:Y:S01]  /*9220*/  LEA R210, P4, R170, R251.reuse, 0x1 ;  /* 0x000000fbaad27211 */ /* 0x080fe200078808ff */
[----:B------:R2:W-:Y:S01]  /*9230*/  LDGSTS.E.BYPASS.LTC128B.128 [R249+0x4800], desc[UR16][R214.64] ;  /* 0x04800000d6f97fae */ /* 0x0005e2000b981a10 */
[C---:B------:R-:W-:Y:S02]  /*9240*/  IADD3 R2, P0, PT, R172.reuse, R208, RZ ;  /* 0x000000d0ac027210 */ /* 0x040fe40007f1e0ff */
[-C--:B------:R-:W-:Y:S01]  /*9250*/  LEA R208, P2, R172, R251.reuse, 0x1 ;  /* 0x000000fbacd07211 */ /* 0x080fe200078408ff */
[----:B------:R2:W-:Y:S01]  /*9260*/  LDGSTS.E.BYPASS.LTC128B.128 [R249+0x5000], desc[UR16][R212.64] ;  /* 0x05000000d4f97fae */ /* 0x0005e2000b981a10 */
[C---:B------:R-:W-:Y:S02]  /*9270*/  LEA.HI.X R211, R170.reuse, R250, R169, 0x1, P4 ;  /* 0x000000faaad37211 */ /* 0x040fe400020f0ca9 */
[-C--:B-1----:R-:W-:Y:S02]  /*9280*/  IADD3 R207, P3, PT, R170, R204.reuse, RZ ;  /* 0x000000ccaacf7210 */ /* 0x082fe40007f7e0ff */
[C---:B------:R-:W-:Y:S01]  /*9290*/  IADD3 R205, P1, PT, R172.reuse, R204, RZ ;  /* 0x000000ccaccd7210 */ /* 0x040fe20007f3e0ff */
[----:B------:R2:W-:Y:S02]  /*92a0*/  LDGSTS.E.BYPASS.LTC128B.128 [R249+0x5800], desc[UR16][R210.64] ;  /* 0x05800000d2f97fae */ /* 0x0005e4000b981a10 */
[----:B------:R-:W-:Y:S02]  /*92b0*/  IMAD.X R219, R169, 0x1, R175, P3 ;  /* 0x00000001a9db7824 */ /* 0x000fe400018e06af */
[C---:B------:R-:W-:Y:S01]  /*92c0*/  IMAD.X R169, R171.reuse, 0x1, R209, P0 ;  /* 0x00000001aba97824 */ /* 0x040fe200000e06d1 */
[-C--:B------:R-:W-:Y:S01]  /*92d0*/  LEA.HI.X R209, R172, R250.reuse, R171, 0x1, P2 ;  /* 0x000000faacd17211 */ /* 0x080fe200010f0cab */
[----:B------:R-:W-:Y:S01]  /*92e0*/  IMAD.X R175, R171, 0x1, R175, P1 ;  /* 0x00000001abaf7824 */ /* 0x000fe200008e06af */
[-C--:B------:R-:W-:Y:S02]  /*92f0*/  LEA R206, P2, R207, R251.reuse, 0x1 ;  /* 0x000000fbcfce7211 */ /* 0x080fe400078408ff */
[-C--:B------:R-:W-:Y:S02]  /*9300*/  LEA R204, P1, R205, R251.reuse, 0x1 ;  /* 0x000000fbcdcc7211 */ /* 0x080fe400078208ff */
[-C--:B------:R-:W-:Y:S02]  /*9310*/  LEA.HI.X R207, R207, R250.reuse, R219, 0x1, P2 ;  /* 0x000000facfcf7211 */ /* 0x080fe400010f0cdb */
[C---:B------:R-:W-:Y:S02]  /*9320*/  LEA R170, P0, R2.reuse, R251, 0x1 ;  /* 0x000000fb02aa7211 */ /* 0x040fe400078008ff */
[-C--:B------:R-:W-:Y:S01]  /*9330*/  LEA.HI.X R205, R205, R250.reuse, R175, 0x1, P1 ;  /* 0x000000facdcd7211 */ /* 0x080fe200008f0caf */
[----:B------:R2:W-:Y:S01]  /*9340*/  LDGSTS.E.BYPASS.LTC128B.128 [R249+0x6000], desc[UR16][R206.64] ;  /* 0x06000000cef97fae */ /* 0x0005e2000b981a10 */
[----:B------:R-:W-:Y:S03]  /*9350*/  LEA.HI.X R171, R2, R250, R169, 0x1, P0 ;  /* 0x000000fa02ab7211 */ /* 0x000fe600000f0ca9 */
[----:B------:R2:W-:Y:S04]  /*9360*/  LDGSTS.E.BYPASS.LTC128B.128 [R249+0x6800], desc[UR16][R208.64] ;  /* 0x06800000d0f97fae */ /* 0x0005e8000b981a10 */
[----:B------:R2:W-:Y:S04]  /*9370*/  LDGSTS.E.BYPASS.LTC128B.128 [R249+0x7000], desc[UR16][R204.64] ;  /* 0x07000000ccf97fae */ /* 0x0005e8000b981a10 */
[----:B------:R2:W-:Y:S04]  /*9380*/  LDGSTS.E.BYPASS.LTC128B.128 [R249+0x7800], desc[UR16][R170.64] ;  /* 0x07800000aaf97fae */ /* 0x0005e8000b981a10 */
[----:B------:R-:W0:Y:S01]  /*9390*/  LDGDEPBAR ;  /* 0x00000000000079af */ /* 0x000e220000000000 */
[----:B------:R-:W-:Y:S05]  /*93a0*/  BRA `(.L_x_40) ;  /* 0x00000010002c7947 */ /* 0x000fea0003800000 */
.L_x_39:
[----:B--2---:R-:W2:Y:S01]  /*93b0*/  LDL R0, [R1] ;  /* 0x0000000001007983 */ /* 0x004ea20000100800 */
[----:B------:R-:W-:Y:S04]  /*93c0*/  DEPBAR.LE SB0, 0x0 ;  /* 0x000080000000791a */ /* 0x000fe80000000000 */
[----:B------:R-:W-:Y:S01]  /*93d0*/  BAR.SYNC.DEFER_BLOCKING 0x0 ;  /* 0x0000000000007b1d */ /* 0x000fe20000010000 */
[----:B------:R-:W-:Y:S01]  /*93e0*/  IMAD.MOV.U32 R15, RZ, RZ, R252 ;  /* 0x000000ffff0f7224 */ /* 0x000fe200078e00fc */
[----:B------:R-:W-:Y:S01]  /*93f0*/  UISETP.NE.AND UP0, UPT, UR15, -0x1, UPT ;  /* 0xffffffff0f00788c */ /* 0x000fe2000bf05270 */
[----:B--2---:R-:W-:Y:S01]  /*9400*/  IMAD.MOV.U32 R14, RZ, RZ, R0 ;  /* 0x000000ffff0e7224 */ /* 0x004fe200078e0000 */
[----:B------:R-:W-:Y:S04]  /*9410*/  IADD3 R4, P0, PT, R0, UR10, RZ ;  /* 0x0000000a00047c10 */ /* 0x000fe8000ff1e0ff */
[----:B------:R-:W-:Y:S01]  /*9420*/  @!PT LDS RZ, [RZ] ;  /* 0x00000000fffff984 */ /* 0x000fe20000000800 */
[----:B------:R-:W-:Y:S01]  /*9430*/  @!PT LDS RZ, [RZ] ;  /* 0x00000000fffff984 */ /* 0x000fe20000000800 */
[----:B------:R-:W-:Y:S01]  /*9440*/  @!PT LDS RZ, [RZ] ;  /* 0x00000000fffff984 */ /* 0x000fe20000000800 */
[----:B------:R-:W-:Y:S01]  /*9450*/  LDGSTS.E.BYPASS.LTC128B.128 [R249+0x8000], desc[UR16][R14.64] ;  /* 0x080000000ef97fae */ /* 0x000fe2000b981a10 */
[----:B------:R-:W-:Y:S02]  /*9460*/  IADD3.X R5, PT, PT, R252, UR11, RZ, P0, !PT ;  /* 0x0000000bfc057c10 */ /* 0x000fe400087fe4ff */
[----:B------:R-:W-:Y:S04]  /*9470*/  IADD3 R12, P0, PT, R4, UR10, RZ ;  /* 0x0000000a040c7c10 */ /* 0x000fe8000ff1e0ff */
[----:B------:R-:W-:Y:S01]  /*9480*/  IADD3.X R13, PT, PT, R5, UR11, RZ, P0, !PT ;  /* 0x0000000b050d7c10 */ /* 0x000fe200087fe4ff */
[----:B------:R1:W-:Y:S01]  /*9490*/  LDGSTS.E.BYPASS.LTC128B.128 [R249+0x8800], desc[UR16][R4.64] ;  /* 0x0880000004f97fae */ /* 0x0003e2000b981a10 */
[----:B------:R-:W-:Y:S04]  /*94a0*/  IADD3 R10, P0, PT, R12, UR10, RZ ;  /* 0x0000000a0c0a7c10 */ /* 0x000fe8000ff1e0ff */
[----:B------:R-:W-:Y:S02]  /*94b0*/  IADD3.X R11, PT, PT, R13, UR11, RZ, P0, !PT ;  /* 0x0000000b0d0b7c10 */ /* 0x000fe400087fe4ff */
[----:B------:R-:W-:Y:S01]  /*94c0*/  IADD3 R8, P0, PT, R10, UR10, RZ ;  /* 0x0000000a0a087c10 */ /* 0x000fe2000ff1e0ff */
[----:B------:R2:W-:Y:S03]  /*94d0*/  LDGSTS.E.BYPASS.LTC128B.128 [R249+0x9000], desc[UR16][R12.64] ;  /* 0x090000000cf97fae */ /* 0x0005e6000b981a10 */
[----:B------:R-:W-:Y:S02]  /*94e0*/  IADD3.X R9, PT, PT, R11, UR11, RZ, P0, !PT ;  /* 0x0000000b0b097c10 */ /* 0x000fe400087fe4ff */
[----:B------:R-:W-:Y:S03]  /*94f0*/  IADD3 R6, P0, PT, R8, UR10, RZ ;  /* 0x0000000a08067c10 */ /* 0x000fe6000ff1e0ff */
[----:B------:R-:W-:Y:S01]  /*9500*/  LDGSTS.E.BYPASS.LTC128B.128 [R249+0x9800], desc[UR16][R10.64] ;  /* 0x098000000af97fae */ /* 0x000fe2000b981a10 */
[----:B------:R-:W-:Y:S07]  /*9510*/  IADD3.X R7, PT, PT, R9, UR11, RZ, P0, !PT ;  /* 0x0000000b09077c10 */ /* 0x000fee00087fe4ff */
[----:B------:R-:W-:Y:S01]  /*9520*/  LDGSTS.E.BYPASS.LTC128B.128 [R249+0xa000], desc[UR16][R8.64] ;  /* 0x0a00000008f97fae */ /* 0x000fe2000b981a10 */
[----:B-1----:R-:W-:Y:S04]  /*9530*/  IADD3 R4, P0, PT, R6, UR10, RZ ;  /* 0x0000000a06047c10 */ /* 0x002fe8000ff1e0ff */
[----:B------:R-:W-:Y:S03]  /*9540*/  IADD3.X R5, PT, PT, R7, UR11, RZ, P0, !PT ;  /* 0x0000000b07057c10 */ /* 0x000fe600087fe4ff */
[----:B------:R-:W-:Y:S01]  /*9550*/  LDGSTS.E.BYPASS.LTC128B.128 [R249+0xa800], desc[UR16][R6.64] ;  /* 0x0a80000006f97fae */ /* 0x000fe2000b981a10 */
[----:B--2---:R-:W-:Y:S04]  /*9560*/  IADD3 R12, P0, PT, R4, UR10, RZ ;  /* 0x0000000a040c7c10 */ /* 0x004fe8000ff1e0ff */
[----:B------:R-:W-:Y:S03]  /*9570*/  IADD3.X R13, PT, PT, R5, UR11, RZ, P0, !PT ;  /* 0x0000000b050d7c10 */ /* 0x000fe600087fe4ff */
[----:B------:R1:W-:Y:S08]  /*9580*/  LDGSTS.E.BYPASS.LTC128B.128 [R249+0xb000], desc[UR16][R4.64] ;  /* 0x0b00000004f97fae */ /* 0x0003f0000b981a10 */
[----:B------:R2:W-:Y:S08]  /*9590*/  LDGSTS.E.BYPASS.LTC128B.128 [R249+0xb800], desc[UR16][R12.64] ;  /* 0x0b8000000cf97fae */ /* 0x0005f0000b981a10 */
[----:B------:R-:W-:Y:S08]  /*95a0*/  LDSM.16.M88.4 R128, [R244] ;  /* 0x00000000f480783b */ /* 0x000ff00000000200 */
[----:B------:R-:W1:Y:S08]  /*95b0*/  LDSM.16.M88.4 R16, [R240+UR5+0x4000] ;  /* 0x00400005f010783b */ /* 0x000e700008000200 */
[----:B------:R-:W3:Y:S08]  /*95c0*/  LDSM.16.M88.4 R124, [R244+0x2000] ;  /* 0x00200000f47c783b */ /* 0x000ef00000000200 */
[----:B------:R-:W4:Y:S08]  /*95d0*/  LDSM.16.M88.4 R32, [R240+UR5+0x4800] ;  /* 0x00480005f020783b */ /* 0x000f300008000200 */
[----:B------:R-:W0:Y:S08]  /*95e0*/  LDGDEPBAR ;  /* 0x00000000000079af */ /* 0x000e300000000000 */
[----:B------:R-:W5:Y:S08]  /*95f0*/  LDSM.16.M88.4 R48, [R240+UR5+0x5000] ;  /* 0x00500005f030783b */ /* 0x000f700008000200 */
[----:B------:R-:W5:Y:S01]  /*9600*/  LDSM.16.M88.4 R64, [R240+UR5+0x5800] ;  /* 0x00580005f040783b */ /* 0x000f620008000200 */
[-C--:B-1----:R-:W-:Y:S07]  /*9610*/  HMMA.16816.F32.BF16 R4, R128, R16.reuse, RZ ;  /* 0x000000108004723c */ /* 0x082fee00000418ff */
[----:B------:R-:W1:Y:S01]  /*9620*/  LDSM.16.M88.4 R80, [R240+UR5+0x6000] ;  /* 0x00600005f050783b */ /* 0x000e620008000200 */
[C---:B---3--:R-:W-:Y:S07]  /*9630*/  HMMA.16816.F32.BF16 R8, R124.reuse, R16, RZ ;  /* 0x000000107c08723c */ /* 0x048fee00000418ff */
[----:B------:R-:W3:Y:S01]  /*9640*/  LDSM.16.M88.4 R96, [R240+UR5+0x6800] ;  /* 0x00680005f060783b */ /* 0x000ee20008000200 */
[-C--:B--2---:R-:W-:Y:S07]  /*9650*/  HMMA.16816.F32.BF16 R12, R124, R18.reuse, RZ ;  /* 0x000000127c0c723c */ /* 0x084fee00000418ff */
[----:B------:R-:W2:Y:S01]  /*9660*/  LDSM.16.M88.4 R112, [R240+UR5+0x7000] ;  /* 0x00700005f070783b */ /* 0x000ea20008000200 */
[C---:B------:R-:W-:Y:S07]  /*9670*/  HMMA.16816.F32.BF16 R16, R128.reuse, R18, RZ ;  /* 0x000000128010723c */ /* 0x040fee00000418ff */
[----:B------:R-:W2:Y:S01]  /*9680*/  LDSM.16.M88.4 R204, [R240+UR5+0x7800] ;  /* 0x00780005f0cc783b */ /* 0x000ea20008000200 */
[-C--:B----4-:R-:W-:Y:S07]  /*9690*/  HMMA.16816.F32.BF16 R20, R128, R32.reuse, RZ ;  /* 0x000000208014723c */ /* 0x090fee00000418ff */
[----:B------:R-:W-:Y:S01]  /*96a0*/  LDSM.16.M88.4 R208, [R247] ;  /* 0x00000000f7d0783b */ /* 0x000fe20000000200 */
[C---:B------:R-:W-:Y:S07]  /*96b0*/  HMMA.16816.F32.BF16 R24, R124.reuse, R32, RZ ;  /* 0x000000207c18723c */ /* 0x040fee00000418ff */
[----:B------:R-:W4:Y:S01]  /*96c0*/  LDSM.16.M88.4 R212, [R242+0x4000] ;  /* 0x00400000f2d4783b */ /* 0x000f220000000200 */
[-C--:B------:R-:W-:Y:S07]  /*96d0*/  HMMA.16816.F32.BF16 R28, R124, R34.reuse, RZ ;  /* 0x000000227c1c723c */ /* 0x080fee00000418ff */
[----:B------:R-:W4:Y:S01]  /*96e0*/  LDSM.16.M88.4 R216, [R247+0x2000] ;  /* 0x00200000f7d8783b */ /* 0x000f220000000200 */
[C---:B------:R-:W-:Y:S07]  /*96f0*/  HMMA.16816.F32.BF16 R32, R128.reuse, R34, RZ ;  /* 0x000000228020723c */ /* 0x040fee00000418ff */
[----:B------:R-:W4:Y:S01]  /*9700*/  LDSM.16.M88.4 R220, [R242+0x4800] ;  /* 0x00480000f2dc783b */ /* 0x000f220000000200 */
[-C--:B-----5:R-:W-:Y:S07]  /*9710*/  HMMA.16816.F32.BF16 R36, R128, R48.reuse, RZ ;  /* 0x000000308024723c */ /* 0x0a0fee00000418ff */
[----:B------:R-:W-:Y:S01]  /*9720*/  LDSM.16.M88.4 R224, [R242+0x5800] ;  /* 0x00580000f2e0783b */ /* 0x000fe20000000200 */
[C---:B------:R-:W-:Y:S07]  /*9730*/  HMMA.16816.F32.BF16 R40, R124.reuse, R48, RZ ;  /* 0x000000307c28723c */ /* 0x040fee00000418ff */
[----:B------:R-:W-:Y:S01]  /*9740*/  LDSM.16.M88.4 R228, [R242+0x6000] ;  /* 0x00600000f2e4783b */ /* 0x000fe20000000200 */
[-C--:B------:R-:W-:Y:S07]  /*9750*/  HMMA.16816.F32.BF16 R44, R124, R50.reuse, RZ ;  /* 0x000000327c2c723c */ /* 0x080fee00000418ff */
[----:B------:R-:W-:Y:S01]  /*9760*/  LDSM.16.M88.4 R232, [R242+0x6800] ;  /* 0x00680000f2e8783b */ /* 0x000fe20000000200 */
[C---:B------:R-:W-:Y:S07]  /*9770*/  HMMA.16816.F32.BF16 R48, R128.reuse, R50, RZ ;  /* 0x000000328030723c */ /* 0x040fee00000418ff */
[----:B------:R-:W-:Y:S01]  /*9780*/  LDSM.16.M88.4 R236, [R242+0x7000] ;  /* 0x00700000f2ec783b */ /* 0x000fe20000000200 */
[-C--:B------:R-:W-:Y:S08]  /*9790*/  HMMA.16816.F32.BF16 R52, R128, R64.reuse, RZ ;  /* 0x000000408034723c */ /* 0x080ff000000418ff */
[C---:B------:R-:W-:Y:S08]  /*97a0*/  HMMA.16816.F32.BF16 R56, R124.reuse, R64, RZ ;  /* 0x000000407c38723c */ /* 0x040ff000000418ff */
[-C--:B------:R-:W-:Y:S08]  /*97b0*/  HMMA.16816.F32.BF16 R60, R124, R66.reuse, RZ ;  /* 0x000000427c3c723c */ /* 0x080ff000000418ff */
[C---:B------:R-:W-:Y:S08]  /*97c0*/  HMMA.16816.F32.BF16 R64, R128.reuse, R66, RZ ;  /* 0x000000428040723c */ /* 0x040ff000000418ff */
[-C--:B-1----:R-:W-:Y:S08]  /*97d0*/  HMMA.16816.F32.BF16 R68, R128, R80.reuse, RZ ;  /* 0x000000508044723c */ /* 0x082ff000000418ff */
[C---:B------:R-:W-:Y:S08]  /*97e0*/  HMMA.16816.F32.BF16 R72, R124.reuse, R80, RZ ;  /* 0x000000507c48723c */ /* 0x040ff000000418ff */
[-C--:B------:R-:W-:Y:S08]  /*97f0*/  HMMA.16816.F32.BF16 R76, R124, R82.reuse, RZ ;  /* 0x000000527c4c723c */ /* 0x080ff000000418ff */
[C---:B------:R-:W-:Y:S08]  /*9800*/  HMMA.16816.F32.BF16 R80, R128.reuse, R82, RZ ;  /* 0x000000528050723c */ /* 0x040ff000000418ff */
[-C--:B---3--:R-:W-:Y:S08]  /*9810*/  HMMA.16816.F32.BF16 R84, R128, R96.reuse, RZ ;  /* 0x000000608054723c */ /* 0x088ff000000418ff */
[C---:B------:R-:W-:Y:S08]  /*9820*/  HMMA.16816.F32.BF16 R88, R124.reuse, R96, RZ ;  /* 0x000000607c58723c */ /* 0x040ff000000418ff */
[-C--:B------:R-:W-:Y:S08]  /*9830*/  HMMA.16816.F32.BF16 R92, R124, R98.reuse, RZ ;  /* 0x000000627c5c723c */ /* 0x080ff000000418ff */
[C---:B------:R-:W-:Y:S08]  /*9840*/  HMMA.16816.F32.BF16 R96, R128.reuse, R98, RZ ;  /* 0x000000628060723c */ /* 0x040ff000000418ff */
[-C--:B--2---:R-:W-:Y:S08]  /*9850*/  HMMA.16816.F32.BF16 R100, R128, R112.reuse, RZ ;  /* 0x000000708064723c */ /* 0x084ff000000418ff */
[C---:B------:R-:W-:Y:S08]  /*9860*/  HMMA.16816.F32.BF16 R104, R124.reuse, R112, RZ ;  /* 0x000000707c68723c */ /* 0x040ff000000418ff */
[-C--:B------:R-:W-:Y:S08]  /*9870*/  HMMA.16816.F32.BF16 R108, R124, R114.reuse, RZ ;  /* 0x000000727c6c723c */ /* 0x080ff000000418ff */
[C---:B------:R-:W-:Y:S08]  /*9880*/  HMMA.16816.F32.BF16 R112, R128.reuse, R114, RZ ;  /* 0x000000728070723c */ /* 0x040ff000000418ff */
[-C--:B------:R-:W-:Y:S08]  /*9890*/  HMMA.16816.F32.BF16 R116, R128, R204.reuse, RZ ;  /* 0x000000cc8074723c */ /* 0x080ff000000418ff */
[C---:B------:R-:W-:Y:S08]  /*98a0*/  HMMA.16816.F32.BF16 R120, R124.reuse, R204, RZ ;  /* 0x000000cc7c78723c */ /* 0x040ff000000418ff */
[-C--:B------:R-:W-:Y:S08]  /*98b0*/  HMMA.16816.F32.BF16 R124, R124, R206.reuse, RZ ;  /* 0x000000ce7c7c723c */ /* 0x080ff000000418ff */
[----:B------:R-:W-:Y:S01]  /*98c0*/  HMMA.16816.F32.BF16 R128, R128, R206, RZ ;  /* 0x000000ce8080723c */ /* 0x000fe200000418ff */
[----:B------:R-:W1:Y:S07]  /*98d0*/  LDSM.16.M88.4 R204, [R242+0x5000] ;  /* 0x00500000f2cc783b */ /* 0x000e6e0000000200 */
[-C--:B----4-:R-:W-:Y:S08]  /*98e0*/  HMMA.16816.F32.BF16 R4, R208, R212.reuse, R4 ;  /* 0x000000d4d004723c */ /* 0x090ff00000041804 */
[C---:B------:R-:W-:Y:S08]  /*98f0*/  HMMA.16816.F32.BF16 R8, R216.reuse, R212, R8 ;  /* 0x000000d4d808723c */ /* 0x040ff00000041808 */
[-C--:B------:R-:W-:Y:S08]  /*9900*/  HMMA.16816.F32.BF16 R12, R216, R214.reuse, R12 ;  /* 0x000000d6d80c723c */ /* 0x080ff0000004180c */
[C---:B------:R-:W-:Y:S01]  /*9910*/  HMMA.16816.F32.BF16 R16, R208.reuse, R214, R16 ;  /* 0x000000d6d010723c */ /* 0x040fe20000041810 */
[----:B------:R-:W2:Y:S07]  /*9920*/  LDSM.16.M88.4 R212, [R242+0x7800] ;  /* 0x00780000f2d4783b */ /* 0x000eae0000000200 */
[-C--:B------:R-:W-:Y:S08]  /*9930*/  HMMA.16816.F32.BF16 R20, R208, R220.reuse, R20 ;  /* 0x000000dcd014723c */ /* 0x080ff00000041814 */
[C---:B------:R-:W-:Y:S08]  /*9940*/  HMMA.16816.F32.BF16 R24, R216.reuse, R220, R24 ;  /* 0x000000dcd818723c */ /* 0x040ff00000041818 */
[-C--:B------:R-:W-:Y:S08]  /*9950*/  HMMA.16816.F32.BF16 R28, R216, R222.reuse, R28 ;  /* 0x000000ded81c723c */ /* 0x080ff0000004181c */
[C---:B------:R-:W-:Y:S01]  /*9960*/  HMMA.16816.F32.BF16 R32, R208.reuse, R222, R32 ;  /* 0x000000ded020723c */ /* 0x040fe20000041820 */
[----:B------:R-:W-:Y:S07]  /*9970*/  LDSM.16.M88.4 R220, [R241+0x4000] ;  /* 0x00400000f1dc783b */ /* 0x000fee0000000200 */
[-C--:B-1----:R-:W-:Y:S08]  /*9980*/  HMMA.16816.F32.BF16 R36, R208, R204.reuse, R36 ;  /* 0x000000ccd024723c */ /* 0x082ff00000041824 */
[C---:B------:R-:W-:Y:S08]  /*9990*/  HMMA.16816.F32.BF16 R40, R216.reuse, R204, R40 ;  /* 0x000000ccd828723c */ /* 0x040ff00000041828 */
[-C--:B------:R-:W-:Y:S08]  /*99a0*/  HMMA.16816.F32.BF16 R44, R216, R206.reuse, R44 ;  /* 0x000000ced82c723c */ /* 0x080ff0000004182c */
[C---:B------:R-:W-:Y:S01]  /*99b0*/  HMMA.16816.F32.BF16 R48, R208.reuse, R206, R48 ;  /* 0x000000ced030723c */ /* 0x040fe20000041830 */
[----:B------:R-:W1:Y:S07]  /*99c0*/  LDSM.16.M88.4 R204, [R245] ;  /* 0x00000000f5cc783b */ /* 0x000e6e0000000200 */
[-C--:B------:R-:W-:Y:S08]  /*99d0*/  HMMA.16816.F32.BF16 R52, R208, R224.reuse, R52 ;  /* 0x000000e0d034723c */ /* 0x080ff00000041834 */
[C---:B------:R-:W-:Y:S08]  /*99e0*/  HMMA.16816.F32.BF16 R56, R216.reuse, R224, R56 ;  /* 0x000000e0d838723c */ /* 0x040ff00000041838 */
[-C--:B------:R-:W-:Y:S08]  /*99f0*/  HMMA.16816.F32.BF16 R60, R216, R226.reuse, R60 ;  /* 0x000000e2d83c723c */ /* 0x080ff0000004183c */
[C---:B------:R-:W-:Y:S01]  /*9a00*/  HMMA.16816.F32.BF16 R64, R208.reuse, R226, R64 ;  /* 0x000000e2d040723c */ /* 0x040fe20000041840 */
[----:B------:R-:W3:Y:S07]  /*9a10*/  LDSM.16.M88.4 R224, [R245+0x2000] ;  /* 0x00200000f5e0783b */ /* 0x000eee0000000200 */
[-C--:B------:R-:W-:Y:S08]  /*9a20*/  HMMA.16816.F32.BF16 R68, R208, R228.reuse, R68 ;  /* 0x000000e4d044723c */ /* 0x080ff00000041844 */
[C---:B------:R-:W-:Y:S08]  /*9a30*/  HMMA.16816.F32.BF16 R72, R216.reuse, R228, R72 ;  /* 0x000000e4d848723c */ /* 0x040ff00000041848 */
[-C--:B------:R-:W-:Y:S08]  /*9a40*/  HMMA.16816.F32.BF16 R76, R216, R230.reuse, R76 ;  /* 0x000000e6d84c723c */ /* 0x080ff0000004184c */
[C---:B------:R-:W-:Y:S01]  /*9a50*/  HMMA.16816.F32.BF16 R80, R208.reuse, R230, R80 ;  /* 0x000000e6d050723c */ /* 0x040fe20000041850 */
[----:B------:R-:W4:Y:S07]  /*9a60*/  LDSM.16.M88.4 R228, [R241+0x4800] ;  /* 0x00480000f1e4783b */ /* 0x000f2e0000000200 */
[-C--:B------:R-:W-:Y:S08]  /*9a70*/  HMMA.16816.F32.BF16 R84, R208, R232.reuse, R84 ;  /* 0x000000e8d054723c */ /* 0x080ff00000041854 */
[C---:B------:R-:W-:Y:S08]  /*9a80*/  HMMA.16816.F32.BF16 R88, R216.reuse, R232, R88 ;  /* 0x000000e8d858723c */ /* 0x040ff00000041858 */
[-C--:B------:R-:W-:Y:S08]  /*9a90*/  HMMA.16816.F32.BF16 R92, R216, R234.reuse, R92 ;  /* 0x000000ead85c723c */ /* 0x080ff0000004185c */
[C---:B------:R-:W-:Y:S01]  /*9aa0*/  HMMA.16816.F32.BF16 R96, R208.reuse, R234, R96 ;  /* 0x000000ead060723c */ /* 0x040fe20000041860 */
[----:B------:R-:W5:Y:S07]  /*9ab0*/  LDSM.16.M88.4 R232, [R241+0x5000] ;  /* 0x00500000f1e8783b */ /* 0x000f6e0000000200 */
[-C--:B------:R-:W-:Y:S08]  /*9ac0*/  HMMA.16816.F32.BF16 R100, R208, R236.reuse, R100 ;  /* 0x000000ecd064723c */ /* 0x080ff00000041864 */
[C---:B------:R-:W-:Y:S08]  /*9ad0*/  HMMA.16816.F32.BF16 R104, R216.reuse, R236, R104 ;  /* 0x000000ecd868723c */ /* 0x040ff00000041868 */
[-C--:B------:R-:W-:Y:S08]  /*9ae0*/  HMMA.16816.F32.BF16 R108, R216, R238.reuse, R108 ;  /* 0x000000eed86c723c */ /* 0x080ff0000004186c */
[C---:B------:R-:W-:Y:S01]  /*9af0*/  HMMA.16816.F32.BF16 R112, R208.reuse, R238, R112 ;  /* 0x000000eed070723c */ /* 0x040fe20000041870 */
[----:B------:R-:W5:Y:S07]  /*9b00*/  LDSM.16.M88.4 R236, [R241+0x5800] ;  /* 0x00580000f1ec783b */ /* 0x000f6e0000000200 */
[-C--:B--2---:R-:W-:Y:S08]  /*9b10*/  HMMA.16816.F32.BF16 R116, R208, R212.reuse, R116 ;  /* 0x000000d4d074723c */ /* 0x084ff00000041874 */
[C---:B------:R-:W-:Y:S08]  /*9b20*/  HMMA.16816.F32.BF16 R120, R216.reuse, R212, R120 ;  /* 0x000000d4d878723c */ /* 0x040ff00000041878 */
[-C--:B------:R-:W-:Y:S01]  /*9b30*/  HMMA.16816.F32.BF16 R124, R216, R214.reuse, R124 ;  /* 0x000000d6d87c723c */ /* 0x080fe2000004187c */
[----:B------:R-:W2:Y:S07]  /*9b40*/  LDSM.16.M88.4 R216, [R241+0x6000] ;  /* 0x00600000f1d8783b */ /* 0x000eae0000000200 */
[----:B------:R-:W-:Y:S01]  /*9b50*/  HMMA.16816.F32.BF16 R128, R208, R214, R128 ;  /* 0x000000d6d080723c */ /* 0x000fe20000041880 */
[----:B------:R-:W2:Y:S07]  /*9b60*/  LDSM.16.M88.4 R208, [R241+0x6800] ;  /* 0x00680000f1d0783b */ /* 0x000eae0000000200 */
[-C--:B-1----:R-:W-:Y:S01]  /*9b70*/  HMMA.16816.F32.BF16 R4, R204, R220.reuse, R4 ;  /* 0x000000dccc04723c */ /* 0x082fe20000041804 */
[----:B------:R-:W1:Y:S07]  /*9b80*/  LDSM.16.M88.4 R212, [R241+0x7000] ;  /* 0x00700000f1d4783b */ /* 0x000e6e0000000200 */
[C---:B---3--:R-:W-:Y:S08]  /*9b90*/  HMMA.16816.F32.BF16 R8, R224.reuse, R220, R8 ;  /* 0x000000dce008723c */ /* 0x048ff00000041808 */
[-C--:B------:R-:W-:Y:S08]  /*9ba0*/  HMMA.16816.F32.BF16 R12, R224, R222.reuse, R12 ;  /* 0x000000dee00c723c */ /* 0x080ff0000004180c */
[C---:B------:R-:W-:Y:S01]  /*9bb0*/  HMMA.16816.F32.BF16 R16, R204.reuse, R222, R16 ;  /* 0x000000decc10723c */ /* 0x040fe20000041810 */
[----:B------:R-:W3:Y:S07]  /*9bc0*/  LDSM.16.M88.4 R220, [R241+0x7800] ;  /* 0x00780000f1dc783b */ /* 0x000eee0000000200 */
[-C--:B----4-:R-:W-:Y:S08]  /*9bd0*/  HMMA.16816.F32.BF16 R20, R204, R228.reuse, R20 ;  /* 0x000000e4cc14723c */ /* 0x090ff00000041814 */
[C---:B------:R-:W-:Y:S08]  /*9be0*/  HMMA.16816.F32.BF16 R24, R224.reuse, R228, R24 ;  /* 0x000000e4e018723c */ /* 0x040ff00000041818 */
[-C--:B------:R-:W-:Y:S08]  /*9bf0*/  HMMA.16816.F32.BF16 R28, R224, R230.reuse, R28 ;  /* 0x000000e6e01c723c */ /* 0x080ff0000004181c */
[C---:B------:R-:W-:Y:S01]  /*9c00*/  HMMA.16816.F32.BF16 R32, R204.reuse, R230, R32 ;  /* 0x000000e6cc20723c */ /* 0x040fe20000041820 */
[----:B------:R-:W-:Y:S07]  /*9c10*/  LDSM.16.M88.4 R228, [R246] ;  /* 0x00000000f6e4783b */ /* 0x000fee0000000200 */
[-C--:B-----5:R-:W-:Y:S08]  /*9c20*/  HMMA.16816.F32.BF16 R36, R204, R232.reuse, R36 ;  /* 0x000000e8cc24723c */ /* 0x0a0ff00000041824 */
        /* <DEDUP_REMOVED lines=9> */
[-C--:B--2---:R-:W-:Y:S08]  /*9cc0*/  HMMA.16816.F32.BF16 R68, R204, R216.reuse, R68 ;  /* 0x000000d8cc44723c */ /* 0x084ff00000041844 */
        /* <DEDUP_REMOVED lines=13> */
[----:B------:R-:W-:Y:S07]  /*9da0*/  LDSM.16.M88.4 R212, [R243+0x6000] ;  /* 0x00600000f3d4783b */ /* 0x000fee0000000200 */
[-C--:B---3--:R-:W-:Y:S08]  /*9db0*/  HMMA.16816.F32.BF16 R116, R204, R220.reuse, R116 ;  /* 0x000000dccc74723c */ /* 0x088ff00000041874 */
[C---:B------:R-:W-:Y:S08]  /*9dc0*/  HMMA.16816.F32.BF16 R120, R224.reuse, R220, R120 ;  /* 0x000000dce078723c */ /* 0x040ff00000041878 */
[-C--:B------:R-:W-:Y:S01]  /*9dd0*/  HMMA.16816.F32.BF16 R124, R224, R222.reuse, R124 ;  /* 0x000000dee07c723c */ /* 0x080fe2000004187c */
[----:B------:R-:W-:Y:S07]  /*9de0*/  LDSM.16.M88.4 R224, [R243+0x7000] ;  /* 0x00700000f3e0783b */ /* 0x000fee0000000200 */
[----:B------:R-:W-:Y:S01]  /*9df0*/  HMMA.16816.F32.BF16 R128, R204, R222, R128 ;  /* 0x000000decc80723c */ /* 0x000fe20000041880 */
[----:B------:R-:W1:Y:S07]  /*9e00*/  LDSM.16.M88.4 R204, [R243+0x5000] ;  /* 0x00500000f3cc783b */ /* 0x000e6e0000000200 */
[-C--:B----4-:R-:W-:Y:S01]  /*9e10*/  HMMA.16816.F32.BF16 R4, R228, R232.reuse, R4 ;  /* 0x000000e8e404723c */ /* 0x090fe20000041804 */
[----:B------:R-:W3:Y:S07]  /*9e20*/  LDSM.16.M88.4 R220, [R243+0x6800] ;  /* 0x00680000f3dc783b */ /* 0x000eee0000000200 */
[C---:B-----5:R-:W-:Y:S08]  /*9e30*/  HMMA.16816.F32.BF16 R8, R236.reuse, R232, R8 ;  /* 0x000000e8ec08723c */ /* 0x060ff00000041808 */
[-C--:B------:R-:W-:Y:S03]  /*9e40*/  HMMA.16816.F32.BF16 R12, R236, R234.reuse, R12 ;  /* 0x000000eaec0c723c */ /* 0x080fe6000004180c */
[----:B------:R-:W-:Y:S02]  /*9e50*/  FMNMX3.FTZ R170, R3, R4, R5, !PT ;  /* 0x0000000403aa7276 */ /* 0x000fe40007810005 */
[----:B------:R-:W-:Y:S03]  /*9e60*/  FMNMX3.FTZ R169, R168, R6, R7, !PT ;  /* 0x00000006a8a97276 */ /* 0x000fe60007810007 */
[C---:B------:R-:W-:Y:S01]  /*9e70*/  HMMA.16816.F32.BF16 R16, R228.reuse, R234, R16 ;  /* 0x000000eae410723c */ /* 0x040fe20000041810 */
[----:B------:R-:W4:Y:S01]  /*9e80*/  LDSM.16.M88.4 R232, [R243+0x7800] ;  /* 0x00780000f3e8783b */ /* 0x000f220000000200 */
[----:B------:R-:W-:Y:S04]  /*9e90*/  DEPBAR.LE SB0, 0x0 ;  /* 0x000080000000791a */ /* 0x000fe80000000000 */
[----:B------:R-:W-:Y:S02]  /*9ea0*/  FMNMX3.FTZ R2, R173, R8, R9, !PT ;  /* 0x00000008ad027276 */ /* 0x000fe40007810009 */
[-C--:B--2---:R-:W-:Y:S01]  /*9eb0*/  HMMA.16816.F32.BF16 R20, R228, R216.reuse, R20 ;  /* 0x000000d8e414723c */ /* 0x084fe20000041814 */
[----:B------:R-:W-:Y:S04]  /*9ec0*/  BAR.SYNC.DEFER_BLOCKING 0x0 ;  /* 0x0000000000007b1d */ /* 0x000fe80000010000 */
[----:B------:R-:W-:Y:S02]  /*9ed0*/  FMNMX3.FTZ R0, R174, R10, R11, !PT ;  /* 0x0000000aae007276 */ /* 0x000fe4000781000b */
[----:B------:R-:W-:Y:S01]  /*9ee0*/  FMNMX3.FTZ R2, R2, R12, R13, !PT ;  /* 0x0000000c02027276 */ /* 0x000fe2000781000d */
[C---:B------:R-:W-:Y:S04]  /*9ef0*/  HMMA.16816.F32.BF16 R24, R236.reuse, R216, R24 ;  /* 0x000000d8ec18723c */ /* 0x040fe80000041818 */
[----:B------:R-:W-:Y:S02]  /*9f00*/  FMNMX3.FTZ R0, R0, R14, R15, !PT ;  /* 0x0000000e00007276 */ /* 0x000fe4000781000f */
[----:B------:R-:W-:Y:S02]  /*9f10*/  FMNMX3.FTZ R170, R170, R16, R17, !PT ;  /* 0x00000010aaaa7276 */ /* 0x000fe40007810011 */
[-C--:B------:R-:W-:Y:S03]  /*9f20*/  HMMA.16816.F32.BF16 R28, R236, R218.reuse, R28 ;  /* 0x000000daec1c723c */ /* 0x080fe6000004181c */
[----:B------:R-:W-:Y:S02]  /*9f30*/  FMNMX3.FTZ R169, R169, R18, R19, !PT ;  /* 0x00000012a9a97276 */ /* 0x000fe40007810013 */
[----:B------:R-:W-:Y:S03]  /*9f40*/  FMNMX3.FTZ R216, R170, R20, R21, !PT ;  /* 0x00000014aad87276 */ /* 0x000fe60007810015 */
[C---:B------:R-:W-:Y:S04]  /*9f50*/  HMMA.16816.F32.BF16 R32, R228.reuse, R218, R32 ;  /* 0x000000dae420723c */ /* 0x040fe80000041820 */
[----:B------:R-:W-:Y:S02]  /*9f60*/  FMNMX3.FTZ R218, R2, R24, R25, !PT ;  /* 0x0000001802da7276 */ /* 0x000fe40007810019 */
[----:B------:R-:W-:Y:S02]  /*9f70*/  FMNMX3.FTZ R0, R0, R26, R27, !PT ;  /* 0x0000001a00007276 */ /* 0x000fe4000781001b */
[-C--:B-1----:R-:W-:Y:S03]  /*9f80*/  HMMA.16816.F32.BF16 R36, R228, R204.reuse, R36 ;  /* 0x000000cce424723c */ /* 0x082fe60000041824 */
[----:B------:R-:W-:Y:S02]  /*9f90*/  FMNMX3.FTZ R2, R169, R22, R23, !PT ;  /* 0x00000016a9027276 */ /* 0x000fe40007810017 */
        /* <DEDUP_REMOVED lines=35> */
[-C--:B---3--:R-:W-:Y:S03]  /*a1d0*/  HMMA.16816.F32.BF16 R84, R228, R220.reuse, R84 ;  /* 0x000000dce454723c */ /* 0x088fe60000041854 */
        /* <DEDUP_REMOVED lines=23> */
[-C--:B----4-:R-:W-:Y:S03]  /*a350*/  HMMA.16816.F32.BF16 R116, R228, R232.reuse, R116 ;  /* 0x000000e8e474723c */ /* 0x090fe60000041874 */
        /* <DEDUP_REMOVED lines=8> */
[----:B------:R-:W-:Y:S04]  /*a3e0*/  HMMA.16816.F32.BF16 R128, R228, R234, R128 ;  /* 0x000000eae480723c */ /* 0x000fe80000041880 */
[----:B------:R-:W-:Y:S02]  /*a3f0*/  FMNMX3.FTZ R218, R218, R120, R121, !PT ;  /* 0x00000078dada7276 */ /* 0x000fe40007810079 */
[----:B------:R-:W-:Y:S05]  /*a400*/  FMNMX3.FTZ R0, R0, R122, R123, !PT ;  /* 0x0000007a00007276 */ /* 0x000fea000781007b */
[----:B------:R-:W-:Y:S02]  /*a410*/  FMNMX3.FTZ R218, R218, R124, R125, !PT ;  /* 0x0000007cdada7276 */ /* 0x000fe4000781007d */
[----:B------:R-:W-:Y:S06]  /*a420*/  FMNMX3.FTZ R0, R0, R126, R127, !PT ;  /* 0x0000007e00007276 */ /* 0x000fec000781007f */
[----:B------:R-:W-:Y:S02]  /*a430*/  FMNMX3.FTZ R216, R216, R128, R129, !PT ;  /* 0x00000080d8d87276 */ /* 0x000fe40007810081 */
[----:B------:R-:W-:Y:S01]  /*a440*/  FMNMX3.FTZ R217, R2, R130, R131, !PT ;  /* 0x0000008202d97276 */ /* 0x000fe20007810083 */
[----:B------:R-:W-:Y:S06]  /*a450*/  BRA.U.ANY UP0, `(.L_x_41) ;  /* 0xffffffed000c7547 */ /* 0x000fec000b93ffff */
.L_x_40:
[----:B------:R-:W1:Y:S01]  /*a460*/  SHFL.BFLY PT, R172, R216, 0x2, 0x1f ;  /* 0x0c401f00d8ac7f89 */ /* 0x000e6200000e0000 */
[----:B------:R-:W-:Y:S02]  /*a470*/  UIADD3 UR8, UPT, UPT, UR15, 0x1, URZ ;  /* 0x000000010f087890 */ /* 0x000fe4000fffe0ff */
[----:B------:R-:W-:Y:S05]  /*a480*/  UIADD3 UR15, UPT, UPT, UR15, -0x1, URZ ;  /* 0xffffffff0f0f7890 */ /* 0x000fea000fffe0ff */
[----:B--2---:R-:W2:Y:S01]  /*a490*/  SHFL.BFLY PT, R170, R218, 0x2, 0x1f ;  /* 0x0c401f00daaa7f89 */ /* 0x004ea200000e0000 */
[----:B------:R-:W-:Y:S07]  /*a4a0*/  UISETP.GT.AND UP0, UPT, UR8, URZ, UPT ;  /* 0x000000ff0800728c */ /* 0x000fee000bf04270 */
[----:B------:R-:W3:Y:S08]  /*a4b0*/  SHFL.BFLY PT, R2, R0, 0x2, 0x1f ;  /* 0x0c401f0000027f89 */ /* 0x000ef000000e0000 */
[----:B------:R-:W4:Y:S01]  /*a4c0*/  SHFL.BFLY PT, R171, R217, 0x2, 0x1f ;  /* 0x0c401f00d9ab7f89 */ /* 0x000f2200000e0000 */
[----:B------:R-:W5:Y:S02]  /*a4d0*/  S2R R205, SR_TID.X ;  /* 0x0000000000cd7919 */ /* 0x000f640000002100 */
[----:B-----5:R-:W-:Y:S02]  /*a4e0*/  MOV R213, R205 ;  /* 0x000000cd00d57202 */ /* 0x020fe40000000f00 */
[----:B-1----:R-:W-:Y:S02]  /*a4f0*/  FMNMX.FTZ R172, R216, R172, !PT ;  /* 0x000000acd8ac7209 */ /* 0x002fe40007810000 */
[----:B--2---:R-:W-:Y:S02]  /*a500*/  FMNMX.FTZ R170, R218, R170, !PT ;  /* 0x000000aadaaa7209 */ /* 0x004fe40007810000 */
[----:B---3--:R-:W-:Y:S01]  /*a510*/  FMNMX.FTZ R0, R0, R2, !PT ;  /* 0x0000000200007209 */ /* 0x008fe20007810000 */
[----:B------:R-:W1:Y:S01]  /*a520*/  SHFL.BFLY PT, R169, R172, 0x1, 0x1f ;  /* 0x0c201f00aca97f89 */ /* 0x000e6200000e0000 */
[----:B----4-:R-:W-:Y:S02]  /*a530*/  FMNMX.FTZ R171, R217, R171, !PT ;  /* 0x000000abd9ab7209 */ /* 0x010fe40007810000 */
[----:B------:R-:W-:Y:S05]  /*a540*/  SHF.L.U32 R205, R213, 0x3, RZ ;  /* 0x00000003d5cd7819 */ /* 0x000fea00000006ff */
[----:B------:R-:W2:Y:S01]  /*a550*/  SHFL.BFLY PT, R204, R170, 0x1, 0x1f ;  /* 0x0c201f00aacc7f89 */ /* 0x000ea200000e0000 */
[----:B------:R-:W-:Y:S02]  /*a560*/  SHF.R.U32.HI R215, RZ, 0x1, R213 ;  /* 0x00000001ffd77819 */ /* 0x000fe400000116d5 */
[----:B------:R-:W-:Y:S05]  /*a570*/  LOP3.LUT R214, R205, 0x38, RZ, 0xc0, !PT ;  /* 0x00000038cdd67812 */ /* 0x000fea00078ec0ff */
[----:B------:R-:W3:Y:S01]  /*a580*/  SHFL.BFLY PT, R2, R0, 0x1, 0x1f ;  /* 0x0c201f0000027f89 */ /* 0x000ee200000e0000 */
[----:B------:R-:W-:Y:S07]  /*a590*/  LOP3.LUT P5, RZ, R213, 0x4, RZ, 0xc0, !PT ;  /* 0x00000004d5ff7812 */ /* 0x000fee00078ac0ff */
[----:B------:R-:W4:Y:S08]  /*a5a0*/  SHFL.BFLY PT, R175, R171, 0x1, 0x1f ;  /* 0x0c201f00abaf7f89 */ /* 0x000f3000000e0000 */
[----:B------:R-:W-:Y:S01]  /*a5b0*/  STL [R1+0x14], R205 ;  /* 0x000014cd01007387 */ /* 0x000fe20000100800 */
[----:B-1----:R-:W-:Y:S04]  /*a5c0*/  FMNMX.FTZ R172, R172, R169, !PT ;  /* 0x000000a9acac7209 */ /* 0x002fe80007810000 */
[C---:B------:R-:W-:Y:S01]  /*a5d0*/  FSETP.NEU.FTZ.AND P0, PT, R172.reuse, -INF , PT ;  /* 0xff800000ac00780b */ /* 0x040fe20003f1d000 */
[----:B------:R-:W-:Y:S01]  /*a5e0*/  FMUL.FTZ R216, R172, UR4 ;  /* 0x00000004acd87c20 */ /* 0x000fe20008410000 */
[----:B--2---:R-:W-:Y:S02]  /*a5f0*/  FMNMX.FTZ R170, R170, R204, !PT ;  /* 0x000000ccaaaa7209 */ /* 0x004fe40007810000 */
[----:B---3--:R-:W-:Y:S01]  /*a600*/  FMNMX.FTZ R169, R0, R2, !PT ;  /* 0x0000000200a97209 */ /* 0x008fe20007810000 */
[----:B------:R-:W-:Y:S01]  /*a610*/  FADD.FTZ R0, -R172, R3 ;  /* 0x00000003ac007221 */ /* 0x000fe20000010100 */
[----:B------:R-:W-:Y:S01]  /*a620*/  FSEL R216, R216, RZ, P0 ;  /* 0x000000ffd8d87208 */ /* 0x000fe20000000000 */
[----:B------:R-:W-:Y:S01]  /*a630*/  FADD.FTZ R2, -R170, R173 ;  /* 0x000000adaa027221 */ /* 0x000fe20000010100 */
[----:B----4-:R-:W-:Y:S01]  /*a640*/  FMNMX.FTZ R171, R171, R175, !PT ;  /* 0x000000afabab7209 */ /* 0x010fe20007810000 */
[----:B------:R-:W-:Y:S01]  /*a650*/  FMUL.FTZ R0, R0, UR4 ;  /* 0x0000000400007c20 */ /* 0x000fe20008410000 */
[----:B------:R-:W-:Y:S01]  /*a660*/  SHF.L.U32 R175, R213, 0x6, RZ ;  /* 0x00000006d5af7819 */ /* 0x000fe200000006ff */
[----:B------:R-:W-:Y:S01]  /*a670*/  FFMA.FTZ R173, R4, UR4, -R216 ;  /* 0x0000000404ad7c23 */ /* 0x000fe200080108d8 */
[----:B------:R-:W-:Y:S01]  /*a680*/  LOP3.LUT R4, R215, 0x8, RZ, 0xc0, !PT ;  /* 0x00000008d7047812 */ /* 0x000fe200078ec0ff */
[C---:B------:R-:W-:Y:S01]  /*a690*/  FADD.FTZ R3, -R171.reuse, R168 ;  /* 0x000000a8ab037221 */ /* 0x040fe20000010100 */
[C---:B------:R-:W-:Y:S01]  /*a6a0*/  FMUL.FTZ R218, R171.reuse, UR4 ;  /* 0x00000004abda7c20 */ /* 0x040fe20008410000 */
[----:B------:R1:W-:Y:S01]  /*a6b0*/  MUFU.EX2 R220, R173 ;  /* 0x000000ad00dc7308 */ /* 0x0003e20000000800 */
[----:B------:R-:W-:Y:S01]  /*a6c0*/  FSETP.NEU.FTZ.AND P0, PT, R171, -INF , PT ;  /* 0xff800000ab00780b */ /* 0x000fe20003f1d000 */
[----:B------:R-:W-:Y:S01]  /*a6d0*/  FMUL.FTZ R3, R3, UR4 ;  /* 0x0000000403037c20 */ /* 0x000fe20008410000 */
[----:B------:R-:W-:Y:S07]  /*a6e0*/  FMUL.FTZ R217, R170, UR4 ;  /* 0x00000004aad97c20 */ /* 0x000fee0008410000 */
[----:B------:R2:W3:Y:S01]  /*a6f0*/  MUFU.EX2 R168, R0 ;  /* 0x0000000000a87308 */ /* 0x0004e20000000800 */
[----:B------:R-:W-:Y:S01]  /*a700*/  FSEL R218, R218, RZ, P0 ;  /* 0x000000ffdada7208 */ /* 0x000fe20000000000 */
[----:B------:R-:W-:Y:S01]  /*a710*/  FMUL.FTZ R219, R169, UR4 ;  /* 0x00000004a9db7c20 */ /* 0x000fe20008410000 */
[----:B------:R-:W-:Y:S01]  /*a720*/  FSETP.NEU.FTZ.AND P1, PT, R170, -INF , PT ;  /* 0xff800000aa00780b */ /* 0x000fe20003f3d000 */
[----:B------:R-:W-:Y:S01]  /*a730*/  FFMA.FTZ R5, R5, UR4, -R216 ;  /* 0x0000000405057c23 */ /* 0x000fe200080108d8 */
[----:B------:R-:W-:Y:S01]  /*a740*/  FSETP.NEU.FTZ.AND P0, PT, R169, -INF , PT ;  /* 0xff800000a900780b */ /* 0x000fe20003f1d000 */
[--C-:B------:R-:W-:Y:S01]  /*a750*/  FFMA.FTZ R6, R6, UR4, -R218.reuse ;  /* 0x0000000406067c23 */ /* 0x100fe200080108da */
[----:B------:R-:W-:Y:S01]  /*a760*/  FFMA.FTZ R7, R7, UR4, -R218 ;  /* 0x0000000407077c23 */ /* 0x000fe200080108da */
[--C-:B------:R-:W-:Y:S01]  /*a770*/  FFMA.FTZ R16, R16, UR4, -R216.reuse ;  /* 0x0000000410107c23 */ /* 0x100fe200080108d8 */
[----:B------:R-:W-:Y:S01]  /*a780*/  FFMA.FTZ R17, R17, UR4, -R216 ;  /* 0x0000000411117c23 */ /* 0x000fe200080108d8 */
[--C-:B-1----:R-:W-:Y:S01]  /*a790*/  LOP3.LUT R173, R214, 0x1c0, R175.reuse, 0xf8, !PT ;  /* 0x000001c0d6ad7812 */ /* 0x102fe200078ef8af */
[--C-:B------:R-:W-:Y:S01]  /*a7a0*/  FFMA.FTZ R18, R18, UR4, -R218.reuse ;  /* 0x0000000412127c23 */ /* 0x100fe200080108da */
[----:B------:R-:W-:Y:S01]  /*a7b0*/  FFMA.FTZ R19, R19, UR4, -R218 ;  /* 0x0000000413137c23 */ /* 0x000fe200080108da */
[----:B------:R-:W-:Y:S01]  /*a7c0*/  FSEL R217, R217, RZ, P1 ;  /* 0x000000ffd9d97208 */ /* 0x000fe20000800000 */
[----:B--2---:R-:W-:Y:S01]  /*a7d0*/  FADD.FTZ R0, -R169, R174 ;  /* 0x000000aea9007221 */ /* 0x004fe20000010100 */
[----:B------:R-:W-:Y:S01]  /*a7e0*/  LOP3.LUT R173, R173, R4, RZ, 0x3c, !PT ;  /* 0x00000004adad7212 */ /* 0x000fe200078e3cff */
[----:B------:R-:W1:Y:S01]  /*a7f0*/  MUFU.EX2 R3, R3 ;  /* 0x0000000300037308 */ /* 0x000e620000000800 */
[----:B------:R-:W-:Y:S01]  /*a800*/  FSEL R219, R219, RZ, P0 ;  /* 0x000000ffdbdb7208 */ /* 0x000fe20000000000 */
[----:B------:R-:W-:Y:S01]  /*a810*/  FMUL.FTZ R2, R2, UR4 ;  /* 0x0000000402027c20 */ /* 0x000fe20008410000 */
[----:B------:R-:W-:Y:S07]  /*a820*/  LOP3.LUT R173, R173, 0x200, R175, 0xf8, !PT ;  /* 0x00000200adad7812 */ /* 0x000fee00078ef8af */
[----:B------:R2:W4:Y:S01]  /*a830*/  MUFU.EX2 R225, R5 ;  /* 0x0000000500e17308 */ /* 0x0005220000000800 */
[----:B------:R-:W-:Y:S01]  /*a840*/  LOP3.LUT P0, RZ, R213, 0x2, RZ, 0xc0, !PT ;  /* 0x00000002d5ff7812 */ /* 0x000fe2000780c0ff */
[----:B------:R-:W-:Y:S01]  /*a850*/  FMUL.FTZ R0, R0, UR4 ;  /* 0x0000000400007c20 */ /* 0x000fe20008410000 */
[----:B------:R-:W-:Y:S07]  /*a860*/  LEA R173, R173, UR6, 0x1 ;  /* 0x00000006adad7c11 */ /* 0x000fee000f8e08ff */
[----:B------:R1:W-:Y:S01]  /*a870*/  MUFU.EX2 R223, R6 ;  /* 0x0000000600df7308 */ /* 0x0003e20000000800 */
[--C-:B------:R-:W-:Y:S01]  /*a880*/  FFMA.FTZ R10, R10, UR4, -R219.reuse ;  /* 0x000000040a0a7c23 */ /* 0x100fe200080108db */
[----:B------:R-:W-:Y:S01]  /*a890*/  FFMA.FTZ R11, R11, UR4, -R219 ;  /* 0x000000040b0b7c23 */ /* 0x000fe200080108db */
[--C-:B------:R-:W-:Y:S01]  /*a8a0*/  FFMA.FTZ R8, R8, UR4, -R217.reuse ;  /* 0x0000000408087c23 */ /* 0x100fe200080108d9 */
[----:B------:R-:W5:Y:S06]  /*a8b0*/  LDSM.16.MT88.4 R204, [R173+0x8000] ;  /* 0x00800000adcc783b */ /* 0x000f6c0000004200 */
[----:B------:R4:W4:Y:S01]  /*a8c0*/  MUFU.EX2 R224, R7 ;  /* 0x0000000700e07308 */ /* 0x0009220000000800 */
[--C-:B------:R-:W-:Y:S01]  /*a8d0*/  FFMA.FTZ R9, R9, UR4, -R217.reuse ;  /* 0x0000000409097c23 */ /* 0x100fe200080108d9 */
[----:B------:R-:W-:Y:S01]  /*a8e0*/  SEL R175, R248, 0xffffffe0, !P0 ;  /* 0xffffffe0f8af7807 */ /* 0x000fe20004000000 */
[----:B------:R-:W-:Y:S07]  /*a8f0*/  FFMA.FTZ R13, R13, UR4, -R217 ;  /* 0x000000040d0d7c23 */ /* 0x000fee00080108d9 */
[----:B------:R4:W-:Y:S01]  /*a900*/  MUFU.EX2 R174, R16 ;  /* 0x0000001000ae7308 */ /* 0x0009e20000000800 */
[--C-:B------:R-:W-:Y:S01]  /*a910*/  FFMA.FTZ R14, R14, UR4, -R219.reuse ;  /* 0x000000040e0e7c23 */ /* 0x100fe200080108db */
[----:B------:R-:W-:Y:S01]  /*a920*/  FFMA.FTZ R15, R15, UR4, -R219 ;  /* 0x000000040f0f7c23 */ /* 0x000fe200080108db */
[--C-:B------:R-:W-:Y:S07]  /*a930*/  FFMA.FTZ R12, R12, UR4, -R217.reuse ;  /* 0x000000040c0c7c23 */ /* 0x100fee00080108d9 */
[----:B------:R-:W5:Y:S01]  /*a940*/  MUFU.EX2 R228, R17 ;  /* 0x0000001100e47308 */ /* 0x000f620000000800 */
[----:B------:R-:W-:Y:S01]  /*a950*/  IADD3 R212, PT, PT, R175, R173, RZ ;  /* 0x000000adafd47210 */ /* 0x000fe20007ffe0ff */
[C---:B---3--:R-:W-:Y:S01]  /*a960*/  FMUL.FTZ R4, R168.reuse, R180 ;  /* 0x000000b4a8047220 */ /* 0x048fe20000410000 */
[C---:B--2---:R-:W-:Y:S07]  /*a970*/  FMUL.FTZ R5, R168.reuse, R181 ;  /* 0x000000b5a8057220 */ /* 0x044fee0000410000 */
[----:B------:R2:W-:Y:S01]  /*a980*/  MUFU.EX2 R229, R18 ;  /* 0x0000001200e57308 */ /* 0x0005e20000000800 */
[C---:B-1----:R-:W-:Y:S01]  /*a990*/  FMUL.FTZ R6, R3.reuse, R182 ;  /* 0x000000b603067220 */ /* 0x042fe20000410000 */
[----:B------:R-:W1:Y:S01]  /*a9a0*/  LDSM.16.MT88.4 R208, [R212+0x8000] ;  /* 0x00800000d4d0783b */ /* 0x000e620000004200 */
[----:B----4-:R-:W-:Y:S07]  /*a9b0*/  FMUL.FTZ R7, R3, R183 ;  /* 0x000000b703077220 */ /* 0x010fee0000410000 */
[----:B------:R-:W3:Y:S01]  /*a9c0*/  MUFU.EX2 R226, R19 ;  /* 0x0000001300e27308 */ /* 0x000ee20000000800 */
[----:B------:R-:W-:Y:S01]  /*a9d0*/  F2FP.BF16.F32.PACK_AB R180, R225, R220 ;  /* 0x000000dce1b4723e */ /* 0x000fe200000010ff */
[----:B------:R-:W-:Y:S01]  /*a9e0*/  FMUL.FTZ R16, R168, R188 ;  /* 0x000000bca8107220 */ /* 0x000fe20000410000 */
[----:B------:R-:W-:Y:S07]  /*a9f0*/  F2FP.BF16.F32.PACK_AB R181, R224, R223 ;  /* 0x000000dfe0b5723e */ /* 0x000fee00000010ff */
[----:B------:R-:W4:Y:S01]  /*aa00*/  MUFU.EX2 R2, R2 ;  /* 0x0000000200027308 */ /* 0x000f220000000800 */
[----:B------:R-:W-:Y:S01]  /*aa10*/  FMUL.FTZ R132, R168, R132 ;  /* 0x00000084a8847220 */ /* 0x000fe20000410000 */
[----:B-----5:R-:W-:Y:S01]  /*aa20*/  F2FP.BF16.F32.PACK_AB R182, R228, R174 ;  /* 0x000000aee4b6723e */ /* 0x020fe200000010ff */
[C---:B------:R-:W-:Y:S07]  /*aa30*/  FMUL.FTZ R17, R168.reuse, R189 ;  /* 0x000000bda8117220 */ /* 0x040fee0000410000 */
[----:B------:R-:W-:Y:S01]  /*aa40*/  MUFU.EX2 R0, R0 ;  /* 0x0000000000007308 */ /* 0x000fe20000000800 */
[----:B------:R-:W-:Y:S01]  /*aa50*/  FMUL.FTZ R133, R168, R133 ;  /* 0x00000085a8857220 */ /* 0x000fe20000410000 */
[C---:B--2---:R-:W-:Y:S01]  /*aa60*/  FMUL.FTZ R18, R3.reuse, R190 ;  /* 0x000000be03127220 */ /* 0x044fe20000410000 */
[C---:B------:R-:W-:Y:S07]  /*aa70*/  FMUL.FTZ R134, R3.reuse, R134 ;  /* 0x0000008603867220 */ /* 0x040fee0000410000 */
[----:B------:R4:W-:Y:S01]  /*aa80*/  MUFU.EX2 R221, R8 ;  /* 0x0000000800dd7308 */ /* 0x0009e20000000800 */
[C---:B------:R-:W-:Y:S01]  /*aa90*/  FMUL.FTZ R135, R3.reuse, R135 ;  /* 0x0000008703877220 */ /* 0x040fe20000410000 */
[----:B---3--:R-:W-:Y:S01]  /*aaa0*/  F2FP.BF16.F32.PACK_AB R183, R226, R229 ;  /* 0x000000e5e2b7723e */ /* 0x008fe200000010ff */
[----:B------:R-:W-:Y:S07]  /*aab0*/  FMUL.FTZ R19, R3, R191 ;  /* 0x000000bf03137220 */ /* 0x000fee0000410000 */
[----:B------:R2:W3:Y:S01]  /*aac0*/  MUFU.EX2 R236, R9 ;  /* 0x0000000900ec7308 */ /* 0x0004e20000000800 */
[--C-:B------:R-:W-:Y:S01]  /*aad0*/  FFMA.FTZ R56, R56, UR4, -R217.reuse ;  /* 0x0000000438387c23 */ /* 0x100fe200080108d9 */
[--C-:B------:R-:W-:Y:S01]  /*aae0*/  FFMA.FTZ R36, R36, UR4, -R216.reuse ;  /* 0x0000000424247c23 */ /* 0x100fe200080108d8 */
[--C-:B------:R-:W-:Y:S07]  /*aaf0*/  FFMA.FTZ R37, R37, UR4, -R216.reuse ;  /* 0x0000000425257c23 */ /* 0x100fee00080108d8 */
[----:B------:R5:W-:Y:S01]  /*ab00*/  MUFU.EX2 R222, R10 ;  /* 0x0000000a00de7308 */ /* 0x000be20000000800 */
[--C-:B------:R-:W-:Y:S01]  /*ab10*/  FFMA.FTZ R48, R48, UR4, -R216.reuse ;  /* 0x0000000430307c23 */ /* 0x100fe200080108d8 */
[--C-:B------:R-:W-:Y:S01]  /*ab20*/  FFMA.FTZ R49, R49, UR4, -R216.reuse ;  /* 0x0000000431317c23 */ /* 0x100fe200080108d8 */
[-C--:B------:R-:W-:Y:S07]  /*ab30*/  HMMA.16816.F32.BF16 R4, R180, R204.reuse, R4 ;  /* 0x000000ccb404723c */ /* 0x080fee0000041804 */
[----:B------:R1:W1:Y:S10]  /*ab40*/  MUFU.EX2 R234, R11 ;  /* 0x0000000b00ea7308 */ /* 0x0002740000000800 */
[----:B------:R1:W-:Y:S01]  /*ab50*/  MUFU.EX2 R227, R13 ;  /* 0x0000000d00e37308 */ /* 0x0003e20000000800 */
[C---:B----4-:R-:W-:Y:S01]  /*ab60*/  FMUL.FTZ R8, R2.reuse, R176 ;  /* 0x000000b002087220 */ /* 0x050fe20000410000 */
[----:B--2---:R-:W-:Y:S01]  /*ab70*/  FMUL.FTZ R9, R2, R177 ;  /* 0x000000b102097220 */ /* 0x004fe20000410000 */
[----:B---3--:R-:W-:Y:S07]  /*ab80*/  F2FP.BF16.F32.PACK_AB R176, R236, R221 ;  /* 0x000000ddecb0723e */ /* 0x008fee00000010ff */
[----:B------:R2:W-:Y:S01]  /*ab90*/  MUFU.EX2 R239, R14 ;  /* 0x0000000e00ef7308 */ /* 0x0005e20000000800 */
[----:B------:R-:W-:Y:S01]  /*aba0*/  FMUL.FTZ R136, R2, R136 ;  /* 0x0000008802887220 */ /* 0x000fe20000410000 */
[----:B-----5:R-:W-:Y:S01]  /*abb0*/  FMUL.FTZ R10, R0, R178 ;  /* 0x000000b2000a7220 */ /* 0x020fe20000410000 */
[----:B------:R-:W-:Y:S07]  /*abc0*/  FMUL.FTZ R137, R2, R137 ;  /* 0x0000008902897220 */ /* 0x000fee0000410000 */
[----:B------:R-:W3:Y:S01]  /*abd0*/  MUFU.EX2 R230, R15 ;  /* 0x0000000f00e67308 */ /* 0x000ee20000000800 */
[C---:B------:R-:W-:Y:S01]  /*abe0*/  FMUL.FTZ R138, R0.reuse, R138 ;  /* 0x0000008a008a7220 */ /* 0x040fe20000410000 */
[----:B-1----:R-:W-:Y:S01]  /*abf0*/  FMUL.FTZ R11, R0, R179 ;  /* 0x000000b3000b7220 */ /* 0x002fe20000410000 */
[----:B------:R-:W-:Y:S07]  /*ac00*/  F2FP.BF16.F32.PACK_AB R177, R234, R222 ;  /* 0x000000deeab1723e */ /* 0x000fee00000010ff */
[----:B------:R-:W1:Y:S01]  /*ac10*/  MUFU.EX2 R235, R12 ;  /* 0x0000000c00eb7308 */ /* 0x000e620000000800 */
[----:B------:R-:W-:Y:S01]  /*ac20*/  FMUL.FTZ R139, R0, R139 ;  /* 0x0000008b008b7220 */ /* 0x000fe20000410000 */
[C---:B------:R-:W-:Y:S01]  /*ac30*/  FMUL.FTZ R13, R2.reuse, R185 ;  /* 0x000000b9020d7220 */ /* 0x040fe20000410000 */
[C---:B------:R-:W-:Y:S01]  /*ac40*/  FMUL.FTZ R140, R2.reuse, R140 ;  /* 0x0000008c028c7220 */ /* 0x040fe20000410000 */
[----:B------:R-:W-:Y:S01]  /*ac50*/  FMUL.FTZ R141, R2, R141 ;  /* 0x0000008d028d7220 */ /* 0x000fe20000410000 */
[C---:B------:R-:W-:Y:S01]  /*ac60*/  FMUL.FTZ R142, R0.reuse, R142 ;  /* 0x0000008e008e7220 */ /* 0x040fe20000410000 */
[C---:B--2---:R-:W-:Y:S01]  /*ac70*/  FMUL.FTZ R14, R0.reuse, R186 ;  /* 0x000000ba000e7220 */ /* 0x044fe20000410000 */
[----:B------:R-:W-:Y:S01]  /*ac80*/  FMUL.FTZ R143, R0, R143 ;  /* 0x0000008f008f7220 */ /* 0x000fe20000410000 */
[C---:B------:R-:W-:Y:S01]  /*ac90*/  FMUL.FTZ R144, R168.reuse, R144 ;  /* 0x00000090a8907220 */ /* 0x040fe20000410000 */
[----:B------:R-:W-:Y:S01]  /*aca0*/  FMUL.FTZ R145, R168, R145 ;  /* 0x00000091a8917220 */ /* 0x000fe20000410000 */
[----:B---3--:R-:W-:Y:S01]  /*acb0*/  F2FP.BF16.F32.PACK_AB R179, R230, R239 ;  /* 0x000000efe6b3723e */ /* 0x008fe200000010ff */
[----:B------:R-:W-:Y:S01]  /*acc0*/  FMUL.FTZ R15, R0, R187 ;  /* 0x000000bb000f7220 */ /* 0x000fe20000410000 */
[C---:B------:R-:W-:Y:S01]  /*acd0*/  FMUL.FTZ R146, R3.reuse, R146 ;  /* 0x0000009203927220 */ /* 0x040fe20000410000 */
[----:B------:R-:W-:Y:S01]  /*ace0*/  FMUL.FTZ R147, R3, R147 ;  /* 0x0000009303937220 */ /* 0x000fe20000410000 */
[----:B-1----:R-:W-:Y:S01]  /*acf0*/  F2FP.BF16.F32.PACK_AB R178, R227, R235 ;  /* 0x000000ebe3b2723e */ /* 0x002fe200000010ff */
[--C-:B------:R-:W-:Y:S01]  /*ad00*/  FFMA.FTZ R52, R52, UR4, -R216.reuse ;  /* 0x0000000434347c23 */ /* 0x100fe200080108d8 */
[----:B------:R-:W-:Y:S01]  /*ad10*/  FFMA.FTZ R53, R53, UR4, -R216 ;  /* 0x0000000435357c23 */ /* 0x000fe200080108d8 */
[--C-:B------:R-:W-:Y:S01]  /*ad20*/  FFMA.FTZ R38, R38, UR4, -R218.reuse ;  /* 0x0000000426267c23 */ /* 0x100fe200080108da */
[--C-:B------:R-:W-:Y:S01]  /*ad30*/  FFMA.FTZ R39, R39, UR4, -R218.reuse ;  /* 0x0000000427277c23 */ /* 0x100fe200080108da */
[--C-:B------:R-:W-:Y:S01]  /*ad40*/  FFMA.FTZ R44, R44, UR4, -R217.reuse ;  /* 0x000000042c2c7c23 */ /* 0x100fe200080108d9 */
[----:B------:R-:W-:Y:S01]  /*ad50*/  FFMA.FTZ R45, R45, UR4, -R217 ;  /* 0x000000042d2d7c23 */ /* 0x000fe200080108d9 */
[C---:B------:R-:W-:Y:S01]  /*ad60*/  HMMA.16816.F32.BF16 R8, R176.reuse, R204, R8 ;  /* 0x000000ccb008723c */ /* 0x040fe20000041808 */
[----:B------:R-:W-:Y:S03]  /*ad70*/  MUFU.EX2 R238, R49 ;  /* 0x0000003100ee7308 */ /* 0x000fe60000000800 */
[----:B------:R-:W-:Y:S01]  /*ad80*/  FMUL.FTZ R12, R2, R184 ;  /* 0x000000b8020c7220 */ /* 0x000fe20000410000 */
[----:B------:R-:W-:Y:S01]  /*ad90*/  IADD3 R184, PT, PT, R173, 0x8000, RZ ;  /* 0x00008000adb87810 */ /* 0x000fe20007ffe0ff */
[--C-:B------:R-:W-:Y:S01]  /*ada0*/  FFMA.FTZ R46, R46, UR4, -R219.reuse ;  /* 0x000000042e2e7c23 */ /* 0x100fe200080108db */
[--C-:B------:R-:W-:Y:S01]  /*adb0*/  FFMA.FTZ R50, R50, UR4, -R218.reuse ;  /* 0x0000000432327c23 */ /* 0x100fe200080108da */
[--C-:B------:R-:W-:Y:S01]  /*adc0*/  FFMA.FTZ R51, R51, UR4, -R218.reuse ;  /* 0x0000000433337c23 */ /* 0x100fe200080108da */
[----:B------:R-:W-:Y:S01]  /*add0*/  FFMA.FTZ R58, R58, UR4, -R219 ;  /* 0x000000043a3a7c23 */ /* 0x000fe200080108db */
[----:B------:R-:W-:Y:S01]  /*ade0*/  FFMA.FTZ R57, R57, UR4, -R217 ;  /* 0x0000000439397c23 */ /* 0x000fe200080108d9 */
[-C--:B------:R-:W-:Y:S01]  /*adf0*/  HMMA.16816.F32.BF16 R12, R176, R206.reuse, R12 ;  /* 0x000000ceb00c723c */ /* 0x080fe2000004180c */
[----:B------:R-:W-:Y:S02]  /*ae00*/  MUFU.EX2 R237, R51 ;  /* 0x0000003300ed7308 */ /* 0x000fe40000000800 */
[----:B------:R-:W-:Y:S01]  /*ae10*/  MOV R205, R174 ;  /* 0x000000ae00cd7202 */ /* 0x000fe20000000f00 */
[--C-:B------:R-:W-:Y:S01]  /*ae20*/  FFMA.FTZ R54, R54, UR4, -R218.reuse ;  /* 0x0000000436367c23 */ /* 0x100fe200080108da */
[----:B------:R-:W-:Y:S01]  /*ae30*/  IADD3 R174, PT, PT, R173, 0x8040, RZ ;  /* 0x00008040adae7810 */ /* 0x000fe20007ffe0ff */
[--C-:B------:R-:W-:Y:S01]  /*ae40*/  FFMA.FTZ R55, R55, UR4, -R218.reuse ;  /* 0x0000000437377c23 */ /* 0x100fe200080108da */
[----:B------:R-:W-:Y:S01]  /*ae50*/  @P5 IADD3 R174, PT, PT, R184, -0x40, RZ ;  /* 0xffffffc0b8ae5810 */ /* 0x000fe20007ffe0ff */
[C---:B------:R-:W-:Y:S04]  /*ae60*/  HMMA.16816.F32.BF16 R16, R180.reuse, R206, R16 ;  /* 0x000000ceb410723c */ /* 0x040fe80000041810 */
[----:B------:R-:W1:Y:S01]  /*ae70*/  LDSM.16.MT88.4 R184, [R174] ;  /* 0x00000000aeb8783b */ /* 0x000e620000004200 */
[----:B------:R-:W-:Y:S01]  /*ae80*/  IADD3 R175, PT, PT, R175, R174, RZ ;  /* 0x000000aeafaf7210 */ /* 0x000fe20007ffe0ff */
[C---:B------:R-:W-:Y:S01]  /*ae90*/  FMUL.FTZ R148, R168.reuse, R148 ;  /* 0x00000094a8947220 */ /* 0x040fe20000410000 */
[----:B------:R-:W-:Y:S01]  /*aea0*/  FMUL.FTZ R149, R168, R149 ;  /* 0x00000095a8957220 */ /* 0x000fe20000410000 */
[-C--:B------:R-:W-:Y:S03]  /*aeb0*/  HMMA.16816.F32.BF16 R132, R180, R208.reuse, R132 ;  /* 0x000000d0b484723c */ /* 0x080fe60000041884 */
[C---:B------:R-:W-:Y:S01]  /*aec0*/  FMUL.FTZ R150, R3.reuse, R150 ;  /* 0x0000009603967220 */ /* 0x040fe20000410000 */
[----:B------:R-:W2:Y:S01]  /*aed0*/  LDSM.16.MT88.4 R188, [R175] ;  /* 0x00000000afbc783b */ /* 0x000ea20000004200 */
[C---:B------:R-:W-:Y:S01]  /*aee0*/  FMUL.FTZ R151, R3.reuse, R151 ;  /* 0x0000009703977220 */ /* 0x040fe20000410000 */
[C---:B------:R-:W-:Y:S01]  /*aef0*/  FMUL.FTZ R156, R2.reuse, R156 ;  /* 0x0000009c029c7220 */ /* 0x040fe20000410000 */
[----:B------:R-:W-:Y:S01]  /*af00*/  FMUL.FTZ R157, R2, R157 ;  /* 0x0000009d029d7220 */ /* 0x000fe20000410000 */
[C---:B------:R-:W-:Y:S04]  /*af10*/  HMMA.16816.F32.BF16 R136, R176.reuse, R208, R136 ;  /* 0x000000d0b088723c */ /* 0x040fe80000041888 */
[----:B------:R-:W-:Y:S01]  /*af20*/  MOV R209, R226 ;  /* 0x000000e200d17202 */ /* 0x000fe20000000f00 */
[C---:B------:R-:W-:Y:S01]  /*af30*/  FMUL.FTZ R158, R0.reuse, R158 ;  /* 0x0000009e009e7220 */ /* 0x040fe20000410000 */
[----:B------:R-:W-:Y:S01]  /*af40*/  FMUL.FTZ R159, R0, R159 ;  /* 0x0000009f009f7220 */ /* 0x000fe20000410000 */
[----:B------:R-:W-:Y:S01]  /*af50*/  MOV R206, R228 ;  /* 0x000000e400ce7202 */ /* 0x000fe20000000f00 */
[-C--:B------:R-:W-:Y:S03]  /*af60*/  HMMA.16816.F32.BF16 R140, R176, R210.reuse, R140 ;  /* 0x000000d2b08c723c */ /* 0x080fe6000004188c */
[C---:B------:R-:W-:Y:S01]  /*af70*/  FMUL.FTZ R160, R168.reuse, R160 ;  /* 0x000000a0a8a07220 */ /* 0x040fe20000410000 */
[----:B------:R-:W-:Y:S01]  /*af80*/  FMUL.FTZ R161, R168, R161 ;  /* 0x000000a1a8a17220 */ /* 0x000fe20000410000 */
[C---:B------:R-:W-:Y:S01]  /*af90*/  FMUL.FTZ R162, R3.reuse, R162 ;  /* 0x000000a203a27220 */ /* 0x040fe20000410000 */
[----:B------:R-:W-:Y:S01]  /*afa0*/  FMUL.FTZ R163, R3, R163 ;  /* 0x000000a303a37220 */ /* 0x000fe20000410000 */
[--C-:B------:R-:W-:Y:S01]  /*afb0*/  FFMA.FTZ R26, R26, UR4, -R219.reuse ;  /* 0x000000041a1a7c23 */ /* 0x100fe200080108db */
[C---:B------:R-:W-:Y:S01]  /*afc0*/  HMMA.16816.F32.BF16 R144, R180.reuse, R210, R144 ;  /* 0x000000d2b490723c */ /* 0x040fe20000041890 */
[----:B------:R-:W-:Y:S03]  /*afd0*/  MUFU.EX2 R210, R44 ;  /* 0x0000002c00d27308 */ /* 0x000fe60000000800 */
[--C-:B------:R-:W-:Y:S07]  /*afe0*/  FFMA.FTZ R27, R27, UR4, -R219.reuse ;  /* 0x000000041b1b7c23 */ /* 0x100fee00080108db */
[----:B------:R-:W-:Y:S01]  /*aff0*/  MUFU.EX2 R211, R50 ;  /* 0x0000003200d37308 */ /* 0x000fe20000000800 */
[C---:B------:R-:W-:Y:S01]  /*b000*/  FMUL.FTZ R164, R2.reuse, R164 ;  /* 0x000000a402a47220 */ /* 0x040fe20000410000 */
[----:B------:R-:W-:Y:S01]  /*b010*/  FMUL.FTZ R165, R2, R165 ;  /* 0x000000a502a57220 */ /* 0x000fe20000410000 */
[C---:B------:R-:W-:Y:S01]  /*b020*/  FMUL.FTZ R166, R0.reuse, R166 ;  /* 0x000000a600a67220 */ /* 0x040fe20000410000 */
[----:B------:R-:W-:Y:S01]  /*b030*/  FMUL.FTZ R167, R0, R167 ;  /* 0x000000a700a77220 */ /* 0x000fe20000410000 */
[--C-:B------:R-:W-:Y:S01]  /*b040*/  FFMA.FTZ R30, R30, UR4, -R219.reuse ;  /* 0x000000041e1e7c23 */ /* 0x100fe200080108db */
[----:B------:R-:W-:Y:S01]  /*b050*/  FFMA.FTZ R31, R31, UR4, -R219 ;  /* 0x000000041f1f7c23 */ /* 0x000fe200080108db */
[-C--:B-1----:R-:W-:Y:S03]  /*b060*/  HMMA.16816.F32.BF16 R148, R180, R184.reuse, R148 ;  /* 0x000000b8b494723c */ /* 0x082fe60000041894 */
[C---:B------:R-:W-:Y:S01]  /*b070*/  FMUL.FTZ R152, R2.reuse, R152 ;  /* 0x0000009802987220 */ /* 0x040fe20000410000 */
[----:B------:R-:W-:Y:S01]  /*b080*/  FMUL.FTZ R153, R2, R153 ;  /* 0x0000009902997220 */ /* 0x000fe20000410000 */
[C---:B------:R-:W-:Y:S01]  /*b090*/  FMUL.FTZ R154, R0.reuse, R154 ;  /* 0x0000009a009a7220 */ /* 0x040fe20000410000 */
[----:B------:R-:W-:Y:S01]  /*b0a0*/  FMUL.FTZ R155, R0, R155 ;  /* 0x0000009b009b7220 */ /* 0x000fe20000410000 */
[----:B------:R-:W-:Y:S01]  /*b0b0*/  MOV R207, R229 ;  /* 0x000000e500cf7202 */ /* 0x000fe20000000f00 */
[--C-:B------:R-:W-:Y:S01]  /*b0c0*/  FFMA.FTZ R40, R40, UR4, -R217.reuse ;  /* 0x0000000428287c23 */ /* 0x100fe200080108d9 */
[----:B------:R-:W-:Y:S01]  /*b0d0*/  FFMA.FTZ R41, R41, UR4, -R217 ;  /* 0x0000000429297c23 */ /* 0x000fe200080108d9 */
[--C-:B------:R-:W-:Y:S01]  /*b0e0*/  FFMA.FTZ R42, R42, UR4, -R219.reuse ;  /* 0x000000042a2a7c23 */ /* 0x100fe200080108db */
[----:B------:R-:W-:Y:S01]  /*b0f0*/  FFMA.FTZ R43, R43, UR4, -R219 ;  /* 0x000000042b2b7c23 */ /* 0x000fe200080108db */
[----:B------:R-:W-:Y:S01]  /*b100*/  FFMA.FTZ R67, R67, UR4, -R218 ;  /* 0x0000000443437c23 */ /* 0x000fe200080108da */
[C---:B------:R-:W-:Y:S04]  /*b110*/  HMMA.16816.F32.BF16 R152, R176.reuse, R184, R152 ;  /* 0x000000b8b098723c */ /* 0x040fe80000041898 */
[----:B------:R-:W-:Y:S01]  /*b120*/  FFMA.FTZ R184, R21, UR4, -R216 ;  /* 0x0000000415b87c23 */ /* 0x000fe200080108d8 */
[----:B------:R-:W-:Y:S01]  /*b130*/  FFMA.FTZ R185, R22, UR4, -R218 ;  /* 0x0000000416b97c23 */ /* 0x000fe200080108da */
[--C-:B------:R-:W-:Y:S01]  /*b140*/  FFMA.FTZ R20, R20, UR4, -R216.reuse ;  /* 0x0000000414147c23 */ /* 0x100fe200080108d8 */
[--C-:B------:R-:W-:Y:S01]  /*b150*/  FFMA.FTZ R32, R32, UR4, -R216.reuse ;  /* 0x0000000420207c23 */ /* 0x100fe200080108d8 */
[-C--:B------:R-:W-:Y:S01]  /*b160*/  HMMA.16816.F32.BF16 R156, R176, R186.reuse, R156 ;  /* 0x000000bab09c723c */ /* 0x080fe2000004189c */
[----:B------:R-:W-:Y:S02]  /*b170*/  MUFU.EX2 R232, R184 ;  /* 0x000000b800e87308 */ /* 0x000fe40000000800 */
[----:B------:R-:W-:Y:S01]  /*b180*/  FFMA.FTZ R33, R33, UR4, -R216 ;  /* 0x0000000421217c23 */ /* 0x000fe200080108d8 */
[--C-:B------:R-:W-:Y:S07]  /*b190*/  FFMA.FTZ R34, R34, UR4, -R218.reuse ;  /* 0x0000000422227c23 */ /* 0x100fee00080108da */
[----:B------:R1:W-:Y:S01]  /*b1a0*/  MUFU.EX2 R226, R185 ;  /* 0x000000b900e27308 */ /* 0x0003e20000000800 */
[--C-:B------:R-:W-:Y:S01]  /*b1b0*/  FFMA.FTZ R35, R35, UR4, -R218.reuse ;  /* 0x0000000423237c23 */ /* 0x100fe200080108da */
[----:B------:R-:W-:Y:S01]  /*b1c0*/  FMUL.FTZ R21, R168, R193 ;  /* 0x000000c1a8157220 */ /* 0x000fe20000410000 */
[C---:B------:R-:W-:Y:S07]  /*b1d0*/  HMMA.16816.F32.BF16 R160, R180.reuse, R186, R160 ;  /* 0x000000bab4a0723c */ /* 0x040fee00000418a0 */
[----:B------:R3:W4:Y:S01]  /*b1e0*/  MUFU.EX2 R231, R20 ;  /* 0x0000001400e77308 */ /* 0x0007220000000800 */
[----:B------:R-:W-:Y:S09]  /*b1f0*/  FMUL.FTZ R22, R3, R194 ;  /* 0x000000c203167220 */ /* 0x000ff20000410000 */
[----:B------:R5:W-:Y:S01]  /*b200*/  MUFU.EX2 R193, R33 ;  /* 0x0000002100c17308 */ /* 0x000be20000000800 */
[----:B------:R-:W-:Y:S01]  /*b210*/  FFMA.FTZ R204, R23, UR4, -R218 ;  /* 0x0000000417cc7c23 */ /* 0x000fe200080108da */
[----:B------:R-:W-:Y:S01]  /*b220*/  FMUL.FTZ R23, R3, R195 ;  /* 0x000000c303177220 */ /* 0x000fe20000410000 */
[--C-:B------:R-:W-:Y:S07]  /*b230*/  FFMA.FTZ R24, R24, UR4, -R217.reuse ;  /* 0x0000000418187c23 */ /* 0x100fee00080108d9 */
[----:B------:R4:W-:Y:S01]  /*b240*/  MUFU.EX2 R194, R35 ;  /* 0x0000002300c27308 */ /* 0x0009e20000000800 */
[--C-:B------:R-:W-:Y:S01]  /*b250*/  FFMA.FTZ R25, R25, UR4, -R217.reuse ;  /* 0x0000000419197c23 */ /* 0x100fe200080108d9 */
[----:B-1----:R-:W1:Y:S01]  /*b260*/  LDSM.16.MT88.4 R184, [R173+0x8800] ;  /* 0x00880000adb8783b */ /* 0x002e620000004200 */
[--C-:B------:R-:W-:Y:S07]  /*b270*/  FFMA.FTZ R28, R28, UR4, -R217.reuse ;  /* 0x000000041c1c7c23 */ /* 0x100fee00080108d9 */
[----:B------:R4:W-:Y:S01]  /*b280*/  MUFU.EX2 R233, R32 ;  /* 0x0000002000e97308 */ /* 0x0009e20000000800 */
[----:B------:R-:W-:Y:S01]  /*b290*/  FFMA.FTZ R29, R29, UR4, -R217 ;  /* 0x000000041d1d7c23 */ /* 0x000fe200080108d9 */
[----:B---3--:R-:W-:Y:S01]  /*b2a0*/  FMUL.FTZ R20, R168, R192 ;  /* 0x000000c0a8147220 */ /* 0x008fe20000410000 */
[--C-:B------:R-:W-:Y:S07]  /*b2b0*/  FFMA.FTZ R63, R63, UR4, -R219.reuse ;  /* 0x000000043f3f7c23 */ /* 0x100fee00080108db */
[----:B------:R3:W-:Y:S01]  /*b2c0*/  MUFU.EX2 R228, R34 ;  /* 0x0000002200e47308 */ /* 0x0007e20000000800 */
[--C-:B------:R-:W-:Y:S01]  /*b2d0*/  FFMA.FTZ R59, R59, UR4, -R219.reuse ;  /* 0x000000043b3b7c23 */ /* 0x100fe200080108db */
[----:B-----5:R-:W-:Y:S01]  /*b2e0*/  FMUL.FTZ R33, R2, R197 ;  /* 0x000000c502217220 */ /* 0x020fe20000410000 */
[--C-:B------:R-:W-:Y:S07]  /*b2f0*/  FFMA.FTZ R62, R62, UR4, -R219.reuse ;  /* 0x000000043e3e7c23 */ /* 0x100fee00080108db */
[----:B------:R5:W-:Y:S01]  /*b300*/  MUFU.EX2 R208, R28 ;  /* 0x0000001c00d07308 */ /* 0x000be20000000800 */
[-C--:B--2---:R-:W-:Y:S03]  /*b310*/  HMMA.16816.F32.BF16 R20, R180, R188.reuse, R20 ;  /* 0x000000bcb414723c */ /* 0x084fe60000041814 */
[----:B----4-:R-:W-:Y:S06]  /*b320*/  FMUL.FTZ R35, R0, R199 ;  /* 0x000000c700237220 */ /* 0x010fec0000410000 */
[----:B------:R2:W-:Y:S01]  /*b330*/  MUFU.EX2 R197, R24 ;  /* 0x0000001800c57308 */ /* 0x0005e20000000800 */
[----:B------:R-:W-:Y:S01]  /*b340*/  FMUL.FTZ R32, R2, R196 ;  /* 0x000000c402207220 */ /* 0x000fe20000410000 */
[--C-:B------:R-:W-:Y:S01]  /*b350*/  FFMA.FTZ R74, R74, UR4, -R219.reuse ;  /* 0x000000044a4a7c23 */ /* 0x100fe200080108db */
[--C-:B------:R-:W-:Y:S01]  /*b360*/  FFMA.FTZ R75, R75, UR4, -R219.reuse ;  /* 0x000000044b4b7c23 */ /* 0x100fe200080108db */
[C---:B------:R-:W-:Y:S06]  /*b370*/  HMMA.16816.F32.BF16 R164, R176.reuse, R188, R164 ;  /* 0x000000bcb0a4723c */ /* 0x040fec00000418a4 */
[----:B------:R4:W-:Y:S01]  /*b380*/  MUFU.EX2 R196, R26 ;  /* 0x0000001a00c47308 */ /* 0x0009e20000000800 */
[----:B---3--:R-:W-:Y:S09]  /*b390*/  FMUL.FTZ R34, R0, R198 ;  /* 0x000000c600227220 */ /* 0x008ff20000410000 */
[----:B------:R3:W1:Y:S01]  /*b3a0*/  MUFU.EX2 R199, R27 ;  /* 0x0000001b00c77308 */ /* 0x0006620000000800 */
[----:B-----5:R-:W-:Y:S01]  /*b3b0*/  F2FP.BF16.F32.PACK_AB R28, R232, R231 ;  /* 0x000000e7e81c723e */ /* 0x020fe200000010ff */
[--C-:B------:R-:W-:Y:S01]  /*b3c0*/  FFMA.FTZ R78, R78, UR4, -R219.reuse ;  /* 0x000000044e4e7c23 */ /* 0x100fe200080108db */
[--C-:B------:R-:W-:Y:S07]  /*b3d0*/  FFMA.FTZ R79, R79, UR4, -R219.reuse ;  /* 0x000000044f4f7c23 */ /* 0x100fee00080108db */
[----:B------:R5:W5:Y:S01]  /*b3e0*/  MUFU.EX2 R198, R25 ;  /* 0x0000001900c67308 */ /* 0x000b620000000800 */
[----:B--2---:R-:W-:Y:S01]  /*b3f0*/  FMUL.FTZ R24, R168, R200 ;  /* 0x000000c8a8187220 */ /* 0x004fe20000410000 */
[-C--:B------:R-:W-:Y:S08]  /*b400*/  HMMA.16816.F32.BF16 R32, R176, R190.reuse, R32 ;  /* 0x000000beb020723c */ /* 0x080ff00000041820 */
[----:B------:R-:W-:Y:S01]  /*b410*/  MUFU.EX2 R229, R204 ;  /* 0x000000cc00e57308 */ /* 0x000fe20000000800 */
[--C-:B------:R-:W-:Y:S01]  /*b420*/  FFMA.FTZ R64, R64, UR4, -R216.reuse ;  /* 0x0000000440407c23 */ /* 0x100fe200080108d8 */
[----:B----4-:R-:W-:Y:S01]  /*b430*/  FMUL.FTZ R26, R3, R202 ;  /* 0x000000ca031a7220 */ /* 0x010fe20000410000 */
[--C-:B------:R-:W-:Y:S07]  /*b440*/  FFMA.FTZ R65, R65, UR4, -R216.reuse ;  /* 0x0000000441417c23 */ /* 0x100fee00080108d8 */
[----:B------:R2:W-:Y:S01]  /*b450*/  MUFU.EX2 R192, R30 ;  /* 0x0000001e00c07308 */ /* 0x0005e20000000800 */
[--C-:B------:R-:W-:Y:S01]  /*b460*/  FFMA.FTZ R68, R68, UR4, -R216.reuse ;  /* 0x0000000444447c23 */ /* 0x100fe200080108d8 */
[----:B---3--:R-:W-:Y:S01]  /*b470*/  FMUL.FTZ R27, R3, R203 ;  /* 0x000000cb031b7220 */ /* 0x008fe20000410000 */
[----:B-1----:R-:W-:Y:S07]  /*b480*/  F2FP.BF16.F32.PACK_AB R177, R199, R196 ;  /* 0x000000c4c7b1723e */ /* 0x002fee00000010ff */
[----:B------:R1:W3:Y:S01]  /*b490*/  MUFU.EX2 R204, R31 ;  /* 0x0000001f00cc7308 */ /* 0x0002e20000000800 */
[--C-:B------:R-:W-:Y:S01]  /*b4a0*/  FFMA.FTZ R69, R69, UR4, -R216.reuse ;  /* 0x0000000445457c23 */ /* 0x100fe200080108d8 */
[----:B-----5:R-:W-:Y:S01]  /*b4b0*/  FMUL.FTZ R25, R168, R201 ;  /* 0x000000c9a8197220 */ /* 0x020fe20000410000 */
[----:B------:R-:W-:Y:S07]  /*b4c0*/  F2FP.BF16.F32.PACK_AB R176, R198, R197 ;  /* 0x000000c5c6b0723e */ /* 0x000fee00000010ff */
[----:B------:R4:W5:Y:S01]  /*b4d0*/  MUFU.EX2 R195, R29 ;  /* 0x0000001d00c37308 */ /* 0x0009620000000800 */
[--C-:B------:R-:W-:Y:S01]  /*b4e0*/  FFMA.FTZ R90, R90, UR4, -R219.reuse ;  /* 0x000000045a5a7c23 */ /* 0x100fe200080108db */
[--C-:B------:R-:W-:Y:S01]  /*b4f0*/  FFMA.FTZ R91, R91, UR4, -R219.reuse ;  /* 0x000000045b5b7c23 */ /* 0x100fe200080108db */
[--C-:B------:R-:W-:Y:S07]  /*b500*/  FFMA.FTZ R94, R94, UR4, -R219.reuse ;  /* 0x000000045e5e7c23 */ /* 0x100fee00080108db */
[----:B------:R-:W-:Y:S01]  /*b510*/  MUFU.EX2 R201, R36 ;  /* 0x0000002400c97308 */ /* 0x000fe20000000800 */
[----:B------:R-:W-:Y:S01]  /*b520*/  HMMA.16816.F32.BF16 R24, R180, R190, R24 ;  /* 0x000000beb418723c */ /* 0x000fe20000041818 */
[----:B------:R-:W5:Y:S08]  /*b530*/  LDSM.16.MT88.4 R180, [R212+0x8800] ;  /* 0x00880000d4b4783b */ /* 0x000f700000004200 */
[----:B------:R-:W-:Y:S01]  /*b540*/  MUFU.EX2 R203, R37 ;  /* 0x0000002500cb7308 */ /* 0x000fe20000000800 */
[----:B--2---:R-:W-:Y:S01]  /*b550*/  F2FP.BF16.F32.PACK_AB R30, R193, R233 ;  /* 0x000000e9c11e723e */ /* 0x004fe200000010ff */
[--C-:B------:R-:W-:Y:S01]  /*b560*/  FFMA.FTZ R80, R80, UR4, -R216.reuse ;  /* 0x0000000450507c23 */ /* 0x100fe200080108d8 */
[----:B-1----:R-:W-:Y:S01]  /*b570*/  F2FP.BF16.F32.PACK_AB R31, R194, R228 ;  /* 0x000000e4c21f723e */ /* 0x002fe200000010ff */
[--C-:B------:R-:W-:Y:S01]  /*b580*/  FFMA.FTZ R81, R81, UR4, -R216.reuse ;  /* 0x0000000451517c23 */ /* 0x100fe200080108d8 */
[----:B---3--:R-:W-:Y:S01]  /*b590*/  F2FP.BF16.F32.PACK_AB R179, R204, R192 ;  /* 0x000000c0ccb3723e */ /* 0x008fe200000010ff */
[--C-:B------:R-:W-:Y:S01]  /*b5a0*/  FFMA.FTZ R84, R84, UR4, -R216.reuse ;  /* 0x0000000454547c23 */ /* 0x100fe200080108d8 */
[----:B----4-:R-:W-:Y:S01]  /*b5b0*/  F2FP.BF16.F32.PACK_AB R29, R229, R226 ;  /* 0x000000e2e51d723e */ /* 0x010fe200000010ff */
[----:B------:R-:W1:Y:S02]  /*b5c0*/  LDSM.16.MT88.4 R188, [R174+0x800] ;  /* 0x00080000aebc783b */ /* 0x000e640000004200 */
[----:B------:R-:W-:Y:S01]  /*b5d0*/  MUFU.EX2 R200, R38 ;  /* 0x0000002600c87308 */ /* 0x000fe20000000800 */
[----:B-----5:R-:W-:Y:S01]  /*b5e0*/  F2FP.BF16.F32.PACK_AB R178, R195, R208 ;  /* 0x000000d0c3b2723e */ /* 0x020fe200000010ff */
[--C-:B------:R-:W-:Y:S01]  /*b5f0*/  FFMA.FTZ R95, R95, UR4, -R219.reuse ;  /* 0x000000045f5f7c23 */ /* 0x100fe200080108db */
[--C-:B------:R-:W-:Y:S07]  /*b600*/  FFMA.FTZ R106, R106, UR4, -R219.reuse ;  /* 0x000000046a6a7c23 */ /* 0x100fee00080108db */
[----:B------:R2:W-:Y:S01]  /*b610*/  MUFU.EX2 R202, R39 ;  /* 0x0000002700ca7308 */ /* 0x0005e20000000800 */
[-C--:B------:R-:W-:Y:S09]  /*b620*/  HMMA.16816.F32.BF16 R4, R28, R184.reuse, R4 ;  /* 0x000000b81c04723c */ /* 0x080ff20000041804 */
[----:B------:R-:W-:Y:S01]  /*b630*/  MUFU.EX2 R63, R63 ;  /* 0x0000003f003f7308 */ /* 0x000fe20000000800 */
[--C-:B------:R-:W-:Y:S01]  /*b640*/  FFMA.FTZ R107, R107, UR4, -R219.reuse ;  /* 0x000000046b6b7c23 */ /* 0x100fe200080108db */
[--C-:B------:R-:W-:Y:S08]  /*b650*/  FFMA.FTZ R110, R110, UR4, -R219.reuse ;  /* 0x000000046e6e7c23 */ /* 0x100ff000080108db */
[----:B------:R-:W-:Y:S01]  /*b660*/  MUFU.EX2 R68, R68 ;  /* 0x0000004400447308 */ /* 0x000fe20000000800 */
[C---:B------:R-:W-:Y:S09]  /*b670*/  HMMA.16816.F32.BF16 R8, R176.reuse, R184, R8 ;  /* 0x000000b8b008723c */ /* 0x040ff20000041808 */
[----:B------:R-:W-:Y:S01]  /*b680*/  MUFU.EX2 R74, R74 ;  /* 0x0000004a004a7308 */ /* 0x000fe20000000800 */
[--C-:B------:R-:W-:Y:S01]  /*b690*/  FFMA.FTZ R85, R85, UR4, -R216.reuse ;  /* 0x0000000455557c23 */ /* 0x100fe200080108d8 */
[--C-:B------:R-:W-:Y:S01]  /*b6a0*/  FFMA.FTZ R96, R96, UR4, -R216.reuse ;  /* 0x0000000460607c23 */ /* 0x100fe200080108d8 */
[--C-:B------:R-:W-:Y:S01]  /*b6b0*/  FFMA.FTZ R97, R97, UR4, -R216.reuse ;  /* 0x0000000461617c23 */ /* 0x100fe200080108d8 */
[--C-:B------:R-:W-:Y:S01]  /*b6c0*/  FFMA.FTZ R100, R100, UR4, -R216.reuse ;  /* 0x0000000464647c23 */ /* 0x100fe200080108d8 */
[-C--:B------:R-:W-:Y:S01]  /*b6d0*/  HMMA.16816.F32.BF16 R12, R176, R186.reuse, R12 ;  /* 0x000000bab00c723c */ /* 0x080fe2000004180c */
[----:B--2---:R-:W-:Y:S04]  /*b6e0*/  LDSM.16.MT88.4 R36, [R173+0x9000] ;  /* 0x00900000ad24783b */ /* 0x004fe80000004200 */
[----:B------:R-:W-:Y:S01]  /*b6f0*/  MUFU.EX2 R69, R69 ;  /* 0x0000004500457308 */ /* 0x000fe20000000800 */
[--C-:B------:R-:W-:Y:S01]  /*b700*/  FFMA.FTZ R101, R101, UR4, -R216.reuse ;  /* 0x0000000465657c23 */ /* 0x100fe200080108d8 */
[--C-:B------:R-:W-:Y:S01]  /*b710*/  FFMA.FTZ R112, R112, UR4, -R216.reuse ;  /* 0x0000000470707c23 */ /* 0x100fe200080108d8 */
[--C-:B------:R-:W-:Y:S01]  /*b720*/  FFMA.FTZ R113, R113, UR4, -R216.reuse ;  /* 0x0000000471717c23 */ /* 0x100fe200080108d8 */
[--C-:B------:R-:W-:Y:S01]  /*b730*/  FFMA.FTZ R116, R116, UR4, -R216.reuse ;  /* 0x0000000474747c23 */ /* 0x100fe200080108d8 */
[--C-:B------:R-:W-:Y:S01]  /*b740*/  FFMA.FTZ R117, R117, UR4, -R216.reuse ;  /* 0x0000000475757c23 */ /* 0x100fe200080108d8 */
[C---:B------:R-:W-:Y:S01]  /*b750*/  HMMA.16816.F32.BF16 R16, R28.reuse, R186, R16 ;  /* 0x000000ba1c10723c */ /* 0x040fe20000041810 */
[----:B------:R-:W2:Y:S03]  /*b760*/  LDSM.16.MT88.4 R184, [R175+0x800] ;  /* 0x00080000afb8783b */ /* 0x000ea60000004200 */
[----:B------:R-:W-:Y:S01]  /*b770*/  MUFU.EX2 R101, R101 ;  /* 0x0000006500657308 */ /* 0x000fe20000000800 */
[--C-:B------:R-:W-:Y:S01]  /*b780*/  FFMA.FTZ R128, R128, UR4, -R216.reuse ;  /* 0x0000000480807c23 */ /* 0x100fe200080108d8 */
[----:B------:R-:W-:Y:S01]  /*b790*/  FFMA.FTZ R216, R129, UR4, -R216 ;  /* 0x0000000481d87c23 */ /* 0x000fe200080108d8 */
[--C-:B------:R-:W-:Y:S07]  /*b7a0*/  FFMA.FTZ R111, R111, UR4, -R219.reuse ;  /* 0x000000046f6f7c23 */ /* 0x100fee00080108db */
[----:B------:R3:W-:Y:S01]  /*b7b0*/  MUFU.EX2 R129, R56 ;  /* 0x0000003800817308 */ /* 0x0007e20000000800 */
[-C--:B------:R-:W-:Y:S03]  /*b7c0*/  HMMA.16816.F32.BF16 R132, R28, R180.reuse, R132 ;  /* 0x000000b41c84723c */ /* 0x080fe60000041884 */
[--C-:B------:R-:W-:Y:S01]  /*b7d0*/  FFMA.FTZ R122, R122, UR4, -R219.reuse ;  /* 0x000000047a7a7c23 */ /* 0x100fe200080108db */
[--C-:B------:R-:W-:Y:S01]  /*b7e0*/  FFMA.FTZ R123, R123, UR4, -R219.reuse ;  /* 0x000000047b7b7c23 */ /* 0x100fe200080108db */
[--C-:B------:R-:W-:Y:S04]  /*b7f0*/  FFMA.FTZ R126, R126, UR4, -R219.reuse ;  /* 0x000000047e7e7c23 */ /* 0x100fe800080108db */
[----:B------:R-:W-:Y:S01]  /*b800*/  MUFU.EX2 R112, R112 ;  /* 0x0000007000707308 */ /* 0x000fe20000000800 */
[--C-:B------:R-:W-:Y:S01]  /*b810*/  FFMA.FTZ R66, R66, UR4, -R218.reuse ;  /* 0x0000000442427c23 */ /* 0x100fe200080108da */
[C---:B------:R-:W-:Y:S08]  /*b820*/  HMMA.16816.F32.BF16 R136, R176.reuse, R180, R136 ;  /* 0x000000b4b088723c */ /* 0x040ff00000041888 */
[----:B------:R4:W-:Y:S01]  /*b830*/  MUFU.EX2 R181, R40 ;  /* 0x0000002800b57308 */ /* 0x0009e20000000800 */
[--C-:B------:R-:W-:Y:S01]  /*b840*/  FFMA.FTZ R70, R70, UR4, -R218.reuse ;  /* 0x0000000446467c23 */ /* 0x100fe200080108da */
[----:B---3--:R-:W3:Y:S08]  /*b850*/  LDL.LU R56, [R1+0x4] ;  /* 0x0000040001387983 */ /* 0x008ef00000300800 */
[----:B------:R-:W-:Y:S01]  /*b860*/  MUFU.EX2 R180, R42 ;  /* 0x0000002a00b47308 */ /* 0x000fe20000000800 */
[--C-:B------:R-:W-:Y:S01]  /*b870*/  FFMA.FTZ R71, R71, UR4, -R218.reuse ;  /* 0x0000000447477c23 */ /* 0x100fe200080108da */
[-C--:B------:R-:W-:Y:S08]  /*b880*/  HMMA.16816.F32.BF16 R140, R176, R182.reuse, R140 ;  /* 0x000000b6b08c723c */ /* 0x080ff0000004188c */
[----:B------:R-:W-:Y:S01]  /*b890*/  MUFU.EX2 R70, R70 ;  /* 0x0000004600467308 */ /* 0x000fe20000000800 */
[--C-:B------:R-:W-:Y:S01]  /*b8a0*/  FFMA.FTZ R82, R82, UR4, -R218.reuse ;  /* 0x0000000452527c23 */ /* 0x100fe200080108da */
[--C-:B------:R-:W-:Y:S01]  /*b8b0*/  FFMA.FTZ R83, R83, UR4, -R218.reuse ;  /* 0x0000000453537c23 */ /* 0x100fe200080108da */
[--C-:B------:R-:W-:Y:S07]  /*b8c0*/  FFMA.FTZ R86, R86, UR4, -R218.reuse ;  /* 0x0000000456567c23 */ /* 0x100fee00080108da */
[----:B------:R-:W-:Y:S01]  /*b8d0*/  MUFU.EX2 R216, R216 ;  /* 0x000000d800d87308 */ /* 0x000fe20000000800 */
[--C-:B------:R-:W-:Y:S01]  /*b8e0*/  FFMA.FTZ R87, R87, UR4, -R218.reuse ;  /* 0x0000000457577c23 */ /* 0x100fe200080108da */
[C---:B------:R-:W-:Y:S08]  /*b8f0*/  HMMA.16816.F32.BF16 R144, R28.reuse, R182, R144 ;  /* 0x000000b61c90723c */ /* 0x040ff00000041890 */
[----:B------:R-:W-:Y:S01]  /*b900*/  MUFU.EX2 R183, R41 ;  /* 0x0000002900b77308 */ /* 0x000fe20000000800 */
[--C-:B----4-:R-:W-:Y:S01]  /*b910*/  FFMA.FTZ R40, R47, UR4, -R219.reuse ;  /* 0x000000042f287c23 */ /* 0x110fe200080108db */
[----:B------:R-:W-:Y:S08]  /*b920*/  FFMA.FTZ R219, R127, UR4, -R219 ;  /* 0x000000047fdb7c23 */ /* 0x000ff000080108db */
[----:B------:R-:W4:Y:S01]  /*b930*/  MUFU.EX2 R182, R43 ;  /* 0x0000002b00b67308 */ /* 0x000f220000000800 */
[--C-:B------:R-:W-:Y:S01]  /*b940*/  FFMA.FTZ R98, R98, UR4, -R218.reuse ;  /* 0x0000000462627c23 */ /* 0x100fe200080108da */
[-C--:B-1----:R-:W-:Y:S08]  /*b950*/  HMMA.16816.F32.BF16 R148, R28, R188.reuse, R148 ;  /* 0x000000bc1c94723c */ /* 0x082ff00000041894 */
        /* <DEDUP_REMOVED lines=8> */
[----:B----4-:R-:W-:Y:S01]  /*b9e0*/  F2FP.BF16.F32.PACK_AB R41, R182, R180 ;  /* 0x000000b4b629723e */ /* 0x010fe200000010ff */
[--C-:B------:R-:W-:Y:S01]  /*b9f0*/  FFMA.FTZ R115, R115, UR4, -R218.reuse ;  /* 0x0000000473737c23 */ /* 0x100fe200080108da */
[----:B------:R-:W-:Y:S07]  /*ba00*/  MOV R189, R230 ;  /* 0x000000e600bd7202 */ /* 0x000fee0000000f00 */
[----:B------:R-:W-:Y:S01]  /*ba10*/  MUFU.EX2 R103, R103 ;  /* 0x0000006700677308 */ /* 0x000fe20000000800 */
[-C--:B------:R-:W-:Y:S09]  /*ba20*/  HMMA.16816.F32.BF16 R156, R176, R190.reuse, R156 ;  /* 0x000000beb09c723c */ /* 0x080ff2000004189c */
[----:B------:R1:W-:Y:S01]  /*ba30*/  MUFU.EX2 R230, R48 ;  /* 0x0000003000e67308 */ /* 0x0003e20000000800 */
[----:B------:R-:W-:Y:S01]  /*ba40*/  MOV R188, R227 ;  /* 0x000000e300bc7202 */ /* 0x000fe20000000f00 */
[--C-:B------:R-:W-:Y:S01]  /*ba50*/  FFMA.FTZ R118, R118, UR4, -R218.reuse ;  /* 0x0000000476767c23 */ /* 0x100fe200080108da */
[--C-:B------:R-:W-:Y:S07]  /*ba60*/  FFMA.FTZ R119, R119, UR4, -R218.reuse ;  /* 0x0000000477777c23 */ /* 0x100fee00080108da */
[----:B------:R-:W4:Y:S01]  /*ba70*/  MUFU.EX2 R227, R45 ;  /* 0x0000002d00e37308 */ /* 0x000f220000000800 */
[C---:B------:R-:W-:Y:S09]  /*ba80*/  HMMA.16816.F32.BF16 R160, R28.reuse, R190, R160 ;  /* 0x000000be1ca0723c */ /* 0x040ff200000418a0 */
[----:B------:R-:W-:Y:S01]  /*ba90*/  MUFU.EX2 R114, R114 ;  /* 0x0000007200727308 */ /* 0x000fe20000000800 */
[----:B------:R-:W-:Y:S01]  /*baa0*/  MOV R190, R194 ;  /* 0x000000c200be7202 */ /* 0x000fe20000000f00 */
[--C-:B------:R-:W-:Y:S01]  /*bab0*/  FFMA.FTZ R130, R130, UR4, -R218.reuse ;  /* 0x0000000482827c23 */ /* 0x100fe200080108da */
[----:B------:R-:W-:Y:S07]  /*bac0*/  MOV R191, R193 ;  /* 0x000000c100bf7202 */ /* 0x000fee0000000f00 */
[----:B------:R-:W-:Y:S01]  /*bad0*/  MUFU.EX2 R194, R54 ;  /* 0x0000003600c27308 */ /* 0x000fe20000000800 */
[-C--:B--2---:R-:W-:Y:S01]  /*bae0*/  HMMA.16816.F32.BF16 R20, R28, R184.reuse, R20 ;  /* 0x000000b81c14723c */ /* 0x084fe20000041814 */
[----:B-1----:R-:W-:Y:S02]  /*baf0*/  LDSM.16.MT88.4 R48, [R174+0x1000] ;  /* 0x00100000ae30783b */ /* 0x002fe40000004200 */
[----:B------:R-:W-:Y:S06]  /*bb00*/  FFMA.FTZ R218, R131, UR4, -R218 ;  /* 0x0000000483da7c23 */ /* 0x000fec00080108da */
[----:B------:R-:W-:Y:S01]  /*bb10*/  MUFU.EX2 R193, R66 ;  /* 0x0000004200c17308 */ /* 0x000fe20000000800 */
[----:B----4-:R-:W-:Y:S01]  /*bb20*/  F2FP.BF16.F32.PACK_AB R42, R227, R210 ;  /* 0x000000d2e32a723e */ /* 0x010fe200000010ff */
[--C-:B------:R-:W-:Y:S01]  /*bb30*/  FFMA.FTZ R61, R61, UR4, -R217.reuse ;  /* 0x000000043d3d7c23 */ /* 0x100fe200080108d9 */
[--C-:B------:R-:W-:Y:S01]  /*bb40*/  FFMA.FTZ R72, R72, UR4, -R217.reuse ;  /* 0x0000000448487c23 */ /* 0x100fe200080108d9 */
[C---:B------:R-:W-:Y:S06]  /*bb50*/  HMMA.16816.F32.BF16 R164, R176.reuse, R184, R164 ;  /* 0x000000b8b0a4723c */ /* 0x040fec00000418a4 */
[----:B------:R-:W-:Y:S01]  /*bb60*/  MUFU.EX2 R131, R57 ;  /* 0x0000003900837308 */ /* 0x000fe20000000800 */
[----:B------:R-:W-:Y:S09]  /*bb70*/  MOV R185, R204 ;  /* 0x000000cc00b97202 */ /* 0x000ff20000000f00 */
[----:B------:R-:W-:Y:S01]  /*bb80*/  MUFU.EX2 R72, R72 ;  /* 0x0000004800487308 */ /* 0x000fe20000000800 */
[----:B------:R-:W-:Y:S01]  /*bb90*/  MOV R184, R195 ;  /* 0x000000c300b87202 */ /* 0x000fe20000000f00 */
[--C-:B------:R-:W-:Y:S01]  /*bba0*/  FFMA.FTZ R60, R60, UR4, -R217.reuse ;  /* 0x000000043c3c7c23 */ /* 0x100fe200080108d9 */
[-C--:B------:R-:W-:Y:S07]  /*bbb0*/  HMMA.16816.F32.BF16 R32, R176, R186.reuse, R32 ;  /* 0x000000bab020723c */ /* 0x080fee0000041820 */
[----:B------:R-:W-:Y:S01]  /*bbc0*/  MUFU.EX2 R204, R55 ;  /* 0x0000003700cc7308 */ /* 0x000fe20000000800 */
[----:B------:R-:W-:Y:S01]  /*bbd0*/  MOV R179, R189 ;  /* 0x000000bd00b37202 */ /* 0x000fe20000000f00 */
[--C-:B------:R-:W-:Y:S01]  /*bbe0*/  FFMA.FTZ R73, R73, UR4, -R217.reuse ;  /* 0x0000000449497c23 */ /* 0x100fe200080108d9 */
[----:B------:R-:W-:Y:S07]  /*bbf0*/  MOV R189, R208 ;  /* 0x000000d000bd7202 */ /* 0x000fee0000000f00 */
[----:B------:R-:W-:Y:S01]  /*bc00*/  MUFU.EX2 R218, R218 ;  /* 0x000000da00da7308 */ /* 0x000fe20000000800 */
[----:B------:R-:W-:Y:S01]  /*bc10*/  MOV R177, R209 ;  /* 0x000000d100b17202 */ /* 0x000fe20000000f00 */
[----:B------:R-:W-:Y:S08]  /*bc20*/  HMMA.16816.F32.BF16 R24, R28, R186, R24 ;  /* 0x000000ba1c18723c */ /* 0x000ff00000041818 */
[----:B------:R1:W-:Y:S01]  /*bc30*/  MUFU.EX2 R208, R46 ;  /* 0x0000002e00d07308 */ /* 0x0003e20000000800 */
[----:B------:R-:W-:Y:S01]  /*bc40*/  F2FP.BF16.F32.PACK_AB R28, R203, R201 ;  /* 0x000000c9cb1c723e */ /* 0x000fe200000010ff */
[--C-:B------:R-:W-:Y:S08]  /*bc50*/  FFMA.FTZ R76, R76, UR4, -R217.reuse ;  /* 0x000000044c4c7c23 */ /* 0x100ff000080108d9 */
[----:B------:R2:W4:Y:S01]  /*bc60*/  MUFU.EX2 R209, R40 ;  /* 0x0000002800d17308 */ /* 0x0005220000000800 */
[----:B------:R-:W-:Y:S01]  /*bc70*/  F2FP.BF16.F32.PACK_AB R29, R202, R200 ;  /* 0x000000c8ca1d723e */ /* 0x000fe200000010ff */
[--C-:B------:R-:W-:Y:S01]  /*bc80*/  FFMA.FTZ R77, R77, UR4, -R217.reuse ;  /* 0x000000044d4d7c23 */ /* 0x100fe200080108d9 */
[----:B------:R-:W-:Y:S07]  /*bc90*/  F2FP.BF16.F32.PACK_AB R30, R238, R230 ;  /* 0x000000e6ee1e723e */ /* 0x000fee00000010ff */
[----:B------:R-:W-:Y:S01]  /*bca0*/  MUFU.EX2 R195, R64 ;  /* 0x0000004000c37308 */ /* 0x000fe20000000800 */
[----:B------:R-:W-:Y:S01]  /*bcb0*/  F2FP.BF16.F32.PACK_AB R31, R237, R211 ;  /* 0x000000d3ed1f723e */ /* 0x000fe200000010ff */
[--C-:B------:R-:W-:Y:S01]  /*bcc0*/  FFMA.FTZ R88, R88, UR4, -R217.reuse ;  /* 0x0000000458587c23 */ /* 0x100fe200080108d9 */
[----:B------:R-:W-:Y:S07]  /*bcd0*/  MOV R178, R188 ;  /* 0x000000bc00b27202 */ /* 0x000fee0000000f00 */
[----:B------:R-:W-:Y:S01]  /*bce0*/  MUFU.EX2 R66, R60 ;  /* 0x0000003c00427308 */ /* 0x000fe20000000800 */
[----:B------:R-:W-:Y:S01]  /*bcf0*/  MOV R188, R192 ;  /* 0x000000c000bc7202 */ /* 0x000fe20000000f00 */
[----:B-1----:R-:W1:Y:S01]  /*bd00*/  LDSM.16.MT88.4 R44, [R212+0x9000] ;  /* 0x00900000d42c783b */ /* 0x002e620000004200 */
[----:B------:R-:W-:Y:S01]  /*bd10*/  MOV R176, R206 ;  /* 0x000000ce00b07202 */ /* 0x000fe20000000f00 */
[-C--:B------:R-:W-:Y:S06]  /*bd20*/  HMMA.16816.F32.BF16 R4, R28, R36.reuse, R4 ;  /* 0x000000241c04723c */ /* 0x080fec0000041804 */
[----:B------:R-:W-:Y:S01]  /*bd30*/  MUFU.EX2 R206, R53 ;  /* 0x0000003500ce7308 */ /* 0x000fe20000000800 */
[----:B--2---:R-:W-:Y:S01]  /*bd40*/  F2FP.BF16.F32.PACK_AB R40, R183, R181 ;  /* 0x000000b5b728723e */ /* 0x004fe200000010ff */
[--C-:B------:R-:W-:Y:S01]  /*bd50*/  FFMA.FTZ R89, R89, UR4, -R217.reuse ;  /* 0x0000000459597c23 */ /* 0x100fe200080108d9 */
[----:B----4-:R-:W-:Y:S07]  /*bd60*/  F2FP.BF16.F32.PACK_AB R43, R209, R208 ;  /* 0x000000d0d12b723e */ /* 0x010fee00000010ff */
[----:B------:R-:W-:Y:S01]  /*bd70*/  MUFU.EX2 R192, R67 ;  /* 0x0000004300c07308 */ /* 0x000fe20000000800 */
[----:B------:R-:W-:Y:S01]  /*bd80*/  MOV R187, R207 ;  /* 0x000000cf00bb7202 */ /* 0x000fe20000000f00 */
[--C-:B------:R-:W-:Y:S01]  /*bd90*/  FFMA.FTZ R92, R92, UR4, -R217.reuse ;  /* 0x000000045c5c7c23 */ /* 0x100fe200080108d9 */
[----:B------:R-:W-:Y:S07]  /*bda0*/  MOV R186, R205 ;  /* 0x000000cd00ba7202 */ /* 0x000fee0000000f00 */
[----:B------:R2:W-:Y:S01]  /*bdb0*/  MUFU.EX2 R67, R58 ;  /* 0x0000003a00437308 */ /* 0x0005e20000000800 */
[--C-:B------:R-:W-:Y:S01]  /*bdc0*/  FFMA.FTZ R93, R93, UR4, -R217.reuse ;  /* 0x000000045d5d7c23 */ /* 0x100fe200080108d9 */
[C---:B------:R-:W-:Y:S08]  /*bdd0*/  HMMA.16816.F32.BF16 R8, R40.reuse, R36, R8 ;  /* 0x000000242808723c */ /* 0x040ff00000041808 */
[----:B------:R4:W-:Y:S01]  /*bde0*/  MUFU.EX2 R207, R52 ;  /* 0x0000003400cf7308 */ /* 0x0009e20000000800 */
[--C-:B------:R-:W-:Y:S01]  /*bdf0*/  FFMA.FTZ R104, R104, UR4, -R217.reuse ;  /* 0x0000000468687c23 */ /* 0x100fe200080108d9 */
[--C-:B------:R-:W-:Y:S08]  /*be00*/  FFMA.FTZ R105, R105, UR4, -R217.reuse ;  /* 0x0000000469697c23 */ /* 0x100ff000080108d9 */
[----:B------:R-:W-:Y:S01]  /*be10*/  MUFU.EX2 R205, R65 ;  /* 0x0000004100cd7308 */ /* 0x000fe20000000800 */
[--C-:B------:R-:W-:Y:S01]  /*be20*/  FFMA.FTZ R108, R108, UR4, -R217.reuse ;  /* 0x000000046c6c7c23 */ /* 0x100fe200080108d9 */
[-C--:B------:R-:W-:Y:S08]  /*be30*/  HMMA.16816.F32.BF16 R12, R40, R38.reuse, R12 ;  /* 0x00000026280c723c */ /* 0x080ff0000004180c */
[----:B------:R-:W-:Y:S01]  /*be40*/  MUFU.EX2 R65, R61 ;  /* 0x0000003d00417308 */ /* 0x000fe20000000800 */
[--C-:B------:R-:W-:Y:S01]  /*be50*/  FFMA.FTZ R109, R109, UR4, -R217.reuse ;  /* 0x000000046d6d7c23 */ /* 0x100fe200080108d9 */
[----:B--2---:R-:W2:Y:S01]  /*be60*/  LDL.LU R58, [R1+0x10] ;  /* 0x00001000013a7983 */ /* 0x004ea20000300800 */
[--C-:B------:R-:W-:Y:S07]  /*be70*/  FFMA.FTZ R120, R120, UR4, -R217.reuse ;  /* 0x0000000478787c23 */ /* 0x100fee00080108d9 */
[----:B------:R-:W-:Y:S01]  /*be80*/  MUFU.EX2 R64, R62 ;  /* 0x0000003e00407308 */ /* 0x000fe20000000800 */
[--C-:B------:R-:W-:Y:S01]  /*be90*/  FFMA.FTZ R121, R121, UR4, -R217.reuse ;  /* 0x0000000479797c23 */ /* 0x100fe200080108d9 */
[C---:B------:R-:W-:Y:S01]  /*bea0*/  HMMA.16816.F32.BF16 R16, R28.reuse, R38, R16 ;  /* 0x000000261c10723c */ /* 0x040fe20000041810 */
[----:B------:R-:W5:Y:S07]  /*beb0*/  LDSM.16.MT88.4 R36, [R175+0x1000] ;  /* 0x00100000af24783b */ /* 0x000f6e0000004200 */
[----:B------:R-:W-:Y:S01]  /*bec0*/  MUFU.EX2 R81, R81 ;  /* 0x0000005100517308 */ /* 0x000fe20000000800 */
[--C-:B------:R-:W-:Y:S01]  /*bed0*/  FFMA.FTZ R124, R124, UR4, -R217.reuse ;  /* 0x000000047c7c7c23 */ /* 0x100fe200080108d9 */
[----:B------:R-:W-:Y:S08]  /*bee0*/  FFMA.FTZ R217, R125, UR4, -R217 ;  /* 0x000000047dd97c23 */ /* 0x000ff000080108d9 */
[----:B------:R-:W-:Y:S01]  /*bef0*/  MUFU.EX2 R82, R82 ;  /* 0x0000005200527308 */ /* 0x000fe20000000800 */
[----:B------:R-:W2:Y:S01]  /*bf00*/  LDL.LU R57, [R1+0x8] ;  /* 0x0000080001397983 */ /* 0x000ea20000300800 */
[-C--:B-1----:R-:W-:Y:S08]  /*bf10*/  HMMA.16816.F32.BF16 R132, R28, R44.reuse, R132 ;  /* 0x0000002c1c84723c */ /* 0x082ff00000041884 */
[----:B------:R-:W-:Y:S01]  /*bf20*/  MUFU.EX2 R217, R217 ;  /* 0x000000d900d97308 */ /* 0x000fe20000000800 */
[----:B----4-:R-:W-:Y:S09]  /*bf30*/  LDSM.16.MT88.4 R52, [R175+0x1800] ;  /* 0x00180000af34783b */ /* 0x010ff20000004200 */
[----:B------:R-:W1:Y:S01]  /*bf40*/  MUFU.EX2 R125, R59 ;  /* 0x0000003b007d7308 */ /* 0x000e620000000800 */
[C---:B------:R-:W-:Y:S09]  /*bf50*/  HMMA.16816.F32.BF16 R136, R40.reuse, R44, R136 ;  /* 0x0000002c2888723c */ /* 0x040ff20000041888 */
[----:B------:R-:W-:Y:S10]  /*bf60*/  MUFU.EX2 R83, R83 ;  /* 0x0000005300537308 */ /* 0x000ff40000000800 */
[----:B------:R-:W4:Y:S01]  /*bf70*/  MUFU.EX2 R73, R73 ;  /* 0x0000004900497308 */ /* 0x000f220000000800 */
[-C--:B------:R-:W-:Y:S09]  /*bf80*/  HMMA.16816.F32.BF16 R140, R40, R46.reuse, R140 ;  /* 0x0000002e288c723c */ /* 0x080ff2000004188c */
[----:B------:R-:W4:Y:S10]  /*bf90*/  MUFU.EX2 R75, R75 ;  /* 0x0000004b004b7308 */ /* 0x000f340000000800 */
[----:B------:R-:W-:Y:S01]  /*bfa0*/  MUFU.EX2 R76, R76 ;  /* 0x0000004c004c7308 */ /* 0x000fe20000000800 */
[C---:B------:R-:W-:Y:S01]  /*bfb0*/  HMMA.16816.F32.BF16 R144, R28.reuse, R46, R144 ;  /* 0x0000002e1c90723c */ /* 0x040fe20000041890 */
[----:B------:R-:W3:Y:S08]  /*bfc0*/  LDSM.16.MT88.4 R44, [R173+0x9800] ;  /* 0x00980000ad2c783b */ /* 0x000ef00000004200 */
[----:B------:R-:W4:Y:S10]  /*bfd0*/  MUFU.EX2 R77, R77 ;  /* 0x0000004d004d7308 */ /* 0x000f340000000800 */
[----:B------:R-:W-:Y:S01]  /*bfe0*/  MUFU.EX2 R78, R78 ;  /* 0x0000004e004e7308 */ /* 0x000fe20000000800 */
[-C--:B------:R-:W-:Y:S09]  /*bff0*/  HMMA.16816.F32.BF16 R148, R28, R48.reuse, R148 ;  /* 0x000000301c94723c */ /* 0x080ff20000041894 */
[----:B------:R-:W4:Y:S10]  /*c000*/  MUFU.EX2 R79, R79 ;  /* 0x0000004f004f7308 */ /* 0x000f340000000800 */
[----:B------:R-:W-:Y:S01]  /*c010*/  MUFU.EX2 R84, R84 ;  /* 0x0000005400547308 */ /* 0x000fe20000000800 */
[C---:B------:R-:W-:Y:S09]  /*c020*/  HMMA.16816.F32.BF16 R152, R40.reuse, R48, R152 ;  /* 0x000000302898723c */ /* 0x040ff20000041898 */
[----:B------:R-:W-:Y:S10]  /*c030*/  MUFU.EX2 R85, R85 ;  /* 0x0000005500557308 */ /* 0x000ff40000000800 */
[----:B------:R-:W-:Y:S01]  /*c040*/  MUFU.EX2 R86, R86 ;  /* 0x0000005600567308 */ /* 0x000fe20000000800 */
[-C--:B------:R-:W-:Y:S09]  /*c050*/  HMMA.16816.F32.BF16 R156, R40, R50.reuse, R156 ;  /* 0x00000032289c723c */ /* 0x080ff2000004189c */
[----:B------:R-:W-:Y:S10]  /*c060*/  MUFU.EX2 R87, R87 ;  /* 0x0000005700577308 */ /* 0x000ff40000000800 */
[----:B------:R-:W-:Y:S01]  /*c070*/  MUFU.EX2 R96, R96 ;  /* 0x0000006000607308 */ /* 0x000fe20000000800 */
[C---:B------:R-:W-:Y:S01]  /*c080*/  HMMA.16816.F32.BF16 R160, R28.reuse, R50, R160 ;  /* 0x000000321ca0723c */ /* 0x040fe200000418a0 */
[----:B------:R-:W4:Y:S08]  /*c090*/  LDSM.16.MT88.4 R48, [R212+0x9800] ;  /* 0x00980000d430783b */ /* 0x000f300000004200 */
[----:B------:R-:W-:Y:S10]  /*c0a0*/  MUFU.EX2 R97, R97 ;  /* 0x0000006100617308 */ /* 0x000ff40000000800 */
[----:B------:R-:W-:Y:S01]  /*c0b0*/  MUFU.EX2 R98, R98 ;  /* 0x0000006200627308 */ /* 0x000fe20000000800 */
[-C--:B-----5:R-:W-:Y:S09]  /*c0c0*/  HMMA.16816.F32.BF16 R20, R28, R36.reuse, R20 ;  /* 0x000000241c14723c */ /* 0x0a0ff20000041814 */
[----:B------:R-:W-:Y:S10]  /*c0d0*/  MUFU.EX2 R99, R99 ;  /* 0x0000006300637308 */ /* 0x000ff40000000800 */
[----:B------:R-:W-:Y:S01]  /*c0e0*/  MUFU.EX2 R88, R88 ;  /* 0x0000005800587308 */ /* 0x000fe20000000800 */
[C---:B------:R-:W-:Y:S09]  /*c0f0*/  HMMA.16816.F32.BF16 R164, R40.reuse, R36, R164 ;  /* 0x0000002428a4723c */ /* 0x040ff200000418a4 */
[----:B------:R-:W-:Y:S01]  /*c100*/  MUFU.EX2 R89, R89 ;  /* 0x0000005900597308 */ /* 0x000fe20000000800 */
[----:B------:R-:W-:Y:S02]  /*c110*/  F2FP.BF16.F32.PACK_AB R36, R131, R129 ;  /* 0x000000818324723e */ /* 0x000fe400000010ff */
[----:B-1----:R-:W-:Y:S07]  /*c120*/  F2FP.BF16.F32.PACK_AB R37, R125, R67 ;  /* 0x000000437d25723e */ /* 0x002fee00000010ff */
[----:B------:R-:W-:Y:S01]  /*c130*/  MUFU.EX2 R90, R90 ;  /* 0x0000005a005a7308 */ /* 0x000fe20000000800 */
[-C--:B------:R-:W-:Y:S01]  /*c140*/  HMMA.16816.F32.BF16 R32, R40, R38.reuse, R32 ;  /* 0x000000262820723c */ /* 0x080fe20000041820 */
[----:B------:R-:W1:Y:S08]  /*c150*/  LDSM.16.MT88.4 R40, [R174+0x1800] ;  /* 0x00180000ae28783b */ /* 0x000e700000004200 */
[----:B------:R-:W5:Y:S10]  /*c160*/  MUFU.EX2 R91, R91 ;  /* 0x0000005b005b7308 */ /* 0x000f740000000800 */
[----:B------:R-:W-:Y:S01]  /*c170*/  MUFU.EX2 R92, R92 ;  /* 0x0000005c005c7308 */ /* 0x000fe20000000800 */
[----:B------:R-:W-:Y:S09]  /*c180*/  HMMA.16816.F32.BF16 R24, R28, R38, R24 ;  /* 0x000000261c18723c */ /* 0x000ff20000041818 */
[----:B------:R-:W5:Y:S01]  /*c190*/  MUFU.EX2 R93, R93 ;  /* 0x0000005d005d7308 */ /* 0x000f620000000800 */
[----:B------:R-:W-:Y:S02]  /*c1a0*/  F2FP.BF16.F32.PACK_AB R28, R206, R207 ;  /* 0x000000cfce1c723e */ /* 0x000fe400000010ff */
[----:B------:R-:W-:Y:S07]  /*c1b0*/  F2FP.BF16.F32.PACK_AB R29, R204, R194 ;  /* 0x000000c2cc1d723e */ /* 0x000fee00000010ff */
[----:B------:R-:W-:Y:S01]  /*c1c0*/  MUFU.EX2 R94, R94 ;  /* 0x0000005e005e7308 */ /* 0x000fe20000000800 */
[----:B------:R-:W-:Y:S02]  /*c1d0*/  F2FP.BF16.F32.PACK_AB R30, R205, R195 ;  /* 0x000000c3cd1e723e */ /* 0x000fe400000010ff */
[----:B------:R-:W-:Y:S07]  /*c1e0*/  F2FP.BF16.F32.PACK_AB R31, R192, R193 ;  /* 0x000000c1c01f723e */ /* 0x000fee00000010ff */
[----:B------:R-:W5:Y:S01]  /*c1f0*/  MUFU.EX2 R95, R95 ;  /* 0x0000005f005f7308 */ /* 0x000f620000000800 */
[----:B------:R-:W-:Y:S02]  /*c200*/  F2FP.BF16.F32.PACK_AB R38, R65, R66 ;  /* 0x000000424126723e */ /* 0x000fe400000010ff */
[----:B------:R-:W-:Y:S07]  /*c210*/  F2FP.BF16.F32.PACK_AB R39, R63, R64 ;  /* 0x000000403f27723e */ /* 0x000fee00000010ff */
[----:B------:R-:W5:Y:S01]  /*c220*/  MUFU.EX2 R100, R100 ;  /* 0x0000006400647308 */ /* 0x000f620000000800 */
[-C--:B---3--:R-:W-:Y:S09]  /*c230*/  HMMA.16816.F32.BF16 R4, R28, R44.reuse, R4 ;  /* 0x0000002c1c04723c */ /* 0x088ff20000041804 */
[----:B------:R-:W3:Y:S10]  /*c240*/  MUFU.EX2 R102, R102 ;  /* 0x0000006600667308 */ /* 0x000ef40000000800 */
[----:B------:R-:W3:Y:S01]  /*c250*/  MUFU.EX2 R113, R113 ;  /* 0x0000007100717308 */ /* 0x000ee20000000800 */
[C---:B------:R-:W-:Y:S09]  /*c260*/  HMMA.16816.F32.BF16 R8, R36.reuse, R44, R8 ;  /* 0x0000002c2408723c */ /* 0x040ff20000041808 */
[----:B------:R-:W3:Y:S10]  /*c270*/  MUFU.EX2 R115, R115 ;  /* 0x0000007300737308 */ /* 0x000ef40000000800 */
[----:B------:R-:W-:Y:S01]  /*c280*/  MUFU.EX2 R104, R104 ;  /* 0x0000006800687308 */ /* 0x000fe20000000800 */
[-C--:B------:R-:W-:Y:S09]  /*c290*/  HMMA.16816.F32.BF16 R12, R36, R46.reuse, R12 ;  /* 0x0000002e240c723c */ /* 0x080ff2000004180c */
[----:B------:R-:W-:Y:S10]  /*c2a0*/  MUFU.EX2 R105, R105 ;  /* 0x0000006900697308 */ /* 0x000ff40000000800 */
[----:B------:R-:W-:Y:S01]  /*c2b0*/  MUFU.EX2 R106, R106 ;  /* 0x0000006a006a7308 */ /* 0x000fe20000000800 */
[C---:B------:R-:W-:Y:S01]  /*c2c0*/  HMMA.16816.F32.BF16 R16, R28.reuse, R46, R16 ;  /* 0x0000002e1c10723c */ /* 0x040fe20000041810 */
[----:B------:R-:W-:Y:S08]  /*c2d0*/  LDSM.16.MT88.4 R44, [R212+0xa000] ;  /* 0x00a00000d42c783b */ /* 0x000ff00000004200 */
[----:B------:R-:W3:Y:S10]  /*c2e0*/  MUFU.EX2 R107, R107 ;  /* 0x0000006b006b7308 */ /* 0x000ef40000000800 */
[----:B------:R-:W-:Y:S01]  /*c2f0*/  MUFU.EX2 R108, R108 ;  /* 0x0000006c006c7308 */ /* 0x000fe20000000800 */
[-C--:B----4-:R-:W-:Y:S09]  /*c300*/  HMMA.16816.F32.BF16 R132, R28, R48.reuse, R132 ;  /* 0x000000301c84723c */ /* 0x090ff20000041884 */
[----:B------:R-:W4:Y:S10]  /*c310*/  MUFU.EX2 R109, R109 ;  /* 0x0000006d006d7308 */ /* 0x000f340000000800 */
[----:B------:R-:W-:Y:S01]  /*c320*/  MUFU.EX2 R110, R110 ;  /* 0x0000006e006e7308 */ /* 0x000fe20000000800 */
[C---:B------:R-:W-:Y:S09]  /*c330*/  HMMA.16816.F32.BF16 R136, R36.reuse, R48, R136 ;  /* 0x000000302488723c */ /* 0x040ff20000041888 */
[----:B------:R-:W4:Y:S10]  /*c340*/  MUFU.EX2 R111, R111 ;  /* 0x0000006f006f7308 */ /* 0x000f340000000800 */
[----:B------:R-:W-:Y:S01]  /*c350*/  MUFU.EX2 R59, R116 ;  /* 0x00000074003b7308 */ /* 0x000fe20000000800 */
[-C--:B------:R-:W-:Y:S09]  /*c360*/  HMMA.16816.F32.BF16 R140, R36, R50.reuse, R140 ;  /* 0x00000032248c723c */ /* 0x080ff2000004188c */
[----:B------:R-:W4:Y:S10]  /*c370*/  MUFU.EX2 R61, R117 ;  /* 0x00000075003d7308 */ /* 0x000f340000000800 */
[----:B------:R-:W-:Y:S01]  /*c380*/  MUFU.EX2 R60, R119 ;  /* 0x00000077003c7308 */ /* 0x000fe20000000800 */
[C---:B------:R-:W-:Y:S01]  /*c390*/  HMMA.16816.F32.BF16 R144, R28.reuse, R50, R144 ;  /* 0x000000321c90723c */ /* 0x040fe20000041890 */
[----:B------:R-:W-:Y:S08]  /*c3a0*/  LDSM.16.MT88.4 R48, [R174+0x2000] ;  /* 0x00200000ae30783b */ /* 0x000ff00000004200 */
[----:B------:R-:W4:Y:S01]  /*c3b0*/  MUFU.EX2 R62, R128 ;  /* 0x00000080003e7308 */ /* 0x000f220000000800 */
[-C--:B-1----:R-:W-:Y:S03]  /*c3c0*/  HMMA.16816.F32.BF16 R148, R28, R40.reuse, R148 ;  /* 0x000000281c94723c */ /* 0x082fe60000041894 */
[----:B------:R-:W-:Y:S02]  /*c3d0*/  FFMA.FTZ R168, R168, R56, R220 ;  /* 0x00000038a8a87223 */ /* 0x000fe400000100dc */
[----:B------:R-:W3:Y:S02]  /*c3e0*/  LDL.LU R56, [R1+0xc] ;  /* 0x00000c0001387983 */ /* 0x000ee40000300800 */
[----:B------:R-:W-:Y:S01]  /*c3f0*/  FADD.FTZ R168, R225, R168 ;  /* 0x000000a8e1a87221 */ /* 0x000fe20000010000 */
[C---:B------:R-:W-:Y:S01]  /*c400*/  HMMA.16816.F32.BF16 R152, R36.reuse, R40, R152 ;  /* 0x000000282498723c */ /* 0x040fe20000041898 */
[----:B------:R-:W4:Y:S07]  /*c410*/  LDL.LU R127, [R1] ;  /* 0x00000000017f7983 */ /* 0x000f2e0000300800 */
[-C--:B------:R-:W-:Y:S08]  /*c420*/  HMMA.16816.F32.BF16 R156, R36, R42.reuse, R156 ;  /* 0x0000002a249c723c */ /* 0x080ff0000004189c */
[C---:B------:R-:W-:Y:S01]  /*c430*/  HMMA.16816.F32.BF16 R160, R28.reuse, R42, R160 ;  /* 0x0000002a1ca0723c */ /* 0x040fe200000418a0 */
[----:B------:R-:W1:Y:S07]  /*c440*/  LDSM.16.MT88.4 R40, [R173+0xa000] ;  /* 0x00a00000ad28783b */ /* 0x000e6e0000004200 */
[-C--:B------:R-:W-:Y:S08]  /*c450*/  HMMA.16816.F32.BF16 R20, R28, R52.reuse, R20 ;  /* 0x000000341c14723c */ /* 0x080ff00000041814 */
[C---:B------:R-:W-:Y:S08]  /*c460*/  HMMA.16816.F32.BF16 R164, R36.reuse, R52, R164 ;  /* 0x0000003424a4723c */ /* 0x040ff000000418a4 */
[-C--:B------:R-:W-:Y:S03]  /*c470*/  HMMA.16816.F32.BF16 R32, R36, R54.reuse, R32 ;  /* 0x000000362420723c */ /* 0x080fe60000041820 */
[----:B------:R-:W-:Y:S02]  /*c480*/  F2FP.BF16.F32.PACK_AB R36, R73, R72 ;  /* 0x000000484924723e */ /* 0x000fe400000010ff */
[----:B------:R-:W-:Y:S02]  /*c490*/  F2FP.BF16.F32.PACK_AB R37, R75, R74 ;  /* 0x0000004a4b25723e */ /* 0x000fe400000010ff */
[----:B------:R-:W-:Y:S01]  /*c4a0*/  F2FP.BF16.F32.PACK_AB R38, R77, R76 ;  /* 0x0000004c4d26723e */ /* 0x000fe200000010ff */
[----:B------:R-:W-:Y:S01]  /*c4b0*/  HMMA.16816.F32.BF16 R24, R28, R54, R24 ;  /* 0x000000361c18723c */ /* 0x000fe20000041818 */
[----:B------:R-:W5:Y:S03]  /*c4c0*/  LDSM.16.MT88.4 R52, [R175+0x2000] ;  /* 0x00200000af34783b */ /* 0x000f660000004200 */
[----:B------:R-:W-:Y:S02]  /*c4d0*/  F2FP.BF16.F32.PACK_AB R28, R69, R68 ;  /* 0x00000044451c723e */ /* 0x000fe400000010ff */
[----:B------:R-:W-:Y:S02]  /*c4e0*/  F2FP.BF16.F32.PACK_AB R29, R71, R70 ;  /* 0x00000046471d723e */ /* 0x000fe400000010ff */
[----:B------:R-:W-:Y:S02]  /*c4f0*/  F2FP.BF16.F32.PACK_AB R30, R81, R80 ;  /* 0x00000050511e723e */ /* 0x000fe400000010ff */
[----:B------:R-:W-:Y:S02]  /*c500*/  F2FP.BF16.F32.PACK_AB R31, R83, R82 ;  /* 0x00000052531f723e */ /* 0x000fe400000010ff */
[----:B------:R-:W-:Y:S05]  /*c510*/  F2FP.BF16.F32.PACK_AB R39, R79, R78 ;  /* 0x0000004e4f27723e */ /* 0x000fea00000010ff */
[-C--:B-1----:R-:W-:Y:S08]  /*c520*/  HMMA.16816.F32.BF16 R4, R28, R40.reuse, R4 ;  /* 0x000000281c04723c */ /* 0x082ff00000041804 */
[C---:B------:R-:W-:Y:S08]  /*c530*/  HMMA.16816.F32.BF16 R8, R36.reuse, R40, R8 ;  /* 0x000000282408723c */ /* 0x040ff00000041808 */
[-C--:B------:R-:W-:Y:S08]  /*c540*/  HMMA.16816.F32.BF16 R12, R36, R42.reuse, R12 ;  /* 0x0000002a240c723c */ /* 0x080ff0000004180c */
[C---:B------:R-:W-:Y:S01]  /*c550*/  HMMA.16816.F32.BF16 R16, R28.reuse, R42, R16 ;  /* 0x0000002a1c10723c */ /* 0x040fe20000041810 */
[----:B------:R-:W1:Y:S07]  /*c560*/  LDSM.16.MT88.4 R40, [R173+0xa800] ;  /* 0x00a80000ad28783b */ /* 0x000e6e0000004200 */
[-C--:B------:R-:W-:Y:S08]  /*c570*/  HMMA.16816.F32.BF16 R132, R28, R44.reuse, R132 ;  /* 0x0000002c1c84723c */ /* 0x080ff00000041884 */
[C---:B------:R-:W-:Y:S04]  /*c580*/  HMMA.16816.F32.BF16 R136, R36.reuse, R44, R136 ;  /* 0x0000002c2488723c */ /* 0x040fe80000041888 */
[----:B--2---:R-:W-:Y:S04]  /*c590*/  FFMA.FTZ R3, R3, R58, R223 ;  /* 0x0000003a03037223 */ /* 0x004fe800000100df */
[-C--:B------:R-:W-:Y:S08]  /*c5a0*/  HMMA.16816.F32.BF16 R140, R36, R46.reuse, R140 ;  /* 0x0000002e248c723c */ /* 0x080ff0000004188c */
[C---:B------:R-:W-:Y:S01]  /*c5b0*/  HMMA.16816.F32.BF16 R144, R28.reuse, R46, R144 ;  /* 0x0000002e1c90723c */ /* 0x040fe20000041890 */
[----:B------:R-:W2:Y:S03]  /*c5c0*/  LDSM.16.MT88.4 R44, [R212+0xa800] ;  /* 0x00a80000d42c783b */ /* 0x000ea60000004200 */
[----:B------:R-:W-:Y:S04]  /*c5d0*/  FFMA.FTZ R2, R2, R57, R221 ;  /* 0x0000003902027223 */ /* 0x000fe800000100dd */
[-C--:B------:R-:W-:Y:S08]  /*c5e0*/  HMMA.16816.F32.BF16 R148, R28, R48.reuse, R148 ;  /* 0x000000301c94723c */ /* 0x080ff00000041894 */
[C---:B------:R-:W-:Y:S08]  /*c5f0*/  HMMA.16816.F32.BF16 R152, R36.reuse, R48, R152 ;  /* 0x000000302498723c */ /* 0x040ff00000041898 */
[-C--:B------:R-:W-:Y:S08]  /*c600*/  HMMA.16816.F32.BF16 R156, R36, R50.reuse, R156 ;  /* 0x00000032249c723c */ /* 0x080ff0000004189c */
[C---:B------:R-:W-:Y:S01]  /*c610*/  HMMA.16816.F32.BF16 R160, R28.reuse, R50, R160 ;  /* 0x000000321ca0723c */ /* 0x040fe200000418a0 */
[----:B------:R-:W2:Y:S07]  /*c620*/  LDSM.16.MT88.4 R48, [R174+0x2800] ;  /* 0x00280000ae30783b */ /* 0x000eae0000004200 */
[-C--:B-----5:R-:W-:Y:S08]  /*c630*/  HMMA.16816.F32.BF16 R20, R28, R52.reuse, R20 ;  /* 0x000000341c14723c */ /* 0x0a0ff00000041814 */
[C---:B------:R-:W-:Y:S08]  /*c640*/  HMMA.16816.F32.BF16 R164, R36.reuse, R52, R164 ;  /* 0x0000003424a4723c */ /* 0x040ff000000418a4 */
[-C--:B------:R-:W-:Y:S03]  /*c650*/  HMMA.16816.F32.BF16 R32, R36, R54.reuse, R32 ;  /* 0x000000362420723c */ /* 0x080fe60000041820 */
[----:B------:R-:W-:Y:S01]  /*c660*/  F2FP.BF16.F32.PACK_AB R37, R91, R90 ;  /* 0x0000005a5b25723e */ /* 0x000fe200000010ff */
[----:B------:R-:W-:Y:S01]  /*c670*/  FADD.FTZ R36, R236, R2 ;  /* 0x00000002ec247221 */ /* 0x000fe20000010000 */
[----:B------:R-:W-:Y:S02]  /*c680*/  F2FP.BF16.F32.PACK_AB R38, R93, R92 ;  /* 0x0000005c5d26723e */ /* 0x000fe400000010ff */
[----:B------:R-:W-:Y:S01]  /*c690*/  F2FP.BF16.F32.PACK_AB R39, R95, R94 ;  /* 0x0000005e5f27723e */ /* 0x000fe200000010ff */
[----:B------:R-:W-:Y:S01]  /*c6a0*/  HMMA.16816.F32.BF16 R24, R28, R54, R24 ;  /* 0x000000361c18723c */ /* 0x000fe20000041818 */
[----:B------:R-:W5:Y:S03]  /*c6b0*/  LDSM.16.MT88.4 R52, [R175+0x2800] ;  /* 0x00280000af34783b */ /* 0x000f660000004200 */
[----:B------:R-:W-:Y:S01]  /*c6c0*/  F2FP.BF16.F32.PACK_AB R28, R85, R84 ;  /* 0x00000054551c723e */ /* 0x000fe200000010ff */
[----:B------:R-:W-:Y:S01]  /*c6d0*/  FADD.FTZ R58, R235, R36 ;  /* 0x00000024eb3a7221 */ /* 0x000fe20000010000 */
        /* <DEDUP_REMOVED lines=9> */
[-C--:B--2---:R-:W-:Y:S08]  /*c770*/  HMMA.16816.F32.BF16 R132, R28, R44.reuse, R132 ;  /* 0x0000002c1c84723c */ /* 0x084ff00000041884 */
[C---:B------:R-:W-:Y:S08]  /*c780*/  HMMA.16816.F32.BF16 R136, R36.reuse, R44, R136 ;  /* 0x0000002c2488723c */ /* 0x040ff00000041888 */
[-C--:B------:R-:W-:Y:S08]  /*c790*/  HMMA.16816.F32.BF16 R140, R36, R46.reuse, R140 ;  /* 0x0000002e248c723c */ /* 0x080ff0000004188c */
[C---:B------:R-:W-:Y:S01]  /*c7a0*/  HMMA.16816.F32.BF16 R144, R28.reuse, R46, R144 ;  /* 0x0000002e1c90723c */ /* 0x040fe20000041890 */
[----:B------:R-:W2:Y:S07]  /*c7b0*/  LDSM.16.MT88.4 R44, [R212+0xb000] ;  /* 0x00b00000d42c783b */ /* 0x000eae0000004200 */
[-C--:B------:R-:W-:Y:S08]  /*c7c0*/  HMMA.16816.F32.BF16 R148, R28, R48.reuse, R148 ;  /* 0x000000301c94723c */ /* 0x080ff00000041894 */
[C---:B------:R-:W-:Y:S08]  /*c7d0*/  HMMA.16816.F32.BF16 R152, R36.reuse, R48, R152 ;  /* 0x000000302498723c */ /* 0x040ff00000041898 */
[-C--:B------:R-:W-:Y:S08]  /*c7e0*/  HMMA.16816.F32.BF16 R156, R36, R50.reuse, R156 ;  /* 0x00000032249c723c */ /* 0x080ff0000004189c */
[C---:B------:R-:W-:Y:S01]  /*c7f0*/  HMMA.16816.F32.BF16 R160, R28.reuse, R50, R160 ;  /* 0x000000321ca0723c */ /* 0x040fe200000418a0 */
[----:B------:R-:W2:Y:S03]  /*c800*/  LDSM.16.MT88.4 R48, [R174+0x3000] ;  /* 0x00300000ae30783b */ /* 0x000ea60000004200 */
[----:B---3--:R-:W-:Y:S04]  /*c810*/  FFMA.FTZ R0, R0, R56, R222 ;  /* 0x0000003800007223 */ /* 0x008fe800000100de */
[-C--:B-----5:R-:W-:Y:S03]  /*c820*/  HMMA.16816.F32.BF16 R20, R28, R52.reuse, R20 ;  /* 0x000000341c14723c */ /* 0x0a0fe60000041814 */
[----:B------:R-:W-:Y:S01]  /*c830*/  FADD.FTZ R0, R234, R0 ;  /* 0x00000000ea007221 */ /* 0x000fe20000010000 */
[----:B------:R-:W-:Y:S01]  /*c840*/  FADD.FTZ R56, R224, R3 ;  /* 0x00000003e0387221 */ /* 0x000fe20000010000 */
[----:B------:R-:W-:Y:S01]  /*c850*/  FADD.FTZ R3, R186, R168 ;  /* 0x000000a8ba037221 */ /* 0x000fe20000010000 */
[----:B------:R-:W-:Y:S02]  /*c860*/  MOV R168, R171 ;  /* 0x000000ab00a87202 */ /* 0x000fe40000000f00 */
[C---:B------:R-:W-:Y:S04]  /*c870*/  HMMA.16816.F32.BF16 R164, R36.reuse, R52, R164 ;  /* 0x0000003424a4723c */ /* 0x040fe800000418a4 */
[----:B------:R-:W-:Y:S01]  /*c880*/  FADD.FTZ R57, R176, R3 ;  /* 0x00000003b0397221 */ /* 0x000fe20000010000 */
[----:B------:R-:W-:Y:S01]  /*c890*/  MOV R176, R189 ;  /* 0x000000bd00b07202 */ /* 0x000fe20000000f00 */
[----:B------:R-:W-:Y:S01]  /*c8a0*/  FADD.FTZ R2, R187, R56 ;  /* 0x00000038bb027221 */ /* 0x000fe20000010000 */
[----:B------:R-:W-:Y:S01]  /*c8b0*/  FADD.FTZ R56, R239, R0 ;  /* 0x00000000ef387221 */ /* 0x000fe20000010000 */
[-C--:B------:R-:W-:Y:S03]  /*c8c0*/  HMMA.16816.F32.BF16 R32, R36, R54.reuse, R32 ;  /* 0x000000362420723c */ /* 0x080fe60000041820 */
[----:B------:R-:W-:Y:S01]  /*c8d0*/  FADD.FTZ R3, R177, R2 ;  /* 0x00000002b1037221 */ /* 0x000fe20000010000 */
[----:B------:R-:W-:Y:S01]  /*c8e0*/  FADD.FTZ R0, R178, R58 ;  /* 0x0000003ab2007221 */ /* 0x000fe20000010000 */
[----:B------:R-:W-:Y:S01]  /*c8f0*/  FADD.FTZ R52, R231, R57 ;  /* 0x00000039e7347221 */ /* 0x000fe20000010000 */
[----:B------:R-:W-:Y:S01]  /*c900*/  MOV R178, R191 ;  /* 0x000000bf00b27202 */ /* 0x000fe20000000f00 */
[----:B------:R-:W-:Y:S01]  /*c910*/  FADD.FTZ R2, R179, R56 ;  /* 0x00000038b3027221 */ /* 0x000fe20000010000 */
[----:B------:R-:W-:Y:S01]  /*c920*/  HMMA.16816.F32.BF16 R24, R28, R54, R24 ;  /* 0x000000361c18723c */ /* 0x000fe20000041818 */
[----:B------:R-:W3:Y:S03]  /*c930*/  MUFU.EX2 R58, R118 ;  /* 0x00000076003a7308 */ /* 0x000ee60000000800 */
[----:B------:R-:W-:Y:S01]  /*c940*/  F2FP.BF16.F32.PACK_AB R28, R101, R100 ;  /* 0x00000064651c723e */ /* 0x000fe200000010ff */
[----:B------:R-:W-:Y:S01]  /*c950*/  FADD.FTZ R0, R197, R0 ;  /* 0x00000000c5007221 */ /* 0x000fe20000010000 */
[----:B------:R-:W-:Y:S01]  /*c960*/  F2FP.BF16.F32.PACK_AB R29, R103, R102 ;  /* 0x00000066671d723e */ /* 0x000fe200000010ff */
[----:B------:R-:W-:Y:S01]  /*c970*/  FADD.FTZ R36, R196, R2 ;  /* 0x00000002c4247221 */ /* 0x000fe20000010000 */
[----:B------:R-:W-:Y:S01]  /*c980*/  F2FP.BF16.F32.PACK_AB R30, R113, R112 ;  /* 0x00000070711e723e */ /* 0x000fe200000010ff */
[----:B------:R-:W-:Y:S01]  /*c990*/  FADD.FTZ R57, R198, R0 ;  /* 0x00000000c6397221 */ /* 0x000fe20000010000 */
[----:B------:R-:W-:Y:S01]  /*c9a0*/  F2FP.BF16.F32.PACK_AB R31, R115, R114 ;  /* 0x00000072731f723e */ /* 0x000fe200000010ff */
[----:B------:R-:W-:Y:S01]  /*c9b0*/  FADD.FTZ R2, R232, R52 ;  /* 0x00000034e8027221 */ /* 0x000fe20000010000 */
[----:B------:R-:W-:Y:S01]  /*c9c0*/  MOV R179, R190 ;  /* 0x000000be00b37202 */ /* 0x000fe20000000f00 */
[----:B------:R-:W5:Y:S01]  /*c9d0*/  LDSM.16.MT88.4 R52, [R175+0x3000] ;  /* 0x00300000af34783b */ /* 0x000f620000004200 */
[----:B------:R-:W-:Y:S01]  /*c9e0*/  MOV R177, R188 ;  /* 0x000000bc00b17202 */ /* 0x000fe20000000f00 */
[----:B------:R-:W-:Y:S01]  /*c9f0*/  FADD.FTZ R56, R233, R2 ;  /* 0x00000002e9387221 */ /* 0x000fe20000010000 */
[----:B------:R-:W-:Y:S01]  /*ca00*/  F2FP.BF16.F32.PACK_AB R37, R107, R106 ;  /* 0x0000006a6b25723e */ /* 0x000fe200000010ff */
[-C--:B-1----:R-:W-:Y:S03]  /*ca10*/  HMMA.16816.F32.BF16 R4, R28, R40.reuse, R4 ;  /* 0x000000281c04723c */ /* 0x082fe60000041804 */
[----:B------:R-:W-:Y:S01]  /*ca20*/  FADD.FTZ R0, R199, R36 ;  /* 0x00000024c7007221 */ /* 0x000fe20000010000 */
[----:B------:R-:W-:Y:S01]  /*ca30*/  F2FP.BF16.F32.PACK_AB R36, R105, R104 ;  /* 0x000000686924723e */ /* 0x000fe200000010ff */
[----:B------:R1:W5:Y:S01]  /*ca40*/  LDSM.16.MT88.4 R188, [R173+0xb800] ;  /* 0x00b80000adbc783b */ /* 0x0003620000004200 */
[----:B----4-:R-:W-:Y:S01]  /*ca50*/  F2FP.BF16.F32.PACK_AB R38, R109, R108 ;  /* 0x0000006c6d26723e */ /* 0x010fe200000010ff */
[----:B------:R-:W-:Y:S01]  /*ca60*/  FADD.FTZ R0, R177, R0 ;  /* 0x00000000b1007221 */ /* 0x000fe20000010000 */
[----:B------:R-:W-:Y:S01]  /*ca70*/  F2FP.BF16.F32.PACK_AB R39, R111, R110 ;  /* 0x0000006e6f27723e */ /* 0x000fe200000010ff */
[----:B------:R-:W-:Y:S01]  /*ca80*/  FADD.FTZ R2, R176, R57 ;  /* 0x00000039b0027221 */ /* 0x000fe20000010000 */
[----:B------:R-:W-:Y:S04]  /*ca90*/  FADD.FTZ R3, R226, R3 ;  /* 0x00000003e2037221 */ /* 0x000fe80000010000 */
[----:B------:R-:W-:Y:S01]  /*caa0*/  FADD.FTZ R3, R229, R3 ;  /* 0x00000003e5037221 */ /* 0x000fe20000010000 */
[C---:B------:R-:W-:Y:S04]  /*cab0*/  HMMA.16816.F32.BF16 R8, R36.reuse, R40, R8 ;  /* 0x000000282408723c */ /* 0x040fe80000041808 */
[----:B------:R-:W-:Y:S01]  /*cac0*/  FADD.FTZ R40, R178, R56 ;  /* 0x00000038b2287221 */ /* 0x000fe20000010000 */
[----:B------:R-:W-:Y:S03]  /*cad0*/  FADD.FTZ R3, R228, R3 ;  /* 0x00000003e4037221 */ /* 0x000fe60000010000 */
[-C--:B------:R-:W-:Y:S03]  /*cae0*/  HMMA.16816.F32.BF16 R12, R36, R42.reuse, R12 ;  /* 0x0000002a240c723c */ /* 0x080fe6000004180c */
[----:B------:R-:W-:Y:S01]  /*caf0*/  FADD.FTZ R3, R179, R3 ;  /* 0x00000003b3037221 */ /* 0x000fe20000010000 */
[----:B-1----:R-:W-:Y:S03]  /*cb00*/  MOV R173, R170 ;  /* 0x000000aa00ad7202 */ /* 0x002fe60000000f00 */
[----:B------:R-:W-:Y:S01]  /*cb10*/  FADD.FTZ R3, R200, R3 ;  /* 0x00000003c8037221 */ /* 0x000fe20000010000 */
[C---:B------:R-:W-:Y:S04]  /*cb20*/  HMMA.16816.F32.BF16 R16, R28.reuse, R42, R16 ;  /* 0x0000002a1c10723c */ /* 0x040fe80000041810 */
[----:B------:R-:W-:Y:S01]  /*cb30*/  F2FP.BF16.F32.PACK_AB R200, R61, R59 ;  /* 0x0000003b3dc8723e */ /* 0x000fe200000010ff */
[----:B------:R-:W-:Y:S01]  /*cb40*/  FADD.FTZ R3, R202, R3 ;  /* 0x00000003ca037221 */ /* 0x000fe20000010000 */
[----:B------:R-:W-:Y:S02]  /*cb50*/  F2FP.BF16.F32.PACK_AB R202, R216, R62 ;  /* 0x0000003ed8ca723e */ /* 0x000fe400000010ff */
[-C--:B--2---:R-:W-:Y:S08]  /*cb60*/  HMMA.16816.F32.BF16 R132, R28, R44.reuse, R132 ;  /* 0x0000002c1c84723c */ /* 0x084ff00000041884 */
[C---:B------:R-:W-:Y:S04]  /*cb70*/  HMMA.16816.F32.BF16 R136, R36.reuse, R44, R136 ;  /* 0x0000002c2488723c */ /* 0x040fe80000041888 */
[----:B------:R-:W-:Y:S01]  /*cb80*/  FADD.FTZ R45, R201, R40 ;  /* 0x00000028c92d7221 */ /* 0x000fe20000010000 */
[----:B---3--:R-:W-:Y:S01]  /*cb90*/  F2FP.BF16.F32.PACK_AB R201, R60, R58 ;  /* 0x0000003a3cc9723e */ /* 0x008fe200000010ff */
[----:B------:R-:W1:Y:S01]  /*cba0*/  LDSM.16.MT88.4 R40, [R212+0xb800] ;  /* 0x00b80000d428783b */ /* 0x000e620000004200 */
[----:B------:R-:W-:Y:S01]  /*cbb0*/  FADD.FTZ R44, R184, R2 ;  /* 0x00000002b82c7221 */ /* 0x000fe20000010000 */
[-C--:B------:R-:W-:Y:S03]  /*cbc0*/  HMMA.16816.F32.BF16 R140, R36, R46.reuse, R140 ;  /* 0x0000002e248c723c */ /* 0x080fe6000004188c */
[----:B------:R-:W-:Y:S01]  /*cbd0*/  FADD.FTZ R2, R185, R0 ;  /* 0x00000000b9027221 */ /* 0x000fe20000010000 */
[----:B------:R-:W-:Y:S03]  /*cbe0*/  FADD.FTZ R0, R181, R44 ;  /* 0x0000002cb5007221 */ /* 0x000fe60000010000 */
[----:B------:R-:W-:Y:S01]  /*cbf0*/  FADD.FTZ R2, R180, R2 ;  /* 0x00000002b4027221 */ /* 0x000fe20000010000 */
[C---:B------:R-:W-:Y:S01]  /*cc00*/  HMMA.16816.F32.BF16 R144, R28.reuse, R46, R144 ;  /* 0x0000002e1c90723c */ /* 0x040fe20000041890 */
[----:B------:R-:W2:Y:S03]  /*cc10*/  MUFU.EX2 R47, R124 ;  /* 0x0000007c002f7308 */ /* 0x000ea60000000800 */
[----:B------:R-:W-:Y:S07]  /*cc20*/  FADD.FTZ R2, R182, R2 ;  /* 0x00000002b6027221 */ /* 0x000fee0000010000 */
[----:B------:R-:W-:Y:S01]  /*cc30*/  MUFU.EX2 R46, R122 ;  /* 0x0000007a002e7308 */ /* 0x000fe20000000800 */
[-C--:B------:R-:W-:Y:S03]  /*cc40*/  HMMA.16816.F32.BF16 R148, R28, R48.reuse, R148 ;  /* 0x000000301c94723c */ /* 0x080fe60000041894 */
[----:B--2---:R-:W-:Y:S05]  /*cc50*/  F2FP.BF16.F32.PACK_AB R198, R217, R47 ;  /* 0x0000002fd9c6723e */ /* 0x004fea00000010ff */
[C---:B------:R-:W-:Y:S01]  /*cc60*/  HMMA.16816.F32.BF16 R152, R36.reuse, R48, R152 ;  /* 0x000000302498723c */ /* 0x040fe20000041898 */
[----:B------:R-:W2:Y:S10]  /*cc70*/  MUFU.EX2 R49, R123 ;  /* 0x0000007b00317308 */ /* 0x000eb40000000800 */
[----:B------:R-:W-:Y:S01]  /*cc80*/  MUFU.EX2 R48, R120 ;  /* 0x0000007800307308 */ /* 0x000fe20000000800 */
[-C--:B------:R-:W-:Y:S03]  /*cc90*/  HMMA.16816.F32.BF16 R156, R36, R50.reuse, R156 ;  /* 0x00000032249c723c */ /* 0x080fe6000004189c */
[----:B--2---:R-:W-:Y:S05]  /*cca0*/  F2FP.BF16.F32.PACK_AB R197, R49, R46 ;  /* 0x0000002e31c5723e */ /* 0x004fea00000010ff */
[C---:B------:R-:W-:Y:S01]  /*ccb0*/  HMMA.16816.F32.BF16 R160, R28.reuse, R50, R160 ;  /* 0x000000321ca0723c */ /* 0x040fe200000418a0 */
[----:B------:R-:W-:Y:S10]  /*ccc0*/  MUFU.EX2 R51, R130 ;  /* 0x0000008200337308 */ /* 0x000ff40000000800 */
[----:B------:R-:W2:Y:S01]  /*ccd0*/  MUFU.EX2 R50, R121 ;  /* 0x0000007900327308 */ /* 0x000ea20000000800 */
[-C--:B-----5:R-:W-:Y:S08]  /*cce0*/  HMMA.16816.F32.BF16 R20, R28, R52.reuse, R20 ;  /* 0x000000341c14723c */ /* 0x0a0ff00000041814 */
[C---:B------:R-:W-:Y:S04]  /*ccf0*/  HMMA.16816.F32.BF16 R164, R36.reuse, R52, R164 ;  /* 0x0000003424a4723c */ /* 0x040fe800000418a4 */
[----:B--2---:R-:W-:Y:S04]  /*cd00*/  F2FP.BF16.F32.PACK_AB R196, R50, R48 ;  /* 0x0000003032c4723e */ /* 0x004fe800000010ff */
[-C--:B------:R-:W-:Y:S01]  /*cd10*/  HMMA.16816.F32.BF16 R32, R36, R54.reuse, R32 ;  /* 0x000000362420723c */ /* 0x080fe20000041820 */
[----:B------:R-:W2:Y:S02]  /*cd20*/  MUFU.EX2 R38, R126 ;  /* 0x0000007e00267308 */ /* 0x000ea40000000800 */
[----:B------:R-:W-:Y:S01]  /*cd30*/  FADD.FTZ R37, R183, R0 ;  /* 0x00000000b7257221 */ /* 0x000fe20000010000 */
[----:B------:R-:W-:Y:S01]  /*cd40*/  FADD.FTZ R36, R203, R45 ;  /* 0x0000002dcb247221 */ /* 0x000fe20000010000 */
[----:B------:R-:W-:Y:S01]  /*cd50*/  F2FP.BF16.F32.PACK_AB R203, R218, R51 ;  /* 0x00000033dacb723e */ /* 0x000fe200000010ff */
[----:B------:R-:W-:Y:S01]  /*cd60*/  FADD.FTZ R0, R211, R3 ;  /* 0x00000003d3007221 */ /* 0x000fe20000010000 */
[----:B------:R-:W-:Y:S01]  /*cd70*/  FADD.FTZ R3, R210, R37 ;  /* 0x00000025d2037221 */ /* 0x000fe20000010000 */
[----:B------:R-:W-:Y:S04]  /*cd80*/  HMMA.16816.F32.BF16 R24, R28, R54, R24 ;  /* 0x000000361c18723c */ /* 0x000fe80000041818 */
[----:B------:R-:W-:Y:S01]  /*cd90*/  FADD.FTZ R0, R237, R0 ;  /* 0x00000000ed007221 */ /* 0x000fe20000010000 */
[----:B------:R-:W-:Y:S01]  /*cda0*/  FADD.FTZ R3, R227, R3 ;  /* 0x00000003e3037221 */ /* 0x000fe20000010000 */
[----:B------:R-:W-:Y:S01]  /*cdb0*/  FADD.FTZ R36, R230, R36 ;  /* 0x00000024e6247221 */ /* 0x000fe20000010000 */
[----:B--2---:R-:W-:Y:S01]  /*cdc0*/  F2FP.BF16.F32.PACK_AB R199, R219, R38 ;  /* 0x00000026dbc7723e */ /* 0x004fe200000010ff */
[-C--:B------:R-:W-:Y:S01]  /*cdd0*/  HMMA.16816.F32.BF16 R180, R200, R188.reuse, R4 ;  /* 0x000000bcc8b4723c */ /* 0x080fe20000041804 */
[----:B------:R-:W2:Y:S07]  /*cde0*/  LDSM.16.MT88.4 R4, [R174+0x3800] ;  /* 0x00380000ae04783b */ /* 0x000eae0000004200 */
[C---:B------:R-:W-:Y:S04]  /*cdf0*/  HMMA.16816.F32.BF16 R176, R196.reuse, R188, R8 ;  /* 0x000000bcc4b0723c */ /* 0x040fe80000041808 */
[----:B------:R-:W-:Y:S01]  /*ce00*/  FADD.FTZ R9, R194, R0 ;  /* 0x00000000c2097221 */ /* 0x000fe20000010000 */
[----:B------:R-:W-:Y:S01]  /*ce10*/  FADD.FTZ R8, R208, R2 ;  /* 0x00000002d0087221 */ /* 0x000fe20000010000 */
[----:B------:R-:W-:Y:S02]  /*ce20*/  FADD.FTZ R2, R238, R36 ;  /* 0x00000024ee027221 */ /* 0x000fe40000010000 */
[-C--:B------:R-:W-:Y:S03]  /*ce30*/  HMMA.16816.F32.BF16 R184, R196, R190.reuse, R12 ;  /* 0x000000bec4b8723c */ /* 0x080fe6000004180c */
[----:B------:R-:W-:Y:S01]  /*ce40*/  FADD.FTZ R10, R207, R2 ;  /* 0x00000002cf0a7221 */ /* 0x000fe20000010000 */
[----:B------:R-:W-:Y:S01]  /*ce50*/  FADD.FTZ R8, R209, R8 ;  /* 0x00000008d1087221 */ /* 0x000fe20000010000 */
[----:B------:R-:W-:Y:S02]  /*ce60*/  FADD.FTZ R2, R129, R3 ;  /* 0x0000000381027221 */ /* 0x000fe40000010000 */
[----:B------:R-:W-:Y:S01]  /*ce70*/  FADD.FTZ R3, R206, R10 ;  /* 0x0000000ace037221 */ /* 0x000fe20000010000 */
[C---:B------:R-:W-:Y:S04]  /*ce80*/  HMMA.16816.F32.BF16 R188, R200.reuse, R190, R16 ;  /* 0x000000bec8bc723c */ /* 0x040fe80000041810 */
[----:B------:R-:W-:Y:S01]  /*ce90*/  FADD.FTZ R11, R195, R3 ;  /* 0x00000003c30b7221 */ /* 0x000fe20000010000 */
[----:B------:R-:W-:Y:S01]  /*cea0*/  FADD.FTZ R0, R67, R8 ;  /* 0x0000000843007221 */ /* 0x000fe20000010000 */
[----:B------:R-:W-:Y:S01]  /*ceb0*/  FADD.FTZ R8, R204, R9 ;  /* 0x00000009cc087221 */ /* 0x000fe20000010000 */
[----:B------:R-:W-:Y:S01]  /*cec0*/  FADD.FTZ R2, R131, R2 ;  /* 0x0000000283027221 */ /* 0x000fe20000010000 */
[-C--:B-1----:R-:W-:Y:S03]  /*ced0*/  HMMA.16816.F32.BF16 R132, R200, R40.reuse, R132 ;  /* 0x00000028c884723c */ /* 0x082fe60000041884 */
[----:B------:R-:W-:Y:S01]  /*cee0*/  FADD.FTZ R3, R193, R8 ;  /* 0x00000008c1037221 */ /* 0x000fe20000010000 */
[----:B------:R-:W-:Y:S01]  /*cef0*/  FADD.FTZ R0, R125, R0 ;  /* 0x000000007d007221 */ /* 0x000fe20000010000 */
[----:B------:R-:W-:Y:S01]  /*cf00*/  FADD.FTZ R11, R205, R11 ;  /* 0x0000000bcd0b7221 */ /* 0x000fe20000010000 */
[----:B------:R-:W-:Y:S01]  /*cf10*/  FADD.FTZ R2, R66, R2 ;  /* 0x0000000242027221 */ /* 0x000fe20000010000 */
[----:B------:R-:W-:Y:S01]  /*cf20*/  FADD.FTZ R10, R192, R3 ;  /* 0x00000003c00a7221 */ /* 0x000fe20000010000 */
[C---:B------:R-:W-:Y:S04]  /*cf30*/  HMMA.16816.F32.BF16 R136, R196.reuse, R40, R136 ;  /* 0x00000028c488723c */ /* 0x040fe80000041888 */
[----:B------:R-:W-:Y:S01]  /*cf40*/  FADD.FTZ R0, R64, R0 ;  /* 0x0000000040007221 */ /* 0x000fe20000010000 */
[----:B------:R-:W-:Y:S01]  /*cf50*/  FADD.FTZ R3, R68, R11 ;  /* 0x0000000b44037221 */ /* 0x000fe20000010000 */
[----:B------:R-:W-:Y:S01]  /*cf60*/  FADD.FTZ R9, R65, R2 ;  /* 0x0000000241097221 */ /* 0x000fe20000010000 */
[----:B------:R-:W-:Y:S01]  /*cf70*/  FADD.FTZ R2, R70, R10 ;  /* 0x0000000a46027221 */ /* 0x000fe20000010000 */
[-C--:B------:R-:W-:Y:S03]  /*cf80*/  HMMA.16816.F32.BF16 R140, R196, R42.reuse, R140 ;  /* 0x0000002ac48c723c */ /* 0x080fe6000004188c */
[----:B------:R-:W-:Y:S01]  /*cf90*/  FADD.FTZ R8, R63, R0 ;  /* 0x000000003f087221 */ /* 0x000fe20000010000 */
[----:B------:R-:W-:Y:S01]  /*cfa0*/  FADD.FTZ R3, R69, R3 ;  /* 0x0000000345037221 */ /* 0x000fe20000010000 */
[----:B------:R-:W-:Y:S01]  /*cfb0*/  FADD.FTZ R0, R72, R9 ;  /* 0x0000000948007221 */ /* 0x000fe20000010000 */
[----:B------:R-:W-:Y:S01]  /*cfc0*/  FADD.FTZ R2, R71, R2 ;  /* 0x0000000247027221 */ /* 0x000fe20000010000 */
[----:B------:R-:W-:Y:S01]  /*cfd0*/  FADD.FTZ R12, R74, R8 ;  /* 0x000000084a0c7221 */ /* 0x000fe20000010000 */
[C---:B------:R-:W-:Y:S01]  /*cfe0*/  HMMA.16816.F32.BF16 R144, R200.reuse, R42, R144 ;  /* 0x0000002ac890723c */ /* 0x040fe20000041890 */
[----:B------:R-:W1:Y:S03]  /*cff0*/  LDSM.16.MT88.4 R8, [R175+0x3800] ;  /* 0x00380000af08783b */ /* 0x000e660000004200 */
[----:B------:R-:W-:Y:S01]  /*d000*/  FADD.FTZ R3, R80, R3 ;  /* 0x0000000350037221 */ /* 0x000fe20000010000 */
[----:B------:R-:W-:Y:S01]  /*d010*/  FADD.FTZ R13, R73, R0 ;  /* 0x00000000490d7221 */ /* 0x000fe20000010000 */
[----:B------:R-:W-:Y:S01]  /*d020*/  FADD.FTZ R2, R82, R2 ;  /* 0x0000000252027221 */ /* 0x000fe20000010000 */
[----:B------:R-:W-:Y:S01]  /*d030*/  FADD.FTZ R0, R75, R12 ;  /* 0x0000000c4b007221 */ /* 0x000fe20000010000 */
[-C--:B--2---:R-:W-:Y:S03]  /*d040*/  HMMA.16816.F32.BF16 R148, R200, R4.reuse, R148 ;  /* 0x00000004c894723c */ /* 0x084fe60000041894 */
        /* <DEDUP_REMOVED lines=15> */
[----:B------:R-:W-:Y:S01]  /*d140*/  MOV R174, R169 ;  /* 0x000000a900ae7202 */ /* 0x000fe20000000f00 */
[----:B------:R-:W-:Y:S01]  /*d150*/  FADD.FTZ R12, R98, R3 ;  /* 0x00000003620c7221 */ /* 0x000fe20000010000 */
[----:B------:R-:W-:Y:S01]  /*d160*/  FADD.FTZ R3, R97, R13 ;  /* 0x0000000d61037221 */ /* 0x000fe20000010000 */
[C---:B------:R-:W-:Y:S04]  /*d170*/  HMMA.16816.F32.BF16 R160, R200.reuse, R6, R160 ;  /* 0x00000006c8a0723c */ /* 0x040fe800000418a0 */
[----:B------:R-:W-:Y:S01]  /*d180*/  FADD.FTZ R3, R100, R3 ;  /* 0x0000000364037221 */ /* 0x000fe20000010000 */
[----:B------:R-:W-:Y:S01]  /*d190*/  FADD.FTZ R2, R89, R2 ;  /* 0x0000000259027221 */ /* 0x000fe20000010000 */
[----:B------:R-:W-:Y:S02]  /*d1a0*/  FADD.FTZ R0, R91, R0 ;  /* 0x000000005b007221 */ /* 0x000fe40000010000 */
[----:B------:R-:W-:Y:S01]  /*d1b0*/  FADD.FTZ R3, R101, R3 ;  /* 0x0000000365037221 */ /* 0x000fe20000010000 */
        /* <DEDUP_REMOVED lines=16> */
[----:B------:R-:W1:Y:S01]  /*d2c0*/  LDC.64 R2, c[0x0][0x3c0] ;  /* 0x0000f000ff027b82 */ /* 0x000e620000000a00 */
        /* <DEDUP_REMOVED lines=17> */
[-C--:B------:R-:W-:Y:S03]  /*d3e0*/  HMMA.16816.F32.BF16 R196, R196, R10.reuse, R32 ;  /* 0x0000000ac4c4723c */ /* 0x080fe60000041820 */
[----:B------:R-:W-:Y:S01]  /*d3f0*/  STL [R1+0x4], R5 ;  /* 0x0000040501007387 */ /* 0x000fe20000100800 */
[----:B------:R-:W-:Y:S01]  /*d400*/  FADD.FTZ R6, R38, R0 ;  /* 0x0000000026067221 */ /* 0x000fe20000010000 */
[----:B------:R-:W-:Y:S01]  /*d410*/  FADD.FTZ R0, R218, R4 ;  /* 0x00000004da007221 */ /* 0x000fe20000010000 */
[----:B------:R-:W-:Y:S01]  /*d420*/  FADD.FTZ R4, R217, R7 ;  /* 0x00000007d9047221 */ /* 0x000fe20000010000 */
[C---:B-1----:R-:W-:Y:S01]  /*d430*/  LEA R127, P0, -R2.reuse, R127, 0x8 ;  /* 0x0000007f027f7211 */ /* 0x042fe200078041ff */
[----:B------:R-:W-:Y:S02]  /*d440*/  HMMA.16816.F32.BF16 R200, R200, R10, R24 ;  /* 0x0000000ac8c8723c */ /* 0x000fe40000041818 */
[----:B------:R1:W-:Y:S04]  /*d450*/  STL [R1+0x10], R0 ;  /* 0x0000100001007387 */ /* 0x0003e80000100800 */
[----:B------:R2:W-:Y:S04]  /*d460*/  STL [R1+0x8], R4 ;  /* 0x0000080401007387 */ /* 0x0005e80000100800 */
[----:B------:R2:W-:Y:S01]  /*d470*/  STL [R1], R127 ;  /* 0x0000007f01007387 */ /* 0x0005e20000100800 */
[----:B-1----:R-:W-:Y:S01]  /*d480*/  SHF.L.U64.HI R0, R2, 0x8, R3 ;  /* 0x0000000802007819 */ /* 0x002fe20000010203 */
[----:B------:R-:W-:Y:S01]  /*d490*/  FADD.FTZ R2, R219, R6 ;  /* 0x00000006db027221 */ /* 0x000fe20000010000 */
[----:B------:R-:W-:Y:S02]  /*d4a0*/  MOV R3, R172 ;  /* 0x000000ac00037202 */ /* 0x000fe40000000f00 */
[----:B------:R-:W-:Y:S02]  /*d4b0*/  IADD3.X R252, PT, PT, R252, ~R0, RZ, P0, !PT ;  /* 0x80000000fcfc7210 */ /* 0x000fe400007fe4ff */
[----:B------:R2:W-:Y:S01]  /*d4c0*/  STL [R1+0xc], R2 ;  /* 0x00000c0201007387 */ /* 0x0005e20000100800 */
[----:B------:R-:W-:Y:S05]  /*d4d0*/  BRA.U UP0, `(.L_x_39) ;  /* 0xffffffbd00b47547 */ /* 0x000fea000b83ffff */
.L_x_38:
[----:B--2---:R-:W2:Y:S01]  /*d4e0*/  LDL.LU R4, [R1+0x4] ;  /* 0x0000040001047983 */ /* 0x004ea20000300800 */
[----:B------:R-:W-:Y:S02]  /*d4f0*/  MOV R35, 0x10 ;  /* 0x0000001000237802 */ /* 0x000fe40000000f00 */
[----:B-----5:R-:W-:Y:S01]  /*d500*/  LOP3.LUT P4, RZ, R213, 0x10, RZ, 0xc0, !PT ;  /* 0x00000010d5ff7812 */ /* 0x020fe2000788c0ff */
[----:B------:R-:W3:Y:S01]  /*d510*/  LDL.LU R8, [R1+0x10] ;  /* 0x0000100001087983 */ /* 0x000ee20000300800 */
[----:B------:R-:W-:Y:S01]  /*d520*/  UISETP.NE.AND UP3, UPT, UR14, -0x1, UPT ;  /* 0xffffffff0e00788c */ /* 0x000fe2000bf65270 */
[----:B------:R-:W1:Y:S01]  /*d530*/  S2UR UR10, SR_CTAID.Y ;  /* 0x00000000000a79c3 */ /* 0x000e620000002600 */
[----:B------:R-:W4:Y:S01]  /*d540*/  LDCU.U8 UR13, c[0x0][0x549] ;  /* 0x0000a920ff0d77ac */ /* 0x000f220008000000 */
[----:B------:R-:W3:Y:S01]  /*d550*/  LDL.LU R7, [R1+0x8] ;  /* 0x0000080001077983 */ /* 0x000ee20000300800 */
[----:B------:R-:W1:Y:S03]  /*d560*/  LDCU UR11, c[0x0][0x434] ;  /* 0x00008680ff0b77ac */ /* 0x000e660008000800 */
[----:B------:R-:W3:Y:S01]  /*d570*/  LDL.LU R6, [R1+0xc] ;  /* 0x00000c0001067983 */ /* 0x000ee20000300800 */
[----:B------:R-:W1:Y:S03]  /*d580*/  LDCU.U8 UR12, c[0x0][0x548] ;  /* 0x0000a900ff0c77ac */ /* 0x000e660008000000 */
[----:B------:R-:W3:Y:S01]  /*d590*/  LDL.LU R5, [R1+0x14] ;  /* 0x0000140001057983 */ /* 0x000ee20000300800 */
[----:B------:R-:W-:-:S02]  /*d5a0*/  SEL R35, R35, 0xfffffff0, !P5 ;  /* 0xfffffff023237807 */ /* 0x000fc40006800000 */
[----:B------:R-:W-:Y:S01]  /*d5b0*/  LOP3.LUT P5, RZ, R213, 0x8, RZ, 0xc0, !PT ;  /* 0x00000008d5ff7812 */ /* 0x000fe200078ac0ff */
[----:B------:R-:W1:Y:S03]  /*d5c0*/  @!UP3 LDCU.64 UR8, c[0x0][0x400] ;  /* 0x00008000ff08b7ac */ /* 0x000e660008000a00 */
[----:B------:R-:W-:Y:S01]  /*d5d0*/  SEL R248, R248, 0xffffffe0, !P5 ;  /* 0xffffffe0f8f87807 */ /* 0x000fe20006800000 */
[----:B------:R-:W1:Y:S01]  /*d5e0*/  @UP3 LDCU.64 UR4, c[0x0][0x408] ;  /* 0x00008100ff0437ac */ /* 0x000e620008000a00 */
[----:B----4-:R-:W-:Y:S02]  /*d5f0*/  UISETP.NE.AND UP1, UPT, UR13, URZ, UPT ;  /* 0x000000ff0d00728c */ /* 0x010fe4000bf25270 */
[----:B------:R-:W-:Y:S01]  /*d600*/  UISETP.NE.AND UP2, UPT, UR14, -0x1, UPT ;  /* 0xffffffff0e00788c */ /* 0x000fe2000bf45270 */
[----:B------:R-:W4:Y:S01]  /*d610*/  LDCU UR13, c[0x0][0x434] ;  /* 0x00008680ff0d77ac */ /* 0x000f220008000800 */
[----:B-1----:R-:W-:-:S02]  /*d620*/  UISETP.NE.AND UP0, UPT, UR12, URZ, !UP1 ;  /* 0x000000ff0c00728c */ /* 0x002fc4000cf05270 */
[----:B------:R-:W-:Y:S01]  /*d630*/  @!UP3 UIMAD.WIDE.U32 UR18, UR10, UR8, URZ ;  /* 0x000000080a12b2a5 */ /* 0x000fe2000f8e00ff */
[----:B------:R-:W1:Y:S04]  /*d640*/  S2UR UR8, SR_CTAID.Z ;  /* 0x00000000000879c3 */ /* 0x000e680000002700 */
[----:B------:R-:W1:Y:S01]  /*d650*/  @UP1 LDCU UR15, c[0x0][0x430] ;  /* 0x00008600ff0f17ac */ /* 0x000e620008000800 */
[----:B------:R-:W-:Y:S01]  /*d660*/  @UP3 UIMAD.WIDE.U32 UR20, UR14, UR4, URZ ;  /* 0x000000040e1432a5 */ /* 0x000fe2000f8e00ff */
[----:B------:R-:W4:Y:S01]  /*d670*/  @UP1 LDCU UR4, c[0x0][0x430] ;  /* 0x00008600ff0417ac */ /* 0x000f220008000800 */
[----:B------:R-:W-:Y:S02]  /*d680*/  @!UP3 UIMAD UR9, UR10, UR9, UR19 ;  /* 0x000000090a09b2a4 */ /* 0x000fe4000f8e0213 */
[----:B------:R-:W-:-:S02]  /*d690*/  @UP3 UIMAD UR9, UR14, UR5, UR21 ;  /* 0x000000050e0932a4 */ /* 0x000fc4000f8e0215 */
[----:B------:R-:W-:Y:S01]  /*d6a0*/  @!UP2 UIMAD UR14, UR10, UR11, URZ ;  /* 0x0000000b0a0ea2a4 */ /* 0x000fe2000f8e02ff */
[----:B------:R-:W-:Y:S01]  /*d6b0*/  @UP1 UMOV UR5, 0x1 ;  /* 0x0000000100051882 */ /* 0x000fe20000000000 */
[----:B------:R-:W-:Y:S01]  /*d6c0*/  @UP3 UMOV UR18, UR20 ;  /* 0x0000001400123c82 */ /* 0x000fe20008000000 */
[----:B----4-:R-:W-:Y:S02]  /*d6d0*/  @UP1 UIMAD UR13, UR4, UR11, URZ ;  /* 0x0000000b040d12a4 */ /* 0x010fe4000f8e02ff */
[----:B------:R-:W-:Y:S01]  /*d6e0*/  USHF.R.S32.HI UR4, URZ, 0x1f, UR14 ;  /* 0x0000001fff047899 */ /* 0x000fe2000801140e */
[----:B--2---:R-:W2:Y:S04]  /*d6f0*/  SHFL.BFLY PT, R2, R4, 0x2, 0x1f ;  /* 0x0c401f0004027f89 */ /* 0x004ea800000e0000 */
[----:B---3--:R-:W3:Y:S04]  /*d700*/  SHFL.BFLY PT, R0, R8, 0x2, 0x1f ;  /* 0x0c401f0008007f89 */ /* 0x008ee800000e0000 */
[----:B------:R-:W4:Y:S01]  /*d710*/  SHFL.BFLY PT, R3, R7, 0x2, 0x1f ;  /* 0x0c401f0007037f89 */ /* 0x000f2200000e0000 */
[----:B------:R-:W-:-:S02]  /*d720*/  MOV R40, R5 ;  /* 0x0000000500287202 */ /* 0x000fc40000000f00 */
[----:B------:R-:W-:Y:S01]  /*d730*/  SHF.L.U32 R5, R213, 0x5, RZ ;  /* 0x00000005d5057819 */ /* 0x000fe200000006ff */
[----:B--2---:R-:W-:Y:S02]  /*d740*/  FADD.FTZ R2, R2, R4 ;  /* 0x0000000402027221 */ /* 0x004fe40000010000 */
[----:B------:R-:W2:Y:S01]  /*d750*/  SHFL.BFLY PT, R4, R6, 0x2, 0x1f ;  /* 0x0c401f0006047f89 */ /* 0x000ea200000e0000 */
[----:B---3--:R-:W-:-:S03]  /*d760*/  FADD.FTZ R0, R0, R8 ;  /* 0x0000000800007221 */ /* 0x008fc60000010000 */
[----:B------:R-:W3:Y:S01]  /*d770*/  SHFL.BFLY PT, R36, R2, 0x1, 0x1f ;  /* 0x0c201f0002247f89 */ /* 0x000ee200000e0000 */
[----:B----4-:R-:W-:-:S03]  /*d780*/  FADD.FTZ R3, R3, R7 ;  /* 0x0000000703037221 */ /* 0x010fc60000010000 */
[----:B------:R-:W4:Y:S04]  /*d790*/  SHFL.BFLY PT, R37, R0, 0x1, 0x1f ;  /* 0x0c201f0000257f89 */ /* 0x000f2800000e0000 */
[----:B------:R-:W1:Y:S01]  /*d7a0*/  SHFL.BFLY PT, R38, R3, 0x1, 0x1f ;  /* 0x0c201f0003267f89 */ /* 0x000e6200000e0000 */
[----:B--2---:R-:W-:Y:S01]  /*d7b0*/  FADD.FTZ R4, R4, R6 ;  /* 0x0000000604047221 */ /* 0x004fe20000010000 */
[----:B---3--:R-:W-:-:S04]  /*d7c0*/  FADD.FTZ R36, R2, R36 ;  /* 0x0000002402247221 */ /* 0x008fc80000010000 */
[----:B------:R-:W2:Y:S01]  /*d7d0*/  SHFL.BFLY PT, R39, R4, 0x1, 0x1f ;  /* 0x0c201f0004277f89 */ /* 0x000ea200000e0000 */
[C---:B------:R-:W-:Y:S01]  /*d7e0*/  SHF.L.U32 R2, R213.reuse, 0x4, RZ ;  /* 0x00000004d5027819 */ /* 0x040fe200000006ff */
[----:B------:R-:W3:Y:S01]  /*d7f0*/  MUFU.RCP R7, R36 ;  /* 0x0000002400077308 */ /* 0x000ee20000001000 */
[----:B----4-:R-:W-:Y:S01]  /*d800*/  FADD.FTZ R37, R0, R37 ;  /* 0x0000002500257221 */ /* 0x010fe20000010000 */
[----:B------:R-:W-:Y:S01]  /*d810*/  SHF.L.U32 R0, R213, 0x1, RZ ;  /* 0x00000001d5007819 */ /* 0x000fe200000006ff */
[----:B-1----:R-:W-:Y:S01]  /*d820*/  FADD.FTZ R38, R3, R38 ;  /* 0x0000002603267221 */ /* 0x002fe20000010000 */
[----:B------:R-:W-:Y:S02]  /*d830*/  LOP3.LUT R2, R2, 0x1c0, RZ, 0xc0, !PT ;  /* 0x000001c002027812 */ /* 0x000fe400078ec0ff */
[----:B------:R-:W-:Y:S02]  /*d840*/  LOP3.LUT R6, R0, 0x6, RZ, 0xc0, !PT ;  /* 0x0000000600067812 */ /* 0x000fe400078ec0ff */
[----:B------:R-:W1:Y:S01]  /*d850*/  MUFU.RCP R8, R37 ;  /* 0x0000002500087308 */ /* 0x000e620000001000 */
[----:B------:R-:W-:-:S02]  /*d860*/  FSETP.NE.FTZ.AND P3, PT, R36, RZ, PT ;  /* 0x000000ff2400720b */ /* 0x000fc40003f75000 */
[----:B------:R-:W-:Y:S02]  /*d870*/  LOP3.LUT R5, R6, 0x7c00, R5, 0xf8, !PT ;  /* 0x00007c0006057812 */ /* 0x000fe400078ef805 */
[----:B------:R-:W-:Y:S02]  /*d880*/  LOP3.LUT R2, R2, 0x38, R0, 0xf8, !PT ;  /* 0x0000003802027812 */ /* 0x000fe400078ef800 */
[----:B------:R-:W-:Y:S01]  /*d890*/  FSETP.NE.FTZ.AND P2, PT, R37, RZ, PT ;  /* 0x000000ff2500720b */ /* 0x000fe20003f55000 */
[----:B------:R-:W4:Y:S01]  /*d8a0*/  MUFU.RCP R3, R38 ;  /* 0x0000002600037308 */ /* 0x000f220000001000 */
[----:B------:R-:W-:Y:S02]  /*d8b0*/  FSETP.NE.FTZ.AND P1, PT, R38, RZ, PT ;  /* 0x000000ff2600720b */ /* 0x000fe40003f35000 */
[----:B---3--:R-:W-:Y:S01]  /*d8c0*/  FSEL R0, R7, 1, P3 ;  /* 0x3f80000007007808 */ /* 0x008fe20001800000 */
[----:B--2---:R-:W-:Y:S01]  /*d8d0*/  FADD.FTZ R39, R4, R39 ;  /* 0x0000002704277221 */ /* 0x004fe20000010000 */
[----:B------:R-:W-:-:S03]  /*d8e0*/  LOP3.LUT R5, R5, R2, RZ, 0xfc, !PT ;  /* 0x0000000205057212 */ /* 0x000fc600078efcff */
[----:B------:R-:W-:Y:S01]  /*d8f0*/  FMUL.FTZ R180, R0, R180 ;  /* 0x000000b400b47220 */ /* 0x000fe20000410000 */
[----:B------:R-:W2:Y:S01]  /*d900*/  MUFU.RCP R4, R39 ;  /* 0x0000002700047308 */ /* 0x000ea20000001000 */
[----:B-1----:R-:W-:Y:S01]  /*d910*/  FSEL R2, R8, 1, P2 ;  /* 0x3f80000008027808 */ /* 0x002fe20001000000 */
[C---:B------:R-:W-:Y:S01]  /*d920*/  FMUL.FTZ R6, R0.reuse, R181 ;  /* 0x000000b500067220 */ /* 0x040fe20000410000 */
[----:B------:R-:W-:Y:S01]  /*d930*/  FSETP.NE.FTZ.AND P0, PT, R39, RZ, PT ;  /* 0x000000ff2700720b */ /* 0x000fe20003f15000 */
[C---:B------:R-:W-:Y:S01]  /*d940*/  FMUL.FTZ R188, R0.reuse, R188 ;  /* 0x000000bc00bc7220 */ /* 0x040fe20000410000 */
        /* <DEDUP_REMOVED lines=12> */
[----:B------:R-:W-:Y:S01]  /*da10*/  FMUL.FTZ R27, R0, R201 ;  /* 0x000000c9001b7220 */ /* 0x000fe20000410000 */
[----:B----4-:R-:W-:Y:S01]  /*da20*/  FSEL R0, R3, 1, P1 ;  /* 0x3f80000003007808 */ /* 0x010fe20000800000 */
[----:B------:R-:W-:Y:S01]  /*da30*/  FMUL.FTZ R182, R2, R182 ;  /* 0x000000b602b67220 */ /* 0x000fe20000410000 */
[----:B--2---:R-:W-:Y:S01]  /*da40*/  FSEL R4, R4, 1, P0 ;  /* 0x3f80000004047808 */ /* 0x004fe20000000000 */
[C---:B------:R-:W-:Y:S01]  /*da50*/  FMUL.FTZ R183, R2.reuse, R183 ;  /* 0x000000b702b77220 */ /* 0x040fe20000410000 */
[----:B------:R-:W-:Y:S01]  /*da60*/  FMUL.FTZ R190, R2, R190 ;  /* 0x000000be02be7220 */ /* 0x000fe20000410000 */
        /* <DEDUP_REMOVED lines=16> */
[----:B------:R-:W-:Y:S01]  /*db70*/  FMUL.FTZ R7, R2, R191 ;  /* 0x000000bf02077220 */ /* 0x000fe20000410000 */
[----:B------:R-:W-:Y:S01]  /*db80*/  LEA R0, R5, UR6, 0x1 ;  /* 0x0000000605007c11 */ /* 0x000fe2000f8e08ff */
[C---:B------:R-:W-:Y:S01]  /*db90*/  FMUL.FTZ R178, R4.reuse, R178 ;  /* 0x000000b204b27220 */ /* 0x040fe20000410000 */
[----:B------:R-:W-:Y:S01]  /*dba0*/  FMUL.FTZ R8, R4, R179 ;  /* 0x000000b304087220 */ /* 0x000fe20000410000 */
[----:B------:R-:W-:Y:S01]  /*dbb0*/  F2FP.BF16.F32.PACK_AB R3, R183, R182 ;  /* 0x000000b6b703723e */ /* 0x000fe200000010ff */
        /* <DEDUP_REMOVED lines=12> */
[----:B------:R-:W-:Y:S01]  /*dc80*/  F2FP.BF16.F32.PACK_AB R6, R6, R180 ;  /* 0x000000b40606723e */ /* 0x000fe200000010ff */
[C---:B------:R-:W-:Y:S01]  /*dc90*/  FMUL.FTZ R186, R4.reuse, R186 ;  /* 0x000000ba04ba7220 */ /* 0x040fe20000410000 */
[----:B------:R-:W-:Y:S01]  /*dca0*/  F2FP.BF16.F32.PACK_AB R2, R189, R188 ;  /* 0x000000bcbd02723e */ /* 0x000fe200000010ff */
[C---:B------:R-:W-:Y:S01]  /*dcb0*/  FMUL.FTZ R17, R4.reuse, R187 ;  /* 0x000000bb04117220 */ /* 0x040fe20000410000 */
[----:B------:R-:W-:Y:S01]  /*dcc0*/  IADD3 R5, PT, PT, R35, R0, RZ ;  /* 0x0000000023057210 */ /* 0x000fe20007ffe0ff */
[----:B------:R1:W-:Y:S01]  /*dcd0*/  STS [R0+0x400], R3 ;  /* 0x0004000300007388 */ /* 0x0003e20000000800 */
[----:B------:R-:W-:Y:S01]  /*dce0*/  F2FP.BF16.F32.PACK_AB R7, R7, R190 ;  /* 0x000000be0707723e */ /* 0x000fe200000010ff */
[C---:B------:R-:W-:Y:S01]  /*dcf0*/  FMUL.FTZ R138, R4.reuse, R138 ;  /* 0x0000008a048a7220 */ /* 0x040fe20000410000 */
[----:B------:R-:W-:Y:S01]  /*dd00*/  F2FP.BF16.F32.PACK_AB R33, R33, R176 ;  /* 0x000000b02121723e */ /* 0x000fe200000010ff */
[----:B------:R-:W-:Y:S01]  /*dd10*/  FMUL.FTZ R13, R4, R139 ;  /* 0x0000008b040d7220 */ /* 0x000fe20000410000 */
[----:B------:R-:W-:Y:S01]  /*dd20*/  F2FP.BF16.F32.PACK_AB R8, R8, R178 ;  /* 0x000000b20808723e */ /* 0x000fe200000010ff */
[----:B------:R-:W-:Y:S01]  /*dd30*/  STS [R0], R6 ;  /* 0x0000000600007388 */ /* 0x000fe20000000800 */
[----:B------:R-:W-:Y:S01]  /*dd40*/  F2FP.BF16.F32.PACK_AB R18, R18, R184 ;  /* 0x000000b81212723e */ /* 0x000fe200000010ff */
[C---:B------:R-:W-:Y:S01]  /*dd50*/  FMUL.FTZ R142, R4.reuse, R142 ;  /* 0x0000008e048e7220 */ /* 0x040fe20000410000 */
[----:B------:R-:W-:Y:S01]  /*dd60*/  F2FP.BF16.F32.PACK_AB R17, R17, R186 ;  /* 0x000000ba1111723e */ /* 0x000fe200000010ff */
[----:B------:R2:W-:Y:S01]  /*dd70*/  STS [R5], R2 ;  /* 0x0000000205007388 */ /* 0x0005e20000000800 */
[----:B------:R-:W-:Y:S01]  /*dd80*/  FMUL.FTZ R9, R4, R143 ;  /* 0x0000008f04097220 */ /* 0x000fe20000410000 */
[----:B------:R-:W-:Y:S01]  /*dd90*/  F2FP.BF16.F32.PACK_AB R16, R16, R132 ;  /* 0x000000841010723e */ /* 0x000fe200000010ff */
[C---:B------:R-:W-:Y:S01]  /*dda0*/  FMUL.FTZ R154, R4.reuse, R154 ;  /* 0x0000009a049a7220 */ /* 0x040fe20000410000 */
[----:B------:R-:W-:Y:S01]  /*ddb0*/  STS [R5+0x400], R7 ;  /* 0x0004000705007388 */ /* 0x000fe20000000800 */
[----:B------:R-:W-:Y:S01]  /*ddc0*/  F2FP.BF16.F32.PACK_AB R15, R15, R134 ;  /* 0x000000860f0f723e */ /* 0x000fe200000010ff */
[----:B------:R-:W-:Y:S01]  /*ddd0*/  FMUL.FTZ R25, R4, R155 ;  /* 0x0000009b04197220 */ /* 0x000fe20000410000 */
[----:B------:R-:W-:Y:S01]  /*dde0*/  F2FP.BF16.F32.PACK_AB R12, R12, R144 ;  /* 0x000000900c0c723e */ /* 0x000fe200000010ff */
[----:B------:R-:W-:Y:S01]  /*ddf0*/  STS [R0+0x2000], R33 ;  /* 0x0020002100007388 */ /* 0x000fe20000000800 */
[----:B------:R-:W-:Y:S01]  /*de00*/  F2FP.BF16.F32.PACK_AB R11, R11, R146 ;  /* 0x000000920b0b723e */ /* 0x000fe200000010ff */
[----:B------:R-:W-:Y:S01]  /*de10*/  FMUL.FTZ R158, R4, R158 ;  /* 0x0000009e049e7220 */ /* 0x000fe20000410000 */
[----:B------:R-:W-:Y:S01]  /*de20*/  F2FP.BF16.F32.PACK_AB R14, R14, R136 ;  /* 0x000000880e0e723e */ /* 0x000fe200000010ff */
[----:B------:R3:W-:Y:S01]  /*de30*/  STS [R0+0x2400], R8 ;  /* 0x0024000800007388 */ /* 0x0007e20000000800 */
[----:B------:R-:W-:Y:S01]  /*de40*/  F2FP.BF16.F32.PACK_AB R13, R13, R138 ;  /* 0x0000008a0d0d723e */ /* 0x000fe200000010ff */
[----:B------:R-:W-:Y:S01]  /*de50*/  FMUL.FTZ R32, R4, R159 ;  /* 0x0000009f04207220 */ /* 0x000fe20000410000 */
[----:B-1----:R-:W-:Y:S01]  /*de60*/  IADD3 R3, PT, PT, R248, R0, RZ ;  /* 0x00000000f8037210 */ /* 0x002fe20007ffe0ff */
[----:B------:R-:W-:Y:S01]  /*de70*/  STS [R5+0x2000], R18 ;  /* 0x0020001205007388 */ /* 0x000fe20000000800 */
[----:B------:R-:W-:Y:S01]  /*de80*/  F2FP.BF16.F32.PACK_AB R10, R10, R140 ;  /* 0x0000008c0a0a723e */ /* 0x000fe200000010ff */
[C---:B------:R-:W-:Y:S01]  /*de90*/  FMUL.FTZ R166, R4.reuse, R166 ;  /* 0x000000a604a67220 */ /* 0x040fe20000410000 */
[----:B------:R-:W-:Y:S01]  /*dea0*/  F2FP.BF16.F32.PACK_AB R9, R9, R142 ;  /* 0x0000008e0909723e */ /* 0x000fe200000010ff */
[----:B------:R-:W-:Y:S01]  /*deb0*/  STS [R5+0x2400], R17 ;  /* 0x0024001105007388 */ /* 0x000fe20000000800 */
[----:B------:R-:W-:Y:S01]  /*dec0*/  F2FP.BF16.F32.PACK_AB R23, R23, R148 ;  /* 0x000000941717723e */ /* 0x000fe200000010ff */
[----:B------:R-:W-:Y:S01]  /*ded0*/  FMUL.FTZ R28, R4, R167 ;  /* 0x000000a7041c7220 */ /* 0x000fe20000410000 */
[----:B------:R-:W-:Y:S01]  /*dee0*/  F2FP.BF16.F32.PACK_AB R22, R22, R150 ;  /* 0x000000961616723e */ /* 0x000fe200000010ff */
[----:B------:R-:W-:Y:S01]  /*def0*/  STS [R3], R16 ;  /* 0x0000001003007388 */ /* 0x000fe20000000800 */
[----:B--2---:R-:W-:Y:S01]  /*df00*/  IADD3 R2, PT, PT, R0, 0x40, RZ ;  /* 0x0000004000027810 */ /* 0x004fe20007ffe0ff */
[----:B------:R-:W-:Y:S01]  /*df10*/  FMUL.FTZ R198, R4, R198 ;  /* 0x000000c604c67220 */ /* 0x000fe20000410000 */
[----:B------:R-:W-:Y:S01]  /*df20*/  @P4 IADD3 R2, PT, PT, R0, -0x40, RZ ;  /* 0xffffffc000024810 */ /* 0x000fe20007ffe0ff */
[----:B------:R-:W-:Y:S01]  /*df30*/  STS [R3+0x400], R15 ;  /* 0x0004000f03007388 */ /* 0x000fe20000000800 */
[----:B------:R-:W-:Y:S01]  /*df40*/  F2FP.BF16.F32.PACK_AB R20, R20, R160 ;  /* 0x000000a01414723e */ /* 0x000fe200000010ff */
[----:B------:R-:W-:Y:S01]  /*df50*/  FMUL.FTZ R4, R4, R199 ;  /* 0x000000c704047220 */ /* 0x000fe20000410000 */
[----:B------:R-:W-:-:S02]  /*df60*/  F2FP.BF16.F32.PACK_AB R19, R19, R162 ;  /* 0x000000a21313723e */ /* 0x000fc400000010ff */
[----:B------:R-:W-:Y:S02]  /*df70*/  F2FP.BF16.F32.PACK_AB R21, R21, R152 ;  /* 0x000000981515723e */ /* 0x000fe400000010ff */
[----:B------:R-:W-:Y:S02]  /*df80*/  F2FP.BF16.F32.PACK_AB R25, R25, R154 ;  /* 0x0000009a1919723e */ /* 0x000fe400000010ff */
[----:B---3--:R-:W-:Y:S01]  /*df90*/  IADD3 R0, PT, PT, R35, R3, RZ ;  /* 0x0000000323007210 */ /* 0x008fe20007ffe0ff */
[----:B------:R1:W2:Y:S01]  /*dfa0*/  @P3 MUFU.LG2 R8, R36 ;  /* 0x0000002400083308 */ /* 0x0002a20000000c00 */
[----:B------:R-:W-:Y:S02]  /*dfb0*/  F2FP.BF16.F32.PACK_AB R24, R24, R156 ;  /* 0x0000009c1818723e */ /* 0x000fe400000010ff */
[----:B------:R-:W-:Y:S01]  /*dfc0*/  F2FP.BF16.F32.PACK_AB R32, R32, R158 ;  /* 0x0000009e2020723e */ /* 0x000fe200000010ff */
[----:B------:R-:W-:Y:S01]  /*dfd0*/  STS [R0], R12 ;  /* 0x0000000c00007388 */ /* 0x000fe20000000800 */
[----:B------:R-:W-:-:S02]  /*dfe0*/  F2FP.BF16.F32.PACK_AB R31, R31, R192 ;  /* 0x000000c01f1f723e */ /* 0x000fc400000010ff */
[----:B------:R-:W-:Y:S01]  /*dff0*/  F2FP.BF16.F32.PACK_AB R30, R30, R194 ;  /* 0x000000c21e1e723e */ /* 0x000fe200000010ff */
[----:B------:R-:W-:Y:S01]  /*e000*/  STS [R0+0x400], R11 ;  /* 0x0004000b00007388 */ /* 0x000fe20000000800 */
[----:B------:R-:W-:Y:S02]  /*e010*/  F2FP.BF16.F32.PACK_AB R27, R27, R200 ;  /* 0x000000c81b1b723e */ /* 0x000fe400000010ff */
[----:B------:R-:W-:Y:S01]  /*e020*/  F2FP.BF16.F32.PACK_AB R26, R26, R202 ;  /* 0x000000ca1a1a723e */ /* 0x000fe200000010ff */
[----:B------:R-:W-:Y:S01]  /*e030*/  STS [R3+0x2000], R14 ;  /* 0x0020000e03007388 */ /* 0x000fe20000000800 */
[----:B------:R-:W-:Y:S02]  /*e040*/  F2FP.BF16.F32.PACK_AB R29, R29, R164 ;  /* 0x000000a41d1d723e */ /* 0x000fe400000010ff */
[----:B------:R-:W-:Y:S01]  /*e050*/  F2FP.BF16.F32.PACK_AB R28, R28, R166 ;  /* 0x000000a61c1c723e */ /* 0x000fe200000010ff */
[----:B------:R3:W-:Y:S01]  /*e060*/  STS [R3+0x2400], R13 ;  /* 0x0024000d03007388 */ /* 0x0007e20000000800 */
[----:B------:R-:W-:-:S03]  /*e070*/  F2FP.BF16.F32.PACK_AB R34, R34, R196 ;  /* 0x000000c42222723e */ /* 0x000fc600000010ff */
[----:B------:R4:W-:Y:S04]  /*e080*/  STS [R0+0x2000], R10 ;  /* 0x0020000a00007388 */ /* 0x0009e80000000800 */
[----:B------:R1:W-:Y:S04]  /*e090*/  STS [R0+0x2400], R9 ;  /* 0x0024000900007388 */ /* 0x0003e80000000800 */
[----:B------:R-:W-:Y:S04]  /*e0a0*/  STS [R2], R23 ;  /* 0x0000001702007388 */ /* 0x000fe80000000800 */
[----:B------:R-:W-:Y:S01]  /*e0b0*/  STS [R2+0x400], R22 ;  /* 0x0004001602007388 */ /* 0x000fe20000000800 */
[-C--:B---3--:R-:W-:Y:S01]  /*e0c0*/  IADD3 R3, PT, PT, R35, R2.reuse, RZ ;  /* 0x0000000223037210 */ /* 0x088fe20007ffe0ff */
[----:B----4-:R3:W4:Y:S04]  /*e0d0*/  @P2 MUFU.LG2 R10, R37 ;  /* 0x00000025000a2308 */ /* 0x0107280000000c00 */
[----:B------:R-:W-:Y:S01]  /*e0e0*/  STS [R3], R20 ;  /* 0x0000001403007388 */ /* 0x000fe20000000800 */
[----:B-1----:R-:W-:-:S03]  /*e0f0*/  IADD3 R0, PT, PT, R248, R2, RZ ;  /* 0x00000002f8007210 */ /* 0x002fc60007ffe0ff */
[----:B------:R-:W-:Y:S01]  /*e100*/  STS [R3+0x400], R19 ;  /* 0x0004001303007388 */ /* 0x000fe20000000800 */
[----:B------:R-:W1:Y:S03]  /*e110*/  @P3 LDC R9, c[0x0][0x458] ;  /* 0x00011600ff093b82 */ /* 0x000e660000000800 */
[----:B------:R-:W-:Y:S04]  /*e120*/  STS [R2+0x2000], R21 ;  /* 0x0020001502007388 */ /* 0x000fe80000000800 */
[----:B------:R2:W-:Y:S04]  /*e130*/  STS [R2+0x2400], R25 ;  /* 0x0024001902007388 */ /* 0x0005e80000000800 */
[----:B------:R-:W-:Y:S04]  /*e140*/  STS [R3+0x2000], R24 ;  /* 0x0020001803007388 */ /* 0x000fe80000000800 */
[----:B------:R-:W-:Y:S04]  /*e150*/  STS [R3+0x2400], R32 ;  /* 0x0024002003007388 */ /* 0x000fe80000000800 */
[----:B------:R-:W-:Y:S04]  /*e160*/  STS [R0], R31 ;  /* 0x0000001f00007388 */ /* 0x000fe80000000800 */
[----:B------:R-:W-:Y:S01]  /*e170*/  STS [R0+0x400], R30 ;  /* 0x0004001e00007388 */ /* 0x000fe20000000800 */
[----:B--2---:R-:W-:-:S05]  /*e180*/  IADD3 R2, PT, PT, R35, R0, RZ ;  /* 0x0000000023027210 */ /* 0x004fca0007ffe0ff */
[----:B------:R-:W-:Y:S04]  /*e190*/  STS [R2], R27 ;  /* 0x0000001b02007388 */ /* 0x000fe80000000800 */
[----:B------:R-:W-:Y:S04]  /*e1a0*/  STS [R2+0x400], R26 ;  /* 0x0004001a02007388 */ /* 0x000fe80000000800 */
[----:B------:R-:W-:Y:S04]  /*e1b0*/  STS [R0+0x2000], R29 ;  /* 0x0020001d00007388 */ /* 0x000fe80000000800 */
[----:B------:R2:W-:Y:S04]  /*e1c0*/  STS [R0+0x2400], R28 ;  /* 0x0024001c00007388 */ /* 0x0005e80000000800 */
[----:B------:R3:W-:Y:S01]  /*e1d0*/  STS [R2+0x2000], R34 ;  /* 0x0020002202007388 */ /* 0x0007e20000000800 */
[----:B--2---:R-:W-:-:S04]  /*e1e0*/  LOP3.LUT R0, R40, 0x1f8, RZ, 0xc0, !PT ;  /* 0x000001f828007812 */ /* 0x004fc800078ec0ff */
[----:B------:R-:W-:-:S04]  /*e1f0*/  LOP3.LUT R0, R0, 0x38, R213, 0x78, !PT ;  /* 0x0000003800007812 */ /* 0x000fc800078e78d5 */
[----:B------:R-:W-:Y:S02]  /*e200*/  LOP3.LUT R3, R0, 0x1e00, R40, 0xf8, !PT ;  /* 0x00001e0000037812 */ /* 0x000fe400078ef828 */
[----:B------:R-:W-:Y:S01]  /*e210*/  F2FP.BF16.F32.PACK_AB R0, R4, R198 ;  /* 0x000000c60400723e */ /* 0x000fe200000010ff */
[----:B-1-34-:R-:W-:Y:S06]  /*e220*/  BRA.U UP1, `(.L_x_42) ;  /* 0x0000000101207547 */ /* 0x01afec000b800000 */
[----:B------:R-:W-:Y:S01]  /*e230*/  UISETP.NE.AND UP1, UPT, UR12, URZ, UPT ;  /* 0x000000ff0c00728c */ /* 0x000fe2000bf25270 */
[----:B------:R-:W1:Y:S10]  /*e240*/  LDCU UR12, c[0x0][0x3e0] ;  /* 0x00007c00ff0c77ac */ /* 0x000e740008000800 */
[----:B------:R-:W1:Y:S01]  /*e250*/  @UP1 LDCU UR5, c[0x0][0x454] ;  /* 0x00008a80ff0517ac */ /* 0x000e620008000800 */
[----:B------:R-:W-:Y:S01]  /*e260*/  @UP1 UMOV UR15, 0x1 ;  /* 0x00000001000f1882 */ /* 0x000fe20000000000 */
[----:B------:R-:W2:Y:S01]  /*e270*/  @UP1 LDCU UR13, c[0x0][0x454] ;  /* 0x00008a80ff0d17ac */ /* 0x000ea20008000800 */
[----:B------:R-:W-:Y:S01]  /*e280*/  @!UP1 UMOV UR15, 0x1 ;  /* 0x00000001000f9882 */ /* 0x000fe20000000000 */
[----:B-1----:R-:W-:-:S02]  /*e290*/  @UP1 UIMAD UR5, UR5, UR12, URZ ;  /* 0x0000000c050512a4 */ /* 0x002fc4000f8e02ff */
[----:B--2---:R-:W-:-:S12]  /*e2a0*/  @!UP1 UIMAD UR5, UR11, UR12, URZ ;  /* 0x0000000c0b0592a4 */ /* 0x004fd8000f8e02ff */
.L_x_42:
[----:B------:R1:W-:Y:S01]  /*e2b0*/  STS [R2+0x2400], R0 ;  /* 0x0024000002007388 */ /* 0x0003e20000000800 */
[----:B------:R-:W-:Y:S01]  /*e2c0*/  LEA R19, R3, UR6, 0x1 ;  /* 0x0000000603137c11 */ /* 0x000fe2000f8e08ff */
[----:B------:R-:W2:Y:S01]  /*e2d0*/  S2UR UR11, SR_CTAID.X ;  /* 0x00000000000b79c3 */ /* 0x000ea20000002500 */
[----:B------:R-:W3:Y:S07]  /*e2e0*/  @P0 MUFU.LG2 R4, R39 ;  /* 0x0000002700040308 */ /* 0x000eee0000000c00 */
[----:B------:R-:W-:Y:S01]  /*e2f0*/  BAR.SYNC.DEFER_BLOCKING 0x0 ;  /* 0x0000000000007b1d */ /* 0x000fe20000010000 */
[----:B------:R-:W-:Y:S01]  /*e300*/  MOV R22, 0x7f800000 ;  /* 0x7f80000000167802 */ /* 0x000fe20000000f00 */
[----:B------:R-:W-:Y:S01]  /*e310*/  UIMAD UR13, UR8, UR13, URZ ;  /* 0x0000000d080d72a4 */ /* 0x000fe2000f8e02ff */
[----:B------:R-:W-:Y:S01]  /*e320*/  @P2 FMUL.FTZ R3, R10, 0.69314718246459960938 ;  /* 0x3f3172180a032820 */ /* 0x000fe20000410000 */
[----:B------:R-:W-:Y:S01]  /*e330*/  USEL UR14, UR14, URZ, UP0 ;  /* 0x000000ff0e0e7287 */ /* 0x000fe20008000000 */
[----:B------:R-:W-:-:S03]  /*e340*/  MOV R18, 0x7f800000 ;  /* 0x7f80000000127802 */ /* 0x000fc60000000f00 */
[----:B------:R-:W4:Y:S01]  /*e350*/  @P2 LDC R7, c[0x0][0x458] ;  /* 0x00011600ff072b82 */ /* 0x000f220000000800 */
[----:B------:R-:W-:Y:S01]  /*e360*/  @!UP0 UIMAD UR13, UR10, UR5, UR13 ;  /* 0x000000050a0d82a4 */ /* 0x000fe2000f8e020d */
[----:B------:R-:W-:Y:S01]  /*e370*/  BSSY.RECONVERGENT B0, `(.L_x_43) ;  /* 0x000003e000007945 */ /* 0x000fe20003800200 */
[----:B------:R-:W-:Y:S01]  /*e380*/  USEL UR4, UR4, URZ, UP0 ;  /* 0x000000ff04047287 */ /* 0x000fe20008000000 */
[----:B------:R-:W-:Y:S02]  /*e390*/  MOV R17, 0x7f800000 ;  /* 0x7f80000000117802 */ /* 0x000fe40000000f00 */
[----:B------:R-:W-:Y:S02]  /*e3a0*/  MOV R16, 0x7f800000 ;  /* 0x7f80000000107802 */ /* 0x000fe40000000f00 */
[----:B------:R-:W5:Y:S01]  /*e3b0*/  @P1 LDC R6, c[0x0][0x458] ;  /* 0x00011600ff061b82 */ /* 0x000f620000000800 */
[----:B-1----:R-:W1:Y:S07]  /*e3c0*/  @P1 MUFU.LG2 R2, R38 ;  /* 0x0000002600021308 */ /* 0x002e6e0000000c00 */
[----:B------:R-:W5:Y:S01]  /*e3d0*/  @P0 LDC R5, c[0x0][0x458] ;  /* 0x00011600ff050b82 */ /* 0x000f620000000800 */
[----:B------:R-:W-:Y:S01]  /*e3e0*/  @P3 FMUL.FTZ R0, R8, 0.69314718246459960938 ;  /* 0x3f31721808003820 */ /* 0x000fe20000410000 */
[----:B------:R1:W5:Y:S01]  /*e3f0*/  LDS.128 R24, [R19+0x3800] ;  /* 0x0038000013187984 */ /* 0x0003620000000c00 */
[----:B--2---:R-:W-:Y:S01]  /*e400*/  UIMAD UR6, UR11, UR15, URZ ;  /* 0x0000000f0b0672a4 */ /* 0x004fe2000f8e02ff */
[----:B------:R-:W-:Y:S01]  /*e410*/  SHF.R.U32.HI R8, RZ, 0x3, R213 ;  /* 0x00000003ff087819 */ /* 0x000fe200000116d5 */
[----:B------:R-:W-:Y:S01]  /*e420*/  @P3 FFMA.FTZ R22, R172, R9, R0 ;  /* 0x00000009ac163223 */ /* 0x000fe20000010000 */
[----:B------:R-:W-:Y:S01]  /*e430*/  LOP3.LUT P3, RZ, R213, 0x3, RZ, 0xc0, !PT ;  /* 0x00000003d5ff7812 */ /* 0x000fe2000786c0ff */
[----:B------:R-:W-:Y:S01]  /*e440*/  USHF.L.U32 UR10, UR6, 0x7, URZ ;  /* 0x00000007060a7899 */ /* 0x000fe200080006ff */
[----:B---3--:R-:W-:Y:S01]  /*e450*/  @P0 FMUL.FTZ R0, R4, 0.69314718246459960938 ;  /* 0x3f31721804000820 */ /* 0x008fe20000410000 */
[----:B------:R-:W-:Y:S01]  /*e460*/  USHF.R.S32.HI UR6, URZ, 0x1f, UR13 ;  /* 0x0000001fff067899 */ /* 0x000fe2000801140d */
[----:B----4-:R-:W-:Y:S01]  /*e470*/  @P2 FFMA.FTZ R18, R171, R7, R3 ;  /* 0x00000007ab122223 */ /* 0x010fe20000010003 */
[----:B------:R-:W-:-:S02]  /*e480*/  USHF.R.S32.HI UR5, URZ, 0x1f, UR10 ;  /* 0x0000001fff057899 */ /* 0x000fc4000801140a */
[----:B------:R-:W-:Y:S01]  /*e490*/  UIADD3 UR14, UP1, UP0, UR10, UR14, UR13 ;  /* 0x0000000e0a0e7290 */ /* 0x000fe2000f83e00d */
[----:B-1----:R-:W-:-:S03]  /*e4a0*/  @P1 FMUL.FTZ R2, R2, 0.69314718246459960938 ;  /* 0x3f31721802021820 */ /* 0x002fc60000410000 */
[----:B------:R-:W-:Y:S01]  /*e4b0*/  UIADD3.X UR4, UPT, UPT, UR5, UR4, UR6, UP1, UP0 ;  /* 0x0000000405047290 */ /* 0x000fe20008fe0406 */
[----:B-----5:R-:W-:Y:S01]  /*e4c0*/  @P1 FFMA.FTZ R17, R170, R6, R2 ;  /* 0x00000006aa111223 */ /* 0x020fe20000010002 */
[----:B------:R-:W-:Y:S01]  /*e4d0*/  @P0 FFMA.FTZ R16, R169, R5, R0 ;  /* 0x00000005a9100223 */ /* 0x000fe20000010000 */
[----:B------:R-:W-:Y:S09]  /*e4e0*/  @P3 BRA `(.L_x_44) ;  /* 0x0000000000983947 */ /* 0x000ff20003800000 */
[----:B------:R-:W-:Y:S02]  /*e4f0*/  LOP3.LUT R2, R215, 0x30, RZ, 0xc0, !PT ;  /* 0x00000030d7027812 */ /* 0x000fe400078ec0ff */
[----:B------:R-:W-:-:S04]  /*e500*/  SHF.R.U32.HI R0, RZ, 0x2, R213 ;  /* 0x00000002ff007819 */ /* 0x000fc800000116d5 */
[----:B------:R-:W-:-:S04]  /*e510*/  LOP3.LUT R0, R2, 0x7, R0, 0xf8, !PT ;  /* 0x0000000702007812 */ /* 0x000fc800078ef800 */
[C---:B------:R-:W-:Y:S01]  /*e520*/  ISETP.GE.AND P6, PT, R0.reuse, UR7, PT ;  /* 0x0000000700007c0c */ /* 0x040fe2000bfc6270 */
[C---:B------:R-:W-:Y:S01]  /*e530*/  VIADD R2, R0.reuse, 0x8 ;  /* 0x0000000800027836 */ /* 0x040fe20000000000 */
[C---:B------:R-:W-:Y:S01]  /*e540*/  LOP3.LUT R5, R0.reuse, 0x40, RZ, 0xfc, !PT ;  /* 0x0000004000057812 */ /* 0x040fe200078efcff */
[----:B------:R-:W-:-:S03]  /*e550*/  VIADD R4, R0, 0x48 ;  /* 0x0000004800047836 */ /* 0x000fc60000000000 */
[----:B------:R-:W-:Y:S02]  /*e560*/  ISETP.GE.AND P5, PT, R2, UR7, PT ;  /* 0x0000000702007c0c */ /* 0x000fe4000bfa6270 */
[----:B------:R-:W-:Y:S02]  /*e570*/  ISETP.GE.AND P4, PT, R5, UR7, PT ;  /* 0x0000000705007c0c */ /* 0x000fe4000bf86270 */
[----:B------:R-:W-:-:S03]  /*e580*/  ISETP.GE.AND P3, PT, R4, UR7, PT ;  /* 0x0000000704007c0c */ /* 0x000fc6000bf66270 */
[----:B------:R-:W1:Y:S01]  /*e590*/  @!P6 LDC.64 R10, c[0x0][0x420] ;  /* 0x00010800ff0aeb82 */ /* 0x000e620000000a00 */
[----:B------:R-:W-:-:S05]  /*e5a0*/  @!P6 IMAD R3, R0, UR15, RZ ;  /* 0x0000000f0003ec24 */ /* 0x000fca000f8e02ff */
[----:B------:R-:W-:Y:S01]  /*e5b0*/  @!P6 IADD3 R0, P0, PT, R3, UR14, RZ ;  /* 0x0000000e0300ec10 */ /* 0x000fe2000ff1e0ff */
[----:B------:R-:W-:Y:S01]  /*e5c0*/  @!P5 IMAD R2, R2, UR15, RZ ;  /* 0x0000000f0202dc24 */ /* 0x000fe2000f8e02ff */
[----:B------:R-:W2:Y:S01]  /*e5d0*/  @!P5 LDC.64 R12, c[0x0][0x420] ;  /* 0x00010800ff0cdb82 */ /* 0x000ea20000000a00 */
[----:B------:R-:W-:Y:S01]  /*e5e0*/  @!P4 IMAD R5, R5, UR15, RZ ;  /* 0x0000000f0505cc24 */ /* 0x000fe2000f8e02ff */
[----:B------:R-:W-:Y:S01]  /*e5f0*/  @!P6 LEA.HI.X.SX32 R6, R3, UR4, 0x1, P0 ;  /* 0x000000040306ec11 */ /* 0x000fe200080f0eff */
[----:B------:R-:W-:Y:S01]  /*e600*/  @!P3 IMAD R4, R4, UR15, RZ ;  /* 0x0000000f0404bc24 */ /* 0x000fe2000f8e02ff */
[----:B------:R-:W-:-:S04]  /*e610*/  @!P5 IADD3 R3, P0, PT, R2, UR14, RZ ;  /* 0x0000000e0203dc10 */ /* 0x000fc8000ff1e0ff */
[----:B------:R-:W3:Y:S01]  /*e620*/  @!P4 LDC.64 R14, c[0x0][0x420] ;  /* 0x00010800ff0ecb82 */ /* 0x000ee20000000a00 */
[----:B------:R-:W-:Y:S02]  /*e630*/  @!P5 LEA.HI.X.SX32 R2, R2, UR4, 0x1, P0 ;  /* 0x000000040202dc11 */ /* 0x000fe400080f0eff */
[----:B------:R-:W-:-:S05]  /*e640*/  @!P3 IADD3 R9, P0, PT, R4, UR14, RZ ;  /* 0x0000000e0409bc10 */ /* 0x000fca000ff1e0ff */
[----:B------:R-:W4:Y:S01]  /*e650*/  @!P3 LDC.64 R20, c[0x0][0x420] ;  /* 0x00010800ff14bb82 */ /* 0x000f220000000a00 */
[----:B-1----:R-:W-:-:S04]  /*e660*/  @!P6 LEA R10, P1, R0, R10, 0x2 ;  /* 0x0000000a000ae211 */ /* 0x002fc800078210ff */
[----:B------:R-:W-:Y:S02]  /*e670*/  @!P6 LEA.HI.X R11, R0, R11, R6, 0x2, P1 ;  /* 0x0000000b000be211 */ /* 0x000fe400008f1406 */
[----:B------:R-:W-:Y:S02]  /*e680*/  @!P4 IADD3 R0, P1, PT, R5, UR14, RZ ;  /* 0x0000000e0500cc10 */ /* 0x000fe4000ff3e0ff */
[----:B--2---:R-:W-:Y:S01]  /*e690*/  @!P5 LEA R6, P2, R3, R12, 0x2 ;  /* 0x0000000c0306d211 */ /* 0x004fe200078410ff */
[----:B------:R1:W-:Y:S01]  /*e6a0*/  @!P6 STG.E desc[UR16][R10.64], R22 ;  /* 0x000000160a00e986 */ /* 0x0003e2000c101910 */
[----:B------:R-:W-:Y:S02]  /*e6b0*/  @!P4 LEA.HI.X.SX32 R5, R5, UR4, 0x1, P1 ;  /* 0x000000040505cc11 */ /* 0x000fe400088f0eff */
[----:B------:R-:W-:Y:S02]  /*e6c0*/  @!P5 LEA.HI.X R7, R3, R13, R2, 0x2, P2 ;  /* 0x0000000d0307d211 */ /* 0x000fe400010f1402 */
[----:B------:R-:W-:-:S02]  /*e6d0*/  @!P3 LEA.HI.X.SX32 R3, R4, UR4, 0x1, P0 ;  /* 0x000000040403bc11 */ /* 0x000fc400080f0eff */
[C---:B---3--:R-:W-:Y:S01]  /*e6e0*/  @!P4 LEA R4, P1, R0.reuse, R14, 0x2 ;  /* 0x0000000e0004c211 */ /* 0x048fe200078210ff */
[----:B------:R1:W-:Y:S03]  /*e6f0*/  @!P5 STG.E desc[UR16][R6.64], R18 ;  /* 0x000000120600d986 */ /* 0x0003e6000c101910 */
[----:B------:R-:W-:Y:S02]  /*e700*/  @!P4 LEA.HI.X R5, R0, R15, R5, 0x2, P1 ;  /* 0x0000000f0005c211 */ /* 0x000fe400008f1405 */
[----:B----4-:R-:W-:-:S03]  /*e710*/  @!P3 LEA R2, P0, R9, R20, 0x2 ;  /* 0x000000140902b211 */ /* 0x010fc600078010ff */
[----:B------:R1:W-:Y:S01]  /*e720*/  @!P4 STG.E desc[UR16][R4.64], R17 ;  /* 0x000000110400c986 */ /* 0x0003e2000c101910 */
[----:B------:R-:W-:-:S05]  /*e730*/  @!P3 LEA.HI.X R3, R9, R21, R3, 0x2, P0 ;  /* 0x000000150903b211 */ /* 0x000fca00000f1403 */
[----:B------:R1:W-:Y:S04]  /*e740*/  @!P3 STG.E desc[UR16][R2.64], R16 ;  /* 0x000000100200b986 */ /* 0x0003e8000c101910 */
.L_x_44:
[----:B------:R-:W-:Y:S05]  /*e750*/  BSYNC.RECONVERGENT B0 ;  /* 0x0000000000007941 */ /* 0x000fea0003800200 */
.L_x_43:
[C---:B-1----:R-:W-:Y:S01]  /*e760*/  VIADD R3, R8.reuse, 0x20 ;  /* 0x0000002008037836 */ /* 0x042fe20000000000 */
[----:B------:R-:W-:Y:S01]  /*e770*/  UIMAD.WIDE.U32 UR10, UR11, 0x80, URZ ;  /* 0x000000800b0a78a5 */ /* 0x000fe2000f8e00ff */
[C---:B------:R-:W-:Y:S01]  /*e780*/  VIADD R2, R8.reuse, 0x30 ;  /* 0x0000003008027836 */ /* 0x040fe20000000000 */
[C---:B------:R-:W-:Y:S01]  /*e790*/  IADD3 R14, PT, PT, R8.reuse, 0x70, RZ ;  /* 0x00000070080e7810 */ /* 0x040fe20007ffe0ff */
[C---:B------:R-:W-:Y:S01]  /*e7a0*/  VIADD R0, R8.reuse, 0x10 ;  /* 0x0000001008007836 */ /* 0x040fe20000000000 */
[----:B------:R-:W-:Y:S01]  /*e7b0*/  ISETP.GE.AND P5, PT, R3, UR7, PT ;  /* 0x0000000703007c0c */ /* 0x000fe2000bfa6270 */
[----:B------:R-:W-:Y:S01]  /*e7c0*/  VIADD R3, R8, 0x50 ;  /* 0x0000005008037836 */ /* 0x000fe20000000000 */
[----:B------:R-:W-:Y:S01]  /*e7d0*/  ISETP.GE.AND P4, PT, R2, UR7, PT ;  /* 0x0000000702007c0c */ /* 0x000fe2000bf86270 */
[----:B------:R-:W-:Y:S01]  /*e7e0*/  VIADD R4, R8, 0x60 ;  /* 0x0000006008047836 */ /* 0x000fe20000000000 */
[----:B------:R-:W-:Y:S01]  /*e7f0*/  IADD3 R2, P0, PT, R214, UR18, RZ ;  /* 0x00000012d6027c10 */ /* 0x000fe2000ff1e0ff */
[----:B------:R-:W1:Y:S01]  /*e800*/  LDCU.64 UR4, c[0x0][0x410] ;  /* 0x00008200ff0477ac */ /* 0x000e620008000a00 */
[----:B------:R-:W-:Y:S01]  /*e810*/  ISETP.GE.AND P2, PT, R3, UR7, PT ;  /* 0x0000000703007c0c */ /* 0x000fe2000bf46270 */
[----:B------:R-:W-:Y:S01]  /*e820*/  BSSY.RECONVERGENT B0, `(.L_x_45) ;  /* 0x0000019000007945 */ /* 0x000fe20003800200 */
[----:B------:R-:W-:-:S02]  /*e830*/  ISETP.GE.AND P6, PT, R0, UR7, PT ;  /* 0x0000000700007c0c */ /* 0x000fc4000bfc6270 */
[----:B------:R-:W-:Y:S02]  /*e840*/  IADD3.X R3, PT, PT, RZ, UR9, RZ, P0, !PT ;  /* 0x00000009ff037c10 */ /* 0x000fe400087fe4ff */
[C---:B------:R-:W-:Y:S02]  /*e850*/  IADD3 R0, PT, PT, R8.reuse, 0x40, RZ ;  /* 0x0000004008007810 */ /* 0x040fe40007ffe0ff */
[C---:B------:R-:W-:Y:S02]  /*e860*/  ISETP.GE.AND P0, PT, R8.reuse, UR7, PT ;  /* 0x0000000708007c0c */ /* 0x040fe4000bf06270 */
[----:B------:R-:W-:Y:S02]  /*e870*/  LOP3.LUT R15, R8, UR10, RZ, 0xfc, !PT ;  /* 0x0000000a080f7c12 */ /* 0x000fe4000f8efcff */
[----:B------:R2:W3:Y:S01]  /*e880*/  LDS.128 R8, [R19] ;  /* 0x0000000013087984 */ /* 0x0004e20000000c00 */
[----:B------:R-:W-:Y:S02]  /*e890*/  ISETP.GE.AND P3, PT, R0, UR7, PT ;  /* 0x0000000700007c0c */ /* 0x000fe4000bf66270 */
[----:B------:R-:W-:Y:S01]  /*e8a0*/  ISETP.GE.AND P1, PT, R4, UR7, PT ;  /* 0x0000000704007c0c */ /* 0x000fe2000bf26270 */
[----:B-1----:R-:W-:-:S02]  /*e8b0*/  IMAD.U32 R0, RZ, RZ, UR4 ;  /* 0x00000004ff007e24 */ /* 0x002fc4000f8e00ff */
[----:B------:R-:W-:Y:S02]  /*e8c0*/  IMAD.U32 R6, RZ, RZ, UR5 ;  /* 0x00000005ff067e24 */ /* 0x000fe4000f8e00ff */
[----:B------:R-:W-:-:S04]  /*e8d0*/  IMAD.WIDE.U32 R12, R0, UR8, R2 ;  /* 0x00000008000c7c25 */ /* 0x000fc8000f8e0002 */
[----:B------:R-:W-:Y:S01]  /*e8e0*/  IMAD R7, R6, UR8, R13 ;  /* 0x0000000806077c24 */ /* 0x000fe2000f8e020d */
[----:B------:R-:W-:Y:S06]  /*e8f0*/  @P0 BRA `(.L_x_46) ;  /* 0x00000000002c0947 */ /* 0x000fec0003800000 */
[----:B------:R-:W1:Y:S01]  /*e900*/  LDCU.64 UR8, c[0x0][0x408] ;  /* 0x00008100ff0877ac */ /* 0x000e620008000a00 */
[----:B------:R-:W-:Y:S01]  /*e910*/  MOV R6, R12 ;  /* 0x0000000c00067202 */ /* 0x000fe20000000f00 */
[----:B------:R-:W4:Y:S01]  /*e920*/  LDCU.64 UR4, c[0x0][0x3f0] ;  /* 0x00007e00ff0477ac */ /* 0x000f220008000a00 */
[----:B-1----:R-:W-:-:S03]  /*e930*/  UIMAD UR6, UR11, UR8, URZ ;  /* 0x000000080b0672a4 */ /* 0x002fc6000f8e02ff */
[----:B------:R-:W-:-:S03]  /*e940*/  IMAD.WIDE.U32 R2, R15, UR8, R6 ;  /* 0x000000080f027c25 */ /* 0x000fc6000f8e0006 */
[----:B------:R-:W-:Y:S02]  /*e950*/  MOV R0, UR6 ;  /* 0x0000000600007c02 */ /* 0x000fe40008000f00 */
[----:B----4-:R-:W-:-:S03]  /*e960*/  LEA R4, P0, R2, UR4, 0x1 ;  /* 0x0000000402047c11 */ /* 0x010fc6000f8008ff */
[----:B------:R-:W-:-:S05]  /*e970*/  IMAD R0, R15, UR9, R0 ;  /* 0x000000090f007c24 */ /* 0x000fca000f8e0200 */
[----:B------:R-:W-:-:S04]  /*e980*/  IADD3 R0, PT, PT, R0, R3, RZ ;  /* 0x0000000300007210 */ /* 0x000fc80007ffe0ff */
[----:B------:R-:W-:-:S05]  /*e990*/  LEA.HI.X R5, R2, UR5, R0, 0x1, P0 ;  /* 0x0000000502057c11 */ /* 0x000fca00080f0c00 */
[----:B---3--:R1:W-:Y:S02]  /*e9a0*/  STG.E.128 desc[UR16][R4.64], R8 ;  /* 0x0000000804007986 */ /* 0x0083e4000c101d10 */
.L_x_46:
[----:B------:R-:W-:Y:S05]  /*e9b0*/  BSYNC.RECONVERGENT B0 ;  /* 0x0000000000007941 */ /* 0x000fea0003800200 */
.L_x_45:
[----:B-1-3--:R1:W3:Y:S01]  /*e9c0*/  LDS.128 R8, [R19+0x800] ;  /* 0x0008000013087984 */ /* 0x00a2e20000000c00 */
[----:B------:R-:W-:Y:S01]  /*e9d0*/  BSSY.RECONVERGENT B0, `(.L_x_47) ;  /* 0x0000010000007945 */ /* 0x000fe20003800200 */
[----:B------:R-:W-:-:S03]  /*e9e0*/  ISETP.GE.AND P0, PT, R14, UR7, PT ;  /* 0x000000070e007c0c */ /* 0x000fc6000bf06270 */
[----:B------:R-:W-:Y:S10]  /*e9f0*/  @P6 BRA `(.L_x_48) ;  /* 0x0000000000346947 */ /* 0x000ff40003800000 */
[----:B------:R-:W4:Y:S01]  /*ea00*/  LDCU.64 UR8, c[0x0][0x408] ;  /* 0x00008100ff0877ac */ /* 0x000f220008000a00 */
[----:B------:R-:W-:Y:S02]  /*ea10*/  IADD3 R0, P6, PT, R15, 0x10, RZ ;  /* 0x000000100f007810 */ /* 0x000fe40007fde0ff */
[----:B------:R-:W-:Y:S01]  /*ea20*/  MOV R3, R7 ;  /* 0x0000000700037202 */ /* 0x000fe20000000f00 */
[----:B------:R-:W5:Y:S02]  /*ea30*/  LDCU.64 UR4, c[0x0][0x3f0] ;  /* 0x00007e00ff0477ac */ /* 0x000f640008000a00 */
[----:B------:R-:W-:-:S04]  /*ea40*/  IMAD.X R2, RZ, RZ, UR11, P6 ;  /* 0x0000000bff027e24 */ /* 0x000fc8000b0e06ff */
[----:B----4-:R-:W-:Y:S02]  /*ea50*/  IMAD R4, R2, UR8, RZ ;  /* 0x0000000802047c24 */ /* 0x010fe4000f8e02ff */
[----:B------:R-:W-:-:S04]  /*ea60*/  IMAD.MOV.U32 R2, RZ, RZ, R12 ;  /* 0x000000ffff027224 */ /* 0x000fc800078e000c */
[----:B------:R-:W-:-:S04]  /*ea70*/  IMAD.WIDE.U32 R2, R0, UR8, R2 ;  /* 0x0000000800027c25 */ /* 0x000fc8000f8e0002 */
[----:B------:R-:W-:Y:S01]  /*ea80*/  IMAD R0, R0, UR9, R4 ;  /* 0x0000000900007c24 */ /* 0x000fe2000f8e0204 */
[----:B-----5:R-:W-:-:S04]  /*ea90*/  LEA R4, P6, R2, UR4, 0x1 ;  /* 0x0000000402047c11 */ /* 0x020fc8000f8c08ff */
[----:B------:R-:W-:-:S04]  /*eaa0*/  IADD3 R0, PT, PT, R0, R3, RZ ;  /* 0x0000000300007210 */ /* 0x000fc80007ffe0ff */
[----:B------:R-:W-:-:S05]  /*eab0*/  LEA.HI.X R5, R2, UR5, R0, 0x1, P6 ;  /* 0x0000000502057c11 */ /* 0x000fca000b0f0c00 */
[----:B---3--:R4:W-:Y:S02]  /*eac0*/  STG.E.128 desc[UR16][R4.64], R8 ;  /* 0x0000000804007986 */ /* 0x0089e4000c101d10 */
.L_x_48:
[----:B------:R-:W-:Y:S05]  /*ead0*/  BSYNC.RECONVERGENT B0 ;  /* 0x0000000000007941 */ /* 0x000fea0003800200 */
.L_x_47:
[----:B---34-:R3:W4:Y:S01]  /*eae0*/  LDS.128 R8, [R19+0x1000] ;  /* 0x0010000013087984 */ /* 0x0187220000000c00 */
[----:B------:R-:W-:Y:S04]  /*eaf0*/  BSSY.RECONVERGENT B0, `(.L_x_49) ;  /* 0x000000f000007945 */ /* 0x000fe80003800200 */
        /* <DEDUP_REMOVED lines=8> */
[----:B------:R-:W-:-:S04]  /*eb80*/  IMAD.WIDE.U32 R2, R0, UR8, R2 ;  /* 0x0000000800027c25 */ /* 0x000fc8000f8e0002 */
[----:B------:R-:W-:Y:S01]  /*eb90*/  IMAD R0, R0, UR9, R4 ;  /* 0x0000000900007c24 */ /* 0x000fe2000f8e0204 */
[----:B-1----:R-:W-:-:S04]  /*eba0*/  LEA R4, P5, R2, UR4, 0x1 ;  /* 0x0000000402047c11 */ /* 0x002fc8000f8a08ff */
[----:B------:R-:W-:-:S04]  /*ebb0*/  IADD3 R0, PT, PT, R0, R3, RZ ;  /* 0x0000000300007210 */ /* 0x000fc80007ffe0ff */
[----:B------:R-:W-:-:S05]  /*ebc0*/  LEA.HI.X R5, R2, UR5, R0, 0x1, P5 ;  /* 0x0000000502057c11 */ /* 0x000fca000a8f0c00 */
[----:B----4-:R1:W-:Y:S02]  /*ebd0*/  STG.E.128 desc[UR16][R4.64], R8 ;  /* 0x0000000804007986 */ /* 0x0103e4000c101d10 */
.L_x_50:
[----:B------:R-:W-:Y:S05]  /*ebe0*/  BSYNC.RECONVERGENT B0 ;  /* 0x0000000000007941 */ /* 0x000fea0003800200 */
.L_x_49:
[----:B-1--4-:R1:W4:Y:S01]  /*ebf0*/  LDS.128 R8, [R19+0x1800] ;  /* 0x0018000013087984 */ /* 0x0123220000000c00 */
[----:B------:R-:W-:Y:S04]  /*ec00*/  BSSY.RECONVERGENT B0, `(.L_x_51) ;  /* 0x000000f000007945 */ /* 0x000fe80003800200 */
[----:B------:R-:W-:Y:S05]  /*ec10*/  @P4 BRA `(.L_x_52) ;  /* 0x0000000000344947 */ /* 0x000fea0003800000 */
[----:B------:R-:W5:Y:S01]  /*ec20*/  LDCU.64 UR8, c[0x0][0x408] ;  /* 0x00008100ff0877ac */ /* 0x000f620008000a00 */
[----:B------:R-:W-:Y:S02]  /*ec30*/  IADD3 R0, P4, PT, R15, 0x30, RZ ;  /* 0x000000300f007810 */ /* 0x000fe40007f9e0ff */
[----:B------:R-:W-:Y:S01]  /*ec40*/  MOV R3, R7 ;  /* 0x0000000700037202 */ /* 0x000fe20000000f00 */
[----:B------:R-:W2:Y:S02]  /*ec50*/  LDCU.64 UR4, c[0x0][0x3f0] ;  /* 0x00007e00ff0477ac */ /* 0x000ea40008000a00 */
[----:B------:R-:W-:-:S04]  /*ec60*/  IMAD.X R2, RZ, RZ, UR11, P4 ;  /* 0x0000000bff027e24 */ /* 0x000fc8000a0e06ff */
[----:B-----5:R-:W-:Y:S02]  /*ec70*/  IMAD R4, R2, UR8, RZ ;  /* 0x0000000802047c24 */ /* 0x020fe4000f8e02ff */
[----:B------:R-:W-:-:S04]  /*ec80*/  IMAD.MOV.U32 R2, RZ, RZ, R12 ;  /* 0x000000ffff027224 */ /* 0x000fc800078e000c */
[----:B------:R-:W-:-:S04]  /*ec90*/  IMAD.WIDE.U32 R2, R0, UR8, R2 ;  /* 0x0000000800027c25 */ /* 0x000fc8000f8e0002 */
[----:B------:R-:W-:Y:S01]  /*eca0*/  IMAD R0, R0, UR9, R4 ;  /* 0x0000000900007c24 */ /* 0x000fe2000f8e0204 */
[----:B--2---:R-:W-:-:S04]  /*ecb0*/  LEA R4, P4, R2, UR4, 0x1 ;  /* 0x0000000402047c11 */ /* 0x004fc8000f8808ff */
[----:B------:R-:W-:-:S04]  /*ecc0*/  IADD3 R0, PT, PT, R0, R3, RZ ;  /* 0x0000000300007210 */ /* 0x000fc80007ffe0ff */
[----:B------:R-:W-:-:S05]  /*ecd0*/  LEA.HI.X R5, R2, UR5, R0, 0x1, P4 ;  /* 0x0000000502057c11 */ /* 0x000fca000a0f0c00 */
[----:B----4-:R2:W-:Y:S02]  /*ece0*/  STG.E.128 desc[UR16][R4.64], R8 ;  /* 0x0000000804007986 */ /* 0x0105e4000c101d10 */
.L_x_52:
[----:B------:R-:W-:Y:S05]  /*ecf0*/  BSYNC.RECONVERGENT B0 ;  /* 0x0000000000007941 */ /* 0x000fea0003800200 */
.L_x_51:
[----:B--2-4-:R2:W4:Y:S01]  /*ed00*/  LDS.128 R8, [R19+0x2000] ;  /* 0x0020000013087984 */ /* 0x0145220000000c00 */
[----:B------:R-:W-:Y:S04]  /*ed10*/  BSSY.RECONVERGENT B0, `(.L_x_53) ;  /* 0x000000f000007945 */ /* 0x000fe80003800200 */
[----:B------:R-:W-:Y:S05]  /*ed20*/  @P3 BRA `(.L_x_54) ;  /* 0x0000000000343947 */ /* 0x000fea0003800000 */
[----:B------:R-:W5:Y:S01]  /*ed30*/  LDCU.64 UR8, c[0x0][0x408] ;  /* 0x00008100ff0877ac */ /* 0x000f620008000a00 */
[----:B------:R-:W-:Y:S02]  /*ed40*/  IADD3 R0, P3, PT, R15, 0x40, RZ ;  /* 0x000000400f007810 */ /* 0x000fe40007f7e0ff */
[----:B------:R-:W-:Y:S01]  /*ed50*/  MOV R3, R7 ;  /* 0x0000000700037202 */ /* 0x000fe20000000f00 */
[----:B------:R-:W3:Y:S02]  /*ed60*/  LDCU.64 UR4, c[0x0][0x3f0] ;  /* 0x00007e00ff0477ac */ /* 0x000ee40008000a00 */
[----:B------:R-:W-:-:S04]  /*ed70*/  IMAD.X R2, RZ, RZ, UR11, P3 ;  /* 0x0000000bff027e24 */ /* 0x000fc800098e06ff */
[----:B-----5:R-:W-:Y:S02]  /*ed80*/  IMAD R4, R2, UR8, RZ ;  /* 0x0000000802047c24 */ /* 0x020fe4000f8e02ff */
[----:B------:R-:W-:-:S04]  /*ed90*/  IMAD.MOV.U32 R2, RZ, RZ, R12 ;  /* 0x000000ffff027224 */ /* 0x000fc800078e000c */
[----:B------:R-:W-:-:S04]  /*eda0*/  IMAD.WIDE.U32 R2, R0, UR8, R2 ;  /* 0x0000000800027c25 */ /* 0x000fc8000f8e0002 */
[----:B------:R-:W-:Y:S01]  /*edb0*/  IMAD R0, R0, UR9, R4 ;  /* 0x0000000900007c24 */ /* 0x000fe2000f8e0204 */
[----:B---3--:R-:W-:-:S04]  /*edc0*/  LEA R4, P3, R2, UR4, 0x1 ;  /* 0x0000000402047c11 */ /* 0x008fc8000f8608ff */
[----:B------:R-:W-:-:S04]  /*edd0*/  IADD3 R0, PT, PT, R0, R3, RZ ;  /* 0x0000000300007210 */ /* 0x000fc80007ffe0ff */
[----:B------:R-:W-:-:S05]  /*ede0*/  LEA.HI.X R5, R2, UR5, R0, 0x1, P3 ;  /* 0x0000000502057c11 */ /* 0x000fca00098f0c00 */
[----:B----4-:R3:W-:Y:S02]  /*edf0*/  STG.E.128 desc[UR16][R4.64], R8 ;  /* 0x0000000804007986 */ /* 0x0107e4000c101d10 */
.L_x_54:
[----:B------:R-:W-:Y:S05]  /*ee00*/  BSYNC.RECONVERGENT B0 ;  /* 0x0000000000007941 */ /* 0x000fea0003800200 */
.L_x_53:
        /* <DEDUP_REMOVED lines=16> */
.L_x_56:
[----:B------:R-:W-:Y:S05]  /*ef10*/  BSYNC.RECONVERGENT B0 ;  /* 0x0000000000007941 */ /* 0x000fea0003800200 */
.L_x_55:
        /* <DEDUP_REMOVED lines=16> */
.L_x_58:
[----:B------:R-:W-:Y:S05]  /*f020*/  BSYNC.RECONVERGENT B0 ;  /* 0x0000000000007941 */ /* 0x000fea0003800200 */
.L_x_57:
[----:B------:R-:W-:Y:S05]  /*f030*/  @P0 EXIT ;  /* 0x000000000000094d */ /* 0x000fea0003800000 */
[----:B------:R-:W5:Y:S01]  /*f040*/  LDCU.64 UR6, c[0x0][0x408] ;  /* 0x00008100ff0677ac */ /* 0x000f620008000a00 */
[----:B------:R-:W-:Y:S02]  /*f050*/  IADD3 R0, P0, PT, R15, 0x70, RZ ;  /* 0x000000700f007810 */ /* 0x000fe40007f1e0ff */
[----:B------:R-:W-:Y:S01]  /*f060*/  MOV R3, R7 ;  /* 0x0000000700037202 */ /* 0x000fe20000000f00 */
[----:B------:R-:W1:Y:S02]  /*f070*/  LDCU.64 UR4, c[0x0][0x3f0] ;  /* 0x00007e00ff0477ac */ /* 0x000e640008000a00 */
[----:B------:R-:W-:-:S04]  /*f080*/  IMAD.X R2, RZ, RZ, UR11, P0 ;  /* 0x0000000bff027e24 */ /* 0x000fc800080e06ff */
[----:B-----5:R-:W-:Y:S02]  /*f090*/  IMAD R6, R2, UR6, RZ ;  /* 0x0000000602067c24 */ /* 0x020fe4000f8e02ff */
[----:B------:R-:W-:-:S04]  /*f0a0*/  IMAD.MOV.U32 R2, RZ, RZ, R12 ;  /* 0x000000ffff027224 */ /* 0x000fc800078e000c */
[----:B--2---:R-:W-:-:S04]  /*f0b0*/  IMAD.WIDE.U32 R4, R0, UR6, R2 ;  /* 0x0000000600047c25 */ /* 0x004fc8000f8e0002 */
[----:B------:R-:W-:Y:S01]  /*f0c0*/  IMAD R0, R0, UR7, R6 ;  /* 0x0000000700007c24 */ /* 0x000fe2000f8e0206 */
[----:B-1----:R-:W-:-:S04]  /*f0d0*/  LEA R2, P0, R4, UR4, 0x1 ;  /* 0x0000000404027c11 */ /* 0x002fc8000f8008ff */
[----:B------:R-:W-:-:S04]  /*f0e0*/  IADD3 R0, PT, PT, R0, R5, RZ ;  /* 0x0000000500007210 */ /* 0x000fc80007ffe0ff */
[----:B------:R-:W-:-:S05]  /*f0f0*/  LEA.HI.X R3, R4, UR5, R0, 0x1, P0 ;  /* 0x0000000504037c11 */ /* 0x000fca00080f0c00 */
[----:B------:R-:W-:Y:S01]  /*f100*/  STG.E.128 desc[UR16][R2.64], R24 ;  /* 0x0000001802007986 */ /* 0x000fe2000c101d10 */
[----:B------:R-:W-:Y:S05]  /*f110*/  EXIT ;  /* 0x000000000000794d */ /* 0x000fea0003800000 */
.L_x_59:
[----:B------:R-:W-:-:S00]  /*f120*/  BRA `(.L_x_59) ;  /* 0xfffffffc00fc7947 */ /* 0x000fc0000383ffff */
[----:B------:R-:W-:-:S00]  /*f130*/  NOP ;  /* 0x0000000000007918 */ /* 0x000fc00000000000 */
        /* <DEDUP_REMOVED lines=12> */
.L_x_2686:


//--------------------- .text._ZN5flash16flash_fwd_kernelI23Flash_fwd_kernel_traitsILi64ELi128ELi128ELi4ELb0ELb0EN7cutlass10bfloat16_tE19Flash_kernel_traitsILi64ELi128ELi128ELi4ES3_EELb0ELb0ELb0ELb0ELb0ELb1ELb1ELb0EEEvNS_16Flash_fwd_paramsE --------------------------
	.section	.text._ZN5flash16flash_fwd_kernelI23Flash_fwd_kernel_traitsILi64ELi128ELi128ELi4ELb0ELb0EN7cutlass10bfloat16_tE19Flash_kernel_traitsILi64ELi128ELi128ELi4ES3_EELb0ELb0ELb0ELb0ELb0ELb1ELb1ELb0EEEvNS_16Flash_fwd_paramsE,"ax",@progbits
	.align	128
        .global         _ZN5flash16flash_fwd_kernelI23Flash_fwd_kernel_traitsILi64ELi128ELi128ELi4ELb0ELb0EN7cutlass10bfloat16_tE19Flash_kernel_traitsILi64ELi128ELi128ELi4ES3_EELb0ELb0ELb0ELb0ELb0ELb1ELb1ELb0EEEvNS_16Flash_fwd_paramsE
        .type           _ZN5flash16flash_fwd_kernelI23Flash_fwd_kernel_traitsILi64ELi128ELi128ELi4ELb0ELb0EN7cutlass10bfloat16_tE19Flash_kernel_traitsILi64ELi128ELi128ELi4ES3_EELb0ELb0ELb0ELb0ELb0ELb1ELb1ELb0EEEvNS_16Flash_fwd_paramsE,@function
        .size           _ZN5flash16flash_fwd_kernelI23Flash_fwd_kernel_traitsILi64ELi128ELi128ELi4ELb0ELb0EN7cutlass10bfloat16_tE19Flash_kernel_traitsILi64ELi128ELi128ELi4ES3_EELb0ELb0ELb0ELb0ELb0ELb1ELb1ELb0EEEvNS_16Flash_fwd_paramsE,(.L_x_2687 - _ZN5flash16flash_fwd_kernelI23Flash_fwd_kernel_traitsILi64ELi128ELi128ELi4ELb0ELb0EN7cutlass10bfloat16_tE19Flash_kernel_traitsILi64ELi128ELi128ELi4ES3_EELb0ELb0ELb0ELb0ELb0ELb1ELb1ELb0EEEvNS_16Flash_fwd_paramsE)
        .other          _ZN5flash16flash_fwd_kernelI23Flash_fwd_kernel_traitsILi64ELi128ELi128ELi4ELb0ELb0EN7cutlass10bfloat16_tE19Flash_kernel_traitsILi64ELi128ELi128ELi4ES3_EELb0ELb0ELb0ELb0ELb0ELb1ELb1ELb0EEEvNS_16Flash_fwd_paramsE,@"STO_CUDA_ENTRY STV_DEFAULT"
_ZN5flash16flash_fwd_kernelI23Flash_fwd_kernel_traitsILi64ELi128ELi128ELi4ELb0ELb0EN7cutlass10bfloat16_tE19Flash_kernel_traitsILi64ELi128ELi128ELi4ES3_EELb0ELb0ELb0ELb0ELb0ELb1ELb1ELb0EEEvNS_16Flash_fwd_paramsE:
.text._ZN5flash16flash_fwd_kernelI23Flash_fwd_kernel_traitsILi64ELi128ELi128ELi4ELb0ELb0EN7cutlass10bfloat16_tE19Flash_kernel_traitsILi64ELi128ELi128ELi4ES3_EELb0ELb0ELb0ELb0ELb0ELb1ELb1ELb0EEEvNS_16Flash_fwd_paramsE:
        /* <DEDUP_REMOVED lines=76> */
.L_x_60:
        /* <DEDUP_REMOVED lines=38> */
.L_x_62:
        /* <DEDUP_REMOVED lines=55> */
.L_x_64:
[----:B------:R-:W-:Y:S05]  /*0a90*/  BSYNC.RECONVERGENT B0 ;  /* 0x0000000000007941 */ /* 0x000fea0003800200 */
.L_x_63:
        /* <DEDUP_REMOVED lines=16> */
.L_x_66:
[----:B------:R-:W-:Y:S05]  /*0ba0*/  BSYNC.RECONVERGENT B0 ;  /* 0x0000000000007941 */ /* 0x000fea0003800200 */
.L_x_65:
        /* <DEDUP_REMOVED lines=15> */
.L_x_68:
[----:B------:R-:W-:Y:S05]  /*0ca0*/  BSYNC.RECONVERGENT B0 ;  /* 0x0000000000007941 */ /* 0x000fea0003800200 */
.L_x_67:
        /* <DEDUP_REMOVED lines=15> */
.L_x_70:
[----:B------:R-:W-:Y:S05]  /*0da0*/  BSYNC.RECONVERGENT B0 ;  /* 0x0000000000007941 */ /* 0x000fea0003800200 */
.L_x_69:
        /* <DEDUP_REMOVED lines=15> */
.L_x_72:
[----:B------:R-:W-:Y:S05]  /*0ea0*/  BSYNC.RECONVERGENT B0 ;  /* 0x0000000000007941 */ /* 0x000fea0003800200 */
.L_x_71:
        /* <DEDUP_REMOVED lines=15> */
.L_x_74:
[----:B------:R-:W-:Y:S05]  /*0fa0*/  BSYNC.RECONVERGENT B0 ;  /* 0x0000000000007941 */ /* 0x000fea0003800200 */
.L_x_73:
        /* <DEDUP_REMOVED lines=15> */
.L_x_76:
[----:B------:R-:W-:Y:S05]  /*10a0*/  BSYNC.RECONVERGENT B0 ;  /* 0x0000000000007941 */ /* 0x000fea0003800200 */
.L_x_75:
        /* <DEDUP_REMOVED lines=16> */
.L_x_78:
[----:B------:R-:W-:Y:S05]  /*11b0*/  BSYNC.RECONVERGENT B0 ;  /* 0x0000000000007941 */ /* 0x000fea0003800200 */
.L_x_77:
        /* <DEDUP_REMOVED lines=23> */
.L_x_80:
[----:B------:R-:W-:Y:S05]  /*1330*/  BSYNC.RECONVERGENT B0 ;  /* 0x0000000000007941 */ /* 0x000fea0003800200 */
.L_x_79:
        /* <DEDUP_REMOVED lines=11> */
.L_x_82:
[----:B------:R-:W-:Y:S05]  /*13f0*/  BSYNC.RECONVERGENT B0 ;  /* 0x0000000000007941 */ /* 0x000fea0003800200 */
.L_x_81:
        /* <DEDUP_REMOVED lines=10> */
.L_x_84:
[----:B------:R-:W-:Y:S05]  /*14a0*/  BSYNC.RECONVERGENT B0 ;  /* 0x0000000000007941 */ /* 0x000fea0003800200 */
.L_x_83:
        /* <DEDUP_REMOVED lines=10> */
.L_x_86:
[----:B------:R-:W-:Y:S05]  /*1550*/  BSYNC.RECONVERGENT B0 ;  /* 0x0000000000007941 */ /* 0x000fea0003800200 */
.L_x_85:
        /* <DEDUP_REMOVED lines=10> */
.L_x_88:
[----:B------:R-:W-:Y:S05]  /*1600*/  BSYNC.RECONVERGENT B0 ;  /* 0x0000000000007941 */ /* 0x000fea0003800200 */
.L_x_87:
        /* <DEDUP_REMOVED lines=10> */
.L_x_90:
[----:B------:R-:W-:Y:S05]  /*16b0*/  BSYNC.RECONVERGENT B0 ;  /* 0x0000000000007941 */ /* 0x000fea0003800200 */
.L_x_89:
        /* <DEDUP_REMOVED lines=10> */
.L_x_92:
[----:B------:R-:W-:Y:S05]  /*1760*/  BSYNC.RECONVERGENT B0 ;  /* 0x0000000000007941 */ /* 0x000fea0003800200 */
.L_x_91:
        /* <DEDUP_REMOVED lines=10> */
.L_x_61:
        /* <DEDUP_REMOVED lines=21> */
.L_x_93:
[----:B------:R-:W3:Y:S01]  /*1960*/  LDCU.64 UR12, c[0x0][0x3b8] ;  /* 0x00007700ff0c77ac */ /* 0x000ee20008000a00 */
[----:B------:R-:W-:-:S04]  /*1970*/  UIADD3 UR23, UPT, UPT, UR20, UR22, URZ ;  /* 0x0000001614177290 */ /* 0x000fc8000fffe0ff */
[----:B---3--:R-:W-:Y:S02]  /*1980*/  UIMAD.WIDE.U32 UR26, UR23, UR12, URZ ;  /* 0x0000000c171a72a5 */ /* 0x008fe4000f8e00ff */
[----:B------:R-:W-:-:S04]  /*1990*/  UIMAD UR23, UR23, UR13, URZ ;  /* 0x0000000d171772a4 */ /* 0x000fc8000f8e02ff */
[----:B------:R-:W-:Y:S02]  /*19a0*/  UIADD3 UR23, UPT, UPT, UR27, UR23, URZ ;  /* 0x000000171b177290 */ /* 0x000fe4000fffe0ff */
.L_x_94:
        /* <DEDUP_REMOVED lines=39> */
.L_x_95:
[----:B------:R-:W2:Y:S01]  /*1c20*/  LDCU.64 UR10, c[0x0][0x3c0] ;  /* 0x00007800ff0a77ac */ /* 0x000ea20008000a00 */
[----:B------:R-:W-:-:S04]  /*1c30*/  UIADD3 UR20, UPT, UPT, UR20, UR22, URZ ;  /* 0x0000001614147290 */ /* 0x000fc8000fffe0ff */
[----:B--2---:R-:W-:Y:S02]  /*1c40*/  UIMAD.WIDE.U32 UR4, UR20, UR10, URZ ;  /* 0x0000000a140472a5 */ /* 0x004fe4000f8e00ff */
[----:B------:R-:W-:-:S04]  /*1c50*/  UIMAD UR20, UR20, UR11, URZ ;  /* 0x0000000b141472a4 */ /* 0x000fc8000f8e02ff */
[----:B------:R-:W-:Y:S01]  /*1c60*/  UIADD3 UR20, UPT, UPT, UR5, UR20, URZ ;  /* 0x0000001405147290 */ /* 0x000fe2000fffe0ff */
[----:B------:R-:W-:-:S11]  /*1c70*/  UMOV UR22, UR4 ;  /* 0x0000000400167c82 */ /* 0x000fd60008000000 */
.L_x_96:
        /* <DEDUP_REMOVED lines=8> */
[C---:B------:R-:W-:Y:S01]  /*1d00*/  LOP3.LUT R106, R11.reuse, 0x38, RZ, 0xc0, !PT ;  /* 0x000000380b6a7812 */ /* 0x040fe200078ec0ff */
[----:B------:R-:W-:Y:S01]  /*1d10*/  USHF.R.U32.HI UR19, URZ, 0x19, UR8 ;  /* 0x00000019ff137899 */ /* 0x000fe20008011608 */
[C---:B------:R-:W-:Y:S01]  /*1d20*/  IADD3 R27, PT, PT, R104.reuse, 0x10, RZ ;  /* 0x00000010681b7810 */ /* 0x040fe20007ffe0ff */
[----:B------:R-:W-:Y:S01]  /*1d30*/  VIADD R33, R104, 0x30 ;  /* 0x0000003068217836 */ /* 0x000fe20000000000 */
[----:B------:R-:W-:Y:S01]  /*1d40*/  IADD3 R2, P0, PT, R106, UR24, RZ ;  /* 0x000000186a027c10 */ /* 0x000fe2000ff1e0ff */
[----:B------:R2:W-:Y:S01]  /*1d50*/  STL [R1+0xec], R11 ;  /* 0x0000ec0b01007387 */ /* 0x0005e20000100800 */
[----:B------:R-:W-:Y:S01]  /*1d60*/  ISETP.GE.AND P4, PT, R32, UR7, PT ;  /* 0x0000000720007c0c */ /* 0x000fe2000bf86270 */
[----:B------:R-:W-:Y:S01]  /*1d70*/  VIADD R30, R104, 0x40 ;  /* 0x00000040681e7836 */ /* 0x000fe20000000000 */
[----:B------:R-:W-:Y:S01]  /*1d80*/  LOP3.LUT R7, R11, 0x1f8, RZ, 0xc0, !PT ;  /* 0x000001f80b077812 */ /* 0x000fe200078ec0ff */
        /* <DEDUP_REMOVED lines=17> */
[C---:B------:R-:W-:Y:S01]  /*1ea0*/  IADD3 R28, PT, PT, R104.reuse, 0x60, RZ ;  /* 0x00000060681c7810 */ /* 0x040fe20007ffe0ff */
[----:B------:R-:W1:Y:S01]  /*1eb0*/  S2UR UR5, SR_CgaCtaId ;  /* 0x00000000000579c3 */ /* 0x000e620000008800 */
[----:B------:R-:W-:Y:S01]  /*1ec0*/  VIADD R31, R104, 0x70 ;  /* 0x00000070681f7836 */ /* 0x000fe20000000000 */
[----:B------:R-:W-:Y:S01]  /*1ed0*/  UIADD3 UR24, UPT, UPT, UR15, -0x1, URZ ;  /* 0xffffffff0f187890 */ /* 0x000fe2000fffe0ff */
[----:B--2---:R-:W-:Y:S01]  /*1ee0*/  LOP3.LUT R11, R7, 0x38, R105, 0x78, !PT ;  /* 0x00000038070b7812 */ /* 0x004fe200078e7869 */
[----:B------:R-:W-:Y:S01]  /*1ef0*/  IMAD.X R7, RZ, RZ, UR23, P2 ;  /* 0x00000017ff077e24 */ /* 0x000fe200090e06ff */
[----:B------:R-:W-:Y:S01]  /*1f00*/  ISETP.GE.AND P6, PT, R28, UR7, PT ;  /* 0x000000071c007c0c */ /* 0x000fe2000bfc6270 */
[----:B------:R-:W-:Y:S01]  /*1f10*/  UIMAD UR21, UR24, -0x80, UR18 ;  /* 0xffffff80181578a4 */ /* 0x000fe2000f8e0212 */
[----:B------:R-:W-:Y:S01]  /*1f20*/  LOP3.LUT R36, R11, R12, RZ, 0xfc, !PT ;  /* 0x0000000c0b247212 */ /* 0x000fe200078efcff */
[----:B---3--:R-:W-:Y:S01]  /*1f30*/  @!P5 IMAD R0, R4, UR19, RZ ;  /* 0x000000130400dc24 */ /* 0x008fe2000f8e02ff */
[----:B------:R-:W2:Y:S01]  /*1f40*/  @!P0 LDC.64 R14, c[0x0][0x3b0] ;  /* 0x0000ec00ff0e8b82 */ /* 0x000ea20000000a00 */
[----:B------:R3:W-:Y:S01]  /*1f50*/  STL [R1+0xb4], R11 ;  /* 0x0000b40b01007387 */ /* 0x0007e20000100800 */
[----:B------:R-:W-:Y:S01]  /*1f60*/  USHF.R.S32.HI UR23, URZ, 0x1f, UR24 ;  /* 0x0000001fff177899 */ /* 0x000fe20008011418 */
[C---:B------:R-:W-:Y:S01]  /*1f70*/  @!P5 IMAD R0, R26.reuse, R5, R0 ;  /* 0x000000051a00d224 */ /* 0x040fe200078e0200 */
[----:B------:R-:W-:Y:S01]  /*1f80*/  USHF.L.U32 UR25, UR10, 0x7, URZ ;  /* 0x000000070a197899 */ /* 0x000fe200080006ff */
[----:B------:R-:W-:Y:S01]  /*1f90*/  @!P5 IMAD.WIDE.U32 R4, R26, R4, R2 ;  /* 0x000000041a04d225 */ /* 0x000fe200078e0002 */
[----:B------:R-:W-:Y:S01]  /*1fa0*/  SHF.R.U32.HI R107, RZ, 0x1, R105 ;  /* 0x00000001ff6b7819 */ /* 0x000fe20000011669 */
[----:B------:R-:W-:Y:S01]  /*1fb0*/  STL [R1+0x14], R34 ;  /* 0x0000142201007387 */ /* 0x000fe20000100800 */
[----:B------:R-:W2:Y:S01]  /*1fc0*/  @!P4 LDC.64 R16, c[0x0][0x3b0] ;  /* 0x0000ec00ff10cb82 */ /* 0x000ea20000000a00 */
[----:B------:R-:W-:Y:S01]  /*1fd0*/  @!P5 IMAD.IADD R0, R5, 0x1, R0 ;  /* 0x000000010500d824 */ /* 0x000fe200078e0200 */
[----:B----4-:R-:W-:Y:S01]  /*1fe0*/  @!P5 LEA R8, P1, R4, R8, 0x1 ;  /* 0x000000080408d211 */ /* 0x010fe200078208ff */
[----:B------:R-:W-:-:S02]  /*1ff0*/  IMAD R35, R104, UR11, RZ ;  /* 0x0000000b68237c24 */ /* 0x000fc4000f8e02ff */
[----:B------:R-:W-:Y:S01]  /*2000*/  IMAD.MOV.U32 R180, RZ, RZ, 0x40 ;  /* 0x00000040ffb47424 */ /* 0x000fe200078e00ff */
[----:B------:R-:W-:Y:S01]  /*2010*/  @!P5 LEA.HI.X R9, R4, R9, R0, 0x1, P1 ;  /* 0x000000090409d211 */ /* 0x000fe200008f0c00 */
[----:B------:R-:W-:Y:S01]  /*2020*/  IMAD.WIDE.U32 R4, R104, UR12, R6 ;  /* 0x0000000c68047c25 */ /* 0x000fe2000f8e0006 */
[----:B------:R-:W4:Y:S01]  /*2030*/  @!P0 LDC.64 R22, c[0x0][0x380] ;  /* 0x0000e000ff168b82 */ /* 0x000f220000000a00 */
[C---:B------:R-:W-:Y:S01]  /*2040*/  @!P0 IADD3 R6, P2, PT, R26.reuse, 0x10, RZ ;  /* 0x000000101a068810 */ /* 0x040fe20007f5e0ff */
[----:B-1----:R-:W-:Y:S01]  /*2050*/  ULEA UR6, UR5, UR6, 0x18 ;  /* 0x0000000605067291 */ /* 0x002fe2000f8ec0ff */
[----:B-----5:R-:W-:Y:S01]  /*2060*/  @!P4 IADD3 R12, P1, PT, R26, 0x20, RZ ;  /* 0x000000201a0cc810 */ /* 0x020fe20007f3e0ff */
[----:B------:R-:W-:Y:S01]  /*2070*/  IMAD.MOV.U32 R10, RZ, RZ, R4 ;  /* 0x000000ffff0a7224 */ /* 0x000fe200078e0004 */
[----:B------:R-:W-:Y:S01]  /*2080*/  @!P0 IADD3.X R0, PT, PT, RZ, UR19, RZ, P2, !PT ;  /* 0x00000013ff008c10 */ /* 0x000fe200097fe4ff */
[----:B------:R-:W1:Y:S02]  /*2090*/  LDCU.64 UR4, c[0x0][0x388] ;  /* 0x00007100ff0477ac */ /* 0x000e640008000a00 */
        /* <DEDUP_REMOVED lines=11> */
[----:B------:R-:W-:Y:S02]  /*2150*/  @!P4 MOV R5, R3 ;  /* 0x000000030005c202 */ /* 0x000fe40000000f00 */
[----:B------:R-:W-:Y:S01]  /*2160*/  ISETP.GE.AND P5, PT, R31, UR7, PT ;  /* 0x000000071f007c0c */ /* 0x000fe2000bfa6270 */
[C---:B------:R-:W-:Y:S02]  /*2170*/  @!P4 IMAD R13, R12.reuse, R17, R4 ;  /* 0x000000110c0dc224 */ /* 0x040fe400078e0204 */
[----:B------:R-:W-:Y:S01]  /*2180*/  @!P4 IMAD.MOV.U32 R4, RZ, RZ, R2 ;  /* 0x000000ffff04c224 */ /* 0x000fe200078e0002 */
[----:B------:R-:W1:Y:S03]  /*2190*/  @!P3 LDC.64 R18, c[0x0][0x380] ;  /* 0x0000e000ff12bb82 */ /* 0x000e660000000a00 */
[----:B------:R-:W-:-:S05]  /*21a0*/  @!P4 IMAD.WIDE.U32 R4, R12, R16, R4 ;  /* 0x000000100c04c225 */ /* 0x000fca00078e0004 */
[----:B------:R-:W-:Y:S01]  /*21b0*/  @!P4 IADD3 R5, PT, PT, R5, R13, RZ ;  /* 0x0000000d0505c210 */ /* 0x000fe20007ffe0ff */
[----:B--2---:R-:W-:Y:S01]  /*21c0*/  @!P0 IMAD R8, R6, R15, R0 ;  /* 0x0000000f06088224 */ /* 0x004fe200078e0200 */
[----:B------:R-:W-:Y:S01]  /*21d0*/  @!P3 IADD3 R0, P1, PT, R26, 0x30, RZ ;  /* 0x000000301a00b810 */ /* 0x000fe20007f3e0ff */
[----:B------:R-:W-:-:S04]  /*21e0*/  @!P0 IMAD.WIDE.U32 R6, R6, R14, R2 ;  /* 0x0000000e06068225 */ /* 0x000fc800078e0002 */
[----:B------:R-:W-:Y:S01]  /*21f0*/  @!P0 IMAD.IADD R7, R7, 0x1, R8 ;  /* 0x0000000107078824 */ /* 0x000fe200078e0208 */
[----:B----4-:R-:W-:Y:S01]  /*2200*/  @!P0 LEA R8, P2, R6, R22, 0x1 ;  /* 0x0000001606088211 */ /* 0x010fe200078408ff */
[----:B------:R-:W-:Y:S01]  /*2210*/  @!P3 IMAD.X R14, RZ, RZ, UR19, P1 ;  /* 0x00000013ff0ebe24 */ /* 0x000fe200088e06ff */
[----:B------:R-:W-:Y:S01]  /*2220*/  ISETP.GE.AND P1, PT, R30, UR7, PT ;  /* 0x000000071e007c0c */ /* 0x000fe2000bf26270 */
[--C-:B------:R-:W-:Y:S01]  /*2230*/  @!P6 IMAD.MOV.U32 R22, RZ, RZ, R2.reuse ;  /* 0x000000ffff16e224 */ /* 0x100fe200078e0002 */
[----:B------:R-:W-:Y:S01]  /*2240*/  @!P0 LEA.HI.X R9, R6, R23, R7, 0x1, P2 ;  /* 0x0000001706098211 */ /* 0x000fe200010f0c07 */
[----:B---3--:R-:W-:Y:S01]  /*2250*/  @!P3 IMAD R6, R14, R20, RZ ;  /* 0x000000140e06b224 */ /* 0x008fe200078e02ff */
[----:B-----5:R-:W-:Y:S01]  /*2260*/  @!P4 LEA R12, P2, R4, R24, 0x1 ;  /* 0x00000018040cc211 */ /* 0x020fe200078408ff */
[----:B------:R-:W-:Y:S01]  /*2270*/  @!P5 IMAD.MOV.U32 R24, RZ, RZ, R2 ;  /* 0x000000ffff18d224 */ /* 0x000fe200078e0002 */
[----:B------:R-:W-:Y:S01]  /*2280*/  @!P6 MOV R23, R3 ;  /* 0x000000030017e202 */ /* 0x000fe20000000f00 */
[----:B------:R-:W-:Y:S01]  /*2290*/  @!P3 IMAD R6, R0, R21, R6 ;  /* 0x000000150006b224 */ /* 0x000fe200078e0206 */
[----:B------:R-:W-:Y:S01]  /*22a0*/  @!P4 LEA.HI.X R13, R4, R25, R5, 0x1, P2 ;  /* 0x00000019040dc211 */ /* 0x000fe200010f0c05 */
[----:B------:R-:W-:Y:S01]  /*22b0*/  @!P3 IMAD.MOV.U32 R4, RZ, RZ, R2 ;  /* 0x000000ffff04b224 */ /* 0x000fe200078e0002 */
[----:B------:R2:W-:Y:S01]  /*22c0*/  @!P0 LDGSTS.E.BYPASS.LTC128B.128 [R36+0x800], desc[UR16][R8.64] ;  /* 0x0080000008248fae */ /* 0x0005e2000b981a10 */
[--C-:B------:R-:W-:Y:S01]  /*22d0*/  @!P3 IMAD.MOV.U32 R5, RZ, RZ, R3.reuse ;  /* 0x000000ffff05b224 */ /* 0x100fe200078e0003 */
[----:B------:R-:W-:Y:S01]  /*22e0*/  ISETP.GE.AND P2, PT, R29, UR7, PT ;  /* 0x000000071d007c0c */ /* 0x000fe2000bf46270 */
[----:B------:R-:W3:Y:S01]  /*22f0*/  @!P1 LDC.64 R16, c[0x0][0x3b0] ;  /* 0x0000ec00ff109b82 */ /* 0x000ee20000000a00 */
[----:B------:R-:W-:Y:S01]  /*2300*/  @!P5 IMAD.MOV.U32 R25, RZ, RZ, R3 ;  /* 0x000000ffff19d224 */ /* 0x000fe200078e0003 */
[----:B------:R4:W-:Y:S01]  /*2310*/  @!P4 LDGSTS.E.BYPASS.LTC128B.128 [R36+0x1000], desc[UR16][R12.64] ;  /* 0x010000000c24cfae */ /* 0x0009e2000b981a10 */
[----:B------:R-:W-:-:S04]  /*2320*/  @!P3 IMAD.WIDE.U32 R4, R0, R20, R4 ;  /* 0x000000140004b225 */ /* 0x000fc800078e0004 */
[----:B------:R-:W-:Y:S01]  /*2330*/  @!P3 IMAD.IADD R0, R5, 0x1, R6 ;  /* 0x000000010500b824 */ /* 0x000fe200078e0206 */
[----:B-1----:R-:W-:-:S04]  /*2340*/  @!P3 LEA R6, P0, R4, R18, 0x1 ;  /* 0x000000120406b211 */ /* 0x002fc800078008ff */
        /* <DEDUP_REMOVED lines=12> */
[----:B------:R-:W-:Y:S01]  /*2410*/  IADD3 R0, PT, PT, R5, R0, RZ ;  /* 0x0000000005007210 */ /* 0x000fe20007ffe0ff */
[----:B------:R-:W-:Y:S01]  /*2420*/  @!P1 IMAD.X R9, RZ, RZ, UR19, P0 ;  /* 0x00000013ff099e24 */ /* 0x000fe200080e06ff */
[----:B------:R-:W-:Y:S01]  /*2430*/  LEA R191, P0, R4, UR4, 0x1 ;  /* 0x0000000404bf7c11 */ /* 0x000fe2000f8008ff */
[-C--:B---3--:R-:W-:Y:S01]  /*2440*/  @!P1 IMAD.WIDE.U32 R2, R8, R16.reuse, R2 ;  /* 0x0000001008029225 */ /* 0x088fe200078e0002 */
[----:B------:R-:W-:Y:S02]  /*2450*/  USHF.L.U64.HI UR4, UR12, 0x7, UR13 ;  /* 0x000000070c047899 */ /* 0x000fe4000801020d */
[----:B----4-:R-:W3:Y:S01]  /*2460*/  @!P6 LDC.64 R12, c[0x0][0x3b0] ;  /* 0x0000ec00ff0ceb82 */ /* 0x010ee20000000a00 */
[----:B------:R-:W-:Y:S01]  /*2470*/  LEA.HI.X R190, R4, UR5, R0, 0x1, P0 ;  /* 0x0000000504be7c11 */ /* 0x000fe200080f0c00 */
[----:B------:R-:W-:Y:S01]  /*2480*/  @!P1 IMAD R0, R9, R16, RZ ;  /* 0x0000001009009224 */ /* 0x000fe200078e02ff */
[----:B------:R-:W-:Y:S01]  /*2490*/  USHF.L.U32 UR5, UR12, 0x7, URZ ;  /* 0x000000070c057899 */ /* 0x000fe200080006ff */
[----:B------:R-:W-:Y:S01]  /*24a0*/  STL [R1+0xc0], R191 ;  /* 0x0000c0bf01007387 */ /* 0x000fe20000100800 */
[----:B------:R-:W-:Y:S01]  /*24b0*/  UIMAD UR4, UR4, UR24, URZ ;  /* 0x00000018040472a4 */ /* 0x000fe2000f8e02ff */
[----:B------:R-:W-:Y:S01]  /*24c0*/  @!P1 IMAD R4, R8, R17, R0 ;  /* 0x0000001108049224 */ /* 0x000fe200078e0200 */
[----:B------:R-:W-:Y:S01]  /*24d0*/  @!P2 IADD3 R0, P0, PT, R26, 0x50, RZ ;  /* 0x000000501a00a810 */ /* 0x000fe20007f1e0ff */
[----:B------:R-:W-:Y:S01]  /*24e0*/  UIMAD.WIDE.U32 UR26, UR5, UR24, URZ ;  /* 0x00000018051a72a5 */ /* 0x000fe2000f8e00ff */
[----:B------:R-:W4:Y:S01]  /*24f0*/  @!P5 LDC.64 R16, c[0x0][0x3b0] ;  /* 0x0000ec00ff10db82 */ /* 0x000f220000000a00 */
[----:B------:R-:W-:Y:S01]  /*2500*/  @!P1 IMAD.IADD R3, R3, 0x1, R4 ;  /* 0x0000000103039824 */ /* 0x000fe200078e0204 */
[----:B-1----:R-:W-:Y:S01]  /*2510*/  @!P1 LEA R4, P3, R2, R18, 0x1 ;  /* 0x0000001202049211 */ /* 0x002fe200078608ff */
[----:B------:R-:W-:Y:S01]  /*2520*/  UIMAD UR4, UR23, UR5, UR4 ;  /* 0x00000005170472a4 */ /* 0x000fe2000f8e0204 */
[----:B-----5:R-:W-:Y:S01]  /*2530*/  @!P2 IADD3.X R6, PT, PT, RZ, UR19, RZ, P0, !PT ;  /* 0x00000013ff06ac10 */ /* 0x020fe200087fe4ff */
[----:B------:R-:W-:Y:S01]  /*2540*/  USHF.L.U32 UR5, UR13, 0x5, URZ ;  /* 0x000000050d057899 */ /* 0x000fe200080006ff */
[----:B------:R-:W-:Y:S01]  /*2550*/  ISETP.GE.AND P0, PT, R104, UR21, PT ;  /* 0x0000001568007c0c */ /* 0x000fe2000bf06270 */
[----:B------:R-:W-:Y:S01]  /*2560*/  UIADD3 UR4, UPT, UPT, UR27, UR4, URZ ;  /* 0x000000041b047290 */ /* 0x000fe2000fffe0ff */
[----:B------:R-:W-:Y:S01]  /*2570*/  @!P1 LEA.HI.X R5, R2, R19, R3, 0x1, P3 ;  /* 0x0000001302059211 */ /* 0x000fe200018f0c03 */
[-C--:B------:R-:W-:Y:S01]  /*2580*/  @!P2 IMAD R2, R6, R10.reuse, RZ ;  /* 0x0000000a0602a224 */ /* 0x080fe200078e02ff */
[----:B------:R-:W1:Y:S01]  /*2590*/  @!P6 LDC.64 R18, c[0x0][0x380] ;  /* 0x0000e000ff12eb82 */ /* 0x000e620000000a00 */
[----:B------:R-:W-:Y:S01]  /*25a0*/  @!P5 IADD3 R9, P3, PT, R26, 0x70, RZ ;  /* 0x000000701a09d810 */ /* 0x000fe20007f7e0ff */
[----:B------:R-:W-:Y:S01]  /*25b0*/  STL [R1+0xbc], R190 ;  /* 0x0000bcbe01007387 */ /* 0x000fe20000100800 */
[C---:B------:R-:W-:Y:S01]  /*25c0*/  @!P2 IMAD R6, R0.reuse, R11, R2 ;  /* 0x0000000b0006a224 */ /* 0x040fe200078e0202 */
[----:B------:R-:W-:Y:S01]  /*25d0*/  MOV R7, UR4 ;  /* 0x0000000400077c02 */ /* 0x000fe20008000f00 */
[----:B------:R-:W-:Y:S01]  /*25e0*/  @!P2 IMAD.WIDE.U32 R2, R0, R10, R14 ;  /* 0x0000000a0002a225 */ /* 0x000fe200078e000e */
[----:B------:R5:W-:Y:S01]  /*25f0*/  @!P1 LDGSTS.E.BYPASS.LTC128B.128 [R36+0x2000], desc[UR16][R4.64] ;  /* 0x0200000004249fae */ /* 0x000be2000b981a10 */
[----:B------:R-:W-:Y:S01]  /*2600*/  @!P6 IADD3 R8, P1, PT, R26, 0x60, RZ ;  /* 0x000000601a08e810 */ /* 0x000fe20007f3e0ff */
[----:B------:R-:W1:Y:S01]  /*2610*/  @!P5 LDC.64 R10, c[0x0][0x380] ;  /* 0x0000e000ff0adb82 */ /* 0x000e620000000a00 */
[----:B------:R-:W-:Y:S01]  /*2620*/  @!P2 IMAD.IADD R0, R3, 0x1, R6 ;  /* 0x000000010300a824 */ /* 0x000fe200078e0206 */
[----:B--2---:R-:W-:Y:S01]  /*2630*/  @!P2 LEA R6, P4, R2, R20, 0x1 ;  /* 0x000000140206a211 */ /* 0x004fe200078808ff */
[----:B------:R-:W-:Y:S01]  /*2640*/  STL [R1+0xa0], R35 ;  /* 0x0000a02301007387 */ /* 0x000fe20000100800 */
[----:B-----5:R-:W-:-:S02]  /*2650*/  IMAD.U32 R4, RZ, RZ, UR26 ;  /* 0x0000001aff047e24 */ /* 0x020fc4000f8e00ff */
        /* <DEDUP_REMOVED lines=29> */
[----:B--2---:R-:W-:Y:S01]  /*2830*/  @!P5 IMAD R6, R9, R17, R0 ;  /* 0x000000110906d224 */ /* 0x004fe200078e0200 */
[----:B------:R-:W-:-:S04]  /*2840*/  MOV R0, UR12 ;  /* 0x0000000c00007c02 */ /* 0x000fc80008000f00 */
[----:B------:R-:W-:Y:S01]  /*2850*/  VOTEU.ALL UP0, P6 ;  /* 0x0000000000ff7886 */ /* 0x000fe20003000000 */
[----:B------:R-:W-:Y:S01]  /*2860*/  @!P5 IMAD.IADD R3, R3, 0x1, R6 ;  /* 0x000000010303d824 */ /* 0x000fe200078e0206 */
[----:B------:R-:W-:-:S04]  /*2870*/  @!P1 LEA R0, P2, R0, UR26, 0x4 ;  /* 0x0000001a00009c11 */ /* 0x000fc8000f8420ff */
[----:B------:R-:W-:Y:S02]  /*2880*/  @!P1 LEA.HI.X R4, R5, UR4, R4, 0x4, P2 ;  /* 0x0000000405049c11 */ /* 0x000fe400090f2404 */
[----:B------:R-:W-:Y:S01]  /*2890*/  @!P5 LEA.HI.X R9, R2, R11, R3, 0x1, P3 ;  /* 0x0000000b0209d211 */ /* 0x000fe200018f0c03 */
[----:B------:R-:W-:Y:S01]  /*28a0*/  IMAD.U32 R11, RZ, RZ, UR8 ;  /* 0x00000008ff0b7e24 */ /* 0x000fe2000f8e00ff */
[CC--:B------:R-:W-:Y:S01]  /*28b0*/  @!P1 LEA R6, P2, R0.reuse, R191.reuse, 0x1 ;  /* 0x000000bf00069211 */ /* 0x0c0fe200078408ff */
[----:B------:R-:W-:Y:S01]  /*28c0*/  IMAD.U32 R3, RZ, RZ, UR27 ;  /* 0x0000001bff037e24 */ /* 0x000fe2000f8e00ff */
[----:B------:R-:W-:Y:S01]  /*28d0*/  ISETP.GE.AND P3, PT, R33, UR21, PT ;  /* 0x0000001521007c0c */ /* 0x000fe2000bf66270 */
[----:B------:R-:W-:Y:S01]  /*28e0*/  IMAD.U32 R3, RZ, RZ, UR4 ;  /* 0x00000004ff037e24 */ /* 0x000fe2000f8e00ff */
[-C--:B------:R-:W-:Y:S01]  /*28f0*/  @!P1 LEA.HI.X R7, R0, R190.reuse, R4, 0x1, P2 ;  /* 0x000000be00079211 */ /* 0x080fe200010f0c04 */
[----:B------:R-:W-:Y:S01]  /*2900*/  IMAD.U32 R0, RZ, RZ, UR5 ;  /* 0x00000005ff007e24 */ /* 0x000fe2000f8e00ff */
[C---:B------:R-:W-:Y:S01]  /*2910*/  @!P4 LEA R10, P2, R11.reuse, R191, 0x1 ;  /* 0x000000bf0b0ac211 */ /* 0x040fe200078408ff */
[----:B------:R1:W-:Y:S01]  /*2920*/  @!P5 LDGSTS.E.BYPASS.LTC128B.128 [R36+0x3800], desc[UR16][R8.64] ;  /* 0x038000000824dfae */ /* 0x0003e2000b981a10 */
[----:B------:R-:W-:Y:S01]  /*2930*/  MOV R2, UR26 ;  /* 0x0000001a00027c02 */ /* 0x000fe20008000f00 */
[----:B------:R-:W-:Y:S01]  /*2940*/  UIMAD.WIDE.U32 UR8, UR12, 0x40, URZ ;  /* 0x000000400c0878a5 */ /* 0x000fe2000f8e00ff */
[----:B------:R-:W-:Y:S01]  /*2950*/  MOV R4, UR12 ;  /* 0x0000000c00047c02 */ /* 0x000fe20008000f00 */
[----:B------:R-:W-:Y:S01]  /*2960*/  @!P0 LDGSTS.E.BYPASS.LTC128B.128 [R36+0x4000], desc[UR16][R14.64] ;  /* 0x040000000e248fae */ /* 0x000fe2000b981a10 */
[----:B------:R-:W-:Y:S01]  /*2970*/  @!P4 LEA.HI.X R11, R11, R190, R0, 0x1, P2 ;  /* 0x000000be0b0bc211 */ /* 0x000fe200010f0c00 */
[----:B------:R-:W-:Y:S01]  /*2980*/  IMAD.U32 R0, RZ, RZ, UR13 ;  /* 0x0000000dff007e24 */ /* 0x000fe2000f8e00ff */
[----:B------:R-:W-:Y:S01]  /*2990*/  ISETP.GE.AND P5, PT, R29, UR21, PT ;  /* 0x000000151d007c0c */ /* 0x000fe2000bfa6270 */
[----:B------:R-:W-:Y:S01]  /*29a0*/  @!P3 IMAD.WIDE.U32 R4, R4, 0x30, R2 ;  /* 0x000000300404b825 */ /* 0x000fe200078e0002 */
[----:B------:R2:W-:Y:S01]  /*29b0*/  @!P1 LDGSTS.E.BYPASS.LTC128B.128 [R36+0x4800], desc[UR16][R6.64] ;  /* 0x0480000006249fae */ /* 0x0005e2000b981a10 */
[----:B------:R-:W-:Y:S01]  /*29c0*/  USHF.L.U32 UR5, UR13, 0x6, URZ ;  /* 0x000000060d057899 */ /* 0x000fe200080006ff */
[----:B------:R-:W-:Y:S01]  /*29d0*/  ISETP.GE.AND P1, PT, R27, UR21, PT ;  /* 0x000000151b007c0c */ /* 0x000fe2000bf26270 */
[----:B------:R-:W-:Y:S01]  /*29e0*/  @!P3 IMAD R0, R0, 0x30, RZ ;  /* 0x000000300000b824 */ /* 0x000fe200078e02ff */
[----:B------:R-:W-:Y:S01]  /*29f0*/  @!UP0 UIADD3 UR8, UP1, UPT, UR26, UR8, URZ ;  /* 0x000000081a088290 */ /* 0x000fe2000ff3e0ff */
[----:B------:R-:W-:Y:S01]  /*2a00*/  IMAD.U32 R3, RZ, RZ, UR27 ;  /* 0x0000001bff037e24 */ /* 0x000fe2000f8e00ff */
[----:B------:R-:W-:Y:S01]  /*2a10*/  MOV R3, UR4 ;  /* 0x0000000400037c02 */ /* 0x000fe20008000f00 */
[----:B------:R-:W-:Y:S01]  /*2a20*/  @!P3 IMAD.IADD R0, R5, 0x1, R0 ;  /* 0x000000010500b824 */ /* 0x000fe200078e0200 */
[----:B------:R-:W-:Y:S01]  /*2a30*/  @!UP0 UIADD3.X UR5, UPT, UPT, UR4, UR9, UR5, UP1, !UPT ;  /* 0x0000000904058290 */ /* 0x000fe20008ffe405 */
[----:B------:R3:W-:Y:S01]  /*2a40*/  @!P4 LDGSTS.E.BYPASS.LTC128B.128 [R36+0x5000], desc[UR16][R10.64] ;  /* 0x050000000a24cfae */ /* 0x0007e2000b981a10 */
[----:B------:R-:W-:Y:S01]  /*2a50*/  ISETP.GE.AND P4, PT, R28, UR21, PT ;  /* 0x000000151c007c0c */ /* 0x000fe2000bf86270 */
[----:B------:R-:W-:-:S02]  /*2a60*/  IMAD.U32 R5, RZ, RZ, UR27 ;  /* 0x0000001bff057e24 */ /* 0x000fc4000f8e00ff */
[----:B------:R-:W-:Y:S02]  /*2a70*/  IMAD.U32 R5, RZ, RZ, UR4 ;  /* 0x00000004ff057e24 */ /* 0x000fe4000f8e00ff */
[----:B-1----:R-:W-:-:S04]  /*2a80*/  IMAD.U32 R8, RZ, RZ, UR12 ;  /* 0x0000000cff087e24 */ /* 0x002fc8000f8e00ff */
[----:B------:R-:W-:-:S04]  /*2a90*/  @!P5 IMAD.WIDE.U32 R8, R8, 0x50, R2 ;  /* 0x000000500808d825 */ /* 0x000fc800078e0002 */
[----:B------:R-:W-:Y:S01]  /*2aa0*/  IMAD.U32 R3, RZ, RZ, UR27 ;  /* 0x0000001bff037e24 */ /* 0x000fe2000f8e00ff */
[----:B--2---:R-:W-:Y:S01]  /*2ab0*/  @!P3 LEA R6, P2, R4, R191, 0x1 ;  /* 0x000000bf0406b211 */ /* 0x004fe200078408ff */
[----:B------:R-:W-:-:S03]  /*2ac0*/  IMAD.U32 R3, RZ, RZ, UR4 ;  /* 0x00000004ff037e24 */ /* 0x000fc6000f8e00ff */
[----:B------:R-:W-:Y:S01]  /*2ad0*/  @!P3 LEA.HI.X R7, R4, R190, R0, 0x1, P2 ;  /* 0x000000be0407b211 */ /* 0x000fe200010f0c00 */
[----:B------:R-:W-:Y:S01]  /*2ae0*/  IMAD.U32 R0, RZ, RZ, UR13 ;  /* 0x0000000dff007e24 */ /* 0x000fe2000f8e00ff */
[----:B------:R-:W-:Y:S01]  /*2af0*/  MOV R4, UR26 ;  /* 0x0000001a00047c02 */ /* 0x000fe20008000f00 */
[----:B------:R-:W-:Y:S01]  /*2b00*/  UIMAD.WIDE.U32 UR26, UR25, UR24, URZ ;  /* 0x00000018191a72a5 */ /* 0x000fe2000f8e00ff */
[----:B---3--:R-:W-:Y:S01]  /*2b10*/  MOV R10, UR8 ;  /* 0x00000008000a7c02 */ /* 0x008fe20008000f00 */
[----:B------:R1:W-:Y:S01]  /*2b20*/  @!P3 LDGSTS.E.BYPASS.LTC128B.128 [R36+0x5800], desc[UR16][R6.64] ;  /* 0x058000000624bfae */ /* 0x0003e2000b981a10 */
[----:B------:R-:W-:Y:S01]  /*2b30*/  ISETP.GE.AND P3, PT, R31, UR21, PT ;  /* 0x000000151f007c0c */ /* 0x000fe2000bf66270 */
[----:B------:R-:W-:Y:S01]  /*2b40*/  IMAD.U32 R11, RZ, RZ, UR13 ;  /* 0x0000000dff0b7e24 */ /* 0x000fe2000f8e00ff */
[----:B------:R-:W-:Y:S01]  /*2b50*/  @!P6 LEA R12, P2, R10, R191, 0x1 ;  /* 0x000000bf0a0ce211 */ /* 0x000fe200078408ff */
[----:B------:R-:W2:Y:S01]  /*2b60*/  LDCU.64 UR8, c[0x0][0x390] ;  /* 0x00007200ff0877ac */ /* 0x000ea20008000a00 */
[----:B------:R-:W-:-:S02]  /*2b70*/  UIADD3 UR19, UPT, UPT, UR27, UR19, URZ ;  /* 0x000000131b137290 */ /* 0x000fc4000fffe0ff */
[----:B------:R-:W-:Y:S01]  /*2b80*/  UIMAD.WIDE.U32 UR24, UR10, 0x20, URZ ;  /* 0x000000200a1878a5 */ /* 0x000fe2000f8e00ff */
[----:B-1----:R-:W-:Y:S02]  /*2b90*/  @!P5 IMAD R6, R0, 0x50, RZ ;  /* 0x000000500006d824 */ /* 0x002fe400078e02ff */
[----:B------:R-:W-:Y:S01]  /*2ba0*/  IMAD.U32 R0, RZ, RZ, UR5 ;  /* 0x00000005ff007e24 */ /* 0x000fe2000f8e00ff */
[----:B------:R-:W1:Y:S01]  /*2bb0*/  LDCU.64 UR4, c[0x0][0x3d8] ;  /* 0x00007b00ff0477ac */ /* 0x000e620008000a00 */
[----:B------:R-:W-:-:S03]  /*2bc0*/  IMAD.U32 R7, RZ, RZ, UR12 ;  /* 0x0000000cff077e24 */ /* 0x000fc6000f8e00ff */
[----:B------:R-:W-:Y:S02]  /*2bd0*/  @!P6 LEA.HI.X R13, R10, R190, R0, 0x1, P2 ;  /* 0x000000be0a0de211 */ /* 0x000fe400010f0c00 */
[----:B------:R-:W-:Y:S01]  /*2be0*/  @!P5 IADD3 R0, PT, PT, R9, R6, RZ ;  /* 0x000000060900d210 */ /* 0x000fe20007ffe0ff */
[----:B------:R-:W-:Y:S01]  /*2bf0*/  IMAD.U32 R9, RZ, RZ, UR13 ;  /* 0x0000000dff097e24 */ /* 0x000fe2000f8e00ff */
[----:B------:R-:W-:Y:S01]  /*2c00*/  @!P5 LEA R14, P2, R8, R191, 0x1 ;  /* 0x000000bf080ed211 */ /* 0x000fe200078408ff */
[----:B------:R-:W-:Y:S01]  /*2c10*/  @!P4 IMAD.WIDE.U32 R6, R7, 0x60, R4 ;  /* 0x000000600706c825 */ /* 0x000fe200078e0004 */
[----:B------:R2:W-:Y:S01]  /*2c20*/  @!P6 LDGSTS.E.BYPASS.LTC128B.128 [R36+0x6000], desc[UR16][R12.64] ;  /* 0x060000000c24efae */ /* 0x0005e2000b981a10 */
[----:B------:R-:W-:Y:S02]  /*2c30*/  ISETP.GE.AND P6, PT, R32, UR21, PT ;  /* 0x0000001520007c0c */ /* 0x000fe4000bfc6270 */
[----:B------:R-:W-:Y:S01]  /*2c40*/  @!P5 LEA.HI.X R15, R8, R190, R0, 0x1, P2 ;  /* 0x000000be080fd211 */ /* 0x000fe200010f0c00 */
[----:B------:R-:W-:Y:S01]  /*2c50*/  @!P4 IMAD R0, R9, 0x60, RZ ;  /* 0x000000600900c824 */ /* 0x000fe200078e02ff */
[----:B------:R-:W-:Y:S01]  /*2c60*/  IADD3 R8, P2, PT, R106, UR22, RZ ;  /* 0x000000166a087c10 */ /* 0x000fe2000ff5e0ff */
[----:B------:R-:W-:-:S02]  /*2c70*/  IMAD.U32 R4, RZ, RZ, UR12 ;  /* 0x0000000cff047e24 */ /* 0x000fc4000f8e00ff */
[----:B------:R-:W-:Y:S01]  /*2c80*/  @!P4 IMAD.IADD R7, R7, 0x1, R0 ;  /* 0x000000010707c824 */ /* 0x000fe200078e0200 */
[----:B------:R-:W-:Y:S01]  /*2c90*/  IADD3.X R9, PT, PT, RZ, UR20, RZ, P2, !PT ;  /* 0x00000014ff097c10 */ /* 0x000fe200097fe4ff */
[----:B------:R-:W-:Y:S01]  /*2ca0*/  @!P3 IMAD.WIDE.U32 R4, R4, 0x70, R2 ;  /* 0x000000700404b825 */ /* 0x000fe200078e0002 */
[CC--:B------:R-:W-:Y:S01]  /*2cb0*/  @!P4 LEA R10, P2, R6.reuse, R191.reuse, 0x1 ;  /* 0x000000bf060ac211 */ /* 0x0c0fe200078408ff */
[----:B------:R3:W-:Y:S01]  /*2cc0*/  @!P5 LDGSTS.E.BYPASS.LTC128B.128 [R36+0x6800], desc[UR16][R14.64] ;  /* 0x068000000e24dfae */ /* 0x0007e2000b981a10 */
[----:B------:R-:W-:Y:S01]  /*2cd0*/  ISETP.GE.AND P5, PT, R33, UR21, PT ;  /* 0x0000001521007c0c */ /* 0x000fe2000bfa6270 */
[----:B------:R-:W-:Y:S01]  /*2ce0*/  @!P3 IMAD R0, R11, 0x70, RZ ;  /* 0x000000700b00b824 */ /* 0x000fe200078e02ff */
[----:B------:R-:W-:Y:S01]  /*2cf0*/  @!P4 LEA.HI.X R11, R6, R190, R7, 0x1, P2 ;  /* 0x000000be060bc211 */ /* 0x000fe200010f0c07 */
[----:B------:R-:W-:Y:S01]  /*2d00*/  IMAD.WIDE.U32 R2, R104, UR10, R8 ;  /* 0x0000000a68027c25 */ /* 0x000fe2000f8e0008 */
[----:B------:R-:W-:Y:S01]  /*2d10*/  @!P3 LEA R6, P2, R4, R191, 0x1 ;  /* 0x000000bf0406b211 */ /* 0x000fe200078408ff */
[----:B------:R-:W-:-:S02]  /*2d20*/  VOTEU.ALL UP0, P6 ;  /* 0x0000000000ff7886 */ /* 0x000fc40003000000 */
[----:B------:R-:W-:Y:S01]  /*2d30*/  @!P3 IMAD.IADD R5, R5, 0x1, R0 ;  /* 0x000000010505b824 */ /* 0x000fe200078e0200 */
[----:B------:R4:W-:Y:S01]  /*2d40*/  @!P4 LDGSTS.E.BYPASS.LTC128B.128 [R36+0x7000], desc[UR16][R10.64] ;  /* 0x070000000a24cfae */ /* 0x0009e2000b981a10 */
[----:B------:R-:W-:Y:S01]  /*2d50*/  IMAD.IADD R3, R3, 0x1, R35 ;  /* 0x0000000103037824 */ /* 0x000fe200078e0223 */
[----:B------:R-:W-:Y:S01]  /*2d60*/  @!UP0 UIADD3 UR24, UP1, UPT, UR26, UR24, URZ ;  /* 0x000000181a188290 */ /* 0x000fe2000ff3e0ff */
[----:B-1----:R-:W-:Y:S01]  /*2d70*/  IMAD R0, R34, UR4, RZ ;  /* 0x0000000422007c24 */ /* 0x002fe2000f8e02ff */
[----:B------:R-:W-:Y:S01]  /*2d80*/  @!P3 LEA.HI.X R7, R4, R190, R5, 0x1, P2 ;  /* 0x000000be0407b211 */ /* 0x000fe200010f0c05 */
[----:B------:R-:W-:Y:S01]  /*2d90*/  IMAD.WIDE.U32 R2, R200, UR4, R2 ;  /* 0x00000004c8027c25 */ /* 0x000fe2000f8e0002 */
[----:B------:R-:W-:Y:S01]  /*2da0*/  @!UP0 UIADD3.X UR23, UPT, UPT, UR19, UR25, UR23, UP1, !UPT ;  /* 0x0000001913178290 */ /* 0x000fe20008ffe417 */
[----:B------:R-:W-:Y:S01]  /*2db0*/  ISETP.GE.AND P4, PT, R30, UR21, PT ;  /* 0x000000151e007c0c */ /* 0x000fe2000bf86270 */
[----:B------:R-:W-:Y:S01]  /*2dc0*/  UISETP.GE.U32.AND UP1, UPT, UR18, 0x81, UPT ;  /* 0x000000811200788c */ /* 0x000fe2000bf26070 */
[----:B------:R1:W-:Y:S01]  /*2dd0*/  @!P3 LDGSTS.E.BYPASS.LTC128B.128 [R36+0x7800], desc[UR16][R6.64] ;  /* 0x078000000624bfae */ /* 0x0003e2000b981a10 */
[----:B------:R-:W-:Y:S01]  /*2de0*/  IMAD R0, R200, UR5, R0 ;  /* 0x00000005c8007c24 */ /* 0x000fe2000f8e0200 */
[----:B--2---:R-:W-:Y:S01]  /*2df0*/  LEA R13, P2, R2, UR8, 0x1 ;  /* 0x00000008020d7c11 */ /* 0x004fe2000f8408ff */
[----:B------:R-:W-:Y:S01]  /*2e00*/  IMAD.U32 R4, RZ, RZ, UR10 ;  /* 0x0000000aff047e24 */ /* 0x000fe2000f8e00ff */
[----:B------:R-:W0:Y:S01]  /*2e10*/  LDGDEPBAR ;  /* 0x00000000000079af */ /* 0x000e220000000000 */
[----:B------:R-:W-:Y:S01]  /*2e20*/  IMAD.U32 R8, RZ, RZ, UR11 ;  /* 0x0000000bff087e24 */ /* 0x000fe2000f8e00ff */
[----:B------:R-:W-:-:S02]  /*2e30*/  IADD3 R0, PT, PT, R3, R0, RZ ;  /* 0x0000000003007210 */ /* 0x000fc40007ffe0ff */
[----:B------:R-:W-:Y:S01]  /*2e40*/  MOV R3, UR27 ;  /* 0x0000001b00037c02 */ /* 0x000fe20008000f00 */
[----:B------:R-:W-:Y:S01]  /*2e50*/  IMAD.U32 R3, RZ, RZ, UR11 ;  /* 0x0000000bff037e24 */ /* 0x000fe2000f8e00ff */
[----:B------:R-:W-:Y:S01]  /*2e60*/  LEA.HI.X R12, R2, UR9, R0, 0x1, P2 ;  /* 0x00000009020c7c11 */ /* 0x000fe200090f0c00 */
[----:B------:R-:W-:Y:S01]  /*2e70*/  IMAD.U32 R0, RZ, RZ, UR10 ;  /* 0x0000000aff007e24 */ /* 0x000fe2000f8e00ff */
[----:B---3--:R-:W-:Y:S01]  /*2e80*/  SHF.L.U32 R14, R105, 0x6, RZ ;  /* 0x00000006690e7819 */ /* 0x008fe200000006ff */
[----:B------:R-:W-:Y:S02]  /*2e90*/  IMAD.U32 R2, RZ, RZ, UR26 ;  /* 0x0000001aff027e24 */ /* 0x000fe4000f8e00ff */
[----:B------:R-:W-:Y:S01]  /*2ea0*/  @!P5 IMAD R8, R8, 0x30, RZ ;  /* 0x000000300808d824 */ /* 0x000fe200078e02ff */
[----:B------:R-:W-:Y:S01]  /*2eb0*/  @!P1 LEA R5, P2, R0, UR26, 0x4 ;  /* 0x0000001a00059c11 */ /* 0x000fe2000f8420ff */
[----:B------:R-:W-:Y:S01]  /*2ec0*/  IMAD.U32 R0, RZ, RZ, UR19 ;  /* 0x00000013ff007e24 */ /* 0x000fe2000f8e00ff */
[----:B------:R-:W-:Y:S01]  /*2ed0*/  LOP3.LUT R164, R14, 0x200, RZ, 0xc0, !PT ;  /* 0x000002000ea47812 */ /* 0x000fe200078ec0ff */
[----:B----4-:R-:W-:Y:S01]  /*2ee0*/  IMAD.U32 R11, RZ, RZ, UR10 ;  /* 0x0000000aff0b7e24 */ /* 0x010fe2000f8e00ff */
[----:B------:R-:W-:Y:S01]  /*2ef0*/  @!P1 LEA.HI.X R9, R4, UR19, R3, 0x4, P2 ;  /* 0x0000001304099c11 */ /* 0x000fe200090f2403 */
[----:B------:R-:W-:Y:S01]  /*2f00*/  IMAD.U32 R3, RZ, RZ, UR27 ;  /* 0x0000001bff037e24 */ /* 0x000fe2000f8e00ff */
[----:B------:R-:W-:-:S02]  /*2f10*/  @!P1 LEA R4, P2, R5, R13, 0x1 ;  /* 0x0000000d05049211 */ /* 0x000fc400078408ff */
[----:B------:R-:W-:Y:S02]  /*2f20*/  MOV R3, UR19 ;  /* 0x0000001300037c02 */ /* 0x000fe40008000f00 */
[----:B------:R-:W-:Y:S01]  /*2f30*/  @!P1 LEA.HI.X R5, R5, R12, R9, 0x1, P2 ;  /* 0x0000000c05059211 */ /* 0x000fe200010f0c09 */
[----:B------:R-:W-:Y:S01]  /*2f40*/  IMAD.U32 R9, RZ, RZ, UR24 ;  /* 0x00000018ff097e24 */ /* 0x000fe2000f8e00ff */
[----:B------:R-:W-:-:S04]  /*2f50*/  DEPBAR.LE SB0, 0x0 ;  /* 0x000080000000791a */ /* 0x000fc80000000000 */
[----:B------:R-:W-:Y:S01]  /*2f60*/  BAR.SYNC.DEFER_BLOCKING 0x0 ;  /* 0x0000000000007b1d */ /* 0x000fe20000010000 */
[CC--:B-1----:R-:W-:Y:S02]  /*2f70*/  @!P0 LEA R6, P3, R2.reuse, R13.reuse, 0x1 ;  /* 0x0000000d02068211 */ /* 0x0c2fe400078608ff */
[----:B------:R-:W-:Y:S02]  /*2f80*/  @!P6 LEA R18, P2, R9, R13, 0x1 ;  /* 0x0000000d0912e211 */ /* 0x000fe400078408ff */
[----:B------:R-:W-:Y:S01]  /*2f90*/  @!P0 LEA.HI.X R7, R2, R12, R0, 0x1, P3 ;  /* 0x0000000c02078211 */ /* 0x000fe200018f0c00 */
[----:B------:R-:W-:Y:S01]  /*2fa0*/  IMAD.U32 R0, RZ, RZ, UR10 ;  /* 0x0000000aff007e24 */ /* 0x000fe2000f8e00ff */
[----:B------:R-:W-:Y:S02]  /*2fb0*/  ISETP.GE.AND P3, PT, R29, UR21, PT ;  /* 0x000000151d007c0c */ /* 0x000fe4000bf66270 */
[----:B------:R-:W-:Y:S01]  /*2fc0*/  LOP3.LUT R15, R14, 0x400, RZ, 0xc0, !PT ;  /* 0x000004000e0f7812 */ /* 0x000fe200078ec0ff */
[----:B------:R-:W-:Y:S01]  /*2fd0*/  @!P5 IMAD.WIDE.U32 R2, R0, 0x30, R2 ;  /* 0x000000300002d825 */ /* 0x000fe200078e0002 */
[----:B------:R-:W-:-:S03]  /*2fe0*/  MOV R0, UR23 ;  /* 0x0000001700007c02 */ /* 0x000fc60008000f00 */
[----:B------:R-:W-:Y:S01]  /*2ff0*/  @!P5 IMAD.IADD R3, R3, 0x1, R8 ;  /* 0x000000010303d824 */ /* 0x000fe200078e0208 */
        /* <DEDUP_REMOVED lines=13> */
[----:B------:R-:W-:Y:S01]  /*30d0*/  MOV R2, UR11 ;  /* 0x0000000b00027c02 */ /* 0x000fe20008000f00 */
[----:B------:R-:W-:Y:S01]  /*30e0*/  @!PT LDS RZ, [RZ] ;  /* 0x00000000fffff984 */ /* 0x000fe20000000800 */
[----:B------:R-:W-:Y:S01]  /*30f0*/  @!PT LDS RZ, [RZ] ;  /* 0x00000000fffff984 */ /* 0x000fe20000000800 */
[----:B------:R-:W-:Y:S01]  /*3100*/  @!PT LDS RZ, [RZ] ;  /* 0x00000000fffff984 */ /* 0x000fe20000000800 */
[----:B------:R2:W-:Y:S01]  /*3110*/  @!P1 LDGSTS.E.BYPASS.LTC128B.128 [R36+0x8800], desc[UR16][R4.64] ;  /* 0x0880000004249fae */ /* 0x0005e2000b981a10 */
[----:B------:R-:W-:Y:S02]  /*3120*/  @!P4 LEA R8, P0, R0, UR26, 0x6 ;  /* 0x0000001a0008cc11 */ /* 0x000fe4000f8030ff */
[----:B------:R-:W-:Y:S01]  /*3130*/  ISETP.GE.AND P1, PT, R31, UR21, PT ;  /* 0x000000151f007c0c */ /* 0x000fe2000bf26270 */
[----:B------:R-:W-:Y:S01]  /*3140*/  @P6 STS.128 [R36+0x9000], RZ ;  /* 0x009000ff24006388 */ /* 0x000fe20000000c00 */
[----:B------:R-:W-:Y:S01]  /*3150*/  @!P4 LEA.HI.X R10, R3, UR19, R2, 0x6, P0 ;  /* 0x00000013030acc11 */ /* 0x000fe200080f3402 */
[----:B------:R-:W-:Y:S01]  /*3160*/  IMAD.U32 R2, RZ, RZ, UR26 ;  /* 0x0000001aff027e24 */ /* 0x000fe2000f8e00ff */
[C---:B------:R-:W-:Y:S01]  /*3170*/  @!P4 LEA R16, P0, R8.reuse, R13, 0x1 ;  /* 0x0000000d0810c211 */ /* 0x040fe200078008ff */
[----:B------:R-:W-:Y:S01]  /*3180*/  @!PT LDS RZ, [RZ] ;  /* 0x00000000fffff984 */ /* 0x000fe20000000800 */
[----:B------:R-:W-:Y:S01]  /*3190*/  @!PT LDS RZ, [RZ] ;  /* 0x00000000fffff984 */ /* 0x000fe20000000800 */
[----:B------:R-:W-:Y:S01]  /*31a0*/  @!PT LDS RZ, [RZ] ;  /* 0x00000000fffff984 */ /* 0x000fe20000000800 */
[----:B------:R-:W-:Y:S01]  /*31b0*/  @!P6 LDGSTS.E.BYPASS.LTC128B.128 [R36+0x9000], desc[UR16][R18.64] ;  /* 0x090000001224efae */ /* 0x000fe2000b981a10 */
[----:B------:R-:W-:Y:S01]  /*31c0*/  MOV R3, UR27 ;  /* 0x0000001b00037c02 */ /* 0x000fe20008000f00 */
[----:B------:R-:W-:Y:S01]  /*31d0*/  IMAD.U32 R3, RZ, RZ, UR19 ;  /* 0x00000013ff037e24 */ /* 0x000fe2000f8e00ff */
[----:B------:R-:W-:Y:S01]  /*31e0*/  @!P4 LEA.HI.X R17, R8, R12, R10, 0x1, P0 ;  /* 0x0000000c0811c211 */ /* 0x000fe200000f0c0a */
[----:B------:R-:W-:Y:S01]  /*31f0*/  @P5 STS.128 [R36+0x9800], RZ ;  /* 0x009800ff24005388 */ /* 0x000fe20000000c00 */
[----:B------:R-:W-:Y:S01]  /*3200*/  MOV R10, UR11 ;  /* 0x0000000b000a7c02 */ /* 0x000fe20008000f00 */
[----:B-1----:R-:W-:-:S02]  /*3210*/  IMAD.U32 R7, RZ, RZ, UR27 ;  /* 0x0000001bff077e24 */ /* 0x002fc4000f8e00ff */
[----:B------:R-:W-:Y:S01]  /*3220*/  @!PT LDS RZ, [RZ] ;  /* 0x00000000fffff984 */ /* 0x000fe20000000800 */
[----:B------:R-:W-:Y:S01]  /*3230*/  @!PT LDS RZ, [RZ] ;  /* 0x00000000fffff984 */ /* 0x000fe20000000800 */
[----:B------:R-:W-:Y:S01]  /*3240*/  @!PT LDS RZ, [RZ] ;  /* 0x00000000fffff984 */ /* 0x000fe20000000800 */
[----:B------:R1:W-:Y:S01]  /*3250*/  @!P5 LDGSTS.E.BYPASS.LTC128B.128 [R36+0x9800], desc[UR16][R20.64] ;  /* 0x098000001424dfae */ /* 0x0003e2000b981a10 */
[----:B------:R-:W-:Y:S01]  /*3260*/  IMAD.U32 R6, RZ, RZ, UR26 ;  /* 0x0000001aff067e24 */ /* 0x000fe2000f8e00ff */
[----:B------:R-:W-:Y:S01]  /*3270*/  LOP3.LUT P6, RZ, R105, 0x4, RZ, 0xc0, !PT ;  /* 0x0000000469ff7812 */ /* 0x000fe200078cc0ff */
[----:B------:R-:W-:Y:S01]  /*3280*/  IMAD.U32 R7, RZ, RZ, UR19 ;  /* 0x00000013ff077e24 */ /* 0x000fe2000f8e00ff */
[----:B------:R-:W-:Y:S01]  /*3290*/  @P4 STS.128 [R36+0xa000], RZ ;  /* 0x00a000ff24004388 */ /* 0x000fe20000000c00 */
[----:B------:R-:W-:Y:S01]  /*32a0*/  @!P1 IMAD.WIDE.U32 R2, R11, 0x70, R2 ;  /* 0x000000700b029825 */ /* 0x000fe200078e0002 */
[----:B------:R-:W-:Y:S02]  /*32b0*/  LOP3.LUT R11, R107, 0x8, RZ, 0xc0, !PT ;  /* 0x000000086b0b7812 */ /* 0x000fe400078ec0ff */
[----:B------:R-:W-:Y:S01]  /*32c0*/  @!PT LDS RZ, [RZ] ;  /* 0x00000000fffff984 */ /* 0x000fe20000000800 */
[----:B------:R-:W-:Y:S01]  /*32d0*/  @!PT LDS RZ, [RZ] ;  /* 0x00000000fffff984 */ /* 0x000fe20000000800 */
[----:B------:R-:W-:Y:S01]  /*32e0*/  @!PT LDS RZ, [RZ] ;  /* 0x00000000fffff984 */ /* 0x000fe20000000800 */
[----:B------:R-:W-:Y:S01]  /*32f0*/  @!P4 LDGSTS.E.BYPASS.LTC128B.128 [R36+0xa000], desc[UR16][R16.64] ;  /* 0x0a0000001024cfae */ /* 0x000fe2000b981a10 */
[----:B------:R-:W-:Y:S01]  /*3300*/  @!P3 IMAD.WIDE.U32 R6, R0, 0x50, R6 ;  /* 0x000000500006b825 */ /* 0x000fe200078e0006 */
[----:B------:R-:W-:-:S02]  /*3310*/  SEL R180, R180, 0xffffffc0, !P6 ;  /* 0xffffffc0b4b47807 */ /* 0x000fc40007000000 */
[----:B--2---:R-:W-:Y:S01]  /*3320*/  MOV R4, UR26 ;  /* 0x0000001a00047c02 */ /* 0x004fe20008000f00 */
[----:B------:R-:W-:Y:S01]  /*3330*/  @!P3 IMAD R0, R9, 0x50, RZ ;  /* 0x000000500900b824 */ /* 0x000fe200078e02ff */
[----:B------:R-:W-:Y:S01]  /*3340*/  @!P3 LEA R8, P0, R6, R13, 0x1 ;  /* 0x0000000d0608b211 */ /* 0x000fe200078008ff */
[----:B------:R-:W-:Y:S01]  /*3350*/  IMAD.U32 R5, RZ, RZ, UR27 ;  /* 0x0000001bff057e24 */ /* 0x000fe2000f8e00ff */
[----:B------:R-:W-:Y:S01]  /*3360*/  @P3 STS.128 [R36+0xa800], RZ ;  /* 0x00a800ff24003388 */ /* 0x000fe20000000c00 */
[----:B------:R-:W-:Y:S01]  /*3370*/  IMAD.U32 R5, RZ, RZ, UR19 ;  /* 0x00000013ff057e24 */ /* 0x000fe2000f8e00ff */
[----:B------:R-:W2:Y:S01]  /*3380*/  LDCU UR19, c[0x0][0x50c] ;  /* 0x0000a180ff1377ac */ /* 0x000ea20008000800 */
[----:B------:R-:W-:Y:S02]  /*3390*/  IMAD.U32 R9, RZ, RZ, UR10 ;  /* 0x0000000aff097e24 */ /* 0x000fe4000f8e00ff */
[----:B------:R-:W-:Y:S02]  /*33a0*/  @!P3 IMAD.IADD R7, R7, 0x1, R0 ;  /* 0x000000010707b824 */ /* 0x000fe400078e0200 */
[----:B------:R-:W-:-:S03]  /*33b0*/  @!P2 IMAD.WIDE.U32 R4, R9, 0x60, R4 ;  /* 0x000000600904a825 */ /* 0x000fc600078e0004 */
[-C--:B------:R-:W-:Y:S01]  /*33c0*/  @!P3 LEA.HI.X R9, R6, R12.reuse, R7, 0x1, P0 ;  /* 0x0000000c0609b211 */ /* 0x080fe200000f0c07 */
[----:B------:R-:W-:Y:S01]  /*33d0*/  @!P2 IMAD R0, R10, 0x60, RZ ;  /* 0x000000600a00a824 */ /* 0x000fe200078e02ff */
[----:B------:R-:W-:Y:S01]  /*33e0*/  @!P2 LEA R6, P0, R4, R13, 0x1 ;  /* 0x0000000d0406a211 */ /* 0x000fe200078008ff */
[----:B------:R-:W-:Y:S02]  /*33f0*/  IMAD.U32 R7, RZ, RZ, UR11 ;  /* 0x0000000bff077e24 */ /* 0x000fe4000f8e00ff */
[----:B------:R-:W-:Y:S01]  /*3400*/  @!P2 IMAD.IADD R10, R5, 0x1, R0 ;  /* 0x00000001050aa824 */ /* 0x000fe200078e0200 */
[----:B------:R-:W-:Y:S01]  /*3410*/  LOP3.LUT R0, R106, 0x1c0, R14, 0xf8, !PT ;  /* 0x000001c06a007812 */ /* 0x000fe200078ef80e */
[----:B------:R-:W-:Y:S01]  /*3420*/  @!P1 IMAD R5, R7, 0x70, RZ ;  /* 0x0000007007059824 */ /* 0x000fe200078e02ff */
[----:B------:R-:W-:Y:S01]  /*3430*/  @!PT LDS RZ, [RZ] ;  /* 0x00000000fffff984 */ /* 0x000fe20000000800 */
[----:B------:R-:W-:Y:S01]  /*3440*/  @!PT LDS RZ, [RZ] ;  /* 0x00000000fffff984 */ /* 0x000fe20000000800 */
[----:B------:R-:W-:Y:S01]  /*3450*/  @!PT LDS RZ, [RZ] ;  /* 0x00000000fffff984 */ /* 0x000fe20000000800 */
[----:B------:R-:W-:Y:S02]  /*3460*/  @!P3 LDGSTS.E.BYPASS.LTC128B.128 [R36+0xa800], desc[UR16][R8.64] ;  /* 0x0a8000000824bfae */ /* 0x000fe4000b981a10 */
[----:B------:R-:W-:Y:S01]  /*3470*/  @!P2 LEA.HI.X R7, R4, R12, R10, 0x1, P0 ;  /* 0x0000000c0407a211 */ /* 0x000fe200000f0c0a */
[----:B------:R-:W-:Y:S01]  /*3480*/  @!P1 IMAD.IADD R5, R3, 0x1, R5 ;  /* 0x0000000103059824 */ /* 0x000fe200078e0205 */
[C---:B------:R-:W-:Y:S01]  /*3490*/  LOP3.LUT R10, R0.reuse, 0x8, R105, 0x78, !PT ;  /* 0x00000008000a7812 */ /* 0x040fe200078e7869 */
[----:B------:R-:W-:Y:S01]  /*34a0*/  @P2 STS.128 [R36+0xb000], RZ ;  /* 0x00b000ff24002388 */ /* 0x000fe20000000c00 */
[----:B------:R-:W-:-:S02]  /*34b0*/  LOP3.LUT R181, R0, R11, RZ, 0x3c, !PT ;  /* 0x0000000b00b57212 */ /* 0x000fc400078e3cff */
[C---:B------:R-:W-:Y:S01]  /*34c0*/  SHF.L.U32 R0, R105.reuse, 0x5, RZ ;  /* 0x0000000569007819 */ /* 0x040fe200000006ff */
[----:B------:R-:W-:Y:S01]  /*34d0*/  IMAD R38, R10, 0x2, R15 ;  /* 0x000000020a267824 */ /* 0x000fe200078e020f */
[----:B------:R-:W-:Y:S01]  /*34e0*/  @!P1 LEA R4, P0, R2, R13, 0x1 ;  /* 0x0000000d02049211 */ /* 0x000fe200078008ff */
[----:B------:R-:W-:Y:S01]  /*34f0*/  @!PT LDS RZ, [RZ] ;  /* 0x00000000fffff984 */ /* 0x000fe20000000800 */
[----:B------:R-:W-:Y:S01]  /*3500*/  @!PT LDS RZ, [RZ] ;  /* 0x00000000fffff984 */ /* 0x000fe20000000800 */
[----:B------:R-:W-:Y:S01]  /*3510*/  @!PT LDS RZ, [RZ] ;  /* 0x00000000fffff984 */ /* 0x000fe20000000800 */
[----:B------:R-:W-:Y:S01]  /*3520*/  @!P2 LDGSTS.E.BYPASS.LTC128B.128 [R36+0xb000], desc[UR16][R6.64] ;  /* 0x0b0000000624afae */ /* 0x000fe2000b981a10 */
[----:B------:R-:W-:Y:S02]  /*3530*/  LOP3.LUT R0, R164, 0x7c00, R0, 0xf8, !PT ;  /* 0x00007c00a4007812 */ /* 0x000fe400078ef800 */
[----:B------:R-:W-:Y:S01]  /*3540*/  @!P1 LEA.HI.X R5, R2, R12, R5, 0x1, P0 ;  /* 0x0000000c02059211 */ /* 0x000fe200000f0c05 */
[----:B------:R-:W-:Y:S01]  /*3550*/  @P1 STS.128 [R36+0xb800], RZ ;  /* 0x00b800ff24001388 */ /* 0x000fe20000000c00 */
[----:B------:R-:W-:Y:S01]  /*3560*/  LOP3.LUT R0, R0, R181, RZ, 0xfc, !PT ;  /* 0x000000b500007212 */ /* 0x000fe200078efcff */
[----:B------:R-:W-:Y:S01]  /*3570*/  VIADD R2, R38, UR6 ;  /* 0x0000000626027c36 */ /* 0x000fe20008000000 */
[----:B------:R-:W-:Y:S01]  /*3580*/  LOP3.LUT P0, RZ, R105, 0x2, RZ, 0xc0, !PT ;  /* 0x0000000269ff7812 */ /* 0x000fe2000780c0ff */
[----:B------:R-:W-:Y:S01]  /*3590*/  @!PT LDS RZ, [RZ] ;  /* 0x00000000fffff984 */ /* 0x000fe20000000800 */
[----:B------:R-:W-:Y:S01]  /*35a0*/  @!PT LDS RZ, [RZ] ;  /* 0x00000000fffff984 */ /* 0x000fe20000000800 */
[----:B------:R-:W-:Y:S01]  /*35b0*/  @!PT LDS RZ, [RZ] ;  /* 0x00000000fffff984 */ /* 0x000fe20000000800 */
[----:B------:R3:W-:Y:S01]  /*35c0*/  @!P1 LDGSTS.E.BYPASS.LTC128B.128 [R36+0xb800], desc[UR16][R4.64] ;  /* 0x0b80000004249fae */ /* 0x0007e2000b981a10 */
[----:B------:R-:W-:Y:S01]  /*35d0*/  LEA R3, R0, UR6, 0x1 ;  /* 0x0000000600037c11 */ /* 0x000fe2000f8e08ff */
[----:B------:R-:W-:Y:S01]  /*35e0*/  IMAD.IADD R39, R2, 0x1, R180 ;  /* 0x0000000102277824 */ /* 0x000fe200078e02b4 */
[----:B------:R-:W-:Y:S01]  /*35f0*/  P2R R0, PR, RZ, 0x1 ;  /* 0x00000001ff007803 */ /* 0x000fe20000000000 */
[----:B------:R-:W-:Y:S01]  /*3600*/  LDSM.16.M88.4 R40, [R38+UR6+0x4000] ;  /* 0x004000062628783b */ /* 0x000fe20008000200 */
[----:B------:R-:W-:-:S03]  /*3610*/  SEL R109, R109, 0xffffffe0, !P0 ;  /* 0xffffffe06d6d7807 */ /* 0x000fc60004000000 */
[----:B------:R-:W3:Y:S01]  /*3620*/  LDSM.16.M88.4 R32, [R3] ;  /* 0x000000000320783b */ /* 0x000ee20000000200 */
[----:B------:R-:W-:Y:S01]  /*3630*/  IADD3 R92, PT, PT, R2, R109, RZ ;  /* 0x0000006d025c7210 */ /* 0x000fe20007ffe0ff */
[----:B------:R-:W-:Y:S01]  /*3640*/  IMAD.U32 R2, RZ, RZ, UR15 ;  /* 0x0000000fff027e24 */ /* 0x000fe2000f8e00ff */
[----:B------:R-:W-:Y:S01]  /*3650*/  IADD3 R93, PT, PT, R109, R39, RZ ;  /* 0x000000276d5d7210 */ /* 0x000fe20007ffe0ff */
[----:B------:R4:W-:Y:S04]  /*3660*/  STL [R1+0xc8], R0 ;  /* 0x0000c80001007387 */ /* 0x0009e80000100800 */
[----:B------:R5:W2:Y:S04]  /*3670*/  LDSM.16.M88.4 R28, [R3+0x2000] ;  /* 0x00200000031c783b */ /* 0x000aa80000000200 */
[----:B------:R-:W-:Y:S04]  /*3680*/  LDSM.16.M88.4 R48, [R92+0x4000] ;  /* 0x004000005c30783b */ /* 0x000fe80000000200 */
[----:B------:R-:W-:Y:S04]  /*3690*/  LDSM.16.M88.4 R56, [R39+0x4000] ;  /* 0x004000002738783b */ /* 0x000fe80000000200 */
[----:B------:R-:W-:Y:S04]  /*36a0*/  LDSM.16.M88.4 R44, [R93+0x4000] ;  /* 0x004000005d2c783b */ /* 0x000fe80000000200 */
[----:B------:R-:W-:Y:S04]  /*36b0*/  LDSM.16.M88.4 R60, [R38+UR6+0x4800] ;  /* 0x00480006263c783b */ /* 0x000fe80008000200 */
[----:B------:R-:W0:Y:S01]  /*36c0*/  LDGDEPBAR ;  /* 0x00000000000079af */ /* 0x000e220000000000 */
[----:B----4-:R-:W-:-:S02]  /*36d0*/  IMAD.IADD R0, R3, 0x1, R109 ;  /* 0x0000000103007824 */ /* 0x010fc400078e026d */
[----:B-----5:R-:W-:-:S03]  /*36e0*/  IMAD.IADD R3, R3, 0x1, R180 ;  /* 0x0000000103037824 */ /* 0x020fc600078e02b4 */
[----:B------:R-:W4:Y:S04]  /*36f0*/  LDSM.16.M88.4 R24, [R0] ;  /* 0x000000000018783b */ /* 0x000f280000000200 */
[----:B-1----:R1:W5:Y:S01]  /*3700*/  LDSM.16.M88.4 R20, [R0+0x2000] ;  /* 0x002000000014783b */ /* 0x0023620000000200 */
[-C--:B---3--:R-:W-:Y:S03]  /*3710*/  HMMA.16816.F32.BF16 R4, R32, R40.reuse, RZ ;  /* 0x000000282004723c */ /* 0x088fe600000418ff */
[----:B------:R-:W3:Y:S04]  /*3720*/  LDSM.16.M88.4 R16, [R3] ;  /* 0x000000000310783b */ /* 0x000ee80000000200 */
[----:B------:R-:W3:Y:S01]  /*3730*/  LDSM.16.M88.4 R12, [R3+0x2000] ;  /* 0x00200000030c783b */ /* 0x000ee20000000200 */
[----:B--2---:R-:W-:Y:S08]  /*3740*/  HMMA.16816.F32.BF16 R64, R28, R40, RZ ;  /* 0x000000281c40723c */ /* 0x004ff000000418ff */
[----:B------:R-:W-:Y:S01]  /*3750*/  HMMA.16816.F32.BF16 R76, R32, R42, RZ ;  /* 0x0000002a204c723c */ /* 0x000fe200000418ff */
[----:B-1----:R-:W-:-:S07]  /*3760*/  IMAD.IADD R0, R109, 0x1, R3 ;  /* 0x000000016d007824 */ /* 0x002fce00078e0203 */
[----:B------:R-:W-:Y:S01]  /*3770*/  HMMA.16816.F32.BF16 R72, R28, R42, RZ ;  /* 0x0000002a1c48723c */ /* 0x000fe200000418ff */
[----:B------:R-:W1:Y:S07]  /*3780*/  LDSM.16.M88.4 R8, [R0] ;  /* 0x000000000008783b */ /* 0x000e6e0000000200 */
[-C--:B----4-:R-:W-:Y:S01]  /*3790*/  HMMA.16816.F32.BF16 R52, R24, R48.reuse, R4 ;  /* 0x000000301834723c */ /* 0x090fe20000041804 */
[----:B------:R-:W2:Y:S07]  /*37a0*/  LDSM.16.M88.4 R4, [R0+0x2000] ;  /* 0x002000000004783b */ /* 0x000eae0000000200 */
[C---:B-----5:R-:W-:Y:S08]  /*37b0*/  HMMA.16816.F32.BF16 R68, R20.reuse, R48, R64 ;  /* 0x000000301444723c */ /* 0x060ff00000041840 */
[----:B------:R-:W-:Y:S08]  /*37c0*/  HMMA.16816.F32.BF16 R72, R20, R50, R72 ;  /* 0x000000321448723c */ /* 0x000ff00000041848 */
[-C--:B---3--:R-:W-:Y:S01]  /*37d0*/  HMMA.16816.F32.BF16 R64, R16, R56.reuse, R52 ;  /* 0x000000381040723c */ /* 0x088fe20000041834 */
[----:B------:R-:W3:Y:S07]  /*37e0*/  LDSM.16.M88.4 R52, [R92+0x4800] ;  /* 0x004800005c34783b */ /* 0x000eee0000000200 */
[----:B------:R-:W-:Y:S08]  /*37f0*/  HMMA.16816.F32.BF16 R40, R12, R56, R68 ;  /* 0x000000380c28723c */ /* 0x000ff00000041844 */
[----:B------:R-:W-:Y:S08]  /*3800*/  HMMA.16816.F32.BF16 R68, R32, R60, RZ ;  /* 0x0000003c2044723c */ /* 0x000ff000000418ff */
[----:B-1----:R-:W-:Y:S08]  /*3810*/  HMMA.16816.F32.BF16 R80, R8, R44, R64 ;  /* 0x0000002c0850723c */ /* 0x002ff00000041840 */
[----:B------:R-:W-:Y:S01]  /*3820*/  HMMA.16816.F32.BF16 R64, R24, R50, R76 ;  /* 0x000000321840723c */ /* 0x000fe2000004184c */
[----:B------:R-:W1:Y:S07]  /*3830*/  LDSM.16.M88.4 R48, [R39+0x4800] ;  /* 0x004800002730783b */ /* 0x000e6e0000000200 */
[----:B--2---:R-:W-:Y:S03]  /*3840*/  HMMA.16816.F32.BF16 R76, R4, R44, R40 ;  /* 0x0000002c044c723c */ /* 0x004fe60000041828 */
[----:B------:R-:W-:Y:S01]  /*3850*/  FMUL.FTZ R0, R81, UR19 ;  /* 0x0000001351007c20 */ /* 0x000fe20008410000 */
[----:B------:R-:W-:-:S03]  /*3860*/  FMUL.FTZ R80, R80, UR19 ;  /* 0x0000001350507c20 */ /* 0x000fc60008410000 */
[----:B------:R2:W-:Y:S01]  /*3870*/  MUFU.TANH R115, R0 ;  /* 0x0000000000737308 */ /* 0x0005e20000002400 */
[----:B------:R-:W-:Y:S07]  /*3880*/  HMMA.16816.F32.BF16 R40, R28, R60, RZ ;  /* 0x0000003c1c28723c */ /* 0x000fee00000418ff */
[----:B------:R-:W-:Y:S01]  /*3890*/  MUFU.TANH R116, R80 ;  /* 0x0000005000747308 */ /* 0x000fe20000002400 */
[-C--:B------:R-:W-:Y:S08]  /*38a0*/  HMMA.16816.F32.BF16 R64, R16, R58.reuse, R64 ;  /* 0x0000003a1040723c */ /* 0x080ff00000041840 */
[----:B------:R-:W-:Y:S01]  /*38b0*/  HMMA.16816.F32.BF16 R56, R12, R58, R72 ;  /* 0x0000003a0c38723c */ /* 0x000fe20000041848 */
[----:B--2---:R-:W-:-:S04]  /*38c0*/  FMUL.FTZ R0, R82, UR19 ;  /* 0x0000001352007c20 */ /* 0x004fc80008410000 */
[----:B------:R2:W-:Y:S03]  /*38d0*/  MUFU.TANH R121, R0 ;  /* 0x0000000000797308 */ /* 0x0005e60000002400 */
[----:B---3--:R-:W-:Y:S08]  /*38e0*/  HMMA.16816.F32.BF16 R88, R24, R52, R68 ;  /* 0x000000341858723c */ /* 0x008ff00000041844 */
[----:B------:R-:W-:Y:S01]  /*38f0*/  HMMA.16816.F32.BF16 R68, R8, R46, R64 ;  /* 0x0000002e0844723c */ /* 0x000fe20000041840 */
[----:B--2---:R-:W-:-:S07]  /*3900*/  FMUL.FTZ R0, R83, UR19 ;  /* 0x0000001353007c20 */ /* 0x004fce0008410000 */
[----:B------:R-:W-:Y:S01]  /*3910*/  HMMA.16816.F32.BF16 R64, R28, R62, RZ ;  /* 0x0000003e1c40723c */ /* 0x000fe200000418ff */
[----:B------:R2:W-:Y:S07]  /*3920*/  MUFU.TANH R119, R0 ;  /* 0x0000000000777308 */ /* 0x0005ee0000002400 */
[----:B------:R-:W-:Y:S01]  /*3930*/  HMMA.16816.F32.BF16 R80, R4, R46, R56 ;  /* 0x0000002e0450723c */ /* 0x000fe20000041838 */
[----:B------:R-:W3:Y:S02]  /*3940*/  LDSM.16.M88.4 R56, [R38+UR6+0x5000] ;  /* 0x005000062638783b */ /* 0x000ee40008000200 */
[----:B------:R-:W-:-:S04]  /*3950*/  FMUL.FTZ R68, R68, UR19 ;  /* 0x0000001344447c20 */ /* 0x000fc80008410000 */
[----:B------:R-:W-:Y:S01]  /*3960*/  MUFU.TANH R114, R68 ;  /* 0x0000004400727308 */ /* 0x000fe20000002400 */
[----:B------:R-:W-:Y:S01]  /*3970*/  HMMA.16816.F32.BF16 R60, R32, R62, RZ ;  /* 0x0000003e203c723c */ /* 0x000fe200000418ff */
[----:B--2---:R-:W-:-:S07]  /*3980*/  FMUL.FTZ R0, R76, UR19 ;  /* 0x000000134c007c20 */ /* 0x004fce0008410000 */
[----:B------:R-:W-:Y:S01]  /*3990*/  HMMA.16816.F32.BF16 R84, R20, R52, R40 ;  /* 0x000000341454723c */ /* 0x000fe20000041828 */
[----:B------:R-:W2:Y:S01]  /*39a0*/  LDSM.16.M88.4 R40, [R93+0x4800] ;  /* 0x004800005d28783b */ /* 0x000ea20000000200 */
[----:B------:R4:W-:Y:S10]  /*39b0*/  MUFU.TANH R97, R0 ;  /* 0x0000000000617308 */ /* 0x0009f40000002400 */
[----:B------:R-:W-:Y:S01]  /*39c0*/  HMMA.16816.F32.BF16 R72, R24, R54, R60 ;  /* 0x000000361848723c */ /* 0x000fe2000004183c */
[----:B----4-:R-:W-:-:S07]  /*39d0*/  FMUL.FTZ R0, R77, UR19 ;  /* 0x000000134d007c20 */ /* 0x010fce0008410000 */
[----:B-1----:R-:W-:Y:S01]  /*39e0*/  HMMA.16816.F32.BF16 R44, R12, R48, R84 ;  /* 0x000000300c2c723c */ /* 0x002fe20000041854 */
[----:B------:R1:W-:Y:S07]  /*39f0*/  MUFU.TANH R96, R0 ;  /* 0x0000000000607308 */ /* 0x0003ee0000002400 */
[----:B---3--:R-:W-:Y:S01]  /*3a00*/  HMMA.16816.F32.BF16 R60, R32, R56, RZ ;  /* 0x00000038203c723c */ /* 0x008fe200000418ff */
[----:B-1----:R-:W-:-:S04]  /*3a10*/  FMUL.FTZ R0, R78, UR19 ;  /* 0x000000134e007c20 */ /* 0x002fc80008410000 */
[----:B------:R1:W3:Y:S02]  /*3a20*/  MUFU.TANH R102, R0 ;  /* 0x0000000000667308 */ /* 0x0002e40000002400 */
[----:B-1----:R-:W-:Y:S02]  /*3a30*/  FMUL.FTZ R0, R79, UR19 ;  /* 0x000000134f007c20 */ /* 0x002fe40008410000 */
[----:B------:R-:W-:Y:S01]  /*3a40*/  HMMA.16816.F32.BF16 R76, R20, R54, R64 ;  /* 0x00000036144c723c */ /* 0x000fe20000041840 */
[----:B------:R-:W1:Y:S03]  /*3a50*/  LDSM.16.M88.4 R52, [R92+0x5000] ;  /* 0x005000005c34783b */ /* 0x000e660000000200 */
[----:B------:R4:W5:Y:S04]  /*3a60*/  MUFU.TANH R101, R0 ;  /* 0x0000000000657308 */ /* 0x0009680000002400 */
[----:B------:R-:W-:Y:S01]  /*3a70*/  HMMA.16816.F32.BF16 R64, R16, R48, R88 ;  /* 0x000000301040723c */ /* 0x000fe20000041858 */
[----:B----4-:R-:W-:-:S04]  /*3a80*/  FMUL.FTZ R0, R69, UR19 ;  /* 0x0000001345007c20 */ /* 0x010fc80008410000 */
[----:B------:R4:W-:-:S15]  /*3a90*/  MUFU.TANH R117, R0 ;  /* 0x0000000000757308 */ /* 0x0009de0000002400 */
[----:B--2---:R-:W-:Y:S01]  /*3aa0*/  HMMA.16816.F32.BF16 R64, R8, R40, R64 ;  /* 0x000000280840723c */ /* 0x004fe20000041840 */
[----:B----4-:R-:W-:-:S04]  /*3ab0*/  FMUL.FTZ R0, R70, UR19 ;  /* 0x0000001346007c20 */ /* 0x010fc80008410000 */
[----:B------:R2:W-:Y:S02]  /*3ac0*/  MUFU.TANH R118, R0 ;  /* 0x0000000000767308 */ /* 0x0005e40000002400 */
[----:B--2---:R-:W-:Y:S02]  /*3ad0*/  FMUL.FTZ R0, R71, UR19 ;  /* 0x0000001347007c20 */ /* 0x004fe40008410000 */
[----:B------:R-:W-:Y:S04]  /*3ae0*/  HMMA.16816.F32.BF16 R68, R4, R40, R44 ;  /* 0x000000280444723c */ /* 0x000fe8000004182c */
[----:B------:R2:W-:Y:S04]  /*3af0*/  MUFU.TANH R120, R0 ;  /* 0x0000000000787308 */ /* 0x0005e80000002400 */
[----:B------:R-:W-:Y:S11]  /*3b00*/  HMMA.16816.F32.BF16 R44, R28, R56, RZ ;  /* 0x000000381c2c723c */ /* 0x000ff600000418ff */
[----:B------:R-:W-:Y:S01]  /*3b10*/  FMUL.FTZ R68, R68, UR19 ;  /* 0x0000001344447c20 */ /* 0x000fe20008410000 */
[----:B--2---:R-:W-:Y:S01]  /*3b20*/  FMUL.FTZ R0, R80, UR19 ;  /* 0x0000001350007c20 */ /* 0x004fe20008410000 */
[----:B------:R-:W-:Y:S01]  /*3b30*/  FMUL.FTZ R69, R69, UR19 ;  /* 0x0000001345457c20 */ /* 0x000fe20008410000 */
[----:B------:R-:W-:Y:S01]  /*3b40*/  FMUL.FTZ R70, R70, UR19 ;  /* 0x0000001346467c20 */ /* 0x000fe20008410000 */
[----:B------:R-:W-:Y:S01]  /*3b50*/  FMUL.FTZ R71, R71, UR19 ;  /* 0x0000001347477c20 */ /* 0x000fe20008410000 */
[----:B------:R2:W-:Y:S08]  /*3b60*/  MUFU.TANH R94, R0 ;  /* 0x00000000005e7308 */ /* 0x0005f00000002400 */
[----:B------:R-:W-:Y:S08]  /*3b70*/  MUFU.TANH R108, R68 ;  /* 0x00000044006c7308 */ /* 0x000ff00000002400 */
[----:B------:R-:W-:Y:S01]  /*3b80*/  MUFU.TANH R100, R69 ;  /* 0x0000004500647308 */ /* 0x000fe20000002400 */
[----:B--2---:R-:W-:-:S07]  /*3b90*/  FMUL.FTZ R0, R81, UR19 ;  /* 0x0000001351007c20 */ /* 0x004fce0008410000 */
[----:B------:R2:W-:Y:S08]  /*3ba0*/  MUFU.TANH R95, R0 ;  /* 0x00000000005f7308 */ /* 0x0005f00000002400 */
[----:B------:R-:W-:Y:S08]  /*3bb0*/  MUFU.TANH R113, R70 ;  /* 0x0000004600717308 */ /* 0x000ff00000002400 */
[----:B------:R-:W-:Y:S01]  /*3bc0*/  MUFU.TANH R111, R71 ;  /* 0x00000047006f7308 */ /* 0x000fe20000002400 */
[----:B--2---:R-:W-:-:S07]  /*3bd0*/  FMUL.FTZ R0, R82, UR19 ;  /* 0x0000001352007c20 */ /* 0x004fce0008410000 */
[----:B------:R2:W4:Y:S02]  /*3be0*/  MUFU.TANH R98, R0 ;  /* 0x0000000000627308 */ /* 0x0005240000002400 */
[----:B--2---:R-:W-:Y:S02]  /*3bf0*/  FMUL.FTZ R0, R83, UR19 ;  /* 0x0000001353007c20 */ /* 0x004fe40008410000 */
[----:B-1----:R-:W-:Y:S04]  /*3c00*/  HMMA.16816.F32.BF16 R80, R24, R52, R60 ;  /* 0x000000341850723c */ /* 0x002fe8000004183c */
[----:B------:R1:W2:Y:S04]  /*3c10*/  MUFU.TANH R99, R0 ;  /* 0x0000000000637308 */ /* 0x0002a80000002400 */
[----:B------:R-:W-:Y:S08]  /*3c20*/  HMMA.16816.F32.BF16 R60, R16, R50, R72 ;  /* 0x00000032103c723c */ /* 0x000ff00000041848 */
[----:B------:R-:W-:Y:S01]  /*3c30*/  HMMA.16816.F32.BF16 R72, R20, R52, R44 ;  /* 0x000000341448723c */ /* 0x000fe2000004182c */
[----:B------:R-:W3:Y:S01]  /*3c40*/  LDSM.16.M88.4 R44, [R39+0x5000] ;  /* 0x00500000272c783b */ /* 0x000ee20000000200 */
[----:B-1----:R-:W-:-:S06]  /*3c50*/  FMUL.FTZ R0, R64, UR19 ;  /* 0x0000001340007c20 */ /* 0x002fcc0008410000 */
[----:B------:R-:W-:Y:S01]  /*3c60*/  HMMA.16816.F32.BF16 R48, R12, R50, R76 ;  /* 0x000000320c30723c */ /* 0x000fe2000004184c */
[----:B------:R1:W-:Y:S02]  /*3c70*/  MUFU.TANH R139, R0 ;  /* 0x00000000008b7308 */ /* 0x0003e40000002400 */
[----:B-1----:R-:W-:-:S15]  /*3c80*/  FMUL.FTZ R0, R65, UR19 ;  /* 0x0000001341007c20 */ /* 0x002fde0008410000 */
[----:B------:R-:W-:-:S02]  /*3c90*/  NOP ;  /* 0x0000000000007918 */ /* 0x000fc40000000000 */
[----:B------:R-:W-:Y:S01]  /*3ca0*/  HMMA.16816.F32.BF16 R76, R4, R42, R48 ;  /* 0x0000002a044c723c */ /* 0x000fe20000041830 */
[----:B------:R1:W-:Y:S07]  /*3cb0*/  MUFU.TANH R136, R0 ;  /* 0x0000000000887308 */ /* 0x0003ee0000002400 */
[----:B------:R-:W-:Y:S01]  /*3cc0*/  HMMA.16816.F32.BF16 R48, R32, R58, RZ ;  /* 0x0000003a2030723c */ /* 0x000fe200000418ff */
[----:B-1----:R-:W-:-:S04]  /*3cd0*/  FMUL.FTZ R0, R66, UR19 ;  /* 0x0000001342007c20 */ /* 0x002fc80008410000 */
[----:B------:R1:W2:-:S15]  /*3ce0*/  MUFU.TANH R145, R0 ;  /* 0x0000000000917308 */ /* 0x00029e0000002400 */
[----:B------:R-:W-:Y:S01]  /*3cf0*/  HMMA.16816.F32.BF16 R68, R24, R54, R48 ;  /* 0x000000361844723c */ /* 0x000fe20000041830 */
[----:B------:R-:W-:Y:S01]  /*3d00*/  LDSM.16.M88.4 R48, [R92+0x5800] ;  /* 0x005800005c30783b */ /* 0x000fe20000000200 */
[----:B-1----:R-:W-:-:S06]  /*3d10*/  FMUL.FTZ R0, R67, UR19 ;  /* 0x0000001343007c20 */ /* 0x002fcc0008410000 */
[----:B------:R-:W-:Y:S01]  /*3d20*/  HMMA.16816.F32.BF16 R64, R8, R42, R60 ;  /* 0x0000002a0840723c */ /* 0x000fe2000004183c */
[----:B------:R-:W1:Y:S01]  /*3d30*/  LDSM.16.M88.4 R40, [R93+0x5000] ;  /* 0x005000005d28783b */ /* 0x000e620000000200 */
[----:B------:R5:W2:Y:S06]  /*3d40*/  MUFU.TANH R138, R0 ;  /* 0x00000000008a7308 */ /* 0x000aac0000002400 */
[----:B------:R-:W-:Y:S01]  /*3d50*/  HMMA.16816.F32.BF16 R60, R28, R58, RZ ;  /* 0x0000003a1c3c723c */ /* 0x000fe200000418ff */
[----:B------:R-:W4:Y:S10]  /*3d60*/  LDSM.16.M88.4 R56, [R38+UR6+0x5800] ;  /* 0x005800062638783b */ /* 0x000f340008000200 */
[----:B------:R-:W-:Y:S01]  /*3d70*/  FMUL.FTZ R64, R64, UR19 ;  /* 0x0000001340407c20 */ /* 0x000fe20008410000 */
[----:B-----5:R-:W-:-:S03]  /*3d80*/  FMUL.FTZ R0, R65, UR19 ;  /* 0x0000001341007c20 */ /* 0x020fc60008410000 */
[----:B------:R-:W-:Y:S05]  /*3d90*/  MUFU.TANH R123, R64 ;  /* 0x00000040007b7308 */ /* 0x000fea0000002400 */
[----:B------:R-:W-:Y:S03]  /*3da0*/  HMMA.16816.F32.BF16 R88, R20, R54, R60 ;  /* 0x000000361458723c */ /* 0x000fe6000004183c */
[----:B------:R5:W-:Y:S05]  /*3db0*/  MUFU.TANH R189, R0 ;  /* 0x0000000000bd7308 */ /* 0x000bea0000002400 */
[-C--:B---3--:R-:W-:Y:S08]  /*3dc0*/  HMMA.16816.F32.BF16 R60, R16, R44.reuse, R80 ;  /* 0x0000002c103c723c */ /* 0x088ff00000041850 */
[----:B------:R-:W-:Y:S01]  /*3dd0*/  HMMA.16816.F32.BF16 R52, R12, R44, R72 ;  /* 0x0000002c0c34723c */ /* 0x000fe20000041848 */
[----:B-----5:R-:W-:-:S04]  /*3de0*/  FMUL.FTZ R0, R66, UR19 ;  /* 0x0000001342007c20 */ /* 0x020fc80008410000 */
[----:B------:R3:W-:-:S15]  /*3df0*/  MUFU.TANH R144, R0 ;  /* 0x0000000000907308 */ /* 0x0007de0000002400 */
[----:B-1----:R-:W-:Y:S01]  /*3e00*/  HMMA.16816.F32.BF16 R72, R4, R40, R52 ;  /* 0x000000280448723c */ /* 0x002fe20000041834 */
[----:B---3--:R-:W-:-:S07]  /*3e10*/  FMUL.FTZ R0, R67, UR19 ;  /* 0x0000001343007c20 */ /* 0x008fce0008410000 */
[----:B----4-:R-:W-:Y:S01]  /*3e20*/  HMMA.16816.F32.BF16 R52, R28, R56, RZ ;  /* 0x000000381c34723c */ /* 0x010fe200000418ff */
[----:B------:R1:W-:Y:S07]  /*3e30*/  MUFU.TANH R137, R0 ;  /* 0x0000000000897308 */ /* 0x0003ee0000002400 */
[----:B------:R-:W-:Y:S03]  /*3e40*/  HMMA.16816.F32.BF16 R64, R8, R40, R60 ;  /* 0x000000280840723c */ /* 0x000fe6000004183c */
[----:B------:R-:W-:Y:S01]  /*3e50*/  FMUL.FTZ R72, R72, UR19 ;  /* 0x0000001348487c20 */ /* 0x000fe20008410000 */
[----:B------:R-:W-:Y:S01]  /*3e60*/  FMUL.FTZ R73, R73, UR19 ;  /* 0x0000001349497c20 */ /* 0x000fe20008410000 */
[----:B------:R-:W-:Y:S01]  /*3e70*/  FMUL.FTZ R74, R74, UR19 ;  /* 0x000000134a4a7c20 */ /* 0x000fe20008410000 */
[----:B------:R-:W-:Y:S01]  /*3e80*/  FMUL.FTZ R75, R75, UR19 ;  /* 0x000000134b4b7c20 */ /* 0x000fe20008410000 */
[----:B------:R-:W-:Y:S01]  /*3e90*/  MUFU.TANH R148, R72 ;  /* 0x0000004800947308 */ /* 0x000fe20000002400 */
[----:B------:R-:W-:Y:S01]  /*3ea0*/  HMMA.16816.F32.BF16 R60, R32, R56, RZ ;  /* 0x00000038203c723c */ /* 0x000fe200000418ff */
[----:B-1----:R-:W-:-:S06]  /*3eb0*/  FMUL.FTZ R0, R76, UR19 ;  /* 0x000000134c007c20 */ /* 0x002fcc0008410000 */
[----:B------:R-:W-:Y:S01]  /*3ec0*/  MUFU.TANH R147, R73 ;  /* 0x0000004900937308 */ /* 0x000fe20000002400 */
[----:B------:R-:W-:Y:S07]  /*3ed0*/  HMMA.16816.F32.BF16 R80, R20, R48, R52 ;  /* 0x000000301450723c */ /* 0x000fee0000041834 */
[----:B------:R1:W-:Y:S01]  /*3ee0*/  MUFU.TANH R103, R0 ;  /* 0x0000000000677308 */ /* 0x0003e20000002400 */
[----:B------:R-:W-:Y:S07]  /*3ef0*/  HMMA.16816.F32.BF16 R52, R12, R46, R88 ;  /* 0x0000002e0c34723c */ /* 0x000fee0000041858 */
[----:B------:R-:W-:Y:S01]  /*3f00*/  MUFU.TANH R151, R74 ;  /* 0x0000004a00977308 */ /* 0x000fe20000002400 */
[----:B------:R-:W-:Y:S07]  /*3f10*/  HMMA.16816.F32.BF16 R84, R24, R48, R60 ;  /* 0x000000301854723c */ /* 0x000fee000004183c */
[----:B------:R-:W-:Y:S01]  /*3f20*/  MUFU.TANH R150, R75 ;  /* 0x0000004b00967308 */ /* 0x000fe20000002400 */
[----:B------:R-:W-:Y:S01]  /*3f30*/  HMMA.16816.F32.BF16 R60, R16, R46, R68 ;  /* 0x0000002e103c723c */ /* 0x000fe20000041844 */
[----:B-1----:R-:W-:Y:S01]  /*3f40*/  FMUL.FTZ R0, R77, UR19 ;  /* 0x000000134d007c20 */ /* 0x002fe20008410000 */
[----:B------:R-:W1:Y:S05]  /*3f50*/  LDSM.16.M88.4 R44, [R39+0x5800] ;  /* 0x00580000272c783b */ /* 0x000e6a0000000200 */
[----:B------:R3:W-:Y:S02]  /*3f60*/  MUFU.TANH R122, R0 ;  /* 0x00000000007a7308 */ /* 0x0007e40000002400 */
[----:B---3--:R-:W-:-:S06]  /*3f70*/  FMUL.FTZ R0, R78, UR19 ;  /* 0x000000134e007c20 */ /* 0x008fcc0008410000 */
[----:B------:R3:W4:Y:S02]  /*3f80*/  MUFU.TANH R112, R0 ;  /* 0x0000000000707308 */ /* 0x0007240000002400 */
[----:B---3--:R-:W-:Y:S02]  /*3f90*/  FMUL.FTZ R0, R79, UR19 ;  /* 0x000000134f007c20 */ /* 0x008fe40008410000 */
[----:B------:R-:W-:Y:S01]  /*3fa0*/  HMMA.16816.F32.BF16 R76, R4, R42, R52 ;  /* 0x0000002a044c723c */ /* 0x000fe20000041834 */
[----:B------:R-:W-:Y:S03]  /*3fb0*/  LDSM.16.M88.4 R52, [R38+UR6+0x6000] ;  /* 0x006000062634783b */ /* 0x000fe60008000200 */
[----:B------:R3:W5:Y:S02]  /*3fc0*/  MUFU.TANH R110, R0 ;  /* 0x00000000006e7308 */ /* 0x0007640000002400 */
[----:B---3--:R-:W-:-:S06]  /*3fd0*/  FMUL.FTZ R0, R64, UR19 ;  /* 0x0000001340007c20 */ /* 0x008fcc0008410000 */
[----:B------:R3:W-:Y:S02]  /*3fe0*/  MUFU.TANH R157, R0 ;  /* 0x00000000009d7308 */ /* 0x0007e40000002400 */
[----:B---3--:R-:W-:-:S06]  /*3ff0*/  FMUL.FTZ R0, R65, UR19 ;  /* 0x0000001341007c20 */ /* 0x008fcc0008410000 */
[----:B------:R3:W-:Y:S02]  /*4000*/  MUFU.TANH R154, R0 ;  /* 0x00000000009a7308 */ /* 0x0007e40000002400 */
[----:B---3--:R-:W-:-:S06]  /*4010*/  FMUL.FTZ R0, R66, UR19 ;  /* 0x0000001342007c20 */ /* 0x008fcc0008410000 */
[----:B------:R3:W5:Y:S02]  /*4020*/  MUFU.TANH R158, R0 ;  /* 0x00000000009e7308 */ /* 0x0007640000002400 */
[----:B---3--:R-:W-:Y:S02]  /*4030*/  FMUL.FTZ R0, R67, UR19 ;  /* 0x0000001343007c20 */ /* 0x008fe40008410000 */
[----:B------:R-:W-:Y:S01]  /*4040*/  HMMA.16816.F32.BF16 R64, R8, R42, R60 ;  /* 0x0000002a0840723c */ /* 0x000fe2000004183c */
[----:B------:R-:W3:Y:S03]  /*4050*/  LDSM.16.M88.4 R40, [R93+0x5800] ;  /* 0x005800005d28783b */ /* 0x000ee60000000200 */
[----:B------:R2:W5:Y:S04]  /*4060*/  MUFU.TANH R156, R0 ;  /* 0x00000000009c7308 */ /* 0x0005680000002400 */
[-C--:B------:R-:W-:Y:S08]  /*4070*/  HMMA.16816.F32.BF16 R60, R28, R58.reuse, RZ ;  /* 0x0000003a1c3c723c */ /* 0x080ff000000418ff */
[----:B------:R-:W-:Y:S03]  /*4080*/  HMMA.16816.F32.BF16 R56, R32, R58, RZ ;  /* 0x0000003a2038723c */ /* 0x000fe600000418ff */
[----:B------:R-:W-:Y:S01]  /*4090*/  FMUL.FTZ R64, R64, UR19 ;  /* 0x0000001340407c20 */ /* 0x000fe20008410000 */
[----:B--2---:R-:W-:-:S03]  /*40a0*/  FMUL.FTZ R0, R65, UR19 ;  /* 0x0000001341007c20 */ /* 0x004fc60008410000 */
[----:B------:R-:W-:Y:S05]  /*40b0*/  MUFU.TANH R153, R64 ;  /* 0x0000004000997308 */ /* 0x000fea0000002400 */
[----:B------:R-:W-:Y:S03]  /*40c0*/  HMMA.16816.F32.BF16 R88, R20, R50, R60 ;  /* 0x000000321458723c */ /* 0x000fe6000004183c */
[----:B------:R2:W-:Y:S05]  /*40d0*/  MUFU.TANH R188, R0 ;  /* 0x0000000000bc7308 */ /* 0x0005ea0000002400 */
[----:B-1----:R-:W-:Y:S08]  /*40e0*/  HMMA.16816.F32.BF16 R60, R16, R44, R84 ;  /* 0x0000002c103c723c */ /* 0x002ff00000041854 */
[----:B------:R-:W-:Y:S01]  /*40f0*/  HMMA.16816.F32.BF16 R68, R24, R50, R56 ;  /* 0x000000321844723c */ /* 0x000fe20000041838 */
[----:B------:R-:W1:Y:S01]  /*4100*/  LDSM.16.M88.4 R48, [R92+0x6000] ;  /* 0x006000005c30783b */ /* 0x000e620000000200 */
[----:B--2---:R-:W-:-:S06]  /*4110*/  FMUL.FTZ R0, R66, UR19 ;  /* 0x0000001342007c20 */ /* 0x004fcc0008410000 */
[----:B------:R-:W-:Y:S01]  /*4120*/  HMMA.16816.F32.BF16 R56, R12, R44, R80 ;  /* 0x0000002c0c38723c */ /* 0x000fe20000041850 */
[----:B------:R2:W-:Y:S02]  /*4130*/  MUFU.TANH R155, R0 ;  /* 0x00000000009b7308 */ /* 0x0005e40000002400 */
[----:B--2---:R-:W-:-:S15]  /*4140*/  FMUL.FTZ R0, R67, UR19 ;  /* 0x0000001343007c20 */ /* 0x004fde0008410000 */
[----:B------:R-:W-:-:S02]  /*4150*/  NOP ;  /* 0x0000000000007918 */ /* 0x000fc40000000000 */
[-C--:B---3--:R-:W-:Y:S01]  /*4160*/  HMMA.16816.F32.BF16 R72, R4, R40.reuse, R56 ;  /* 0x000000280448723c */ /* 0x088fe20000041838 */
[----:B------:R2:W-:Y:S07]  /*4170*/  MUFU.TANH R186, R0 ;  /* 0x0000000000ba7308 */ /* 0x0005ee0000002400 */
[----:B------:R-:W-:Y:S08]  /*4180*/  HMMA.16816.F32.BF16 R64, R8, R40, R60 ;  /* 0x000000280840723c */ /* 0x000ff0000004183c */
[-C--:B------:R-:W-:Y:S03]  /*4190*/  HMMA.16816.F32.BF16 R60, R32, R52.reuse, RZ ;  /* 0x00000034203c723c */ /* 0x080fe600000418ff */
[----:B------:R-:W-:Y:S01]  /*41a0*/  FMUL.FTZ R72, R72, UR19 ;  /* 0x0000001348487c20 */ /* 0x000fe20008410000 */
[----:B------:R-:W-:Y:S01]  /*41b0*/  FMUL.FTZ R73, R73, UR19 ;  /* 0x0000001349497c20 */ /* 0x000fe20008410000 */
[----:B--2---:R-:W-:Y:S01]  /*41c0*/  FMUL.FTZ R0, R76, UR19 ;  /* 0x000000134c007c20 */ /* 0x004fe20008410000 */
[----:B------:R-:W-:Y:S01]  /*41d0*/  FMUL.FTZ R74, R74, UR19 ;  /* 0x000000134a4a7c20 */ /* 0x000fe20008410000 */
[----:B------:R-:W-:Y:S01]  /*41e0*/  FMUL.FTZ R75, R75, UR19 ;  /* 0x000000134b4b7c20 */ /* 0x000fe20008410000 */
[----:B------:R-:W-:Y:S01]  /*41f0*/  HMMA.16816.F32.BF16 R56, R28, R52, RZ ;  /* 0x000000341c38723c */ /* 0x000fe200000418ff */
[----:B------:R2:W-:Y:S08]  /*4200*/  MUFU.TANH R146, R0 ;  /* 0x0000000000927308 */ /* 0x0005f00000002400 */
[----:B------:R-:W-:Y:S03]  /*4210*/  MUFU.TANH R162, R72 ;  /* 0x0000004800a27308 */ /* 0x000fe60000002400 */
[----:B-1----:R-:W-:Y:S05]  /*4220*/  HMMA.16816.F32.BF16 R84, R24, R48, R60 ;  /* 0x000000301854723c */ /* 0x002fea000004183c */
[----:B------:R-:W-:Y:S01]  /*4230*/  MUFU.TANH R159, R73 ;  /* 0x00000049009f7308 */ /* 0x000fe20000002400 */
[----:B--2---:R-:W-:-:S02]  /*4240*/  FMUL.FTZ R0, R77, UR19 ;  /* 0x000000134d007c20 */ /* 0x004fc40008410000 */
[----:B------:R-:W-:Y:S05]  /*4250*/  HMMA.16816.F32.BF16 R60, R16, R46, R68 ;  /* 0x0000002e103c723c */ /* 0x000fea0000041844 */
[----:B------:R1:W-:Y:S03]  /*4260*/  MUFU.TANH R182, R0 ;  /* 0x0000000000b67308 */ /* 0x0003e60000002400 */
[----:B------:R-:W-:Y:S05]  /*4270*/  HMMA.16816.F32.BF16 R80, R20, R48, R56 ;  /* 0x000000301450723c */ /* 0x000fea0000041838 */
[----:B------:R-:W-:Y:S03]  /*4280*/  MUFU.TANH R166, R74 ;  /* 0x0000004a00a67308 */ /* 0x000fe60000002400 */
[----:B------:R-:W-:Y:S01]  /*4290*/  HMMA.16816.F32.BF16 R56, R12, R46, R88 ;  /* 0x0000002e0c38723c */ /* 0x000fe20000041858 */
[----:B------:R-:W2:Y:S04]  /*42a0*/  LDSM.16.M88.4 R44, [R39+0x6000] ;  /* 0x00600000272c783b */ /* 0x000ea80000000200 */
[----:B------:R-:W-:Y:S01]  /*42b0*/  MUFU.TANH R165, R75 ;  /* 0x0000004b00a57308 */ /* 0x000fe20000002400 */
[----:B-1----:R-:W-:-:S07]  /*42c0*/  FMUL.FTZ R0, R78, UR19 ;  /* 0x000000134e007c20 */ /* 0x002fce0008410000 */
[----:B------:R1:W3:Y:S02]  /*42d0*/  MUFU.TANH R149, R0 ;  /* 0x0000000000957308 */ /* 0x0002e40000002400 */
[----:B-1----:R-:W-:-:S05]  /*42e0*/  FMUL.FTZ R0, R79, UR19 ;  /* 0x000000134f007c20 */ /* 0x002fca0008410000 */
[----:B------:R-:W-:Y:S01]  /*42f0*/  HMMA.16816.F32.BF16 R76, R4, R42, R56 ;  /* 0x0000002a044c723c */ /* 0x000fe20000041838 */
[----:B------:R1:W3:Y:S07]  /*4300*/  MUFU.TANH R170, R0 ;  /* 0x0000000000aa7308 */ /* 0x0002ee0000002400 */
[----:B------:R-:W-:Y:S01]  /*4310*/  HMMA.16816.F32.BF16 R56, R32, R54, RZ ;  /* 0x000000362038723c */ /* 0x000fe200000418ff */
[----:B-1----:R-:W-:-:S04]  /*4320*/  FMUL.FTZ R0, R64, UR19 ;  /* 0x0000001340007c20 */ /* 0x002fc80008410000 */
[----:B------:R1:W-:-:S15]  /*4330*/  MUFU.TANH R173, R0 ;  /* 0x0000000000ad7308 */ /* 0x0003de0000002400 */
[----:B------:R-:W-:Y:S08]  /*4340*/  HMMA.16816.F32.BF16 R68, R24, R50, R56 ;  /* 0x000000321844723c */ /* 0x000ff00000041838 */
[----:B--2---:R-:W-:Y:S01]  /*4350*/  HMMA.16816.F32.BF16 R56, R12, R44, R80 ;  /* 0x0000002c0c38723c */ /* 0x004fe20000041850 */
[----:B-1----:R-:W-:-:S04]  /*4360*/  FMUL.FTZ R0, R65, UR19 ;  /* 0x0000001341007c20 */ /* 0x002fc80008410000 */
[----:B------:R1:W-:Y:S02]  /*4370*/  MUFU.TANH R183, R0 ;  /* 0x0000000000b77308 */ /* 0x0003e40000002400 */
[----:B-1----:R-:W-:-:S06]  /*4380*/  FMUL.FTZ R0, R66, UR19 ;  /* 0x0000001342007c20 */ /* 0x002fcc0008410000 */
[----:B------:R1:W2:Y:S02]  /*4390*/  MUFU.TANH R175, R0 ;  /* 0x0000000000af7308 */ /* 0x0002a40000002400 */
[----:B-1----:R-:W-:Y:S02]  /*43a0*/  FMUL.FTZ R0, R67, UR19 ;  /* 0x0000001343007c20 */ /* 0x002fe40008410000 */
[----:B------:R-:W-:Y:S01]  /*43b0*/  HMMA.16816.F32.BF16 R64, R8, R42, R60 ;  /* 0x0000002a0840723c */ /* 0x000fe2000004183c */
[----:B------:R-:W1:Y:S03]  /*43c0*/  LDSM.16.M88.4 R40, [R93+0x6000] ;  /* 0x006000005d28783b */ /* 0x000e660000000200 */
[----:B------:R4:W2:Y:S04]  /*43d0*/  MUFU.TANH R172, R0 ;  /* 0x0000000000ac7308 */ /* 0x0008a80000002400 */
[----:B------:R-:W-:Y:S01]  /*43e0*/  HMMA.16816.F32.BF16 R60, R28, R54, RZ ;  /* 0x000000361c3c723c */ /* 0x000fe200000418ff */
[----:B------:R-:W5:Y:S10]  /*43f0*/  LDSM.16.M88.4 R52, [R38+UR6+0x6800] ;  /* 0x006800062634783b */ /* 0x000f740008000200 */
[----:B------:R-:W-:Y:S01]  /*4400*/  FMUL.FTZ R64, R64, UR19 ;  /* 0x0000001340407c20 */ /* 0x000fe20008410000 */
[----:B----4-:R-:W-:-:S03]  /*4410*/  FMUL.FTZ R0, R65, UR19 ;  /* 0x0000001341007c20 */ /* 0x010fc60008410000 */
[----:B------:R-:W-:Y:S05]  /*4420*/  MUFU.TANH R168, R64 ;  /* 0x0000004000a87308 */ /* 0x000fea0000002400 */
[----:B------:R-:W-:Y:S01]  /*4430*/  HMMA.16816.F32.BF16 R88, R20, R50, R60 ;  /* 0x000000321458723c */ /* 0x000fe2000004183c */
[----:B------:R-:W4:Y:S02]  /*4440*/  LDSM.16.M88.4 R48, [R92+0x6800] ;  /* 0x006800005c30783b */ /* 0x000f240000000200 */
[----:B------:R3:W-:Y:S05]  /*4450*/  MUFU.TANH R167, R0 ;  /* 0x0000000000a77308 */ /* 0x0007ea0000002400 */
[----:B------:R-:W-:Y:S08]  /*4460*/  HMMA.16816.F32.BF16 R60, R16, R44, R84 ;  /* 0x0000002c103c723c */ /* 0x000ff00000041854 */
[----:B-1----:R-:W-:Y:S01]  /*4470*/  HMMA.16816.F32.BF16 R72, R4, R40, R56 ;  /* 0x000000280448723c */ /* 0x002fe20000041838 */
[----:B---3--:R-:W-:-:S07]  /*4480*/  FMUL.FTZ R0, R66, UR19 ;  /* 0x0000001342007c20 */ /* 0x008fce0008410000 */
[----:B-----5:R-:W-:Y:S01]  /*4490*/  HMMA.16816.F32.BF16 R56, R28, R52, RZ ;  /* 0x000000341c38723c */ /* 0x020fe200000418ff */
[----:B------:R1:W-:Y:S10]  /*44a0*/  MUFU.TANH R171, R0 ;  /* 0x0000000000ab7308 */ /* 0x0003f40000002400 */
[----:B------:R-:W-:Y:S01]  /*44b0*/  FMUL.FTZ R72, R72, UR19 ;  /* 0x0000001348487c20 */ /* 0x000fe20008410000 */
[----:B------:R-:W-:Y:S01]  /*44c0*/  FMUL.FTZ R73, R73, UR19 ;  /* 0x0000001349497c20 */ /* 0x000fe20008410000 */
[----:B------:R-:W-:Y:S01]  /*44d0*/  FMUL.FTZ R74, R74, UR19 ;  /* 0x000000134a4a7c20 */ /* 0x000fe20008410000 */
[----:B------:R-:W-:Y:S01]  /*44e0*/  FMUL.FTZ R75, R75, UR19 ;  /* 0x000000134b4b7c20 */ /* 0x000fe20008410000 */
[----:B------:R-:W-:Y:S01]  /*44f0*/  MUFU.TANH R177, R72 ;  /* 0x0000004800b17308 */ /* 0x000fe20000002400 */
[----:B-1----:R-:W-:-:S04]  /*4500*/  FMUL.FTZ R0, R67, UR19 ;  /* 0x0000001343007c20 */ /* 0x002fc80008410000 */
[----:B----4-:R-:W-:Y:S03]  /*4510*/  HMMA.16816.F32.BF16 R80, R20, R48, R56 ;  /* 0x000000301450723c */ /* 0x010fe60000041838 */
[----:B------:R1:W-:Y:S05]  /*4520*/  MUFU.TANH R169, R0 ;  /* 0x0000000000a97308 */ /* 0x0003ea0000002400 */
[----:B------:R-:W-:Y:S03]  /*4530*/  HMMA.16816.F32.BF16 R64, R8, R40, R60 ;  /* 0x000000280840723c */ /* 0x000fe6000004183c */
[----:B------:R-:W-:Y:S05]  /*4540*/  MUFU.TANH R174, R73 ;  /* 0x0000004900ae7308 */ /* 0x000fea0000002400 */
[----:B------:R-:W-:Y:S03]  /*4550*/  HMMA.16816.F32.BF16 R60, R32, R52, RZ ;  /* 0x00000034203c723c */ /* 0x000fe600000418ff */
[----:B------:R-:W-:Y:S01]  /*4560*/  MUFU.TANH R184, R74 ;  /* 0x0000004a00b87308 */ /* 0x000fe20000002400 */
[----:B-1----:R-:W-:-:S04]  /*4570*/  FMUL.FTZ R0, R76, UR19 ;  /* 0x000000134c007c20 */ /* 0x002fc80008410000 */
[----:B------:R-:W-:Y:S03]  /*4580*/  HMMA.16816.F32.BF16 R56, R12, R46, R88 ;  /* 0x0000002e0c38723c */ /* 0x000fe60000041858 */
[----:B------:R1:W-:Y:S08]  /*4590*/  MUFU.TANH R160, R0 ;  /* 0x0000000000a07308 */ /* 0x0003f00000002400 */
[----:B------:R-:W-:Y:S01]  /*45a0*/  MUFU.TANH R179, R75 ;  /* 0x0000004b00b37308 */ /* 0x000fe20000002400 */
[----:B-1----:R-:W-:-:S07]  /*45b0*/  FMUL.FTZ R0, R77, UR19 ;  /* 0x000000134d007c20 */ /* 0x002fce0008410000 */
[----:B------:R1:W-:Y:S02]  /*45c0*/  MUFU.TANH R152, R0 ;  /* 0x0000000000987308 */ /* 0x0003e40000002400 */
[----:B-1----:R-:W-:-:S06]  /*45d0*/  FMUL.FTZ R0, R78, UR19 ;  /* 0x000000134e007c20 */ /* 0x002fcc0008410000 */
[----:B------:R1:W3:Y:S02]  /*45e0*/  MUFU.TANH R163, R0 ;  /* 0x0000000000a37308 */ /* 0x0002e40000002400 */
[----:B-1----:R-:W-:Y:S02]  /*45f0*/  FMUL.FTZ R0, R79, UR19 ;  /* 0x000000134f007c20 */ /* 0x002fe40008410000 */
[----:B------:R-:W-:Y:S04]  /*4600*/  HMMA.16816.F32.BF16 R76, R24, R48, R60 ;  /* 0x00000030184c723c */ /* 0x000fe8000004183c */
[----:B------:R1:W4:Y:S04]  /*4610*/  MUFU.TANH R161, R0 ;  /* 0x0000000000a17308 */ /* 0x0003280000002400 */
[----:B------:R-:W-:Y:S01]  /*4620*/  HMMA.16816.F32.BF16 R60, R16, R46, R68 ;  /* 0x0000002e103c723c */ /* 0x000fe20000041844 */
[----:B------:R-:W5:Y:S07]  /*4630*/  LDSM.16.M88.4 R44, [R39+0x6800] ;  /* 0x00680000272c783b */ /* 0x000f6e0000000200 */
[----:B------:R-:W-:Y:S01]  /*4640*/  HMMA.16816.F32.BF16 R68, R4, R42, R56 ;  /* 0x0000002a0444723c */ /* 0x000fe20000041838 */
[----:B-1----:R-:W-:-:S04]  /*4650*/  FMUL.FTZ R0, R64, UR19 ;  /* 0x0000001340007c20 */ /* 0x002fc80008410000 */
[----:B------:R1:W-:Y:S03]  /*4660*/  MUFU.TANH R199, R0 ;  /* 0x0000000000c77308 */ /* 0x0003e60000002400 */
[----:B------:R-:W-:Y:S01]  /*4670*/  HMMA.16816.F32.BF16 R56, R32, R54, RZ ;  /* 0x000000362038723c */ /* 0x000fe200000418ff */
[----:B-1----:R-:W-:-:S04]  /*4680*/  FMUL.FTZ R0, R65, UR19 ;  /* 0x0000001341007c20 */ /* 0x002fc80008410000 */
[----:B------:R1:W-:Y:S02]  /*4690*/  MUFU.TANH R194, R0 ;  /* 0x0000000000c27308 */ /* 0x0003e40000002400 */
[----:B-1----:R-:W-:-:S06]  /*46a0*/  FMUL.FTZ R0, R66, UR19 ;  /* 0x0000001342007c20 */ /* 0x002fcc0008410000 */
[----:B------:R1:W4:Y:S02]  /*46b0*/  MUFU.TANH R203, R0 ;  /* 0x0000000000cb7308 */ /* 0x0003240000002400 */
[----:B-1----:R-:W-:Y:S02]  /*46c0*/  FMUL.FTZ R0, R67, UR19 ;  /* 0x0000001343007c20 */ /* 0x002fe40008410000 */
[----:B------:R-:W-:Y:S01]  /*46d0*/  HMMA.16816.F32.BF16 R64, R8, R42, R60 ;  /* 0x0000002a0840723c */ /* 0x000fe2000004183c */
[----:B------:R-:W1:Y:S03]  /*46e0*/  LDSM.16.M88.4 R40, [R93+0x6800] ;  /* 0x006800005d28783b */ /* 0x000e660000000200 */
[----:B------:R2:W4:Y:S04]  /*46f0*/  MUFU.TANH R197, R0 ;  /* 0x0000000000c57308 */ /* 0x0005280000002400 */
[----:B------:R-:W-:Y:S01]  /*4700*/  HMMA.16816.F32.BF16 R60, R28, R54, RZ ;  /* 0x000000361c3c723c */ /* 0x000fe200000418ff */
[----:B------:R-:W3:Y:S10]  /*4710*/  LDSM.16.M88.4 R52, [R38+UR6+0x7000] ;  /* 0x007000062634783b */ /* 0x000ef40008000200 */
[----:B------:R-:W-:Y:S01]  /*4720*/  FMUL.FTZ R64, R64, UR19 ;  /* 0x0000001340407c20 */ /* 0x000fe20008410000 */
[----:B--2---:R-:W-:-:S03]  /*4730*/  FMUL.FTZ R0, R65, UR19 ;  /* 0x0000001341007c20 */ /* 0x004fc60008410000 */
[----:B------:R-:W-:Y:S05]  /*4740*/  MUFU.TANH R192, R64 ;  /* 0x0000004000c07308 */ /* 0x000fea0000002400 */
[----:B------:R-:W-:Y:S03]  /*4750*/  HMMA.16816.F32.BF16 R84, R20, R50, R60 ;  /* 0x000000321454723c */ /* 0x000fe6000004183c */
[----:B------:R2:W-:Y:S05]  /*4760*/  MUFU.TANH R185, R0 ;  /* 0x0000000000b97308 */ /* 0x0005ea0000002400 */
[----:B-----5:R-:W-:Y:S08]  /*4770*/  HMMA.16816.F32.BF16 R60, R16, R44, R76 ;  /* 0x0000002c103c723c */ /* 0x020ff0000004184c */
[----:B------:R-:W-:Y:S01]  /*4780*/  HMMA.16816.F32.BF16 R76, R24, R50, R56 ;  /* 0x00000032184c723c */ /* 0x000fe20000041838 */
[----:B------:R-:W5:Y:S01]  /*4790*/  LDSM.16.M88.4 R56, [R92+0x7000] ;  /* 0x007000005c38783b */ /* 0x000f620000000200 */
[----:B--2---:R-:W-:-:S06]  /*47a0*/  FMUL.FTZ R0, R66, UR19 ;  /* 0x0000001342007c20 */ /* 0x004fcc0008410000 */
[----:B------:R-:W-:Y:S01]  /*47b0*/  HMMA.16816.F32.BF16 R48, R12, R44, R80 ;  /* 0x0000002c0c30723c */ /* 0x000fe20000041850 */
[----:B------:R2:W-:Y:S07]  /*47c0*/  MUFU.TANH R196, R0 ;  /* 0x0000000000c47308 */ /* 0x0005ee0000002400 */
[----:B-1----:R-:W-:Y:S08]  /*47d0*/  HMMA.16816.F32.BF16 R72, R8, R40, R60 ;  /* 0x000000280848723c */ /* 0x002ff0000004183c */
[----:B---3--:R-:W-:Y:S01]  /*47e0*/  HMMA.16816.F32.BF16 R60, R28, R52, RZ ;  /* 0x000000341c3c723c */ /* 0x008fe200000418ff */
[----:B--2---:R-:W-:-:S04]  /*47f0*/  FMUL.FTZ R0, R67, UR19 ;  /* 0x0000001343007c20 */ /* 0x004fc80008410000 */
[----:B------:R1:W-:Y:S03]  /*4800*/  MUFU.TANH R187, R0 ;  /* 0x0000000000bb7308 */ /* 0x0003e60000002400 */
[----:B------:R-:W-:Y:S08]  /*4810*/  HMMA.16816.F32.BF16 R64, R32, R52, RZ ;  /* 0x000000342040723c */ /* 0x000ff000000418ff */
[----:B------:R-:W-:Y:S01]  /*4820*/  HMMA.16816.F32.BF16 R80, R4, R40, R48 ;  /* 0x000000280450723c */ /* 0x000fe20000041830 */
[----:B------:R-:W2:Y:S07]  /*4830*/  LDSM.16.M88.4 R48, [R39+0x7000] ;  /* 0x007000002730783b */ /* 0x000eae0000000200 */
[----:B-----5:R-:W-:Y:S01]  /*4840*/  HMMA.16816.F32.BF16 R60, R20, R56, R60 ;  /* 0x00000038143c723c */ /* 0x020fe2000004183c */
[----:B-1----:R-:W-:-:S04]  /*4850*/  FMUL.FTZ R0, R68, UR19 ;  /* 0x0000001344007c20 */ /* 0x002fc80008410000 */
[----:B------:R1:W-:Y:S06]  /*4860*/  MUFU.TANH R176, R0 ;  /* 0x0000000000b07308 */ /* 0x0003ec0000002400 */
[----:B------:R-:W-:Y:S01]  /*4870*/  FMUL.FTZ R3, R82, UR19 ;  /* 0x0000001352037c20 */ /* 0x000fe20008410000 */
[----:B------:R-:W-:Y:S01]  /*4880*/  FMUL.FTZ R37, R83, UR19 ;  /* 0x0000001353257c20 */ /* 0x000fe20008410000 */
[----:B------:R-:W-:Y:S01]  /*4890*/  FMUL.FTZ R80, R80, UR19 ;  /* 0x0000001350507c20 */ /* 0x000fe20008410000 */
[----:B------:R-:W-:Y:S01]  /*48a0*/  FMUL.FTZ R81, R81, UR19 ;  /* 0x0000001351517c20 */ /* 0x000fe20008410000 */
[----:B------:R-:W-:Y:S01]  /*48b0*/  MUFU.TANH R133, R3 ;  /* 0x0000000300857308 */ /* 0x000fe20000002400 */
[----:B-1----:R-:W-:-:S07]  /*48c0*/  FMUL.FTZ R0, R69, UR19 ;  /* 0x0000001345007c20 */ /* 0x002fce0008410000 */
[----:B------:R-:W-:Y:S08]  /*48d0*/  MUFU.TANH R132, R37 ;  /* 0x0000002500847308 */ /* 0x000ff00000002400 */
[----:B------:R1:W-:Y:S08]  /*48e0*/  MUFU.TANH R143, R0 ;  /* 0x00000000008f7308 */ /* 0x0003f00000002400 */
[----:B------:R-:W-:Y:S08]  /*48f0*/  MUFU.TANH R134, R80 ;  /* 0x0000005000867308 */ /* 0x000ff00000002400 */
[----:B------:R-:W-:Y:S01]  /*4900*/  MUFU.TANH R198, R81 ;  /* 0x0000005100c67308 */ /* 0x000fe20000002400 */
[----:B-1----:R-:W-:-:S07]  /*4910*/  FMUL.FTZ R0, R70, UR19 ;  /* 0x0000001346007c20 */ /* 0x002fce0008410000 */
[----:B------:R1:W3:Y:S02]  /*4920*/  MUFU.TANH R178, R0 ;  /* 0x0000000000b27308 */ /* 0x0002e40000002400 */
[----:B-1----:R-:W-:Y:S02]  /*4930*/  FMUL.FTZ R0, R71, UR19 ;  /* 0x0000001347007c20 */ /* 0x002fe40008410000 */
[----:B------:R-:W-:Y:S04]  /*4940*/  HMMA.16816.F32.BF16 R68, R24, R56, R64 ;  /* 0x000000381844723c */ /* 0x000fe80000041840 */
[----:B------:R1:W5:Y:S04]  /*4950*/  MUFU.TANH R141, R0 ;  /* 0x00000000008d7308 */ /* 0x0003680000002400 */
[-C--:B------:R-:W-:Y:S08]  /*4960*/  HMMA.16816.F32.BF16 R64, R16, R46.reuse, R76 ;  /* 0x0000002e1040723c */ /* 0x080ff0000004184c */
[----:B------:R-:W-:Y:S01]  /*4970*/  HMMA.16816.F32.BF16 R44, R12, R46, R84 ;  /* 0x0000002e0c2c723c */ /* 0x000fe20000041854 */
[----:B-1----:R-:W-:-:S04]  /*4980*/  FMUL.FTZ R0, R72, UR19 ;  /* 0x0000001348007c20 */ /* 0x002fc80008410000 */
[----:B------:R1:W-:Y:S03]  /*4990*/  MUFU.TANH R142, R0 ;  /* 0x00000000008e7308 */ /* 0x0003e60000002400 */
[-C--:B--2---:R-:W-:Y:S08]  /*49a0*/  HMMA.16816.F32.BF16 R76, R16, R48.reuse, R68 ;  /* 0x00000030104c723c */ /* 0x084ff00000041844 */
[----:B------:R-:W-:Y:S08]  /*49b0*/  HMMA.16816.F32.BF16 R68, R12, R48, R60 ;  /* 0x000000300c44723c */ /* 0x000ff0000004183c */
[----:B------:R-:W-:Y:S01]  /*49c0*/  HMMA.16816.F32.BF16 R60, R28, R54, RZ ;  /* 0x000000361c3c723c */ /* 0x000fe200000418ff */
[----:B-1----:R-:W-:-:S04]  /*49d0*/  FMUL.FTZ R0, R73, UR19 ;  /* 0x0000001349007c20 */ /* 0x002fc80008410000 */
[----:B------:R1:W-:Y:S03]  /*49e0*/  MUFU.TANH R222, R0 ;  /* 0x0000000000de7308 */ /* 0x0003e60000002400 */
[----:B------:R-:W-:Y:S01]  /*49f0*/  HMMA.16816.F32.BF16 R52, R32, R54, RZ ;  /* 0x000000362034723c */ /* 0x000fe200000418ff */
[----:B-1----:R-:W-:-:S04]  /*4a00*/  FMUL.FTZ R0, R74, UR19 ;  /* 0x000000134a007c20 */ /* 0x002fc80008410000 */
[----:B------:R1:W2:Y:S02]  /*4a10*/  MUFU.TANH R135, R0 ;  /* 0x0000000000877308 */ /* 0x0002a40000002400 */
[----:B-1----:R-:W-:Y:S02]  /*4a20*/  FMUL.FTZ R0, R75, UR19 ;  /* 0x000000134b007c20 */ /* 0x002fe40008410000 */
[-C--:B------:R-:W-:Y:S04]  /*4a30*/  HMMA.16816.F32.BF16 R72, R8, R42.reuse, R64 ;  /* 0x0000002a0848723c */ /* 0x080fe80000041840 */
[----:B------:R1:W2:Y:S04]  /*4a40*/  MUFU.TANH R140, R0 ;  /* 0x00000000008c7308 */ /* 0x0002a80000002400 */
[----:B------:R-:W-:Y:S01]  /*4a50*/  HMMA.16816.F32.BF16 R64, R4, R42, R44 ;  /* 0x0000002a0440723c */ /* 0x000fe2000004182c */
[----:B------:R-:W4:Y:S04]  /*4a60*/  LDSM.16.M88.4 R40, [R93+0x7000] ;  /* 0x007000005d28783b */ /* 0x000f280000000200 */
[----:B------:R-:W3:Y:S06]  /*4a70*/  LDSM.16.M88.4 R44, [R38+UR6+0x7800] ;  /* 0x00780006262c783b */ /* 0x000eec0008000200 */
[----:B------:R-:W-:Y:S01]  /*4a80*/  FMUL.FTZ R73, R73, UR19 ;  /* 0x0000001349497c20 */ /* 0x000fe20008410000 */
[----:B-1----:R-:W-:-:S02]  /*4a90*/  IMAD.SHL.U32 R0, R105, 0x2, RZ ;  /* 0x0000000269007824 */ /* 0x002fc400078e00ff */
[----:B------:R-:W-:Y:S01]  /*4aa0*/  FMUL.FTZ R74, R74, UR19 ;  /* 0x000000134a4a7c20 */ /* 0x000fe20008410000 */
[----:B------:R-:W-:Y:S01]  /*4ab0*/  FMUL.FTZ R37, R72, UR19 ;  /* 0x0000001348257c20 */ /* 0x000fe20008410000 */
[----:B------:R-:W-:Y:S01]  /*4ac0*/  MUFU.TANH R131, R73 ;  /* 0x0000004900837308 */ /* 0x000fe20000002400 */
[----:B------:R-:W-:Y:S02]  /*4ad0*/  LOP3.LUT R0, R0, 0x6, RZ, 0xc0, !PT ;  /* 0x0000000600007812 */ /* 0x000fe400078ec0ff */
[----:B------:R-:W-:Y:S01]  /*4ae0*/  FMUL.FTZ R64, R64, UR19 ;  /* 0x0000001340407c20 */ /* 0x000fe20008410000 */
[----:B------:R-:W-:Y:S01]  /*4af0*/  FMUL.FTZ R65, R65, UR19 ;  /* 0x0000001341417c20 */ /* 0x000fe20008410000 */
[----:B------:R-:W-:Y:S01]  /*4b00*/  LEA R0, R2, R0, 0x7 ;  /* 0x0000000002007211 */ /* 0x000fe200078e38ff */
[----:B------:R-:W-:Y:S02]  /*4b10*/  FMUL.FTZ R66, R66, UR19 ;  /* 0x0000001342427c20 */ /* 0x000fe40008410000 */
[----:B------:R1:W-:Y:S02]  /*4b20*/  MUFU.TANH R128, R74 ;  /* 0x0000004a00807308 */ /* 0x0003e40000002400 */
[----:B------:R-:W-:-:S02]  /*4b30*/  VIADD R2, R0, 0xffffff81 ;  /* 0xffffff8100027836 */ /* 0x000fc40000000000 */
[----:B------:R-:W-:-:S03]  /*4b40*/  VIADD R3, R0, 0xffffff80 ;  /* 0xffffff8000037836 */ /* 0x000fc60000000000 */
[----:B------:R-:W-:Y:S01]  /*4b50*/  ISETP.GE.AND P3, PT, R2, UR18, PT ;  /* 0x0000001202007c0c */ /* 0x000fe2000bf66270 */
[----:B------:R-:W-:Y:S01]  /*4b60*/  MUFU.TANH R126, R64 ;  /* 0x00000040007e7308 */ /* 0x000fe20000002400 */
[C---:B------:R-:W-:Y:S02]  /*4b70*/  IADD3 R2, PT, PT, R0.reuse, -0x77, RZ ;  /* 0xffffff8900027810 */ /* 0x040fe40007ffe0ff */
[----:B------:R-:W-:Y:S01]  /*4b80*/  ISETP.GE.AND P4, PT, R3, UR18, PT ;  /* 0x0000001203007c0c */ /* 0x000fe2000bf86270 */
[----:B------:R-:W-:Y:S01]  /*4b90*/  VIADD R3, R0, 0xffffff88 ;  /* 0xffffff8800037836 */ /* 0x000fe20000000000 */
[----:B------:R-:W-:Y:S01]  /*4ba0*/  ISETP.GE.AND P1, PT, R2, UR18, PT ;  /* 0x0000001202007c0c */ /* 0x000fe2000bf26270 */
[----:B------:R-:W-:Y:S01]  /*4bb0*/  VIADD R2, R0, 0xffffff91 ;  /* 0xffffff9100027836 */ /* 0x000fe20000000000 */
[----:B------:R-:W-:Y:S01]  /*4bc0*/  FSEL R102, R102, -INF , !P4 ;  /* 0xff80000066667808 */ /* 0x000fe20006000000 */
[----:B------:R-:W-:Y:S01]  /*4bd0*/  MUFU.TANH R127, R65 ;  /* 0x00000041007f7308 */ /* 0x000fe20000002400 */
[----:B------:R-:W-:Y:S01]  /*4be0*/  FSEL R97, R97, -INF , !P4 ;  /* 0xff80000061617808 */ /* 0x000fe20006000000 */
[----:B----4-:R-:W-:Y:S01]  /*4bf0*/  HMMA.16816.F32.BF16 R68, R4, R40, R68 ;  /* 0x000000280444723c */ /* 0x010fe20000041844 */
[----:B------:R-:W-:-:S02]  /*4c00*/  FSEL R121, R121, -INF , !P4 ;  /* 0xff80000079797808 */ /* 0x000fc40006000000 */
[----:B------:R-:W-:Y:S02]  /*4c10*/  FSEL R116, R116, -INF , !P4 ;  /* 0xff80000074747808 */ /* 0x000fe40006000000 */
[----:B------:R-:W-:Y:S01]  /*4c20*/  ISETP.GE.AND P4, PT, R2, UR18, PT ;  /* 0x0000001202007c0c */ /* 0x000fe2000bf86270 */
[----:B------:R-:W-:Y:S01]  /*4c30*/  VIADD R2, R0, 0xffffff98 ;  /* 0xffffff9800027836 */ /* 0x000fe20000000000 */
[----:B------:R-:W-:Y:S01]  /*4c40*/  FSEL R101, R101, -INF , !P3 ;  /* 0xff80000065657808 */ /* 0x000fe20005800000 */
[----:B------:R-:W4:Y:S01]  /*4c50*/  MUFU.TANH R91, R66 ;  /* 0x00000042005b7308 */ /* 0x000f220000002400 */
[----:B------:R-:W-:Y:S01]  /*4c60*/  FSEL R96, R96, -INF , !P3 ;  /* 0xff80000060607808 */ /* 0x000fe20005800000 */
[----:B---3--:R-:W-:Y:S01]  /*4c70*/  HMMA.16816.F32.BF16 R80, R32, R44, RZ ;  /* 0x0000002c2050723c */ /* 0x008fe200000418ff */
[----:B------:R-:W-:Y:S02]  /*4c80*/  FSEL R119, R119, -INF , !P3 ;  /* 0xff80000077777808 */ /* 0x000fe40005800000 */
[----:B------:R-:W-:-:S02]  /*4c90*/  FSEL R115, R115, -INF , !P3 ;  /* 0xff80000073737808 */ /* 0x000fc40005800000 */
[----:B------:R-:W-:Y:S01]  /*4ca0*/  ISETP.GE.AND P2, PT, R3, UR18, PT ;  /* 0x0000001203007c0c */ /* 0x000fe2000bf46270 */
[----:B------:R-:W-:Y:S01]  /*4cb0*/  VIADD R3, R0, 0xffffff90 ;  /* 0xffffff9000037836 */ /* 0x000fe20000000000 */
[----:B------:R-:W-:Y:S01]  /*4cc0*/  ISETP.GE.AND P3, PT, R2, UR18, PT ;  /* 0x0000001202007c0c */ /* 0x000fe2000bf66270 */
[----:B------:R-:W-:Y:S01]  /*4cd0*/  HMMA.16816.F32.BF16 R84, R32, R46, RZ ;  /* 0x0000002e2054723c */ /* 0x000fe200000418ff */
[----:B------:R-:W-:Y:S01]  /*4ce0*/  IADD3 R2, PT, PT, R0, -0x67, RZ ;  /* 0xffffff9900027810 */ /* 0x000fe20007ffe0ff */
[----:B------:R-:W3:Y:S01]  /*4cf0*/  MUFU.TANH R130, R37 ;  /* 0x0000002500827308 */ /* 0x000ee20000002400 */
[----:B------:R-:W-:Y:S02]  /*4d00*/  FSEL R98, R98, -INF , !P2 ;  /* 0xff80000062627808 */ /* 0x000fe40005000000 */
[----:B------:R-:W-:Y:S02]  /*4d10*/  FSEL R94, R94, -INF , !P2 ;  /* 0xff8000005e5e7808 */ /* 0x000fe40005000000 */
[----:B------:R-:W-:-:S02]  /*4d20*/  FSEL R118, R118, -INF , !P2 ;  /* 0xff80000076767808 */ /* 0x000fc40005000000 */
[----:B------:R-:W-:Y:S02]  /*4d30*/  FSEL R114, R114, -INF , !P2 ;  /* 0xff80000072727808 */ /* 0x000fe40005000000 */
[----:B------:R-:W-:Y:S01]  /*4d40*/  ISETP.GE.AND P2, PT, R2, UR18, PT ;  /* 0x0000001202007c0c */ /* 0x000fe2000bf46270 */
[----:B------:R-:W-:Y:S01]  /*4d50*/  VIADD R2, R0, 0xffffffa0 ;  /* 0xffffffa000027836 */ /* 0x000fe20000000000 */
[----:B------:R-:W-:Y:S01]  /*4d60*/  ISETP.GE.AND P0, PT, R3, UR18, PT ;  /* 0x0000001203007c0c */ /* 0x000fe2000bf06270 */
[----:B------:R-:W-:Y:S01]  /*4d70*/  FMUL.FTZ R3, R75, UR19 ;  /* 0x000000134b037c20 */ /* 0x000fe20008410000 */
[----:B------:R-:W-:Y:S01]  /*4d80*/  FSEL R99, R99, -INF , !P1 ;  /* 0xff80000063637808 */ /* 0x000fe20004800000 */
[----:B-1----:R-:W-:Y:S01]  /*4d90*/  HMMA.16816.F32.BF16 R72, R20, R58, R60 ;  /* 0x0000003a1448723c */ /* 0x002fe2000004183c */
[----:B------:R1:W5:Y:S01]  /*4da0*/  LDSM.16.M88.4 R60, [R92+0x7800] ;  /* 0x007800005c3c783b */ /* 0x0003620000000200 */
[----:B------:R-:W-:Y:S01]  /*4db0*/  FSEL R95, R95, -INF , !P1 ;  /* 0xff8000005f5f7808 */ /* 0x000fe20004800000 */
[----:B------:R2:W-:Y:S01]  /*4dc0*/  MUFU.TANH R129, R3 ;  /* 0x0000000300817308 */ /* 0x0005e20000002400 */
[----:B------:R-:W-:-:S02]  /*4dd0*/  FSEL R120, R120, -INF , !P1 ;  /* 0xff80000078787808 */ /* 0x000fc40004800000 */
[----:B------:R-:W-:Y:S02]  /*4de0*/  FSEL R117, R117, -INF , !P1 ;  /* 0xff80000075757808 */ /* 0x000fe40004800000 */
[----:B------:R-:W-:Y:S01]  /*4df0*/  HMMA.16816.F32.BF16 R56, R24, R58, R52 ;  /* 0x0000003a1838723c */ /* 0x000fe20000041834 */
        /* <DEDUP_REMOVED lines=9> */
[----:B------:R-:W-:Y:S01]  /*4e90*/  FSEL R111, R111, -INF , !P4 ;  /* 0xff8000006f6f7808 */ /* 0x000fe20006000000 */
[----:B--2---:R-:W-:Y:S01]  /*4ea0*/  FMUL.FTZ R3, R67, UR19 ;  /* 0x0000001343037c20 */ /* 0x004fe20008410000 */
[----:B------:R-:W-:Y:S01]  /*4eb0*/  FSEL R100, R100, -INF , !P4 ;  /* 0xff80000064647808 */ /* 0x000fe20006000000 */
[----:B------:R-:W-:Y:S01]  /*4ec0*/  HMMA.16816.F32.BF16 R64, R28, R44, RZ ;  /* 0x0000002c1c40723c */ /* 0x000fe200000418ff */
[----:B------:R-:W-:Y:S01]  /*4ed0*/  FSEL R138, R138, -INF , !P4 ;  /* 0xff8000008a8a7808 */ /* 0x000fe20006000000 */
[----:B------:R2:W3:Y:S01]  /*4ee0*/  MUFU.TANH R125, R3 ;  /* 0x00000003007d7308 */ /* 0x0004e20000002400 */
[----:B------:R-:W-:Y:S02]  /*4ef0*/  FSEL R136, R136, -INF , !P4 ;  /* 0xff80000088887808 */ /* 0x000fe40006000000 */
[----:B------:R-:W-:-:S02]  /*4f00*/  ISETP.GE.AND P4, PT, R2, UR18, PT ;  /* 0x0000001202007c0c */ /* 0x000fc4000bf86270 */
[----:B------:R-:W-:Y:S01]  /*4f10*/  IADD3 R2, PT, PT, R0, -0x57, RZ ;  /* 0xffffffa900027810 */ /* 0x000fe20007ffe0ff */
[----:B------:R-:W-:Y:S01]  /*4f20*/  HMMA.16816.F32.BF16 R76, R28, R46, RZ ;  /* 0x0000002e1c4c723c */ /* 0x000fe200000418ff */
[----:B------:R-:W-:Y:S01]  /*4f30*/  FSEL R112, R112, -INF , !P3 ;  /* 0xff80000070707808 */ /* 0x000fe20005800000 */
[----:B------:R-:W4:Y:S01]  /*4f40*/  LDSM.16.M88.4 R44, [R39+0x7800] ;  /* 0x00780000272c783b */ /* 0x000f220000000200 */
[----:B------:R-:W-:Y:S01]  /*4f50*/  FSEL R103, R103, -INF , !P3 ;  /* 0xff80000067677808 */ /* 0x000fe20005800000 */
[----:B------:R-:W-:Y:S01]  /*4f60*/  FMUL.FTZ R28, R54, UR19 ;  /* 0x00000013361c7c20 */ /* 0x000fe20008410000 */
[----:B------:R-:W-:Y:S01]  /*4f70*/  FSEL R144, R144, -INF , !P3 ;  /* 0xff80000090907808 */ /* 0x000fe20005800000 */
[----:B------:R-:W-:Y:S01]  /*4f80*/  FMUL.FTZ R52, R52, UR19 ;  /* 0x0000001334347c20 */ /* 0x000fe20008410000 */
[----:B------:R-:W-:Y:S01]  /*4f90*/  FSEL R123, R123, -INF , !P3 ;  /* 0xff8000007b7b7808 */ /* 0x000fe20005800000 */
[-C--:B------:R-:W-:Y:S01]  /*4fa0*/  HMMA.16816.F32.BF16 R32, R16, R50.reuse, R56 ;  /* 0x000000321020723c */ /* 0x080fe20000041838 */
[----:B------:R-:W-:Y:S01]  /*4fb0*/  ISETP.GE.AND P3, PT, R2, UR18, PT ;  /* 0x0000001202007c0c */ /* 0x000fe2000bf66270 */
[----:B------:R-:W-:Y:S01]  /*4fc0*/  VIADD R2, R0, 0xffffffb0 ;  /* 0xffffffb000027836 */ /* 0x000fe20000000000 */
[----:B-1----:R-:W-:Y:S01]  /*4fd0*/  FSEL R92, R122, -INF , !P2 ;  /* 0xff8000007a5c7808 */ /* 0x002fe20005000000 */
[----:B------:R-:W-:Y:S01]  /*4fe0*/  FMUL.FTZ R53, R53, UR19 ;  /* 0x0000001335357c20 */ /* 0x000fe20008410000 */
[----:B------:R-:W-:Y:S01]  /*4ff0*/  FSEL R110, R110, -INF , !P2 ;  /* 0xff8000006e6e7808 */ /* 0x000fe20005000000 */
[----:B------:R1:W-:Y:S01]  /*5000*/  MUFU.TANH R90, R28 ;  /* 0x0000001c005a7308 */ /* 0x0003e20000002400 */
[----:B------:R-:W-:Y:S01]  /*5010*/  FSEL R137, R137, -INF , !P2 ;  /* 0xff80000089897808 */ /* 0x000fe20005000000 */
[----:B------:R-:W-:Y:S01]  /*5020*/  HMMA.16816.F32.BF16 R48, R12, R50, R72 ;  /* 0x000000320c30723c */ /* 0x000fe20000041848 */
[----:B------:R-:W-:Y:S01]  /*5030*/  FSEL R122, R189, -INF , !P2 ;  /* 0xff800000bd7a7808 */ /* 0x000fe20005000000 */
[----:B--2---:R-:W-:Y:S01]  /*5040*/  FMUL.FTZ R3, R55, UR19 ;  /* 0x0000001337037c20 */ /* 0x004fe20008410000 */
[----:B------:R-:W-:Y:S01]  /*5050*/  ISETP.GE.AND P2, PT, R2, UR18, PT ;  /* 0x0000001202007c0c */ /* 0x000fe2000bf46270 */
[----:B------:R-:W-:Y:S01]  /*5060*/  VIADD R2, R0, 0xffffffb1 ;  /* 0xffffffb100027836 */ /* 0x000fe20000000000 */
[----:B------:R-:W-:Y:S01]  /*5070*/  FSEL R151, R151, -INF , !P1 ;  /* 0xff80000097977808 */ /* 0x000fe20004800000 */
[----:B------:R-:W-:Y:S01]  /*5080*/  MUFU.TANH R124, R52 ;  /* 0x00000034007c7308 */ /* 0x000fe20000002400 */
[----:B------:R-:W-:-:S02]  /*5090*/  FSEL R148, R148, -INF , !P1 ;  /* 0xff80000094947808 */ /* 0x000fc40004800000 */
[----:B------:R-:W-:Y:S02]  /*50a0*/  FSEL R158, R158, -INF , !P1 ;  /* 0xff8000009e9e7808 */ /* 0x000fe40004800000 */
[----:B------:R-:W-:Y:S01]  /*50b0*/  FSEL R157, R157, -INF , !P1 ;  /* 0xff8000009d9d7808 */ /* 0x000fe20004800000 */
[-C--:B------:R-:W-:Y:S01]  /*50c0*/  HMMA.16816.F32.BF16 R56, R8, R42.reuse, R32 ;  /* 0x0000002a0838723c */ /* 0x080fe20000041820 */
[----:B------:R-:W-:Y:S01]  /*50d0*/  ISETP.GE.AND P1, PT, R2, UR18, PT ;  /* 0x0000001202007c0c */ /* 0x000fe2000bf26270 */
[----:B------:R-:W-:Y:S01]  /*50e0*/  VIADD R2, R0, 0xffffffb8 ;  /* 0xffffffb800027836 */ /* 0x000fe20000000000 */
[----:B------:R-:W-:Y:S01]  /*50f0*/  FSEL R150, R150, -INF , !P0 ;  /* 0xff80000096967808 */ /* 0x000fe20004000000 */
[----:B-1----:R-:W-:Y:S01]  /*5100*/  FMUL.FTZ R28, R68, UR19 ;  /* 0x00000013441c7c20 */ /* 0x002fe20008410000 */
[----:B------:R-:W-:Y:S01]  /*5110*/  FSEL R147, R147, -INF , !P0 ;  /* 0xff80000093937808 */ /* 0x000fe20004000000 */
[----:B------:R1:W-:Y:S01]  /*5120*/  MUFU.TANH R89, R53 ;  /* 0x0000003500597308 */ /* 0x0003e20000002400 */
[----:B------:R-:W-:Y:S01]  /*5130*/  FSEL R156, R156, -INF , !P0 ;  /* 0xff8000009c9c7808 */ /* 0x000fe20004000000 */
[----:B------:R-:W-:Y:S01]  /*5140*/  FMUL.FTZ R32, R71, UR19 ;  /* 0x0000001347207c20 */ /* 0x000fe20008410000 */
[----:B------:R-:W-:Y:S01]  /*5150*/  FSEL R154, R154, -INF , !P0 ;  /* 0xff8000009a9a7808 */ /* 0x000fe20004000000 */
[----:B------:R-:W-:Y:S01]  /*5160*/  HMMA.16816.F32.BF16 R48, R4, R42, R48 ;  /* 0x0000002a0430723c */ /* 0x000fe20000041830 */
[----:B------:R-:W-:-:S02]  /*5170*/  ISETP.GE.AND P0, PT, R2, UR18, PT ;  /* 0x0000001202007c0c */ /* 0x000fc4000bf06270 */
[----:B------:R-:W-:Y:S01]  /*5180*/  IADD3 R2, PT, PT, R0, -0x47, RZ ;  /* 0xffffffb900027810 */ /* 0x000fe20007ffe0ff */
[----:B------:R5:W-:Y:S01]  /*5190*/  MUFU.TANH R68, R28 ;  /* 0x0000001c00447308 */ /* 0x000be20000002400 */
[----:B------:R-:W-:Y:S02]  /*51a0*/  FSEL R149, R149, -INF , !P4 ;  /* 0xff80000095957808 */ /* 0x000fe40006000000 */
[----:B------:R-:W-:Y:S02]  /*51b0*/  FSEL R146, R146, -INF , !P4 ;  /* 0xff80000092927808 */ /* 0x000fe40006000000 */
[----:B------:R-:W-:Y:S02]  /*51c0*/  FSEL R155, R155, -INF , !P4 ;  /* 0xff8000009b9b7808 */ /* 0x000fe40006000000 */
[----:B------:R-:W-:Y:S01]  /*51d0*/  FSEL R153, R153, -INF , !P4 ;  /* 0xff80000099997808 */ /* 0x000fe20006000000 */
[----:B------:R2:W-:Y:S01]  /*51e0*/  MUFU.TANH R88, R3 ;  /* 0x0000000300587308 */ /* 0x0005e20000002400 */
[----:B------:R-:W-:Y:S01]  /*51f0*/  ISETP.GE.AND P4, PT, R2, UR18, PT ;  /* 0x0000001202007c0c */ /* 0x000fe2000bf86270 */
[----:B-1----:R-:W1:Y:S01]  /*5200*/  LDSM.16.M88.4 R52, [R93+0x7800] ;  /* 0x007800005d34783b */ /* 0x002e620000000200 */
[----:B------:R-:W-:Y:S01]  /*5210*/  VIADD R2, R0, 0xffffffc0 ;  /* 0xffffffc000027836 */ /* 0x000fe20000000000 */
[----:B------:R-:W-:Y:S01]  /*5220*/  FSEL R72, R170, -INF , !P3 ;  /* 0xff800000aa487808 */ /* 0x000fe20005800000 */
[----:B------:R-:W-:-:S04]  /*5230*/  DEPBAR.LE SB0, 0x0 ;  /* 0x000080000000791a */ /* 0x000fc80000000000 */
[----:B------:R-:W-:Y:S01]  /*5240*/  FSEL R74, R186, -INF , !P3 ;  /* 0xff800000ba4a7808 */ /* 0x000fe20005800000 */
[C---:B-----5:R-:W-:Y:S01]  /*5250*/  HMMA.16816.F32.BF16 R28, R20.reuse, R60, R64 ;  /* 0x0000003c141c723c */ /* 0x060fe20000041840 */
[----:B------:R-:W-:Y:S01]  /*5260*/  FSEL R73, R188, -INF , !P3 ;  /* 0xff800000bc497808 */ /* 0x000fe20005800000 */
[----:B------:R5:W-:Y:S01]  /*5270*/  MUFU.TANH R42, R32 ;  /* 0x00000020002a7308 */ /* 0x000be20000002400 */
[----:B------:R-:W-:Y:S01]  /*5280*/  FSEL R166, R166, -INF , !P2 ;  /* 0xff800000a6a67808 */ /* 0x000fe20005000000 */
[----:B------:R-:W-:Y:S01]  /*5290*/  FMUL.FTZ R37, R49, UR19 ;  /* 0x0000001331257c20 */ /* 0x000fe20008410000 */
[----:B------:R-:W-:Y:S01]  /*52a0*/  FSEL R162, R162, -INF , !P2 ;  /* 0xff800000a2a27808 */ /* 0x000fe20005000000 */
[----:B------:R-:W-:Y:S01]  /*52b0*/  FMUL.FTZ R51, R51, UR19 ;  /* 0x0000001333337c20 */ /* 0x000fe20008410000 */
[----:B------:R-:W-:Y:S01]  /*52c0*/  FSEL R175, R175, -INF , !P2 ;  /* 0xff800000afaf7808 */ /* 0x000fe20005000000 */
[----:B--2---:R-:W-:Y:S01]  /*52d0*/  FMUL.FTZ R3, R69, UR19 ;  /* 0x0000001345037c20 */ /* 0x004fe20008410000 */
[----:B------:R-:W-:Y:S01]  /*52e0*/  FSEL R69, R182, -INF , !P3 ;  /* 0xff800000b6457808 */ /* 0x000fe20005800000 */
[----:B------:R-:W-:Y:S01]  /*52f0*/  HMMA.16816.F32.BF16 R20, R20, R62, R76 ;  /* 0x0000003e1414723c */ /* 0x000fe2000004184c */
[----:B------:R-:W-:Y:S01]  /*5300*/  ISETP.GE.AND P3, PT, R2, UR18, PT ;  /* 0x0000001202007c0c */ /* 0x000fe2000bf66270 */
[----:B------:R-:W-:Y:S01]  /*5310*/  VIADD R2, R0, 0xffffffc1 ;  /* 0xffffffc100027836 */ /* 0x000fe20000000000 */
[----:B------:R-:W-:Y:S01]  /*5320*/  FSEL R173, R173, -INF , !P2 ;  /* 0xff800000adad7808 */ /* 0x000fe20005000000 */
[----:B------:R2:W-:Y:S01]  /*5330*/  MUFU.TANH R64, R3 ;  /* 0x0000000300407308 */ /* 0x0005e20000002400 */
[----:B------:R-:W-:-:S02]  /*5340*/  FSEL R165, R165, -INF , !P1 ;  /* 0xff800000a5a57808 */ /* 0x000fc40004800000 */
[----:B------:R-:W-:Y:S01]  /*5350*/  ISETP.GE.AND P2, PT, R2, UR18, PT ;  /* 0x0000001202007c0c */ /* 0x000fe2000bf46270 */
[----:B------:R-:W-:Y:S01]  /*5360*/  VIADD R2, R0, 0xffffffc8 ;  /* 0xffffffc800027836 */ /* 0x000fe20000000000 */
[----:B------:R-:W-:Y:S01]  /*5370*/  FSEL R159, R159, -INF , !P1 ;  /* 0xff8000009f9f7808 */ /* 0x000fe20004800000 */
[----:B-----5:R-:W-:Y:S01]  /*5380*/  FMUL.FTZ R32, R58, UR19 ;  /* 0x000000133a207c20 */ /* 0x020fe20008410000 */
[----:B------:R-:W-:Y:S01]  /*5390*/  FSEL R172, R172, -INF , !P1 ;  /* 0xff800000acac7808 */ /* 0x000fe20004800000 */
[----:B----4-:R-:W-:Y:S01]  /*53a0*/  HMMA.16816.F32.BF16 R28, R12, R44, R28 ;  /* 0x0000002c0c1c723c */ /* 0x010fe2000004181c */
[----:B------:R-:W-:Y:S01]  /*53b0*/  FSEL R170, R183, -INF , !P1 ;  /* 0xff800000b7aa7808 */ /* 0x000fe20004800000 */
[----:B------:R4:W-:Y:S01]  /*53c0*/  MUFU.TANH R41, R32 ;  /* 0x0000002000297308 */ /* 0x0009e20000002400 */
[----:B------:R-:W-:Y:S02]  /*53d0*/  ISETP.GE.AND P1, PT, R2, UR18, PT ;  /* 0x0000001202007c0c */ /* 0x000fe4000bf26270 */
[----:B------:R-:W-:-:S02]  /*53e0*/  IADD3 R2, PT, PT, R0, -0x37, RZ ;  /* 0xffffffc900027810 */ /* 0x000fc40007ffe0ff */
[----:B------:R-:W-:Y:S01]  /*53f0*/  FSEL R163, R163, -INF , !P0 ;  /* 0xff800000a3a37808 */ /* 0x000fe20004000000 */
[----:B------:R-:W-:Y:S01]  /*5400*/  HMMA.16816.F32.BF16 R12, R12, R46, R20 ;  /* 0x0000002e0c0c723c */ /* 0x000fe20000041814 */
[----:B------:R-:W-:Y:S01]  /*5410*/  FSEL R160, R160, -INF , !P0 ;  /* 0xff800000a0a07808 */ /* 0x000fe20004000000 */
[----:B--2---:R-:W-:Y:S01]  /*5420*/  FMUL.FTZ R3, R70, UR19 ;  /* 0x0000001346037c20 */ /* 0x004fe20008410000 */
[----:B------:R-:W-:Y:S01]  /*5430*/  FSEL R171, R171, -INF , !P0 ;  /* 0xff800000abab7808 */ /* 0x000fe20004000000 */
[----:B------:R-:W-:Y:S01]  /*5440*/  MUFU.TANH R40, R37 ;  /* 0x0000002500287308 */ /* 0x000fe20000002400 */
[----:B------:R-:W-:Y:S02]  /*5450*/  FSEL R168, R168, -INF , !P0 ;  /* 0xff800000a8a87808 */ /* 0x000fe40004000000 */
[----:B------:R-:W-:Y:S01]  /*5460*/  ISETP.GE.AND P0, PT, R2, UR18, PT ;  /* 0x0000001202007c0c */ /* 0x000fe2000bf06270 */
[----:B------:R-:W-:Y:S01]  /*5470*/  VIADD R2, R0, 0xffffffd0 ;  /* 0xffffffd000027836 */ /* 0x000fe20000000000 */
[----:B------:R-:W-:-:S02]  /*5480*/  FSEL R161, R161, -INF , !P4 ;  /* 0xff800000a1a17808 */ /* 0x000fc40006000000 */
[----:B------:R-:W-:Y:S01]  /*5490*/  FSEL R71, R152, -INF , !P4 ;  /* 0xff80000098477808 */ /* 0x000fe20006000000 */
[C---:B----4-:R-:W-:Y:S01]  /*54a0*/  HMMA.16816.F32.BF16 R32, R24.reuse, R60, R80 ;  /* 0x0000003c1820723c */ /* 0x050fe20000041850 */
[----:B------:R-:W-:Y:S01]  /*54b0*/  FSEL R169, R169, -INF , !P4 ;  /* 0xff800000a9a97808 */ /* 0x000fe20006000000 */
[----:B------:R2:W4:Y:S01]  /*54c0*/  MUFU.TANH R65, R3 ;  /* 0x0000000300417308 */ /* 0x0005220000002400 */
[----:B------:R-:W-:Y:S02]  /*54d0*/  FSEL R167, R167, -INF , !P4 ;  /* 0xff800000a7a77808 */ /* 0x000fe40006000000 */
[----:B------:R-:W-:Y:S01]  /*54e0*/  ISETP.GE.AND P4, PT, R2, UR18, PT ;  /* 0x0000001202007c0c */ /* 0x000fe2000bf86270 */
[----:B------:R-:W-:Y:S01]  /*54f0*/  VIADD R2, R0, 0xffffffd1 ;  /* 0xffffffd100027836 */ /* 0x000fe20000000000 */
[----:B------:R-:W-:Y:S01]  /*5500*/  FSEL R184, R184, -INF , !P3 ;  /* 0xff800000b8b87808 */ /* 0x000fe20005800000 */
[----:B------:R-:W-:Y:S01]  /*5510*/  HMMA.16816.F32.BF16 R24, R24, R62, R84 ;  /* 0x0000003e1818723c */ /* 0x000fe20000041854 */
[----:B------:R-:W-:Y:S01]  /*5520*/  FSEL R177, R177, -INF , !P3 ;  /* 0xff800000b1b17808 */ /* 0x000fe20005800000 */
[----:B------:R-:W3:Y:S01]  /*5530*/  MUFU.TANH R51, R51 ;  /* 0x0000003300337308 */ /* 0x000ee20000002400 */
[----:B------:R-:W-:-:S02]  /*5540*/  FSEL R203, R203, -INF , !P3 ;  /* 0xff800000cbcb7808 */ /* 0x000fc40005800000 */
[----:B------:R-:W-:Y:S02]  /*5550*/  FSEL R199, R199, -INF , !P3 ;  /* 0xff800000c7c77808 */ /* 0x000fe40005800000 */
[----:B------:R-:W-:Y:S01]  /*5560*/  ISETP.GE.AND P3, PT, R2, UR18, PT ;  /* 0x0000001202007c0c */ /* 0x000fe2000bf66270 */
[----:B------:R-:W-:Y:S01]  /*5570*/  VIADD R2, R0, 0xffffffd8 ;  /* 0xffffffd800027836 */ /* 0x000fe20000000000 */
[----:B-1----:R-:W-:Y:S01]  /*5580*/  HMMA.16816.F32.BF16 R28, R4, R52, R28 ;  /* 0x00000034041c723c */ /* 0x002fe2000004181c */
[----:B------:R-:W-:Y:S02]  /*5590*/  FSEL R179, R179, -INF , !P2 ;  /* 0xff800000b3b37808 */ /* 0x000fe40005000000 */
[----:B------:R-:W-:Y:S01]  /*55a0*/  FSEL R174, R174, -INF , !P2 ;  /* 0xff800000aeae7808 */ /* 0x000fe20005000000 */
[----:B--2---:R-:W-:Y:S01]  /*55b0*/  FMUL.FTZ R3, R56, UR19 ;  /* 0x0000001338037c20 */ /* 0x004fe20008410000 */
[----:B------:R-:W-:Y:S02]  /*55c0*/  FSEL R197, R197, -INF , !P2 ;  /* 0xff800000c5c57808 */ /* 0x000fe40005000000 */
[----:B------:R-:W-:Y:S01]  /*55d0*/  FSEL R194, R194, -INF , !P2 ;  /* 0xff800000c2c27808 */ /* 0x000fe20005000000 */
[----:B------:R-:W-:Y:S01]  /*55e0*/  HMMA.16816.F32.BF16 R20, R16, R44, R32 ;  /* 0x0000002c1014723c */ /* 0x000fe20000041820 */
[----:B------:R-:W-:Y:S01]  /*55f0*/  ISETP.GE.AND P2, PT, R2, UR18, PT ;  /* 0x0000001202007c0c */ /* 0x000fe2000bf46270 */
[----:B------:R1:W2:Y:S01]  /*5600*/  MUFU.TANH R43, R3 ;  /* 0x00000003002b7308 */ /* 0x0002a20000002400 */
[----:B------:R-:W-:-:S02]  /*5610*/  IADD3 R2, PT, PT, R0, -0x27, RZ ;  /* 0xffffffd900027810 */ /* 0x000fc40007ffe0ff */
[----:B------:R-:W-:Y:S02]  /*5620*/  FSEL R178, R178, -INF , !P1 ;  /* 0xff800000b2b27808 */ /* 0x000fe40004800000 */
[----:B------:R-:W-:Y:S01]  /*5630*/  FSEL R176, R176, -INF , !P1 ;  /* 0xff800000b0b07808 */ /* 0x000fe20004800000 */
[----:B------:R-:W-:Y:S01]  /*5640*/  HMMA.16816.F32.BF16 R16, R16, R46, R24 ;  /* 0x0000002e1010723c */ /* 0x000fe20000041818 */
[----:B------:R-:W-:Y:S02]  /*5650*/  FSEL R196, R196, -INF , !P1 ;  /* 0xff800000c4c47808 */ /* 0x000fe40004800000 */
[----:B------:R-:W-:Y:S01]  /*5660*/  FSEL R192, R192, -INF , !P1 ;  /* 0xff800000c0c07808 */ /* 0x000fe20004800000 */
[----:B------:R-:W-:Y:S01]  /*5670*/  FMUL.FTZ R28, R28, UR19 ;  /* 0x000000131c1c7c20 */ /* 0x000fe20008410000 */
[----:B------:R-:W-:Y:S01]  /*5680*/  ISETP.GE.AND P1, PT, R2, UR18, PT ;  /* 0x0000001202007c0c */ /* 0x000fe2000bf26270 */
[----:B------:R-:W-:Y:S01]  /*5690*/  VIADD R2, R0, 0xffffffe0 ;  /* 0xffffffe000027836 */ /* 0x000fe20000000000 */
[----:B------:R-:W-:Y:S01]  /*56a0*/  FSEL R79, R141, -INF , !P0 ;  /* 0xff8000008d4f7808 */ /* 0x000fe20004000000 */
[----:B------:R-:W-:Y:S01]  /*56b0*/  FMUL.FTZ R29, R29, UR19 ;  /* 0x000000131d1d7c20 */ /* 0x000fe20008410000 */
[----:B------:R-:W-:Y:S01]  /*56c0*/  FSEL R78, R143, -INF , !P0 ;  /* 0xff8000008f4e7808 */ /* 0x000fe20004000000 */
[----:B------:R-:W2:Y:S01]  /*56d0*/  MUFU.TANH R37, R28 ;  /* 0x0000001c00257308 */ /* 0x000ea20000002400 */
[----:B------:R-:W-:Y:S01]  /*56e0*/  FSEL R187, R187, -INF , !P0 ;  /* 0xff800000bbbb7808 */ /* 0x000fe20004000000 */
[----:B-1----:R-:W-:Y:S01]  /*56f0*/  FMUL.FTZ R3, R48, UR19 ;  /* 0x0000001330037c20 */ /* 0x002fe20008410000 */
[----:B------:R-:W-:Y:S01]  /*5700*/  FSEL R185, R185, -INF , !P0 ;  /* 0xff800000b9b97808 */ /* 0x000fe20004000000 */
[----:B------:R-:W-:Y:S01]  /*5710*/  FMUL.FTZ R24, R30, UR19 ;  /* 0x000000131e187c20 */ /* 0x000fe20008410000 */
[----:B------:R-:W-:Y:S01]  /*5720*/  ISETP.GE.AND P0, PT, R2, UR18, PT ;  /* 0x0000001202007c0c */ /* 0x000fe2000bf06270 */
[----:B------:R-:W-:Y:S01]  /*5730*/  VIADD R2, R0, 0xffffffe1 ;  /* 0xffffffe100027836 */ /* 0x000fe20000000000 */
[----:B------:R-:W-:Y:S01]  /*5740*/  HMMA.16816.F32.BF16 R32, R4, R54, R12 ;  /* 0x000000360420723c */ /* 0x000fe2000004180c */
[----:B------:R1:W1:Y:S01]  /*5750*/  MUFU.TANH R39, R3 ;  /* 0x0000000300277308 */ /* 0x0002620000002400 */
[----:B------:R-:W-:-:S02]  /*5760*/  FSEL R208, R133, -INF , !P4 ;  /* 0xff80000085d07808 */ /* 0x000fc40006000000 */
[----:B------:R-:W-:Y:S01]  /*5770*/  ISETP.GE.AND P5, PT, R2, UR18, PT ;  /* 0x0000001202007c0c */ /* 0x000fe2000bfa6270 */
[----:B------:R-:W-:Y:S01]  /*5780*/  VIADD R2, R0, 0xffffffe8 ;  /* 0xffffffe800027836 */ /* 0x000fe20000000000 */
[----:B------:R-:W-:Y:S02]  /*5790*/  FSEL R204, R134, -INF , !P4 ;  /* 0xff80000086cc7808 */ /* 0x000fe40006000000 */
[----:B------:R-:W-:Y:S01]  /*57a0*/  FSEL R228, R135, -INF , !P4 ;  /* 0xff80000087e47808 */ /* 0x000fe20006000000 */
[----:B------:R-:W2:Y:S01]  /*57b0*/  MUFU.TANH R25, R29 ;  /* 0x0000001d00197308 */ /* 0x000ea20000002400 */
[----:B------:R-:W-:Y:S02]  /*57c0*/  FSEL R225, R142, -INF , !P4 ;  /* 0xff8000008ee17808 */ /* 0x000fe40006000000 */
[----:B------:R-:W-:Y:S02]  /*57d0*/  ISETP.GE.AND P4, PT, R2, UR18, PT ;  /* 0x0000001202007c0c */ /* 0x000fe4000bf86270 */
[----:B------:R-:W-:-:S02]  /*57e0*/  IADD3 R2, PT, PT, R0, -0x17, RZ ;  /* 0xffffffe900027810 */ /* 0x000fc40007ffe0ff */
[----:B------:R-:W-:Y:S01]  /*57f0*/  FSEL R207, R132, -INF , !P3 ;  /* 0xff80000084cf7808 */ /* 0x000fe20005800000 */
[----:B------:R-:W2:Y:S01]  /*5800*/  MUFU.TANH R24, R24 ;  /* 0x0000001800187308 */ /* 0x000ea20000002400 */
[----:B------:R-:W-:Y:S01]  /*5810*/  FSEL R198, R198, -INF , !P3 ;  /* 0xff800000c6c67808 */ /* 0x000fe20005800000 */
[----:B-1----:R-:W-:Y:S01]  /*5820*/  FMUL.FTZ R3, R50, UR19 ;  /* 0x0000001332037c20 */ /* 0x002fe20008410000 */
[----:B------:R-:W-:Y:S02]  /*5830*/  FSEL R223, R140, -INF , !P3 ;  /* 0xff8000008cdf7808 */ /* 0x000fe40005800000 */
[----:B------:R-:W-:Y:S02]  /*5840*/  FSEL R222, R222, -INF , !P3 ;  /* 0xff800000dede7808 */ /* 0x000fe40005800000 */
[----:B------:R-:W-:Y:S01]  /*5850*/  ISETP.GE.AND P3, PT, R2, UR18, PT ;  /* 0x0000001202007c0c */ /* 0x000fe2000bf66270 */
[----:B------:R1:W1:Y:S01]  /*5860*/  MUFU.TANH R38, R3 ;  /* 0x0000000300267308 */ /* 0x0002620000002400 */
[----:B------:R-:W-:Y:S01]  /*5870*/  VIADD R2, R0, 0xfffffff0 ;  /* 0xfffffff000027836 */ /* 0x000fe20000000000 */
[----:B------:R-:W-:-:S02]  /*5880*/  FSEL R201, R91, -INF , !P2 ;  /* 0xff8000005bc97808 */ /* 0x000fc40005000000 */
[----:B------:R-:W-:Y:S02]  /*5890*/  FSEL R195, R126, -INF , !P2 ;  /* 0xff8000007ec37808 */ /* 0x000fe40005000000 */
[----:B------:R-:W-:Y:S02]  /*58a0*/  FSEL R221, R128, -INF , !P2 ;  /* 0xff80000080dd7808 */ /* 0x000fe40005000000 */
[----:B---3--:R-:W-:Y:S02]  /*58b0*/  FSEL R218, R130, -INF , !P2 ;  /* 0xff80000082da7808 */ /* 0x008fe40005000000 */
[----:B------:R-:W-:Y:S01]  /*58c0*/  ISETP.GE.AND P2, PT, R2, UR18, PT ;  /* 0x0000001202007c0c */ /* 0x000fe2000bf46270 */
[----:B------:R-:W-:Y:S01]  /*58d0*/  VIADD R2, R0, 0xfffffff1 ;  /* 0xfffffff100027836 */ /* 0x000fe20000000000 */
[----:B------:R-:W-:Y:S02]  /*58e0*/  FSEL R193, R125, -INF , !P1 ;  /* 0xff8000007dc17808 */ /* 0x000fe40004800000 */
[----:B------:R-:W-:-:S02]  /*58f0*/  FSEL R186, R127, -INF , !P1 ;  /* 0xff8000007fba7808 */ /* 0x000fc40004800000 */
[----:B------:R-:W-:Y:S01]  /*5900*/  FSEL R216, R129, -INF , !P1 ;  /* 0xff80000081d87808 */ /* 0x000fe20004800000 */
[----:B-1----:R-:W-:Y:S01]  /*5910*/  FMUL.FTZ R3, R31, UR19 ;  /* 0x000000131f037c20 */ /* 0x002fe20008410000 */
[----:B------:R-:W-:Y:S01]  /*5920*/  FSEL R209, R131, -INF , !P1 ;  /* 0xff80000083d17808 */ /* 0x000fe20004800000 */
[C---:B------:R-:W-:Y:S01]  /*5930*/  HMMA.16816.F32.BF16 R28, R8.reuse, R52, R20 ;  /* 0x00000034081c723c */ /* 0x040fe20000041814 */
[----:B----4-:R-:W-:Y:S01]  /*5940*/  FSEL R233, R65, -INF , !P0 ;  /* 0xff80000041e97808 */ /* 0x010fe20004000000 */
[----:B------:R1:W3:Y:S01]  /*5950*/  MUFU.TANH R20, R3 ;  /* 0x0000000300147308 */ /* 0x0002e20000002400 */
[----:B------:R-:W-:Y:S02]  /*5960*/  FSEL R227, R68, -INF , !P0 ;  /* 0xff80000044e37808 */ /* 0x000fe40004000000 */
[----:B------:R-:W-:Y:S02]  /*5970*/  FSEL R234, R90, -INF , !P0 ;  /* 0xff8000005aea7808 */ /* 0x000fe40004000000 */
[----:B------:R-:W-:Y:S01]  /*5980*/  FSEL R232, R124, -INF , !P0 ;  /* 0xff8000007ce87808 */ /* 0x000fe20004000000 */
[----:B------:R-:W-:Y:S01]  /*5990*/  HMMA.16816.F32.BF16 R52, R8, R54, R16 ;  /* 0x000000360834723c */ /* 0x000fe20000041810 */
[----:B------:R-:W-:Y:S01]  /*59a0*/  BAR.SYNC.DEFER_BLOCKING 0x0 ;  /* 0x0000000000007b1d */ /* 0x000fe20000010000 */
[----:B------:R-:W-:-:S05]  /*59b0*/  ISETP.GE.AND P1, PT, R2, UR18, PT ;  /* 0x0000001202007c0c */ /* 0x000fca000bf26270 */
[----:B--2---:R-:W-:-:S13]  /*59c0*/  BRA.U !UP1, `(.L_x_97) ;  /* 0x0000000509087547 */ /* 0x004fda000b800000 */
[----:B------:R-:W-:Y:S02]  /*59d0*/  UIADD3 UR24, UPT, UPT, UR15, -0x2, URZ ;  /* 0xfffffffe0f187890 */ /* 0x000fe4000fffe0ff */
[----:B------:R-:W-:Y:S02]  /*59e0*/  USHF.L.U32 UR23, UR12, 0x4, URZ ;  /* 0x000000040c177899 */ /* 0x000fe400080006ff */
[----:B------:R-:W-:Y:S02]  /*59f0*/  UIMAD.WIDE.U32 UR26, UR24, UR12, URZ ;  /* 0x0000000c181a72a5 */ /* 0x000fe4000f8e00ff */
[----:B------:R-:W-:Y:S02]  /*5a00*/  USHF.L.U64.HI UR21, UR12, 0x4, UR13 ;  /* 0x000000040c157899 */ /* 0x000fe4000801020d */
[----:B------:R-:W-:Y:S02]  /*5a10*/  UIMAD UR24, UR24, UR13, UR27 ;  /* 0x0000000d181872a4 */ /* 0x000fe4000f8e021b */
[----:B------:R-:W-:Y:S01]  /*5a20*/  IMAD.U32 R2, RZ, RZ, UR26 ;  /* 0x0000001aff027e24 */ /* 0x000fe2000f8e00ff */
[----:B------:R-:W-:Y:S01]  /*5a30*/  ULEA UR25, UP0, UR26, UR23, 0x7 ;  /* 0x000000171a197291 */ /* 0x000fe2000f8038ff */
[----:B-1----:R-:W-:-:S02]  /*5a40*/  IMAD.U32 R3, RZ, RZ, UR27 ;  /* 0x0000001bff037e24 */ /* 0x002fc4000f8e00ff */
[----:B------:R-:W-:Y:S01]  /*5a50*/  IMAD.U32 R3, RZ, RZ, UR24 ;  /* 0x00000018ff037e24 */ /* 0x000fe2000f8e00ff */
[CC--:B------:R-:W-:Y:S01]  /*5a60*/  LEA R16, P0, R2.reuse, R191.reuse, 0x8 ;  /* 0x000000bf02107211 */ /* 0x0c0fe200078040ff */
[----:B------:R-:W-:Y:S02]  /*5a70*/  ULEA.HI.X UR24, UR26, UR21, UR24, 0x7, UP0 ;  /* 0x000000151a187291 */ /* 0x000fe400080f3c18 */
[----:B------:R-:W-:Y:S01]  /*5a80*/  UIADD3 UR27, UP0, UPT, UR25, UR23, URZ ;  /* 0x00000017191b7290 */ /* 0x000fe2000ff1e0ff */
[----:B------:R-:W-:Y:S01]  /*5a90*/  LEA.HI.X R17, R2, R190, R3, 0x8, P0 ;  /* 0x000000be02117211 */ /* 0x000fe200000f4403 */
[----:B------:R-:W-:Y:S02]  /*5aa0*/  IMAD.U32 R3, RZ, RZ, UR25 ;  /* 0x00000019ff037e24 */ /* 0x000fe4000f8e00ff */
[----:B------:R-:W-:Y:S01]  /*5ab0*/  IMAD.U32 R2, RZ, RZ, UR24 ;  /* 0x00000018ff027e24 */ /* 0x000fe2000f8e00ff */
[----:B------:R-:W-:Y:S01]  /*5ac0*/  UIADD3.X UR26, UPT, UPT, UR24, UR21, URZ, UP0, !UPT ;  /* 0x00000015181a7290 */ /* 0x000fe200087fe4ff */
[----:B------:R-:W-:Y:S01]  /*5ad0*/  @!PT LDS RZ, [RZ] ;  /* 0x00000000fffff984 */ /* 0x000fe20000000800 */
[----:B------:R-:W-:Y:S01]  /*5ae0*/  @!PT LDS RZ, [RZ] ;  /* 0x00000000fffff984 */ /* 0x000fe20000000800 */
[----:B------:R-:W-:Y:S01]  /*5af0*/  @!PT LDS RZ, [RZ] ;  /* 0x00000000fffff984 */ /* 0x000fe20000000800 */
[----:B------:R2:W-:Y:S01]  /*5b00*/  LDGSTS.E.BYPASS.LTC128B.128 [R36+0x4000], desc[UR16][R16.64] ;  /* 0x0400000010247fae */ /* 0x0005e2000b981a10 */
[----:B------:R-:W-:-:S04]  /*5b10*/  LEA R14, P0, R3, R191, 0x1 ;  /* 0x000000bf030e7211 */ /* 0x000fc800078008ff */
[----:B------:R-:W-:Y:S01]  /*5b20*/  LEA.HI.X R15, R3, R190, R2, 0x1, P0 ;  /* 0x000000be030f7211 */ /* 0x000fe200000f0c02 */
[----:B------:R-:W-:Y:S01]  /*5b30*/  IMAD.U32 R3, RZ, RZ, UR27 ;  /* 0x0000001bff037e24 */ /* 0x000fe2000f8e00ff */
[----:B------:R-:W-:Y:S01]  /*5b40*/  USHF.L.U32 UR27, UR12, 0x5, URZ ;  /* 0x000000050c1b7899 */ /* 0x000fe200080006ff */
[----:B------:R-:W-:Y:S01]  /*5b50*/  IMAD.U32 R2, RZ, RZ, UR26 ;  /* 0x0000001aff027e24 */ /* 0x000fe2000f8e00ff */
[----:B------:R-:W-:Y:S01]  /*5b60*/  USHF.L.U64.HI UR26, UR12, 0x5, UR13 ;  /* 0x000000050c1a7899 */ /* 0x000fe2000801020d */
[----:B------:R2:W-:Y:S01]  /*5b70*/  LDGSTS.E.BYPASS.LTC128B.128 [R36+0x4800], desc[UR16][R14.64] ;  /* 0x048000000e247fae */ /* 0x0005e2000b981a10 */
[----:B------:R-:W-:Y:S01]  /*5b80*/  UIADD3 UR29, UP0, UPT, UR27, UR25, URZ ;  /* 0x000000191b1d7290 */ /* 0x000fe2000ff1e0ff */
[----:B------:R-:W-:-:S03]  /*5b90*/  LEA R12, P0, R3, R191, 0x1 ;  /* 0x000000bf030c7211 */ /* 0x000fc600078008ff */
[----:B------:R-:W-:Y:S01]  /*5ba0*/  UIADD3.X UR28, UPT, UPT, UR26, UR24, URZ, UP0, !UPT ;  /* 0x000000181a1c7290 */ /* 0x000fe200087fe4ff */
[----:B------:R-:W-:Y:S01]  /*5bb0*/  LEA.HI.X R13, R3, R190, R2, 0x1, P0 ;  /* 0x000000be030d7211 */ /* 0x000fe200000f0c02 */
[----:B------:R-:W-:Y:S01]  /*5bc0*/  IMAD.U32 R3, RZ, RZ, UR29 ;  /* 0x0000001dff037e24 */ /* 0x000fe2000f8e00ff */
[----:B------:R-:W-:-:S03]  /*5bd0*/  ULEA UR25, UP0, UR12, UR25, 0x6 ;  /* 0x000000190c197291 */ /* 0x000fc6000f8030ff */
[----:B------:R-:W-:Y:S01]  /*5be0*/  MOV R2, UR28 ;  /* 0x0000001c00027c02 */ /* 0x000fe20008000f00 */
[----:B------:R-:W-:Y:S01]  /*5bf0*/  ULEA.HI.X UR12, UR12, UR24, UR13, 0x6, UP0 ;  /* 0x000000180c0c7291 */ /* 0x000fe200080f340d */
[CC--:B------:R-:W-:Y:S01]  /*5c00*/  LEA R10, P0, R3.reuse, R191.reuse, 0x1 ;  /* 0x000000bf030a7211 */ /* 0x0c0fe200078008ff */
[----:B------:R-:W-:Y:S01]  /*5c10*/  UIADD3 UR29, UP0, UPT, UR29, UR23, URZ ;  /* 0x000000171d1d7290 */ /* 0x000fe2000ff1e0ff */
[----:B------:R2:W-:Y:S02]  /*5c20*/  LDGSTS.E.BYPASS.LTC128B.128 [R36+0x5000], desc[UR16][R12.64] ;  /* 0x050000000c247fae */ /* 0x0005e4000b981a10 */
[----:B------:R-:W-:Y:S01]  /*5c30*/  LEA.HI.X R11, R3, R190, R2, 0x1, P0 ;  /* 0x000000be030b7211 */ /* 0x000fe200000f0c02 */
[----:B------:R-:W-:Y:S01]  /*5c40*/  IMAD.U32 R3, RZ, RZ, UR25 ;  /* 0x00000019ff037e24 */ /* 0x000fe2000f8e00ff */
[----:B------:R-:W-:Y:S01]  /*5c50*/  UIADD3.X UR28, UPT, UPT, UR28, UR21, URZ, UP0, !UPT ;  /* 0x000000151c1c7290 */ /* 0x000fe200087fe4ff */
[----:B------:R-:W-:Y:S01]  /*5c60*/  IMAD.U32 R2, RZ, RZ, UR12 ;  /* 0x0000000cff027e24 */ /* 0x000fe2000f8e00ff */
[----:B------:R-:W-:Y:S01]  /*5c70*/  UIADD3 UR23, UP0, UPT, UR25, UR23, URZ ;  /* 0x0000001719177290 */ /* 0x000fe2000ff1e0ff */
[----:B------:R2:W-:Y:S01]  /*5c80*/  LDGSTS.E.BYPASS.LTC128B.128 [R36+0x5800], desc[UR16][R10.64] ;  /* 0x058000000a247fae */ /* 0x0005e2000b981a10 */
[----:B------:R-:W-:-:S02]  /*5c90*/  LEA R6, P0, R3, R191, 0x1 ;  /* 0x000000bf03067211 */ /* 0x000fc400078008ff */
[----:B------:R-:W-:Y:S02]  /*5ca0*/  UIADD3.X UR21, UPT, UPT, UR12, UR21, URZ, UP0, !UPT ;  /* 0x000000150c157290 */ /* 0x000fe400087fe4ff */
[----:B------:R-:W-:Y:S01]  /*5cb0*/  LEA.HI.X R7, R3, R190, R2, 0x1, P0 ;  /* 0x000000be03077211 */ /* 0x000fe200000f0c02 */
[----:B------:R-:W-:Y:S01]  /*5cc0*/  IMAD.U32 R3, RZ, RZ, UR29 ;  /* 0x0000001dff037e24 */ /* 0x000fe2000f8e00ff */
[----:B------:R-:W-:Y:S01]  /*5cd0*/  UIADD3 UR25, UP0, UPT, UR25, UR27, URZ ;  /* 0x0000001b19197290 */ /* 0x000fe2000ff1e0ff */
[----:B------:R-:W-:-:S03]  /*5ce0*/  IMAD.U32 R2, RZ, RZ, UR28 ;  /* 0x0000001cff027e24 */ /* 0x000fc6000f8e00ff */
[C---:B------:R-:W-:Y:S01]  /*5cf0*/  LEA R8, P0, R3.reuse, R191, 0x1 ;  /* 0x000000bf03087211 */ /* 0x040fe200078008ff */
[----:B------:R-:W-:Y:S01]  /*5d00*/  UIADD3.X UR12, UPT, UPT, UR12, UR26, URZ, UP0, !UPT ;  /* 0x0000001a0c0c7290 */ /* 0x000fe200087fe4ff */
[----:B------:R-:W-:Y:S02]  /*5d10*/  IMAD.U32 R18, RZ, RZ, UR25 ;  /* 0x00000019ff127e24 */ /* 0x000fe4000f8e00ff */
[----:B------:R-:W-:Y:S01]  /*5d20*/  LEA.HI.X R9, R3, R190, R2, 0x1, P0 ;  /* 0x000000be03097211 */ /* 0x000fe200000f0c02 */
[----:B------:R-:W-:Y:S01]  /*5d30*/  IMAD.U32 R2, RZ, RZ, UR21 ;  /* 0x00000015ff027e24 */ /* 0x000fe2000f8e00ff */
[----:B------:R-:W-:-:S03]  /*5d40*/  MOV R3, UR23 ;  /* 0x0000001700037c02 */ /* 0x000fc60008000f00 */
[----:B------:R2:W-:Y:S01]  /*5d50*/  LDGSTS.E.BYPASS.LTC128B.128 [R36+0x6000], desc[UR16][R8.64] ;  /* 0x0600000008247fae */ /* 0x0005e2000b981a10 */
[----:B------:R-:W-:-:S03]  /*5d60*/  LEA R4, P0, R3, R191, 0x1 ;  /* 0x000000bf03047211 */ /* 0x000fc600078008ff */
[----:B------:R2:W-:Y:S01]  /*5d70*/  LDGSTS.E.BYPASS.LTC128B.128 [R36+0x6800], desc[UR16][R6.64] ;  /* 0x0680000006247fae */ /* 0x0005e2000b981a10 */
[----:B------:R-:W-:Y:S01]  /*5d80*/  LEA.HI.X R5, R3, R190, R2, 0x1, P0 ;  /* 0x000000be03057211 */ /* 0x000fe200000f0c02 */
[----:B------:R-:W-:Y:S01]  /*5d90*/  IMAD.U32 R3, RZ, RZ, UR12 ;  /* 0x0000000cff037e24 */ /* 0x000fe2000f8e00ff */
[----:B------:R-:W-:-:S03]  /*5da0*/  LEA R2, P0, R18, R191, 0x1 ;  /* 0x000000bf12027211 */ /* 0x000fc600078008ff */
[----:B------:R2:W-:Y:S01]  /*5db0*/  LDGSTS.E.BYPASS.LTC128B.128 [R36+0x7000], desc[UR16][R4.64] ;  /* 0x0700000004247fae */ /* 0x0005e2000b981a10 */
[----:B------:R-:W-:-:S05]  /*5dc0*/  LEA.HI.X R3, R18, R190, R3, 0x1, P0 ;  /* 0x000000be12037211 */ /* 0x000fca00000f0c03 */
[----:B------:R2:W-:Y:S04]  /*5dd0*/  LDGSTS.E.BYPASS.LTC128B.128 [R36+0x7800], desc[UR16][R2.64] ;  /* 0x0780000002247fae */ /* 0x0005e8000b981a10 */
[----:B------:R-:W0:Y:S02]  /*5de0*/  LDGDEPBAR ;  /* 0x00000000000079af */ /* 0x000e240000000000 */
.L_x_97:
[----:B--2---:R-:W-:Y:S01]  /*5df0*/  FMNMX3.FTZ R2, R102, R101, R98, !PT ;  /* 0x0000006566027276 */ /* 0x004fe20007810062 */
[----:B------:R-:W-:Y:S01]  /*5e00*/  FMUL.FTZ R4, R32, UR19 ;  /* 0x0000001320047c20 */ /* 0x000fe20008410000 */
[----:B-1----:R-:W-:Y:S01]  /*5e10*/  FMNMX3.FTZ R3, R97, R96, R94, !PT ;  /* 0x0000006061037276 */ /* 0x002fe2000781005e */
[----:B------:R-:W-:Y:S01]  /*5e20*/  FMUL.FTZ R6, R33, UR19 ;  /* 0x0000001321067c20 */ /* 0x000fe20008410000 */
[----:B------:R-:W-:Y:S01]  /*5e30*/  FMNMX3.FTZ R2, R2, R99, R113, !PT ;  /* 0x0000006302027276 */ /* 0x000fe20007810071 */
[----:B------:R1:W-:Y:S01]  /*5e40*/  MUFU.TANH R8, R4 ;  /* 0x0000000400087308 */ /* 0x0003e20000002400 */
[----:B------:R-:W-:Y:S01]  /*5e50*/  FMNMX3.FTZ R3, R3, R95, R108, !PT ;  /* 0x0000005f03037276 */ /* 0x000fe2000781006c */
[----:B------:R-:W2:Y:S01]  /*5e60*/  LDCU UR12, c[0x0][0x45c] ;  /* 0x00008b80ff0c77ac */ /* 0x000ea20008000800 */
[----:B------:R-:W-:Y:S01]  /*5e70*/  FMNMX3.FTZ R2, R2, R111, R112, !PT ;  /* 0x0000006f02027276 */ /* 0x000fe20007810070 */
[----:B------:R-:W-:Y:S01]  /*5e80*/  STL [R1+0x100], R200 ;  /* 0x000100c801007387 */ /* 0x000fe20000100800 */
[----:B------:R-:W-:-:S02]  /*5e90*/  FMNMX3.FTZ R3, R3, R100, R103, !PT ;  /* 0x0000006403037276 */ /* 0x000fc40007810067 */
[----:B------:R-:W-:Y:S01]  /*5ea0*/  FMNMX3.FTZ R2, R2, R110, R151, !PT ;  /* 0x0000006e02027276 */ /* 0x000fe20007810097 */
[----:B------:R4:W-:Y:S01]  /*5eb0*/  MUFU.TANH R7, R6 ;  /* 0x0000000600077308 */ /* 0x0009e20000002400 */
[----:B------:R-:W-:Y:S01]  /*5ec0*/  IADD3 R5, PT, PT, R0, -0x8, RZ ;  /* 0xfffffff800057810 */ /* 0x000fe20007ffe0ff */
[----:B------:R-:W-:Y:S01]  /*5ed0*/  STL [R1+0xfc], R107 ;  /* 0x0000fc6b01007387 */ /* 0x000fe20000100800 */
[----:B------:R-:W-:Y:S02]  /*5ee0*/  FMNMX3.FTZ R2, R2, R150, R149, !PT ;  /* 0x0000009602027276 */ /* 0x000fe40007810095 */
[----:B------:R-:W-:Y:S01]  /*5ef0*/  FMNMX3.FTZ R3, R3, R92, R148, !PT ;  /* 0x0000005c03037276 */ /* 0x000fe20007810094 */
[----:B------:R-:W-:Y:S01]  /*5f00*/  STL [R1+0xf8], R106 ;  /* 0x0000f86a01007387 */ /* 0x000fe20000100800 */
[----:B------:R-:W-:Y:S02]  /*5f10*/  FMNMX3.FTZ R2, R2, R72, R166, !PT ;  /* 0x0000004802027276 */ /* 0x000fe400078100a6 */
[----:B------:R-:W-:Y:S01]  /*5f20*/  ISETP.GE.AND P0, PT, R5, UR18, PT ;  /* 0x0000001205007c0c */ /* 0x000fe2000bf06270 */
[----:B-1----:R-:W-:Y:S01]  /*5f30*/  FMUL.FTZ R4, R34, UR19 ;  /* 0x0000001322047c20 */ /* 0x002fe20008410000 */
[----:B------:R-:W-:Y:S01]  /*5f40*/  IADD3 R5, PT, PT, R0, -0x7, RZ ;  /* 0xfffffff900057810 */ /* 0x000fe20007ffe0ff */
[----:B------:R-:W-:Y:S01]  /*5f50*/  STL [R1+0xf4], R105 ;  /* 0x0000f46901007387 */ /* 0x000fe20000100800 */
[----:B------:R-:W-:-:S02]  /*5f60*/  FMNMX3.FTZ R3, R3, R147, R146, !PT ;  /* 0x0000009303037276 */ /* 0x000fc40007810092 */
[----:B------:R-:W-:Y:S01]  /*5f70*/  FMNMX3.FTZ R0, R2, R165, R163, !PT ;  /* 0x000000a502007276 */ /* 0x000fe200078100a3 */
[----:B------:R-:W1:Y:S01]  /*5f80*/  MUFU.TANH R4, R4 ;  /* 0x0000000400047308 */ /* 0x000e620000002400 */
[----:B------:R-:W-:Y:S01]  /*5f90*/  FMNMX3.FTZ R3, R3, R69, R162, !PT ;  /* 0x0000004503037276 */ /* 0x000fe200078100a2 */
[----:B----4-:R-:W-:Y:S01]  /*5fa0*/  FMUL.FTZ R6, R35, UR19 ;  /* 0x0000001323067c20 */ /* 0x010fe20008410000 */
[----:B------:R-:W-:Y:S01]  /*5fb0*/  FMNMX3.FTZ R0, R0, R161, R184, !PT ;  /* 0x000000a100007276 */ /* 0x000fe200078100b8 */
[----:B------:R-:W-:Y:S01]  /*5fc0*/  STL [R1+0xf0], R104 ;  /* 0x0000f06801007387 */ /* 0x000fe20000100800 */
[----:B------:R-:W-:Y:S02]  /*5fd0*/  FMNMX3.FTZ R3, R3, R159, R160, !PT ;  /* 0x0000009f03037276 */ /* 0x000fe400078100a0 */
[----:B------:R-:W-:Y:S02]  /*5fe0*/  FMNMX3.FTZ R0, R0, R179, R178, !PT ;  /* 0x000000b300007276 */ /* 0x000fe400078100b2 */
[----:B------:R-:W-:-:S02]  /*5ff0*/  FMNMX3.FTZ R2, R3, R71, R177, !PT ;  /* 0x0000004703027276 */ /* 0x000fc400078100b1 */
[----:B------:R-:W-:Y:S01]  /*6000*/  FMNMX3.FTZ R0, R0, R79, R208, !PT ;  /* 0x0000004f00007276 */ /* 0x000fe200078100d0 */
[----:B------:R-:W4:Y:S01]  /*6010*/  MUFU.TANH R3, R6 ;  /* 0x0000000600037308 */ /* 0x000f220000002400 */
[----:B------:R-:W-:Y:S02]  /*6020*/  FMNMX3.FTZ R2, R2, R174, R176, !PT ;  /* 0x000000ae02027276 */ /* 0x000fe400078100b0 */
[----:B------:R-:W-:Y:S02]  /*6030*/  FMNMX3.FTZ R0, R0, R207, R201, !PT ;  /* 0x000000cf00007276 */ /* 0x000fe400078100c9 */
[----:B------:R-:W-:Y:S02]  /*6040*/  FSEL R220, R42, -INF , !P5 ;  /* 0xff8000002adc7808 */ /* 0x000fe40006800000 */
[----:B------:R-:W-:Y:S02]  /*6050*/  FSEL R215, R38, -INF , !P4 ;  /* 0xff80000026d77808 */ /* 0x000fe40006000000 */
[----:B------:R-:W-:-:S02]  /*6060*/  FMNMX3.FTZ R0, R0, R193, R233, !PT ;  /* 0x000000c100007276 */ /* 0x000fc400078100e9 */
[----:B------:R-:W-:Y:S02]  /*6070*/  FMNMX3.FTZ R2, R2, R78, R204, !PT ;  /* 0x0000004e02027276 */ /* 0x000fe400078100cc */
[----:B------:R-:W-:Y:S02]  /*6080*/  FSEL R210, R51, -INF , !P3 ;  /* 0xff80000033d27808 */ /* 0x000fe40005800000 */
[----:B------:R-:W-:Y:S02]  /*6090*/  FSEL R231, R24, -INF , !P2 ;  /* 0xff80000018e77808 */ /* 0x000fe40005000000 */
[----:B------:R-:W-:Y:S02]  /*60a0*/  FMNMX3.FTZ R0, R0, R220, R215, !PT ;  /* 0x000000dc00007276 */ /* 0x000fe400078100d7 */
[----:B------:R-:W-:Y:S02]  /*60b0*/  FMNMX3.FTZ R2, R2, R198, R195, !PT ;  /* 0x000000c602027276 */ /* 0x000fe400078100c3 */
[----:B------:R-:W-:-:S02]  /*60c0*/  FSEL R206, R39, -INF , !P4 ;  /* 0xff80000027ce7808 */ /* 0x000fc40006000000 */
[----:B------:R-:W-:Y:S02]  /*60d0*/  FSEL R219, R41, -INF , !P4 ;  /* 0xff80000029db7808 */ /* 0x000fe40006000000 */
[----:B------:R-:W-:Y:S02]  /*60e0*/  FSEL R205, R43, -INF , !P4 ;  /* 0xff8000002bcd7808 */ /* 0x000fe40006000000 */
[----:B------:R-:W-:Y:S02]  /*60f0*/  ISETP.GE.AND P4, PT, R5, UR18, PT ;  /* 0x0000001205007c0c */ /* 0x000fe4000bf86270 */
[----:B---3--:R-:W-:Y:S02]  /*6100*/  FSEL R230, R20, -INF , !P1 ;  /* 0xff80000014e67808 */ /* 0x008fe40004800000 */
[----:B-1----:R-:W-:Y:S02]  /*6110*/  FSEL R226, R4, -INF , !P0 ;  /* 0xff80000004e27808 */ /* 0x002fe40004000000 */
[----:B------:R-:W-:-:S02]  /*6120*/  FMNMX3.FTZ R0, R0, R210, R231, !PT ;  /* 0x000000d200007276 */ /* 0x000fc400078100e7 */
[----:B------:R-:W-:Y:S02]  /*6130*/  FSEL R211, R64, -INF , !P5 ;  /* 0xff80000040d37808 */ /* 0x000fe40006800000 */
[----:B------:R-:W-:Y:S02]  /*6140*/  FMNMX3.FTZ R2, R2, R186, R227, !PT ;  /* 0x000000ba02027276 */ /* 0x000fe400078100e3 */
[----:B----4-:R-:W-:Y:S01]  /*6150*/  FSEL R238, R3, -INF , !P4 ;  /* 0xff80000003ee7808 */ /* 0x010fe20006000000 */
[----:B------:R-:W-:Y:S01]  /*6160*/  FMUL.FTZ R3, R57, UR19 ;  /* 0x0000001339037c20 */ /* 0x000fe20008410000 */
[----:B------:R-:W-:Y:S02]  /*6170*/  FMNMX3.FTZ R0, R0, R230, R226, !PT ;  /* 0x000000e600007276 */ /* 0x000fe400078100e2 */
[----:B------:R-:W-:Y:S01]  /*6180*/  FSEL R202, R40, -INF , !P3 ;  /* 0xff80000028ca7808 */ /* 0x000fe20005800000 */
[----:B------:R1:W3:Y:S01]  /*6190*/  MUFU.TANH R16, R3 ;  /* 0x0000000300107308 */ /* 0x0002e20000002400 */
[----:B------:R-:W-:-:S02]  /*61a0*/  FSEL R217, R37, -INF , !P2 ;  /* 0xff80000025d97808 */ /* 0x000fc40005000000 */
[----:B------:R-:W-:Y:S02]  /*61b0*/  FMNMX3.FTZ R2, R2, R211, R206, !PT ;  /* 0x000000d302027276 */ /* 0x000fe400078100ce */
[----:B------:R-:W-:Y:S02]  /*61c0*/  FMNMX.FTZ R0, R238, R0, !PT ;  /* 0x00000000ee007209 */ /* 0x000fe40007810000 */
[----:B------:R-:W-:Y:S02]  /*61d0*/  FSEL R214, R25, -INF , !P1 ;  /* 0xff80000019d67808 */ /* 0x000fe40004800000 */
[----:B------:R-:W-:Y:S01]  /*61e0*/  FSEL R213, R8, -INF , !P0 ;  /* 0xff80000008d57808 */ /* 0x000fe20004000000 */
[----:B------:R-:W-:Y:S01]  /*61f0*/  SHFL.BFLY PT, R5, R0, 0x2, 0x1f ;  /* 0x0c401f0000057f89 */ /* 0x000fe200000e0000 */
[----:B------:R-:W-:Y:S01]  /*6200*/  FMNMX3.FTZ R2, R2, R202, R217, !PT ;  /* 0x000000ca02027276 */ /* 0x000fe200078100d9 */
[----:B------:R-:W-:Y:S01]  /*6210*/  FMUL.FTZ R8, R53, UR19 ;  /* 0x0000001335087c20 */ /* 0x000fe20008410000 */
[----:B------:R-:W-:-:S02]  /*6220*/  FSEL R237, R7, -INF , !P4 ;  /* 0xff80000007ed7808 */ /* 0x000fc40006000000 */
[----:B------:R-:W-:Y:S02]  /*6230*/  FMNMX3.FTZ R2, R2, R214, R213, !PT ;  /* 0x000000d602027276 */ /* 0x000fe400078100d5 */
[----:B------:R-:W-:Y:S01]  /*6240*/  FSEL R212, R89, -INF , !P5 ;  /* 0xff80000059d47808 */ /* 0x000fe20006800000 */
[----:B-1----:R-:W-:Y:S01]  /*6250*/  FMUL.FTZ R3, R59, UR19 ;  /* 0x000000133b037c20 */ /* 0x002fe20008410000 */
[----:B------:R-:W-:Y:S01]  /*6260*/  FMNMX.FTZ R2, R237, R2, !PT ;  /* 0x00000002ed027209 */ /* 0x000fe20007810000 */
[----:B------:R-:W1:Y:S01]  /*6270*/  MUFU.TANH R8, R8 ;  /* 0x0000000800087308 */ /* 0x000e620000002400 */
[----:B------:R-:W-:Y:S02]  /*6280*/  FSEL R224, R88, -INF , !P5 ;  /* 0xff80000058e07808 */ /* 0x000fe40006800000 */
[----:B---3--:R-:W-:Y:S01]  /*6290*/  FSEL R183, R16, -INF , !P3 ;  /* 0xff80000010b77808 */ /* 0x008fe20005800000 */
[----:B------:R-:W3:Y:S04]  /*62a0*/  SHFL.BFLY PT, R4, R2, 0x2, 0x1f ;  /* 0x0c401f0002047f89 */ /* 0x000ee800000e0000 */
[----:B------:R4:W2:Y:S01]  /*62b0*/  MUFU.TANH R14, R3 ;  /* 0x00000003000e7308 */ /* 0x0008a20000002400 */
[----:B-1----:R-:W-:Y:S01]  /*62c0*/  FSEL R235, R8, -INF , !P4 ;  /* 0xff80000008eb7808 */ /* 0x002fe20006000000 */
[----:B----4-:R-:W-:Y:S01]  /*62d0*/  FMUL.FTZ R3, R28, UR19 ;  /* 0x000000131c037c20 */ /* 0x010fe20008410000 */
[----:B--2---:R-:W-:-:S02]  /*62e0*/  FSEL R191, R14, -INF , !P3 ;  /* 0xff8000000ebf7808 */ /* 0x004fc40005800000 */
[----:B---3--:R-:W-:-:S03]  /*62f0*/  FMNMX.FTZ R4, R2, R4, !PT ;  /* 0x0000000402047209 */ /* 0x008fc60007810000 */
[----:B------:R1:W2:Y:S01]  /*6300*/  MUFU.TANH R15, R3 ;  /* 0x00000003000f7308 */ /* 0x0002a20000002400 */
[----:B------:R-:W-:Y:S01]  /*6310*/  FMUL.FTZ R2, R29, UR19 ;  /* 0x000000131d027c20 */ /* 0x000fe20008410000 */
[----:B------:R-:W3:Y:S06]  /*6320*/  SHFL.BFLY PT, R6, R4, 0x1, 0x1f ;  /* 0x0c201f0004067f89 */ /* 0x000eec00000e0000 */
[----:B------:R4:W3:Y:S01]  /*6330*/  MUFU.TANH R13, R2 ;  /* 0x00000002000d7308 */ /* 0x0008e20000002400 */
[----:B-1----:R-:W-:Y:S01]  /*6340*/  FMNMX.FTZ R3, R0, R5, !PT ;  /* 0x0000000500037209 */ /* 0x002fe20007810000 */
[----:B------:R-:W-:Y:S01]  /*6350*/  FMUL.FTZ R0, R30, UR19 ;  /* 0x000000131e007c20 */ /* 0x000fe20008410000 */
[----:B------:R-:W-:-:S05]  /*6360*/  FMUL.FTZ R5, R55, UR19 ;  /* 0x0000001337057c20 */ /* 0x000fca0008410000 */
[----:B------:R1:W1:Y:S01]  /*6370*/  MUFU.TANH R9, R0 ;  /* 0x0000000000097308 */ /* 0x0002620000002400 */
[----:B------:R-:W1:Y:S01]  /*6380*/  SHFL.BFLY PT, R7, R3, 0x1, 0x1f ;  /* 0x0c201f0003077f89 */ /* 0x000e6200000e0000 */
[----:B----4-:R-:W-:Y:S01]  /*6390*/  IMAD.IADD R2, R164, 0x1, R181 ;  /* 0x00000001a4027824 */ /* 0x010fe200078e02b5 */
[----:B--2---:R-:W-:Y:S02]  /*63a0*/  FSEL R181, R15, -INF , !P2 ;  /* 0xff8000000fb57808 */ /* 0x004fe40005000000 */
[----:B---3--:R-:W-:Y:S02]  /*63b0*/  FMNMX.FTZ R77, R4, R6, !PT ;  /* 0x00000006044d7209 */ /* 0x008fe40007810000 */
[----:B------:R-:W-:Y:S01]  /*63c0*/  LEA R229, R2, UR6, 0x1 ;  /* 0x0000000602e57c11 */ /* 0x000fe2000f8e08ff */
[----:B------:R-:W2:Y:S01]  /*63d0*/  MUFU.TANH R5, R5 ;  /* 0x0000000500057308 */ /* 0x000ea20000002400 */
[----:B------:R-:W-:Y:S01]  /*63e0*/  FMNMX3.FTZ R2, R116, R115, R114, !PT ;  /* 0x0000007374027276 */ /* 0x000fe20007810072 */
[----:B------:R-:W-:Y:S01]  /*63f0*/  STL [R1+0x104], R77 ;  /* 0x0001044d01007387 */ /* 0x000fe20000100800 */
[----:B------:R-:W-:-:S02]  /*6400*/  FSEL R68, R13, -INF , !P1 ;  /* 0xff8000000d447808 */ /* 0x000fc40004800000 */
[----:B------:R-:W-:Y:S01]  /*6410*/  FMNMX3.FTZ R2, R2, R117, R139, !PT ;  /* 0x0000007502027276 */ /* 0x000fe2000781008b */
[----:B------:R-:W-:Y:S01]  /*6420*/  LDSM.16.MT88.4 R44, [R229+0x8000] ;  /* 0x00800000e52c783b */ /* 0x000fe20000004200 */
[----:B------:R-:W-:Y:S01]  /*6430*/  IADD3 R180, PT, PT, R180, R229, RZ ;  /* 0x000000e5b4b47210 */ /* 0x000fe20007ffe0ff */
[----:B-1----:R-:W-:Y:S01]  /*6440*/  FMUL.FTZ R0, R31, UR19 ;  /* 0x000000131f007c20 */ /* 0x002fe20008410000 */
[----:B------:R-:W-:Y:S01]  /*6450*/  FMNMX3.FTZ R2, R2, R136, R123, !PT ;  /* 0x0000008802027276 */ /* 0x000fe2000781007b */
[----:B------:R-:W-:Y:S01]  /*6460*/  LDSM.16.MT88.4 R56, [R229+0x8800] ;  /* 0x00880000e538783b */ /* 0x000fe20000004200 */
[----:B------:R-:W-:Y:S01]  /*6470*/  FSEL R190, R9, -INF , !P2 ;  /* 0xff80000009be7808 */ /* 0x000fe20005000000 */
[----:B------:R1:W3:Y:S01]  /*6480*/  MUFU.TANH R11, R0 ;  /* 0x00000000000b7308 */ /* 0x0002e20000002400 */
[----:B------:R-:W-:Y:S01]  /*6490*/  FMNMX3.FTZ R2, R2, R122, R157, !PT ;  /* 0x0000007a02027276 */ /* 0x000fe2000781009d */
[----:B------:R-:W-:Y:S01]  /*64a0*/  IMAD.IADD R152, R109, 0x1, R180 ;  /* 0x000000016d987824 */ /* 0x000fe200078e02b4 */
[----:B------:R-:W-:Y:S01]  /*64b0*/  FMNMX.FTZ R70, R3, R7, !PT ;  /* 0x0000000703467209 */ /* 0x000fe20007810000 */
[----:B------:R-:W-:Y:S01]  /*64c0*/  FMUL.FTZ R3, R77, UR12 ;  /* 0x0000000c4d037c20 */ /* 0x000fe20008410000 */
[----:B------:R-:W-:Y:S01]  /*64d0*/  FMNMX3.FTZ R2, R2, R154, R153, !PT ;  /* 0x0000009a02027276 */ /* 0x000fe20007810099 */
[----:B------:R-:W-:Y:S01]  /*64e0*/  LDSM.16.MT88.4 R80, [R180+0x8000] ;  /* 0x00800000b450783b */ /* 0x000fe20000004200 */
[----:B--2---:R-:W-:-:S02]  /*64f0*/  FSEL R236, R5, -INF , !P4 ;  /* 0xff80000005ec7808 */ /* 0x004fc40006000000 */
[----:B------:R-:W-:Y:S01]  /*6500*/  FMNMX3.FTZ R2, R2, R73, R173, !PT ;  /* 0x0000004902027276 */ /* 0x000fe200078100ad */
[----:B------:R-:W-:Y:S01]  /*6510*/  LDSM.16.MT88.4 R88, [R152+0x8000] ;  /* 0x008000009858783b */ /* 0x000fe20000004200 */
[----:B------:R-:W-:Y:S02]  /*6520*/  IADD3 R164, PT, PT, R109, R229, RZ ;  /* 0x000000e56da47210 */ /* 0x000fe40007ffe0ff */
[----:B------:R-:W-:Y:S01]  /*6530*/  FMNMX3.FTZ R2, R2, R170, R168, !PT ;  /* 0x000000aa02027276 */ /* 0x000fe200078100a8 */
[----:B------:R-:W-:Y:S03]  /*6540*/  STL [R1+0x108], R70 ;  /* 0x0001084601007387 */ /* 0x000fe60000100800 */
[----:B------:R-:W-:Y:S01]  /*6550*/  FMNMX3.FTZ R2, R2, R167, R199, !PT ;  /* 0x000000a702027276 */ /* 0x000fe200078100c7 */
[----:B-1----:R-:W-:Y:S01]  /*6560*/  FMUL.FTZ R0, R52, UR19 ;  /* 0x0000001334007c20 */ /* 0x002fe20008410000 */
[----:B---3--:R-:W-:Y:S01]  /*6570*/  FSEL R189, R11, -INF , !P1 ;  /* 0xff8000000bbd7808 */ /* 0x008fe20004800000 */
[----:B------:R-:W-:Y:S01]  /*6580*/  LDSM.16.MT88.4 R60, [R164+0x8800] ;  /* 0x00880000a43c783b */ /* 0x000fe20000004200 */
[----:B------:R-:W-:Y:S01]  /*6590*/  FMNMX3.FTZ R2, R2, R194, R192, !PT ;  /* 0x000000c202027276 */ /* 0x000fe200078100c0 */
[----:B------:R1:W2:Y:S02]  /*65a0*/  MUFU.TANH R12, R0 ;  /* 0x00000000000c7308 */ /* 0x0002a40000002400 */
[----:B------:R-:W-:Y:S01]  /*65b0*/  LDSM.16.MT88.4 R64, [R180+0x8800] ;  /* 0x00880000b440783b */ /* 0x000fe20000004200 */
[----:B------:R-:W-:-:S03]  /*65c0*/  FMNMX3.FTZ R2, R2, R185, R225, !PT ;  /* 0x000000b902027276 */ /* 0x000fc600078100e1 */
[----:B------:R-:W-:Y:S01]  /*65d0*/  LDSM.16.MT88.4 R84, [R152+0x8800] ;  /* 0x008800009854783b */ /* 0x000fe20000004200 */
[----:B------:R-:W-:-:S04]  /*65e0*/  FMNMX3.FTZ R2, R2, R222, R218, !PT ;  /* 0x000000de02027276 */ /* 0x000fc800078100da */
[----:B------:R-:W-:Y:S01]  /*65f0*/  FMNMX3.FTZ R5, R2, R209, R232, !PT ;  /* 0x000000d102057276 */ /* 0x000fe200078100e8 */
[----:B-1----:R-:W-:Y:S01]  /*6600*/  FMUL.FTZ R0, R54, UR19 ;  /* 0x0000001336007c20 */ /* 0x002fe20008410000 */
[----:B--2---:R-:W-:Y:S01]  /*6610*/  FSEL R182, R12, -INF , !P0 ;  /* 0xff8000000cb67808 */ /* 0x004fe20004000000 */
[----:B------:R-:W-:Y:S02]  /*6620*/  LDSM.16.MT88.4 R52, [R164+0x8000] ;  /* 0x00800000a434783b */ /* 0x000fe40000004200 */
[----:B------:R1:W2:Y:S02]  /*6630*/  MUFU.TANH R10, R0 ;  /* 0x00000000000a7308 */ /* 0x0002a40000002400 */
[----:B-1----:R-:W-:Y:S02]  /*6640*/  FMNMX3.FTZ R0, R121, R119, R118, !PT ;  /* 0x0000007779007276 */ /* 0x002fe40007810076 */
[----:B--2---:R-:W-:Y:S02]  /*6650*/  FSEL R188, R10, -INF , !P0 ;  /* 0xff8000000abc7808 */ /* 0x004fe40004000000 */
[----:B------:R-:W-:-:S02]  /*6660*/  FMNMX3.FTZ R0, R0, R120, R145, !PT ;  /* 0x0000007800007276 */ /* 0x000fc40007810091 */
[----:B------:R-:W-:Y:S02]  /*6670*/  FSETP.NEU.FTZ.AND P0, PT, R77, -INF , PT ;  /* 0xff8000004d00780b */ /* 0x000fe40003f1d000 */
[----:B------:R-:W-:Y:S02]  /*6680*/  FMNMX3.FTZ R0, R0, R138, R144, !PT ;  /* 0x0000008a00007276 */ /* 0x000fe40007810090 */
[----:B------:R-:W-:Y:S02]  /*6690*/  FSEL R3, R3, RZ, P0 ;  /* 0x000000ff03037208 */ /* 0x000fe40000000000 */
[----:B------:R-:W-:Y:S02]  /*66a0*/  FMNMX3.FTZ R0, R0, R137, R158, !PT ;  /* 0x0000008900007276 */ /* 0x000fe4000781009e */
[----:B------:R-:W-:Y:S01]  /*66b0*/  FSETP.NEU.FTZ.AND P0, PT, R70, -INF , PT ;  /* 0xff8000004600780b */ /* 0x000fe20003f1d000 */
[----:B------:R-:W-:Y:S01]  /*66c0*/  FFMA.FTZ R4, R97, UR12, -R3 ;  /* 0x0000000c61047c23 */ /* 0x000fe20008010803 */
[----:B------:R-:W-:Y:S01]  /*66d0*/  FMNMX3.FTZ R0, R0, R156, R155, !PT ;  /* 0x0000009c00007276 */ /* 0x000fe2000781009b */
[--C-:B------:R-:W-:Y:S01]  /*66e0*/  FFMA.FTZ R2, R96, UR12, -R3.reuse ;  /* 0x0000000c60027c23 */ /* 0x100fe20008010803 */
[----:B------:R-:W-:Y:S01]  /*66f0*/  FFMA.FTZ R6, R94, UR12, -R3 ;  /* 0x0000000c5e067c23 */ /* 0x000fe20008010803 */
[----:B------:R1:W-:Y:S01]  /*6700*/  MUFU.EX2 R242, R4 ;  /* 0x0000000400f27308 */ /* 0x0003e20000000800 */
[----:B------:R-:W-:-:S03]  /*6710*/  FMNMX3.FTZ R0, R0, R74, R175, !PT ;  /* 0x0000004a00007276 */ /* 0x000fc600078100af */
[----:B------:R-:W2:Y:S01]  /*6720*/  MUFU.EX2 R243, R2 ;  /* 0x0000000200f37308 */ /* 0x000ea20000000800 */
[----:B------:R-:W-:-:S03]  /*6730*/  FMNMX3.FTZ R0, R0, R172, R171, !PT ;  /* 0x000000ac00007276 */ /* 0x000fc600078100ab */
[----:B------:R3:W-:Y:S01]  /*6740*/  MUFU.EX2 R14, R6 ;  /* 0x00000006000e7308 */ /* 0x0007e20000000800 */
[----:B------:R-:W-:-:S04]  /*6750*/  FMNMX3.FTZ R0, R0, R169, R203, !PT ;  /* 0x000000a900007276 */ /* 0x000fc800078100cb */
[----:B------:R-:W-:Y:S02]  /*6760*/  FMNMX3.FTZ R0, R0, R197, R196, !PT ;  /* 0x000000c500007276 */ /* 0x000fe400078100c4 */
[----:B-1----:R-:W-:Y:S02]  /*6770*/  FMNMX3.FTZ R4, R5, R212, R205, !PT ;  /* 0x000000d405047276 */ /* 0x002fe400078100cd */
[----:B------:R-:W-:Y:S02]  /*6780*/  FMNMX3.FTZ R0, R0, R187, R228, !PT ;  /* 0x000000bb00007276 */ /* 0x000fe400078100e4 */
[----:B------:R-:W-:Y:S02]  /*6790*/  FMNMX3.FTZ R4, R4, R183, R181, !PT ;  /* 0x000000b704047276 */ /* 0x000fe400078100b5 */
[----:B------:R-:W-:Y:S02]  /*67a0*/  FMNMX3.FTZ R0, R0, R223, R221, !PT ;  /* 0x000000df00007276 */ /* 0x000fe400078100dd */
[----:B--2---:R-:W-:-:S02]  /*67b0*/  F2FP.BF16.F32.PACK_AB R8, R243, R242 ;  /* 0x000000f2f308723e */ /* 0x004fc400000010ff */
[----:B------:R-:W-:Y:S01]  /*67c0*/  FMNMX3.FTZ R7, R0, R216, R234, !PT ;  /* 0x000000d800077276 */ /* 0x000fe200078100ea */
[----:B------:R-:W-:-:S03]  /*67d0*/  FMUL.FTZ R0, R70, UR12 ;  /* 0x0000000c46007c20 */ /* 0x000fc60008410000 */
[----:B------:R-:W-:Y:S01]  /*67e0*/  FMNMX3.FTZ R2, R7, R224, R219, !PT ;  /* 0x000000e007027276 */ /* 0x000fe200078100db */
[--C-:B------:R-:W-:Y:S01]  /*67f0*/  FFMA.FTZ R7, R108, UR12, -R3.reuse ;  /* 0x0000000c6c077c23 */ /* 0x100fe20008010803 */
[----:B------:R-:W-:Y:S01]  /*6800*/  FSEL R12, R0, RZ, P0 ;  /* 0x000000ff000c7208 */ /* 0x000fe20000000000 */
[----:B------:R-:W-:Y:S02]  /*6810*/  FFMA.FTZ R0, R95, UR12, -R3 ;  /* 0x0000000c5f007c23 */ /* 0x000fe40008010803 */
[----:B------:R-:W-:Y:S02]  /*6820*/  MUFU.EX2 R16, R7 ;  /* 0x0000000700107308 */ /* 0x000fe40000000800 */
[--C-:B------:R-:W-:Y:S01]  /*6830*/  FFMA.FTZ R5, R102, UR12, -R12.reuse ;  /* 0x0000000c66057c23 */ /* 0x100fe2000801080c */
[----:B---3--:R-:W-:Y:S01]  /*6840*/  FFMA.FTZ R6, R101, UR12, -R12 ;  /* 0x0000000c65067c23 */ /* 0x008fe2000801080c */
[----:B------:R1:W2:Y:S04]  /*6850*/  MUFU.EX2 R18, R0 ;  /* 0x0000000000127308 */ /* 0x0002a80000000800 */
[----:B------:R3:W-:Y:S04]  /*6860*/  MUFU.EX2 R15, R5 ;  /* 0x00000005000f7308 */ /* 0x0007e80000000800 */
[----:B------:R4:W4:Y:S01]  /*6870*/  MUFU.EX2 R248, R6 ;  /* 0x0000000600f87308 */ /* 0x0009220000000800 */
[----:B-1----:R-:W-:Y:S01]  /*6880*/  FMNMX3.FTZ R0, R2, R191, R190, !PT ;  /* 0x000000bf02007276 */ /* 0x002fe200078100be */
[----:B--2---:R-:W-:Y:S01]  /*6890*/  STL [R1+0xa4], R18 ;  /* 0x0000a41201007387 */ /* 0x004fe20000100800 */
[----:B------:R-:W-:-:S02]  /*68a0*/  FMNMX3.FTZ R2, R4, R68, R182, !PT ;  /* 0x0000004404027276 */ /* 0x000fc400078100b6 */
[----:B------:R-:W-:Y:S01]  /*68b0*/  FMNMX3.FTZ R0, R0, R189, R188, !PT ;  /* 0x000000bd00007276 */ /* 0x000fe200078100bc */
[--C-:B---3--:R-:W-:Y:S01]  /*68c0*/  FFMA.FTZ R5, R98, UR12, -R12.reuse ;  /* 0x0000000c62057c23 */ /* 0x108fe2000801080c */
[----:B------:R-:W-:Y:S02]  /*68d0*/  FMNMX.FTZ R4, R235, R2, !PT ;  /* 0x00000002eb047209 */ /* 0x000fe40007810000 */
[----:B------:R-:W-:Y:S01]  /*68e0*/  FMNMX.FTZ R2, R236, R0, !PT ;  /* 0x00000000ec027209 */ /* 0x000fe20007810000 */
[----:B------:R1:W-:Y:S01]  /*68f0*/  MUFU.EX2 R244, R5 ;  /* 0x0000000500f47308 */ /* 0x0003e20000000800 */
[----:B------:R-:W-:Y:S01]  /*6900*/  FFMA.FTZ R0, R99, UR12, -R12 ;  /* 0x0000000c63007c23 */ /* 0x000fe2000801080c */
[----:B----4-:R-:W2:Y:S01]  /*6910*/  SHFL.BFLY PT, R6, R4, 0x2, 0x1f ;  /* 0x0c401f0004067f89 */ /* 0x010ea200000e0000 */
[----:B------:R-:W-:Y:S02]  /*6920*/  F2FP.BF16.F32.PACK_AB R10, R18, R14 ;  /* 0x0000000e120a723e */ /* 0x000fe400000010ff */
[----:B------:R-:W3:Y:S01]  /*6930*/  MUFU.EX2 R17, R0 ;  /* 0x0000000000117308 */ /* 0x000ee20000000800 */
[----:B------:R-:W-:Y:S01]  /*6940*/  F2FP.BF16.F32.PACK_AB R9, R248, R15 ;  /* 0x0000000ff809723e */ /* 0x000fe200000010ff */
[----:B-1----:R-:W1:Y:S04]  /*6950*/  SHFL.BFLY PT, R5, R2, 0x2, 0x1f ;  /* 0x0c401f0002057f89 */ /* 0x002e6800000e0000 */
[----:B---3--:R3:W-:Y:S01]  /*6960*/  STL [R1+0x9c], R17 ;  /* 0x00009c1101007387 */ /* 0x0087e20000100800 */
[----:B------:R-:W-:-:S03]  /*6970*/  F2FP.BF16.F32.PACK_AB R11, R17, R244 ;  /* 0x000000f4110b723e */ /* 0x000fc600000010ff */
[----:B------:R-:W-:Y:S01]  /*6980*/  STL [R1+0x98], R16 ;  /* 0x0000981001007387 */ /* 0x000fe20000100800 */
[----:B--2---:R-:W-:Y:S01]  /*6990*/  FMNMX.FTZ R0, R4, R6, !PT ;  /* 0x0000000604007209 */ /* 0x004fe20007810000 */
[--C-:B------:R-:W-:Y:S02]  /*69a0*/  FFMA.FTZ R4, R100, UR12, -R3.reuse ;  /* 0x0000000c64047c23 */ /* 0x100fe40008010803 */
[C---:B------:R-:W-:Y:S02]  /*69b0*/  HMMA.16816.F32.BF16 R32, R8.reuse, R44, RZ ;  /* 0x0000002c0820723c */ /* 0x040fe400000418ff */
[----:B------:R-:W2:Y:S06]  /*69c0*/  SHFL.BFLY PT, R7, R0, 0x1, 0x1f ;  /* 0x0c201f0000077f89 */ /* 0x000eac00000e0000 */
[----:B------:R-:W-:Y:S01]  /*69d0*/  HMMA.16816.F32.BF16 R48, R8, R52, RZ ;  /* 0x000000340830723c */ /* 0x000fe200000418ff */
[----:B-1----:R-:W-:Y:S01]  /*69e0*/  FMNMX.FTZ R2, R2, R5, !PT ;  /* 0x0000000502027209 */ /* 0x002fe20007810000 */
[----:B------:R-:W-:-:S04]  /*69f0*/  FFMA.FTZ R5, R103, UR12, -R3 ;  /* 0x0000000c67057c23 */ /* 0x000fc80008010803 */
[----:B------:R-:W1:Y:S01]  /*6a00*/  SHFL.BFLY PT, R6, R2, 0x1, 0x1f ;  /* 0x0c201f0002067f89 */ /* 0x000e6200000e0000 */
[----:B---3--:R3:W4:Y:S01]  /*6a10*/  MUFU.EX2 R17, R4 ;  /* 0x0000000400117308 */ /* 0x0087220000000800 */
[C---:B------:R-:W-:Y:S03]  /*6a20*/  HMMA.16816.F32.BF16 R40, R8.reuse, R80, RZ ;  /* 0x000000500828723c */ /* 0x040fe600000418ff */
[----:B------:R4:W-:Y:S05]  /*6a30*/  MUFU.EX2 R250, R5 ;  /* 0x0000000500fa7308 */ /* 0x0009ea0000000800 */
[----:B------:R-:W-:Y:S01]  /*6a40*/  HMMA.16816.F32.BF16 R36, R8, R88, RZ ;  /* 0x000000580824723c */ /* 0x000fe200000418ff */
[----:B--2---:R-:W-:Y:S01]  /*6a50*/  FMNMX.FTZ R76, R0, R7, !PT ;  /* 0x00000007004c7209 */ /* 0x004fe20007810000 */
[----:B---3--:R-:W-:-:S03]  /*6a60*/  FFMA.FTZ R4, R92, UR12, -R3 ;  /* 0x0000000c5c047c23 */ /* 0x008fc60008010803 */
[----:B------:R-:W-:Y:S01]  /*6a70*/  FSETP.NEU.FTZ.AND P0, PT, R76, -INF , PT ;  /* 0xff8000004c00780b */ /* 0x000fe20003f1d000 */
[----:B----4-:R2:W-:Y:S02]  /*6a80*/  STL [R1+0xac], R17 ;  /* 0x0000ac1101007387 */ /* 0x0105e40000100800 */
[C---:B------:R-:W-:Y:S01]  /*6a90*/  HMMA.16816.F32.BF16 R28, R8.reuse, R46, RZ ;  /* 0x0000002e081c723c */ /* 0x040fe200000418ff */
[----:B------:R3:W4:Y:S01]  /*6aa0*/  MUFU.EX2 R77, R4 ;  /* 0x00000004004d7308 */ /* 0x0007220000000800 */
[----:B------:R-:W-:Y:S01]  /*6ab0*/  FFMA.FTZ R5, R113, UR12, -R12 ;  /* 0x0000000c71057c23 */ /* 0x000fe2000801080c */
[----:B-1----:R-:W-:Y:S01]  /*6ac0*/  FMNMX.FTZ R75, R2, R6, !PT ;  /* 0x00000006024b7209 */ /* 0x002fe20007810000 */
[----:B------:R-:W-:Y:S02]  /*6ad0*/  FMUL.FTZ R2, R76, UR12 ;  /* 0x0000000c4c027c20 */ /* 0x000fe40008410000 */
[----:B------:R1:W-:Y:S02]  /*6ae0*/  MUFU.EX2 R245, R5 ;  /* 0x0000000500f57308 */ /* 0x0003e40000000800 */
[----:B------:R-:W-:Y:S01]  /*6af0*/  HMMA.16816.F32.BF16 R24, R8, R54, RZ ;  /* 0x000000360818723c */ /* 0x000fe200000418ff */
[----:B------:R-:W-:Y:S01]  /*6b00*/  FMUL.FTZ R0, R75, UR12 ;  /* 0x0000000c4b007c20 */ /* 0x000fe20008410000 */
[----:B------:R-:W-:-:S02]  /*6b10*/  FSEL R2, R2, RZ, P0 ;  /* 0x000000ff02027208 */ /* 0x000fc40000000000 */
[----:B------:R-:W-:Y:S01]  /*6b20*/  FSETP.NEU.FTZ.AND P0, PT, R75, -INF , PT ;  /* 0xff8000004b00780b */ /* 0x000fe20003f1d000 */
[--C-:B---3--:R-:W-:Y:S01]  /*6b30*/  FFMA.FTZ R4, R111, UR12, -R12.reuse ;  /* 0x0000000c6f047c23 */ /* 0x108fe2000801080c */
[----:B----4-:R-:W-:Y:S02]  /*6b40*/  F2FP.BF16.F32.PACK_AB R6, R77, R250 ;  /* 0x000000fa4d06723e */ /* 0x010fe400000010ff */
[----:B------:R-:W-:Y:S01]  /*6b50*/  HMMA.16816.F32.BF16 R20, R8, R82, RZ ;  /* 0x000000520814723c */ /* 0x000fe200000418ff */
[----:B------:R-:W-:Y:S01]  /*6b60*/  FSEL R0, R0, RZ, P0 ;  /* 0x000000ff00007208 */ /* 0x000fe20000000000 */
[----:B------:R3:W4:Y:S01]  /*6b70*/  MUFU.EX2 R13, R4 ;  /* 0x00000004000d7308 */ /* 0x0007220000000800 */
[----:B-1----:R-:W-:-:S04]  /*6b80*/  FFMA.FTZ R5, R112, UR12, -R12 ;  /* 0x0000000c70057c23 */ /* 0x002fc8000801080c */
[----:B------:R1:W-:Y:S01]  /*6b90*/  MUFU.EX2 R247, R5 ;  /* 0x0000000500f77308 */ /* 0x0003e20000000800 */
[----:B---3--:R-:W-:Y:S01]  /*6ba0*/  FFMA.FTZ R4, R110, UR12, -R12 ;  /* 0x0000000c6e047c23 */ /* 0x008fe2000801080c */
[----:B----4-:R-:W-:Y:S03]  /*6bb0*/  STL [R1+0xa8], R13 ;  /* 0x0000a80d01007387 */ /* 0x010fe60000100800 */
[----:B------:R3:W4:Y:S01]  /*6bc0*/  MUFU.EX2 R200, R4 ;  /* 0x0000000400c87308 */ /* 0x0007220000000800 */
[----:B------:R-:W-:Y:S01]  /*6bd0*/  STL [R1+0x10c], R76 ;  /* 0x00010c4c01007387 */ /* 0x000fe20000100800 */
[----:B-1----:R-:W-:-:S03]  /*6be0*/  F2FP.BF16.F32.PACK_AB R5, R13, R245 ;  /* 0x000000f50d05723e */ /* 0x002fc600000010ff */
[----:B------:R-:W-:Y:S01]  /*6bf0*/  STL [R1+0x110], R77 ;  /* 0x0001104d01007387 */ /* 0x000fe20000100800 */
[----:B---3--:R-:W-:-:S03]  /*6c00*/  F2FP.BF16.F32.PACK_AB R4, R17, R16 ;  /* 0x000000101104723e */ /* 0x008fc600000010ff */
[----:B----4-:R-:W-:Y:S01]  /*6c10*/  STL [R1+0x114], R200 ;  /* 0x000114c801007387 */ /* 0x010fe20000100800 */
[----:B--2---:R-:W-:Y:S01]  /*6c20*/  HMMA.16816.F32.BF16 R16, R8, R90, RZ ;  /* 0x0000005a0810723c */ /* 0x004fe200000418ff */
[--C-:B------:R-:W-:Y:S01]  /*6c30*/  FFMA.FTZ R8, R116, UR12, -R2.reuse ;  /* 0x0000000c74087c23 */ /* 0x100fe20008010802 */
[----:B------:R-:W-:Y:S01]  /*6c40*/  FFMA.FTZ R9, R115, UR12, -R2 ;  /* 0x0000000c73097c23 */ /* 0x000fe20008010802 */
[----:B------:R1:W-:Y:S01]  /*6c50*/  STL [R1+0x118], R75 ;  /* 0x0001184b01007387 */ /* 0x0003e20000100800 */
[----:B------:R-:W-:Y:S01]  /*6c60*/  FFMA.FTZ R10, R119, UR12, -R0 ;  /* 0x0000000c770a7c23 */ /* 0x000fe20008010800 */
[----:B------:R-:W-:Y:S01]  /*6c70*/  F2FP.BF16.F32.PACK_AB R7, R200, R247 ;  /* 0x000000f7c807723e */ /* 0x000fe200000010ff */
[----:B------:R2:W-:Y:S04]  /*6c80*/  MUFU.EX2 R252, R9 ;  /* 0x0000000900fc7308 */ /* 0x0005e80000000800 */
[----:B------:R3:W-:Y:S02]  /*6c90*/  MUFU.EX2 R92, R10 ;  /* 0x0000000a005c7308 */ /* 0x0007e40000000800 */
[----:B------:R-:W-:Y:S01]  /*6ca0*/  HMMA.16816.F32.BF16 R128, R4, R60, R48 ;  /* 0x0000003c0480723c */ /* 0x000fe20000041830 */
[----:B--2---:R-:W-:-:S07]  /*6cb0*/  FFMA.FTZ R9, R117, UR12, -R2 ;  /* 0x0000000c75097c23 */ /* 0x004fce0008010802 */
[----:B------:R-:W-:Y:S01]  /*6cc0*/  HMMA.16816.F32.BF16 R132, R4, R56, R32 ;  /* 0x000000380484723c */ /* 0x000fe20000041820 */
[----:B------:R2:W-:Y:S01]  /*6cd0*/  MUFU.EX2 R241, R9 ;  /* 0x0000000900f17308 */ /* 0x0005e20000000800 */
[----:B---3--:R-:W-:-:S03]  /*6ce0*/  FFMA.FTZ R10, R138, UR12, -R0 ;  /* 0x0000000c8a0a7c23 */ /* 0x008fc60008010800 */
[----:B-1----:R1:W-:Y:S03]  /*6cf0*/  MUFU.EX2 R75, R8 ;  /* 0x00000008004b7308 */ /* 0x0023e60000000800 */
[C---:B------:R-:W-:Y:S01]  /*6d00*/  HMMA.16816.F32.BF16 R124, R4.reuse, R64, R40 ;  /* 0x00000040047c723c */ /* 0x040fe20000041828 */
[----:B------:R-:W-:Y:S07]  /*6d10*/  MUFU.EX2 R77, R10 ;  /* 0x0000000a004d7308 */ /* 0x000fee0000000800 */
[----:B------:R-:W-:Y:S01]  /*6d20*/  HMMA.16816.F32.BF16 R140, R4, R84, R36 ;  /* 0x00000054048c723c */ /* 0x000fe20000041824 */
[----:B--2---:R-:W-:Y:S01]  /*6d30*/  FFMA.FTZ R9, R118, UR12, -R0 ;  /* 0x0000000c76097c23 */ /* 0x004fe20008010800 */
[----:B-1----:R-:W-:-:S03]  /*6d40*/  FFMA.FTZ R8, R114, UR12, -R2 ;  /* 0x0000000c72087c23 */ /* 0x002fc60008010802 */
[----:B------:R1:W-:Y:S03]  /*6d50*/  MUFU.EX2 R13, R9 ;  /* 0x00000009000d7308 */ /* 0x0003e60000000800 */
[C---:B------:R-:W-:Y:S01]  /*6d60*/  HMMA.16816.F32.BF16 R116, R4.reuse, R58, R28 ;  /* 0x0000003a0474723c */ /* 0x040fe2000004181c */
[----:B------:R2:W3:Y:S07]  /*6d70*/  MUFU.EX2 R106, R8 ;  /* 0x00000008006a7308 */ /* 0x0004ee0000000800 */
[----:B------:R-:W-:Y:S01]  /*6d80*/  HMMA.16816.F32.BF16 R108, R4, R62, R24 ;  /* 0x0000003e046c723c */ /* 0x000fe20000041818 */
[----:B-1----:R-:W-:Y:S01]  /*6d90*/  FFMA.FTZ R9, R136, UR12, -R2 ;  /* 0x0000000c88097c23 */ /* 0x002fe20008010802 */
[----:B--2---:R-:W-:-:S03]  /*6da0*/  FFMA.FTZ R8, R121, UR12, -R0 ;  /* 0x0000000c79087c23 */ /* 0x004fc60008010800 */
[----:B------:R1:W-:Y:S03]  /*6db0*/  MUFU.EX2 R240, R9 ;  /* 0x0000000900f07308 */ /* 0x0003e60000000800 */
[C---:B------:R-:W-:Y:S01]  /*6dc0*/  HMMA.16816.F32.BF16 R100, R4.reuse, R66, R20 ;  /* 0x000000420464723c */ /* 0x040fe20000041814 */
[----:B---3--:R-:W-:Y:S01]  /*6dd0*/  MOV R136, R106 ;  /* 0x0000006a00887202 */ /* 0x008fe20000000f00 */
[----:B------:R2:W3:Y:S06]  /*6de0*/  MUFU.EX2 R76, R8 ;  /* 0x00000008004c7308 */ /* 0x0004ec0000000800 */
[----:B------:R-:W-:Y:S01]  /*6df0*/  HMMA.16816.F32.BF16 R96, R4, R86, R16 ;  /* 0x000000560460723c */ /* 0x000fe20000041810 */
[----:B------:R-:W-:-:S02]  /*6e00*/  F2FP.BF16.F32.PACK_AB R4, R252, R75 ;  /* 0x0000004bfc04723e */ /* 0x000fc400000010ff */
[----:B------:R-:W-:Y:S01]  /*6e10*/  F2FP.BF16.F32.PACK_AB R6, R241, R106 ;  /* 0x0000006af106723e */ /* 0x000fe200000010ff */
[----:B-1----:R-:W-:Y:S01]  /*6e20*/  FFMA.FTZ R9, R122, UR12, -R2 ;  /* 0x0000000c7a097c23 */ /* 0x002fe20008010802 */
[----:B--2---:R-:W-:Y:S01]  /*6e30*/  FFMA.FTZ R8, R120, UR12, -R0 ;  /* 0x0000000c78087c23 */ /* 0x004fe20008010800 */
[----:B---3--:R1:W-:Y:S01]  /*6e40*/  STL [R1+0x2c], R76 ;  /* 0x00002c4c01007387 */ /* 0x0083e20000100800 */
[----:B------:R-:W-:Y:S02]  /*6e50*/  F2FP.BF16.F32.PACK_AB R5, R92, R76 ;  /* 0x0000004c5c05723e */ /* 0x000fe400000010ff */
[----:B------:R2:W3:Y:S01]  /*6e60*/  MUFU.EX2 R70, R8 ;  /* 0x0000000800467308 */ /* 0x0004e20000000800 */
[----:B------:R4:W-:Y:S01]  /*6e70*/  STL [R1+0x28], R92 ;  /* 0x0000285c01007387 */ /* 0x0009e20000100800 */
[--C-:B--2---:R-:W-:Y:S01]  /*6e80*/  FFMA.FTZ R8, R139, UR12, -R2.reuse ;  /* 0x0000000c8b087c23 */ /* 0x104fe20008010802 */
[----:B---3--:R-:W-:Y:S02]  /*6e90*/  F2FP.BF16.F32.PACK_AB R7, R70, R13 ;  /* 0x0000000d4607723e */ /* 0x008fe400000010ff */
[----:B------:R2:W-:Y:S01]  /*6ea0*/  STL [R1+0x58], R70 ;  /* 0x0000584601007387 */ /* 0x0005e20000100800 */
[----:B------:R-:W-:Y:S01]  /*6eb0*/  IMAD.MOV.U32 R139, RZ, RZ, R245 ;  /* 0x000000ffff8b7224 */ /* 0x000fe200078e00f5 */
[----:B------:R3:W4:Y:S04]  /*6ec0*/  MUFU.EX2 R50, R8 ;  /* 0x0000000800327308 */ /* 0x0007280000000800 */
[----:B-1----:R1:W-:Y:S01]  /*6ed0*/  MUFU.EX2 R76, R9 ;  /* 0x00000009004c7308 */ /* 0x0023e20000000800 */
[C---:B------:R-:W-:Y:S08]  /*6ee0*/  HMMA.16816.F32.BF16 R24, R4.reuse, R44, RZ ;  /* 0x0000002c0418723c */ /* 0x040ff000000418ff */
[----:B------:R-:W-:Y:S01]  /*6ef0*/  HMMA.16816.F32.BF16 R28, R4, R46, RZ ;  /* 0x0000002e041c723c */ /* 0x000fe200000418ff */
[----:B---3--:R-:W-:Y:S01]  /*6f00*/  FFMA.FTZ R8, R123, UR12, -R2 ;  /* 0x0000000c7b087c23 */ /* 0x008fe20008010802 */
[----:B----4-:R-:W-:Y:S03]  /*6f10*/  STL [R1+0x50], R50 ;  /* 0x0000503201007387 */ /* 0x010fe60000100800 */
[----:B------:R3:W-:Y:S01]  /*6f20*/  MUFU.EX2 R239, R8 ;  /* 0x0000000800ef7308 */ /* 0x0007e20000000800 */
[----:B-1----:R-:W-:-:S02]  /*6f30*/  FFMA.FTZ R9, R144, UR12, -R0 ;  /* 0x0000000c90097c23 */ /* 0x002fc40008010800 */
[C---:B------:R-:W-:Y:S02]  /*6f40*/  HMMA.16816.F32.BF16 R20, R4.reuse, R52, RZ ;  /* 0x000000340414723c */ /* 0x040fe400000418ff */
[----:B------:R-:W-:Y:S06]  /*6f50*/  MUFU.EX2 R251, R9 ;  /* 0x0000000900fb7308 */ /* 0x000fec0000000800 */
[----:B------:R-:W-:Y:S01]  /*6f60*/  HMMA.16816.F32.BF16 R32, R4, R54, RZ ;  /* 0x000000360420723c */ /* 0x000fe200000418ff */
[----:B---3--:R-:W-:-:S04]  /*6f70*/  FFMA.FTZ R8, R145, UR12, -R0 ;  /* 0x0000000c91087c23 */ /* 0x008fc80008010800 */
[----:B------:R1:W3:Y:S03]  /*6f80*/  MUFU.EX2 R49, R8 ;  /* 0x0000000800317308 */ /* 0x0002e60000000800 */
[C---:B------:R-:W-:Y:S08]  /*6f90*/  HMMA.16816.F32.BF16 R16, R4.reuse, R80, RZ ;  /* 0x000000500410723c */ /* 0x040ff000000418ff */
[C---:B------:R-:W-:Y:S01]  /*6fa0*/  HMMA.16816.F32.BF16 R40, R4.reuse, R82, RZ ;  /* 0x000000520428723c */ /* 0x040fe200000418ff */
[----:B-1----:R-:W-:Y:S01]  /*6fb0*/  FFMA.FTZ R8, R137, UR12, -R0 ;  /* 0x0000000c89087c23 */ /* 0x002fe20008010800 */
[----:B---3--:R-:W-:Y:S06]  /*6fc0*/  STL [R1+0x40], R49 ;  /* 0x0000403101007387 */ /* 0x008fec0000100800 */
[C---:B------:R-:W-:Y:S01]  /*6fd0*/  HMMA.16816.F32.BF16 R36, R4.reuse, R90, RZ ;  /* 0x0000005a0424723c */ /* 0x040fe200000418ff */
[----:B------:R1:W3:Y:S07]  /*6fe0*/  MUFU.EX2 R48, R8 ;  /* 0x0000000800307308 */ /* 0x0002ee0000000800 */
[----:B-1----:R-:W-:Y:S01]  /*6ff0*/  HMMA.16816.F32.BF16 R8, R4, R88, RZ ;  /* 0x000000580408723c */ /* 0x002fe200000418ff */
[----:B------:R-:W-:Y:S01]  /*7000*/  F2FP.BF16.F32.PACK_AB R4, R240, R50 ;  /* 0x00000032f004723e */ /* 0x000fe200000010ff */
[----:B---3--:R1:W-:Y:S01]  /*7010*/  STL [R1+0x8c], R48 ;  /* 0x00008c3001007387 */ /* 0x0083e20000100800 */
[----:B------:R-:W-:-:S02]  /*7020*/  F2FP.BF16.F32.PACK_AB R5, R77, R49 ;  /* 0x000000314d05723e */ /* 0x000fc400000010ff */
[----:B------:R-:W-:Y:S01]  /*7030*/  F2FP.BF16.F32.PACK_AB R6, R76, R239 ;  /* 0x000000ef4c06723e */ /* 0x000fe200000010ff */
[----:B------:R-:W-:Y:S01]  /*7040*/  STL [R1+0x11c], R77 ;  /* 0x00011c4d01007387 */ /* 0x000fe20000100800 */
[----:B------:R-:W-:-:S03]  /*7050*/  F2FP.BF16.F32.PACK_AB R7, R48, R251 ;  /* 0x000000fb3007723e */ /* 0x000fc600000010ff */
[----:B------:R-:W-:Y:S04]  /*7060*/  STL [R1+0x120], R76 ;  /* 0x0001204c01007387 */ /* 0x000fe80000100800 */
[C---:B------:R-:W-:Y:S01]  /*7070*/  HMMA.16816.F32.BF16 R88, R4.reuse, R56, R24 ;  /* 0x000000380458723c */ /* 0x040fe20000041818 */
[----:B------:R-:W-:Y:S07]  /*7080*/  LDSM.16.MT88.4 R24, [R180+0x9000] ;  /* 0x00900000b418783b */ /* 0x000fee0000004200 */
[C---:B------:R-:W-:Y:S01]  /*7090*/  HMMA.16816.F32.BF16 R120, R4.reuse, R84, R8 ;  /* 0x000000540478723c */ /* 0x040fe20000041808 */
[--C-:B------:R-:W-:Y:S01]  /*70a0*/  FFMA.FTZ R8, R148, UR12, -R3.reuse ;  /* 0x0000000c94087c23 */ /* 0x100fe20008010803 */
[--C-:B------:R-:W-:Y:S01]  /*70b0*/  FFMA.FTZ R9, R147, UR12, -R3.reuse ;  /* 0x0000000c93097c23 */ /* 0x100fe20008010803 */
[----:B------:R-:W-:Y:S01]  /*70c0*/  FFMA.FTZ R10, R150, UR12, -R12 ;  /* 0x0000000c960a7c23 */ /* 0x000fe2000801080c */
[----:B------:R-:W-:Y:S01]  /*70d0*/  MOV R147, R139 ;  /* 0x0000008b00937202 */ /* 0x000fe20000000f00 */
[----:B------:R3:W-:Y:S03]  /*70e0*/  MUFU.EX2 R105, R8 ;  /* 0x0000000800697308 */ /* 0x0007e60000000800 */
[C---:B------:R-:W-:Y:S01]  /*70f0*/  HMMA.16816.F32.BF16 R92, R4.reuse, R60, R20 ;  /* 0x0000003c045c723c */ /* 0x040fe20000041814 */
[----:B------:R-:W4:Y:S01]  /*7100*/  LDSM.16.MT88.4 R20, [R229+0x9000] ;  /* 0x00900000e514783b */ /* 0x000f220000004200 */
[----:B--2---:R2:W2:Y:S04]  /*7110*/  MUFU.EX2 R70, R9 ;  /* 0x0000000900467308 */ /* 0x0044a80000000800 */
[----:B------:R2:W-:Y:S02]  /*7120*/  MUFU.EX2 R246, R10 ;  /* 0x0000000a00f67308 */ /* 0x0005e40000000800 */
[----:B------:R-:W-:Y:S01]  /*7130*/  HMMA.16816.F32.BF16 R112, R4, R64, R16 ;  /* 0x000000400470723c */ /* 0x000fe20000041810 */
[----:B------:R-:W4:Y:S01]  /*7140*/  LDSM.16.MT88.4 R16, [R164+0x9000] ;  /* 0x00900000a410783b */ /* 0x000f220000004200 */
[----:B---3--:R-:W-:-:S04]  /*7150*/  FFMA.FTZ R8, R146, UR12, -R3 ;  /* 0x0000000c92087c23 */ /* 0x008fc80008010803 */
[----:B------:R3:W3:Y:S02]  /*7160*/  MUFU.EX2 R44, R8 ;  /* 0x00000008002c7308 */ /* 0x0006e40000000800 */
[C---:B-1----:R-:W-:Y:S01]  /*7170*/  HMMA.16816.F32.BF16 R48, R4.reuse, R58, R28 ;  /* 0x0000003a0430723c */ /* 0x042fe2000004181c */
[----:B------:R-:W1:Y:S01]  /*7180*/  LDSM.16.MT88.4 R28, [R152+0x9000] ;  /* 0x00900000981c783b */ /* 0x000e620000004200 */
[----:B--2---:R-:W-:Y:S01]  /*7190*/  FFMA.FTZ R9, R69, UR12, -R3 ;  /* 0x0000000c45097c23 */ /* 0x004fe20008010803 */
[----:B------:R-:W-:Y:S01]  /*71a0*/  FFMA.FTZ R10, R156, UR12, -R0 ;  /* 0x0000000c9c0a7c23 */ /* 0x000fe20008010800 */
[----:B------:R-:W-:Y:S02]  /*71b0*/  MOV R156, R70 ;  /* 0x00000046009c7202 */ /* 0x000fe40000000f00 */
[----:B------:R2:W2:Y:S02]  /*71c0*/  MUFU.EX2 R200, R9 ;  /* 0x0000000900c87308 */ /* 0x0004a40000000800 */
[----:B------:R-:W-:Y:S01]  /*71d0*/  HMMA.16816.F32.BF16 R32, R4, R62, R32 ;  /* 0x0000003e0420723c */ /* 0x000fe20000041820 */
[----:B---3--:R-:W-:Y:S01]  /*71e0*/  FFMA.FTZ R8, R151, UR12, -R12 ;  /* 0x0000000c97087c23 */ /* 0x008fe2000801080c */
[----:B------:R-:W-:-:S06]  /*71f0*/  MOV R151, R44 ;  /* 0x0000002c00977202 */ /* 0x000fcc0000000f00 */
[----:B------:R-:W-:Y:S01]  /*7200*/  HMMA.16816.F32.BF16 R40, R4, R66, R40 ;  /* 0x000000420428723c */ /* 0x000fe20000041828 */
[----:B------:R3:W4:Y:S01]  /*7210*/  MUFU.EX2 R104, R8 ;  /* 0x0000000800687308 */ /* 0x0007220000000800 */
[----:B--2---:R-:W-:-:S04]  /*7220*/  FFMA.FTZ R9, R149, UR12, -R12 ;  /* 0x0000000c95097c23 */ /* 0x004fc8000801080c */
[----:B------:R2:W-:Y:S02]  /*7230*/  MUFU.EX2 R150, R9 ;  /* 0x0000000900967308 */ /* 0x0005e40000000800 */
[----:B------:R-:W-:Y:S01]  /*7240*/  HMMA.16816.F32.BF16 R36, R4, R86, R36 ;  /* 0x000000560424723c */ /* 0x000fe20000041824 */
[----:B------:R-:W-:Y:S02]  /*7250*/  F2FP.BF16.F32.PACK_AB R4, R70, R105 ;  /* 0x000000694604723e */ /* 0x000fe400000010ff */
[----:B------:R-:W-:Y:S01]  /*7260*/  F2FP.BF16.F32.PACK_AB R6, R200, R151 ;  /* 0x00000097c806723e */ /* 0x000fe200000010ff */
[----:B---3--:R-:W-:Y:S01]  /*7270*/  FFMA.FTZ R8, R72, UR12, -R12 ;  /* 0x0000000c48087c23 */ /* 0x008fe2000801080c */
[----:B----4-:R-:W-:Y:S02]  /*7280*/  F2FP.BF16.F32.PACK_AB R5, R246, R104 ;  /* 0x00000068f605723e */ /* 0x010fe400000010ff */
[----:B------:R-:W-:Y:S01]  /*7290*/  MOV R72, R75 ;  /* 0x0000004b00487202 */ /* 0x000fe20000000f00 */
[----:B------:R3:W4:Y:S01]  /*72a0*/  MUFU.EX2 R69, R8 ;  /* 0x0000000800457308 */ /* 0x0007220000000800 */
[----:B--2---:R-:W-:-:S04]  /*72b0*/  FFMA.FTZ R9, R154, UR12, -R2 ;  /* 0x0000000c9a097c23 */ /* 0x004fc80008010802 */
[----:B------:R2:W1:Y:S01]  /*72c0*/  MUFU.EX2 R11, R9 ;  /* 0x00000009000b7308 */ /* 0x0004620000000800 */
[----:B---3--:R-:W-:Y:S01]  /*72d0*/  FFMA.FTZ R8, R157, UR12, -R2 ;  /* 0x0000000c9d087c23 */ /* 0x008fe20008010802 */
[----:B----4-:R-:W-:Y:S01]  /*72e0*/  F2FP.BF16.F32.PACK_AB R7, R69, R150 ;  /* 0x000000964507723e */ /* 0x010fe200000010ff */
[----:B------:R-:W-:Y:S02]  /*72f0*/  IMAD.MOV.U32 R157, RZ, RZ, R242 ;  /* 0x000000ffff9d7224 */ /* 0x000fe400078e00f2 */
[----:B------:R3:W4:Y:S01]  /*7300*/  MUFU.EX2 R107, R8 ;  /* 0x00000008006b7308 */ /* 0x0007220000000800 */
[--C-:B--2---:R-:W-:Y:S01]  /*7310*/  FFMA.FTZ R9, R73, UR12, -R2.reuse ;  /* 0x0000000c49097c23 */ /* 0x104fe20008010802 */
[----:B-1----:R-:W-:Y:S02]  /*7320*/  MOV R73, R11 ;  /* 0x0000000b00497202 */ /* 0x002fe40000000f00 */
[C---:B------:R-:W-:Y:S01]  /*7330*/  HMMA.16816.F32.BF16 R56, R4.reuse, R20, R132 ;  /* 0x000000140438723c */ /* 0x040fe20000041884 */
[----:B------:R1:W-:Y:S07]  /*7340*/  MUFU.EX2 R149, R9 ;  /* 0x0000000900957308 */ /* 0x0003ee0000000800 */
[----:B------:R-:W-:Y:S01]  /*7350*/  HMMA.16816.F32.BF16 R80, R4, R16, R128 ;  /* 0x000000100450723c */ /* 0x000fe20000041880 */
[----:B---3--:R-:W-:-:S04]  /*7360*/  FFMA.FTZ R8, R153, UR12, -R2 ;  /* 0x0000000c99087c23 */ /* 0x008fc80008010802 */
[----:B------:R2:W-:Y:S01]  /*7370*/  MUFU.EX2 R245, R8 ;  /* 0x0000000800f57308 */ /* 0x0005e20000000800 */
[--C-:B-1----:R-:W-:Y:S02]  /*7380*/  FFMA.FTZ R9, R155, UR12, -R0.reuse ;  /* 0x0000000c9b097c23 */ /* 0x102fe40008010800 */
[C---:B------:R-:W-:Y:S02]  /*7390*/  HMMA.16816.F32.BF16 R60, R4.reuse, R24, R124 ;  /* 0x00000018043c723c */ /* 0x040fe4000004187c */
[----:B------:R1:W-:Y:S06]  /*73a0*/  MUFU.EX2 R148, R9 ;  /* 0x0000000900947308 */ /* 0x0003ec0000000800 */
[----:B------:R-:W-:Y:S01]  /*73b0*/  HMMA.16816.F32.BF16 R140, R4, R28, R140 ;  /* 0x0000001c048c723c */ /* 0x000fe2000004188c */
[----:B--2---:R-:W-:-:S02]  /*73c0*/  FFMA.FTZ R8, R158, UR12, -R0 ;  /* 0x0000000c9e087c23 */ /* 0x004fc40008010800 */
[----:B------:R2:W-:Y:S04]  /*73d0*/  MUFU.EX2 R158, R10 ;  /* 0x0000000a009e7308 */ /* 0x0005e80000000800 */
[----:B------:R3:W4:Y:S01]  /*73e0*/  MUFU.EX2 R106, R8 ;  /* 0x00000008006a7308 */ /* 0x0007220000000800 */
[----:B------:R-:W-:Y:S01]  /*73f0*/  HMMA.16816.F32.BF16 R44, R4, R22, R116 ;  /* 0x00000016042c723c */ /* 0x000fe20000041874 */
[----:B-1----:R-:W-:Y:S01]  /*7400*/  FFMA.FTZ R9, R159, UR12, -R3 ;  /* 0x0000000c9f097c23 */ /* 0x002fe20008010803 */
[----:B------:R-:W-:-:S03]  /*7410*/  MOV R159, R251 ;  /* 0x000000fb009f7202 */ /* 0x000fc60000000f00 */
[----:B------:R1:W-:Y:S03]  /*7420*/  MUFU.EX2 R11, R9 ;  /* 0x00000009000b7308 */ /* 0x0003e60000000800 */
[----:B------:R-:W-:Y:S01]  /*7430*/  HMMA.16816.F32.BF16 R52, R4, R18, R108 ;  /* 0x000000120434723c */ /* 0x000fe2000004186c */
[----:B--2---:R-:W-:Y:S01]  /*7440*/  FFMA.FTZ R10, R165, UR12, -R12 ;  /* 0x0000000ca50a7c23 */ /* 0x004fe2000801080c */
[----:B---3--:R-:W-:-:S03]  /*7450*/  FFMA.FTZ R8, R74, UR12, -R0 ;  /* 0x0000000c4a087c23 */ /* 0x008fc60008010800 */
[----:B------:R2:W-:Y:S01]  /*7460*/  MUFU.EX2 R165, R10 ;  /* 0x0000000a00a57308 */ /* 0x0005e20000000800 */
[----:B------:R-:W-:Y:S02]  /*7470*/  MOV R74, R69 ;  /* 0x00000045004a7202 */ /* 0x000fe40000000f00 */
[----:B------:R-:W-:Y:S01]  /*7480*/  HMMA.16816.F32.BF16 R64, R4, R26, R100 ;  /* 0x0000001a0440723c */ /* 0x000fe20000041864 */
[----:B------:R-:W-:Y:S01]  /*7490*/  IMAD.MOV.U32 R69, RZ, RZ, R252 ;  /* 0x000000ffff457224 */ /* 0x000fe200078e00fc */
[----:B------:R-:W3:Y:S01]  /*74a0*/  MUFU.EX2 R249, R8 ;  /* 0x0000000800f97308 */ /* 0x000ee20000000800 */
[----:B-1----:R-:W-:Y:S01]  /*74b0*/  FFMA.FTZ R9, R71, UR12, -R3 ;  /* 0x0000000c47097c23 */ /* 0x002fe20008010803 */
[----:B------:R-:W-:-:S03]  /*74c0*/  MOV R71, R248 ;  /* 0x000000f800477202 */ /* 0x000fc60000000f00 */
[----:B------:R1:W-:Y:S01]  /*74d0*/  MUFU.EX2 R70, R9 ;  /* 0x0000000900467308 */ /* 0x0003e20000000800 */
[----:B------:R-:W-:Y:S01]  /*74e0*/  HMMA.16816.F32.BF16 R84, R4, R30, R96 ;  /* 0x0000001e0454723c */ /* 0x000fe20000041860 */
[----:B----4-:R-:W-:Y:S02]  /*74f0*/  F2FP.BF16.F32.PACK_AB R4, R73, R107 ;  /* 0x0000006b4904723e */ /* 0x010fe400000010ff */
[----:B------:R-:W-:Y:S01]  /*7500*/  F2FP.BF16.F32.PACK_AB R5, R158, R106 ;  /* 0x0000006a9e05723e */ /* 0x000fe200000010ff */
[----:B--2---:R-:W-:Y:S01]  /*7510*/  FFMA.FTZ R10, R172, UR12, -R0 ;  /* 0x0000000cac0a7c23 */ /* 0x004fe20008010800 */
[----:B------:R-:W-:Y:S02]  /*7520*/  F2FP.BF16.F32.PACK_AB R6, R149, R245 ;  /* 0x000000f59506723e */ /* 0x000fe400000010ff */
[----:B---3--:R-:W-:Y:S01]  /*7530*/  F2FP.BF16.F32.PACK_AB R7, R249, R148 ;  /* 0x00000094f907723e */ /* 0x008fe200000010ff */
[----:B------:R-:W-:Y:S01]  /*7540*/  FFMA.FTZ R8, R162, UR12, -R3 ;  /* 0x0000000ca2087c23 */ /* 0x000fe20008010803 */
[----:B------:R-:W-:-:S02]  /*7550*/  MOV R162, R147 ;  /* 0x0000009300a27202 */ /* 0x000fc40000000f00 */
[----:B------:R-:W-:Y:S01]  /*7560*/  MOV R147, R250 ;  /* 0x000000fa00937202 */ /* 0x000fe20000000f00 */
[----:B------:R2:W3:Y:S01]  /*7570*/  MUFU.EX2 R154, R8 ;  /* 0x00000008009a7308 */ /* 0x0004e20000000800 */
[----:B-1----:R-:W-:Y:S01]  /*7580*/  FFMA.FTZ R9, R163, UR12, -R12 ;  /* 0x0000000ca3097c23 */ /* 0x002fe2000801080c */
[C---:B------:R-:W-:Y:S01]  /*7590*/  HMMA.16816.F32.BF16 R128, R4.reuse, R20, R88 ;  /* 0x000000140480723c */ /* 0x040fe20000041858 */
[----:B------:R-:W-:Y:S02]  /*75a0*/  MOV R163, R247 ;  /* 0x000000f700a37202 */ /* 0x000fe40000000f00 */
[----:B------:R1:W-:Y:S05]  /*75b0*/  MUFU.EX2 R144, R9 ;  /* 0x0000000900907308 */ /* 0x0003ea0000000800 */
[----:B------:R-:W-:Y:S01]  /*75c0*/  HMMA.16816.F32.BF16 R92, R4, R16, R92 ;  /* 0x00000010045c723c */ /* 0x000fe2000004185c */
[----:B--2---:R-:W-:Y:S01]  /*75d0*/  FFMA.FTZ R8, R160, UR12, -R3 ;  /* 0x0000000ca0087c23 */ /* 0x004fe20008010803 */
[----:B------:R-:W-:-:S06]  /*75e0*/  IMAD.MOV.U32 R160, RZ, RZ, R249 ;  /* 0x000000ffffa07224 */ /* 0x000fcc00078e00f9 */
[C---:B------:R-:W-:Y:S01]  /*75f0*/  HMMA.16816.F32.BF16 R88, R4.reuse, R18, R32 ;  /* 0x000000120458723c */ /* 0x040fe20000041820 */
[----:B------:R-:W2:Y:S01]  /*7600*/  LDSM.16.MT88.4 R16, [R164+0x9800] ;  /* 0x00980000a410783b */ /* 0x000ea20000004200 */
[----:B------:R4:W-:Y:S01]  /*7610*/  MUFU.EX2 R77, R8 ;  /* 0x00000008004d7308 */ /* 0x0009e20000000800 */
[----:B-1----:R-:W-:Y:S02]  /*7620*/  FFMA.FTZ R9, R170, UR12, -R2 ;  /* 0x0000000caa097c23 */ /* 0x002fe40008010802 */
[----:B------:R-:W-:Y:S03]  /*7630*/  LDSM.16.MT88.4 R32, [R229+0x9800] ;  /* 0x00980000e520783b */ /* 0x000fe60000004200 */
[C---:B------:R-:W-:Y:S08]  /*7640*/  HMMA.16816.F32.BF16 R112, R4.reuse, R24, R112 ;  /* 0x000000180470723c */ /* 0x040ff00000041870 */
[----:B------:R-:W-:Y:S01]  /*7650*/  HMMA.16816.F32.BF16 R108, R4, R26, R40 ;  /* 0x0000001a046c723c */ /* 0x000fe20000041828 */
[----:B------:R-:W1:Y:S01]  /*7660*/  LDSM.16.MT88.4 R24, [R152+0x9800] ;  /* 0x009800009818783b */ /* 0x000e620000004200 */
[----:B----4-:R-:W-:Y:S01]  /*7670*/  FFMA.FTZ R8, R166, UR12, -R12 ;  /* 0x0000000ca6087c23 */ /* 0x010fe2000801080c */
[----:B------:R-:W-:Y:S01]  /*7680*/  MOV R166, R11 ;  /* 0x0000000b00a67202 */ /* 0x000fe20000000f00 */
[----:B------:R-:W-:-:S02]  /*7690*/  IMAD.MOV.U32 R11, RZ, RZ, R136 ;  /* 0x000000ffff0b7224 */ /* 0x000fc400078e0088 */
[----:B------:R4:W3:Y:S02]  /*76a0*/  MUFU.EX2 R242, R8 ;  /* 0x0000000800f27308 */ /* 0x0008e40000000800 */
[C---:B------:R-:W-:Y:S01]  /*76b0*/  HMMA.16816.F32.BF16 R100, R4.reuse, R22, R48 ;  /* 0x000000160464723c */ /* 0x040fe20000041830 */
[----:B------:R-:W1:Y:S01]  /*76c0*/  LDSM.16.MT88.4 R20, [R180+0x9800] ;  /* 0x00980000b414783b */ /* 0x000e620000004200 */
[----:B------:R3:W-:Y:S06]  /*76d0*/  MUFU.EX2 R48, R9 ;  /* 0x0000000900307308 */ /* 0x0007ec0000000800 */
[----:B------:R-:W-:Y:S01]  /*76e0*/  HMMA.16816.F32.BF16 R120, R4, R28, R120 ;  /* 0x0000001c0478723c */ /* 0x000fe20000041878 */
[----:B------:R2:W-:Y:S01]  /*76f0*/  MUFU.EX2 R28, R10 ;  /* 0x0000000a001c7308 */ /* 0x0005e20000000800 */
[----:B----4-:R-:W-:Y:S01]  /*7700*/  FFMA.FTZ R8, R161, UR12, -R12 ;  /* 0x0000000ca1087c23 */ /* 0x010fe2000801080c */
[----:B------:R-:W-:-:S02]  /*7710*/  IMAD.MOV.U32 R161, RZ, RZ, R162 ;  /* 0x000000ffffa17224 */ /* 0x000fc400078e00a2 */
[----:B------:R-:W-:Y:S01]  /*7720*/  IMAD.MOV.U32 R162, RZ, RZ, R245 ;  /* 0x000000ffffa27224 */ /* 0x000fe200078e00f5 */
[----:B------:R4:W4:Y:S01]  /*7730*/  MUFU.EX2 R76, R8 ;  /* 0x00000008004c7308 */ /* 0x0009220000000800 */
[----:B---3--:R-:W-:Y:S01]  /*7740*/  FFMA.FTZ R9, R167, UR12, -R2 ;  /* 0x0000000ca7097c23 */ /* 0x008fe20008010802 */
[----:B------:R-:W-:Y:S01]  /*7750*/  HMMA.16816.F32.BF16 R96, R4, R30, R36 ;  /* 0x0000001e0460723c */ /* 0x000fe20000041824 */
[----:B------:R-:W-:Y:S02]  /*7760*/  F2FP.BF16.F32.PACK_AB R4, R166, R154 ;  /* 0x0000009aa604723e */ /* 0x000fe400000010ff */
[----:B------:R3:W-:Y:S01]  /*7770*/  MUFU.EX2 R145, R9 ;  /* 0x0000000900917308 */ /* 0x0007e20000000800 */
[----:B------:R-:W-:Y:S01]  /*7780*/  F2FP.BF16.F32.PACK_AB R5, R165, R242 ;  /* 0x000000f2a505723e */ /* 0x000fe200000010ff */
[----:B--2---:R-:W-:Y:S01]  /*7790*/  FFMA.FTZ R10, R179, UR12, -R12 ;  /* 0x0000000cb30a7c23 */ /* 0x004fe2000801080c */
[----:B------:R-:W-:-:S03]  /*77a0*/  F2FP.BF16.F32.PACK_AB R6, R70, R77 ;  /* 0x0000004d4606723e */ /* 0x000fc600000010ff */
[----:B------:R2:W-:Y:S01]  /*77b0*/  MUFU.EX2 R249, R10 ;  /* 0x0000000a00f97308 */ /* 0x0005e20000000800 */
[----:B----4-:R-:W-:Y:S01]  /*77c0*/  FFMA.FTZ R8, R173, UR12, -R2 ;  /* 0x0000000cad087c23 */ /* 0x010fe20008010802 */
[----:B------:R-:W-:Y:S02]  /*77d0*/  F2FP.BF16.F32.PACK_AB R7, R76, R144 ;  /* 0x000000904c07723e */ /* 0x000fe400000010ff */
[----:B------:R-:W-:Y:S01]  /*77e0*/  MOV R173, R166 ;  /* 0x000000a600ad7202 */ /* 0x000fe20000000f00 */
[----:B------:R4:W4:Y:S01]  /*77f0*/  MUFU.EX2 R155, R8 ;  /* 0x00000008009b7308 */ /* 0x0009220000000800 */
[--C-:B---3--:R-:W-:Y:S01]  /*7800*/  FFMA.FTZ R9, R171, UR12, -R0.reuse ;  /* 0x0000000cab097c23 */ /* 0x108fe20008010800 */
[----:B------:R-:W-:Y:S02]  /*7810*/  MOV R166, R160 ;  /* 0x000000a000a67202 */ /* 0x000fe40000000f00 */
[----:B------:R-:W-:Y:S01]  /*7820*/  HMMA.16816.F32.BF16 R116, R4, R18, R52 ;  /* 0x000000120474723c */ /* 0x000fe20000041834 */
[----:B------:R3:W-:Y:S01]  /*7830*/  MUFU.EX2 R167, R9 ;  /* 0x0000000900a77308 */ /* 0x0007e20000000800 */
[----:B------:R-:W-:Y:S01]  /*7840*/  MOV R160, R243 ;  /* 0x000000f300a07202 */ /* 0x000fe20000000f00 */
[----:B--2---:R-:W-:Y:S01]  /*7850*/  FFMA.FTZ R10, R197, UR12, -R0 ;  /* 0x0000000cc50a7c23 */ /* 0x004fe20008010800 */
[----:B------:R-:W-:Y:S01]  /*7860*/  IMAD.MOV.U32 R197, RZ, RZ, R242 ;  /* 0x000000ffffc57224 */ /* 0x000fe200078e00f2 */
[----:B------:R-:W-:-:S03]  /*7870*/  MOV R171, R240 ;  /* 0x000000f000ab7202 */ /* 0x000fc60000000f00 */
[C---:B-1----:R-:W-:Y:S01]  /*7880*/  HMMA.16816.F32.BF16 R52, R4.reuse, R24, R140 ;  /* 0x000000180434723c */ /* 0x042fe2000004188c */
[----:B------:R-:W-:Y:S02]  /*7890*/  IMAD.MOV.U32 R141, RZ, RZ, R28 ;  /* 0x000000ffff8d7224 */ /* 0x000fe400078e001c */
[----:B----4-:R-:W-:Y:S01]  /*78a0*/  FFMA.FTZ R8, R168, UR12, -R2 ;  /* 0x0000000ca8087c23 */ /* 0x010fe20008010802 */
[----:B------:R-:W1:Y:S01]  /*78b0*/  LDSM.16.MT88.4 R28, [R229+0xa000] ;  /* 0x00a00000e51c783b */ /* 0x000e620000004200 */
[----:B------:R-:W-:Y:S01]  /*78c0*/  MOV R168, R165 ;  /* 0x000000a500a87202 */ /* 0x000fe20000000f00 */
[----:B------:R-:W-:Y:S01]  /*78d0*/  IMAD.MOV.U32 R165, RZ, RZ, R71 ;  /* 0x000000ffffa57224 */ /* 0x000fe200078e0047 */
[----:B------:R2:W-:Y:S01]  /*78e0*/  MUFU.EX2 R75, R8 ;  /* 0x00000008004b7308 */ /* 0x0005e20000000800 */
[----:B---3--:R-:W-:Y:S01]  /*78f0*/  FFMA.FTZ R9, R174, UR12, -R3 ;  /* 0x0000000cae097c23 */ /* 0x008fe20008010803 */
[----:B------:R-:W-:Y:S01]  /*7900*/  HMMA.16816.F32.BF16 R136, R4, R32, R56 ;  /* 0x000000200488723c */ /* 0x000fe20000041838 */
[----:B------:R-:W-:Y:S01]  /*7910*/  MOV R71, R74 ;  /* 0x0000004a00477202 */ /* 0x000fe20000000f00 */
[----:B------:R-:W-:Y:S01]  /*7920*/  IMAD.MOV.U32 R142, RZ, RZ, R173 ;  /* 0x000000ffff8e7224 */ /* 0x000fe200078e00ad */
[----:B------:R3:W-:Y:S01]  /*7930*/  MUFU.EX2 R251, R9 ;  /* 0x0000000900fb7308 */ /* 0x0007e20000000800 */
[----:B------:R-:W-:-:S02]  /*7940*/  MOV R74, R246 ;  /* 0x000000f6004a7202 */ /* 0x000fc40000000f00 */
[----:B------:R-:W-:Y:S02]  /*7950*/  MOV R143, R168 ;  /* 0x000000a8008f7202 */ /* 0x000fe40000000f00 */
[----:B------:R-:W-:Y:S01]  /*7960*/  HMMA.16816.F32.BF16 R132, R4, R34, R44 ;  /* 0x000000220484723c */ /* 0x000fe2000004182c */
[----:B------:R-:W-:Y:S01]  /*7970*/  MOV R168, R71 ;  /* 0x0000004700a87202 */ /* 0x000fe20000000f00 */
[----:B------:R-:W-:Y:S02]  /*7980*/  IMAD.MOV.U32 R71, RZ, RZ, R241 ;  /* 0x000000ffff477224 */ /* 0x000fe400078e00f1 */
[----:B--2---:R-:W-:Y:S01]  /*7990*/  FFMA.FTZ R8, R175, UR12, -R0 ;  /* 0x0000000caf087c23 */ /* 0x004fe20008010800 */
[----:B------:R-:W-:-:S03]  /*79a0*/  MOV R175, R48 ;  /* 0x0000003000af7202 */ /* 0x000fc60000000f00 */
[----:B------:R2:W4:Y:S01]  /*79b0*/  MUFU.EX2 R153, R8 ;  /* 0x0000000800997308 */ /* 0x0005220000000800 */
[----:B------:R-:W-:Y:S01]  /*79c0*/  HMMA.16816.F32.BF16 R124, R4, R16, R80 ;  /* 0x00000010047c723c */ /* 0x000fe20000041850 */
[----:B---3--:R-:W-:Y:S01]  /*79d0*/  FFMA.FTZ R9, R78, UR12, -R3 ;  /* 0x0000000c4e097c23 */ /* 0x008fe20008010803 */
[----:B------:R-:W-:-:S03]  /*79e0*/  FFMA.FTZ R78, R190, UR12, -R0 ;  /* 0x0000000cbe4e7c23 */ /* 0x000fc60008010800 */
[----:B------:R3:W-:Y:S03]  /*79f0*/  MUFU.EX2 R170, R9 ;  /* 0x0000000900aa7308 */ /* 0x0007e60000000800 */
[----:B------:R-:W-:Y:S01]  /*7a00*/  HMMA.16816.F32.BF16 R60, R4, R20, R60 ;  /* 0x00000014043c723c */ /* 0x000fe2000004183c */
[----:B--2---:R-:W-:Y:S01]  /*7a10*/  FFMA.FTZ R8, R169, UR12, -R0 ;  /* 0x0000000ca9087c23 */ /* 0x004fe20008010800 */
[----:B------:R-:W-:-:S06]  /*7a20*/  MOV R169, R161 ;  /* 0x000000a100a97202 */ /* 0x000fcc0000000f00 */
[C---:B------:R-:W-:Y:S01]  /*7a30*/  HMMA.16816.F32.BF16 R56, R4.reuse, R22, R64 ;  /* 0x000000160438723c */ /* 0x040fe20000041840 */
[----:B------:R2:W1:Y:S01]  /*7a40*/  MUFU.EX2 R146, R8 ;  /* 0x0000000800927308 */ /* 0x0004620000000800 */
[----:B------:R-:W-:Y:S01]  /*7a50*/  MOV R161, R239 ;  /* 0x000000ef00a17202 */ /* 0x000fe20000000f00 */
[----:B---3--:R-:W-:Y:S02]  /*7a60*/  FFMA.FTZ R9, R178, UR12, -R12 ;  /* 0x0000000cb2097c23 */ /* 0x008fe4000801080c */
[----:B------:R3:W-:Y:S03]  /*7a70*/  MUFU.EX2 R239, R10 ;  /* 0x0000000a00ef7308 */ /* 0x0007e60000000800 */
[----:B------:R-:W-:Y:S01]  /*7a80*/  HMMA.16816.F32.BF16 R40, R4, R26, R84 ;  /* 0x0000001a0428723c */ /* 0x000fe20000041854 */
[----:B------:R-:W-:Y:S01]  /*7a90*/  F2FP.BF16.F32.PACK_AB R4, R175, R155 ;  /* 0x0000009baf04723e */ /* 0x000fe200000010ff */
[----:B------:R3:W-:Y:S01]  /*7aa0*/  MUFU.EX2 R250, R9 ;  /* 0x0000000900fa7308 */ /* 0x0007e20000000800 */
[----:B----4-:R-:W-:-:S02]  /*7ab0*/  F2FP.BF16.F32.PACK_AB R5, R141, R153 ;  /* 0x000000998d05723e */ /* 0x010fc400000010ff */
[----:B------:R-:W-:Y:S01]  /*7ac0*/  F2FP.BF16.F32.PACK_AB R6, R145, R75 ;  /* 0x0000004b9106723e */ /* 0x000fe200000010ff */
[----:B--2---:R-:W-:Y:S01]  /*7ad0*/  FFMA.FTZ R8, R177, UR12, -R3 ;  /* 0x0000000cb1087c23 */ /* 0x004fe20008010803 */
[----:B-1----:R-:W-:-:S03]  /*7ae0*/  F2FP.BF16.F32.PACK_AB R7, R146, R167 ;  /* 0x000000a79207723e */ /* 0x002fc600000010ff */
[----:B------:R1:W2:Y:S01]  /*7af0*/  MUFU.EX2 R140, R8 ;  /* 0x00000008008c7308 */ /* 0x0002a20000000800 */
[----:B---3--:R-:W-:Y:S01]  /*7b00*/  FFMA.FTZ R10, R207, UR12, -R12 ;  /* 0x0000000ccf0a7c23 */ /* 0x008fe2000801080c */
[----:B------:R-:W-:Y:S02]  /*7b10*/  MOV R207, R169 ;  /* 0x000000a900cf7202 */ /* 0x000fe40000000f00 */
[C---:B------:R-:W-:Y:S01]  /*7b20*/  HMMA.16816.F32.BF16 R48, R4.reuse, R32, R128 ;  /* 0x000000200430723c */ /* 0x040fe20000041880 */
[----:B------:R-:W-:Y:S01]  /*7b30*/  FFMA.FTZ R9, R194, UR12, -R2 ;  /* 0x0000000cc2097c23 */ /* 0x000fe20008010802 */
[----:B------:R-:W-:Y:S01]  /*7b40*/  IMAD.MOV.U32 R194, RZ, RZ, R163 ;  /* 0x000000ffffc27224 */ /* 0x000fe200078e00a3 */
[----:B------:R-:W-:Y:S02]  /*7b50*/  MOV R163, R159 ;  /* 0x0000009f00a37202 */ /* 0x000fe40000000f00 */
[----:B------:R-:W-:Y:S01]  /*7b60*/  MOV R159, R244 ;  /* 0x000000f4009f7202 */ /* 0x000fe20000000f00 */
[----:B------:R3:W-:Y:S01]  /*7b70*/  MUFU.EX2 R246, R9 ;  /* 0x0000000900f67308 */ /* 0x0007e20000000800 */
[----:B------:R-:W-:Y:S01]  /*7b80*/  MOV R169, R163 ;  /* 0x000000a300a97202 */ /* 0x000fe20000000f00 */
[----:B------:R-:W-:Y:S01]  /*7b90*/  HMMA.16816.F32.BF16 R44, R4, R34, R100 ;  /* 0x00000022042c723c */ /* 0x000fe20000041864 */
[----:B------:R-:W-:Y:S01]  /*7ba0*/  MOV R163, R11 ;  /* 0x0000000b00a37202 */ /* 0x000fe20000000f00 */
[----:B-1----:R-:W-:-:S04]  /*7bb0*/  FFMA.FTZ R8, R176, UR12, -R3 ;  /* 0x0000000cb0087c23 */ /* 0x002fc80008010803 */
[----:B------:R1:W-:Y:S02]  /*7bc0*/  MUFU.EX2 R252, R8 ;  /* 0x0000000800fc7308 */ /* 0x0003e40000000800 */
[----:B------:R-:W-:Y:S01]  /*7bd0*/  HMMA.16816.F32.BF16 R32, R4, R18, R88 ;  /* 0x000000120420723c */ /* 0x000fe20000041858 */
[----:B---3--:R-:W-:-:S07]  /*7be0*/  FFMA.FTZ R9, R185, UR12, -R2 ;  /* 0x0000000cb9097c23 */ /* 0x008fce0008010802 */
[----:B------:R-:W-:Y:S01]  /*7bf0*/  HMMA.16816.F32.BF16 R36, R4, R16, R92 ;  /* 0x000000100424723c */ /* 0x000fe2000004185c */
[----:B------:R-:W3:Y:S01]  /*7c00*/  LDSM.16.MT88.4 R16, [R164+0xa000] ;  /* 0x00a00000a410783b */ /* 0x000ee20000004200 */
[----:B------:R4:W-:Y:S01]  /*7c10*/  MUFU.EX2 R245, R9 ;  /* 0x0000000900f57308 */ /* 0x0009e20000000800 */
[----:B-1----:R-:W-:-:S05]  /*7c20*/  FFMA.FTZ R8, R184, UR12, -R12 ;  /* 0x0000000cb8087c23 */ /* 0x002fca000801080c */
[C---:B------:R-:W-:Y:S01]  /*7c30*/  HMMA.16816.F32.BF16 R64, R4.reuse, R20, R112 ;  /* 0x000000140440723c */ /* 0x040fe20000041870 */
[----:B------:R1:W2:Y:S07]  /*7c40*/  MUFU.EX2 R247, R8 ;  /* 0x0000000800f77308 */ /* 0x0002ae0000000800 */
[----:B------:R-:W-:Y:S01]  /*7c50*/  HMMA.16816.F32.BF16 R80, R4, R22, R108 ;  /* 0x000000160450723c */ /* 0x000fe2000004186c */
[----:B------:R-:W3:Y:S01]  /*7c60*/  LDSM.16.MT88.4 R20, [R180+0xa000] ;  /* 0x00a00000b414783b */ /* 0x000ee20000004200 */
[----:B----4-:R-:W-:Y:S01]  /*7c70*/  FFMA.FTZ R9, R196, UR12, -R0 ;  /* 0x0000000cc4097c23 */ /* 0x010fe20008010800 */
[----:B------:R-:W-:-:S03]  /*7c80*/  MOV R196, R175 ;  /* 0x000000af00c47202 */ /* 0x000fc60000000f00 */
[----:B------:R4:W-:Y:S01]  /*7c90*/  MUFU.EX2 R241, R9 ;  /* 0x0000000900f17308 */ /* 0x0009e20000000800 */
[----:B-1----:R-:W-:Y:S01]  /*7ca0*/  FFMA.FTZ R8, R79, UR12, -R12 ;  /* 0x0000000c4f087c23 */ /* 0x002fe2000801080c */
[C---:B------:R-:W-:Y:S01]  /*7cb0*/  HMMA.16816.F32.BF16 R88, R4.reuse, R24, R120 ;  /* 0x000000180458723c */ /* 0x040fe20000041878 */
[----:B------:R-:W-:Y:S01]  /*7cc0*/  MOV R79, R15 ;  /* 0x0000000f004f7202 */ /* 0x000fe20000000f00 */
[----:B------:R-:W-:Y:S01]  /*7cd0*/  MUFU.EX2 R123, R10 ;  /* 0x0000000a007b7308 */ /* 0x000fe20000000800 */
[----:B------:R-:W-:Y:S01]  /*7ce0*/  FFMA.FTZ R15, R223, UR12, -R0 ;  /* 0x0000000cdf0f7c23 */ /* 0x000fe20008010800 */
[----:B------:R-:W-:Y:S02]  /*7cf0*/  MOV R223, R72 ;  /* 0x0000004800df7202 */ /* 0x000fe40000000f00 */
[----:B------:R1:W1:Y:S02]  /*7d00*/  MUFU.EX2 R248, R8 ;  /* 0x0000000800f87308 */ /* 0x0002640000000800 */
[----:B------:R-:W-:Y:S01]  /*7d10*/  HMMA.16816.F32.BF16 R84, R4, R26, R96 ;  /* 0x0000001a0454723c */ /* 0x000fe20000041860 */
[----:B------:R-:W3:Y:S01]  /*7d20*/  LDSM.16.MT88.4 R24, [R152+0xa000] ;  /* 0x00a000009818783b */ /* 0x000ee20000004200 */
[----:B--2---:R-:W-:Y:S01]  /*7d30*/  F2FP.BF16.F32.PACK_AB R4, R251, R140 ;  /* 0x0000008cfb04723e */ /* 0x004fe200000010ff */
[----:B------:R2:W-:Y:S01]  /*7d40*/  MUFU.EX2 R109, R15 ;  /* 0x0000000f006d7308 */ /* 0x0005e20000000800 */
[----:B------:R-:W-:Y:S01]  /*7d50*/  F2FP.BF16.F32.PACK_AB R5, R249, R247 ;  /* 0x000000f7f905723e */ /* 0x000fe200000010ff */
[----:B----4-:R-:W-:Y:S01]  /*7d60*/  FFMA.FTZ R9, R198, UR12, -R3 ;  /* 0x0000000cc6097c23 */ /* 0x010fe20008010803 */
[----:B------:R-:W-:-:S02]  /*7d70*/  F2FP.BF16.F32.PACK_AB R6, R170, R252 ;  /* 0x000000fcaa06723e */ /* 0x000fc400000010ff */
[----:B------:R-:W-:Y:S01]  /*7d80*/  MOV R198, R142 ;  /* 0x0000008e00c67202 */ /* 0x000fe20000000f00 */
[----:B------:R4:W-:Y:S01]  /*7d90*/  MUFU.EX2 R129, R9 ;  /* 0x0000000900817308 */ /* 0x0009e20000000800 */
[----:B------:R-:W-:Y:S01]  /*7da0*/  IMAD.MOV.U32 R142, RZ, RZ, R171 ;  /* 0x000000ffff8e7224 */ /* 0x000fe200078e00ab */
[----:B------:R-:W-:Y:S01]  /*7db0*/  MOV R171, R14 ;  /* 0x0000000e00ab7202 */ /* 0x000fe20000000f00 */
[--C-:B-1----:R-:W-:Y:S01]  /*7dc0*/  FFMA.FTZ R8, R199, UR12, -R2.reuse ;  /* 0x0000000cc7087c23 */ /* 0x102fe20008010802 */
[----:B------:R-:W-:Y:S01]  /*7dd0*/  F2FP.BF16.F32.PACK_AB R7, R248, R250 ;  /* 0x000000faf807723e */ /* 0x000fe200000010ff */
[----:B------:R-:W-:Y:S01]  /*7de0*/  FFMA.FTZ R14, R222, UR12, -R2 ;  /* 0x0000000cde0e7c23 */ /* 0x000fe20008010802 */
[----:B------:R-:W-:Y:S01]  /*7df0*/  IMAD.MOV.U32 R199, RZ, RZ, R73 ;  /* 0x000000ffffc77224 */ /* 0x000fe200078e0049 */
[----:B------:R1:W3:Y:S01]  /*7e00*/  MUFU.EX2 R244, R8 ;  /* 0x0000000800f47308 */ /* 0x0002e20000000800 */
[----:B--2---:R-:W-:-:S03]  /*7e10*/  FFMA.FTZ R15, R191, UR12, -R0 ;  /* 0x0000000cbf0f7c23 */ /* 0x004fc60008010800 */
[----:B------:R-:W-:Y:S01]  /*7e20*/  HMMA.16816.F32.BF16 R136, R4, R28, R136 ;  /* 0x0000001c0488723c */ /* 0x000fe20000041888 */
[----:B------:R2:W-:Y:S01]  /*7e30*/  MUFU.EX2 R120, R14 ;  /* 0x0000000e00787308 */ /* 0x0005e20000000800 */
[----:B----4-:R-:W-:-:S04]  /*7e40*/  FFMA.FTZ R9, R186, UR12, -R3 ;  /* 0x0000000cba097c23 */ /* 0x010fc80008010803 */
[----:B------:R4:W-:Y:S02]  /*7e50*/  MUFU.EX2 R131, R9 ;  /* 0x0000000900837308 */ /* 0x0009e40000000800 */
[----:B------:R-:W-:Y:S01]  /*7e60*/  HMMA.16816.F32.BF16 R132, R4, R30, R132 ;  /* 0x0000001e0484723c */ /* 0x000fe20000041884 */
[----:B-1----:R-:W-:Y:S01]  /*7e70*/  FFMA.FTZ R8, R192, UR12, -R2 ;  /* 0x0000000cc0087c23 */ /* 0x002fe20008010802 */
[----:B------:R-:W-:-:S03]  /*7e80*/  IMAD.MOV.U32 R192, RZ, RZ, R144 ;  /* 0x000000ffffc07224 */ /* 0x000fc600078e0090 */
[----:B------:R1:W-:Y:S01]  /*7e90*/  MUFU.EX2 R243, R8 ;  /* 0x0000000800f37308 */ /* 0x0003e20000000800 */
[----:B--2---:R-:W-:Y:S02]  /*7ea0*/  FFMA.FTZ R14, R209, UR12, -R2 ;  /* 0x0000000cd10e7c23 */ /* 0x004fe40008010802 */
[----:B---3--:R-:W-:Y:S01]  /*7eb0*/  HMMA.16816.F32.BF16 R124, R4, R16, R124 ;  /* 0x00000010047c723c */ /* 0x008fe2000004187c */
[----:B------:R-:W-:Y:S01]  /*7ec0*/  MOV R209, R160 ;  /* 0x000000a000d17202 */ /* 0x000fe20000000f00 */
[----:B------:R2:W-:Y:S01]  /*7ed0*/  MUFU.EX2 R115, R14 ;  /* 0x0000000e00737308 */ /* 0x0005e20000000800 */
[----:B----4-:R-:W-:Y:S01]  /*7ee0*/  FFMA.FTZ R9, R201, UR12, -R12 ;  /* 0x0000000cc9097c23 */ /* 0x010fe2000801080c */
[----:B------:R-:W-:-:S04]  /*7ef0*/  MOV R201, R146 ;  /* 0x0000009200c97202 */ /* 0x000fc80000000f00 */
[----:B------:R-:W-:Y:S01]  /*7f00*/  HMMA.16816.F32.BF16 R116, R4, R18, R116 ;  /* 0x000000120474723c */ /* 0x000fe20000041874 */
[----:B------:R-:W-:Y:S01]  /*7f10*/  MUFU.EX2 R128, R9 ;  /* 0x0000000900807308 */ /* 0x000fe20000000800 */
[----:B-1----:R-:W-:-:S04]  /*7f20*/  FFMA.FTZ R8, R203, UR12, -R0 ;  /* 0x0000000ccb087c23 */ /* 0x002fc80008010800 */
[----:B------:R1:W3:Y:S02]  /*7f30*/  MUFU.EX2 R242, R8 ;  /* 0x0000000800f27308 */ /* 0x0002e40000000800 */
[----:B------:R-:W-:Y:S01]  /*7f40*/  HMMA.16816.F32.BF16 R172, R4, R20, R60 ;  /* 0x0000001404ac723c */ /* 0x000fe2000004183c */
[----:B--2---:R-:W-:-:S04]  /*7f50*/  FFMA.FTZ R14, R221, UR12, -R0 ;  /* 0x0000000cdd0e7c23 */ /* 0x004fc80008010800 */
[----:B------:R2:W-:Y:S03]  /*7f60*/  MUFU.EX2 R111, R14 ;  /* 0x0000000e006f7308 */ /* 0x0005e60000000800 */
[----:B------:R-:W-:Y:S01]  /*7f70*/  HMMA.16816.F32.BF16 R176, R4, R22, R56 ;  /* 0x0000001604b0723c */ /* 0x000fe20000041838 */
[----:B-1----:R-:W-:-:S07]  /*7f80*/  FFMA.FTZ R8, R187, UR12, -R0 ;  /* 0x0000000cbb087c23 */ /* 0x002fce0008010800 */
[----:B------:R-:W-:Y:S01]  /*7f90*/  HMMA.16816.F32.BF16 R96, R4, R24, R52 ;  /* 0x000000180460723c */ /* 0x000fe20000041834 */
[----:B------:R-:W1:Y:S01]  /*7fa0*/  MUFU.EX2 R240, R8 ;  /* 0x0000000800f07308 */ /* 0x000e620000000800 */
[----:B--2---:R-:W-:-:S04]  /*7fb0*/  FFMA.FTZ R14, R234, UR12, -R0 ;  /* 0x0000000cea0e7c23 */ /* 0x004fc80008010800 */
[----:B------:R-:W-:Y:S02]  /*7fc0*/  MUFU.EX2 R101, R14 ;  /* 0x0000000e00657308 */ /* 0x000fe40000000800 */
[----:B------:R-:W-:Y:S01]  /*7fd0*/  HMMA.16816.F32.BF16 R92, R4, R26, R40 ;  /* 0x0000001a045c723c */ /* 0x000fe20000041828 */
[----:B------:R-:W-:Y:S02]  /*7fe0*/  F2FP.BF16.F32.PACK_AB R4, R246, R244 ;  /* 0x000000f4f604723e */ /* 0x000fe400000010ff */
[----:B---3--:R-:W-:Y:S02]  /*7ff0*/  F2FP.BF16.F32.PACK_AB R5, R239, R242 ;  /* 0x000000f2ef05723e */ /* 0x008fe400000010ff */
[----:B------:R-:W-:Y:S02]  /*8000*/  F2FP.BF16.F32.PACK_AB R6, R245, R243 ;  /* 0x000000f3f506723e */ /* 0x000fe400000010ff */
[----:B-1----:R-:W-:Y:S01]  /*8010*/  F2FP.BF16.F32.PACK_AB R7, R240, R241 ;  /* 0x000000f1f007723e */ /* 0x002fe200000010ff */
[----:B------:R-:W-:Y:S01]  /*8020*/  FFMA.FTZ R8, R204, UR12, -R3 ;  /* 0x0000000ccc087c23 */ /* 0x000fe20008010803 */
[----:B------:R-:W-:Y:S01]  /*8030*/  IMAD.MOV.U32 R204, RZ, RZ, R141 ;  /* 0x000000ffffcc7224 */ /* 0x000fe200078e008d */
[----:B------:R-:W-:-:S02]  /*8040*/  MOV R141, R158 ;  /* 0x0000009e008d7202 */ /* 0x000fc40000000f00 */
[----:B------:R1:W2:Y:S02]  /*8050*/  MUFU.EX2 R203, R8 ;  /* 0x0000000800cb7308 */ /* 0x0002a40000000800 */
[C---:B------:R-:W-:Y:S08]  /*8060*/  HMMA.16816.F32.BF16 R60, R4.reuse, R28, R48 ;  /* 0x0000001c043c723c */ /* 0x040ff00000041830 */
[----:B------:R-:W-:Y:S01]  /*8070*/  HMMA.16816.F32.BF16 R56, R4, R30, R44 ;  /* 0x0000001e0438723c */ /* 0x000fe2000004182c */
[----:B------:R-:W3:Y:S01]  /*8080*/  LDSM.16.MT88.4 R28, [R229+0xa800] ;  /* 0x00a80000e51c783b */ /* 0x000ee20000004200 */
[----:B-1----:R-:W-:Y:S01]  /*8090*/  FFMA.FTZ R8, R195, UR12, -R3 ;  /* 0x0000000cc3087c23 */ /* 0x002fe20008010803 */
[----:B------:R-:W-:-:S05]  /*80a0*/  MOV R195, R145 ;  /* 0x0000009100c37202 */ /* 0x000fca0000000f00 */
[C---:B------:R-:W-:Y:S01]  /*80b0*/  HMMA.16816.F32.BF16 R52, R4.reuse, R16, R36 ;  /* 0x000000100434723c */ /* 0x040fe20000041824 */
[----:B------:R1:W-:Y:S07]  /*80c0*/  MUFU.EX2 R130, R8 ;  /* 0x0000000800827308 */ /* 0x0003ee0000000800 */
[----:B------:R-:W-:Y:S01]  /*80d0*/  HMMA.16816.F32.BF16 R44, R4, R18, R32 ;  /* 0x00000012042c723c */ /* 0x000fe20000041820 */
[----:B------:R-:W4:Y:S01]  /*80e0*/  LDSM.16.MT88.4 R16, [R164+0xa800] ;  /* 0x00a80000a410783b */ /* 0x000f220000004200 */
[----:B-1----:R-:W-:Y:S01]  /*80f0*/  FFMA.FTZ R8, R208, UR12, -R12 ;  /* 0x0000000cd0087c23 */ /* 0x002fe2000801080c */
[----:B------:R-:W-:-:S05]  /*8100*/  MOV R208, R143 ;  /* 0x0000008f00d07202 */ /* 0x000fca0000000f00 */
[C---:B------:R-:W-:Y:S01]  /*8110*/  HMMA.16816.F32.BF16 R40, R4.reuse, R20, R64 ;  /* 0x000000140428723c */ /* 0x040fe20000041840 */
[----:B------:R-:W-:Y:S01]  /*8120*/  MOV R143, R161 ;  /* 0x000000a1008f7202 */ /* 0x000fe20000000f00 */
[----:B------:R1:W3:Y:S01]  /*8130*/  MUFU.EX2 R121, R8 ;  /* 0x0000000800797308 */ /* 0x0002e20000000800 */
[----:B------:R-:W-:Y:S02]  /*8140*/  IMAD.MOV.U32 R161, RZ, RZ, R13 ;  /* 0x000000ffffa17224 */ /* 0x000fe400078e000d */
[----:B------:R-:W-:Y:S01]  /*8150*/  FFMA.FTZ R13, R225, UR12, -R2 ;  /* 0x0000000ce10d7c23 */ /* 0x000fe20008010802 */
[----:B------:R-:W-:Y:S01]  /*8160*/  IMAD.MOV.U32 R225, RZ, RZ, R169 ;  /* 0x000000ffffe17224 */ /* 0x000fe200078e00a9 */
[----:B------:R-:W-:Y:S01]  /*8170*/  MOV R222, R143 ;  /* 0x0000008f00de7202 */ /* 0x000fe20000000f00 */
[----:B------:R-:W-:Y:S01]  /*8180*/  IMAD.MOV.U32 R169, RZ, RZ, R162 ;  /* 0x000000ffffa97224 */ /* 0x000fe200078e00a2 */
[C---:B------:R-:W-:Y:S01]  /*8190*/  HMMA.16816.F32.BF16 R36, R4.reuse, R22, R80 ;  /* 0x000000160424723c */ /* 0x040fe20000041850 */
[----:B------:R2:W-:Y:S01]  /*81a0*/  MUFU.EX2 R114, R13 ;  /* 0x0000000d00727308 */ /* 0x0005e20000000800 */
[----:B------:R-:W4:Y:S01]  /*81b0*/  LDSM.16.MT88.4 R20, [R152+0xa800] ;  /* 0x00a800009814783b */ /* 0x000f220000004200 */
[--C-:B------:R-:W-:Y:S01]  /*81c0*/  FFMA.FTZ R80, R189, UR12, -R0.reuse ;  /* 0x0000000cbd507c23 */ /* 0x100fe20008010800 */
[--C-:B------:R-:W-:Y:S01]  /*81d0*/  FFMA.FTZ R82, R188, UR12, -R0.reuse ;  /* 0x0000000cbc527c23 */ /* 0x100fe20008010800 */
[----:B------:R-:W-:Y:S01]  /*81e0*/  FFMA.FTZ R81, R236, UR12, -R0 ;  /* 0x0000000cec517c23 */ /* 0x000fe20008010800 */
[----:B------:R-:W-:Y:S01]  /*81f0*/  MOV R143, R74 ;  /* 0x0000004a008f7202 */ /* 0x000fe20000000f00 */
[----:B-1----:R-:W-:Y:S01]  /*8200*/  FFMA.FTZ R8, R193, UR12, -R12 ;  /* 0x0000000cc1087c23 */ /* 0x002fe2000801080c */
[----:B------:R-:W-:Y:S01]  /*8210*/  HMMA.16816.F32.BF16 R32, R4, R24, R88 ;  /* 0x000000180420723c */ /* 0x000fe20000041858 */
[----:B------:R-:W-:Y:S01]  /*8220*/  MOV R193, R147 ;  /* 0x0000009300c17202 */ /* 0x000fe20000000f00 */
[--C-:B------:R-:W-:Y:S01]  /*8230*/  FFMA.FTZ R89, R68, UR12, -R2.reuse ;  /* 0x0000000c44597c23 */ /* 0x100fe20008010802 */
[----:B------:R-:W1:Y:S01]  /*8240*/  MUFU.EX2 R122, R8 ;  /* 0x00000008007a7308 */ /* 0x000e620000000800 */
[--C-:B------:R-:W-:Y:S01]  /*8250*/  FFMA.FTZ R88, R182, UR12, -R2.reuse ;  /* 0x0000000cb6587c23 */ /* 0x100fe20008010802 */
[----:B--2---:R-:W-:Y:S01]  /*8260*/  FFMA.FTZ R13, R218, UR12, -R2 ;  /* 0x0000000cda0d7c23 */ /* 0x004fe20008010802 */
[----:B------:R-:W-:-:S02]  /*8270*/  MOV R218, R142 ;  /* 0x0000008e00da7202 */ /* 0x000fc40000000f00 */
[----:B------:R-:W-:Y:S01]  /*8280*/  HMMA.16816.F32.BF16 R48, R4, R26, R84 ;  /* 0x0000001a0430723c */ /* 0x000fe20000041854 */
[----:B------:R-:W-:Y:S01]  /*8290*/  F2FP.BF16.F32.PACK_AB R4, R129, R203 ;  /* 0x000000cb8104723e */ /* 0x000fe200000010ff */
[----:B------:R2:W-:Y:S01]  /*82a0*/  MUFU.EX2 R113, R13 ;  /* 0x0000000d00717308 */ /* 0x0005e20000000800 */
[----:B---3--:R-:W-:Y:S01]  /*82b0*/  F2FP.BF16.F32.PACK_AB R5, R123, R121 ;  /* 0x000000797b05723e */ /* 0x008fe200000010ff */
[--C-:B------:R-:W-:Y:S01]  /*82c0*/  FFMA.FTZ R84, R181, UR12, -R2.reuse ;  /* 0x0000000cb5547c23 */ /* 0x100fe20008010802 */
[----:B------:R-:W-:Y:S01]  /*82d0*/  F2FP.BF16.F32.PACK_AB R6, R131, R130 ;  /* 0x000000828306723e */ /* 0x000fe200000010ff */
[----:B------:R-:W-:Y:S01]  /*82e0*/  FFMA.FTZ R87, R235, UR12, -R2 ;  /* 0x0000000ceb577c23 */ /* 0x000fe20008010802 */
[----:B------:R-:W-:Y:S01]  /*82f0*/  MOV R142, R156 ;  /* 0x0000009c008e7202 */ /* 0x000fe20000000f00 */
[----:B------:R-:W-:Y:S01]  /*8300*/  LDSM.16.MT88.4 R24, [R164+0xb000] ;  /* 0x00b00000a418783b */ /* 0x000fe20000004200 */
[----:B-1----:R-:W-:-:S03]  /*8310*/  F2FP.BF16.F32.PACK_AB R7, R122, R128 ;  /* 0x000000807a07723e */ /* 0x002fc600000010ff */
[----:B------:R-:W1:Y:S04]  /*8320*/  LDSM.16.MT88.4 R8, [R180+0xa800] ;  /* 0x00a80000b408783b */ /* 0x000e680000004200 */
[C---:B------:R-:W-:Y:S01]  /*8330*/  HMMA.16816.F32.BF16 R144, R4.reuse, R30, R132 ;  /* 0x0000001e0490723c */ /* 0x040fe20000041884 */
[----:B------:R-:W-:Y:S01]  /*8340*/  MOV R135, R171 ;  /* 0x000000ab00877202 */ /* 0x000fe20000000f00 */
[----:B--2---:R-:W-:Y:S01]  /*8350*/  FFMA.FTZ R13, R228, UR12, -R0 ;  /* 0x0000000ce40d7c23 */ /* 0x004fe20008010800 */
[----:B------:R-:W-:Y:S01]  /*8360*/  MOV R171, R159 ;  /* 0x0000009f00ab7202 */ /* 0x000fe20000000f00 */
[----:B------:R-:W-:Y:S01]  /*8370*/  IMAD.MOV.U32 R132, RZ, RZ, R165 ;  /* 0x000000ffff847224 */ /* 0x000fe200078e00a5 */
[----:B------:R-:W-:Y:S01]  /*8380*/  MOV R228, R157 ;  /* 0x0000009d00e47202 */ /* 0x000fe20000000f00 */
[----:B------:R2:W3:Y:S01]  /*8390*/  MUFU.EX2 R112, R13 ;  /* 0x0000000d00707308 */ /* 0x0004e20000000800 */
[----:B------:R-:W-:Y:S01]  /*83a0*/  MOV R133, R163 ;  /* 0x000000a300857202 */ /* 0x000fe20000000f00 */
[----:B----4-:R-:W-:Y:S01]  /*83b0*/  HMMA.16816.F32.BF16 R156, R4, R16, R124 ;  /* 0x00000010049c723c */ /* 0x010fe2000004187c */
[----:B------:R-:W-:Y:S01]  /*83c0*/  IMAD.MOV.U32 R127, RZ, RZ, R69 ;  /* 0x000000ffff7f7224 */ /* 0x000fe200078e0045 */
[----:B------:R-:W-:-:S02]  /*83d0*/  MOV R165, R71 ;  /* 0x0000004700a57202 */ /* 0x000fc40000000f00 */
[----:B------:R-:W-:Y:S01]  /*83e0*/  MOV R134, R161 ;  /* 0x000000a100867202 */ /* 0x000fe20000000f00 */
[----:B------:R4:W-:Y:S03]  /*83f0*/  MUFU.EX2 R71, R15 ;  /* 0x0000000f00477308 */ /* 0x0009e60000000800 */
[----:B------:R-:W-:Y:S01]  /*8400*/  HMMA.16816.F32.BF16 R136, R4, R28, R136 ;  /* 0x0000001c0488723c */ /* 0x000fe20000041888 */
[----:B--2---:R-:W-:-:S04]  /*8410*/  FFMA.FTZ R13, R216, UR12, -R0 ;  /* 0x0000000cd80d7c23 */ /* 0x004fc80008010800 */
[----:B------:R2:W3:Y:S03]  /*8420*/  MUFU.EX2 R110, R13 ;  /* 0x0000000d006e7308 */ /* 0x0004e60000000800 */
[C---:B------:R-:W-:Y:S01]  /*8430*/  HMMA.16816.F32.BF16 R160, R4.reuse, R18, R116 ;  /* 0x0000001204a0723c */ /* 0x040fe20000041874 */
[----:B----4-:R-:W-:Y:S01]  /*8440*/  FADD.FTZ R15, R223, R127 ;  /* 0x0000007fdf0f7221 */ /* 0x010fe20000010000 */
[----:B------:R-:W-:Y:S02]  /*8450*/  MOV R223, R228 ;  /* 0x000000e400df7202 */ /* 0x000fe40000000f00 */
[----:B------:R-:W-:Y:S01]  /*8460*/  MOV R127, R209 ;  /* 0x000000d1007f7202 */ /* 0x000fe20000000f00 */
[----:B------:R-:W-:Y:S01]  /*8470*/  IMAD.MOV.U32 R209, RZ, RZ, R133 ;  /* 0x000000ffffd17224 */ /* 0x000fe200078e0085 */
[----:B------:R-:W-:Y:S02]  /*8480*/  MOV R228, R132 ;  /* 0x0000008400e47202 */ /* 0x000fe40000000f00 */
[----:B------:R-:W-:Y:S01]  /*8490*/  HMMA.16816.F32.BF16 R96, R4, R20, R96 ;  /* 0x000000140460723c */ /* 0x000fe20000041860 */
[----:B------:R-:W-:Y:S01]  /*84a0*/  MOV R132, R134 ;  /* 0x0000008600847202 */ /* 0x000fe20000000f00 */
[----:B------:R-:W-:Y:S01]  /*84b0*/  IMAD.MOV.U32 R134, RZ, RZ, R208 ;  /* 0x000000ffff867224 */ /* 0x000fe200078e00d0 */
[----:B------:R-:W-:-:S02]  /*84c0*/  MOV R133, R135 ;  /* 0x0000008700857202 */ /* 0x000fc40000000f00 */
[----:B------:R-:W-:Y:S01]  /*84d0*/  MOV R135, R207 ;  /* 0x000000cf00877202 */ /* 0x000fe20000000f00 */
[----:B--2---:R-:W-:Y:S01]  /*84e0*/  FFMA.FTZ R13, R224, UR12, -R0 ;  /* 0x0000000ce00d7c23 */ /* 0x004fe20008010800 */
[----:B------:R-:W-:Y:S01]  /*84f0*/  MOV R208, R204 ;  /* 0x000000cc00d07202 */ /* 0x000fe20000000f00 */
[----:B------:R-:W-:Y:S01]  /*8500*/  IMAD.MOV.U32 R204, RZ, RZ, R197 ;  /* 0x000000ffffcc7224 */ /* 0x000fe200078e00c5 */
[----:B------:R-:W-:Y:S01]  /*8510*/  MOV R207, R198 ;  /* 0x000000c600cf7202 */ /* 0x000fe20000000f00 */
[C---:B-1----:R-:W-:Y:S01]  /*8520*/  HMMA.16816.F32.BF16 R172, R4.reuse, R8, R172 ;  /* 0x0000000804ac723c */ /* 0x042fe200000418ac */
[----:B------:R-:W-:Y:S01]  /*8530*/  MOV R198, R196 ;  /* 0x000000c400c67202 */ /* 0x000fe20000000f00 */
[----:B------:R1:W-:Y:S01]  /*8540*/  MUFU.EX2 R69, R13 ;  /* 0x0000000d00457308 */ /* 0x0003e20000000800 */
[----:B------:R-:W-:Y:S02]  /*8550*/  MOV R197, R76 ;  /* 0x0000004c00c57202 */ /* 0x000fe40000000f00 */
[----:B------:R-:W-:Y:S01]  /*8560*/  MOV R196, R194 ;  /* 0x000000c200c47202 */ /* 0x000fe20000000f00 */
[----:B------:R-:W2:Y:S02]  /*8570*/  LDL.LU R76, [R1+0x120] ;  /* 0x00012000014c7983 */ /* 0x000ea40000300800 */
[C---:B------:R-:W-:Y:S02]  /*8580*/  HMMA.16816.F32.BF16 R176, R4.reuse, R10, R176 ;  /* 0x0000000a04b0723c */ /* 0x040fe400000418b0 */
[----:B------:R-:W4:Y:S04]  /*8590*/  LDL.LU R194, [R1+0x8c] ;  /* 0x00008c0001c27983 */ /* 0x000f280000300800 */
[----:B------:R-:W2:Y:S02]  /*85a0*/  LDL.LU R125, [R1+0x28] ;  /* 0x00002800017d7983 */ /* 0x000ea40000300800 */
[----:B------:R-:W-:Y:S01]  /*85b0*/  HMMA.16816.F32.BF16 R92, R4, R22, R92 ;  /* 0x00000016045c723c */ /* 0x000fe2000004185c */
[----:B------:R-:W-:Y:S01]  /*85c0*/  F2FP.BF16.F32.PACK_AB R4, R120, R114 ;  /* 0x000000727804723e */ /* 0x000fe200000010ff */
[----:B------:R-:W2:Y:S01]  /*85d0*/  LDL.LU R126, [R1+0x2c] ;  /* 0x00002c00017e7983 */ /* 0x000ea20000300800 */
[----:B---3--:R-:W-:Y:S01]  /*85e0*/  F2FP.BF16.F32.PACK_AB R5, R109, R112 ;  /* 0x000000706d05723e */ /* 0x008fe200000010ff */
[----:B-1----:R-:W-:Y:S01]  /*85f0*/  FFMA.FTZ R13, R231, UR12, -R12 ;  /* 0x0000000ce70d7c23 */ /* 0x002fe2000801080c */
[----:B------:R-:W-:-:S02]  /*8600*/  F2FP.BF16.F32.PACK_AB R6, R115, R113 ;  /* 0x000000717306723e */ /* 0x000fc400000010ff */
[----:B------:R-:W-:-:S07]  /*8610*/  F2FP.BF16.F32.PACK_AB R7, R110, R111 ;  /* 0x0000006f6e07723e */ /* 0x000fce00000010ff */
[----:B------:R-:W-:Y:S01]  /*8620*/  HMMA.16816.F32.BF16 R40, R4, R8, R40 ;  /* 0x000000080428723c */ /* 0x000fe20000041828 */
[--C-:B------:R-:W-:Y:S01]  /*8630*/  FFMA.FTZ R8, R227, UR12, -R3.reuse ;  /* 0x0000000ce3087c23 */ /* 0x100fe20008010803 */
[----:B------:R-:W-:-:S03]  /*8640*/  FFMA.FTZ R9, R211, UR12, -R3 ;  /* 0x0000000cd3097c23 */ /* 0x000fc60008010803 */
[----:B------:R1:W-:Y:S03]  /*8650*/  MUFU.EX2 R108, R8 ;  /* 0x00000008006c7308 */ /* 0x0003e60000000800 */
[C---:B------:R-:W-:Y:S01]  /*8660*/  HMMA.16816.F32.BF16 R184, R4.reuse, R20, R32 ;  /* 0x0000001404b8723c */ /* 0x040fe20000041820 */
[--C-:B------:R-:W-:Y:S01]  /*8670*/  FFMA.FTZ R35, R232, UR12, -R2.reuse ;  /* 0x0000000ce8237c23 */ /* 0x100fe20008010802 */
[--C-:B------:R-:W-:Y:S01]  /*8680*/  FFMA.FTZ R34, R212, UR12, -R2.reuse ;  /* 0x0000000cd4227c23 */ /* 0x100fe20008010802 */
[--C-:B------:R-:W-:Y:S01]  /*8690*/  FFMA.FTZ R33, R205, UR12, -R2.reuse ;  /* 0x0000000ccd217c23 */ /* 0x100fe20008010802 */
[----:B------:R-:W-:Y:S01]  /*86a0*/  FFMA.FTZ R32, R183, UR12, -R2 ;  /* 0x0000000cb7207c23 */ /* 0x000fe20008010802 */
[----:B------:R-:W-:Y:S01]  /*86b0*/  FFMA.FTZ R2, R210, UR12, -R12 ;  /* 0x0000000cd2027c23 */ /* 0x000fe2000801080c */
[----:B------:R3:W2:Y:S01]  /*86c0*/  MUFU.EX2 R90, R9 ;  /* 0x00000009005a7308 */ /* 0x0006a20000000800 */
[--C-:B------:R-:W-:Y:S01]  /*86d0*/  FFMA.FTZ R21, R213, UR12, -R3.reuse ;  /* 0x0000000cd5157c23 */ /* 0x100fe20008010803 */
[C---:B------:R-:W-:Y:S01]  /*86e0*/  HMMA.16816.F32.BF16 R48, R4.reuse, R22, R48 ;  /* 0x000000160430723c */ /* 0x040fe20000041830 */
[--C-:B------:R-:W-:Y:S01]  /*86f0*/  FFMA.FTZ R23, R217, UR12, -R3.reuse ;  /* 0x0000000cd9177c23 */ /* 0x100fe20008010803 */
[----:B------:R3:W-:Y:S01]  /*8700*/  MUFU.EX2 R85, R2 ;  /* 0x0000000200557308 */ /* 0x0007e20000000800 */
[--C-:B-1----:R-:W-:Y:S01]  /*8710*/  FFMA.FTZ R8, R206, UR12, -R3.reuse ;  /* 0x0000000cce087c23 */ /* 0x102fe20008010803 */
[--C-:B------:R-:W-:Y:S01]  /*8720*/  FFMA.FTZ R22, R214, UR12, -R3.reuse ;  /* 0x0000000cd6167c23 */ /* 0x100fe20008010803 */
[----:B------:R-:W-:Y:S01]  /*8730*/  FFMA.FTZ R20, R237, UR12, -R3 ;  /* 0x0000000ced147c23 */ /* 0x000fe20008010803 */
[----:B------:R1:W-:Y:S01]  /*8740*/  MUFU.EX2 R74, R32 ;  /* 0x00000020004a7308 */ /* 0x0003e20000000800 */
[----:B------:R-:W-:Y:S01]  /*8750*/  FADD.FTZ R79, R79, R228 ;  /* 0x000000e44f4f7221 */ /* 0x000fe20000010000 */
[----:B------:R-:W-:Y:S01]  /*8760*/  IMAD.MOV.U32 R216, RZ, RZ, R171 ;  /* 0x000000ffffd87224 */ /* 0x000fe200078e00ab */
[----:B------:R-:W-:Y:S01]  /*8770*/  MOV R221, R165 ;  /* 0x000000a500dd7202 */ /* 0x000fe20000000f00 */
[----:B------:R1:W-:Y:S01]  /*8780*/  MUFU.EX2 R91, R8 ;  /* 0x00000008005b7308 */ /* 0x0003e20000000800 */
[----:B------:R-:W-:Y:S01]  /*8790*/  HMMA.16816.F32.BF16 R60, R4, R28, R60 ;  /* 0x0000001c043c723c */ /* 0x000fe2000004183c */
[----:B---3--:R-:W-:Y:S01]  /*87a0*/  FFMA.FTZ R9, R202, UR12, -R3 ;  /* 0x0000000cca097c23 */ /* 0x008fe20008010803 */
[----:B------:R-:W-:Y:S01]  /*87b0*/  FFMA.FTZ R3, R230, UR12, -R12 ;  /* 0x0000000ce6037c23 */ /* 0x000fe2000801080c */
[----:B------:R-:W-:Y:S01]  /*87c0*/  MUFU.EX2 R73, R34 ;  /* 0x0000002200497308 */ /* 0x000fe20000000800 */
[----:B------:R-:W-:Y:S01]  /*87d0*/  FFMA.FTZ R2, R219, UR12, -R0 ;  /* 0x0000000cdb027c23 */ /* 0x000fe20008010800 */
[----:B------:R-:W-:-:S02]  /*87e0*/  FFMA.FTZ R0, R238, UR12, -R12 ;  /* 0x0000000cee007c23 */ /* 0x000fc4000801080c */
[----:B------:R3:W-:Y:S01]  /*87f0*/  MUFU.EX2 R100, R9 ;  /* 0x0000000900647308 */ /* 0x0007e20000000800 */
[C---:B------:R-:W-:Y:S01]  /*8800*/  HMMA.16816.F32.BF16 R56, R4.reuse, R30, R56 ;  /* 0x0000001e0438723c */ /* 0x040fe20000041838 */
[----:B-1----:R-:W-:Y:S02]  /*8810*/  FADD.FTZ R32, R209, R15 ;  /* 0x0000000fd1207221 */ /* 0x002fe40000010000 */
[----:B------:R1:W-:Y:S01]  /*8820*/  MUFU.EX2 R68, R2 ;  /* 0x0000000200447308 */ /* 0x0003e20000000800 */
[--C-:B------:R-:W-:Y:S01]  /*8830*/  FFMA.FTZ R8, R233, UR12, -R12.reuse ;  /* 0x0000000ce9087c23 */ /* 0x100fe2000801080c */
[----:B------:R-:W-:Y:S02]  /*8840*/  MOV R228, R204 ;  /* 0x000000cc00e47202 */ /* 0x000fe40000000f00 */
[----:B------:R-:W-:Y:S01]  /*8850*/  MUFU.EX2 R34, R22 ;  /* 0x0000001600227308 */ /* 0x000fe20000000800 */
[----:B------:R-:W-:Y:S01]  /*8860*/  HMMA.16816.F32.BF16 R52, R4, R16, R52 ;  /* 0x000000100434723c */ /* 0x000fe20000041834 */
[----:B------:R-:W2:Y:S02]  /*8870*/  LDSM.16.MT88.4 R28, [R229+0xb000] ;  /* 0x00b00000e51c783b */ /* 0x000ea40000004200 */
[----:B------:R1:W-:Y:S01]  /*8880*/  MUFU.EX2 R103, R8 ;  /* 0x0000000800677308 */ /* 0x0003e20000000800 */
[----:B---3--:R-:W-:-:S03]  /*8890*/  FFMA.FTZ R9, R220, UR12, -R12 ;  /* 0x0000000cdc097c23 */ /* 0x008fc6000801080c */
[----:B------:R-:W-:Y:S01]  /*88a0*/  MUFU.EX2 R72, R33 ;  /* 0x0000002100487308 */ /* 0x000fe20000000800 */
[C---:B------:R-:W-:Y:S01]  /*88b0*/  HMMA.16816.F32.BF16 R44, R4.reuse, R18, R44 ;  /* 0x00000012042c723c */ /* 0x040fe2000004182c */
[--C-:B-1----:R-:W-:Y:S01]  /*88c0*/  FFMA.FTZ R2, R226, UR12, -R12.reuse ;  /* 0x0000000ce2027c23 */ /* 0x102fe2000801080c */
[----:B------:R-:W-:Y:S01]  /*88d0*/  MOV R209, R198 ;  /* 0x000000c600d17202 */ /* 0x000fe20000000f00 */
[----:B------:R1:W-:Y:S01]  /*88e0*/  MUFU.EX2 R22, R3 ;  /* 0x0000000300167308 */ /* 0x0003e20000000800 */
[----:B------:R-:W3:Y:S03]  /*88f0*/  LDSM.16.MT88.4 R16, [R180+0xb000] ;  /* 0x00b00000b410783b */ /* 0x000ee60000004200 */
[----:B------:R-:W-:Y:S01]  /*8900*/  MUFU.EX2 R102, R35 ;  /* 0x0000002300667308 */ /* 0x000fe20000000800 */
[----:B------:R-:W-:Y:S01]  /*8910*/  HMMA.16816.F32.BF16 R64, R4, R10, R36 ;  /* 0x0000000a0440723c */ /* 0x000fe20000041824 */
[----:B------:R-:W-:Y:S01]  /*8920*/  FFMA.FTZ R8, R215, UR12, -R12 ;  /* 0x0000000cd7087c23 */ /* 0x000fe2000801080c */
[----:B------:R-:W-:Y:S01]  /*8930*/  FADD.FTZ R12, R223, R127 ;  /* 0x0000007fdf0c7221 */ /* 0x000fe20000010000 */
[----:B------:R-:W-:Y:S01]  /*8940*/  MOV R223, R196 ;  /* 0x000000c400df7202 */ /* 0x000fe20000000f00 */
[----:B--2---:R-:W-:Y:S01]  /*8950*/  FADD.FTZ R14, R126, R125 ;  /* 0x0000007d7e0e7221 */ /* 0x004fe20000010000 */
[----:B------:R-:W-:Y:S01]  /*8960*/  MUFU.EX2 R33, R2 ;  /* 0x0000000200217308 */ /* 0x000fe20000000800 */
[----:B------:R-:W-:Y:S01]  /*8970*/  F2FP.BF16.F32.PACK_AB R4, R90, R108 ;  /* 0x0000006c5a04723e */ /* 0x000fe200000010ff */
[----:B------:R-:W-:Y:S01]  /*8980*/  LDSM.16.MT88.4 R180, [R180+0xb800] ;  /* 0x00b80000b4b4783b */ /* 0x000fe20000004200 */
[----:B------:R-:W-:Y:S01]  /*8990*/  FADD.FTZ R15, R132, R14 ;  /* 0x0000000e840f7221 */ /* 0x000fe20000010000 */
[----:B------:R-:W-:Y:S01]  /*89a0*/  FADD.FTZ R14, R133, R12 ;  /* 0x0000000c850e7221 */ /* 0x000fe20000010000 */
[----:B------:R-:W-:Y:S01]  /*89b0*/  FADD.FTZ R12, R216, R79 ;  /* 0x0000004fd80c7221 */ /* 0x000fe20000010000 */
[----:B------:R-:W-:Y:S01]  /*89c0*/  IMAD.MOV.U32 R132, RZ, RZ, R208 ;  /* 0x000000ffff847224 */ /* 0x000fe200078e00d0 */
[----:B------:R-:W-:Y:S01]  /*89d0*/  MOV R133, R207 ;  /* 0x000000cf00857202 */ /* 0x000fe20000000f00 */
[----:B------:R-:W-:Y:S01]  /*89e0*/  IMAD.MOV.U32 R216, RZ, RZ, R221 ;  /* 0x000000ffffd87224 */ /* 0x000fe200078e00dd */
[----:B------:R-:W-:Y:S01]  /*89f0*/  MOV R221, R223 ;  /* 0x000000df00dd7202 */ /* 0x000fe20000000f00 */
[----:B------:R-:W-:Y:S01]  /*8a00*/  MUFU.EX2 R35, R0 ;  /* 0x0000000000237308 */ /* 0x000fe20000000800 */
[----:B------:R-:W-:-:S02]  /*8a10*/  MOV R223, R228 ;  /* 0x000000e400df7202 */ /* 0x000fc40000000f00 */
[----:B------:R-:W-:Y:S01]  /*8a20*/  MOV R228, R209 ;  /* 0x000000d100e47202 */ /* 0x000fe20000000f00 */
[----:B------:R-:W-:Y:S01]  /*8a30*/  IMAD.MOV.U32 R209, RZ, RZ, R132 ;  /* 0x000000ffffd17224 */ /* 0x000fe200078e0084 */
[----:B------:R-:W-:Y:S01]  /*8a40*/  MOV R132, R133 ;  /* 0x0000008500847202 */ /* 0x000fe20000000f00 */
[----:B------:R-:W2:Y:S01]  /*8a50*/  MUFU.EX2 R86, R9 ;  /* 0x0000000900567308 */ /* 0x000ea20000000800 */
[----:B------:R-:W-:Y:S02]  /*8a60*/  MOV R133, R134 ;  /* 0x0000008600857202 */ /* 0x000fe40000000f00 */
[----:B------:R-:W-:Y:S01]  /*8a70*/  MOV R134, R135 ;  /* 0x0000008700867202 */ /* 0x000fe20000000f00 */
[----:B------:R-:W-:Y:S01]  /*8a80*/  IMAD.MOV.U32 R135, RZ, RZ, R218 ;  /* 0x000000ffff877224 */ /* 0x000fe200078e00da */
[----:B------:R-:W-:Y:S01]  /*8a90*/  MOV R218, R222 ;  /* 0x000000de00da7202 */ /* 0x000fe20000000f00 */
[----:B------:R-:W3:Y:S01]  /*8aa0*/  MUFU.EX2 R83, R8 ;  /* 0x0000000800537308 */ /* 0x000ee20000000800 */
[----:B------:R-:W-:-:S02]  /*8ab0*/  MOV R222, R225 ;  /* 0x000000e100de7202 */ /* 0x000fc40000000f00 */
[----:B------:R-:W-:Y:S01]  /*8ac0*/  MOV R225, R193 ;  /* 0x000000c100e17202 */ /* 0x000fe20000000f00 */
[----:B------:R-:W-:Y:S01]  /*8ad0*/  IMAD.MOV.U32 R193, RZ, RZ, R195 ;  /* 0x000000ffffc17224 */ /* 0x000fe200078e00c3 */
[----:B------:R-:W-:Y:S01]  /*8ae0*/  MOV R195, R192 ;  /* 0x000000c000c37202 */ /* 0x000fe20000000f00 */
[----:B-1----:R-:W-:Y:S01]  /*8af0*/  FADD.FTZ R3, R216, R32 ;  /* 0x00000020d8037221 */ /* 0x002fe20000010000 */
[----:B------:R-:W-:Y:S02]  /*8b00*/  MOV R192, R77 ;  /* 0x0000004d00c07202 */ /* 0x000fe40000000f00 */
[----:B------:R-:W4:Y:S01]  /*8b10*/  LDL.LU R77, [R1+0x11c] ;  /* 0x00011c00014d7983 */ /* 0x000f220000300800 */
[----:B--2---:R-:W-:Y:S02]  /*8b20*/  F2FP.BF16.F32.PACK_AB R5, R86, R103 ;  /* 0x000000675605723e */ /* 0x004fe400000010ff */
[----:B------:R-:W-:Y:S01]  /*8b30*/  F2FP.BF16.F32.PACK_AB R6, R100, R91 ;  /* 0x0000005b6406723e */ /* 0x000fe200000010ff */
[----:B------:R-:W2:Y:S01]  /*8b40*/  LDL.LU R216, [R1+0x58] ;  /* 0x0000580001d87983 */ /* 0x000ea20000300800 */
[----:B---3--:R-:W-:-:S03]  /*8b50*/  F2FP.BF16.F32.PACK_AB R7, R85, R83 ;  /* 0x000000535507723e */ /* 0x008fc600000010ff */
[----:B------:R-:W1:Y:S04]  /*8b60*/  LDSM.16.MT88.4 R8, [R152+0xb000] ;  /* 0x00b000009808783b */ /* 0x000e680000004200 */
[C---:B------:R-:W-:Y:S08]  /*8b70*/  HMMA.16816.F32.BF16 R136, R4.reuse, R28, R136 ;  /* 0x0000001c0488723c */ /* 0x040ff00000041888 */
[C---:B------:R-:W-:Y:S08]  /*8b80*/  HMMA.16816.F32.BF16 R144, R4.reuse, R30, R144 ;  /* 0x0000001e0490723c */ /* 0x040ff00000041890 */
[C---:B------:R-:W-:Y:S08]  /*8b90*/  HMMA.16816.F32.BF16 R156, R4.reuse, R24, R156 ;  /* 0x00000018049c723c */ /* 0x040ff0000004189c */
[C---:B------:R-:W-:Y:S08]  /*8ba0*/  HMMA.16816.F32.BF16 R160, R4.reuse, R26, R160 ;  /* 0x0000001a04a0723c */ /* 0x040ff000000418a0 */
[C---:B------:R-:W-:Y:S08]  /*8bb0*/  HMMA.16816.F32.BF16 R172, R4.reuse, R16, R172 ;  /* 0x0000001004ac723c */ /* 0x040ff000000418ac */
[C---:B------:R-:W-:Y:S08]  /*8bc0*/  HMMA.16816.F32.BF16 R176, R4.reuse, R18, R176 ;  /* 0x0000001204b0723c */ /* 0x040ff000000418b0 */
[----:B-1----:R-:W-:Y:S01]  /*8bd0*/  HMMA.16816.F32.BF16 R188, R4, R8, R96 ;  /* 0x0000000804bc723c */ /* 0x002fe20000041860 */
[----:B--2---:R-:W-:-:S02]  /*8be0*/  FADD.FTZ R2, R216, R15 ;  /* 0x0000000fd8027221 */ /* 0x004fc40000010000 */
[----:B------:R-:W2:Y:S05]  /*8bf0*/  LDL.LU R216, [R1+0xa4] ;  /* 0x0000a40001d87983 */ /* 0x000eaa0000300800 */
[----:B------:R-:W-:Y:S01]  /*8c00*/  HMMA.16816.F32.BF16 R36, R4, R10, R92 ;  /* 0x0000000a0424723c */ /* 0x000fe2000004185c */
[----:B------:R-:W-:Y:S02]  /*8c10*/  F2FP.BF16.F32.PACK_AB R4, R73, R102 ;  /* 0x000000664904723e */ /* 0x000fe400000010ff */
[----:B------:R-:W-:Y:S02]  /*8c20*/  F2FP.BF16.F32.PACK_AB R5, R69, R101 ;  /* 0x000000654505723e */ /* 0x000fe400000010ff */
[----:B------:R-:W-:Y:S01]  /*8c30*/  F2FP.BF16.F32.PACK_AB R6, R74, R72 ;  /* 0x000000484a06723e */ /* 0x000fe200000010ff */
[----:B--2---:R-:W-:-:S02]  /*8c40*/  FADD.FTZ R0, R216, R14 ;  /* 0x0000000ed8007221 */ /* 0x004fc40000010000 */
[----:B------:R-:W2:Y:S01]  /*8c50*/  LDL.LU R216, [R1+0x9c] ;  /* 0x00009c0001d87983 */ /* 0x000ea20000300800 */
[----:B------:R-:W-:-:S07]  /*8c60*/  F2FP.BF16.F32.PACK_AB R7, R71, R68 ;  /* 0x000000444707723e */ /* 0x000fce00000010ff */
[C---:B------:R-:W-:Y:S01]  /*8c70*/  HMMA.16816.F32.BF16 R184, R4.reuse, R8, R184 ;  /* 0x0000000804b8723c */ /* 0x040fe200000418b8 */
[----:B--2---:R-:W-:Y:S02]  /*8c80*/  FADD.FTZ R8, R216, R12 ;  /* 0x0000000cd8087221 */ /* 0x004fe40000010000 */
[----:B------:R-:W2:Y:S02]  /*8c90*/  LDL.LU R216, [R1+0x50] ;  /* 0x0000500001d87983 */ /* 0x000ea40000300800 */
[----:B--2---:R-:W-:Y:S02]  /*8ca0*/  FADD.FTZ R3, R216, R3 ;  /* 0x00000003d8037221 */ /* 0x004fe40000010000 */
[----:B------:R-:W2:Y:S01]  /*8cb0*/  LDL.LU R216, [R1+0x40] ;  /* 0x0000400001d87983 */ /* 0x000ea20000300800 */
[----:B------:R-:W-:Y:S01]  /*8cc0*/  MOV R116, R134 ;  /* 0x0000008600747202 */ /* 0x000fe20000000f00 */
[----:B--2---:R-:W-:Y:S02]  /*8cd0*/  FADD.FTZ R2, R216, R2 ;  /* 0x00000002d8027221 */ /* 0x004fe40000010000 */
[----:B------:R-:W2:Y:S01]  /*8ce0*/  LDL.LU R216, [R1+0x98] ;  /* 0x0000980001d87983 */ /* 0x000ea20000300800 */
[----:B------:R-:W-:Y:S01]  /*8cf0*/  IMAD.MOV.U32 R117, RZ, RZ, R135 ;  /* 0x000000ffff757224 */ /* 0x000fe200078e0087 */
[----:B------:R-:W-:Y:S01]  /*8d00*/  MOV R208, R140 ;  /* 0x0000008c00d07202 */ /* 0x000fe20000000f00 */
[----:B------:R-:W-:Y:S01]  /*8d10*/  IMAD.MOV.U32 R126, RZ, RZ, R141 ;  /* 0x000000ffff7e7224 */ /* 0x000fe200078e008d */
[----:B------:R-:W-:Y:S01]  /*8d20*/  MOV R127, R142 ;  /* 0x0000008e007f7202 */ /* 0x000fe20000000f00 */
[----:B------:R-:W-:Y:S01]  /*8d30*/  HMMA.16816.F32.BF16 R56, R4, R30, R56 ;  /* 0x0000001e0438723c */ /* 0x000fe20000041838 */
[----:B------:R-:W-:-:S02]  /*8d40*/  MOV R198, R143 ;  /* 0x0000008f00c67202 */ /* 0x000fc40000000f00 */
[----:B------:R-:W-:Y:S02]  /*8d50*/  MOV R118, R218 ;  /* 0x000000da00767202 */ /* 0x000fe40000000f00 */
[----:B------:R-:W-:-:S03]  /*8d60*/  MOV R119, R222 ;  /* 0x000000de00777202 */ /* 0x000fc60000000f00 */
[----:B------:R-:W-:Y:S01]  /*8d70*/  HMMA.16816.F32.BF16 R140, R4, R28, R60 ;  /* 0x0000001c048c723c */ /* 0x000fe2000004183c */
[----:B----4-:R-:W-:Y:S02]  /*8d80*/  MOV R124, R194 ;  /* 0x000000c2007c7202 */ /* 0x010fe40000000f00 */
[----:B------:R-:W-:-:S05]  /*8d90*/  MOV R125, R199 ;  /* 0x000000c7007d7202 */ /* 0x000fca0000000f00 */
[C---:B------:R-:W-:Y:S08]  /*8da0*/  HMMA.16816.F32.BF16 R52, R4.reuse, R24, R52 ;  /* 0x000000180434723c */ /* 0x040ff00000041834 */
[C---:B------:R-:W-:Y:S08]  /*8db0*/  HMMA.16816.F32.BF16 R44, R4.reuse, R26, R44 ;  /* 0x0000001a042c723c */ /* 0x040ff0000004182c */
[C---:B------:R-:W-:Y:S08]  /*8dc0*/  HMMA.16816.F32.BF16 R40, R4.reuse, R16, R40 ;  /* 0x000000100428723c */ /* 0x040ff00000041828 */
[----:B------:R-:W-:Y:S01]  /*8dd0*/  HMMA.16816.F32.BF16 R28, R4, R18, R64 ;  /* 0x00000012041c723c */ /* 0x000fe20000041840 */
[----:B------:R-:W-:-:S07]  /*8de0*/  MOV R204, R169 ;  /* 0x000000a900cc7202 */ /* 0x000fce0000000f00 */
[----:B------:R-:W-:Y:S01]  /*8df0*/  HMMA.16816.F32.BF16 R24, R4, R10, R48 ;  /* 0x0000000a0418723c */ /* 0x000fe20000041830 */
[----:B------:R-:W-:Y:S01]  /*8e00*/  FADD.FTZ R4, R116, R8 ;  /* 0x0000000874047221 */ /* 0x000fe20000010000 */
[----:B------:R-:W-:Y:S01]  /*8e10*/  MOV R116, R117 ;  /* 0x0000007500747202 */ /* 0x000fe20000000f00 */
[----:B------:R-:W-:Y:S01]  /*8e20*/  IMAD.MOV.U32 R207, RZ, RZ, R197 ;  /* 0x000000ffffcf7224 */ /* 0x000fe200078e00c5 */
[----:B------:R-:W-:Y:S02]  /*8e30*/  MOV R117, R118 ;  /* 0x0000007600757202 */ /* 0x000fe40000000f00 */
[----:B------:R-:W-:Y:S02]  /*8e40*/  MOV R196, R148 ;  /* 0x0000009400c47202 */ /* 0x000fe40000000f00 */
[----:B------:R-:W-:Y:S01]  /*8e50*/  MOV R171, R166 ;  /* 0x000000a600ab7202 */ /* 0x000fe20000000f00 */
[----:B------:R-:W-:Y:S01]  /*8e60*/  IMAD.MOV.U32 R134, RZ, RZ, R75 ;  /* 0x000000ffff867224 */ /* 0x000fe200078e004b */
[----:B------:R-:W-:Y:S01]  /*8e70*/  MOV R118, R119 ;  /* 0x0000007700767202 */ /* 0x000fe20000000f00 */
[----:B------:R-:W-:Y:S01]  /*8e80*/  IMAD.MOV.U32 R169, RZ, RZ, R149 ;  /* 0x000000ffffa97224 */ /* 0x000fe200078e0095 */
[----:B------:R-:W-:Y:S01]  /*8e90*/  MOV R197, R151 ;  /* 0x0000009700c57202 */ /* 0x000fe20000000f00 */
[----:B------:R1:W5:Y:S01]  /*8ea0*/  LDL.LU R75, [R1+0x118] ;  /* 0x00011800014b7983 */ /* 0x0003620000300800 */
[----:B------:R-:W-:Y:S01]  /*8eb0*/  MOV R199, R150 ;  /* 0x0000009600c77202 */ /* 0x000fe20000000f00 */
[----:B------:R-:W-:Y:S01]  /*8ec0*/  FADD.FTZ R2, R77, R2 ;  /* 0x000000024d027221 */ /* 0x000fe20000010000 */
[----:B------:R-:W-:Y:S01]  /*8ed0*/  FADD.FTZ R3, R116, R3 ;  /* 0x0000000374037221 */ /* 0x000fe20000010000 */
[----:B--2---:R-:W-:Y:S01]  /*8ee0*/  FADD.FTZ R0, R216, R0 ;  /* 0x00000000d8007221 */ /* 0x004fe20000010000 */
[----:B------:R-:W-:Y:S01]  /*8ef0*/  MOV R216, R225 ;  /* 0x000000e100d87202 */ /* 0x000fe20000000f00 */
[----:B------:R-:W2:Y:S04]  /*8f00*/  LDSM.16.MT88.4 R148, [R229+0xb800] ;  /* 0x00b80000e594783b */ /* 0x000ea80000004200 */
[----:B------:R-:W-:Y:S01]  /*8f10*/  IMAD.MOV.U32 R119, RZ, RZ, R216 ;  /* 0x000000ffff777224 */ /* 0x000fe200078e00d8 */
[----:B------:R-:W-:Y:S01]  /*8f20*/  MOV R216, R221 ;  /* 0x000000dd00d87202 */ /* 0x000fe20000000f00 */
[----:B------:R-:W-:Y:S01]  /*8f30*/  LDSM.16.MT88.4 R16, [R152+0xb800] ;  /* 0x00b800009810783b */ /* 0x000fe20000004200 */
[----:B------:R-:W-:-:S02]  /*8f40*/  MOV R221, R124 ;  /* 0x0000007c00dd7202 */ /* 0x000fc40000000f00 */
[----:B------:R-:W-:Y:S01]  /*8f50*/  MOV R124, R125 ;  /* 0x0000007d007c7202 */ /* 0x000fe20000000f00 */
[----:B------:R-:W-:Y:S01]  /*8f60*/  IMAD.MOV.U32 R125, RZ, RZ, R126 ;  /* 0x000000ffff7d7224 */ /* 0x000fe200078e007e */
[----:B------:R-:W-:Y:S02]  /*8f70*/  MOV R126, R127 ;  /* 0x0000007f007e7202 */ /* 0x000fe40000000f00 */
[----:B------:R-:W-:Y:S02]  /*8f80*/  MOV R127, R198 ;  /* 0x000000c6007f7202 */ /* 0x000fe40000000f00 */
[----:B------:R-:W-:Y:S01]  /*8f90*/  MOV R198, R204 ;  /* 0x000000cc00c67202 */ /* 0x000fe20000000f00 */
[----:B------:R-:W-:Y:S01]  /*8fa0*/  IMAD.MOV.U32 R204, RZ, RZ, R196 ;  /* 0x000000ffffcc7224 */ /* 0x000fe200078e00c4 */
[----:B------:R-:W-:Y:S02]  /*8fb0*/  MOV R196, R197 ;  /* 0x000000c500c47202 */ /* 0x000fe40000000f00 */
[----:B------:R-:W-:-:S02]  /*8fc0*/  MOV R197, R199 ;  /* 0x000000c700c57202 */ /* 0x000fc40000000f00 */
[----:B------:R-:W-:Y:S01]  /*8fd0*/  MOV R199, R169 ;  /* 0x000000a900c77202 */ /* 0x000fe20000000f00 */
[----:B------:R-:W-:Y:S01]  /*8fe0*/  IMAD.MOV.U32 R169, RZ, RZ, R171 ;  /* 0x000000ffffa97224 */ /* 0x000fe200078e00ab */
[----:B------:R-:W-:Y:S02]  /*8ff0*/  MOV R171, R200 ;  /* 0x000000c800ab7202 */ /* 0x000fe40000000f00 */
[----:B------:R-:W3:Y:S04]  /*9000*/  LDL.LU R200, [R1+0x114] ;  /* 0x0001140001c87983 */ /* 0x000ee80000300800 */
[----:B------:R-:W4:Y:S04]  /*9010*/  LDL.LU R77, [R1+0x110] ;  /* 0x00011000014d7983 */ /* 0x000f280000300800 */
[----:B------:R-:W2:Y:S02]  /*9020*/  LDL.LU R116, [R1+0xac] ;  /* 0x0000ac0001747983 */ /* 0x000ea40000300800 */
[----:B--2---:R-:W-:-:S02]  /*9030*/  FADD.FTZ R0, R116, R0 ;  /* 0x0000000074007221 */ /* 0x004fc40000010000 */
[----:B------:R-:W2:Y:S01]  /*9040*/  LDL.LU R116, [R1+0xa8] ;  /* 0x0000a80001747983 */ /* 0x000ea20000300800 */
[----:B------:R-:W-:Y:S02]  /*9050*/  MOV R202, R216 ;  /* 0x000000d800ca7202 */ /* 0x000fe40000000f00 */
[----:B------:R-:W-:Y:S01]  /*9060*/  MOV R205, R221 ;  /* 0x000000dd00cd7202 */ /* 0x000fe20000000f00 */
[----:B------:R-:W-:Y:S01]  /*9070*/  FADD.FTZ R5, R118, R2 ;  /* 0x0000000276057221 */ /* 0x000fe20000010000 */
[----:B------:R-:W-:Y:S01]  /*9080*/  FADD.FTZ R2, R119, R0 ;  /* 0x0000000077027221 */ /* 0x000fe20000010000 */
[----:B------:R-:W-:Y:S01]  /*9090*/  FADD.FTZ R3, R117, R3 ;  /* 0x0000000375037221 */ /* 0x000fe20000010000 */
[----:B------:R-:W-:Y:S01]  /*90a0*/  IMAD.MOV.U32 R212, RZ, RZ, R124 ;  /* 0x000000ffffd47224 */ /* 0x000fe200078e007c */
[----:B------:R-:W-:Y:S01]  /*90b0*/  MOV R206, R125 ;  /* 0x0000007d00ce7202 */ /* 0x000fe20000000f00 */
[----:B------:R-:W-:Y:S01]  /*90c0*/  IMAD.MOV.U32 R227, RZ, RZ, R198 ;  /* 0x000000ffffe37224 */ /* 0x000fe200078e00c6 */
[----:B------:R-:W-:Y:S01]  /*90d0*/  MOV R232, R126 ;  /* 0x0000007e00e87202 */ /* 0x000fe20000000f00 */
[----:B----4-:R-:W-:Y:S01]  /*90e0*/  FADD.FTZ R2, R77, R2 ;  /* 0x000000024d027221 */ /* 0x010fe20000010000 */
[----:B------:R-:W-:-:S02]  /*90f0*/  MOV R211, R127 ;  /* 0x0000007f00d37202 */ /* 0x000fc40000000f00 */
[----:B------:R-:W-:Y:S01]  /*9100*/  MOV R117, R196 ;  /* 0x000000c400757202 */ /* 0x000fe20000000f00 */
[----:B------:R-:W-:Y:S01]  /*9110*/  IMAD.MOV.U32 R119, RZ, RZ, R199 ;  /* 0x000000ffff777224 */ /* 0x000fe200078e00c7 */
[----:B------:R-:W-:Y:S02]  /*9120*/  MOV R118, R197 ;  /* 0x000000c500767202 */ /* 0x000fe40000000f00 */
[----:B------:R-:W-:Y:S02]  /*9130*/  MOV R216, R169 ;  /* 0x000000a900d87202 */ /* 0x000fe40000000f00 */
[----:B------:R-:W-:Y:S02]  /*9140*/  MOV R221, R171 ;  /* 0x000000ab00dd7202 */ /* 0x000fe40000000f00 */
[----:B------:R-:W-:Y:S02]  /*9150*/  MOV R124, R168 ;  /* 0x000000a8007c7202 */ /* 0x000fe40000000f00 */
[----:B------:R-:W-:-:S02]  /*9160*/  MOV R125, R155 ;  /* 0x0000009b007d7202 */ /* 0x000fc40000000f00 */
[----:B------:R-:W-:Y:S02]  /*9170*/  MOV R126, R153 ;  /* 0x00000099007e7202 */ /* 0x000fe40000000f00 */
[----:B------:R-:W-:Y:S02]  /*9180*/  MOV R127, R154 ;  /* 0x0000009a007f7202 */ /* 0x000fe40000000f00 */
[----:B------:R-:W-:Y:S01]  /*9190*/  MOV R194, R167 ;  /* 0x000000a700c27202 */ /* 0x000fe20000000f00 */
[----:B------:R-:W-:Y:S01]  /*91a0*/  IMAD.MOV.U32 R225, RZ, RZ, R193 ;  /* 0x000000ffffe17224 */ /* 0x000fe200078e00c1 */
[----:B------:R-:W-:Y:S01]  /*91b0*/  MOV R222, R195 ;  /* 0x000000c300de7202 */ /* 0x000fe20000000f00 */
[----:B------:R-:W4:Y:S01]  /*91c0*/  LDSM.16.MT88.4 R164, [R164+0xb800] ;  /* 0x00b80000a4a4783b */ /* 0x000f220000004200 */
[----:B------:R-:W-:Y:S02]  /*91d0*/  MOV R135, R194 ;  /* 0x000000c200877202 */ /* 0x000fe40000000f00 */
[----:B------:R-:W-:Y:S01]  /*91e0*/  MOV R218, R192 ;  /* 0x000000c000da7202 */ /* 0x000fe20000000f00 */
[----:B------:R-:W-:Y:S04]  /*91f0*/  MUFU.EX2 R12, R84 ;  /* 0x00000054000c7308 */ /* 0x000fe80000000800 */
[----:B------:R-:W-:Y:S04]  /*9200*/  MUFU.EX2 R60, R21 ;  /* 0x00000015003c7308 */ /* 0x000fe80000000800 */
[----:B------:R-:W-:Y:S04]  /*9210*/  MUFU.EX2 R10, R78 ;  /* 0x0000004e000a7308 */ /* 0x000fe80000000800 */
[----:B------:R-:W-:Y:S04]  /*9220*/  MUFU.EX2 R21, R13 ;  /* 0x0000000d00157308 */ /* 0x000fe80000000800 */
[----:B------:R-:W1:Y:S04]  /*9230*/  MUFU.EX2 R23, R23 ;  /* 0x0000001700177308 */ /* 0x000e680000000800 */
[----:B------:R-:W-:Y:S04]  /*9240*/  MUFU.EX2 R11, R89 ;  /* 0x00000059000b7308 */ /* 0x000fe80000000800 */
[----:B------:R-:W-:Y:S04]  /*9250*/  MUFU.EX2 R9, R80 ;  /* 0x0000005000097308 */ /* 0x000fe80000000800 */
[----:B------:R-:W-:Y:S04]  /*9260*/  MUFU.EX2 R14, R88 ;  /* 0x00000058000e7308 */ /* 0x000fe80000000800 */
[----:B------:R-:W-:Y:S04]  /*9270*/  MUFU.EX2 R13, R82 ;  /* 0x00000052000d7308 */ /* 0x000fe80000000800 */
[----:B------:R-:W3:Y:S04]  /*9280*/  MUFU.EX2 R61, R20 ;  /* 0x00000014003d7308 */ /* 0x000ee80000000800 */
[----:B------:R-:W4:Y:S04]  /*9290*/  MUFU.EX2 R20, R87 ;  /* 0x0000005700147308 */ /* 0x000f280000000800 */
[----:B------:R-:W4:Y:S01]  /*92a0*/  MUFU.EX2 R15, R81 ;  /* 0x00000051000f7308 */ /* 0x000f220000000800 */
[----:B-1----:R-:W-:-:S02]  /*92b0*/  F2FP.BF16.F32.PACK_AB R192, R34, R23 ;  /* 0x0000001722c0723e */ /* 0x002fc400000010ff */
[----:B------:R-:W-:Y:S02]  /*92c0*/  F2FP.BF16.F32.PACK_AB R193, R22, R21 ;  /* 0x0000001516c1723e */ /* 0x000fe400000010ff */
[----:B------:R-:W-:Y:S02]  /*92d0*/  F2FP.BF16.F32.PACK_AB R195, R35, R33 ;  /* 0x0000002123c3723e */ /* 0x000fe400000010ff */
[----:B---3--:R-:W-:Y:S02]  /*92e0*/  F2FP.BF16.F32.PACK_AB R194, R61, R60 ;  /* 0x0000003c3dc2723e */ /* 0x008fe400000010ff */
[----:B------:R-:W-:Y:S02]  /*92f0*/  F2FP.BF16.F32.PACK_AB R196, R11, R12 ;  /* 0x0000000c0bc4723e */ /* 0x000fe400000010ff */
[----:B------:R-:W-:Y:S02]  /*9300*/  F2FP.BF16.F32.PACK_AB R197, R9, R10 ;  /* 0x0000000a09c5723e */ /* 0x000fe400000010ff */
[----:B----4-:R-:W-:-:S02]  /*9310*/  F2FP.BF16.F32.PACK_AB R198, R20, R14 ;  /* 0x0000000e14c6723e */ /* 0x010fc400000010ff */
[----:B------:R-:W-:Y:S01]  /*9320*/  F2FP.BF16.F32.PACK_AB R199, R15, R13 ;  /* 0x0000000d0fc7723e */ /* 0x000fe200000010ff */
[C---:B------:R-:W-:Y:S08]  /*9330*/  HMMA.16816.F32.BF16 R136, R192.reuse, R148, R136 ;  /* 0x00000094c088723c */ /* 0x040ff00000041888 */
[C---:B------:R-:W-:Y:S08]  /*9340*/  HMMA.16816.F32.BF16 R144, R192.reuse, R150, R144 ;  /* 0x00000096c090723c */ /* 0x040ff00000041890 */
[C---:B------:R-:W-:Y:S08]  /*9350*/  HMMA.16816.F32.BF16 R156, R192.reuse, R164, R156 ;  /* 0x000000a4c09c723c */ /* 0x040ff0000004189c */
[C---:B------:R-:W-:Y:S08]  /*9360*/  HMMA.16816.F32.BF16 R160, R192.reuse, R166, R160 ;  /* 0x000000a6c0a0723c */ /* 0x040ff000000418a0 */
[C---:B------:R-:W-:Y:S08]  /*9370*/  HMMA.16816.F32.BF16 R172, R192.reuse, R180, R172 ;  /* 0x000000b4c0ac723c */ /* 0x040ff000000418ac */
[----:B------:R-:W-:Y:S08]  /*9380*/  HMMA.16816.F32.BF16 R176, R192, R182, R176 ;  /* 0x000000b6c0b0723c */ /* 0x000ff000000418b0 */
[C---:B------:R-:W-:Y:S08]  /*9390*/  HMMA.16816.F32.BF16 R140, R196.reuse, R148, R140 ;  /* 0x00000094c48c723c */ /* 0x040ff0000004188c */
[----:B------:R-:W-:Y:S08]  /*93a0*/  HMMA.16816.F32.BF16 R152, R196, R164, R52 ;  /* 0x000000a4c498723c */ /* 0x000ff00000041834 */
[----:B------:R-:W-:Y:S08]  /*93b0*/  HMMA.16816.F32.BF16 R188, R192, R16, R188 ;  /* 0x00000010c0bc723c */ /* 0x000ff000000418bc */
[C---:B------:R-:W-:Y:S08]  /*93c0*/  HMMA.16816.F32.BF16 R148, R196.reuse, R150, R56 ;  /* 0x00000096c494723c */ /* 0x040ff00000041838 */
[C---:B------:R-:W-:Y:S08]  /*93d0*/  HMMA.16816.F32.BF16 R164, R196.reuse, R166, R44 ;  /* 0x000000a6c4a4723c */ /* 0x040ff0000004182c */
[----:B------:R-:W-:Y:S01]  /*93e0*/  HMMA.16816.F32.BF16 R184, R196, R16, R184 ;  /* 0x00000010c4b8723c */ /* 0x000fe200000418b8 */
[----:B--2---:R-:W-:-:S04]  /*93f0*/  FADD.FTZ R4, R116, R4 ;  /* 0x0000000474047221 */ /* 0x004fc80000010000 */
[----:B------:R-:W-:Y:S01]  /*9400*/  FADD.FTZ R0, R202, R4 ;  /* 0x00000004ca007221 */ /* 0x000fe20000010000 */
[----:B------:R-:W-:Y:S02]  /*9410*/  IMAD.MOV.U32 R202, RZ, RZ, R205 ;  /* 0x000000ffffca7224 */ /* 0x000fe400078e00cd */
[----:B------:R-:W-:Y:S01]  /*9420*/  FADD.FTZ R4, R76, R3 ;  /* 0x000000034c047221 */ /* 0x000fe20000010000 */
        /* <DEDUP_REMOVED lines=8> */
[----:B------:R-:W-:-:S02]  /*94b0*/  IMAD.MOV.U32 R232, RZ, RZ, R211 ;  /* 0x000000ffffe87224 */ /* 0x000fc400078e00d3 */
        /* <DEDUP_REMOVED lines=8> */
[----:B------:R-:W-:Y:S02]  /*9540*/  IMAD.MOV.U32 R117, RZ, RZ, R118 ;  /* 0x000000ffff757224 */ /* 0x000fe400078e0076 */
[----:B------:R-:W-:Y:S01]  /*9550*/  FADD.FTZ R4, R232, R4 ;  /* 0x00000004e8047221 */ /* 0x000fe20000010000 */
[----:B------:R-:W-:Y:S01]  /*9560*/  MOV R118, R119 ;  /* 0x0000007700767202 */ /* 0x000fe20000000f00 */
[----:B------:R-:W-:Y:S01]  /*9570*/  FADD.FTZ R5, R211, R3 ;  /* 0x00000003d3057221 */ /* 0x000fe20000010000 */
[----:B------:R-:W-:Y:S01]  /*9580*/  MOV R119, R216 ;  /* 0x000000d800777202 */ /* 0x000fe20000000f00 */
[----:B------:R-:W-:Y:S01]  /*9590*/  FADD.FTZ R3, R227, R2 ;  /* 0x00000002e3037221 */ /* 0x000fe20000010000 */
[----:B------:R-:W-:Y:S01]  /*95a0*/  MOV R216, R221 ;  /* 0x000000dd00d87202 */ /* 0x000fe20000000f00 */
[----:B------:R-:W-:Y:S01]  /*95b0*/  FADD.FTZ R2, R116, R0 ;  /* 0x0000000074027221 */ /* 0x000fe20000010000 */
[----:B------:R-:W-:-:S02]  /*95c0*/  IMAD.MOV.U32 R221, RZ, RZ, R124 ;  /* 0x000000ffffdd7224 */ /* 0x000fc400078e007c */
[----:B------:R-:W-:Y:S01]  /*95d0*/  FADD.FTZ R0, R117, R4 ;  /* 0x0000000475007221 */ /* 0x000fe20000010000 */
[----:B------:R-:W-:Y:S01]  /*95e0*/  MOV R124, R125 ;  /* 0x0000007d007c7202 */ /* 0x000fe20000000f00 */
[----:B------:R-:W-:Y:S01]  /*95f0*/  FADD.FTZ R4, R118, R5 ;  /* 0x0000000576047221 */ /* 0x000fe20000010000 */
[----:B------:R-:W-:Y:S01]  /*9600*/  MOV R125, R126 ;  /* 0x0000007e007d7202 */ /* 0x000fe20000000f00 */
[----:B------:R-:W-:Y:S01]  /*9610*/  FADD.FTZ R3, R119, R3 ;  /* 0x0000000377037221 */ /* 0x000fe20000010000 */
[----:B------:R-:W-:Y:S01]  /*9620*/  MOV R126, R127 ;  /* 0x0000007f007e7202 */ /* 0x000fe20000000f00 */
        /* <DEDUP_REMOVED lines=16> */
[----:B------:R-:W-:Y:S02]  /*9730*/  IMAD.MOV.U32 R218, RZ, RZ, R222 ;  /* 0x000000ffffda7224 */ /* 0x000fe400078e00de */
[----:B------:R-:W-:Y:S01]  /*9740*/  FADD.FTZ R0, R132, R0 ;  /* 0x0000000084007221 */ /* 0x000fe20000010000 */
        /* <DEDUP_REMOVED lines=23> */
[----:B------:R-:W-:-:S02]  /*98c0*/  IMAD.MOV.U32 R204, RZ, RZ, R170 ;  /* 0x000000ffffcc7224 */ /* 0x000fc400078e00aa */
        /* <DEDUP_REMOVED lines=51> */
[----:B------:R-:W-:Y:S01]  /*9c00*/  FADD.FTZ R4, R20, R4 ;  /* 0x0000000414047221 */ /* 0x000fe20000010000 */
[----:B------:R-:W-:-:S02]  /*9c10*/  FADD.FTZ R3, R15, R3 ;  /* 0x000000030f037221 */ /* 0x000fc40000010000 */
[----:B------:R1:W5:Y:S01]  /*9c20*/  LDL.LU R77, [R1+0x104] ;  /* 0x00010400014d7983 */ /* 0x0003620000300800 */
[----:B------:R-:W-:-:S03]  /*9c30*/  FADD.FTZ R0, R35, R0 ;  /* 0x0000000023007221 */ /* 0x000fc60000010000 */
[----:B------:R1:W5:Y:S01]  /*9c40*/  LDL.LU R200, [R1+0x100] ;  /* 0x0001000001c87983 */ /* 0x0003620000300800 */
[----:B------:R-:W-:-:S03]  /*9c50*/  FADD.FTZ R2, R61, R2 ;  /* 0x000000023d027221 */ /* 0x000fc60000010000 */
[----:B------:R1:W5:Y:S04]  /*9c60*/  LDL.LU R107, [R1+0xfc] ;  /* 0x0000fc00016b7983 */ /* 0x0003680000300800 */
[----:B------:R1:W5:Y:S04]  /*9c70*/  LDL.LU R106, [R1+0xf8] ;  /* 0x0000f800016a7983 */ /* 0x0003680000300800 */
[----:B------:R1:W5:Y:S04]  /*9c80*/  LDL.LU R105, [R1+0xf4] ;  /* 0x0000f40001697983 */ /* 0x0003680000300800 */
[----:B------:R1:W5:Y:S01]  /*9c90*/  LDL.LU R104, [R1+0xf0] ;  /* 0x0000f00001687983 */ /* 0x0003620000300800 */
[C---:B------:R-:W-:Y:S03]  /*9ca0*/  HMMA.16816.F32.BF16 R168, R196.reuse, R180, R40 ;  /* 0x000000b4c4a8723c */ /* 0x040fe60000041828 */
[----:B------:R1:W-:Y:S04]  /*9cb0*/  STL [R1+0xe0], R4 ;  /* 0x0000e00401007387 */ /* 0x0003e80000100800 */
[----:B------:R1:W-:Y:S01]  /*9cc0*/  STL [R1+0xe4], R3 ;  /* 0x0000e40301007387 */ /* 0x0003e20000100800 */
[----:B------:R-:W-:Y:S03]  /*9cd0*/  HMMA.16816.F32.BF16 R180, R196, R182, R28 ;  /* 0x000000b6c4b4723c */ /* 0x000fe6000004181c */
[----:B------:R1:W-:Y:S04]  /*9ce0*/  STL [R1+0xe8], R0 ;  /* 0x0000e80001007387 */ /* 0x0003e80000100800 */
[----:B------:R1:W-:Y:S01]  /*9cf0*/  STL [R1+0xdc], R2 ;  /* 0x0000dc0201007387 */ /* 0x0003e20000100800 */
[-C--:B------:R-:W-:Y:S08]  /*9d00*/  HMMA.16816.F32.BF16 R192, R192, R18.reuse, R36 ;  /* 0x00000012c0c0723c */ /* 0x080ff00000041824 */
[----:B------:R-:W-:Y:S01]  /*9d10*/  HMMA.16816.F32.BF16 R196, R196, R18, R24 ;  /* 0x00000012c4c4723c */ /* 0x000fe20000041818 */
[----:B------:R-:W-:-:S04]  /*9d20*/  NOP ;  /* 0x0000000000007918 */ /* 0x000fc80000000000 */
[----:B------:R-:W-:-:S15]  /*9d30*/  BRA.U !UP1, `(.L_x_98) ;  /* 0x0000006d09987547 */ /* 0x000fde000b800000 */
[----:B------:R-:W2:Y:S04]  /*9d40*/  LDL.LU R201, [R1+0xa0] ;  /* 0x0000a00001c97983 */ /* 0x000ea80000300800 */
[----:B------:R-:W3:Y:S04]  /*9d50*/  LDL.LU R207, [R1+0xb8] ;  /* 0x0000b80001cf7983 */ /* 0x000ee80000300800 */
[----:B------:R-:W3:Y:S04]  /*9d60*/  LDL.LU R208, [R1+0xb4] ;  /* 0x0000b40001d07983 */ /* 0x000ee80000300800 */
[----:B------:R-:W4:Y:S04]  /*9d70*/  LDL.LU R204, [R1+0x14] ;  /* 0x0000140001cc7983 */ /* 0x000f280000300800 */
[----:B------:R-:W4:Y:S01]  /*9d80*/  LDL.LU R225, [R1+0xc8] ;  /* 0x0000c80001e17983 */ /* 0x000f220000300800 */
[----:B-1----:R-:W-:Y:S01]  /*9d90*/  IMAD.U32 R2, RZ, RZ, UR22 ;  /* 0x00000016ff027e24 */ /* 0x002fe2000f8e00ff */
[C---:B-----5:R-:W-:Y:S01]  /*9da0*/  SHF.L.U32 R5, R105.reuse, 0x5, RZ ;  /* 0x0000000569057819 */ /* 0x060fe200000006ff */
[----:B------:R-:W-:Y:S01]  /*9db0*/  IMAD.U32 R3, RZ, RZ, UR20 ;  /* 0x00000014ff037e24 */ /* 0x000fe2000f8e00ff */
[----:B------:R-:W-:Y:S01]  /*9dc0*/  UMOV UR6, 0x400 ;  /* 0x0000040000067882 */ /* 0x000fe20000000000 */
[----:B------:R-:W-:-:S02]  /*9dd0*/  IMAD.SHL.U32 R4, R105, 0x40, RZ ;  /* 0x0000004069047824 */ /* 0x000fc400078e00ff */
[----:B------:R-:W-:-:S03]  /*9de0*/  IMAD.WIDE.U32 R2, R104, UR10, R2 ;  /* 0x0000000a68027c25 */ /* 0x000fc6000f8e0002 */
[----:B------:R-:W-:Y:S01]  /*9df0*/  LOP3.LUT R8, R4, 0x200, RZ, 0xc0, !PT ;  /* 0x0000020004087812 */ /* 0x000fe200078ec0ff */
[----:B------:R-:W-:Y:S02]  /*9e00*/  IMAD.MOV.U32 R132, RZ, RZ, R70 ;  /* 0x000000ffff847224 */ /* 0x000fe400078e0046 */
[----:B------:R-:W-:Y:S01]  /*9e10*/  IMAD.MOV.U32 R134, RZ, RZ, R75 ;  /* 0x000000ffff867224 */ /* 0x000fe200078e004b */
[----:B------:R-:W-:Y:S01]  /*9e20*/  LOP3.LUT R8, R8, 0x7c00, R5, 0xf8, !PT ;  /* 0x00007c0008087812 */ /* 0x000fe200078ef805 */
[----:B------:R-:W-:Y:S01]  /*9e30*/  IMAD.MOV.U32 R133, RZ, RZ, R76 ;  /* 0x000000ffff857224 */ /* 0x000fe200078e004c */
[----:B------:R-:W-:Y:S01]  /*9e40*/  SHF.R.U32.HI R5, RZ, 0x1, R105 ;  /* 0x00000001ff057819 */ /* 0x000fe20000011669 */
[----:B------:R-:W-:Y:S02]  /*9e50*/  IMAD.MOV.U32 R243, RZ, RZ, 0x20 ;  /* 0x00000020fff37424 */ /* 0x000fe400078e00ff */
[----:B--2---:R-:W-:Y:S02]  /*9e60*/  IMAD.IADD R3, R201, 0x1, R3 ;  /* 0x00000001c9037824 */ /* 0x004fe400078e0203 */
[----:B------:R-:W-:Y:S01]  /*9e70*/  IMAD.WIDE.U32 R2, R200, UR4, R2 ;  /* 0x00000004c8027c25 */ /* 0x000fe2000f8e0002 */
[----:B---3--:R-:W-:-:S03]  /*9e80*/  LOP3.LUT R244, R208, R207, RZ, 0xfc, !PT ;  /* 0x000000cfd0f47212 */ /* 0x008fc600078efcff */
[----:B----4-:R-:W-:Y:S01]  /*9e90*/  IMAD R0, R204, UR4, RZ ;  /* 0x00000004cc007c24 */ /* 0x010fe2000f8e02ff */
[----:B------:R-:W-:Y:S02]  /*9ea0*/  UIADD3 UR4, UPT, UPT, UR15, -0x2, URZ ;  /* 0xfffffffe0f047890 */ /* 0x000fe4000fffe0ff */
[----:B------:R-:W-:Y:S01]  /*9eb0*/  UIADD3 UR15, UPT, UPT, UR15, -0x3, URZ ;  /* 0xfffffffd0f0f7890 */ /* 0x000fe2000fffe0ff */
[----:B------:R-:W-:Y:S01]  /*9ec0*/  IMAD R6, R200, UR5, R0 ;  /* 0x00000005c8067c24 */ /* 0x000fe2000f8e0200 */
[C---:B------:R-:W-:Y:S01]  /*9ed0*/  LOP3.LUT R0, R106.reuse, 0x1c0, R4, 0xf8, !PT ;  /* 0x000001c06a007812 */ /* 0x040fe200078ef804 */
[----:B------:R-:W-:Y:S01]  /*9ee0*/  UIMAD.WIDE.U32 UR12, UR4, UR10, URZ ;  /* 0x0000000a040c72a5 */ /* 0x000fe2000f8e00ff */
[----:B------:R-:W-:Y:S01]  /*9ef0*/  IADD3 R106, P0, PT, R106, R2, RZ ;  /* 0x000000026a6a7210 */ /* 0x000fe20007f1e0ff */
[----:B------:R-:W1:Y:S01]  /*9f00*/  S2UR UR5, SR_CgaCtaId ;  /* 0x00000000000579c3 */ /* 0x000e620000008800 */
[C---:B------:R-:W-:Y:S01]  /*9f10*/  LOP3.LUT R135, R0.reuse, 0x8, R105, 0x78, !PT ;  /* 0x0000000800877812 */ /* 0x040fe200078e7869 */
[----:B------:R-:W-:Y:S01]  /*9f20*/  UIMAD UR4, UR4, UR11, UR13 ;  /* 0x0000000b040472a4 */ /* 0x000fe2000f8e020d */
[----:B------:R-:W-:Y:S01]  /*9f30*/  LOP3.LUT R7, R0, 0x8, R5, 0x78, !PT ;  /* 0x0000000800077812 */ /* 0x000fe200078e7805 */
[----:B------:R-:W-:Y:S01]  /*9f40*/  IMAD.X R0, R3, 0x1, R6, P0 ;  /* 0x0000000103007824 */ /* 0x000fe200000e0606 */
[----:B------:R-:W-:Y:S01]  /*9f50*/  ISETP.NE.AND P5, PT, R225, RZ, PT ;  /* 0x000000ffe100720c */ /* 0x000fe20003fa5270 */
[----:B------:R-:W-:Y:S01]  /*9f60*/  IMAD.U32 R2, RZ, RZ, UR12 ;  /* 0x0000000cff027e24 */ /* 0x000fe2000f8e00ff */
[----:B------:R-:W-:Y:S01]  /*9f70*/  USHF.L.U64.HI UR11, UR10, 0x5, UR11 ;  /* 0x000000050a0b7899 */ /* 0x000fe2000801020b */
[----:B------:R-:W-:Y:S01]  /*9f80*/  IMAD.U32 R3, RZ, RZ, UR13 ;  /* 0x0000000dff037e24 */ /* 0x000fe2000f8e00ff */
[C---:B------:R-:W-:Y:S01]  /*9f90*/  SHF.L.U64.HI R5, R106.reuse, 0x1, R0 ;  /* 0x000000016a057819 */ /* 0x040fe20000010200 */
[----:B------:R-:W-:Y:S01]  /*9fa0*/  IMAD.U32 R3, RZ, RZ, UR4 ;  /* 0x00000004ff037e24 */ /* 0x000fe2000f8e00ff */
[----:B------:R-:W-:Y:S01]  /*9fb0*/  SHF.L.U32 R106, R106, 0x1, RZ ;  /* 0x000000016a6a7819 */ /* 0x000fe200000006ff */
[----:B------:R-:W2:Y:S01]  /*9fc0*/  S2UR UR12, SR_CgaCtaId ;  /* 0x00000000000c79c3 */ /* 0x000ea20000008800 */
[----:B------:R-:W-:Y:S01]  /*9fd0*/  LOP3.LUT R0, R4, 0x400, RZ, 0xc0, !PT ;  /* 0x0000040004007812 */ /* 0x000fe200078ec0ff */
[----:B------:R-:W-:Y:S01]  /*9fe0*/  USHF.L.U32 UR10, UR10, 0x5, URZ ;  /* 0x000000050a0a7899 */ /* 0x000fe200080006ff */
[C---:B------:R-:W-:Y:S01]  /*9ff0*/  LEA R4, P0, R2.reuse, R106, 0x8 ;  /* 0x0000006a02047211 */ /* 0x040fe200078040ff */
[----:B------:R-:W3:Y:S02]  /*a000*/  LDCU UR4, c[0x0][0x45c] ;  /* 0x00008b80ff0477ac */ /* 0x000ee40008000800 */
[----:B------:R-:W-:Y:S01]  /*a010*/  IMAD R135, R135, 0x2, R0 ;  /* 0x0000000287877824 */ /* 0x000fe200078e0200 */
[----:B------:R-:W-:-:S02]  /*a020*/  LEA.HI.X R3, R2, R5, R3, 0x8, P0 ;  /* 0x0000000502037211 */ /* 0x000fc400000f4403 */
[----:B------:R-:W-:Y:S01]  /*a030*/  IADD3 R0, P0, PT, R4, UR8, RZ ;  /* 0x0000000804007c10 */ /* 0x000fe2000ff1e0ff */
[----:B------:R-:W-:Y:S01]  /*a040*/  UMOV UR8, 0x400 ;  /* 0x0000040000087882 */ /* 0x000fe20000000000 */
[----:B------:R-:W-:Y:S01]  /*a050*/  LOP3.LUT R2, R8, R7, RZ, 0xfc, !PT ;  /* 0x0000000708027212 */ /* 0x000fe200078efcff */
[----:B-1----:R-:W-:Y:S01]  /*a060*/  ULEA UR5, UR5, UR6, 0x18 ;  /* 0x0000000605057291 */ /* 0x002fe2000f8ec0ff */
[----:B------:R-:W-:Y:S01]  /*a070*/  MOV R4, 0x20 ;  /* 0x0000002000047802 */ /* 0x000fe20000000f00 */
[----:B------:R1:W-:Y:S03]  /*a080*/  STL [R1+0xd8], R0 ;  /* 0x0000d80001007387 */ /* 0x0003e60000100800 */
[----:B------:R-:W-:Y:S01]  /*a090*/  SEL R4, R4, 0xffffffe0, !P5 ;  /* 0xffffffe004047807 */ /* 0x000fe20006800000 */
[----:B------:R-:W-:Y:S01]  /*a0a0*/  VIADD R237, R135, UR5 ;  /* 0x0000000587ed7c36 */ /* 0x000fe20008000000 */
[----:B------:R-:W-:-:S02]  /*a0b0*/  LEA R239, R2, UR5, 0x1 ;  /* 0x0000000502ef7c11 */ /* 0x000fc4000f8e08ff */
[----:B------:R-:W-:-:S03]  /*a0c0*/  LEA R244, R244, UR5, 0x1 ;  /* 0x00000005f4f47c11 */ /* 0x000fc6000f8e08ff */
[----:B------:R-:W-:Y:S01]  /*a0d0*/  IMAD.IADD R242, R239, 0x1, R4 ;  /* 0x00000001eff27824 */ /* 0x000fe200078e0204 */
[----:B--2---:R-:W-:Y:S01]  /*a0e0*/  ULEA UR6, UR12, UR8, 0x18 ;  /* 0x000000080c067291 */ /* 0x004fe2000f8ec0ff */
[----:B-1----:R-:W-:Y:S01]  /*a0f0*/  IADD3.X R0, PT, PT, R3, UR9, RZ, P0, !PT ;  /* 0x0000000903007c10 */ /* 0x002fe200087fe4ff */
[----:B------:R-:W1:Y:S01]  /*a100*/  LDCU UR9, c[0x0][0x50c] ;  /* 0x0000a180ff0977ac */ /* 0x000e620008000800 */
[----:B------:R-:W-:-:S03]  /*a110*/  MOV R3, R77 ;  /* 0x0000004d00037202 */ /* 0x000fc60000000f00 */
[----:B------:R2:W-:Y:S02]  /*a120*/  STL [R1+0xd4], R0 ;  /* 0x0000d40001007387 */ /* 0x0005e40000100800 */
[----:B--2---:R-:W-:-:S05]  /*a130*/  IMAD.MOV.U32 R0, RZ, RZ, 0x40 ;  /* 0x00000040ff007424 */ /* 0x004fca00078e00ff */
[----:B------:R-:W-:-:S04]  /*a140*/  SEL R0, R0, 0xffffffc0, !P6 ;  /* 0xffffffc000007807 */ /* 0x000fc80007000000 */
[----:B------:R-:W-:Y:S01]  /*a150*/  IADD3 R240, PT, PT, R239, R0, RZ ;  /* 0x00000000eff07210 */ /* 0x000fe20007ffe0ff */
[C---:B------:R-:W-:Y:S02]  /*a160*/  IMAD.IADD R236, R237.reuse, 0x1, R0 ;  /* 0x00000001edec7824 */ /* 0x040fe400078e0200 */
[----:B------:R-:W-:Y:S02]  /*a170*/  IMAD.IADD R237, R237, 0x1, R4 ;  /* 0x00000001eded7824 */ /* 0x000fe400078e0204 */
[C---:B------:R-:W-:Y:S01]  /*a180*/  IMAD.IADD R241, R4.reuse, 0x1, R240 ;  /* 0x0000000104f17824 */ /* 0x040fe200078e02f0 */
[----:B------:R-:W-:Y:S01]  /*a190*/  IADD3 R238, PT, PT, R4, R236, RZ ;  /* 0x000000ec04ee7210 */ /* 0x000fe20007ffe0ff */
[----:B-1-3--:R-:W-:Y:S06]  /*a1a0*/  BRA `(.L_x_99) ;  /* 0x0000000000d07947 */ /* 0x00afec0003800000 */
.L_x_101:
[----:B------:R-:W2:Y:S01]  /*a1b0*/  LDL R37, [R1+0xc0] ;  /* 0x0000c00001257983 */ /* 0x000ea20000100800 */
[----:B------:R-:W1:Y:S03]  /*a1c0*/  LDC.64 R4, c[0x0][0x3b8] ;  /* 0x0000ee00ff047b82 */ /* 0x000e660000000a00 */
[----:B------:R-:W3:Y:S01]  /*a1d0*/  LDL R36, [R1+0xbc] ;  /* 0x0000bc0001247983 */ /* 0x000ee20000100800 */
[C-C-:B-1----:R-:W-:Y:S01]  /*a1e0*/  SHF.L.U64.HI R8, R4.reuse, 0x4, R5.reuse ;  /* 0x0000000404087819 */ /* 0x142fe20000010205 */
[C---:B------:R-:W-:Y:S01]  /*a1f0*/  IMAD.WIDE.U32 R12, R4.reuse, UR15, RZ ;  /* 0x0000000f040c7c25 */ /* 0x040fe2000f8e00ff */
[C---:B------:R-:W-:Y:S03]  /*a200*/  SHF.L.U64.HI R19, R4.reuse, 0x5, R5 ;  /* 0x0000000504137819 */ /* 0x040fe60000010205 */
[----:B------:R-:W-:Y:S02]  /*a210*/  IMAD R7, R5, UR15, R13 ;  /* 0x0000000f05077c24 */ /* 0x000fe4000f8e020d */
[C---:B------:R-:W-:Y:S02]  /*a220*/  IMAD.SHL.U32 R13, R4.reuse, 0x20, RZ ;  /* 0x00000020040d7824 */ /* 0x040fe400078e00ff */
[----:B------:R-:W-:Y:S05]  /*a230*/  IMAD.SHL.U32 R18, R4, 0x10, RZ ;  /* 0x0000001004127824 */ /* 0x000fea00078e00ff */
[C---:B------:R-:W-:Y:S04]  /*a240*/  LEA R2, P0, R12.reuse, R18, 0x7 ;  /* 0x000000120c027211 */ /* 0x040fe800078038ff */
[--C-:B------:R-:W-:Y:S02]  /*a250*/  LEA.HI.X R6, R12, R8, R7.reuse, 0x7, P0 ;  /* 0x000000080c067211 */ /* 0x100fe400000f3c07 */
[----:B------:R-:W-:Y:S02]  /*a260*/  IADD3 R9, P0, PT, R2, R18, RZ ;  /* 0x0000001202097210 */ /* 0x000fe40007f1e0ff */
[-C--:B--2---:R-:W-:Y:S02]  /*a270*/  LEA R10, P1, R12, R37.reuse, 0x8 ;  /* 0x000000250c0a7211 */ /* 0x084fe400078240ff */
[-C--:B------:R-:W-:Y:S02]  /*a280*/  LEA R16, P2, R2, R37.reuse, 0x1 ;  /* 0x0000002502107211 */ /* 0x080fe400078408ff */
[----:B---3--:R-:W-:Y:S01]  /*a290*/  LEA.HI.X R11, R12, R36, R7, 0x8, P1 ;  /* 0x000000240c0b7211 */ /* 0x008fe200008f4407 */
[----:B------:R-:W-:Y:S01]  /*a2a0*/  IMAD.X R12, R6, 0x1, R8, P0 ;  /* 0x00000001060c7824 */ /* 0x000fe200000e0608 */
[----:B------:R-:W-:Y:S02]  /*a2b0*/  LEA R7, P1, R4, R2, 0x6 ;  /* 0x0000000204077211 */ /* 0x000fe400078230ff */
[----:B------:R-:W-:Y:S01]  /*a2c0*/  LEA.HI.X R17, R2, R36, R6, 0x1, P2 ;  /* 0x0000002402117211 */ /* 0x000fe200010f0c06 */
[----:B------:R-:W-:Y:S01]  /*a2d0*/  @!PT LDS RZ, [RZ] ;  /* 0x00000000fffff984 */ /* 0x000fe20000000800 */
[----:B------:R-:W-:Y:S01]  /*a2e0*/  @!PT LDS RZ, [RZ] ;  /* 0x00000000fffff984 */ /* 0x000fe20000000800 */
[----:B------:R-:W-:Y:S01]  /*a2f0*/  @!PT LDS RZ, [RZ] ;  /* 0x00000000fffff984 */ /* 0x000fe20000000800 */
[----:B------:R1:W-:Y:S01]  /*a300*/  LDGSTS.E.BYPASS.LTC128B.128 [R244+0x4000], desc[UR16][R10.64] ;  /* 0x040000000af47fae */ /* 0x0003e2000b981a10 */
[----:B------:R-:W-:Y:S02]  /*a310*/  LEA.HI.X R5, R4, R6, R5, 0x6, P1 ;  /* 0x0000000604057211 */ /* 0x000fe400008f3405 */
[C---:B------:R-:W-:Y:S01]  /*a320*/  LEA R14, P1, R9.reuse, R37, 0x1 ;  /* 0x00000025090e7211 */ /* 0x040fe200078208ff */
[----:B------:R2:W-:Y:S01]  /*a330*/  LDGSTS.E.BYPASS.LTC128B.128 [R244+0x4800], desc[UR16][R16.64] ;  /* 0x0480000010f47fae */ /* 0x0005e2000b981a10 */
[----:B------:R-:W-:Y:S02]  /*a340*/  IADD3 R4, P0, PT, R2, R13, RZ ;  /* 0x0000000d02047210 */ /* 0x000fe40007f1e0ff */
[----:B------:R-:W-:Y:S02]  /*a350*/  LEA.HI.X R15, R9, R36, R12, 0x1, P1 ;  /* 0x00000024090f7211 */ /* 0x000fe400008f0c0c */
[-C--:B------:R-:W-:Y:S01]  /*a360*/  IADD3 R9, P3, PT, R4, R18.reuse, RZ ;  /* 0x0000001204097210 */ /* 0x080fe20007f7e0ff */
[--C-:B------:R-:W-:Y:S01]  /*a370*/  IMAD.X R6, R6, 0x1, R19.reuse, P0 ;  /* 0x0000000106067824 */ /* 0x100fe200000e0613 */
[C---:B------:R-:W-:Y:S01]  /*a380*/  IADD3 R18, P1, PT, R7.reuse, R18, RZ ;  /* 0x0000001207127210 */ /* 0x040fe20007f3e0ff */
[----:B------:R2:W-:Y:S01]  /*a390*/  LDGSTS.E.BYPASS.LTC128B.128 [R244+0x5000], desc[UR16][R14.64] ;  /* 0x050000000ef47fae */ /* 0x0005e2000b981a10 */
[----:B------:R-:W-:Y:S01]  /*a3a0*/  LEA R12, P4, R4, R37, 0x1 ;  /* 0x00000025040c7211 */ /* 0x000fe200078808ff */
[--C-:B------:R-:W-:Y:S01]  /*a3b0*/  IMAD.X R21, R6, 0x1, R8.reuse, P3 ;  /* 0x0000000106157824 */ /* 0x100fe200018e0608 */
[----:B------:R-:W-:Y:S01]  /*a3c0*/  IADD3 R2, P0, PT, R7, R13, RZ ;  /* 0x0000000d07027210 */ /* 0x000fe20007f1e0ff */
[C---:B------:R-:W-:Y:S01]  /*a3d0*/  IMAD.X R20, R5.reuse, 0x1, R8, P1 ;  /* 0x0000000105147824 */ /* 0x040fe200008e0608 */
[-C--:B------:R-:W-:Y:S02]  /*a3e0*/  LEA.HI.X R13, R4, R36.reuse, R6, 0x1, P4 ;  /* 0x00000024040d7211 */ /* 0x080fe400020f0c06 */
[-C--:B------:R-:W-:Y:S01]  /*a3f0*/  LEA R6, P1, R18, R37.reuse, 0x1 ;  /* 0x0000002512067211 */ /* 0x080fe200078208ff */
[----:B------:R-:W-:Y:S01]  /*a400*/  IMAD.X R19, R5, 0x1, R19, P0 ;  /* 0x0000000105137824 */ /* 0x000fe200000e0613 */
[-C--:B------:R-:W-:Y:S01]  /*a410*/  LEA R4, P0, R2, R37.reuse, 0x1 ;  /* 0x0000002502047211 */ /* 0x080fe200078008ff */
[----:B------:R2:W-:Y:S01]  /*a420*/  LDGSTS.E.BYPASS.LTC128B.128 [R244+0x5800], desc[UR16][R12.64] ;  /* 0x058000000cf47fae */ /* 0x0005e2000b981a10 */
[CC--:B-1----:R-:W-:Y:S04]  /*a430*/  LEA R10, P2, R7.reuse, R37.reuse, 0x1 ;  /* 0x00000025070a7211 */ /* 0x0c2fe800078408ff */
[-C--:B------:R-:W-:Y:S02]  /*a440*/  LEA.HI.X R11, R7, R36.reuse, R5, 0x1, P2 ;  /* 0x00000024070b7211 */ /* 0x080fe400010f0c05 */
[C---:B------:R-:W-:Y:S02]  /*a450*/  LEA R8, P2, R9.reuse, R37, 0x1 ;  /* 0x0000002509087211 */ /* 0x040fe400078408ff */
[-C--:B------:R-:W-:Y:S02]  /*a460*/  LEA.HI.X R7, R18, R36.reuse, R20, 0x1, P1 ;  /* 0x0000002412077211 */ /* 0x080fe400008f0c14 */
[-C--:B------:R-:W-:Y:S02]  /*a470*/  LEA.HI.X R9, R9, R36.reuse, R21, 0x1, P2 ;  /* 0x0000002409097211 */ /* 0x080fe400010f0c15 */
[----:B------:R-:W-:Y:S03]  /*a480*/  LEA.HI.X R5, R2, R36, R19, 0x1, P0 ;  /* 0x0000002402057211 */ /* 0x000fe600000f0c13 */
[----:B------:R2:W-:Y:S04]  /*a490*/  LDGSTS.E.BYPASS.LTC128B.128 [R244+0x6000], desc[UR16][R8.64] ;  /* 0x0600000008f47fae */ /* 0x0005e8000b981a10 */
[----:B------:R2:W-:Y:S04]  /*a4a0*/  LDGSTS.E.BYPASS.LTC128B.128 [R244+0x6800], desc[UR16][R10.64] ;  /* 0x068000000af47fae */ /* 0x0005e8000b981a10 */
[----:B------:R2:W-:Y:S04]  /*a4b0*/  LDGSTS.E.BYPASS.LTC128B.128 [R244+0x7000], desc[UR16][R6.64] ;  /* 0x0700000006f47fae */ /* 0x0005e8000b981a10 */
[----:B------:R2:W-:Y:S04]  /*a4c0*/  LDGSTS.E.BYPASS.LTC128B.128 [R244+0x7800], desc[UR16][R4.64] ;  /* 0x0780000004f47fae */ /* 0x0005e8000b981a10 */
[----:B------:R-:W0:Y:S01]  /*a4d0*/  LDGDEPBAR ;  /* 0x00000000000079af */ /* 0x000e220000000000 */
[----:B------:R-:W-:Y:S05]  /*a4e0*/  BRA `(.L_x_100) ;  /* 0x0000002400b07947 */ /* 0x000fea0003800000 */
.L_x_99:
[----:B--2---:R-:W2:Y:S01]  /*a4f0*/  LDL R2, [R1+0xd4] ;  /* 0x0000d40001027983 */ /* 0x004ea20000100800 */
[----:B------:R-:W-:Y:S04]  /*a500*/  DEPBAR.LE SB0, 0x0 ;  /* 0x000080000000791a */ /* 0x000fe80000000000 */
[----:B------:R-:W3:Y:S01]  /*a510*/  LDL R0, [R1+0xd8] ;  /* 0x0000d80001007983 */ /* 0x000ee20000100800 */
[----:B------:R-:W-:Y:S01]  /*a520*/  UISETP.NE.AND UP0, UPT, UR15, -0x1, UPT ;  /* 0xffffffff0f00788c */ /* 0x000fe2000bf05270 */
[----:B------:R-:W-:Y:S06]  /*a530*/  BAR.SYNC.DEFER_BLOCKING 0x0 ;  /* 0x0000000000007b1d */ /* 0x000fec0000010000 */
[----:B------:R-:W-:Y:S04]  /*a540*/  STL [R1+0x11c], R147 ;  /* 0x00011c9301007387 */ /* 0x000fe80000100800 */
        /* <DEDUP_REMOVED lines=10> */
[----:B------:R-:W-:Y:S01]  /*a5f0*/  STL [R1+0xf0], R136 ;  /* 0x0000f08801007387 */ /* 0x000fe20000100800 */
[----:B---3--:R-:W-:Y:S02]  /*a600*/  MOV R14, R0 ;  /* 0x00000000000e7202 */ /* 0x008fe40000000f00 */
[----:B--2---:R-:W-:Y:S02]  /*a610*/  MOV R15, R2 ;  /* 0x00000002000f7202 */ /* 0x004fe40000000f00 */
[----:B------:R-:W-:Y:S03]  /*a620*/  IADD3 R4, P0, PT, R0, UR10, RZ ;  /* 0x0000000a00047c10 */ /* 0x000fe6000ff1e0ff */
        /* <DEDUP_REMOVED lines=28> */
[----:B------:R-:W4:Y:S08]  /*a7f0*/  LDSM.16.M88.4 R48, [R135+UR5+0x5000] ;  /* 0x005000058730783b */ /* 0x000f300008000200 */
[----:B------:R-:W4:Y:S01]  /*a800*/  LDSM.16.M88.4 R64, [R135+UR5+0x5800] ;  /* 0x005800058740783b */ /* 0x000f220008000200 */
        /* <DEDUP_REMOVED lines=25> */
[----:B------:R-:W0:Y:S01]  /*a9a0*/  LDGDEPBAR ;  /* 0x00000000000079af */ /* 0x000e220000000000 */
        /* <DEDUP_REMOVED lines=29> */
[----:B------:R-:W-:Y:S07]  /*ab80*/  LDSM.16.M88.4 R216, [R240] ;  /* 0x00000000f0d8783b */ /* 0x000fee0000000200 */
        /* <DEDUP_REMOVED lines=24> */
[----:B------:R-:W1:Y:S07]  /*ad10*/  LDSM.16.M88.4 R200, [R236+0x5000] ;  /* 0x00500000ecc8783b */ /* 0x000e6e0000000200 */
[-C--:B--2---:R-:W-:Y:S08]  /*ad20*/  HMMA.16816.F32.BF16 R116, R204, R208.reuse, R116 ;  /* 0x000000d0cc74723c */ /* 0x084ff00000041874 */
[C---:B------:R-:W-:Y:S08]  /*ad30*/  HMMA.16816.F32.BF16 R120, R212.reuse, R208, R120 ;  /* 0x000000d0d478723c */ /* 0x040ff00000041878 */
[-C--:B------:R-:W-:Y:S01]  /*ad40*/  HMMA.16816.F32.BF16 R124, R212, R210.reuse, R124 ;  /* 0x000000d2d47c723c */ /* 0x080fe2000004187c */
[----:B------:R-:W-:Y:S07]  /*ad50*/  LDSM.16.M88.4 R212, [R236+0x7800] ;  /* 0x00780000ecd4783b */ /* 0x000fee0000000200 */
[----:B------:R-:W-:Y:S01]  /*ad60*/  HMMA.16816.F32.BF16 R128, R204, R210, R128 ;  /* 0x000000d2cc80723c */ /* 0x000fe20000041880 */
[----:B------:R-:W2:Y:S07]  /*ad70*/  LDSM.16.M88.4 R204, [R236+0x6000] ;  /* 0x00600000eccc783b */ /* 0x000eae0000000200 */
[-C--:B---3--:R-:W-:Y:S01]  /*ad80*/  HMMA.16816.F32.BF16 R4, R216, R220.reuse, R4 ;  /* 0x000000dcd804723c */ /* 0x088fe20000041804 */
[----:B------:R-:W3:Y:S07]  /*ad90*/  LDSM.16.M88.4 R208, [R236+0x6800] ;  /* 0x00680000ecd0783b */ /* 0x000eee0000000200 */
[C---:B----4-:R-:W-:Y:S08]  /*ada0*/  HMMA.16816.F32.BF16 R8, R224.reuse, R220, R8 ;  /* 0x000000dce008723c */ /* 0x050ff00000041808 */
[-C--:B------:R-:W-:Y:S08]  /*adb0*/  HMMA.16816.F32.BF16 R12, R224, R222.reuse, R12 ;  /* 0x000000dee00c723c */ /* 0x080ff0000004180c */
[C---:B------:R-:W-:Y:S01]  /*adc0*/  HMMA.16816.F32.BF16 R16, R216.reuse, R222, R16 ;  /* 0x000000ded810723c */ /* 0x040fe20000041810 */
[----:B------:R-:W-:Y:S07]  /*add0*/  LDSM.16.M88.4 R220, [R241] ;  /* 0x00000000f1dc783b */ /* 0x000fee0000000200 */
        /* <DEDUP_REMOVED lines=10> */
[-C--:B------:R-:W-:Y:S08]  /*ae80*/  HMMA.16816.F32.BF16 R52, R216, R232.reuse, R52 ;  /* 0x000000e8d834723c */ /* 0x080ff00000041834 */
[C---:B------:R-:W-:Y:S08]  /*ae90*/  HMMA.16816.F32.BF16 R56, R224.reuse, R232, R56 ;  /* 0x000000e8e038723c */ /* 0x040ff00000041838 */
[-C--:B------:R-:W-:Y:S08]  /*aea0*/  HMMA.16816.F32.BF16 R60, R224, R234.reuse, R60 ;  /* 0x000000eae03c723c */ /* 0x080ff0000004183c */
[C---:B------:R-:W-:Y:S08]  /*aeb0*/  HMMA.16816.F32.BF16 R64, R216.reuse, R234, R64 ;  /* 0x000000ead840723c */ /* 0x040ff00000041840 */
[-C--:B--2---:R-:W-:Y:S08]  /*aec0*/  HMMA.16816.F32.BF16 R68, R216, R204.reuse, R68 ;  /* 0x000000ccd844723c */ /* 0x084ff00000041844 */
[C---:B------:R-:W-:Y:S08]  /*aed0*/  HMMA.16816.F32.BF16 R72, R224.reuse, R204, R72 ;  /* 0x000000cce048723c */ /* 0x040ff00000041848 */
[-C--:B------:R-:W-:Y:S08]  /*aee0*/  HMMA.16816.F32.BF16 R76, R224, R206.reuse, R76 ;  /* 0x000000cee04c723c */ /* 0x080ff0000004184c */
[C---:B------:R-:W-:Y:S01]  /*aef0*/  HMMA.16816.F32.BF16 R80, R216.reuse, R206, R80 ;  /* 0x000000ced850723c */ /* 0x040fe20000041850 */
[----:B------:R-:W2:Y:S07]  /*af00*/  LDSM.16.M88.4 R204, [R241+0x2000] ;  /* 0x00200000f1cc783b */ /* 0x000eae0000000200 */
[-C--:B---3--:R-:W-:Y:S08]  /*af10*/  HMMA.16816.F32.BF16 R84, R216, R208.reuse, R84 ;  /* 0x000000d0d854723c */ /* 0x088ff00000041854 */
[C---:B------:R-:W-:Y:S08]  /*af20*/  HMMA.16816.F32.BF16 R88, R224.reuse, R208, R88 ;  /* 0x000000d0e058723c */ /* 0x040ff00000041858 */
[-C--:B------:R-:W-:Y:S08]  /*af30*/  HMMA.16816.F32.BF16 R92, R224, R210.reuse, R92 ;  /* 0x000000d2e05c723c */ /* 0x080ff0000004185c */
[C---:B------:R-:W-:Y:S08]  /*af40*/  HMMA.16816.F32.BF16 R96, R216.reuse, R210, R96 ;  /* 0x000000d2d860723c */ /* 0x040ff00000041860 */
[-C--:B-1----:R-:W-:Y:S08]  /*af50*/  HMMA.16816.F32.BF16 R100, R216, R200.reuse, R100 ;  /* 0x000000c8d864723c */ /* 0x082ff00000041864 */
[C---:B------:R-:W-:Y:S08]  /*af60*/  HMMA.16816.F32.BF16 R104, R224.reuse, R200, R104 ;  /* 0x000000c8e068723c */ /* 0x040ff00000041868 */
[-C--:B------:R-:W-:Y:S08]  /*af70*/  HMMA.16816.F32.BF16 R108, R224, R202.reuse, R108 ;  /* 0x000000cae06c723c */ /* 0x080ff0000004186c */
[C---:B------:R-:W-:Y:S08]  /*af80*/  HMMA.16816.F32.BF16 R112, R216.reuse, R202, R112 ;  /* 0x000000cad870723c */ /* 0x040ff00000041870 */
[-C--:B------:R-:W-:Y:S08]  /*af90*/  HMMA.16816.F32.BF16 R116, R216, R212.reuse, R116 ;  /* 0x000000d4d874723c */ /* 0x080ff00000041874 */
[C---:B------:R-:W-:Y:S08]  /*afa0*/  HMMA.16816.F32.BF16 R120, R224.reuse, R212, R120 ;  /* 0x000000d4e078723c */ /* 0x040ff00000041878 */
[-C--:B------:R-:W-:Y:S08]  /*afb0*/  HMMA.16816.F32.BF16 R124, R224, R214.reuse, R124 ;  /* 0x000000d6e07c723c */ /* 0x080ff0000004187c */
[----:B------:R-:W-:Y:S08]  /*afc0*/  HMMA.16816.F32.BF16 R128, R216, R214, R128 ;  /* 0x000000d6d880723c */ /* 0x000ff00000041880 */
[-C--:B------:R-:W-:Y:S08]  /*afd0*/  HMMA.16816.F32.BF16 R4, R220, R228.reuse, R4 ;  /* 0x000000e4dc04723c */ /* 0x080ff00000041804 */
[C---:B--2---:R-:W-:Y:S08]  /*afe0*/  HMMA.16816.F32.BF16 R8, R204.reuse, R228, R8 ;  /* 0x000000e4cc08723c */ /* 0x044ff00000041808 */
[-C--:B------:R-:W-:Y:S03]  /*aff0*/  HMMA.16816.F32.BF16 R12, R204, R230.reuse, R12 ;  /* 0x000000e6cc0c723c */ /* 0x080fe6000004180c */
[----:B------:R-:W-:Y:S01]  /*b000*/  FMUL.FTZ R4, R4, UR9 ;  /* 0x0000000904047c20 */ /* 0x000fe20008410000 */
[----:B------:R-:W-:Y:S01]  /*b010*/  FMUL.FTZ R5, R5, UR9 ;  /* 0x0000000905057c20 */ /* 0x000fe20008410000 */
[----:B------:R-:W-:Y:S01]  /*b020*/  FMUL.FTZ R6, R6, UR9 ;  /* 0x0000000906067c20 */ /* 0x000fe20008410000 */
[----:B------:R-:W-:Y:S01]  /*b030*/  FMUL.FTZ R7, R7, UR9 ;  /* 0x0000000907077c20 */ /* 0x000fe20008410000 */
[----:B------:R-:W-:Y:S01]  /*b040*/  MUFU.TANH R219, R4 ;  /* 0x0000000400db7308 */ /* 0x000fe20000002400 */
[C---:B------:R-:W-:Y:S04]  /*b050*/  HMMA.16816.F32.BF16 R16, R220.reuse, R230, R16 ;  /* 0x000000e6dc10723c */ /* 0x040fe80000041810 */
[----:B------:R-:W-:Y:S01]  /*b060*/  FMUL.FTZ R8, R8, UR9 ;  /* 0x0000000908087c20 */ /* 0x000fe20008410000 */
[----:B------:R-:W-:Y:S01]  /*b070*/  FMUL.FTZ R9, R9, UR9 ;  /* 0x0000000909097c20 */ /* 0x000fe20008410000 */
[----:B------:R-:W-:Y:S03]  /*b080*/  FMUL.FTZ R10, R10, UR9 ;  /* 0x000000090a0a7c20 */ /* 0x000fe60008410000 */
[----:B------:R-:W-:Y:S01]  /*b090*/  MUFU.TANH R217, R5 ;  /* 0x0000000500d97308 */ /* 0x000fe20000002400 */
[----:B------:R-:W-:Y:S01]  /*b0a0*/  FMUL.FTZ R11, R11, UR9 ;  /* 0x000000090b0b7c20 */ /* 0x000fe20008410000 */
[----:B------:R-:W-:Y:S01]  /*b0b0*/  FMUL.FTZ R13, R13, UR9 ;  /* 0x000000090d0d7c20 */ /* 0x000fe20008410000 */
[----:B------:R-:W-:Y:S01]  /*b0c0*/  FMUL.FTZ R15, R15, UR9 ;  /* 0x000000090f0f7c20 */ /* 0x000fe20008410000 */
[----:B------:R-:W-:Y:S01]  /*b0d0*/  FMUL.FTZ R14, R14, UR9 ;  /* 0x000000090e0e7c20 */ /* 0x000fe20008410000 */
[----:B------:R-:W-:Y:S05]  /*b0e0*/  FMUL.FTZ R12, R12, UR9 ;  /* 0x000000090c0c7c20 */ /* 0x000fea0008410000 */
[----:B------:R-:W-:Y:S01]  /*b0f0*/  MUFU.TANH R211, R13 ;  /* 0x0000000d00d37308 */ /* 0x000fe20000002400 */
[----:B------:R-:W-:Y:S01]  /*b100*/  FMUL.FTZ R17, R17, UR9 ;  /* 0x0000000911117c20 */ /* 0x000fe20008410000 */
[----:B------:R-:W-:Y:S01]  /*b110*/  FMUL.FTZ R19, R19, UR9 ;  /* 0x0000000913137c20 */ /* 0x000fe20008410000 */
[----:B------:R-:W-:Y:S01]  /*b120*/  FMUL.FTZ R18, R18, UR9 ;  /* 0x0000000912127c20 */ /* 0x000fe20008410000 */
[----:B------:R-:W-:Y:S06]  /*b130*/  FMUL.FTZ R16, R16, UR9 ;  /* 0x0000000910107c20 */ /* 0x000fec0008410000 */
[----:B------:R-:W-:Y:S10]  /*b140*/  MUFU.TANH R215, R6 ;  /* 0x0000000600d77308 */ /* 0x000ff40000002400 */
[----:B------:R1:W-:Y:S10]  /*b150*/  MUFU.TANH R218, R7 ;  /* 0x0000000700da7308 */ /* 0x0003f40000002400 */
[----:B------:R-:W-:Y:S10]  /*b160*/  MUFU.TANH R200, R8 ;  /* 0x0000000800c87308 */ /* 0x000ff40000002400 */
[----:B------:R-:W-:Y:S01]  /*b170*/  MUFU.TANH R203, R9 ;  /* 0x0000000900cb7308 */ /* 0x000fe20000002400 */
[----:B-1----:R-:W1:Y:S09]  /*b180*/  LDSM.16.M88.4 R4, [R238+0x4800] ;  /* 0x00480000ee04783b */ /* 0x002e720000000200 */
[----:B------:R-:W-:Y:S10]  /*b190*/  MUFU.TANH R202, R10 ;  /* 0x0000000a00ca7308 */ /* 0x000ff40000002400 */
[----:B------:R2:W-:Y:S10]  /*b1a0*/  MUFU.TANH R201, R11 ;  /* 0x0000000b00c97308 */ /* 0x0005f40000002400 */
[----:B------:R-:W-:Y:S10]  /*b1b0*/  MUFU.TANH R212, R17 ;  /* 0x0000001100d47308 */ /* 0x000ff40000002400 */
[----:B------:R-:W-:Y:S01]  /*b1c0*/  MUFU.TANH R208, R12 ;  /* 0x0000000c00d07308 */ /* 0x000fe20000002400 */
[----:B--2---:R-:W2:Y:S09]  /*b1d0*/  LDSM.16.M88.4 R8, [R238+0x5000] ;  /* 0x00500000ee08783b */ /* 0x004eb20000000200 */
[----:B------:R-:W-:Y:S01]  /*b1e0*/  MUFU.TANH R209, R19 ;  /* 0x0000001300d17308 */ /* 0x000fe20000002400 */
[-C--:B-1----:R-:W-:Y:S09]  /*b1f0*/  HMMA.16816.F32.BF16 R20, R220, R4.reuse, R20 ;  /* 0x00000004dc14723c */ /* 0x082ff20000041814 */
[----:B------:R-:W-:Y:S01]  /*b200*/  MUFU.TANH R216, R14 ;  /* 0x0000000e00d87308 */ /* 0x000fe20000002400 */
[C---:B------:R-:W-:Y:S09]  /*b210*/  HMMA.16816.F32.BF16 R24, R204.reuse, R4, R24 ;  /* 0x00000004cc18723c */ /* 0x040ff20000041818 */
[----:B------:R-:W-:Y:S01]  /*b220*/  MUFU.TANH R210, R18 ;  /* 0x0000001200d27308 */ /* 0x000fe20000002400 */
[-C--:B------:R-:W-:Y:S03]  /*b230*/  HMMA.16816.F32.BF16 R28, R204, R6.reuse, R28 ;  /* 0x00000006cc1c723c */ /* 0x080fe6000004181c */
[----:B------:R-:W-:Y:S01]  /*b240*/  FMUL.FTZ R20, R20, UR9 ;  /* 0x0000000914147c20 */ /* 0x000fe20008410000 */
[----:B------:R-:W-:Y:S01]  /*b250*/  FMUL.FTZ R21, R21, UR9 ;  /* 0x0000000915157c20 */ /* 0x000fe20008410000 */
[----:B------:R-:W-:Y:S04]  /*b260*/  FMUL.FTZ R22, R22, UR9 ;  /* 0x0000000916167c20 */ /* 0x000fe80008410000 */
[----:B------:R-:W-:Y:S01]  /*b270*/  MUFU.TANH R213, R16 ;  /* 0x0000001000d57308 */ /* 0x000fe20000002400 */
[----:B------:R-:W-:Y:S01]  /*b280*/  FMUL.FTZ R23, R23, UR9 ;  /* 0x0000000917177c20 */ /* 0x000fe20008410000 */
[C---:B------:R-:W-:Y:S01]  /*b290*/  HMMA.16816.F32.BF16 R32, R220.reuse, R6, R32 ;  /* 0x00000006dc20723c */ /* 0x040fe20000041820 */
[----:B------:R-:W1:Y:S03]  /*b2a0*/  LDSM.16.M88.4 R4, [R238+0x5800] ;  /* 0x00580000ee04783b */ /* 0x000e660000000200 */
[----:B------:R-:W-:Y:S01]  /*b2b0*/  FMUL.FTZ R24, R24, UR9 ;  /* 0x0000000918187c20 */ /* 0x000fe20008410000 */
[----:B------:R-:W-:Y:S03]  /*b2c0*/  FMUL.FTZ R27, R27, UR9 ;  /* 0x000000091b1b7c20 */ /* 0x000fe60008410000 */
[----:B------:R-:W3:Y:S01]  /*b2d0*/  MUFU.TANH R0, R20 ;  /* 0x0000001400007308 */ /* 0x000ee20000002400 */
[----:B------:R-:W-:Y:S01]  /*b2e0*/  FMUL.FTZ R25, R25, UR9 ;  /* 0x0000000919197c20 */ /* 0x000fe20008410000 */
[-C--:B--2---:R-:W-:Y:S03]  /*b2f0*/  HMMA.16816.F32.BF16 R36, R220, R8.reuse, R36 ;  /* 0x00000008dc24723c */ /* 0x084fe60000041824 */
[----:B------:R-:W-:Y:S01]  /*b300*/  FMUL.FTZ R29, R29, UR9 ;  /* 0x000000091d1d7c20 */ /* 0x000fe20008410000 */
[----:B------:R-:W-:Y:S01]  /*b310*/  FMUL.FTZ R30, R30, UR9 ;  /* 0x000000091e1e7c20 */ /* 0x000fe20008410000 */
[----:B------:R-:W-:Y:S03]  /*b320*/  FMUL.FTZ R31, R31, UR9 ;  /* 0x000000091f1f7c20 */ /* 0x000fe60008410000 */
[----:B------:R-:W-:Y:S01]  /*b330*/  MUFU.TANH R234, R27 ;  /* 0x0000001b00ea7308 */ /* 0x000fe20000002400 */
[----:B------:R-:W-:Y:S01]  /*b340*/  FMUL.FTZ R28, R28, UR9 ;  /* 0x000000091c1c7c20 */ /* 0x000fe20008410000 */
[C---:B------:R-:W-:Y:S04]  /*b350*/  HMMA.16816.F32.BF16 R40, R204.reuse, R8, R40 ;  /* 0x00000008cc28723c */ /* 0x040fe80000041828 */
[----:B------:R-:W-:Y:S01]  /*b360*/  FMUL.FTZ R26, R26, UR9 ;  /* 0x000000091a1a7c20 */ /* 0x000fe20008410000 */
[----:B------:R-:W-:Y:S03]  /*b370*/  FMUL.FTZ R32, R32, UR9 ;  /* 0x0000000920207c20 */ /* 0x000fe60008410000 */
[----:B------:R-:W-:Y:S01]  /*b380*/  MUFU.TANH R146, R22 ;  /* 0x0000001600927308 */ /* 0x000fe20000002400 */
[----:B------:R-:W-:Y:S01]  /*b390*/  FMUL.FTZ R33, R33, UR9 ;  /* 0x0000000921217c20 */ /* 0x000fe20008410000 */
[----:B---3--:R2:W-:Y:S01]  /*b3a0*/  STL [R1+0x24], R0 ;  /* 0x0000240001007387 */ /* 0x0085e20000100800 */
[-C--:B------:R-:W-:Y:S03]  /*b3b0*/  HMMA.16816.F32.BF16 R44, R204, R10.reuse, R44 ;  /* 0x0000000acc2c723c */ /* 0x080fe6000004182c */
[----:B------:R-:W-:Y:S01]  /*b3c0*/  FMUL.FTZ R36, R36, UR9 ;  /* 0x0000000924247c20 */ /* 0x000fe20008410000 */
[----:B------:R-:W-:Y:S03]  /*b3d0*/  FMUL.FTZ R37, R37, UR9 ;  /* 0x0000000925257c20 */ /* 0x000fe60008410000 */
[----:B------:R-:W-:Y:S01]  /*b3e0*/  MUFU.TANH R245, R25 ;  /* 0x0000001900f57308 */ /* 0x000fe20000002400 */
[----:B------:R-:W-:Y:S01]  /*b3f0*/  FMUL.FTZ R38, R38, UR9 ;  /* 0x0000000926267c20 */ /* 0x000fe20008410000 */
[----:B------:R-:W-:Y:S01]  /*b400*/  FMUL.FTZ R39, R39, UR9 ;  /* 0x0000000927277c20 */ /* 0x000fe20008410000 */
[C---:B------:R-:W-:Y:S01]  /*b410*/  HMMA.16816.F32.BF16 R48, R220.reuse, R10, R48 ;  /* 0x0000000adc30723c */ /* 0x040fe20000041830 */
[----:B------:R-:W3:Y:S03]  /*b420*/  LDSM.16.M88.4 R8, [R238+0x6000] ;  /* 0x00600000ee08783b */ /* 0x000ee60000000200 */
[----:B------:R-:W-:Y:S03]  /*b430*/  FMUL.FTZ R40, R40, UR9 ;  /* 0x0000000928287c20 */ /* 0x000fe60008410000 */
[----:B------:R-:W-:Y:S01]  /*b440*/  MUFU.TANH R139, R36 ;  /* 0x00000024008b7308 */ /* 0x000fe20000002400 */
[----:B------:R-:W-:Y:S01]  /*b450*/  FMUL.FTZ R41, R41, UR9 ;  /* 0x0000000929297c20 */ /* 0x000fe20008410000 */
[----:B------:R-:W-:Y:S01]  /*b460*/  FMUL.FTZ R42, R42, UR9 ;  /* 0x000000092a2a7c20 */ /* 0x000fe20008410000 */
[-C--:B-1----:R-:W-:Y:S03]  /*b470*/  HMMA.16816.F32.BF16 R52, R220, R4.reuse, R52 ;  /* 0x00000004dc34723c */ /* 0x082fe60000041834 */
[----:B------:R-:W-:Y:S01]  /*b480*/  FMUL.FTZ R46, R46, UR9 ;  /* 0x000000092e2e7c20 */ /* 0x000fe20008410000 */
[----:B------:R-:W-:Y:S03]  /*b490*/  FMUL.FTZ R47, R47, UR9 ;  /* 0x000000092f2f7c20 */ /* 0x000fe60008410000 */
[----:B------:R-:W-:Y:S01]  /*b4a0*/  MUFU.TANH R141, R40 ;  /* 0x00000028008d7308 */ /* 0x000fe20000002400 */
[----:B------:R-:W-:Y:S01]  /*b4b0*/  FMUL.FTZ R44, R44, UR9 ;  /* 0x000000092c2c7c20 */ /* 0x000fe20008410000 */
[----:B------:R-:W-:Y:S01]  /*b4c0*/  FMUL.FTZ R45, R45, UR9 ;  /* 0x000000092d2d7c20 */ /* 0x000fe20008410000 */
[C---:B------:R-:W-:Y:S04]  /*b4d0*/  HMMA.16816.F32.BF16 R56, R204.reuse, R4, R56 ;  /* 0x00000004cc38723c */ /* 0x040fe80000041838 */
[----:B------:R-:W-:Y:S03]  /*b4e0*/  FMUL.FTZ R48, R48, UR9 ;  /* 0x0000000930307c20 */ /* 0x000fe60008410000 */
[----:B--2---:R-:W1:Y:S01]  /*b4f0*/  MUFU.TANH R0, R21 ;  /* 0x0000001500007308 */ /* 0x004e620000002400 */
[----:B------:R-:W-:Y:S01]  /*b500*/  FMUL.FTZ R49, R49, UR9 ;  /* 0x0000000931317c20 */ /* 0x000fe20008410000 */
[----:B------:R-:W-:Y:S01]  /*b510*/  FMUL.FTZ R50, R50, UR9 ;  /* 0x0000000932327c20 */ /* 0x000fe20008410000 */
[-C--:B------:R-:W-:Y:S03]  /*b520*/  HMMA.16816.F32.BF16 R60, R204, R6.reuse, R60 ;  /* 0x00000006cc3c723c */ /* 0x080fe6000004183c */
[----:B------:R-:W-:Y:S01]  /*b530*/  FMUL.FTZ R51, R51, UR9 ;  /* 0x0000000933337c20 */ /* 0x000fe20008410000 */
[----:B------:R-:W-:Y:S03]  /*b540*/  FMUL.FTZ R52, R52, UR9 ;  /* 0x0000000934347c20 */ /* 0x000fe60008410000 */
[----:B------:R-:W-:Y:S01]  /*b550*/  MUFU.TANH R12, R42 ;  /* 0x0000002a000c7308 */ /* 0x000fe20000002400 */
[----:B------:R-:W-:Y:S01]  /*b560*/  FMUL.FTZ R53, R53, UR9 ;  /* 0x0000000935357c20 */ /* 0x000fe20008410000 */
[----:B------:R-:W-:Y:S01]  /*b570*/  FMUL.FTZ R34, R34, UR9 ;  /* 0x0000000922227c20 */ /* 0x000fe20008410000 */
[C---:B------:R-:W-:Y:S01]  /*b580*/  HMMA.16816.F32.BF16 R64, R220.reuse, R6, R64 ;  /* 0x00000006dc40723c */ /* 0x040fe20000041840 */
[----:B------:R-:W2:Y:S03]  /*b590*/  LDSM.16.M88.4 R4, [R238+0x6800] ;  /* 0x00680000ee04783b */ /* 0x000ea60000000200 */
[----:B------:R-:W-:Y:S03]  /*b5a0*/  FMUL.FTZ R58, R58, UR9 ;  /* 0x000000093a3a7c20 */ /* 0x000fe60008410000 */
[----:B------:R-:W4:Y:S01]  /*b5b0*/  MUFU.TANH R147, R23 ;  /* 0x0000001700937308 */ /* 0x000f220000002400 */
[----:B------:R-:W-:Y:S01]  /*b5c0*/  FMUL.FTZ R56, R56, UR9 ;  /* 0x0000000938387c20 */ /* 0x000fe20008410000 */
[----:B------:R-:W-:Y:S01]  /*b5d0*/  FMUL.FTZ R57, R57, UR9 ;  /* 0x0000000939397c20 */ /* 0x000fe20008410000 */
[----:B------:R-:W-:Y:S01]  /*b5e0*/  FMUL.FTZ R59, R59, UR9 ;  /* 0x000000093b3b7c20 */ /* 0x000fe20008410000 */
[----:B-1----:R1:W-:Y:S01]  /*b5f0*/  STL [R1+0x18], R0 ;  /* 0x0000180001007387 */ /* 0x0023e20000100800 */
[-C--:B---3--:R-:W-:Y:S05]  /*b600*/  HMMA.16816.F32.BF16 R68, R220, R8.reuse, R68 ;  /* 0x00000008dc44723c */ /* 0x088fea0000041844 */
[----:B------:R-:W-:Y:S01]  /*b610*/  MUFU.TANH R36, R58 ;  /* 0x0000003a00247308 */ /* 0x000fe20000002400 */
[----:B------:R-:W-:Y:S01]  /*b620*/  STL [R1+0x20], R146 ;  /* 0x0000209201007387 */ /* 0x000fe20000100800 */
[----:B------:R-:W-:Y:S01]  /*b630*/  FMUL.FTZ R62, R62, UR9 ;  /* 0x000000093e3e7c20 */ /* 0x000fe20008410000 */
[----:B------:R-:W-:Y:S01]  /*b640*/  FMUL.FTZ R60, R60, UR9 ;  /* 0x000000093c3c7c20 */ /* 0x000fe20008410000 */
[----:B------:R-:W-:Y:S01]  /*b650*/  FMUL.FTZ R61, R61, UR9 ;  /* 0x000000093d3d7c20 */ /* 0x000fe20008410000 */
[C---:B------:R-:W-:Y:S05]  /*b660*/  HMMA.16816.F32.BF16 R72, R204.reuse, R8, R72 ;  /* 0x00000008cc48723c */ /* 0x040fea0000041848 */
[----:B------:R-:W-:Y:S01]  /*b670*/  MUFU.TANH R17, R62 ;  /* 0x0000003e00117308 */ /* 0x000fe20000002400 */
[----:B------:R-:W-:Y:S01]  /*b680*/  FMUL.FTZ R63, R63, UR9 ;  /* 0x000000093f3f7c20 */ /* 0x000fe20008410000 */
[----:B----4-:R-:W-:Y:S01]  /*b690*/  STL [R1+0x1c], R147 ;  /* 0x00001c9301007387 */ /* 0x010fe20000100800 */
[----:B------:R-:W-:Y:S01]  /*b6a0*/  FMUL.FTZ R64, R64, UR9 ;  /* 0x0000000940407c20 */ /* 0x000fe20008410000 */
[----:B------:R-:W-:Y:S01]  /*b6b0*/  FMUL.FTZ R35, R35, UR9 ;  /* 0x0000000923237c20 */ /* 0x000fe20008410000 */
[-C--:B------:R-:W-:Y:S05]  /*b6c0*/  HMMA.16816.F32.BF16 R76, R204, R10.reuse, R76 ;  /* 0x0000000acc4c723c */ /* 0x080fea000004184c */
[----:B------:R-:W-:Y:S01]  /*b6d0*/  MUFU.TANH R235, R26 ;  /* 0x0000001a00eb7308 */ /* 0x000fe20000002400 */
[----:B------:R-:W-:Y:S01]  /*b6e0*/  FMUL.FTZ R43, R43, UR9 ;  /* 0x000000092b2b7c20 */ /* 0x000fe20008410000 */
[----:B------:R-:W-:Y:S01]  /*b6f0*/  FMUL.FTZ R54, R54, UR9 ;  /* 0x0000000936367c20 */ /* 0x000fe20008410000 */
[----:B------:R-:W-:Y:S01]  /*b700*/  FMUL.FTZ R71, R71, UR9 ;  /* 0x0000000947477c20 */ /* 0x000fe20008410000 */
[----:B------:R-:W-:Y:S01]  /*b710*/  FMUL.FTZ R55, R55, UR9 ;  /* 0x0000000937377c20 */ /* 0x000fe20008410000 */
[C---:B------:R-:W-:Y:S05]  /*b720*/  HMMA.16816.F32.BF16 R80, R220.reuse, R10, R80 ;  /* 0x0000000adc50723c */ /* 0x040fea0000041850 */
[----:B------:R-:W3:Y:S01]  /*b730*/  MUFU.TANH R145, R29 ;  /* 0x0000001d00917308 */ /* 0x000ee20000002400 */
[----:B------:R-:W-:Y:S01]  /*b740*/  FMUL.FTZ R72, R72, UR9 ;  /* 0x0000000948487c20 */ /* 0x000fe20008410000 */
[----:B------:R-:W-:Y:S01]  /*b750*/  FMUL.FTZ R73, R73, UR9 ;  /* 0x0000000949497c20 */ /* 0x000fe20008410000 */
[----:B------:R-:W-:Y:S01]  /*b760*/  FMUL.FTZ R74, R74, UR9 ;  /* 0x000000094a4a7c20 */ /* 0x000fe20008410000 */
[----:B------:R-:W-:Y:S01]  /*b770*/  FMUL.FTZ R75, R75, UR9 ;  /* 0x000000094b4b7c20 */ /* 0x000fe20008410000 */
[-C--:B--2---:R-:W-:Y:S05]  /*b780*/  HMMA.16816.F32.BF16 R84, R220, R4.reuse, R84 ;  /* 0x00000004dc54723c */ /* 0x084fea0000041854 */
[----:B------:R-:W-:Y:S01]  /*b790*/  MUFU.TANH R9, R72 ;  /* 0x0000004800097308 */ /* 0x000fe20000002400 */
[----:B------:R-:W-:Y:S01]  /*b7a0*/  FMUL.FTZ R76, R76, UR9 ;  /* 0x000000094c4c7c20 */ /* 0x000fe20008410000 */
[----:B------:R-:W-:Y:S01]  /*b7b0*/  FMUL.FTZ R77, R77, UR9 ;  /* 0x000000094d4d7c20 */ /* 0x000fe20008410000 */
[----:B------:R-:W-:Y:S01]  /*b7c0*/  FMUL.FTZ R78, R78, UR9 ;  /* 0x000000094e4e7c20 */ /* 0x000fe20008410000 */
[----:B------:R-:W-:Y:S01]  /*b7d0*/  FMUL.FTZ R79, R79, UR9 ;  /* 0x000000094f4f7c20 */ /* 0x000fe20008410000 */
[C---:B------:R-:W-:Y:S05]  /*b7e0*/  HMMA.16816.F32.BF16 R88, R204.reuse, R4, R88 ;  /* 0x00000004cc58723c */ /* 0x040fea0000041858 */
[----:B------:R-:W-:Y:S01]  /*b7f0*/  MUFU.TANH R8, R73 ;  /* 0x0000004900087308 */ /* 0x000fe20000002400 */
[----:B------:R-:W-:Y:S01]  /*b800*/  FMUL.FTZ R80, R80, UR9 ;  /* 0x0000000950507c20 */ /* 0x000fe20008410000 */
[----:B---3--:R-:W-:Y:S01]  /*b810*/  STL [R1+0x10], R145 ;  /* 0x0000109101007387 */ /* 0x008fe20000100800 */
        /* <DEDUP_REMOVED lines=8> */
[C---:B------:R-:W-:Y:S01]  /*b8a0*/  HMMA.16816.F32.BF16 R96, R220.reuse, R6, R96 ;  /* 0x00000006dc60723c */ /* 0x040fe20000041860 */
[----:B------:R-:W-:Y:S04]  /*b8b0*/  LDSM.16.M88.4 R4, [R238+0x7800] ;  /* 0x00780000ee04783b */ /* 0x000fe80000000200 */
[----:B------:R-:W2:Y:S01]  /*b8c0*/  MUFU.TANH R143, R30 ;  /* 0x0000001e008f7308 */ /* 0x000ea20000002400 */
[----:B------:R-:W-:Y:S01]  /*b8d0*/  FMUL.FTZ R88, R88, UR9 ;  /* 0x0000000958587c20 */ /* 0x000fe20008410000 */
[----:B------:R-:W-:Y:S01]  /*b8e0*/  FMUL.FTZ R89, R89, UR9 ;  /* 0x0000000959597c20 */ /* 0x000fe20008410000 */
[----:B------:R-:W-:Y:S01]  /*b8f0*/  FMUL.FTZ R68, R68, UR9 ;  /* 0x0000000944447c20 */ /* 0x000fe20008410000 */
[----:B------:R-:W-:Y:S01]  /*b900*/  FMUL.FTZ R69, R69, UR9 ;  /* 0x0000000945457c20 */ /* 0x000fe20008410000 */
        /* <DEDUP_REMOVED lines=8> */
[----:B------:R-:W-:Y:S01]  /*b990*/  FMUL.FTZ R87, R87, UR9 ;  /* 0x0000000957577c20 */ /* 0x000fe20008410000 */
[----:B------:R-:W-:Y:S01]  /*b9a0*/  FMUL.FTZ R90, R90, UR9 ;  /* 0x000000095a5a7c20 */ /* 0x000fe20008410000 */
[----:B------:R-:W-:Y:S03]  /*b9b0*/  FMUL.FTZ R91, R91, UR9 ;  /* 0x000000095b5b7c20 */ /* 0x000fe60008410000 */
[----:B------:R-:W3:Y:S01]  /*b9c0*/  MUFU.TANH R144, R31 ;  /* 0x0000001f00907308 */ /* 0x000ee20000002400 */
[----:B------:R-:W-:Y:S01]  /*b9d0*/  FMUL.FTZ R98, R98, UR9 ;  /* 0x0000000962627c20 */ /* 0x000fe20008410000 */
[----:B--2---:R-:W-:Y:S01]  /*b9e0*/  STL [R1+0xc], R143 ;  /* 0x00000c8f01007387 */ /* 0x004fe20000100800 */
[----:B------:R-:W-:Y:S01]  /*b9f0*/  FMUL.FTZ R97, R97, UR9 ;  /* 0x0000000961617c20 */ /* 0x000fe20008410000 */
[----:B------:R-:W-:Y:S01]  /*ba00*/  FMUL.FTZ R96, R96, UR9 ;  /* 0x0000000960607c20 */ /* 0x000fe20008410000 */
[----:B------:R-:W-:Y:S01]  /*ba10*/  FMUL.FTZ R99, R99, UR9 ;  /* 0x0000000963637c20 */ /* 0x000fe20008410000 */
[----:B------:R-:W-:Y:S04]  /*ba20*/  FMUL.FTZ R94, R94, UR9 ;  /* 0x000000095e5e7c20 */ /* 0x000fe80008410000 */
[----:B------:R-:W-:Y:S10]  /*ba30*/  MUFU.TANH R40, R98 ;  /* 0x0000006200287308 */ /* 0x000ff40000002400 */
[----:B------:R-:W2:Y:S01]  /*ba40*/  MUFU.TANH R140, R37 ;  /* 0x00000025008c7308 */ /* 0x000ea20000002400 */
[----:B---3--:R-:W-:Y:S04]  /*ba50*/  STL [R1+0x14], R144 ;  /* 0x0000149001007387 */ /* 0x008fe80000100800 */
[----:B------:R-:W-:Y:S05]  /*ba60*/  STL [R1+0x70], R139 ;  /* 0x0000708b01007387 */ /* 0x000fea0000100800 */
[----:B------:R-:W-:Y:S10]  /*ba70*/  MUFU.TANH R14, R89 ;  /* 0x00000059000e7308 */ /* 0x000ff40000002400 */
[----:B------:R-:W3:Y:S01]  /*ba80*/  MUFU.TANH R137, R38 ;  /* 0x0000002600897308 */ /* 0x000ee20000002400 */
[----:B--2---:R-:W-:Y:S09]  /*ba90*/  STL [R1+0x68], R140 ;  /* 0x0000688c01007387 */ /* 0x004ff20000100800 */
[----:B------:R2:W-:Y:S10]  /*baa0*/  MUFU.TANH R27, R54 ;  /* 0x00000036001b7308 */ /* 0x0005f40000002400 */
[----:B------:R-:W4:Y:S01]  /*bab0*/  MUFU.TANH R138, R39 ;  /* 0x00000027008a7308 */ /* 0x000f220000002400 */
[----:B---3--:R-:W-:Y:S09]  /*bac0*/  STL [R1+0x6c], R137 ;  /* 0x00006c8901007387 */ /* 0x008ff20000100800 */
[----:B------:R-:W-:Y:S01]  /*bad0*/  MUFU.TANH R229, R28 ;  /* 0x0000001c00e57308 */ /* 0x000fe20000002400 */
[----:B--2---:R-:W-:Y:S09]  /*bae0*/  MOV R54, R2 ;  /* 0x0000000200367202 */ /* 0x004ff20000000f00 */
[----:B------:R-:W2:Y:S01]  /*baf0*/  MUFU.TANH R142, R41 ;  /* 0x00000029008e7308 */ /* 0x000ea20000002400 */
[----:B----4-:R-:W-:Y:S04]  /*bb00*/  STL [R1+0x74], R138 ;  /* 0x0000748a01007387 */ /* 0x010fe80000100800 */
[----:B------:R-:W-:Y:S05]  /*bb10*/  STL [R1+0x30], R141 ;  /* 0x0000308d01007387 */ /* 0x000fea0000100800 */
[----:B------:R-:W-:Y:S10]  /*bb20*/  MUFU.TANH R2, R83 ;  /* 0x0000005300027308 */ /* 0x000ff40000002400 */
[----:B------:R-:W3:Y:S01]  /*bb30*/  MUFU.TANH R46, R46 ;  /* 0x0000002e002e7308 */ /* 0x000ee20000002400 */
[----:B--2---:R-:W-:Y:S09]  /*bb40*/  STL [R1+0x3c], R142 ;  /* 0x00003c8e01007387 */ /* 0x004ff20000100800 */
[----:B------:R-:W-:Y:S10]  /*bb50*/  MUFU.TANH R248, R32 ;  /* 0x0000002000f87308 */ /* 0x000ff40000002400 */
[----:B------:R-:W2:Y:S01]  /*bb60*/  MUFU.TANH R47, R47 ;  /* 0x0000002f002f7308 */ /* 0x000ea20000002400 */
[----:B---3--:R-:W-:Y:S09]  /*bb70*/  STL [R1+0x58], R46 ;  /* 0x0000582e01007387 */ /* 0x008ff20000100800 */
        /* <DEDUP_REMOVED lines=14> */
[----:B-1----:R-:W-:Y:S01]  /*bc60*/  MUFU.TANH R0, R44 ;  /* 0x0000002c00007308 */ /* 0x002fe20000002400 */
[----:B----4-:R-:W-:Y:S09]  /*bc70*/  STL [R1+0x48], R49 ;  /* 0x0000483101007387 */ /* 0x010ff20000100800 */
[----:B------:R-:W-:Y:S10]  /*bc80*/  MUFU.TANH R22, R96 ;  /* 0x0000006000167308 */ /* 0x000ff40000002400 */
[----:B------:R-:W1:Y:S10]  /*bc90*/  MUFU.TANH R44, R52 ;  /* 0x00000034002c7308 */ /* 0x000e740000002400 */
[----:B------:R-:W-:Y:S10]  /*bca0*/  MUFU.TANH R252, R93 ;  /* 0x0000005d00fc7308 */ /* 0x000ff40000002400 */
[----:B------:R-:W-:Y:S01]  /*bcb0*/  MUFU.TANH R233, R24 ;  /* 0x0000001800e97308 */ /* 0x000fe20000002400 */
[----:B-1----:R-:W-:Y:S01]  /*bcc0*/  STL [R1+0xd0], R44 ;  /* 0x0000d02c01007387 */ /* 0x002fe20000100800 */
[----:B------:R-:W-:Y:S04]  /*bcd0*/  MOV R52, R12 ;  /* 0x0000000c00347202 */ /* 0x000fe80000000f00 */
[----:B------:R-:W-:Y:S04]  /*bce0*/  MOV R97, R52 ;  /* 0x0000003400617202 */ /* 0x000fe80000000f00 */
[----:B------:R-:W-:Y:S10]  /*bcf0*/  MUFU.TANH R12, R92 ;  /* 0x0000005c000c7308 */ /* 0x000ff40000002400 */
[----:B------:R-:W-:Y:S10]  /*bd00*/  MUFU.TANH R24, R45 ;  /* 0x0000002d00187308 */ /* 0x000ff40000002400 */
[----:B------:R-:W-:Y:S10]  /*bd10*/  MUFU.TANH R31, R66 ;  /* 0x00000042001f7308 */ /* 0x000ff40000002400 */
[----:B------:R-:W1:Y:S10]  /*bd20*/  MUFU.TANH R45, R53 ;  /* 0x00000035002d7308 */ /* 0x000e740000002400 */
[----:B------:R-:W2:Y:S10]  /*bd30*/  MUFU.TANH R53, R55 ;  /* 0x0000003700357308 */ /* 0x000eb40000002400 */
[----:B------:R-:W3:Y:S01]  /*bd40*/  MUFU.TANH R38, R56 ;  /* 0x0000003800267308 */ /* 0x000ee20000002400 */
[----:B-1----:R-:W-:Y:S09]  /*bd50*/  STL [R1+0xcc], R45 ;  /* 0x0000cc2d01007387 */ /* 0x002ff20000100800 */
[----:B------:R-:W1:Y:S01]  /*bd60*/  MUFU.TANH R55, R65 ;  /* 0x0000004100377308 */ /* 0x000e620000002400 */
[----:B--2---:R-:W-:Y:S09]  /*bd70*/  MOV R96, R53 ;  /* 0x0000003500607202 */ /* 0x004ff20000000f00 */
[----:B------:R-:W2:Y:S01]  /*bd80*/  MUFU.TANH R39, R57 ;  /* 0x0000003900277308 */ /* 0x000ea20000002400 */
[----:B---3--:R-:W-:Y:S01]  /*bd90*/  STL [R1+0x90], R38 ;  /* 0x0000902601007387 */ /* 0x008fe20000100800 */
[----:B------:R-:W-:Y:S04]  /*bda0*/  MOV R56, R0 ;  /* 0x0000000000387202 */ /* 0x000fe80000000f00 */
[----:B------:R-:W-:Y:S04]  /*bdb0*/  MOV R92, R56 ;  /* 0x00000038005c7202 */ /* 0x000fe80000000f00 */
[----:B------:R-:W-:Y:S01]  /*bdc0*/  MUFU.TANH R0, R85 ;  /* 0x0000005500007308 */ /* 0x000fe20000002400 */
[----:B-1----:R-:W-:Y:S09]  /*bdd0*/  MOV R93, R55 ;  /* 0x00000037005d7202 */ /* 0x002ff20000000f00 */
[----:B------:R-:W1:Y:S01]  /*bde0*/  MUFU.TANH R37, R59 ;  /* 0x0000003b00257308 */ /* 0x000e620000002400 */
[----:B--2---:R-:W-:Y:S04]  /*bdf0*/  STL [R1+0x94], R39 ;  /* 0x0000942701007387 */ /* 0x004fe80000100800 */
[----:B------:R-:W-:Y:S05]  /*be00*/  STL [R1+0xb4], R36 ;  /* 0x0000b42401007387 */ /* 0x000fea0000100800 */
[----:B------:R-:W-:Y:S10]  /*be10*/  MUFU.TANH R34, R67 ;  /* 0x0000004300227308 */ /* 0x000ff40000002400 */
[----:B------:R-:W2:Y:S01]  /*be20*/  MUFU.TANH R19, R60 ;  /* 0x0000003c00137308 */ /* 0x000ea20000002400 */
[----:B-1----:R-:W-:Y:S09]  /*be30*/  STL [R1+0xb0], R37 ;  /* 0x0000b02501007387 */ /* 0x002ff20000100800 */
[----:B------:R-:W-:Y:S10]  /*be40*/  MUFU.TANH R29, R68 ;  /* 0x00000044001d7308 */ /* 0x000ff40000002400 */
[----:B------:R-:W1:Y:S01]  /*be50*/  MUFU.TANH R20, R61 ;  /* 0x0000003d00147308 */ /* 0x000e620000002400 */
[----:B--2---:R-:W-:Y:S09]  /*be60*/  STL [R1+0x8c], R19 ;  /* 0x00008c1301007387 */ /* 0x004ff20000100800 */
[----:B------:R-:W-:Y:S10]  /*be70*/  MUFU.TANH R28, R69 ;  /* 0x00000045001c7308 */ /* 0x000ff40000002400 */
[----:B------:R-:W2:Y:S01]  /*be80*/  MUFU.TANH R18, R63 ;  /* 0x0000003f00127308 */ /* 0x000ea20000002400 */
[----:B-1----:R-:W-:Y:S04]  /*be90*/  STL [R1+0x88], R20 ;  /* 0x0000881401007387 */ /* 0x002fe80000100800 */
[----:B------:R-:W-:Y:S05]  /*bea0*/  STL [R1+0xa4], R17 ;  /* 0x0000a41101007387 */ /* 0x000fea0000100800 */
[----:B------:R-:W-:Y:S10]  /*beb0*/  MUFU.TANH R63, R71 ;  /* 0x00000047003f7308 */ /* 0x000ff40000002400 */
[----:B------:R-:W1:Y:S01]  /*bec0*/  MUFU.TANH R23, R64 ;  /* 0x0000004000177308 */ /* 0x000e620000002400 */
[----:B--2---:R-:W-:Y:S09]  /*bed0*/  STL [R1+0xa0], R18 ;  /* 0x0000a01201007387 */ /* 0x004ff20000100800 */
[----:B------:R-:W-:Y:S10]  /*bee0*/  MUFU.TANH R35, R70 ;  /* 0x0000004600237308 */ /* 0x000ff40000002400 */
[----:B------:R-:W-:Y:S01]  /*bef0*/  MUFU.TANH R214, R15 ;  /* 0x0000000f00d67308 */ /* 0x000fe20000002400 */
[----:B-1----:R-:W-:Y:S04]  /*bf00*/  STL [R1+0xc4], R23 ;  /* 0x0000c41701007387 */ /* 0x002fe80000100800 */
[----:B------:R1:W-:Y:S05]  /*bf10*/  STL [R1+0x54], R9 ;  /* 0x0000540901007387 */ /* 0x0003ea0000100800 */
[----:B------:R-:W2:Y:S01]  /*bf20*/  MUFU.TANH R51, R82 ;  /* 0x0000005200337308 */ /* 0x000ea20000002400 */
[----:B------:R3:W-:Y:S09]  /*bf30*/  STL [R1+0x50], R8 ;  /* 0x0000500801007387 */ /* 0x0007f20000100800 */
[----:B------:R-:W-:Y:S10]  /*bf40*/  MUFU.TANH R15, R79 ;  /* 0x0000004f000f7308 */ /* 0x000ff40000002400 */
[----:B------:R2:W-:Y:S10]  /*bf50*/  MUFU.TANH R33, R99 ;  /* 0x0000006300217308 */ /* 0x0005f40000002400 */
[----:B-1----:R-:W1:Y:S10]  /*bf60*/  MUFU.TANH R9, R74 ;  /* 0x0000004a00097308 */ /* 0x002e740000002400 */
[----:B---3--:R-:W3:Y:S01]  /*bf70*/  MUFU.TANH R8, R75 ;  /* 0x0000004b00087308 */ /* 0x008ee20000002400 */
[----:B--2---:R-:W-:Y:S09]  /*bf80*/  MOV R99, R51 ;  /* 0x0000003300637202 */ /* 0x004ff20000000f00 */
[----:B------:R-:W-:Y:S01]  /*bf90*/  MUFU.TANH R59, R84 ;  /* 0x00000054003b7308 */ /* 0x000fe20000002400 */
[----:B-1----:R1:W-:Y:S09]  /*bfa0*/  STL [R1+0x7c], R9 ;  /* 0x00007c0901007387 */ /* 0x0023f20000100800 */
[----:B------:R-:W-:Y:S01]  /*bfb0*/  MUFU.TANH R50, R86 ;  /* 0x0000005600327308 */ /* 0x000fe20000002400 */
[----:B---3--:R2:W-:Y:S09]  /*bfc0*/  STL [R1+0x78], R8 ;  /* 0x0000780801007387 */ /* 0x0085f20000100800 */
[----:B------:R-:W-:Y:S10]  /*bfd0*/  MUFU.TANH R60, R87 ;  /* 0x00000057003c7308 */ /* 0x000ff40000002400 */
[----:B------:R-:W-:Y:S10]  /*bfe0*/  MUFU.TANH R41, R90 ;  /* 0x0000005a00297308 */ /* 0x000ff40000002400 */
[----:B-1----:R-:W-:Y:S10]  /*bff0*/  MUFU.TANH R9, R77 ;  /* 0x0000004d00097308 */ /* 0x002ff40000002400 */
[----:B--2---:R-:W1:Y:S10]  /*c000*/  MUFU.TANH R8, R76 ;  /* 0x0000004c00087308 */ /* 0x004e740000002400 */
[----:B------:R-:W-:Y:S10]  /*c010*/  MUFU.TANH R26, R91 ;  /* 0x0000005b001a7308 */ /* 0x000ff40000002400 */
[----:B------:R2:W-:Y:S01]  /*c020*/  MUFU.TANH R42, R94 ;  /* 0x0000005e002a7308 */ /* 0x0005e20000002400 */
[----:B-1----:R1:W-:Y:S04]  /*c030*/  STL [R1+0x40], R8 ;  /* 0x0000400801007387 */ /* 0x0023e80000100800 */
[----:B------:R-:W-:Y:S01]  /*c040*/  STL [R1+0x34], R9 ;  /* 0x0000340901007387 */ /* 0x000fe20000100800 */
[----:B--2---:R-:W-:Y:S04]  /*c050*/  MOV R94, R50 ;  /* 0x00000032005e7202 */ /* 0x004fe80000000f00 */
[----:B-1----:R-:W1:Y:S02]  /*c060*/  MUFU.TANH R8, R78 ;  /* 0x0000004e00087308 */ /* 0x002e640000002400 */
[----:B-1----:R1:W-:Y:S04]  /*c070*/  STL [R1+0x64], R8 ;  /* 0x0000640801007387 */ /* 0x0023e80000100800 */
[----:B------:R-:W-:Y:S04]  /*c080*/  STL [R1+0x60], R15 ;  /* 0x0000600f01007387 */ /* 0x000fe80000100800 */
[----:B-1----:R-:W1:Y:S02]  /*c090*/  MUFU.TANH R8, R80 ;  /* 0x0000005000087308 */ /* 0x002e640000002400 */
[----:B-1----:R1:W-:Y:S08]  /*c0a0*/  STL [R1+0x84], R8 ;  /* 0x0000840801007387 */ /* 0x0023f00000100800 */
[----:B-1----:R-:W1:Y:S02]  /*c0b0*/  MUFU.TANH R8, R81 ;  /* 0x0000005100087308 */ /* 0x002e640000002400 */
[----:B-1----:R-:W-:Y:S04]  /*c0c0*/  STL [R1+0x80], R8 ;  /* 0x0000800801007387 */ /* 0x002fe80000100800 */
[----:B------:R-:W-:Y:S04]  /*c0d0*/  STL [R1+0x8], R13 ;  /* 0x0000080d01007387 */ /* 0x000fe80000100800 */
[----:B------:R-:W-:Y:S04]  /*c0e0*/  STL [R1+0x4], R14 ;  /* 0x0000040e01007387 */ /* 0x000fe80000100800 */
[----:B------:R-:W-:Y:S04]  /*c0f0*/  STL [R1], R12 ;  /* 0x0000000c01007387 */ /* 0x000fe80000100800 */
[----:B------:R-:W2:Y:S04]  /*c100*/  LDL R88, [R1+0x24] ;  /* 0x0000240001587983 */ /* 0x000ea80000100800 */
[----:B------:R-:W2:Y:S04]  /*c110*/  LDL R62, [R1+0x18] ;  /* 0x00001800013e7983 */ /* 0x000ea80000100800 */
[----:B------:R-:W1:Y:S01]  /*c120*/  LDSM.16.M88.4 R8, [R238+0x7000] ;  /* 0x00700000ee08783b */ /* 0x000e620000000200 */
[----:B------:R-:W-:Y:S04]  /*c130*/  DEPBAR.LE SB0, 0x0 ;  /* 0x000080000000791a */ /* 0x000fe80000000000 */
[----:B------:R-:W-:Y:S01]  /*c140*/  BAR.SYNC.DEFER_BLOCKING 0x0 ;  /* 0x0000000000007b1d */ /* 0x000fe20000010000 */
[-C--:B-1----:R-:W-:Y:S08]  /*c150*/  HMMA.16816.F32.BF16 R100, R220, R8.reuse, R100 ;  /* 0x00000008dc64723c */ /* 0x082ff00000041864 */
[C---:B------:R-:W-:Y:S08]  /*c160*/  HMMA.16816.F32.BF16 R104, R204.reuse, R8, R104 ;  /* 0x00000008cc68723c */ /* 0x040ff00000041868 */
        /* <DEDUP_REMOVED lines=10> */
[----:B------:R-:W1:Y:S01]  /*c210*/  MUFU.TANH R57, R101 ;  /* 0x0000006500397308 */ /* 0x000e620000002400 */
[-C--:B------:R-:W-:Y:S03]  /*c220*/  HMMA.16816.F32.BF16 R116, R220, R4.reuse, R116 ;  /* 0x00000004dc74723c */ /* 0x080fe60000041874 */
[----:B------:R-:W-:Y:S01]  /*c230*/  FMUL.FTZ R109, R109, UR9 ;  /* 0x000000096d6d7c20 */ /* 0x000fe20008410000 */
[----:B------:R-:W-:Y:S01]  /*c240*/  FMUL.FTZ R107, R107, UR9 ;  /* 0x000000096b6b7c20 */ /* 0x000fe20008410000 */
[----:B------:R-:W-:Y:S01]  /*c250*/  FMUL.FTZ R110, R110, UR9 ;  /* 0x000000096e6e7c20 */ /* 0x000fe20008410000 */
[----:B------:R-:W-:Y:S03]  /*c260*/  FMUL.FTZ R111, R111, UR9 ;  /* 0x000000096f6f7c20 */ /* 0x000fe60008410000 */
[----:B------:R-:W-:Y:S01]  /*c270*/  MUFU.TANH R224, R109 ;  /* 0x0000006d00e07308 */ /* 0x000fe20000002400 */
[C---:B------:R-:W-:Y:S04]  /*c280*/  HMMA.16816.F32.BF16 R120, R204.reuse, R4, R120 ;  /* 0x00000004cc78723c */ /* 0x040fe80000041878 */
[----:B------:R-:W-:Y:S01]  /*c290*/  FMUL.FTZ R112, R112, UR9 ;  /* 0x0000000970707c20 */ /* 0x000fe20008410000 */
[----:B------:R-:W-:Y:S01]  /*c2a0*/  FMUL.FTZ R113, R113, UR9 ;  /* 0x0000000971717c20 */ /* 0x000fe20008410000 */
[----:B------:R-:W-:Y:S03]  /*c2b0*/  FMUL.FTZ R114, R114, UR9 ;  /* 0x0000000972727c20 */ /* 0x000fe60008410000 */
[----:B------:R-:W-:Y:S01]  /*c2c0*/  MUFU.TANH R226, R104 ;  /* 0x0000006800e27308 */ /* 0x000fe20000002400 */
[----:B------:R-:W-:Y:S01]  /*c2d0*/  FMUL.FTZ R115, R115, UR9 ;  /* 0x0000000973737c20 */ /* 0x000fe20008410000 */
[-C--:B------:R-:W-:Y:S03]  /*c2e0*/  HMMA.16816.F32.BF16 R124, R204, R6.reuse, R124 ;  /* 0x00000006cc7c723c */ /* 0x080fe6000004187c */
[----:B------:R-:W-:Y:S01]  /*c2f0*/  FMUL.FTZ R116, R116, UR9 ;  /* 0x0000000974747c20 */ /* 0x000fe20008410000 */
[----:B------:R-:W-:Y:S01]  /*c300*/  FMUL.FTZ R117, R117, UR9 ;  /* 0x0000000975757c20 */ /* 0x000fe20008410000 */
[----:B------:R-:W-:Y:S03]  /*c310*/  FMUL.FTZ R118, R118, UR9 ;  /* 0x0000000976767c20 */ /* 0x000fe60008410000 */
[----:B------:R3:W-:Y:S01]  /*c320*/  MUFU.TANH R247, R112 ;  /* 0x0000007000f77308 */ /* 0x0007e20000002400 */
[----:B------:R-:W-:Y:S01]  /*c330*/  FMUL.FTZ R119, R119, UR9 ;  /* 0x0000000977777c20 */ /* 0x000fe20008410000 */
[----:B------:R-:W-:Y:S01]  /*c340*/  FMNMX3.FTZ R5, R3, R200, R203, !PT ;  /* 0x000000c803057276 */ /* 0x000fe200078100cb */
[----:B------:R-:W-:Y:S04]  /*c350*/  HMMA.16816.F32.BF16 R128, R220, R6, R128 ;  /* 0x00000006dc80723c */ /* 0x000fe80000041880 */
[----:B------:R-:W-:Y:S03]  /*c360*/  FMUL.FTZ R121, R121, UR9 ;  /* 0x0000000979797c20 */ /* 0x000fe60008410000 */
[----:B------:R4:W-:Y:S01]  /*c370*/  MUFU.TANH R246, R113 ;  /* 0x0000007100f67308 */ /* 0x0009e20000002400 */
[----:B------:R-:W-:Y:S01]  /*c380*/  FMNMX3.FTZ R5, R5, R208, R211, !PT ;  /* 0x000000d005057276 */ /* 0x000fe200078100d3 */
[----:B------:R-:W-:Y:S01]  /*c390*/  FMUL.FTZ R74, R122, UR9 ;  /* 0x000000097a4a7c20 */ /* 0x000fe20008410000 */
[----:B------:R-:W-:Y:S01]  /*c3a0*/  FMNMX3.FTZ R6, R134, R215, R218, !PT ;  /* 0x000000d786067276 */ /* 0x000fe200078100da */
[----:B------:R-:W-:Y:S01]  /*c3b0*/  FMUL.FTZ R108, R108, UR9 ;  /* 0x000000096c6c7c20 */ /* 0x000fe20008410000 */
[----:B------:R-:W-:Y:S01]  /*c3c0*/  FMNMX3.FTZ R7, R133, R219, R217, !PT ;  /* 0x000000db85077276 */ /* 0x000fe200078100d9 */
[----:B------:R-:W-:Y:S01]  /*c3d0*/  FMUL.FTZ R120, R120, UR9 ;  /* 0x0000000978787c20 */ /* 0x000fe20008410000 */
[----:B------:R-:W-:Y:S03]  /*c3e0*/  FMNMX3.FTZ R8, R6, R210, R209, !PT ;  /* 0x000000d206087276 */ /* 0x000fe600078100d1 */
[----:B------:R1:W1:Y:S01]  /*c3f0*/  MUFU.TANH R58, R114 ;  /* 0x00000072003a7308 */ /* 0x0002620000002400 */
[----:B------:R-:W-:Y:S01]  /*c400*/  MOV R207, R2 ;  /* 0x0000000200cf7202 */ /* 0x000fe20000000f00 */
[----:B---3--:R-:W3:Y:S01]  /*c410*/  LDL R112, [R1+0x84] ;  /* 0x0000840001707983 */ /* 0x008ee20000100800 */
[----:B------:R-:W-:Y:S01]  /*c420*/  FMUL.FTZ R2, R126, UR9 ;  /* 0x000000097e027c20 */ /* 0x000fe20008410000 */
[----:B------:R-:W-:Y:S01]  /*c430*/  FMNMX3.FTZ R9, R7, R213, R212, !PT ;  /* 0x000000d507097276 */ /* 0x000fe200078100d4 */
[----:B------:R-:W-:Y:S01]  /*c440*/  FMUL.FTZ R73, R123, UR9 ;  /* 0x000000097b497c20 */ /* 0x000fe20008410000 */
[----:B------:R-:W-:Y:S01]  /*c450*/  FMNMX3.FTZ R7, R5, R233, R245, !PT ;  /* 0x000000e905077276 */ /* 0x000fe200078100f5 */
[----:B------:R-:W-:Y:S03]  /*c460*/  FMUL.FTZ R128, R128, UR9 ;  /* 0x0000000980807c20 */ /* 0x000fe60008410000 */
[----:B------:R1:W-:Y:S01]  /*c470*/  MUFU.TANH R98, R115 ;  /* 0x0000007300627308 */ /* 0x0003e20000002400 */
[----:B------:R-:W-:Y:S01]  /*c480*/  FMNMX3.FTZ R5, R8, R146, R147, !PT ;  /* 0x0000009208057276 */ /* 0x000fe20007810093 */
[----:B----4-:R-:W3:Y:S01]  /*c490*/  LDL R113, [R1+0x80] ;  /* 0x0000800001717983 */ /* 0x010ee20000100800 */
[----:B------:R-:W-:Y:S01]  /*c4a0*/  FMNMX3.FTZ R7, R7, R229, R145, !PT ;  /* 0x000000e507077276 */ /* 0x000fe20007810091 */
[----:B------:R-:W-:Y:S01]  /*c4b0*/  FMUL.FTZ R129, R129, UR9 ;  /* 0x0000000981817c20 */ /* 0x000fe20008410000 */
[----:B------:R-:W-:Y:S01]  /*c4c0*/  FMNMX3.FTZ R4, R132, R202, R201, !PT ;  /* 0x000000ca84047276 */ /* 0x000fe200078100c9 */
[----:B------:R-:W-:Y:S01]  /*c4d0*/  FMUL.FTZ R124, R124, UR9 ;  /* 0x000000097c7c7c20 */ /* 0x000fe20008410000 */
[----:B------:R-:W-:Y:S03]  /*c4e0*/  MOV R126, R0 ;  /* 0x00000000007e7202 */ /* 0x000fe60000000f00 */
[----:B------:R4:W-:Y:S01]  /*c4f0*/  MUFU.TANH R231, R116 ;  /* 0x0000007400e77308 */ /* 0x0009e20000002400 */
[----:B------:R-:W-:Y:S01]  /*c500*/  FMNMX3.FTZ R4, R4, R216, R214, !PT ;  /* 0x000000d804047276 */ /* 0x000fe200078100d6 */
[----:B-1----:R-:W3:Y:S01]  /*c510*/  LDL R114, [R1+0x7c] ;  /* 0x00007c0001727983 */ /* 0x002ee20000100800 */
[----:B------:R-:W-:Y:S01]  /*c520*/  FMUL.FTZ R0, R127, UR9 ;  /* 0x000000097f007c20 */ /* 0x000fe20008410000 */
[----:B------:R-:W-:Y:S01]  /*c530*/  FMUL.FTZ R125, R125, UR9 ;  /* 0x000000097d7d7c20 */ /* 0x000fe20008410000 */
[----:B------:R-:W-:Y:S01]  /*c540*/  FMNMX3.FTZ R4, R4, R235, R234, !PT ;  /* 0x000000eb04047276 */ /* 0x000fe200078100ea */
[----:B------:R-:W-:Y:S01]  /*c550*/  FMUL.FTZ R130, R130, UR9 ;  /* 0x0000000982827c20 */ /* 0x000fe20008410000 */
[----:B------:R-:W-:Y:S03]  /*c560*/  FMUL.FTZ R131, R131, UR9 ;  /* 0x0000000983837c20 */ /* 0x000fe60008410000 */
[----:B------:R1:W-:Y:S01]  /*c570*/  MUFU.TANH R228, R117 ;  /* 0x0000007500e47308 */ /* 0x0003e20000002400 */
[----:B------:R-:W-:Y:S01]  /*c580*/  FMNMX3.FTZ R8, R4, R143, R144, !PT ;  /* 0x0000008f04087276 */ /* 0x000fe20007810090 */
[----:B------:R-:W3:Y:S01]  /*c590*/  LDL R115, [R1+0x78] ;  /* 0x0000780001737983 */ /* 0x000ee20000100800 */
[----:B------:R-:W-:Y:S02]  /*c5a0*/  FMNMX3.FTZ R4, R5, R249, R251, !PT ;  /* 0x000000f905047276 */ /* 0x000fe400078100fb */
[----:B------:R-:W-:Y:S02]  /*c5b0*/  MOV R123, R60 ;  /* 0x0000003c007b7202 */ /* 0x000fe40000000f00 */
[----:B------:R-:W-:Y:S03]  /*c5c0*/  FMNMX3.FTZ R4, R4, R137, R138, !PT ;  /* 0x0000008904047276 */ /* 0x000fe6000781008a */
[----:B------:R1:W1:Y:S01]  /*c5d0*/  MUFU.TANH R21, R118 ;  /* 0x0000007600157308 */ /* 0x0002620000002400 */
[----:B------:R-:W-:Y:S01]  /*c5e0*/  MOV R127, R59 ;  /* 0x0000003b007f7202 */ /* 0x000fe20000000f00 */
[----:B----4-:R-:W4:Y:S01]  /*c5f0*/  LDL R116, [R1+0x50] ;  /* 0x0000500001747983 */ /* 0x010f220000100800 */
[----:B------:R-:W-:Y:S02]  /*c600*/  FMNMX3.FTZ R4, R4, R48, R49, !PT ;  /* 0x0000003004047276 */ /* 0x000fe40007810031 */
[----:B------:R-:W-:Y:S02]  /*c610*/  MOV R221, R57 ;  /* 0x0000003900dd7202 */ /* 0x000fe40000000f00 */
[----:B------:R-:W-:Y:S03]  /*c620*/  FMNMX3.FTZ R4, R4, R27, R96, !PT ;  /* 0x0000001b04047276 */ /* 0x000fe60007810060 */
[----:B------:R1:W-:Y:S01]  /*c630*/  MUFU.TANH R206, R119 ;  /* 0x0000007700ce7308 */ /* 0x0003e20000002400 */
[----:B------:R-:W-:Y:S01]  /*c640*/  MOV R220, R58 ;  /* 0x0000003a00dc7202 */ /* 0x000fe20000000f00 */
[----:B-1----:R-:W4:Y:S08]  /*c650*/  LDL R117, [R1+0x54] ;  /* 0x0000540001757983 */ /* 0x002f300000100800 */
[----:B------:R1:W-:Y:S01]  /*c660*/  MUFU.TANH R109, R121 ;  /* 0x00000079006d7308 */ /* 0x0003e20000002400 */
[----:B------:R-:W4:Y:S01]  /*c670*/  LDL R118, [R1+0x40] ;  /* 0x0000400001767983 */ /* 0x000f220000100800 */
[----:B------:R-:W-:Y:S08]  /*c680*/  MOV R222, R21 ;  /* 0x0000001500de7202 */ /* 0x000ff00000000f00 */
[----:B------:R1:W-:Y:S01]  /*c690*/  MUFU.TANH R72, R2 ;  /* 0x0000000200487308 */ /* 0x0003e20000002400 */
[----:B------:R-:W4:Y:S09]  /*c6a0*/  LDL R119, [R1+0x64] ;  /* 0x0000640001777983 */ /* 0x000f320000100800 */
[----:B------:R-:W-:Y:S01]  /*c6b0*/  MUFU.TANH R71, R0 ;  /* 0x0000000000477308 */ /* 0x000fe20000002400 */
[----:B-1----:R-:W4:Y:S04]  /*c6c0*/  LDL R121, [R1+0x34] ;  /* 0x0000340001797983 */ /* 0x002f280000100800 */
[----:B------:R1:W5:Y:S05]  /*c6d0*/  LDL.LU R147, [R1+0x11c] ;  /* 0x00011c0001937983 */ /* 0x00036a0000300800 */
[----:B------:R1:W-:Y:S01]  /*c6e0*/  MUFU.TANH R122, R128 ;  /* 0x00000080007a7308 */ /* 0x0003e20000002400 */
[----:B------:R2:W5:Y:S01]  /*c6f0*/  LDL.LU R146, [R1+0x118] ;  /* 0x0001180001927983 */ /* 0x0005620000300800 */
[----:B------:R-:W-:Y:S03]  /*c700*/  FMNMX3.FTZ R2, R7, R141, R142, !PT ;  /* 0x0000008d07027276 */ /* 0x000fe6000781008e */
[----:B------:R2:W5:Y:S01]  /*c710*/  LDL.LU R145, [R1+0x114] ;  /* 0x0001140001917983 */ /* 0x0005620000300800 */
[----:B------:R-:W-:Y:S04]  /*c720*/  FMNMX3.FTZ R2, R2, R92, R24, !PT ;  /* 0x0000005c02027276 */ /* 0x000fe80007810018 */
[----:B------:R1:W-:Y:S01]  /*c730*/  MUFU.TANH R103, R129 ;  /* 0x0000008100677308 */ /* 0x0003e20000002400 */
[----:B------:R2:W5:Y:S01]  /*c740*/  LDL.LU R144, [R1+0x110] ;  /* 0x0001100001907983 */ /* 0x0005620000300800 */
[----:B------:R-:W-:Y:S02]  /*c750*/  FMNMX3.FTZ R77, R2, R38, R39, !PT ;  /* 0x00000026024d7276 */ /* 0x000fe40007810027 */
[----:B------:R-:W-:Y:S01]  /*c760*/  FMNMX3.FTZ R2, R4, R31, R34, !PT ;  /* 0x0000001f04027276 */ /* 0x000fe20007810022 */
[----:B------:R2:W5:Y:S01]  /*c770*/  LDL.LU R143, [R1+0x10c] ;  /* 0x00010c00018f7983 */ /* 0x0005620000300800 */
[----:B------:R-:W-:Y:S04]  /*c780*/  FMNMX3.FTZ R77, R77, R19, R20, !PT ;  /* 0x000000134d4d7276 */ /* 0x000fe80007810014 */
[----:B------:R-:W-:Y:S01]  /*c790*/  MUFU.TANH R227, R105 ;  /* 0x0000006900e37308 */ /* 0x000fe20000002400 */
[----:B------:R-:W-:Y:S01]  /*c7a0*/  FMNMX3.FTZ R2, R2, R35, R63, !PT ;  /* 0x0000002302027276 */ /* 0x000fe2000781003f */
[----:B------:R2:W5:Y:S01]  /*c7b0*/  LDL.LU R142, [R1+0x108] ;  /* 0x00010800018e7983 */ /* 0x0005620000300800 */
[----:B-1----:R-:W-:Y:S02]  /*c7c0*/  MOV R128, R22 ;  /* 0x0000001600807202 */ /* 0x002fe40000000f00 */
[----:B------:R-:W-:Y:S01]  /*c7d0*/  FMNMX3.FTZ R2, R2, R99, R207, !PT ;  /* 0x0000006302027276 */ /* 0x000fe200078100cf */
[----:B------:R1:W5:Y:S04]  /*c7e0*/  LDL.LU R141, [R1+0x104] ;  /* 0x00010400018d7983 */ /* 0x0003680000300800 */
[----:B------:R-:W-:Y:S01]  /*c7f0*/  MUFU.TANH R232, R106 ;  /* 0x0000006a00e87308 */ /* 0x000fe20000002400 */
[----:B------:R-:W-:Y:S02]  /*c800*/  FMNMX3.FTZ R2, R2, R94, R123, !PT ;  /* 0x0000005e02027276 */ /* 0x000fe4000781007b */
[----:B------:R-:W-:Y:S02]  /*c810*/  MOV R129, R16 ;  /* 0x0000001000817202 */ /* 0x000fe40000000f00 */
[----:B------:R-:W-:Y:S05]  /*c820*/  FMNMX3.FTZ R2, R2, R40, R33, !PT ;  /* 0x0000002802027276 */ /* 0x000fea0007810021 */
[----:B------:R-:W-:Y:S10]  /*c830*/  MUFU.TANH R230, R107 ;  /* 0x0000006b00e67308 */ /* 0x000ff40000002400 */
[----:B------:R-:W-:Y:S10]  /*c840*/  MUFU.TANH R25, R100 ;  /* 0x0000006400197308 */ /* 0x000ff40000002400 */
[----:B------:R-:W1:Y:S10]  /*c850*/  MUFU.TANH R32, R102 ;  /* 0x0000006600207308 */ /* 0x000e740000002400 */
[----:B------:R-:W-:Y:S10]  /*c860*/  MUFU.TANH R225, R108 ;  /* 0x0000006c00e17308 */ /* 0x000ff40000002400 */
[----:B------:R-:W-:Y:S01]  /*c870*/  MUFU.TANH R110, R110 ;  /* 0x0000006e006e7308 */ /* 0x000fe20000002400 */
[----:B-1----:R-:W-:Y:S04]  /*c880*/  FMNMX3.FTZ R2, R2, R32, R30, !PT ;  /* 0x0000002002027276 */ /* 0x002fe8000781001e */
[----:B------:R-:W-:Y:S05]  /*c890*/  FMNMX3.FTZ R2, R2, R220, R98, !PT ;  /* 0x000000dc02027276 */ /* 0x000fea0007810062 */
[----:B------:R-:W1:Y:S01]  /*c8a0*/  MUFU.TANH R111, R111 ;  /* 0x0000006f006f7308 */ /* 0x000e620000002400 */
[----:B------:R-:W-:Y:S09]  /*c8b0*/  FMNMX3.FTZ R22, R2, R222, R206, !PT ;  /* 0x000000de02167276 */ /* 0x000ff200078100ce */
[----:B------:R-:W-:Y:S10]  /*c8c0*/  MUFU.TANH R120, R120 ;  /* 0x0000007800787308 */ /* 0x000ff40000002400 */
[----:B------:R-:W-:Y:S10]  /*c8d0*/  MUFU.TANH R74, R74 ;  /* 0x0000004a004a7308 */ /* 0x000ff40000002400 */
[----:B------:R-:W1:Y:S10]  /*c8e0*/  MUFU.TANH R73, R73 ;  /* 0x0000004900497308 */ /* 0x000e740000002400 */
[----:B------:R-:W-:Y:S10]  /*c8f0*/  MUFU.TANH R124, R124 ;  /* 0x0000007c007c7308 */ /* 0x000ff40000002400 */
[----:B------:R-:W1:Y:S01]  /*c900*/  MUFU.TANH R125, R125 ;  /* 0x0000007d007d7308 */ /* 0x000e620000002400 */
[----:B--2---:R-:W-:Y:S04]  /*c910*/  FMNMX3.FTZ R6, R9, R88, R62, !PT ;  /* 0x0000005809067276 */ /* 0x004fe8000781003e */
[----:B------:R-:W-:Y:S05]  /*c920*/  FMNMX3.FTZ R6, R6, R248, R250, !PT ;  /* 0x000000f806067276 */ /* 0x000fea00078100fa */
[----:B------:R2:W1:Y:S01]  /*c930*/  MUFU.TANH R205, R130 ;  /* 0x0000008200cd7308 */ /* 0x0004620000002400 */
[----:B------:R-:W-:Y:S02]  /*c940*/  FMNMX3.FTZ R5, R6, R139, R140, !PT ;  /* 0x0000008b06057276 */ /* 0x000fe4000781008c */
[----:B------:R-:W-:Y:S01]  /*c950*/  FMNMX3.FTZ R6, R8, R97, R95, !PT ;  /* 0x0000006108067276 */ /* 0x000fe2000781005f */
[----:B------:R2:W5:Y:S01]  /*c960*/  LDL.LU R140, [R1+0x100] ;  /* 0x00010000018c7983 */ /* 0x0005620000300800 */
[----:B------:R-:W-:Y:S02]  /*c970*/  FMNMX3.FTZ R5, R5, R243, R136, !PT ;  /* 0x000000f305057276 */ /* 0x000fe40007810088 */
[----:B------:R-:W-:Y:S01]  /*c980*/  FMNMX3.FTZ R0, R6, R46, R47, !PT ;  /* 0x0000002e06007276 */ /* 0x000fe2000781002f */
[----:B------:R2:W5:Y:S01]  /*c990*/  LDL.LU R139, [R1+0xfc] ;  /* 0x0000fc00018b7983 */ /* 0x0005620000300800 */
[----:B------:R-:W-:Y:S01]  /*c9a0*/  FMNMX3.FTZ R5, R5, R44, R45, !PT ;  /* 0x0000002c05057276 */ /* 0x000fe2000781002d */
[----:B------:R2:W1:Y:S01]  /*c9b0*/  MUFU.TANH R204, R131 ;  /* 0x0000008300cc7308 */ /* 0x0004620000002400 */
[----:B------:R-:W-:Y:S01]  /*c9c0*/  FMNMX3.FTZ R0, R0, R36, R37, !PT ;  /* 0x0000002400007276 */ /* 0x000fe20007810025 */
[----:B------:R2:W5:Y:S01]  /*c9d0*/  LDL.LU R138, [R1+0xf8] ;  /* 0x0000f800018a7983 */ /* 0x0005620000300800 */
[----:B------:R-:W-:Y:S02]  /*c9e0*/  FMNMX3.FTZ R5, R5, R23, R93, !PT ;  /* 0x0000001705057276 */ /* 0x000fe4000781005d */
[----:B------:R-:W-:Y:S01]  /*c9f0*/  FMNMX3.FTZ R0, R0, R17, R18, !PT ;  /* 0x0000001100007276 */ /* 0x000fe20007810012 */
[----:B------:R2:W5:Y:S01]  /*ca00*/  LDL.LU R137, [R1+0xf4] ;  /* 0x0000f40001897983 */ /* 0x0005620000300800 */
[----:B------:R-:W-:Y:S02]  /*ca10*/  FMNMX3.FTZ R4, R5, R29, R28, !PT ;  /* 0x0000001d05047276 */ /* 0x000fe4000781001c */
[----:B------:R-:W-:Y:S01]  /*ca20*/  MOV R243, 0x20 ;  /* 0x0000002000f37802 */ /* 0x000fe20000000f00 */
[----:B------:R2:W5:Y:S01]  /*ca30*/  LDL.LU R136, [R1+0xf0] ;  /* 0x0000f00001887983 */ /* 0x0005620000300800 */
[----:B---3--:R-:W-:Y:S04]  /*ca40*/  FMNMX3.FTZ R4, R4, R112, R113, !PT ;  /* 0x0000007004047276 */ /* 0x008fe80007810071 */
[----:B------:R-:W-:Y:S04]  /*ca50*/  FMNMX3.FTZ R4, R4, R127, R126, !PT ;  /* 0x0000007f04047276 */ /* 0x000fe8000781007e */
[----:B------:R-:W-:Y:S04]  /*ca60*/  FMNMX3.FTZ R4, R4, R128, R129, !PT ;  /* 0x0000008004047276 */ /* 0x000fe80007810081 */
[----:B------:R-:W-:Y:S02]  /*ca70*/  FMNMX3.FTZ R4, R4, R25, R221, !PT ;  /* 0x0000001904047276 */ /* 0x000fe400078100dd */
[----:B------:R-:W-:Y:S02]  /*ca80*/  FMNMX3.FTZ R0, R0, R114, R115, !PT ;  /* 0x0000007200007276 */ /* 0x000fe40007810073 */
[----:B------:R-:W-:Y:S04]  /*ca90*/  FMNMX3.FTZ R4, R4, R247, R246, !PT ;  /* 0x000000f704047276 */ /* 0x000fe800078100f6 */
[----:B------:R-:W-:Y:S02]  /*caa0*/  FMNMX3.FTZ R23, R4, R231, R228, !PT ;  /* 0x000000e704177276 */ /* 0x000fe400078100e4 */
[----:B----4-:R-:W-:Y:S02]  /*cab0*/  FMNMX3.FTZ R77, R77, R117, R116, !PT ;  /* 0x000000754d4d7276 */ /* 0x010fe40007810074 */
[----:B------:R-:W-:Y:S04]  /*cac0*/  FMNMX3.FTZ R0, R0, R119, R15, !PT ;  /* 0x0000007700007276 */ /* 0x000fe8000781000f */
[----:B------:R-:W-:Y:S02]  /*cad0*/  FMNMX3.FTZ R0, R0, R41, R26, !PT ;  /* 0x0000002900007276 */ /* 0x000fe4000781001a */
[----:B------:R-:W-:Y:S02]  /*cae0*/  FMNMX3.FTZ R77, R77, R118, R121, !PT ;  /* 0x000000764d4d7276 */ /* 0x000fe40007810079 */
[----:B------:R-:W-:Y:S02]  /*caf0*/  FMNMX3.FTZ R0, R0, R42, R43, !PT ;  /* 0x0000002a00007276 */ /* 0x000fe4000781002b */
[----:B------:R-:W-:Y:S02]  /*cb00*/  FMNMX3.FTZ R77, R77, R13, R14, !PT ;  /* 0x0000000d4d4d7276 */ /* 0x000fe4000781000e */
[----:B------:R-:W-:Y:S02]  /*cb10*/  FMNMX3.FTZ R0, R0, R232, R230, !PT ;  /* 0x000000e800007276 */ /* 0x000fe400078100e6 */
[----:B------:R-:W-:Y:S02]  /*cb20*/  FMNMX3.FTZ R77, R77, R12, R252, !PT ;  /* 0x0000000c4d4d7276 */ /* 0x000fe400078100fc */
[----:B-1----:R-:W-:Y:S02]  /*cb30*/  FMNMX3.FTZ R0, R0, R110, R111, !PT ;  /* 0x0000006e00007276 */ /* 0x002fe4000781006f */
[----:B------:R-:W-:Y:S02]  /*cb40*/  FMNMX3.FTZ R77, R77, R226, R227, !PT ;  /* 0x000000e24d4d7276 */ /* 0x000fe400078100e3 */
[----:B------:R-:W-:Y:S02]  /*cb50*/  FMNMX3.FTZ R0, R0, R74, R73, !PT ;  /* 0x0000004a00007276 */ /* 0x000fe40007810049 */
[----:B------:R-:W-:Y:S02]  /*cb60*/  FMNMX3.FTZ R77, R77, R225, R224, !PT ;  /* 0x000000e14d4d7276 */ /* 0x000fe400078100e0 */
[----:B------:R-:W-:Y:S02]  /*cb70*/  FMNMX3.FTZ R0, R0, R72, R71, !PT ;  /* 0x0000004800007276 */ /* 0x000fe40007810047 */
[----:B------:R-:W-:Y:S04]  /*cb80*/  FMNMX3.FTZ R77, R77, R120, R109, !PT ;  /* 0x000000784d4d7276 */ /* 0x000fe8000781006d */
[----:B------:R-:W-:Y:S01]  /*cb90*/  FMNMX3.FTZ R77, R77, R124, R125, !PT ;  /* 0x0000007c4d4d7276 */ /* 0x000fe2000781007d */
[----:B--2---:R-:W-:Y:S06]  /*cba0*/  BRA.U.ANY UP0, `(.L_x_101) ;  /* 0xffffffd500807547 */ /* 0x004fec000b93ffff */
.L_x_100:
[----:B--2---:R-:W-:Y:S01]  /*cbb0*/  FMNMX3.FTZ R5, R23, R122, R103, !PT ;  /* 0x0000007a17057276 */ /* 0x004fe20007810067 */
[----:B------:R-:W1:Y:S01]  /*cbc0*/  SHFL.BFLY PT, R2, R0, 0x2, 0x1f ;  /* 0x0c401f0000027f89 */ /* 0x000e6200000e0000 */
[----:B------:R-:W-:Y:S01]  /*cbd0*/  FMNMX3.FTZ R4, R22, R205, R204, !PT ;  /* 0x000000cd16047276 */ /* 0x000fe200078100cc */
[----:B------:R-:W-:Y:S01]  /*cbe0*/  UIADD3 UR8, UPT, UPT, UR15, 0x1, URZ ;  /* 0x000000010f087890 */ /* 0x000fe2000fffe0ff */
[----:B------:R-:W-:Y:S05]  /*cbf0*/  MOV R131, R26 ;  /* 0x0000001a00837202 */ /* 0x000fea0000000f00 */
[----:B------:R-:W2:Y:S01]  /*cc00*/  SHFL.BFLY PT, R6, R77, 0x2, 0x1f ;  /* 0x0c401f004d067f89 */ /* 0x000ea200000e0000 */
[----:B------:R-:W-:Y:S01]  /*cc10*/  MOV R130, R41 ;  /* 0x0000002900827202 */ /* 0x000fe20000000f00 */
[----:B------:R-:W-:Y:S06]  /*cc20*/  UISETP.GT.AND UP0, UPT, UR8, URZ, UPT ;  /* 0x000000ff0800728c */ /* 0x000fec000bf04270 */
[----:B------:R-:W3:Y:S01]  /*cc30*/  SHFL.BFLY PT, R8, R5, 0x2, 0x1f ;  /* 0x0c401f0005087f89 */ /* 0x000ee200000e0000 */
[----:B------:R-:W-:Y:S07]  /*cc40*/  UIADD3 UR15, UPT, UPT, UR15, -0x1, URZ ;  /* 0xffffffff0f0f7890 */ /* 0x000fee000fffe0ff */
[----:B------:R-:W4:Y:S01]  /*cc50*/  SHFL.BFLY PT, R7, R4, 0x2, 0x1f ;  /* 0x0c401f0004077f89 */ /* 0x000f2200000e0000 */
[----:B------:R-:W1:Y:S02]  /*cc60*/  S2R R9, SR_TID.X ;  /* 0x0000000000097919 */ /* 0x000e640000002100 */
[----:B-1----:R-:W-:Y:S02]  /*cc70*/  MOV R105, R9 ;  /* 0x0000000900697202 */ /* 0x002fe40000000f00 */
[----:B------:R-:W-:Y:S02]  /*cc80*/  FMNMX.FTZ R0, R0, R2, !PT ;  /* 0x0000000200007209 */ /* 0x000fe40007810000 */
        /* <DEDUP_REMOVED lines=10> */
[----:B------:R-:W-:Y:S04]  /*cd30*/  STL [R1+0xec], R5 ;  /* 0x0000ec0501007387 */ /* 0x000fe80000100800 */
[----:B------:R-:W4:Y:S01]  /*cd40*/  SHFL.BFLY PT, R75, R7, 0x1, 0x1f ;  /* 0x0c201f00074b7f89 */ /* 0x000f2200000e0000 */
[----:B-1----:R-:W-:Y:S02]  /*cd50*/  FMNMX.FTZ R70, R0, R2, !PT ;  /* 0x0000000200467209 */ /* 0x002fe40007810000 */
[----:B--2---:R-:W-:Y:S03]  /*cd60*/  FMNMX.FTZ R77, R77, R4, !PT ;  /* 0x000000044d4d7209 */ /* 0x004fe60007810000 */
[C---:B------:R-:W-:Y:S01]  /*cd70*/  FADD.FTZ R0, -R70.reuse, R132 ;  /* 0x0000008446007221 */ /* 0x040fe20000010100 */
[----:B------:R-:W-:Y:S01]  /*cd80*/  SHF.L.U32 R4, R105, 0x6, RZ ;  /* 0x0000000669047819 */ /* 0x000fe200000006ff */
[----:B------:R-:W-:Y:S01]  /*cd90*/  FMUL.FTZ R101, R70, UR4 ;  /* 0x0000000446657c20 */ /* 0x000fe20008410000 */
[----:B---3--:R-:W-:Y:S01]  /*cda0*/  FMNMX.FTZ R76, R8, R76, !PT ;  /* 0x0000004c084c7209 */ /* 0x008fe20007810000 */
[C---:B------:R-:W-:Y:S01]  /*cdb0*/  FADD.FTZ R2, -R77.reuse, R3 ;  /* 0x000000034d027221 */ /* 0x040fe20000010100 */
[----:B------:R-:W-:Y:S01]  /*cdc0*/  FMUL.FTZ R0, R0, UR4 ;  /* 0x0000000400007c20 */ /* 0x000fe20008410000 */
[C---:B------:R-:W-:Y:S01]  /*cdd0*/  FMUL.FTZ R100, R77.reuse, UR4 ;  /* 0x000000044d647c20 */ /* 0x040fe20008410000 */
[----:B------:R-:W-:Y:S01]  /*cde0*/  FSETP.NEU.FTZ.AND P0, PT, R77, -INF , PT ;  /* 0xff8000004d00780b */ /* 0x000fe20003f1d000 */
[----:B------:R-:W-:Y:S01]  /*cdf0*/  FADD.FTZ R3, -R76, R133 ;  /* 0x000000854c037221 */ /* 0x000fe20000010100 */
[----:B------:R-:W1:Y:S01]  /*ce00*/  MUFU.EX2 R68, R0 ;  /* 0x0000000000447308 */ /* 0x000e620000000800 */
[----:B------:R-:W-:Y:S01]  /*ce10*/  FMUL.FTZ R2, R2, UR4 ;  /* 0x0000000402027c20 */ /* 0x000fe20008410000 */
[----:B------:R-:W-:Y:S01]  /*ce20*/  FSEL R100, R100, RZ, P0 ;  /* 0x000000ff64647208 */ /* 0x000fe20000000000 */
[----:B------:R-:W-:Y:S01]  /*ce30*/  FMUL.FTZ R3, R3, UR4 ;  /* 0x0000000403037c20 */ /* 0x000fe20008410000 */
[----:B----4-:R-:W-:Y:S06]  /*ce40*/  FMNMX.FTZ R75, R7, R75, !PT ;  /* 0x0000004b074b7209 */ /* 0x010fec0007810000 */
[----:B------:R2:W-:Y:S01]  /*ce50*/  MUFU.EX2 R69, R2 ;  /* 0x0000000200457308 */ /* 0x0005e20000000800 */
[----:B------:R-:W-:Y:S01]  /*ce60*/  LOP3.LUT R5, R107, 0x8, RZ, 0xc0, !PT ;  /* 0x000000086b057812 */ /* 0x000fe200078ec0ff */
[--C-:B------:R-:W-:Y:S01]  /*ce70*/  FFMA.FTZ R6, R203, UR4, -R100.reuse ;  /* 0x00000004cb067c23 */ /* 0x100fe20008010864 */
[----:B------:R-:W-:Y:S07]  /*ce80*/  FSETP.NEU.FTZ.AND P0, PT, R70, -INF , PT ;  /* 0xff8000004600780b */ /* 0x000fee0003f1d000 */
[----:B------:R-:W3:Y:S01]  /*ce90*/  MUFU.EX2 R3, R3 ;  /* 0x0000000300037308 */ /* 0x000ee20000000800 */
[C---:B------:R-:W-:Y:S01]  /*cea0*/  FMUL.FTZ R102, R76.reuse, UR4 ;  /* 0x000000044c667c20 */ /* 0x040fe20008410000 */
[----:B------:R-:W-:Y:S01]  /*ceb0*/  FSETP.NEU.FTZ.AND P1, PT, R76, -INF , PT ;  /* 0xff8000004c00780b */ /* 0x000fe20003f3d000 */
[----:B------:R-:W-:Y:S07]  /*cec0*/  FFMA.FTZ R7, R200, UR4, -R100 ;  /* 0x00000004c8077c23 */ /* 0x000fee0008010864 */
[----:B------:R-:W4:Y:S01]  /*ced0*/  MUFU.EX2 R8, R6 ;  /* 0x0000000600087308 */ /* 0x000f220000000800 */
[----:B-1---5:R-:W-:Y:S01]  /*cee0*/  FMUL.FTZ R15, R68, R147 ;  /* 0x00000093440f7220 */ /* 0x022fe20000410000 */
[----:B------:R-:W-:Y:S01]  /*cef0*/  FSEL R101, R101, RZ, P0 ;  /* 0x000000ff65657208 */ /* 0x000fe20000000000 */
[----:B------:R-:W4:Y:S01]  /*cf00*/  LDL.LU R147, [R1+0x1c] ;  /* 0x00001c0001937983 */ /* 0x000f220000300800 */
[----:B------:R-:W-:Y:S06]  /*cf10*/  FSEL R102, R102, RZ, P1 ;  /* 0x000000ff66667208 */ /* 0x000fec0000800000 */
[----:B------:R-:W1:Y:S01]  /*cf20*/  MUFU.EX2 R200, R7 ;  /* 0x0000000700c87308 */ /* 0x000e620000000800 */
[C---:B--2---:R-:W-:Y:S01]  /*cf30*/  FADD.FTZ R2, -R75.reuse, R134 ;  /* 0x000000864b027221 */ /* 0x044fe20000010100 */
[C---:B------:R-:W-:Y:S01]  /*cf40*/  FMUL.FTZ R108, R75.reuse, UR4 ;  /* 0x000000044b6c7c20 */ /* 0x040fe20008410000 */
[----:B------:R-:W-:Y:S01]  /*cf50*/  FSETP.NEU.FTZ.AND P0, PT, R75, -INF , PT ;  /* 0xff8000004b00780b */ /* 0x000fe20003f1d000 */
[----:B------:R-:W-:Y:S01]  /*cf60*/  FMUL.FTZ R11, R68, R139 ;  /* 0x0000008b440b7220 */ /* 0x000fe20000410000 */
[C---:B---3--:R-:W-:Y:S01]  /*cf70*/  FMUL.FTZ R16, R3.reuse, R148 ;  /* 0x0000009403107220 */ /* 0x048fe20000410000 */
[----:B------:R-:W-:Y:S01]  /*cf80*/  FMUL.FTZ R0, R2, UR4 ;  /* 0x0000000402007c20 */ /* 0x000fe20008410000 */
[----:B------:R-:W2:Y:S01]  /*cf90*/  LDL.LU R148, [R1+0x20] ;  /* 0x0000200001947983 */ /* 0x000ea20000300800 */
[--C-:B------:R-:W-:Y:S01]  /*cfa0*/  LOP3.LUT R2, R106, 0x1c0, R4.reuse, 0xf8, !PT ;  /* 0x000001c06a027812 */ /* 0x100fe200078ef804 */
[----:B------:R-:W-:Y:S01]  /*cfb0*/  FMUL.FTZ R17, R3, R149 ;  /* 0x0000009503117220 */ /* 0x000fe20000410000 */
[----:B------:R-:W-:Y:S01]  /*cfc0*/  FSEL R108, R108, RZ, P0 ;  /* 0x000000ff6c6c7208 */ /* 0x000fe20000000000 */
[----:B------:R-:W-:Y:S01]  /*cfd0*/  FMUL.FTZ R26, R68, R158 ;  /* 0x0000009e441a7220 */ /* 0x000fe20000410000 */
[----:B------:R-:W-:Y:S01]  /*cfe0*/  LOP3.LUT R2, R2, R5, RZ, 0x3c, !PT ;  /* 0x0000000502027212 */ /* 0x000fe200078e3cff */
[--C-:B------:R-:W-:Y:S01]  /*cff0*/  FFMA.FTZ R5, R202, UR4, -R101.reuse ;  /* 0x00000004ca057c23 */ /* 0x100fe20008010865 */
[----:B------:R-:W3:Y:S01]  /*d000*/  MUFU.EX2 R0, R0 ;  /* 0x0000000000007308 */ /* 0x000ee20000000800 */
[----:B------:R-:W-:Y:S01]  /*d010*/  LOP3.LUT P0, RZ, R105, 0x2, RZ, 0xc0, !PT ;  /* 0x0000000269ff7812 */ /* 0x000fe2000780c0ff */
[----:B------:R-:W-:Y:S01]  /*d020*/  FMUL.FTZ R41, R69, R173 ;  /* 0x000000ad45297220 */ /* 0x000fe20000410000 */
[----:B------:R-:W-:Y:S01]  /*d030*/  LOP3.LUT R4, R2, 0x200, R4, 0xf8, !PT ;  /* 0x0000020002047812 */ /* 0x000fe200078ef804 */
[--C-:B------:R-:W-:Y:S01]  /*d040*/  FFMA.FTZ R2, R201, UR4, -R101.reuse ;  /* 0x00000004c9027c23 */ /* 0x100fe20008010865 */
[----:B----4-:R-:W-:Y:S05]  /*d050*/  MOV R201, R8 ;  /* 0x0000000800c97202 */ /* 0x010fea0000000f00 */
[----:B------:R4:W-:Y:S01]  /*d060*/  MUFU.EX2 R202, R5 ;  /* 0x0000000500ca7308 */ /* 0x0009e20000000800 */
[----:B------:R-:W-:Y:S01]  /*d070*/  LEA R78, R4, UR6, 0x1 ;  /* 0x00000006044e7c11 */ /* 0x000fe2000f8e08ff */
[----:B------:R-:W-:Y:S01]  /*d080*/  FFMA.FTZ R4, R215, UR4, -R108 ;  /* 0x00000004d7047c23 */ /* 0x000fe2000801086c */
[----:B-1----:R-:W-:Y:S07]  /*d090*/  F2FP.BF16.F32.PACK_AB R64, R201, R200 ;  /* 0x000000c8c940723e */ /* 0x002fee00000010ff */
[----:B------:R1:W-:Y:S01]  /*d0a0*/  MUFU.EX2 R8, R2 ;  /* 0x0000000200087308 */ /* 0x0003e20000000800 */
[----:B------:R-:W-:Y:S01]  /*d0b0*/  IADD3 R79, PT, PT, R78, 0x8040, RZ ;  /* 0x000080404e4f7810 */ /* 0x000fe20007ffe0ff */
[----:B------:R-:W1:Y:S01]  /*d0c0*/  LDSM.16.MT88.4 R20, [R78+0x8000] ;  /* 0x008000004e14783b */ /* 0x000e620000004200 */
[----:B------:R-:W-:Y:S07]  /*d0d0*/  MOV R133, R31 ;  /* 0x0000001f00857202 */ /* 0x000fee0000000f00 */
[----:B------:R1:W-:Y:S01]  /*d0e0*/  MUFU.EX2 R9, R4 ;  /* 0x0000000400097308 */ /* 0x0003e20000000800 */
[C---:B---3--:R-:W-:Y:S01]  /*d0f0*/  FMUL.FTZ R18, R0.reuse, R150 ;  /* 0x0000009600127220 */ /* 0x048fe20000410000 */
[----:B------:R-:W-:Y:S01]  /*d100*/  FMUL.FTZ R19, R0, R151 ;  /* 0x0000009700137220 */ /* 0x000fe20000410000 */
[----:B------:R-:W-:Y:S01]  /*d110*/  MOV R132, R30 ;  /* 0x0000001e00847202 */ /* 0x000fe20000000f00 */
[----:B------:R-:W-:Y:S01]  /*d120*/  FMUL.FTZ R30, R68, R162 ;  /* 0x000000a2441e7220 */ /* 0x000fe20000410000 */
[----:B------:R-:W-:Y:S01]  /*d130*/  MOV R215, R28 ;  /* 0x0000001c00d77202 */ /* 0x000fe20000000f00 */
[--C-:B----4-:R-:W-:Y:S01]  /*d140*/  FFMA.FTZ R5, R208, UR4, -R100.reuse ;  /* 0x00000004d0057c23 */ /* 0x110fe20008010864 */
[----:B------:R-:W-:Y:S01]  /*d150*/  FMUL.FTZ R28, R69, R160 ;  /* 0x000000a0451c7220 */ /* 0x000fe20000410000 */
[----:B------:R-:W-:Y:S01]  /*d160*/  FMUL.FTZ R31, R68, R163 ;  /* 0x000000a3441f7220 */ /* 0x000fe20000410000 */
[----:B------:R-:W-:Y:S01]  /*d170*/  MOV R134, R32 ;  /* 0x0000002000867202 */ /* 0x000fe20000000f00 */
[----:B-1----:R-:W-:Y:S01]  /*d180*/  FFMA.FTZ R2, R211, UR4, -R100 ;  /* 0x00000004d3027c23 */ /* 0x002fe20008010864 */
[----:B------:R1:W3:Y:S01]  /*d190*/  MUFU.EX2 R12, R5 ;  /* 0x00000005000c7308 */ /* 0x0002e20000000800 */
[----:B------:R-:W-:Y:S01]  /*d1a0*/  MOV R211, R24 ;  /* 0x0000001800d37202 */ /* 0x000fe20000000f00 */
[----:B------:R-:W-:Y:S01]  /*d1b0*/  FMUL.FTZ R24, R69, R156 ;  /* 0x0000009c45187220 */ /* 0x000fe20000410000 */
[--C-:B------:R-:W-:Y:S07]  /*d1c0*/  FFMA.FTZ R4, R213, UR4, -R102.reuse ;  /* 0x00000004d5047c23 */ /* 0x100fee0008010866 */
[----:B------:R4:W4:Y:S01]  /*d1d0*/  MUFU.EX2 R10, R2 ;  /* 0x00000002000a7308 */ /* 0x0009220000000800 */
[----:B------:R-:W-:Y:S01]  /*d1e0*/  MOV R213, R29 ;  /* 0x0000001d00d57202 */ /* 0x000fe20000000f00 */
[----:B------:R-:W-:Y:S01]  /*d1f0*/  FMUL.FTZ R29, R69, R161 ;  /* 0x000000a1451d7220 */ /* 0x000fe20000410000 */
[----:B------:R-:W-:Y:S01]  /*d200*/  MOV R208, R35 ;  /* 0x0000002300d07202 */ /* 0x000fe20000000f00 */
[----:B------:R-:W-:Y:S01]  /*d210*/  FMUL.FTZ R32, R3, R164 ;  /* 0x000000a403207220 */ /* 0x000fe20000410000 */
[----:B------:R-:W-:Y:S01]  /*d220*/  FMUL.FTZ R35, R0, R167 ;  /* 0x000000a700237220 */ /* 0x000fe20000410000 */
[C---:B------:R-:W-:Y:S01]  /*d230*/  FMUL.FTZ R44, R69.reuse, R176 ;  /* 0x000000b0452c7220 */ /* 0x040fe20000410000 */
[----:B------:R-:W-:Y:S01]  /*d240*/  FMUL.FTZ R45, R69, R177 ;  /* 0x000000b1452d7220 */ /* 0x000fe20000410000 */
[C---:B------:R-:W-:Y:S01]  /*d250*/  FMUL.FTZ R46, R68.reuse, R178 ;  /* 0x000000b2442e7220 */ /* 0x040fe20000410000 */
[C---:B------:R-:W-:Y:S01]  /*d260*/  FMUL.FTZ R47, R68.reuse, R179 ;  /* 0x000000b3442f7220 */ /* 0x040fe20000410000 */
[--C-:B-1----:R-:W-:Y:S01]  /*d270*/  FFMA.FTZ R5, R219, UR4, -R102.reuse ;  /* 0x00000004db057c23 */ /* 0x102fe20008010866 */
[----:B---3--:R-:W-:Y:S01]  /*d280*/  MOV R139, R12 ;  /* 0x0000000c008b7202 */ /* 0x008fe20000000f00 */
[----:B------:R-:W-:Y:S01]  /*d290*/  FMUL.FTZ R12, R69, R144 ;  /* 0x00000090450c7220 */ /* 0x000fe20000410000 */
[----:B------:R-:W-:Y:S01]  /*d2a0*/  MOV R219, R25 ;  /* 0x0000001900db7202 */ /* 0x000fe20000000f00 */
[----:B----4-:R-:W-:Y:S01]  /*d2b0*/  FFMA.FTZ R2, R217, UR4, -R102 ;  /* 0x00000004d9027c23 */ /* 0x010fe20008010866 */
[----:B------:R1:W-:Y:S01]  /*d2c0*/  MUFU.EX2 R223, R5 ;  /* 0x0000000500df7308 */ /* 0x0003e20000000800 */
[----:B------:R-:W-:Y:S01]  /*d2d0*/  MOV R217, R27 ;  /* 0x0000001b00d97202 */ /* 0x000fe20000000f00 */
[----:B------:R-:W-:Y:S01]  /*d2e0*/  FMUL.FTZ R25, R69, R157 ;  /* 0x0000009d45197220 */ /* 0x000fe20000410000 */
[----:B------:R-:W-:Y:S07]  /*d2f0*/  FMUL.FTZ R27, R68, R159 ;  /* 0x0000009f441b7220 */ /* 0x000fee0000410000 */
[----:B------:R3:W-:Y:S01]  /*d300*/  MUFU.EX2 R7, R2 ;  /* 0x0000000200077308 */ /* 0x0007e20000000800 */
[C---:B------:R-:W-:Y:S01]  /*d310*/  FMUL.FTZ R48, R3.reuse, R180 ;  /* 0x000000b403307220 */ /* 0x040fe20000410000 */
[----:B------:R-:W-:Y:S01]  /*d320*/  FMUL.FTZ R49, R3, R181 ;  /* 0x000000b503317220 */ /* 0x000fe20000410000 */
[C---:B------:R-:W-:Y:S01]  /*d330*/  FMUL.FTZ R50, R0.reuse, R182 ;  /* 0x000000b600327220 */ /* 0x040fe20000410000 */
[----:B------:R-:W-:Y:S01]  /*d340*/  FMUL.FTZ R51, R0, R183 ;  /* 0x000000b700337220 */ /* 0x000fe20000410000 */
[--C-:B------:R-:W-:Y:S01]  /*d350*/  FFMA.FTZ R56, R245, UR4, -R100.reuse ;  /* 0x00000004f5387c23 */ /* 0x100fe20008010864 */
[--C-:B------:R-:W-:Y:S01]  /*d360*/  FFMA.FTZ R58, R235, UR4, -R101.reuse ;  /* 0x00000004eb3a7c23 */ /* 0x100fe20008010865 */
[----:B------:R-:W-:Y:S01]  /*d370*/  FFMA.FTZ R61, R229, UR4, -R100 ;  /* 0x00000004e53d7c23 */ /* 0x000fe20008010864 */
[----:B------:R-:W4:Y:S01]  /*d380*/  LDL.LU R149, [R1+0x10] ;  /* 0x0000100001957983 */ /* 0x000f220000300800 */
[----:B------:R-:W-:Y:S01]  /*d390*/  FMUL.FTZ R57, R69, R189 ;  /* 0x000000bd45397220 */ /* 0x000fe20000410000 */
[--C-:B-1----:R-:W-:Y:S01]  /*d3a0*/  FFMA.FTZ R5, R209, UR4, -R108.reuse ;  /* 0x00000004d1057c23 */ /* 0x102fe2000801086c */
[----:B------:R-:W-:Y:S01]  /*d3b0*/  MOV R209, R9 ;  /* 0x0000000900d17202 */ /* 0x000fe20000000f00 */
[----:B------:R1:W-:Y:S01]  /*d3c0*/  MUFU.EX2 R235, R58 ;  /* 0x0000003a00eb7308 */ /* 0x0003e20000000800 */
[----:B------:R-:W-:Y:S01]  /*d3d0*/  FMUL.FTZ R59, R68, R191 ;  /* 0x000000bf443b7220 */ /* 0x000fe20000410000 */
[----:B---3--:R-:W-:Y:S01]  /*d3e0*/  FFMA.FTZ R2, R218, UR4, -R108 ;  /* 0x00000004da027c23 */ /* 0x008fe2000801086c */
[----:B------:R-:W-:Y:S07]  /*d3f0*/  FFMA.FTZ R62, R62, UR4, -R102 ;  /* 0x000000043e3e7c23 */ /* 0x000fee0008010866 */
[----:B------:R3:W-:Y:S01]  /*d400*/  MUFU.EX2 R14, R5 ;  /* 0x00000005000e7308 */ /* 0x0007e20000000800 */
[--C-:B------:R-:W-:Y:S01]  /*d410*/  FFMA.FTZ R60, R234, UR4, -R101.reuse ;  /* 0x00000004ea3c7c23 */ /* 0x100fe20008010865 */
[----:B------:R-:W-:Y:S01]  /*d420*/  MOV R151, R211 ;  /* 0x000000d300977202 */ /* 0x000fe20000000f00 */
[--C-:B------:R-:W-:Y:S07]  /*d430*/  FFMA.FTZ R161, R120, UR4, -R100.reuse ;  /* 0x0000000478a17c23 */ /* 0x100fee0008010864 */
[----:B------:R3:W3:Y:S01]  /*d440*/  MUFU.EX2 R6, R2 ;  /* 0x0000000200067308 */ /* 0x0006e20000000800 */
[----:B------:R-:W-:Y:S01]  /*d450*/  MOV R211, R99 ;  /* 0x0000006300d37202 */ /* 0x000fe20000000f00 */
[--C-:B------:R-:W-:Y:S01]  /*d460*/  FFMA.FTZ R160, R109, UR4, -R100.reuse ;  /* 0x000000046da07c23 */ /* 0x100fe20008010864 */
[--C-:B------:R-:W-:Y:S07]  /*d470*/  FFMA.FTZ R114, R114, UR4, -R101.reuse ;  /* 0x0000000472727c23 */ /* 0x100fee0008010865 */
[----:B------:R3:W-:Y:S01]  /*d480*/  MUFU.EX2 R245, R60 ;  /* 0x0000003c00f57308 */ /* 0x0007e20000000800 */
[--C-:B------:R-:W-:Y:S01]  /*d490*/  FFMA.FTZ R163, R124, UR4, -R100.reuse ;  /* 0x000000047ca37c23 */ /* 0x100fe20008010864 */
[----:B-1----:R-:W-:Y:S01]  /*d4a0*/  FMUL.FTZ R58, R68, R190 ;  /* 0x000000be443a7220 */ /* 0x002fe20000410000 */
[--C-:B------:R-:W-:Y:S01]  /*d4b0*/  FFMA.FTZ R118, R118, UR4, -R100.reuse ;  /* 0x0000000476767c23 */ /* 0x100fe20008010864 */
[--C-:B------:R-:W-:Y:S01]  /*d4c0*/  FFMA.FTZ R162, R125, UR4, -R100.reuse ;  /* 0x000000047da27c23 */ /* 0x100fe20008010864 */
[----:B------:R-:W-:Y:S01]  /*d4d0*/  FFMA.FTZ R117, R117, UR4, -R100 ;  /* 0x0000000475757c23 */ /* 0x000fe20008010864 */
[--C-:B---3--:R-:W-:Y:S01]  /*d4e0*/  FFMA.FTZ R5, R214, UR4, -R101.reuse ;  /* 0x00000004d6057c23 */ /* 0x108fe20008010865 */
[----:B------:R-:W-:Y:S01]  /*d4f0*/  MOV R214, R8 ;  /* 0x0000000800d67202 */ /* 0x000fe20000000f00 */
[----:B------:R-:W-:Y:S01]  /*d500*/  FMUL.FTZ R8, R69, R136 ;  /* 0x0000008845087220 */ /* 0x000fe20000410000 */
[----:B------:R-:W-:Y:S01]  /*d510*/  MOV R136, R34 ;  /* 0x0000002200887202 */ /* 0x000fe20000000f00 */
[--C-:B------:R-:W-:Y:S01]  /*d520*/  FFMA.FTZ R2, R212, UR4, -R102.reuse ;  /* 0x00000004d4027c23 */ /* 0x100fe20008010866 */
[----:B------:R-:W-:Y:S01]  /*d530*/  MOV R212, R10 ;  /* 0x0000000a00d47202 */ /* 0x000fe20000000f00 */
[----:B------:R1:W3:Y:S01]  /*d540*/  MUFU.EX2 R218, R5 ;  /* 0x0000000500da7308 */ /* 0x0002e20000000800 */
[----:B------:R-:W-:Y:S01]  /*d550*/  F2FP.BF16.F32.PACK_AB R65, R214, R202 ;  /* 0x000000cad641723e */ /* 0x000fe200000010ff */
[----:B------:R-:W-:Y:S01]  /*d560*/  FMUL.FTZ R34, R0, R166 ;  /* 0x000000a600227220 */ /* 0x000fe20000410000 */
[----:B------:R-:W-:Y:S07]  /*d570*/  F2FP.BF16.F32.PACK_AB R66, R212, R139 ;  /* 0x0000008bd442723e */ /* 0x000fee00000010ff */
[----:B------:R3:W-:Y:S01]  /*d580*/  MUFU.EX2 R10, R4 ;  /* 0x00000004000a7308 */ /* 0x0007e20000000800 */
[----:B------:R-:W-:Y:S01]  /*d590*/  FFMA.FTZ R60, R88, UR4, -R102 ;  /* 0x00000004583c7c23 */ /* 0x000fe20008010866 */
[--C-:B------:R-:W-:Y:S01]  /*d5a0*/  FFMA.FTZ R116, R116, UR4, -R100.reuse ;  /* 0x0000000474747c23 */ /* 0x100fe20008010864 */
[----:B------:R-:W-:Y:S07]  /*d5b0*/  LDSM.16.MT88.4 R88, [R78+0x8800] ;  /* 0x008800004e58783b */ /* 0x000fee0000004200 */
[----:B------:R3:W-:Y:S01]  /*d5c0*/  MUFU.EX2 R203, R2 ;  /* 0x0000000200cb7308 */ /* 0x0007e20000000800 */
[----:B------:R-:W-:Y:S01]  /*d5d0*/  FFMA.FTZ R121, R121, UR4, -R100 ;  /* 0x0000000479797c23 */ /* 0x000fe20008010864 */
[--C-:B------:R-:W-:Y:S01]  /*d5e0*/  FFMA.FTZ R115, R115, UR4, -R101.reuse ;  /* 0x0000000473737c23 */ /* 0x100fe20008010865 */
[--C-:B------:R-:W-:Y:S07]  /*d5f0*/  FFMA.FTZ R119, R119, UR4, -R101.reuse ;  /* 0x0000000477777c23 */ /* 0x100fee0008010865 */
[----:B------:R3:W-:Y:S01]  /*d600*/  MUFU.EX2 R166, R62 ;  /* 0x0000003e00a67308 */ /* 0x0007e20000000800 */
[--C-:B------:R-:W-:Y:S01]  /*d610*/  FFMA.FTZ R130, R130, UR4, -R101.reuse ;  /* 0x0000000482827c23 */ /* 0x100fe20008010865 */
[----:B-1----:R-:W-:Y:S01]  /*d620*/  FMUL.FTZ R5, R3, R141 ;  /* 0x0000008d03057220 */ /* 0x002fe20000410000 */
[----:B------:R-:W-:Y:S01]  /*d630*/  MOV R141, R6 ;  /* 0x00000006008d7202 */ /* 0x000fe20000000f00 */
[----:B------:R-:W-:Y:S01]  /*d640*/  FMUL.FTZ R6, R0, R142 ;  /* 0x0000008e00067220 */ /* 0x000fe20000410000 */
[----:B------:R-:W-:Y:S01]  /*d650*/  MOV R142, R7 ;  /* 0x00000007008e7202 */ /* 0x000fe20000000f00 */
[----:B---3--:R-:W-:Y:S01]  /*d660*/  FFMA.FTZ R4, R210, UR4, -R108 ;  /* 0x00000004d2047c23 */ /* 0x008fe2000801086c */
[----:B------:R-:W-:Y:S01]  /*d670*/  FMUL.FTZ R7, R0, R143 ;  /* 0x0000008f00077220 */ /* 0x000fe20000410000 */
[----:B------:R-:W-:Y:S01]  /*d680*/  F2FP.BF16.F32.PACK_AB R81, R141, R209 ;  /* 0x000000d18d51723e */ /* 0x000fe200000010ff */
[--C-:B------:R-:W-:Y:S01]  /*d690*/  FFMA.FTZ R131, R131, UR4, -R101.reuse ;  /* 0x0000000483837c23 */ /* 0x100fe20008010865 */
[----:B------:R1:W3:Y:S01]  /*d6a0*/  MUFU.EX2 R9, R4 ;  /* 0x0000000400097308 */ /* 0x0002e20000000800 */
[----:B------:R-:W-:Y:S01]  /*d6b0*/  SEL R2, R243, 0xffffffe0, !P0 ;  /* 0xffffffe0f3027807 */ /* 0x000fe20004000000 */
[--C-:B------:R-:W-:Y:S01]  /*d6c0*/  FFMA.FTZ R112, R112, UR4, -R102.reuse ;  /* 0x0000000470707c23 */ /* 0x100fe20008010866 */
[----:B------:R-:W-:Y:S01]  /*d6d0*/  F2FP.BF16.F32.PACK_AB R80, R142, R223 ;  /* 0x000000df8e50723e */ /* 0x000fe200000010ff */
[----:B------:R-:W-:Y:S01]  /*d6e0*/  FMUL.FTZ R62, R68, R194 ;  /* 0x000000c2443e7220 */ /* 0x000fe20000410000 */
[----:B------:R-:W-:Y:S01]  /*d6f0*/  IADD3 R104, PT, PT, R2, R78, RZ ;  /* 0x0000004e02687210 */ /* 0x000fe20007ffe0ff */
[--C-:B------:R-:W-:Y:S01]  /*d700*/  FFMA.FTZ R113, R113, UR4, -R102.reuse ;  /* 0x0000000471717c23 */ /* 0x100fe20008010866 */
[----:B------:R-:W-:Y:S01]  /*d710*/  MOV R210, R33 ;  /* 0x0000002100d27202 */ /* 0x000fe20000000f00 */
[----:B------:R-:W-:Y:S01]  /*d720*/  FMUL.FTZ R33, R3, R165 ;  /* 0x000000a503217220 */ /* 0x000fe20000410000 */
[----:B------:R-:W-:Y:S01]  /*d730*/  MOV R176, R218 ;  /* 0x000000da00b07202 */ /* 0x000fe20000000f00 */
[----:B------:R-:W3:Y:S01]  /*d740*/  LDSM.16.MT88.4 R36, [R104+0x8000] ;  /* 0x008000006824783b */ /* 0x000ee20000004200 */
[--C-:B------:R-:W-:Y:S01]  /*d750*/  FFMA.FTZ R127, R127, UR4, -R102.reuse ;  /* 0x000000047f7f7c23 */ /* 0x100fe20008010866 */
[--C-:B------:R-:W-:Y:S01]  /*d760*/  FFMA.FTZ R126, R126, UR4, -R102.reuse ;  /* 0x000000047e7e7c23 */ /* 0x100fe20008010866 */
[--C-:B------:R-:W-:Y:S01]  /*d770*/  FFMA.FTZ R128, R128, UR4, -R102.reuse ;  /* 0x0000000480807c23 */ /* 0x100fe20008010866 */
[--C-:B-1----:R-:W-:Y:S01]  /*d780*/  FFMA.FTZ R4, R216, UR4, -R101.reuse ;  /* 0x00000004d8047c23 */ /* 0x102fe20008010865 */
[----:B---3--:R-:W-:Y:S01]  /*d790*/  MOV R143, R9 ;  /* 0x00000009008f7202 */ /* 0x008fe20000000f00 */
[----:B------:R-:W-:Y:S01]  /*d7a0*/  FMUL.FTZ R9, R69, R137 ;  /* 0x0000008945097220 */ /* 0x000fe20000410000 */
[----:B------:R-:W-:Y:S01]  /*d7b0*/  MOV R216, R10 ;  /* 0x0000000a00d87202 */ /* 0x000fe20000000f00 */
[----:B------:R1:W3:Y:S01]  /*d7c0*/  MUFU.EX2 R13, R4 ;  /* 0x00000004000d7308 */ /* 0x0002e20000000800 */
[----:B------:R-:W-:Y:S01]  /*d7d0*/  F2FP.BF16.F32.PACK_AB R83, R14, R143 ;  /* 0x0000008f0e53723e */ /* 0x000fe200000010ff */
[C---:B------:R-:W-:Y:S01]  /*d7e0*/  FMUL.FTZ R10, R68.reuse, R138 ;  /* 0x0000008a440a7220 */ /* 0x040fe20000410000 */
[----:B------:R-:W-:Y:S01]  /*d7f0*/  F2FP.BF16.F32.PACK_AB R82, R203, R216 ;  /* 0x000000d8cb52723e */ /* 0x000fe200000010ff */
[--C-:B------:R-:W-:Y:S01]  /*d800*/  FFMA.FTZ R129, R129, UR4, -R102.reuse ;  /* 0x0000000481817c23 */ /* 0x100fe20008010866 */
[----:B------:R-:W-:Y:S01]  /*d810*/  MOV R138, R43 ;  /* 0x0000002b008a7202 */ /* 0x000fe20000000f00 */
[C---:B------:R-:W-:Y:S01]  /*d820*/  FMUL.FTZ R43, R68.reuse, R175 ;  /* 0x000000af442b7220 */ /* 0x040fe20000410000 */
[----:B------:R-:W-:Y:S01]  /*d830*/  MOV R137, R42 ;  /* 0x0000002a00897202 */ /* 0x000fe20000000f00 */
[----:B------:R-:W-:Y:S01]  /*d840*/  FMUL.FTZ R42, R68, R174 ;  /* 0x000000ae442a7220 */ /* 0x000fe20000410000 */
[--C-:B------:R-:W-:Y:S01]  /*d850*/  FFMA.FTZ R231, R231, UR4, -R102.reuse ;  /* 0x00000004e7e77c23 */ /* 0x100fe20008010866 */
[--C-:B------:R-:W-:Y:S01]  /*d860*/  FFMA.FTZ R138, R138, UR4, -R101.reuse ;  /* 0x000000048a8a7c23 */ /* 0x100fe20008010865 */
[----:B------:R-:W-:Y:S01]  /*d870*/  FFMA.FTZ R228, R228, UR4, -R102 ;  /* 0x00000004e4e47c23 */ /* 0x000fe20008010866 */
[--C-:B------:R-:W-:Y:S01]  /*d880*/  FFMA.FTZ R137, R137, UR4, -R101.reuse ;  /* 0x0000000489897c23 */ /* 0x100fe20008010865 */
[--C-:B------:R-:W-:Y:S01]  /*d890*/  FFMA.FTZ R123, R123, UR4, -R108.reuse ;  /* 0x000000047b7b7c23 */ /* 0x100fe2000801086c */
[----:B-1----:R-:W-:Y:S01]  /*d8a0*/  FMUL.FTZ R4, R3, R140 ;  /* 0x0000008c03047220 */ /* 0x002fe20000410000 */
[-C--:B---3--:R-:W-:Y:S01]  /*d8b0*/  F2FP.BF16.F32.PACK_AB R67, R218, R13.reuse ;  /* 0x0000000dda43723e */ /* 0x088fe200000010ff */
[--C-:B------:R-:W-:Y:S01]  /*d8c0*/  FFMA.FTZ R206, R206, UR4, -R108.reuse ;  /* 0x00000004cece7c23 */ /* 0x100fe2000801086c */
[----:B------:R-:W-:Y:S01]  /*d8d0*/  MOV R144, R13 ;  /* 0x0000000d00907202 */ /* 0x000fe20000000f00 */
[C---:B------:R-:W-:Y:S01]  /*d8e0*/  FMUL.FTZ R13, R69.reuse, R145 ;  /* 0x00000091450d7220 */ /* 0x040fe20000410000 */
[----:B------:R-:W-:Y:S01]  /*d8f0*/  MOV R140, R40 ;  /* 0x00000028008c7202 */ /* 0x000fe20000000f00 */
[----:B------:R-:W-:Y:S01]  /*d900*/  FMUL.FTZ R40, R69, R172 ;  /* 0x000000ac45287220 */ /* 0x000fe20000410000 */
[-C--:B------:R-:W-:Y:S05]  /*d910*/  HMMA.16816.F32.BF16 R4, R80, R20.reuse, R4 ;  /* 0x000000145004723c */ /* 0x080fea0000041804 */
[----:B------:R-:W-:Y:S01]  /*d920*/  MOV R145, R14 ;  /* 0x0000000e00917202 */ /* 0x000fe20000000f00 */
[----:B------:R-:W-:Y:S01]  /*d930*/  FMUL.FTZ R14, R68, R146 ;  /* 0x00000092440e7220 */ /* 0x000fe20000410000 */
[----:B------:R-:W-:Y:S01]  /*d940*/  FFMA.FTZ R205, R205, UR4, -R108 ;  /* 0x00000004cdcd7c23 */ /* 0x000fe2000801086c */
[C---:B------:R-:W-:Y:S04]  /*d950*/  HMMA.16816.F32.BF16 R8, R64.reuse, R20, R8 ;  /* 0x000000144008723c */ /* 0x040fe80000041808 */
[----:B------:R-:W-:Y:S01]  /*d960*/  IADD3 R20, PT, PT, R78, 0x8000, RZ ;  /* 0x000080004e147810 */ /* 0x000fe20007ffe0ff */
[C---:B------:R-:W-:Y:S01]  /*d970*/  FMUL.FTZ R21, R3.reuse, R153 ;  /* 0x0000009903157220 */ /* 0x040fe20000410000 */
[----:B------:R-:W-:Y:S02]  /*d980*/  MOV R153, R95 ;  /* 0x0000005f00997202 */ /* 0x000fe40000000f00 */
[-C--:B------:R-:W-:Y:S03]  /*d990*/  HMMA.16816.F32.BF16 R12, R64, R22.reuse, R12 ;  /* 0x00000016400c723c */ /* 0x080fe6000004180c */
[----:B------:R-:W-:Y:S01]  /*d9a0*/  @P6 IADD3 R79, PT, PT, R20, -0x40, RZ ;  /* 0xffffffc0144f6810 */ /* 0x000fe20007ffe0ff */
[C---:B------:R-:W-:Y:S01]  /*d9b0*/  FMUL.FTZ R20, R3.reuse, R152 ;  /* 0x0000009803147220 */ /* 0x040fe20000410000 */
[----:B------:R-:W-:Y:S02]  /*d9c0*/  MOV R152, R92 ;  /* 0x0000005c00987202 */ /* 0x000fe40000000f00 */
[----:B------:R-:W-:Y:S01]  /*d9d0*/  IADD3 R2, PT, PT, R2, R79, RZ ;  /* 0x0000004f02027210 */ /* 0x000fe20007ffe0ff */
[C---:B------:R-:W-:Y:S01]  /*d9e0*/  HMMA.16816.F32.BF16 R16, R80.reuse, R22, R16 ;  /* 0x000000165010723c */ /* 0x040fe20000041810 */
[----:B------:R-:W1:Y:S03]  /*d9f0*/  LDSM.16.MT88.4 R52, [R79] ;  /* 0x000000004f34783b */ /* 0x000e660000004200 */
[C---:B------:R-:W-:Y:S01]  /*da00*/  FMUL.FTZ R23, R0.reuse, R155 ;  /* 0x0000009b00177220 */ /* 0x040fe20000410000 */
[C---:B------:R-:W-:Y:S01]  /*da10*/  FMUL.FTZ R22, R0.reuse, R154 ;  /* 0x0000009a00167220 */ /* 0x040fe20000410000 */
[----:B------:R-:W-:Y:S03]  /*da20*/  MOV R154, R97 ;  /* 0x00000061009a7202 */ /* 0x000fe60000000f00 */
[----:B------:R-:W3:Y:S03]  /*da30*/  LDSM.16.MT88.4 R84, [R2] ;  /* 0x000000000254783b */ /* 0x000ee60000004200 */
[-C--:B------:R-:W-:Y:S08]  /*da40*/  HMMA.16816.F32.BF16 R20, R80, R36.reuse, R20 ;  /* 0x000000245014723c */ /* 0x080ff00000041814 */
[C---:B------:R-:W-:Y:S04]  /*da50*/  HMMA.16816.F32.BF16 R24, R64.reuse, R36, R24 ;  /* 0x000000244018723c */ /* 0x040fe80000041818 */
[C---:B------:R-:W-:Y:S01]  /*da60*/  FMUL.FTZ R37, R3.reuse, R169 ;  /* 0x000000a903257220 */ /* 0x040fe20000410000 */
[----:B------:R-:W-:Y:S03]  /*da70*/  FMUL.FTZ R36, R3, R168 ;  /* 0x000000a803247220 */ /* 0x000fe60000410000 */
[-C--:B------:R-:W-:Y:S08]  /*da80*/  HMMA.16816.F32.BF16 R28, R64, R38.reuse, R28 ;  /* 0x00000026401c723c */ /* 0x080ff0000004181c */
[C---:B------:R-:W-:Y:S04]  /*da90*/  HMMA.16816.F32.BF16 R32, R80.reuse, R38, R32 ;  /* 0x000000265020723c */ /* 0x040fe80000041820 */
[C---:B------:R-:W-:Y:S01]  /*daa0*/  FMUL.FTZ R39, R0.reuse, R171 ;  /* 0x000000ab00277220 */ /* 0x040fe20000410000 */
[C---:B------:R-:W-:Y:S07]  /*dab0*/  FMUL.FTZ R38, R0.reuse, R170 ;  /* 0x000000aa00267220 */ /* 0x040fee0000410000 */
[-C--:B-1----:R-:W-:Y:S08]  /*dac0*/  HMMA.16816.F32.BF16 R36, R80, R52.reuse, R36 ;  /* 0x000000345024723c */ /* 0x082ff00000041824 */
[C---:B------:R-:W-:Y:S04]  /*dad0*/  HMMA.16816.F32.BF16 R40, R64.reuse, R52, R40 ;  /* 0x000000344028723c */ /* 0x040fe80000041828 */
[----:B------:R-:W-:Y:S01]  /*dae0*/  FFMA.FTZ R52, R233, UR4, -R100 ;  /* 0x00000004e9347c23 */ /* 0x000fe20008010864 */
[----:B------:R-:W-:Y:S01]  /*daf0*/  FMUL.FTZ R53, R3, R185 ;  /* 0x000000b903357220 */ /* 0x000fe20000410000 */
[----:B------:R1:W-:Y:S02]  /*db00*/  MUFU.EX2 R233, R60 ;  /* 0x0000003c00e97308 */ /* 0x0003e40000000800 */
[-C--:B------:R-:W-:Y:S08]  /*db10*/  HMMA.16816.F32.BF16 R44, R64, R54.reuse, R44 ;  /* 0x00000036402c723c */ /* 0x080ff0000004182c */
[----:B------:R3:W2:Y:S01]  /*db20*/  MUFU.EX2 R146, R52 ;  /* 0x0000003400927308 */ /* 0x0006a20000000800 */
[C---:B------:R-:W-:Y:S04]  /*db30*/  HMMA.16816.F32.BF16 R48, R80.reuse, R54, R48 ;  /* 0x000000365030723c */ /* 0x040fe80000041830 */
[C---:B------:R-:W-:Y:S01]  /*db40*/  FMUL.FTZ R54, R0.reuse, R186 ;  /* 0x000000ba00367220 */ /* 0x040fe20000410000 */
[----:B------:R-:W-:Y:S04]  /*db50*/  FMUL.FTZ R55, R0, R187 ;  /* 0x000000bb00377220 */ /* 0x000fe80000410000 */
[----:B------:R2:W-:Y:S01]  /*db60*/  MUFU.EX2 R186, R56 ;  /* 0x0000003800ba7308 */ /* 0x0005e20000000800 */
[----:B-1----:R-:W-:Y:S01]  /*db70*/  FMUL.FTZ R60, R69, R192 ;  /* 0x000000c0453c7220 */ /* 0x002fe20000410000 */
[----:B---3--:R-:W-:Y:S01]  /*db80*/  FMUL.FTZ R52, R3, R184 ;  /* 0x000000b803347220 */ /* 0x008fe20000410000 */
[----:B--2---:R-:W-:Y:S07]  /*db90*/  MOV R185, R146 ;  /* 0x0000009200b97202 */ /* 0x004fee0000000f00 */
[----:B------:R-:W-:Y:S01]  /*dba0*/  MUFU.EX2 R187, R61 ;  /* 0x0000003d00bb7308 */ /* 0x000fe20000000800 */
[----:B------:R-:W-:Y:S02]  /*dbb0*/  MOV R146, R145 ;  /* 0x0000009100927202 */ /* 0x000fe40000000f00 */
[----:B------:R-:W-:Y:S01]  /*dbc0*/  MOV R145, R144 ;  /* 0x0000009000917202 */ /* 0x000fe20000000f00 */
[-C--:B------:R-:W-:Y:S03]  /*dbd0*/  HMMA.16816.F32.BF16 R52, R80, R84.reuse, R52 ;  /* 0x000000545034723c */ /* 0x080fe60000041834 */
[----:B------:R-:W-:Y:S01]  /*dbe0*/  MOV R144, R139 ;  /* 0x0000008b00907202 */ /* 0x000fe20000000f00 */
[----:B------:R-:W-:Y:S01]  /*dbf0*/  FMUL.FTZ R56, R69, R188 ;  /* 0x000000bc45387220 */ /* 0x000fe20000410000 */
[----:B------:R-:W-:Y:S02]  /*dc00*/  MOV R139, R141 ;  /* 0x0000008d008b7202 */ /* 0x000fe40000000f00 */
[----:B------:R-:W-:Y:S01]  /*dc10*/  MOV R141, R63 ;  /* 0x0000003f008d7202 */ /* 0x000fe20000000f00 */
[----:B------:R-:W-:Y:S01]  /*dc20*/  FMUL.FTZ R63, R68, R195 ;  /* 0x000000c3443f7220 */ /* 0x000fe20000410000 */
[----:B------:R-:W-:Y:S02]  /*dc30*/  MOV R150, R139 ;  /* 0x0000008b00967202 */ /* 0x000fe40000000f00 */
[C---:B------:R-:W-:Y:S04]  /*dc40*/  HMMA.16816.F32.BF16 R56, R64.reuse, R84, R56 ;  /* 0x000000544038723c */ /* 0x040fe80000041838 */
[----:B------:R-:W-:Y:S01]  /*dc50*/  FFMA.FTZ R85, R248, UR4, -R102 ;  /* 0x00000004f8557c23 */ /* 0x000fe20008010866 */
[----:B------:R-:W-:Y:S02]  /*dc60*/  MOV R139, R141 ;  /* 0x0000008d008b7202 */ /* 0x000fe40000000f00 */
[----:B------:R-:W-:Y:S01]  /*dc70*/  MOV R141, R217 ;  /* 0x000000d9008d7202 */ /* 0x000fe20000000f00 */
[----:B------:R1:W-:Y:S01]  /*dc80*/  MUFU.EX2 R191, R85 ;  /* 0x0000005500bf7308 */ /* 0x0003e20000000800 */
[----:B------:R-:W-:Y:S02]  /*dc90*/  MOV R217, R219 ;  /* 0x000000db00d97202 */ /* 0x000fe40000000f00 */
[----:B------:R-:W-:Y:S01]  /*dca0*/  MOV R219, R98 ;  /* 0x0000006200db7202 */ /* 0x000fe20000000f00 */
[--C-:B------:R-:W-:Y:S06]  /*dcb0*/  FFMA.FTZ R84, R147, UR4, -R108.reuse ;  /* 0x0000000493547c23 */ /* 0x100fec000801086c */
[----:B------:R2:W-:Y:S01]  /*dcc0*/  MUFU.EX2 R194, R84 ;  /* 0x0000005400c27308 */ /* 0x0005e20000000800 */
[--C-:B-1----:R-:W-:Y:S01]  /*dcd0*/  FFMA.FTZ R85, R249, UR4, -R108.reuse ;  /* 0x00000004f9557c23 */ /* 0x102fe2000801086c */
[----:B------:R-:W-:Y:S08]  /*dce0*/  FFMA.FTZ R61, R148, UR4, -R108 ;  /* 0x00000004943d7c23 */ /* 0x000ff0000801086c */
[----:B------:R-:W-:Y:S01]  /*dcf0*/  MUFU.EX2 R190, R85 ;  /* 0x0000005500be7308 */ /* 0x000fe20000000800 */
[----:B------:R-:W3:Y:S09]  /*dd00*/  LDL.LU R148, [R1+0xc] ;  /* 0x00000c0001947983 */ /* 0x000ef20000300800 */
[----:B------:R1:W4:Y:S01]  /*dd10*/  MUFU.EX2 R165, R61 ;  /* 0x0000003d00a57308 */ /* 0x0003220000000800 */
[----:B------:R-:W3:Y:S01]  /*dd20*/  LDL.LU R147, [R1+0x14] ;  /* 0x0000140001937983 */ /* 0x000ee20000300800 */
[----:B--2---:R-:W-:Y:S03]  /*dd30*/  FFMA.FTZ R84, R250, UR4, -R102 ;  /* 0x00000004fa547c23 */ /* 0x004fe60008010866 */
[----:B------:R-:W2:Y:S05]  /*dd40*/  LDL.LU R155, [R1+0x30] ;  /* 0x00003000019b7983 */ /* 0x000eaa0000300800 */
[----:B------:R-:W4:Y:S01]  /*dd50*/  MUFU.EX2 R189, R84 ;  /* 0x0000005400bd7308 */ /* 0x000f220000000800 */
[----:B-1----:R-:W-:Y:S07]  /*dd60*/  FMUL.FTZ R61, R69, R193 ;  /* 0x000000c1453d7220 */ /* 0x002fee0000410000 */
[-C--:B------:R-:W-:Y:S03]  /*dd70*/  HMMA.16816.F32.BF16 R60, R64, R86.reuse, R60 ;  /* 0x00000056403c723c */ /* 0x080fe6000004183c */
[----:B------:R-:W-:Y:S01]  /*dd80*/  FFMA.FTZ R65, R251, UR4, -R108 ;  /* 0x00000004fb417c23 */ /* 0x000fe2000801086c */
[C---:B------:R-:W-:Y:S01]  /*dd90*/  FMUL.FTZ R66, R0.reuse, R198 ;  /* 0x000000c600427220 */ /* 0x040fe20000410000 */
[----:B------:R-:W-:Y:S01]  /*dda0*/  FMUL.FTZ R67, R0, R199 ;  /* 0x000000c700437220 */ /* 0x000fe20000410000 */
[C---:B------:R-:W-:Y:S01]  /*ddb0*/  FMUL.FTZ R64, R3.reuse, R196 ;  /* 0x000000c403407220 */ /* 0x040fe20000410000 */
[----:B------:R1:W4:Y:S02]  /*ddc0*/  MUFU.EX2 R188, R65 ;  /* 0x0000004100bc7308 */ /* 0x0003240000000800 */
[----:B-1----:R-:W-:Y:S07]  /*ddd0*/  FMUL.FTZ R65, R3, R197 ;  /* 0x000000c503417220 */ /* 0x002fee0000410000 */
[----:B------:R-:W-:Y:S04]  /*dde0*/  HMMA.16816.F32.BF16 R64, R80, R86, R64 ;  /* 0x000000565040723c */ /* 0x000fe80000041840 */
[----:B------:R-:W-:Y:S02]  /*ddf0*/  F2FP.BF16.F32.PACK_AB R80, R166, R233 ;  /* 0x000000e9a650723e */ /* 0x000fe400000010ff */
[----:B----4-:R-:W-:Y:S02]  /*de00*/  F2FP.BF16.F32.PACK_AB R81, R194, R165 ;  /* 0x000000a5c251723e */ /* 0x010fe400000010ff */
[----:B------:R-:W-:Y:S01]  /*de10*/  F2FP.BF16.F32.PACK_AB R82, R189, R191 ;  /* 0x000000bfbd52723e */ /* 0x000fe200000010ff */
[--C-:B------:R-:W-:Y:S01]  /*de20*/  FFMA.FTZ R84, R149, UR4, -R100.reuse ;  /* 0x0000000495547c23 */ /* 0x100fe20008010864 */
[----:B------:R-:W-:Y:S02]  /*de30*/  MOV R149, R142 ;  /* 0x0000008e00957202 */ /* 0x000fe40000000f00 */
[----:B------:R-:W-:Y:S01]  /*de40*/  MOV R142, R215 ;  /* 0x000000d7008e7202 */ /* 0x000fe20000000f00 */
[----:B------:R-:W1:Y:S01]  /*de50*/  MUFU.EX2 R198, R84 ;  /* 0x0000005400c67308 */ /* 0x000e620000000800 */
[----:B------:R-:W-:Y:S02]  /*de60*/  MOV R215, R94 ;  /* 0x0000005e00d77202 */ /* 0x000fe40000000f00 */
[----:B------:R-:W-:Y:S07]  /*de70*/  F2FP.BF16.F32.PACK_AB R83, R188, R190 ;  /* 0x000000bebc53723e */ /* 0x000fee00000010ff */
[-C--:B------:R-:W-:Y:S03]  /*de80*/  HMMA.16816.F32.BF16 R4, R80, R88.reuse, R4 ;  /* 0x000000585004723c */ /* 0x080fe60000041804 */
[----:B-1----:R-:W-:Y:S01]  /*de90*/  F2FP.BF16.F32.PACK_AB R86, R198, R187 ;  /* 0x000000bbc656723e */ /* 0x002fe200000010ff */
[--C-:B---3--:R-:W-:Y:S01]  /*dea0*/  FFMA.FTZ R85, R148, UR4, -R101.reuse ;  /* 0x0000000494557c23 */ /* 0x108fe20008010865 */
[----:B------:R-:W-:Y:S02]  /*deb0*/  MOV R148, R144 ;  /* 0x0000009000947202 */ /* 0x000fe40000000f00 */
[----:B------:R-:W-:Y:S01]  /*dec0*/  MOV R144, R213 ;  /* 0x000000d500907202 */ /* 0x000fe20000000f00 */
[----:B------:R-:W-:Y:S01]  /*ded0*/  FFMA.FTZ R84, R147, UR4, -R101 ;  /* 0x0000000493547c23 */ /* 0x000fe20008010865 */
[----:B------:R1:W-:Y:S01]  /*dee0*/  MUFU.EX2 R164, R85 ;  /* 0x0000005500a47308 */ /* 0x0003e20000000800 */
[----:B------:R-:W-:Y:S02]  /*def0*/  MOV R213, R93 ;  /* 0x0000005d00d57202 */ /* 0x000fe40000000f00 */
[----:B------:R-:W3:Y:S07]  /*df00*/  LDSM.16.MT88.4 R92, [R104+0x8800] ;  /* 0x00880000685c783b */ /* 0x000eee0000004200 */
[----:B------:R-:W4:Y:S01]  /*df10*/  MUFU.EX2 R197, R84 ;  /* 0x0000005400c57308 */ /* 0x000f220000000800 */
[----:B------:R-:W-:Y:S02]  /*df20*/  MOV R147, R145 ;  /* 0x0000009100937202 */ /* 0x000fe40000000f00 */
[----:B------:R-:W-:Y:S02]  /*df30*/  MOV R145, R96 ;  /* 0x0000006000917202 */ /* 0x000fe40000000f00 */
[----:B------:R-:W2:Y:S01]  /*df40*/  LDSM.16.MT88.4 R96, [R79+0x800] ;  /* 0x000800004f60783b */ /* 0x000ea20000004200 */
[----:B-1----:R-:W-:Y:S02]  /*df50*/  F2FP.BF16.F32.PACK_AB R85, R245, R235 ;  /* 0x000000ebf555723e */ /* 0x002fe400000010ff */
[----:B----4-:R-:W-:Y:S02]  /*df60*/  F2FP.BF16.F32.PACK_AB R87, R197, R164 ;  /* 0x000000a4c557723e */ /* 0x010fe400000010ff */
[----:B------:R-:W-:Y:S07]  /*df70*/  F2FP.BF16.F32.PACK_AB R84, R186, R185 ;  /* 0x000000b9ba54723e */ /* 0x000fee00000010ff */
[C---:B------:R-:W-:Y:S08]  /*df80*/  HMMA.16816.F32.BF16 R8, R84.reuse, R88, R8 ;  /* 0x000000585408723c */ /* 0x040ff00000041808 */
[-C--:B------:R-:W-:Y:S08]  /*df90*/  HMMA.16816.F32.BF16 R12, R84, R90.reuse, R12 ;  /* 0x0000005a540c723c */ /* 0x080ff0000004180c */
[C---:B------:R-:W-:Y:S01]  /*dfa0*/  HMMA.16816.F32.BF16 R16, R80.reuse, R90, R16 ;  /* 0x0000005a5010723c */ /* 0x040fe20000041810 */
[----:B------:R-:W1:Y:S07]  /*dfb0*/  LDSM.16.MT88.4 R88, [R2+0x800] ;  /* 0x000800000258783b */ /* 0x000e6e0000004200 */
[-C--:B---3--:R-:W-:Y:S08]  /*dfc0*/  HMMA.16816.F32.BF16 R20, R80, R92.reuse, R20 ;  /* 0x0000005c5014723c */ /* 0x088ff00000041814 */
[C---:B------:R-:W-:Y:S04]  /*dfd0*/  HMMA.16816.F32.BF16 R24, R84.reuse, R92, R24 ;  /* 0x0000005c5418723c */ /* 0x040fe80000041818 */
[--C-:B--2---:R-:W-:Y:S02]  /*dfe0*/  FFMA.FTZ R92, R155, UR4, -R100.reuse ;  /* 0x000000049b5c7c23 */ /* 0x104fe40008010864 */
[----:B------:R-:W2:Y:S02]  /*dff0*/  LDL.LU R155, [R1+0x3c] ;  /* 0x00003c00019b7983 */ /* 0x000ea40000300800 */
[-C--:B------:R-:W-:Y:S01]  /*e000*/  HMMA.16816.F32.BF16 R28, R84, R94.reuse, R28 ;  /* 0x0000005e541c723c */ /* 0x080fe2000004181c */
[----:B------:R3:W-:Y:S07]  /*e010*/  MUFU.EX2 R193, R92 ;  /* 0x0000005c00c17308 */ /* 0x0007ee0000000800 */
[C---:B------:R-:W-:Y:S08]  /*e020*/  HMMA.16816.F32.BF16 R32, R80.reuse, R94, R32 ;  /* 0x0000005e5020723c */ /* 0x040ff00000041820 */
[-C--:B------:R-:W-:Y:S08]  /*e030*/  HMMA.16816.F32.BF16 R36, R80, R96.reuse, R36 ;  /* 0x000000605024723c */ /* 0x080ff00000041824 */
[C---:B------:R-:W-:Y:S08]  /*e040*/  HMMA.16816.F32.BF16 R40, R84.reuse, R96, R40 ;  /* 0x000000605428723c */ /* 0x040ff00000041828 */
[-C--:B------:R-:W-:Y:S08]  /*e050*/  HMMA.16816.F32.BF16 R44, R84, R98.reuse, R44 ;  /* 0x00000062542c723c */ /* 0x080ff0000004182c */
[C---:B------:R-:W-:Y:S08]  /*e060*/  HMMA.16816.F32.BF16 R48, R80.reuse, R98, R48 ;  /* 0x000000625030723c */ /* 0x040ff00000041830 */
[-C--:B-1----:R-:W-:Y:S08]  /*e070*/  HMMA.16816.F32.BF16 R52, R80, R88.reuse, R52 ;  /* 0x000000585034723c */ /* 0x082ff00000041834 */
[C---:B------:R-:W-:Y:S08]  /*e080*/  HMMA.16816.F32.BF16 R56, R84.reuse, R88, R56 ;  /* 0x000000585438723c */ /* 0x040ff00000041838 */
[-C--:B------:R-:W-:Y:S08]  /*e090*/  HMMA.16816.F32.BF16 R60, R84, R90.reuse, R60 ;  /* 0x0000005a543c723c */ /* 0x080ff0000004183c */
[----:B------:R-:W-:Y:S04]  /*e0a0*/  HMMA.16816.F32.BF16 R64, R80, R90, R64 ;  /* 0x0000005a5040723c */ /* 0x000fe80000041840 */
[--C-:B--2---:R-:W-:Y:S01]  /*e0b0*/  FFMA.FTZ R93, R155, UR4, -R100.reuse ;  /* 0x000000049b5d7c23 */ /* 0x104fe20008010864 */
[----:B------:R-:W-:Y:S01]  /*e0c0*/  MOV R155, R154 ;  /* 0x0000009a009b7202 */ /* 0x000fe20000000f00 */
[----:B------:R-:W-:Y:S01]  /*e0d0*/  IMAD.MOV.U32 R154, RZ, RZ, R153 ;  /* 0x000000ffff9a7224 */ /* 0x000fe200078e0099 */
[----:B------:R-:W-:Y:S01]  /*e0e0*/  MOV R153, R152 ;  /* 0x0000009800997202 */ /* 0x000fe20000000f00 */
[----:B------:R1:W-:Y:S01]  /*e0f0*/  MUFU.EX2 R196, R93 ;  /* 0x0000005d00c47308 */ /* 0x0003e20000000800 */
[----:B------:R-:W-:Y:S01]  /*e100*/  MOV R152, R151 ;  /* 0x0000009700987202 */ /* 0x000fe20000000f00 */
[--C-:B---3--:R-:W-:Y:S01]  /*e110*/  FFMA.FTZ R92, R155, UR4, -R101.reuse ;  /* 0x000000049b5c7c23 */ /* 0x108fe20008010865 */
[----:B------:R-:W-:Y:S02]  /*e120*/  MOV R151, R148 ;  /* 0x0000009400977202 */ /* 0x000fe40000000f00 */
[----:B------:R-:W-:Y:S05]  /*e130*/  MOV R148, R147 ;  /* 0x0000009300947202 */ /* 0x000fea0000000f00 */
[----:B------:R2:W-:Y:S01]  /*e140*/  MUFU.EX2 R167, R92 ;  /* 0x0000005c00a77308 */ /* 0x0005e20000000800 */
[----:B------:R-:W3:Y:S01]  /*e150*/  LDL.LU R147, [R1+0x60] ;  /* 0x0000600001937983 */ /* 0x000ee20000300800 */
[----:B------:R-:W-:Y:S02]  /*e160*/  MOV R155, R154 ;  /* 0x0000009a009b7202 */ /* 0x000fe40000000f00 */
[----:B------:R-:W-:Y:S02]  /*e170*/  MOV R154, R153 ;  /* 0x00000099009a7202 */ /* 0x000fe40000000f00 */
[----:B------:R-:W-:Y:S01]  /*e180*/  MOV R153, R152 ;  /* 0x0000009800997202 */ /* 0x000fe20000000f00 */
[--C-:B------:R-:W-:Y:S01]  /*e190*/  FFMA.FTZ R94, R155, UR4, -R101.reuse ;  /* 0x000000049b5e7c23 */ /* 0x100fe20008010865 */
[----:B------:R-:W-:Y:S02]  /*e1a0*/  MOV R152, R148 ;  /* 0x0000009400987202 */ /* 0x000fe40000000f00 */
[----:B------:R-:W-:Y:S01]  /*e1b0*/  MOV R155, R154 ;  /* 0x0000009a009b7202 */ /* 0x000fe20000000f00 */
[----:B------:R-:W4:Y:S01]  /*e1c0*/  MUFU.EX2 R195, R94 ;  /* 0x0000005e00c37308 */ /* 0x000f220000000800 */
[----:B------:R-:W-:Y:S03]  /*e1d0*/  MOV R154, R153 ;  /* 0x00000099009a7202 */ /* 0x000fe60000000f00 */
[--C-:B-1----:R-:W-:Y:S01]  /*e1e0*/  FFMA.FTZ R93, R155, UR4, -R100.reuse ;  /* 0x000000049b5d7c23 */ /* 0x102fe20008010864 */
[----:B------:R-:W-:Y:S05]  /*e1f0*/  MOV R155, R154 ;  /* 0x0000009a009b7202 */ /* 0x000fea0000000f00 */
[----:B------:R-:W-:Y:S01]  /*e200*/  MUFU.EX2 R250, R93 ;  /* 0x0000005d00fa7308 */ /* 0x000fe20000000800 */
[----:B--2---:R-:W-:Y:S09]  /*e210*/  FFMA.FTZ R92, R155, UR4, -R100 ;  /* 0x000000049b5c7c23 */ /* 0x004ff20008010864 */
[----:B------:R-:W1:Y:S01]  /*e220*/  MUFU.EX2 R199, R92 ;  /* 0x0000005c00c77308 */ /* 0x000e620000000800 */
[----:B----4-:R-:W-:Y:S02]  /*e230*/  F2FP.BF16.F32.PACK_AB R85, R195, R167 ;  /* 0x000000a7c355723e */ /* 0x010fe400000010ff */
[----:B-1----:R-:W-:Y:S02]  /*e240*/  F2FP.BF16.F32.PACK_AB R86, R199, R250 ;  /* 0x000000fac756723e */ /* 0x002fe400000010ff */
[----:B---3--:R-:W-:Y:S02]  /*e250*/  MOV R148, R147 ;  /* 0x0000009300947202 */ /* 0x008fe40000000f00 */
[----:B------:R-:W2:Y:S02]  /*e260*/  LDL.LU R147, [R1+0xb4] ;  /* 0x0000b40001937983 */ /* 0x000ea40000300800 */
[----:B------:R-:W-:Y:S02]  /*e270*/  MOV R153, R148 ;  /* 0x0000009400997202 */ /* 0x000fe40000000f00 */
[----:B--2---:R-:W-:Y:S02]  /*e280*/  MOV R148, R147 ;  /* 0x0000009300947202 */ /* 0x004fe40000000f00 */
[----:B------:R-:W-:Y:S02]  /*e290*/  MOV R147, R145 ;  /* 0x0000009100937202 */ /* 0x000fe40000000f00 */
[----:B------:R-:W2:Y:S01]  /*e2a0*/  LDL.LU R145, [R1+0xc4] ;  /* 0x0000c40001917983 */ /* 0x000ea20000300800 */
[----:B------:R-:W-:Y:S02]  /*e2b0*/  MOV R154, R148 ;  /* 0x00000094009a7202 */ /* 0x000fe40000000f00 */
[----:B------:R-:W-:Y:S02]  /*e2c0*/  MOV R148, R147 ;  /* 0x0000009300947202 */ /* 0x000fe40000000f00 */
[----:B--2---:R-:W-:Y:S02]  /*e2d0*/  MOV R147, R145 ;  /* 0x0000009100937202 */ /* 0x004fe40000000f00 */
[----:B------:R-:W2:Y:S04]  /*e2e0*/  LDL.LU R145, [R1+0xcc] ;  /* 0x0000cc0001917983 */ /* 0x000ea80000300800 */
[----:B------:R-:W3:Y:S02]  /*e2f0*/  LDL.LU R155, [R1+0x70] ;  /* 0x00007000019b7983 */ /* 0x000ee40000300800 */
[--C-:B---3--:R-:W-:Y:S02]  /*e300*/  FFMA.FTZ R93, R155, UR4, -R102.reuse ;  /* 0x000000049b5d7c23 */ /* 0x108fe40008010866 */
[----:B------:R-:W3:Y:S02]  /*e310*/  LDL.LU R155, [R1+0x68] ;  /* 0x00006800019b7983 */ /* 0x000ee40000300800 */
[----:B------:R1:W-:Y:S02]  /*e320*/  MUFU.EX2 R182, R93 ;  /* 0x0000005d00b67308 */ /* 0x0003e40000000800 */
[----:B-1----:R-:W1:Y:S01]  /*e330*/  LDSM.16.MT88.4 R92, [R78+0x9000] ;  /* 0x009000004e5c783b */ /* 0x002e620000004200 */
[----:B---3--:R-:W-:Y:S07]  /*e340*/  FFMA.FTZ R96, R155, UR4, -R102 ;  /* 0x000000049b607c23 */ /* 0x008fee0008010866 */
[----:B------:R-:W3:Y:S01]  /*e350*/  LDL.LU R155, [R1+0x6c] ;  /* 0x00006c00019b7983 */ /* 0x000ee20000300800 */
[----:B------:R-:W4:Y:S02]  /*e360*/  MUFU.EX2 R183, R96 ;  /* 0x0000006000b77308 */ /* 0x000f240000000800 */
[----:B----4-:R-:W-:Y:S01]  /*e370*/  F2FP.BF16.F32.PACK_AB R80, R183, R182 ;  /* 0x000000b6b750723e */ /* 0x010fe200000010ff */
[--C-:B---3--:R-:W-:Y:S02]  /*e380*/  FFMA.FTZ R97, R155, UR4, -R108.reuse ;  /* 0x000000049b617c23 */ /* 0x108fe4000801086c */
[----:B------:R-:W3:Y:S05]  /*e390*/  LDL.LU R155, [R1+0x74] ;  /* 0x00007400019b7983 */ /* 0x000eea0000300800 */
[----:B------:R-:W-:Y:S01]  /*e3a0*/  MUFU.EX2 R181, R97 ;  /* 0x0000006100b57308 */ /* 0x000fe20000000800 */
[----:B---3--:R-:W-:Y:S02]  /*e3b0*/  FFMA.FTZ R96, R155, UR4, -R108 ;  /* 0x000000049b607c23 */ /* 0x008fe4000801086c */
[----:B------:R-:W3:Y:S07]  /*e3c0*/  LDL.LU R155, [R1+0x44] ;  /* 0x00004400019b7983 */ /* 0x000eee0000300800 */
[----:B------:R-:W4:Y:S02]  /*e3d0*/  MUFU.EX2 R192, R96 ;  /* 0x0000006000c07308 */ /* 0x000f240000000800 */
[----:B----4-:R-:W-:Y:S01]  /*e3e0*/  F2FP.BF16.F32.PACK_AB R81, R192, R181 ;  /* 0x000000b5c051723e */ /* 0x010fe200000010ff */
[--C-:B---3--:R-:W-:Y:S02]  /*e3f0*/  FFMA.FTZ R97, R155, UR4, -R102.reuse ;  /* 0x000000049b617c23 */ /* 0x108fe40008010866 */
[----:B------:R-:W3:Y:S05]  /*e400*/  LDL.LU R155, [R1+0x38] ;  /* 0x00003800019b7983 */ /* 0x000eea0000300800 */
[----:B------:R-:W-:Y:S01]  /*e410*/  MUFU.EX2 R248, R97 ;  /* 0x0000006100f87308 */ /* 0x000fe20000000800 */
[----:B---3--:R-:W-:Y:S02]  /*e420*/  FFMA.FTZ R96, R155, UR4, -R102 ;  /* 0x000000049b607c23 */ /* 0x008fe40008010866 */
[----:B------:R-:W3:Y:S07]  /*e430*/  LDL.LU R155, [R1+0x4c] ;  /* 0x00004c00019b7983 */ /* 0x000eee0000300800 */
[----:B------:R4:W2:Y:S02]  /*e440*/  MUFU.EX2 R251, R96 ;  /* 0x0000006000fb7308 */ /* 0x0008a40000000800 */
[----:B----4-:R-:W4:Y:S01]  /*e450*/  LDSM.16.MT88.4 R96, [R104+0x9000] ;  /* 0x009000006860783b */ /* 0x010f220000004200 */
[----:B--2---:R-:W-:Y:S01]  /*e460*/  F2FP.BF16.F32.PACK_AB R82, R251, R248 ;  /* 0x000000f8fb52723e */ /* 0x004fe200000010ff */
[--C-:B---3--:R-:W-:Y:S06]  /*e470*/  FFMA.FTZ R89, R155, UR4, -R108.reuse ;  /* 0x000000049b597c23 */ /* 0x108fec000801086c */
[----:B------:R-:W2:Y:S01]  /*e480*/  LDL.LU R155, [R1+0x48] ;  /* 0x00004800019b7983 */ /* 0x000ea20000300800 */
[----:B------:R-:W-:Y:S01]  /*e490*/  MUFU.EX2 R234, R89 ;  /* 0x0000005900ea7308 */ /* 0x000fe20000000800 */
[----:B--2---:R-:W-:Y:S02]  /*e4a0*/  FFMA.FTZ R88, R155, UR4, -R108 ;  /* 0x000000049b587c23 */ /* 0x004fe4000801086c */
[----:B------:R-:W2:Y:S07]  /*e4b0*/  LDL.LU R155, [R1+0x58] ;  /* 0x00005800019b7983 */ /* 0x000eae0000300800 */
[----:B------:R-:W3:Y:S02]  /*e4c0*/  MUFU.EX2 R249, R88 ;  /* 0x0000005800f97308 */ /* 0x000ee40000000800 */
[----:B---3--:R-:W-:Y:S07]  /*e4d0*/  F2FP.BF16.F32.PACK_AB R83, R249, R234 ;  /* 0x000000eaf953723e */ /* 0x008fee00000010ff */
[-C--:B-1----:R-:W-:Y:S03]  /*e4e0*/  HMMA.16816.F32.BF16 R4, R80, R92.reuse, R4 ;  /* 0x0000005c5004723c */ /* 0x082fe60000041804 */
[--C-:B--2---:R-:W-:Y:S02]  /*e4f0*/  FFMA.FTZ R89, R155, UR4, -R101.reuse ;  /* 0x000000049b597c23 */ /* 0x104fe40008010865 */
[----:B------:R-:W2:Y:S02]  /*e500*/  LDL.LU R155, [R1+0x5c] ;  /* 0x00005c00019b7983 */ /* 0x000ea40000300800 */
[----:B------:R1:W-:Y:S02]  /*e510*/  MUFU.EX2 R180, R89 ;  /* 0x0000005900b47308 */ /* 0x0003e40000000800 */
[----:B-1----:R-:W1:Y:S01]  /*e520*/  LDSM.16.MT88.4 R88, [R79+0x1000] ;  /* 0x001000004f58783b */ /* 0x002e620000004200 */
[--C-:B--2---:R-:W-:Y:S07]  /*e530*/  FFMA.FTZ R84, R155, UR4, -R101.reuse ;  /* 0x000000049b547c23 */ /* 0x104fee0008010865 */
[----:B------:R-:W2:Y:S01]  /*e540*/  LDL.LU R155, [R1+0x90] ;  /* 0x00009000019b7983 */ /* 0x000ea20000300800 */
[----:B------:R3:W4:Y:S02]  /*e550*/  MUFU.EX2 R229, R84 ;  /* 0x0000005400e57308 */ /* 0x0007240000000800 */
[----:B---3--:R-:W-:Y:S02]  /*e560*/  F2FP.BF16.F32.PACK_AB R84, R196, R193 ;  /* 0x000000c1c454723e */ /* 0x008fe400000010ff */
[----:B----4-:R-:W-:Y:S07]  /*e570*/  F2FP.BF16.F32.PACK_AB R87, R229, R180 ;  /* 0x000000b4e557723e */ /* 0x010fee00000010ff */
[C---:B------:R-:W-:Y:S08]  /*e580*/  HMMA.16816.F32.BF16 R8, R84.reuse, R92, R8 ;  /* 0x0000005c5408723c */ /* 0x040ff00000041808 */
[-C--:B------:R-:W-:Y:S08]  /*e590*/  HMMA.16816.F32.BF16 R12, R84, R94.reuse, R12 ;  /* 0x0000005e540c723c */ /* 0x080ff0000004180c */
[C---:B------:R-:W-:Y:S01]  /*e5a0*/  HMMA.16816.F32.BF16 R16, R80.reuse, R94, R16 ;  /* 0x0000005e5010723c */ /* 0x040fe20000041810 */
[----:B------:R-:W3:Y:S07]  /*e5b0*/  LDSM.16.MT88.4 R92, [R2+0x1000] ;  /* 0x00100000025c783b */ /* 0x000eee0000004200 */
[-C--:B------:R-:W-:Y:S08]  /*e5c0*/  HMMA.16816.F32.BF16 R20, R80, R96.reuse, R20 ;  /* 0x000000605014723c */ /* 0x080ff00000041814 */
[C---:B------:R-:W-:Y:S08]  /*e5d0*/  HMMA.16816.F32.BF16 R24, R84.reuse, R96, R24 ;  /* 0x000000605418723c */ /* 0x040ff00000041818 */
[-C--:B------:R-:W-:Y:S08]  /*e5e0*/  HMMA.16816.F32.BF16 R28, R84, R98.reuse, R28 ;  /* 0x00000062541c723c */ /* 0x080ff0000004181c */
[C---:B------:R-:W-:Y:S08]  /*e5f0*/  HMMA.16816.F32.BF16 R32, R80.reuse, R98, R32 ;  /* 0x000000625020723c */ /* 0x040ff00000041820 */
[-C--:B-1----:R-:W-:Y:S08]  /*e600*/  HMMA.16816.F32.BF16 R36, R80, R88.reuse, R36 ;  /* 0x000000585024723c */ /* 0x082ff00000041824 */
[C---:B------:R-:W-:Y:S08]  /*e610*/  HMMA.16816.F32.BF16 R40, R84.reuse, R88, R40 ;  /* 0x000000585428723c */ /* 0x040ff00000041828 */
[-C--:B------:R-:W-:Y:S08]  /*e620*/  HMMA.16816.F32.BF16 R44, R84, R90.reuse, R44 ;  /* 0x0000005a542c723c */ /* 0x080ff0000004182c */
[C---:B------:R-:W-:Y:S08]  /*e630*/  HMMA.16816.F32.BF16 R48, R80.reuse, R90, R48 ;  /* 0x0000005a5030723c */ /* 0x040ff00000041830 */
[-C--:B---3--:R-:W-:Y:S08]  /*e640*/  HMMA.16816.F32.BF16 R52, R80, R92.reuse, R52 ;  /* 0x0000005c5034723c */ /* 0x088ff00000041834 */
[C---:B------:R-:W-:Y:S08]  /*e650*/  HMMA.16816.F32.BF16 R56, R84.reuse, R92, R56 ;  /* 0x0000005c5438723c */ /* 0x040ff00000041838 */
[-C--:B------:R-:W-:Y:S01]  /*e660*/  HMMA.16816.F32.BF16 R60, R84, R94.reuse, R60 ;  /* 0x0000005e543c723c */ /* 0x080fe2000004183c */
[----:B------:R-:W1:Y:S07]  /*e670*/  LDSM.16.MT88.4 R84, [R78+0x9800] ;  /* 0x009800004e54783b */ /* 0x000e6e0000004200 */
[----:B------:R-:W-:Y:S04]  /*e680*/  HMMA.16816.F32.BF16 R64, R80, R94, R64 ;  /* 0x0000005e5040723c */ /* 0x000fe80000041840 */
[--C-:B--2---:R-:W-:Y:S02]  /*e690*/  FFMA.FTZ R97, R155, UR4, -R100.reuse ;  /* 0x000000049b617c23 */ /* 0x104fe40008010864 */
[----:B------:R-:W2:Y:S02]  /*e6a0*/  LDL.LU R155, [R1+0x94] ;  /* 0x00009400019b7983 */ /* 0x000ea40000300800 */
[--C-:B--2---:R-:W-:Y:S02]  /*e6b0*/  FFMA.FTZ R96, R155, UR4, -R100.reuse ;  /* 0x000000049b607c23 */ /* 0x104fe40008010864 */
[----:B------:R-:W2:Y:S02]  /*e6c0*/  LDL.LU R155, [R1+0x8c] ;  /* 0x00008c00019b7983 */ /* 0x000ea40000300800 */
[--C-:B--2---:R-:W-:Y:S02]  /*e6d0*/  FFMA.FTZ R91, R155, UR4, -R100.reuse ;  /* 0x000000049b5b7c23 */ /* 0x104fe40008010864 */
[----:B------:R-:W2:Y:S02]  /*e6e0*/  LDL.LU R155, [R1+0x88] ;  /* 0x00008800019b7983 */ /* 0x000ea40000300800 */
[----:B--2---:R-:W-:Y:S01]  /*e6f0*/  FFMA.FTZ R98, R155, UR4, -R100 ;  /* 0x000000049b627c23 */ /* 0x004fe20008010864 */
[----:B------:R-:W-:Y:S02]  /*e700*/  MOV R155, R154 ;  /* 0x0000009a009b7202 */ /* 0x000fe40000000f00 */
[----:B------:R-:W-:Y:S01]  /*e710*/  MOV R154, R153 ;  /* 0x00000099009a7202 */ /* 0x000fe20000000f00 */
[----:B------:R-:W-:Y:S01]  /*e720*/  MUFU.EX2 R218, R98 ;  /* 0x0000006200da7308 */ /* 0x000fe20000000800 */
[----:B------:R-:W-:Y:S02]  /*e730*/  MOV R153, R152 ;  /* 0x0000009800997202 */ /* 0x000fe40000000f00 */
        /* <DEDUP_REMOVED lines=17> */
[----:B------:R-:W-:Y:S01]  /*e850*/  MOV R149, R139 ;  /* 0x0000008b00957202 */ /* 0x000fe20000000f00 */
[----:B------:R-:W2:Y:S01]  /*e860*/  LDL.LU R133, [R1+0x8] ;  /* 0x0000080001857983 */ /* 0x000ea20000300800 */
[----:B------:R-:W-:Y:S01]  /*e870*/  MOV R156, R155 ;  /* 0x0000009b009c7202 */ /* 0x000fe20000000f00 */
[----:B------:R-:W-:Y:S01]  /*e880*/  IMAD.MOV.U32 R155, RZ, RZ, R154 ;  /* 0x000000ffff9b7224 */ /* 0x000fe200078e009a */
        /* <DEDUP_REMOVED lines=9> */
[----:B------:R-:W3:Y:S01]  /*e920*/  LDL.LU R132, [R1+0x4] ;  /* 0x0000040001847983 */ /* 0x000ee20000300800 */
[----:B------:R-:W-:Y:S02]  /*e930*/  MOV R150, R149 ;  /* 0x0000009500967202 */ /* 0x000fe40000000f00 */
[----:B------:R-:W-:Y:S02]  /*e940*/  MOV R149, R139 ;  /* 0x0000008b00957202 */ /* 0x000fe40000000f00 */
[----:B------:R-:W-:Y:S02]  /*e950*/  MOV R139, R140 ;  /* 0x0000008c008b7202 */ /* 0x000fe40000000f00 */
[----:B------:R-:W-:Y:S02]  /*e960*/  MOV R140, R136 ;  /* 0x00000088008c7202 */ /* 0x000fe40000000f00 */
[----:B------:R-:W4:Y:S01]  /*e970*/  LDL.LU R136, [R1] ;  /* 0x0000000001887983 */ /* 0x000f220000300800 */
[----:B------:R-:W-:Y:S02]  /*e980*/  MOV R171, R157 ;  /* 0x0000009d00ab7202 */ /* 0x000fe40000000f00 */
[----:B------:R-:W-:Y:S02]  /*e990*/  MOV R169, R153 ;  /* 0x0000009900a97202 */ /* 0x000fe40000000f00 */
[----:B------:R-:W4:Y:S01]  /*e9a0*/  LDL.LU R153, [R1+0xd0] ;  /* 0x0000d00001997983 */ /* 0x000f220000300800 */
[--C-:B------:R-:W-:Y:S01]  /*e9b0*/  FFMA.FTZ R89, R171, UR4, -R101.reuse ;  /* 0x00000004ab597c23 */ /* 0x100fe20008010865 */
[----:B------:R-:W-:Y:S02]  /*e9c0*/  MOV R170, R156 ;  /* 0x0000009c00aa7202 */ /* 0x000fe40000000f00 */
[----:B------:R-:W4:Y:S01]  /*e9d0*/  LDL.LU R171, [R1+0xb0] ;  /* 0x0000b00001ab7983 */ /* 0x000f220000300800 */
[----:B------:R-:W-:Y:S01]  /*e9e0*/  MOV R168, R152 ;  /* 0x0000009800a87202 */ /* 0x000fe20000000f00 */
[--C-:B------:R-:W-:Y:S01]  /*e9f0*/  FFMA.FTZ R152, R224, UR4, -R100.reuse ;  /* 0x00000004e0987c23 */ /* 0x100fe20008010864 */
[----:B------:R-:W-:Y:S01]  /*ea00*/  MOV R159, R151 ;  /* 0x00000097009f7202 */ /* 0x000fe20000000f00 */
[--C-:B------:R-:W-:Y:S01]  /*ea10*/  FFMA.FTZ R151, R226, UR4, -R100.reuse ;  /* 0x00000004e2977c23 */ /* 0x100fe20008010864 */
[----:B------:R-:W-:Y:S01]  /*ea20*/  MOV R158, R150 ;  /* 0x00000096009e7202 */ /* 0x000fe20000000f00 */
[--C-:B------:R-:W-:Y:S01]  /*ea30*/  FFMA.FTZ R150, R225, UR4, -R100.reuse ;  /* 0x00000004e1967c23 */ /* 0x100fe20008010864 */
[----:B------:R-:W-:Y:S02]  /*ea40*/  MOV R156, R155 ;  /* 0x0000009b009c7202 */ /* 0x000fe40000000f00 */
[----:B------:R-:W-:Y:S01]  /*ea50*/  MOV R155, R149 ;  /* 0x00000095009b7202 */ /* 0x000fe20000000f00 */
[--C-:B------:R-:W-:Y:S01]  /*ea60*/  FFMA.FTZ R149, R227, UR4, -R100.reuse ;  /* 0x00000004e3957c23 */ /* 0x100fe20008010864 */
[----:B------:R-:W-:Y:S02]  /*ea70*/  MOV R157, R154 ;  /* 0x0000009a009d7202 */ /* 0x000fe40000000f00 */
[----:B------:R-:W-:Y:S02]  /*ea80*/  MOV R154, R139 ;  /* 0x0000008b009a7202 */ /* 0x000fe40000000f00 */
[----:B------:R-:W-:Y:S02]  /*ea90*/  MOV R139, R140 ;  /* 0x0000008c008b7202 */ /* 0x000fe40000000f00 */
[----:B------:R-:W-:Y:S01]  /*eaa0*/  MOV R140, R134 ;  /* 0x00000086008c7202 */ /* 0x000fe20000000f00 */
[----:B------:R-:W-:Y:S01]  /*eab0*/  FFMA.FTZ R134, R252, UR4, -R100 ;  /* 0x00000004fc867c23 */ /* 0x000fe20008010864 */
[----:B------:R-:W-:Y:S01]  /*eac0*/  MOV R225, R211 ;  /* 0x000000d300e17202 */ /* 0x000fe20000000f00 */
[--C-:B------:R-:W-:Y:S02]  /*ead0*/  FFMA.FTZ R139, R139, UR4, -R108.reuse ;  /* 0x000000048b8b7c23 */ /* 0x100fe4000801086c */
[----:B------:R-:W-:Y:S01]  /*eae0*/  FFMA.FTZ R140, R140, UR4, -R108 ;  /* 0x000000048c8c7c23 */ /* 0x000fe2000801086c */
[--C-:B--2---:R-:W-:Y:S01]  /*eaf0*/  FFMA.FTZ R133, R133, UR4, -R100.reuse ;  /* 0x0000000485857c23 */ /* 0x104fe20008010864 */
[--C-:B---3--:R-:W-:Y:S01]  /*eb00*/  FFMA.FTZ R132, R132, UR4, -R100.reuse ;  /* 0x0000000484847c23 */ /* 0x108fe20008010864 */
[----:B----4-:R-:W-:Y:S01]  /*eb10*/  FFMA.FTZ R136, R136, UR4, -R100 ;  /* 0x0000000488887c23 */ /* 0x010fe20008010864 */
[--C-:B------:R-:W-:Y:S02]  /*eb20*/  FFMA.FTZ R88, R171, UR4, -R101.reuse ;  /* 0x00000004ab587c23 */ /* 0x100fe40008010865 */
[----:B------:R-:W2:Y:S02]  /*eb30*/  LDL.LU R171, [R1+0xa4] ;  /* 0x0000a40001ab7983 */ /* 0x000ea40000300800 */
[--C-:B--2---:R-:W-:Y:S02]  /*eb40*/  FFMA.FTZ R90, R171, UR4, -R101.reuse ;  /* 0x00000004ab5a7c23 */ /* 0x104fe40008010865 */
[----:B------:R-:W2:Y:S02]  /*eb50*/  LDL.LU R171, [R1+0xa0] ;  /* 0x0000a00001ab7983 */ /* 0x000ea40000300800 */
[--C-:B--2---:R-:W-:Y:S01]  /*eb60*/  FFMA.FTZ R92, R171, UR4, -R101.reuse ;  /* 0x00000004ab5c7c23 */ /* 0x104fe20008010865 */
[----:B------:R-:W-:Y:S02]  /*eb70*/  MOV R171, R170 ;  /* 0x000000aa00ab7202 */ /* 0x000fe40000000f00 */
[----:B------:R-:W-:Y:S02]  /*eb80*/  MOV R170, R169 ;  /* 0x000000a900aa7202 */ /* 0x000fe40000000f00 */
[----:B------:R-:W-:Y:S01]  /*eb90*/  MOV R169, R168 ;  /* 0x000000a800a97202 */ /* 0x000fe20000000f00 */
[----:B------:R-:W-:Y:S01]  /*eba0*/  FFMA.FTZ R120, R171, UR4, -R101 ;  /* 0x00000004ab787c23 */ /* 0x000fe20008010865 */
        /* <DEDUP_REMOVED lines=20> */
[----:B------:R-:W-:Y:S01]  /*ecf0*/  IMAD.MOV.U32 R147, RZ, RZ, R145 ;  /* 0x000000ffff937224 */ /* 0x000fe200078e0091 */
[----:B------:R-:W-:Y:S02]  /*ed00*/  MOV R141, R217 ;  /* 0x000000d9008d7202 */ /* 0x000fe40000000f00 */
[----:B------:R-:W-:Y:S02]  /*ed10*/  MOV R145, R144 ;  /* 0x0000009000917202 */ /* 0x000fe40000000f00 */
        /* <DEDUP_REMOVED lines=8> */
[----:B------:R-:W-:Y:S01]  /*eda0*/  MOV R173, R168 ;  /* 0x000000a800ad7202 */ /* 0x000fe20000000f00 */
[--C-:B------:R-:W-:Y:S01]  /*edb0*/  FFMA.FTZ R168, R72, UR4, -R101.reuse ;  /* 0x0000000448a87c23 */ /* 0x100fe20008010865 */
[----:B------:R-:W-:Y:S01]  /*edc0*/  MOV R175, R158 ;  /* 0x0000009e00af7202 */ /* 0x000fe20000000f00 */
[----:B------:R-:W-:Y:S01]  /*edd0*/  FFMA.FTZ R72, R177, UR4, -R108 ;  /* 0x00000004b1487c23 */ /* 0x000fe2000801086c */
[----:B------:R-:W-:Y:S01]  /*ede0*/  MOV R143, R142 ;  /* 0x0000008e008f7202 */ /* 0x000fe20000000f00 */
[--C-:B------:R-:W-:Y:S01]  /*edf0*/  FFMA.FTZ R158, R73, UR4, -R101.reuse ;  /* 0x00000004499e7c23 */ /* 0x100fe20008010865 */
[----:B------:R-:W-:Y:S01]  /*ee00*/  MOV R174, R159 ;  /* 0x0000009f00ae7202 */ /* 0x000fe20000000f00 */
[--C-:B------:R-:W-:Y:S01]  /*ee10*/  FFMA.FTZ R159, R74, UR4, -R101.reuse ;  /* 0x000000044a9f7c23 */ /* 0x100fe20008010865 */
[----:B------:R-:W-:Y:S01]  /*ee20*/  MOV R142, R141 ;  /* 0x0000008d008e7202 */ /* 0x000fe20000000f00 */
[----:B------:R-:W-:Y:S01]  /*ee30*/  FFMA.FTZ R143, R143, UR4, -R102 ;  /* 0x000000048f8f7c23 */ /* 0x000fe20008010866 */
[----:B------:R-:W-:Y:S02]  /*ee40*/  MOV R141, R220 ;  /* 0x000000dc008d7202 */ /* 0x000fe40000000f00 */
[----:B------:R-:W-:Y:S01]  /*ee50*/  MOV R172, R169 ;  /* 0x000000a900ac7202 */ /* 0x000fe20000000f00 */
[----:B------:R2:W-:Y:S01]  /*ee60*/  MUFU.EX2 R220, R88 ;  /* 0x0000005800dc7308 */ /* 0x0005e20000000800 */
[----:B------:R-:W-:Y:S01]  /*ee70*/  MOV R177, R176 ;  /* 0x000000b000b17202 */ /* 0x000fe20000000f00 */
[--C-:B------:R-:W-:Y:S01]  /*ee80*/  FFMA.FTZ R169, R71, UR4, -R101.reuse ;  /* 0x0000000447a97c23 */ /* 0x100fe20008010865 */
[----:B------:R-:W-:Y:S01]  /*ee90*/  MOV R176, R175 ;  /* 0x000000af00b07202 */ /* 0x000fe20000000f00 */
[----:B------:R-:W-:Y:S01]  /*eea0*/  FFMA.FTZ R141, R141, UR4, -R108 ;  /* 0x000000048d8d7c23 */ /* 0x000fe2000801086c */
[----:B------:R-:W-:Y:S01]  /*eeb0*/  MOV R175, R174 ;  /* 0x000000ae00af7202 */ /* 0x000fe20000000f00 */
[--C-:B------:R-:W-:Y:S01]  /*eec0*/  FFMA.FTZ R142, R142, UR4, -R102.reuse ;  /* 0x000000048e8e7c23 */ /* 0x100fe20008010866 */
[----:B------:R-:W-:Y:S02]  /*eed0*/  MOV R174, R173 ;  /* 0x000000ad00ae7202 */ /* 0x000fe40000000f00 */
[----:B------:R-:W-:Y:S02]  /*eee0*/  MOV R173, R172 ;  /* 0x000000ac00ad7202 */ /* 0x000fe40000000f00 */
[----:B------:R-:W-:Y:S02]  /*eef0*/  MOV R172, R171 ;  /* 0x000000ab00ac7202 */ /* 0x000fe40000000f00 */
[----:B------:R-:W-:Y:S01]  /*ef00*/  MOV R179, R147 ;  /* 0x0000009300b37202 */ /* 0x000fe20000000f00 */
[--C-:B------:R-:W-:Y:S01]  /*ef10*/  FFMA.FTZ R147, R230, UR4, -R101.reuse ;  /* 0x00000004e6937c23 */ /* 0x100fe20008010865 */
[----:B------:R-:W-:Y:S02]  /*ef20*/  MOV R171, R170 ;  /* 0x000000aa00ab7202 */ /* 0x000fe40000000f00 */
[----:B------:R-:W-:Y:S01]  /*ef30*/  MOV R184, R153 ;  /* 0x0000009900b87202 */ /* 0x000fe20000000f00 */
[--C-:B------:R-:W-:Y:S01]  /*ef40*/  FFMA.FTZ R153, R110, UR4, -R101.reuse ;  /* 0x000000046e997c23 */ /* 0x100fe20008010865 */
[----:B------:R-:W-:Y:S01]  /*ef50*/  MOV R170, R157 ;  /* 0x0000009d00aa7202 */ /* 0x000fe20000000f00 */
[--C-:B------:R-:W-:Y:S01]  /*ef60*/  FFMA.FTZ R110, R178, UR4, -R102.reuse ;  /* 0x00000004b26e7c23 */ /* 0x100fe20008010866 */
[----:B------:R-:W-:Y:S01]  /*ef70*/  MOV R157, R156 ;  /* 0x0000009c009d7202 */ /* 0x000fe20000000f00 */
[--C-:B--2---:R-:W-:Y:S01]  /*ef80*/  FFMA.FTZ R88, R184, UR4, -R102.reuse ;  /* 0x00000004b8587c23 */ /* 0x104fe20008010866 */
[----:B------:R-:W-:Y:S01]  /*ef90*/  MOV R99, R154 ;  /* 0x0000009a00637202 */ /* 0x000fe20000000f00 */
[--C-:B------:R-:W-:Y:S01]  /*efa0*/  FFMA.FTZ R154, R111, UR4, -R101.reuse ;  /* 0x000000046f9a7c23 */ /* 0x100fe20008010865 */
[----:B------:R-:W-:Y:S01]  /*efb0*/  MOV R156, R146 ;  /* 0x00000092009c7202 */ /* 0x000fe20000000f00 */
[----:B------:R-:W-:Y:S01]  /*efc0*/  FFMA.FTZ R111, R179, UR4, -R102 ;  /* 0x00000004b36f7c23 */ /* 0x000fe20008010866 */
[----:B------:R-:W-:Y:S01]  /*efd0*/  MOV R178, R176 ;  /* 0x000000b000b27202 */ /* 0x000fe20000000f00 */
[----:B------:R-:W-:Y:S01]  /*efe0*/  FFMA.FTZ R71, R99, UR4, -R108 ;  /* 0x0000000463477c23 */ /* 0x000fe2000801086c */
        /* <DEDUP_REMOVED lines=8> */
[----:B------:R2:W-:Y:S01]  /*f070*/  MUFU.EX2 R209, R88 ;  /* 0x0000005800d17308 */ /* 0x0005e20000000800 */
[----:B------:R-:W-:Y:S02]  /*f080*/  MOV R217, R222 ;  /* 0x000000de00d97202 */ /* 0x000fe40000000f00 */
[----:B------:R-:W-:Y:S07]  /*f090*/  MOV R226, R155 ;  /* 0x0000009b00e27202 */ /* 0x000fee0000000f00 */
[----:B------:R3:W-:Y:S01]  /*f0a0*/  MUFU.EX2 R222, R96 ;  /* 0x0000006000de7308 */ /* 0x0007e20000000800 */
[----:B------:R-:W-:Y:S02]  /*f0b0*/  MOV R155, R217 ;  /* 0x000000d9009b7202 */ /* 0x000fe40000000f00 */
[----:B------:R-:W-:Y:S07]  /*f0c0*/  MOV R156, R145 ;  /* 0x00000091009c7202 */ /* 0x000fee0000000f00 */
[----:B------:R4:W-:Y:S01]  /*f0d0*/  MUFU.EX2 R217, R89 ;  /* 0x0000005900d97308 */ /* 0x0009e20000000800 */
[----:B------:R-:W-:Y:S01]  /*f0e0*/  MOV R252, R148 ;  /* 0x0000009400fc7202 */ /* 0x000fe20000000f00 */
[----:B------:R-:W-:Y:S01]  /*f0f0*/  FFMA.FTZ R74, R226, UR4, -R102 ;  /* 0x00000004e24a7c23 */ /* 0x000fe20008010866 */
[----:B------:R-:W-:Y:S01]  /*f100*/  MOV R145, R212 ;  /* 0x000000d400917202 */ /* 0x000fe20000000f00 */
[----:B------:R-:W-:Y:S01]  /*f110*/  FFMA.FTZ R155, R155, UR4, -R108 ;  /* 0x000000049b9b7c23 */ /* 0x000fe2000801086c */
[----:B------:R-:W-:Y:S01]  /*f120*/  MOV R146, R216 ;  /* 0x000000d800927202 */ /* 0x000fe20000000f00 */
[----:B--2---:R-:W2:Y:S01]  /*f130*/  LDL.LU R88, [R1+0xdc] ;  /* 0x0000dc0001587983 */ /* 0x004ea20000300800 */
[--C-:B------:R-:W-:Y:S01]  /*f140*/  FFMA.FTZ R73, R252, UR4, -R102.reuse ;  /* 0x00000004fc497c23 */ /* 0x100fe20008010866 */
[----:B------:R-:W-:Y:S02]  /*f150*/  MOV R177, R175 ;  /* 0x000000af00b17202 */ /* 0x000fe40000000f00 */
[----:B------:R-:W-:Y:S01]  /*f160*/  MUFU.EX2 R216, R90 ;  /* 0x0000005a00d87308 */ /* 0x000fe20000000800 */
[----:B------:R-:W-:Y:S01]  /*f170*/  MOV R175, R173 ;  /* 0x000000ad00af7202 */ /* 0x000fe20000000f00 */
[----:B---3--:R-:W-:Y:S01]  /*f180*/  LDSM.16.MT88.4 R96, [R79+0x1800] ;  /* 0x001800004f60783b */ /* 0x008fe20000004200 */
[----:B------:R-:W-:Y:S01]  /*f190*/  MOV R173, R171 ;  /* 0x000000ab00ad7202 */ /* 0x000fe20000000f00 */
[----:B------:R-:W-:Y:S01]  /*f1a0*/  FFMA.FTZ R148, R232, UR4, -R101 ;  /* 0x00000004e8947c23 */ /* 0x000fe20008010865 */
[----:B----4-:R-:W-:Y:S01]  /*f1b0*/  FFMA.FTZ R89, R213, UR4, -R102 ;  /* 0x00000004d5597c23 */ /* 0x010fe20008010866 */
[----:B------:R-:W-:Y:S02]  /*f1c0*/  MOV R213, R215 ;  /* 0x000000d700d57202 */ /* 0x000fe40000000f00 */
[----:B------:R-:W-:Y:S02]  /*f1d0*/  MOV R171, R157 ;  /* 0x0000009d00ab7202 */ /* 0x000fe40000000f00 */
[----:B------:R-:W-:Y:S01]  /*f1e0*/  MUFU.EX2 R215, R92 ;  /* 0x0000005c00d77308 */ /* 0x000fe20000000800 */
[----:B------:R-:W-:Y:S02]  /*f1f0*/  MOV R212, R213 ;  /* 0x000000d500d47202 */ /* 0x000fe40000000f00 */
[----:B------:R-:W-:Y:S07]  /*f200*/  MOV R157, R146 ;  /* 0x00000092009d7202 */ /* 0x000fee0000000f00 */
[----:B------:R3:W-:Y:S01]  /*f210*/  MUFU.EX2 R213, R73 ;  /* 0x0000004900d57308 */ /* 0x0007e20000000800 */
[----:B------:R-:W-:Y:S01]  /*f220*/  MOV R227, R212 ;  /* 0x000000d400e37202 */ /* 0x000fe20000000f00 */
[----:B------:R-:W-:Y:S01]  /*f230*/  IMAD.MOV.U32 R146, RZ, RZ, R214 ;  /* 0x000000ffff927224 */ /* 0x000fe200078e00d6 */
[----:B------:R-:W-:Y:S07]  /*f240*/  MOV R109, R177 ;  /* 0x000000b1006d7202 */ /* 0x000fee0000000f00 */
[----:B------:R4:W-:Y:S01]  /*f250*/  MUFU.EX2 R212, R72 ;  /* 0x0000004800d47308 */ /* 0x0009e20000000800 */
[----:B------:R-:W-:Y:S02]  /*f260*/  MOV R224, R175 ;  /* 0x000000af00e07202 */ /* 0x000fe40000000f00 */
[----:B------:R-:W-:Y:S07]  /*f270*/  MOV R252, R178 ;  /* 0x000000b200fc7202 */ /* 0x000fee0000000f00 */
[----:B------:R1:W1:Y:S01]  /*f280*/  MUFU.EX2 R214, R74 ;  /* 0x0000004a00d67308 */ /* 0x0002620000000800 */
[--C-:B------:R-:W-:Y:S01]  /*f290*/  FFMA.FTZ R71, R109, UR4, -R108.reuse ;  /* 0x000000046d477c23 */ /* 0x100fe2000801086c */
[----:B------:R-:W-:Y:S01]  /*f2a0*/  MOV R226, R176 ;  /* 0x000000b000e27202 */ /* 0x000fe20000000f00 */
[--C-:B------:R-:W-:Y:S01]  /*f2b0*/  FFMA.FTZ R109, R225, UR4, -R108.reuse ;  /* 0x00000004e16d7c23 */ /* 0x100fe2000801086c */
[----:B------:R-:W-:Y:S01]  /*f2c0*/  MOV R176, R171 ;  /* 0x000000ab00b07202 */ /* 0x000fe20000000f00 */
[--C-:B------:R-:W-:Y:S01]  /*f2d0*/  FFMA.FTZ R124, R252, UR4, -R108.reuse ;  /* 0x00000004fc7c7c23 */ /* 0x100fe2000801086c */
[--C-:B---3--:R-:W-:Y:S01]  /*f2e0*/  FFMA.FTZ R73, R208, UR4, -R108.reuse ;  /* 0x00000004d0497c23 */ /* 0x108fe2000801086c */
[----:B------:R-:W-:Y:S01]  /*f2f0*/  MOV R171, R145 ;  /* 0x0000009100ab7202 */ /* 0x000fe20000000f00 */
[--C-:B------:R-:W-:Y:S01]  /*f300*/  FFMA.FTZ R125, R226, UR4, -R108.reuse ;  /* 0x00000004e27d7c23 */ /* 0x100fe2000801086c */
[----:B------:R-:W-:Y:S01]  /*f310*/  MOV R252, R184 ;  /* 0x000000b800fc7202 */ /* 0x000fe20000000f00 */
[--C-:B----4-:R-:W-:Y:S01]  /*f320*/  FFMA.FTZ R72, R210, UR4, -R108.reuse ;  /* 0x00000004d2487c23 */ /* 0x110fe2000801086c */
[----:B------:R-:W-:Y:S01]  /*f330*/  MOV R184, R171 ;  /* 0x000000ab00b87202 */ /* 0x000fe20000000f00 */
[----:B------:R-:W3:Y:S01]  /*f340*/  MUFU.EX2 R210, R89 ;  /* 0x0000005900d27308 */ /* 0x000ee20000000800 */
[----:B------:R-:W-:Y:S01]  /*f350*/  MOV R171, R201 ;  /* 0x000000c900ab7202 */ /* 0x000fe20000000f00 */
[----:B-1----:R-:W-:Y:S01]  /*f360*/  FFMA.FTZ R74, R207, UR4, -R108 ;  /* 0x00000004cf4a7c23 */ /* 0x002fe2000801086c */
[----:B------:R-:W-:Y:S07]  /*f370*/  MOV R144, R219 ;  /* 0x000000db00907202 */ /* 0x000fee0000000f00 */
[----:B------:R1:W-:Y:S01]  /*f380*/  MUFU.EX2 R208, R72 ;  /* 0x0000004800d07308 */ /* 0x0003e20000000800 */
[----:B------:R-:W-:Y:S01]  /*f390*/  MOV R178, R156 ;  /* 0x0000009c00b27202 */ /* 0x000fe20000000f00 */
[----:B------:R-:W-:Y:S01]  /*f3a0*/  FFMA.FTZ R156, R122, UR4, -R102 ;  /* 0x000000047a9c7c23 */ /* 0x000fe20008010866 */
[--C-:B------:R-:W-:Y:S07]  /*f3b0*/  FFMA.FTZ R122, R227, UR4, -R108.reuse ;  /* 0x00000004e37a7c23 */ /* 0x100fee000801086c */
[----:B------:R-:W4:Y:S01]  /*f3c0*/  MUFU.EX2 R207, R71 ;  /* 0x0000004700cf7308 */ /* 0x000f220000000800 */
[----:B------:R-:W-:Y:S01]  /*f3d0*/  FFMA.FTZ R144, R144, UR4, -R108 ;  /* 0x0000000490907c23 */ /* 0x000fe2000801086c */
[----:B------:R-:W2:Y:S01]  /*f3e0*/  LDSM.16.MT88.4 R92, [R104+0x9800] ;  /* 0x00980000685c783b */ /* 0x000ea20000004200 */
[----:B------:R-:W-:Y:S07]  /*f3f0*/  F2FP.BF16.F32.PACK_AB R80, R213, R214 ;  /* 0x000000d6d550723e */ /* 0x000fee00000010ff */
[----:B------:R-:W4:Y:S01]  /*f400*/  MUFU.EX2 R219, R91 ;  /* 0x0000005b00db7308 */ /* 0x000f220000000800 */
[----:B------:R-:W-:Y:S01]  /*f410*/  F2FP.BF16.F32.PACK_AB R81, R211, R212 ;  /* 0x000000d4d351723e */ /* 0x000fe200000010ff */
[----:B------:R-:W-:Y:S01]  /*f420*/  FFMA.FTZ R145, R247, UR4, -R102 ;  /* 0x00000004f7917c23 */ /* 0x000fe20008010866 */
[----:B---3--:R-:W-:Y:S07]  /*f430*/  F2FP.BF16.F32.PACK_AB R82, R210, R209 ;  /* 0x000000d1d252723e */ /* 0x008fee00000010ff */
[----:B------:R-:W-:Y:S01]  /*f440*/  MUFU.EX2 R201, R117 ;  /* 0x0000007500c97308 */ /* 0x000fe20000000800 */
[----:B------:R-:W-:Y:S01]  /*f450*/  F2FP.BF16.F32.PACK_AB R89, R220, R217 ;  /* 0x000000d9dc59723e */ /* 0x000fe200000010ff */
[--C-:B-1----:R-:W-:Y:S01]  /*f460*/  FFMA.FTZ R72, R224, UR4, -R108.reuse ;  /* 0x00000004e0487c23 */ /* 0x102fe2000801086c */
[----:B------:R-:W-:Y:S01]  /*f470*/  MOV R224, R187 ;  /* 0x000000bb00e07202 */ /* 0x000fe20000000f00 */
[----:B------:R-:W-:Y:S06]  /*f480*/  FFMA.FTZ R108, R204, UR4, -R108 ;  /* 0x00000004cc6c7c23 */ /* 0x000fec000801086c */
[----:B------:R1:W-:Y:S01]  /*f490*/  MUFU.EX2 R187, R114 ;  /* 0x0000007200bb7308 */ /* 0x0003e20000000800 */
[----:B----4-:R-:W-:Y:S02]  /*f4a0*/  F2FP.BF16.F32.PACK_AB R83, R207, R208 ;  /* 0x000000d0cf53723e */ /* 0x010fe400000010ff */
[----:B------:R-:W-:Y:S07]  /*f4b0*/  MOV R226, R189 ;  /* 0x000000bd00e27202 */ /* 0x000fee0000000f00 */
[----:B------:R-:W-:Y:S01]  /*f4c0*/  MUFU.EX2 R204, R118 ;  /* 0x0000007600cc7308 */ /* 0x000fe20000000800 */
[----:B------:R-:W-:Y:S02]  /*f4d0*/  F2FP.BF16.F32.PACK_AB R90, R218, R219 ;  /* 0x000000dbda5a723e */ /* 0x000fe400000010ff */
[----:B------:R-:W-:Y:S01]  /*f4e0*/  F2FP.BF16.F32.PACK_AB R91, R215, R216 ;  /* 0x000000d8d75b723e */ /* 0x000fe200000010ff */
[-C--:B------:R-:W-:Y:S06]  /*f4f0*/  HMMA.16816.F32.BF16 R4, R80, R84.reuse, R4 ;  /* 0x000000545004723c */ /* 0x080fec0000041804 */
[----:B------:R-:W-:Y:S01]  /*f500*/  MUFU.EX2 R108, R108 ;  /* 0x0000006c006c7308 */ /* 0x000fe20000000800 */
[----:B------:R-:W-:Y:S01]  /*f510*/  MOV R177, R157 ;  /* 0x0000009d00b17202 */ /* 0x000fe20000000f00 */
[--C-:B------:R-:W-:Y:S01]  /*f520*/  FFMA.FTZ R157, R103, UR4, -R102.reuse ;  /* 0x00000004679d7c23 */ /* 0x100fe20008010866 */
[----:B------:R-:W-:Y:S01]  /*f530*/  MOV R175, R146 ;  /* 0x0000009200af7202 */ /* 0x000fe20000000f00 */
[----:B------:R-:W-:Y:S01]  /*f540*/  FFMA.FTZ R146, R246, UR4, -R102 ;  /* 0x00000004f6927c23 */ /* 0x000fe20008010866 */
[----:B-1----:R-:W-:Y:S01]  /*f550*/  MOV R114, R171 ;  /* 0x000000ab00727202 */ /* 0x002fe20000000f00 */
[----:B------:R-:W1:Y:S01]  /*f560*/  LDSM.16.MT88.4 R100, [R2+0x1800] ;  /* 0x001800000264783b */ /* 0x000e620000004200 */
[----:B------:R-:W-:Y:S03]  /*f570*/  MOV R230, R185 ;  /* 0x000000b900e67202 */ /* 0x000fe60000000f00 */
[----:B------:R3:W-:Y:S01]  /*f580*/  MUFU.EX2 R189, R115 ;  /* 0x0000007300bd7308 */ /* 0x0007e20000000800 */
[----:B------:R-:W-:Y:S02]  /*f590*/  MOV R117, R252 ;  /* 0x000000fc00757202 */ /* 0x000fe40000000f00 */
[----:B------:R-:W-:Y:S07]  /*f5a0*/  MOV R252, R188 ;  /* 0x000000bc00fc7202 */ /* 0x000fee0000000f00 */
        /* <DEDUP_REMOVED lines=8> */
[----:B---3--:R-:W-:Y:S07]  /*f630*/  MOV R115, R170 ;  /* 0x000000aa00737202 */ /* 0x008fee0000000f00 */
[----:B------:R3:W2:Y:S01]  /*f640*/  MUFU.EX2 R203, R116 ;  /* 0x0000007400cb7308 */ /* 0x0006a20000000800 */
[----:B----4-:R-:W-:Y:S09]  /*f650*/  MOV R111, R202 ;  /* 0x000000ca006f7202 */ /* 0x010ff20000000f00 */
[----:B------:R-:W-:Y:S01]  /*f660*/  MUFU.EX2 R170, R119 ;  /* 0x0000007700aa7308 */ /* 0x000fe20000000800 */
[----:B-1----:R-:W-:Y:S09]  /*f670*/  MOV R110, R173 ;  /* 0x000000ad006e7202 */ /* 0x002ff20000000f00 */
[----:B------:R-:W-:Y:S01]  /*f680*/  MUFU.EX2 R119, R148 ;  /* 0x0000009400777308 */ /* 0x000fe20000000800 */
[----:B------:R-:W-:Y:S09]  /*f690*/  MOV R73, R172 ;  /* 0x000000ac00497202 */ /* 0x000ff20000000f00 */
[----:B------:R-:W-:Y:S01]  /*f6a0*/  MUFU.EX2 R190, R72 ;  /* 0x0000004800be7308 */ /* 0x000fe20000000800 */
[----:B---3--:R-:W-:Y:S09]  /*f6b0*/  MOV R116, R175 ;  /* 0x000000af00747202 */ /* 0x008ff20000000f00 */
[----:B------:R-:W1:Y:S10]  /*f6c0*/  MUFU.EX2 R175, R121 ;  /* 0x0000007900af7308 */ /* 0x000e740000000800 */
[----:B------:R-:W-:Y:S10]  /*f6d0*/  MUFU.EX2 R121, R150 ;  /* 0x0000009600797308 */ /* 0x000ff40000000800 */
        /* <DEDUP_REMOVED lines=12> */
[----:B------:R-:W-:Y:S01]  /*f7a0*/  MUFU.EX2 R113, R144 ;  /* 0x0000009000717308 */ /* 0x000fe20000000800 */
[----:B--2---:R-:W-:Y:S01]  /*f7b0*/  FFMA.FTZ R71, R69, R88, R200 ;  /* 0x0000005845477223 */ /* 0x004fe200000100c8 */
[----:B------:R-:W-:Y:S01]  /*f7c0*/  F2FP.BF16.F32.PACK_AB R88, R222, R221 ;  /* 0x000000ddde58723e */ /* 0x000fe200000010ff */
[----:B------:R-:W2:Y:S07]  /*f7d0*/  LDL.LU R69, [R1+0xe4] ;  /* 0x0000e40001457983 */ /* 0x000eae0000300800 */
[----:B------:R-:W3:Y:S01]  /*f7e0*/  MUFU.EX2 R200, R112 ;  /* 0x0000007000c87308 */ /* 0x000ee20000000800 */
[----:B------:R-:W-:Y:S01]  /*f7f0*/  FADD.FTZ R71, R114, R71 ;  /* 0x0000004772477221 */ /* 0x000fe20000010000 */
[----:B------:R-:W-:Y:S01]  /*f800*/  MOV R114, R178 ;  /* 0x000000b200727202 */ /* 0x000fe20000000f00 */
[----:B------:R-:W4:Y:S07]  /*f810*/  LDL.LU R171, [R1+0xe0] ;  /* 0x0000e00001ab7983 */ /* 0x000f2e0000300800 */
[----:B------:R-:W-:Y:S01]  /*f820*/  MUFU.EX2 R178, R136 ;  /* 0x0000008800b27308 */ /* 0x000fe20000000800 */
[C---:B------:R-:W-:Y:S01]  /*f830*/  HMMA.16816.F32.BF16 R8, R88.reuse, R84, R8 ;  /* 0x000000545808723c */ /* 0x040fe20000041808 */
[----:B------:R-:W4:Y:S08]  /*f840*/  LDL.LU R118, [R1+0xe8] ;  /* 0x0000e80001767983 */ /* 0x000f300000300800 */
[----:B------:R-:W-:Y:S01]  /*f850*/  MUFU.EX2 R112, R143 ;  /* 0x0000008f00707308 */ /* 0x000fe20000000800 */
[-C--:B------:R-:W-:Y:S08]  /*f860*/  HMMA.16816.F32.BF16 R12, R88, R86.reuse, R12 ;  /* 0x00000056580c723c */ /* 0x080ff0000004180c */
[C---:B------:R-:W-:Y:S01]  /*f870*/  HMMA.16816.F32.BF16 R16, R80.reuse, R86, R16 ;  /* 0x000000565010723c */ /* 0x040fe20000041810 */
[----:B------:R-:W3:Y:S07]  /*f880*/  LDSM.16.MT88.4 R84, [R78+0xa000] ;  /* 0x00a000004e54783b */ /* 0x000eee0000004200 */
[-C--:B------:R-:W-:Y:S08]  /*f890*/  HMMA.16816.F32.BF16 R20, R80, R92.reuse, R20 ;  /* 0x0000005c5014723c */ /* 0x080ff00000041814 */
[C---:B------:R-:W-:Y:S08]  /*f8a0*/  HMMA.16816.F32.BF16 R24, R88.reuse, R92, R24 ;  /* 0x0000005c5818723c */ /* 0x040ff00000041818 */
[-C--:B------:R-:W-:Y:S08]  /*f8b0*/  HMMA.16816.F32.BF16 R28, R88, R94.reuse, R28 ;  /* 0x0000005e581c723c */ /* 0x080ff0000004181c */
[C---:B------:R-:W-:Y:S01]  /*f8c0*/  HMMA.16816.F32.BF16 R32, R80.reuse, R94, R32 ;  /* 0x0000005e5020723c */ /* 0x040fe20000041820 */
[----:B------:R-:W4:Y:S07]  /*f8d0*/  LDSM.16.MT88.4 R92, [R104+0xa000] ;  /* 0x00a00000685c783b */ /* 0x000f2e0000004200 */
[-C--:B------:R-:W-:Y:S08]  /*f8e0*/  HMMA.16816.F32.BF16 R36, R80, R96.reuse, R36 ;  /* 0x000000605024723c */ /* 0x080ff00000041824 */
[C---:B------:R-:W-:Y:S08]  /*f8f0*/  HMMA.16816.F32.BF16 R40, R88.reuse, R96, R40 ;  /* 0x000000605828723c */ /* 0x040ff00000041828 */
[-C--:B------:R-:W-:Y:S08]  /*f900*/  HMMA.16816.F32.BF16 R44, R88, R98.reuse, R44 ;  /* 0x00000062582c723c */ /* 0x080ff0000004182c */
[C---:B------:R-:W-:Y:S01]  /*f910*/  HMMA.16816.F32.BF16 R48, R80.reuse, R98, R48 ;  /* 0x000000625030723c */ /* 0x040fe20000041830 */
[----:B------:R-:W4:Y:S07]  /*f920*/  LDSM.16.MT88.4 R96, [R79+0x2000] ;  /* 0x002000004f60783b */ /* 0x000f2e0000004200 */
[-C--:B------:R-:W-:Y:S08]  /*f930*/  HMMA.16816.F32.BF16 R52, R80, R100.reuse, R52 ;  /* 0x000000645034723c */ /* 0x080ff00000041834 */
[C---:B------:R-:W-:Y:S08]  /*f940*/  HMMA.16816.F32.BF16 R56, R88.reuse, R100, R56 ;  /* 0x000000645838723c */ /* 0x040ff00000041838 */
[-C--:B------:R-:W-:Y:S03]  /*f950*/  HMMA.16816.F32.BF16 R60, R88, R102.reuse, R60 ;  /* 0x00000066583c723c */ /* 0x080fe6000004183c */
[----:B------:R-:W-:Y:S02]  /*f960*/  F2FP.BF16.F32.PACK_AB R88, R203, R201 ;  /* 0x000000c9cb58723e */ /* 0x000fe400000010ff */
[----:B------:R-:W-:Y:S02]  /*f970*/  F2FP.BF16.F32.PACK_AB R89, R189, R187 ;  /* 0x000000bbbd59723e */ /* 0x000fe400000010ff */
[----:B-1----:R-:W-:Y:S01]  /*f980*/  F2FP.BF16.F32.PACK_AB R90, R175, R204 ;  /* 0x000000ccaf5a723e */ /* 0x002fe200000010ff */
[----:B------:R-:W-:Y:S01]  /*f990*/  HMMA.16816.F32.BF16 R64, R80, R102, R64 ;  /* 0x000000665040723c */ /* 0x000fe20000041840 */
[----:B------:R-:W1:Y:S03]  /*f9a0*/  LDSM.16.MT88.4 R100, [R2+0x2000] ;  /* 0x002000000264783b */ /* 0x000e660000004200 */
[----:B------:R-:W-:Y:S02]  /*f9b0*/  F2FP.BF16.F32.PACK_AB R80, R188, R185 ;  /* 0x000000b9bc50723e */ /* 0x000fe400000010ff */
[----:B------:R-:W-:Y:S02]  /*f9c0*/  F2FP.BF16.F32.PACK_AB R81, R190, R179 ;  /* 0x000000b3be51723e */ /* 0x000fe400000010ff */
[----:B---3--:R-:W-:Y:S02]  /*f9d0*/  F2FP.BF16.F32.PACK_AB R82, R202, R200 ;  /* 0x000000c8ca52723e */ /* 0x008fe400000010ff */
[----:B------:R-:W-:Y:S07]  /*f9e0*/  F2FP.BF16.F32.PACK_AB R83, R191, R186 ;  /* 0x000000babf53723e */ /* 0x000fee00000010ff */
[-C--:B------:R-:W-:Y:S03]  /*f9f0*/  HMMA.16816.F32.BF16 R4, R80, R84.reuse, R4 ;  /* 0x000000545004723c */ /* 0x080fe60000041804 */
[----:B--2---:R-:W-:Y:S01]  /*fa00*/  FFMA.FTZ R69, R0, R69, R115 ;  /* 0x0000004500457223 */ /* 0x004fe20000010073 */
[----:B------:R-:W-:Y:S02]  /*fa10*/  MOV R115, R177 ;  /* 0x000000b100737202 */ /* 0x000fe40000000f00 */
[----:B------:R-:W-:Y:S01]  /*fa20*/  MUFU.EX2 R177, R131 ;  /* 0x0000008300b17308 */ /* 0x000fe20000000800 */
[----:B----4-:R-:W-:Y:S01]  /*fa30*/  FFMA.FTZ R3, R3, R171, R223 ;  /* 0x000000ab03037223 */ /* 0x010fe200000100df */
[----:B------:R-:W-:Y:S08]  /*fa40*/  FADD.FTZ R69, R110, R69 ;  /* 0x000000456e457221 */ /* 0x000ff00000010000 */
[----:B------:R-:W2:Y:S01]  /*fa50*/  MUFU.EX2 R171, R120 ;  /* 0x0000007800ab7308 */ /* 0x000ea20000000800 */
[----:B------:R-:W-:Y:S01]  /*fa60*/  FFMA.FTZ R68, R68, R118, R111 ;  /* 0x0000007644447223 */ /* 0x000fe2000001006f */
[----:B------:R-:W-:Y:S01]  /*fa70*/  FADD.FTZ R69, R114, R69 ;  /* 0x0000004572457221 */ /* 0x000fe20000010000 */
[----:B------:R-:W-:Y:S07]  /*fa80*/  MOV R111, R174 ;  /* 0x000000ae006f7202 */ /* 0x000fee0000000f00 */
[----:B------:R-:W-:Y:S01]  /*fa90*/  MUFU.EX2 R120, R151 ;  /* 0x0000009700787308 */ /* 0x000fe20000000800 */
[----:B------:R-:W-:Y:S01]  /*faa0*/  FADD.FTZ R0, R116, R68 ;  /* 0x0000004474007221 */ /* 0x000fe20000010000 */
[----:B------:R-:W-:Y:S01]  /*fab0*/  FADD.FTZ R68, R73, R3 ;  /* 0x0000000349447221 */ /* 0x000fe20000010000 */
[----:B------:R-:W-:Y:S01]  /*fac0*/  FADD.FTZ R69, R247, R69 ;  /* 0x00000045f7457221 */ /* 0x000fe20000010000 */
[----:B------:R-:W-:Y:S06]  /*fad0*/  MOV R116, R184 ;  /* 0x000000b800747202 */ /* 0x000fec0000000f00 */
[----:B------:R-:W-:Y:S01]  /*fae0*/  MUFU.EX2 R174, R132 ;  /* 0x0000008400ae7308 */ /* 0x000fe20000000800 */
[----:B------:R-:W-:Y:S01]  /*faf0*/  MOV R118, R176 ;  /* 0x000000b000767202 */ /* 0x000fe20000000f00 */
[----:B------:R-:W-:Y:S01]  /*fb00*/  FADD.FTZ R69, R165, R69 ;  /* 0x00000045a5457221 */ /* 0x000fe20000010000 */
[----:B------:R-:W-:Y:S07]  /*fb10*/  FADD.FTZ R3, R111, R71 ;  /* 0x000000476f037221 */ /* 0x000fee0000010000 */
[----:B------:R-:W-:Y:S01]  /*fb20*/  MUFU.EX2 R184, R134 ;  /* 0x0000008600b87308 */ /* 0x000fe20000000800 */
[----:B--2---:R-:W-:Y:S01]  /*fb30*/  F2FP.BF16.F32.PACK_AB R91, R171, R170 ;  /* 0x000000aaab5b723e */ /* 0x004fe200000010ff */
[----:B------:R-:W-:Y:S01]  /*fb40*/  FADD.FTZ R71, R115, R68 ;  /* 0x0000004473477221 */ /* 0x000fe20000010000 */
[----:B------:R-:W-:Y:S07]  /*fb50*/  FADD.FTZ R68, R116, R3 ;  /* 0x0000000374447221 */ /* 0x000fee0000010000 */
[----:B------:R-:W-:Y:S01]  /*fb60*/  MUFU.EX2 R115, R140 ;  /* 0x0000008c00737308 */ /* 0x000fe20000000800 */
[----:B------:R-:W-:Y:S01]  /*fb70*/  FADD.FTZ R72, R194, R69 ;  /* 0x00000045c2487221 */ /* 0x000fe20000010000 */
[----:B------:R-:W-:Y:S01]  /*fb80*/  FADD.FTZ R0, R118, R0 ;  /* 0x0000000076007221 */ /* 0x000fe20000010000 */
[----:B------:R-:W-:Y:S01]  /*fb90*/  FADD.FTZ R68, R230, R68 ;  /* 0x00000044e6447221 */ /* 0x000fe20000010000 */
[C---:B------:R-:W-:Y:S06]  /*fba0*/  HMMA.16816.F32.BF16 R8, R88.reuse, R84, R8 ;  /* 0x000000545808723c */ /* 0x040fec0000041808 */
[----:B------:R-:W-:Y:S01]  /*fbb0*/  MUFU.EX2 R116, R139 ;  /* 0x0000008b00747308 */ /* 0x000fe20000000800 */
[----:B------:R-:W-:Y:S09]  /*fbc0*/  FADD.FTZ R68, R232, R68 ;  /* 0x00000044e8447221 */ /* 0x000ff20000010000 */
[----:B------:R-:W-:Y:S01]  /*fbd0*/  MUFU.EX2 R134, R129 ;  /* 0x0000008100867308 */ /* 0x000fe20000000800 */
[----:B------:R-:W-:Y:S01]  /*fbe0*/  FADD.FTZ R3, R117, R0 ;  /* 0x0000000075037221 */ /* 0x000fe20000010000 */
[----:B------:R-:W-:Y:S01]  /*fbf0*/  FADD.FTZ R0, R246, R71 ;  /* 0x00000047f6007221 */ /* 0x000fe20000010000 */
[-C--:B------:R-:W-:Y:S07]  /*fc00*/  HMMA.16816.F32.BF16 R12, R88, R86.reuse, R12 ;  /* 0x00000056580c723c */ /* 0x080fee000004180c */
[----:B------:R-:W-:Y:S01]  /*fc10*/  MUFU.EX2 R129, R124 ;  /* 0x0000007c00817308 */ /* 0x000fe20000000800 */
[----:B------:R-:W-:Y:S01]  /*fc20*/  FADD.FTZ R0, R233, R0 ;  /* 0x00000000e9007221 */ /* 0x000fe20000010000 */
[----:B------:R-:W-:Y:S08]  /*fc30*/  FADD.FTZ R71, R224, R68 ;  /* 0x00000044e0477221 */ /* 0x000ff00000010000 */
[----:B------:R2:W-:Y:S01]  /*fc40*/  MUFU.EX2 R124, R149 ;  /* 0x00000095007c7308 */ /* 0x0005e20000000800 */
[----:B------:R-:W-:Y:S01]  /*fc50*/  FADD.FTZ R3, R235, R3 ;  /* 0x00000003eb037221 */ /* 0x000fe20000010000 */
[----:B------:R-:W-:Y:S01]  /*fc60*/  FADD.FTZ R73, R166, R0 ;  /* 0x00000000a6497221 */ /* 0x000fe20000010000 */
[C---:B------:R-:W-:Y:S01]  /*fc70*/  HMMA.16816.F32.BF16 R16, R80.reuse, R86, R16 ;  /* 0x000000565010723c */ /* 0x040fe20000041810 */
[----:B------:R-:W3:Y:S06]  /*fc80*/  LDSM.16.MT88.4 R84, [R78+0xa800] ;  /* 0x00a800004e54783b */ /* 0x000eec0000004200 */
[----:B------:R-:W-:Y:S01]  /*fc90*/  MUFU.EX2 R131, R127 ;  /* 0x0000007f00837308 */ /* 0x000fe20000000800 */
[----:B------:R-:W-:Y:S01]  /*fca0*/  FADD.FTZ R3, R245, R3 ;  /* 0x00000003f5037221 */ /* 0x000fe20000010000 */
[----:B------:R-:W-:Y:S08]  /*fcb0*/  FADD.FTZ R69, R225, R73 ;  /* 0x00000049e1457221 */ /* 0x000ff00000010000 */
[----:B------:R-:W-:Y:S01]  /*fcc0*/  MUFU.EX2 R176, R126 ;  /* 0x0000007e00b07308 */ /* 0x000fe20000000800 */
[----:B------:R-:W-:Y:S01]  /*fcd0*/  FADD.FTZ R68, R227, R72 ;  /* 0x00000048e3447221 */ /* 0x000fe20000010000 */
[-C--:B------:R-:W-:Y:S08]  /*fce0*/  HMMA.16816.F32.BF16 R20, R80, R92.reuse, R20 ;  /* 0x0000005c5014723c */ /* 0x080ff00000041814 */
[----:B------:R-:W-:Y:S01]  /*fcf0*/  MUFU.EX2 R72, R169 ;  /* 0x000000a900487308 */ /* 0x000fe20000000800 */
[----:B--2---:R-:W-:Y:S01]  /*fd00*/  LDSM.16.MT88.4 R148, [R78+0xb800] ;  /* 0x00b800004e94783b */ /* 0x004fe20000004200 */
[----:B------:R-:W-:Y:S01]  /*fd10*/  FADD.FTZ R0, R164, R3 ;  /* 0x00000003a4007221 */ /* 0x000fe20000010000 */
[----:B------:R-:W-:Y:S01]  /*fd20*/  FADD.FTZ R3, R198, R71 ;  /* 0x00000047c6037221 */ /* 0x000fe20000010000 */
[----:B------:R-:W-:Y:S01]  /*fd30*/  FADD.FTZ R71, R226, R69 ;  /* 0x00000045e2477221 */ /* 0x000fe20000010000 */
[----:B------:R-:W-:Y:S01]  /*fd40*/  FADD.FTZ R69, R252, R68 ;  /* 0x00000044fc457221 */ /* 0x000fe20000010000 */
[C---:B------:R-:W-:Y:S04]  /*fd50*/  HMMA.16816.F32.BF16 R24, R88.reuse, R92, R24 ;  /* 0x0000005c5818723c */ /* 0x040fe80000041818 */
[----:B------:R-:W-:Y:S01]  /*fd60*/  MUFU.EX2 R132, R123 ;  /* 0x0000007b00847308 */ /* 0x000fe20000000800 */
[----:B------:R-:W2:Y:S01]  /*fd70*/  LDL.LU R226, [R1+0xd8] ;  /* 0x0000d80001e27983 */ /* 0x000ea20000300800 */
[----:B------:R-:W-:Y:S01]  /*fd80*/  MOV R252, R199 ;  /* 0x000000c700fc7202 */ /* 0x000fe20000000f00 */
[----:B------:R-:W-:Y:S01]  /*fd90*/  FADD.FTZ R69, R181, R69 ;  /* 0x00000045b5457221 */ /* 0x000fe20000010000 */
[----:B------:R-:W-:Y:S01]  /*fda0*/  FADD.FTZ R0, R197, R0 ;  /* 0x00000000c5007221 */ /* 0x000fe20000010000 */
[----:B------:R-:W-:Y:S01]  /*fdb0*/  FADD.FTZ R68, R193, R3 ;  /* 0x00000003c1447221 */ /* 0x000fe20000010000 */
[-C--:B------:R-:W-:Y:S04]  /*fdc0*/  HMMA.16816.F32.BF16 R28, R88, R94.reuse, R28 ;  /* 0x0000005e581c723c */ /* 0x080fe8000004181c */
[----:B------:R-:W-:Y:S01]  /*fdd0*/  MUFU.EX2 R126, R137 ;  /* 0x00000089007e7308 */ /* 0x000fe20000000800 */
[----:B------:R-:W-:Y:S01]  /*fde0*/  FADD.FTZ R3, R167, R0 ;  /* 0x00000000a7037221 */ /* 0x000fe20000010000 */
[----:B------:R-:W-:Y:S01]  /*fdf0*/  FADD.FTZ R0, R182, R71 ;  /* 0x00000047b6007221 */ /* 0x000fe20000010000 */
[----:B------:R-:W-:Y:S07]  /*fe00*/  LDSM.16.MT88.4 R164, [R104+0xb800] ;  /* 0x00b8000068a4783b */ /* 0x000fee0000004200 */
[----:B------:R-:W-:Y:S01]  /*fe10*/  MUFU.EX2 R127, R138 ;  /* 0x0000008a007f7308 */ /* 0x000fe20000000800 */
[----:B------:R-:W-:Y:S01]  /*fe20*/  FADD.FTZ R3, R195, R3 ;  /* 0x00000003c3037221 */ /* 0x000fe20000010000 */
[C---:B------:R-:W-:Y:S08]  /*fe30*/  HMMA.16816.F32.BF16 R32, R80.reuse, R94, R32 ;  /* 0x0000005e5020723c */ /* 0x040ff00000041820 */
[----:B------:R-:W4:Y:S01]  /*fe40*/  MUFU.EX2 R73, R168 ;  /* 0x000000a800497308 */ /* 0x000f220000000800 */
[----:B------:R-:W-:Y:S01]  /*fe50*/  FADD.FTZ R71, R183, R0 ;  /* 0x00000000b7477221 */ /* 0x000fe20000010000 */
[----:B------:R-:W3:Y:S01]  /*fe60*/  LDSM.16.MT88.4 R92, [R104+0xa800] ;  /* 0x00a80000685c783b */ /* 0x000ee20000004200 */
[----:B------:R-:W-:Y:S01]  /*fe70*/  FADD.FTZ R0, R180, R3 ;  /* 0x00000003b4007221 */ /* 0x000fe20000010000 */
[----:B------:R-:W-:Y:S01]  /*fe80*/  FADD.FTZ R68, R196, R68 ;  /* 0x00000044c4447221 */ /* 0x000fe20000010000 */
[-C--:B------:R-:W-:Y:S05]  /*fe90*/  HMMA.16816.F32.BF16 R36, R80, R96.reuse, R36 ;  /* 0x000000605024723c */ /* 0x080fea0000041824 */
[----:B------:R-:W-:Y:S01]  /*fea0*/  MUFU.EX2 R117, R142 ;  /* 0x0000008e00757308 */ /* 0x000fe20000000800 */
[----:B------:R-:W-:Y:S01]  /*feb0*/  FADD.FTZ R68, R250, R68 ;  /* 0x00000044fa447221 */ /* 0x000fe20000010000 */
[----:B------:R-:W-:Y:S01]  /*fec0*/  FADD.FTZ R69, R192, R69 ;  /* 0x00000045c0457221 */ /* 0x000fe20000010000 */
[----:B------:R-:W-:Y:S07]  /*fed0*/  LDSM.16.MT88.4 R180, [R79+0x3800] ;  /* 0x003800004fb4783b */ /* 0x000fee0000004200 */
[----:B------:R-:W-:Y:S01]  /*fee0*/  MUFU.EX2 R114, R141 ;  /* 0x0000008d00727308 */ /* 0x000fe20000000800 */
[----:B------:R-:W-:Y:S01]  /*fef0*/  FADD.FTZ R3, R252, R68 ;  /* 0x00000044fc037221 */ /* 0x000fe20000010000 */
[C---:B------:R-:W-:Y:S08]  /*ff00*/  HMMA.16816.F32.BF16 R40, R88.reuse, R96, R40 ;  /* 0x000000605828723c */ /* 0x040ff00000041828 */
[----:B------:R-:W3:Y:S01]  /*ff10*/  MUFU.EX2 R123, R147 ;  /* 0x00000093007b7308 */ /* 0x000ee20000000800 */
[----:B----4-:R-:W-:Y:S01]  /*ff20*/  F2FP.BF16.F32.PACK_AB R195, R72, R73 ;  /* 0x0000004948c3723e */ /* 0x010fe200000010ff */
[----:B------:R-:W4:Y:S08]  /*ff30*/  LDL.LU R252, [R1+0xd4] ;  /* 0x0000d40001fc7983 */ /* 0x000f300000300800 */
[----:B------:R-:W-:Y:S01]  /*ff40*/  MUFU.EX2 R110, R153 ;  /* 0x00000099006e7308 */ /* 0x000fe20000000800 */
[----:B------:R-:W-:Y:S01]  /*ff50*/  F2FP.BF16.F32.PACK_AB R199, R108, R74 ;  /* 0x0000004a6cc7723e */ /* 0x000fe200000010ff */
[-C--:B------:R-:W-:Y:S08]  /*ff60*/  HMMA.16816.F32.BF16 R44, R88, R98.reuse, R44 ;  /* 0x00000062582c723c */ /* 0x080ff0000004182c */
[----:B------:R-:W-:Y:S01]  /*ff70*/  MUFU.EX2 R111, R154 ;  /* 0x0000009a006f7308 */ /* 0x000fe20000000800 */
[----:B------:R-:W-:Y:S09]  /*ff80*/  FADD.FTZ R0, R229, R0 ;  /* 0x00000000e5007221 */ /* 0x000ff20000010000 */
[----:B------:R-:W3:Y:S01]  /*ff90*/  MUFU.EX2 R118, R145 ;  /* 0x0000009100767308 */ /* 0x000ee20000000800 */
[C---:B------:R-:W-:Y:S01]  /*ffa0*/  HMMA.16816.F32.BF16 R48, R80.reuse, R98, R48 ;  /* 0x000000625030723c */ /* 0x040fe20000041830 */
[----:B------:R-:W3:Y:S07]  /*ffb0*/  LDSM.16.MT88.4 R96, [R79+0x2800] ;  /* 0x002800004f60783b */ /* 0x000eee0000004200 */
[-C--:B-1----:R-:W-:Y:S08]  /*ffc0*/  HMMA.16816.F32.BF16 R52, R80, R100.reuse, R52 ;  /* 0x000000645034723c */ /* 0x082ff00000041834 */
[C---:B------:R-:W-:Y:S08]  /*ffd0*/  HMMA.16816.F32.BF16 R56, R88.reuse, R100, R56 ;  /* 0x000000645838723c */ /* 0x040ff00000041838 */
[-C--:B------:R-:W-:Y:S03]  /*ffe0*/  HMMA.16816.F32.BF16 R60, R88, R102.reuse, R60 ;  /* 0x00000066583c723c */ /* 0x080fe6000004183c */
[----:B------:R-:W-:Y:S02]  /*fff0*/  F2FP.BF16.F32.PACK_AB R88, R174, R173 ;  /* 0x000000adae58723e */ /* 0x000fe400000010ff */
[----:B------:R-:W-:Y:S02]  /*10000*/  F2FP.BF16.F32.PACK_AB R89, R177, R172 ;  /* 0x000000acb159723e */ /* 0x000fe400000010ff */
[----:B------:R-:W-:Y:S01]  /*10010*/  F2FP.BF16.F32.PACK_AB R90, R184, R178 ;  /* 0x000000b2b85a723e */ /* 0x000fe200000010ff */
[----:B------:R-:W-:Y:S01]  /*10020*/  HMMA.16816.F32.BF16 R64, R80, R102, R64 ;  /* 0x000000665040723c */ /* 0x000fe20000041840 */
[----:B------:R-:W1:Y:S03]  /*10030*/  LDSM.16.MT88.4 R100, [R2+0x2800] ;  /* 0x002800000264783b */ /* 0x000e660000004200 */
[----:B------:R-:W-:Y:S02]  /*10040*/  F2FP.BF16.F32.PACK_AB R80, R176, R131 ;  /* 0x00000083b050723e */ /* 0x000fe400000010ff */
[----:B------:R-:W-:Y:S02]  /*10050*/  F2FP.BF16.F32.PACK_AB R81, R132, R130 ;  /* 0x000000828451723e */ /* 0x000fe400000010ff */
[----:B------:R-:W-:Y:S02]  /*10060*/  F2FP.BF16.F32.PACK_AB R82, R134, R133 ;  /* 0x000000858652723e */ /* 0x000fe400000010ff */
[----:B------:R-:W-:Y:S02]  /*10070*/  F2FP.BF16.F32.PACK_AB R83, R129, R128 ;  /* 0x000000808153723e */ /* 0x000fe400000010ff */
[----:B------:R-:W-:Y:S05]  /*10080*/  F2FP.BF16.F32.PACK_AB R91, R127, R126 ;  /* 0x0000007e7f5b723e */ /* 0x000fea00000010ff */
[-C--:B---3--:R-:W-:Y:S08]  /*10090*/  HMMA.16816.F32.BF16 R4, R80, R84.reuse, R4 ;  /* 0x000000545004723c */ /* 0x088ff00000041804 */
[C---:B------:R-:W-:Y:S08]  /*100a0*/  HMMA.16816.F32.BF16 R8, R88.reuse, R84, R8 ;  /* 0x000000545808723c */ /* 0x040ff00000041808 */
[-C--:B------:R-:W-:Y:S08]  /*100b0*/  HMMA.16816.F32.BF16 R12, R88, R86.reuse, R12 ;  /* 0x00000056580c723c */ /* 0x080ff0000004180c */
[C---:B------:R-:W-:Y:S01]  /*100c0*/  HMMA.16816.F32.BF16 R16, R80.reuse, R86, R16 ;  /* 0x000000565010723c */ /* 0x040fe20000041810 */
[----:B------:R3:W1:Y:S07]  /*100d0*/  LDSM.16.MT88.4 R84, [R78+0xb000] ;  /* 0x00b000004e54783b */ /* 0x00066e0000004200 */
[-C--:B------:R-:W-:Y:S08]  /*100e0*/  HMMA.16816.F32.BF16 R20, R80, R92.reuse, R20 ;  /* 0x0000005c5014723c */ /* 0x080ff00000041814 */
[C---:B------:R-:W-:Y:S08]  /*100f0*/  HMMA.16816.F32.BF16 R24, R88.reuse, R92, R24 ;  /* 0x0000005c5818723c */ /* 0x040ff00000041818 */
[-C--:B------:R-:W-:Y:S01]  /*10100*/  HMMA.16816.F32.BF16 R28, R88, R94.reuse, R28 ;  /* 0x0000005e581c723c */ /* 0x080fe2000004181c */
[----:B---3--:R-:W-:Y:S07]  /*10110*/  MUFU.EX2 R78, R155 ;  /* 0x0000009b004e7308 */ /* 0x008fee0000000800 */
[C---:B------:R-:W-:Y:S01]  /*10120*/  HMMA.16816.F32.BF16 R32, R80.reuse, R94, R32 ;  /* 0x0000005e5020723c */ /* 0x040fe20000041820 */
[----:B------:R-:W3:Y:S07]  /*10130*/  LDSM.16.MT88.4 R92, [R104+0xb000] ;  /* 0x00b00000685c783b */ /* 0x000eee0000004200 */
[-C--:B------:R-:W-:Y:S08]  /*10140*/  HMMA.16816.F32.BF16 R36, R80, R96.reuse, R36 ;  /* 0x000000605024723c */ /* 0x080ff00000041824 */
[C---:B------:R-:W-:Y:S08]  /*10150*/  HMMA.16816.F32.BF16 R40, R88.reuse, R96, R40 ;  /* 0x000000605828723c */ /* 0x040ff00000041828 */
[-C--:B------:R-:W-:Y:S08]  /*10160*/  HMMA.16816.F32.BF16 R44, R88, R98.reuse, R44 ;  /* 0x00000062582c723c */ /* 0x080ff0000004182c */
[C---:B------:R-:W-:Y:S01]  /*10170*/  HMMA.16816.F32.BF16 R48, R80.reuse, R98, R48 ;  /* 0x000000625030723c */ /* 0x040fe20000041830 */
[----:B------:R-:W2:Y:S07]  /*10180*/  LDSM.16.MT88.4 R96, [R79+0x3000] ;  /* 0x003000004f60783b */ /* 0x000eae0000004200 */
        /* <DEDUP_REMOVED lines=13> */
[-C--:B------:R-:W-:Y:S08]  /*10260*/  HMMA.16816.F32.BF16 R4, R80, R84.reuse, R4 ;  /* 0x000000545004723c */ /* 0x080ff00000041804 */
[C---:B------:R-:W-:Y:S01]  /*10270*/  HMMA.16816.F32.BF16 R8, R88.reuse, R84, R8 ;  /* 0x000000545808723c */ /* 0x040fe20000041808 */
[----:B------:R-:W-:Y:S10]  /*10280*/  MUFU.EX2 R85, R228 ;  /* 0x000000e400557308 */ /* 0x000ff40000000800 */
[----:B------:R-:W3:Y:S01]  /*10290*/  MUFU.EX2 R84, R231 ;  /* 0x000000e700547308 */ /* 0x000ee20000000800 */
[-C--:B------:R-:W-:Y:S08]  /*102a0*/  HMMA.16816.F32.BF16 R12, R88, R86.reuse, R12 ;  /* 0x00000056580c723c */ /* 0x080ff0000004180c */
[C---:B------:R-:W-:Y:S01]  /*102b0*/  HMMA.16816.F32.BF16 R16, R80.reuse, R86, R16 ;  /* 0x000000565010723c */ /* 0x040fe20000041810 */
[----:B------:R-:W-:Y:S03]  /*102c0*/  MUFU.EX2 R87, R156 ;  /* 0x0000009c00577308 */ /* 0x000fe60000000800 */
[----:B---3--:R-:W-:Y:S07]  /*102d0*/  F2FP.BF16.F32.PACK_AB R196, R85, R84 ;  /* 0x0000005455c4723e */ /* 0x008fee00000010ff */
[----:B------:R-:W-:Y:S01]  /*102e0*/  MUFU.EX2 R86, R159 ;  /* 0x0000009f00567308 */ /* 0x000fe20000000800 */
[-C--:B------:R-:W-:Y:S08]  /*102f0*/  HMMA.16816.F32.BF16 R20, R80, R92.reuse, R20 ;  /* 0x0000005c5014723c */ /* 0x080ff00000041814 */
[C---:B------:R-:W-:Y:S01]  /*10300*/  HMMA.16816.F32.BF16 R24, R88.reuse, R92, R24 ;  /* 0x0000005c5818723c */ /* 0x040fe20000041818 */
[----:B------:R-:W3:Y:S10]  /*10310*/  MUFU.EX2 R93, R206 ;  /* 0x000000ce005d7308 */ /* 0x000ef40000000800 */
[----:B------:R-:W-:Y:S01]  /*10320*/  MUFU.EX2 R92, R161 ;  /* 0x000000a1005c7308 */ /* 0x000fe20000000800 */
[-C--:B------:R-:W-:Y:S03]  /*10330*/  HMMA.16816.F32.BF16 R28, R88, R94.reuse, R28 ;  /* 0x0000005e581c723c */ /* 0x080fe6000004181c */
[----:B---3--:R-:W-:Y:S05]  /*10340*/  F2FP.BF16.F32.PACK_AB R197, R93, R78 ;  /* 0x0000004e5dc5723e */ /* 0x008fea00000010ff */
[C---:B------:R-:W-:Y:S01]  /*10350*/  HMMA.16816.F32.BF16 R32, R80.reuse, R94, R32 ;  /* 0x0000005e5020723c */ /* 0x040fe20000041820 */
[----:B------:R-:W3:Y:S10]  /*10360*/  MUFU.EX2 R95, R157 ;  /* 0x0000009d005f7308 */ /* 0x000ef40000000800 */
[----:B------:R-:W1:Y:S01]  /*10370*/  MUFU.EX2 R94, R158 ;  /* 0x0000009e005e7308 */ /* 0x000e620000000800 */
[-C--:B--2---:R-:W-:Y:S03]  /*10380*/  HMMA.16816.F32.BF16 R36, R80, R96.reuse, R36 ;  /* 0x000000605024723c */ /* 0x084fe60000041824 */
[----:B---3--:R-:W-:Y:S05]  /*10390*/  F2FP.BF16.F32.PACK_AB R198, R95, R87 ;  /* 0x000000575fc6723e */ /* 0x008fea00000010ff */
[C---:B------:R-:W-:Y:S01]  /*103a0*/  HMMA.16816.F32.BF16 R40, R88.reuse, R96, R40 ;  /* 0x000000605828723c */ /* 0x040fe20000041828 */
[----:B------:R-:W2:Y:S03]  /*103b0*/  MUFU.EX2 R97, R163 ;  /* 0x000000a300617308 */ /* 0x000ea60000000800 */
[----:B-1----:R-:W-:Y:S07]  /*103c0*/  F2FP.BF16.F32.PACK_AB R193, R94, R86 ;  /* 0x000000565ec1723e */ /* 0x002fee00000010ff */
[----:B------:R-:W1:Y:S01]  /*103d0*/  MUFU.EX2 R96, R160 ;  /* 0x000000a000607308 */ /* 0x000e620000000800 */
[-C--:B------:R-:W-:Y:S03]  /*103e0*/  HMMA.16816.F32.BF16 R44, R88, R98.reuse, R44 ;  /* 0x00000062582c723c */ /* 0x080fe6000004182c */
[----:B--2---:R-:W-:Y:S05]  /*103f0*/  F2FP.BF16.F32.PACK_AB R194, R109, R97 ;  /* 0x000000616dc2723e */ /* 0x004fea00000010ff */
[C---:B------:R-:W-:Y:S04]  /*10400*/  HMMA.16816.F32.BF16 R48, R80.reuse, R98, R48 ;  /* 0x000000625030723c */ /* 0x040fe80000041830 */
[----:B-1----:R-:W-:Y:S04]  /*10410*/  F2FP.BF16.F32.PACK_AB R192, R96, R92 ;  /* 0x0000005c60c0723e */ /* 0x002fe800000010ff */
[-C--:B------:R-:W-:Y:S08]  /*10420*/  HMMA.16816.F32.BF16 R52, R80, R100.reuse, R52 ;  /* 0x000000645034723c */ /* 0x080ff00000041834 */
[C---:B------:R-:W-:Y:S08]  /*10430*/  HMMA.16816.F32.BF16 R56, R88.reuse, R100, R56 ;  /* 0x000000645838723c */ /* 0x040ff00000041838 */
[-C--:B------:R-:W-:Y:S08]  /*10440*/  HMMA.16816.F32.BF16 R60, R88, R102.reuse, R60 ;  /* 0x00000066583c723c */ /* 0x080ff0000004183c */
[----:B------:R-:W-:Y:S08]  /*10450*/  HMMA.16816.F32.BF16 R64, R80, R102, R64 ;  /* 0x000000665040723c */ /* 0x000ff00000041840 */
[-C--:B------:R-:W-:Y:S05]  /*10460*/  HMMA.16816.F32.BF16 R140, R196, R148.reuse, R4 ;  /* 0x00000094c48c723c */ /* 0x080fea0000041804 */
        /* <DEDUP_REMOVED lines=32> */
[----:B------:R1:W2:Y:S01]  /*10670*/  LDSM.16.MT88.4 R4, [R2+0x3800] ;  /* 0x003800000204783b */ /* 0x0002a20000004200 */
[----:B------:R-:W-:Y:S01]  /*10680*/  FADD.FTZ R0, R189, R0 ;  /* 0x00000000bd007221 */ /* 0x000fe20000010000 */
[----:B------:R-:W-:Y:S01]  /*10690*/  FADD.FTZ R11, R200, R11 ;  /* 0x0000000bc80b7221 */ /* 0x000fe20000010000 */
[C---:B------:R-:W-:Y:S04]  /*106a0*/  HMMA.16816.F32.BF16 R164, R196.reuse, R166, R32 ;  /* 0x000000a6c4a4723c */ /* 0x040fe80000041820 */
[----:B------:R-:W-:Y:S01]  /*106b0*/  FADD.FTZ R0, R170, R0 ;  /* 0x00000000aa007221 */ /* 0x000fe20000010000 */
[----:B------:R-:W-:Y:S04]  /*106c0*/  FADD.FTZ R3, R190, R9 ;  /* 0x00000009be037221 */ /* 0x000fe80000010000 */
[----:B------:R-:W-:Y:S01]  /*106d0*/  FADD.FTZ R10, R186, R3 ;  /* 0x00000003ba0a7221 */ /* 0x000fe20000010000 */
[----:B------:R-:W-:Y:S04]  /*106e0*/  FADD.FTZ R3, R202, R11 ;  /* 0x0000000bca037221 */ /* 0x000fe80000010000 */
[----:B------:R-:W-:Y:S04]  /*106f0*/  FADD.FTZ R3, R131, R3 ;  /* 0x0000000383037221 */ /* 0x000fe80000010000 */
[----:B------:R-:W-:Y:S01]  /*10700*/  FADD.FTZ R3, R176, R3 ;  /* 0x00000003b0037221 */ /* 0x000fe20000010000 */
[----:B-1----:R-:W-:Y:S01]  /*10710*/  FADD.FTZ R2, R204, R8 ;  /* 0x00000008cc027221 */ /* 0x002fe20000010000 */
[----:B------:R-:W-:Y:S02]  /*10720*/  FADD.FTZ R8, R171, R0 ;  /* 0x00000000ab087221 */ /* 0x000fe40000010000 */
[----:B------:R-:W-:Y:S01]  /*10730*/  FADD.FTZ R3, R133, R3 ;  /* 0x0000000385037221 */ /* 0x000fe20000010000 */
[-C--:B------:R-:W-:Y:S03]  /*10740*/  HMMA.16816.F32.BF16 R168, R196, R180.reuse, R36 ;  /* 0x000000b4c4a8723c */ /* 0x080fe60000041824 */
[----:B------:R-:W-:Y:S01]  /*10750*/  FADD.FTZ R9, R175, R2 ;  /* 0x00000002af097221 */ /* 0x000fe20000010000 */
[----:B------:R-:W-:Y:S01]  /*10760*/  FADD.FTZ R8, R172, R8 ;  /* 0x00000008ac087221 */ /* 0x000fe20000010000 */
[----:B------:R-:W-:Y:S01]  /*10770*/  FADD.FTZ R2, R191, R10 ;  /* 0x0000000abf027221 */ /* 0x000fe20000010000 */
[----:B------:R-:W-:Y:S01]  /*10780*/  FADD.FTZ R3, R134, R3 ;  /* 0x0000000386037221 */ /* 0x000fe20000010000 */
[----:B------:R-:W-:Y:S01]  /*10790*/  FADD.FTZ R0, R173, R9 ;  /* 0x00000009ad007221 */ /* 0x000fe20000010000 */
[----:B------:R-:W-:Y:S01]  /*107a0*/  MOV R134, R75 ;  /* 0x0000004b00867202 */ /* 0x000fe20000000f00 */
[----:B------:R-:W-:Y:S01]  /*107b0*/  FADD.FTZ R2, R130, R2 ;  /* 0x0000000282027221 */ /* 0x000fe20000010000 */
[----:B------:R-:W-:Y:S01]  /*107c0*/  MOV R133, R76 ;  /* 0x0000004c00857202 */ /* 0x000fe20000000f00 */
[----:B------:R-:W-:Y:S01]  /*107d0*/  FADD.FTZ R9, R174, R0 ;  /* 0x00000000ae097221 */ /* 0x000fe20000010000 */
[----:B------:R-:W-:Y:S01]  /*107e0*/  FADD.FTZ R0, R177, R8 ;  /* 0x00000008b1007221 */ /* 0x000fe20000010000 */
[C---:B------:R-:W-:Y:S04]  /*107f0*/  HMMA.16816.F32.BF16 R172, R192.reuse, R180, R40 ;  /* 0x000000b4c0ac723c */ /* 0x040fe80000041828 */
[----:B------:R-:W-:Y:S01]  /*10800*/  FADD.FTZ R8, R178, R9 ;  /* 0x00000009b2087221 */ /* 0x000fe20000010000 */
[----:B------:R-:W-:Y:S01]  /*10810*/  FADD.FTZ R2, R132, R2 ;  /* 0x0000000284027221 */ /* 0x000fe20000010000 */
[----:B------:R-:W-:Y:S01]  /*10820*/  FADD.FTZ R0, R126, R0 ;  /* 0x000000007e007221 */ /* 0x000fe20000010000 */
[----:B------:R-:W-:Y:S01]  /*10830*/  MOV R132, R70 ;  /* 0x0000004600847202 */ /* 0x000fe20000000f00 */
        /* <DEDUP_REMOVED lines=16> */
[C---:B------:R-:W-:Y:S01]  /*10940*/  HMMA.16816.F32.BF16 R188, R192.reuse, R4, R56 ;  /* 0x00000004c0bc723c */ /* 0x040fe20000041838 */
[----:B------:R-:W1:Y:S03]  /*10950*/  LDC.64 R2, c[0x0][0x3c0] ;  /* 0x0000f000ff027b82 */ /* 0x000e660000000a00 */
        /* <DEDUP_REMOVED lines=20> */
[-C--:B------:R-:W-:Y:S01]  /*10aa0*/  HMMA.16816.F32.BF16 R192, R192, R6.reuse, R60 ;  /* 0x00000006c0c0723c */ /* 0x080fe2000004183c */
[----:B------:R2:W-:Y:S02]  /*10ab0*/  STL [R1+0xdc], R4 ;  /* 0x0000dc0401007387 */ /* 0x0005e40000100800 */
[----:B------:R-:W-:Y:S01]  /*10ac0*/  FADD.FTZ R0, R72, R0 ;  /* 0x0000000048007221 */ /* 0x000fe20000010000 */
[C---:B-1----:R-:W-:Y:S04]  /*10ad0*/  LEA R226, P0, -R2.reuse, R226, 0x8 ;  /* 0x000000e202e27211 */ /* 0x042fe800078041ff */
[----:B------:R1:W-:Y:S01]  /*10ae0*/  STL [R1+0xe8], R0 ;  /* 0x0000e80001007387 */ /* 0x0003e20000100800 */
[----:B------:R-:W-:Y:S04]  /*10af0*/  HMMA.16816.F32.BF16 R196, R196, R6, R64 ;  /* 0x00000006c4c4723c */ /* 0x000fe80000041840 */
[----:B--2---:R-:W-:Y:S05]  /*10b00*/  FADD.FTZ R4, R95, R8 ;  /* 0x000000085f047221 */ /* 0x004fea0000010000 */
[----:B------:R2:W-:Y:S01]  /*10b10*/  STL [R1+0xe0], R4 ;  /* 0x0000e00401007387 */ /* 0x0005e20000100800 */
[----:B-1----:R-:W-:Y:S01]  /*10b20*/  SHF.L.U64.HI R0, R2, 0x8, R3 ;  /* 0x0000000802007819 */ /* 0x002fe20000010203 */
[----:B------:R-:W-:Y:S02]  /*10b30*/  FADD.FTZ R2, R108, R5 ;  /* 0x000000056c027221 */ /* 0x000fe40000010000 */
[----:B------:R2:W-:Y:S01]  /*10b40*/  STL [R1+0xd8], R226 ;  /* 0x0000d8e201007387 */ /* 0x0005e20000100800 */
[----:B------:R-:W-:Y:S02]  /*10b50*/  MOV R3, R77 ;  /* 0x0000004d00037202 */ /* 0x000fe40000000f00 */
[----:B----4-:R-:W-:Y:S01]  /*10b60*/  IADD3.X R252, PT, PT, R252, ~R0, RZ, P0, !PT ;  /* 0x80000000fcfc7210 */ /* 0x010fe200007fe4ff */
[----:B------:R2:W-:Y:S04]  /*10b70*/  STL [R1+0xe4], R2 ;  /* 0x0000e40201007387 */ /* 0x0005e80000100800 */
[----:B------:R2:W-:Y:S01]  /*10b80*/  STL [R1+0xd4], R252 ;  /* 0x0000d4fc01007387 */ /* 0x0005e20000100800 */
[----:B------:R-:W-:Y:S05]  /*10b90*/  BRA.U UP0, `(.L_x_99) ;  /* 0xffffff9900547547 */ /* 0x000fea000b83ffff */
.L_x_98:
[----:B-12---:R-:W2:Y:S01]  /*10ba0*/  LDL.LU R4, [R1+0xe0] ;  /* 0x0000e00001047983 */ /* 0x006ea20000300800 */
[----:B------:R-:W-:Y:S02]  /*10bb0*/  MOV R35, 0x10 ;  /* 0x0000001000237802 */ /* 0x000fe40000000f00 */
[C---:B-----5:R-:W-:Y:S01]  /*10bc0*/  LOP3.LUT P4, RZ, R105.reuse, 0x10, RZ, 0xc0, !PT ;  /* 0x0000001069ff7812 */ /* 0x060fe2000788c0ff */
[----:B------:R-:W3:Y:S01]  /*10bd0*/  LDL.LU R8, [R1+0xe4] ;  /* 0x0000e40001087983 */ /* 0x000ee20000300800 */
[----:B------:R-:W-:Y:S02]  /*10be0*/  LOP3.LUT P5, RZ, R105, 0x8, RZ, 0xc0, !PT ;  /* 0x0000000869ff7812 */ /* 0x000fe400078ac0ff */
[----:B------:R-:W-:Y:S01]  /*10bf0*/  MOV R40, 0x20 ;  /* 0x0000002000287802 */ /* 0x000fe20000000f00 */
[----:B------:R-:W4:Y:S01]  /*10c00*/  LDL.LU R7, [R1+0xdc] ;  /* 0x0000dc0001077983 */ /* 0x000f220000300800 */
[----:B------:R-:W-:Y:S01]  /*10c10*/  UISETP.NE.AND UP3, UPT, UR14, -0x1, UPT ;  /* 0xffffffff0e00788c */ /* 0x000fe2000bf65270 */
[----:B------:R-:W1:Y:S01]  /*10c20*/  S2UR UR10, SR_CTAID.Y ;  /* 0x00000000000a79c3 */ /* 0x000e620000002600 */
[----:B------:R-:W1:Y:S01]  /*10c30*/  LDCU.U8 UR13, c[0x0][0x549] ;  /* 0x0000a920ff0d77ac */ /* 0x000e620008000000 */
[----:B------:R-:W4:Y:S01]  /*10c40*/  LDL.LU R6, [R1+0xe8] ;  /* 0x0000e80001067983 */ /* 0x000f220000300800 */
[----:B------:R-:W1:Y:S03]  /*10c50*/  LDCU UR11, c[0x0][0x434] ;  /* 0x00008680ff0b77ac */ /* 0x000e660008000800 */
[----:B------:R-:W4:Y:S01]  /*10c60*/  LDL.LU R5, [R1+0xec] ;  /* 0x0000ec0001057983 */ /* 0x000f220000300800 */
[----:B------:R-:W-:Y:S01]  /*10c70*/  SEL R35, R35, 0xfffffff0, !P6 ;  /* 0xfffffff023237807 */ /* 0x000fe20007000000 */
[----:B------:R-:W1:Y:S02]  /*10c80*/  LDCU.U8 UR12, c[0x0][0x548] ;  /* 0x0000a900ff0c77ac */ /* 0x000e640008000000 */
[----:B------:R-:W1:Y:S01]  /*10c90*/  @!UP3 LDCU.64 UR8, c[0x0][0x400] ;  /* 0x00008000ff08b7ac */ /* 0x000e620008000a00 */
[----:B------:R-:W1:Y:S02]  /*10ca0*/  @UP3 LDCU.64 UR4, c[0x0][0x408] ;  /* 0x00008100ff0437ac */ /* 0x000e640008000a00 */
[----:B-1----:R-:W-:-:S02]  /*10cb0*/  UISETP.NE.AND UP1, UPT, UR13, URZ, UPT ;  /* 0x000000ff0d00728c */ /* 0x002fc4000bf25270 */
[----:B------:R-:W-:Y:S01]  /*10cc0*/  UISETP.NE.AND UP2, UPT, UR14, -0x1, UPT ;  /* 0xffffffff0e00788c */ /* 0x000fe2000bf45270 */
[----:B------:R-:W1:Y:S01]  /*10cd0*/  LDCU UR13, c[0x0][0x434] ;  /* 0x00008680ff0d77ac */ /* 0x000e620008000800 */
[----:B------:R-:W-:Y:S02]  /*10ce0*/  UISETP.NE.AND UP0, UPT, UR12, URZ, !UP1 ;  /* 0x000000ff0c00728c */ /* 0x000fe4000cf05270 */
[----:B------:R-:W-:Y:S01]  /*10cf0*/  @!UP3 UIMAD.WIDE.U32 UR18, UR10, UR8, URZ ;  /* 0x000000080a12b2a5 */ /* 0x000fe2000f8e00ff */
[----:B------:R-:W2:Y:S04]  /*10d00*/  S2UR UR8, SR_CTAID.Z ;  /* 0x00000000000879c3 */ /* 0x000ea80000002700 */
[----:B------:R-:W1:Y:S01]  /*10d10*/  @UP1 LDCU UR15, c[0x0][0x430] ;  /* 0x00008600ff0f17ac */ /* 0x000e620008000800 */
[----:B------:R-:W-:Y:S01]  /*10d20*/  @UP3 UIMAD.WIDE.U32 UR20, UR14, UR4, URZ ;  /* 0x000000040e1432a5 */ /* 0x000fe2000f8e00ff */
[----:B------:R-:W1:Y:S01]  /*10d30*/  @UP1 LDCU UR4, c[0x0][0x430] ;  /* 0x00008600ff0417ac */ /* 0x000e620008000800 */
[----:B------:R-:W-:-:S02]  /*10d40*/  @!UP3 UIMAD UR9, UR10, UR9, UR19 ;  /* 0x000000090a09b2a4 */ /* 0x000fc4000f8e0213 */
[----:B------:R-:W-:Y:S02]  /*10d50*/  @UP3 UIMAD UR9, UR14, UR5, UR21 ;  /* 0x000000050e0932a4 */ /* 0x000fe4000f8e0215 */
[----:B------:R-:W-:Y:S01]  /*10d60*/  @!UP2 UIMAD UR14, UR10, UR11, URZ ;  /* 0x0000000b0a0ea2a4 */ /* 0x000fe2000f8e02ff */
[----:B------:R-:W-:Y:S01]  /*10d70*/  @UP1 UMOV UR5, 0x1 ;  /* 0x0000000100051882 */ /* 0x000fe20000000000 */
[----:B------:R-:W-:Y:S01]  /*10d80*/  @UP3 UMOV UR18, UR20 ;  /* 0x0000001400123c82 */ /* 0x000fe20008000000 */
[----:B-1----:R-:W-:Y:S02]  /*10d90*/  @UP1 UIMAD UR13, UR4, UR11, URZ ;  /* 0x0000000b040d12a4 */ /* 0x002fe4000f8e02ff */
[----:B------:R-:W-:Y:S01]  /*10da0*/  USHF.R.S32.HI UR4, URZ, 0x1f, UR14 ;  /* 0x0000001fff047899 */ /* 0x000fe2000801140e */
[----:B--2---:R-:W1:Y:S04]  /*10db0*/  SHFL.BFLY PT, R2, R4, 0x2, 0x1f ;  /* 0x0c401f0004027f89 */ /* 0x004e6800000e0000 */
[----:B---3--:R-:W2:Y:S04]  /*10dc0*/  SHFL.BFLY PT, R0, R8, 0x2, 0x1f ;  /* 0x0c401f0008007f89 */ /* 0x008ea800000e0000 */
[----:B----4-:R-:W3:Y:S01]  /*10dd0*/  SHFL.BFLY PT, R3, R7, 0x2, 0x1f ;  /* 0x0c401f0007037f89 */ /* 0x010ee200000e0000 */
[----:B------:R-:W-:-:S02]  /*10de0*/  MOV R41, R5 ;  /* 0x0000000500297202 */ /* 0x000fc40000000f00 */
[----:B------:R-:W-:Y:S01]  /*10df0*/  SHF.L.U32 R5, R105, 0x5, RZ ;  /* 0x0000000569057819 */ /* 0x000fe200000006ff */
[----:B-1----:R-:W-:Y:S02]  /*10e00*/  FADD.FTZ R2, R2, R4 ;  /* 0x0000000402027221 */ /* 0x002fe40000010000 */
[----:B------:R-:W1:Y:S01]  /*10e10*/  SHFL.BFLY PT, R4, R6, 0x2, 0x1f ;  /* 0x0c401f0006047f89 */ /* 0x000e6200000e0000 */
[----:B--2---:R-:W-:-:S03]  /*10e20*/  FADD.FTZ R0, R0, R8 ;  /* 0x0000000800007221 */ /* 0x004fc60000010000 */
[----:B------:R-:W2:Y:S01]  /*10e30*/  SHFL.BFLY PT, R36, R2, 0x1, 0x1f ;  /* 0x0c201f0002247f89 */ /* 0x000ea200000e0000 */
[----:B---3--:R-:W-:-:S03]  /*10e40*/  FADD.FTZ R3, R3, R7 ;  /* 0x0000000703037221 */ /* 0x008fc60000010000 */
[----:B------:R-:W3:Y:S04]  /*10e50*/  SHFL.BFLY PT, R37, R0, 0x1, 0x1f ;  /* 0x0c201f0000257f89 */ /* 0x000ee800000e0000 */
[----:B------:R-:W4:Y:S01]  /*10e60*/  SHFL.BFLY PT, R38, R3, 0x1, 0x1f ;  /* 0x0c201f0003267f89 */ /* 0x000f2200000e0000 */
[----:B-1----:R-:W-:Y:S01]  /*10e70*/  FADD.FTZ R4, R4, R6 ;  /* 0x0000000604047221 */ /* 0x002fe20000010000 */
[----:B--2---:R-:W-:-:S04]  /*10e80*/  FADD.FTZ R36, R2, R36 ;  /* 0x0000002402247221 */ /* 0x004fc80000010000 */
[----:B------:R-:W1:Y:S01]  /*10e90*/  SHFL.BFLY PT, R39, R4, 0x1, 0x1f ;  /* 0x0c201f0004277f89 */ /* 0x000e6200000e0000 */
[C---:B------:R-:W-:Y:S01]  /*10ea0*/  SHF.L.U32 R2, R105.reuse, 0x4, RZ ;  /* 0x0000000469027819 */ /* 0x040fe200000006ff */
[----:B------:R-:W2:Y:S01]  /*10eb0*/  MUFU.RCP R7, R36 ;  /* 0x0000002400077308 */ /* 0x000ea20000001000 */
[----:B---3--:R-:W-:Y:S01]  /*10ec0*/  FADD.FTZ R37, R0, R37 ;  /* 0x0000002500257221 */ /* 0x008fe20000010000 */
[----:B------:R-:W-:Y:S01]  /*10ed0*/  SHF.L.U32 R0, R105, 0x1, RZ ;  /* 0x0000000169007819 */ /* 0x000fe200000006ff */
[----:B----4-:R-:W-:Y:S01]  /*10ee0*/  FADD.FTZ R38, R3, R38 ;  /* 0x0000002603267221 */ /* 0x010fe20000010000 */
[----:B------:R-:W-:Y:S02]  /*10ef0*/  LOP3.LUT R2, R2, 0x1c0, RZ, 0xc0, !PT ;  /* 0x000001c002027812 */ /* 0x000fe400078ec0ff */
[----:B------:R-:W-:Y:S02]  /*10f00*/  FSETP.NE.FTZ.AND P3, PT, R36, RZ, PT ;  /* 0x000000ff2400720b */ /* 0x000fe40003f75000 */
[----:B------:R-:W3:Y:S01]  /*10f10*/  MUFU.RCP R8, R37 ;  /* 0x0000002500087308 */ /* 0x000ee20000001000 */
[----:B------:R-:W-:-:S02]  /*10f20*/  LOP3.LUT R6, R0, 0x6, RZ, 0xc0, !PT ;  /* 0x0000000600067812 */ /* 0x000fc400078ec0ff */
[----:B------:R-:W-:Y:S02]  /*10f30*/  LOP3.LUT R2, R2, 0x38, R0, 0xf8, !PT ;  /* 0x0000003802027812 */ /* 0x000fe400078ef800 */
[----:B------:R-:W-:Y:S02]  /*10f40*/  LOP3.LUT R5, R6, 0x7c00, R5, 0xf8, !PT ;  /* 0x00007c0006057812 */ /* 0x000fe400078ef805 */
[----:B------:R-:W-:Y:S01]  /*10f50*/  FSETP.NE.FTZ.AND P2, PT, R37, RZ, PT ;  /* 0x000000ff2500720b */ /* 0x000fe20003f55000 */
[----:B------:R-:W4:Y:S01]  /*10f60*/  MUFU.RCP R3, R38 ;  /* 0x0000002600037308 */ /* 0x000f220000001000 */
[----:B------:R-:W-:Y:S02]  /*10f70*/  FSETP.NE.FTZ.AND P1, PT, R38, RZ, PT ;  /* 0x000000ff2600720b */ /* 0x000fe40003f35000 */
[----:B--2---:R-:W-:Y:S01]  /*10f80*/  FSEL R0, R7, 1, P3 ;  /* 0x3f80000007007808 */ /* 0x004fe20001800000 */
[----:B-1----:R-:W-:Y:S01]  /*10f90*/  FADD.FTZ R39, R4, R39 ;  /* 0x0000002704277221 */ /* 0x002fe20000010000 */
[----:B------:R-:W-:-:S03]  /*10fa0*/  LOP3.LUT R5, R5, R2, RZ, 0xfc, !PT ;  /* 0x0000000205057212 */ /* 0x000fc600078efcff */
[C---:B------:R-:W-:Y:S01]  /*10fb0*/  FMUL.FTZ R140, R0.reuse, R140 ;  /* 0x0000008c008c7220 */ /* 0x040fe20000410000 */
[----:B------:R-:W1:Y:S01]  /*10fc0*/  MUFU.RCP R4, R39 ;  /* 0x0000002700047308 */ /* 0x000e620000001000 */
        /* <DEDUP_REMOVED lines=15> */
[----:B---3--:R-:W-:-:S02]  /*110c0*/  FSEL R2, R8, 1, P2 ;  /* 0x3f80000008027808 */ /* 0x008fc40001000000 */
[----:B------:R-:W-:Y:S02]  /*110d0*/  FSETP.NE.FTZ.AND P0, PT, R39, RZ, PT ;  /* 0x000000ff2700720b */ /* 0x000fe40003f15000 */
[----:B----4-:R-:W-:Y:S01]  /*110e0*/  FSEL R0, R3, 1, P1 ;  /* 0x3f80000003007808 */ /* 0x010fe20000800000 */
[----:B------:R-:W-:Y:S01]  /*110f0*/  FMUL.FTZ R142, R2, R142 ;  /* 0x0000008e028e7220 */ /* 0x000fe20000410000 */
[----:B-1----:R-:W-:Y:S01]  /*11100*/  FSEL R4, R4, 1, P0 ;  /* 0x3f80000004047808 */ /* 0x002fe20000000000 */
        /* <DEDUP_REMOVED lines=18> */
[----:B------:R-:W-:Y:S01]  /*11230*/  LEA R0, R5, UR6, 0x1 ;  /* 0x0000000605007c11 */ /* 0x000fe2000f8e08ff */
[C---:B------:R-:W-:Y:S01]  /*11240*/  FMUL.FTZ R150, R2.reuse, R150 ;  /* 0x0000009602967220 */ /* 0x040fe20000410000 */
[----:B------:R-:W-:Y:S01]  /*11250*/  FMUL.FTZ R7, R2, R151 ;  /* 0x0000009702077220 */ /* 0x000fe20000410000 */
        /* <DEDUP_REMOVED lines=15> */
[----:B------:R1:W-:Y:S01]  /*11350*/  STS [R0], R6 ;  /* 0x0000000600007388 */ /* 0x0003e20000000800 */
[----:B------:R-:W-:Y:S01]  /*11360*/  F2FP.BF16.F32.PACK_AB R2, R149, R148 ;  /* 0x000000949502723e */ /* 0x000fe200000010ff */
[C---:B------:R-:W-:Y:S01]  /*11370*/  FMUL.FTZ R146, R4.reuse, R146 ;  /* 0x0000009204927220 */ /* 0x040fe20000410000 */
[----:B------:R-:W-:Y:S01]  /*11380*/  IADD3 R5, PT, PT, R35, R0, RZ ;  /* 0x0000000023057210 */ /* 0x000fe20007ffe0ff */
[----:B------:R-:W-:Y:S01]  /*11390*/  FMUL.FTZ R17, R4, R147 ;  /* 0x0000009304117220 */ /* 0x000fe20000410000 */
[----:B------:R-:W-:Y:S01]  /*113a0*/  F2FP.BF16.F32.PACK_AB R7, R7, R150 ;  /* 0x000000960707723e */ /* 0x000fe200000010ff */
[----:B------:R2:W-:Y:S01]  /*113b0*/  STS [R0+0x400], R3 ;  /* 0x0004000300007388 */ /* 0x0005e20000000800 */
[----:B------:R-:W-:Y:S01]  /*113c0*/  F2FP.BF16.F32.PACK_AB R34, R34, R136 ;  /* 0x000000882222723e */ /* 0x000fe200000010ff */
[----:B------:R-:W-:Y:S01]  /*113d0*/  FMUL.FTZ R158, R4, R158 ;  /* 0x0000009e049e7220 */ /* 0x000fe20000410000 */
[----:B------:R-:W-:Y:S01]  /*113e0*/  F2FP.BF16.F32.PACK_AB R8, R8, R138 ;  /* 0x0000008a0808723e */ /* 0x000fe200000010ff */
[----:B------:R-:W-:Y:S01]  /*113f0*/  FMUL.FTZ R13, R4, R159 ;  /* 0x0000009f040d7220 */ /* 0x000fe20000410000 */
[----:B------:R3:W-:Y:S01]  /*11400*/  STS [R5], R2 ;  /* 0x0000000205007388 */ /* 0x0007e20000000800 */
[----:B------:R-:W-:Y:S01]  /*11410*/  F2FP.BF16.F32.PACK_AB R18, R18, R144 ;  /* 0x000000901212723e */ /* 0x000fe200000010ff */
[C---:B------:R-:W-:Y:S01]  /*11420*/  FMUL.FTZ R162, R4.reuse, R162 ;  /* 0x000000a204a27220 */ /* 0x040fe20000410000 */
[----:B------:R-:W-:Y:S01]  /*11430*/  F2FP.BF16.F32.PACK_AB R17, R17, R146 ;  /* 0x000000921111723e */ /* 0x000fe200000010ff */
[----:B------:R-:W-:Y:S01]  /*11440*/  STS [R5+0x400], R7 ;  /* 0x0004000705007388 */ /* 0x000fe20000000800 */
[----:B------:R-:W-:Y:S01]  /*11450*/  FMUL.FTZ R9, R4, R163 ;  /* 0x000000a304097220 */ /* 0x000fe20000410000 */
        /* <DEDUP_REMOVED lines=8> */
[----:B-1----:R-:W-:Y:S01]  /*114e0*/  SEL R6, R40, 0xffffffe0, !P5 ;  /* 0xffffffe028067807 */ /* 0x002fe20006800000 */
[----:B------:R-:W-:Y:S01]  /*114f0*/  FMUL.FTZ R178, R4, R178 ;  /* 0x000000b204b27220 */ /* 0x000fe20000410000 */
[----:B------:R-:W-:Y:S01]  /*11500*/  F2FP.BF16.F32.PACK_AB R14, R14, R156 ;  /* 0x0000009c0e0e723e */ /* 0x000fe200000010ff */
[----:B------:R-:W-:Y:S01]  /*11510*/  STS [R5+0x2000], R18 ;  /* 0x0020001205007388 */ /* 0x000fe20000000800 */
[----:B------:R-:W-:Y:S01]  /*11520*/  F2FP.BF16.F32.PACK_AB R13, R13, R158 ;  /* 0x0000009e0d0d723e */ /* 0x000fe200000010ff */
[----:B------:R-:W-:Y:S01]  /*11530*/  FMUL.FTZ R32, R4, R179 ;  /* 0x000000b304207220 */ /* 0x000fe20000410000 */
[----:B--2---:R-:W-:Y:S01]  /*11540*/  IADD3 R3, PT, PT, R6, R0, RZ ;  /* 0x0000000006037210 */ /* 0x004fe20007ffe0ff */
[----:B------:R-:W-:Y:S01]  /*11550*/  STS [R5+0x2400], R17 ;  /* 0x0024001105007388 */ /* 0x000fe20000000800 */
[----:B------:R-:W-:Y:S01]  /*11560*/  F2FP.BF16.F32.PACK_AB R10, R10, R160 ;  /* 0x000000a00a0a723e */ /* 0x000fe200000010ff */
[----:B------:R-:W-:Y:S01]  /*11570*/  FMUL.FTZ R190, R4, R190 ;  /* 0x000000be04be7220 */ /* 0x000fe20000410000 */
[----:B------:R-:W-:Y:S01]  /*11580*/  F2FP.BF16.F32.PACK_AB R9, R9, R162 ;  /* 0x000000a20909723e */ /* 0x000fe200000010ff */
[----:B------:R-:W-:Y:S01]  /*11590*/  STS [R3], R16 ;  /* 0x0000001003007388 */ /* 0x000fe20000000800 */
[----:B---3--:R-:W-:Y:S01]  /*115a0*/  IADD3 R2, PT, PT, R0, 0x40, RZ ;  /* 0x0000004000027810 */ /* 0x008fe20007ffe0ff */
[----:B------:R-:W-:Y:S01]  /*115b0*/  FMUL.FTZ R28, R4, R191 ;  /* 0x000000bf041c7220 */ /* 0x000fe20000410000 */
[----:B------:R-:W-:Y:S01]  /*115c0*/  @P4 IADD3 R2, PT, PT, R0, -0x40, RZ ;  /* 0xffffffc000024810 */ /* 0x000fe20007ffe0ff */
[----:B------:R-:W-:Y:S01]  /*115d0*/  STS [R3+0x400], R15 ;  /* 0x0004000f03007388 */ /* 0x000fe20000000800 */
[----:B------:R-:W-:Y:S01]  /*115e0*/  F2FP.BF16.F32.PACK_AB R23, R23, R168 ;  /* 0x000000a81717723e */ /* 0x000fe200000010ff */
[----:B------:R-:W-:Y:S01]  /*115f0*/  FMUL.FTZ R194, R4, R194 ;  /* 0x000000c204c27220 */ /* 0x000fe20000410000 */
[----:B------:R-:W-:Y:S01]  /*11600*/  F2FP.BF16.F32.PACK_AB R22, R22, R170 ;  /* 0x000000aa1616723e */ /* 0x000fe200000010ff */
[----:B------:R-:W-:Y:S01]  /*11610*/  FMUL.FTZ R4, R4, R195 ;  /* 0x000000c304047220 */ /* 0x000fe20000410000 */
[----:B------:R-:W-:-:S02]  /*11620*/  F2FP.BF16.F32.PACK_AB R20, R20, R180 ;  /* 0x000000b41414723e */ /* 0x000fc400000010ff */
[----:B------:R-:W-:Y:S02]  /*11630*/  F2FP.BF16.F32.PACK_AB R19, R19, R182 ;  /* 0x000000b61313723e */ /* 0x000fe400000010ff */
[----:B----4-:R-:W-:Y:S01]  /*11640*/  IADD3 R0, PT, PT, R35, R3, RZ ;  /* 0x0000000323007210 */ /* 0x010fe20007ffe0ff */
[----:B------:R1:W2:Y:S01]  /*11650*/  @P3 MUFU.LG2 R8, R36 ;  /* 0x0000002400083308 */ /* 0x0002a20000000c00 */
[----:B------:R-:W-:Y:S02]  /*11660*/  F2FP.BF16.F32.PACK_AB R21, R21, R172 ;  /* 0x000000ac1515723e */ /* 0x000fe400000010ff */
[----:B------:R-:W-:Y:S01]  /*11670*/  F2FP.BF16.F32.PACK_AB R25, R25, R174 ;  /* 0x000000ae1919723e */ /* 0x000fe200000010ff */
[----:B------:R-:W-:Y:S01]  /*11680*/  STS [R0], R12 ;  /* 0x0000000c00007388 */ /* 0x000fe20000000800 */
[----:B------:R-:W-:Y:S02]  /*11690*/  F2FP.BF16.F32.PACK_AB R24, R24, R176 ;  /* 0x000000b01818723e */ /* 0x000fe400000010ff */
[----:B------:R-:W-:Y:S01]  /*116a0*/  F2FP.BF16.F32.PACK_AB R32, R32, R178 ;  /* 0x000000b22020723e */ /* 0x000fe200000010ff */
[----:B------:R-:W-:Y:S01]  /*116b0*/  STS [R0+0x400], R11 ;  /* 0x0004000b00007388 */ /* 0x000fe20000000800 */
[----:B------:R-:W-:-:S02]  /*116c0*/  F2FP.BF16.F32.PACK_AB R31, R31, R184 ;  /* 0x000000b81f1f723e */ /* 0x000fc400000010ff */
[----:B------:R-:W-:Y:S01]  /*116d0*/  F2FP.BF16.F32.PACK_AB R30, R30, R186 ;  /* 0x000000ba1e1e723e */ /* 0x000fe200000010ff */
[----:B------:R-:W-:Y:S01]  /*116e0*/  STS [R3+0x2000], R14 ;  /* 0x0020000e03007388 */ /* 0x000fe20000000800 */
[----:B------:R-:W-:Y:S02]  /*116f0*/  F2FP.BF16.F32.PACK_AB R27, R27, R196 ;  /* 0x000000c41b1b723e */ /* 0x000fe400000010ff */
[----:B------:R-:W-:Y:S01]  /*11700*/  F2FP.BF16.F32.PACK_AB R26, R26, R198 ;  /* 0x000000c61a1a723e */ /* 0x000fe200000010ff */
[----:B------:R3:W-:Y:S01]  /*11710*/  STS [R3+0x2400], R13 ;  /* 0x0024000d03007388 */ /* 0x0007e20000000800 */
[----:B------:R-:W-:Y:S02]  /*11720*/  F2FP.BF16.F32.PACK_AB R29, R29, R188 ;  /* 0x000000bc1d1d723e */ /* 0x000fe400000010ff */
[----:B------:R-:W-:Y:S01]  /*11730*/  F2FP.BF16.F32.PACK_AB R28, R28, R190 ;  /* 0x000000be1c1c723e */ /* 0x000fe200000010ff */
[----:B------:R4:W-:Y:S01]  /*11740*/  STS [R0+0x2000], R10 ;  /* 0x0020000a00007388 */ /* 0x0009e20000000800 */
[----:B------:R-:W-:-:S03]  /*11750*/  F2FP.BF16.F32.PACK_AB R33, R33, R192 ;  /* 0x000000c02121723e */ /* 0x000fc600000010ff */
        /* <DEDUP_REMOVED lines=34> */
.L_x_102:
        /* <DEDUP_REMOVED lines=74> */
.L_x_104:
[----:B------:R-:W-:Y:S05]  /*11e20*/  BSYNC.RECONVERGENT B0 ;  /* 0x0000000000007941 */ /* 0x000fea0003800200 */
.L_x_103:
        /* <DEDUP_REMOVED lines=37> */
.L_x_106:
[----:B------:R-:W-:Y:S05]  /*12080*/  BSYNC.RECONVERGENT B0 ;  /* 0x0000000000007941 */ /* 0x000fea0003800200 */
.L_x_105:
        /* <DEDUP_REMOVED lines=17> */
.L_x_108:
[----:B------:R-:W-:Y:S05]  /*121a0*/  BSYNC.RECONVERGENT B0 ;  /* 0x0000000000007941 */ /* 0x000fea0003800200 */
.L_x_107:
        /* <DEDUP_REMOVED lines=16> */
.L_x_110:
[----:B------:R-:W-:Y:S05]  /*122b0*/  BSYNC.RECONVERGENT B0 ;  /* 0x0000000000007941 */ /* 0x000fea0003800200 */
.L_x_109:
        /* <DEDUP_REMOVED lines=16> */
.L_x_112:
[----:B------:R-:W-:Y:S05]  /*123c0*/  BSYNC.RECONVERGENT B0 ;  /* 0x0000000000007941 */ /* 0x000fea0003800200 */
.L_x_111:
        /* <DEDUP_REMOVED lines=16> */
.L_x_114:
[----:B------:R-:W-:Y:S05]  /*124d0*/  BSYNC.RECONVERGENT B0 ;  /* 0x0000000000007941 */ /* 0x000fea0003800200 */
.L_x_113:
        /* <DEDUP_REMOVED lines=16> */
.L_x_116:
[----:B------:R-:W-:Y:S05]  /*125e0*/  BSYNC.RECONVERGENT B0 ;  /* 0x0000000000007941 */ /* 0x000fea0003800200 */
.L_x_115:
        /* <DEDUP_REMOVED lines=16> */
.L_x_118:
[----:B------:R-:W-:Y:S05]  /*126f0*/  BSYNC.RECONVERGENT B0 ;  /* 0x0000000000007941 */ /* 0x000fea0003800200 */
.L_x_117:
        /* <DEDUP_REMOVED lines=15> */
.L_x_119:
        /* <DEDUP_REMOVED lines=9> */
.L_x_2687:


//--------------------- .text._ZN5flash16flash_fwd_kernelI23Flash_fwd_kernel_traitsILi64ELi128ELi128ELi4ELb0ELb0EN7cutlass10bfloat16_tE19Flash_kernel_traitsILi64ELi128ELi128ELi4ES3_EELb0ELb0ELb0ELb0ELb1ELb1ELb0ELb0EEEvNS_16Flash_fwd_paramsE --------------------------
	.section	.text._ZN5flash16flash_fwd_kernelI23Flash_fwd_kernel_traitsILi64ELi128ELi128ELi4ELb0ELb0EN7cutlass10bfloat16_tE19Flash_kernel_traitsILi64ELi128ELi128ELi4ES3_EELb0ELb0ELb0ELb0ELb1ELb1ELb0ELb0EEEvNS_16Flash_fwd_paramsE,"ax",@progbits
	.align	128
        .global         _ZN5flash16flash_fwd_kernelI23Flash_fwd_kernel_traitsILi64ELi128ELi128ELi4ELb0ELb0EN7cutlass10bfloat16_tE19Flash_kernel_traitsILi64ELi128ELi128ELi4ES3_EELb0ELb0ELb0ELb0ELb1ELb1ELb0ELb0EEEvNS_16Flash_fwd_paramsE
        .type           _ZN5flash16flash_fwd_kernelI23Flash_fwd_kernel_traitsILi64ELi128ELi128ELi4ELb0ELb0EN7cutlass10bfloat16_tE19Flash_kernel_traitsILi64ELi128ELi128ELi4ES3_EELb0ELb0ELb0ELb0ELb1ELb1ELb0ELb0EEEvNS_16Flash_fwd_paramsE,@function
        .size           _ZN5flash16flash_fwd_kernelI23Flash_fwd_kernel_traitsILi64ELi128ELi128ELi4ELb0ELb0EN7cutlass10bfloat16_tE19Flash_kernel_traitsILi64ELi128ELi128ELi4ES3_EELb0ELb0ELb0ELb0ELb1ELb1ELb0ELb0EEEvNS_16Flash_fwd_paramsE,(.L_x_2688 - _ZN5flash16flash_fwd_kernelI23Flash_fwd_kernel_traitsILi64ELi128ELi128ELi4ELb0ELb0EN7cutlass10bfloat16_tE19Flash_kernel_traitsILi64ELi128ELi128ELi4ES3_EELb0ELb0ELb0ELb0ELb1ELb1ELb0ELb0EEEvNS_16Flash_fwd_paramsE)
        .other          _ZN5flash16flash_fwd_kernelI23Flash_fwd_kernel_traitsILi64ELi128ELi128ELi4ELb0ELb0EN7cutlass10bfloat16_tE19Flash_kernel_traitsILi64ELi128ELi128ELi4ES3_EELb0ELb0ELb0ELb0ELb1ELb1ELb0ELb0EEEvNS_16Flash_fwd_paramsE,@"STO_CUDA_ENTRY STV_DEFAULT"
_ZN5flash16flash_fwd_kernelI23Flash_fwd_kernel_traitsILi64ELi128ELi128ELi4ELb0ELb0EN7cutlass10bfloat16_tE19Flash_kernel_traitsILi64ELi128ELi128ELi4ES3_EELb0ELb0ELb0ELb0ELb1ELb1ELb0ELb0EEEvNS_16Flash_fwd_paramsE:
.text._ZN5flash16flash_fwd_kernelI23Flash_fwd_kernel_traitsILi64ELi128ELi128ELi4ELb0ELb0EN7cutlass10bfloat16_tE19Flash_kernel_traitsILi64ELi128ELi128ELi4ES3_EELb0ELb0ELb0ELb0ELb1ELb1ELb0ELb0EEEvNS_16Flash_fwd_paramsE:
[----:B------:R-:W1:Y:S08]  /*0000*/  LDC R1, c[0x0][0x37c] ;  /* 0x0000df00ff017b82 */ /* 0x000e700000000800 */
[----:B------:R-:W2:Y:S01]  /*0010*/  LDC.64 R4, c[0x0][0x470] ;  /* 0x00011c00ff047b82 */ /* 0x000ea20000000a00 */
[----:B------:R-:W3:Y:S01]  /*0020*/  S2R R53, SR_CTAID.Y ;  /* 0x0000000000357919 */ /* 0x000ee20000002600 */
[----:B------:R-:W4:Y:S01]  /*0030*/  LDCU.64 UR20, c[0x0][0x358] ;  /* 0x00006b00ff1477ac */ /* 0x000f220008000a00 */
[----:B------:R-:W-:-:S02]  /*0040*/  IMAD.MOV.U32 R173, RZ, RZ, RZ ;  /* 0x000000ffffad7224 */ /* 0x000fc400078e00ff */
[----:B-1----:R-:W-:-:S03]  /*0050*/  VIADD R1, R1, 0xffffff50 ;  /* 0xffffff5001017836 */ /* 0x002fc60000000000 */
[----:B------:R-:W1:Y:S08]  /*0060*/  LDC.64 R2, c[0x0][0x478] ;  /* 0x00011e00ff027b82 */ /* 0x000e700000000a00 */
[----:B------:R-:W4:Y:S01]  /*0070*/  S2UR UR22, SR_CTAID.X ;  /* 0x00000000001679c3 */ /* 0x000f220000002500 */
[----:B--2---:R-:W-:-:S07]  /*0080*/  ISETP.NE.U32.AND P0, PT, R4, RZ, PT ;  /* 0x000000ff0400720c */ /* 0x004fce0003f05070 */
[----:B------:R-:W2:Y:S01]  /*0090*/  LDC R0, c[0x0][0x434] ;  /* 0x00010d00ff007b82 */ /* 0x000ea20000000800 */
[----:B------:R-:W-:Y:S02]  /*00a0*/  ISETP.NE.AND.EX P0, PT, R5, RZ, PT, P0 ;  /* 0x000000ff0500720c */ /* 0x000fe40003f05300 */
[----:B-1----:R-:W-:-:S04]  /*00b0*/  ISETP.NE.U32.AND P3, PT, R2, RZ, PT ;  /* 0x000000ff0200720c */ /* 0x002fc80003f65070 */
[----:B------:R-:W-:-:S07]  /*00c0*/  ISETP.NE.AND.EX P3, PT, R3, RZ, PT, P3 ;  /* 0x000000ff0300720c */ /* 0x000fce0003f65330 */
[----:B------:R-:W3:Y:S08]  /*00d0*/  @P0 LDC.64 R6, c[0x0][0x470] ;  /* 0x00011c00ff060b82 */ /* 0x000ef00000000a00 */
[----:B------:R-:W1:Y:S01]  /*00e0*/  @P3 LDC.64 R4, c[0x0][0x478] ;  /* 0x00011e00ff043b82 */ /* 0x000e620000000a00 */
[----:B---3--:R-:W-:-:S05]  /*00f0*/  @P0 IMAD.WIDE.U32 R2, R53, 0x4, R6 ;  /* 0x0000000435020825 */ /* 0x008fca00078e0006 */
[----:B----4-:R1:W5:Y:S02]  /*0100*/  @P0 LDG.E R173, desc[UR20][R2.64] ;  /* 0x0000001402ad0981 */ /* 0x010364000c1e1900 */
[----:B-1----:R-:W-:-:S05]  /*0110*/  @P3 IMAD.WIDE.U32 R2, R53, 0x4, R4 ;  /* 0x0000000435023825 */ /* 0x002fca00078e0004 */
[----:B------:R1:W5:Y:S01]  /*0120*/  @P3 LDG.E R12, desc[UR20][R2.64] ;  /* 0x00000014020c3981 */ /* 0x000362000c1e1900 */
[----:B------:R-:W-:-:S06]  /*0130*/  USHF.L.U32 UR4, UR22, 0x7, URZ ;  /* 0x0000000716047899 */ /* 0x000fcc00080006ff */
[----:B--2---:R-:W-:-:S13]  /*0140*/  ISETP.LE.AND P0, PT, R0, UR4, PT ;  /* 0x0000000400007c0c */ /* 0x004fda000bf03270 */
[----:B------:R-:W-:Y:S05]  /*0150*/  @P0 EXIT ;  /* 0x000000000000094d */ /* 0x000fea0003800000 */
[----:B------:R-:W2:Y:S01]  /*0160*/  LDC R14, c[0x0][0x3e8] ;  /* 0x0000fa00ff0e7b82 */ /* 0x000ea20000000800 */
[----:B------:R-:W3:Y:S01]  /*0170*/  S2R R20, SR_CTAID.Z ;  /* 0x0000000000147919 */ /* 0x000ee20000002700 */
[----:B------:R-:W4:Y:S01]  /*0180*/  LDCU.128 UR16, c[0x0][0x3a0] ;  /* 0x00007400ff1077ac */ /* 0x000f220008000c00 */
[--C-:B-----5:R-:W-:Y:S01]  /*0190*/  SHF.R.S32.HI R252, RZ, 0x1f, R173.reuse ;  /* 0x0000001ffffc7819 */ /* 0x120fe200000114ad */
[----:B------:R-:W-:Y:S01]  /*01a0*/  @P3 IMAD.IADD R212, R12, 0x1, -R173 ;  /* 0x000000010cd43824 */ /* 0x000fe200078e0aad */
[----:B------:R-:W3:Y:S01]  /*01b0*/  S2R R213, SR_TID.X ;  /* 0x0000000000d57919 */ /* 0x000ee20000002100 */
[----:B------:R-:W-:Y:S01]  /*01c0*/  MOV R43, RZ ;  /* 0x000000ff002b7202 */ /* 0x000fe20000000f00 */
[----:B------:R-:W3:Y:S01]  /*01d0*/  LDCU.128 UR4, c[0x0][0x3d0] ;  /* 0x00007a00ff0477ac */ /* 0x000ee20008000c00 */
[----:B------:R-:W1:Y:S01]  /*01e0*/  LDC.64 R6, c[0x0][0x3b8] ;  /* 0x0000ee00ff067b82 */ /* 0x000e620000000a00 */
[----:B------:R-:W-:Y:S01]  /*01f0*/  IMAD.MOV.U32 R244, RZ, RZ, 0x20 ;  /* 0x00000020fff47424 */ /* 0x000fe200078e00ff */
[----:B------:R-:W3:Y:S01]  /*0200*/  LDCU.128 UR8, c[0x0][0x380] ;  /* 0x00007000ff0877ac */ /* 0x000ee20008000c00 */
[----:B------:R-:W3:Y:S05]  /*0210*/  LDCU.128 UR12, c[0x0][0x390] ;  /* 0x00007200ff0c77ac */ /* 0x000eea0008000c00 */
[----:B------:R-:W3:Y:S01]  /*0220*/  @!P3 LDC.64 R8, c[0x0][0x488] ;  /* 0x00012200ff08bb82 */ /* 0x000ee20000000a00 */
[----:B------:R-:W-:Y:S01]  /*0230*/  UIMAD.WIDE.U32 UR22, UR22, 0x80, URZ ;  /* 0x00000080161678a5 */ /* 0x000fe2000f8e00ff */
[----:B----4-:R-:W-:Y:S01]  /*0240*/  IMAD R52, R53, UR19, RZ ;  /* 0x0000001335347c24 */ /* 0x010fe2000f8e02ff */
[----:B--2---:R-:W-:-:S05]  /*0250*/  IABS R0, R14 ;  /* 0x0000000e00007213 */ /* 0x004fca0000000000 */
[----:B------:R-:W2:Y:S01]  /*0260*/  @!P3 LDC.64 R10, c[0x0][0x438] ;  /* 0x00010e00ff0abb82 */ /* 0x000ea20000000a00 */
[----:B------:R-:W-:Y:S01]  /*0270*/  IMAD.MOV.U32 R13, RZ, RZ, R0 ;  /* 0x000000ffff0d7224 */ /* 0x000fe200078e0000 */
[----:B-1----:R-:W-:-:S03]  /*0280*/  SHF.L.U64.HI R250, R6, 0x7, R7 ;  /* 0x0000000706fa7819 */ /* 0x002fc60000010207 */
[----:B------:R-:W1:Y:S01]  /*0290*/  I2F.RP R2, R13 ;  /* 0x0000000d00027306 */ /* 0x000e620000209400 */
[----:B---3--:R-:W-:Y:S01]  /*02a0*/  IABS R4, R20 ;  /* 0x0000001400047213 */ /* 0x008fe20000000000 */
[C---:B------:R-:W-:Y:S01]  /*02b0*/  IMAD.SHL.U32 R247, R6.reuse, 0x80, RZ ;  /* 0x0000008006f77824 */ /* 0x040fe200078e00ff */
[----:B------:R-:W-:Y:S01]  /*02c0*/  SHF.L.U64.HI R77, R6, 0x4, R7 ;  /* 0x00000004064d7819 */ /* 0x000fe20000010207 */
[C---:B------:R-:W-:Y:S01]  /*02d0*/  IMAD.SHL.U32 R15, R213.reuse, 0x8, RZ ;  /* 0x00000008d50f7824 */ /* 0x040fe200078e00ff */
[----:B------:R-:W-:Y:S01]  /*02e0*/  SHF.R.U32.HI R238, RZ, 0x3, R213 ;  /* 0x00000003ffee7819 */ /* 0x000fe200000116d5 */
[----:B------:R-:W-:Y:S01]  /*02f0*/  IMAD.SHL.U32 R246, R213, 0x40, RZ ;  /* 0x00000040d5f67824 */ /* 0x000fe200078e00ff */
[----:B------:R-:W-:Y:S01]  /*0300*/  @!P3 ISETP.NE.U32.AND P2, PT, R8, RZ, PT ;  /* 0x000000ff0800b20c */ /* 0x000fe20003f45070 */
[C---:B------:R-:W-:Y:S01]  /*0310*/  IMAD.SHL.U32 R78, R6.reuse, 0x10, RZ ;  /* 0x00000010064e7824 */ /* 0x040fe200078e00ff */
[----:B------:R-:W-:Y:S01]  /*0320*/  LOP3.LUT R214, R15, 0x38, RZ, 0xc0, !PT ;  /* 0x000000380fd67812 */ /* 0x000fe200078ec0ff */
[----:B------:R-:W-:Y:S01]  /*0330*/  STL [R1+0x20], R15 ;  /* 0x0000200f01007387 */ /* 0x000fe20000100800 */
[----:B------:R-:W-:Y:S01]  /*0340*/  @!P3 ISETP.NE.AND.EX P2, PT, R9, RZ, PT, P2 ;  /* 0x000000ff0900b20c */ /* 0x000fe20003f45320 */
[C---:B------:R-:W-:Y:S01]  /*0350*/  IMAD.SHL.U32 R79, R6.reuse, 0x20, RZ ;  /* 0x00000020064f7824 */ /* 0x040fe200078e00ff */
[----:B------:R-:W-:Y:S01]  /*0360*/  LOP3.LUT R8, R213, 0x38, RZ, 0xc0, !PT ;  /* 0x00000038d5087812 */ /* 0x000fe200078ec0ff */
[----:B------:R-:W-:Y:S01]  /*0370*/  IMAD.MOV.U32 R42, RZ, RZ, R214 ;  /* 0x000000ffff2a7224 */ /* 0x000fe200078e00d6 */
[----:B-1----:R-:W1:Y:S01]  /*0380*/  MUFU.RCP R2, R2 ;  /* 0x0000000200027308 */ /* 0x002e620000001000 */
[----:B--2---:R-:W-:Y:S01]  /*0390*/  @!P3 SEL R9, R11, RZ, P2 ;  /* 0x000000ff0b09b207 */ /* 0x004fe20001000000 */
[----:B------:R-:W-:Y:S01]  /*03a0*/  IMAD.SHL.U32 R239, R6, 0x40, RZ ;  /* 0x0000004006ef7824 */ /* 0x000fe200078e00ff */
[----:B------:R-:W-:Y:S01]  /*03b0*/  LOP3.LUT R49, R214, 0x1c0, R246, 0xf8, !PT ;  /* 0x000001c0d6317812 */ /* 0x000fe200078ef8f6 */
[----:B------:R-:W2:Y:S01]  /*03c0*/  LDC.64 R18, c[0x0][0x3c8] ;  /* 0x0000f200ff127b82 */ /* 0x000ea20000000a00 */
[----:B------:R-:W-:Y:S01]  /*03d0*/  @!P3 IADD3 R212, PT, PT, R9, R10, -R173 ;  /* 0x0000000a09d4b210 */ /* 0x000fe20007ffe8ad */
[----:B------:R-:W-:Y:S01]  /*03e0*/  IMAD.SHL.U32 R10, R213, 0x20, RZ ;  /* 0x00000020d50a7824 */ /* 0x000fe200078e00ff */
[----:B------:R-:W-:Y:S01]  /*03f0*/  LOP3.LUT R11, R246, 0x400, RZ, 0xc0, !PT ;  /* 0x00000400f60b7812 */ /* 0x000fe200078ec0ff */
[----:B------:R-:W-:Y:S01]  /*0400*/  STL [R1+0x1c], R49 ;  /* 0x00001c3101007387 */ /* 0x000fe20000100800 */
[----:B------:R-:W-:-:S02]  /*0410*/  SHF.L.U64.HI R172, R6, 0x5, R7 ;  /* 0x0000000506ac7819 */ /* 0x000fc40000010207 */
[----:B------:R-:W-:Y:S01]  /*0420*/  SHF.L.U64.HI R245, R6, 0x6, R7 ;  /* 0x0000000606f57819 */ /* 0x000fe20000010207 */
[----:B------:R-:W3:Y:S01]  /*0430*/  LDC.64 R174, c[0x0][0x3c0] ;  /* 0x0000f000ffae7b82 */ /* 0x000ee20000000a00 */
[----:B------:R-:W-:Y:S02]  /*0440*/  LOP3.LUT R21, R238, UR22, RZ, 0xfc, !PT ;  /* 0x00000016ee157c12 */ /* 0x000fe4000f8efcff */
[----:B------:R-:W-:Y:S01]  /*0450*/  SHF.R.U32.HI R215, RZ, 0x1, R213 ;  /* 0x00000001ffd77819 */ /* 0x000fe200000116d5 */
[----:B-1----:R-:W-:-:S04]  /*0460*/  VIADD R2, R2, 0xffffffe ;  /* 0x0ffffffe02027836 */ /* 0x002fc80000000000 */
[----:B------:R-:W1:Y:S02]  /*0470*/  F2I.FTZ.U32.TRUNC.NTZ R3, R2 ;  /* 0x0000000200037305 */ /* 0x000e64000021f000 */
[----:B-1----:R-:W-:Y:S02]  /*0480*/  IMAD.MOV R0, RZ, RZ, -R3 ;  /* 0x000000ffff007224 */ /* 0x002fe400078e0a03 */
[----:B------:R-:W-:Y:S02]  /*0490*/  IMAD.MOV.U32 R2, RZ, RZ, RZ ;  /* 0x000000ffff027224 */ /* 0x000fe400078e00ff */
[----:B------:R-:W-:-:S04]  /*04a0*/  IMAD R0, R0, R13, RZ ;  /* 0x0000000d00007224 */ /* 0x000fc800078e02ff */
[----:B------:R-:W-:-:S04]  /*04b0*/  IMAD.HI.U32 R0, R3, R0, R2 ;  /* 0x0000000003007227 */ /* 0x000fc800078e0002 */
[----:B------:R-:W-:Y:S02]  /*04c0*/  IMAD.MOV.U32 R3, RZ, RZ, R4 ;  /* 0x000000ffff037224 */ /* 0x000fe400078e0004 */
[----:B------:R-:W-:-:S04]  /*04d0*/  IMAD.WIDE.U32 R4, R173, R6, R42 ;  /* 0x00000006ad047225 */ /* 0x000fc800078e002a */
[----:B------:R-:W-:-:S04]  /*04e0*/  IMAD.HI.U32 R0, R0, R3, RZ ;  /* 0x0000000300007227 */ /* 0x000fc800078e00ff */
[----:B------:R-:W-:-:S04]  /*04f0*/  IMAD.MOV R2, RZ, RZ, -R0 ;  /* 0x000000ffff027224 */ /* 0x000fc800078e0a00 */
[----:B------:R-:W-:Y:S02]  /*0500*/  IMAD R2, R13, R2, R3 ;  /* 0x000000020d027224 */ /* 0x000fe400078e0203 */
[----:B------:R-:W-:-:S03]  /*0510*/  IMAD R3, R252, R6, RZ ;  /* 0x00000006fc037224 */ /* 0x000fc600078e02ff */
[----:B------:R-:W-:Y:S01]  /*0520*/  ISETP.GT.U32.AND P1, PT, R13, R2, PT ;  /* 0x000000020d00720c */ /* 0x000fe20003f24070 */
[----:B------:R-:W-:-:S04]  /*0530*/  IMAD R3, R173, R7, R3 ;  /* 0x00000007ad037224 */ /* 0x000fc800078e0203 */
[----:B------:R-:W-:-:S08]  /*0540*/  IMAD.IADD R3, R5, 0x1, R3 ;  /* 0x0000000105037824 */ /* 0x000fd000078e0203 */
[----:B------:R-:W-:Y:S02]  /*0550*/  @!P1 IMAD.IADD R2, R2, 0x1, -R13 ;  /* 0x0000000102029824 */ /* 0x000fe400078e0a0d */
[----:B------:R-:W-:Y:S01]  /*0560*/  @!P1 VIADD R0, R0, 0x1 ;  /* 0x0000000100009836 */ /* 0x000fe20000000000 */
[----:B------:R-:W-:Y:S02]  /*0570*/  ISETP.NE.AND P1, PT, R14, RZ, PT ;  /* 0x000000ff0e00720c */ /* 0x000fe40003f25270 */
[----:B------:R-:W-:Y:S02]  /*0580*/  ISETP.GE.U32.AND P4, PT, R2, R13, PT ;  /* 0x0000000d0200720c */ /* 0x000fe40003f86070 */
[----:B------:R-:W-:-:S04]  /*0590*/  LOP3.LUT R2, R20, R14, RZ, 0x3c, !PT ;  /* 0x0000000e14027212 */ /* 0x000fc800078e3cff */
[----:B------:R-:W-:Y:S01]  /*05a0*/  ISETP.GE.AND P0, PT, R2, RZ, PT ;  /* 0x000000ff0200720c */ /* 0x000fe20003f06270 */
[----:B------:R-:W-:-:S04]  /*05b0*/  IMAD.MOV.U32 R2, RZ, RZ, R4 ;  /* 0x000000ffff027224 */ /* 0x000fc800078e0004 */
[----:B------:R-:W-:Y:S01]  /*05c0*/  IMAD.WIDE.U32 R4, R53, UR16, R2 ;  /* 0x0000001035047c25 */ /* 0x000fe2000f8e0002 */
[----:B------:R-:W-:-:S03]  /*05d0*/  LOP3.LUT R3, R15, 0x1f8, RZ, 0xc0, !PT ;  /* 0x000001f80f037812 */ /* 0x000fc600078ec0ff */
[----:B------:R-:W-:Y:S02]  /*05e0*/  @P4 VIADD R0, R0, 0x1 ;  /* 0x0000000100004836 */ /* 0x000fe40000000000 */
[----:B------:R-:W-:Y:S02]  /*05f0*/  IMAD R5, R53, UR17, R5 ;  /* 0x0000001135057c24 */ /* 0x000fe4000f8e0205 */
[----:B------:R-:W-:Y:S01]  /*0600*/  IMAD.MOV.U32 R2, RZ, RZ, R0 ;  /* 0x000000ffff027224 */ /* 0x000fe200078e0000 */
[----:B------:R-:W-:Y:S01]  /*0610*/  LOP3.LUT R0, R15, 0x1e00, RZ, 0xc0, !PT ;  /* 0x00001e000f007812 */ /* 0x000fe200078ec0ff */
[----:B------:R-:W-:-:S03]  /*0620*/  IMAD.WIDE.U32 R4, R238, R6, R4 ;  /* 0x00000006ee047225 */ /* 0x000fc600078e0004 */
[----:B------:R-:W-:Y:S01]  /*0630*/  LOP3.LUT R46, R0, R3, R8, 0xf6, !PT ;  /* 0x00000003002e7212 */ /* 0x000fe200078ef608 */
[----:B------:R-:W-:Y:S01]  /*0640*/  @!P0 IMAD.MOV R2, RZ, RZ, -R2 ;  /* 0x000000ffff028224 */ /* 0x000fe200078e0a02 */
[----:B------:R-:W-:Y:S01]  /*0650*/  LOP3.LUT R3, R213, 0x8, RZ, 0xc0, !PT ;  /* 0x00000008d5037812 */ /* 0x000fe200078ec0ff */
[----:B------:R-:W-:Y:S01]  /*0660*/  IMAD R5, R238, R7, R5 ;  /* 0x00000007ee057224 */ /* 0x000fe200078e0205 */
[----:B------:R-:W-:Y:S01]  /*0670*/  IADD3 R0, PT, PT, R212, 0x7f, RZ ;  /* 0x0000007fd4007810 */ /* 0x000fe20007ffe0ff */
[----:B------:R-:W1:Y:S01]  /*0680*/  LDC.64 R6, c[0x0][0x3b0] ;  /* 0x0000ec00ff067b82 */ /* 0x000e620000000a00 */
[----:B------:R-:W-:Y:S02]  /*0690*/  @!P1 LOP3.LUT R2, RZ, R14, RZ, 0x33, !PT ;  /* 0x0000000eff029212 */ /* 0x000fe400078e33ff */
[----:B------:R-:W-:Y:S02]  /*06a0*/  SHF.R.S32.HI R9, RZ, 0x1f, R0 ;  /* 0x0000001fff097819 */ /* 0x000fe40000011400 */
[----:B------:R-:W-:Y:S01]  /*06b0*/  LOP3.LUT R3, R49, R3, RZ, 0x3c, !PT ;  /* 0x0000000331037212 */ /* 0x000fe200078e3cff */
[----:B------:R-:W-:Y:S01]  /*06c0*/  IMAD.WIDE.U32 R4, R2, UR4, R4 ;  /* 0x0000000402047c25 */ /* 0x000fe2000f8e0004 */
[----:B------:R-:W-:-:S02]  /*06d0*/  SHF.R.S32.HI R12, RZ, 0x1f, R2 ;  /* 0x0000001fff0c7819 */ /* 0x000fc40000011402 */
[----:B------:R-:W-:Y:S01]  /*06e0*/  LEA.HI R13, R9, R0, RZ, 0x7 ;  /* 0x00000000090d7211 */ /* 0x000fe200078f38ff */
[----:B------:R-:W-:Y:S01]  /*06f0*/  IMAD R0, R3, 0x2, R11 ;  /* 0x0000000203007824 */ /* 0x000fe200078e020b */
[----:B------:R-:W-:Y:S01]  /*0700*/  LOP3.LUT R8, R246, 0x200, RZ, 0xc0, !PT ;  /* 0x00000200f6087812 */ /* 0x000fe200078ec0ff */
[----:B------:R-:W-:Y:S01]  /*0710*/  IMAD R3, R12, UR4, RZ ;  /* 0x000000040c037c24 */ /* 0x000fe2000f8e02ff */
[----:B------:R-:W-:Y:S01]  /*0720*/  LEA.HI.SX32 R44, R13, 0xffffffff, 0x19 ;  /* 0xffffffff0d2c7811 */ /* 0x000fe200078fcaff */
[----:B------:R4:W-:Y:S01]  /*0730*/  STL [R1+0x18], R13 ;  /* 0x0000180d01007387 */ /* 0x0009e20000100800 */
[----:B------:R-:W-:Y:S01]  /*0740*/  LEA R249, P0, R4, UR10, 0x1 ;  /* 0x0000000a04f97c11 */ /* 0x000fe2000f8008ff */
[C---:B------:R-:W-:Y:S01]  /*0750*/  IMAD R3, R2.reuse, UR5, R3 ;  /* 0x0000000502037c24 */ /* 0x040fe2000f8e0203 */
[----:B------:R-:W-:Y:S01]  /*0760*/  SHF.R.S32.HI R47, RZ, 0x1f, R44 ;  /* 0x0000001fff2f7819 */ /* 0x000fe2000001142c */
[----:B------:R-:W-:Y:S01]  /*0770*/  IMAD.WIDE.U32 R50, R2, UR6, RZ ;  /* 0x0000000602327c25 */ /* 0x000fe2000f8e00ff */
[----:B------:R-:W-:Y:S01]  /*0780*/  LOP3.LUT R48, R8, 0x7c00, R10, 0xf8, !PT ;  /* 0x00007c0008307812 */ /* 0x000fe200078ef80a */
[----:B------:R-:W2:Y:S01]  /*0790*/  S2UR UR5, SR_CgaCtaId ;  /* 0x00000000000579c3 */ /* 0x000ea20000008800 */
[----:B------:R-:W-:Y:S01]  /*07a0*/  UMOV UR4, 0x400 ;  /* 0x0000040000047882 */ /* 0x000fe20000000000 */
[----:B------:R-:W-:Y:S01]  /*07b0*/  IMAD.IADD R3, R5, 0x1, R3 ;  /* 0x0000000105037824 */ /* 0x000fe200078e0203 */
[----:B------:R-:W-:Y:S01]  /*07c0*/  STL.64 [R1+0x28], R50 ;  /* 0x0000283201007387 */ /* 0x000fe20000100a00 */
[----:B------:R-:W-:-:S03]  /*07d0*/  IMAD.WIDE.U32 R8, R247, R44, RZ ;  /* 0x0000002cf7087225 */ /* 0x000fc600078e00ff */
[----:B------:R-:W-:Y:S01]  /*07e0*/  LEA.HI.X R248, R4, UR11, R3, 0x1, P0 ;  /* 0x0000000b04f87c11 */ /* 0x000fe200080f0c03 */
[----:B------:R-:W-:Y:S01]  /*07f0*/  IMAD R3, R12, UR6, RZ ;  /* 0x000000060c037c24 */ /* 0x000fe2000f8e02ff */
[-C--:B------:R-:W-:Y:S01]  /*0800*/  LEA R38, P1, R8, R249.reuse, 0x1 ;  /* 0x000000f908267211 */ /* 0x080fe200078208ff */
[C---:B------:R-:W-:Y:S01]  /*0810*/  IMAD.WIDE.U32 R10, R53.reuse, UR14, R42 ;  /* 0x0000000e350a7c25 */ /* 0x040fe2000f8e002a */
[----:B------:R-:W-:Y:S03]  /*0820*/  STL [R1+0x30], R52 ;  /* 0x0000303401007387 */ /* 0x000fe60000100800 */
[----:B------:R-:W-:Y:S01]  /*0830*/  IMAD R45, R2, UR7, R3 ;  /* 0x00000007022d7c24 */ /* 0x000fe2000f8e0203 */
[----:B------:R-:W-:Y:S01]  /*0840*/  IADD3 R2, P0, PT, R78, R8, RZ ;  /* 0x000000084e027210 */ /* 0x000fe20007f1e0ff */
[----:B------:R-:W-:Y:S02]  /*0850*/  IMAD R11, R53, UR15, R11 ;  /* 0x0000000f350b7c24 */ /* 0x000fe4000f8e020b */
[----:B-1----:R-:W-:Y:S01]  /*0860*/  IMAD R17, R6, UR23, RZ ;  /* 0x0000001706117c24 */ /* 0x002fe2000f8e02ff */
[----:B------:R-:W-:Y:S01]  /*0870*/  IADD3 R4, P3, PT, R79, R2, RZ ;  /* 0x000000024f047210 */ /* 0x000fe20007f7e0ff */
[----:B----4-:R-:W-:Y:S01]  /*0880*/  IMAD R13, R250, R44, RZ ;  /* 0x0000002cfa0d7224 */ /* 0x010fe200078e02ff */
[----:B------:R-:W-:Y:S01]  /*0890*/  LEA R34, P5, R2, R249, 0x1 ;  /* 0x000000f902227211 */ /* 0x000fe200078a08ff */
[----:B------:R-:W-:-:S02]  /*08a0*/  IMAD R17, R21, R7, R17 ;  /* 0x0000000715117224 */ /* 0x000fc400078e0211 */
[----:B------:R-:W-:Y:S01]  /*08b0*/  IMAD R5, R47, R247, R13 ;  /* 0x000000f72f057224 */ /* 0x000fe200078e020d */
[----:B--2---:R-:W-:Y:S01]  /*08c0*/  ULEA UR5, UR5, UR4, 0x18 ;  /* 0x0000000405057291 */ /* 0x004fe2000f8ec0ff */
[----:B------:R-:W-:Y:S02]  /*08d0*/  IMAD.IADD R251, R51, 0x1, R45 ;  /* 0x0000000133fb7824 */ /* 0x000fe400078e022d */
[----:B------:R-:W-:Y:S01]  /*08e0*/  IMAD.IADD R9, R9, 0x1, R5 ;  /* 0x0000000109097824 */ /* 0x000fe200078e0205 */
[----:B------:R-:W-:Y:S02]  /*08f0*/  IADD3 R5, P4, PT, R2, R78, RZ ;  /* 0x0000004e02057210 */ /* 0x000fe40007f9e0ff */
[----:B------:R-:W-:Y:S02]  /*0900*/  VIADD R236, R0, UR5 ;  /* 0x0000000500ec7c36 */ /* 0x000fe40008000000 */
[----:B------:R-:W-:Y:S01]  /*0910*/  IMAD.X R3, R9, 0x1, R77, P0 ;  /* 0x0000000109037824 */ /* 0x000fe200000e064d */
[----:B------:R-:W-:-:S02]  /*0920*/  LEA.HI.X R39, R8, R248, R9, 0x1, P1 ;  /* 0x000000f808277211 */ /* 0x000fc400008f0c09 */
[----:B------:R-:W-:Y:S02]  /*0930*/  IADD3 R12, P1, PT, R239, R2, RZ ;  /* 0x00000002ef0c7210 */ /* 0x000fe40007f3e0ff */
[-C--:B------:R-:W-:Y:S02]  /*0940*/  IADD3 R9, P2, PT, R4, R78.reuse, RZ ;  /* 0x0000004e04097210 */ /* 0x080fe40007f5e0ff */
[----:B------:R-:W-:Y:S01]  /*0950*/  IADD3.X R8, PT, PT, R172, R3, RZ, P3, !PT ;  /* 0x00000003ac087210 */ /* 0x000fe20001ffe4ff */
[--C-:B------:R-:W-:Y:S01]  /*0960*/  IMAD.X R14, R245, 0x1, R3.reuse, P1 ;  /* 0x00000001f50e7824 */ /* 0x100fe200008e0603 */
[----:B------:R-:W-:Y:S02]  /*0970*/  IADD3 R13, P0, PT, R12, R78, RZ ;  /* 0x0000004e0c0d7210 */ /* 0x000fe40007f1e0ff */
[----:B------:R-:W-:Y:S01]  /*0980*/  LEA.HI.X R35, R2, R248, R3, 0x1, P5 ;  /* 0x000000f802237211 */ /* 0x000fe200028f0c03 */
[--C-:B------:R-:W-:Y:S01]  /*0990*/  IMAD.X R3, R3, 0x1, R77.reuse, P4 ;  /* 0x0000000103037824 */ /* 0x100fe200020e064d */
[-C--:B------:R-:W-:Y:S01]  /*09a0*/  LEA R30, P3, R5, R249.reuse, 0x1 ;  /* 0x000000f9051e7211 */ /* 0x080fe200078608ff */
[--C-:B------:R-:W-:Y:S01]  /*09b0*/  IMAD.X R2, R8, 0x1, R77.reuse, P2 ;  /* 0x0000000108027824 */ /* 0x100fe200010e064d */
[-C--:B------:R-:W-:Y:S01]  /*09c0*/  LEA R32, P1, R9, R249.reuse, 0x1 ;  /* 0x000000f909207211 */ /* 0x080fe200078208ff */
[----:B------:R-:W-:Y:S01]  /*09d0*/  IMAD.X R15, R14, 0x1, R77, P0 ;  /* 0x000000010e0f7824 */ /* 0x000fe200000e064d */
[----:B------:R-:W-:-:S02]  /*09e0*/  LEA R40, P0, R13, R249, 0x1 ;  /* 0x000000f90d287211 */ /* 0x000fc400078008ff */
[-C--:B------:R-:W-:Y:S02]  /*09f0*/  LEA.HI.X R31, R5, R248.reuse, R3, 0x1, P3 ;  /* 0x000000f8051f7211 */ /* 0x080fe400018f0c03 */
[----:B------:R-:W-:Y:S01]  /*0a00*/  LEA.HI.X R33, R9, R248, R2, 0x1, P1 ;  /* 0x000000f809217211 */ /* 0x000fe200008f0c02 */
[----:B------:R-:W-:Y:S01]  /*0a10*/  IMAD.WIDE.U32 R2, R20, R18, R10 ;  /* 0x0000001214027225 */ /* 0x000fe200078e000a */
[----:B------:R-:W-:Y:S02]  /*0a20*/  LEA R28, P2, R4, R249, 0x1 ;  /* 0x000000f9041c7211 */ /* 0x000fe400078408ff */
[----:B------:R-:W-:Y:S01]  /*0a30*/  LEA.HI.X R41, R13, R248, R15, 0x1, P0 ;  /* 0x000000f80d297211 */ /* 0x000fe200000f0c0f */
[C---:B------:R-:W-:Y:S01]  /*0a40*/  IMAD.SHL.U32 R10, R6.reuse, 0x40, RZ ;  /* 0x00000040060a7824 */ /* 0x040fe200078e00ff */
[----:B------:R-:W-:Y:S01]  /*0a50*/  SHF.L.U64.HI R5, R6, 0x4, R7 ;  /* 0x0000000406057819 */ /* 0x000fe20000010207 */
[----:B------:R-:W-:Y:S01]  /*0a60*/  IMAD R3, R20, R19, R3 ;  /* 0x0000001314037224 */ /* 0x000fe200078e0203 */
[----:B------:R-:W-:-:S02]  /*0a70*/  SHF.L.U64.HI R11, R6, 0x6, R7 ;  /* 0x00000006060b7819 */ /* 0x000fc40000010207 */
[----:B------:R-:W-:Y:S02]  /*0a80*/  SHF.L.U64.HI R9, R6, 0x5, R7 ;  /* 0x0000000506097819 */ /* 0x000fe40000010207 */
[----:B------:R-:W-:Y:S01]  /*0a90*/  IADD3 R7, P0, PT, R12, R79, RZ ;  /* 0x0000004f0c077210 */ /* 0x000fe20007f1e0ff */
[----:B------:R-:W-:Y:S01]  /*0aa0*/  IMAD.WIDE.U32 R10, R21, R6, R10 ;  /* 0x00000006150a7225 */ /* 0x000fe200078e000a */
[-C--:B------:R-:W-:Y:S02]  /*0ab0*/  LEA.HI.X R29, R4, R248.reuse, R8, 0x1, P2 ;  /* 0x000000f8041d7211 */ /* 0x080fe400010f0c08 */
[-C--:B------:R-:W-:Y:S01]  /*0ac0*/  LEA R26, P1, R12, R249.reuse, 0x1 ;  /* 0x000000f90c1a7211 */ /* 0x080fe200078208ff */
[C---:B------:R-:W-:Y:S02]  /*0ad0*/  IMAD.SHL.U32 R4, R6.reuse, 0x10, RZ ;  /* 0x0000001006047824 */ /* 0x040fe400078e00ff */
[----:B------:R-:W-:Y:S01]  /*0ae0*/  IMAD.SHL.U32 R8, R6, 0x20, RZ ;  /* 0x0000002006087824 */ /* 0x000fe200078e00ff */
[----:B------:R-:W-:Y:S01]  /*0af0*/  LEA.HI.X R27, R12, R248, R14, 0x1, P1 ;  /* 0x000000f80c1b7211 */ /* 0x000fe200008f0c0e */
[----:B------:R-:W-:Y:S01]  /*0b00*/  IMAD.X R16, R14, 0x1, R172, P0 ;  /* 0x000000010e107824 */ /* 0x000fe200000e06ac */
[----:B------:R-:W-:Y:S01]  /*0b10*/  LEA R36, P0, R7, R249, 0x1 ;  /* 0x000000f907247211 */ /* 0x000fe200078008ff */
[----:B------:R-:W-:-:S03]  /*0b20*/  IMAD.WIDE.U32 R14, R21, R6, R4 ;  /* 0x00000006150e7225 */ /* 0x000fc600078e0004 */
[----:B------:R-:W-:Y:S01]  /*0b30*/  LEA.HI.X R37, R7, R248, R16, 0x1, P0 ;  /* 0x000000f807257211 */ /* 0x000fe200000f0c10 */
[----:B------:R-:W-:Y:S01]  /*0b40*/  IMAD.WIDE.U32 R12, R21, R6, R8 ;  /* 0x00000006150c7225 */ /* 0x000fe200078e0008 */
[----:B------:R-:W-:Y:S02]  /*0b50*/  IADD3 R16, P1, PT, R8, R10, RZ ;  /* 0x0000000a08107210 */ /* 0x000fe40007f3e0ff */
[C---:B------:R-:W-:Y:S01]  /*0b60*/  IADD3 R19, P2, PT, R2.reuse, R14, RZ ;  /* 0x0000000e02137210 */ /* 0x040fe20007f5e0ff */
[C---:B------:R-:W-:Y:S01]  /*0b70*/  IMAD.IADD R7, R17.reuse, 0x1, R11 ;  /* 0x0000000111077824 */ /* 0x040fe200078e020b */
[----:B------:R-:W-:Y:S02]  /*0b80*/  IADD3 R13, PT, PT, R17, R13, RZ ;  /* 0x0000000d110d7210 */ /* 0x000fe40007ffe0ff */
[CC--:B------:R-:W-:Y:S01]  /*0b90*/  IADD3 R11, P0, PT, R2.reuse, R12.reuse, RZ ;  /* 0x0000000c020b7210 */ /* 0x0c0fe20007f1e0ff */
[----:B------:R-:W-:Y:S01]  /*0ba0*/  IMAD.X R8, R7, 0x1, R9, P1 ;  /* 0x0000000107087824 */ /* 0x000fe200008e0609 */
[----:B------:R-:W-:-:S02]  /*0bb0*/  IADD3 R22, P6, P5, R2, R12, R4 ;  /* 0x0000000c02167210 */ /* 0x000fc40007dde004 */
[----:B------:R-:W-:Y:S02]  /*0bc0*/  IADD3.X R15, PT, PT, R3, R17, R15, P2, !PT ;  /* 0x00000011030f7210 */ /* 0x000fe400017fe40f */
[CC--:B------:R-:W-:Y:S02]  /*0bd0*/  IADD3 R9, P4, PT, R2.reuse, R10.reuse, RZ ;  /* 0x0000000a02097210 */ /* 0x0c0fe40007f9e0ff */
[C-C-:B------:R-:W-:Y:S01]  /*0be0*/  IADD3 R23, P3, P2, R2.reuse, R10, R4.reuse ;  /* 0x0000000a02177210 */ /* 0x140fe20007a7e004 */
[--C-:B------:R-:W-:Y:S01]  /*0bf0*/  IMAD.X R10, R13, 0x1, R3.reuse, P0 ;  /* 0x000000010d0a7824 */ /* 0x100fe200000e0603 */
[----:B------:R-:W-:Y:S01]  /*0c00*/  IADD3 R24, P1, P0, R2, R16, R4 ;  /* 0x0000001002187210 */ /* 0x000fe2000783e004 */
[----:B------:R-:W-:Y:S01]  /*0c10*/  IMAD.X R4, R7, 0x1, R3, P4 ;  /* 0x0000000107047824 */ /* 0x000fe200020e0603 */
[----:B------:R-:W-:Y:S02]  /*0c20*/  IADD3.X R13, PT, PT, R3, R13, R5, P6, P5 ;  /* 0x0000000d030d7210 */ /* 0x000fe400037ea405 */
[----:B------:R-:W-:-:S02]  /*0c30*/  IADD3 R20, P5, PT, R16, R2, RZ ;  /* 0x0000000210147210 */ /* 0x000fc40007fbe0ff */
[C-C-:B------:R-:W-:Y:S02]  /*0c40*/  IADD3.X R25, PT, PT, R3.reuse, R8, R5.reuse, P1, P0 ;  /* 0x0000000803197210 */ /* 0x140fe40000fe0405 */
[----:B------:R-:W-:Y:S01]  /*0c50*/  IADD3.X R7, PT, PT, R3, R7, R5, P3, P2 ;  /* 0x0000000703077210 */ /* 0x000fe20001fe4405 */
[--C-:B------:R-:W-:Y:S01]  /*0c60*/  IMAD.X R5, R8, 0x1, R3.reuse, P5 ;  /* 0x0000000108057824 */ /* 0x100fe200028e0603 */
[----:B------:R-:W-:Y:S01]  /*0c70*/  LEA R18, P1, R19, UR8, 0x1 ;  /* 0x0000000813127c11 */ /* 0x000fe2000f8208ff */
[----:B------:R-:W-:Y:S01]  /*0c80*/  IMAD.WIDE.U32 R2, R21, R6, R2 ;  /* 0x0000000615027225 */ /* 0x000fe200078e0002 */
[----:B------:R-:W-:Y:S02]  /*0c90*/  LEA R14, P0, R11, UR8, 0x1 ;  /* 0x000000080b0e7c11 */ /* 0x000fe4000f8008ff */
[----:B------:R-:W-:Y:S01]  /*0ca0*/  LEA.HI.X R19, R19, UR9, R15, 0x1, P1 ;  /* 0x0000000913137c11 */ /* 0x000fe200088f0c0f */
[----:B------:R-:W-:Y:S01]  /*0cb0*/  IMAD.IADD R3, R3, 0x1, R17 ;  /* 0x0000000103037824 */ /* 0x000fe200078e0211 */
[----:B------:R-:W-:Y:S01]  /*0cc0*/  LEA.HI.X R15, R11, UR9, R10, 0x1, P0 ;  /* 0x000000090b0f7c11 */ /* 0x000fe200080f0c0a */
[----:B---3--:R-:W-:Y:S01]  /*0cd0*/  IMAD.SHL.U32 R17, R174, 0x20, RZ ;  /* 0x00000020ae117824 */ /* 0x008fe200078e00ff */
[----:B------:R-:W-:-:S02]  /*0ce0*/  LEA R10, P1, R22, UR8, 0x1 ;  /* 0x00000008160a7c11 */ /* 0x000fc4000f8208ff */
[----:B------:R-:W-:Y:S02]  /*0cf0*/  LEA R12, P2, R2, UR8, 0x1 ;  /* 0x00000008020c7c11 */ /* 0x000fe4000f8408ff */
[----:B------:R-:W-:Y:S02]  /*0d00*/  LEA.HI.X R11, R22, UR9, R13, 0x1, P1 ;  /* 0x00000009160b7c11 */ /* 0x000fe400088f0c0d */
[----:B------:R-:W-:Y:S02]  /*0d10*/  LEA.HI.X R13, R2, UR9, R3, 0x1, P2 ;  /* 0x00000009020d7c11 */ /* 0x000fe400090f0c03 */
[----:B------:R-:W-:Y:S02]  /*0d20*/  LEA R16, R46, UR5, 0x1 ;  /* 0x000000052e107c11 */ /* 0x000fe4000f8e08ff */
[----:B------:R-:W-:Y:S02]  /*0d30*/  LEA R8, P0, R9, UR8, 0x1 ;  /* 0x0000000809087c11 */ /* 0x000fe4000f8008ff */
[----:B------:R-:W-:Y:S01]  /*0d40*/  LEA R2, P2, R23, UR8, 0x1 ;  /* 0x0000000817027c11 */ /* 0x000fe2000f8408ff */
[----:B------:R-:W-:Y:S01]  /*0d50*/  @!PT LDS RZ, [RZ] ;  /* 0x00000000fffff984 */ /* 0x000fe20000000800 */
[----:B------:R-:W-:Y:S01]  /*0d60*/  @!PT LDS RZ, [RZ] ;  /* 0x00000000fffff984 */ /* 0x000fe20000000800 */
[----:B------:R-:W-:Y:S01]  /*0d70*/  @!PT LDS RZ, [RZ] ;  /* 0x00000000fffff984 */ /* 0x000fe20000000800 */
[----:B------:R-:W-:Y:S01]  /*0d80*/  LDGSTS.E.BYPASS.LTC128B.128 [R16], desc[UR20][R12.64] ;  /* 0x000000000c107fae */ /* 0x000fe2000b981a14 */
[----:B------:R-:W-:-:S02]  /*0d90*/  LEA.HI.X R9, R9, UR9, R4, 0x1, P0 ;  /* 0x0000000909097c11 */ /* 0x000fc400080f0c04 */
[----:B------:R-:W-:Y:S01]  /*0da0*/  LEA.HI.X R3, R23, UR9, R7, 0x1, P2 ;  /* 0x0000000917037c11 */ /* 0x000fe200090f0c07 */
[----:B------:R-:W-:Y:S01]  /*0db0*/  LDGSTS.E.BYPASS.LTC128B.128 [R16+0x800], desc[UR20][R18.64] ;  /* 0x0080000012107fae */ /* 0x000fe2000b981a14 */
[----:B------:R-:W-:Y:S02]  /*0dc0*/  LEA R6, P1, R20, UR8, 0x1 ;  /* 0x0000000814067c11 */ /* 0x000fe4000f8208ff */
[----:B------:R-:W-:Y:S01]  /*0dd0*/  LEA R4, P0, R24, UR8, 0x1 ;  /* 0x0000000818047c11 */ /* 0x000fe2000f8008ff */
[----:B------:R-:W-:Y:S01]  /*0de0*/  LDGSTS.E.BYPASS.LTC128B.128 [R16+0x1000], desc[UR20][R14.64] ;  /* 0x010000000e107fae */ /* 0x000fe2000b981a14 */
[----:B------:R-:W-:Y:S02]  /*0df0*/  LEA.HI.X R7, R20, UR9, R5, 0x1, P1 ;  /* 0x0000000914077c11 */ /* 0x000fe400088f0c05 */
[----:B------:R-:W-:Y:S01]  /*0e00*/  LEA.HI.X R5, R24, UR9, R25, 0x1, P0 ;  /* 0x0000000918057c11 */ /* 0x000fe200080f0c19 */
[----:B------:R1:W-:Y:S01]  /*0e10*/  LDGSTS.E.BYPASS.LTC128B.128 [R16+0x1800], desc[UR20][R10.64] ;  /* 0x018000000a107fae */ /* 0x0003e2000b981a14 */
[----:B------:R-:W-:-:S02]  /*0e20*/  SHF.L.U32 R22, R174, 0x4, RZ ;  /* 0x00000004ae167819 */ /* 0x000fc400000006ff */
[C-C-:B------:R-:W-:Y:S01]  /*0e30*/  SHF.L.U64.HI R24, R174.reuse, 0x4, R175.reuse ;  /* 0x00000004ae187819 */ /* 0x140fe200000102af */
[----:B------:R2:W-:Y:S01]  /*0e40*/  LDGSTS.E.BYPASS.LTC128B.128 [R16+0x2000], desc[UR20][R8.64] ;  /* 0x0200000008107fae */ /* 0x0005e2000b981a14 */
[----:B------:R-:W-:Y:S02]  /*0e50*/  SHF.L.U64.HI R23, R174, 0x5, R175 ;  /* 0x00000005ae177819 */ /* 0x000fe400000102af */
[C---:B------:R-:W-:Y:S01]  /*0e60*/  LOP3.LUT P6, RZ, R213.reuse, 0x2, RZ, 0xc0, !PT ;  /* 0x00000002d5ff7812 */ /* 0x040fe200078cc0ff */
[----:B------:R3:W-:Y:S01]  /*0e70*/  LDGSTS.E.BYPASS.LTC128B.128 [R16+0x2800], desc[UR20][R2.64] ;  /* 0x0280000002107fae */ /* 0x0007e2000b981a14 */
[----:B------:R-:W-:Y:S02]  /*0e80*/  LOP3.LUT P5, RZ, R213, 0x4, RZ, 0xc0, !PT ;  /* 0x00000004d5ff7812 */ /* 0x000fe400078ac0ff */
[----:B------:R-:W-:Y:S01]  /*0e90*/  SEL R76, R244, 0xffffffe0, !P6 ;  /* 0xffffffe0f44c7807 */ /* 0x000fe20007000000 */
[----:B------:R4:W-:Y:S04]  /*0ea0*/  LDGSTS.E.BYPASS.LTC128B.128 [R16+0x3000], desc[UR20][R6.64] ;  /* 0x0300000006107fae */ /* 0x0009e8000b981a14 */
[----:B------:R4:W-:Y:S04]  /*0eb0*/  LDGSTS.E.BYPASS.LTC128B.128 [R16+0x3800], desc[UR20][R4.64] ;  /* 0x0380000004107fae */ /* 0x0009e8000b981a14 */
[----:B------:R-:W-:Y:S04]  /*0ec0*/  LDGSTS.E.BYPASS.LTC128B.128 [R16+0x4000], desc[UR20][R38.64] ;  /* 0x0400000026107fae */ /* 0x000fe8000b981a14 */
[----:B------:R-:W-:Y:S01]  /*0ed0*/  LDGSTS.E.BYPASS.LTC128B.128 [R16+0x4800], desc[UR20][R34.64] ;  /* 0x0480000022107fae */ /* 0x000fe2000b981a14 */
[----:B-1----:R-:W-:-:S03]  /*0ee0*/  IMAD R10, R252, R174, RZ ;  /* 0x000000aefc0a7224 */ /* 0x002fc600078e02ff */
[----:B------:R-:W-:Y:S01]  /*0ef0*/  LDGSTS.E.BYPASS.LTC128B.128 [R16+0x5000], desc[UR20][R30.64] ;  /* 0x050000001e107fae */ /* 0x000fe2000b981a14 */
[----:B--2---:R-:W-:-:S03]  /*0f00*/  IMAD R8, R173, R175, R10 ;  /* 0x000000afad087224 */ /* 0x004fc600078e020a */
[----:B------:R-:W-:Y:S01]  /*0f10*/  LDGSTS.E.BYPASS.LTC128B.128 [R16+0x5800], desc[UR20][R28.64] ;  /* 0x058000001c107fae */ /* 0x000fe2000b981a14 */
[----:B---3--:R-:W-:-:S03]  /*0f20*/  IMAD.WIDE.U32 R2, R173, R174, R42 ;  /* 0x000000aead027225 */ /* 0x008fc600078e002a */
[----:B------:R1:W-:Y:S01]  /*0f30*/  LDGSTS.E.BYPASS.LTC128B.128 [R16+0x6000], desc[UR20][R32.64] ;  /* 0x0600000020107fae */ /* 0x0003e2000b981a14 */
[----:B------:R-:W-:-:S03]  /*0f40*/  IMAD.IADD R3, R3, 0x1, R8 ;  /* 0x0000000103037824 */ /* 0x000fc600078e0208 */
[----:B------:R-:W-:Y:S01]  /*0f50*/  LDGSTS.E.BYPASS.LTC128B.128 [R16+0x6800], desc[UR20][R26.64] ;  /* 0x068000001a107fae */ /* 0x000fe2000b981a14 */
[----:B----4-:R-:W-:-:S03]  /*0f60*/  IMAD.WIDE.U32 R6, R44, R174, RZ ;  /* 0x000000ae2c067225 */ /* 0x010fc600078e00ff */
[----:B------:R-:W-:Y:S01]  /*0f70*/  LDGSTS.E.BYPASS.LTC128B.128 [R16+0x7000], desc[UR20][R40.64] ;  /* 0x0700000028107fae */ /* 0x000fe2000b981a14 */
[----:B------:R-:W-:-:S03]  /*0f80*/  IMAD.WIDE.U32 R2, R53, UR18, R2 ;  /* 0x0000001235027c25 */ /* 0x000fc6000f8e0002 */
[----:B------:R-:W-:Y:S01]  /*0f90*/  LDGSTS.E.BYPASS.LTC128B.128 [R16+0x7800], desc[UR20][R36.64] ;  /* 0x0780000024107fae */ /* 0x000fe2000b981a14 */
[----:B------:R-:W-:Y:S02]  /*0fa0*/  IMAD.IADD R3, R3, 0x1, R52 ;  /* 0x0000000103037824 */ /* 0x000fe400078e0234 */
[-C--:B------:R-:W-:Y:S01]  /*0fb0*/  IMAD R5, R47, R174.reuse, RZ ;  /* 0x000000ae2f057224 */ /* 0x080fe200078e02ff */
[----:B------:R-:W0:Y:S01]  /*0fc0*/  LDGDEPBAR ;  /* 0x00000000000079af */ /* 0x000e220000000000 */
[----:B------:R-:W-:-:S04]  /*0fd0*/  IMAD.WIDE.U32 R2, R238, R174, R2 ;  /* 0x000000aeee027225 */ /* 0x000fc800078e0002 */
[-C--:B------:R-:W-:Y:S01]  /*0fe0*/  IMAD R8, R238, R175.reuse, R3 ;  /* 0x000000afee087224 */ /* 0x080fe200078e0203 */
[----:B------:R-:W-:Y:S01]  /*0ff0*/  IADD3 R4, P2, PT, R50, R2, RZ ;  /* 0x0000000232047210 */ /* 0x000fe20007f5e0ff */
[----:B------:R-:W-:Y:S01]  /*1000*/  IMAD R5, R44, R175, R5 ;  /* 0x000000af2c057224 */ /* 0x000fe200078e0205 */
[----:B------:R-:W-:Y:S02]  /*1010*/  LEA R3, P0, R6, R22, 0x7 ;  /* 0x0000001606037211 */ /* 0x000fe400078038ff */
[----:B------:R-:W-:Y:S01]  /*1020*/  LEA R2, P1, R4, UR12, 0x1 ;  /* 0x0000000c04027c11 */ /* 0x000fe2000f8208ff */
[----:B------:R-:W-:Y:S02]  /*1030*/  IMAD.X R8, R8, 0x1, R251, P2 ;  /* 0x0000000108087824 */ /* 0x000fe400010e06fb */
[----:B------:R-:W-:Y:S01]  /*1040*/  IMAD.IADD R5, R7, 0x1, R5 ;  /* 0x0000000107057824 */ /* 0x000fe200078e0205 */
[----:B------:R-:W-:Y:S02]  /*1050*/  LEA R14, P4, R3, R2, 0x1 ;  /* 0x00000002030e7211 */ /* 0x000fe400078808ff */
[----:B------:R-:W-:-:S02]  /*1060*/  LEA.HI.X R9, R4, UR13, R8, 0x1, P1 ;  /* 0x0000000d04097c11 */ /* 0x000fc400088f0c08 */
[C---:B------:R-:W-:Y:S02]  /*1070*/  LEA.HI.X R4, R6.reuse, R24, R5, 0x7, P0 ;  /* 0x0000001806047211 */ /* 0x040fe400000f3c05 */
[----:B------:R-:W-:Y:S02]  /*1080*/  IADD3 R8, P1, PT, R3, R22, RZ ;  /* 0x0000001603087210 */ /* 0x000fe40007f3e0ff */
[-C--:B------:R-:W-:Y:S02]  /*1090*/  LEA R20, P0, R6, R2.reuse, 0x8 ;  /* 0x0000000206147211 */ /* 0x080fe400078040ff */
[----:B------:R-:W-:Y:S01]  /*10a0*/  LEA R18, P2, R8, R2, 0x1 ;  /* 0x0000000208127211 */ /* 0x000fe200078408ff */
[----:B------:R-:W-:-:S04]  /*10b0*/  DEPBAR.LE SB0, 0x0 ;  /* 0x000080000000791a */ /* 0x000fc80000000000 */
[----:B------:R-:W-:Y:S01]  /*10c0*/  LEA.HI.X R21, R6, R9, R5, 0x8, P0 ;  /* 0x0000000906157211 */ /* 0x000fe200000f4405 */
[----:B------:R-:W-:Y:S01]  /*10d0*/  IMAD.X R6, R4, 0x1, R24, P1 ;  /* 0x0000000104067824 */ /* 0x000fe200008e0618 */
[----:B------:R-:W-:Y:S01]  /*10e0*/  BAR.SYNC.DEFER_BLOCKING 0x0 ;  /* 0x0000000000007b1d */ /* 0x000fe20000010000 */
[-C--:B------:R-:W-:Y:S02]  /*10f0*/  IADD3 R5, P0, PT, R17, R3.reuse, RZ ;  /* 0x0000000311057210 */ /* 0x080fe40007f1e0ff */
[----:B------:R-:W-:Y:S02]  /*1100*/  LEA R7, P1, R174, R3, 0x6 ;  /* 0x00000003ae077211 */ /* 0x000fe400078230ff */
[-C--:B------:R-:W-:Y:S01]  /*1110*/  LEA.HI.X R19, R8, R9.reuse, R6, 0x1, P2 ;  /* 0x0000000908137211 */ /* 0x080fe200010f0c06 */
[--C-:B------:R-:W-:Y:S01]  /*1120*/  IMAD.X R6, R23, 0x1, R4.reuse, P0 ;  /* 0x0000000117067824 */ /* 0x100fe200000e0604 */
[----:B------:R-:W-:Y:S02]  /*1130*/  IADD3 R8, P2, PT, R5, R22, RZ ;  /* 0x0000001605087210 */ /* 0x000fe40007f5e0ff */
[----:B------:R-:W-:-:S02]  /*1140*/  LEA.HI.X R15, R3, R9, R4, 0x1, P4 ;  /* 0x00000009030f7211 */ /* 0x000fc400020f0c04 */
[----:B------:R-:W-:Y:S01]  /*1150*/  LEA.HI.X R3, R174, R4, R175, 0x6, P1 ;  /* 0x00000004ae037211 */ /* 0x000fe200008f34af */
[----:B------:R-:W-:Y:S01]  /*1160*/  IMAD.X R11, R6, 0x1, R24, P2 ;  /* 0x00000001060b7824 */ /* 0x000fe200010e0618 */
[C---:B------:R-:W-:Y:S02]  /*1170*/  LEA R10, P2, R8.reuse, R2, 0x1 ;  /* 0x00000002080a7211 */ /* 0x040fe400078408ff */
[----:B------:R-:W-:Y:S02]  /*1180*/  IADD3 R22, P0, PT, R7, R22, RZ ;  /* 0x0000001607167210 */ /* 0x000fe40007f1e0ff */
[----:B------:R-:W-:Y:S02]  /*1190*/  LEA R12, P3, R5, R2, 0x1 ;  /* 0x00000002050c7211 */ /* 0x000fe400078608ff */
[----:B------:R-:W-:Y:S02]  /*11a0*/  IADD3 R17, P1, PT, R7, R17, RZ ;  /* 0x0000001107117210 */ /* 0x000fe40007f3e0ff */
[----:B------:R-:W-:-:S02]  /*11b0*/  LEA.HI.X R11, R8, R9, R11, 0x1, P2 ;  /* 0x00000009080b7211 */ /* 0x000fc400010f0c0b */
[----:B------:R-:W-:Y:S01]  /*11c0*/  LEA.HI.X R13, R5, R9, R6, 0x1, P3 ;  /* 0x00000009050d7211 */ /* 0x000fe200018f0c06 */
[C---:B------:R-:W-:Y:S01]  /*11d0*/  IMAD.X R5, R3.reuse, 0x1, R24, P0 ;  /* 0x0000000103057824 */ /* 0x040fe200000e0618 */
[----:B------:R-:W-:Y:S01]  /*11e0*/  IADD3.X R8, PT, PT, R3, R23, RZ, P1, !PT ;  /* 0x0000001703087210 */ /* 0x000fe20000ffe4ff */
[----:B------:R-:W-:Y:S01]  /*11f0*/  @!PT LDS RZ, [RZ] ;  /* 0x00000000fffff984 */ /* 0x000fe20000000800 */
[----:B------:R-:W-:Y:S01]  /*1200*/  @!PT LDS RZ, [RZ] ;  /* 0x00000000fffff984 */ /* 0x000fe20000000800 */
[----:B------:R-:W-:Y:S01]  /*1210*/  @!PT LDS RZ, [RZ] ;  /* 0x00000000fffff984 */ /* 0x000fe20000000800 */
[----:B------:R-:W-:Y:S01]  /*1220*/  LDGSTS.E.BYPASS.LTC128B.128 [R16+0x8000], desc[UR20][R20.64] ;  /* 0x0800000014107fae */ /* 0x000fe2000b981a14 */
[-C--:B------:R-:W-:Y:S02]  /*1230*/  LEA R6, P2, R7, R2.reuse, 0x1 ;  /* 0x0000000207067211 */ /* 0x080fe400078408ff */
[-C--:B------:R-:W-:Y:S01]  /*1240*/  LEA R4, P1, R22, R2.reuse, 0x1 ;  /* 0x0000000216047211 */ /* 0x080fe200078208ff */
[----:B------:R-:W-:Y:S01]  /*1250*/  LDGSTS.E.BYPASS.LTC128B.128 [R16+0x8800], desc[UR20][R14.64] ;  /* 0x088000000e107fae */ /* 0x000fe2000b981a14 */
[----:B------:R-:W-:Y:S02]  /*1260*/  LEA R2, P0, R17, R2, 0x1 ;  /* 0x0000000211027211 */ /* 0x000fe400078008ff */
[-C--:B------:R-:W-:Y:S01]  /*1270*/  LEA.HI.X R7, R7, R9.reuse, R3, 0x1, P2 ;  /* 0x0000000907077211 */ /* 0x080fe200010f0c03 */
[----:B------:R-:W-:Y:S01]  /*1280*/  LDGSTS.E.BYPASS.LTC128B.128 [R16+0x9000], desc[UR20][R18.64] ;  /* 0x0900000012107fae */ /* 0x000fe2000b981a14 */
[----:B------:R-:W-:-:S02]  /*1290*/  LEA.HI.X R3, R17, R9, R8, 0x1, P0 ;  /* 0x0000000911037211 */ /* 0x000fc400000f0c08 */
[----:B------:R-:W-:Y:S01]  /*12a0*/  LOP3.LUT R8, R215, 0x8, RZ, 0xc0, !PT ;  /* 0x00000008d7087812 */ /* 0x000fe200078ec0ff */
[----:B------:R2:W-:Y:S01]  /*12b0*/  LDGSTS.E.BYPASS.LTC128B.128 [R16+0x9800], desc[UR20][R12.64] ;  /* 0x098000000c107fae */ /* 0x0005e2000b981a14 */
[----:B------:R-:W-:Y:S02]  /*12c0*/  LEA.HI.X R5, R22, R9, R5, 0x1, P1 ;  /* 0x0000000916057211 */ /* 0x000fe400008f0c05 */
[----:B------:R-:W-:Y:S01]  /*12d0*/  LOP3.LUT R237, R49, R8, RZ, 0x3c, !PT ;  /* 0x0000000831ed7212 */ /* 0x000fe200078e3cff */
[----:B------:R3:W-:Y:S01]  /*12e0*/  LDGSTS.E.BYPASS.LTC128B.128 [R16+0xa000], desc[UR20][R10.64] ;  /* 0x0a0000000a107fae */ /* 0x0007e2000b981a14 */
[----:B------:R-:W-:Y:S02]  /*12f0*/  ISETP.GE.AND P4, PT, R212, 0x81, PT ;  /* 0x00000081d400780c */ /* 0x000fe40003f86270 */
[----:B------:R-:W-:Y:S01]  /*1300*/  LOP3.LUT R17, R48, R237, RZ, 0xfc, !PT ;  /* 0x000000ed30117212 */ /* 0x000fe200078efcff */
[----:B------:R-:W-:Y:S03]  /*1310*/  LDGSTS.E.BYPASS.LTC128B.128 [R16+0xa800], desc[UR20][R6.64] ;  /* 0x0a80000006107fae */ /* 0x000fe6000b981a14 */
[----:B------:R-:W-:Y:S01]  /*1320*/  LEA R17, R17, UR5, 0x1 ;  /* 0x0000000511117c11 */ /* 0x000fe2000f8e08ff */
[----:B------:R4:W-:Y:S04]  /*1330*/  LDGSTS.E.BYPASS.LTC128B.128 [R16+0xb000], desc[UR20][R4.64] ;  /* 0x0b00000004107fae */ /* 0x0009e8000b981a14 */
[----:B------:R4:W-:Y:S04]  /*1340*/  LDGSTS.E.BYPASS.LTC128B.128 [R16+0xb800], desc[UR20][R2.64] ;  /* 0x0b80000002107fae */ /* 0x0009e8000b981a14 */
[----:B-1----:R-:W-:Y:S04]  /*1350*/  LDSM.16.M88.4 R32, [R0+UR5+0x4800] ;  /* 0x004800050020783b */ /* 0x002fe80008000200 */
[----:B------:R-:W-:Y:S04]  /*1360*/  LDSM.16.M88.4 R28, [R0+UR5+0x5000] ;  /* 0x00500005001c783b */ /* 0x000fe80008000200 */
[----:B--2---:R-:W1:Y:S04]  /*1370*/  LDSM.16.M88.4 R12, [R17] ;  /* 0x00000000110c783b */ /* 0x004e680000000200 */
[----:B---3--:R-:W2:Y:S04]  /*1380*/  LDSM.16.M88.4 R8, [R17+0x2000] ;  /* 0x002000001108783b */ /* 0x008ea80000000200 */
[----:B------:R-:W-:Y:S04]  /*1390*/  LDSM.16.M88.4 R24, [R0+UR5+0x5800] ;  /* 0x005800050018783b */ /* 0x000fe80008000200 */
[----:B----4-:R-:W3:Y:S01]  /*13a0*/  LDSM.16.M88.4 R4, [R0+UR5+0x4000] ;  /* 0x004000050004783b */ /* 0x010ee20008000200 */
[----:B------:R-:W-:-:S03]  /*13b0*/  IMAD.IADD R2, R76, 0x1, R17 ;  /* 0x000000014c027824 */ /* 0x000fc600078e0211 */
[----:B------:R-:W4:Y:S04]  /*13c0*/  LDSM.16.M88.4 R20, [R0+UR5+0x6000] ;  /* 0x006000050014783b */ /* 0x000f280008000200 */
[----:B------:R-:W4:Y:S04]  /*13d0*/  LDSM.16.M88.4 R36, [R0+UR5+0x6800] ;  /* 0x006800050024783b */ /* 0x000f280008000200 */
[----:B------:R-:W4:Y:S04]  /*13e0*/  LDSM.16.M88.4 R44, [R0+UR5+0x7000] ;  /* 0x00700005002c783b */ /* 0x000f280008000200 */
[----:B------:R3:W4:Y:S04]  /*13f0*/  LDSM.16.M88.4 R40, [R0+UR5+0x7800] ;  /* 0x007800050028783b */ /* 0x0007280008000200 */
[----:B------:R-:W0:Y:S01]  /*1400*/  LDGDEPBAR ;  /* 0x00000000000079af */ /* 0x000e220000000000 */
[----:B-1----:R-:W-:Y:S08]  /*1410*/  HMMA.16816.F32.BF16 R204, R12, R28, RZ ;  /* 0x0000001c0ccc723c */ /* 0x002ff000000418ff */
[----:B--2---:R-:W-:Y:S01]  /*1420*/  HMMA.16816.F32.BF16 R72, R8, R32, RZ ;  /* 0x000000200848723c */ /* 0x004fe200000418ff */
[----:B---3--:R-:W-:-:S07]  /*1430*/  IMAD.IADD R0, R76, 0x1, R236 ;  /* 0x000000014c007824 */ /* 0x008fce00078e02ec */
[C---:B------:R-:W-:Y:S01]  /*1440*/  HMMA.16816.F32.BF16 R52, R12.reuse, R6, RZ ;  /* 0x000000060c34723c */ /* 0x040fe200000418ff */
[----:B------:R-:W-:Y:S04]  /*1450*/  LDSM.16.M88.4 R108, [R0+0x6800] ;  /* 0x00680000006c783b */ /* 0x000fe80000000200 */
[----:B------:R-:W-:Y:S03]  /*1460*/  LDSM.16.M88.4 R92, [R0+0x5000] ;  /* 0x00500000005c783b */ /* 0x000fe60000000200 */
[-C--:B------:R-:W-:Y:S01]  /*1470*/  HMMA.16816.F32.BF16 R168, R12, R4.reuse, RZ ;  /* 0x000000040ca8723c */ /* 0x080fe200000418ff */
[----:B------:R-:W-:Y:S04]  /*1480*/  LDSM.16.M88.4 R112, [R0+0x6000] ;  /* 0x006000000070783b */ /* 0x000fe80000000200 */
[----:B------:R-:W-:Y:S03]  /*1490*/  LDSM.16.M88.4 R88, [R0+0x5800] ;  /* 0x005800000058783b */ /* 0x000fe60000000200 */
[----:B------:R-:W-:Y:S01]  /*14a0*/  HMMA.16816.F32.BF16 R84, R8, R4, RZ ;  /* 0x000000040854723c */ /* 0x000fe200000418ff */
[----:B------:R-:W-:Y:S02]  /*14b0*/  LDSM.16.M88.4 R100, [R0+0x7800] ;  /* 0x007800000064783b */ /* 0x000fe40000000200 */
[----:B------:R-:W-:-:S02]  /*14c0*/  IMAD.MOV.U32 R136, RZ, RZ, R53 ;  /* 0x000000ffff887224 */ /* 0x000fc400078e0035 */
[----:B------:R-:W-:Y:S01]  /*14d0*/  IMAD.MOV.U32 R19, RZ, RZ, R54 ;  /* 0x000000ffff137224 */ /* 0x000fe200078e0036 */
[----:B------:R-:W-:Y:S01]  /*14e0*/  LDSM.16.M88.4 R104, [R0+0x7000] ;  /* 0x007000000068783b */ /* 0x000fe20000000200 */
[----:B------:R-:W-:Y:S01]  /*14f0*/  IMAD.MOV.U32 R18, RZ, RZ, R55 ;  /* 0x000000ffff127224 */ /* 0x000fe200078e0037 */
[C---:B------:R-:W-:Y:S01]  /*1500*/  HMMA.16816.F32.BF16 R116, R8.reuse, R6, RZ ;  /* 0x000000060874723c */ /* 0x040fe200000418ff */
[----:B------:R-:W-:Y:S01]  /*1510*/  IMAD.MOV.U32 R3, RZ, RZ, R52 ;  /* 0x000000ffff037224 */ /* 0x000fe200078e0034 */
[----:B------:R-:W1:Y:S04]  /*1520*/  LDSM.16.M88.4 R4, [R2+0x2000] ;  /* 0x002000000204783b */ /* 0x000e680000000200 */
[----:B------:R-:W-:Y:S02]  /*1530*/  LDSM.16.M88.4 R80, [R0+0x4000] ;  /* 0x004000000050783b */ /* 0x000fe40000000200 */
[C---:B------:R-:W-:Y:S02]  /*1540*/  HMMA.16816.F32.BF16 R68, R8.reuse, R28, RZ ;  /* 0x0000001c0844723c */ /* 0x040fe400000418ff */
[----:B------:R2:W-:Y:S06]  /*1550*/  LDSM.16.M88.4 R96, [R0+0x4800] ;  /* 0x004800000060783b */ /* 0x0005ec0000000200 */
[C---:B------:R-:W-:Y:S08]  /*1560*/  HMMA.16816.F32.BF16 R64, R8.reuse, R24, RZ ;  /* 0x000000180840723c */ /* 0x040ff000000418ff */
[C---:B----4-:R-:W-:Y:S08]  /*1570*/  HMMA.16816.F32.BF16 R60, R8.reuse, R20, RZ ;  /* 0x00000014083c723c */ /* 0x050ff000000418ff */
[----:B------:R-:W-:Y:S01]  /*1580*/  HMMA.16816.F32.BF16 R56, R8, R36, RZ ;  /* 0x000000240838723c */ /* 0x000fe200000418ff */
[----:B--2---:R-:W-:-:S05]  /*1590*/  IMAD.MOV.U32 R0, RZ, RZ, 0x40 ;  /* 0x00000040ff007424 */ /* 0x004fca00078e00ff */
[----:B------:R-:W-:Y:S02]  /*15a0*/  SEL R0, R0, 0xffffffc0, !P5 ;  /* 0xffffffc000007807 */ /* 0x000fe40006800000 */
        /* <DEDUP_REMOVED lines=9> */
[----:B------:R2:W3:Y:S07]  /*1640*/  LDSM.16.M88.4 R8, [R2] ;  /* 0x000000000208783b */ /* 0x0004ee0000000200 */
[C---:B------:R-:W-:Y:S08]  /*1650*/  HMMA.16816.F32.BF16 R208, R12.reuse, R32, RZ ;  /* 0x000000200cd0723c */ /* 0x040ff000000418ff */
[C---:B------:R-:W-:Y:S08]  /*1660*/  HMMA.16816.F32.BF16 R224, R12.reuse, R34, RZ ;  /* 0x000000220ce0723c */ /* 0x040ff000000418ff */
[----:B------:R-:W-:Y:S01]  /*1670*/  HMMA.16816.F32.BF16 R220, R12, R30, RZ ;  /* 0x0000001e0cdc723c */ /* 0x000fe200000418ff */
[----:B--2---:R-:W-:-:S07]  /*1680*/  IMAD.IADD R2, R0, 0x1, R17 ;  /* 0x0000000100027824 */ /* 0x004fce00078e0211 */
        /* <DEDUP_REMOVED lines=10> */
[----:B------:R-:W-:Y:S01]  /*1730*/  MOV R13, R136 ;  /* 0x00000088000d7202 */ /* 0x000fe20000000f00 */
[----:B------:R-:W-:-:S02]  /*1740*/  IMAD.MOV.U32 R14, RZ, RZ, R19 ;  /* 0x000000ffff0e7224 */ /* 0x000fc400078e0013 */
[----:B------:R-:W-:Y:S02]  /*1750*/  IMAD.MOV.U32 R15, RZ, RZ, R18 ;  /* 0x000000ffff0f7224 */ /* 0x000fe400078e0012 */
[----:B------:R-:W-:Y:S02]  /*1760*/  IMAD.MOV.U32 R12, RZ, RZ, R3 ;  /* 0x000000ffff0c7224 */ /* 0x000fe400078e0003 */
[C---:B-1----:R-:W-:Y:S01]  /*1770*/  HMMA.16816.F32.BF16 R32, R4.reuse, R110, R140 ;  /* 0x0000006e0420723c */ /* 0x042fe2000004188c */
[----:B------:R-:W-:Y:S02]  /*1780*/  IMAD.MOV.U32 R141, RZ, RZ, R13 ;  /* 0x000000ffff8d7224 */ /* 0x000fe400078e000d */
[----:B------:R-:W-:Y:S02]  /*1790*/  IMAD.MOV.U32 R140, RZ, RZ, R12 ;  /* 0x000000ffff8c7224 */ /* 0x000fe400078e000c */
[----:B------:R-:W-:Y:S02]  /*17a0*/  IMAD.MOV.U32 R142, RZ, RZ, R14 ;  /* 0x000000ffff8e7224 */ /* 0x000fe400078e000e */
[----:B------:R-:W-:Y:S01]  /*17b0*/  IMAD.MOV.U32 R143, RZ, RZ, R15 ;  /* 0x000000ffff8f7224 */ /* 0x000fe200078e000f */
[----:B------:R-:W-:Y:S01]  /*17c0*/  HMMA.16816.F32.BF16 R160, R4, R92, R68 ;  /* 0x0000005c04a0723c */ /* 0x000fe20000041844 */
[----:B------:R-:W-:-:S05]  /*17d0*/  IMAD.IADD R3, R0, 0x1, R236 ;  /* 0x0000000100037824 */ /* 0x000fca00078e02ec */
[----:B------:R-:W-:Y:S02]  /*17e0*/  LDSM.16.M88.4 R44, [R3+0x4000] ;  /* 0x00400000032c783b */ /* 0x000fe40000000200 */
[----:B---3--:R-:W-:Y:S08]  /*17f0*/  HMMA.16816.F32.BF16 R12, R8, R92, R204 ;  /* 0x0000005c080c723c */ /* 0x008ff000000418cc */
[C---:B------:R-:W-:Y:S08]  /*1800*/  HMMA.16816.F32.BF16 R36, R4.reuse, R114, R132 ;  /* 0x000000720424723c */ /* 0x040ff00000041884 */
[----:B------:R-:W-:Y:S01]  /*1810*/  HMMA.16816.F32.BF16 R156, R4, R88, R64 ;  /* 0x00000058049c723c */ /* 0x000fe20000041840 */
[----:B------:R-:W-:Y:S02]  /*1820*/  LDSM.16.M88.4 R64, [R3+0x5000] ;  /* 0x005000000340783b */ /* 0x000fe40000000200 */
[----:B------:R-:W-:Y:S01]  /*1830*/  IMAD.MOV.U32 R134, RZ, RZ, R12 ;  /* 0x000000ffff867224 */ /* 0x000fe200078e000c */
[----:B------:R-:W-:Y:S01]  /*1840*/  MOV R92, R15 ;  /* 0x0000000f005c7202 */ /* 0x000fe20000000f00 */
[----:B------:R-:W-:-:S02]  /*1850*/  IMAD.MOV.U32 R133, RZ, RZ, R13 ;  /* 0x000000ffff857224 */ /* 0x000fc400078e000d */
[----:B------:R-:W-:Y:S01]  /*1860*/  IMAD.MOV.U32 R93, RZ, RZ, R14 ;  /* 0x000000ffff5d7224 */ /* 0x000fe200078e000e */
[----:B------:R-:W-:Y:S08]  /*1870*/  HMMA.16816.F32.BF16 R20, R4, R102, R144 ;  /* 0x000000660414723c */ /* 0x000ff00000041890 */
[----:B------:R-:W-:Y:S08]  /*1880*/  HMMA.16816.F32.BF16 R12, R8, R88, R196 ;  /* 0x00000058080c723c */ /* 0x000ff000000418c4 */
[C---:B------:R-:W-:Y:S08]  /*1890*/  HMMA.16816.F32.BF16 R136, R4.reuse, R108, R56 ;  /* 0x0000006c0488723c */ /* 0x040ff00000041838 */
[----:B------:R-:W-:Y:S03]  /*18a0*/  HMMA.16816.F32.BF16 R68, R4, R104, R52 ;  /* 0x000000680444723c */ /* 0x000fe60000041834 */
[----:B------:R-:W-:-:S02]  /*18b0*/  IMAD.MOV.U32 R144, RZ, RZ, R12 ;  /* 0x000000ffff907224 */ /* 0x000fc400078e000c */
[----:B------:R-:W-:Y:S02]  /*18c0*/  IMAD.MOV.U32 R135, RZ, RZ, R13 ;  /* 0x000000ffff877224 */ /* 0x000fe400078e000d */
[----:B------:R-:W-:Y:S01]  /*18d0*/  IMAD.MOV.U32 R89, RZ, RZ, R14 ;  /* 0x000000ffff597224 */ /* 0x000fe200078e000e */
[----:B------:R-:W-:Y:S01]  /*18e0*/  HMMA.16816.F32.BF16 R24, R4, R100, R48 ;  /* 0x000000640418723c */ /* 0x000fe20000041830 */
[----:B------:R-:W-:-:S07]  /*18f0*/  IMAD.MOV.U32 R88, RZ, RZ, R15 ;  /* 0x000000ffff587224 */ /* 0x000fce00078e000f */
[----:B------:R-:W-:Y:S08]  /*1900*/  HMMA.16816.F32.BF16 R12, R8, R112, R188 ;  /* 0x00000070080c723c */ /* 0x000ff000000418bc */
[C---:B------:R-:W-:Y:S01]  /*1910*/  HMMA.16816.F32.BF16 R192, R4.reuse, R80, R84 ;  /* 0x0000005004c0723c */ /* 0x040fe20000041854 */
[----:B------:R-:W-:Y:S07]  /*1920*/  LDSM.16.M88.4 R84, [R3+0x6000] ;  /* 0x006000000354783b */ /* 0x000fee0000000200 */
[----:B------:R-:W-:Y:S01]  /*1930*/  HMMA.16816.F32.BF16 R176, R4, R96, R72 ;  /* 0x0000006004b0723c */ /* 0x000fe20000041848 */
[----:B------:R-:W-:Y:S02]  /*1940*/  LDSM.16.M88.4 R72, [R3+0x5800] ;  /* 0x005800000348783b */ /* 0x000fe40000000200 */
[----:B------:R-:W-:-:S02]  /*1950*/  IMAD.MOV.U32 R146, RZ, RZ, R12 ;  /* 0x000000ffff927224 */ /* 0x000fc400078e000c */
[----:B------:R-:W-:-:S03]  /*1960*/  IMAD.MOV.U32 R145, RZ, RZ, R13 ;  /* 0x000000ffff917224 */ /* 0x000fc600078e000d */
[----:B------:R-:W-:Y:S01]  /*1970*/  HMMA.16816.F32.BF16 R152, R4, R112, R60 ;  /* 0x000000700498723c */ /* 0x000fe2000004183c */
[----:B------:R-:W-:Y:S01]  /*1980*/  LDSM.16.M88.4 R60, [R3+0x4800] ;  /* 0x00480000033c783b */ /* 0x000fe20000000200 */
[----:B------:R-:W-:Y:S02]  /*1990*/  IMAD.MOV.U32 R113, RZ, RZ, R14 ;  /* 0x000000ffff717224 */ /* 0x000fe400078e000e */
[----:B------:R-:W-:-:S04]  /*19a0*/  IMAD.MOV.U32 R112, RZ, RZ, R15 ;  /* 0x000000ffff707224 */ /* 0x000fc800078e000f */
[C---:B------:R-:W-:Y:S01]  /*19b0*/  HMMA.16816.F32.BF16 R56, R4.reuse, R82, R116 ;  /* 0x000000520438723c */ /* 0x040fe20000041874 */
[----:B------:R-:W-:Y:S07]  /*19c0*/  LDSM.16.M88.4 R116, [R3+0x6800] ;  /* 0x006800000374783b */ /* 0x000fee0000000200 */
[C---:B------:R-:W-:Y:S01]  /*19d0*/  HMMA.16816.F32.BF16 R52, R4.reuse, R98, R120 ;  /* 0x000000620434723c */ /* 0x040fe20000041878 */
[----:B------:R-:W-:Y:S07]  /*19e0*/  LDSM.16.M88.4 R120, [R3+0x7000] ;  /* 0x007000000378783b */ /* 0x000fee0000000200 */
[C---:B------:R-:W-:Y:S01]  /*19f0*/  HMMA.16816.F32.BF16 R48, R4.reuse, R94, R124 ;  /* 0x0000005e0430723c */ /* 0x040fe2000004187c */
[----:B------:R-:W-:Y:S07]  /*1a00*/  LDSM.16.M88.4 R124, [R3+0x7800] ;  /* 0x00780000037c783b */ /* 0x000fee0000000200 */
[C---:B------:R-:W-:Y:S08]  /*1a10*/  HMMA.16816.F32.BF16 R40, R4.reuse, R90, R128 ;  /* 0x0000005a0428723c */ /* 0x040ff00000041880 */
[----:B------:R-:W-:Y:S01]  /*1a20*/  HMMA.16816.F32.BF16 R28, R4, R106, R148 ;  /* 0x0000006a041c723c */ /* 0x000fe20000041894 */
[----:B------:R-:W1:Y:S07]  /*1a30*/  LDSM.16.M88.4 R4, [R2+0x2000] ;  /* 0x002000000204783b */ /* 0x000e6e0000000200 */
[C---:B------:R-:W-:Y:S08]  /*1a40*/  HMMA.16816.F32.BF16 R128, R8.reuse, R80, R168 ;  /* 0x000000500880723c */ /* 0x040ff000000418a8 */
[C---:B------:R-:W-:Y:S08]  /*1a50*/  HMMA.16816.F32.BF16 R12, R8.reuse, R108, R184 ;  /* 0x0000006c080c723c */ /* 0x040ff000000418b8 */
[C---:B------:R-:W-:Y:S08]  /*1a60*/  HMMA.16816.F32.BF16 R168, R8.reuse, R104, R180 ;  /* 0x0000006808a8723c */ /* 0x040ff000000418b4 */
[----:B------:R-:W-:Y:S03]  /*1a70*/  HMMA.16816.F32.BF16 R164, R8, R100, R164 ;  /* 0x0000006408a4723c */ /* 0x000fe600000418a4 */
[----:B------:R-:W-:Y:S01]  /*1a80*/  MOV R148, R12 ;  /* 0x0000000c00947202 */ /* 0x000fe20000000f00 */
[----:B------:R-:W-:-:S02]  /*1a90*/  IMAD.MOV.U32 R147, RZ, RZ, R13 ;  /* 0x000000ffff937224 */ /* 0x000fc400078e000d */
[----:B------:R-:W-:Y:S02]  /*1aa0*/  IMAD.MOV.U32 R109, RZ, RZ, R14 ;  /* 0x000000ffff6d7224 */ /* 0x000fe400078e000e */
[C---:B------:R-:W-:Y:S01]  /*1ab0*/  HMMA.16816.F32.BF16 R208, R8.reuse, R96, R208 ;  /* 0x0000006008d0723c */ /* 0x040fe200000418d0 */
[----:B------:R-:W-:Y:S02]  /*1ac0*/  IMAD.MOV.U32 R108, RZ, RZ, R15 ;  /* 0x000000ffff6c7224 */ /* 0x000fe400078e000f */
[----:B------:R-:W-:Y:S02]  /*1ad0*/  IMAD.MOV.U32 R15, RZ, RZ, R168 ;  /* 0x000000ffff0f7224 */ /* 0x000fe400078e00a8 */
[----:B------:R-:W-:Y:S02]  /*1ae0*/  IMAD.MOV.U32 R14, RZ, RZ, R169 ;  /* 0x000000ffff0e7224 */ /* 0x000fe400078e00a9 */
[----:B------:R-:W-:Y:S01]  /*1af0*/  IMAD.MOV.U32 R13, RZ, RZ, R170 ;  /* 0x000000ffff0d7224 */ /* 0x000fe200078e00aa */
[----:B------:R-:W-:Y:S01]  /*1b00*/  HMMA.16816.F32.BF16 R80, R8, R82, R140 ;  /* 0x000000520850723c */ /* 0x000fe2000004188c */
[----:B------:R-:W-:-:S02]  /*1b10*/  IMAD.MOV.U32 R12, RZ, RZ, R171 ;  /* 0x000000ffff0c7224 */ /* 0x000fc400078e00ab */
[----:B------:R-:W-:Y:S01]  /*1b20*/  MOV R104, R165 ;  /* 0x000000a500687202 */ /* 0x000fe20000000f00 */
[----:B------:R-:W-:Y:S02]  /*1b30*/  IMAD.MOV.U32 R105, RZ, RZ, R164 ;  /* 0x000000ffff697224 */ /* 0x000fe400078e00a4 */
[----:B------:R-:W-:Y:S02]  /*1b40*/  IMAD.MOV.U32 R101, RZ, RZ, R166 ;  /* 0x000000ffff657224 */ /* 0x000fe400078e00a6 */
[----:B------:R-:W-:Y:S01]  /*1b50*/  HMMA.16816.F32.BF16 R180, R8, R114, R240 ;  /* 0x0000007208b4723c */ /* 0x000fe200000418f0 */
[----:B------:R-:W-:Y:S02]  /*1b60*/  IMAD.MOV.U32 R242, RZ, RZ, R109 ;  /* 0x000000fffff27224 */ /* 0x000fe400078e006d */
[----:B------:R-:W-:Y:S01]  /*1b70*/  IMAD.MOV.U32 R243, RZ, RZ, R108 ;  /* 0x000000fffff37224 */ /* 0x000fe200078e006c */
[----:B------:R-:W-:Y:S01]  /*1b80*/  MOV R18, R210 ;  /* 0x000000d200127202 */ /* 0x000fe20000000f00 */
[----:B------:R-:W-:-:S02]  /*1b90*/  IMAD.MOV.U32 R132, RZ, RZ, R208 ;  /* 0x000000ffff847224 */ /* 0x000fc400078e00d0 */
[----:B------:R-:W-:Y:S01]  /*1ba0*/  IMAD.MOV.U32 R100, RZ, RZ, R167 ;  /* 0x000000ffff647224 */ /* 0x000fe200078e00a7 */
[C---:B------:R-:W-:Y:S01]  /*1bb0*/  HMMA.16816.F32.BF16 R140, R8.reuse, R94, R220 ;  /* 0x0000005e088c723c */ /* 0x040fe200000418dc */
[----:B------:R-:W-:Y:S01]  /*1bc0*/  IMAD.MOV.U32 R220, RZ, RZ, R15 ;  /* 0x000000ffffdc7224 */ /* 0x000fe200078e000f */
[----:B------:R-:W-:Y:S01]  /*1bd0*/  MOV R222, R13 ;  /* 0x0000000d00de7202 */ /* 0x000fe20000000f00 */
[----:B------:R-:W-:Y:S02]  /*1be0*/  IMAD.MOV.U32 R221, RZ, RZ, R14 ;  /* 0x000000ffffdd7224 */ /* 0x000fe400078e000e */
[----:B------:R-:W-:Y:S02]  /*1bf0*/  IMAD.MOV.U32 R223, RZ, RZ, R12 ;  /* 0x000000ffffdf7224 */ /* 0x000fe400078e000c */
[----:B------:R2:W3:Y:S01]  /*1c00*/  LDSM.16.M88.4 R12, [R2] ;  /* 0x00000000020c783b */ /* 0x0004e20000000200 */
[----:B------:R-:W-:Y:S01]  /*1c10*/  HMMA.16816.F32.BF16 R96, R8, R98, R224 ;  /* 0x000000620860723c */ /* 0x000fe200000418e0 */
[----:B------:R-:W-:-:S02]  /*1c20*/  IMAD.MOV.U32 R224, RZ, RZ, R105 ;  /* 0x000000ffffe07224 */ /* 0x000fc400078e0069 */
[----:B------:R-:W-:Y:S02]  /*1c30*/  IMAD.MOV.U32 R225, RZ, RZ, R104 ;  /* 0x000000ffffe17224 */ /* 0x000fe400078e0068 */
[----:B------:R-:W-:Y:S02]  /*1c40*/  IMAD.MOV.U32 R19, RZ, RZ, R209 ;  /* 0x000000ffff137224 */ /* 0x000fe400078e00d1 */
[----:B------:R-:W-:Y:S01]  /*1c50*/  IMAD.MOV.U32 R17, RZ, RZ, R211 ;  /* 0x000000ffff117224 */ /* 0x000fe200078e00d3 */
[----:B------:R-:W-:Y:S01]  /*1c60*/  HMMA.16816.F32.BF16 R168, R8, R90, R216 ;  /* 0x0000005a08a8723c */ /* 0x000fe200000418d8 */
[----:B------:R-:W-:Y:S02]  /*1c70*/  IMAD.MOV.U32 R226, RZ, RZ, R101 ;  /* 0x000000ffffe27224 */ /* 0x000fe400078e0065 */
[----:B------:R-:W-:Y:S02]  /*1c80*/  IMAD.MOV.U32 R227, RZ, RZ, R100 ;  /* 0x000000ffffe37224 */ /* 0x000fe400078e0064 */
[----:B------:R-:W-:-:S02]  /*1c90*/  IMAD.MOV.U32 R240, RZ, RZ, R148 ;  /* 0x000000fffff07224 */ /* 0x000fc400078e0094 */
[----:B------:R-:W-:Y:S01]  /*1ca0*/  IMAD.MOV.U32 R241, RZ, RZ, R147 ;  /* 0x000000fffff17224 */ /* 0x000fe200078e0093 */
[C---:B------:R-:W-:Y:S01]  /*1cb0*/  HMMA.16816.F32.BF16 R108, R8.reuse, R110, R232 ;  /* 0x0000006e086c723c */ /* 0x040fe200000418e8 */
[----:B------:R-:W-:Y:S01]  /*1cc0*/  IMAD.MOV.U32 R232, RZ, RZ, R146 ;  /* 0x000000ffffe87224 */ /* 0x000fe200078e0092 */
[----:B------:R-:W-:Y:S01]  /*1cd0*/  MOV R235, R112 ;  /* 0x0000007000eb7202 */ /* 0x000fe20000000f00 */
[----:B------:R-:W-:Y:S02]  /*1ce0*/  IMAD.MOV.U32 R233, RZ, RZ, R145 ;  /* 0x000000ffffe97224 */ /* 0x000fe400078e0091 */
[----:B------:R-:W-:Y:S02]  /*1cf0*/  IMAD.MOV.U32 R100, RZ, RZ, R134 ;  /* 0x000000ffff647224 */ /* 0x000fe400078e0086 */
[----:B------:R-:W-:Y:S01]  /*1d00*/  IMAD.MOV.U32 R101, RZ, RZ, R133 ;  /* 0x000000ffff657224 */ /* 0x000fe200078e0085 */
[----:B------:R-:W-:Y:S01]  /*1d10*/  HMMA.16816.F32.BF16 R196, R8, R106, R228 ;  /* 0x0000006a08c4723c */ /* 0x000fe200000418e4 */
[----:B------:R-:W-:-:S02]  /*1d20*/  IMAD.MOV.U32 R228, RZ, RZ, R144 ;  /* 0x000000ffffe47224 */ /* 0x000fc400078e0090 */
[----:B------:R-:W-:Y:S02]  /*1d30*/  IMAD.MOV.U32 R229, RZ, RZ, R135 ;  /* 0x000000ffffe57224 */ /* 0x000fe400078e0087 */
[----:B------:R-:W-:Y:S02]  /*1d40*/  IMAD.MOV.U32 R234, RZ, RZ, R113 ;  /* 0x000000ffffea7224 */ /* 0x000fe400078e0071 */
[----:B------:R-:W-:Y:S01]  /*1d50*/  IMAD.MOV.U32 R94, RZ, RZ, R18 ;  /* 0x000000ffff5e7224 */ /* 0x000fe200078e0012 */
[----:B------:R-:W-:Y:S01]  /*1d60*/  HMMA.16816.F32.BF16 R200, R8, R102, R200 ;  /* 0x0000006608c8723c */ /* 0x000fe200000418c8 */
[C---:B------:R-:W-:Y:S02]  /*1d70*/  IMAD.IADD R8, R76.reuse, 0x1, R2 ;  /* 0x000000014c087824 */ /* 0x040fe400078e0202 */
[----:B--2---:R-:W-:Y:S02]  /*1d80*/  IMAD.IADD R2, R76, 0x1, R3 ;  /* 0x000000014c027824 */ /* 0x004fe400078e0203 */
[----:B------:R-:W-:Y:S01]  /*1d90*/  IMAD.MOV.U32 R103, RZ, RZ, R92 ;  /* 0x000000ffff677224 */ /* 0x000fe200078e005c */
[----:B------:R-:W-:Y:S01]  /*1da0*/  MOV R92, R132 ;  /* 0x00000084005c7202 */ /* 0x000fe20000000f00 */
[----:B------:R-:W-:Y:S01]  /*1db0*/  IMAD.MOV.U32 R102, RZ, RZ, R93 ;  /* 0x000000ffff667224 */ /* 0x000fe200078e005d */
[----:B-1----:R-:W-:Y:S01]  /*1dc0*/  HMMA.16816.F32.BF16 R104, R4, R44, R192 ;  /* 0x0000002c0468723c */ /* 0x002fe200000418c0 */
[----:B------:R-:W-:-:S02]  /*1dd0*/  IMAD.MOV.U32 R93, RZ, RZ, R19 ;  /* 0x000000ffff5d7224 */ /* 0x000fc400078e0013 */
[----:B------:R-:W-:Y:S02]  /*1de0*/  IMAD.MOV.U32 R95, RZ, RZ, R17 ;  /* 0x000000ffff5f7224 */ /* 0x000fe400078e0011 */
[----:B------:R-:W-:Y:S02]  /*1df0*/  IMAD.MOV.U32 R230, RZ, RZ, R89 ;  /* 0x000000ffffe67224 */ /* 0x000fe400078e0059 */
[----:B------:R-:W-:Y:S01]  /*1e00*/  IMAD.MOV.U32 R231, RZ, RZ, R88 ;  /* 0x000000ffffe77224 */ /* 0x000fe200078e0058 */
[C---:B------:R-:W-:Y:S08]  /*1e10*/  HMMA.16816.F32.BF16 R208, R4.reuse, R60, R176 ;  /* 0x0000003c04d0723c */ /* 0x040ff000000418b0 */
[C---:B------:R-:W-:Y:S08]  /*1e20*/  HMMA.16816.F32.BF16 R216, R4.reuse, R64, R160 ;  /* 0x0000004004d8723c */ /* 0x040ff000000418a0 */
[C---:B------:R-:W-:Y:S08]  /*1e30*/  HMMA.16816.F32.BF16 R204, R4.reuse, R72, R156 ;  /* 0x0000004804cc723c */ /* 0x040ff0000004189c */
[C---:B------:R-:W-:Y:S08]  /*1e40*/  HMMA.16816.F32.BF16 R192, R4.reuse, R84, R152 ;  /* 0x0000005404c0723c */ /* 0x040ff00000041898 */
[C---:B------:R-:W-:Y:S08]  /*1e50*/  HMMA.16816.F32.BF16 R188, R4.reuse, R116, R136 ;  /* 0x0000007404bc723c */ /* 0x040ff00000041888 */
[C---:B------:R-:W-:Y:S08]  /*1e60*/  HMMA.16816.F32.BF16 R184, R4.reuse, R120, R68 ;  /* 0x0000007804b8723c */ /* 0x040ff00000041844 */
[C---:B------:R-:W-:Y:S01]  /*1e70*/  HMMA.16816.F32.BF16 R176, R4.reuse, R124, R24 ;  /* 0x0000007c04b0723c */ /* 0x040fe20000041818 */
[----:B------:R-:W-:Y:S07]  /*1e80*/  LDSM.16.M88.4 R24, [R2+0x5000] ;  /* 0x005000000218783b */ /* 0x000fee0000000200 */
[C---:B------:R-:W-:Y:S08]  /*1e90*/  HMMA.16816.F32.BF16 R156, R4.reuse, R46, R56 ;  /* 0x0000002e049c723c */ /* 0x040ff00000041838 */
[C---:B------:R-:W-:Y:S01]  /*1ea0*/  HMMA.16816.F32.BF16 R164, R4.reuse, R62, R52 ;  /* 0x0000003e04a4723c */ /* 0x040fe20000041834 */
[----:B------:R-:W-:Y:S07]  /*1eb0*/  LDSM.16.M88.4 R52, [R2+0x7800] ;  /* 0x007800000234783b */ /* 0x000fee0000000200 */
        /* <DEDUP_REMOVED lines=10> */
[----:B------:R-:W-:Y:S01]  /*1f60*/  HMMA.16816.F32.BF16 R132, R4, R126, R20 ;  /* 0x0000007e0484723c */ /* 0x000fe20000041814 */
[----:B------:R-:W1:Y:S04]  /*1f70*/  LDSM.16.M88.4 R4, [R8+0x2000] ;  /* 0x002000000804783b */ /* 0x000e680000000200 */
[----:B------:R-:W2:Y:S03]  /*1f80*/  LDSM.16.M88.4 R8, [R8] ;  /* 0x000000000808783b */ /* 0x000ea60000000200 */
[----:B---3--:R-:W-:Y:S01]  /*1f90*/  HMMA.16816.F32.BF16 R128, R12, R44, R128 ;  /* 0x0000002c0c80723c */ /* 0x008fe20000041880 */
[----:B------:R-:W3:Y:S01]  /*1fa0*/  LDSM.16.M88.4 R20, [R2+0x5800] ;  /* 0x005800000214783b */ /* 0x000ee20000000200 */
[----:B------:R-:W-:-:S06]  /*1fb0*/  DEPBAR.LE SB0, 0x0 ;  /* 0x000080000000791a */ /* 0x000fcc0000000000 */
[C---:B------:R-:W-:Y:S08]  /*1fc0*/  HMMA.16816.F32.BF16 R112, R12.reuse, R46, R80 ;  /* 0x0000002e0c70723c */ /* 0x040ff00000041850 */
[C---:B------:R-:W-:Y:S08]  /*1fd0*/  HMMA.16816.F32.BF16 R44, R12.reuse, R84, R232 ;  /* 0x000000540c2c723c */ /* 0x040ff000000418e8 */
[C---:B------:R-:W-:Y:S08]  /*1fe0*/  HMMA.16816.F32.BF16 R92, R12.reuse, R60, R92 ;  /* 0x0000003c0c5c723c */ /* 0x040ff0000004185c */
[----:B------:R-:W-:Y:S08]  /*1ff0*/  HMMA.16816.F32.BF16 R88, R12, R62, R96 ;  /* 0x0000003e0c58723c */ /* 0x000ff00000041860 */
[C---:B-1----:R-:W-:Y:S08]  /*2000*/  HMMA.16816.F32.BF16 R232, R4.reuse, R42, R144 ;  /* 0x0000002a04e8723c */ /* 0x042ff00000041890 */
[----:B------:R-:W-:Y:S08]  /*2010*/  HMMA.16816.F32.BF16 R144, R4, R50, R136 ;  /* 0x000000320490723c */ /* 0x000ff00000041888 */
[C---:B------:R-:W-:Y:S08]  /*2020*/  HMMA.16816.F32.BF16 R60, R12.reuse, R72, R228 ;  /* 0x000000480c3c723c */ /* 0x040ff000000418e4 */
[----:B------:R-:W-:Y:S03]  /*2030*/  HMMA.16816.F32.BF16 R56, R12, R74, R168 ;  /* 0x0000004a0c38723c */ /* 0x000fe600000418a8 */
[----:B------:R-:W-:Y:S01]  /*2040*/  IMAD.MOV.U32 R136, RZ, RZ, R144 ;  /* 0x000000ffff887224 */ /* 0x000fe200078e0090 */
[----:B------:R1:W-:Y:S01]  /*2050*/  STL.64 [R1+0x10], R146 ;  /* 0x0000109201007387 */ /* 0x0003e20000100a00 */
[----:B------:R-:W-:-:S02]  /*2060*/  IMAD.MOV.U32 R19, RZ, RZ, R147 ;  /* 0x000000ffff137224 */ /* 0x000fc400078e0093 */
[----:B------:R-:W-:Y:S01]  /*2070*/  IMAD.MOV.U32 R3, RZ, RZ, R145 ;  /* 0x000000ffff037224 */ /* 0x000fe200078e0091 */
[----:B------:R-:W-:Y:S01]  /*2080*/  HMMA.16816.F32.BF16 R72, R12, R86, R180 ;  /* 0x000000560c48723c */ /* 0x000fe200000418b4 */
[----:B------:R-:W-:-:S07]  /*2090*/  IMAD.MOV.U32 R18, RZ, RZ, R146 ;  /* 0x000000ffff127224 */ /* 0x000fce00078e0092 */
[C---:B------:R-:W-:Y:S08]  /*20a0*/  HMMA.16816.F32.BF16 R80, R12.reuse, R116, R240 ;  /* 0x000000740c50723c */ /* 0x040ff000000418f0 */
[----:B------:R-:W-:Y:S08]  /*20b0*/  HMMA.16816.F32.BF16 R84, R12, R118, R108 ;  /* 0x000000760c54723c */ /* 0x000ff0000004186c */
[C---:B-1----:R-:W-:Y:S08]  /*20c0*/  HMMA.16816.F32.BF16 R144, R4.reuse, R52, R176 ;  /* 0x000000340490723c */ /* 0x042ff000000418b0 */
        /* <DEDUP_REMOVED lines=10> */
[----:B------:R-:W-:Y:S08]  /*2170*/  HMMA.16816.F32.BF16 R120, R4, R28, R208 ;  /* 0x0000001c0478723c */ /* 0x000ff000000418d0 */
[C---:B------:R-:W-:Y:S08]  /*2180*/  HMMA.16816.F32.BF16 R64, R12.reuse, R66, R140 ;  /* 0x000000420c40723c */ /* 0x040ff0000004188c */
[C---:B------:R-:W-:Y:S08]  /*2190*/  HMMA.16816.F32.BF16 R108, R12.reuse, R124, R224 ;  /* 0x0000007c0c6c723c */ /* 0x040ff000000418e0 */
[----:B------:R-:W-:Y:S08]  /*21a0*/  HMMA.16816.F32.BF16 R12, R12, R126, R200 ;  /* 0x0000007e0c0c723c */ /* 0x000ff000000418c8 */
[C---:B------:R-:W-:Y:S08]  /*21b0*/  HMMA.16816.F32.BF16 R124, R4.reuse, R30, R164 ;  /* 0x0000001e047c723c */ /* 0x040ff000000418a4 */
[C---:B------:R-:W-:Y:S08]  /*21c0*/  HMMA.16816.F32.BF16 R216, R4.reuse, R24, R216 ;  /* 0x0000001804d8723c */ /* 0x040ff000000418d8 */
[C---:B------:R-:W-:Y:S08]  /*21d0*/  HMMA.16816.F32.BF16 R160, R4.reuse, R26, R160 ;  /* 0x0000001a04a0723c */ /* 0x040ff000000418a0 */
[----:B------:R-:W-:Y:S08]  /*21e0*/  HMMA.16816.F32.BF16 R240, R4, R54, R132 ;  /* 0x0000003604f0723c */ /* 0x000ff00000041884 */
[----:B--2---:R-:W-:Y:S01]  /*21f0*/  HMMA.16816.F32.BF16 R132, R8, R28, R92 ;  /* 0x0000001c0884723c */ /* 0x004fe2000004185c */
[----:B------:R-:W-:Y:S01]  /*2200*/  IMAD.MOV.U32 R94, RZ, RZ, R3 ;  /* 0x000000ffff5e7224 */ /* 0x000fe200078e0003 */
[----:B------:R-:W-:Y:S01]  /*2210*/  FMNMX3.FTZ R3, R104, R105, R116, !PT ;  /* 0x0000006968037276 */ /* 0x000fe20007810074 */
[----:B------:R-:W-:Y:S01]  /*2220*/  IMAD.MOV.U32 R95, RZ, RZ, R2 ;  /* 0x000000ffff5f7224 */ /* 0x000fe200078e0002 */
[----:B------:R-:W-:Y:S01]  /*2230*/  FMNMX3.FTZ R2, R106, R107, R118, !PT ;  /* 0x0000006b6a027276 */ /* 0x000fe20007810076 */
[----:B------:R-:W-:Y:S01]  /*2240*/  IMAD.MOV.U32 R92, RZ, RZ, R136 ;  /* 0x000000ffff5c7224 */ /* 0x000fe200078e0088 */
[----:B------:R-:W-:Y:S01]  /*2250*/  FMNMX3.FTZ R3, R3, R117, R120, !PT ;  /* 0x0000007503037276 */ /* 0x000fe20007810078 */
[----:B------:R-:W-:Y:S01]  /*2260*/  IMAD.MOV.U32 R93, RZ, RZ, R19 ;  /* 0x000000ffff5d7224 */ /* 0x000fe200078e0013 */
[----:B---3--:R-:W-:Y:S01]  /*2270*/  HMMA.16816.F32.BF16 R204, R4, R20, R204 ;  /* 0x0000001404cc723c */ /* 0x008fe200000418cc */
[----:B------:R-:W-:-:S02]  /*2280*/  FMNMX3.FTZ R2, R2, R119, R122, !PT ;  /* 0x0000007702027276 */ /* 0x000fc4000781007a */
[----:B------:R-:W-:Y:S02]  /*2290*/  FMNMX3.FTZ R3, R3, R121, R124, !PT ;  /* 0x0000007903037276 */ /* 0x000fe4000781007c */
[----:B------:R-:W-:Y:S02]  /*22a0*/  FMNMX3.FTZ R2, R2, R123, R126, !PT ;  /* 0x0000007b02027276 */ /* 0x000fe4000781007e */
[----:B------:R-:W-:Y:S01]  /*22b0*/  FMNMX3.FTZ R3, R3, R125, R216, !PT ;  /* 0x0000007d03037276 */ /* 0x000fe200078100d8 */
[----:B------:R-:W-:Y:S01]  /*22c0*/  HMMA.16816.F32.BF16 R164, R4, R22, R152 ;  /* 0x0000001604a4723c */ /* 0x000fe20000041898 */
[----:B------:R-:W-:Y:S02]  /*22d0*/  FMNMX3.FTZ R2, R2, R127, R218, !PT ;  /* 0x0000007f02027276 */ /* 0x000fe400078100da */
[----:B------:R-:W-:Y:S02]  /*22e0*/  FMNMX3.FTZ R3, R3, R217, R160, !PT ;  /* 0x000000d903037276 */ /* 0x000fe400078100a0 */
[----:B------:R-:W-:-:S03]  /*22f0*/  FMNMX3.FTZ R2, R2, R219, R162, !PT ;  /* 0x000000db02027276 */ /* 0x000fc600078100a2 */
[----:B------:R-:W-:Y:S03]  /*2300*/  HMMA.16816.F32.BF16 R192, R4, R36, R192 ;  /* 0x0000002404c0723c */ /* 0x000fe600000418c0 */
        /* <DEDUP_REMOVED lines=11> */
[C---:B------:R-:W-:Y:S03]  /*23c0*/  HMMA.16816.F32.BF16 R128, R8.reuse, R32, R128 ;  /* 0x000000200880723c */ /* 0x040fe60000041880 */
[----:B------:R-:W-:Y:S01]  /*23d0*/  IMAD.MOV.U32 R141, RZ, RZ, R182 ;  /* 0x000000ffff8d7224 */ /* 0x000fe200078e00b6 */
[----:B------:R-:W-:Y:S01]  /*23e0*/  MOV R168, R180 ;  /* 0x000000b400a87202 */ /* 0x000fe20000000f00 */
[----:B------:R-:W-:Y:S02]  /*23f0*/  IMAD.MOV.U32 R140, RZ, RZ, R183 ;  /* 0x000000ffff8c7224 */ /* 0x000fe400078e00b7 */
[----:B------:R-:W-:Y:S01]  /*2400*/  IMAD.MOV.U32 R171, RZ, RZ, R181 ;  /* 0x000000ffffab7224 */ /* 0x000fe200078e00b5 */
[----:B------:R-:W-:Y:S01]  /*2410*/  MOV R33, R141 ;  /* 0x0000008d00217202 */ /* 0x000fe20000000f00 */
[----:B------:R-:W-:Y:S01]  /*2420*/  IMAD.MOV.U32 R32, RZ, RZ, R140 ;  /* 0x000000ffff207224 */ /* 0x000fe200078e008c */
[----:B------:R-:W-:Y:S01]  /*2430*/  HMMA.16816.F32.BF16 R112, R8, R34, R112 ;  /* 0x000000220870723c */ /* 0x000fe20000041870 */
[----:B------:R-:W-:Y:S01]  /*2440*/  FMNMX3.FTZ R3, R3, R197, R228, !PT ;  /* 0x000000c503037276 */ /* 0x000fe200078100e4 */
[----:B------:R-:W-:Y:S01]  /*2450*/  IMAD.MOV.U32 R34, RZ, RZ, R138 ;  /* 0x000000ffff227224 */ /* 0x000fe200078e008a */
[----:B------:R-:W-:Y:S01]  /*2460*/  FMNMX3.FTZ R2, R2, R199, R230, !PT ;  /* 0x000000c702027276 */ /* 0x000fe200078100e6 */
[----:B------:R-:W-:Y:S01]  /*2470*/  IMAD.MOV.U32 R35, RZ, RZ, R137 ;  /* 0x000000ffff237224 */ /* 0x000fe200078e0089 */
[----:B------:R-:W-:-:S02]  /*2480*/  FMNMX3.FTZ R3, R3, R229, R232, !PT ;  /* 0x000000e503037276 */ /* 0x000fc400078100e8 */
[----:B------:R-:W-:Y:S01]  /*2490*/  FMNMX3.FTZ R2, R2, R231, R234, !PT ;  /* 0x000000e702027276 */ /* 0x000fe200078100ea */
[C---:B------:R-:W-:Y:S01]  /*24a0*/  HMMA.16816.F32.BF16 R136, R8.reuse, R30, R88 ;  /* 0x0000001e0888723c */ /* 0x040fe20000041858 */
[----:B------:R-:W-:Y:S02]  /*24b0*/  FMNMX3.FTZ R3, R3, R233, R168, !PT ;  /* 0x000000e903037276 */ /* 0x000fe400078100a8 */
[----:B------:R-:W-:Y:S02]  /*24c0*/  FMNMX3.FTZ R2, R2, R235, R33, !PT ;  /* 0x000000eb02027276 */ /* 0x000fe40007810021 */
[----:B------:R-:W-:Y:S02]  /*24d0*/  FMNMX3.FTZ R3, R3, R171, R92, !PT ;  /* 0x000000ab03037276 */ /* 0x000fe4000781005c */
[----:B------:R-:W-:Y:S01]  /*24e0*/  FMNMX3.FTZ R2, R2, R32, R18, !PT ;  /* 0x0000002002027276 */ /* 0x000fe20007810012 */
[----:B-1----:R-:W-:Y:S01]  /*24f0*/  HMMA.16816.F32.BF16 R144, R8, R24, R68 ;  /* 0x000000180890723c */ /* 0x002fe20000041844 */
[----:B------:R-:W-:-:S02]  /*2500*/  FMNMX3.FTZ R3, R3, R94, R95, !PT ;  /* 0x0000005e03037276 */ /* 0x000fc4000781005f */
[----:B------:R-:W-:Y:S02]  /*2510*/  FMNMX3.FTZ R2, R2, R93, R17, !PT ;  /* 0x0000005d02027276 */ /* 0x000fe40007810011 */
[----:B------:R-:W-:Y:S02]  /*2520*/  FMNMX3.FTZ R3, R3, R34, R240, !PT ;  /* 0x0000002203037276 */ /* 0x000fe400078100f0 */
[----:B------:R-:W-:Y:S01]  /*2530*/  FMNMX3.FTZ R2, R2, R35, R242, !PT ;  /* 0x0000002302027276 */ /* 0x000fe200078100f2 */
[C---:B------:R-:W-:Y:S08]  /*2540*/  HMMA.16816.F32.BF16 R140, R8.reuse, R26, R64 ;  /* 0x0000001a088c723c */ /* 0x040ff00000041840 */
[----:B------:R-:W-:Y:S01]  /*2550*/  HMMA.16816.F32.BF16 R156, R8, R20, R60 ;  /* 0x00000014089c723c */ /* 0x000fe2000004183c */
[----:B------:R-:W-:-:S02]  /*2560*/  FMNMX.FTZ R21, R241, R3, !PT ;  /* 0x00000003f1157209 */ /* 0x000fc40007810000 */
[----:B------:R-:W-:-:S05]  /*2570*/  FMNMX.FTZ R20, R243, R2, !PT ;  /* 0x00000002f3147209 */ /* 0x000fca0007810000 */
        /* <DEDUP_REMOVED lines=8> */
[----:B------:R-:W-:Y:S01]  /*2600*/  HMMA.16816.F32.BF16 R184, R8, R54, R12 ;  /* 0x0000003608b8723c */ /* 0x000fe2000004180c */
[----:B------:R-:W-:Y:S06]  /*2610*/  BAR.SYNC.DEFER_BLOCKING 0x0 ;  /* 0x0000000000007b1d */ /* 0x000fec0000010000 */
[----:B------:R-:W-:-:S13]  /*2620*/  @!P4 BRA `(.L_x_120) ;  /* 0x0000000000bcc947 */ /* 0x000fda0003800000 */
[----:B------:R-:W2:Y:S02]  /*2630*/  LDL R19, [R1+0x18] ;  /* 0x0000180001137983 */ /* 0x000ea40000100800 */
[----:B--2---:R-:W-:-:S05]  /*2640*/  LEA.HI.SX32 R2, R19, 0xfffffffe, 0x19 ;  /* 0xfffffffe13027811 */ /* 0x004fca00078fcaff */
[-C--:B------:R-:W-:Y:S02]  /*2650*/  IMAD R6, R250, R2.reuse, RZ ;  /* 0x00000002fa067224 */ /* 0x080fe400078e02ff */
[----:B------:R-:W-:-:S04]  /*2660*/  IMAD.WIDE.U32 R2, R247, R2, RZ ;  /* 0x00000002f7027225 */ /* 0x000fc800078e00ff */
[----:B------:R-:W-:Y:S01]  /*2670*/  IMAD.IADD R6, R3, 0x1, R6 ;  /* 0x0000000103067824 */ /* 0x000fe200078e0206 */
[-C--:B------:R-:W-:Y:S02]  /*2680*/  LEA R4, P1, R2, R249.reuse, 0x1 ;  /* 0x000000f902047211 */ /* 0x080fe400078208ff */
[----:B------:R-:W-:Y:S02]  /*2690*/  IADD3 R3, P0, PT, R78, R2, RZ ;  /* 0x000000024e037210 */ /* 0x000fe40007f1e0ff */
[----:B------:R-:W-:Y:S02]  /*26a0*/  LEA.HI.X R5, R2, R248, R6, 0x1, P1 ;  /* 0x000000f802057211 */ /* 0x000fe400008f0c06 */
[CC--:B------:R-:W-:Y:S01]  /*26b0*/  LEA R12, P3, R3.reuse, R249.reuse, 0x1 ;  /* 0x000000f9030c7211 */ /* 0x0c0fe200078608ff */
[--C-:B------:R-:W-:Y:S01]  /*26c0*/  IMAD.X R2, R6, 0x1, R77.reuse, P0 ;  /* 0x0000000106027824 */ /* 0x100fe200000e064d */
[C---:B------:R-:W-:Y:S01]  /*26d0*/  IADD3 R6, P0, PT, R3.reuse, R78, RZ ;  /* 0x0000004e03067210 */ /* 0x040fe20007f1e0ff */
[----:B------:R-:W-:Y:S01]  /*26e0*/  @!PT LDS RZ, [RZ] ;  /* 0x00000000fffff984 */ /* 0x000fe20000000800 */
[----:B------:R-:W-:Y:S01]  /*26f0*/  @!PT LDS RZ, [RZ] ;  /* 0x00000000fffff984 */ /* 0x000fe20000000800 */
[----:B------:R-:W-:Y:S01]  /*2700*/  @!PT LDS RZ, [RZ] ;  /* 0x00000000fffff984 */ /* 0x000fe20000000800 */
[----:B------:R1:W-:Y:S03]  /*2710*/  LDGSTS.E.BYPASS.LTC128B.128 [R16+0x4000], desc[UR20][R4.64] ;  /* 0x0400000004107fae */ /* 0x0003e6000b981a14 */
[----:B------:R-:W-:Y:S01]  /*2720*/  LEA R14, P2, R6, R249, 0x1 ;  /* 0x000000f9060e7211 */ /* 0x000fe200078408ff */
[----:B------:R-:W-:Y:S01]  /*2730*/  IMAD.X R7, R2, 0x1, R77, P0 ;  /* 0x0000000102077824 */ /* 0x000fe200000e064d */
[----:B------:R-:W-:-:S04]  /*2740*/  LEA.HI.X R13, R3, R248, R2, 0x1, P3 ;  /* 0x000000f8030d7211 */ /* 0x000fc800018f0c02 */
[----:B------:R-:W-:Y:S01]  /*2750*/  LEA.HI.X R15, R6, R248, R7, 0x1, P2 ;  /* 0x000000f8060f7211 */ /* 0x000fe200010f0c07 */
[----:B------:R2:W-:Y:S04]  /*2760*/  LDGSTS.E.BYPASS.LTC128B.128 [R16+0x4800], desc[UR20][R12.64] ;  /* 0x048000000c107fae */ /* 0x0005e8000b981a14 */
[----:B------:R2:W-:Y:S01]  /*2770*/  LDGSTS.E.BYPASS.LTC128B.128 [R16+0x5000], desc[UR20][R14.64] ;  /* 0x050000000e107fae */ /* 0x0005e2000b981a14 */
[C---:B-1----:R-:W-:Y:S02]  /*2780*/  IADD3 R4, P0, PT, R3.reuse, R239, RZ ;  /* 0x000000ef03047210 */ /* 0x042fe40007f1e0ff */
[----:B------:R-:W-:Y:S02]  /*2790*/  IADD3 R5, P1, PT, R3, R79, RZ ;  /* 0x0000004f03057210 */ /* 0x000fe40007f3e0ff */
[-C--:B------:R-:W-:Y:S01]  /*27a0*/  LEA R8, P2, R4, R249.reuse, 0x1 ;  /* 0x000000f904087211 */ /* 0x080fe200078408ff */
[C---:B------:R-:W-:Y:S01]  /*27b0*/  IMAD.X R3, R2.reuse, 0x1, R245, P0 ;  /* 0x0000000102037824 */ /* 0x040fe200000e06f5 */
[C---:B------:R-:W-:Y:S01]  /*27c0*/  LEA R10, P0, R5.reuse, R249, 0x1 ;  /* 0x000000f9050a7211 */ /* 0x040fe200078008ff */
[----:B------:R-:W-:Y:S01]  /*27d0*/  IMAD.X R2, R2, 0x1, R172, P1 ;  /* 0x0000000102027824 */ /* 0x000fe200008e06ac */
[----:B------:R-:W-:-:S02]  /*27e0*/  IADD3 R7, P3, PT, R5, R78, RZ ;  /* 0x0000004e05077210 */ /* 0x000fc40007f7e0ff */
[----:B------:R-:W-:Y:S02]  /*27f0*/  IADD3 R18, P1, PT, R4, R78, RZ ;  /* 0x0000004e04127210 */ /* 0x000fe40007f3e0ff */
[-C--:B------:R-:W-:Y:S01]  /*2800*/  LEA.HI.X R11, R5, R248.reuse, R2, 0x1, P0 ;  /* 0x000000f8050b7211 */ /* 0x080fe200000f0c02 */
[--C-:B------:R-:W-:Y:S01]  /*2810*/  IMAD.X R19, R2, 0x1, R77.reuse, P3 ;  /* 0x0000000102137824 */ /* 0x100fe200018e064d */
[C---:B------:R-:W-:Y:S01]  /*2820*/  IADD3 R17, P0, PT, R4.reuse, R79, RZ ;  /* 0x0000004f04117210 */ /* 0x040fe20007f1e0ff */
[----:B------:R-:W-:Y:S01]  /*2830*/  IMAD.X R5, R3, 0x1, R77, P1 ;  /* 0x0000000103057824 */ /* 0x000fe200008e064d */
[----:B------:R-:W-:Y:S01]  /*2840*/  LEA.HI.X R9, R4, R248, R3, 0x1, P2 ;  /* 0x000000f804097211 */ /* 0x000fe200010f0c03 */
[----:B------:R2:W-:Y:S01]  /*2850*/  LDGSTS.E.BYPASS.LTC128B.128 [R16+0x5800], desc[UR20][R10.64] ;  /* 0x058000000a107fae */ /* 0x0005e2000b981a14 */
[-C--:B------:R-:W-:Y:S01]  /*2860*/  LEA R6, P2, R7, R249.reuse, 0x1 ;  /* 0x000000f907067211 */ /* 0x080fe200078408ff */
[----:B------:R-:W-:Y:S01]  /*2870*/  IMAD.X R3, R3, 0x1, R172, P0 ;  /* 0x0000000103037824 */ /* 0x000fe200000e06ac */
[----:B------:R-:W-:-:S02]  /*2880*/  LEA R4, P1, R18, R249, 0x1 ;  /* 0x000000f912047211 */ /* 0x000fc400078208ff */
[----:B------:R-:W-:Y:S02]  /*2890*/  LEA R2, P0, R17, R249, 0x1 ;  /* 0x000000f911027211 */ /* 0x000fe400078008ff */
[-C--:B------:R-:W-:Y:S02]  /*28a0*/  LEA.HI.X R7, R7, R248.reuse, R19, 0x1, P2 ;  /* 0x000000f807077211 */ /* 0x080fe400010f0c13 */
[-C--:B------:R-:W-:Y:S02]  /*28b0*/  LEA.HI.X R5, R18, R248.reuse, R5, 0x1, P1 ;  /* 0x000000f812057211 */ /* 0x080fe400008f0c05 */
[----:B------:R-:W-:Y:S01]  /*28c0*/  LEA.HI.X R3, R17, R248, R3, 0x1, P0 ;  /* 0x000000f811037211 */ /* 0x000fe200000f0c03 */
[----:B------:R2:W-:Y:S04]  /*28d0*/  LDGSTS.E.BYPASS.LTC128B.128 [R16+0x6000], desc[UR20][R6.64] ;  /* 0x0600000006107fae */ /* 0x0005e8000b981a14 */
[----:B------:R2:W-:Y:S04]  /*28e0*/  LDGSTS.E.BYPASS.LTC128B.128 [R16+0x6800], desc[UR20][R8.64] ;  /* 0x0680000008107fae */ /* 0x0005e8000b981a14 */
[----:B------:R2:W-:Y:S04]  /*28f0*/  LDGSTS.E.BYPASS.LTC128B.128 [R16+0x7000], desc[UR20][R4.64] ;  /* 0x0700000004107fae */ /* 0x0005e8000b981a14 */
[----:B------:R2:W-:Y:S04]  /*2900*/  LDGSTS.E.BYPASS.LTC128B.128 [R16+0x7800], desc[UR20][R2.64] ;  /* 0x0780000002107fae */ /* 0x0005e8000b981a14 */
[----:B------:R-:W0:Y:S02]  /*2910*/  LDGDEPBAR ;  /* 0x00000000000079af */ /* 0x000e240000000000 */
.L_x_120:
[----:B--2---:R-:W1:Y:S01]  /*2920*/  SHFL.BFLY PT, R2, R21, 0x2, 0x1f ;  /* 0x0c401f0015027f89 */ /* 0x004e6200000e0000 */
[----:B------:R-:W-:Y:S01]  /*2930*/  FMNMX3.FTZ R4, R128, R129, R112, !PT ;  /* 0x0000008180047276 */ /* 0x000fe20007810070 */
[----:B------:R-:W2:Y:S01]  /*2940*/  LDCU UR4, c[0x0][0x45c] ;  /* 0x00008b80ff0477ac */ /* 0x000ea20008000800 */
[----:B------:R-:W-:Y:S01]  /*2950*/  IMAD.MOV.U32 R244, RZ, RZ, R171 ;  /* 0x000000fffff47224 */ /* 0x000fe200078e00ab */
[----:B------:R-:W3:Y:S01]  /*2960*/  SHFL.BFLY PT, R3, R20, 0x2, 0x1f ;  /* 0x0c401f0014037f89 */ /* 0x000ee200000e0000 */
[----:B------:R-:W-:Y:S02]  /*2970*/  FMNMX3.FTZ R4, R4, R113, R132, !PT ;  /* 0x0000007104047276 */ /* 0x000fe40007810084 */
[----:B------:R-:W-:Y:S01]  /*2980*/  MOV R247, R35 ;  /* 0x0000002300f77202 */ /* 0x000fe20000000f00 */
[----:B------:R-:W-:Y:S01]  /*2990*/  STL [R1+0xa8], R242 ;  /* 0x0000a8f201007387 */ /* 0x000fe20000100800 */
[----:B------:R-:W-:Y:S02]  /*29a0*/  FMNMX3.FTZ R4, R4, R133, R136, !PT ;  /* 0x0000008504047276 */ /* 0x000fe40007810088 */
[----:B------:R-:W-:Y:S01]  /*29b0*/  MOV R245, R32 ;  /* 0x0000002000f57202 */ /* 0x000fe20000000f00 */
[----:B------:R4:W-:Y:S01]  /*29c0*/  STL [R1+0xa4], R243 ;  /* 0x0000a4f301007387 */ /* 0x0009e20000100800 */
[----:B------:R-:W-:-:S03]  /*29d0*/  FMNMX3.FTZ R4, R4, R137, R144, !PT ;  /* 0x0000008904047276 */ /* 0x000fc60007810090 */
[----:B------:R-:W-:Y:S01]  /*29e0*/  STL [R1+0x78], R252 ;  /* 0x000078fc01007387 */ /* 0x000fe20000100800 */
[----:B------:R-:W-:-:S03]  /*29f0*/  FMNMX3.FTZ R4, R4, R145, R140, !PT ;  /* 0x0000009104047276 */ /* 0x000fc6000781008c */
[----:B------:R-:W-:Y:S01]  /*2a00*/  STL [R1+0x74], R251 ;  /* 0x000074fb01007387 */ /* 0x000fe20000100800 */
[----:B------:R-:W-:Y:S02]  /*2a10*/  FMNMX3.FTZ R4, R4, R141, R156, !PT ;  /* 0x0000008d04047276 */ /* 0x000fe4000781009c */
[----:B-1----:R-:W-:Y:S01]  /*2a20*/  FMNMX.FTZ R2, R21, R2, !PT ;  /* 0x0000000215027209 */ /* 0x002fe20007810000 */
[----:B------:R1:W-:Y:S01]  /*2a30*/  STL [R1+0x70], R250 ;  /* 0x000070fa01007387 */ /* 0x0003e20000100800 */
[----:B---3--:R-:W-:-:S03]  /*2a40*/  FMNMX.FTZ R5, R20, R3, !PT ;  /* 0x0000000314057209 */ /* 0x008fc60007810000 */
[----:B------:R-:W3:Y:S01]  /*2a50*/  SHFL.BFLY PT, R6, R2, 0x1, 0x1f ;  /* 0x0c201f0002067f89 */ /* 0x000ee200000e0000 */
[----:B------:R-:W-:-:S03]  /*2a60*/  FMNMX3.FTZ R3, R130, R131, R114, !PT ;  /* 0x0000008382037276 */ /* 0x000fc60007810072 */
[----:B------:R-:W2:Y:S01]  /*2a70*/  SHFL.BFLY PT, R7, R5, 0x1, 0x1f ;  /* 0x0c201f0005077f89 */ /* 0x000ea200000e0000 */
[----:B------:R-:W-:-:S03]  /*2a80*/  FMNMX3.FTZ R3, R3, R115, R134, !PT ;  /* 0x0000007303037276 */ /* 0x000fc60007810086 */
[----:B------:R-:W-:Y:S01]  /*2a90*/  STL [R1+0x6c], R249 ;  /* 0x00006cf901007387 */ /* 0x000fe20000100800 */
[----:B------:R-:W-:Y:S02]  /*2aa0*/  FMNMX3.FTZ R3, R3, R135, R138, !PT ;  /* 0x0000008703037276 */ /* 0x000fe4000781008a */
[----:B----4-:R-:W-:Y:S01]  /*2ab0*/  MOV R243, R94 ;  /* 0x0000005e00f37202 */ /* 0x010fe20000000f00 */
[----:B------:R-:W-:Y:S01]  /*2ac0*/  STL [R1+0x68], R248 ;  /* 0x000068f801007387 */ /* 0x000fe20000100800 */
[----:B------:R-:W-:-:S03]  /*2ad0*/  FMNMX3.FTZ R3, R3, R139, R146, !PT ;  /* 0x0000008b03037276 */ /* 0x000fc60007810092 */
[----:B------:R-:W-:Y:S04]  /*2ae0*/  STL [R1+0x64], R238 ;  /* 0x000064ee01007387 */ /* 0x000fe80000100800 */
[----:B------:R-:W-:Y:S01]  /*2af0*/  STL [R1+0x60], R236 ;  /* 0x000060ec01007387 */ /* 0x000fe20000100800 */
[----:B-1----:R-:W-:Y:S01]  /*2b00*/  IMAD.MOV.U32 R250, RZ, RZ, R34 ;  /* 0x000000fffffa7224 */ /* 0x002fe200078e0022 */
[----:B---3--:R-:W-:Y:S02]  /*2b10*/  FMNMX.FTZ R170, R2, R6, !PT ;  /* 0x0000000602aa7209 */ /* 0x008fe40007810000 */
[----:B------:R-:W-:Y:S01]  /*2b20*/  STL [R1+0x5c], R215 ;  /* 0x00005cd701007387 */ /* 0x000fe20000100800 */
[----:B------:R-:W-:Y:S02]  /*2b30*/  FMNMX3.FTZ R2, R3, R147, R142, !PT ;  /* 0x0000009303027276 */ /* 0x000fe4000781008e */
[----:B--2---:R-:W-:Y:S01]  /*2b40*/  FMNMX.FTZ R169, R5, R7, !PT ;  /* 0x0000000705a97209 */ /* 0x004fe20007810000 */
[----:B------:R-:W-:Y:S01]  /*2b50*/  FMUL.FTZ R3, R170, UR4 ;  /* 0x00000004aa037c20 */ /* 0x000fe20008410000 */
[----:B------:R-:W-:Y:S01]  /*2b60*/  FMNMX3.FTZ R5, R2, R143, R158, !PT ;  /* 0x0000008f02057276 */ /* 0x000fe2000781009e */
[----:B------:R-:W-:Y:S01]  /*2b70*/  STL [R1+0x58], R214 ;  /* 0x000058d601007387 */ /* 0x000fe20000100800 */
[----:B------:R-:W-:Y:S01]  /*2b80*/  FMNMX3.FTZ R6, R4, R157, R152, !PT ;  /* 0x0000009d04067276 */ /* 0x000fe20007810098 */
[----:B------:R-:W-:Y:S01]  /*2b90*/  FMUL.FTZ R2, R169, UR4 ;  /* 0x00000004a9027c20 */ /* 0x000fe20008410000 */
[----:B------:R-:W-:Y:S01]  /*2ba0*/  FMNMX3.FTZ R4, R5, R159, R154, !PT ;  /* 0x0000009f05047276 */ /* 0x000fe2000781009a */
[----:B------:R-:W-:Y:S01]  /*2bb0*/  STL [R1+0x54], R213 ;  /* 0x000054d501007387 */ /* 0x000fe20000100800 */
[----:B------:R-:W-:-:S02]  /*2bc0*/  FMNMX3.FTZ R5, R6, R153, R180, !PT ;  /* 0x0000009906057276 */ /* 0x000fc400078100b4 */
[----:B------:R-:W-:Y:S01]  /*2bd0*/  FMNMX3.FTZ R4, R4, R155, R182, !PT ;  /* 0x0000009b04047276 */ /* 0x000fe200078100b6 */
[----:B------:R1:W-:Y:S01]  /*2be0*/  STL [R1+0x50], R175 ;  /* 0x000050af01007387 */ /* 0x0003e20000100800 */
[----:B------:R-:W-:Y:S02]  /*2bf0*/  FMNMX3.FTZ R5, R5, R181, R176, !PT ;  /* 0x000000b505057276 */ /* 0x000fe400078100b0 */
[----:B------:R-:W-:Y:S01]  /*2c00*/  FMNMX3.FTZ R4, R4, R183, R178, !PT ;  /* 0x000000b704047276 */ /* 0x000fe200078100b2 */
[----:B------:R-:W-:Y:S01]  /*2c10*/  STL [R1+0x4c], R174 ;  /* 0x00004cae01007387 */ /* 0x000fe20000100800 */
[----:B------:R-:W-:Y:S02]  /*2c20*/  FMNMX3.FTZ R5, R5, R177, R224, !PT ;  /* 0x000000b105057276 */ /* 0x000fe400078100e0 */
[----:B------:R-:W-:Y:S01]  /*2c30*/  FMNMX3.FTZ R4, R4, R179, R226, !PT ;  /* 0x000000b304047276 */ /* 0x000fe200078100e2 */
[----:B------:R-:W-:Y:S01]  /*2c40*/  STL [R1+0x48], R173 ;  /* 0x000048ad01007387 */ /* 0x000fe20000100800 */
[----:B------:R-:W-:-:S02]  /*2c50*/  FMNMX3.FTZ R5, R5, R225, R220, !PT ;  /* 0x000000e105057276 */ /* 0x000fc400078100dc */
[----:B------:R-:W-:Y:S01]  /*2c60*/  FMNMX3.FTZ R4, R4, R227, R222, !PT ;  /* 0x000000e304047276 */ /* 0x000fe200078100de */
[----:B------:R2:W-:Y:S01]  /*2c70*/  STL [R1+0x7c], R246 ;  /* 0x00007cf601007387 */ /* 0x0005e20000100800 */
[----:B------:R-:W-:Y:S02]  /*2c80*/  FMNMX3.FTZ R5, R5, R221, R208, !PT ;  /* 0x000000dd05057276 */ /* 0x000fe400078100d0 */
[----:B------:R-:W-:Y:S01]  /*2c90*/  FSETP.NEU.FTZ.AND P1, PT, R170, -INF , PT ;  /* 0xff800000aa00780b */ /* 0x000fe20003f3d000 */
[----:B------:R-:W-:Y:S01]  /*2ca0*/  STL [R1+0x80], R170 ;  /* 0x000080aa01007387 */ /* 0x000fe20000100800 */
[----:B------:R-:W-:Y:S02]  /*2cb0*/  FMNMX3.FTZ R4, R4, R223, R210, !PT ;  /* 0x000000df04047276 */ /* 0x000fe400078100d2 */
[----:B------:R-:W-:Y:S01]  /*2cc0*/  FMNMX3.FTZ R5, R5, R209, R200, !PT ;  /* 0x000000d105057276 */ /* 0x000fe200078100c8 */
[----:B------:R-:W-:Y:S01]  /*2cd0*/  STL [R1+0x84], R169 ;  /* 0x000084a901007387 */ /* 0x000fe20000100800 */
[----:B------:R-:W-:-:S02]  /*2ce0*/  FSETP.NEU.FTZ.AND P0, PT, R169, -INF , PT ;  /* 0xff800000a900780b */ /* 0x000fc40003f1d000 */
[----:B------:R-:W-:Y:S01]  /*2cf0*/  FSEL R3, R3, RZ, P1 ;  /* 0x000000ff03037208 */ /* 0x000fe20000800000 */
[----:B------:R-:W-:Y:S01]  /*2d00*/  STL [R1+0x88], R0 ;  /* 0x0000880001007387 */ /* 0x000fe20000100800 */
[----:B------:R-:W-:Y:S01]  /*2d10*/  FMNMX3.FTZ R4, R4, R211, R202, !PT ;  /* 0x000000d304047276 */ /* 0x000fe200078100ca */
[----:B-1----:R-:W-:Y:S01]  /*2d20*/  IMAD.MOV.U32 R175, RZ, RZ, R243 ;  /* 0x000000ffffaf7224 */ /* 0x002fe200078e00f3 */
[----:B------:R-:W-:Y:S01]  /*2d30*/  FMNMX3.FTZ R5, R5, R201, R188, !PT ;  /* 0x000000c905057276 */ /* 0x000fe200078100bc */
[--C-:B------:R-:W-:Y:S01]  /*2d40*/  FFMA.FTZ R8, R105, UR4, -R3.reuse ;  /* 0x0000000469087c23 */ /* 0x100fe20008010803 */
[----:B------:R-:W-:Y:S01]  /*2d50*/  FSEL R2, R2, RZ, P0 ;  /* 0x000000ff02027208 */ /* 0x000fe20000000000 */
[----:B------:R-:W-:Y:S01]  /*2d60*/  FFMA.FTZ R6, R104, UR4, -R3 ;  /* 0x0000000468067c23 */ /* 0x000fe20008010803 */
[----:B------:R-:W-:Y:S01]  /*2d70*/  FMNMX3.FTZ R4, R4, R203, R190, !PT ;  /* 0x000000cb04047276 */ /* 0x000fe200078100be */
[----:B------:R1:W-:Y:S01]  /*2d80*/  MUFU.EX2 R16, R8 ;  /* 0x0000000800107308 */ /* 0x0003e20000000800 */
[----:B------:R-:W-:Y:S01]  /*2d90*/  FMNMX3.FTZ R5, R5, R189, R184, !PT ;  /* 0x000000bd05057276 */ /* 0x000fe200078100b8 */
[----:B------:R-:W-:Y:S01]  /*2da0*/  FFMA.FTZ R9, R106, UR4, -R2 ;  /* 0x000000046a097c23 */ /* 0x000fe20008010802 */
[----:B------:R-:W-:Y:S01]  /*2db0*/  FMNMX3.FTZ R4, R4, R191, R186, !PT ;  /* 0x000000bf04047276 */ /* 0x000fe200078100ba */
[----:B------:R-:W-:Y:S01]  /*2dc0*/  FFMA.FTZ R10, R107, UR4, -R2 ;  /* 0x000000046b0a7c23 */ /* 0x000fe20008010802 */
[----:B------:R-:W-:Y:S01]  /*2dd0*/  LOP3.LUT R7, R237, 0x200, R246, 0xf8, !PT ;  /* 0x00000200ed077812 */ /* 0x000fe200078ef8f6 */
[----:B------:R3:W-:Y:S01]  /*2de0*/  MUFU.EX2 R13, R9 ;  /* 0x00000009000d7308 */ /* 0x0007e20000000800 */
[----:B------:R-:W-:-:S02]  /*2df0*/  MOV R236, R33 ;  /* 0x0000002100ec7202 */ /* 0x000fc40000000f00 */
[----:B------:R-:W-:Y:S01]  /*2e00*/  LEA R151, R7, UR5, 0x1 ;  /* 0x0000000507977c11 */ /* 0x000fe2000f8e08ff */
[----:B------:R4:W2:Y:S01]  /*2e10*/  MUFU.EX2 R239, R6 ;  /* 0x0000000600ef7308 */ /* 0x0008a20000000800 */
[--C-:B------:R-:W-:Y:S01]  /*2e20*/  FFMA.FTZ R7, R116, UR4, -R3.reuse ;  /* 0x0000000474077c23 */ /* 0x100fe20008010803 */
[----:B------:R-:W-:Y:S02]  /*2e30*/  MOV R213, R95 ;  /* 0x0000005f00d57202 */ /* 0x000fe40000000f00 */
[----:B-1----:R-:W-:Y:S01]  /*2e40*/  FMNMX.FTZ R8, R185, R5, !PT ;  /* 0x00000005b9087209 */ /* 0x002fe20007810000 */
[----:B------:R1:W1:Y:S01]  /*2e50*/  MUFU.EX2 R14, R10 ;  /* 0x0000000a000e7308 */ /* 0x0002620000000800 */
[-C--:B------:R-:W-:Y:S01]  /*2e60*/  IADD3 R150, PT, PT, R0, R151.reuse, RZ ;  /* 0x0000009700967210 */ /* 0x080fe20007ffe0ff */
[----:B------:R-:W-:Y:S01]  /*2e70*/  LDSM.16.MT88.4 R36, [R151+0x8000] ;  /* 0x008000009724783b */ /* 0x000fe20000004200 */
[C---:B------:R-:W-:Y:S01]  /*2e80*/  IADD3 R149, PT, PT, R76.reuse, R151, RZ ;  /* 0x000000974c957210 */ /* 0x040fe20007ffe0ff */
[----:B------:R1:W1:Y:S01]  /*2e90*/  MUFU.EX2 R15, R7 ;  /* 0x00000007000f7308 */ /* 0x0002620000000800 */
[----:B---3--:R-:W-:Y:S01]  /*2ea0*/  FMNMX.FTZ R9, R187, R4, !PT ;  /* 0x00000004bb097209 */ /* 0x008fe20007810000 */
[----:B------:R-:W3:Y:S01]  /*2eb0*/  SHFL.BFLY PT, R11, R8, 0x2, 0x1f ;  /* 0x0c401f00080b7f89 */ /* 0x000ee200000e0000 */
[----:B------:R-:W-:Y:S01]  /*2ec0*/  IADD3 R148, PT, PT, R76, R150, RZ ;  /* 0x000000964c947210 */ /* 0x000fe20007ffe0ff */
[----:B----4-:R-:W-:-:S02]  /*2ed0*/  FFMA.FTZ R6, R117, UR4, -R3 ;  /* 0x0000000475067c23 */ /* 0x010fc40008010803 */
[----:B------:R-:W-:Y:S01]  /*2ee0*/  LDSM.16.MT88.4 R44, [R149+0x8000] ;  /* 0x00800000952c783b */ /* 0x000fe20000004200 */
[----:B--2---:R-:W-:Y:S01]  /*2ef0*/  F2FP.BF16.F32.PACK_AB R4, R16, R239 ;  /* 0x000000ef1004723e */ /* 0x004fe200000010ff */
[----:B------:R2:W-:Y:S02]  /*2f00*/  MUFU.EX2 R109, R6 ;  /* 0x00000006006d7308 */ /* 0x0005e40000000800 */
[----:B-1----:R-:W1:Y:S01]  /*2f10*/  SHFL.BFLY PT, R10, R9, 0x2, 0x1f ;  /* 0x0c401f00090a7f89 */ /* 0x002e6200000e0000 */
[----:B------:R-:W-:Y:S02]  /*2f20*/  F2FP.BF16.F32.PACK_AB R5, R14, R13 ;  /* 0x0000000d0e05723e */ /* 0x000fe400000010ff */
[----:B------:R-:W-:Y:S01]  /*2f30*/  MOV R246, R213 ;  /* 0x000000d500f67202 */ /* 0x000fe20000000f00 */
[--C-:B------:R-:W-:Y:S01]  /*2f40*/  FFMA.FTZ R7, R118, UR4, -R2.reuse ;  /* 0x0000000476077c23 */ /* 0x100fe20008010802 */
[----:B------:R-:W-:Y:S03]  /*2f50*/  STL [R1+0x44], R16 ;  /* 0x0000441001007387 */ /* 0x000fe60000100800 */
[----:B------:R-:W4:Y:S01]  /*2f60*/  MUFU.EX2 R12, R7 ;  /* 0x00000007000c7308 */ /* 0x000f220000000800 */
[----:B------:R-:W4:Y:S01]  /*2f70*/  LDSM.16.MT88.4 R52, [R150+0x8000] ;  /* 0x008000009634783b */ /* 0x000f220000004200 */
[----:B--2---:R-:W-:-:S03]  /*2f80*/  FFMA.FTZ R6, R119, UR4, -R2 ;  /* 0x0000000477067c23 */ /* 0x004fc60008010802 */
[----:B------:R-:W-:Y:S01]  /*2f90*/  LDSM.16.MT88.4 R56, [R148+0x8000] ;  /* 0x008000009438783b */ /* 0x000fe20000004200 */
[----:B------:R-:W-:Y:S01]  /*2fa0*/  MOV R119, R175 ;  /* 0x000000af00777202 */ /* 0x000fe20000000f00 */
[----:B------:R-:W2:Y:S02]  /*2fb0*/  MUFU.EX2 R212, R6 ;  /* 0x0000000600d47308 */ /* 0x000ea40000000800 */
[----:B------:R2:W-:Y:S01]  /*2fc0*/  STL [R1+0x40], R15 ;  /* 0x0000400f01007387 */ /* 0x0005e20000100800 */
[----:B---3--:R-:W-:Y:S01]  /*2fd0*/  FMNMX.FTZ R8, R8, R11, !PT ;  /* 0x0000000b08087209 */ /* 0x008fe20007810000 */
[--C-:B------:R-:W-:Y:S02]  /*2fe0*/  FFMA.FTZ R11, R124, UR4, -R3.reuse ;  /* 0x000000047c0b7c23 */ /* 0x100fe40008010803 */
[----:B------:R-:W-:Y:S01]  /*2ff0*/  STL [R1+0x3c], R13 ;  /* 0x00003c0d01007387 */ /* 0x000fe20000100800 */
[----:B-1----:R-:W-:Y:S01]  /*3000*/  FMNMX.FTZ R9, R9, R10, !PT ;  /* 0x0000000a09097209 */ /* 0x002fe20007810000 */
[----:B------:R-:W-:-:S02]  /*3010*/  FFMA.FTZ R10, R121, UR4, -R3 ;  /* 0x00000004790a7c23 */ /* 0x000fc40008010803 */
[----:B------:R1:W-:Y:S01]  /*3020*/  STL [R1+0x34], R14 ;  /* 0x0000340e01007387 */ /* 0x0003e20000100800 */
[----:B------:R3:W-:Y:S03]  /*3030*/  MUFU.EX2 R249, R11 ;  /* 0x0000000b00f97308 */ /* 0x0007e60000000800 */
[----:B----4-:R4:W-:Y:S01]  /*3040*/  STL [R1+0x38], R12 ;  /* 0x0000380c01007387 */ /* 0x0109e20000100800 */
[----:B--2---:R-:W-:Y:S01]  /*3050*/  F2FP.BF16.F32.PACK_AB R7, R212, R12 ;  /* 0x0000000cd407723e */ /* 0x004fe200000010ff */
[----:B------:R2:W4:Y:S01]  /*3060*/  MUFU.EX2 R170, R10 ;  /* 0x0000000a00aa7308 */ /* 0x0005220000000800 */
[----:B------:R-:W-:Y:S01]  /*3070*/  F2FP.BF16.F32.PACK_AB R6, R109, R15 ;  /* 0x0000000f6d06723e */ /* 0x000fe200000010ff */
[----:B------:R-:W4:Y:S04]  /*3080*/  SHFL.BFLY PT, R13, R8, 0x1, 0x1f ;  /* 0x0c201f00080d7f89 */ /* 0x000f2800000e0000 */
[----:B------:R-:W-:Y:S02]  /*3090*/  LDSM.16.MT88.4 R64, [R151+0x8800] ;  /* 0x008800009740783b */ /* 0x000fe40000004200 */
[C---:B------:R-:W-:Y:S01]  /*30a0*/  HMMA.16816.F32.BF16 R32, R4.reuse, R36, RZ ;  /* 0x000000240420723c */ /* 0x040fe200000418ff */
[----:B---3--:R-:W-:Y:S01]  /*30b0*/  FFMA.FTZ R11, R122, UR4, -R2 ;  /* 0x000000047a0b7c23 */ /* 0x008fe20008010802 */
[----:B------:R-:W-:Y:S01]  /*30c0*/  LDSM.16.MT88.4 R60, [R149+0x8800] ;  /* 0x00880000953c783b */ /* 0x000fe20000004200 */
[----:B------:R-:W-:Y:S01]  /*30d0*/  IMAD.MOV.U32 R15, RZ, RZ, R92 ;  /* 0x000000ffff0f7224 */ /* 0x000fe200078e005c */
[----:B------:R-:W-:Y:S01]  /*30e0*/  MOV R122, R239 ;  /* 0x000000ef007a7202 */ /* 0x000fe20000000f00 */
[----:B------:R3:W-:Y:S01]  /*30f0*/  MUFU.EX2 R110, R11 ;  /* 0x0000000b006e7308 */ /* 0x0007e20000000800 */
[----:B------:R-:W-:Y:S01]  /*3100*/  LDSM.16.MT88.4 R48, [R150+0x8800] ;  /* 0x008800009630783b */ /* 0x000fe20000004200 */
[--C-:B--2---:R-:W-:Y:S01]  /*3110*/  FFMA.FTZ R10, R125, UR4, -R3.reuse ;  /* 0x000000047d0a7c23 */ /* 0x104fe20008010803 */
[C---:B------:R-:W-:Y:S01]  /*3120*/  HMMA.16816.F32.BF16 R76, R4.reuse, R44, RZ ;  /* 0x0000002c044c723c */ /* 0x040fe200000418ff */
[----:B------:R-:W-:Y:S01]  /*3130*/  MOV R213, R15 ;  /* 0x0000000f00d57202 */ /* 0x000fe20000000f00 */
[----:B------:R-:W-:Y:S01]  /*3140*/  LDSM.16.MT88.4 R68, [R148+0x8800] ;  /* 0x008800009444783b */ /* 0x000fe20000004200 */
[----:B------:R2:W-:Y:S01]  /*3150*/  MUFU.EX2 R215, R10 ;  /* 0x0000000a00d77308 */ /* 0x0005e20000000800 */
[----:B-1----:R-:W-:Y:S01]  /*3160*/  MOV R14, R93 ;  /* 0x0000005d000e7202 */ /* 0x002fe20000000f00 */
[----:B------:R-:W-:Y:S01]  /*3170*/  IMAD.MOV.U32 R125, RZ, RZ, R236 ;  /* 0x000000ffff7d7224 */ /* 0x000fe200078e00ec */
[----:B------:R-:W-:Y:S01]  /*3180*/  MOV R118, R213 ;  /* 0x000000d500767202 */ /* 0x000fe20000000f00 */
[----:B----4-:R-:W-:Y:S01]  /*3190*/  FFMA.FTZ R12, R120, UR4, -R3 ;  /* 0x00000004780c7c23 */ /* 0x010fe20008010803 */
[----:B------:R-:W-:Y:S01]  /*31a0*/  HMMA.16816.F32.BF16 R72, R4, R52, RZ ;  /* 0x000000340448723c */ /* 0x000fe200000418ff */
[----:B------:R-:W-:-:S02]  /*31b0*/  MOV R237, R14 ;  /* 0x0000000e00ed7202 */ /* 0x000fc40000000f00 */
[----:B------:R-:W1:Y:S01]  /*31c0*/  MUFU.EX2 R108, R12 ;  /* 0x0000000c006c7308 */ /* 0x000e620000000800 */
[----:B------:R-:W-:Y:S01]  /*31d0*/  FMNMX.FTZ R172, R8, R13, !PT ;  /* 0x0000000d08ac7209 */ /* 0x000fe20007810000 */
[--C-:B---3--:R-:W-:Y:S01]  /*31e0*/  FFMA.FTZ R11, R126, UR4, -R2.reuse ;  /* 0x000000047e0b7c23 */ /* 0x108fe20008010802 */
[----:B------:R-:W-:Y:S02]  /*31f0*/  MOV R120, R246 ;  /* 0x000000f600787202 */ /* 0x000fe40000000f00 */
[----:B------:R-:W-:Y:S01]  /*3200*/  FSETP.NEU.FTZ.AND P0, PT, R172, -INF , PT ;  /* 0xff800000ac00780b */ /* 0x000fe20003f1d000 */
[----:B------:R-:W-:Y:S01]  /*3210*/  HMMA.16816.F32.BF16 R40, R4, R56, RZ ;  /* 0x000000380428723c */ /* 0x000fe200000418ff */
[----:B--2---:R-:W-:Y:S01]  /*3220*/  FFMA.FTZ R10, R123, UR4, -R2 ;  /* 0x000000047b0a7c23 */ /* 0x004fe20008010802 */
[----:B------:R-:W-:Y:S01]  /*3230*/  STL [R1+0x8c], R172 ;  /* 0x00008cac01007387 */ /* 0x000fe20000100800 */
[----:B------:R-:W-:Y:S01]  /*3240*/  MUFU.EX2 R248, R11 ;  /* 0x0000000b00f87308 */ /* 0x000fe20000000800 */
[----:B------:R-:W-:-:S02]  /*3250*/  MOV R124, R237 ;  /* 0x000000ed007c7202 */ /* 0x000fc40000000f00 */
[----:B------:R-:W-:Y:S01]  /*3260*/  STL [R1+0x90], R170 ;  /* 0x000090aa01007387 */ /* 0x000fe20000100800 */
[----:B------:R2:W3:Y:S01]  /*3270*/  MUFU.EX2 R252, R10 ;  /* 0x0000000a00fc7308 */ /* 0x0004e20000000800 */
[C---:B------:R-:W-:Y:S01]  /*3280*/  HMMA.16816.F32.BF16 R28, R4.reuse, R38, RZ ;  /* 0x00000026041c723c */ /* 0x040fe200000418ff */
[----:B-1----:R-:W-:Y:S01]  /*3290*/  F2FP.BF16.F32.PACK_AB R8, R170, R108 ;  /* 0x0000006caa08723e */ /* 0x002fe200000010ff */
[----:B------:R-:W1:Y:S06]  /*32a0*/  SHFL.BFLY PT, R12, R9, 0x1, 0x1f ;  /* 0x0c201f00090c7f89 */ /* 0x000e6c00000e0000 */
[C---:B------:R-:W-:Y:S01]  /*32b0*/  HMMA.16816.F32.BF16 R24, R4.reuse, R46, RZ ;  /* 0x0000002e0418723c */ /* 0x040fe200000418ff */
[----:B--2---:R-:W-:Y:S01]  /*32c0*/  FFMA.FTZ R10, R127, UR4, -R2 ;  /* 0x000000047f0a7c23 */ /* 0x004fe20008010802 */
[----:B---3--:R-:W-:Y:S06]  /*32d0*/  STL [R1+0x94], R252 ;  /* 0x000094fc01007387 */ /* 0x008fec0000100800 */
[C---:B------:R-:W-:Y:S01]  /*32e0*/  HMMA.16816.F32.BF16 R20, R4.reuse, R54, RZ ;  /* 0x000000360414723c */ /* 0x040fe200000418ff */
[----:B------:R-:W2:Y:S01]  /*32f0*/  MUFU.EX2 R214, R10 ;  /* 0x0000000a00d67308 */ /* 0x000ea20000000800 */
[----:B------:R-:W-:Y:S04]  /*3300*/  STL [R1+0x9c], R249 ;  /* 0x00009cf901007387 */ /* 0x000fe80000100800 */
[----:B------:R-:W-:Y:S02]  /*3310*/  STL [R1+0x98], R215 ;  /* 0x000098d701007387 */ /* 0x000fe40000100800 */
[----:B------:R-:W-:Y:S01]  /*3320*/  HMMA.16816.F32.BF16 R16, R4, R58, RZ ;  /* 0x0000003a0410723c */ /* 0x000fe200000418ff */
[----:B-1----:R-:W-:Y:S01]  /*3330*/  FMNMX.FTZ R171, R9, R12, !PT ;  /* 0x0000000c09ab7209 */ /* 0x002fe20007810000 */
[----:B------:R-:W-:Y:S01]  /*3340*/  FMUL.FTZ R12, R172, UR4 ;  /* 0x00000004ac0c7c20 */ /* 0x000fe20008410000 */
[----:B------:R-:W-:-:S03]  /*3350*/  F2FP.BF16.F32.PACK_AB R9, R252, R110 ;  /* 0x0000006efc09723e */ /* 0x000fc600000010ff */
[C---:B------:R-:W-:Y:S01]  /*3360*/  FMUL.FTZ R4, R171.reuse, UR4 ;  /* 0x00000004ab047c20 */ /* 0x040fe20008410000 */
[----:B------:R-:W-:Y:S01]  /*3370*/  FSEL R5, R12, RZ, P0 ;  /* 0x000000ff0c057208 */ /* 0x000fe20000000000 */
[----:B--2---:R1:W-:Y:S01]  /*3380*/  STL [R1+0xa0], R214 ;  /* 0x0000a0d601007387 */ /* 0x0043e20000100800 */
[----:B------:R-:W-:Y:S02]  /*3390*/  FSETP.NEU.FTZ.AND P0, PT, R171, -INF , PT ;  /* 0xff800000ab00780b */ /* 0x000fe40003f1d000 */
[----:B------:R-:W-:Y:S01]  /*33a0*/  F2FP.BF16.F32.PACK_AB R10, R215, R249 ;  /* 0x000000f9d70a723e */ /* 0x000fe200000010ff */
[--C-:B------:R-:W-:Y:S01]  /*33b0*/  FFMA.FTZ R6, R128, UR4, -R5.reuse ;  /* 0x0000000480067c23 */ /* 0x100fe20008010805 */
[----:B------:R-:W-:Y:S01]  /*33c0*/  FSEL R4, R4, RZ, P0 ;  /* 0x000000ff04047208 */ /* 0x000fe20000000000 */
[----:B------:R-:W-:Y:S01]  /*33d0*/  FFMA.FTZ R7, R129, UR4, -R5 ;  /* 0x0000000481077c23 */ /* 0x000fe20008010805 */
[----:B------:R-:W-:Y:S01]  /*33e0*/  F2FP.BF16.F32.PACK_AB R11, R214, R248 ;  /* 0x000000f8d60b723e */ /* 0x000fe200000010ff */
[----:B------:R2:W-:Y:S02]  /*33f0*/  MUFU.EX2 R128, R6 ;  /* 0x0000000600807308 */ /* 0x0005e40000000800 */
[----:B------:R-:W-:-:S02]  /*3400*/  FFMA.FTZ R12, R131, UR4, -R4 ;  /* 0x00000004830c7c23 */ /* 0x000fc40008010804 */
[----:B------:R3:W4:Y:S02]  /*3410*/  MUFU.EX2 R129, R7 ;  /* 0x0000000700817308 */ /* 0x0007240000000800 */
[----:B------:R-:W-:Y:S02]  /*3420*/  HMMA.16816.F32.BF16 R104, R8, R64, R32 ;  /* 0x000000400868723c */ /* 0x000fe40000041820 */
[----:B------:R1:W-:Y:S01]  /*3430*/  MUFU.EX2 R242, R12 ;  /* 0x0000000c00f27308 */ /* 0x0003e20000000800 */
[----:B--2---:R-:W-:-:S05]  /*3440*/  FFMA.FTZ R6, R112, UR4, -R5 ;  /* 0x0000000470067c23 */ /* 0x004fca0008010805 */
[----:B------:R-:W-:Y:S01]  /*3450*/  HMMA.16816.F32.BF16 R100, R8, R60, R76 ;  /* 0x0000003c0864723c */ /* 0x000fe2000004184c */
[----:B------:R2:W-:Y:S01]  /*3460*/  MUFU.EX2 R170, R6 ;  /* 0x0000000600aa7308 */ /* 0x0005e20000000800 */
[----:B---3--:R-:W-:Y:S01]  /*3470*/  FFMA.FTZ R7, R113, UR4, -R5 ;  /* 0x0000000471077c23 */ /* 0x008fe20008010805 */
[----:B-1----:R-:W-:-:S03]  /*3480*/  FFMA.FTZ R12, R135, UR4, -R4 ;  /* 0x00000004870c7c23 */ /* 0x002fc60008010804 */
[----:B------:R1:W3:Y:S02]  /*3490*/  MUFU.EX2 R0, R7 ;  /* 0x0000000700007308 */ /* 0x0002e40000000800 */
[----:B------:R-:W-:Y:S02]  /*34a0*/  HMMA.16816.F32.BF16 R84, R8, R48, R72 ;  /* 0x000000300854723c */ /* 0x000fe40000041848 */
[----:B------:R-:W-:Y:S01]  /*34b0*/  MUFU.EX2 R214, R12 ;  /* 0x0000000c00d67308 */ /* 0x000fe20000000800 */
[----:B--2---:R-:W-:-:S05]  /*34c0*/  FFMA.FTZ R6, R130, UR4, -R4 ;  /* 0x0000000482067c23 */ /* 0x004fca0008010804 */
[----:B------:R-:W-:Y:S01]  /*34d0*/  HMMA.16816.F32.BF16 R96, R8, R66, R28 ;  /* 0x000000420860723c */ /* 0x000fe2000004181c */
[----:B------:R2:W3:Y:S01]  /*34e0*/  MUFU.EX2 R173, R6 ;  /* 0x0000000600ad7308 */ /* 0x0004e20000000800 */
[----:B-1----:R-:W-:-:S04]  /*34f0*/  FFMA.FTZ R7, R114, UR4, -R4 ;  /* 0x0000000472077c23 */ /* 0x002fc80008010804 */
[----:B------:R1:W-:Y:S02]  /*3500*/  MUFU.EX2 R172, R7 ;  /* 0x0000000700ac7308 */ /* 0x0003e40000000800 */
[----:B------:R-:W-:Y:S01]  /*3510*/  HMMA.16816.F32.BF16 R80, R8, R62, R24 ;  /* 0x0000003e0850723c */ /* 0x000fe20000041818 */
[----:B--2---:R-:W-:-:S07]  /*3520*/  FFMA.FTZ R6, R115, UR4, -R4 ;  /* 0x0000000473067c23 */ /* 0x004fce0008010804 */
[----:B------:R-:W-:Y:S01]  /*3530*/  HMMA.16816.F32.BF16 R88, R8, R50, R20 ;  /* 0x000000320858723c */ /* 0x000fe20000041814 */
[----:B------:R2:W3:Y:S01]  /*3540*/  MUFU.EX2 R111, R6 ;  /* 0x00000006006f7308 */ /* 0x0004e20000000800 */
[----:B-1----:R-:W-:-:S04]  /*3550*/  FFMA.FTZ R7, R133, UR4, -R5 ;  /* 0x0000000485077c23 */ /* 0x002fc80008010805 */
[----:B------:R1:W-:Y:S02]  /*3560*/  MUFU.EX2 R133, R7 ;  /* 0x0000000700857308 */ /* 0x0003e40000000800 */
[----:B------:R-:W-:Y:S01]  /*3570*/  HMMA.16816.F32.BF16 R112, R8, R68, R40 ;  /* 0x000000440870723c */ /* 0x000fe20000041828 */
[----:B--2---:R-:W-:-:S07]  /*3580*/  FFMA.FTZ R6, R132, UR4, -R5 ;  /* 0x0000000484067c23 */ /* 0x004fce0008010805 */
[----:B------:R-:W-:Y:S01]  /*3590*/  HMMA.16816.F32.BF16 R92, R8, R70, R16 ;  /* 0x00000046085c723c */ /* 0x000fe20000041810 */
[----:B----4-:R-:W-:Y:S01]  /*35a0*/  F2FP.BF16.F32.PACK_AB R8, R129, R128 ;  /* 0x000000808108723e */ /* 0x010fe200000010ff */
[----:B------:R2:W4:Y:S01]  /*35b0*/  MUFU.EX2 R116, R6 ;  /* 0x0000000600747308 */ /* 0x0005220000000800 */
[----:B-1----:R-:W-:Y:S01]  /*35c0*/  FFMA.FTZ R7, R137, UR4, -R5 ;  /* 0x0000000489077c23 */ /* 0x002fe20008010805 */
[----:B---3--:R-:W-:Y:S02]  /*35d0*/  F2FP.BF16.F32.PACK_AB R10, R0, R170 ;  /* 0x000000aa000a723e */ /* 0x008fe400000010ff */
[----:B------:R-:W-:Y:S01]  /*35e0*/  F2FP.BF16.F32.PACK_AB R9, R242, R173 ;  /* 0x000000adf209723e */ /* 0x000fe200000010ff */
[----:B------:R1:W-:Y:S01]  /*35f0*/  MUFU.EX2 R238, R7 ;  /* 0x0000000700ee7308 */ /* 0x0003e20000000800 */
[----:B------:R-:W-:-:S07]  /*3600*/  F2FP.BF16.F32.PACK_AB R11, R111, R172 ;  /* 0x000000ac6f0b723e */ /* 0x000fce00000010ff */
[----:B------:R-:W-:Y:S01]  /*3610*/  HMMA.16816.F32.BF16 R16, R8, R56, RZ ;  /* 0x000000380810723c */ /* 0x000fe200000418ff */
[----:B--2---:R-:W-:Y:S01]  /*3620*/  FFMA.FTZ R6, R136, UR4, -R5 ;  /* 0x0000000488067c23 */ /* 0x004fe20008010805 */
[----:B------:R-:W-:-:S03]  /*3630*/  MOV R136, R173 ;  /* 0x000000ad00887202 */ /* 0x000fc60000000f00 */
[----:B------:R2:W-:Y:S01]  /*3640*/  MUFU.EX2 R251, R6 ;  /* 0x0000000600fb7308 */ /* 0x0005e20000000800 */
[--C-:B-1----:R-:W-:Y:S01]  /*3650*/  FFMA.FTZ R7, R138, UR4, -R4.reuse ;  /* 0x000000048a077c23 */ /* 0x102fe20008010804 */
[----:B------:R-:W-:Y:S01]  /*3660*/  MOV R138, R109 ;  /* 0x0000006d008a7202 */ /* 0x000fe20000000f00 */
[C---:B------:R-:W-:Y:S08]  /*3670*/  HMMA.16816.F32.BF16 R40, R8.reuse, R36, RZ ;  /* 0x000000240828723c */ /* 0x040ff000000418ff */
[----:B------:R-:W-:Y:S01]  /*3680*/  HMMA.16816.F32.BF16 R36, R8, R38, RZ ;  /* 0x000000260824723c */ /* 0x000fe200000418ff */
[----:B--2---:R-:W-:-:S04]  /*3690*/  FFMA.FTZ R6, R134, UR4, -R4 ;  /* 0x0000000486067c23 */ /* 0x004fc80008010804 */
[----:B------:R1:W2:Y:S03]  /*36a0*/  MUFU.EX2 R132, R6 ;  /* 0x0000000600847308 */ /* 0x0002a60000000800 */
[C---:B------:R-:W-:Y:S08]  /*36b0*/  HMMA.16816.F32.BF16 R32, R8.reuse, R44, RZ ;  /* 0x0000002c0820723c */ /* 0x040ff000000418ff */
[----:B------:R-:W-:Y:S01]  /*36c0*/  HMMA.16816.F32.BF16 R24, R8, R52, RZ ;  /* 0x000000340818723c */ /* 0x000fe200000418ff */
[----:B-1----:R-:W-:Y:S01]  /*36d0*/  FFMA.FTZ R6, R139, UR4, -R4 ;  /* 0x000000048b067c23 */ /* 0x002fe20008010804 */
[----:B----4-:R-:W-:-:S02]  /*36e0*/  MOV R139, R116 ;  /* 0x00000074008b7202 */ /* 0x010fc40000000f00 */
[----:B------:R-:W-:Y:S01]  /*36f0*/  MOV R116, R250 ;  /* 0x000000fa00747202 */ /* 0x000fe20000000f00 */
[----:B------:R1:W-:Y:S03]  /*3700*/  MUFU.EX2 R169, R6 ;  /* 0x0000000600a97308 */ /* 0x0003e60000000800 */
[----:B------:R-:W-:Y:S01]  /*3710*/  HMMA.16816.F32.BF16 R20, R8, R54, RZ ;  /* 0x000000360814723c */ /* 0x000fe200000418ff */
[----:B------:R3:W4:Y:S01]  /*3720*/  MUFU.EX2 R250, R7 ;  /* 0x0000000700fa7308 */ /* 0x0007220000000800 */
[----:B------:R-:W-:Y:S01]  /*3730*/  IMAD.MOV.U32 R121, RZ, RZ, R116 ;  /* 0x000000ffff797224 */ /* 0x000fe200078e0074 */
[----:B------:R-:W-:-:S05]  /*3740*/  MOV R116, R245 ;  /* 0x000000f500747202 */ /* 0x000fca0000000f00 */
[----:B------:R-:W-:Y:S01]  /*3750*/  HMMA.16816.F32.BF16 R12, R8, R58, RZ ;  /* 0x0000003a080c723c */ /* 0x000fe200000418ff */
[----:B-1----:R-:W-:-:S07]  /*3760*/  FFMA.FTZ R6, R216, UR4, -R3 ;  /* 0x00000004d8067c23 */ /* 0x002fce0008010803 */
[----:B------:R-:W-:Y:S01]  /*3770*/  HMMA.16816.F32.BF16 R28, R8, R46, RZ ;  /* 0x0000002e081c723c */ /* 0x000fe200000418ff */
[----:B------:R-:W-:Y:S01]  /*3780*/  F2FP.BF16.F32.PACK_AB R8, R133, R139 ;  /* 0x0000008b8508723e */ /* 0x000fe200000010ff */
[----:B------:R1:W-:Y:S01]  /*3790*/  MUFU.EX2 R243, R6 ;  /* 0x0000000600f37308 */ /* 0x0003e20000000800 */
[----:B--2---:R-:W-:Y:S01]  /*37a0*/  F2FP.BF16.F32.PACK_AB R9, R214, R132 ;  /* 0x00000084d609723e */ /* 0x004fe200000010ff */
[--C-:B---3--:R-:W-:Y:S01]  /*37b0*/  FFMA.FTZ R7, R160, UR4, -R3.reuse ;  /* 0x00000004a0077c23 */ /* 0x108fe20008010803 */
[----:B------:R-:W-:Y:S02]  /*37c0*/  F2FP.BF16.F32.PACK_AB R10, R238, R251 ;  /* 0x000000fbee0a723e */ /* 0x000fe400000010ff */
[----:B----4-:R-:W-:Y:S01]  /*37d0*/  F2FP.BF16.F32.PACK_AB R11, R169, R250 ;  /* 0x000000faa90b723e */ /* 0x010fe200000010ff */
[----:B------:R2:W3:Y:S06]  /*37e0*/  MUFU.EX2 R117, R7 ;  /* 0x0000000700757308 */ /* 0x0004ec0000000800 */
[----:B------:R-:W-:Y:S01]  /*37f0*/  HMMA.16816.F32.BF16 R72, R8, R68, R16 ;  /* 0x000000440848723c */ /* 0x000fe20000041810 */
[--C-:B------:R-:W-:Y:S01]  /*3800*/  FFMA.FTZ R16, R217, UR4, -R3.reuse ;  /* 0x00000004d9107c23 */ /* 0x100fe20008010803 */
[----:B-1----:R-:W-:Y:S01]  /*3810*/  FFMA.FTZ R6, R161, UR4, -R3 ;  /* 0x00000004a1067c23 */ /* 0x002fe20008010803 */
[----:B------:R-:W-:-:S02]  /*3820*/  MOV R217, R111 ;  /* 0x0000006f00d97202 */ /* 0x000fc40000000f00 */
[----:B------:R1:W4:Y:S03]  /*3830*/  MUFU.EX2 R174, R16 ;  /* 0x0000001000ae7308 */ /* 0x0003260000000800 */
[C---:B------:R-:W-:Y:S01]  /*3840*/  HMMA.16816.F32.BF16 R52, R8.reuse, R60, R32 ;  /* 0x0000003c0834723c */ /* 0x040fe20000041820 */
[----:B------:R4:W-:Y:S01]  /*3850*/  MUFU.EX2 R249, R6 ;  /* 0x0000000600f97308 */ /* 0x0009e20000000800 */
[--C-:B--2---:R-:W-:Y:S01]  /*3860*/  FFMA.FTZ R7, R218, UR4, -R2.reuse ;  /* 0x00000004da077c23 */ /* 0x104fe20008010802 */
[----:B---3--:R-:W-:Y:S02]  /*3870*/  MOV R218, R117 ;  /* 0x0000007500da7202 */ /* 0x008fe40000000f00 */
[----:B------:R-:W-:Y:S01]  /*3880*/  MOV R117, R244 ;  /* 0x000000f400757202 */ /* 0x000fe20000000f00 */
[----:B------:R2:W-:Y:S02]  /*3890*/  MUFU.EX2 R213, R7 ;  /* 0x0000000700d57308 */ /* 0x0005e40000000800 */
[----:B------:R-:W-:Y:S01]  /*38a0*/  HMMA.16816.F32.BF16 R44, R8, R66, R36 ;  /* 0x00000042082c723c */ /* 0x000fe20000041824 */
[----:B-1----:R-:W-:Y:S01]  /*38b0*/  LDSM.16.MT88.4 R16, [R150+0x9000] ;  /* 0x009000009610783b */ /* 0x002fe20000004200 */
[----:B----4-:R-:W-:-:S06]  /*38c0*/  FFMA.FTZ R6, R219, UR4, -R2 ;  /* 0x00000004db067c23 */ /* 0x010fcc0008010802 */
[----:B------:R-:W-:Y:S01]  /*38d0*/  HMMA.16816.F32.BF16 R56, R8, R48, R24 ;  /* 0x000000300838723c */ /* 0x000fe20000041818 */
[----:B------:R-:W1:Y:S01]  /*38e0*/  LDSM.16.MT88.4 R24, [R151+0x9000] ;  /* 0x009000009718783b */ /* 0x000e620000004200 */
[----:B------:R3:W4:Y:S01]  /*38f0*/  MUFU.EX2 R173, R6 ;  /* 0x0000000600ad7308 */ /* 0x0007220000000800 */
[----:B--2---:R-:W-:-:S05]  /*3900*/  FFMA.FTZ R7, R162, UR4, -R2 ;  /* 0x00000004a2077c23 */ /* 0x004fca0008010802 */
[C---:B------:R-:W-:Y:S01]  /*3910*/  HMMA.16816.F32.BF16 R36, R8.reuse, R50, R20 ;  /* 0x000000320824723c */ /* 0x040fe20000041814 */
[----:B------:R-:W2:Y:S01]  /*3920*/  LDSM.16.MT88.4 R20, [R149+0x9000] ;  /* 0x009000009514783b */ /* 0x000ea20000004200 */
[----:B------:R4:W-:Y:S06]  /*3930*/  MUFU.EX2 R239, R7 ;  /* 0x0000000700ef7308 */ /* 0x0009ec0000000800 */
[----:B------:R-:W-:Y:S01]  /*3940*/  HMMA.16816.F32.BF16 R32, R8, R70, R12 ;  /* 0x000000460820723c */ /* 0x000fe2000004180c */
[----:B------:R-:W2:Y:S01]  /*3950*/  LDSM.16.MT88.4 R12, [R148+0x9000] ;  /* 0x00900000940c783b */ /* 0x000ea20000004200 */
[----:B---3--:R-:W-:Y:S01]  /*3960*/  FFMA.FTZ R6, R163, UR4, -R2 ;  /* 0x00000004a3067c23 */ /* 0x008fe20008010802 */
[----:B------:R-:W-:-:S03]  /*3970*/  MOV R163, R217 ;  /* 0x000000d900a37202 */ /* 0x000fc60000000f00 */
[----:B------:R3:W1:Y:S01]  /*3980*/  MUFU.EX2 R161, R6 ;  /* 0x0000000600a17308 */ /* 0x0006620000000800 */
[--C-:B----4-:R-:W-:Y:S01]  /*3990*/  FFMA.FTZ R7, R145, UR4, -R5.reuse ;  /* 0x0000000491077c23 */ /* 0x110fe20008010805 */
[C---:B------:R-:W-:Y:S03]  /*39a0*/  HMMA.16816.F32.BF16 R76, R8.reuse, R64, R40 ;  /* 0x00000040084c723c */ /* 0x040fe60000041828 */
[----:B------:R4:W-:Y:S05]  /*39b0*/  MUFU.EX2 R252, R7 ;  /* 0x0000000700fc7308 */ /* 0x0009ea0000000800 */
[----:B------:R-:W-:Y:S01]  /*39c0*/  HMMA.16816.F32.BF16 R40, R8, R62, R28 ;  /* 0x0000003e0828723c */ /* 0x000fe2000004181c */
[----:B------:R-:W-:Y:S01]  /*39d0*/  FFMA.FTZ R28, R147, UR4, -R4 ;  /* 0x00000004931c7c23 */ /* 0x000fe20008010804 */
[----:B------:R-:W-:Y:S01]  /*39e0*/  F2FP.BF16.F32.PACK_AB R8, R174, R243 ;  /* 0x000000f3ae08723e */ /* 0x000fe200000010ff */
[----:B---3--:R-:W-:Y:S01]  /*39f0*/  FFMA.FTZ R6, R144, UR4, -R5 ;  /* 0x0000000490067c23 */ /* 0x008fe20008010805 */
[----:B------:R-:W-:Y:S01]  /*3a00*/  F2FP.BF16.F32.PACK_AB R9, R173, R213 ;  /* 0x000000d5ad09723e */ /* 0x000fe200000010ff */
[----:B------:R-:W3:Y:S01]  /*3a10*/  MUFU.EX2 R127, R28 ;  /* 0x0000001c007f7308 */ /* 0x000ee20000000800 */
[----:B------:R-:W-:-:S02]  /*3a20*/  F2FP.BF16.F32.PACK_AB R10, R249, R218 ;  /* 0x000000daf90a723e */ /* 0x000fc400000010ff */
[----:B-1----:R-:W-:Y:S01]  /*3a30*/  F2FP.BF16.F32.PACK_AB R11, R161, R239 ;  /* 0x000000efa10b723e */ /* 0x002fe200000010ff */
[----:B------:R1:W3:Y:S01]  /*3a40*/  MUFU.EX2 R135, R6 ;  /* 0x0000000600877308 */ /* 0x0002e20000000800 */
[----:B----4-:R-:W-:-:S04]  /*3a50*/  FFMA.FTZ R7, R141, UR4, -R5 ;  /* 0x000000048d077c23 */ /* 0x010fc80008010805 */
[----:B------:R4:W-:Y:S01]  /*3a60*/  MUFU.EX2 R245, R7 ;  /* 0x0000000700f57308 */ /* 0x0009e20000000800 */
[----:B------:R-:W-:Y:S01]  /*3a70*/  HMMA.16816.F32.BF16 R60, R8, R24, R104 ;  /* 0x00000018083c723c */ /* 0x000fe20000041868 */
[----:B-1----:R-:W-:-:S07]  /*3a80*/  FFMA.FTZ R6, R140, UR4, -R5 ;  /* 0x000000048c067c23 */ /* 0x002fce0008010805 */
[----:B--2---:R-:W-:Y:S01]  /*3a90*/  HMMA.16816.F32.BF16 R68, R8, R20, R100 ;  /* 0x000000140844723c */ /* 0x004fe20000041864 */
[----:B------:R1:W-:Y:S01]  /*3aa0*/  MUFU.EX2 R244, R6 ;  /* 0x0000000600f47308 */ /* 0x0003e20000000800 */
[----:B----4-:R-:W-:-:S04]  /*3ab0*/  FFMA.FTZ R7, R142, UR4, -R4 ;  /* 0x000000048e077c23 */ /* 0x010fc80008010804 */
[----:B------:R2:W-:Y:S02]  /*3ac0*/  MUFU.EX2 R216, R7 ;  /* 0x0000000700d87308 */ /* 0x0005e40000000800 */
[----:B------:R-:W-:Y:S01]  /*3ad0*/  HMMA.16816.F32.BF16 R84, R8, R16, R84 ;  /* 0x000000100854723c */ /* 0x000fe20000041854 */
[----:B-1----:R-:W-:-:S07]  /*3ae0*/  FFMA.FTZ R6, R146, UR4, -R4 ;  /* 0x0000000492067c23 */ /* 0x002fce0008010804 */
[----:B------:R-:W-:Y:S01]  /*3af0*/  HMMA.16816.F32.BF16 R112, R8, R12, R112 ;  /* 0x0000000c0870723c */ /* 0x000fe20000041870 */
[----:B------:R1:W4:Y:S01]  /*3b00*/  MUFU.EX2 R134, R6 ;  /* 0x0000000600867308 */ /* 0x0003220000000800 */
[----:B--2---:R-:W-:Y:S01]  /*3b10*/  FFMA.FTZ R7, R205, UR4, -R3 ;  /* 0x00000004cd077c23 */ /* 0x004fe20008010803 */
[----:B---3--:R-:W-:-:S05]  /*3b20*/  MOV R205, R127 ;  /* 0x0000007f00cd7202 */ /* 0x008fca0000000f00 */
[C---:B------:R-:W-:Y:S01]  /*3b30*/  HMMA.16816.F32.BF16 R28, R8.reuse, R26, R96 ;  /* 0x0000001a081c723c */ /* 0x040fe20000041860 */
[----:B------:R2:W-:Y:S07]  /*3b40*/  MUFU.EX2 R142, R7 ;  /* 0x00000007008e7308 */ /* 0x0005ee0000000800 */
[----:B------:R-:W-:Y:S01]  /*3b50*/  HMMA.16816.F32.BF16 R64, R8, R22, R80 ;  /* 0x000000160840723c */ /* 0x000fe20000041850 */
[----:B-1----:R-:W-:-:S04]  /*3b60*/  FFMA.FTZ R6, R143, UR4, -R4 ;  /* 0x000000048f067c23 */ /* 0x002fc80008010804 */
[----:B------:R1:W3:Y:S01]  /*3b70*/  MUFU.EX2 R126, R6 ;  /* 0x00000006007e7308 */ /* 0x0002e20000000800 */
[----:B--2---:R-:W-:Y:S02]  /*3b80*/  FFMA.FTZ R7, R165, UR4, -R3 ;  /* 0x00000004a5077c23 */ /* 0x004fe40008010803 */
[C---:B------:R-:W-:Y:S02]  /*3b90*/  HMMA.16816.F32.BF16 R88, R8.reuse, R18, R88 ;  /* 0x000000120858723c */ /* 0x040fe40000041858 */
[----:B------:R2:W-:Y:S06]  /*3ba0*/  MUFU.EX2 R130, R7 ;  /* 0x0000000700827308 */ /* 0x0005ec0000000800 */
[----:B------:R-:W-:Y:S01]  /*3bb0*/  HMMA.16816.F32.BF16 R92, R8, R14, R92 ;  /* 0x0000000e085c723c */ /* 0x000fe2000004185c */
[----:B------:R-:W-:-:S02]  /*3bc0*/  F2FP.BF16.F32.PACK_AB R8, R252, R135 ;  /* 0x00000087fc08723e */ /* 0x000fc400000010ff */
[----:B----4-:R-:W-:Y:S01]  /*3bd0*/  F2FP.BF16.F32.PACK_AB R9, R127, R134 ;  /* 0x000000867f09723e */ /* 0x010fe200000010ff */
[----:B-1----:R-:W-:Y:S01]  /*3be0*/  FFMA.FTZ R6, R204, UR4, -R3 ;  /* 0x00000004cc067c23 */ /* 0x002fe20008010803 */
[----:B------:R-:W-:Y:S02]  /*3bf0*/  F2FP.BF16.F32.PACK_AB R10, R245, R244 ;  /* 0x000000f4f50a723e */ /* 0x000fe400000010ff */
[----:B---3--:R-:W-:Y:S01]  /*3c00*/  F2FP.BF16.F32.PACK_AB R11, R126, R216 ;  /* 0x000000d87e0b723e */ /* 0x008fe200000010ff */
[----:B------:R1:W-:Y:S01]  /*3c10*/  MUFU.EX2 R123, R6 ;  /* 0x00000006007b7308 */ /* 0x0003e20000000800 */
[----:B--2---:R-:W-:Y:S01]  /*3c20*/  FFMA.FTZ R7, R166, UR4, -R2 ;  /* 0x00000004a6077c23 */ /* 0x004fe20008010802 */
[----:B------:R-:W-:-:S03]  /*3c30*/  MOV R127, R212 ;  /* 0x000000d4007f7202 */ /* 0x000fc60000000f00 */
[----:B------:R2:W-:Y:S01]  /*3c40*/  MUFU.EX2 R145, R7 ;  /* 0x0000000700917308 */ /* 0x0005e20000000800 */
[C---:B------:R-:W-:Y:S08]  /*3c50*/  HMMA.16816.F32.BF16 R104, R8.reuse, R24, R76 ;  /* 0x000000180868723c */ /* 0x040ff0000004184c */
[----:B------:R-:W-:Y:S01]  /*3c60*/  HMMA.16816.F32.BF16 R80, R8, R26, R44 ;  /* 0x0000001a0850723c */ /* 0x000fe2000004182c */
[----:B------:R-:W3:Y:S01]  /*3c70*/  LDSM.16.MT88.4 R24, [R151+0x9800] ;  /* 0x009800009718783b */ /* 0x000ee20000004200 */
[----:B-1----:R-:W-:Y:S01]  /*3c80*/  FFMA.FTZ R6, R164, UR4, -R3 ;  /* 0x00000004a4067c23 */ /* 0x002fe20008010803 */
[----:B------:R-:W-:Y:S01]  /*3c90*/  MOV R164, R216 ;  /* 0x000000d800a47202 */ /* 0x000fe20000000f00 */
[----:B--2---:R-:W-:-:S02]  /*3ca0*/  FFMA.FTZ R7, R157, UR4, -R5 ;  /* 0x000000049d077c23 */ /* 0x004fc40008010805 */
[----:B------:R1:W2:Y:S02]  /*3cb0*/  MUFU.EX2 R236, R6 ;  /* 0x0000000600ec7308 */ /* 0x0002a40000000800 */
[C---:B------:R-:W-:Y:S02]  /*3cc0*/  HMMA.16816.F32.BF16 R48, R8.reuse, R22, R40 ;  /* 0x000000160830723c */ /* 0x040fe40000041828 */
[----:B------:R4:W-:Y:S06]  /*3cd0*/  MUFU.EX2 R204, R7 ;  /* 0x0000000700cc7308 */ /* 0x0009ec0000000800 */
[----:B------:R-:W-:Y:S01]  /*3ce0*/  HMMA.16816.F32.BF16 R40, R8, R18, R36 ;  /* 0x000000120828723c */ /* 0x000fe20000041824 */
[----:B-1----:R-:W-:-:S07]  /*3cf0*/  FFMA.FTZ R6, R206, UR4, -R2 ;  /* 0x00000004ce067c23 */ /* 0x002fce0008010802 */
[----:B------:R-:W-:Y:S01]  /*3d00*/  HMMA.16816.F32.BF16 R52, R8, R20, R52 ;  /* 0x000000140834723c */ /* 0x000fe20000041834 */
[----:B------:R1:W-:Y:S01]  /*3d10*/  MUFU.EX2 R175, R6 ;  /* 0x0000000600af7308 */ /* 0x0003e20000000800 */
[----:B------:R-:W-:Y:S01]  /*3d20*/  LDSM.16.MT88.4 R20, [R148+0x9800] ;  /* 0x009800009414783b */ /* 0x000fe20000004200 */
[----:B----4-:R-:W-:-:S04]  /*3d30*/  FFMA.FTZ R7, R153, UR4, -R5 ;  /* 0x0000000499077c23 */ /* 0x010fc80008010805 */
[----:B------:R4:W-:Y:S01]  /*3d40*/  MUFU.EX2 R246, R7 ;  /* 0x0000000700f67308 */ /* 0x0009e20000000800 */
[----:B------:R-:W-:Y:S01]  /*3d50*/  HMMA.16816.F32.BF16 R44, R8, R16, R56 ;  /* 0x00000010082c723c */ /* 0x000fe20000041838 */
[----:B------:R-:W-:Y:S01]  /*3d60*/  LDSM.16.MT88.4 R16, [R149+0x9800] ;  /* 0x009800009510783b */ /* 0x000fe20000004200 */
[----:B-1----:R-:W-:-:S06]  /*3d70*/  FFMA.FTZ R6, R167, UR4, -R2 ;  /* 0x00000004a7067c23 */ /* 0x002fcc0008010802 */
[----:B------:R-:W-:Y:S01]  /*3d80*/  HMMA.16816.F32.BF16 R36, R8, R12, R72 ;  /* 0x0000000c0824723c */ /* 0x000fe20000041848 */
[----:B------:R1:W3:Y:S01]  /*3d90*/  MUFU.EX2 R215, R6 ;  /* 0x0000000600d77308 */ /* 0x0002e20000000800 */
[----:B----4-:R-:W-:-:S06]  /*3da0*/  FFMA.FTZ R7, R154, UR4, -R4 ;  /* 0x000000049a077c23 */ /* 0x010fcc0008010804 */
[----:B------:R-:W-:Y:S01]  /*3db0*/  HMMA.16816.F32.BF16 R32, R8, R14, R32 ;  /* 0x0000000e0820723c */ /* 0x000fe20000041820 */
[----:B------:R-:W-:Y:S01]  /*3dc0*/  FFMA.FTZ R8, R207, UR4, -R2 ;  /* 0x00000004cf087c23 */ /* 0x000fe20008010802 */
[----:B------:R-:W4:Y:S01]  /*3dd0*/  LDSM.16.MT88.4 R12, [R150+0x9800] ;  /* 0x00980000960c783b */ /* 0x000f220000004200 */
[----:B--2---:R-:W-:Y:S01]  /*3de0*/  F2FP.BF16.F32.PACK_AB R10, R130, R236 ;  /* 0x000000ec820a723e */ /* 0x004fe200000010ff */
[----:B------:R2:W-:Y:S04]  /*3df0*/  MUFU.EX2 R140, R7 ;  /* 0x00000007008c7308 */ /* 0x0005e80000000800 */
[----:B------:R2:W2:Y:S01]  /*3e00*/  MUFU.EX2 R147, R8 ;  /* 0x0000000800937308 */ /* 0x0004a20000000800 */
[----:B-1----:R-:W-:Y:S01]  /*3e10*/  FFMA.FTZ R6, R156, UR4, -R5 ;  /* 0x000000049c067c23 */ /* 0x002fe20008010805 */
[----:B---3--:R-:W-:-:S03]  /*3e20*/  F2FP.BF16.F32.PACK_AB R11, R215, R145 ;  /* 0x00000091d70b723e */ /* 0x008fc600000010ff */
[----:B------:R1:W-:Y:S01]  /*3e30*/  MUFU.EX2 R162, R6 ;  /* 0x0000000600a27308 */ /* 0x0003e20000000800 */
[----:B--2---:R-:W-:Y:S01]  /*3e40*/  FFMA.FTZ R7, R193, UR4, -R3 ;  /* 0x00000004c1077c23 */ /* 0x004fe20008010803 */
[----:B------:R-:W-:Y:S02]  /*3e50*/  MOV R193, R136 ;  /* 0x0000008800c17202 */ /* 0x000fe40000000f00 */
[----:B------:R-:W-:Y:S01]  /*3e60*/  MOV R136, R110 ;  /* 0x0000006e00887202 */ /* 0x000fe20000000f00 */
[----:B------:R2:W3:Y:S01]  /*3e70*/  MUFU.EX2 R237, R7 ;  /* 0x0000000700ed7308 */ /* 0x0004e20000000800 */
[----:B------:R-:W-:Y:S02]  /*3e80*/  F2FP.BF16.F32.PACK_AB R8, R142, R123 ;  /* 0x0000007b8e08723e */ /* 0x000fe400000010ff */
[----:B------:R-:W-:Y:S01]  /*3e90*/  F2FP.BF16.F32.PACK_AB R9, R147, R175 ;  /* 0x000000af9309723e */ /* 0x000fe200000010ff */
[----:B-1----:R-:W-:-:S04]  /*3ea0*/  FFMA.FTZ R6, R152, UR4, -R5 ;  /* 0x0000000498067c23 */ /* 0x002fc80008010805 */
[----:B------:R1:W-:Y:S02]  /*3eb0*/  MUFU.EX2 R141, R6 ;  /* 0x00000006008d7308 */ /* 0x0003e40000000800 */
[C---:B------:R-:W-:Y:S01]  /*3ec0*/  HMMA.16816.F32.BF16 R56, R8.reuse, R26, R28 ;  /* 0x0000001a0838723c */ /* 0x040fe2000004181c */
[--C-:B------:R-:W-:Y:S01]  /*3ed0*/  FFMA.FTZ R28, R159, UR4, -R4.reuse ;  /* 0x000000049f1c7c23 */ /* 0x100fe20008010804 */
[----:B------:R-:W-:Y:S02]  /*3ee0*/  IMAD.MOV.U32 R31, RZ, RZ, R119 ;  /* 0x000000ffff1f7224 */ /* 0x000fe400078e0077 */
[----:B------:R-:W-:Y:S01]  /*3ef0*/  FFMA.FTZ R119, R189, UR4, -R5 ;  /* 0x00000004bd777c23 */ /* 0x000fe20008010805 */
[--C-:B--2---:R-:W-:Y:S01]  /*3f00*/  FFMA.FTZ R7, R197, UR4, -R3.reuse ;  /* 0x00000004c5077c23 */ /* 0x104fe20008010803 */
[----:B------:R-:W-:Y:S01]  /*3f10*/  MUFU.EX2 R143, R28 ;  /* 0x0000001c008f7308 */ /* 0x000fe20000000800 */
[----:B------:R-:W-:Y:S01]  /*3f20*/  FFMA.FTZ R31, R31, UR4, -R3 ;  /* 0x000000041f1f7c23 */ /* 0x000fe20008010803 */
[----:B------:R-:W-:Y:S02]  /*3f30*/  HMMA.16816.F32.BF16 R100, R8, R24, R60 ;  /* 0x000000180864723c */ /* 0x000fe4000004183c */
[----:B------:R2:W-:Y:S01]  /*3f40*/  MUFU.EX2 R137, R7 ;  /* 0x0000000700897308 */ /* 0x0005e20000000800 */
[----:B-1----:R-:W-:-:S05]  /*3f50*/  FFMA.FTZ R6, R158, UR4, -R4 ;  /* 0x000000049e067c23 */ /* 0x002fca0008010804 */
[----:B----4-:R-:W-:Y:S01]  /*3f60*/  HMMA.16816.F32.BF16 R76, R8, R12, R84 ;  /* 0x0000000c084c723c */ /* 0x010fe20000041854 */
[----:B------:R1:W-:Y:S01]  /*3f70*/  MUFU.EX2 R146, R6 ;  /* 0x0000000600927308 */ /* 0x0003e20000000800 */
[----:B--2---:R-:W-:-:S06]  /*3f80*/  FFMA.FTZ R7, R198, UR4, -R2 ;  /* 0x00000004c6077c23 */ /* 0x004fcc0008010802 */
[----:B------:R-:W-:Y:S01]  /*3f90*/  HMMA.16816.F32.BF16 R60, R8, R16, R68 ;  /* 0x00000010083c723c */ /* 0x000fe20000041844 */
[----:B------:R-:W-:Y:S01]  /*3fa0*/  IMAD.MOV.U32 R198, RZ, RZ, R130 ;  /* 0x000000ffffc67224 */ /* 0x000fe200078e0082 */
[----:B------:R2:W-:Y:S01]  /*3fb0*/  MUFU.EX2 R144, R7 ;  /* 0x0000000700907308 */ /* 0x0005e20000000800 */
[----:B-1----:R-:W-:-:S05]  /*3fc0*/  FFMA.FTZ R6, R155, UR4, -R4 ;  /* 0x000000049b067c23 */ /* 0x002fca0008010804 */
[C---:B------:R-:W-:Y:S01]  /*3fd0*/  HMMA.16816.F32.BF16 R72, R8.reuse, R18, R64 ;  /* 0x000000120848723c */ /* 0x040fe20000041840 */
[----:B------:R1:W4:Y:S07]  /*3fe0*/  MUFU.EX2 R131, R6 ;  /* 0x0000000600837308 */ /* 0x00032e0000000800 */
[----:B------:R-:W-:Y:S01]  /*3ff0*/  HMMA.16816.F32.BF16 R84, R8, R14, R88 ;  /* 0x0000000e0854723c */ /* 0x000fe20000041858 */
[----:B--2---:R-:W-:Y:S01]  /*4000*/  FFMA.FTZ R7, R181, UR4, -R5 ;  /* 0x00000004b5077c23 */ /* 0x004fe20008010805 */
[----:B---3--:R-:W-:-:S06]  /*4010*/  MOV R181, R237 ;  /* 0x000000ed00b57202 */ /* 0x008fcc0000000f00 */
[C---:B------:R-:W-:Y:S01]  /*4020*/  HMMA.16816.F32.BF16 R112, R8.reuse, R20, R112 ;  /* 0x000000140870723c */ /* 0x040fe20000041870 */
[----:B-1----:R-:W-:Y:S01]  /*4030*/  FFMA.FTZ R6, R192, UR4, -R3 ;  /* 0x00000004c0067c23 */ /* 0x002fe20008010803 */
[----:B----4-:R-:W-:Y:S01]  /*4040*/  MOV R197, R131 ;  /* 0x0000008300c57202 */ /* 0x010fe20000000f00 */
[----:B------:R-:W-:Y:S01]  /*4050*/  IMAD.MOV.U32 R192, RZ, RZ, R123 ;  /* 0x000000ffffc07224 */ /* 0x000fe200078e007b */
[----:B------:R-:W-:Y:S01]  /*4060*/  MOV R123, R120 ;  /* 0x00000078007b7202 */ /* 0x000fe20000000f00 */
[----:B------:R1:W-:Y:S01]  /*4070*/  MUFU.EX2 R165, R6 ;  /* 0x0000000600a57308 */ /* 0x0003e20000000800 */
[----:B------:R-:W-:Y:S02]  /*4080*/  FFMA.FTZ R120, R188, UR4, -R5 ;  /* 0x00000004bc787c23 */ /* 0x000fe40008010805 */
[----:B------:R-:W-:Y:S01]  /*4090*/  HMMA.16816.F32.BF16 R92, R8, R22, R92 ;  /* 0x00000016085c723c */ /* 0x000fe2000004185c */
[----:B------:R-:W-:Y:S02]  /*40a0*/  F2FP.BF16.F32.PACK_AB R8, R204, R162 ;  /* 0x000000a2cc08723e */ /* 0x000fe400000010ff */
[----:B------:R-:W-:-:S02]  /*40b0*/  F2FP.BF16.F32.PACK_AB R9, R143, R146 ;  /* 0x000000928f09723e */ /* 0x000fc400000010ff */
[----:B------:R-:W-:Y:S02]  /*40c0*/  F2FP.BF16.F32.PACK_AB R10, R246, R141 ;  /* 0x0000008df60a723e */ /* 0x000fe400000010ff */
[----:B------:R-:W-:Y:S01]  /*40d0*/  F2FP.BF16.F32.PACK_AB R11, R131, R140 ;  /* 0x0000008c830b723e */ /* 0x000fe200000010ff */
[----:B-1----:R-:W-:Y:S01]  /*40e0*/  FFMA.FTZ R6, R196, UR4, -R3 ;  /* 0x00000004c4067c23 */ /* 0x002fe20008010803 */
[----:B------:R-:W-:-:S05]  /*40f0*/  MOV R196, R126 ;  /* 0x0000007e00c47202 */ /* 0x000fca0000000f00 */
[C---:B------:R-:W-:Y:S01]  /*4100*/  HMMA.16816.F32.BF16 R104, R8.reuse, R24, R104 ;  /* 0x000000180868723c */ /* 0x040fe20000041868 */
[----:B------:R1:W-:Y:S01]  /*4110*/  MUFU.EX2 R160, R6 ;  /* 0x0000000600a07308 */ /* 0x0003e20000000800 */
[----:B------:R-:W-:Y:S02]  /*4120*/  MOV R126, R122 ;  /* 0x0000007a007e7202 */ /* 0x000fe40000000f00 */
[----:B------:R-:W-:Y:S01]  /*4130*/  MOV R122, R125 ;  /* 0x0000007d007a7202 */ /* 0x000fe20000000f00 */
[----:B------:R-:W-:Y:S01]  /*4140*/  IMAD.MOV.U32 R125, RZ, RZ, R124 ;  /* 0x000000ffff7d7224 */ /* 0x000fe200078e007c */
[----:B------:R-:W-:Y:S02]  /*4150*/  MOV R124, R247 ;  /* 0x000000f7007c7202 */ /* 0x000fe40000000f00 */
[----:B------:R-:W-:Y:S01]  /*4160*/  HMMA.16816.F32.BF16 R96, R8, R26, R80 ;  /* 0x0000001a0860723c */ /* 0x000fe20000041850 */
[----:B------:R-:W2:Y:S01]  /*4170*/  LDSM.16.MT88.4 R24, [R151+0xa000] ;  /* 0x00a000009718783b */ /* 0x000ea20000004200 */
[----:B------:R-:W-:-:S02]  /*4180*/  MOV R29, R122 ;  /* 0x0000007a001d7202 */ /* 0x000fc40000000f00 */
[----:B------:R-:W-:Y:S01]  /*4190*/  MOV R30, R125 ;  /* 0x0000007d001e7202 */ /* 0x000fe20000000f00 */
[----:B-1----:R-:W-:-:S03]  /*41a0*/  FFMA.FTZ R6, R194, UR4, -R2 ;  /* 0x00000004c2067c23 */ /* 0x002fc60008010802 */
[C---:B------:R-:W-:Y:S01]  /*41b0*/  HMMA.16816.F32.BF16 R64, R8.reuse, R14, R40 ;  /* 0x0000000e0840723c */ /* 0x040fe20000041828 */
[--C-:B------:R-:W-:Y:S01]  /*41c0*/  FFMA.FTZ R29, R29, UR4, -R2.reuse ;  /* 0x000000041d1d7c23 */ /* 0x100fe20008010802 */
[----:B------:R1:W-:Y:S06]  /*41d0*/  MUFU.EX2 R247, R6 ;  /* 0x0000000600f77308 */ /* 0x0003ec0000000800 */
[C---:B------:R-:W-:Y:S08]  /*41e0*/  HMMA.16816.F32.BF16 R88, R8.reuse, R16, R52 ;  /* 0x000000100858723c */ /* 0x040ff00000041834 */
[----:B------:R-:W-:Y:S01]  /*41f0*/  HMMA.16816.F32.BF16 R80, R8, R18, R48 ;  /* 0x000000120850723c */ /* 0x000fe20000041830 */
[----:B------:R-:W3:Y:S01]  /*4200*/  LDSM.16.MT88.4 R16, [R149+0xa000] ;  /* 0x00a000009510783b */ /* 0x000ee20000004200 */
[----:B-1----:R-:W-:Y:S01]  /*4210*/  FFMA.FTZ R6, R199, UR4, -R2 ;  /* 0x00000004c7067c23 */ /* 0x002fe20008010802 */
[----:B------:R-:W-:-:S03]  /*4220*/  MOV R199, R136 ;  /* 0x0000008800c77202 */ /* 0x000fc60000000f00 */
[----:B------:R1:W4:Y:S02]  /*4230*/  MUFU.EX2 R194, R6 ;  /* 0x0000000600c27308 */ /* 0x0003240000000800 */
[C---:B------:R-:W-:Y:S01]  /*4240*/  HMMA.16816.F32.BF16 R68, R8.reuse, R12, R44 ;  /* 0x0000000c0844723c */ /* 0x040fe2000004182c */
[----:B------:R-:W3:Y:S07]  /*4250*/  LDSM.16.MT88.4 R12, [R150+0xa000] ;  /* 0x00a00000960c783b */ /* 0x000eee0000004200 */
[----:B------:R-:W-:Y:S01]  /*4260*/  HMMA.16816.F32.BF16 R40, R8, R20, R36 ;  /* 0x000000140828723c */ /* 0x000fe20000041824 */
[----:B-1----:R-:W-:-:S07]  /*4270*/  FFMA.FTZ R6, R180, UR4, -R5 ;  /* 0x00000004b4067c23 */ /* 0x002fce0008010805 */
[----:B------:R-:W-:Y:S01]  /*4280*/  HMMA.16816.F32.BF16 R32, R8, R22, R32 ;  /* 0x000000160820723c */ /* 0x000fe20000041820 */
[----:B------:R-:W1:Y:S01]  /*4290*/  LDSM.16.MT88.4 R20, [R148+0xa000] ;  /* 0x00a000009414783b */ /* 0x000e620000004200 */
[----:B------:R-:W-:Y:S01]  /*42a0*/  FFMA.FTZ R8, R195, UR4, -R2 ;  /* 0x00000004c3087c23 */ /* 0x000fe20008010802 */
[----:B------:R-:W-:Y:S01]  /*42b0*/  IMAD.MOV.U32 R195, RZ, RZ, R137 ;  /* 0x000000ffffc37224 */ /* 0x000fe200078e0089 */
[----:B----4-:R-:W-:Y:S01]  /*42c0*/  F2FP.BF16.F32.PACK_AB R11, R194, R144 ;  /* 0x00000090c20b723e */ /* 0x010fe200000010ff */
[----:B------:R-:W-:Y:S01]  /*42d0*/  IMAD.MOV.U32 R137, RZ, RZ, R108 ;  /* 0x000000ffff897224 */ /* 0x000fe200078e006c */
[----:B------:R4:W2:Y:S02]  /*42e0*/  MUFU.EX2 R28, R8 ;  /* 0x00000008001c7308 */ /* 0x0008a40000000800 */
[----:B------:R-:W-:Y:S02]  /*42f0*/  F2FP.BF16.F32.PACK_AB R10, R195, R160 ;  /* 0x000000a0c30a723e */ /* 0x000fe400000010ff */
[----:B----4-:R-:W-:-:S02]  /*4300*/  F2FP.BF16.F32.PACK_AB R8, R237, R165 ;  /* 0x000000a5ed08723e */ /* 0x010fc400000010ff */
[----:B------:R4:W-:Y:S01]  /*4310*/  MUFU.EX2 R237, R6 ;  /* 0x0000000600ed7308 */ /* 0x0009e20000000800 */
[----:B--2---:R-:W-:Y:S02]  /*4320*/  F2FP.BF16.F32.PACK_AB R9, R28, R247 ;  /* 0x000000f71c09723e */ /* 0x004fe400000010ff */
[----:B------:R-:W-:Y:S01]  /*4330*/  MOV R180, R28 ;  /* 0x0000001c00b47202 */ /* 0x000fe20000000f00 */
[----:B------:R-:W-:Y:S01]  /*4340*/  FFMA.FTZ R28, R183, UR4, -R4 ;  /* 0x00000004b71c7c23 */ /* 0x000fe20008010804 */
[----:B------:R-:W-:-:S03]  /*4350*/  IMAD.MOV.U32 R183, RZ, RZ, R218 ;  /* 0x000000ffffb77224 */ /* 0x000fc600078e00da */
[----:B------:R2:W-:Y:S01]  /*4360*/  MUFU.EX2 R212, R28 ;  /* 0x0000001c00d47308 */ /* 0x0005e20000000800 */
[C---:B------:R-:W-:Y:S01]  /*4370*/  HMMA.16816.F32.BF16 R108, R8.reuse, R24, R100 ;  /* 0x00000018086c723c */ /* 0x040fe20000041864 */
[--C-:B----4-:R-:W-:Y:S01]  /*4380*/  FFMA.FTZ R6, R176, UR4, -R5.reuse ;  /* 0x00000004b0067c23 */ /* 0x110fe20008010805 */
[----:B------:R-:W-:Y:S02]  /*4390*/  MOV R176, R245 ;  /* 0x000000f500b07202 */ /* 0x000fe40000000f00 */
[----:B------:R4:W1:Y:S04]  /*43a0*/  MUFU.EX2 R245, R7 ;  /* 0x0000000700f57308 */ /* 0x0008680000000800 */
[----:B------:R-:W-:Y:S01]  /*43b0*/  HMMA.16816.F32.BF16 R100, R8, R26, R56 ;  /* 0x0000001a0864723c */ /* 0x000fe20000041838 */
[----:B------:R1:W-:Y:S01]  /*43c0*/  MUFU.EX2 R219, R6 ;  /* 0x0000000600db7308 */ /* 0x0003e20000000800 */
[----:B--2---:R-:W-:Y:S01]  /*43d0*/  FFMA.FTZ R28, R231, UR4, -R2 ;  /* 0x00000004e71c7c23 */ /* 0x004fe20008010802 */
[----:B------:R-:W-:Y:S01]  /*43e0*/  MOV R231, R116 ;  /* 0x0000007400e77202 */ /* 0x000fe20000000f00 */
[----:B------:R-:W-:-:S04]  /*43f0*/  FFMA.FTZ R116, R185, UR4, -R5 ;  /* 0x00000004b9747c23 */ /* 0x000fc80008010805 */
[----:B---3--:R-:W-:Y:S01]  /*4400*/  HMMA.16816.F32.BF16 R60, R8, R16, R60 ;  /* 0x00000010083c723c */ /* 0x008fe2000004183c */
[----:B------:R2:W-:Y:S01]  /*4410*/  MUFU.EX2 R130, R28 ;  /* 0x0000001c00827308 */ /* 0x0005e20000000800 */
[----:B----4-:R-:W-:Y:S01]  /*4420*/  FFMA.FTZ R7, R177, UR4, -R5 ;  /* 0x00000004b1077c23 */ /* 0x010fe20008010805 */
[----:B------:R-:W-:-:S05]  /*4430*/  MOV R177, R137 ;  /* 0x0000008900b17202 */ /* 0x000fca0000000f00 */
[----:B------:R-:W-:Y:S01]  /*4440*/  HMMA.16816.F32.BF16 R56, R8, R18, R72 ;  /* 0x000000120838723c */ /* 0x000fe20000041848 */
[----:B-1----:R-:W-:Y:S01]  /*4450*/  FFMA.FTZ R6, R182, UR4, -R4 ;  /* 0x00000004b6067c23 */ /* 0x002fe20008010804 */
[----:B------:R-:W-:Y:S02]  /*4460*/  MOV R182, R239 ;  /* 0x000000ef00b67202 */ /* 0x000fe40000000f00 */
[----:B------:R1:W-:Y:S01]  /*4470*/  MUFU.EX2 R239, R7 ;  /* 0x0000000700ef7308 */ /* 0x0003e20000000800 */
[----:B--2---:R-:W-:-:S03]  /*4480*/  FFMA.FTZ R28, R231, UR4, -R2 ;  /* 0x00000004e71c7c23 */ /* 0x004fc60008010802 */
[----:B------:R2:W3:Y:S01]  /*4490*/  MUFU.EX2 R218, R6 ;  /* 0x0000000600da7308 */ /* 0x0004e20000000800 */
[C---:B------:R-:W-:Y:S08]  /*44a0*/  HMMA.16816.F32.BF16 R52, R8.reuse, R12, R76 ;  /* 0x0000000c0834723c */ /* 0x040ff0000004184c */
[----:B------:R-:W-:Y:S01]  /*44b0*/  HMMA.16816.F32.BF16 R48, R8, R14, R84 ;  /* 0x0000000e0830723c */ /* 0x000fe20000041854 */
[--C-:B-1----:R-:W-:Y:S01]  /*44c0*/  FFMA.FTZ R7, R178, UR4, -R4.reuse ;  /* 0x00000004b2077c23 */ /* 0x102fe20008010804 */
[----:B------:R-:W-:Y:S01]  /*44d0*/  MOV R178, R138 ;  /* 0x0000008a00b27202 */ /* 0x000fe20000000f00 */
[----:B--2---:R-:W-:-:S02]  /*44e0*/  FFMA.FTZ R6, R179, UR4, -R4 ;  /* 0x00000004b3067c23 */ /* 0x004fc40008010804 */
[----:B------:R1:W-:Y:S01]  /*44f0*/  MUFU.EX2 R217, R7 ;  /* 0x0000000700d97308 */ /* 0x0003e20000000800 */
[----:B------:R-:W-:Y:S02]  /*4500*/  IMAD.MOV.U32 R179, RZ, RZ, R139 ;  /* 0x000000ffffb37224 */ /* 0x000fe400078e008b */
[C---:B------:R-:W-:Y:S01]  /*4510*/  HMMA.16816.F32.BF16 R44, R8.reuse, R20, R112 ;  /* 0x00000014082c723c */ /* 0x040fe20000041870 */
[----:B------:R-:W-:Y:S01]  /*4520*/  MOV R112, R124 ;  /* 0x0000007c00707202 */ /* 0x000fe20000000f00 */
[----:B------:R2:W4:Y:S01]  /*4530*/  MUFU.EX2 R216, R6 ;  /* 0x0000000600d87308 */ /* 0x0005220000000800 */
[----:B------:R-:W-:Y:S01]  /*4540*/  MOV R124, R117 ;  /* 0x00000075007c7202 */ /* 0x000fe20000000f00 */
[--C-:B------:R-:W-:Y:S01]  /*4550*/  FFMA.FTZ R117, R190, UR4, -R4.reuse ;  /* 0x00000004be757c23 */ /* 0x100fe20008010804 */
[--C-:B------:R-:W-:Y:S01]  /*4560*/  FFMA.FTZ R115, R191, UR4, -R4.reuse ;  /* 0x00000004bf737c23 */ /* 0x100fe20008010804 */
[--C-:B------:R-:W-:Y:S01]  /*4570*/  FFMA.FTZ R114, R186, UR4, -R4.reuse ;  /* 0x00000004ba727c23 */ /* 0x100fe20008010804 */
[----:B------:R-:W-:Y:S01]  /*4580*/  FFMA.FTZ R113, R187, UR4, -R4 ;  /* 0x00000004bb717c23 */ /* 0x000fe20008010804 */
[----:B------:R-:W-:Y:S01]  /*4590*/  HMMA.16816.F32.BF16 R36, R8, R22, R92 ;  /* 0x000000160824723c */ /* 0x000fe2000004185c */
[----:B------:R-:W-:-:S02]  /*45a0*/  F2FP.BF16.F32.PACK_AB R8, R245, R237 ;  /* 0x000000edf508723e */ /* 0x000fc400000010ff */
[----:B---3--:R-:W-:Y:S01]  /*45b0*/  F2FP.BF16.F32.PACK_AB R9, R212, R218 ;  /* 0x000000dad409723e */ /* 0x008fe200000010ff */
[--C-:B-1----:R-:W-:Y:S01]  /*45c0*/  FFMA.FTZ R7, R232, UR4, -R3.reuse ;  /* 0x00000004e8077c23 */ /* 0x102fe20008010803 */
[----:B------:R-:W-:Y:S02]  /*45d0*/  F2FP.BF16.F32.PACK_AB R10, R239, R219 ;  /* 0x000000dbef0a723e */ /* 0x000fe400000010ff */
[----:B------:R-:W-:Y:S01]  /*45e0*/  MOV R232, R163 ;  /* 0x000000a300e87202 */ /* 0x000fe20000000f00 */
[----:B--2---:R-:W-:Y:S01]  /*45f0*/  FFMA.FTZ R6, R228, UR4, -R3 ;  /* 0x00000004e4067c23 */ /* 0x004fe20008010803 */
[----:B----4-:R-:W-:Y:S01]  /*4600*/  F2FP.BF16.F32.PACK_AB R11, R216, R217 ;  /* 0x000000d9d80b723e */ /* 0x010fe200000010ff */
[----:B------:R1:W-:Y:S01]  /*4610*/  MUFU.EX2 R207, R7 ;  /* 0x0000000700cf7308 */ /* 0x0003e20000000800 */
[----:B------:R-:W-:Y:S02]  /*4620*/  MOV R228, R204 ;  /* 0x000000cc00e47202 */ /* 0x000fe40000000f00 */
[----:B------:R-:W-:-:S03]  /*4630*/  MOV R163, R127 ;  /* 0x0000007f00a37202 */ /* 0x000fc60000000f00 */
[C---:B------:R-:W-:Y:S01]  /*4640*/  HMMA.16816.F32.BF16 R84, R8.reuse, R24, R104 ;  /* 0x000000180854723c */ /* 0x040fe20000041868 */
[----:B------:R-:W-:Y:S01]  /*4650*/  MOV R105, R205 ;  /* 0x000000cd00697202 */ /* 0x000fe20000000f00 */
[----:B------:R-:W-:Y:S01]  /*4660*/  IMAD.MOV.U32 R107, RZ, RZ, R165 ;  /* 0x000000ffff6b7224 */ /* 0x000fe200078e00a5 */
[----:B------:R2:W-:Y:S01]  /*4670*/  MUFU.EX2 R205, R6 ;  /* 0x0000000600cd7308 */ /* 0x0005e20000000800 */
[----:B------:R-:W-:Y:S02]  /*4680*/  MOV R106, R164 ;  /* 0x000000a4006a7202 */ /* 0x000fe40000000f00 */
[----:B------:R-:W-:Y:S01]  /*4690*/  MOV R104, R118 ;  /* 0x0000007600687202 */ /* 0x000fe20000000f00 */
[----:B------:R-:W-:Y:S01]  /*46a0*/  FFMA.FTZ R118, R184, UR4, -R5 ;  /* 0x00000004b8767c23 */ /* 0x000fe20008010805 */
[----:B-1----:R-:W-:Y:S01]  /*46b0*/  FFMA.FTZ R7, R230, UR4, -R2 ;  /* 0x00000004e6077c23 */ /* 0x002fe20008010802 */
[----:B------:R-:W-:Y:S01]  /*46c0*/  MOV R230, R128 ;  /* 0x0000008000e67202 */ /* 0x000fe20000000f00 */
[----:B------:R-:W-:Y:S01]  /*46d0*/  HMMA.16816.F32.BF16 R76, R8, R12, R68 ;  /* 0x0000000c084c723c */ /* 0x000fe20000041844 */
[----:B------:R-:W-:Y:S01]  /*46e0*/  FFMA.FTZ R12, R229, UR4, -R3 ;  /* 0x00000004e50c7c23 */ /* 0x000fe20008010803 */
[----:B------:R-:W-:-:S02]  /*46f0*/  MOV R229, R140 ;  /* 0x0000008c00e57202 */ /* 0x000fc40000000f00 */
[----:B------:R-:W-:Y:S01]  /*4700*/  IMAD.MOV.U32 R231, RZ, RZ, R230 ;  /* 0x000000ffffe77224 */ /* 0x000fe200078e00e6 */
[----:B------:R1:W-:Y:S01]  /*4710*/  MUFU.EX2 R206, R12 ;  /* 0x0000000c00ce7308 */ /* 0x0003e20000000800 */
[----:B--2---:R-:W-:Y:S01]  /*4720*/  FFMA.FTZ R6, R233, UR4, -R3 ;  /* 0x00000004e9067c23 */ /* 0x004fe20008010803 */
[----:B------:R-:W-:Y:S01]  /*4730*/  MOV R233, R129 ;  /* 0x0000008100e97202 */ /* 0x000fe20000000f00 */
[C---:B------:R-:W-:Y:S01]  /*4740*/  HMMA.16816.F32.BF16 R68, R8.reuse, R20, R40 ;  /* 0x000000140844723c */ /* 0x040fe20000041828 */
[----:B------:R-:W-:Y:S01]  /*4750*/  MOV R41, R147 ;  /* 0x0000009300297202 */ /* 0x000fe20000000f00 */
[----:B------:R-:W-:Y:S01]  /*4760*/  IMAD.MOV.U32 R42, RZ, RZ, R142 ;  /* 0x000000ffff2a7224 */ /* 0x000fe200078e008e */
[----:B------:R-:W-:Y:S01]  /*4770*/  MOV R40, R141 ;  /* 0x0000008d00287202 */ /* 0x000fe20000000f00 */
[----:B------:R2:W-:Y:S01]  /*4780*/  MUFU.EX2 R204, R6 ;  /* 0x0000000600cc7308 */ /* 0x0005e20000000800 */
[----:B------:R-:W-:Y:S02]  /*4790*/  MOV R230, R233 ;  /* 0x000000e900e67202 */ /* 0x000fe40000000f00 */
[----:B------:R-:W-:Y:S01]  /*47a0*/  MOV R233, R232 ;  /* 0x000000e800e97202 */ /* 0x000fe20000000f00 */
[C---:B------:R-:W-:Y:S01]  /*47b0*/  HMMA.16816.F32.BF16 R72, R8.reuse, R14, R64 ;  /* 0x0000000e0848723c */ /* 0x040fe20000041840 */
[----:B------:R-:W-:Y:S01]  /*47c0*/  MOV R43, R143 ;  /* 0x0000008f002b7202 */ /* 0x000fe20000000f00 */
[----:B-1----:R-:W1:Y:S01]  /*47d0*/  LDSM.16.MT88.4 R12, [R150+0xa800] ;  /* 0x00a80000960c783b */ /* 0x002e620000004200 */
[----:B------:R-:W-:Y:S01]  /*47e0*/  MOV R232, R229 ;  /* 0x000000e500e87202 */ /* 0x000fe20000000f00 */
[----:B------:R3:W4:Y:S01]  /*47f0*/  MUFU.EX2 R129, R7 ;  /* 0x0000000700817308 */ /* 0x0007220000000800 */
[----:B------:R-:W-:Y:S01]  /*4800*/  MOV R229, R40 ;  /* 0x0000002800e57202 */ /* 0x000fe20000000f00 */
[----:B------:R-:W-:Y:S01]  /*4810*/  IMAD.MOV.U32 R40, RZ, RZ, R41 ;  /* 0x000000ffff287224 */ /* 0x000fe200078e0029 */
[----:B------:R-:W-:Y:S01]  /*4820*/  MOV R41, R42 ;  /* 0x0000002a00297202 */ /* 0x000fe20000000f00 */
[C---:B------:R-:W-:Y:S01]  /*4830*/  HMMA.16816.F32.BF16 R92, R8.reuse, R26, R96 ;  /* 0x0000001a085c723c */ /* 0x040fe20000041860 */
[----:B------:R-:W-:Y:S01]  /*4840*/  MOV R42, R43 ;  /* 0x0000002b002a7202 */ /* 0x000fe20000000f00 */
[----:B------:R-:W-:Y:S01]  /*4850*/  LDSM.16.MT88.4 R24, [R148+0xa800] ;  /* 0x00a800009418783b */ /* 0x000fe20000004200 */
[----:B------:R-:W-:Y:S01]  /*4860*/  MOV R43, R228 ;  /* 0x000000e4002b7202 */ /* 0x000fe20000000f00 */
[----:B--2---:R-:W-:Y:S01]  /*4870*/  FFMA.FTZ R6, R235, UR4, -R2 ;  /* 0x00000004eb067c23 */ /* 0x004fe20008010802 */
[----:B------:R-:W-:Y:S01]  /*4880*/  MOV R228, R105 ;  /* 0x0000006900e47202 */ /* 0x000fe20000000f00 */
[----:B------:R-:W-:Y:S01]  /*4890*/  IMAD.MOV.U32 R105, RZ, RZ, R106 ;  /* 0x000000ffff697224 */ /* 0x000fe200078e006a */
[----:B------:R-:W-:Y:S01]  /*48a0*/  MOV R106, R107 ;  /* 0x0000006b006a7202 */ /* 0x000fe20000000f00 */
[----:B------:R-:W-:Y:S01]  /*48b0*/  HMMA.16816.F32.BF16 R88, R8, R16, R88 ;  /* 0x000000100858723c */ /* 0x000fe20000041858 */
[----:B------:R-:W-:Y:S01]  /*48c0*/  MOV R107, R183 ;  /* 0x000000b7006b7202 */ /* 0x000fe20000000f00 */
[----:B---3--:R-:W-:Y:S01]  /*48d0*/  FFMA.FTZ R7, R227, UR4, -R4 ;  /* 0x00000004e3077c23 */ /* 0x008fe20008010804 */
[----:B------:R-:W-:-:S02]  /*48e0*/  MOV R183, R182 ;  /* 0x000000b600b77202 */ /* 0x000fc40000000f00 */
[----:B------:R-:W-:Y:S01]  /*48f0*/  MOV R182, R176 ;  /* 0x000000b000b67202 */ /* 0x000fe20000000f00 */
[----:B------:R-:W-:Y:S01]  /*4900*/  IMAD.MOV.U32 R176, RZ, RZ, R193 ;  /* 0x000000ffffb07224 */ /* 0x000fe200078e00c1 */
[----:B------:R-:W-:Y:S01]  /*4910*/  MOV R193, R242 ;  /* 0x000000f200c17202 */ /* 0x000fe20000000f00 */
[----:B------:R-:W-:Y:S01]  /*4920*/  HMMA.16816.F32.BF16 R80, R8, R18, R80 ;  /* 0x000000120850723c */ /* 0x000fe20000041850 */
[----:B------:R-:W2:Y:S01]  /*4930*/  LDL.LU R242, [R1+0xa8] ;  /* 0x0000a80001f27983 */ /* 0x000ea20000300800 */
[----:B------:R-:W-:-:S03]  /*4940*/  MOV R147, R126 ;  /* 0x0000007e00937202 */ /* 0x000fc60000000f00 */
[----:B------:R-:W3:Y:S03]  /*4950*/  LDSM.16.MT88.4 R16, [R149+0xa800] ;  /* 0x00a800009510783b */ /* 0x000ee60000004200 */
[----:B------:R-:W-:Y:S01]  /*4960*/  HMMA.16816.F32.BF16 R64, R8, R22, R32 ;  /* 0x000000160840723c */ /* 0x000fe20000041820 */
[----:B------:R-:W-:Y:S01]  /*4970*/  FFMA.FTZ R8, R234, UR4, -R2 ;  /* 0x00000004ea087c23 */ /* 0x000fe20008010802 */
[----:B------:R-:W3:Y:S01]  /*4980*/  LDSM.16.MT88.4 R20, [R151+0xa800] ;  /* 0x00a800009714783b */ /* 0x000ee20000004200 */
[----:B------:R-:W-:Y:S01]  /*4990*/  MOV R32, R168 ;  /* 0x000000a800207202 */ /* 0x000fe20000000f00 */
[--C-:B------:R-:W-:Y:S01]  /*49a0*/  FFMA.FTZ R35, R211, UR4, -R4.reuse ;  /* 0x00000004d3237c23 */ /* 0x100fe20008010804 */
[----:B------:R1:W-:Y:S01]  /*49b0*/  MUFU.EX2 R131, R8 ;  /* 0x0000000800837308 */ /* 0x0003e20000000800 */
[----:B------:R-:W2:Y:S01]  /*49c0*/  LDL.LU R234, [R1+0x10] ;  /* 0x0000100001ea7983 */ /* 0x000ea20000300800 */
[----:B----4-:R-:W-:Y:S01]  /*49d0*/  F2FP.BF16.F32.PACK_AB R9, R130, R129 ;  /* 0x000000818209723e */ /* 0x010fe200000010ff */
[--C-:B------:R-:W-:Y:S01]  /*49e0*/  FFMA.FTZ R34, R202, UR4, -R4.reuse ;  /* 0x00000004ca227c23 */ /* 0x100fe20008010804 */
[----:B------:R-:W4:Y:S01]  /*49f0*/  MUFU.EX2 R168, R6 ;  /* 0x0000000600a87308 */ /* 0x000f220000000800 */
[----:B------:R-:W-:Y:S01]  /*4a00*/  F2FP.BF16.F32.PACK_AB R10, R204, R207 ;  /* 0x000000cfcc0a723e */ /* 0x000fe200000010ff */
[----:B------:R-:W-:Y:S01]  /*4a10*/  FFMA.FTZ R33, R203, UR4, -R4 ;  /* 0x00000004cb217c23 */ /* 0x000fe20008010804 */
[----:B-1----:R-:W-:-:S02]  /*4a20*/  F2FP.BF16.F32.PACK_AB R8, R206, R205 ;  /* 0x000000cdce08723e */ /* 0x002fc400000010ff */
[----:B----4-:R-:W-:Y:S01]  /*4a30*/  F2FP.BF16.F32.PACK_AB R11, R168, R131 ;  /* 0x00000083a80b723e */ /* 0x010fe200000010ff */
[----:B------:R-:W-:Y:S01]  /*4a40*/  FFMA.FTZ R6, R224, UR4, -R5 ;  /* 0x00000004e0067c23 */ /* 0x000fe20008010805 */
[----:B------:R-:W-:-:S05]  /*4a50*/  MOV R235, R231 ;  /* 0x000000e700eb7202 */ /* 0x000fca0000000f00 */
[C---:B------:R-:W-:Y:S08]  /*4a60*/  HMMA.16816.F32.BF16 R152, R8.reuse, R12, R52 ;  /* 0x0000000c0898723c */ /* 0x040ff00000041834 */
[C---:B---3--:R-:W-:Y:S08]  /*4a70*/  HMMA.16816.F32.BF16 R136, R8.reuse, R16, R60 ;  /* 0x000000100888723c */ /* 0x048ff0000004183c */
[C---:B------:R-:W-:Y:S08]  /*4a80*/  HMMA.16816.F32.BF16 R108, R8.reuse, R20, R108 ;  /* 0x00000014086c723c */ /* 0x040ff0000004186c */
[C---:B------:R-:W-:Y:S08]  /*4a90*/  HMMA.16816.F32.BF16 R100, R8.reuse, R22, R100 ;  /* 0x000000160864723c */ /* 0x040ff00000041864 */
[----:B------:R-:W-:Y:S01]  /*4aa0*/  HMMA.16816.F32.BF16 R140, R8, R18, R56 ;  /* 0x00000012088c723c */ /* 0x000fe20000041838 */
[--C-:B------:R-:W-:Y:S01]  /*4ab0*/  FFMA.FTZ R59, R121, UR4, -R3.reuse ;  /* 0x00000004793b7c23 */ /* 0x100fe20008010803 */
[--C-:B------:R-:W-:Y:S01]  /*4ac0*/  FFMA.FTZ R58, R240, UR4, -R3.reuse ;  /* 0x00000004f03a7c23 */ /* 0x100fe20008010803 */
[----:B------:R-:W-:-:S05]  /*4ad0*/  FFMA.FTZ R57, R241, UR4, -R3 ;  /* 0x00000004f1397c23 */ /* 0x000fca0008010803 */
[C---:B------:R-:W-:Y:S08]  /*4ae0*/  HMMA.16816.F32.BF16 R156, R8.reuse, R14, R48 ;  /* 0x0000000e089c723c */ /* 0x040ff00000041830 */
[C---:B------:R-:W-:Y:S08]  /*4af0*/  HMMA.16816.F32.BF16 R164, R8.reuse, R24, R44 ;  /* 0x0000001808a4723c */ /* 0x040ff0000004182c */
[----:B------:R-:W-:Y:S01]  /*4b00*/  HMMA.16816.F32.BF16 R96, R8, R26, R36 ;  /* 0x0000001a0860723c */ /* 0x000fe20000041824 */
[--C-:B------:R-:W-:Y:S01]  /*4b10*/  FFMA.FTZ R8, R226, UR4, -R4.reuse ;  /* 0x00000004e2087c23 */ /* 0x100fe20008010804 */
[--C-:B------:R-:W-:Y:S01]  /*4b20*/  FFMA.FTZ R9, R225, UR4, -R5.reuse ;  /* 0x00000004e1097c23 */ /* 0x100fe20008010805 */
[----:B------:R-:W-:Y:S01]  /*4b30*/  MOV R231, R233 ;  /* 0x000000e900e77202 */ /* 0x000fe20000000f00 */
[--C-:B------:R-:W-:Y:S01]  /*4b40*/  FFMA.FTZ R11, R220, UR4, -R5.reuse ;  /* 0x00000004dc0b7c23 */ /* 0x100fe20008010805 */
[----:B------:R1:W-:Y:S01]  /*4b50*/  MUFU.EX2 R122, R8 ;  /* 0x00000008007a7308 */ /* 0x0003e20000000800 */
[--C-:B------:R-:W-:Y:S01]  /*4b60*/  FFMA.FTZ R10, R221, UR4, -R5.reuse ;  /* 0x00000004dd0a7c23 */ /* 0x100fe20008010805 */
[--C-:B------:R-:W-:Y:S01]  /*4b70*/  FFMA.FTZ R56, R208, UR4, -R5.reuse ;  /* 0x00000004d0387c23 */ /* 0x100fe20008010805 */
[--C-:B------:R-:W-:Y:S01]  /*4b80*/  FFMA.FTZ R51, R209, UR4, -R5.reuse ;  /* 0x00000004d1337c23 */ /* 0x100fe20008010805 */
[----:B------:R3:W-:Y:S01]  /*4b90*/  MUFU.EX2 R127, R9 ;  /* 0x00000009007f7308 */ /* 0x0007e20000000800 */
[----:B------:R-:W-:Y:S01]  /*4ba0*/  MOV R233, R229 ;  /* 0x000000e500e97202 */ /* 0x000fe20000000f00 */
[--C-:B------:R-:W-:Y:S01]  /*4bb0*/  FFMA.FTZ R50, R200, UR4, -R5.reuse ;  /* 0x00000004c8327c23 */ /* 0x100fe20008010805 */
[----:B------:R-:W-:Y:S01]  /*4bc0*/  FFMA.FTZ R49, R201, UR4, -R5 ;  /* 0x00000004c9317c23 */ /* 0x000fe20008010805 */
[----:B------:R4:W2:Y:S01]  /*4bd0*/  MUFU.EX2 R128, R6 ;  /* 0x0000000600807308 */ /* 0x0008a20000000800 */
[----:B------:R-:W-:Y:S01]  /*4be0*/  MOV R62, R235 ;  /* 0x000000eb003e7202 */ /* 0x000fe20000000f00 */
[--C-:B------:R-:W-:Y:S01]  /*4bf0*/  FFMA.FTZ R5, R223, UR4, -R4.reuse ;  /* 0x00000004df057c23 */ /* 0x100fe20008010804 */
[--C-:B------:R-:W-:Y:S01]  /*4c00*/  FFMA.FTZ R48, R210, UR4, -R4.reuse ;  /* 0x00000004d2307c23 */ /* 0x100fe20008010804 */
[----:B------:R-:W-:Y:S01]  /*4c10*/  MUFU.EX2 R126, R11 ;  /* 0x0000000b007e7308 */ /* 0x000fe20000000800 */
[--C-:B-1----:R-:W-:Y:S01]  /*4c20*/  FFMA.FTZ R8, R32, UR4, -R3.reuse ;  /* 0x0000000420087c23 */ /* 0x102fe20008010803 */
[--C-:B------:R-:W-:Y:S01]  /*4c30*/  FFMA.FTZ R32, R104, UR4, -R3.reuse ;  /* 0x0000000468207c23 */ /* 0x100fe20008010803 */
[--C-:B------:R-:W-:Y:S01]  /*4c40*/  FFMA.FTZ R104, R123, UR4, -R3.reuse ;  /* 0x000000047b687c23 */ /* 0x100fe20008010803 */
[----:B------:R-:W-:Y:S01]  /*4c50*/  MUFU.EX2 R125, R10 ;  /* 0x0000000a007d7308 */ /* 0x000fe20000000800 */
[----:B---3--:R-:W-:Y:S01]  /*4c60*/  FFMA.FTZ R9, R124, UR4, -R3 ;  /* 0x000000047c097c23 */ /* 0x008fe20008010803 */
[----:B------:R-:W-:Y:S01]  /*4c70*/  MOV R229, R41 ;  /* 0x0000002900e57202 */ /* 0x000fe20000000f00 */
[----:B------:R-:W-:Y:S01]  /*4c80*/  IMAD.MOV.U32 R41, RZ, RZ, R43 ;  /* 0x000000ffff297224 */ /* 0x000fe200078e002b */
[----:B------:R-:W-:Y:S01]  /*4c90*/  MOV R43, R105 ;  /* 0x00000069002b7202 */ /* 0x000fe20000000f00 */
[----:B----4-:R-:W-:Y:S01]  /*4ca0*/  FFMA.FTZ R6, R222, UR4, -R4 ;  /* 0x00000004de067c23 */ /* 0x010fe20008010804 */
[----:B------:R-:W1:Y:S04]  /*4cb0*/  MUFU.EX2 R124, R7 ;  /* 0x00000007007c7308 */ /* 0x000e680000000800 */
[----:B------:R-:W-:Y:S04]  /*4cc0*/  MUFU.EX2 R123, R6 ;  /* 0x00000006007b7308 */ /* 0x000fe80000000800 */
[----:B------:R1:W3:Y:S01]  /*4cd0*/  MUFU.EX2 R121, R5 ;  /* 0x0000000500797308 */ /* 0x0002e20000000800 */
[----:B--2---:R-:W-:Y:S01]  /*4ce0*/  FFMA.FTZ R3, R234, UR4, -R2 ;  /* 0x00000004ea037c23 */ /* 0x004fe20008010802 */
[----:B------:R-:W-:Y:S01]  /*4cf0*/  MOV R234, R230 ;  /* 0x000000e600ea7202 */ /* 0x000fe20000000f00 */
[----:B------:R-:W-:Y:S01]  /*4d00*/  IMAD.MOV.U32 R230, RZ, RZ, R232 ;  /* 0x000000ffffe67224 */ /* 0x000fe200078e00e8 */
[----:B------:R-:W-:-:S02]  /*4d10*/  MOV R232, R40 ;  /* 0x0000002800e87202 */ /* 0x000fc40000000f00 */
[----:B------:R-:W-:Y:S02]  /*4d20*/  MOV R40, R42 ;  /* 0x0000002a00287202 */ /* 0x000fe40000000f00 */
[----:B------:R-:W-:Y:S02]  /*4d30*/  MOV R42, R228 ;  /* 0x000000e4002a7202 */ /* 0x000fe40000000f00 */
[----:B------:R-:W-:Y:S02]  /*4d40*/  MOV R228, R106 ;  /* 0x0000006a00e47202 */ /* 0x000fe40000000f00 */
[----:B------:R-:W-:Y:S01]  /*4d50*/  MOV R106, R107 ;  /* 0x0000006b006a7202 */ /* 0x000fe20000000f00 */
[----:B------:R-:W-:Y:S01]  /*4d60*/  IMAD.MOV.U32 R107, RZ, RZ, R176 ;  /* 0x000000ffff6b7224 */ /* 0x000fe200078e00b0 */
[----:B------:R-:W-:Y:S02]  /*4d70*/  MOV R176, R193 ;  /* 0x000000c100b07202 */ /* 0x000fe40000000f00 */
[----:B------:R-:W-:-:S02]  /*4d80*/  MOV R61, R234 ;  /* 0x000000ea003d7202 */ /* 0x000fc40000000f00 */
[----:B------:R-:W-:Y:S02]  /*4d90*/  MOV R193, R243 ;  /* 0x000000f300c17202 */ /* 0x000fe40000000f00 */
[----:B------:R-:W-:Y:S01]  /*4da0*/  MOV R234, R233 ;  /* 0x000000e900ea7202 */ /* 0x000fe20000000f00 */
[----:B------:R-:W-:Y:S01]  /*4db0*/  IMAD.MOV.U32 R233, RZ, RZ, R40 ;  /* 0x000000ffffe97224 */ /* 0x000fe200078e0028 */
[----:B------:R-:W-:Y:S01]  /*4dc0*/  MOV R40, R43 ;  /* 0x0000002b00287202 */ /* 0x000fe20000000f00 */
[----:B------:R-:W2:Y:S01]  /*4dd0*/  LDL.LU R243, [R1+0xa4] ;  /* 0x0000a40001f37983 */ /* 0x000ea20000300800 */
[----:B------:R-:W-:Y:S02]  /*4de0*/  MOV R43, R176 ;  /* 0x000000b0002b7202 */ /* 0x000fe40000000f00 */
[----:B------:R-:W-:Y:S01]  /*4df0*/  MOV R176, R193 ;  /* 0x000000c100b07202 */ /* 0x000fe20000000f00 */
[----:B------:R-:W4:Y:S01]  /*4e00*/  LDL.LU R105, [R1+0x8] ;  /* 0x0000080001697983 */ /* 0x000f220000300800 */
[----:B------:R-:W-:-:S03]  /*4e10*/  MOV R193, R147 ;  /* 0x0000009300c17202 */ /* 0x000fc60000000f00 */
[----:B------:R-:W4:Y:S01]  /*4e20*/  LDL.LU R147, [R1+0x44] ;  /* 0x0000440001937983 */ /* 0x000f220000300800 */
[----:B------:R-:W-:Y:S01]  /*4e30*/  MOV R63, R230 ;  /* 0x000000e6003f7202 */ /* 0x000fe20000000f00 */
[----:B------:R-:W-:Y:S01]  /*4e40*/  IMAD.MOV.U32 R235, RZ, RZ, R231 ;  /* 0x000000ffffeb7224 */ /* 0x000fe200078e00e7 */
[----:B------:R-:W-:Y:S02]  /*4e50*/  MOV R230, R229 ;  /* 0x000000e500e67202 */ /* 0x000fe40000000f00 */
[----:B------:R-:W-:Y:S02]  /*4e60*/  MOV R229, R42 ;  /* 0x0000002a00e57202 */ /* 0x000fe40000000f00 */
[----:B------:R-:W-:Y:S02]  /*4e70*/  MOV R231, R232 ;  /* 0x000000e800e77202 */ /* 0x000fe40000000f00 */
[----:B------:R-:W-:Y:S02]  /*4e80*/  MOV R42, R107 ;  /* 0x0000006b002a7202 */ /* 0x000fe40000000f00 */
[----:B------:R-:W-:-:S02]  /*4e90*/  MOV R232, R41 ;  /* 0x0000002900e87202 */ /* 0x000fc40000000f00 */
[----:B------:R-:W-:Y:S02]  /*4ea0*/  F2FP.BF16.F32.PACK_AB R4, R127, R128 ;  /* 0x000000807f04723e */ /* 0x000fe400000010ff */
[----:B-1----:R-:W-:Y:S02]  /*4eb0*/  F2FP.BF16.F32.PACK_AB R5, R124, R122 ;  /* 0x0000007a7c05723e */ /* 0x002fe400000010ff */
[----:B------:R-:W-:Y:S02]  /*4ec0*/  F2FP.BF16.F32.PACK_AB R6, R125, R126 ;  /* 0x0000007e7d06723e */ /* 0x000fe400000010ff */
[----:B---3--:R-:W-:Y:S02]  /*4ed0*/  F2FP.BF16.F32.PACK_AB R7, R121, R123 ;  /* 0x0000007b7907723e */ /* 0x008fe400000010ff */
[----:B------:R-:W-:Y:S01]  /*4ee0*/  MOV R41, R228 ;  /* 0x000000e400297202 */ /* 0x000fe20000000f00 */
[----:B------:R-:W-:Y:S01]  /*4ef0*/  IMAD.MOV.U32 R228, RZ, RZ, R106 ;  /* 0x000000ffffe47224 */ /* 0x000fe200078e006a */
[----:B------:R-:W-:Y:S01]  /*4f00*/  MOV R225, R234 ;  /* 0x000000ea00e17202 */ /* 0x000fe20000000f00 */
[----:B------:R-:W-:Y:S01]  /*4f10*/  IMAD.MOV.U32 R200, RZ, RZ, R43 ;  /* 0x000000ffffc87224 */ /* 0x000fe200078e002b */
[----:B------:R-:W-:-:S02]  /*4f20*/  MOV R220, R231 ;  /* 0x000000e700dc7202 */ /* 0x000fc40000000f00 */
[----:B------:R-:W-:Y:S01]  /*4f30*/  MOV R209, R42 ;  /* 0x0000002a00d17202 */ /* 0x000fe20000000f00 */
[--C-:B------:R-:W-:Y:S01]  /*4f40*/  FFMA.FTZ R30, R30, UR4, -R2.reuse ;  /* 0x000000041e1e7c23 */ /* 0x100fe20008010802 */
[----:B------:R-:W-:Y:S01]  /*4f50*/  MOV R234, R230 ;  /* 0x000000e600ea7202 */ /* 0x000fe20000000f00 */
[--C-:B------:R-:W-:Y:S01]  /*4f60*/  FFMA.FTZ R112, R112, UR4, -R2.reuse ;  /* 0x0000000470707c23 */ /* 0x100fe20008010802 */
[----:B------:R-:W-:Y:S01]  /*4f70*/  MOV R231, R233 ;  /* 0x000000e900e77202 */ /* 0x000fe20000000f00 */
[----:B------:R-:W-:Y:S01]  /*4f80*/  FFMA.FTZ R107, R242, UR4, -R2 ;  /* 0x00000004f26b7c23 */ /* 0x000fe20008010802 */
[----:B------:R-:W-:Y:S01]  /*4f90*/  IMAD.MOV.U32 R230, RZ, RZ, R232 ;  /* 0x000000ffffe67224 */ /* 0x000fe200078e00e8 */
[----:B------:R-:W-:Y:S01]  /*4fa0*/  MOV R233, R229 ;  /* 0x000000e500e97202 */ /* 0x000fe20000000f00 */
[----:B------:R-:W-:Y:S01]  /*4fb0*/  IMAD.MOV.U32 R224, RZ, RZ, R63 ;  /* 0x000000ffffe07224 */ /* 0x000fe200078e003f */
[----:B------:R-:W-:Y:S01]  /*4fc0*/  MOV R232, R40 ;  /* 0x0000002800e87202 */ /* 0x000fe20000000f00 */
[----:B------:R-:W-:Y:S01]  /*4fd0*/  HMMA.16816.F32.BF16 R52, R4, R20, R84 ;  /* 0x000000140434723c */ /* 0x000fe20000041854 */
[----:B------:R-:W-:-:S02]  /*4fe0*/  MOV R229, R41 ;  /* 0x0000002900e57202 */ /* 0x000fc40000000f00 */
[----:B------:R-:W-:-:S05]  /*4ff0*/  MOV R208, R193 ;  /* 0x000000c100d07202 */ /* 0x000fca0000000f00 */
[----:B------:R-:W-:Y:S01]  /*5000*/  HMMA.16816.F32.BF16 R44, R4, R22, R92 ;  /* 0x00000016042c723c */ /* 0x000fe2000004185c */
[----:B------:R-:W-:Y:S01]  /*5010*/  MOV R193, R146 ;  /* 0x0000009200c17202 */ /* 0x000fe20000000f00 */
[----:B------:R-:W1:Y:S01]  /*5020*/  LDSM.16.MT88.4 R20, [R151+0xb000] ;  /* 0x00b000009714783b */ /* 0x000e620000004200 */
[----:B------:R-:W-:-:S03]  /*5030*/  MOV R146, R214 ;  /* 0x000000d600927202 */ /* 0x000fc60000000f00 */
[----:B------:R-:W3:Y:S02]  /*5040*/  LDL.LU R214, [R1+0xa0] ;  /* 0x0000a00001d67983 */ /* 0x000ee40000300800 */
[C---:B------:R-:W-:Y:S08]  /*5050*/  HMMA.16816.F32.BF16 R40, R4.reuse, R16, R88 ;  /* 0x000000100428723c */ /* 0x040ff00000041858 */
[C---:B------:R-:W-:Y:S08]  /*5060*/  HMMA.16816.F32.BF16 R36, R4.reuse, R18, R80 ;  /* 0x000000120424723c */ /* 0x040ff00000041850 */
[C---:B------:R-:W-:Y:S08]  /*5070*/  HMMA.16816.F32.BF16 R76, R4.reuse, R12, R76 ;  /* 0x0000000c044c723c */ /* 0x040ff0000004184c */
[C---:B------:R-:W-:Y:S08]  /*5080*/  HMMA.16816.F32.BF16 R72, R4.reuse, R14, R72 ;  /* 0x0000000e0448723c */ /* 0x040ff00000041848 */
[----:B------:R-:W-:Y:S01]  /*5090*/  HMMA.16816.F32.BF16 R68, R4, R24, R68 ;  /* 0x000000180444723c */ /* 0x000fe20000041844 */
[--C-:B--2---:R-:W-:Y:S01]  /*50a0*/  FFMA.FTZ R106, R243, UR4, -R2.reuse ;  /* 0x00000004f36a7c23 */ /* 0x104fe20008010802 */
[----:B----4-:R-:W-:Y:S01]  /*50b0*/  FFMA.FTZ R105, R105, UR4, -R2 ;  /* 0x0000000469697c23 */ /* 0x010fe20008010802 */
[----:B------:R-:W-:Y:S01]  /*50c0*/  FADD.FTZ R2, R62, R61 ;  /* 0x0000003d3e027221 */ /* 0x000fe20000010000 */
[----:B------:R-:W-:-:S04]  /*50d0*/  MOV R221, R147 ;  /* 0x0000009300dd7202 */ /* 0x000fc80000000f00 */
[----:B------:R-:W-:Y:S01]  /*50e0*/  HMMA.16816.F32.BF16 R60, R4, R26, R64 ;  /* 0x0000001a043c723c */ /* 0x000fe20000041840 */
[----:B------:R-:W-:Y:S01]  /*50f0*/  FADD.FTZ R4, R209, R200 ;  /* 0x000000c8d1047221 */ /* 0x000fe20000010000 */
[----:B------:R-:W-:Y:S01]  /*5100*/  MOV R209, R208 ;  /* 0x000000d000d17202 */ /* 0x000fe20000000f00 */
[----:B------:R-:W-:Y:S01]  /*5110*/  MUFU.EX2 R81, R8 ;  /* 0x0000000800517308 */ /* 0x000fe20000000800 */
[----:B------:R-:W-:Y:S01]  /*5120*/  MOV R200, R221 ;  /* 0x000000dd00c87202 */ /* 0x000fe20000000f00 */
[----:B------:R-:W2:Y:S01]  /*5130*/  LDSM.16.MT88.4 R12, [R149+0xb000] ;  /* 0x00b00000950c783b */ /* 0x000ea20000004200 */
[----:B------:R-:W-:Y:S02]  /*5140*/  MOV R221, R225 ;  /* 0x000000e100dd7202 */ /* 0x000fe40000000f00 */
[----:B------:R-:W-:Y:S01]  /*5150*/  MOV R208, R220 ;  /* 0x000000dc00d07202 */ /* 0x000fe20000000f00 */
[----:B------:R-:W-:Y:S01]  /*5160*/  IMAD.MOV.U32 R220, RZ, RZ, R224 ;  /* 0x000000ffffdc7224 */ /* 0x000fe200078e00e0 */
[----:B------:R-:W-:Y:S01]  /*5170*/  MOV R225, R235 ;  /* 0x000000eb00e17202 */ /* 0x000fe20000000f00 */
[----:B------:R-:W-:Y:S01]  /*5180*/  IMAD.MOV.U32 R147, RZ, RZ, R249 ;  /* 0x000000ffff937224 */ /* 0x000fe200078e00f9 */
[----:B------:R-:W-:Y:S01]  /*5190*/  MOV R235, R178 ;  /* 0x000000b200eb7202 */ /* 0x000fe20000000f00 */
[----:B------:R-:W-:Y:S01]  /*51a0*/  IMAD.MOV.U32 R178, RZ, RZ, R199 ;  /* 0x000000ffffb27224 */ /* 0x000fe200078e00c7 */
[----:B------:R-:W-:Y:S01]  /*51b0*/  MOV R224, R179 ;  /* 0x000000b300e07202 */ /* 0x000fe20000000f00 */
[----:B------:R-:W4:Y:S01]  /*51c0*/  LDL.LU R249, [R1+0x9c] ;  /* 0x00009c0001f97983 */ /* 0x000f220000300800 */
[----:B------:R-:W-:Y:S01]  /*51d0*/  MOV R179, R177 ;  /* 0x000000b100b37202 */ /* 0x000fe20000000f00 */
[----:B------:R1:W-:Y:S01]  /*51e0*/  MUFU.EX2 R64, R3 ;  /* 0x0000000300407308 */ /* 0x0003e20000000800 */
[----:B------:R-:W-:Y:S01]  /*51f0*/  MOV R199, R215 ;  /* 0x000000d700c77202 */ /* 0x000fe20000000f00 */
[----:B------:R-:W-:Y:S01]  /*5200*/  LDSM.16.MT88.4 R16, [R148+0xb000] ;  /* 0x00b000009410783b */ /* 0x000fe20000004200 */
[----:B------:R-:W-:-:S03]  /*5210*/  MOV R177, R252 ;  /* 0x000000fc00b17202 */ /* 0x000fc60000000f00 */
[----:B------:R-:W3:Y:S04]  /*5220*/  LDL.LU R215, [R1+0x98] ;  /* 0x0000980001d77983 */ /* 0x000ee80000300800 */
[----:B------:R-:W4:Y:S01]  /*5230*/  LDL.LU R252, [R1+0x94] ;  /* 0x0000940001fc7983 */ /* 0x000f220000300800 */
[----:B-1----:R-:W-:-:S03]  /*5240*/  FADD.FTZ R3, R209, R200 ;  /* 0x000000c8d1037221 */ /* 0x002fc60000010000 */
[----:B------:R-:W2:Y:S04]  /*5250*/  LDL.LU R200, [R1+0x34] ;  /* 0x0000340001c87983 */ /* 0x000ea80000300800 */
[----:B------:R-:W2:Y:S01]  /*5260*/  LDL.LU R209, [R1+0x3c] ;  /* 0x00003c0001d17983 */ /* 0x000ea20000300800 */
[----:B------:R-:W-:Y:S01]  /*5270*/  FADD.FTZ R2, R170, R2 ;  /* 0x00000002aa027221 */ /* 0x000fe20000010000 */
[----:B------:R-:W-:Y:S02]  /*5280*/  FADD.FTZ R24, R172, R4 ;  /* 0x00000004ac187221 */ /* 0x000fe40000010000 */
[----:B------:R-:W3:Y:S04]  /*5290*/  LDL.LU R170, [R1+0x90] ;  /* 0x0000900001aa7983 */ /* 0x000ee80000300800 */
[----:B------:R1:W5:Y:S01]  /*52a0*/  LDL.LU R172, [R1+0x8c] ;  /* 0x00008c0001ac7983 */ /* 0x0003620000300800 */
[----:B--2---:R-:W-:-:S03]  /*52b0*/  FADD.FTZ R5, R209, R200 ;  /* 0x000000c8d1057221 */ /* 0x004fc60000010000 */
[----:B------:R-:W2:Y:S01]  /*52c0*/  LDL.LU R209, [R1+0x40] ;  /* 0x0000400001d17983 */ /* 0x000ea20000300800 */
[----:B------:R1:W4:Y:S03]  /*52d0*/  MUFU.EX2 R65, R9 ;  /* 0x0000000900417308 */ /* 0x0003260000000800 */
[----:B-1----:R-:W1:Y:S01]  /*52e0*/  LDSM.16.MT88.4 R8, [R150+0xb000] ;  /* 0x00b000009608783b */ /* 0x002e620000004200 */
[----:B--2---:R-:W-:-:S03]  /*52f0*/  FADD.FTZ R25, R209, R3 ;  /* 0x00000003d1197221 */ /* 0x004fc60000010000 */
[----:B------:R-:W2:Y:S01]  /*5300*/  LDL.LU R209, [R1+0x38] ;  /* 0x0000380001d17983 */ /* 0x000ea20000300800 */
[----:B------:R-:W-:Y:S04]  /*5310*/  MUFU.EX2 R67, R32 ;  /* 0x0000002000437308 */ /* 0x000fe80000000800 */
[----:B------:R-:W3:Y:S04]  /*5320*/  MUFU.EX2 R80, R31 ;  /* 0x0000001f00507308 */ /* 0x000ee80000000800 */
[----:B------:R-:W-:Y:S04]  /*5330*/  MUFU.EX2 R27, R29 ;  /* 0x0000001d001b7308 */ /* 0x000fe80000000800 */
[----:B------:R-:W-:Y:S04]  /*5340*/  MUFU.EX2 R32, R28 ;  /* 0x0000001c00207308 */ /* 0x000fe80000000800 */
[----:B------:R-:W1:Y:S04]  /*5350*/  MUFU.EX2 R66, R30 ;  /* 0x0000001e00427308 */ /* 0x000e680000000800 */
[----:B------:R-:W-:Y:S04]  /*5360*/  MUFU.EX2 R56, R56 ;  /* 0x0000003800387308 */ /* 0x000fe80000000800 */
[----:B------:R-:W2:Y:S04]  /*5370*/  MUFU.EX2 R51, R51 ;  /* 0x0000003300337308 */ /* 0x000ea80000000800 */
[----:B------:R-:W-:Y:S04]  /*5380*/  MUFU.EX2 R50, R50 ;  /* 0x0000003200327308 */ /* 0x000fe80000000800 */
[----:B------:R-:W-:Y:S04]  /*5390*/  MUFU.EX2 R49, R49 ;  /* 0x0000003100317308 */ /* 0x000fe80000000800 */
[----:B------:R-:W-:Y:S04]  /*53a0*/  MUFU.EX2 R48, R48 ;  /* 0x0000003000307308 */ /* 0x000fe80000000800 */
[----:B------:R-:W2:Y:S04]  /*53b0*/  MUFU.EX2 R35, R35 ;  /* 0x0000002300237308 */ /* 0x000ea80000000800 */
[----:B------:R-:W-:Y:S04]  /*53c0*/  MUFU.EX2 R34, R34 ;  /* 0x0000002200227308 */ /* 0x000fe80000000800 */
[----:B------:R-:W2:Y:S01]  /*53d0*/  MUFU.EX2 R33, R33 ;  /* 0x0000002100217308 */ /* 0x000ea20000000800 */
[----:B------:R-:W-:Y:S01]  /*53e0*/  MOV R189, R225 ;  /* 0x000000e100bd7202 */ /* 0x000fe20000000f00 */
[----:B------:R-:W-:Y:S01]  /*53f0*/  IMAD.MOV.U32 R188, RZ, RZ, R235 ;  /* 0x000000ffffbc7224 */ /* 0x000fe200078e00eb */
[----:B----4-:R-:W-:-:S02]  /*5400*/  F2FP.BF16.F32.PACK_AB R4, R65, R81 ;  /* 0x000000514104723e */ /* 0x010fc400000010ff */
[----:B---3--:R-:W-:Y:S02]  /*5410*/  F2FP.BF16.F32.PACK_AB R6, R80, R67 ;  /* 0x000000435006723e */ /* 0x008fe400000010ff */
[----:B-1----:R-:W-:Y:S01]  /*5420*/  F2FP.BF16.F32.PACK_AB R7, R66, R64 ;  /* 0x000000404207723e */ /* 0x002fe200000010ff */
[----:B------:R-:W-:Y:S01]  /*5430*/  FADD.FTZ R3, R189, R24 ;  /* 0x00000018bd037221 */ /* 0x000fe20000010000 */
[----:B------:R-:W-:Y:S02]  /*5440*/  MOV R201, R224 ;  /* 0x000000e000c97202 */ /* 0x000fe40000000f00 */
[----:B------:R-:W-:Y:S02]  /*5450*/  MOV R200, R179 ;  /* 0x000000b300c87202 */ /* 0x000fe40000000f00 */
[----:B------:R-:W-:Y:S02]  /*5460*/  MOV R235, R177 ;  /* 0x000000b100eb7202 */ /* 0x000fe40000000f00 */
[----:B------:R-:W-:-:S02]  /*5470*/  MOV R224, R176 ;  /* 0x000000b000e07202 */ /* 0x000fc40000000f00 */
[----:B------:R-:W-:Y:S02]  /*5480*/  MOV R189, R188 ;  /* 0x000000bc00bd7202 */ /* 0x000fe40000000f00 */
[----:B------:R-:W-:Y:S02]  /*5490*/  MOV R188, R163 ;  /* 0x000000a300bc7202 */ /* 0x000fe40000000f00 */
[----:B------:R-:W-:Y:S01]  /*54a0*/  MOV R163, R170 ;  /* 0x000000aa00a37202 */ /* 0x000fe20000000f00 */
[----:B------:R-:W-:Y:S01]  /*54b0*/  FADD.FTZ R3, R132, R3 ;  /* 0x0000000384037221 */ /* 0x000fe20000010000 */
[----:B------:R-:W-:Y:S02]  /*54c0*/  MOV R210, R146 ;  /* 0x0000009200d27202 */ /* 0x000fe40000000f00 */
[----:B------:R-:W-:Y:S02]  /*54d0*/  MOV R222, R233 ;  /* 0x000000e900de7202 */ /* 0x000fe40000000f00 */
[----:B------:R-:W-:Y:S01]  /*54e0*/  MOV R223, R163 ;  /* 0x000000a300df7202 */ /* 0x000fe20000000f00 */
[----:B------:R-:W-:Y:S01]  /*54f0*/  IMAD.MOV.U32 R226, RZ, RZ, R231 ;  /* 0x000000ffffe27224 */ /* 0x000fe200078e00e7 */
        /* <DEDUP_REMOVED lines=11> */
[----:B------:R-:W-:Y:S01]  /*55b0*/  IMAD.MOV.U32 R200, RZ, RZ, R228 ;  /* 0x000000ffffc87224 */ /* 0x000fe200078e00e4 */
[----:B------:R-:W-:Y:S02]  /*55c0*/  MOV R232, R180 ;  /* 0x000000b400e87202 */ /* 0x000fe40000000f00 */
[----:B------:R-:W-:Y:S01]  /*55d0*/  MOV R241, R193 ;  /* 0x000000c100f17202 */ /* 0x000fe20000000f00 */
[----:B------:R-:W1:Y:S01]  /*55e0*/  MUFU.EX2 R120, R120 ;  /* 0x0000007800787308 */ /* 0x000e620000000800 */
[----:B------:R-:W-:Y:S01]  /*55f0*/  MOV R94, R201 ;  /* 0x000000c9005e7202 */ /* 0x000fe20000000f00 */
[----:B------:R3:W5:Y:S01]  /*5600*/  LDL.LU R0, [R1+0x88] ;  /* 0x0000880001007983 */ /* 0x0007620000300800 */
[----:B------:R-:W-:Y:S01]  /*5610*/  MOV R95, R200 ;  /* 0x000000c8005f7202 */ /* 0x000fe20000000f00 */
[----:B------:R-:W-:Y:S01]  /*5620*/  IMAD.MOV.U32 R180, RZ, RZ, R162 ;  /* 0x000000ffffb47224 */ /* 0x000fe200078e00a2 */
[----:B------:R-:W-:-:S02]  /*5630*/  MOV R181, R161 ;  /* 0x000000a100b57202 */ /* 0x000fc40000000f00 */
[----:B------:R-:W-:Y:S01]  /*5640*/  MOV R84, R231 ;  /* 0x000000e700547202 */ /* 0x000fe20000000f00 */
[----:B------:R-:W-:Y:S01]  /*5650*/  IMAD.MOV.U32 R85, RZ, RZ, R230 ;  /* 0x000000ffff557224 */ /* 0x000fe200078e00e6 */
[----:B------:R-:W-:Y:S01]  /*5660*/  MOV R228, R147 ;  /* 0x0000009300e47202 */ /* 0x000fe20000000f00 */
[----:B------:R-:W4:Y:S01]  /*5670*/  MUFU.EX2 R117, R117 ;  /* 0x0000007500757308 */ /* 0x000f220000000800 */
[----:B------:R-:W-:Y:S01]  /*5680*/  MOV R243, R181 ;  /* 0x000000b500f37202 */ /* 0x000fe20000000f00 */
[----:B------:R3:W5:Y:S01]  /*5690*/  LDL.LU R169, [R1+0x84] ;  /* 0x0000840001a97983 */ /* 0x0007620000300800 */
[----:B------:R-:W-:Y:S02]  /*56a0*/  MOV R87, R228 ;  /* 0x000000e400577202 */ /* 0x000fe40000000f00 */
[----:B------:R-:W-:Y:S02]  /*56b0*/  MOV R242, R180 ;  /* 0x000000b400f27202 */ /* 0x000fe40000000f00 */
[----:B------:R-:W-:-:S02]  /*56c0*/  MOV R182, R144 ;  /* 0x0000009000b67202 */ /* 0x000fc40000000f00 */
[----:B------:R-:W-:Y:S01]  /*56d0*/  MOV R230, R232 ;  /* 0x000000e800e67202 */ /* 0x000fe20000000f00 */
[----:B------:R-:W3:Y:S01]  /*56e0*/  MUFU.EX2 R105, R105 ;  /* 0x0000006900697308 */ /* 0x000ee20000000800 */
[----:B------:R-:W-:Y:S01]  /*56f0*/  MOV R183, R160 ;  /* 0x000000a000b77202 */ /* 0x000fe20000000f00 */
[----:B------:R1:W5:Y:S01]  /*5700*/  LDL.LU R170, [R1+0x80] ;  /* 0x0000800001aa7983 */ /* 0x0003620000300800 */
[----:B------:R-:W-:Y:S02]  /*5710*/  MOV R231, R233 ;  /* 0x000000e900e77202 */ /* 0x000fe40000000f00 */
[----:B------:R-:W-:Y:S01]  /*5720*/  MOV R232, R182 ;  /* 0x000000b600e87202 */ /* 0x000fe20000000f00 */
[----:B------:R-:W-:Y:S01]  /*5730*/  IMAD.MOV.U32 R233, RZ, RZ, R183 ;  /* 0x000000ffffe97224 */ /* 0x000fe200078e00b7 */
[----:B------:R-:W3:Y:S01]  /*5740*/  MUFU.EX2 R104, R104 ;  /* 0x0000006800687308 */ /* 0x000ee20000000800 */
[----:B------:R-:W-:Y:S01]  /*5750*/  IMAD.MOV.U32 R228, RZ, RZ, R194 ;  /* 0x000000ffffe47224 */ /* 0x000fe200078e00c2 */
[----:B------:R-:W-:Y:S02]  /*5760*/  LDSM.16.MT88.4 R160, [R150+0xb800] ;  /* 0x00b8000096a0783b */ /* 0x000fe40000004200 */
[----:B------:R-:W3:Y:S04]  /*5770*/  MUFU.EX2 R119, R119 ;  /* 0x0000007700777308 */ /* 0x000ee80000000800 */
        /* <DEDUP_REMOVED lines=10> */
[----:B------:R-:W3:Y:S01]  /*5820*/  MUFU.EX2 R57, R57 ;  /* 0x0000003900397308 */ /* 0x000ee20000000800 */
[----:B--2---:R-:W-:Y:S01]  /*5830*/  FADD.FTZ R26, R209, R5 ;  /* 0x00000005d11a7221 */ /* 0x004fe20000010000 */
[----:B------:R-:W-:-:S02]  /*5840*/  F2FP.BF16.F32.PACK_AB R5, R32, R27 ;  /* 0x0000001b2005723e */ /* 0x000fc400000010ff */
[----:B------:R-:W-:-:S05]  /*5850*/  MOV R209, R178 ;  /* 0x000000b200d17202 */ /* 0x000fca0000000f00 */
[C---:B------:R-:W-:Y:S01]  /*5860*/  HMMA.16816.F32.BF16 R176, R4.reuse, R20, R108 ;  /* 0x0000001404b0723c */ /* 0x040fe2000004186c */
[----:B------:R-:W-:Y:S02]  /*5870*/  FADD.FTZ R26, R188, R26 ;  /* 0x0000001abc1a7221 */ /* 0x000fe40000010000 */
[----:B------:R-:W2:Y:S05]  /*5880*/  LDSM.16.MT88.4 R188, [R151+0xb800] ;  /* 0x00b8000097bc783b */ /* 0x000eaa0000004200 */
[C---:B------:R-:W-:Y:S08]  /*5890*/  HMMA.16816.F32.BF16 R184, R4.reuse, R22, R100 ;  /* 0x0000001604b8723c */ /* 0x040ff00000041864 */
[C---:B------:R-:W-:Y:S08]  /*58a0*/  HMMA.16816.F32.BF16 R136, R4.reuse, R12, R136 ;  /* 0x0000000c0488723c */ /* 0x040ff00000041888 */
[C---:B------:R-:W-:Y:S08]  /*58b0*/  HMMA.16816.F32.BF16 R140, R4.reuse, R14, R140 ;  /* 0x0000000e048c723c */ /* 0x040ff0000004188c */
[C---:B------:R-:W-:Y:S08]  /*58c0*/  HMMA.16816.F32.BF16 R152, R4.reuse, R8, R152 ;  /* 0x000000080498723c */ /* 0x040ff00000041898 */
[C---:B------:R-:W-:Y:S08]  /*58d0*/  HMMA.16816.F32.BF16 R156, R4.reuse, R10, R156 ;  /* 0x0000000a049c723c */ /* 0x040ff0000004189c */
[C---:B------:R-:W-:Y:S08]  /*58e0*/  HMMA.16816.F32.BF16 R164, R4.reuse, R16, R164 ;  /* 0x0000001004a4723c */ /* 0x040ff000000418a4 */
[----:B------:R-:W-:Y:S01]  /*58f0*/  HMMA.16816.F32.BF16 R28, R4, R18, R96 ;  /* 0x00000012041c723c */ /* 0x000fe20000041860 */
[----:B------:R-:W-:-:S02]  /*5900*/  F2FP.BF16.F32.PACK_AB R4, R51, R56 ;  /* 0x000000383304723e */ /* 0x000fc400000010ff */
[----:B------:R-:W-:Y:S02]  /*5910*/  F2FP.BF16.F32.PACK_AB R5, R35, R48 ;  /* 0x000000302305723e */ /* 0x000fe400000010ff */
[----:B------:R-:W-:Y:S02]  /*5920*/  F2FP.BF16.F32.PACK_AB R6, R49, R50 ;  /* 0x000000323106723e */ /* 0x000fe400000010ff */
[----:B------:R-:W-:Y:S01]  /*5930*/  F2FP.BF16.F32.PACK_AB R7, R33, R34 ;  /* 0x000000222107723e */ /* 0x000fe200000010ff */
[----:B------:R-:W-:Y:S01]  /*5940*/  FADD.FTZ R26, R209, R26 ;  /* 0x0000001ad11a7221 */ /* 0x000fe20000010000 */
[----:B------:R-:W-:-:S05]  /*5950*/  MOV R209, R234 ;  /* 0x000000ea00d17202 */ /* 0x000fca0000000f00 */
[----:B------:R-:W-:Y:S01]  /*5960*/  HMMA.16816.F32.BF16 R76, R4, R8, R76 ;  /* 0x00000008044c723c */ /* 0x000fe2000004184c */
[----:B------:R-:W-:Y:S01]  /*5970*/  FADD.FTZ R9, R210, R3 ;  /* 0x00000003d2097221 */ /* 0x000fe20000010000 */
[----:B------:R-:W-:Y:S01]  /*5980*/  MOV R210, R223 ;  /* 0x000000df00d27202 */ /* 0x000fe20000000f00 */
[----:B------:R-:W-:Y:S01]  /*5990*/  IMAD.MOV.U32 R223, RZ, RZ, R222 ;  /* 0x000000ffffdf7224 */ /* 0x000fe200078e00de */
[----:B------:R-:W-:Y:S02]  /*59a0*/  MOV R222, R227 ;  /* 0x000000e300de7202 */ /* 0x000fe40000000f00 */
[----:B------:R-:W-:Y:S02]  /*59b0*/  MOV R227, R226 ;  /* 0x000000e200e37202 */ /* 0x000fe40000000f00 */
[----:B------:R-:W-:Y:S02]  /*59c0*/  MOV R226, R209 ;  /* 0x000000d100e27202 */ /* 0x000fe40000000f00 */
[----:B------:R-:W-:Y:S01]  /*59d0*/  MOV R209, R208 ;  /* 0x000000d000d17202 */ /* 0x000fe20000000f00 */
[----:B------:R-:W-:Y:S01]  /*59e0*/  IMAD.MOV.U32 R208, RZ, RZ, R221 ;  /* 0x000000ffffd07224 */ /* 0x000fe200078e00dd */
[----:B------:R-:W-:-:S02]  /*59f0*/  MOV R221, R220 ;  /* 0x000000dc00dd7202 */ /* 0x000fc40000000f00 */
[----:B------:R-:W-:Y:S01]  /*5a00*/  MOV R220, R225 ;  /* 0x000000e100dc7202 */ /* 0x000fe20000000f00 */
        /* <DEDUP_REMOVED lines=8> */
[----:B------:R-:W-:Y:S01]  /*5a90*/  HMMA.16816.F32.BF16 R52, R4, R20, R52 ;  /* 0x000000140434723c */ /* 0x000fe20000041834 */
[----:B------:R-:W-:Y:S01]  /*5aa0*/  MOV R224, R235 ;  /* 0x000000eb00e07202 */ /* 0x000fe20000000f00 */
[----:B------:R-:W-:Y:S01]  /*5ab0*/  FADD.FTZ R2, R248, R2 ;  /* 0x00000002f8027221 */ /* 0x000fe20000010000 */
[----:B------:R-:W-:Y:S01]  /*5ac0*/  FADD.FTZ R8, R238, R8 ;  /* 0x00000008ee087221 */ /* 0x000fe20000010000 */
[----:B------:R-:W-:Y:S01]  /*5ad0*/  MOV R211, R223 ;  /* 0x000000df00d37202 */ /* 0x000fe20000000f00 */
[----:B------:R-:W-:-:S03]  /*5ae0*/  FADD.FTZ R3, R215, R3 ;  /* 0x00000003d7037221 */ /* 0x000fc60000010000 */
[----:B------:R-:W-:Y:S01]  /*5af0*/  HMMA.16816.F32.BF16 R44, R4, R22, R44 ;  /* 0x00000016042c723c */ /* 0x000fe2000004182c */
[----:B------:R-:W-:Y:S01]  /*5b00*/  MOV R202, R224 ;  /* 0x000000e000ca7202 */ /* 0x000fe20000000f00 */
[----:B------:R-:W-:Y:S01]  /*5b10*/  FADD.FTZ R2, R214, R2 ;  /* 0x00000002d6027221 */ /* 0x000fe20000010000 */
[----:B------:R-:W-:-:S05]  /*5b20*/  MOV R93, R211 ;  /* 0x000000d3005d7202 */ /* 0x000fca0000000f00 */
[C---:B------:R-:W-:Y:S08]  /*5b30*/  HMMA.16816.F32.BF16 R40, R4.reuse, R12, R40 ;  /* 0x0000000c0428723c */ /* 0x040ff00000041828 */
[C---:B------:R-:W-:Y:S08]  /*5b40*/  HMMA.16816.F32.BF16 R36, R4.reuse, R14, R36 ;  /* 0x0000000e0424723c */ /* 0x040ff00000041824 */
[C---:B------:R-:W-:Y:S08]  /*5b50*/  HMMA.16816.F32.BF16 R72, R4.reuse, R10, R72 ;  /* 0x0000000a0448723c */ /* 0x040ff00000041848 */
[C---:B------:R-:W-:Y:S08]  /*5b60*/  HMMA.16816.F32.BF16 R68, R4.reuse, R16, R68 ;  /* 0x000000100444723c */ /* 0x040ff00000041844 */
[----:B------:R-:W-:Y:S01]  /*5b70*/  HMMA.16816.F32.BF16 R60, R4, R18, R60 ;  /* 0x00000012043c723c */ /* 0x000fe2000004183c */
[----:B------:R-:W-:Y:S01]  /*5b80*/  FADD.FTZ R4, R240, R9 ;  /* 0x00000009f0047221 */ /* 0x000fe20000010000 */
[----:B------:R-:W-:Y:S01]  /*5b90*/  MOV R240, R203 ;  /* 0x000000cb00f07202 */ /* 0x000fe20000000f00 */
[----:B------:R-:W-:-:S02]  /*5ba0*/  IMAD.MOV.U32 R203, RZ, RZ, R213 ;  /* 0x000000ffffcb7224 */ /* 0x000fc400078e00d5 */
[----:B------:R-:W-:Y:S01]  /*5bb0*/  FADD.FTZ R5, R135, R8 ;  /* 0x0000000887057221 */ /* 0x000fe20000010000 */
[----:B------:R-:W-:Y:S01]  /*5bc0*/  FADD.FTZ R7, R134, R4 ;  /* 0x0000000486077221 */ /* 0x000fe20000010000 */
[----:B------:R-:W-:Y:S01]  /*5bd0*/  MOV R234, R229 ;  /* 0x000000e500ea7202 */ /* 0x000fe20000000f00 */
[----:B------:R-:W-:Y:S01]  /*5be0*/  FADD.FTZ R6, R240, R3 ;  /* 0x00000003f0067221 */ /* 0x000fe20000010000 */
[----:B------:R-:W-:Y:S01]  /*5bf0*/  FADD.FTZ R4, R203, R2 ;  /* 0x00000002cb047221 */ /* 0x000fe20000010000 */
[----:B------:R-:W-:Y:S02]  /*5c00*/  IMAD.MOV.U32 R229, RZ, RZ, R196 ;  /* 0x000000ffffe57224 */ /* 0x000fe400078e00c4 */
        /* <DEDUP_REMOVED lines=26> */
[----:B------:R-:W-:Y:S01]  /*5db0*/  LDSM.16.MT88.4 R12, [R148+0xb800] ;  /* 0x00b80000940c783b */ /* 0x000fe20000004200 */
[----:B------:R-:W-:Y:S01]  /*5dc0*/  MOV R222, R226 ;  /* 0x000000e200de7202 */ /* 0x000fe20000000f00 */
[----:B------:R-:W-:Y:S01]  /*5dd0*/  IMAD.MOV.U32 R209, RZ, RZ, R221 ;  /* 0x000000ffffd17224 */ /* 0x000fe200078e00dd */
        /* <DEDUP_REMOVED lines=63> */
[----:B------:R-:W2:Y:S01]  /*61d0*/  LDSM.16.MT88.4 R144, [R149+0xb800] ;  /* 0x00b800009590783b */ /* 0x000ea20000004200 */
[----:B------:R-:W-:Y:S01]  /*61e0*/  FADD.FTZ R3, R67, R3 ;  /* 0x0000000343037221 */ /* 0x000fe20000010000 */
[----:B------:R-:W-:Y:S01]  /*61f0*/  FADD.FTZ R5, R49, R5 ;  /* 0x0000000531057221 */ /* 0x000fe20000010000 */
[----:B------:R-:W-:Y:S01]  /*6200*/  FADD.FTZ R4, R33, R4 ;  /* 0x0000000421047221 */ /* 0x000fe20000010000 */
[----:B------:R-:W-:Y:S01]  /*6210*/  FADD.FTZ R2, R66, R2 ;  /* 0x0000000242027221 */ /* 0x000fe20000010000 */
[----:B------:R-:W-:Y:S01]  /*6220*/  FADD.FTZ R3, R80, R3 ;  /* 0x0000000350037221 */ /* 0x000fe20000010000 */
[----:B-1----:R-:W-:Y:S01]  /*6230*/  FADD.FTZ R5, R120, R5 ;  /* 0x0000000578057221 */ /* 0x002fe20000010000 */
[----:B----4-:R-:W-:Y:S01]  /*6240*/  FADD.FTZ R4, R117, R4 ;  /* 0x0000000475047221 */ /* 0x010fe20000010000 */
[----:B---3--:R-:W-:Y:S01]  /*6250*/  FADD.FTZ R2, R105, R2 ;  /* 0x0000000269027221 */ /* 0x008fe20000010000 */
        /* <DEDUP_REMOVED lines=23> */
[----:B------:R1:W5:Y:S04]  /*63d0*/  LDL.LU R213, [R1+0x54] ;  /* 0x0000540001d57983 */ /* 0x0003680000300800 */
[----:B------:R1:W5:Y:S04]  /*63e0*/  LDL.LU R175, [R1+0x50] ;  /* 0x0000500001af7983 */ /* 0x0003680000300800 */
[----:B------:R1:W5:Y:S04]  /*63f0*/  LDL.LU R174, [R1+0x4c] ;  /* 0x00004c0001ae7983 */ /* 0x0003680000300800 */
[----:B------:R1:W5:Y:S04]  /*6400*/  LDL.LU R173, [R1+0x48] ;  /* 0x0000480001ad7983 */ /* 0x0003680000300800 */
[----:B------:R1:W-:Y:S04]  /*6410*/  STL [R1+0x8], R5 ;  /* 0x0000080501007387 */ /* 0x0003e80000100800 */
[----:B------:R1:W-:Y:S04]  /*6420*/  STL [R1+0x4], R4 ;  /* 0x0000040401007387 */ /* 0x0003e80000100800 */
[----:B------:R1:W-:Y:S04]  /*6430*/  STL [R1+0xc], R2 ;  /* 0x00000c0201007387 */ /* 0x0003e80000100800 */
[----:B------:R1:W-:Y:S01]  /*6440*/  STL [R1], R3 ;  /* 0x0000000301007387 */ /* 0x0003e20000100800 */
[----:B------:R-:W-:-:S02]  /*6450*/  F2FP.BF16.F32.PACK_AB R196, R59, R104 ;  /* 0x000000683bc4723e */ /* 0x000fc400000010ff */
[----:B------:R-:W-:Y:S02]  /*6460*/  F2FP.BF16.F32.PACK_AB R197, R112, R105 ;  /* 0x0000006970c5723e */ /* 0x000fe400000010ff */
[----:B------:R-:W-:Y:S02]  /*6470*/  F2FP.BF16.F32.PACK_AB R198, R57, R58 ;  /* 0x0000003a39c6723e */ /* 0x000fe400000010ff */
[----:B------:R-:W-:Y:S02]  /*6480*/  F2FP.BF16.F32.PACK_AB R199, R106, R107 ;  /* 0x0000006b6ac7723e */ /* 0x000fe400000010ff */
[----:B------:R-:W-:Y:S02]  /*6490*/  F2FP.BF16.F32.PACK_AB R200, R119, R120 ;  /* 0x0000007877c8723e */ /* 0x000fe400000010ff */
[----:B------:R-:W-:Y:S02]  /*64a0*/  F2FP.BF16.F32.PACK_AB R201, R115, R117 ;  /* 0x0000007573c9723e */ /* 0x000fe400000010ff */
[----:B------:R-:W-:-:S02]  /*64b0*/  F2FP.BF16.F32.PACK_AB R202, R116, R118 ;  /* 0x0000007674ca723e */ /* 0x000fc400000010ff */
[----:B------:R-:W-:Y:S01]  /*64c0*/  F2FP.BF16.F32.PACK_AB R203, R113, R114 ;  /* 0x0000007271cb723e */ /* 0x000fe200000010ff */
[----:B--2---:R-:W-:Y:S01]  /*64d0*/  HMMA.16816.F32.BF16 R176, R196, R188, R176 ;  /* 0x000000bcc4b0723c */ /* 0x004fe200000418b0 */
[----:B------:R-:W-:-:S07]  /*64e0*/  MOV R244, 0x20 ;  /* 0x0000002000f47802 */ /* 0x000fce0000000f00 */
[C---:B------:R-:W-:Y:S08]  /*64f0*/  HMMA.16816.F32.BF16 R184, R196.reuse, R190, R184 ;  /* 0x000000bec4b8723c */ /* 0x040ff000000418b8 */
[C---:B------:R-:W-:Y:S08]  /*6500*/  HMMA.16816.F32.BF16 R136, R196.reuse, R144, R136 ;  /* 0x00000090c488723c */ /* 0x040ff00000041888 */
[C---:B------:R-:W-:Y:S08]  /*6510*/  HMMA.16816.F32.BF16 R140, R196.reuse, R146, R140 ;  /* 0x00000092c48c723c */ /* 0x040ff0000004188c */
[C---:B------:R-:W-:Y:S08]  /*6520*/  HMMA.16816.F32.BF16 R152, R196.reuse, R160, R152 ;  /* 0x000000a0c498723c */ /* 0x040ff00000041898 */
        /* <DEDUP_REMOVED lines=11> */
[----:B------:R-:W-:-:S04]  /*65e0*/  NOP ;  /* 0x0000000000007918 */ /* 0x000fc80000000000 */
[----:B-1----:R-:W-:-:S15]  /*65f0*/  @!P4 BRA `(.L_x_121) ;  /* 0x000000480014c947 */ /* 0x002fde0003800000 */
[----:B------:R-:W2:Y:S01]  /*6600*/  LDL.LU.64 R230, [R1+0x28] ;  /* 0x0000280001e67983 */ /* 0x000ea20000300a00 */
[----:B-----5:R-:W-:Y:S01]  /*6610*/  IADD3 R4, P0, PT, R238, R173, RZ ;  /* 0x000000adee047210 */ /* 0x020fe20007f1e0ff */
[----:B------:R-:W1:Y:S01]  /*6620*/  S2UR UR5, SR_CgaCtaId ;  /* 0x00000000000579c3 */ /* 0x000e620000008800 */
[----:B------:R-:W-:Y:S01]  /*6630*/  LOP3.LUT R6, R246, 0x200, RZ, 0xc0, !PT ;  /* 0x00000200f6067812 */ /* 0x000fe200078ec0ff */
[----:B------:R-:W3:Y:S01]  /*6640*/  LDL.LU R233, [R1+0x30] ;  /* 0x0000300001e97983 */ /* 0x000ee20000300800 */
[----:B------:R-:W-:-:S05]  /*6650*/  UMOV UR9, 0x400 ;  /* 0x0000040000097882 */ /* 0x000fca0000000000 */
[----:B------:R-:W4:Y:S01]  /*6660*/  S2UR UR6, SR_CgaCtaId ;  /* 0x00000000000679c3 */ /* 0x000f220000008800 */
[----:B------:R-:W3:Y:S07]  /*6670*/  LDL.LU R232, [R1+0x1c] ;  /* 0x00001c0001e87983 */ /* 0x000eee0000300800 */
[----:B------:R-:W4:Y:S01]  /*6680*/  S2UR UR7, SR_CgaCtaId ;  /* 0x00000000000779c3 */ /* 0x000f220000008800 */
[----:B------:R-:W3:Y:S01]  /*6690*/  LDL.LU R229, [R1+0x20] ;  /* 0x0000200001e57983 */ /* 0x000ee20000300800 */
[C---:B------:R-:W-:Y:S01]  /*66a0*/  SHF.L.U64.HI R247, R174.reuse, 0x5, R175 ;  /* 0x00000005aef77819 */ /* 0x040fe200000102af */
[----:B------:R-:W-:Y:S01]  /*66b0*/  IMAD.MOV.U32 R168, RZ, RZ, R171 ;  /* 0x000000ffffa87224 */ /* 0x000fe200078e00ab */
[----:B------:R-:W-:Y:S01]  /*66c0*/  UMOV UR8, 0x400 ;  /* 0x0000040000087882 */ /* 0x000fe20000000000 */
[----:B------:R-:W3:Y:S01]  /*66d0*/  LDL.LU R228, [R1+0x18] ;  /* 0x0000180001e47983 */ /* 0x000ee20000300800 */
[----:B------:R-:W-:Y:S01]  /*66e0*/  IMAD.X R2, RZ, RZ, R252, P0 ;  /* 0x000000ffff027224 */ /* 0x000fe200000e06fc */
[----:B------:R-:W-:Y:S01]  /*66f0*/  SHF.L.U32 R246, R174, 0x5, RZ ;  /* 0x00000005aef67819 */ /* 0x000fe200000006ff */
[----:B-1----:R-:W-:Y:S01]  /*6700*/  ULEA UR5, UR5, UR9, 0x18 ;  /* 0x0000000905057291 */ /* 0x002fe2000f8ec0ff */
[----:B------:R-:W-:Y:S01]  /*6710*/  IMAD.IADD R237, R0, 0x1, R236 ;  /* 0x0000000100ed7824 */ /* 0x000fe200078e02ec */
[----:B------:R-:W1:Y:S01]  /*6720*/  LDCU UR4, c[0x0][0x45c] ;  /* 0x00008b80ff0477ac */ /* 0x000e620008000800 */
[----:B------:R-:W-:-:S02]  /*6730*/  IMAD R5, R2, R174, RZ ;  /* 0x000000ae02057224 */ /* 0x000fc400078e02ff */
[----:B------:R-:W-:Y:S01]  /*6740*/  IMAD.MOV.U32 R173, RZ, RZ, R170 ;  /* 0x000000ffffad7224 */ /* 0x000fe200078e00aa */
[----:B----4-:R-:W-:Y:S02]  /*6750*/  ULEA UR6, UR6, UR8, 0x18 ;  /* 0x0000000806067291 */ /* 0x010fe4000f8ec0ff */
[----:B------:R-:W-:Y:S01]  /*6760*/  ULEA UR7, UR7, UR9, 0x18 ;  /* 0x0000000907077291 */ /* 0x000fe2000f8ec0ff */
[----:B--2---:R-:W-:Y:S02]  /*6770*/  IMAD.MOV.U32 R250, RZ, RZ, R230 ;  /* 0x000000fffffa7224 */ /* 0x004fe400078e00e6 */
[----:B------:R-:W2:Y:S02]  /*6780*/  S2R R230, SR_CTAID.Y ;  /* 0x0000000000e67919 */ /* 0x000ea40000002600 */
[----:B------:R-:W-:-:S04]  /*6790*/  IMAD.WIDE.U32 R2, R4, R174, R250 ;  /* 0x000000ae04027225 */ /* 0x000fc800078e00fa */
[----:B------:R-:W-:Y:S02]  /*67a0*/  IMAD R4, R4, R175, R5 ;  /* 0x000000af04047224 */ /* 0x000fe400078e0205 */
[----:B------:R-:W-:Y:S02]  /*67b0*/  IMAD.SHL.U32 R5, R213, 0x20, RZ ;  /* 0x00000020d5057824 */ /* 0x000fe400078e00ff */
[----:B------:R-:W-:-:S03]  /*67c0*/  IMAD.IADD R3, R3, 0x1, R4 ;  /* 0x0000000103037824 */ /* 0x000fc600078e0204 */
[----:B------:R-:W-:Y:S02]  /*67d0*/  LOP3.LUT R8, R6, 0x7c00, R5, 0xf8, !PT ;  /* 0x00007c0006087812 */ /* 0x000fe400078ef805 */
[----:B------:R-:W-:-:S04]  /*67e0*/  SHF.R.U32.HI R6, RZ, 0x1, R213 ;  /* 0x00000001ff067819 */ /* 0x000fc800000116d5 */
[----:B---3--:R-:W-:Y:S02]  /*67f0*/  LOP3.LUT R6, R232, 0x8, R6, 0x78, !PT ;  /* 0x00000008e8067812 */ /* 0x008fe400078e7806 */
[C---:B------:R-:W-:Y:S02]  /*6800*/  LEA.HI.SX32 R4, R228.reuse, 0xfffffffe, 0x19 ;  /* 0xfffffffee4047811 */ /* 0x040fe400078fcaff */
[----:B------:R-:W-:Y:S01]  /*6810*/  LEA.HI.SX32 R250, R228, 0xfffffffd, 0x19 ;  /* 0xfffffffde4fa7811 */ /* 0x000fe200078fcaff */
[----:B--2---:R-:W-:-:S03]  /*6820*/  IMAD.WIDE.U32 R2, R230, UR18, R2 ;  /* 0x00000012e6027c25 */ /* 0x004fc6000f8e0002 */
[----:B------:R-:W-:-:S05]  /*6830*/  IADD3 R214, P0, PT, R214, R2, RZ ;  /* 0x00000002d6d67210 */ /* 0x000fca0007f1e0ff */
[----:B------:R-:W-:Y:S02]  /*6840*/  IMAD.X R5, R233, 0x1, R3, P0 ;  /* 0x00000001e9057824 */ /* 0x000fe400000e0603 */
[----:B------:R-:W-:-:S03]  /*6850*/  IMAD.WIDE.U32 R2, R4, R174, RZ ;  /* 0x000000ae04027225 */ /* 0x000fc600078e00ff */
[C---:B------:R-:W-:Y:S01]  /*6860*/  SHF.L.U64.HI R7, R214.reuse, 0x1, R5 ;  /* 0x00000001d6077819 */ /* 0x040fe20000010205 */
[----:B------:R-:W-:Y:S01]  /*6870*/  IMAD.SHL.U32 R252, R214, 0x2, RZ ;  /* 0x00000002d6fc7824 */ /* 0x000fe200078e00ff */
[----:B------:R-:W-:Y:S01]  /*6880*/  LOP3.LUT R5, R229, 0x1f8, RZ, 0xc0, !PT ;  /* 0x000001f8e5057812 */ /* 0x000fe200078ec0ff */
[----:B------:R-:W-:Y:S02]  /*6890*/  IMAD R4, R4, R175, R3 ;  /* 0x000000af04047224 */ /* 0x000fe400078e0203 */
[----:B------:R-:W-:Y:S01]  /*68a0*/  IMAD.MOV.U32 R174, RZ, RZ, R169 ;  /* 0x000000ffffae7224 */ /* 0x000fe200078e00a9 */
[C---:B------:R-:W-:Y:S01]  /*68b0*/  LEA R252, P0, R2.reuse, R252, 0x8 ;  /* 0x000000fc02fc7211 */ /* 0x040fe200078040ff */
[----:B------:R-:W-:Y:S01]  /*68c0*/  IMAD.MOV.U32 R3, RZ, RZ, R172 ;  /* 0x000000ffff037224 */ /* 0x000fe200078e00ac */
[----:B------:R-:W-:Y:S02]  /*68d0*/  LOP3.LUT R5, R5, 0x38, R213, 0x78, !PT ;  /* 0x0000003805057812 */ /* 0x000fe400078e78d5 */
[----:B------:R-:W-:-:S02]  /*68e0*/  LEA.HI.X R2, R2, R7, R4, 0x8, P0 ;  /* 0x0000000702027211 */ /* 0x000fc400000f4404 */
[----:B------:R-:W-:Y:S02]  /*68f0*/  IADD3 R252, P0, PT, R252, UR12, RZ ;  /* 0x0000000cfcfc7c10 */ /* 0x000fe4000ff1e0ff */
[----:B------:R-:W-:Y:S02]  /*6900*/  LOP3.LUT R4, R8, R6, RZ, 0xfc, !PT ;  /* 0x0000000608047212 */ /* 0x000fe400078efcff */
[----:B------:R-:W-:Y:S02]  /*6910*/  IADD3.X R251, PT, PT, R2, UR13, RZ, P0, !PT ;  /* 0x0000000d02fb7c10 */ /* 0x000fe400087fe4ff */
[----:B------:R-:W-:Y:S02]  /*6920*/  MOV R2, 0x20 ;  /* 0x0000002000027802 */ /* 0x000fe40000000f00 */
[----:B------:R-:W-:Y:S02]  /*6930*/  LEA R240, R4, UR5, 0x1 ;  /* 0x0000000504f07c11 */ /* 0x000fe4000f8e08ff */
[----:B------:R-:W-:-:S02]  /*6940*/  SEL R2, R2, 0xffffffe0, !P6 ;  /* 0xffffffe002027807 */ /* 0x000fc40007000000 */
[----:B------:R-:W-:Y:S01]  /*6950*/  LOP3.LUT R5, R5, 0x1e00, R229, 0xf8, !PT ;  /* 0x00001e0005057812 */ /* 0x000fe200078ef8e5 */
[--C-:B------:R-:W-:Y:S01]  /*6960*/  IMAD.IADD R241, R0, 0x1, R240.reuse ;  /* 0x0000000100f17824 */ /* 0x100fe200078e02f0 */
[C---:B------:R-:W-:Y:S01]  /*6970*/  IADD3 R238, PT, PT, R2.reuse, R236, RZ ;  /* 0x000000ec02ee7210 */ /* 0x040fe20007ffe0ff */
[C---:B------:R-:W-:Y:S01]  /*6980*/  IMAD.IADD R239, R2.reuse, 0x1, R237 ;  /* 0x0000000102ef7824 */ /* 0x040fe200078e02ed */
[----:B------:R-:W-:Y:S01]  /*6990*/  LEA R245, R5, UR5, 0x1 ;  /* 0x0000000505f57c11 */ /* 0x000fe2000f8e08ff */
[C---:B------:R-:W-:Y:S02]  /*69a0*/  IMAD.IADD R243, R2.reuse, 0x1, R240 ;  /* 0x0000000102f37824 */ /* 0x040fe400078e02f0 */
[----:B------:R-:W-:Y:S01]  /*69b0*/  IMAD.IADD R242, R2, 0x1, R241 ;  /* 0x0000000102f27824 */ /* 0x000fe200078e02f1 */
[----:B-1----:R-:W-:Y:S06]  /*69c0*/  BRA `(.L_x_122) ;  /* 0x0000000000e07947 */ /* 0x002fec0003800000 */
.L_x_124:
[----:B------:R-:W1:Y:S01]  /*69d0*/  S2R R169, SR_TID.X ;  /* 0x0000000000a97919 */ /* 0x000e620000002100 */
[----:B------:R-:W2:Y:S02]  /*69e0*/  LDC.64 R170, c[0x0][0x3b8] ;  /* 0x0000ee00ffaa7b82 */ /* 0x000ea40000000a00 */
[--C-:B--2---:R-:W-:Y:S01]  /*69f0*/  SHF.L.U64.HI R206, R170, 0x4, R171.reuse ;  /* 0x00000004aace7819 */ /* 0x104fe200000102ab */
[----:B------:R-:W-:Y:S01]  /*6a00*/  IMAD.WIDE.U32 R208, R250, R170, RZ ;  /* 0x000000aafad07225 */ /* 0x000fe200078e00ff */
[C---:B------:R-:W-:Y:S03]  /*6a10*/  SHF.L.U64.HI R207, R170.reuse, 0x5, R171 ;  /* 0x00000005aacf7819 */ /* 0x040fe600000102ab */
[----:B------:R-:W-:Y:S01]  /*6a20*/  IMAD.SHL.U32 R204, R170, 0x10, RZ ;  /* 0x00000010aacc7824 */ /* 0x000fe200078e00ff */
[----:B------:R-:W-:Y:S01]  /*6a30*/  LEA R216, P1, R208, R249, 0x8 ;  /* 0x000000f9d0d87211 */ /* 0x000fe200078240ff */
[----:B-1----:R-:W-:Y:S02]  /*6a40*/  IMAD.SHL.U32 R245, R169, 0x8, RZ ;  /* 0x00000008a9f57824 */ /* 0x002fe400078e00ff */
[----:B------:R-:W-:Y:S01]  /*6a50*/  IMAD R172, R250, R171, R209 ;  /* 0x000000abfaac7224 */ /* 0x000fe200078e02d1 */
[----:B------:R-:W-:Y:S01]  /*6a60*/  LEA R2, P0, R208, R204, 0x7 ;  /* 0x000000ccd0027211 */ /* 0x000fe200078038ff */
[----:B------:R-:W-:Y:S01]  /*6a70*/  IMAD.SHL.U32 R209, R170, 0x20, RZ ;  /* 0x00000020aad17824 */ /* 0x000fe200078e00ff */
[----:B------:R-:W-:Y:S02]  /*6a80*/  LOP3.LUT R175, R245, 0x1f8, RZ, 0xc0, !PT ;  /* 0x000001f8f5af7812 */ /* 0x000fe400078ec0ff */
[C-C-:B------:R-:W-:Y:S02]  /*6a90*/  LEA.HI.X R217, R208.reuse, R248, R172.reuse, 0x8, P1 ;  /* 0x000000f8d0d97211 */ /* 0x140fe400008f44ac */
[----:B------:R-:W-:Y:S02]  /*6aa0*/  LOP3.LUT R175, R175, 0x38, R169, 0x78, !PT ;  /* 0x00000038afaf7812 */ /* 0x000fe400078e78a9 */
[----:B------:R-:W-:Y:S02]  /*6ab0*/  LEA.HI.X R169, R208, R206, R172, 0x7, P0 ;  /* 0x000000ced0a97211 */ /* 0x000fe400000f3cac */
[----:B------:R-:W-:Y:S02]  /*6ac0*/  IADD3 R205, P1, PT, R2, R204, RZ ;  /* 0x000000cc02cd7210 */ /* 0x000fe40007f3e0ff */
[----:B------:R-:W-:Y:S02]  /*6ad0*/  LOP3.LUT R245, R175, 0x1e00, R245, 0xf8, !PT ;  /* 0x00001e00aff57812 */ /* 0x000fe400078ef8f5 */
[----:B------:R-:W-:Y:S01]  /*6ae0*/  LEA R172, P0, R170, R2, 0x6 ;  /* 0x00000002aaac7211 */ /* 0x000fe200078030ff */
[----:B------:R-:W-:Y:S01]  /*6af0*/  IMAD.X R208, R169, 0x1, R206, P1 ;  /* 0x00000001a9d07824 */ /* 0x000fe200008e06ce */
[C---:B------:R-:W-:Y:S02]  /*6b00*/  LEA R214, P3, R2.reuse, R249, 0x1 ;  /* 0x000000f902d67211 */ /* 0x040fe400078608ff */
[C---:B------:R-:W-:Y:S02]  /*6b10*/  IADD3 R175, P1, PT, R2.reuse, R209, RZ ;  /* 0x000000d102af7210 */ /* 0x040fe40007f3e0ff */
[----:B------:R-:W-:Y:S02]  /*6b20*/  LEA R245, R245, UR7, 0x1 ;  /* 0x00000007f5f57c11 */ /* 0x000fe4000f8e08ff */
[----:B------:R-:W-:Y:S02]  /*6b30*/  LEA R212, P2, R205, R249, 0x1 ;  /* 0x000000f9cdd47211 */ /* 0x000fe400078408ff */
[-C--:B------:R-:W-:Y:S01]  /*6b40*/  LEA.HI.X R215, R2, R248.reuse, R169, 0x1, P3 ;  /* 0x000000f802d77211 */ /* 0x080fe200018f0ca9 */
[----:B------:R-:W-:Y:S01]  /*6b50*/  @!PT LDS RZ, [RZ] ;  /* 0x00000000fffff984 */ /* 0x000fe20000000800 */
[----:B------:R-:W-:Y:S01]  /*6b60*/  @!PT LDS RZ, [RZ] ;  /* 0x00000000fffff984 */ /* 0x000fe20000000800 */
[----:B------:R-:W-:Y:S01]  /*6b70*/  @!PT LDS RZ, [RZ] ;  /* 0x00000000fffff984 */ /* 0x000fe20000000800 */
[----:B------:R1:W-:Y:S01]  /*6b80*/  LDGSTS.E.BYPASS.LTC128B.128 [R245+0x4000], desc[UR20][R216.64] ;  /* 0x04000000d8f57fae */ /* 0x0003e2000b981a14 */
[----:B------:R-:W-:Y:S01]  /*6b90*/  LEA.HI.X R170, R170, R169, R171, 0x6, P0 ;  /* 0x000000a9aaaa7211 */ /* 0x000fe200000f34ab */
[----:B------:R-:W-:Y:S01]  /*6ba0*/  IMAD.X R169, R169, 0x1, R207, P1 ;  /* 0x00000001a9a97824 */ /* 0x000fe200008e06cf */
[----:B------:R-:W-:Y:S01]  /*6bb0*/  LEA.HI.X R213, R205, R248, R208, 0x1, P2 ;  /* 0x000000f8cdd57211 */ /* 0x000fe200010f0cd0 */
[----:B------:R1:W-:Y:S01]  /*6bc0*/  LDGSTS.E.BYPASS.LTC128B.128 [R245+0x4800], desc[UR20][R214.64] ;  /* 0x04800000d6f57fae */ /* 0x0003e2000b981a14 */
[CC--:B------:R-:W-:Y:S02]  /*6bd0*/  LEA R210, P4, R175.reuse, R249.reuse, 0x1 ;  /* 0x000000f9afd27211 */ /* 0x0c0fe400078808ff */
[-C--:B------:R-:W-:Y:S01]  /*6be0*/  IADD3 R205, P3, PT, R175, R204.reuse, RZ ;  /* 0x000000ccafcd7210 */ /* 0x080fe20007f7e0ff */
[----:B------:R1:W-:Y:S01]  /*6bf0*/  LDGSTS.E.BYPASS.LTC128B.128 [R245+0x5000], desc[UR20][R212.64] ;  /* 0x05000000d4f57fae */ /* 0x0003e2000b981a14 */
[C---:B------:R-:W-:Y:S02]  /*6c00*/  IADD3 R2, P1, PT, R172.reuse, R204, RZ ;  /* 0x000000ccac027210 */ /* 0x040fe40007f3e0ff */
[----:B------:R-:W-:Y:S01]  /*6c10*/  LEA R208, P2, R172, R249, 0x1 ;  /* 0x000000f9acd07211 */ /* 0x000fe200078408ff */
[--C-:B------:R-:W-:Y:S01]  /*6c20*/  IMAD.X R221, R169, 0x1, R206.reuse, P3 ;  /* 0x00000001a9dd7824 */ /* 0x100fe200018e06ce */
[-C--:B------:R-:W-:Y:S01]  /*6c30*/  LEA.HI.X R211, R175, R248.reuse, R169, 0x1, P4 ;  /* 0x000000f8afd37211 */ /* 0x080fe200020f0ca9 */
[----:B------:R-:W-:Y:S01]  /*6c40*/  IMAD.X R175, R170, 0x1, R206, P1 ;  /* 0x00000001aaaf7824 */ /* 0x000fe200008e06ce */
[C---:B------:R-:W-:Y:S02]  /*6c50*/  IADD3 R171, P0, PT, R172.reuse, R209, RZ ;  /* 0x000000d1acab7210 */ /* 0x040fe40007f1e0ff */
[-C--:B------:R-:W-:Y:S01]  /*6c60*/  LEA.HI.X R209, R172, R248.reuse, R170, 0x1, P2 ;  /* 0x000000f8acd17211 */ /* 0x080fe200010f0caa */
[----:B------:R1:W-:Y:S01]  /*6c70*/  LDGSTS.E.BYPASS.LTC128B.128 [R245+0x5800], desc[UR20][R210.64] ;  /* 0x05800000d2f57fae */ /* 0x0003e2000b981a14 */
[CC--:B------:R-:W-:Y:S01]  /*6c80*/  LEA R206, P2, R205.reuse, R249.reuse, 0x1 ;  /* 0x000000f9cdce7211 */ /* 0x0c0fe200078408ff */
[----:B------:R-:W-:Y:S01]  /*6c90*/  IMAD.X R169, R170, 0x1, R207, P0 ;  /* 0x00000001aaa97824 */ /* 0x000fe200000e06cf */
[CC--:B------:R-:W-:Y:S02]  /*6ca0*/  LEA R204, P1, R2.reuse, R249.reuse, 0x1 ;  /* 0x000000f902cc7211 */ /* 0x0c0fe400078208ff */
        /* <DEDUP_REMOVED lines=10> */
.L_x_122:
[----:B------:R-:W-:Y:S04]  /*6d50*/  DEPBAR.LE SB0, 0x0 ;  /* 0x000080000000791a */ /* 0x000fe80000000000 */
[----:B------:R-:W-:Y:S01]  /*6d60*/  BAR.SYNC.DEFER_BLOCKING 0x0 ;  /* 0x0000000000007b1d */ /* 0x000fe20000010000 */
[----:B------:R-:W-:Y:S01]  /*6d70*/  IMAD.MOV.U32 R14, RZ, RZ, R252 ;  /* 0x000000ffff0e7224 */ /* 0x000fe200078e00fc */
[-C--:B------:R-:W-:Y:S01]  /*6d80*/  IADD3 R4, P0, PT, R252, R246.reuse, RZ ;  /* 0x000000f6fc047210 */ /* 0x080fe20007f1e0ff */
[----:B------:R-:W-:Y:S04]  /*6d90*/  IMAD.MOV.U32 R15, RZ, RZ, R251 ;  /* 0x000000ffff0f7224 */ /* 0x000fe800078e00fb */
[--C-:B------:R-:W-:Y:S01]  /*6da0*/  IMAD.X R5, R251, 0x1, R247.reuse, P0 ;  /* 0x00000001fb057824 */ /* 0x100fe200000e06f7 */
[-C--:B------:R-:W-:Y:S05]  /*6db0*/  IADD3 R12, P0, PT, R4, R246.reuse, RZ ;  /* 0x000000f6040c7210 */ /* 0x080fea0007f1e0ff */
[--C-:B------:R-:W-:Y:S01]  /*6dc0*/  IMAD.X R13, R5, 0x1, R247.reuse, P0 ;  /* 0x00000001050d7824 */ /* 0x100fe200000e06f7 */
[-C--:B------:R-:W-:Y:S05]  /*6dd0*/  IADD3 R10, P0, PT, R12, R246.reuse, RZ ;  /* 0x000000f60c0a7210 */ /* 0x080fea0007f1e0ff */
[--C-:B------:R-:W-:Y:S01]  /*6de0*/  IMAD.X R11, R13, 0x1, R247.reuse, P0 ;  /* 0x000000010d0b7824 */ /* 0x100fe200000e06f7 */
[-C--:B------:R-:W-:Y:S01]  /*6df0*/  IADD3 R8, P0, PT, R10, R246.reuse, RZ ;  /* 0x000000f60a087210 */ /* 0x080fe20007f1e0ff */
[----:B------:R-:W-:Y:S01]  /*6e00*/  @!PT LDS RZ, [RZ] ;  /* 0x00000000fffff984 */ /* 0x000fe20000000800 */
[----:B------:R-:W-:Y:S01]  /*6e10*/  @!PT LDS RZ, [RZ] ;  /* 0x00000000fffff984 */ /* 0x000fe20000000800 */
[----:B------:R-:W-:Y:S01]  /*6e20*/  @!PT LDS RZ, [RZ] ;  /* 0x00000000fffff984 */ /* 0x000fe20000000800 */
[----:B------:R-:W-:Y:S04]  /*6e30*/  LDGSTS.E.BYPASS.LTC128B.128 [R245+0x8000], desc[UR20][R14.64] ;  /* 0x080000000ef57fae */ /* 0x000fe8000b981a14 */
[--C-:B------:R-:W-:Y:S01]  /*6e40*/  IMAD.X R9, R11, 0x1, R247.reuse, P0 ;  /* 0x000000010b097824 */ /* 0x100fe200000e06f7 */
[-C--:B------:R-:W-:Y:S05]  /*6e50*/  IADD3 R6, P0, PT, R8, R246.reuse, RZ ;  /* 0x000000f608067210 */ /* 0x080fea0007f1e0ff */
[--C-:B------:R-:W-:Y:S01]  /*6e60*/  IMAD.X R7, R9, 0x1, R247.reuse, P0 ;  /* 0x0000000109077824 */ /* 0x100fe200000e06f7 */
[----:B------:R1:W-:Y:S08]  /*6e70*/  LDGSTS.E.BYPASS.LTC128B.128 [R245+0x8800], desc[UR20][R4.64] ;  /* 0x0880000004f57fae */ /* 0x0003f0000b981a14 */
[----:B------:R2:W-:Y:S08]  /*6e80*/  LDGSTS.E.BYPASS.LTC128B.128 [R245+0x9000], desc[UR20][R12.64] ;  /* 0x090000000cf57fae */ /* 0x0005f0000b981a14 */
[----:B------:R-:W-:Y:S08]  /*6e90*/  LDGSTS.E.BYPASS.LTC128B.128 [R245+0x9800], desc[UR20][R10.64] ;  /* 0x098000000af57fae */ /* 0x000ff0000b981a14 */
[----:B------:R-:W-:Y:S01]  /*6ea0*/  LDGSTS.E.BYPASS.LTC128B.128 [R245+0xa000], desc[UR20][R8.64] ;  /* 0x0a00000008f57fae */ /* 0x000fe2000b981a14 */
[-C--:B-1----:R-:W-:Y:S07]  /*6eb0*/  IADD3 R4, P0, PT, R6, R246.reuse, RZ ;  /* 0x000000f606047210 */ /* 0x082fee0007f1e0ff */
[----:B------:R-:W-:Y:S01]  /*6ec0*/  LDGSTS.E.BYPASS.LTC128B.128 [R245+0xa800], desc[UR20][R6.64] ;  /* 0x0a80000006f57fae */ /* 0x000fe2000b981a14 */
[--C-:B------:R-:W-:Y:S01]  /*6ed0*/  IMAD.X R5, R7, 0x1, R247.reuse, P0 ;  /* 0x0000000107057824 */ /* 0x100fe200000e06f7 */
[----:B--2---:R-:W-:Y:S06]  /*6ee0*/  IADD3 R12, P0, PT, R4, R246, RZ ;  /* 0x000000f6040c7210 */ /* 0x004fec0007f1e0ff */
[----:B------:R1:W-:Y:S01]  /*6ef0*/  LDGSTS.E.BYPASS.LTC128B.128 [R245+0xb000], desc[UR20][R4.64] ;  /* 0x0b00000004f57fae */ /* 0x0003e2000b981a14 */
[----:B------:R-:W-:Y:S01]  /*6f00*/  IMAD.X R13, R5, 0x1, R247, P0 ;  /* 0x00000001050d7824 */ /* 0x000fe200000e06f7 */
[----:B------:R-:W-:Y:S06]  /*6f10*/  ISETP.NE.AND P0, PT, R250, -0x1, PT ;  /* 0xfffffffffa00780c */ /* 0x000fec0003f05270 */
[----:B------:R2:W-:Y:S08]  /*6f20*/  LDGSTS.E.BYPASS.LTC128B.128 [R245+0xb800], desc[UR20][R12.64] ;  /* 0x0b8000000cf57fae */ /* 0x0005f0000b981a14 */
[----:B------:R-:W-:Y:S08]  /*6f30*/  LDSM.16.M88.4 R128, [R240] ;  /* 0x00000000f080783b */ /* 0x000ff00000000200 */
[----:B------:R-:W1:Y:S08]  /*6f40*/  LDSM.16.M88.4 R16, [R236+0x4000] ;  /* 0x00400000ec10783b */ /* 0x000e700000000200 */
[----:B------:R-:W3:Y:S08]  /*6f50*/  LDSM.16.M88.4 R124, [R240+0x2000] ;  /* 0x00200000f07c783b */ /* 0x000ef00000000200 */
[----:B------:R-:W4:Y:S08]  /*6f60*/  LDSM.16.M88.4 R32, [R236+0x4800] ;  /* 0x00480000ec20783b */ /* 0x000f300000000200 */
[----:B------:R-:W0:Y:S08]  /*6f70*/  LDGDEPBAR ;  /* 0x00000000000079af */ /* 0x000e300000000000 */
[----:B------:R-:W5:Y:S08]  /*6f80*/  LDSM.16.M88.4 R48, [R236+0x5000] ;  /* 0x00500000ec30783b */ /* 0x000f700000000200 */
[----:B------:R-:W5:Y:S01]  /*6f90*/  LDSM.16.M88.4 R64, [R236+0x5800] ;  /* 0x00580000ec40783b */ /* 0x000f620000000200 */
[-C--:B-1----:R-:W-:Y:S07]  /*6fa0*/  HMMA.16816.F32.BF16 R4, R128, R16.reuse, RZ ;  /* 0x000000108004723c */ /* 0x082fee00000418ff */
[----:B------:R-:W1:Y:S01]  /*6fb0*/  LDSM.16.M88.4 R80, [R236+0x6000] ;  /* 0x00600000ec50783b */ /* 0x000e620000000200 */
[C---:B---3--:R-:W-:Y:S07]  /*6fc0*/  HMMA.16816.F32.BF16 R8, R124.reuse, R16, RZ ;  /* 0x000000107c08723c */ /* 0x048fee00000418ff */
[----:B------:R-:W3:Y:S01]  /*6fd0*/  LDSM.16.M88.4 R96, [R236+0x6800] ;  /* 0x00680000ec60783b */ /* 0x000ee20000000200 */
[-C--:B--2---:R-:W-:Y:S07]  /*6fe0*/  HMMA.16816.F32.BF16 R12, R124, R18.reuse, RZ ;  /* 0x000000127c0c723c */ /* 0x084fee00000418ff */
[----:B------:R-:W2:Y:S01]  /*6ff0*/  LDSM.16.M88.4 R112, [R236+0x7000] ;  /* 0x00700000ec70783b */ /* 0x000ea20000000200 */
[C---:B------:R-:W-:Y:S07]  /*7000*/  HMMA.16816.F32.BF16 R16, R128.reuse, R18, RZ ;  /* 0x000000128010723c */ /* 0x040fee00000418ff */
[----:B------:R-:W2:Y:S01]  /*7010*/  LDSM.16.M88.4 R204, [R236+0x7800] ;  /* 0x00780000eccc783b */ /* 0x000ea20000000200 */
        /* <DEDUP_REMOVED lines=14> */
[C---:B------:R-:W-:Y:S08]  /*7100*/  HMMA.16816.F32.BF16 R48, R128.reuse, R50, RZ ;  /* 0x000000328030723c */ /* 0x040ff000000418ff */
        /* <DEDUP_REMOVED lines=55> */
[----:B------:R-:W-:Y:S07]  /*7480*/  LDSM.16.M88.4 R212, [R237+0x6000] ;  /* 0x00600000edd4783b */ /* 0x000fee0000000200 */
[-C--:B-1----:R-:W-:Y:S08]  /*7490*/  HMMA.16816.F32.BF16 R116, R208, R204.reuse, R116 ;  /* 0x000000ccd074723c */ /* 0x082ff00000041874 */
[C---:B------:R-:W-:Y:S08]  /*74a0*/  HMMA.16816.F32.BF16 R120, R216.reuse, R204, R120 ;  /* 0x000000ccd878723c */ /* 0x040ff00000041878 */
[-C--:B------:R-:W-:Y:S01]  /*74b0*/  HMMA.16816.F32.BF16 R124, R216, R206.reuse, R124 ;  /* 0x000000ced87c723c */ /* 0x080fe2000004187c */
[----:B------:R-:W-:Y:S07]  /*74c0*/  LDSM.16.M88.4 R216, [R237+0x6800] ;  /* 0x00680000edd8783b */ /* 0x000fee0000000200 */
[----:B------:R-:W-:Y:S01]  /*74d0*/  HMMA.16816.F32.BF16 R128, R208, R206, R128 ;  /* 0x000000ced080723c */ /* 0x000fe20000041880 */
[----:B------:R-:W1:Y:S07]  /*74e0*/  LDSM.16.M88.4 R204, [R237+0x5000] ;  /* 0x00500000edcc783b */ /* 0x000e6e0000000200 */
[-C--:B---3--:R-:W-:Y:S01]  /*74f0*/  HMMA.16816.F32.BF16 R4, R220, R224.reuse, R4 ;  /* 0x000000e0dc04723c */ /* 0x088fe20000041804 */
[----:B------:R-:W2:Y:S07]  /*7500*/  LDSM.16.M88.4 R208, [R237+0x5800] ;  /* 0x00580000edd0783b */ /* 0x000eae0000000200 */
[C---:B----4-:R-:W-:Y:S08]  /*7510*/  HMMA.16816.F32.BF16 R8, R228.reuse, R224, R8 ;  /* 0x000000e0e408723c */ /* 0x050ff00000041808 */
[-C--:B------:R-:W-:Y:S08]  /*7520*/  HMMA.16816.F32.BF16 R12, R228, R226.reuse, R12 ;  /* 0x000000e2e40c723c */ /* 0x080ff0000004180c */
[C---:B------:R-:W-:Y:S01]  /*7530*/  HMMA.16816.F32.BF16 R16, R220.reuse, R226, R16 ;  /* 0x000000e2dc10723c */ /* 0x040fe20000041810 */
[----:B------:R-:W3:Y:S07]  /*7540*/  LDSM.16.M88.4 R224, [R237+0x7000] ;  /* 0x00700000ede0783b */ /* 0x000eee0000000200 */
[-C--:B-----5:R-:W-:Y:S08]  /*7550*/  HMMA.16816.F32.BF16 R20, R220, R232.reuse, R20 ;  /* 0x000000e8dc14723c */ /* 0x0a0ff00000041814 */
[C---:B------:R-:W-:Y:S08]  /*7560*/  HMMA.16816.F32.BF16 R24, R228.reuse, R232, R24 ;  /* 0x000000e8e418723c */ /* 0x040ff00000041818 */
[-C--:B------:R-:W-:Y:S08]  /*7570*/  HMMA.16816.F32.BF16 R28, R228, R234.reuse, R28 ;  /* 0x000000eae41c723c */ /* 0x080ff0000004181c */
[C---:B------:R-:W-:Y:S01]  /*7580*/  HMMA.16816.F32.BF16 R32, R220.reuse, R234, R32 ;  /* 0x000000eadc20723c */ /* 0x040fe20000041820 */
[----:B------:R-:W4:Y:S07]  /*7590*/  LDSM.16.M88.4 R232, [R237+0x7800] ;  /* 0x00780000ede8783b */ /* 0x000f2e0000000200 */
[-C--:B-1----:R-:W-:Y:S08]  /*75a0*/  HMMA.16816.F32.BF16 R36, R220, R204.reuse, R36 ;  /* 0x000000ccdc24723c */ /* 0x082ff00000041824 */
[C---:B------:R-:W-:Y:S08]  /*75b0*/  HMMA.16816.F32.BF16 R40, R228.reuse, R204, R40 ;  /* 0x000000cce428723c */ /* 0x040ff00000041828 */
[-C--:B------:R-:W-:Y:S08]  /*75c0*/  HMMA.16816.F32.BF16 R44, R228, R206.reuse, R44 ;  /* 0x000000cee42c723c */ /* 0x080ff0000004182c */
[C---:B------:R-:W-:Y:S01]  /*75d0*/  HMMA.16816.F32.BF16 R48, R220.reuse, R206, R48 ;  /* 0x000000cedc30723c */ /* 0x040fe20000041830 */
[----:B------:R-:W-:Y:S07]  /*75e0*/  LDSM.16.M88.4 R204, [R242] ;  /* 0x00000000f2cc783b */ /* 0x000fee0000000200 */
[-C--:B--2---:R-:W-:Y:S08]  /*75f0*/  HMMA.16816.F32.BF16 R52, R220, R208.reuse, R52 ;  /* 0x000000d0dc34723c */ /* 0x084ff00000041834 */
        /* <DEDUP_REMOVED lines=13> */
[----:B------:R-:W5:Y:S07]  /*76d0*/  LDSM.16.M88.4 R216, [R239+0x4800] ;  /* 0x00480000efd8783b */ /* 0x000f6e0000000200 */
[-C--:B---3--:R-:W-:Y:S08]  /*76e0*/  HMMA.16816.F32.BF16 R100, R220, R224.reuse, R100 ;  /* 0x000000e0dc64723c */ /* 0x088ff00000041864 */
[C---:B------:R-:W-:Y:S08]  /*76f0*/  HMMA.16816.F32.BF16 R104, R228.reuse, R224, R104 ;  /* 0x000000e0e468723c */ /* 0x040ff00000041868 */
[-C--:B------:R-:W-:Y:S08]  /*7700*/  HMMA.16816.F32.BF16 R108, R228, R226.reuse, R108 ;  /* 0x000000e2e46c723c */ /* 0x080ff0000004186c */
[C---:B------:R-:W-:Y:S01]  /*7710*/  HMMA.16816.F32.BF16 R112, R220.reuse, R226, R112 ;  /* 0x000000e2dc70723c */ /* 0x040fe20000041870 */
[----:B------:R-:W3:Y:S07]  /*7720*/  LDSM.16.M88.4 R224, [R239+0x5000] ;  /* 0x00500000efe0783b */ /* 0x000eee0000000200 */
[-C--:B----4-:R-:W-:Y:S08]  /*7730*/  HMMA.16816.F32.BF16 R116, R220, R232.reuse, R116 ;  /* 0x000000e8dc74723c */ /* 0x090ff00000041874 */
[C---:B------:R-:W-:Y:S08]  /*7740*/  HMMA.16816.F32.BF16 R120, R228.reuse, R232, R120 ;  /* 0x000000e8e478723c */ /* 0x040ff00000041878 */
[-C--:B------:R-:W-:Y:S01]  /*7750*/  HMMA.16816.F32.BF16 R124, R228, R234.reuse, R124 ;  /* 0x000000eae47c723c */ /* 0x080fe2000004187c */
[----:B------:R-:W-:Y:S07]  /*7760*/  LDSM.16.M88.4 R228, [R239+0x7000] ;  /* 0x00700000efe4783b */ /* 0x000fee0000000200 */
[----:B------:R-:W-:Y:S01]  /*7770*/  HMMA.16816.F32.BF16 R128, R220, R234, R128 ;  /* 0x000000eadc80723c */ /* 0x000fe20000041880 */
[----:B------:R-:W-:Y:S07]  /*7780*/  LDSM.16.M88.4 R220, [R239+0x6000] ;  /* 0x00600000efdc783b */ /* 0x000fee0000000200 */
[-C--:B-1----:R-:W-:Y:S01]  /*7790*/  HMMA.16816.F32.BF16 R4, R204, R208.reuse, R4 ;  /* 0x000000d0cc04723c */ /* 0x082fe20000041804 */
[----:B------:R-:W-:Y:S07]  /*77a0*/  LDSM.16.M88.4 R232, [R239+0x7800] ;  /* 0x00780000efe8783b */ /* 0x000fee0000000200 */
[C---:B--2---:R-:W-:Y:S08]  /*77b0*/  HMMA.16816.F32.BF16 R8, R212.reuse, R208, R8 ;  /* 0x000000d0d408723c */ /* 0x044ff00000041808 */
[-C--:B------:R-:W-:Y:S03]  /*77c0*/  HMMA.16816.F32.BF16 R12, R212, R210.reuse, R12 ;  /* 0x000000d2d40c723c */ /* 0x080fe6000004180c */
[----:B------:R-:W-:Y:S02]  /*77d0*/  FMNMX3.FTZ R170, R3, R4, R5, !PT ;  /* 0x0000000403aa7276 */ /* 0x000fe40007810005 */
[----:B------:R-:W-:Y:S03]  /*77e0*/  FMNMX3.FTZ R169, R168, R6, R7, !PT ;  /* 0x00000006a8a97276 */ /* 0x000fe60007810007 */
[C---:B------:R-:W-:Y:S01]  /*77f0*/  HMMA.16816.F32.BF16 R16, R204.reuse, R210, R16 ;  /* 0x000000d2cc10723c */ /* 0x040fe20000041810 */
[----:B------:R-:W1:Y:S03]  /*7800*/  LDSM.16.M88.4 R208, [R239+0x5800] ;  /* 0x00580000efd0783b */ /* 0x000e660000000200 */
[----:B------:R-:W-:Y:S02]  /*7810*/  FMNMX3.FTZ R2, R173, R8, R9, !PT ;  /* 0x00000008ad027276 */ /* 0x000fe40007810009 */
[----:B------:R-:W-:Y:S02]  /*7820*/  FMNMX3.FTZ R0, R174, R10, R11, !PT ;  /* 0x0000000aae007276 */ /* 0x000fe4000781000b */
[-C--:B-----5:R-:W-:Y:S03]  /*7830*/  HMMA.16816.F32.BF16 R20, R204, R216.reuse, R20 ;  /* 0x000000d8cc14723c */ /* 0x0a0fe60000041814 */
[----:B------:R-:W-:Y:S02]  /*7840*/  FMNMX3.FTZ R2, R2, R12, R13, !PT ;  /* 0x0000000c02027276 */ /* 0x000fe4000781000d */
[----:B------:R-:W-:Y:S03]  /*7850*/  FMNMX3.FTZ R0, R0, R14, R15, !PT ;  /* 0x0000000e00007276 */ /* 0x000fe6000781000f */
[C---:B------:R-:W-:Y:S04]  /*7860*/  HMMA.16816.F32.BF16 R24, R212.reuse, R216, R24 ;  /* 0x000000d8d418723c */ /* 0x040fe80000041818 */
[----:B------:R-:W-:Y:S02]  /*7870*/  FMNMX3.FTZ R170, R170, R16, R17, !PT ;  /* 0x00000010aaaa7276 */ /* 0x000fe40007810011 */
[----:B------:R-:W-:Y:S02]  /*7880*/  FMNMX3.FTZ R169, R169, R18, R19, !PT ;  /* 0x00000012a9a97276 */ /* 0x000fe40007810013 */
[-C--:B------:R-:W-:Y:S08]  /*7890*/  HMMA.16816.F32.BF16 R28, R212, R218.reuse, R28 ;  /* 0x000000dad41c723c */ /* 0x080ff0000004181c */
[C---:B------:R-:W-:Y:S01]  /*78a0*/  HMMA.16816.F32.BF16 R32, R204.reuse, R218, R32 ;  /* 0x000000dacc20723c */ /* 0x040fe20000041820 */
[----:B------:R-:W2:Y:S01]  /*78b0*/  LDSM.16.M88.4 R216, [R239+0x6800] ;  /* 0x00680000efd8783b */ /* 0x000ea20000000200 */
[----:B------:R-:W-:Y:S04]  /*78c0*/  DEPBAR.LE SB0, 0x0 ;  /* 0x000080000000791a */ /* 0x000fe80000000000 */
[----:B------:R-:W-:Y:S02]  /*78d0*/  FMNMX3.FTZ R0, R0, R26, R27, !PT ;  /* 0x0000001a00007276 */ /* 0x000fe4000781001b */
[-C--:B---3--:R-:W-:Y:S01]  /*78e0*/  HMMA.16816.F32.BF16 R36, R204, R224.reuse, R36 ;  /* 0x000000e0cc24723c */ /* 0x088fe20000041824 */
[----:B------:R-:W-:Y:S04]  /*78f0*/  BAR.SYNC.DEFER_BLOCKING 0x0 ;  /* 0x0000000000007b1d */ /* 0x000fe80000010000 */
[----:B------:R-:W-:Y:S03]  /*7900*/  FMNMX3.FTZ R0, R0, R30, R31, !PT ;  /* 0x0000001e00007276 */ /* 0x000fe6000781001f */
[C---:B------:R-:W-:Y:S08]  /*7910*/  HMMA.16816.F32.BF16 R40, R212.reuse, R224, R40 ;  /* 0x000000e0d428723c */ /* 0x040ff00000041828 */
[-C--:B------:R-:W-:Y:S08]  /*7920*/  HMMA.16816.F32.BF16 R44, R212, R226.reuse, R44 ;  /* 0x000000e2d42c723c */ /* 0x080ff0000004182c */
[C---:B------:R-:W-:Y:S04]  /*7930*/  HMMA.16816.F32.BF16 R48, R204.reuse, R226, R48 ;  /* 0x000000e2cc30723c */ /* 0x040fe80000041830 */
[----:B------:R-:W-:Y:S04]  /*7940*/  FMNMX3.FTZ R0, R0, R42, R43, !PT ;  /* 0x0000002a00007276 */ /* 0x000fe8000781002b */
[-C--:B-1----:R-:W-:Y:S03]  /*7950*/  HMMA.16816.F32.BF16 R52, R204, R208.reuse, R52 ;  /* 0x000000d0cc34723c */ /* 0x082fe60000041834 */
[----:B------:R-:W-:Y:S05]  /*7960*/  FMNMX3.FTZ R0, R0, R46, R47, !PT ;  /* 0x0000002e00007276 */ /* 0x000fea000781002f */
[C---:B------:R-:W-:Y:S08]  /*7970*/  HMMA.16816.F32.BF16 R56, R212.reuse, R208, R56 ;  /* 0x000000d0d438723c */ /* 0x040ff00000041838 */
[-C--:B------:R-:W-:Y:S08]  /*7980*/  HMMA.16816.F32.BF16 R60, R212, R210.reuse, R60 ;  /* 0x000000d2d43c723c */ /* 0x080ff0000004183c */
[C---:B------:R-:W-:Y:S04]  /*7990*/  HMMA.16816.F32.BF16 R64, R204.reuse, R210, R64 ;  /* 0x000000d2cc40723c */ /* 0x040fe80000041840 */
[----:B------:R-:W-:Y:S04]  /*79a0*/  FMNMX3.FTZ R0, R0, R58, R59, !PT ;  /* 0x0000003a00007276 */ /* 0x000fe8000781003b */
[-C--:B------:R-:W-:Y:S03]  /*79b0*/  HMMA.16816.F32.BF16 R68, R204, R220.reuse, R68 ;  /* 0x000000dccc44723c */ /* 0x080fe60000041844 */
[----:B------:R-:W-:Y:S05]  /*79c0*/  FMNMX3.FTZ R0, R0, R62, R63, !PT ;  /* 0x0000003e00007276 */ /* 0x000fea000781003f */
[C---:B------:R-:W-:Y:S04]  /*79d0*/  HMMA.16816.F32.BF16 R72, R212.reuse, R220, R72 ;  /* 0x000000dcd448723c */ /* 0x040fe80000041848 */
[----:B------:R-:W-:Y:S02]  /*79e0*/  FMNMX3.FTZ R220, R2, R24, R25, !PT ;  /* 0x0000001802dc7276 */ /* 0x000fe40007810019 */
[----:B------:R-:W-:Y:S02]  /*79f0*/  FMNMX3.FTZ R2, R169, R22, R23, !PT ;  /* 0x00000016a9027276 */ /* 0x000fe40007810017 */
[-C--:B------:R-:W-:Y:S03]  /*7a00*/  HMMA.16816.F32.BF16 R76, R212, R222.reuse, R76 ;  /* 0x000000ded44c723c */ /* 0x080fe6000004184c */
[----:B------:R-:W-:Y:S02]  /*7a10*/  FMNMX3.FTZ R220, R220, R28, R29, !PT ;  /* 0x0000001cdcdc7276 */ /* 0x000fe4000781001d */
[----:B------:R-:W-:Y:S02]  /*7a20*/  FMNMX3.FTZ R2, R2, R34, R35, !PT ;  /* 0x0000002202027276 */ /* 0x000fe40007810023 */
[----:B------:R-:W-:Y:S01]  /*7a30*/  FMNMX3.FTZ R220, R220, R40, R41, !PT ;  /* 0x00000028dcdc7276 */ /* 0x000fe20007810029 */
[C---:B------:R-:W-:Y:S04]  /*7a40*/  HMMA.16816.F32.BF16 R80, R204.reuse, R222, R80 ;  /* 0x000000decc50723c */ /* 0x040fe80000041850 */
[----:B------:R-:W-:Y:S02]  /*7a50*/  FMNMX3.FTZ R2, R2, R38, R39, !PT ;  /* 0x0000002602027276 */ /* 0x000fe40007810027 */
[----:B------:R-:W-:Y:S02]  /*7a60*/  FMNMX3.FTZ R220, R220, R44, R45, !PT ;  /* 0x0000002cdcdc7276 */ /* 0x000fe4000781002d */
[-C--:B--2---:R-:W-:Y:S03]  /*7a70*/  HMMA.16816.F32.BF16 R84, R204, R216.reuse, R84 ;  /* 0x000000d8cc54723c */ /* 0x084fe60000041854 */
        /* <DEDUP_REMOVED lines=13> */
[----:B------:R-:W-:Y:S01]  /*7b50*/  FMNMX3.FTZ R218, R218, R32, R33, !PT ;  /* 0x00000020dada7276 */ /* 0x000fe20007810021 */
        /* <DEDUP_REMOVED lines=28> */
[----:B------:R-:W-:Y:S04]  /*7d20*/  HMMA.16816.F32.BF16 R128, R204, R234, R128 ;  /* 0x000000eacc80723c */ /* 0x000fe80000041880 */
[----:B------:R-:W-:Y:S02]  /*7d30*/  FMNMX3.FTZ R0, R0, R110, R111, !PT ;  /* 0x0000006e00007276 */ /* 0x000fe4000781006f */
        /* <DEDUP_REMOVED lines=9> */
[----:B------:R-:W-:Y:S01]  /*7dd0*/  FMNMX3.FTZ R219, R2, R130, R131, !PT ;  /* 0x0000008202db7276 */ /* 0x000fe20007810083 */
[----:B------:R-:W-:Y:S06]  /*7de0*/  @P0 BRA `(.L_x_124) ;  /* 0xffffffe800f80947 */ /* 0x000fec000383ffff */
.L_x_123:
[----:B------:R-:W2:Y:S01]  /*7df0*/  SHFL.BFLY PT, R172, R218, 0x2, 0x1f ;  /* 0x0c401f00daac7f89 */ /* 0x000ea200000e0000 */
[----:B------:R-:W-:Y:S07]  /*7e00*/  UMOV UR5, UR6 ;  /* 0x0000000600057c82 */ /* 0x000fee0008000000 */
[----:B-1----:R-:W1:Y:S08]  /*7e10*/  SHFL.BFLY PT, R170, R220, 0x2, 0x1f ;  /* 0x0c401f00dcaa7f89 */ /* 0x002e7000000e0000 */
[----:B------:R-:W3:Y:S08]  /*7e20*/  SHFL.BFLY PT, R2, R0, 0x2, 0x1f ;  /* 0x0c401f0000027f89 */ /* 0x000ef000000e0000 */
[----:B------:R-:W4:Y:S01]  /*7e30*/  SHFL.BFLY PT, R171, R219, 0x2, 0x1f ;  /* 0x0c401f00dbab7f89 */ /* 0x000f2200000e0000 */
[----:B------:R-:W5:Y:S02]  /*7e40*/  S2R R205, SR_TID.X ;  /* 0x0000000000cd7919 */ /* 0x000f640000002100 */
[----:B-----5:R-:W-:Y:S02]  /*7e50*/  MOV R213, R205 ;  /* 0x000000cd00d57202 */ /* 0x020fe40000000f00 */
[----:B--2---:R-:W-:Y:S02]  /*7e60*/  FMNMX.FTZ R172, R218, R172, !PT ;  /* 0x000000acdaac7209 */ /* 0x004fe40007810000 */
[----:B-1----:R-:W-:Y:S02]  /*7e70*/  FMNMX.FTZ R170, R220, R170, !PT ;  /* 0x000000aadcaa7209 */ /* 0x002fe40007810000 */
        /* <DEDUP_REMOVED lines=60> */
[----:B------:R-:W-:Y:S01]  /*8240*/  FFMA.FTZ R11, R11, UR4, -R219 ;  /* 0x000000040b0b7c23 */ /* 0x000fe200080108db */
[--C-:B------:R-:W-:Y:S01]  /*8250*/  FFMA.FTZ R12, R12, UR4, -R217.reuse ;  /* 0x000000040c0c7c23 */ /* 0x100fe200080108d9 */
[----:B------:R-:W-:Y:S07]  /*8260*/  SEL R175, R244, 0xffffffe0, !P0 ;  /* 0xffffffe0f4af7807 */ /* 0x000fee0004000000 */
[----:B------:R4:W-:Y:S01]  /*8270*/  MUFU.EX2 R228, R16 ;  /* 0x0000001000e47308 */ /* 0x0009e20000000800 */
[----:B------:R-:W-:Y:S01]  /*8280*/  FFMA.FTZ R13, R13, UR4, -R217 ;  /* 0x000000040d0d7c23 */ /* 0x000fe200080108d9 */
[--C-:B------:R-:W-:Y:S01]  /*8290*/  FFMA.FTZ R14, R14, UR4, -R219.reuse ;  /* 0x000000040e0e7c23 */ /* 0x100fe200080108db */
[----:B------:R-:W-:Y:S07]  /*82a0*/  FFMA.FTZ R15, R15, UR4, -R219 ;  /* 0x000000040f0f7c23 */ /* 0x000fee00080108db */
        /* <DEDUP_REMOVED lines=13> */
[C---:B------:R-:W-:Y:S01]  /*8380*/  FMUL.FTZ R132, R168.reuse, R132 ;  /* 0x00000084a8847220 */ /* 0x040fe20000410000 */
[----:B-----5:R-:W-:Y:S01]  /*8390*/  F2FP.BF16.F32.PACK_AB R182, R231, R228 ;  /* 0x000000e4e7b6723e */ /* 0x020fe200000010ff */
[C---:B------:R-:W-:Y:S07]  /*83a0*/  FMUL.FTZ R17, R168.reuse, R189 ;  /* 0x000000bda8117220 */ /* 0x040fee0000410000 */
[----:B------:R-:W-:Y:S01]  /*83b0*/  MUFU.EX2 R0, R0 ;  /* 0x0000000000007308 */ /* 0x000fe20000000800 */
[----:B------:R-:W-:Y:S01]  /*83c0*/  FMUL.FTZ R133, R168, R133 ;  /* 0x00000085a8857220 */ /* 0x000fe20000410000 */
[C---:B--2---:R-:W-:Y:S01]  /*83d0*/  FMUL.FTZ R18, R3.reuse, R190 ;  /* 0x000000be03127220 */ /* 0x044fe20000410000 */
[C---:B------:R-:W-:Y:S07]  /*83e0*/  FMUL.FTZ R134, R3.reuse, R134 ;  /* 0x0000008603867220 */ /* 0x040fee0000410000 */
[----:B------:R2:W-:Y:S01]  /*83f0*/  MUFU.EX2 R220, R8 ;  /* 0x0000000800dc7308 */ /* 0x0005e20000000800 */
[----:B------:R-:W-:Y:S01]  /*8400*/  FMUL.FTZ R135, R3, R135 ;  /* 0x0000008703877220 */ /* 0x000fe20000410000 */
[----:B---3--:R-:W-:Y:S01]  /*8410*/  F2FP.BF16.F32.PACK_AB R183, R233, R174 ;  /* 0x000000aee9b7723e */ /* 0x008fe200000010ff */
[----:B------:R-:W-:Y:S07]  /*8420*/  FMUL.FTZ R19, R3, R191 ;  /* 0x000000bf03137220 */ /* 0x000fee0000410000 */
[----:B------:R3:W5:Y:S01]  /*8430*/  MUFU.EX2 R225, R9 ;  /* 0x0000000900e17308 */ /* 0x0007620000000800 */
[--C-:B------:R-:W-:Y:S01]  /*8440*/  FFMA.FTZ R36, R36, UR4, -R216.reuse ;  /* 0x0000000424247c23 */ /* 0x100fe200080108d8 */
[C---:B----4-:R-:W-:Y:S01]  /*8450*/  FMUL.FTZ R136, R2.reuse, R136 ;  /* 0x0000008802887220 */ /* 0x050fe20000410000 */
[C---:B------:R-:W-:Y:S07]  /*8460*/  FMUL.FTZ R137, R2.reuse, R137 ;  /* 0x0000008902897220 */ /* 0x040fee0000410000 */
[----:B------:R4:W-:Y:S01]  /*8470*/  MUFU.EX2 R223, R10 ;  /* 0x0000000a00df7308 */ /* 0x0009e20000000800 */
[C---:B------:R-:W-:Y:S01]  /*8480*/  FMUL.FTZ R140, R2.reuse, R140 ;  /* 0x0000008c028c7220 */ /* 0x040fe20000410000 */
[C---:B------:R-:W-:Y:S01]  /*8490*/  FMUL.FTZ R141, R2.reuse, R141 ;  /* 0x0000008d028d7220 */ /* 0x040fe20000410000 */
[-C--:B------:R-:W-:Y:S07]  /*84a0*/  HMMA.16816.F32.BF16 R4, R180, R204.reuse, R4 ;  /* 0x000000ccb404723c */ /* 0x080fee0000041804 */
[----:B------:R1:W1:Y:S10]  /*84b0*/  MUFU.EX2 R224, R11 ;  /* 0x0000000b00e07308 */ /* 0x0002740000000800 */
[----:B------:R1:W-:Y:S01]  /*84c0*/  MUFU.EX2 R232, R12 ;  /* 0x0000000c00e87308 */ /* 0x0003e20000000800 */
[C---:B--2---:R-:W-:Y:S01]  /*84d0*/  FMUL.FTZ R8, R2.reuse, R176 ;  /* 0x000000b002087220 */ /* 0x044fe20000410000 */
[----:B---3--:R-:W-:Y:S01]  /*84e0*/  FMUL.FTZ R9, R2, R177 ;  /* 0x000000b102097220 */ /* 0x008fe20000410000 */
[----:B-----5:R-:W-:Y:S07]  /*84f0*/  F2FP.BF16.F32.PACK_AB R176, R225, R220 ;  /* 0x000000dce1b0723e */ /* 0x020fee00000010ff */
[----:B------:R-:W2:Y:S01]  /*8500*/  MUFU.EX2 R229, R13 ;  /* 0x0000000d00e57308 */ /* 0x000ea20000000800 */
[C---:B------:R-:W-:Y:S01]  /*8510*/  FMUL.FTZ R138, R0.reuse, R138 ;  /* 0x0000008a008a7220 */ /* 0x040fe20000410000 */
[C---:B----4-:R-:W-:Y:S01]  /*8520*/  FMUL.FTZ R10, R0.reuse, R178 ;  /* 0x000000b2000a7220 */ /* 0x050fe20000410000 */
[C---:B------:R-:W-:Y:S07]  /*8530*/  FMUL.FTZ R139, R0.reuse, R139 ;  /* 0x0000008b008b7220 */ /* 0x040fee0000410000 */
[----:B------:R3:W-:Y:S01]  /*8540*/  MUFU.EX2 R235, R14 ;  /* 0x0000000e00eb7308 */ /* 0x0007e20000000800 */
[C---:B------:R-:W-:Y:S01]  /*8550*/  FMUL.FTZ R142, R0.reuse, R142 ;  /* 0x0000008e008e7220 */ /* 0x040fe20000410000 */
[----:B-1----:R-:W-:Y:S01]  /*8560*/  FMUL.FTZ R11, R0, R179 ;  /* 0x000000b3000b7220 */ /* 0x002fe20000410000 */
[----:B------:R-:W-:Y:S07]  /*8570*/  F2FP.BF16.F32.PACK_AB R177, R224, R223 ;  /* 0x000000dfe0b1723e */ /* 0x000fee00000010ff */
[----:B------:R-:W1:Y:S01]  /*8580*/  MUFU.EX2 R230, R15 ;  /* 0x0000000f00e67308 */ /* 0x000e620000000800 */
[----:B------:R-:W-:Y:S01]  /*8590*/  FMUL.FTZ R143, R0, R143 ;  /* 0x0000008f008f7220 */ /* 0x000fe20000410000 */
[----:B------:R-:W-:Y:S01]  /*85a0*/  FMUL.FTZ R12, R2, R184 ;  /* 0x000000b8020c7220 */ /* 0x000fe20000410000 */
[----:B------:R-:W-:Y:S01]  /*85b0*/  IADD3 R184, PT, PT, R173, 0x8000, RZ ;  /* 0x00008000adb87810 */ /* 0x000fe20007ffe0ff */
[C---:B------:R-:W-:Y:S01]  /*85c0*/  FMUL.FTZ R144, R168.reuse, R144 ;  /* 0x00000090a8907220 */ /* 0x040fe20000410000 */
[----:B------:R-:W-:Y:S01]  /*85d0*/  FMUL.FTZ R145, R168, R145 ;  /* 0x00000091a8917220 */ /* 0x000fe20000410000 */
[----:B--2---:R-:W-:Y:S01]  /*85e0*/  F2FP.BF16.F32.PACK_AB R178, R229, R232 ;  /* 0x000000e8e5b2723e */ /* 0x004fe200000010ff */
[----:B------:R-:W-:Y:S01]  /*85f0*/  FMUL.FTZ R13, R2, R185 ;  /* 0x000000b9020d7220 */ /* 0x000fe20000410000 */
[C---:B------:R-:W-:Y:S01]  /*8600*/  FMUL.FTZ R146, R3.reuse, R146 ;  /* 0x0000009203927220 */ /* 0x040fe20000410000 */
[C---:B------:R-:W-:Y:S01]  /*8610*/  FMUL.FTZ R147, R3.reuse, R147 ;  /* 0x0000009303937220 */ /* 0x040fe20000410000 */
[----:B---3--:R-:W-:Y:S01]  /*8620*/  FMUL.FTZ R14, R0, R186 ;  /* 0x000000ba000e7220 */ /* 0x008fe20000410000 */
[C---:B------:R-:W-:Y:S01]  /*8630*/  FMUL.FTZ R148, R168.reuse, R148 ;  /* 0x00000094a8947220 */ /* 0x040fe20000410000 */
[----:B------:R-:W-:Y:S01]  /*8640*/  FMUL.FTZ R149, R168, R149 ;  /* 0x00000095a8957220 */ /* 0x000fe20000410000 */
[----:B------:R-:W-:Y:S01]  /*8650*/  FMUL.FTZ R150, R3, R150 ;  /* 0x0000009603967220 */ /* 0x000fe20000410000 */
[----:B-1----:R-:W-:Y:S01]  /*8660*/  F2FP.BF16.F32.PACK_AB R179, R230, R235 ;  /* 0x000000ebe6b3723e */ /* 0x002fe200000010ff */
[----:B------:R-:W-:Y:S01]  /*8670*/  FMUL.FTZ R15, R0, R187 ;  /* 0x000000bb000f7220 */ /* 0x000fe20000410000 */
[C---:B------:R-:W-:Y:S01]  /*8680*/  FMUL.FTZ R152, R2.reuse, R152 ;  /* 0x0000009802987220 */ /* 0x040fe20000410000 */
[C---:B------:R-:W-:Y:S01]  /*8690*/  FMUL.FTZ R153, R2.reuse, R153 ;  /* 0x0000009902997220 */ /* 0x040fe20000410000 */
[C---:B------:R-:W-:Y:S01]  /*86a0*/  FMUL.FTZ R156, R2.reuse, R156 ;  /* 0x0000009c029c7220 */ /* 0x040fe20000410000 */
[C---:B------:R-:W-:Y:S01]  /*86b0*/  FMUL.FTZ R157, R2.reuse, R157 ;  /* 0x0000009d029d7220 */ /* 0x040fe20000410000 */
[C---:B------:R-:W-:Y:S01]  /*86c0*/  FMUL.FTZ R164, R2.reuse, R164 ;  /* 0x000000a402a47220 */ /* 0x040fe20000410000 */
[C---:B------:R-:W-:Y:S04]  /*86d0*/  HMMA.16816.F32.BF16 R8, R176.reuse, R204, R8 ;  /* 0x000000ccb008723c */ /* 0x040fe80000041808 */
[----:B------:R-:W-:Y:S01]  /*86e0*/  FMUL.FTZ R165, R2, R165 ;  /* 0x000000a502a57220 */ /* 0x000fe20000410000 */
[----:B------:R-:W-:Y:S01]  /*86f0*/  FFMA.FTZ R37, R37, UR4, -R216 ;  /* 0x0000000425257c23 */ /* 0x000fe200080108d8 */
[--C-:B------:R-:W-:Y:S01]  /*8700*/  FFMA.FTZ R38, R38, UR4, -R218.reuse ;  /* 0x0000000426267c23 */ /* 0x100fe200080108da */
[--C-:B------:R-:W-:Y:S01]  /*8710*/  FFMA.FTZ R39, R39, UR4, -R218.reuse ;  /* 0x0000000427277c23 */ /* 0x100fe200080108da */
[-C--:B------:R-:W-:Y:S03]  /*8720*/  HMMA.16816.F32.BF16 R12, R176, R206.reuse, R12 ;  /* 0x000000ceb00c723c */ /* 0x080fe6000004180c */
[----:B------:R-:W-:Y:S01]  /*8730*/  MOV R205, R174 ;  /* 0x000000ae00cd7202 */ /* 0x000fe20000000f00 */
[----:B------:R-:W-:Y:S01]  /*8740*/  FFMA.FTZ R51, R51, UR4, -R218 ;  /* 0x0000000433337c23 */ /* 0x000fe200080108da */
[----:B------:R-:W-:Y:S01]  /*8750*/  IADD3 R174, PT, PT, R173, 0x8040, RZ ;  /* 0x00008040adae7810 */ /* 0x000fe20007ffe0ff */
[----:B------:R-:W-:Y:S01]  /*8760*/  FFMA.FTZ R56, R56, UR4, -R217 ;  /* 0x0000000438387c23 */ /* 0x000fe200080108d9 */
[----:B------:R-:W-:Y:S01]  /*8770*/  @P5 IADD3 R174, PT, PT, R184, -0x40, RZ ;  /* 0xffffffc0b8ae5810 */ /* 0x000fe20007ffe0ff */
[C---:B------:R-:W-:Y:S04]  /*8780*/  HMMA.16816.F32.BF16 R16, R180.reuse, R206, R16 ;  /* 0x000000ceb410723c */ /* 0x040fe80000041810 */
[----:B------:R-:W1:Y:S01]  /*8790*/  LDSM.16.MT88.4 R184, [R174] ;  /* 0x00000000aeb8783b */ /* 0x000e620000004200 */
[----:B------:R-:W-:Y:S01]  /*87a0*/  IADD3 R175, PT, PT, R175, R174, RZ ;  /* 0x000000aeafaf7210 */ /* 0x000fe20007ffe0ff */
[----:B------:R-:W-:Y:S01]  /*87b0*/  FFMA.FTZ R53, R53, UR4, -R216 ;  /* 0x0000000435357c23 */ /* 0x000fe200080108d8 */
[--C-:B------:R-:W-:Y:S01]  /*87c0*/  FFMA.FTZ R54, R54, UR4, -R218.reuse ;  /* 0x0000000436367c23 */ /* 0x100fe200080108da */
[-C--:B------:R-:W-:Y:S03]  /*87d0*/  HMMA.16816.F32.BF16 R132, R180, R208.reuse, R132 ;  /* 0x000000d0b484723c */ /* 0x080fe60000041884 */
[----:B------:R-:W-:Y:S01]  /*87e0*/  FFMA.FTZ R55, R55, UR4, -R218 ;  /* 0x0000000437377c23 */ /* 0x000fe200080108da */
[----:B------:R-:W2:Y:S01]  /*87f0*/  LDSM.16.MT88.4 R188, [R175] ;  /* 0x00000000afbc783b */ /* 0x000ea20000004200 */
[C---:B------:R-:W-:Y:S01]  /*8800*/  FMUL.FTZ R151, R3.reuse, R151 ;  /* 0x0000009703977220 */ /* 0x040fe20000410000 */
[C---:B------:R-:W-:Y:S01]  /*8810*/  FMUL.FTZ R158, R0.reuse, R158 ;  /* 0x0000009e009e7220 */ /* 0x040fe20000410000 */
[----:B------:R-:W-:Y:S01]  /*8820*/  FMUL.FTZ R159, R0, R159 ;  /* 0x0000009f009f7220 */ /* 0x000fe20000410000 */
[C---:B------:R-:W-:Y:S04]  /*8830*/  HMMA.16816.F32.BF16 R136, R176.reuse, R208, R136 ;  /* 0x000000d0b088723c */ /* 0x040fe80000041888 */
[C---:B------:R-:W-:Y:S01]  /*8840*/  FMUL.FTZ R160, R168.reuse, R160 ;  /* 0x000000a0a8a07220 */ /* 0x040fe20000410000 */
[----:B------:R-:W-:Y:S01]  /*8850*/  FMUL.FTZ R161, R168, R161 ;  /* 0x000000a1a8a17220 */ /* 0x000fe20000410000 */
[C---:B------:R-:W-:Y:S01]  /*8860*/  FMUL.FTZ R162, R3.reuse, R162 ;  /* 0x000000a203a27220 */ /* 0x040fe20000410000 */
[----:B------:R-:W-:Y:S01]  /*8870*/  FMUL.FTZ R163, R3, R163 ;  /* 0x000000a303a37220 */ /* 0x000fe20000410000 */
[-C--:B------:R-:W-:Y:S03]  /*8880*/  HMMA.16816.F32.BF16 R140, R176, R210.reuse, R140 ;  /* 0x000000d2b08c723c */ /* 0x080fe6000004188c */
[----:B------:R-:W-:Y:S01]  /*8890*/  MOV R209, R232 ;  /* 0x000000e800d17202 */ /* 0x000fe20000000f00 */
[--C-:B------:R-:W-:Y:S01]  /*88a0*/  FFMA.FTZ R32, R32, UR4, -R216.reuse ;  /* 0x0000000420207c23 */ /* 0x100fe200080108d8 */
[----:B------:R-:W-:Y:S01]  /*88b0*/  MOV R208, R230 ;  /* 0x000000e600d07202 */ /* 0x000fe20000000f00 */
[--C-:B------:R-:W-:Y:S01]  /*88c0*/  FFMA.FTZ R33, R33, UR4, -R216.reuse ;  /* 0x0000000421217c23 */ /* 0x100fe200080108d8 */
[--C-:B------:R-:W-:Y:S01]  /*88d0*/  FFMA.FTZ R26, R26, UR4, -R219.reuse ;  /* 0x000000041a1a7c23 */ /* 0x100fe200080108db */
[C---:B------:R-:W-:Y:S01]  /*88e0*/  HMMA.16816.F32.BF16 R144, R180.reuse, R210, R144 ;  /* 0x000000d2b490723c */ /* 0x040fe20000041890 */
[----:B------:R3:W-:Y:S03]  /*88f0*/  MUFU.EX2 R230, R32 ;  /* 0x0000002000e67308 */ /* 0x0007e60000000800 */
[--C-:B------:R-:W-:Y:S07]  /*8900*/  FFMA.FTZ R27, R27, UR4, -R219.reuse ;  /* 0x000000041b1b7c23 */ /* 0x100fee00080108db */
[----:B------:R4:W-:Y:S01]  /*8910*/  MUFU.EX2 R234, R33 ;  /* 0x0000002100ea7308 */ /* 0x0009e20000000800 */
[----:B------:R-:W-:Y:S01]  /*8920*/  FFMA.FTZ R31, R31, UR4, -R219 ;  /* 0x000000041f1f7c23 */ /* 0x000fe200080108db */
[--C-:B------:R-:W-:Y:S01]  /*8930*/  FFMA.FTZ R48, R48, UR4, -R216.reuse ;  /* 0x0000000430307c23 */ /* 0x100fe200080108d8 */
[----:B------:R-:W-:Y:S01]  /*8940*/  FFMA.FTZ R49, R49, UR4, -R216 ;  /* 0x0000000431317c23 */ /* 0x000fe200080108d8 */
[----:B------:R-:W-:Y:S01]  /*8950*/  FFMA.FTZ R50, R50, UR4, -R218 ;  /* 0x0000000432327c23 */ /* 0x000fe200080108da */
[--C-:B------:R-:W-:Y:S01]  /*8960*/  FFMA.FTZ R40, R40, UR4, -R217.reuse ;  /* 0x0000000428287c23 */ /* 0x100fe200080108d9 */
[--C-:B------:R-:W-:Y:S01]  /*8970*/  FFMA.FTZ R52, R52, UR4, -R216.reuse ;  /* 0x0000000434347c23 */ /* 0x100fe200080108d8 */
[-C--:B-1----:R-:W-:Y:S03]  /*8980*/  HMMA.16816.F32.BF16 R148, R180, R184.reuse, R148 ;  /* 0x000000b8b494723c */ /* 0x082fe60000041894 */
[C---:B------:R-:W-:Y:S01]  /*8990*/  FMUL.FTZ R154, R0.reuse, R154 ;  /* 0x0000009a009a7220 */ /* 0x040fe20000410000 */
[----:B------:R-:W-:Y:S01]  /*89a0*/  FMUL.FTZ R155, R0, R155 ;  /* 0x0000009b009b7220 */ /* 0x000fe20000410000 */
[--C-:B------:R-:W-:Y:S01]  /*89b0*/  FFMA.FTZ R20, R20, UR4, -R216.reuse ;  /* 0x0000000414147c23 */ /* 0x100fe200080108d8 */
[C---:B---3--:R-:W-:Y:S01]  /*89c0*/  FMUL.FTZ R32, R2.reuse, R196 ;  /* 0x000000c402207220 */ /* 0x048fe20000410000 */
[----:B----4-:R-:W-:Y:S01]  /*89d0*/  FMUL.FTZ R33, R2, R197 ;  /* 0x000000c502217220 */ /* 0x010fe20000410000 */
[----:B------:R-:W-:Y:S01]  /*89e0*/  FFMA.FTZ R57, R57, UR4, -R217 ;  /* 0x0000000439397c23 */ /* 0x000fe200080108d9 */
[----:B------:R-:W-:Y:S01]  /*89f0*/  FFMA.FTZ R58, R58, UR4, -R219 ;  /* 0x000000043a3a7c23 */ /* 0x000fe200080108db */
[----:B------:R1:W-:Y:S01]  /*8a00*/  MUFU.EX2 R207, R20 ;  /* 0x0000001400cf7308 */ /* 0x0003e20000000800 */
[C---:B------:R-:W-:Y:S04]  /*8a10*/  HMMA.16816.F32.BF16 R152, R176.reuse, R184, R152 ;  /* 0x000000b8b098723c */ /* 0x040fe80000041898 */
[----:B------:R-:W-:Y:S01]  /*8a20*/  FFMA.FTZ R184, R21, UR4, -R216 ;  /* 0x0000000415b87c23 */ /* 0x000fe200080108d8 */
[--C-:B------:R-:W-:Y:S01]  /*8a30*/  FFMA.FTZ R185, R22, UR4, -R218.reuse ;  /* 0x0000000416b97c23 */ /* 0x100fe200080108da */
[C---:B------:R-:W-:Y:S01]  /*8a40*/  FMUL.FTZ R21, R168.reuse, R193 ;  /* 0x000000c1a8157220 */ /* 0x040fe20000410000 */
[----:B------:R-:W-:Y:S01]  /*8a50*/  FMUL.FTZ R22, R3, R194 ;  /* 0x000000c203167220 */ /* 0x000fe20000410000 */
[-C--:B------:R-:W-:Y:S01]  /*8a60*/  HMMA.16816.F32.BF16 R156, R176, R186.reuse, R156 ;  /* 0x000000bab09c723c */ /* 0x080fe2000004189c */
[----:B------:R-:W-:Y:S02]  /*8a70*/  MUFU.EX2 R232, R184 ;  /* 0x000000b800e87308 */ /* 0x000fe40000000800 */
[--C-:B------:R-:W-:Y:S01]  /*8a80*/  FFMA.FTZ R204, R23, UR4, -R218.reuse ;  /* 0x0000000417cc7c23 */ /* 0x100fe200080108da */
[----:B------:R-:W-:Y:S07]  /*8a90*/  FMUL.FTZ R23, R3, R195 ;  /* 0x000000c303177220 */ /* 0x000fee0000410000 */
[----:B------:R3:W-:Y:S01]  /*8aa0*/  MUFU.EX2 R211, R185 ;  /* 0x000000b900d37308 */ /* 0x0007e20000000800 */
[----:B-1----:R-:W-:Y:S01]  /*8ab0*/  FMUL.FTZ R20, R168, R192 ;  /* 0x000000c0a8147220 */ /* 0x002fe20000410000 */
[--C-:B------:R-:W-:Y:S01]  /*8ac0*/  FFMA.FTZ R34, R34, UR4, -R218.reuse ;  /* 0x0000000422227c23 */ /* 0x100fe200080108da */
[C---:B------:R-:W-:Y:S07]  /*8ad0*/  HMMA.16816.F32.BF16 R160, R180.reuse, R186, R160 ;  /* 0x000000bab4a0723c */ /* 0x040fee00000418a0 */
[----:B------:R-:W-:Y:S01]  /*8ae0*/  MUFU.EX2 R194, R54 ;  /* 0x0000003600c27308 */ /* 0x000fe20000000800 */
[C---:B------:R-:W-:Y:S09]  /*8af0*/  FMUL.FTZ R166, R0.reuse, R166 ;  /* 0x000000a600a67220 */ /* 0x040ff20000410000 */
[----:B------:R1:W-:Y:S01]  /*8b00*/  MUFU.EX2 R210, R34 ;  /* 0x0000002200d27308 */ /* 0x0003e20000000800 */
[----:B------:R-:W-:Y:S01]  /*8b10*/  FMUL.FTZ R167, R0, R167 ;  /* 0x000000a700a77220 */ /* 0x000fe20000410000 */
[----:B------:R-:W-:Y:S01]  /*8b20*/  FFMA.FTZ R35, R35, UR4, -R218 ;  /* 0x0000000423237c23 */ /* 0x000fe200080108da */
[-C--:B--2---:R-:W-:Y:S07]  /*8b30*/  HMMA.16816.F32.BF16 R20, R180, R188.reuse, R20 ;  /* 0x000000bcb414723c */ /* 0x084fee0000041814 */
[----:B------:R2:W-:Y:S01]  /*8b40*/  MUFU.EX2 R192, R35 ;  /* 0x0000002300c07308 */ /* 0x0005e20000000800 */
[----:B---3--:R-:W3:Y:S01]  /*8b50*/  LDSM.16.MT88.4 R184, [R173+0x8800] ;  /* 0x00880000adb8783b */ /* 0x008ee20000004200 */
[--C-:B------:R-:W-:Y:S01]  /*8b60*/  FFMA.FTZ R24, R24, UR4, -R217.reuse ;  /* 0x0000000418187c23 */ /* 0x100fe200080108d9 */
[--C-:B------:R-:W-:Y:S01]  /*8b70*/  FFMA.FTZ R25, R25, UR4, -R217.reuse ;  /* 0x0000000419197c23 */ /* 0x100fe200080108d9 */
[--C-:B------:R-:W-:Y:S01]  /*8b80*/  FFMA.FTZ R28, R28, UR4, -R217.reuse ;  /* 0x000000041c1c7c23 */ /* 0x100fe200080108d9 */
[C---:B------:R-:W-:Y:S05]  /*8b90*/  HMMA.16816.F32.BF16 R164, R176.reuse, R188, R164 ;  /* 0x000000bcb0a4723c */ /* 0x040fea00000418a4 */
[----:B------:R4:W-:Y:S01]  /*8ba0*/  MUFU.EX2 R189, R26 ;  /* 0x0000001a00bd7308 */ /* 0x0009e20000000800 */
[----:B-1----:R-:W-:Y:S09]  /*8bb0*/  FMUL.FTZ R34, R0, R198 ;  /* 0x000000c600227220 */ /* 0x002ff20000410000 */
[----:B------:R1:W5:Y:S01]  /*8bc0*/  MUFU.EX2 R188, R27 ;  /* 0x0000001b00bc7308 */ /* 0x0003620000000800 */
[----:B------:R-:W-:Y:S01]  /*8bd0*/  FFMA.FTZ R29, R29, UR4, -R217 ;  /* 0x000000041d1d7c23 */ /* 0x000fe200080108d9 */
[----:B------:R-:W-:Y:S01]  /*8be0*/  FFMA.FTZ R30, R30, UR4, -R219 ;  /* 0x000000041e1e7c23 */ /* 0x000fe200080108db */
[----:B------:R-:W-:Y:S07]  /*8bf0*/  MOV R206, R231 ;  /* 0x000000e700ce7202 */ /* 0x000fee0000000f00 */
[----:B------:R3:W-:Y:S01]  /*8c00*/  MUFU.EX2 R196, R24 ;  /* 0x0000001800c47308 */ /* 0x0007e20000000800 */
[----:B--2---:R-:W-:Y:S01]  /*8c10*/  FMUL.FTZ R35, R0, R199 ;  /* 0x000000c700237220 */ /* 0x004fe20000410000 */
[--C-:B------:R-:W-:Y:S01]  /*8c20*/  FFMA.FTZ R64, R64, UR4, -R216.reuse ;  /* 0x0000000440407c23 */ /* 0x100fe200080108d8 */
[----:B------:R-:W-:Y:S07]  /*8c30*/  MOV R193, R206 ;  /* 0x000000ce00c17202 */ /* 0x000fee0000000f00 */
[----:B------:R2:W2:Y:S01]  /*8c40*/  MUFU.EX2 R198, R25 ;  /* 0x0000001900c67308 */ /* 0x0004a20000000800 */
[--C-:B------:R-:W-:Y:S01]  /*8c50*/  FFMA.FTZ R65, R65, UR4, -R216.reuse ;  /* 0x0000000441417c23 */ /* 0x100fe200080108d8 */
[C---:B----4-:R-:W-:Y:S01]  /*8c60*/  FMUL.FTZ R26, R3.reuse, R202 ;  /* 0x000000ca031a7220 */ /* 0x050fe20000410000 */
[--C-:B------:R-:W-:Y:S01]  /*8c70*/  FFMA.FTZ R68, R68, UR4, -R216.reuse ;  /* 0x0000000444447c23 */ /* 0x100fe200080108d8 */
[-C--:B------:R-:W-:Y:S06]  /*8c80*/  HMMA.16816.F32.BF16 R32, R176, R190.reuse, R32 ;  /* 0x000000beb020723c */ /* 0x080fec0000041820 */
[----:B------:R-:W-:Y:S01]  /*8c90*/  MUFU.EX2 R202, R31 ;  /* 0x0000001f00ca7308 */ /* 0x000fe20000000800 */
[----:B-1----:R-:W-:Y:S01]  /*8ca0*/  FMUL.FTZ R27, R3, R203 ;  /* 0x000000cb031b7220 */ /* 0x002fe20000410000 */
[----:B-----5:R-:W-:Y:S08]  /*8cb0*/  F2FP.BF16.F32.PACK_AB R177, R188, R189 ;  /* 0x000000bdbcb1723e */ /* 0x020ff000000010ff */
[----:B------:R-:W1:Y:S01]  /*8cc0*/  MUFU.EX2 R231, R204 ;  /* 0x000000cc00e77308 */ /* 0x000e620000000800 */
[----:B---3--:R-:W-:Y:S01]  /*8cd0*/  FMUL.FTZ R24, R168, R200 ;  /* 0x000000c8a8187220 */ /* 0x008fe20000410000 */
[--C-:B------:R-:W-:Y:S01]  /*8ce0*/  FFMA.FTZ R69, R69, UR4, -R216.reuse ;  /* 0x0000000445457c23 */ /* 0x100fe200080108d8 */
[--C-:B------:R-:W-:Y:S07]  /*8cf0*/  FFMA.FTZ R80, R80, UR4, -R216.reuse ;  /* 0x0000000450507c23 */ /* 0x100fee00080108d8 */
[----:B------:R3:W-:Y:S01]  /*8d00*/  MUFU.EX2 R199, R28 ;  /* 0x0000001c00c77308 */ /* 0x0007e20000000800 */
[----:B--2---:R-:W-:Y:S01]  /*8d10*/  FMUL.FTZ R25, R168, R201 ;  /* 0x000000c9a8197220 */ /* 0x004fe20000410000 */
[----:B------:R-:W-:Y:S01]  /*8d20*/  F2FP.BF16.F32.PACK_AB R176, R198, R196 ;  /* 0x000000c4c6b0723e */ /* 0x000fe200000010ff */
[--C-:B------:R-:W-:Y:S07]  /*8d30*/  FFMA.FTZ R81, R81, UR4, -R216.reuse ;  /* 0x0000000451517c23 */ /* 0x100fee00080108d8 */
[----:B------:R1:W2:Y:S01]  /*8d40*/  MUFU.EX2 R203, R29 ;  /* 0x0000001d00cb7308 */ /* 0x0002a20000000800 */
[--C-:B------:R-:W-:Y:S01]  /*8d50*/  FFMA.FTZ R84, R84, UR4, -R216.reuse ;  /* 0x0000000454547c23 */ /* 0x100fe200080108d8 */
[--C-:B------:R-:W-:Y:S01]  /*8d60*/  FFMA.FTZ R85, R85, UR4, -R216.reuse ;  /* 0x0000000455557c23 */ /* 0x100fe200080108d8 */
[--C-:B------:R-:W-:Y:S01]  /*8d70*/  FFMA.FTZ R96, R96, UR4, -R216.reuse ;  /* 0x0000000460607c23 */ /* 0x100fe200080108d8 */
[----:B------:R-:W-:Y:S06]  /*8d80*/  HMMA.16816.F32.BF16 R24, R180, R190, R24 ;  /* 0x000000beb418723c */ /* 0x000fec0000041818 */
[----:B------:R4:W5:Y:S01]  /*8d90*/  MUFU.EX2 R197, R30 ;  /* 0x0000001e00c57308 */ /* 0x0009620000000800 */
[----:B------:R-:W5:Y:S01]  /*8da0*/  LDSM.16.MT88.4 R180, [R212+0x8800] ;  /* 0x00880000d4b4783b */ /* 0x000f620000004200 */
[----:B------:R-:W-:Y:S08]  /*8db0*/  MOV R191, R192 ;  /* 0x000000c000bf7202 */ /* 0x000ff00000000f00 */
[----:B------:R-:W-:Y:S01]  /*8dc0*/  MUFU.EX2 R201, R37 ;  /* 0x0000002500c97308 */ /* 0x000fe20000000800 */
[----:B---3--:R-:W-:Y:S01]  /*8dd0*/  F2FP.BF16.F32.PACK_AB R28, R232, R207 ;  /* 0x000000cfe81c723e */ /* 0x008fe200000010ff */
[--C-:B------:R-:W-:Y:S01]  /*8de0*/  FFMA.FTZ R97, R97, UR4, -R216.reuse ;  /* 0x0000000461617c23 */ /* 0x100fe200080108d8 */
[----:B------:R-:W-:Y:S07]  /*8df0*/  F2FP.BF16.F32.PACK_AB R31, R191, R210 ;  /* 0x000000d2bf1f723e */ /* 0x000fee00000010ff */
[----:B------:R3:W-:Y:S01]  /*8e00*/  MUFU.EX2 R200, R48 ;  /* 0x0000003000c87308 */ /* 0x0007e20000000800 */
[----:B-1----:R-:W-:Y:S01]  /*8e10*/  F2FP.BF16.F32.PACK_AB R29, R231, R211 ;  /* 0x000000d3e71d723e */ /* 0x002fe200000010ff */
[--C-:B------:R-:W-:Y:S01]  /*8e20*/  FFMA.FTZ R100, R100, UR4, -R216.reuse ;  /* 0x0000000464647c23 */ /* 0x100fe200080108d8 */
[----:B--2---:R-:W-:Y:S01]  /*8e30*/  F2FP.BF16.F32.PACK_AB R178, R203, R199 ;  /* 0x000000c7cbb2723e */ /* 0x004fe200000010ff */
[--C-:B------:R-:W-:Y:S01]  /*8e40*/  FFMA.FTZ R101, R101, UR4, -R216.reuse ;  /* 0x0000000465657c23 */ /* 0x100fe200080108d8 */
[----:B------:R-:W-:Y:S01]  /*8e50*/  MOV R192, R229 ;  /* 0x000000e500c07202 */ /* 0x000fe20000000f00 */
[--C-:B------:R-:W-:Y:S01]  /*8e60*/  FFMA.FTZ R112, R112, UR4, -R216.reuse ;  /* 0x0000000470707c23 */ /* 0x100fe200080108d8 */
[----:B----4-:R-:W-:Y:S03]  /*8e70*/  F2FP.BF16.F32.PACK_AB R30, R234, R230 ;  /* 0x000000e6ea1e723e */ /* 0x010fe600000010ff */
[----:B------:R1:W-:Y:S01]  /*8e80*/  MUFU.EX2 R229, R49 ;  /* 0x0000003100e57308 */ /* 0x0003e20000000800 */
[----:B------:R-:W-:Y:S01]  /*8e90*/  MOV R190, R208 ;  /* 0x000000d000be7202 */ /* 0x000fe20000000f00 */
[--C-:B------:R-:W-:Y:S01]  /*8ea0*/  FFMA.FTZ R113, R113, UR4, -R216.reuse ;  /* 0x0000000471717c23 */ /* 0x100fe200080108d8 */
[----:B-----5:R-:W-:Y:S07]  /*8eb0*/  F2FP.BF16.F32.PACK_AB R179, R202, R197 ;  /* 0x000000c5cab3723e */ /* 0x020fee00000010ff */
[----:B------:R2:W-:Y:S01]  /*8ec0*/  MUFU.EX2 R206, R52 ;  /* 0x0000003400ce7308 */ /* 0x0005e20000000800 */
[----:B------:R-:W-:Y:S01]  /*8ed0*/  MOV R208, R233 ;  /* 0x000000e900d07202 */ /* 0x000fe20000000f00 */
[-C--:B------:R-:W-:Y:S08]  /*8ee0*/  HMMA.16816.F32.BF16 R4, R28, R184.reuse, R4 ;  /* 0x000000b81c04723c */ /* 0x080ff00000041804 */
[----:B------:R-:W-:Y:S01]  /*8ef0*/  MUFU.EX2 R233, R51 ;  /* 0x0000003300e97308 */ /* 0x000fe20000000800 */
[----:B---3--:R-:W-:Y:S01]  /*8f00*/  FFMA.FTZ R48, R41, UR4, -R217 ;  /* 0x0000000429307c23 */ /* 0x008fe200080108d9 */
[--C-:B------:R-:W-:Y:S08]  /*8f10*/  FFMA.FTZ R41, R46, UR4, -R219.reuse ;  /* 0x000000042e297c23 */ /* 0x100ff000080108db */
[----:B------:R-:W-:Y:S01]  /*8f20*/  MUFU.EX2 R204, R64 ;  /* 0x0000004000cc7308 */ /* 0x000fe20000000800 */
[C---:B------:R-:W-:Y:S09]  /*8f30*/  HMMA.16816.F32.BF16 R8, R176.reuse, R184, R8 ;  /* 0x000000b8b008723c */ /* 0x040ff20000041808 */
[----:B------:R-:W-:Y:S01]  /*8f40*/  MUFU.EX2 R64, R58 ;  /* 0x0000003a00407308 */ /* 0x000fe20000000800 */
[----:B-1----:R-:W-:Y:S01]  /*8f50*/  FFMA.FTZ R49, R43, UR4, -R219 ;  /* 0x000000042b317c23 */ /* 0x002fe200080108db */
[----:B------:R-:W-:Y:S01]  /*8f60*/  FFMA.FTZ R43, R44, UR4, -R217 ;  /* 0x000000042c2b7c23 */ /* 0x000fe200080108d9 */
[----:B--2---:R-:W-:Y:S07]  /*8f70*/  MOV R52, R205 ;  /* 0x000000cd00347202 */ /* 0x004fee0000000f00 */
[----:B------:R-:W-:Y:S01]  /*8f80*/  MUFU.EX2 R101, R101 ;  /* 0x0000006500657308 */ /* 0x000fe20000000800 */
[-C--:B------:R-:W-:Y:S09]  /*8f90*/  HMMA.16816.F32.BF16 R12, R176, R186.reuse, R12 ;  /* 0x000000bab00c723c */ /* 0x080ff2000004180c */
[----:B------:R-:W-:Y:S01]  /*8fa0*/  MUFU.EX2 R205, R53 ;  /* 0x0000003500cd7308 */ /* 0x000fe20000000800 */
[--C-:B------:R-:W-:Y:S01]  /*8fb0*/  FFMA.FTZ R116, R116, UR4, -R216.reuse ;  /* 0x0000000474747c23 */ /* 0x100fe200080108d8 */
[--C-:B------:R-:W-:Y:S01]  /*8fc0*/  FFMA.FTZ R117, R117, UR4, -R216.reuse ;  /* 0x0000000475757c23 */ /* 0x100fe200080108d8 */
[--C-:B------:R-:W-:Y:S01]  /*8fd0*/  FFMA.FTZ R128, R128, UR4, -R216.reuse ;  /* 0x0000000480807c23 */ /* 0x100fe200080108d8 */
[----:B------:R-:W-:Y:S01]  /*8fe0*/  FFMA.FTZ R216, R129, UR4, -R216 ;  /* 0x0000000481d87c23 */ /* 0x000fe200080108d8 */
[C---:B------:R-:W-:Y:S01]  /*8ff0*/  HMMA.16816.F32.BF16 R16, R28.reuse, R186, R16 ;  /* 0x000000ba1c10723c */ /* 0x040fe20000041810 */
[----:B------:R-:W1:Y:S04]  /*9000*/  LDSM.16.MT88.4 R184, [R174+0x800] ;  /* 0x00080000aeb8783b */ /* 0x000e680000004200 */
[----:B------:R2:W-:Y:S01]  /*9010*/  MUFU.EX2 R129, R56 ;  /* 0x0000003800817308 */ /* 0x0005e20000000800 */
[--C-:B------:R-:W-:Y:S01]  /*9020*/  FFMA.FTZ R66, R66, UR4, -R218.reuse ;  /* 0x0000000442427c23 */ /* 0x100fe200080108da */
[--C-:B------:R-:W-:Y:S08]  /*9030*/  FFMA.FTZ R62, R62, UR4, -R219.reuse ;  /* 0x000000043e3e7c23 */ /* 0x100ff000080108db */
[----:B------:R-:W-:Y:S01]  /*9040*/  MUFU.EX2 R112, R112 ;  /* 0x0000007000707308 */ /* 0x000fe20000000800 */
[----:B------:R-:W-:Y:S01]  /*9050*/  FFMA.FTZ R63, R63, UR4, -R219 ;  /* 0x000000043f3f7c23 */ /* 0x000fe200080108db */
[-C--:B------:R-:W-:Y:S08]  /*9060*/  HMMA.16816.F32.BF16 R132, R28, R180.reuse, R132 ;  /* 0x000000b41c84723c */ /* 0x080ff00000041884 */
[----:B------:R-:W-:Y:S01]  /*9070*/  MUFU.EX2 R216, R216 ;  /* 0x000000d800d87308 */ /* 0x000fe20000000800 */
[--C-:B------:R-:W-:Y:S01]  /*9080*/  FFMA.FTZ R61, R61, UR4, -R217.reuse ;  /* 0x000000043d3d7c23 */ /* 0x100fe200080108d9 */
[--C-:B------:R-:W-:Y:S01]  /*9090*/  FFMA.FTZ R72, R72, UR4, -R217.reuse ;  /* 0x0000000448487c23 */ /* 0x100fe200080108d9 */
[--C-:B------:R-:W-:Y:S07]  /*90a0*/  FFMA.FTZ R104, R104, UR4, -R217.reuse ;  /* 0x0000000468687c23 */ /* 0x100fee00080108d9 */
[----:B------:R-:W-:Y:S01]  /*90b0*/  MUFU.EX2 R62, R62 ;  /* 0x0000003e003e7308 */ /* 0x000fe20000000800 */
[----:B------:R-:W-:Y:S01]  /*90c0*/  FFMA.FTZ R105, R105, UR4, -R217 ;  /* 0x0000000469697c23 */ /* 0x000fe200080108d9 */
[C---:B------:R-:W-:Y:S01]  /*90d0*/  HMMA.16816.F32.BF16 R136, R176.reuse, R180, R136 ;  /* 0x000000b4b088723c */ /* 0x040fe20000041888 */
[----:B--2---:R-:W2:Y:S07]  /*90e0*/  LDL.LU R56, [R1] ;  /* 0x0000000001387983 */ /* 0x004eae0000300800 */
[----:B------:R-:W-:Y:S01]  /*90f0*/  MUFU.EX2 R63, R63 ;  /* 0x0000003f003f7308 */ /* 0x000fe20000000800 */
[--C-:B------:R-:W-:Y:S01]  /*9100*/  FFMA.FTZ R67, R67, UR4, -R218.reuse ;  /* 0x0000000443437c23 */ /* 0x100fe200080108da */
[--C-:B------:R-:W-:Y:S08]  /*9110*/  FFMA.FTZ R70, R70, UR4, -R218.reuse ;  /* 0x0000000446467c23 */ /* 0x100ff000080108da */
        /* <DEDUP_REMOVED lines=9> */
[C---:B------:R-:W-:Y:S01]  /*91b0*/  HMMA.16816.F32.BF16 R144, R28.reuse, R182, R144 ;  /* 0x000000b61c90723c */ /* 0x040fe20000041890 */
[----:B------:R-:W3:Y:S07]  /*91c0*/  LDSM.16.MT88.4 R180, [R175+0x800] ;  /* 0x00080000afb4783b */ /* 0x000eee0000004200 */
[----:B------:R-:W-:Y:S01]  /*91d0*/  MUFU.EX2 R195, R65 ;  /* 0x0000004100c37308 */ /* 0x000fe20000000800 */
[--C-:B------:R-:W-:Y:S01]  /*91e0*/  FFMA.FTZ R98, R98, UR4, -R218.reuse ;  /* 0x0000000462627c23 */ /* 0x100fe200080108da */
[--C-:B------:R-:W-:Y:S08]  /*91f0*/  FFMA.FTZ R99, R99, UR4, -R218.reuse ;  /* 0x0000000463637c23 */ /* 0x100ff000080108da */
[----:B------:R-:W-:Y:S01]  /*9200*/  MUFU.EX2 R68, R68 ;  /* 0x0000004400447308 */ /* 0x000fe20000000800 */
[--C-:B------:R-:W-:Y:S01]  /*9210*/  FFMA.FTZ R102, R102, UR4, -R218.reuse ;  /* 0x0000000466667c23 */ /* 0x100fe200080108da */
[--C-:B------:R-:W-:Y:S01]  /*9220*/  FFMA.FTZ R103, R103, UR4, -R218.reuse ;  /* 0x0000000467677c23 */ /* 0x100fe200080108da */
[-C--:B-1----:R-:W-:Y:S07]  /*9230*/  HMMA.16816.F32.BF16 R148, R28, R184.reuse, R148 ;  /* 0x000000b81c94723c */ /* 0x082fee0000041894 */
[----:B------:R-:W-:Y:S01]  /*9240*/  MUFU.EX2 R69, R69 ;  /* 0x0000004500457308 */ /* 0x000fe20000000800 */
[--C-:B------:R-:W-:Y:S01]  /*9250*/  FFMA.FTZ R114, R114, UR4, -R218.reuse ;  /* 0x0000000472727c23 */ /* 0x100fe200080108da */
[--C-:B------:R-:W-:Y:S08]  /*9260*/  FFMA.FTZ R115, R115, UR4, -R218.reuse ;  /* 0x0000000473737c23 */ /* 0x100ff000080108da */
[----:B------:R-:W-:Y:S01]  /*9270*/  MUFU.EX2 R70, R70 ;  /* 0x0000004600467308 */ /* 0x000fe20000000800 */
[--C-:B------:R-:W-:Y:S01]  /*9280*/  FFMA.FTZ R118, R118, UR4, -R218.reuse ;  /* 0x0000000476767c23 */ /* 0x100fe200080108da */
[--C-:B------:R-:W-:Y:S01]  /*9290*/  FFMA.FTZ R119, R119, UR4, -R218.reuse ;  /* 0x0000000477777c23 */ /* 0x100fe200080108da */
[C---:B------:R-:W-:Y:S07]  /*92a0*/  HMMA.16816.F32.BF16 R152, R176.reuse, R184, R152 ;  /* 0x000000b8b098723c */ /* 0x040fee0000041898 */
[----:B------:R-:W1:Y:S01]  /*92b0*/  MUFU.EX2 R184, R36 ;  /* 0x0000002400b87308 */ /* 0x000e620000000800 */
[--C-:B------:R-:W-:Y:S09]  /*92c0*/  FFMA.FTZ R130, R130, UR4, -R218.reuse ;  /* 0x0000000482827c23 */ /* 0x100ff200080108da */
[----:B------:R-:W-:Y:S01]  /*92d0*/  MUFU.EX2 R185, R38 ;  /* 0x0000002600b97308 */ /* 0x000fe20000000800 */
[----:B------:R-:W-:Y:S01]  /*92e0*/  FFMA.FTZ R218, R131, UR4, -R218 ;  /* 0x0000000483da7c23 */ /* 0x000fe200080108da */
[----:B------:R-:W-:Y:S01]  /*92f0*/  FFMA.FTZ R59, R59, UR4, -R219 ;  /* 0x000000043b3b7c23 */ /* 0x000fe200080108db */
[-C--:B------:R-:W-:Y:S07]  /*9300*/  HMMA.16816.F32.BF16 R156, R176, R186.reuse, R156 ;  /* 0x000000bab09c723c */ /* 0x080fee000004189c */
[----:B------:R-:W-:Y:S01]  /*9310*/  MUFU.EX2 R131, R67 ;  /* 0x0000004300837308 */ /* 0x000fe20000000800 */
[--C-:B------:R-:W-:Y:S01]  /*9320*/  FFMA.FTZ R60, R60, UR4, -R217.reuse ;  /* 0x000000043c3c7c23 */ /* 0x100fe200080108d9 */
[--C-:B------:R-:W-:Y:S08]  /*9330*/  FFMA.FTZ R73, R73, UR4, -R217.reuse ;  /* 0x0000000449497c23 */ /* 0x100ff000080108d9 */
[----:B------:R-:W-:Y:S01]  /*9340*/  MUFU.EX2 R218, R218 ;  /* 0x000000da00da7308 */ /* 0x000fe20000000800 */
[--C-:B------:R-:W-:Y:S01]  /*9350*/  FFMA.FTZ R76, R76, UR4, -R217.reuse ;  /* 0x000000044c4c7c23 */ /* 0x100fe200080108d9 */
[--C-:B------:R-:W-:Y:S01]  /*9360*/  FFMA.FTZ R77, R77, UR4, -R217.reuse ;  /* 0x000000044d4d7c23 */ /* 0x100fe200080108d9 */
[C---:B------:R-:W-:Y:S07]  /*9370*/  HMMA.16816.F32.BF16 R160, R28.reuse, R186, R160 ;  /* 0x000000ba1ca0723c */ /* 0x040fee00000418a0 */
[----:B------:R4:W5:Y:S01]  /*9380*/  MUFU.EX2 R187, R39 ;  /* 0x0000002700bb7308 */ /* 0x0009620000000800 */
[--C-:B------:R-:W-:Y:S09]  /*9390*/  FFMA.FTZ R88, R88, UR4, -R217.reuse ;  /* 0x0000000458587c23 */ /* 0x100ff200080108d9 */
[----:B------:R1:W5:Y:S01]  /*93a0*/  MUFU.EX2 R186, R50 ;  /* 0x0000003200ba7308 */ /* 0x0003620000000800 */
[--C-:B------:R-:W-:Y:S01]  /*93b0*/  FFMA.FTZ R89, R89, UR4, -R217.reuse ;  /* 0x0000000459597c23 */ /* 0x100fe200080108d9 */
[--C-:B------:R-:W-:Y:S01]  /*93c0*/  FFMA.FTZ R92, R92, UR4, -R217.reuse ;  /* 0x000000045c5c7c23 */ /* 0x100fe200080108d9 */
[-C--:B---3--:R-:W-:Y:S07]  /*93d0*/  HMMA.16816.F32.BF16 R20, R28, R180.reuse, R20 ;  /* 0x000000b41c14723c */ /* 0x088fee0000041814 */
[----:B------:R-:W-:Y:S01]  /*93e0*/  MUFU.EX2 R65, R59 ;  /* 0x0000003b00417308 */ /* 0x000fe20000000800 */
[--C-:B------:R-:W-:Y:S01]  /*93f0*/  FFMA.FTZ R93, R93, UR4, -R217.reuse ;  /* 0x000000045d5d7c23 */ /* 0x100fe200080108d9 */
[--C-:B------:R-:W-:Y:S08]  /*9400*/  FFMA.FTZ R108, R108, UR4, -R217.reuse ;  /* 0x000000046c6c7c23 */ /* 0x100ff000080108d9 */
[----:B------:R-:W-:Y:S01]  /*9410*/  MUFU.EX2 R67, R60 ;  /* 0x0000003c00437308 */ /* 0x000fe20000000800 */
[----:B------:R-:W-:Y:S01]  /*9420*/  FFMA.FTZ R109, R109, UR4, -R217 ;  /* 0x000000046d6d7c23 */ /* 0x000fe200080108d9 */
[----:B----4-:R-:W3:Y:S01]  /*9430*/  LDSM.16.MT88.4 R36, [R173+0x9000] ;  /* 0x00900000ad24783b */ /* 0x010ee20000004200 */
[C---:B------:R-:W-:Y:S07]  /*9440*/  HMMA.16816.F32.BF16 R164, R176.reuse, R180, R164 ;  /* 0x000000b4b0a4723c */ /* 0x040fee00000418a4 */
[----:B------:R-:W-:Y:S01]  /*9450*/  MUFU.EX2 R181, R48 ;  /* 0x0000003000b57308 */ /* 0x000fe20000000800 */
[----:B-1----:R-:W-:Y:S01]  /*9460*/  FFMA.FTZ R50, R42, UR4, -R219 ;  /* 0x000000042a327c23 */ /* 0x002fe200080108db */
[--C-:B------:R-:W-:Y:S08]  /*9470*/  FFMA.FTZ R42, R45, UR4, -R217.reuse ;  /* 0x000000042d2a7c23 */ /* 0x100ff000080108d9 */
[----:B------:R-:W-:Y:S01]  /*9480*/  MUFU.EX2 R180, R43 ;  /* 0x0000002b00b47308 */ /* 0x000fe20000000800 */
[--C-:B------:R-:W-:Y:S01]  /*9490*/  FFMA.FTZ R120, R120, UR4, -R217.reuse ;  /* 0x0000000478787c23 */ /* 0x100fe200080108d9 */
[-C--:B------:R-:W-:Y:S08]  /*94a0*/  HMMA.16816.F32.BF16 R32, R176, R182.reuse, R32 ;  /* 0x000000b6b020723c */ /* 0x080ff00000041820 */
[----:B------:R1:W-:Y:S01]  /*94b0*/  MUFU.EX2 R179, R40 ;  /* 0x0000002800b37308 */ /* 0x0003e20000000800 */
[--C-:B------:R-:W-:Y:S01]  /*94c0*/  FFMA.FTZ R121, R121, UR4, -R217.reuse ;  /* 0x0000000479797c23 */ /* 0x100fe200080108d9 */
[--C-:B------:R-:W-:Y:S01]  /*94d0*/  FFMA.FTZ R124, R124, UR4, -R217.reuse ;  /* 0x000000047c7c7c23 */ /* 0x100fe200080108d9 */
[----:B------:R-:W-:Y:S07]  /*94e0*/  FFMA.FTZ R217, R125, UR4, -R217 ;  /* 0x000000047dd97c23 */ /* 0x000fee00080108d9 */
[----:B------:R-:W-:Y:S01]  /*94f0*/  MUFU.EX2 R176, R50 ;  /* 0x0000003200b07308 */ /* 0x000fe20000000800 */
[--C-:B------:R-:W-:Y:S01]  /*9500*/  FFMA.FTZ R74, R74, UR4, -R219.reuse ;  /* 0x000000044a4a7c23 */ /* 0x100fe200080108db */
[----:B------:R-:W-:Y:S08]  /*9510*/  HMMA.16816.F32.BF16 R24, R28, R182, R24 ;  /* 0x000000b61c18723c */ /* 0x000ff00000041818 */
[----:B------:R4:W3:Y:S01]  /*9520*/  MUFU.EX2 R177, R49 ;  /* 0x0000003100b17308 */ /* 0x0008e20000000800 */
[----:B------:R-:W-:Y:S01]  /*9530*/  MOV R183, R192 ;  /* 0x000000c000b77202 */ /* 0x000fe20000000f00 */
[--C-:B------:R-:W-:Y:S01]  /*9540*/  FFMA.FTZ R75, R75, UR4, -R219.reuse ;  /* 0x000000044b4b7c23 */ /* 0x100fe200080108db */
[----:B------:R-:W-:Y:S07]  /*9550*/  MOV R182, R208 ;  /* 0x000000d000b67202 */ /* 0x000fee0000000f00 */
[----:B------:R3:W-:Y:S01]  /*9560*/  MUFU.EX2 R178, R41 ;  /* 0x0000002900b27308 */ /* 0x0007e20000000800 */
[--C-:B-1----:R-:W-:Y:S01]  /*9570*/  FFMA.FTZ R40, R47, UR4, -R219.reuse ;  /* 0x000000042f287c23 */ /* 0x102fe200080108db */
[----:B------:R-:W-:Y:S01]  /*9580*/  MOV R192, R209 ;  /* 0x000000d100c07202 */ /* 0x000fe20000000f00 */
[----:B------:R-:W1:Y:S07]  /*9590*/  LDSM.16.MT88.4 R44, [R212+0x9000] ;  /* 0x00900000d42c783b */ /* 0x000e6e0000004200 */
[----:B------:R-:W3:Y:S01]  /*95a0*/  MUFU.EX2 R209, R42 ;  /* 0x0000002a00d17308 */ /* 0x000ee20000000800 */
[----:B------:R-:W-:Y:S01]  /*95b0*/  F2FP.BF16.F32.PACK_AB R28, R201, R184 ;  /* 0x000000b8c91c723e */ /* 0x000fe200000010ff */
[--C-:B------:R-:W-:Y:S01]  /*95c0*/  FFMA.FTZ R78, R78, UR4, -R219.reuse ;  /* 0x000000044e4e7c23 */ /* 0x100fe200080108db */
[----:B-----5:R-:W-:Y:S07]  /*95d0*/  F2FP.BF16.F32.PACK_AB R29, R187, R185 ;  /* 0x000000b9bb1d723e */ /* 0x020fee00000010ff */
[----:B------:R5:W5:Y:S01]  /*95e0*/  MUFU.EX2 R208, R40 ;  /* 0x0000002800d07308 */ /* 0x000b620000000800 */
[----:B------:R-:W-:Y:S01]  /*95f0*/  F2FP.BF16.F32.PACK_AB R30, R229, R200 ;  /* 0x000000c8e51e723e */ /* 0x000fe200000010ff */
[--C-:B------:R-:W-:Y:S01]  /*9600*/  FFMA.FTZ R79, R79, UR4, -R219.reuse ;  /* 0x000000044f4f7c23 */ /* 0x100fe200080108db */
[----:B------:R-:W-:Y:S01]  /*9610*/  F2FP.BF16.F32.PACK_AB R31, R233, R186 ;  /* 0x000000bae91f723e */ /* 0x000fe200000010ff */
[----:B----4-:R-:W-:Y:S06]  /*9620*/  LDSM.16.MT88.4 R48, [R212+0x9800] ;  /* 0x00980000d430783b */ /* 0x010fec0000004200 */
[----:B------:R-:W-:Y:S01]  /*9630*/  MUFU.EX2 R125, R61 ;  /* 0x0000003d007d7308 */ /* 0x000fe20000000800 */
[----:B---3--:R-:W-:Y:S01]  /*9640*/  F2FP.BF16.F32.PACK_AB R41, R177, R176 ;  /* 0x000000b0b129723e */ /* 0x008fe200000010ff */
[--C-:B------:R-:W-:Y:S01]  /*9650*/  FFMA.FTZ R90, R90, UR4, -R219.reuse ;  /* 0x000000045a5a7c23 */ /* 0x100fe200080108db */
[--C-:B------:R-:W-:Y:S07]  /*9660*/  FFMA.FTZ R91, R91, UR4, -R219.reuse ;  /* 0x000000045b5b7c23 */ /* 0x100fee00080108db */
[----:B------:R-:W-:Y:S01]  /*9670*/  MUFU.EX2 R217, R217 ;  /* 0x000000d900d97308 */ /* 0x000fe20000000800 */
[-C--:B------:R-:W-:Y:S03]  /*9680*/  HMMA.16816.F32.BF16 R4, R28, R36.reuse, R4 ;  /* 0x000000241c04723c */ /* 0x080fe60000041804 */
[----:B------:R-:W-:Y:S06]  /*9690*/  F2FP.BF16.F32.PACK_AB R42, R209, R180 ;  /* 0x000000b4d12a723e */ /* 0x000fec00000010ff */
[----:B------:R-:W-:Y:S01]  /*96a0*/  MUFU.EX2 R71, R71 ;  /* 0x0000004700477308 */ /* 0x000fe20000000800 */
[----:B-----5:R-:W-:Y:S01]  /*96b0*/  F2FP.BF16.F32.PACK_AB R40, R181, R179 ;  /* 0x000000b3b528723e */ /* 0x020fe200000010ff */
[--C-:B------:R-:W-:Y:S01]  /*96c0*/  FFMA.FTZ R94, R94, UR4, -R219.reuse ;  /* 0x000000045e5e7c23 */ /* 0x100fe200080108db */
[----:B------:R-:W-:Y:S07]  /*96d0*/  F2FP.BF16.F32.PACK_AB R43, R208, R178 ;  /* 0x000000b2d02b723e */ /* 0x000fee00000010ff */
        /* <DEDUP_REMOVED lines=15> */
[----:B------:R-:W-:Y:S08]  /*97d0*/  FFMA.FTZ R219, R127, UR4, -R219 ;  /* 0x000000047fdb7c23 */ /* 0x000ff000080108db */
[----:B------:R-:W-:Y:S01]  /*97e0*/  MUFU.EX2 R74, R74 ;  /* 0x0000004a004a7308 */ /* 0x000fe20000000800 */
[C---:B------:R-:W-:Y:S01]  /*97f0*/  HMMA.16816.F32.BF16 R16, R28.reuse, R38, R16 ;  /* 0x000000261c10723c */ /* 0x040fe20000041810 */
[----:B------:R-:W3:Y:S08]  /*9800*/  LDSM.16.MT88.4 R36, [R174+0x1000] ;  /* 0x00100000ae24783b */ /* 0x000ef00000004200 */
[----:B------:R-:W-:Y:S10]  /*9810*/  MUFU.EX2 R219, R219 ;  /* 0x000000db00db7308 */ /* 0x000ff40000000800 */
[----:B------:R-:W-:Y:S01]  /*9820*/  MUFU.EX2 R75, R75 ;  /* 0x0000004b004b7308 */ /* 0x000fe20000000800 */
[-C--:B-1----:R-:W-:Y:S09]  /*9830*/  HMMA.16816.F32.BF16 R132, R28, R44.reuse, R132 ;  /* 0x0000002c1c84723c */ /* 0x082ff20000041884 */
[----:B------:R-:W-:Y:S10]  /*9840*/  MUFU.EX2 R76, R76 ;  /* 0x0000004c004c7308 */ /* 0x000ff40000000800 */
        /* <DEDUP_REMOVED lines=8> */
[----:B------:R-:W1:Y:S08]  /*98d0*/  LDSM.16.MT88.4 R44, [R175+0x1000] ;  /* 0x00100000af2c783b */ /* 0x000e700000004200 */
[----:B------:R-:W-:Y:S10]  /*98e0*/  MUFU.EX2 R86, R86 ;  /* 0x0000005600567308 */ /* 0x000ff40000000800 */
[----:B------:R-:W-:Y:S01]  /*98f0*/  MUFU.EX2 R87, R87 ;  /* 0x0000005700577308 */ /* 0x000fe20000000800 */
[-C--:B---3--:R-:W-:Y:S09]  /*9900*/  HMMA.16816.F32.BF16 R148, R28, R36.reuse, R148 ;  /* 0x000000241c94723c */ /* 0x088ff20000041894 */
        /* <DEDUP_REMOVED lines=16> */
[----:B------:R-:W-:Y:S01]  /*9a10*/  MUFU.EX2 R94, R94 ;  /* 0x0000005e005e7308 */ /* 0x000fe20000000800 */
[----:B------:R-:W-:Y:S02]  /*9a20*/  MOV R45, R193 ;  /* 0x000000c1002d7202 */ /* 0x000fe40000000f00 */
[----:B------:R-:W-:Y:S07]  /*9a30*/  MOV R44, R192 ;  /* 0x000000c0002c7202 */ /* 0x000fee0000000f00 */
[----:B------:R1:W4:Y:S01]  /*9a40*/  MUFU.EX2 R193, R55 ;  /* 0x0000003700c17308 */ /* 0x0003220000000800 */
[-C--:B------:R-:W-:Y:S01]  /*9a50*/  HMMA.16816.F32.BF16 R32, R40, R46.reuse, R32 ;  /* 0x0000002e2820723c */ /* 0x080fe20000041820 */
[----:B------:R-:W5:Y:S08]  /*9a60*/  LDL.LU R41, [R1+0x8] ;  /* 0x0000080001297983 */ /* 0x000f700000300800 */
[----:B------:R-:W2:Y:S01]  /*9a70*/  MUFU.EX2 R192, R66 ;  /* 0x0000004200c07308 */ /* 0x000ea20000000800 */
[----:B------:R-:W-:Y:S01]  /*9a80*/  MOV R43, R52 ;  /* 0x00000034002b7202 */ /* 0x000fe20000000f00 */
[----:B------:R-:W5:Y:S01]  /*9a90*/  LDL.LU R42, [R1+0x4] ;  /* 0x00000400012a7983 */ /* 0x000f620000300800 */
[----:B------:R-:W-:Y:S07]  /*9aa0*/  MOV R58, R44 ;  /* 0x0000002c003a7202 */ /* 0x000fee0000000f00 */
[----:B------:R3:W3:Y:S01]  /*9ab0*/  MUFU.EX2 R66, R57 ;  /* 0x0000003900427308 */ /* 0x0006e20000000800 */
[----:B------:R-:W-:Y:S09]  /*9ac0*/  HMMA.16816.F32.BF16 R24, R28, R46, R24 ;  /* 0x0000002e1c18723c */ /* 0x000ff20000041818 */
[----:B------:R-:W5:Y:S01]  /*9ad0*/  MUFU.EX2 R95, R95 ;  /* 0x0000005f005f7308 */ /* 0x000f620000000800 */
[----:B------:R-:W-:Y:S01]  /*9ae0*/  F2FP.BF16.F32.PACK_AB R28, R205, R206 ;  /* 0x000000cecd1c723e */ /* 0x000fe200000010ff */
[----:B-1----:R-:W1:Y:S01]  /*9af0*/  LDSM.16.MT88.4 R52, [R174+0x1800] ;  /* 0x00180000ae34783b */ /* 0x002e620000004200 */
[----:B----4-:R-:W-:Y:S07]  /*9b00*/  F2FP.BF16.F32.PACK_AB R29, R193, R194 ;  /* 0x000000c2c11d723e */ /* 0x010fee00000010ff */
[----:B------:R-:W-:Y:S01]  /*9b10*/  MUFU.EX2 R100, R100 ;  /* 0x0000006400647308 */ /* 0x000fe20000000800 */
[----:B------:R-:W-:Y:S02]  /*9b20*/  F2FP.BF16.F32.PACK_AB R30, R195, R204 ;  /* 0x000000ccc31e723e */ /* 0x000fe400000010ff */
[----:B--2---:R-:W-:Y:S07]  /*9b30*/  F2FP.BF16.F32.PACK_AB R31, R131, R192 ;  /* 0x000000c0831f723e */ /* 0x004fee00000010ff */
[----:B------:R-:W-:Y:S01]  /*9b40*/  MUFU.EX2 R102, R102 ;  /* 0x0000006600667308 */ /* 0x000fe20000000800 */
[----:B------:R-:W-:Y:S02]  /*9b50*/  MOV R59, R43 ;  /* 0x0000002b003b7202 */ /* 0x000fe40000000f00 */
[----:B---3--:R-:W-:Y:S07]  /*9b60*/  MOV R57, R45 ;  /* 0x0000002d00397202 */ /* 0x008fee0000000f00 */
[----:B------:R-:W-:Y:S01]  /*9b70*/  MUFU.EX2 R103, R103 ;  /* 0x0000006700677308 */ /* 0x000fe20000000800 */
[----:B------:R-:W2:Y:S01]  /*9b80*/  LDSM.16.MT88.4 R44, [R175+0x1800] ;  /* 0x00180000af2c783b */ /* 0x000ea20000004200 */
[-C--:B------:R-:W-:Y:S08]  /*9b90*/  HMMA.16816.F32.BF16 R4, R28, R36.reuse, R4 ;  /* 0x000000241c04723c */ /* 0x080ff00000041804 */
[----:B------:R-:W-:Y:S01]  /*9ba0*/  MUFU.EX2 R113, R113 ;  /* 0x0000007100717308 */ /* 0x000fe20000000800 */
[----:B------:R-:W-:Y:S02]  /*9bb0*/  F2FP.BF16.F32.PACK_AB R40, R66, R129 ;  /* 0x000000814228723e */ /* 0x000fe400000010ff */
[----:B------:R-:W-:Y:S07]  /*9bc0*/  F2FP.BF16.F32.PACK_AB R43, R63, R62 ;  /* 0x0000003e3f2b723e */ /* 0x000fee00000010ff */
[----:B------:R-:W-:Y:S10]  /*9bd0*/  MUFU.EX2 R114, R114 ;  /* 0x0000007200727308 */ /* 0x000ff40000000800 */
[----:B------:R-:W-:Y:S10]  /*9be0*/  MUFU.EX2 R115, R115 ;  /* 0x0000007300737308 */ /* 0x000ff40000000800 */
[----:B------:R-:W-:Y:S10]  /*9bf0*/  MUFU.EX2 R106, R106 ;  /* 0x0000006a006a7308 */ /* 0x000ff40000000800 */
[----:B------:R-:W3:Y:S10]  /*9c00*/  MUFU.EX2 R107, R107 ;  /* 0x0000006b006b7308 */ /* 0x000ef40000000800 */
[----:B------:R-:W-:Y:S10]  /*9c10*/  MUFU.EX2 R108, R108 ;  /* 0x0000006c006c7308 */ /* 0x000ff40000000800 */
[----:B------:R-:W4:Y:S10]  /*9c20*/  MUFU.EX2 R109, R109 ;  /* 0x0000006d006d7308 */ /* 0x000f340000000800 */
[----:B------:R-:W-:Y:S10]  /*9c30*/  MUFU.EX2 R110, R110 ;  /* 0x0000006e006e7308 */ /* 0x000ff40000000800 */
[----:B------:R-:W4:Y:S10]  /*9c40*/  MUFU.EX2 R111, R111 ;  /* 0x0000006f006f7308 */ /* 0x000f340000000800 */
[----:B------:R-:W-:Y:S10]  /*9c50*/  MUFU.EX2 R60, R117 ;  /* 0x00000075003c7308 */ /* 0x000ff40000000800 */
[----:B------:R-:W4:Y:S10]  /*9c60*/  MUFU.EX2 R61, R128 ;  /* 0x00000080003d7308 */ /* 0x000f340000000800 */
[----:B------:R-:W-:Y:S10]  /*9c70*/  MUFU.EX2 R123, R123 ;  /* 0x0000007b007b7308 */ /* 0x000ff40000000800 */
[----:B------:R-:W-:Y:S01]  /*9c80*/  MUFU.EX2 R126, R126 ;  /* 0x0000007e007e7308 */ /* 0x000fe20000000800 */
[----:B------:R-:W-:Y:S02]  /*9c90*/  FFMA.FTZ R56, R2, R56, R220 ;  /* 0x0000003802387223 */ /* 0x000fe400000100dc */
[----:B------:R-:W2:Y:S07]  /*9ca0*/  LDL.LU R2, [R1+0xc] ;  /* 0x00000c0001027983 */ /* 0x000eae0000300800 */
[----:B------:R-:W4:Y:S01]  /*9cb0*/  MUFU.EX2 R122, R122 ;  /* 0x0000007a007a7308 */ /* 0x000f220000000800 */
[----:B------:R-:W-:Y:S01]  /*9cc0*/  FADD.FTZ R56, R225, R56 ;  /* 0x00000038e1387221 */ /* 0x000fe20000010000 */
[----:B-----5:R-:W-:Y:S01]  /*9cd0*/  FFMA.FTZ R168, R168, R41, R221 ;  /* 0x00000029a8a87223 */ /* 0x020fe200000100dd */
[----:B------:R-:W-:Y:S01]  /*9ce0*/  F2FP.BF16.F32.PACK_AB R41, R65, R64 ;  /* 0x000000404129723e */ /* 0x000fe200000010ff */
[----:B------:R-:W-:Y:S01]  /*9cf0*/  FFMA.FTZ R3, R3, R42, R222 ;  /* 0x0000002a03037223 */ /* 0x000fe200000100de */
[----:B------:R-:W-:Y:S03]  /*9d00*/  F2FP.BF16.F32.PACK_AB R42, R125, R67 ;  /* 0x000000437d2a723e */ /* 0x000fe600000010ff */
[----:B------:R-:W-:Y:S04]  /*9d10*/  FADD.FTZ R3, R226, R3 ;  /* 0x00000003e2037221 */ /* 0x000fe80000010000 */
[C---:B------:R-:W-:Y:S04]  /*9d20*/  HMMA.16816.F32.BF16 R8, R40.reuse, R36, R8 ;  /* 0x000000242808723c */ /* 0x040fe80000041808 */
[----:B------:R-:W-:Y:S02]  /*9d30*/  FADD.FTZ R3, R59, R3 ;  /* 0x000000033b037221 */ /* 0x000fe40000010000 */
[----:B------:R-:W-:Y:S02]  /*9d40*/  MUFU.EX2 R59, R119 ;  /* 0x00000077003b7308 */ /* 0x000fe40000000800 */
[-C--:B------:R-:W-:Y:S08]  /*9d50*/  HMMA.16816.F32.BF16 R12, R40, R38.reuse, R12 ;  /* 0x00000026280c723c */ /* 0x080ff0000004180c */
[C---:B------:R-:W-:Y:S01]  /*9d60*/  HMMA.16816.F32.BF16 R16, R28.reuse, R38, R16 ;  /* 0x000000261c10723c */ /* 0x040fe20000041810 */
[----:B------:R-:W5:Y:S07]  /*9d70*/  LDSM.16.MT88.4 R36, [R173+0xa000] ;  /* 0x00a00000ad24783b */ /* 0x000f6e0000004200 */
[-C--:B------:R-:W-:Y:S08]  /*9d80*/  HMMA.16816.F32.BF16 R132, R28, R48.reuse, R132 ;  /* 0x000000301c84723c */ /* 0x080ff00000041884 */
[C---:B------:R-:W-:Y:S08]  /*9d90*/  HMMA.16816.F32.BF16 R136, R40.reuse, R48, R136 ;  /* 0x000000302888723c */ /* 0x040ff00000041888 */
[-C--:B------:R-:W-:Y:S08]  /*9da0*/  HMMA.16816.F32.BF16 R140, R40, R50.reuse, R140 ;  /* 0x00000032288c723c */ /* 0x080ff0000004188c */
[C---:B------:R-:W-:Y:S01]  /*9db0*/  HMMA.16816.F32.BF16 R144, R28.reuse, R50, R144 ;  /* 0x000000321c90723c */ /* 0x040fe20000041890 */
[----:B------:R-:W3:Y:S07]  /*9dc0*/  LDSM.16.MT88.4 R48, [R212+0xa000] ;  /* 0x00a00000d430783b */ /* 0x000eee0000004200 */
[-C--:B-1----:R-:W-:Y:S08]  /*9dd0*/  HMMA.16816.F32.BF16 R148, R28, R52.reuse, R148 ;  /* 0x000000341c94723c */ /* 0x082ff00000041894 */
[C---:B------:R-:W-:Y:S04]  /*9de0*/  HMMA.16816.F32.BF16 R152, R40.reuse, R52, R152 ;  /* 0x000000342898723c */ /* 0x040fe80000041898 */
[----:B--2---:R-:W-:Y:S01]  /*9df0*/  FFMA.FTZ R0, R0, R2, R223 ;  /* 0x0000000200007223 */ /* 0x004fe200000100df */
[----:B------:R-:W-:Y:S01]  /*9e00*/  FADD.FTZ R2, R227, R168 ;  /* 0x000000a8e3027221 */ /* 0x000fe20000010000 */
[----:B------:R-:W-:Y:S02]  /*9e10*/  MOV R168, R171 ;  /* 0x000000ab00a87202 */ /* 0x000fe40000000f00 */
[-C--:B------:R-:W-:Y:S03]  /*9e20*/  HMMA.16816.F32.BF16 R156, R40, R54.reuse, R156 ;  /* 0x00000036289c723c */ /* 0x080fe6000004189c */
[----:B------:R-:W-:Y:S01]  /*9e30*/  FADD.FTZ R0, R224, R0 ;  /* 0x00000000e0007221 */ /* 0x000fe20000010000 */
[----:B------:R-:W-:Y:S03]  /*9e40*/  FADD.FTZ R2, R228, R2 ;  /* 0x00000002e4027221 */ /* 0x000fe60000010000 */
[----:B------:R-:W-:Y:S01]  /*9e50*/  FADD.FTZ R0, R235, R0 ;  /* 0x00000000eb007221 */ /* 0x000fe20000010000 */
[C---:B------:R-:W-:Y:S01]  /*9e60*/  HMMA.16816.F32.BF16 R160, R28.reuse, R54, R160 ;  /* 0x000000361ca0723c */ /* 0x040fe200000418a0 */
[----:B------:R-:W1:Y:S03]  /*9e70*/  LDSM.16.MT88.4 R52, [R174+0x2000] ;  /* 0x00200000ae34783b */ /* 0x000e660000004200 */
[----:B------:R-:W-:Y:S04]  /*9e80*/  FADD.FTZ R2, R57, R2 ;  /* 0x0000000239027221 */ /* 0x000fe80000010000 */
[-C--:B------:R-:W-:Y:S03]  /*9e90*/  HMMA.16816.F32.BF16 R20, R28, R44.reuse, R20 ;  /* 0x0000002c1c14723c */ /* 0x080fe60000041814 */
[----:B------:R-:W-:Y:S05]  /*9ea0*/  FADD.FTZ R57, R207, R2 ;  /* 0x00000002cf397221 */ /* 0x000fea0000010000 */
[C---:B------:R-:W-:Y:S08]  /*9eb0*/  HMMA.16816.F32.BF16 R164, R40.reuse, R44, R164 ;  /* 0x0000002c28a4723c */ /* 0x040ff000000418a4 */
[-C--:B------:R-:W-:Y:S03]  /*9ec0*/  HMMA.16816.F32.BF16 R32, R40, R46.reuse, R32 ;  /* 0x0000002e2820723c */ /* 0x080fe60000041820 */
[----:B------:R-:W-:Y:S02]  /*9ed0*/  F2FP.BF16.F32.PACK_AB R40, R73, R72 ;  /* 0x000000484928723e */ /* 0x000fe400000010ff */
[----:B------:R-:W-:Y:S02]  /*9ee0*/  F2FP.BF16.F32.PACK_AB R41, R75, R74 ;  /* 0x0000004a4b29723e */ /* 0x000fe400000010ff */
[----:B------:R-:W-:Y:S01]  /*9ef0*/  F2FP.BF16.F32.PACK_AB R42, R77, R76 ;  /* 0x0000004c4d2a723e */ /* 0x000fe200000010ff */
[----:B------:R-:W-:Y:S01]  /*9f00*/  HMMA.16816.F32.BF16 R24, R28, R46, R24 ;  /* 0x0000002e1c18723c */ /* 0x000fe20000041818 */
[----:B------:R-:W2:Y:S03]  /*9f10*/  LDSM.16.MT88.4 R44, [R175+0x2000] ;  /* 0x00200000af2c783b */ /* 0x000ea60000004200 */
[----:B------:R-:W-:Y:S02]  /*9f20*/  F2FP.BF16.F32.PACK_AB R28, R69, R68 ;  /* 0x00000044451c723e */ /* 0x000fe400000010ff */
[----:B------:R-:W-:Y:S02]  /*9f30*/  F2FP.BF16.F32.PACK_AB R29, R71, R70 ;  /* 0x00000046471d723e */ /* 0x000fe400000010ff */
[----:B------:R-:W-:Y:S02]  /*9f40*/  F2FP.BF16.F32.PACK_AB R30, R81, R80 ;  /* 0x00000050511e723e */ /* 0x000fe400000010ff */
[----:B------:R-:W-:Y:S02]  /*9f50*/  F2FP.BF16.F32.PACK_AB R31, R83, R82 ;  /* 0x00000052531f723e */ /* 0x000fe400000010ff */
[----:B------:R-:W-:Y:S05]  /*9f60*/  F2FP.BF16.F32.PACK_AB R43, R79, R78 ;  /* 0x0000004e4f2b723e */ /* 0x000fea00000010ff */
[-C--:B-----5:R-:W-:Y:S08]  /*9f70*/  HMMA.16816.F32.BF16 R4, R28, R36.reuse, R4 ;  /* 0x000000241c04723c */ /* 0x0a0ff00000041804 */
[C---:B------:R-:W-:Y:S08]  /*9f80*/  HMMA.16816.F32.BF16 R8, R40.reuse, R36, R8 ;  /* 0x000000242808723c */ /* 0x040ff00000041808 */
[-C--:B------:R-:W-:Y:S08]  /*9f90*/  HMMA.16816.F32.BF16 R12, R40, R38.reuse, R12 ;  /* 0x00000026280c723c */ /* 0x080ff0000004180c */
[C---:B------:R-:W-:Y:S01]  /*9fa0*/  HMMA.16816.F32.BF16 R16, R28.reuse, R38, R16 ;  /* 0x000000261c10723c */ /* 0x040fe20000041810 */
[----:B------:R-:W5:Y:S07]  /*9fb0*/  LDSM.16.MT88.4 R36, [R173+0xa800] ;  /* 0x00a80000ad24783b */ /* 0x000f6e0000004200 */
[-C--:B---3--:R-:W-:Y:S08]  /*9fc0*/  HMMA.16816.F32.BF16 R132, R28, R48.reuse, R132 ;  /* 0x000000301c84723c */ /* 0x088ff00000041884 */
[C---:B------:R-:W-:Y:S08]  /*9fd0*/  HMMA.16816.F32.BF16 R136, R40.reuse, R48, R136 ;  /* 0x000000302888723c */ /* 0x040ff00000041888 */
[-C--:B------:R-:W-:Y:S08]  /*9fe0*/  HMMA.16816.F32.BF16 R140, R40, R50.reuse, R140 ;  /* 0x00000032288c723c */ /* 0x080ff0000004188c */
[C---:B------:R-:W-:Y:S01]  /*9ff0*/  HMMA.16816.F32.BF16 R144, R28.reuse, R50, R144 ;  /* 0x000000321c90723c */ /* 0x040fe20000041890 */
[----:B------:R-:W3:Y:S07]  /*a000*/  LDSM.16.MT88.4 R48, [R212+0xa800] ;  /* 0x00a80000d430783b */ /* 0x000eee0000004200 */
[-C--:B-1----:R-:W-:Y:S08]  /*a010*/  HMMA.16816.F32.BF16 R148, R28, R52.reuse, R148 ;  /* 0x000000341c94723c */ /* 0x082ff00000041894 */
[C---:B------:R-:W-:Y:S08]  /*a020*/  HMMA.16816.F32.BF16 R152, R40.reuse, R52, R152 ;  /* 0x000000342898723c */ /* 0x040ff00000041898 */
[-C--:B------:R-:W-:Y:S08]  /*a030*/  HMMA.16816.F32.BF16 R156, R40, R54.reuse, R156 ;  /* 0x00000036289c723c */ /* 0x080ff0000004189c */
[C---:B------:R-:W-:Y:S01]  /*a040*/  HMMA.16816.F32.BF16 R160, R28.reuse, R54, R160 ;  /* 0x000000361ca0723c */ /* 0x040fe200000418a0 */
[----:B------:R-:W1:Y:S07]  /*a050*/  LDSM.16.MT88.4 R52, [R174+0x2800] ;  /* 0x00280000ae34783b */ /* 0x000e6e0000004200 */
[-C--:B--2---:R-:W-:Y:S08]  /*a060*/  HMMA.16816.F32.BF16 R20, R28, R44.reuse, R20 ;  /* 0x0000002c1c14723c */ /* 0x084ff00000041814 */
[C---:B------:R-:W-:Y:S08]  /*a070*/  HMMA.16816.F32.BF16 R164, R40.reuse, R44, R164 ;  /* 0x0000002c28a4723c */ /* 0x040ff000000418a4 */
[-C--:B------:R-:W-:Y:S03]  /*a080*/  HMMA.16816.F32.BF16 R32, R40, R46.reuse, R32 ;  /* 0x0000002e2820723c */ /* 0x080fe60000041820 */
[----:B------:R-:W-:Y:S01]  /*a090*/  FADD.FTZ R40, R58, R56 ;  /* 0x000000383a287221 */ /* 0x000fe20000010000 */
[----:B------:R-:W-:Y:S01]  /*a0a0*/  FADD.FTZ R56, R190, R0 ;  /* 0x00000000be387221 */ /* 0x000fe20000010000 */
[----:B------:R-:W-:Y:S01]  /*a0b0*/  FADD.FTZ R58, R182, R3 ;  /* 0x00000003b63a7221 */ /* 0x000fe20000010000 */
[----:B------:R-:W-:Y:S01]  /*a0c0*/  F2FP.BF16.F32.PACK_AB R41, R91, R90 ;  /* 0x0000005a5b29723e */ /* 0x000fe200000010ff */
[----:B------:R-:W-:Y:S01]  /*a0d0*/  FADD.FTZ R3, R183, R40 ;  /* 0x00000028b7037221 */ /* 0x000fe20000010000 */
[----:B------:R-:W-:Y:S01]  /*a0e0*/  HMMA.16816.F32.BF16 R24, R28, R46, R24 ;  /* 0x0000002e1c18723c */ /* 0x000fe20000041818 */
[----:B------:R-:W2:Y:S03]  /*a0f0*/  LDSM.16.MT88.4 R44, [R175+0x2800] ;  /* 0x00280000af2c783b */ /* 0x000ea60000004200 */
[----:B------:R-:W-:Y:S01]  /*a100*/  F2FP.BF16.F32.PACK_AB R28, R85, R84 ;  /* 0x00000054551c723e */ /* 0x000fe200000010ff */
[----:B------:R-:W-:Y:S01]  /*a110*/  FADD.FTZ R2, R189, R56 ;  /* 0x00000038bd027221 */ /* 0x000fe20000010000 */
[----:B------:R-:W-:Y:S01]  /*a120*/  F2FP.BF16.F32.PACK_AB R29, R87, R86 ;  /* 0x00000056571d723e */ /* 0x000fe200000010ff */
[----:B------:R-:W-:Y:S01]  /*a130*/  FADD.FTZ R3, R196, R3 ;  /* 0x00000003c4037221 */ /* 0x000fe20000010000 */
[----:B------:R-:W-:Y:S01]  /*a140*/  F2FP.BF16.F32.PACK_AB R30, R97, R96 ;  /* 0x00000060611e723e */ /* 0x000fe200000010ff */
[----:B------:R-:W-:Y:S01]  /*a150*/  FADD.FTZ R0, R211, R58 ;  /* 0x0000003ad3007221 */ /* 0x000fe20000010000 */
[----:B------:R-:W-:Y:S02]  /*a160*/  F2FP.BF16.F32.PACK_AB R31, R99, R98 ;  /* 0x00000062631f723e */ /* 0x000fe400000010ff */
[----:B------:R-:W-:Y:S01]  /*a170*/  MOV R183, R191 ;  /* 0x000000bf00b77202 */ /* 0x000fe20000000f00 */
[----:B------:R-:W-:Y:S01]  /*a180*/  FADD.FTZ R0, R231, R0 ;  /* 0x00000000e7007221 */ /* 0x000fe20000010000 */
[----:B------:R-:W-:Y:S02]  /*a190*/  F2FP.BF16.F32.PACK_AB R40, R89, R88 ;  /* 0x000000585928723e */ /* 0x000fe400000010ff */
[----:B------:R-:W-:Y:S01]  /*a1a0*/  F2FP.BF16.F32.PACK_AB R42, R93, R92 ;  /* 0x0000005c5d2a723e */ /* 0x000fe200000010ff */
[-C--:B-----5:R-:W-:Y:S03]  /*a1b0*/  HMMA.16816.F32.BF16 R4, R28, R36.reuse, R4 ;  /* 0x000000241c04723c */ /* 0x0a0fe60000041804 */
[----:B------:R-:W-:Y:S01]  /*a1c0*/  F2FP.BF16.F32.PACK_AB R43, R95, R94 ;  /* 0x0000005e5f2b723e */ /* 0x000fe200000010ff */
[----:B------:R-:W-:Y:S06]  /*a1d0*/  FADD.FTZ R58, R210, R0 ;  /* 0x00000000d23a7221 */ /* 0x000fec0000010000 */
        /* <DEDUP_REMOVED lines=15> */
[C---:B------:R-:W-:Y:S04]  /*a2d0*/  HMMA.16816.F32.BF16 R164, R40.reuse, R44, R164 ;  /* 0x0000002c28a4723c */ /* 0x040fe800000418a4 */
[----:B------:R-:W-:Y:S04]  /*a2e0*/  FADD.FTZ R44, R232, R57 ;  /* 0x00000039e82c7221 */ /* 0x000fe80000010000 */
[-C--:B------:R-:W-:Y:S03]  /*a2f0*/  HMMA.16816.F32.BF16 R32, R40, R46.reuse, R32 ;  /* 0x0000002e2820723c */ /* 0x080fe60000041820 */
[----:B------:R-:W-:Y:S01]  /*a300*/  FADD.FTZ R40, R198, R3 ;  /* 0x00000003c6287221 */ /* 0x000fe20000010000 */
[----:B------:R-:W-:Y:S01]  /*a310*/  FADD.FTZ R3, R188, R2 ;  /* 0x00000002bc037221 */ /* 0x000fe20000010000 */
[----:B------:R-:W-:Y:S01]  /*a320*/  FADD.FTZ R2, R230, R44 ;  /* 0x0000002ce6027221 */ /* 0x000fe20000010000 */
[----:B------:R2:W-:Y:S01]  /*a330*/  LDSM.16.MT88.4 R188, [R173+0xb800] ;  /* 0x00b80000adbc783b */ /* 0x0005e20000004200 */
[----:B------:R-:W-:Y:S01]  /*a340*/  F2FP.BF16.F32.PACK_AB R41, R107, R106 ;  /* 0x0000006a6b29723e */ /* 0x000fe200000010ff */
[----:B------:R-:W-:Y:S04]  /*a350*/  HMMA.16816.F32.BF16 R24, R28, R46, R24 ;  /* 0x0000002e1c18723c */ /* 0x000fe80000041818 */
[----:B------:R-:W-:Y:S01]  /*a360*/  F2FP.BF16.F32.PACK_AB R28, R101, R100 ;  /* 0x00000064651c723e */ /* 0x000fe200000010ff */
[----:B------:R-:W-:Y:S01]  /*a370*/  FADD.FTZ R56, R199, R40 ;  /* 0x00000028c7387221 */ /* 0x000fe20000010000 */
[----:B------:R-:W-:Y:S01]  /*a380*/  F2FP.BF16.F32.PACK_AB R29, R103, R102 ;  /* 0x00000066671d723e */ /* 0x000fe200000010ff */
[----:B------:R-:W1:Y:S01]  /*a390*/  LDSM.16.MT88.4 R44, [R175+0x3000] ;  /* 0x00300000af2c783b */ /* 0x000e620000004200 */
[----:B------:R-:W-:Y:S01]  /*a3a0*/  F2FP.BF16.F32.PACK_AB R30, R113, R112 ;  /* 0x00000070711e723e */ /* 0x000fe200000010ff */
[----:B------:R-:W-:Y:S01]  /*a3b0*/  FADD.FTZ R0, R197, R3 ;  /* 0x00000003c5007221 */ /* 0x000fe20000010000 */
[----:B------:R-:W-:Y:S01]  /*a3c0*/  F2FP.BF16.F32.PACK_AB R31, R115, R114 ;  /* 0x00000072731f723e */ /* 0x000fe200000010ff */
[----:B------:R-:W-:Y:S01]  /*a3d0*/  FADD.FTZ R3, R183, R58 ;  /* 0x0000003ab7037221 */ /* 0x000fe20000010000 */
[----:B------:R-:W-:Y:S01]  /*a3e0*/  F2FP.BF16.F32.PACK_AB R40, R105, R104 ;  /* 0x000000686928723e */ /* 0x000fe200000010ff */
[----:B------:R-:W-:Y:S01]  /*a3f0*/  FADD.FTZ R0, R202, R0 ;  /* 0x00000000ca007221 */ /* 0x000fe20000010000 */
[----:B----4-:R-:W-:Y:S01]  /*a400*/  F2FP.BF16.F32.PACK_AB R42, R109, R108 ;  /* 0x0000006c6d2a723e */ /* 0x010fe200000010ff */
[----:B------:R-:W-:Y:S01]  /*a410*/  FADD.FTZ R57, R234, R2 ;  /* 0x00000002ea397221 */ /* 0x000fe20000010000 */
[----:B------:R-:W-:Y:S01]  /*a420*/  F2FP.BF16.F32.PACK_AB R43, R111, R110 ;  /* 0x0000006e6f2b723e */ /* 0x000fe200000010ff */
[-C--:B-----5:R-:W-:Y:S03]  /*a430*/  HMMA.16816.F32.BF16 R4, R28, R36.reuse, R4 ;  /* 0x000000241c04723c */ /* 0x0a0fe60000041804 */
[----:B------:R-:W-:Y:S01]  /*a440*/  F2FP.BF16.F32.PACK_AB R202, R216, R61 ;  /* 0x0000003dd8ca723e */ /* 0x000fe200000010ff */
[----:B------:R-:W-:Y:S01]  /*a450*/  FADD.FTZ R2, R203, R56 ;  /* 0x00000038cb027221 */ /* 0x000fe20000010000 */
[----:B------:R-:W-:Y:S02]  /*a460*/  F2FP.BF16.F32.PACK_AB R197, R123, R122 ;  /* 0x0000007a7bc5723e */ /* 0x000fe400000010ff */
[----:B------:R-:W-:Y:S01]  /*a470*/  F2FP.BF16.F32.PACK_AB R199, R219, R126 ;  /* 0x0000007edbc7723e */ /* 0x000fe200000010ff */
[C---:B------:R-:W-:Y:S04]  /*a480*/  HMMA.16816.F32.BF16 R8, R40.reuse, R36, R8 ;  /* 0x000000242808723c */ /* 0x040fe80000041808 */
[----:B--2---:R-:W-:Y:S04]  /*a490*/  MOV R173, R170 ;  /* 0x000000aa00ad7202 */ /* 0x004fe80000000f00 */
[-C--:B------:R-:W-:Y:S08]  /*a4a0*/  HMMA.16816.F32.BF16 R12, R40, R38.reuse, R12 ;  /* 0x00000026280c723c */ /* 0x080ff0000004180c */
[C---:B------:R-:W-:Y:S01]  /*a4b0*/  HMMA.16816.F32.BF16 R16, R28.reuse, R38, R16 ;  /* 0x000000261c10723c */ /* 0x040fe20000041810 */
[----:B------:R-:W2:Y:S07]  /*a4c0*/  LDSM.16.MT88.4 R36, [R212+0xb800] ;  /* 0x00b80000d424783b */ /* 0x000eae0000004200 */
[-C--:B---3--:R-:W-:Y:S08]  /*a4d0*/  HMMA.16816.F32.BF16 R132, R28, R48.reuse, R132 ;  /* 0x000000301c84723c */ /* 0x088ff00000041884 */
[C---:B------:R-:W-:Y:S01]  /*a4e0*/  HMMA.16816.F32.BF16 R136, R40.reuse, R48, R136 ;  /* 0x000000302888723c */ /* 0x040fe20000041888 */
[----:B------:R-:W3:Y:S03]  /*a4f0*/  MUFU.EX2 R49, R124 ;  /* 0x0000007c00317308 */ /* 0x000ee60000000800 */
[----:B------:R-:W-:Y:S04]  /*a500*/  FADD.FTZ R48, R184, R57 ;  /* 0x00000039b8307221 */ /* 0x000fe80000010000 */
[-C--:B------:R-:W-:Y:S03]  /*a510*/  HMMA.16816.F32.BF16 R140, R40, R50.reuse, R140 ;  /* 0x00000032288c723c */ /* 0x080fe6000004188c */
[----:B---3--:R-:W-:Y:S05]  /*a520*/  F2FP.BF16.F32.PACK_AB R198, R217, R49 ;  /* 0x00000031d9c6723e */ /* 0x008fea00000010ff */
[C---:B------:R-:W-:Y:S01]  /*a530*/  HMMA.16816.F32.BF16 R144, R28.reuse, R50, R144 ;  /* 0x000000321c90723c */ /* 0x040fe20000041890 */
[----:B------:R-:W-:Y:S10]  /*a540*/  MUFU.EX2 R51, R118 ;  /* 0x0000007600337308 */ /* 0x000ff40000000800 */
[----:B------:R-:W-:Y:S01]  /*a550*/  MUFU.EX2 R50, R120 ;  /* 0x0000007800327308 */ /* 0x000fe20000000800 */
[-C--:B-1----:R-:W-:Y:S08]  /*a560*/  HMMA.16816.F32.BF16 R148, R28, R52.reuse, R148 ;  /* 0x000000341c94723c */ /* 0x082ff00000041894 */
[C---:B------:R-:W-:Y:S01]  /*a570*/  HMMA.16816.F32.BF16 R152, R40.reuse, R52, R152 ;  /* 0x000000342898723c */ /* 0x040fe20000041898 */
[----:B------:R-:W-:Y:S10]  /*a580*/  MUFU.EX2 R53, R116 ;  /* 0x0000007400357308 */ /* 0x000ff40000000800 */
[----:B------:R-:W1:Y:S01]  /*a590*/  MUFU.EX2 R52, R121 ;  /* 0x0000007900347308 */ /* 0x000e620000000800 */
[-C--:B------:R-:W-:Y:S08]  /*a5a0*/  HMMA.16816.F32.BF16 R156, R40, R54.reuse, R156 ;  /* 0x00000036289c723c */ /* 0x080ff0000004189c */
[C---:B------:R-:W-:Y:S01]  /*a5b0*/  HMMA.16816.F32.BF16 R160, R28.reuse, R54, R160 ;  /* 0x000000361ca0723c */ /* 0x040fe200000418a0 */
[----:B------:R-:W3:Y:S03]  /*a5c0*/  MUFU.EX2 R54, R130 ;  /* 0x0000008200367308 */ /* 0x000ee60000000800 */
[----:B-1----:R-:W-:Y:S04]  /*a5d0*/  F2FP.BF16.F32.PACK_AB R196, R52, R50 ;  /* 0x0000003234c4723e */ /* 0x002fe800000010ff */
[-C--:B------:R-:W-:Y:S03]  /*a5e0*/  HMMA.16816.F32.BF16 R20, R28, R44.reuse, R20 ;  /* 0x0000002c1c14723c */ /* 0x080fe60000041814 */
[----:B---3--:R-:W-:Y:S05]  /*a5f0*/  F2FP.BF16.F32.PACK_AB R203, R218, R54 ;  /* 0x00000036dacb723e */ /* 0x008fea00000010ff */
[C---:B------:R-:W-:Y:S04]  /*a600*/  HMMA.16816.F32.BF16 R164, R40.reuse, R44, R164 ;  /* 0x0000002c28a4723c */ /* 0x040fe800000418a4 */
[----:B------:R-:W-:Y:S01]  /*a610*/  FADD.FTZ R44, R185, R3 ;  /* 0x00000003b92c7221 */ /* 0x000fe20000010000 */
[----:B------:R-:W-:Y:S01]  /*a620*/  FADD.FTZ R3, R179, R2 ;  /* 0x00000002b3037221 */ /* 0x000fe20000010000 */
[----:B------:R-:W-:Y:S01]  /*a630*/  FADD.FTZ R45, R201, R48 ;  /* 0x00000030c92d7221 */ /* 0x000fe20000010000 */
[----:B------:R-:W-:Y:S01]  /*a640*/  F2FP.BF16.F32.PACK_AB R201, R59, R51 ;  /* 0x000000333bc9723e */ /* 0x000fe200000010ff */
[-C--:B------:R-:W-:Y:S03]  /*a650*/  HMMA.16816.F32.BF16 R32, R40, R46.reuse, R32 ;  /* 0x0000002e2820723c */ /* 0x080fe60000041820 */
        /* <DEDUP_REMOVED lines=8> */
[----:B------:R-:W-:Y:S02]  /*a6e0*/  FADD.FTZ R29, R229, R3 ;  /* 0x00000003e51d7221 */ /* 0x000fe40000010000 */
[-C--:B------:R-:W-:Y:S01]  /*a6f0*/  HMMA.16816.F32.BF16 R180, R200, R188.reuse, R4 ;  /* 0x000000bcc8b4723c */ /* 0x080fe20000041804 */
[----:B------:R1:W3:Y:S04]  /*a700*/  LDSM.16.MT88.4 R4, [R174+0x3800] ;  /* 0x00380000ae04783b */ /* 0x0002e80000004200 */
[----:B------:R-:W-:Y:S01]  /*a710*/  FADD.FTZ R28, R178, R2 ;  /* 0x00000002b21c7221 */ /* 0x000fe20000010000 */
[----:B------:R-:W-:Y:S01]  /*a720*/  FADD.FTZ R41, R186, R0 ;  /* 0x00000000ba297221 */ /* 0x000fe20000010000 */
[----:B------:R-:W-:Y:S01]  /*a730*/  FADD.FTZ R2, R209, R40 ;  /* 0x00000028d1027221 */ /* 0x000fe20000010000 */
[C---:B------:R-:W-:Y:S04]  /*a740*/  HMMA.16816.F32.BF16 R176, R196.reuse, R188, R8 ;  /* 0x000000bcc4b0723c */ /* 0x040fe80000041808 */
[----:B------:R-:W-:Y:S01]  /*a750*/  FADD.FTZ R11, R206, R29 ;  /* 0x0000001dce0b7221 */ /* 0x000fe20000010000 */
[----:B------:R-:W-:Y:S01]  /*a760*/  FADD.FTZ R2, R129, R2 ;  /* 0x0000000281027221 */ /* 0x000fe20000010000 */
[----:B------:R-:W-:Y:S01]  /*a770*/  FADD.FTZ R3, R233, R41 ;  /* 0x00000029e9037221 */ /* 0x000fe20000010000 */
[----:B------:R-:W-:Y:S01]  /*a780*/  IADD3 R0, PT, PT, R250, 0x1, RZ ;  /* 0x00000001fa007810 */ /* 0x000fe20007ffe0ff */
[-C--:B------:R-:W-:Y:S03]  /*a790*/  HMMA.16816.F32.BF16 R184, R196, R190.reuse, R12 ;  /* 0x000000bec4b8723c */ /* 0x080fe6000004180c */
[----:B------:R-:W-:Y:S01]  /*a7a0*/  FADD.FTZ R11, R205, R11 ;  /* 0x0000000bcd0b7221 */ /* 0x000fe20000010000 */
[----:B------:R-:W-:Y:S01]  /*a7b0*/  FADD.FTZ R3, R194, R3 ;  /* 0x00000003c2037221 */ /* 0x000fe20000010000 */
[----:B------:R-:W-:Y:S01]  /*a7c0*/  FADD.FTZ R9, R66, R2 ;  /* 0x0000000242097221 */ /* 0x000fe20000010000 */
[----:B------:R-:W-:Y:S01]  /*a7d0*/  ISETP.GT.AND P1, PT, R0, RZ, PT ;  /* 0x000000ff0000720c */ /* 0x000fe20003f24270 */
[----:B------:R-:W-:Y:S01]  /*a7e0*/  FADD.FTZ R0, R208, R28 ;  /* 0x0000001cd0007221 */ /* 0x000fe20000010000 */
[C---:B------:R-:W-:Y:S04]  /*a7f0*/  HMMA.16816.F32.BF16 R188, R200.reuse, R190, R16 ;  /* 0x000000bec8bc723c */ /* 0x040fe80000041810 */
[----:B------:R-:W-:Y:S01]  /*a800*/  FADD.FTZ R10, R193, R3 ;  /* 0x00000003c10a7221 */ /* 0x000fe20000010000 */
[----:B------:R-:W-:Y:S01]  /*a810*/  FADD.FTZ R3, R204, R11 ;  /* 0x0000000bcc037221 */ /* 0x000fe20000010000 */
[----:B------:R-:W-:Y:S01]  /*a820*/  FADD.FTZ R0, R64, R0 ;  /* 0x0000000040007221 */ /* 0x000fe20000010000 */
[----:B-1----:R-:W-:Y:S01]  /*a830*/  MOV R174, R169 ;  /* 0x000000a900ae7202 */ /* 0x002fe20000000f00 */
        /* <DEDUP_REMOVED lines=15> */
[----:B------:R-:W1:Y:S01]  /*a930*/  LDSM.16.MT88.4 R8, [R175+0x3800] ;  /* 0x00380000af08783b */ /* 0x000e620000004200 */
[----:B------:R-:W-:Y:S01]  /*a940*/  FADD.FTZ R0, R74, R0 ;  /* 0x000000004a007221 */ /* 0x000fe20000010000 */
[C---:B------:R-:W-:Y:S04]  /*a950*/  HMMA.16816.F32.BF16 R144, R200.reuse, R38, R144 ;  /* 0x00000026c890723c */ /* 0x040fe80000041890 */
[----:B------:R-:W-:Y:S01]  /*a960*/  FADD.FTZ R13, R71, R2 ;  /* 0x00000002470d7221 */ /* 0x000fe20000010000 */
[----:B------:R-:W-:Y:S01]  /*a970*/  FADD.FTZ R2, R73, R12 ;  /* 0x0000000c49027221 */ /* 0x000fe20000010000 */
[----:B------:R-:W-:Y:S01]  /*a980*/  FADD.FTZ R0, R75, R0 ;  /* 0x000000004b007221 */ /* 0x000fe20000010000 */
[----:B------:R-:W-:Y:S01]  /*a990*/  FADD.FTZ R3, R80, R3 ;  /* 0x0000000350037221 */ /* 0x000fe20000010000 */
[-C--:B---3--:R-:W-:Y:S03]  /*a9a0*/  HMMA.16816.F32.BF16 R148, R200, R4.reuse, R148 ;  /* 0x00000004c894723c */ /* 0x088fe60000041894 */
        /* <DEDUP_REMOVED lines=47> */
[----:B------:R-:W-:Y:S04]  /*aca0*/  HMMA.16816.F32.BF16 R200, R200, R10, R24 ;  /* 0x0000000ac8c8723c */ /* 0x000fe80000041818 */
        /* <DEDUP_REMOVED lines=10> */
[----:B-1----:R-:W-:Y:S02]  /*ad50*/  LEA R252, P0, -R2, R252, 0x8 ;  /* 0x000000fc02fc7211 */ /* 0x002fe400078041ff */
[----:B------:R-:W-:Y:S01]  /*ad60*/  FADD.FTZ R4, R126, R0 ;  /* 0x000000007e047221 */ /* 0x000fe20000010000 */
[----:B------:R-:W-:Y:S01]  /*ad70*/  FADD.FTZ R0, R216, R5 ;  /* 0x00000005d8007221 */ /* 0x000fe20000010000 */
[----:B------:R-:W-:Y:S04]  /*ad80*/  FADD.FTZ R5, R218, R6 ;  /* 0x00000006da057221 */ /* 0x000fe80000010000 */
[----:B------:R1:W-:Y:S04]  /*ad90*/  STL [R1+0x8], R0 ;  /* 0x0000080001007387 */ /* 0x0003e80000100800 */
[----:B------:R2:W-:Y:S01]  /*ada0*/  STL [R1+0x4], R5 ;  /* 0x0000040501007387 */ /* 0x0005e20000100800 */
[----:B-1----:R-:W-:Y:S01]  /*adb0*/  SHF.L.U64.HI R0, R2, 0x8, R3 ;  /* 0x0000000802007819 */ /* 0x002fe20000010203 */
[----:B------:R-:W-:Y:S01]  /*adc0*/  FADD.FTZ R3, R219, R4 ;  /* 0x00000004db037221 */ /* 0x000fe20000010000 */
[----:B------:R-:W-:Y:S01]  /*add0*/  IADD3 R2, PT, PT, R250, -0x1, RZ ;  /* 0xfffffffffa027810 */ /* 0x000fe20007ffe0ff */
[----:B--2---:R-:W-:Y:S01]  /*ade0*/  FADD.FTZ R5, R217, R7 ;  /* 0x00000007d9057221 */ /* 0x004fe20000010000 */
[----:B------:R-:W-:Y:S02]  /*adf0*/  IADD3.X R251, PT, PT, R251, ~R0, RZ, P0, !PT ;  /* 0x80000000fbfb7210 */ /* 0x000fe400007fe4ff */
[----:B------:R-:W-:Y:S02]  /*ae00*/  MOV R250, R2 ;  /* 0x0000000200fa7202 */ /* 0x000fe40000000f00 */
[----:B------:R-:W-:Y:S04]  /*ae10*/  STL [R1], R5 ;  /* 0x0000000501007387 */ /* 0x000fe80000100800 */
[----:B------:R1:W-:Y:S02]  /*ae20*/  STL [R1+0xc], R3 ;  /* 0x00000c0301007387 */ /* 0x0003e40000100800 */
[----:B-1----:R-:W-:Y:S01]  /*ae30*/  MOV R3, R172 ;  /* 0x000000ac00037202 */ /* 0x002fe20000000f00 */
[----:B------:R-:W-:Y:S06]  /*ae40*/  @P1 BRA `(.L_x_122) ;  /* 0xffffffbc00c01947 */ /* 0x000fec000383ffff */
.L_x_121:
[----:B------:R-:W2:Y:S01]  /*ae50*/  LDL.LU R4, [R1+0x8] ;  /* 0x0000080001047983 */ /* 0x000ea20000300800 */
[----:B------:R-:W1:Y:S03]  /*ae60*/  LDCU.U8 UR4, c[0x0][0x549] ;  /* 0x0000a920ff0477ac */ /* 0x000e660008000000 */
[----:B------:R-:W3:Y:S01]  /*ae70*/  LDL.LU R5, [R1+0x4] ;  /* 0x0000040001057983 */ /* 0x000ee20000300800 */
[----:B------:R-:W-:Y:S01]  /*ae80*/  MOV R35, 0x10 ;  /* 0x0000001000237802 */ /* 0x000fe20000000f00 */
[----:B------:R-:W4:Y:S01]  /*ae90*/  S2UR UR6, SR_CTAID.X ;  /* 0x00000000000679c3 */ /* 0x000f220000002500 */
[----:B------:R-:W2:Y:S01]  /*aea0*/  LDCU UR7, c[0x0][0x434] ;  /* 0x00008680ff0777ac */ /* 0x000ea20008000800 */
[----:B------:R-:W4:Y:S01]  /*aeb0*/  LDL.LU R8, [R1] ;  /* 0x0000000001087983 */ /* 0x000f220000300800 */
[----:B------:R-:W2:Y:S03]  /*aec0*/  LDCU.U8 UR11, c[0x0][0x548] ;  /* 0x0000a900ff0b77ac */ /* 0x000ea60008000000 */
[----:B------:R-:W4:Y:S04]  /*aed0*/  LDL.LU R7, [R1+0xc] ;  /* 0x00000c0001077983 */ /* 0x000f280000300800 */
[----:B------:R-:W4:Y:S01]  /*aee0*/  LDL.LU R6, [R1+0x20] ;  /* 0x0000200001067983 */ /* 0x000f220000300800 */
[----:B------:R-:W-:Y:S01]  /*aef0*/  SEL R35, R35, 0xfffffff0, !P5 ;  /* 0xfffffff023237807 */ /* 0x000fe20006800000 */
[----:B-1----:R-:W-:-:S11]  /*af00*/  UISETP.NE.AND UP1, UPT, UR4, URZ, UPT ;  /* 0x000000ff0400728c */ /* 0x002fd6000bf25270 */
[----:B------:R-:W1:Y:S01]  /*af10*/  @UP1 LDCU.64 UR8, c[0x0][0x430] ;  /* 0x00008600ff0817ac */ /* 0x000e620008000a00 */
[----:B------:R-:W2:Y:S01]  /*af20*/  @UP1 LDCU UR10, c[0x0][0x430] ;  /* 0x00008600ff0a17ac */ /* 0x000ea20008000800 */
[----:B------:R-:W-:Y:S01]  /*af30*/  @UP1 UMOV UR4, 0x1 ;  /* 0x0000000100041882 */ /* 0x000fe20000000000 */
[----:B-1----:R-:W-:Y:S01]  /*af40*/  @UP1 UIMAD UR15, UR9, UR8, URZ ;  /* 0x00000008090f12a4 */ /* 0x002fe2000f8e02ff */
[----:B------:R-:W1:Y:S08]  /*af50*/  S2UR UR9, SR_CTAID.Y ;  /* 0x00000000000979c3 */ /* 0x000e700000002600 */
[----:B------:R-:W1:Y:S01]  /*af60*/  S2UR UR8, SR_CTAID.Z ;  /* 0x00000000000879c3 */ /* 0x000e620000002700 */
[----:B--2---:R-:W2:Y:S04]  /*af70*/  SHFL.BFLY PT, R2, R4, 0x2, 0x1f ;  /* 0x0c401f0004027f89 */ /* 0x004ea800000e0000 */
[----:B---3-5:R-:W3:Y:S04]  /*af80*/  SHFL.BFLY PT, R0, R5, 0x2, 0x1f ;  /* 0x0c401f0005007f89 */ /* 0x028ee800000e0000 */
[----:B----4-:R-:W4:Y:S01]  /*af90*/  SHFL.BFLY PT, R3, R8, 0x2, 0x1f ;  /* 0x0c401f0008037f89 */ /* 0x010f2200000e0000 */
[----:B------:R-:W-:-:S02]  /*afa0*/  MOV R40, R6 ;  /* 0x0000000600287202 */ /* 0x000fc40000000f00 */
[----:B------:R-:W-:-:S04]  /*afb0*/  SHF.L.U32 R6, R213, 0x4, RZ ;  /* 0x00000004d5067819 */ /* 0x000fc800000006ff */
[----:B------:R-:W-:Y:S01]  /*afc0*/  LOP3.LUT R6, R6, 0x1c0, RZ, 0xc0, !PT ;  /* 0x000001c006067812 */ /* 0x000fe200078ec0ff */
        /* <DEDUP_REMOVED lines=13> */
[----:B------:R-:W-:Y:S02]  /*b0a0*/  SHF.L.U32 R0, R213, 0x1, RZ ;  /* 0x00000001d5007819 */ /* 0x000fe400000006ff */
[----:B------:R-:W-:Y:S01]  /*b0b0*/  FSETP.NE.FTZ.AND P6, PT, R36, RZ, PT ;  /* 0x000000ff2400720b */ /* 0x000fe20003fd5000 */
[----:B-1----:R-:W-:Y:S01]  /*b0c0*/  FADD.FTZ R37, R3, R37 ;  /* 0x0000002503257221 */ /* 0x002fe20000010000 */
[----:B------:R-:W-:Y:S02]  /*b0d0*/  LOP3.LUT R5, R0, 0x6, RZ, 0xc0, !PT ;  /* 0x0000000600057812 */ /* 0x000fe400078ec0ff */
[----:B------:R-:W1:Y:S01]  /*b0e0*/  MUFU.RCP R8, R38 ;  /* 0x0000002600087308 */ /* 0x000e620000001000 */
[----:B------:R-:W-:-:S02]  /*b0f0*/  FSETP.NE.FTZ.AND P2, PT, R38, RZ, PT ;  /* 0x000000ff2600720b */ /* 0x000fc40003f55000 */
[----:B------:R-:W-:Y:S02]  /*b100*/  LOP3.LUT R5, R5, 0x7c00, R2, 0xf8, !PT ;  /* 0x00007c0005057812 */ /* 0x000fe400078ef802 */
[----:B------:R-:W-:Y:S02]  /*b110*/  LOP3.LUT R2, R6, 0x38, R0, 0xf8, !PT ;  /* 0x0000003806027812 */ /* 0x000fe400078ef800 */
[----:B------:R-:W-:Y:S02]  /*b120*/  FSETP.NE.FTZ.AND P1, PT, R37, RZ, PT ;  /* 0x000000ff2500720b */ /* 0x000fe40003f35000 */
[----:B---3--:R-:W-:Y:S01]  /*b130*/  FSEL R0, R7, 1, P6 ;  /* 0x3f80000007007808 */ /* 0x008fe20003000000 */
[----:B--2---:R-:W-:Y:S01]  /*b140*/  FADD.FTZ R39, R4, R39 ;  /* 0x0000002704277221 */ /* 0x004fe20000010000 */
[----:B------:R-:W-:-:S03]  /*b150*/  LOP3.LUT R4, R5, R2, RZ, 0xfc, !PT ;  /* 0x0000000205047212 */ /* 0x000fc600078efcff */
[C---:B------:R-:W-:Y:S01]  /*b160*/  FMUL.FTZ R180, R0.reuse, R180 ;  /* 0x000000b400b47220 */ /* 0x040fe20000410000 */
[----:B------:R-:W2:Y:S01]  /*b170*/  MUFU.RCP R2, R37 ;  /* 0x0000002500027308 */ /* 0x000ea20000001000 */
        /* <DEDUP_REMOVED lines=15> */
[----:B-1----:R-:W-:Y:S01]  /*b270*/  FSEL R3, R8, 1, P2 ;  /* 0x3f80000008037808 */ /* 0x002fe20001000000 */
[----:B------:R-:W1:Y:S01]  /*b280*/  MUFU.RCP R0, R39 ;  /* 0x0000002700007308 */ /* 0x000e620000001000 */
[----:B------:R-:W-:-:S02]  /*b290*/  FSETP.NE.FTZ.AND P0, PT, R39, RZ, PT ;  /* 0x000000ff2700720b */ /* 0x000fc40003f15000 */
[----:B--2---:R-:W-:Y:S01]  /*b2a0*/  FSEL R2, R2, 1, P1 ;  /* 0x3f80000002027808 */ /* 0x004fe20000800000 */
[C---:B------:R-:W-:Y:S01]  /*b2b0*/  FMUL.FTZ R182, R3.reuse, R182 ;  /* 0x000000b603b67220 */ /* 0x040fe20000410000 */
[----:B------:R-:W-:Y:S01]  /*b2c0*/  FMUL.FTZ R183, R3, R183 ;  /* 0x000000b703b77220 */ /* 0x000fe20000410000 */
[----:B------:R-:W-:Y:S01]  /*b2d0*/  R2P PR, R213, 0x18 ;  /* 0x00000018d5007804 */ /* 0x000fe20000000000 */
        /* <DEDUP_REMOVED lines=12> */
[C---:B------:R-:W-:Y:S01]  /*b3a0*/  FMUL.FTZ R156, R2.reuse, R156 ;  /* 0x0000009c029c7220 */ /* 0x040fe20000410000 */
[C---:B------:R-:W-:Y:S01]  /*b3b0*/  FMUL.FTZ R34, R2.reuse, R157 ;  /* 0x0000009d02227220 */ /* 0x040fe20000410000 */
[C---:B------:R-:W-:Y:S01]  /*b3c0*/  FMUL.FTZ R164, R2.reuse, R164 ;  /* 0x000000a402a47220 */ /* 0x040fe20000410000 */
[C---:B------:R-:W-:Y:S01]  /*b3d0*/  FMUL.FTZ R30, R2.reuse, R165 ;  /* 0x000000a5021e7220 */ /* 0x040fe20000410000 */
[C---:B------:R-:W-:Y:S01]  /*b3e0*/  FMUL.FTZ R196, R2.reuse, R196 ;  /* 0x000000c402c47220 */ /* 0x040fe20000410000 */
[----:B------:R-:W-:Y:S01]  /*b3f0*/  FMUL.FTZ R26, R2, R197 ;  /* 0x000000c5021a7220 */ /* 0x000fe20000410000 */
[C---:B------:R-:W-:Y:S01]  /*b400*/  FMUL.FTZ R6, R3.reuse, R191 ;  /* 0x000000bf03067220 */ /* 0x040fe20000410000 */
[----:B------:R-:W-:Y:S01]  /*b410*/  LEA R2, R4, UR5, 0x1 ;  /* 0x0000000504027c11 */ /* 0x000fe2000f8e08ff */
        /* <DEDUP_REMOVED lines=12> */
[C---:B------:R-:W-:Y:S01]  /*b4e0*/  FMUL.FTZ R178, R0.reuse, R178 ;  /* 0x000000b200b27220 */ /* 0x040fe20000410000 */
[C---:B------:R-:W-:Y:S01]  /*b4f0*/  FMUL.FTZ R8, R0.reuse, R179 ;  /* 0x000000b300087220 */ /* 0x040fe20000410000 */
        /* <DEDUP_REMOVED lines=16> */
[----:B------:R1:W-:Y:S01]  /*b600*/  STS [R2+0x400], R3 ;  /* 0x0004000302007388 */ /* 0x0003e20000000800 */
[----:B------:R-:W-:-:S02]  /*b610*/  F2FP.BF16.F32.PACK_AB R0, R189, R188 ;  /* 0x000000bcbd00723e */ /* 0x000fc400000010ff */
[----:B------:R-:W-:Y:S01]  /*b620*/  IADD3 R4, PT, PT, R35, R2, RZ ;  /* 0x0000000223047210 */ /* 0x000fe20007ffe0ff */
[----:B------:R2:W-:Y:S01]  /*b630*/  STS [R2], R5 ;  /* 0x0000000502007388 */ /* 0x0005e20000000800 */
[----:B------:R-:W-:Y:S02]  /*b640*/  SEL R244, R244, 0xffffffe0, !P3 ;  /* 0xffffffe0f4f47807 */ /* 0x000fe40005800000 */
[----:B------:R-:W-:Y:S01]  /*b650*/  F2FP.BF16.F32.PACK_AB R6, R6, R190 ;  /* 0x000000be0606723e */ /* 0x000fe200000010ff */
[----:B------:R3:W-:Y:S01]  /*b660*/  STS [R4], R0 ;  /* 0x0000000004007388 */ /* 0x0007e20000000800 */
        /* <DEDUP_REMOVED lines=11> */
[----:B------:R-:W-:Y:S01]  /*b720*/  STS [R4+0x2000], R16 ;  /* 0x0020001004007388 */ /* 0x000fe20000000800 */
[----:B-1----:R-:W-:-:S02]  /*b730*/  IADD3 R3, PT, PT, R244, R2, RZ ;  /* 0x00000002f4037210 */ /* 0x002fc40007ffe0ff */
[----:B------:R-:W-:Y:S01]  /*b740*/  F2FP.BF16.F32.PACK_AB R12, R12, R136 ;  /* 0x000000880c0c723e */ /* 0x000fe200000010ff */
[----:B------:R1:W-:Y:S01]  /*b750*/  STS [R4+0x2400], R15 ;  /* 0x0024000f04007388 */ /* 0x0003e20000000800 */
[----:B------:R-:W-:Y:S01]  /*b760*/  F2FP.BF16.F32.PACK_AB R11, R11, R138 ;  /* 0x0000008a0b0b723e */ /* 0x000fe200000010ff */
[----:B--2---:R-:W2:Y:S01]  /*b770*/  @P6 LDC R5, c[0x0][0x458] ;  /* 0x00011600ff056b82 */ /* 0x004ea20000000800 */
[----:B------:R-:W-:Y:S01]  /*b780*/  F2FP.BF16.F32.PACK_AB R22, R22, R140 ;  /* 0x0000008c1616723e */ /* 0x000fe200000010ff */
[----:B------:R-:W-:Y:S01]  /*b790*/  STS [R3], R14 ;  /* 0x0000000e03007388 */ /* 0x000fe20000000800 */
[C---:B---3--:R-:W-:Y:S02]  /*b7a0*/  IADD3 R0, PT, PT, R2.reuse, 0x40, RZ ;  /* 0x0000004002007810 */ /* 0x048fe40007ffe0ff */
[----:B------:R-:W-:Y:S01]  /*b7b0*/  @P4 IADD3 R0, PT, PT, R2, -0x40, RZ ;  /* 0xffffffc002004810 */ /* 0x000fe20007ffe0ff */
[----:B------:R-:W-:Y:S01]  /*b7c0*/  STS [R3+0x400], R13 ;  /* 0x0004000d03007388 */ /* 0x000fe20000000800 */
[----:B------:R-:W-:-:S02]  /*b7d0*/  F2FP.BF16.F32.PACK_AB R21, R21, R142 ;  /* 0x0000008e1515723e */ /* 0x000fc400000010ff */
[----:B------:R-:W-:Y:S02]  /*b7e0*/  F2FP.BF16.F32.PACK_AB R20, R20, R148 ;  /* 0x000000941414723e */ /* 0x000fe400000010ff */
[----:B------:R-:W-:Y:S02]  /*b7f0*/  F2FP.BF16.F32.PACK_AB R19, R19, R150 ;  /* 0x000000961313723e */ /* 0x000fe400000010ff */
[----:B------:R-:W-:Y:S02]  /*b800*/  F2FP.BF16.F32.PACK_AB R18, R18, R160 ;  /* 0x000000a01212723e */ /* 0x000fe400000010ff */
[----:B----4-:R-:W-:Y:S02]  /*b810*/  IADD3 R2, PT, PT, R35, R3, RZ ;  /* 0x0000000323027210 */ /* 0x010fe40007ffe0ff */
[----:B------:R-:W-:Y:S02]  /*b820*/  F2FP.BF16.F32.PACK_AB R17, R17, R162 ;  /* 0x000000a21111723e */ /* 0x000fe400000010ff */
[----:B------:R-:W-:Y:S01]  /*b830*/  F2FP.BF16.F32.PACK_AB R24, R24, R152 ;  /* 0x000000981818723e */ /* 0x000fe200000010ff */
[----:B------:R-:W-:Y:S01]  /*b840*/  STS [R2], R10 ;  /* 0x0000000a02007388 */ /* 0x000fe20000000800 */
[----:B------:R-:W-:-:S02]  /*b850*/  F2FP.BF16.F32.PACK_AB R23, R23, R154 ;  /* 0x0000009a1717723e */ /* 0x000fc400000010ff */
[----:B------:R-:W-:Y:S01]  /*b860*/  F2FP.BF16.F32.PACK_AB R34, R34, R156 ;  /* 0x0000009c2222723e */ /* 0x000fe200000010ff */
[----:B------:R3:W-:Y:S01]  /*b870*/  STS [R2+0x400], R9 ;  /* 0x0004000902007388 */ /* 0x0007e20000000800 */
[----:B------:R-:W-:Y:S01]  /*b880*/  F2FP.BF16.F32.PACK_AB R33, R33, R158 ;  /* 0x0000009e2121723e */ /* 0x000fe200000010ff */
[----:B-1----:R-:W1:Y:S01]  /*b890*/  @P2 LDC R4, c[0x0][0x458] ;  /* 0x00011600ff042b82 */ /* 0x002e620000000800 */
[----:B------:R-:W-:Y:S01]  /*b8a0*/  F2FP.BF16.F32.PACK_AB R32, R32, R192 ;  /* 0x000000c02020723e */ /* 0x000fe200000010ff */
[----:B------:R-:W-:Y:S01]  /*b8b0*/  STS [R3+0x2000], R12 ;  /* 0x0020000c03007388 */ /* 0x000fe20000000800 */
[----:B------:R-:W-:Y:S02]  /*b8c0*/  F2FP.BF16.F32.PACK_AB R31, R31, R194 ;  /* 0x000000c21f1f723e */ /* 0x000fe400000010ff */
[----:B------:R-:W-:Y:S01]  /*b8d0*/  F2FP.BF16.F32.PACK_AB R28, R28, R200 ;  /* 0x000000c81c1c723e */ /* 0x000fe200000010ff */
[----:B------:R4:W-:Y:S01]  /*b8e0*/  STS [R3+0x2400], R11 ;  /* 0x0024000b03007388 */ /* 0x0009e20000000800 */
[----:B------:R-:W-:-:S02]  /*b8f0*/  F2FP.BF16.F32.PACK_AB R27, R27, R202 ;  /* 0x000000ca1b1b723e */ /* 0x000fc400000010ff */
[----:B------:R-:W-:Y:S01]  /*b900*/  F2FP.BF16.F32.PACK_AB R30, R30, R164 ;  /* 0x000000a41e1e723e */ /* 0x000fe200000010ff */
[----:B------:R-:W-:Y:S01]  /*b910*/  STS [R2+0x2000], R22 ;  /* 0x0020001602007388 */ /* 0x000fe20000000800 */
[----:B------:R-:W-:Y:S02]  /*b920*/  F2FP.BF16.F32.PACK_AB R29, R29, R166 ;  /* 0x000000a61d1d723e */ /* 0x000fe400000010ff */
[----:B------:R-:W-:Y:S01]  /*b930*/  F2FP.BF16.F32.PACK_AB R26, R26, R196 ;  /* 0x000000c41a1a723e */ /* 0x000fe200000010ff */
[----:B------:R2:W-:Y:S01]  /*b940*/  STS [R2+0x2400], R21 ;  /* 0x0024001502007388 */ /* 0x0005e20000000800 */
[----:B------:R-:W-:-:S03]  /*b950*/  F2FP.BF16.F32.PACK_AB R25, R25, R198 ;  /* 0x000000c61919723e */ /* 0x000fc600000010ff */
[----:B------:R-:W-:Y:S04]  /*b960*/  STS [R0], R20 ;  /* 0x0000001400007388 */ /* 0x000fe80000000800 */
[----:B------:R-:W-:Y:S01]  /*b970*/  STS [R0+0x400], R19 ;  /* 0x0004001300007388 */ /* 0x000fe20000000800 */
[----:B---3--:R-:W3:Y:S01]  /*b980*/  LDC.64 R8, c[0x0][0x400] ;  /* 0x00010000ff087b82 */ /* 0x008ee20000000a00 */
[----:B----4-:R-:W-:-:S05]  /*b990*/  IADD3 R3, PT, PT, R35, R0, RZ ;  /* 0x0000000023037210 */ /* 0x010fca0007ffe0ff */
[----:B------:R-:W-:Y:S01]  /*b9a0*/  STS [R3], R18 ;  /* 0x0000001203007388 */ /* 0x000fe20000000800 */
[----:B--2---:R-:W-:-:S03]  /*b9b0*/  IADD3 R2, PT, PT, R244, R0, RZ ;  /* 0x00000000f4027210 */ /* 0x004fc60007ffe0ff */
[----:B------:R-:W-:Y:S04]  /*b9c0*/  STS [R3+0x400], R17 ;  /* 0x0004001103007388 */ /* 0x000fe80000000800 */
[----:B------:R-:W-:Y:S04]  /*b9d0*/  STS [R0+0x2000], R24 ;  /* 0x0020001800007388 */ /* 0x000fe80000000800 */
[----:B------:R2:W-:Y:S04]  /*b9e0*/  STS [R0+0x2400], R23 ;  /* 0x0024001700007388 */ /* 0x0005e80000000800 */
[----:B------:R-:W-:Y:S04]  /*b9f0*/  STS [R3+0x2000], R34 ;  /* 0x0020002203007388 */ /* 0x000fe80000000800 */
[----:B------:R4:W-:Y:S04]  /*ba00*/  STS [R3+0x2400], R33 ;  /* 0x0024002103007388 */ /* 0x0009e80000000800 */
[----:B------:R-:W-:Y:S04]  /*ba10*/  STS [R2], R32 ;  /* 0x0000002002007388 */ /* 0x000fe80000000800 */
[----:B------:R-:W-:Y:S01]  /*ba20*/  STS [R2+0x400], R31 ;  /* 0x0004001f02007388 */ /* 0x000fe20000000800 */
[----:B--2---:R-:W-:-:S05]  /*ba30*/  IADD3 R0, PT, PT, R35, R2, RZ ;  /* 0x0000000223007210 */ /* 0x004fca0007ffe0ff */
[----:B------:R-:W-:Y:S01]  /*ba40*/  STS [R0], R28 ;  /* 0x0000001c00007388 */ /* 0x000fe20000000800 */
[----:B----4-:R2:W4:Y:S03]  /*ba50*/  @P2 MUFU.LG2 R3, R38 ;  /* 0x0000002600032308 */ /* 0x0105260000000c00 */
[----:B------:R1:W-:Y:S04]  /*ba60*/  STS [R0+0x400], R27 ;  /* 0x0004001b00007388 */ /* 0x0003e80000000800 */
[----:B------:R-:W-:Y:S04]  /*ba70*/  STS [R2+0x2000], R30 ;  /* 0x0020001e02007388 */ /* 0x000fe80000000800 */
[----:B------:R3:W-:Y:S04]  /*ba80*/  STS [R2+0x2400], R29 ;  /* 0x0024001d02007388 */ /* 0x0007e80000000800 */
[----:B------:R-:W-:Y:S04]  /*ba90*/  STS [R0+0x2000], R26 ;  /* 0x0020001a00007388 */ /* 0x000fe80000000800 */
[----:B------:R2:W-:Y:S01]  /*baa0*/  STS [R0+0x2400], R25 ;  /* 0x0024001900007388 */ /* 0x0005e20000000800 */
[----:B-1----:R-:W-:Y:S01]  /*bab0*/  MOV R27, 0x7f800000 ;  /* 0x7f800000001b7802 */ /* 0x002fe20000000f00 */
[----:B---3--:R1:W3:Y:S01]  /*bac0*/  @P6 MUFU.LG2 R2, R36 ;  /* 0x0000002400026308 */ /* 0x0082e20000000c00 */
[----:B--2---:R-:W-:-:S04]  /*bad0*/  LOP3.LUT R0, R40, 0x1f8, RZ, 0xc0, !PT ;  /* 0x000001f828007812 */ /* 0x004fc800078ec0ff */
[----:B------:R-:W-:-:S04]  /*bae0*/  LOP3.LUT R0, R0, 0x38, R213, 0x78, !PT ;  /* 0x0000003800007812 */ /* 0x000fc800078e78d5 */
[----:B------:R-:W-:Y:S01]  /*baf0*/  LOP3.LUT R0, R0, 0x1e00, R40, 0xf8, !PT ;  /* 0x00001e0000007812 */ /* 0x000fe200078ef828 */
[----:B----4-:R-:W-:Y:S06]  /*bb00*/  BRA.U UP1, `(.L_x_125) ;  /* 0x0000000101287547 */ /* 0x010fec000b800000 */
[----:B------:R-:W-:Y:S01]  /*bb10*/  UISETP.NE.AND UP0, UPT, UR11, URZ, UPT ;  /* 0x000000ff0b00728c */ /* 0x000fe2000bf05270 */
[----:B------:R-:W2:Y:S10]  /*bb20*/  LDCU UR12, c[0x0][0x3e0] ;  /* 0x00007c00ff0c77ac */ /* 0x000eb40008000800 */
[----:B------:R-:W2:Y:S01]  /*bb30*/  @UP0 LDCU UR4, c[0x0][0x454] ;  /* 0x00008a80ff0407ac */ /* 0x000ea20008000800 */
[----:B------:R-:W4:Y:S01]  /*bb40*/  @!UP0 LDCU UR10, c[0x0][0x434] ;  /* 0x00008680ff0a87ac */ /* 0x000f220008000800 */
[----:B------:R-:W5:Y:S02]  /*bb50*/  @UP0 LDCU UR15, c[0x0][0x454] ;  /* 0x00008a80ff0f07ac */ /* 0x000f640008000800 */
[----:B-----5:R-:W1:Y:S01]  /*bb60*/  @!UP0 LDCU UR15, c[0x0][0x434] ;  /* 0x00008680ff0f87ac */ /* 0x020e620008000800 */
[----:B--2---:R-:W-:-:S02]  /*bb70*/  @UP0 UIMAD UR4, UR4, UR12, URZ ;  /* 0x0000000c040402a4 */ /* 0x004fc4000f8e02ff */
[----:B----4-:R-:W-:-:S03]  /*bb80*/  @!UP0 UIMAD UR4, UR10, UR12, URZ ;  /* 0x0000000c0a0482a4 */ /* 0x010fc6000f8e02ff */
[----:B------:R-:W-:Y:S01]  /*bb90*/  @UP0 UMOV UR10, 0x1 ;  /* 0x00000001000a0882 */ /* 0x000fe20000000000 */
[----:B------:R-:W-:-:S08]  /*bba0*/  @!UP0 UMOV UR10, 0x1 ;  /* 0x00000001000a8882 */ /* 0x000fd00000000000 */
.L_x_125:
[----:B------:R-:W-:Y:S01]  /*bbb0*/  BAR.SYNC.DEFER_BLOCKING 0x0 ;  /* 0x0000000000007b1d */ /* 0x000fe20000010000 */
[----:B------:R-:W-:Y:S01]  /*bbc0*/  LEA R10, R0, UR5, 0x1 ;  /* 0x00000005000a7c11 */ /* 0x000fe2000f8e08ff */
[----:B---3--:R-:W-:Y:S01]  /*bbd0*/  @P6 FMUL.FTZ R2, R2, 0.69314718246459960938 ;  /* 0x3f31721802026820 */ /* 0x008fe20000410000 */
[----:B------:R-:W-:Y:S01]  /*bbe0*/  @P2 FMUL.FTZ R0, R3, 0.69314718246459960938 ;  /* 0x3f31721803002820 */ /* 0x000fe20000410000 */
[----:B------:R-:W-:Y:S01]  /*bbf0*/  MOV R26, 0x7f800000 ;  /* 0x7f800000001a7802 */ /* 0x000fe20000000f00 */
[----:B------:R-:W-:Y:S01]  /*bc00*/  UISETP.NE.AND UP1, UPT, UR11, URZ, !UP1 ;  /* 0x000000ff0b00728c */ /* 0x000fe2000cf25270 */
[----:B------:R-:W-:Y:S02]  /*bc10*/  @P6 FFMA.FTZ R27, R172, R5, R2 ;  /* 0x00000005ac1b6223 */ /* 0x000fe40000010002 */
[----:B------:R-:W2:Y:S01]  /*bc20*/  @P1 LDC R6, c[0x0][0x458] ;  /* 0x00011600ff061b82 */ /* 0x000ea20000000800 */
[----:B------:R-:W-:Y:S01]  /*bc30*/  @P2 FFMA.FTZ R26, R171, R4, R0 ;  /* 0x00000004ab1a2223 */ /* 0x000fe20000010000 */
[----:B------:R-:W3:Y:S01]  /*bc40*/  @P1 MUFU.LG2 R7, R37 ;  /* 0x0000002500071308 */ /* 0x000ee20000000c00 */
[----:B-1----:R-:W-:Y:S01]  /*bc50*/  UIMAD UR15, UR8, UR15, URZ ;  /* 0x0000000f080f72a4 */ /* 0x002fe2000f8e02ff */
[----:B------:R-:W-:Y:S01]  /*bc60*/  LOP3.LUT P2, RZ, R213, 0x3, RZ, 0xc0, !PT ;  /* 0x00000003d5ff7812 */ /* 0x000fe2000784c0ff */
[----:B------:R-:W-:Y:S01]  /*bc70*/  UIMAD UR12, UR9, UR7, URZ ;  /* 0x00000007090c72a4 */ /* 0x000fe2000f8e02ff */
[----:B------:R-:W-:Y:S01]  /*bc80*/  MOV R2, R214 ;  /* 0x000000d600027202 */ /* 0x000fe20000000f00 */
[----:B------:R-:W-:Y:S01]  /*bc90*/  USHF.L.U32 UR11, UR6, 0x7, URZ ;  /* 0x00000007060b7899 */ /* 0x000fe200080006ff */
[----:B------:R-:W1:Y:S01]  /*bca0*/  @P0 LDC R5, c[0x0][0x458] ;  /* 0x00011600ff050b82 */ /* 0x000e620000000800 */
[----:B------:R-:W-:Y:S01]  /*bcb0*/  MOV R3, RZ ;  /* 0x000000ff00037202 */ /* 0x000fe20000000f00 */
[----:B------:R-:W4:Y:S01]  /*bcc0*/  @P0 MUFU.LG2 R0, R39 ;  /* 0x0000002700000308 */ /* 0x000f220000000c00 */
[----:B------:R-:W-:Y:S01]  /*bcd0*/  @!UP1 UIMAD UR15, UR9, UR4, UR15 ;  /* 0x00000004090f92a4 */ /* 0x000fe2000f8e020f */
[----:B------:R-:W-:Y:S01]  /*bce0*/  BSSY.RECONVERGENT B0, `(.L_x_126) ;  /* 0x000003e000007945 */ /* 0x000fe20003800200 */
[----:B------:R-:W-:Y:S01]  /*bcf0*/  USHF.R.S32.HI UR4, URZ, 0x1f, UR12 ;  /* 0x0000001fff047899 */ /* 0x000fe2000801140c */
[----:B------:R-:W-:Y:S01]  /*bd00*/  IMAD.WIDE.U32 R2, R8, UR9, R2 ;  /* 0x0000000908027c25 */ /* 0x000fe2000f8e0002 */
[----:B------:R-:W-:Y:S01]  /*bd10*/  UIMAD UR14, UR11, UR10, URZ ;  /* 0x0000000a0b0e72a4 */ /* 0x000fe2000f8e02ff */
[----:B------:R-:W5:Y:S01]  /*bd20*/  LDC.64 R24, c[0x0][0x410] ;  /* 0x00010400ff187b82 */ /* 0x000f620000000a00 */
[----:B------:R1:W5:Y:S01]  /*bd30*/  LDS.128 R44, [R10] ;  /* 0x000000000a2c7984 */ /* 0x0003620000000c00 */
[----:B------:R-:W-:Y:S01]  /*bd40*/  USEL UR12, UR12, URZ, UP1 ;  /* 0x000000ff0c0c7287 */ /* 0x000fe20008800000 */
[----:B------:R-:W-:Y:S01]  /*bd50*/  IMAD R3, R9, UR9, R3 ;  /* 0x0000000909037c24 */ /* 0x000fe2000f8e0203 */
[----:B------:R-:W-:Y:S01]  /*bd60*/  USEL UR4, UR4, URZ, UP1 ;  /* 0x000000ff04047287 */ /* 0x000fe20008800000 */
[----:B------:R1:W5:Y:S01]  /*bd70*/  LDS.128 R40, [R10+0x800] ;  /* 0x000800000a287984 */ /* 0x0003620000000c00 */
[----:B------:R-:W-:Y:S01]  /*bd80*/  USHF.R.S32.HI UR5, URZ, 0x1f, UR14 ;  /* 0x0000001fff057899 */ /* 0x000fe2000801140e */
[----:B---3--:R-:W-:Y:S01]  /*bd90*/  @P1 FMUL.FTZ R4, R7, 0.69314718246459960938 ;  /* 0x3f31721807041820 */ /* 0x008fe20000410000 */
[----:B------:R-:W3:Y:S01]  /*bda0*/  LDC.64 R16, c[0x0][0x408] ;  /* 0x00010200ff107b82 */ /* 0x000ee20000000a00 */
[----:B------:R-:W-:Y:S01]  /*bdb0*/  USHF.R.S32.HI UR13, URZ, 0x1f, UR15 ;  /* 0x0000001fff0d7899 */ /* 0x000fe2000801140f */
[----:B------:R-:W-:Y:S01]  /*bdc0*/  MOV R19, 0x7f800000 ;  /* 0x7f80000000137802 */ /* 0x000fe20000000f00 */
[----:B------:R-:W-:Y:S01]  /*bdd0*/  UIADD3 UR12, UP1, UP0, UR14, UR12, UR15 ;  /* 0x0000000c0e0c7290 */ /* 0x000fe2000f83e00f */
[----:B----4-:R-:W-:Y:S01]  /*bde0*/  @P0 FMUL.FTZ R0, R0, 0.69314718246459960938 ;  /* 0x3f31721800000820 */ /* 0x010fe20000410000 */
[----:B------:R-:W-:Y:S01]  /*bdf0*/  MOV R18, 0x7f800000 ;  /* 0x7f80000000127802 */ /* 0x000fe20000000f00 */
[----:B--2---:R-:W-:Y:S01]  /*be00*/  @P1 FFMA.FTZ R19, R170, R6, R4 ;  /* 0x00000006aa131223 */ /* 0x004fe20000010004 */
[----:B------:R-:W-:Y:S01]  /*be10*/  UIADD3.X UR13, UPT, UPT, UR5, UR4, UR13, UP1, UP0 ;  /* 0x00000004050d7290 */ /* 0x000fe20008fe040d */
[----:B-1----:R-:W-:Y:S01]  /*be20*/  @P0 FFMA.FTZ R18, R169, R5, R0 ;  /* 0x00000005a9120223 */ /* 0x002fe20000010000 */
[----:B-----5:R-:W-:Y:S01]  /*be30*/  IMAD.WIDE.U32 R12, R24, UR8, R2 ;  /* 0x00000008180c7c25 */ /* 0x020fe2000f8e0002 */
[----:B------:R-:W-:Y:S09]  /*be40*/  @P2 BRA `(.L_x_127) ;  /* 0x00000000009c2947 */ /* 0x000ff20003800000 */
[----:B------:R-:W-:Y:S01]  /*be50*/  LOP3.LUT R2, R215, 0x30, RZ, 0xc0, !PT ;  /* 0x00000030d7027812 */ /* 0x000fe200078ec0ff */
[----:B------:R-:W-:Y:S01]  /*be60*/  UIADD3 UR4, UPT, UPT, -UR11, UR7, URZ ;  /* 0x000000070b047290 */ /* 0x000fe2000fffe1ff */
        /* <DEDUP_REMOVED lines=18> */
[----:B------:R-:W4:Y:S08]  /*bf90*/  @!P4 LDC.64 R20, c[0x0][0x420] ;  /* 0x00010800ff14cb82 */ /* 0x000f300000000a00 */
[----:B------:R-:W5:Y:S01]  /*bfa0*/  @!P3 LDC.64 R22, c[0x0][0x420] ;  /* 0x00010800ff16bb82 */ /* 0x000f620000000a00 */
[----:B-1----:R-:W-:-:S04]  /*bfb0*/  @!P6 LEA R8, P1, R4, R8, 0x2 ;  /* 0x000000080408e211 */ /* 0x002fc800078210ff */
[----:B------:R-:W-:Y:S02]  /*bfc0*/  @!P6 LEA.HI.X R9, R4, R9, R7, 0x2, P1 ;  /* 0x000000090409e211 */ /* 0x000fe400008f1407 */
[----:B------:R-:W-:Y:S02]  /*bfd0*/  @!P5 LEA.HI.X.SX32 R4, R3, UR13, 0x1, P0 ;  /* 0x0000000d0304dc11 */ /* 0x000fe400080f0eff */
[C---:B--2---:R-:W-:Y:S01]  /*bfe0*/  @!P5 LEA R6, P2, R5.reuse, R14, 0x2 ;  /* 0x0000000e0506d211 */ /* 0x044fe200078410ff */
[----:B------:R1:W-:Y:S01]  /*bff0*/  @!P6 STG.E desc[UR20][R8.64], R27 ;  /* 0x0000001b0800e986 */ /* 0x0003e2000c101914 */
[----:B------:R-:W-:Y:S02]  /*c000*/  @!P4 IADD3 R3, P1, PT, R2, UR12, RZ ;  /* 0x0000000c0203cc10 */ /* 0x000fe4000ff3e0ff */
[----:B------:R-:W-:Y:S02]  /*c010*/  @!P3 IADD3 R11, P0, PT, R0, UR12, RZ ;  /* 0x0000000c000bbc10 */ /* 0x000fe4000ff1e0ff */
[----:B------:R-:W-:-:S02]  /*c020*/  @!P5 LEA.HI.X R7, R5, R15, R4, 0x2, P2 ;  /* 0x0000000f0507d211 */ /* 0x000fc400010f1404 */
[----:B------:R-:W-:Y:S02]  /*c030*/  @!P4 LEA.HI.X.SX32 R5, R2, UR13, 0x1, P1 ;  /* 0x0000000d0205cc11 */ /* 0x000fe400088f0eff */
[----:B------:R-:W-:Y:S01]  /*c040*/  @!P3 LEA.HI.X.SX32 R0, R0, UR13, 0x1, P0 ;  /* 0x0000000d0000bc11 */ /* 0x000fe200080f0eff */
[----:B------:R1:W-:Y:S01]  /*c050*/  @!P5 STG.E desc[UR20][R6.64], R26 ;  /* 0x0000001a0600d986 */ /* 0x0003e2000c101914 */
[----:B----4-:R-:W-:Y:S02]  /*c060*/  @!P4 LEA R4, P1, R3, R20, 0x2 ;  /* 0x000000140304c211 */ /* 0x010fe400078210ff */
[----:B-----5:R-:W-:Y:S02]  /*c070*/  @!P3 LEA R2, P0, R11, R22, 0x2 ;  /* 0x000000160b02b211 */ /* 0x020fe400078010ff */
[----:B------:R-:W-:Y:S02]  /*c080*/  @!P4 LEA.HI.X R5, R3, R21, R5, 0x2, P1 ;  /* 0x000000150305c211 */ /* 0x000fe400008f1405 */
[----:B------:R-:W-:-:S03]  /*c090*/  @!P3 LEA.HI.X R3, R11, R23, R0, 0x2, P0 ;  /* 0x000000170b03b211 */ /* 0x000fc600000f1400 */
[----:B------:R1:W-:Y:S04]  /*c0a0*/  @!P4 STG.E desc[UR20][R4.64], R19 ;  /* 0x000000130400c986 */ /* 0x0003e8000c101914 */
[----:B------:R1:W-:Y:S02]  /*c0b0*/  @!P3 STG.E desc[UR20][R2.64], R18 ;  /* 0x000000120200b986 */ /* 0x0003e4000c101914 */
.L_x_127:
[----:B------:R-:W-:Y:S05]  /*c0c0*/  BSYNC.RECONVERGENT B0 ;  /* 0x0000000000007941 */ /* 0x000fea0003800200 */
.L_x_126:
[----:B------:R-:W2:Y:S01]  /*c0d0*/  LDS.128 R36, [R10+0x1000] ;  /* 0x001000000a247984 */ /* 0x000ea20000000c00 */
[----:B------:R-:W4:Y:S01]  /*c0e0*/  LDCU.64 UR4, c[0x0][0x3f0] ;  /* 0x00007e00ff0477ac */ /* 0x000f220008000a00 */
[----:B------:R-:W-:Y:S01]  /*c0f0*/  SHF.R.U32.HI R0, RZ, 0x3, R213 ;  /* 0x00000003ff007819 */ /* 0x000fe200000116d5 */
[----:B-1----:R-:W-:Y:S01]  /*c100*/  IMAD R3, R25, UR8, R13 ;  /* 0x0000000819037c24 */ /* 0x002fe2000f8e020d */
[----:B------:R-:W1:Y:S01]  /*c110*/  LDS.128 R32, [R10+0x1800] ;  /* 0x001800000a207984 */ /* 0x000e620000000c00 */
[----:B------:R-:W-:Y:S01]  /*c120*/  UIMAD.WIDE.U32 UR14, UR6, 0x80, URZ ;  /* 0x00000080060e78a5 */ /* 0x000fe2000f8e00ff */
[----:B------:R-:W-:Y:S01]  /*c130*/  IMAD.MOV.U32 R2, RZ, RZ, R12 ;  /* 0x000000ffff027224 */ /* 0x000fe200078e000c */
[C-C-:B---3--:R-:W-:Y:S01]  /*c140*/  SHF.L.U64.HI R18, R16.reuse, 0x5, R17.reuse ;  /* 0x0000000510127819 */ /* 0x148fe20000010211 */
[----:B------:R-:W3:Y:S01]  /*c150*/  LDS.128 R28, [R10+0x2000] ;  /* 0x002000000a1c7984 */ /* 0x000ee20000000c00 */
[C---:B------:R-:W-:Y:S01]  /*c160*/  IMAD.SHL.U32 R19, R16.reuse, 0x20, RZ ;  /* 0x0000002010137824 */ /* 0x040fe200078e00ff */
[----:B------:R-:W-:-:S02]  /*c170*/  SHF.L.U64.HI R48, R16, 0x6, R17 ;  /* 0x0000000610307819 */ /* 0x000fc40000010211 */
[----:B------:R-:W5:Y:S01]  /*c180*/  LDS.128 R24, [R10+0x2800] ;  /* 0x002800000a187984 */ /* 0x000f620000000c00 */
[----:B------:R-:W-:Y:S01]  /*c190*/  LOP3.LUT R6, R0, UR14, RZ, 0xfc, !PT ;  /* 0x0000000e00067c12 */ /* 0x000fe2000f8efcff */
[----:B------:R-:W-:Y:S02]  /*c1a0*/  IMAD R0, R16, UR15, RZ ;  /* 0x0000000f10007c24 */ /* 0x000fe4000f8e02ff */
[----:B------:R-:W5:Y:S02]  /*c1b0*/  LDS.128 R20, [R10+0x3000] ;  /* 0x003000000a147984 */ /* 0x000f640000000c00 */
[C---:B------:R-:W-:Y:S02]  /*c1c0*/  IMAD.WIDE.U32 R4, R6.reuse, R16, R2 ;  /* 0x0000001006047225 */ /* 0x040fe400078e0002 */
[----:B------:R2:W5:Y:S02]  /*c1d0*/  LDS.128 R12, [R10+0x3800] ;  /* 0x003800000a0c7984 */ /* 0x0005640000000c00 */
[----:B------:R-:W-:Y:S01]  /*c1e0*/  IMAD R0, R6, R17, R0 ;  /* 0x0000001106007224 */ /* 0x000fe200078e0200 */
[----:B----4-:R-:W-:-:S03]  /*c1f0*/  LEA R2, P0, R4, UR4, 0x1 ;  /* 0x0000000404027c11 */ /* 0x010fc6000f8008ff */
[----:B------:R-:W-:Y:S01]  /*c200*/  IMAD.IADD R0, R5, 0x1, R0 ;  /* 0x0000000105007824 */ /* 0x000fe200078e0200 */
[----:B------:R-:W-:-:S04]  /*c210*/  IADD3 R8, P2, PT, R19, R2, RZ ;  /* 0x0000000213087210 */ /* 0x000fc80007f5e0ff */
[----:B------:R-:W-:Y:S01]  /*c220*/  LEA.HI.X R3, R4, UR5, R0, 0x1, P0 ;  /* 0x0000000504037c11 */ /* 0x000fe200080f0c00 */
[C---:B------:R-:W-:Y:S01]  /*c230*/  IMAD.SHL.U32 R0, R16.reuse, 0x40, RZ ;  /* 0x0000004010007824 */ /* 0x040fe200078e00ff */
[----:B------:R-:W-:-:S03]  /*c240*/  LEA R4, P0, R16, R2, 0x7 ;  /* 0x0000000210047211 */ /* 0x000fc600078038ff */
[----:B------:R-:W-:Y:S01]  /*c250*/  IMAD.X R9, R18, 0x1, R3, P2 ;  /* 0x0000000112097824 */ /* 0x000fe200010e0603 */
[----:B------:R-:W-:Y:S01]  /*c260*/  IADD3 R6, P1, PT, R0, R2, RZ ;  /* 0x0000000200067210 */ /* 0x000fe20007f3e0ff */
[----:B------:R4:W-:Y:S01]  /*c270*/  STG.E.128 desc[UR20][R2.64], R44 ;  /* 0x0000002c02007986 */ /* 0x0009e2000c101d14 */
[----:B------:R-:W-:-:S03]  /*c280*/  LEA.HI.X R5, R16, R3, R17, 0x7, P0 ;  /* 0x0000000310057211 */ /* 0x000fc600000f3c11 */
[----:B------:R-:W-:Y:S01]  /*c290*/  IMAD.X R7, R48, 0x1, R3, P1 ;  /* 0x0000000130077824 */ /* 0x000fe200008e0603 */
[----:B--2---:R-:W-:Y:S01]  /*c2a0*/  IADD3 R10, P2, PT, R6, R19, RZ ;  /* 0x00000013060a7210 */ /* 0x004fe20007f5e0ff */
[----:B------:R2:W-:Y:S04]  /*c2b0*/  STG.E.128 desc[UR20][R8.64], R40 ;  /* 0x0000002808007986 */ /* 0x0005e8000c101d14 */
[----:B------:R5:W-:Y:S01]  /*c2c0*/  STG.E.128 desc[UR20][R6.64], R36 ;  /* 0x0000002406007986 */ /* 0x000be2000c101d14 */
[----:B------:R-:W-:-:S05]  /*c2d0*/  IMAD.X R11, R7, 0x1, R18, P2 ;  /* 0x00000001070b7824 */ /* 0x000fca00010e0612 */
[----:B-1----:R-:W-:Y:S04]  /*c2e0*/  STG.E.128 desc[UR20][R10.64], R32 ;  /* 0x000000200a007986 */ /* 0x002fe8000c101d14 */
[----:B---3--:R-:W-:Y:S01]  /*c2f0*/  STG.E.128 desc[UR20][R4.64], R28 ;  /* 0x0000001c04007986 */ /* 0x008fe2000c101d14 */
[----:B----4-:R-:W-:-:S05]  /*c300*/  IADD3 R2, P0, PT, R4, R0, RZ ;  /* 0x0000000004027210 */ /* 0x010fca0007f1e0ff */
[----:B------:R-:W-:Y:S01]  /*c310*/  IMAD.X R3, R5, 0x1, R48, P0 ;  /* 0x0000000105037824 */ /* 0x000fe200000e0630 */
[-C--:B--2---:R-:W-:Y:S02]  /*c320*/  IADD3 R8, P1, PT, R4, R19.reuse, RZ ;  /* 0x0000001304087210 */ /* 0x084fe40007f3e0ff */
[----:B-----5:R-:W-:-:S03]  /*c330*/  IADD3 R6, P0, PT, R2, R19, RZ ;  /* 0x0000001302067210 */ /* 0x020fc60007f1e0ff */
[--C-:B------:R-:W-:Y:S02]  /*c340*/  IMAD.X R9, R5, 0x1, R18.reuse, P1 ;  /* 0x0000000105097824 */ /* 0x100fe400008e0612 */
[----:B------:R-:W-:-:S03]  /*c350*/  IMAD.X R7, R3, 0x1, R18, P0 ;  /* 0x0000000103077824 */ /* 0x000fc600000e0612 */
[----:B------:R-:W-:Y:S04]  /*c360*/  STG.E.128 desc[UR20][R8.64], R24 ;  /* 0x0000001808007986 */ /* 0x000fe8000c101d14 */
[----:B------:R-:W-:Y:S04]  /*c370*/  STG.E.128 desc[UR20][R2.64], R20 ;  /* 0x0000001402007986 */ /* 0x000fe8000c101d14 */
[----:B------:R-:W-:Y:S01]  /*c380*/  STG.E.128 desc[UR20][R6.64], R12 ;  /* 0x0000000c06007986 */ /* 0x000fe2000c101d14 */
[----:B------:R-:W-:Y:S05]  /*c390*/  EXIT ;  /* 0x000000000000794d */ /* 0x000fea0003800000 */
.L_x_128:
        /* <DEDUP_REMOVED lines=14> */
.L_x_2688:


//--------------------- .text._ZN5flash16flash_fwd_kernelI23Flash_fwd_kernel_traitsILi64ELi128ELi128ELi4ELb0ELb0EN7cutlass10bfloat16_tE19Flash_kernel_traitsILi64ELi128ELi128ELi4ES3_EELb0ELb0ELb0ELb0ELb1ELb1ELb1ELb0EEEvNS_16Flash_fwd_paramsE --------------------------
	.section	.text._ZN5flash16flash_fwd_kernelI23Flash_fwd_kernel_traitsILi64ELi128ELi128ELi4ELb0ELb0EN7cutlass10bfloat16_tE19Flash_kernel_traitsILi64ELi128ELi128ELi4ES3_EELb0ELb0ELb0ELb0ELb1ELb1ELb1ELb0EEEvNS_16Flash_fwd_paramsE,"ax",@progbits
	.align	128
        .global         _ZN5flash16flash_fwd_kernelI23Flash_fwd_kernel_traitsILi64ELi128ELi128ELi4ELb0ELb0EN7cutlass10bfloat16_tE19Flash_kernel_traitsILi64ELi128ELi128ELi4ES3_EELb0ELb0ELb0ELb0ELb1ELb1ELb1ELb0EEEvNS_16Flash_fwd_paramsE
        .type           _ZN5flash16flash_fwd_kernelI23Flash_fwd_kernel_traitsILi64ELi128ELi128ELi4ELb0ELb0EN7cutlass10bfloat16_tE19Flash_kernel_traitsILi64ELi128ELi128ELi4ES3_EELb0ELb0ELb0ELb0ELb1ELb1ELb1ELb0EEEvNS_16Flash_fwd_paramsE,@function
        .size           _ZN5flash16flash_fwd_kernelI23Flash_fwd_kernel_traitsILi64ELi128ELi128ELi4ELb0ELb0EN7cutlass10bfloat16_tE19Flash_kernel_traitsILi64ELi128ELi128ELi4ES3_EELb0ELb0ELb0ELb0ELb1ELb1ELb1ELb0EEEvNS_16Flash_fwd_paramsE,(.L_x_2689 - _ZN5flash16flash_fwd_kernelI23Flash_fwd_kernel_traitsILi64ELi128ELi128ELi4ELb0ELb0EN7cutlass10bfloat16_tE19Flash_kernel_traitsILi64ELi128ELi128ELi4ES3_EELb0ELb0ELb0ELb0ELb1ELb1ELb1ELb0EEEvNS_16Flash_fwd_paramsE)
        .other          _ZN5flash16flash_fwd_kernelI23Flash_fwd_kernel_traitsILi64ELi128ELi128ELi4ELb0ELb0EN7cutlass10bfloat16_tE19Flash_kernel_traitsILi64ELi128ELi128ELi4ES3_EELb0ELb0ELb0ELb0ELb1ELb1ELb1ELb0EEEvNS_16Flash_fwd_paramsE,@"STO_CUDA_ENTRY STV_DEFAULT"
_ZN5flash16flash_fwd_kernelI23Flash_fwd_kernel_traitsILi64ELi128ELi128ELi4ELb0ELb0EN7cutlass10bfloat16_tE19Flash_kernel_traitsILi64ELi128ELi128ELi4ES3_EELb0ELb0ELb0ELb0ELb1ELb1ELb1ELb0EEEvNS_16Flash_fwd_paramsE:
.text._ZN5flash16flash_fwd_kernelI23Flash_fwd_kernel_traitsILi64ELi128ELi128ELi4ELb0ELb0EN7cutlass10bfloat16_tE19Flash_kernel_traitsILi64ELi128ELi128ELi4ES3_EELb0ELb0ELb0ELb0ELb1ELb1ELb1ELb0EEEvNS_16Flash_fwd_paramsE:
        /* <DEDUP_REMOVED lines=24> */
[--C-:B-----5:R-:W-:Y:S01]  /*0180*/  SHF.R.S32.HI R230, RZ, 0x1f, R200.reuse ;  /* 0x0000001fffe67819 */ /* 0x120fe200000114c8 */
[----:B------:R-:W4:Y:S01]  /*0190*/  LDCU.128 UR16, c[0x0][0x3a0] ;  /* 0x00007400ff1077ac */ /* 0x000f220008000c00 */
[----:B------:R-:W-:Y:S01]  /*01a0*/  IMAD.MOV.U32 R45, RZ, RZ, RZ ;  /* 0x000000ffff2d7224 */ /* 0x000fe200078e00ff */
[----:B------:R-:W3:Y:S01]  /*01b0*/  S2R R108, SR_TID.X ;  /* 0x00000000006c7919 */ /* 0x000ee20000002100 */
[----:B------:R-:W-:Y:S01]  /*01c0*/  @P3 IMAD.IADD R99, R12, 0x1, -R200 ;  /* 0x000000010c633824 */ /* 0x000fe200078e0ac8 */
[----:B------:R-:W3:Y:S01]  /*01d0*/  LDCU.128 UR4, c[0x0][0x3d0] ;  /* 0x00007a00ff0477ac */ /* 0x000ee20008000c00 */
[----:B------:R-:W1:Y:S01]  /*01e0*/  LDC.64 R6, c[0x0][0x3b8] ;  /* 0x0000ee00ff067b82 */ /* 0x000e620000000a00 */
[----:B------:R-:W-:Y:S01]  /*01f0*/  MOV R239, 0x20 ;  /* 0x0000002000ef7802 */ /* 0x000fe20000000f00 */
        /* <DEDUP_REMOVED lines=19> */
[----:B------:R-:W-:Y:S01]  /*0330*/  IMAD.SHL.U32 R96, R6, 0x20, RZ ;  /* 0x0000002006607824 */ /* 0x000fe200078e00ff */
[----:B------:R-:W-:Y:S01]  /*0340*/  @!P3 ISETP.NE.AND.EX P2, PT, R9, RZ, PT, P2 ;  /* 0x000000ff0900b20c */ /* 0x000fe20003f45320 */
[----:B------:R-:W3:Y:S01]  /*0350*/  LDC.64 R18, c[0x0][0x3c8] ;  /* 0x0000f200ff127b82 */ /* 0x000ee20000000a00 */
[----:B------:R-:W-:Y:S01]  /*0360*/  MOV R44, R109 ;  /* 0x0000006d002c7202 */ /* 0x000fe20000000f00 */
[----:B------:R4:W-:Y:S01]  /*0370*/  STL [R1+0x9c], R15 ;  /* 0x00009c0f01007387 */ /* 0x0009e20000100800 */
[----:B-1----:R-:W1:Y:S01]  /*0380*/  MUFU.RCP R2, R2 ;  /* 0x0000000200027308 */ /* 0x002e620000001000 */
[----:B--2---:R-:W-:-:S02]  /*0390*/  @!P3 SEL R9, R11, RZ, P2 ;  /* 0x000000ff0b09b207 */ /* 0x004fc40001000000 */
[----:B------:R-:W-:Y:S02]  /*03a0*/  LOP3.LUT R8, R108, 0x38, RZ, 0xc0, !PT ;  /* 0x000000386c087812 */ /* 0x000fe400078ec0ff */
[----:B------:R-:W-:Y:S01]  /*03b0*/  @!P3 IADD3 R99, PT, PT, R9, R10, -R200 ;  /* 0x0000000a0963b210 */ /* 0x000fe20007ffe8c8 */
[----:B------:R-:W2:Y:S01]  /*03c0*/  LDC.64 R128, c[0x0][0x3c0] ;  /* 0x0000f000ff807b82 */ /* 0x000ea20000000a00 */
[----:B------:R-:W-:Y:S02]  /*03d0*/  LOP3.LUT R245, R109, 0x1c0, R224, 0xf8, !PT ;  /* 0x000001c06df57812 */ /* 0x000fe400078ef8e0 */
[----:B------:R-:W-:Y:S02]  /*03e0*/  LOP3.LUT R11, R224, 0x400, RZ, 0xc0, !PT ;  /* 0x00000400e00b7812 */ /* 0x000fe400078ec0ff */
[----:B------:R-:W-:Y:S02]  /*03f0*/  SHF.L.U32 R10, R108, 0x5, RZ ;  /* 0x000000056c0a7819 */ /* 0x000fe400000006ff */
[----:B------:R-:W-:-:S02]  /*0400*/  SHF.L.U64.HI R97, R6, 0x5, R7 ;  /* 0x0000000506617819 */ /* 0x000fc40000010207 */
[C---:B------:R-:W-:Y:S02]  /*0410*/  SHF.L.U64.HI R148, R6.reuse, 0x6, R7 ;  /* 0x0000000606947819 */ /* 0x040fe40000010207 */
[----:B------:R-:W-:Y:S01]  /*0420*/  SHF.L.U32 R130, R6, 0x6, RZ ;  /* 0x0000000606827819 */ /* 0x000fe200000006ff */
[----:B-1----:R-:W-:Y:S01]  /*0430*/  VIADD R2, R2, 0xffffffe ;  /* 0x0ffffffe02027836 */ /* 0x002fe20000000000 */
[----:B------:R-:W-:Y:S02]  /*0440*/  LOP3.LUT R17, R201, UR22, RZ, 0xfc, !PT ;  /* 0x00000016c9117c12 */ /* 0x000fe4000f8efcff */
[----:B------:R-:W-:Y:S01]  /*0450*/  SHF.R.U32.HI R110, RZ, 0x1, R108 ;  /* 0x00000001ff6e7819 */ /* 0x000fe2000001166c */
[----:B------:R-:W1:Y:S02]  /*0460*/  F2I.FTZ.U32.TRUNC.NTZ R3, R2 ;  /* 0x0000000200037305 */ /* 0x000e64000021f000 */
[----:B-1----:R-:W-:Y:S01]  /*0470*/  IADD3 R0, PT, PT, RZ, -R3, RZ ;  /* 0x80000003ff007210 */ /* 0x002fe20007ffe0ff */
[----:B------:R-:W-:-:S04]  /*0480*/  IMAD.MOV.U32 R2, RZ, RZ, RZ ;  /* 0x000000ffff027224 */ /* 0x000fc800078e00ff */
[----:B------:R-:W-:-:S04]  /*0490*/  IMAD R0, R0, R13, RZ ;  /* 0x0000000d00007224 */ /* 0x000fc800078e02ff */
[----:B------:R-:W-:-:S04]  /*04a0*/  IMAD.HI.U32 R0, R3, R0, R2 ;  /* 0x0000000003007227 */ /* 0x000fc800078e0002 */
[----:B------:R-:W-:Y:S02]  /*04b0*/  IMAD.MOV.U32 R3, RZ, RZ, R4 ;  /* 0x000000ffff037224 */ /* 0x000fe400078e0004 */
[----:B------:R-:W-:-:S04]  /*04c0*/  IMAD.WIDE.U32 R4, R200, R6, R44 ;  /* 0x00000006c8047225 */ /* 0x000fc800078e002c */
[----:B------:R-:W-:-:S05]  /*04d0*/  IMAD.HI.U32 R0, R0, R3, RZ ;  /* 0x0000000300007227 */ /* 0x000fca00078e00ff */
[----:B------:R-:W-:-:S05]  /*04e0*/  IADD3 R2, PT, PT, -R0, RZ, RZ ;  /* 0x000000ff00027210 */ /* 0x000fca0007ffe1ff */
[----:B------:R-:W-:Y:S02]  /*04f0*/  IMAD R2, R13, R2, R3 ;  /* 0x000000020d027224 */ /* 0x000fe400078e0203 */
[----:B------:R-:W-:-:S03]  /*0500*/  IMAD R3, R230, R6, RZ ;  /* 0x00000006e6037224 */ /* 0x000fc600078e02ff */
[----:B------:R-:W-:Y:S01]  /*0510*/  ISETP.GT.U32.AND P1, PT, R13, R2, PT ;  /* 0x000000020d00720c */ /* 0x000fe20003f24070 */
[----:B------:R-:W-:-:S05]  /*0520*/  IMAD R3, R200, R7, R3 ;  /* 0x00000007c8037224 */ /* 0x000fca00078e0203 */
[----:B------:R-:W-:-:S07]  /*0530*/  IADD3 R3, PT, PT, R5, R3, RZ ;  /* 0x0000000305037210 */ /* 0x000fce0007ffe0ff */
[----:B------:R-:W-:Y:S01]  /*0540*/  @!P1 IMAD.IADD R2, R2, 0x1, -R13 ;  /* 0x0000000102029824 */ /* 0x000fe200078e0a0d */
[----:B------:R-:W-:Y:S02]  /*0550*/  @!P1 IADD3 R0, PT, PT, R0, 0x1, RZ ;  /* 0x0000000100009810 */ /* 0x000fe40007ffe0ff */
[----:B------:R-:W-:Y:S02]  /*0560*/  ISETP.NE.AND P1, PT, R14, RZ, PT ;  /* 0x000000ff0e00720c */ /* 0x000fe40003f25270 */
[----:B------:R-:W-:Y:S02]  /*0570*/  ISETP.GE.U32.AND P4, PT, R2, R13, PT ;  /* 0x0000000d0200720c */ /* 0x000fe40003f86070 */
[----:B------:R-:W-:-:S04]  /*0580*/  LOP3.LUT R2, R21, R14, RZ, 0x3c, !PT ;  /* 0x0000000e15027212 */ /* 0x000fc800078e3cff */
[----:B------:R-:W-:Y:S01]  /*0590*/  ISETP.GE.AND P0, PT, R2, RZ, PT ;  /* 0x000000ff0200720c */ /* 0x000fe20003f06270 */
[----:B------:R-:W-:-:S04]  /*05a0*/  IMAD.MOV.U32 R2, RZ, RZ, R4 ;  /* 0x000000ffff027224 */ /* 0x000fc800078e0004 */
[----:B------:R-:W-:Y:S01]  /*05b0*/  IMAD.WIDE.U32 R4, R51, UR16, R2 ;  /* 0x0000001033047c25 */ /* 0x000fe2000f8e0002 */
[----:B------:R-:W-:Y:S02]  /*05c0*/  LOP3.LUT R3, R15, 0x1f8, RZ, 0xc0, !PT ;  /* 0x000001f80f037812 */ /* 0x000fe400078ec0ff */
[----:B------:R-:W-:Y:S01]  /*05d0*/  @P4 IADD3 R0, PT, PT, R0, 0x1, RZ ;  /* 0x0000000100004810 */ /* 0x000fe20007ffe0ff */
[----:B------:R-:W-:-:S04]  /*05e0*/  IMAD R5, R51, UR17, R5 ;  /* 0x0000001133057c24 */ /* 0x000fc8000f8e0205 */
[----:B------:R-:W-:Y:S01]  /*05f0*/  IMAD.MOV.U32 R2, RZ, RZ, R0 ;  /* 0x000000ffff027224 */ /* 0x000fe200078e0000 */
[----:B------:R-:W-:Y:S01]  /*0600*/  LOP3.LUT R0, R15, 0x1e00, RZ, 0xc0, !PT ;  /* 0x00001e000f007812 */ /* 0x000fe200078ec0ff */
[----:B------:R-:W-:-:S03]  /*0610*/  IMAD.WIDE.U32 R4, R201, R6, R4 ;  /* 0x00000006c9047225 */ /* 0x000fc600078e0004 */
[----:B------:R-:W-:Y:S01]  /*0620*/  LOP3.LUT R47, R0, R3, R8, 0xf6, !PT ;  /* 0x00000003002f7212 */ /* 0x000fe200078ef608 */
[----:B------:R-:W-:Y:S01]  /*0630*/  VIADD R0, R99, 0x7f ;  /* 0x0000007f63007836 */ /* 0x000fe20000000000 */
[----:B------:R-:W-:Y:S01]  /*0640*/  @!P0 IADD3 R2, PT, PT, -R2, RZ, RZ ;  /* 0x000000ff02028210 */ /* 0x000fe20007ffe1ff */
[----:B------:R-:W-:Y:S01]  /*0650*/  IMAD R5, R201, R7, R5 ;  /* 0x00000007c9057224 */ /* 0x000fe200078e0205 */
[----:B------:R-:W-:Y:S01]  /*0660*/  @!P1 LOP3.LUT R2, RZ, R14, RZ, 0x33, !PT ;  /* 0x0000000eff029212 */ /* 0x000fe200078e33ff */
[----:B------:R-:W1:Y:S01]  /*0670*/  LDC.64 R6, c[0x0][0x3b0] ;  /* 0x0000ec00ff067b82 */ /* 0x000e620000000a00 */
[----:B------:R-:W-:Y:S02]  /*0680*/  LOP3.LUT R3, R108, 0x8, RZ, 0xc0, !PT ;  /* 0x000000086c037812 */ /* 0x000fe400078ec0ff */
[----:B------:R-:W-:Y:S01]  /*0690*/  SHF.R.S32.HI R9, RZ, 0x1f, R0 ;  /* 0x0000001fff097819 */ /* 0x000fe20000011400 */
[----:B------:R-:W-:Y:S01]  /*06a0*/  IMAD.WIDE.U32 R4, R2, UR4, R4 ;  /* 0x0000000402047c25 */ /* 0x000fe2000f8e0004 */
[----:B------:R-:W-:-:S02]  /*06b0*/  LOP3.LUT R3, R245, R3, RZ, 0x3c, !PT ;  /* 0x00000003f5037212 */ /* 0x000fc400078e3cff */
[----:B------:R-:W-:Y:S01]  /*06c0*/  SHF.R.S32.HI R12, RZ, 0x1f, R2 ;  /* 0x0000001fff0c7819 */ /* 0x000fe20000011402 */
[----:B------:R-:W-:Y:S01]  /*06d0*/  IMAD.WIDE.U32 R246, R2, UR6, RZ ;  /* 0x0000000602f67c25 */ /* 0x000fe2000f8e00ff */
[----:B------:R-:W-:Y:S02]  /*06e0*/  LEA.HI R229, R9, R0, RZ, 0x7 ;  /* 0x0000000009e57211 */ /* 0x000fe400078f38ff */
[----:B------:R-:W-:Y:S01]  /*06f0*/  LEA R0, R3, R11, 0x1 ;  /* 0x0000000b03007211 */ /* 0x000fe200078e08ff */
[----:B------:R-:W-:Y:S01]  /*0700*/  IMAD R3, R12, UR4, RZ ;  /* 0x000000040c037c24 */ /* 0x000fe2000f8e02ff */
[----:B------:R-:W-:Y:S01]  /*0710*/  LEA.HI.SX32 R43, R229, 0xffffffff, 0x19 ;  /* 0xffffffffe52b7811 */ /* 0x000fe200078fcaff */
[----:B------:R-:W-:Y:S01]  /*0720*/  UMOV UR4, 0x400 ;  /* 0x0000040000047882 */ /* 0x000fe20000000000 */
[----:B------:R-:W-:Y:S01]  /*0730*/  LOP3.LUT R8, R224, 0x200, RZ, 0xc0, !PT ;  /* 0x00000200e0087812 */ /* 0x000fe200078ec0ff */
[----:B------:R-:W-:Y:S01]  /*0740*/  IMAD R3, R2, UR5, R3 ;  /* 0x0000000502037c24 */ /* 0x000fe2000f8e0203 */
[----:B------:R-:W-:Y:S01]  /*0750*/  SHF.R.S32.HI R48, RZ, 0x1f, R43 ;  /* 0x0000001fff307819 */ /* 0x000fe2000001142b */
[----:B------:R-:W-:Y:S01]  /*0760*/  IMAD R13, R180, R43, RZ ;  /* 0x0000002bb40d7224 */ /* 0x000fe200078e02ff */
[----:B------:R-:W-:Y:S01]  /*0770*/  LEA R233, P0, R4, UR10, 0x1 ;  /* 0x0000000a04e97c11 */ /* 0x000fe2000f8008ff */
[----:B------:R-:W4:Y:S01]  /*0780*/  S2UR UR5, SR_CgaCtaId ;  /* 0x00000000000579c3 */ /* 0x000f220000008800 */
[----:B------:R-:W-:Y:S01]  /*0790*/  IADD3 R3, PT, PT, R5, R3, RZ ;  /* 0x0000000305037210 */ /* 0x000fe20007ffe0ff */
[----:B------:R-:W-:Y:S01]  /*07a0*/  IMAD R5, R48, R164, R13 ;  /* 0x000000a430057224 */ /* 0x000fe200078e020d */
[----:B------:R-:W-:Y:S01]  /*07b0*/  LOP3.LUT R49, R8, 0x7c00, R10, 0xf8, !PT ;  /* 0x00007c0008317812 */ /* 0x000fe200078ef80a */
[----:B------:R-:W-:Y:S01]  /*07c0*/  IMAD.WIDE.U32 R8, R164, R43, RZ ;  /* 0x0000002ba4087225 */ /* 0x000fe200078e00ff */
[----:B------:R-:W-:Y:S01]  /*07d0*/  LEA.HI.X R232, R4, UR11, R3, 0x1, P0 ;  /* 0x0000000b04e87c11 */ /* 0x000fe200080f0c03 */
[----:B------:R-:W-:Y:S02]  /*07e0*/  STL [R1+0x44], R233 ;  /* 0x000044e901007387 */ /* 0x000fe40000100800 */
[----:B------:R-:W-:Y:S01]  /*07f0*/  IMAD R3, R12, UR6, RZ ;  /* 0x000000060c037c24 */ /* 0x000fe2000f8e02ff */
[----:B------:R-:W-:Y:S01]  /*0800*/  IADD3 R9, PT, PT, R9, R5, RZ ;  /* 0x0000000509097210 */ /* 0x000fe20007ffe0ff */
[C---:B------:R-:W-:Y:S01]  /*0810*/  IMAD.WIDE.U32 R10, R51.reuse, UR14, R44 ;  /* 0x0000000e330a7c25 */ /* 0x040fe2000f8e002c */
[----:B------:R-:W-:Y:S01]  /*0820*/  LEA R38, P1, R8, R233, 0x1 ;  /* 0x000000e908267211 */ /* 0x000fe200078208ff */
[----:B------:R-:W-:Y:S02]  /*0830*/  STL [R1+0x40], R232 ;  /* 0x000040e801007387 */ /* 0x000fe40000100800 */
[----:B------:R-:W-:Y:S01]  /*0840*/  IMAD R46, R2, UR7, R3 ;  /* 0x00000007022e7c24 */ /* 0x000fe2000f8e0203 */
[----:B------:R-:W-:Y:S01]  /*0850*/  IADD3 R2, P0, PT, R94, R8, RZ ;  /* 0x000000085e027210 */ /* 0x000fe20007f1e0ff */
[----:B------:R-:W-:Y:S01]  /*0860*/  IMAD R11, R51, UR15, R11 ;  /* 0x0000000f330b7c24 */ /* 0x000fe2000f8e020b */
[----:B------:R-:W-:Y:S01]  /*0870*/  LEA.HI.X R39, R8, R232, R9, 0x1, P1 ;  /* 0x000000e808277211 */ /* 0x000fe200008f0c09 */
[----:B-1----:R-:W-:Y:S01]  /*0880*/  IMAD R20, R6, UR23, RZ ;  /* 0x0000001706147c24 */ /* 0x002fe2000f8e02ff */
[-C--:B------:R-:W-:Y:S01]  /*0890*/  IADD3 R4, P3, PT, R96, R2.reuse, RZ ;  /* 0x0000000260047210 */ /* 0x080fe20007f7e0ff */
[----:B------:R-:W-:Y:S01]  /*08a0*/  IMAD.X R3, R9, 0x1, R92, P0 ;  /* 0x0000000109037824 */ /* 0x000fe200000e065c */
[----:B------:R-:W-:Y:S01]  /*08b0*/  IADD3 R12, P1, PT, R130, R2, RZ ;  /* 0x00000002820c7210 */ /* 0x000fe20007f3e0ff */
[----:B------:R-:W-:Y:S01]  /*08c0*/  IMAD R20, R17, R7, R20 ;  /* 0x0000000711147224 */ /* 0x000fe200078e0214 */
[-C--:B------:R-:W-:Y:S01]  /*08d0*/  IADD3 R9, P2, PT, R4, R94.reuse, RZ ;  /* 0x0000005e04097210 */ /* 0x080fe20007f5e0ff */
[----:B----4-:R-:W-:Y:S01]  /*08e0*/  ULEA UR5, UR5, UR4, 0x18 ;  /* 0x0000000405057291 */ /* 0x010fe2000f8ec0ff */
[----:B------:R-:W-:Y:S01]  /*08f0*/  LEA R34, P5, R2, R233, 0x1 ;  /* 0x000000e902227211 */ /* 0x000fe200078a08ff */
[--C-:B------:R-:W-:Y:S01]  /*0900*/  IMAD.X R14, R148, 0x1, R3.reuse, P1 ;  /* 0x00000001940e7824 */ /* 0x100fe200008e0603 */
[----:B------:R-:W-:Y:S01]  /*0910*/  IADD3.X R8, PT, PT, R97, R3, RZ, P3, !PT ;  /* 0x0000000361087210 */ /* 0x000fe20001ffe4ff */
[----:B------:R-:W-:Y:S01]  /*0920*/  IMAD.IADD R231, R247, 0x1, R46 ;  /* 0x00000001f7e77824 */ /* 0x000fe200078e022e */
[-C--:B------:R-:W-:Y:S01]  /*0930*/  IADD3 R5, P4, PT, R2, R94.reuse, RZ ;  /* 0x0000005e02057210 */ /* 0x080fe20007f9e0ff */
[----:B------:R-:W-:Y:S01]  /*0940*/  VIADD R135, R0, UR5 ;  /* 0x0000000500877c36 */ /* 0x000fe20008000000 */
[----:B------:R-:W-:Y:S01]  /*0950*/  IADD3 R13, P0, PT, R12, R94, RZ ;  /* 0x0000005e0c0d7210 */ /* 0x000fe20007f1e0ff */
[----:B------:R-:W-:Y:S01]  /*0960*/  STL [R1+0x4c], R50 ;  /* 0x00004c3201007387 */ /* 0x000fe20000100800 */
[----:B------:R-:W-:Y:S01]  /*0970*/  LEA.HI.X R35, R2, R232, R3, 0x1, P5 ;  /* 0x000000e802237211 */ /* 0x000fe200028f0c03 */
[----:B------:R-:W-:Y:S01]  /*0980*/  IMAD.X R2, R8, 0x1, R92, P2 ;  /* 0x0000000108027824 */ /* 0x000fe200010e065c */
[----:B------:R-:W-:Y:S01]  /*0990*/  IADD3.X R3, PT, PT, R3, R92, RZ, P4, !PT ;  /* 0x0000005c03037210 */ /* 0x000fe200027fe4ff */
[----:B------:R-:W1:Y:S01]  /*09a0*/  LDCU UR4, c[0x0][0x50c] ;  /* 0x0000a180ff0477ac */ /* 0x000e620008000800 */
[----:B------:R-:W-:-:S02]  /*09b0*/  LEA R30, P3, R5, R233, 0x1 ;  /* 0x000000e9051e7211 */ /* 0x000fc400078608ff */
[-C--:B------:R-:W-:Y:S02]  /*09c0*/  LEA R32, P1, R9, R233.reuse, 0x1 ;  /* 0x000000e909207211 */ /* 0x080fe400078208ff */
[----:B------:R-:W-:Y:S02]  /*09d0*/  IADD3.X R15, PT, PT, R14, R92, RZ, P0, !PT ;  /* 0x0000005c0e0f7210 */ /* 0x000fe400007fe4ff */
[-C--:B------:R-:W-:Y:S02]  /*09e0*/  LEA R40, P0, R13, R233.reuse, 0x1 ;  /* 0x000000e90d287211 */ /* 0x080fe400078008ff */
[----:B------:R-:W-:Y:S02]  /*09f0*/  LEA R28, P2, R4, R233, 0x1 ;  /* 0x000000e9041c7211 */ /* 0x000fe400078408ff */
[-C--:B------:R-:W-:Y:S02]  /*0a00*/  LEA.HI.X R31, R5, R232.reuse, R3, 0x1, P3 ;  /* 0x000000e8051f7211 */ /* 0x080fe400018f0c03 */
[----:B------:R-:W-:Y:S01]  /*0a10*/  LEA.HI.X R33, R9, R232, R2, 0x1, P1 ;  /* 0x000000e809217211 */ /* 0x000fe200008f0c02 */
[----:B---3--:R-:W-:Y:S01]  /*0a20*/  IMAD.WIDE.U32 R2, R21, R18, R10 ;  /* 0x0000001215027225 */ /* 0x008fe200078e000a */
[----:B------:R-:W-:-:S02]  /*0a30*/  LEA.HI.X R41, R13, R232, R15, 0x1, P0 ;  /* 0x000000e80d297211 */ /* 0x000fc400000f0c0f */
[C-C-:B------:R-:W-:Y:S01]  /*0a40*/  SHF.L.U64.HI R5, R6.reuse, 0x4, R7.reuse ;  /* 0x0000000406057819 */ /* 0x140fe20000010207 */
[C---:B------:R-:W-:Y:S01]  /*0a50*/  IMAD.SHL.U32 R10, R6.reuse, 0x40, RZ ;  /* 0x00000040060a7824 */ /* 0x040fe200078e00ff */
[C---:B------:R-:W-:Y:S01]  /*0a60*/  SHF.L.U64.HI R11, R6.reuse, 0x6, R7 ;  /* 0x00000006060b7819 */ /* 0x040fe20000010207 */
[----:B------:R-:W-:Y:S01]  /*0a70*/  IMAD R3, R21, R19, R3 ;  /* 0x0000001315037224 */ /* 0x000fe200078e0203 */
[----:B------:R-:W-:Y:S02]  /*0a80*/  SHF.L.U64.HI R9, R6, 0x5, R7 ;  /* 0x0000000506097819 */ /* 0x000fe40000010207 */
[----:B------:R-:W-:Y:S01]  /*0a90*/  LEA.HI.X R29, R4, R232, R8, 0x1, P2 ;  /* 0x000000e8041d7211 */ /* 0x000fe200010f0c08 */
[----:B------:R-:W-:Y:S01]  /*0aa0*/  IMAD.SHL.U32 R8, R6, 0x20, RZ ;  /* 0x0000002006087824 */ /* 0x000fe200078e00ff */
[----:B------:R-:W-:Y:S01]  /*0ab0*/  IADD3 R7, P0, PT, R12, R96, RZ ;  /* 0x000000600c077210 */ /* 0x000fe20007f1e0ff */
[----:B------:R-:W-:Y:S01]  /*0ac0*/  IMAD.WIDE.U32 R10, R17, R6, R10 ;  /* 0x00000006110a7225 */ /* 0x000fe200078e000a */
[----:B------:R-:W-:-:S02]  /*0ad0*/  SHF.L.U32 R4, R6, 0x4, RZ ;  /* 0x0000000406047819 */ /* 0x000fc400000006ff */
[----:B------:R-:W-:Y:S02]  /*0ae0*/  LEA R26, P1, R12, R233, 0x1 ;  /* 0x000000e90c1a7211 */ /* 0x000fe400078208ff */
[----:B------:R-:W-:Y:S02]  /*0af0*/  IADD3.X R16, PT, PT, R14, R97, RZ, P0, !PT ;  /* 0x000000610e107210 */ /* 0x000fe400007fe4ff */
[----:B------:R-:W-:Y:S01]  /*0b00*/  LEA.HI.X R27, R12, R232, R14, 0x1, P1 ;  /* 0x000000e80c1b7211 */ /* 0x000fe200008f0c0e */
[----:B------:R-:W-:Y:S01]  /*0b10*/  IMAD.WIDE.U32 R14, R17, R6, R4 ;  /* 0x00000006110e7225 */ /* 0x000fe200078e0004 */
[----:B------:R-:W-:-:S03]  /*0b20*/  LEA R36, P0, R7, R233, 0x1 ;  /* 0x000000e907247211 */ /* 0x000fc600078008ff */
[----:B------:R-:W-:Y:S01]  /*0b30*/  IMAD.WIDE.U32 R12, R17, R6, R8 ;  /* 0x00000006110c7225 */ /* 0x000fe200078e0008 */
[----:B------:R-:W-:Y:S02]  /*0b40*/  LEA.HI.X R37, R7, R232, R16, 0x1, P0 ;  /* 0x000000e807257211 */ /* 0x000fe400000f0c10 */
[----:B------:R-:W-:Y:S01]  /*0b50*/  IADD3 R16, P1, PT, R8, R10, RZ ;  /* 0x0000000a08107210 */ /* 0x000fe20007f3e0ff */
[C---:B------:R-:W-:Y:S01]  /*0b60*/  IMAD.IADD R13, R20.reuse, 0x1, R13 ;  /* 0x00000001140d7824 */ /* 0x040fe200078e020d */
[----:B------:R-:W-:Y:S02]  /*0b70*/  IADD3 R7, PT, PT, R20, R11, RZ ;  /* 0x0000000b14077210 */ /* 0x000fe40007ffe0ff */
[C---:B------:R-:W-:Y:S02]  /*0b80*/  IADD3 R14, P2, PT, R2.reuse, R14, RZ ;  /* 0x0000000e020e7210 */ /* 0x040fe40007f5e0ff */
[CC--:B------:R-:W-:Y:S01]  /*0b90*/  IADD3 R11, P0, PT, R2.reuse, R12.reuse, RZ ;  /* 0x0000000c020b7210 */ /* 0x0c0fe20007f1e0ff */
[----:B------:R-:W-:Y:S01]  /*0ba0*/  IMAD.X R8, R7, 0x1, R9, P1 ;  /* 0x0000000107087824 */ /* 0x000fe200008e0609 */
[----:B------:R-:W-:-:S02]  /*0bb0*/  IADD3 R22, P6, P5, R2, R12, R4 ;  /* 0x0000000c02167210 */ /* 0x000fc40007dde004 */
[----:B------:R-:W-:Y:S02]  /*0bc0*/  IADD3.X R15, PT, PT, R3, R20, R15, P2, !PT ;  /* 0x00000014030f7210 */ /* 0x000fe400017fe40f */
[CC--:B------:R-:W-:Y:S02]  /*0bd0*/  IADD3 R9, P4, PT, R2.reuse, R10.reuse, RZ ;  /* 0x0000000a02097210 */ /* 0x0c0fe40007f9e0ff */
[C-C-:B------:R-:W-:Y:S02]  /*0be0*/  IADD3 R23, P3, P2, R2.reuse, R10, R4.reuse ;  /* 0x0000000a02177210 */ /* 0x140fe40007a7e004 */
[----:B------:R-:W-:Y:S02]  /*0bf0*/  IADD3.X R10, PT, PT, R13, R3, RZ, P0, !PT ;  /* 0x000000030d0a7210 */ /* 0x000fe400007fe4ff */
[----:B------:R-:W-:Y:S02]  /*0c00*/  IADD3.X R13, PT, PT, R3, R13, R5, P6, P5 ;  /* 0x0000000d030d7210 */ /* 0x000fe400037ea405 */
[----:B------:R-:W-:Y:S01]  /*0c10*/  IADD3 R24, P1, P0, R2, R16, R4 ;  /* 0x0000001002187210 */ /* 0x000fe2000783e004 */
[----:B------:R-:W-:Y:S01]  /*0c20*/  IMAD.X R4, R7, 0x1, R3, P4 ;  /* 0x0000000107047824 */ /* 0x000fe200020e0603 */
[----:B------:R-:W-:-:S02]  /*0c30*/  IADD3 R21, P5, PT, R16, R2, RZ ;  /* 0x0000000210157210 */ /* 0x000fc40007fbe0ff */
[C-C-:B------:R-:W-:Y:S02]  /*0c40*/  IADD3.X R42, PT, PT, R3.reuse, R7, R5.reuse, P3, P2 ;  /* 0x00000007032a7210 */ /* 0x140fe40001fe4405 */
[----:B------:R-:W-:Y:S02]  /*0c50*/  IADD3.X R25, PT, PT, R3, R8, R5, P1, P0 ;  /* 0x0000000803197210 */ /* 0x000fe40000fe0405 */
[----:B------:R-:W-:Y:S01]  /*0c60*/  IADD3.X R7, PT, PT, R8, R3, RZ, P5, !PT ;  /* 0x0000000308077210 */ /* 0x000fe20002ffe4ff */
[----:B------:R-:W-:Y:S01]  /*0c70*/  IMAD.WIDE.U32 R2, R17, R6, R2 ;  /* 0x0000000611027225 */ /* 0x000fe200078e0002 */
[C---:B------:R-:W-:Y:S02]  /*0c80*/  LEA R18, P1, R14.reuse, UR8, 0x1 ;  /* 0x000000080e127c11 */ /* 0x040fe4000f8208ff */
[----:B------:R-:W-:Y:S01]  /*0c90*/  LEA R16, P0, R11, UR8, 0x1 ;  /* 0x000000080b107c11 */ /* 0x000fe2000f8008ff */
[----:B------:R-:W-:Y:S01]  /*0ca0*/  IMAD.IADD R3, R3, 0x1, R20 ;  /* 0x0000000103037824 */ /* 0x000fe200078e0214 */
[----:B------:R-:W-:-:S02]  /*0cb0*/  LEA.HI.X R19, R14, UR9, R15, 0x1, P1 ;  /* 0x000000090e137c11 */ /* 0x000fc400088f0c0f */
[----:B------:R-:W-:Y:S02]  /*0cc0*/  LEA.HI.X R17, R11, UR9, R10, 0x1, P0 ;  /* 0x000000090b117c11 */ /* 0x000fe400080f0c0a */
[----:B------:R-:W-:Y:S02]  /*0cd0*/  LEA R14, P2, R2, UR8, 0x1 ;  /* 0x00000008020e7c11 */ /* 0x000fe4000f8408ff */
[C---:B------:R-:W-:Y:S02]  /*0ce0*/  LEA R10, P0, R9.reuse, UR8, 0x1 ;  /* 0x00000008090a7c11 */ /* 0x040fe4000f8008ff */
[----:B------:R-:W-:Y:S02]  /*0cf0*/  LEA R12, P1, R22, UR8, 0x1 ;  /* 0x00000008160c7c11 */ /* 0x000fe4000f8208ff */
[----:B------:R-:W-:Y:S01]  /*0d00*/  LEA.HI.X R15, R2, UR9, R3, 0x1, P2 ;  /* 0x00000009020f7c11 */ /* 0x000fe200090f0c03 */
[----:B--2---:R-:W-:Y:S01]  /*0d10*/  IMAD R2, R230, R128, RZ ;  /* 0x00000080e6027224 */ /* 0x004fe200078e02ff */
[----:B------:R-:W-:-:S02]  /*0d20*/  LEA.HI.X R11, R9, UR9, R4, 0x1, P0 ;  /* 0x00000009090b7c11 */ /* 0x000fc400080f0c04 */
[----:B------:R-:W-:Y:S01]  /*0d30*/  LEA R3, R47, UR5, 0x1 ;  /* 0x000000052f037c11 */ /* 0x000fe2000f8e08ff */
[----:B------:R-:W-:Y:S01]  /*0d40*/  IMAD R2, R200, R129, R2 ;  /* 0x00000081c8027224 */ /* 0x000fe200078e0202 */
[----:B------:R-:W-:Y:S02]  /*0d50*/  LEA R4, P2, R23, UR8, 0x1 ;  /* 0x0000000817047c11 */ /* 0x000fe4000f8408ff */
[----:B------:R-:W-:Y:S01]  /*0d60*/  LEA.HI.X R13, R22, UR9, R13, 0x1, P1 ;  /* 0x00000009160d7c11 */ /* 0x000fe200088f0c0d */
[----:B------:R-:W-:Y:S01]  /*0d70*/  @!PT LDS RZ, [RZ] ;  /* 0x00000000fffff984 */ /* 0x000fe20000000800 */
[----:B------:R-:W-:Y:S01]  /*0d80*/  @!PT LDS RZ, [RZ] ;  /* 0x00000000fffff984 */ /* 0x000fe20000000800 */
[----:B------:R-:W-:Y:S01]  /*0d90*/  @!PT LDS RZ, [RZ] ;  /* 0x00000000fffff984 */ /* 0x000fe20000000800 */
[----:B------:R-:W-:Y:S01]  /*0da0*/  LDGSTS.E.BYPASS.LTC128B.128 [R3], desc[UR20][R14.64] ;  /* 0x000000000e037fae */ /* 0x000fe2000b981a14 */
[----:B------:R-:W-:Y:S02]  /*0db0*/  LEA R8, P1, R21, UR8, 0x1 ;  /* 0x0000000815087c11 */ /* 0x000fe4000f8208ff */
[----:B------:R-:W-:Y:S01]  /*0dc0*/  LEA.HI.X R5, R23, UR9, R42, 0x1, P2 ;  /* 0x0000000917057c11 */ /* 0x000fe200090f0c2a */
[----:B------:R2:W-:Y:S01]  /*0dd0*/  LDGSTS.E.BYPASS.LTC128B.128 [R3+0x800], desc[UR20][R18.64] ;  /* 0x0080000012037fae */ /* 0x0005e2000b981a14 */
[----:B------:R-:W-:-:S02]  /*0de0*/  LEA R6, P0, R24, UR8, 0x1 ;  /* 0x0000000818067c11 */ /* 0x000fc4000f8008ff */
[----:B------:R-:W-:Y:S01]  /*0df0*/  LEA.HI.X R9, R21, UR9, R7, 0x1, P1 ;  /* 0x0000000915097c11 */ /* 0x000fe200088f0c07 */
[----:B------:R-:W-:Y:S01]  /*0e00*/  LDGSTS.E.BYPASS.LTC128B.128 [R3+0x1000], desc[UR20][R16.64] ;  /* 0x0100000010037fae */ /* 0x000fe2000b981a14 */
[----:B------:R-:W-:Y:S02]  /*0e10*/  LEA.HI.X R7, R24, UR9, R25, 0x1, P0 ;  /* 0x0000000918077c11 */ /* 0x000fe400080f0c19 */
[C---:B------:R-:W-:Y:S01]  /*0e20*/  SHF.L.U32 R22, R128.reuse, 0x4, RZ ;  /* 0x0000000480167819 */ /* 0x040fe200000006ff */
[----:B------:R-:W-:Y:S01]  /*0e30*/  LDGSTS.E.BYPASS.LTC128B.128 [R3+0x1800], desc[UR20][R12.64] ;  /* 0x018000000c037fae */ /* 0x000fe2000b981a14 */
[C-C-:B------:R-:W-:Y:S02]  /*0e40*/  SHF.L.U64.HI R24, R128.reuse, 0x4, R129.reuse ;  /* 0x0000000480187819 */ /* 0x140fe40000010281 */
[----:B------:R-:W-:Y:S01]  /*0e50*/  SHF.L.U64.HI R23, R128, 0x5, R129 ;  /* 0x0000000580177819 */ /* 0x000fe20000010281 */
[----:B------:R-:W-:Y:S01]  /*0e60*/  LDGSTS.E.BYPASS.LTC128B.128 [R3+0x2000], desc[UR20][R10.64] ;  /* 0x020000000a037fae */ /* 0x000fe2000b981a14 */
[----:B------:R-:W-:-:S02]  /*0e70*/  LOP3.LUT P6, RZ, R108, 0x2, RZ, 0xc0, !PT ;  /* 0x000000026cff7812 */ /* 0x000fc400078cc0ff */
[----:B------:R-:W-:Y:S01]  /*0e80*/  LOP3.LUT P5, RZ, R108, 0x4, RZ, 0xc0, !PT ;  /* 0x000000046cff7812 */ /* 0x000fe200078ac0ff */
[----:B------:R3:W-:Y:S01]  /*0e90*/  LDGSTS.E.BYPASS.LTC128B.128 [R3+0x2800], desc[UR20][R4.64] ;  /* 0x0280000004037fae */ /* 0x0007e2000b981a14 */
[----:B------:R-:W-:-:S03]  /*0ea0*/  SEL R93, R239, 0xffffffe0, !P6 ;  /* 0xffffffe0ef5d7807 */ /* 0x000fc60007000000 */
[----:B------:R4:W-:Y:S01]  /*0eb0*/  LDGSTS.E.BYPASS.LTC128B.128 [R3+0x3000], desc[UR20][R8.64] ;  /* 0x0300000008037fae */ /* 0x0009e2000b981a14 */
[----:B------:R-:W-:-:S03]  /*0ec0*/  IADD3 R88, PT, PT, R93, R135, RZ ;  /* 0x000000875d587210 */ /* 0x000fc60007ffe0ff */
[----:B------:R1:W-:Y:S01]  /*0ed0*/  LDGSTS.E.BYPASS.LTC128B.128 [R3+0x3800], desc[UR20][R6.64] ;  /* 0x0380000006037fae */ /* 0x0003e2000b981a14 */
[----:B--2---:R-:W-:-:S03]  /*0ee0*/  SHF.L.U32 R19, R128, 0x5, RZ ;  /* 0x0000000580137819 */ /* 0x004fc600000006ff */
[----:B------:R-:W-:Y:S04]  /*0ef0*/  LDGSTS.E.BYPASS.LTC128B.128 [R3+0x4000], desc[UR20][R38.64] ;  /* 0x0400000026037fae */ /* 0x000fe8000b981a14 */
[----:B------:R-:W-:Y:S04]  /*0f00*/  LDGSTS.E.BYPASS.LTC128B.128 [R3+0x4800], desc[UR20][R34.64] ;  /* 0x0480000022037fae */ /* 0x000fe8000b981a14 */
[----:B------:R-:W-:Y:S04]  /*0f10*/  LDGSTS.E.BYPASS.LTC128B.128 [R3+0x5000], desc[UR20][R30.64] ;  /* 0x050000001e037fae */ /* 0x000fe8000b981a14 */
[----:B------:R-:W-:Y:S01]  /*0f20*/  LDGSTS.E.BYPASS.LTC128B.128 [R3+0x5800], desc[UR20][R28.64] ;  /* 0x058000001c037fae */ /* 0x000fe2000b981a14 */
[----:B---3--:R-:W-:-:S03]  /*0f30*/  IMAD.WIDE.U32 R4, R200, R128, R44 ;  /* 0x00000080c8047225 */ /* 0x008fc600078e002c */
[----:B------:R-:W-:Y:S01]  /*0f40*/  LDGSTS.E.BYPASS.LTC128B.128 [R3+0x6000], desc[UR20][R32.64] ;  /* 0x0600000020037fae */ /* 0x000fe2000b981a14 */
[----:B----4-:R-:W-:Y:S01]  /*0f50*/  IMAD R9, R48, R128, RZ ;  /* 0x0000008030097224 */ /* 0x010fe200078e02ff */
[----:B------:R-:W-:Y:S02]  /*0f60*/  IADD3 R5, PT, PT, R5, R2, RZ ;  /* 0x0000000205057210 */ /* 0x000fe40007ffe0ff */
[----:B------:R-:W-:Y:S01]  /*0f70*/  LDGSTS.E.BYPASS.LTC128B.128 [R3+0x6800], desc[UR20][R26.64] ;  /* 0x068000001a037fae */ /* 0x000fe2000b981a14 */
[----:B------:R-:W-:Y:S02]  /*0f80*/  IMAD R9, R43, R129, R9 ;  /* 0x000000812b097224 */ /* 0x000fe400078e0209 */
[----:B------:R-:W-:Y:S01]  /*0f90*/  IMAD.WIDE.U32 R4, R51, UR18, R4 ;  /* 0x0000001233047c25 */ /* 0x000fe2000f8e0004 */
[----:B------:R-:W-:Y:S03]  /*0fa0*/  LDGSTS.E.BYPASS.LTC128B.128 [R3+0x7000], desc[UR20][R40.64] ;  /* 0x0700000028037fae */ /* 0x000fe6000b981a14 */
[----:B------:R-:W-:Y:S01]  /*0fb0*/  IMAD.IADD R5, R5, 0x1, R50 ;  /* 0x0000000105057824 */ /* 0x000fe200078e0232 */
[----:B------:R2:W-:Y:S01]  /*0fc0*/  LDGSTS.E.BYPASS.LTC128B.128 [R3+0x7800], desc[UR20][R36.64] ;  /* 0x0780000024037fae */ /* 0x0005e2000b981a14 */
[----:B-1----:R-:W-:-:S03]  /*0fd0*/  IMAD.WIDE.U32 R6, R43, R128, RZ ;  /* 0x000000802b067225 */ /* 0x002fc600078e00ff */
[----:B------:R-:W0:Y:S01]  /*0fe0*/  LDGDEPBAR ;  /* 0x00000000000079af */ /* 0x000e220000000000 */
[----:B------:R-:W-:-:S04]  /*0ff0*/  IMAD.WIDE.U32 R4, R201, R128, R4 ;  /* 0x00000080c9047225 */ /* 0x000fc800078e0004 */
[----:B------:R-:W-:Y:S01]  /*1000*/  IMAD R8, R201, R129, R5 ;  /* 0x00000081c9087224 */ /* 0x000fe200078e0205 */
[----:B------:R-:W-:Y:S01]  /*1010*/  IADD3 R5, P2, PT, R246, R4, RZ ;  /* 0x00000004f6057210 */ /* 0x000fe20007f5e0ff */
[----:B------:R-:W-:Y:S01]  /*1020*/  IMAD.IADD R7, R7, 0x1, R9 ;  /* 0x0000000107077824 */ /* 0x000fe200078e0209 */
[----:B------:R-:W-:Y:S02]  /*1030*/  LEA R4, P0, R6, R22, 0x7 ;  /* 0x0000001606047211 */ /* 0x000fe400078038ff */
[C---:B------:R-:W-:Y:S02]  /*1040*/  LEA R2, P1, R5.reuse, UR12, 0x1 ;  /* 0x0000000c05027c11 */ /* 0x040fe4000f8208ff */
[----:B------:R-:W-:Y:S02]  /*1050*/  IADD3.X R8, PT, PT, R8, R231, RZ, P2, !PT ;  /* 0x000000e708087210 */ /* 0x000fe400017fe4ff */
[----:B------:R-:W-:Y:S02]  /*1060*/  LEA R14, P4, R4, R2, 0x1 ;  /* 0x00000002040e7211 */ /* 0x000fe400078808ff */
[----:B------:R-:W-:-:S02]  /*1070*/  LEA.HI.X R18, R5, UR13, R8, 0x1, P1 ;  /* 0x0000000d05127c11 */ /* 0x000fc400088f0c08 */
[----:B------:R-:W-:Y:S02]  /*1080*/  LEA.HI.X R5, R6, R24, R7, 0x7, P0 ;  /* 0x0000001806057211 */ /* 0x000fe400000f3c07 */
[----:B------:R-:W-:Y:S02]  /*1090*/  IADD3 R8, P1, PT, R4, R22, RZ ;  /* 0x0000001604087210 */ /* 0x000fe40007f3e0ff */
[----:B------:R-:W-:Y:S01]  /*10a0*/  LEA R20, P0, R6, R2, 0x8 ;  /* 0x0000000206147211 */ /* 0x000fe200078040ff */
[----:B------:R-:W-:-:S04]  /*10b0*/  DEPBAR.LE SB0, 0x0 ;  /* 0x000080000000791a */ /* 0x000fc80000000000 */
[----:B------:R-:W-:Y:S01]  /*10c0*/  LEA.HI.X R21, R6, R18, R7, 0x8, P0 ;  /* 0x0000001206157211 */ /* 0x000fe200000f4407 */
[----:B------:R-:W-:Y:S01]  /*10d0*/  IMAD.X R7, R5, 0x1, R24, P1 ;  /* 0x0000000105077824 */ /* 0x000fe200008e0618 */
[----:B------:R-:W-:Y:S01]  /*10e0*/  BAR.SYNC.DEFER_BLOCKING 0x0 ;  /* 0x0000000000007b1d */ /* 0x000fe20000010000 */
[C---:B------:R-:W-:Y:S02]  /*10f0*/  LEA R16, P2, R8.reuse, R2, 0x1 ;  /* 0x0000000208107211 */ /* 0x040fe400078408ff */
[----:B------:R-:W-:Y:S02]  /*1100*/  IADD3 R6, P0, PT, R19, R4, RZ ;  /* 0x0000000413067210 */ /* 0x000fe40007f1e0ff */
[----:B------:R-:W-:Y:S02]  /*1110*/  LEA.HI.X R17, R8, R18, R7, 0x1, P2 ;  /* 0x0000001208117211 */ /* 0x000fe400010f0c07 */
[----:B------:R-:W-:Y:S02]  /*1120*/  LEA R9, P1, R128, R4, 0x6 ;  /* 0x0000000480097211 */ /* 0x000fe400078230ff */
[----:B------:R-:W-:-:S02]  /*1130*/  IADD3 R8, P2, PT, R6, R22, RZ ;  /* 0x0000001606087210 */ /* 0x000fc40007f5e0ff */
[-C--:B------:R-:W-:Y:S02]  /*1140*/  IADD3.X R7, PT, PT, R23, R5.reuse, RZ, P0, !PT ;  /* 0x0000000517077210 */ /* 0x080fe400007fe4ff */
[----:B------:R-:W-:Y:S02]  /*1150*/  LEA.HI.X R15, R4, R18, R5, 0x1, P4 ;  /* 0x00000012040f7211 */ /* 0x000fe400020f0c05 */
[----:B------:R-:W-:Y:S01]  /*1160*/  LEA.HI.X R5, R128, R5, R129, 0x6, P1 ;  /* 0x0000000580057211 */ /* 0x000fe200008f3481 */
[----:B------:R-:W-:Y:S01]  /*1170*/  IMAD.X R11, R7, 0x1, R24, P2 ;  /* 0x00000001070b7824 */ /* 0x000fe200010e0618 */
[----:B------:R-:W-:Y:S02]  /*1180*/  LEA R12, P3, R6, R2, 0x1 ;  /* 0x00000002060c7211 */ /* 0x000fe400078608ff */
[C---:B------:R-:W-:Y:S02]  /*1190*/  IADD3 R19, P1, PT, R9.reuse, R19, RZ ;  /* 0x0000001309137210 */ /* 0x040fe40007f3e0ff */
[----:B------:R-:W-:-:S02]  /*11a0*/  IADD3 R22, P0, PT, R9, R22, RZ ;  /* 0x0000001609167210 */ /* 0x000fc40007f1e0ff */
[----:B------:R-:W-:Y:S01]  /*11b0*/  LEA R10, P2, R8, R2, 0x1 ;  /* 0x00000002080a7211 */ /* 0x000fe200078408ff */
[C---:B------:R-:W-:Y:S01]  /*11c0*/  IMAD.X R23, R5.reuse, 0x1, R23, P1 ;  /* 0x0000000105177824 */ /* 0x040fe200008e0617 */
[-C--:B------:R-:W-:Y:S01]  /*11d0*/  LEA.HI.X R13, R6, R18.reuse, R7, 0x1, P3 ;  /* 0x00000012060d7211 */ /* 0x080fe200018f0c07 */
[----:B------:R-:W-:Y:S01]  /*11e0*/  @!PT LDS RZ, [RZ] ;  /* 0x00000000fffff984 */ /* 0x000fe20000000800 */
[----:B------:R-:W-:Y:S01]  /*11f0*/  @!PT LDS RZ, [RZ] ;  /* 0x00000000fffff984 */ /* 0x000fe20000000800 */
[----:B------:R-:W-:Y:S01]  /*1200*/  @!PT LDS RZ, [RZ] ;  /* 0x00000000fffff984 */ /* 0x000fe20000000800 */
[----:B------:R-:W-:Y:S01]  /*1210*/  LDGSTS.E.BYPASS.LTC128B.128 [R3+0x8000], desc[UR20][R20.64] ;  /* 0x0800000014037fae */ /* 0x000fe2000b981a14 */
[----:B------:R-:W-:Y:S02]  /*1220*/  LEA.HI.X R11, R8, R18, R11, 0x1, P2 ;  /* 0x00000012080b7211 */ /* 0x000fe400010f0c0b */
[----:B------:R-:W-:Y:S01]  /*1230*/  IADD3.X R7, PT, PT, R5, R24, RZ, P0, !PT ;  /* 0x0000001805077210 */ /* 0x000fe200007fe4ff */
[----:B------:R-:W-:Y:S01]  /*1240*/  LDGSTS.E.BYPASS.LTC128B.128 [R3+0x8800], desc[UR20][R14.64] ;  /* 0x088000000e037fae */ /* 0x000fe2000b981a14 */
[-C--:B------:R-:W-:Y:S02]  /*1250*/  LEA R8, P2, R9, R2.reuse, 0x1 ;  /* 0x0000000209087211 */ /* 0x080fe400078408ff */
[-C--:B------:R-:W-:Y:S01]  /*1260*/  LEA R6, P1, R22, R2.reuse, 0x1 ;  /* 0x0000000216067211 */ /* 0x080fe200078208ff */
[----:B------:R-:W-:Y:S01]  /*1270*/  LDGSTS.E.BYPASS.LTC128B.128 [R3+0x9000], desc[UR20][R16.64] ;  /* 0x0900000010037fae */ /* 0x000fe2000b981a14 */
[----:B------:R-:W-:-:S02]  /*1280*/  LEA R4, P0, R19, R2, 0x1 ;  /* 0x0000000213047211 */ /* 0x000fc400078008ff */
[----:B------:R-:W-:Y:S01]  /*1290*/  LOP3.LUT R2, R110, 0x8, RZ, 0xc0, !PT ;  /* 0x000000086e027812 */ /* 0x000fe200078ec0ff */
[----:B------:R-:W-:Y:S01]  /*12a0*/  LDGSTS.E.BYPASS.LTC128B.128 [R3+0x9800], desc[UR20][R12.64] ;  /* 0x098000000c037fae */ /* 0x000fe2000b981a14 */
[----:B------:R-:W-:Y:S02]  /*12b0*/  LEA.HI.X R9, R9, R18, R5, 0x1, P2 ;  /* 0x0000001209097211 */ /* 0x000fe400010f0c05 */
[----:B------:R-:W-:Y:S01]  /*12c0*/  LOP3.LUT R119, R245, R2, RZ, 0x3c, !PT ;  /* 0x00000002f5777212 */ /* 0x000fe200078e3cff */
[----:B------:R-:W-:Y:S01]  /*12d0*/  LDGSTS.E.BYPASS.LTC128B.128 [R3+0xa000], desc[UR20][R10.64] ;  /* 0x0a0000000a037fae */ /* 0x000fe2000b981a14 */
[-C--:B------:R-:W-:Y:S02]  /*12e0*/  LEA.HI.X R7, R22, R18.reuse, R7, 0x1, P1 ;  /* 0x0000001216077211 */ /* 0x080fe400008f0c07 */
[----:B------:R-:W-:Y:S01]  /*12f0*/  LOP3.LUT R2, R49, R119, RZ, 0xfc, !PT ;  /* 0x0000007731027212 */ /* 0x000fe200078efcff */
[----:B------:R1:W-:Y:S01]  /*1300*/  LDGSTS.E.BYPASS.LTC128B.128 [R3+0xa800], desc[UR20][R8.64] ;  /* 0x0a80000008037fae */ /* 0x0003e2000b981a14 */
[----:B------:R-:W-:-:S02]  /*1310*/  LEA.HI.X R5, R19, R18, R23, 0x1, P0 ;  /* 0x0000001213057211 */ /* 0x000fc400000f0c17 */
[----:B------:R-:W-:Y:S01]  /*1320*/  ISETP.GE.AND P4, PT, R99, 0x81, PT ;  /* 0x000000816300780c */ /* 0x000fe20003f86270 */
[----:B------:R-:W-:Y:S04]  /*1330*/  LDGSTS.E.BYPASS.LTC128B.128 [R3+0xb000], desc[UR20][R6.64] ;  /* 0x0b00000006037fae */ /* 0x000fe8000b981a14 */
[----:B------:R3:W-:Y:S04]  /*1340*/  LDGSTS.E.BYPASS.LTC128B.128 [R3+0xb800], desc[UR20][R4.64] ;  /* 0x0b80000004037fae */ /* 0x0007e8000b981a14 */
[----:B--2---:R-:W-:Y:S04]  /*1350*/  LDSM.16.M88.4 R36, [R0+UR5+0x4000] ;  /* 0x004000050024783b */ /* 0x004fe80008000200 */
[----:B------:R-:W-:Y:S04]  /*1360*/  LDSM.16.M88.4 R44, [R88+0x4000] ;  /* 0x00400000582c783b */ /* 0x000fe80000000200 */
[----:B------:R-:W0:Y:S01]  /*1370*/  LDGDEPBAR ;  /* 0x00000000000079af */ /* 0x000e220000000000 */
[----:B-1----:R-:W-:-:S05]  /*1380*/  LEA R8, R2, UR5, 0x1 ;  /* 0x0000000502087c11 */ /* 0x002fca000f8e08ff */
[----:B------:R-:W1:Y:S01]  /*1390*/  LDSM.16.M88.4 R28, [R8+0x2000] ;  /* 0x00200000081c783b */ /* 0x000e620000000200 */
[----:B------:R-:W-:-:S03]  /*13a0*/  IMAD.IADD R2, R93, 0x1, R8 ;  /* 0x000000015d027824 */ /* 0x000fc600078e0208 */
[----:B------:R-:W2:Y:S04]  /*13b0*/  LDSM.16.M88.4 R32, [R8] ;  /* 0x000000000820783b */ /* 0x000ea80000000200 */
[----:B------:R-:W4:Y:S04]  /*13c0*/  LDSM.16.M88.4 R20, [R2+0x2000] ;  /* 0x002000000214783b */ /* 0x000f280000000200 */
[----:B------:R3:W4:Y:S02]  /*13d0*/  LDSM.16.M88.4 R24, [R2] ;  /* 0x000000000218783b */ /* 0x0007240000000200 */
[----:B---3--:R-:W-:-:S04]  /*13e0*/  MOV R2, 0x40 ;  /* 0x0000004000027802 */ /* 0x008fc80000000f00 */
[----:B------:R-:W-:Y:S01]  /*13f0*/  SEL R2, R2, 0xffffffc0, !P5 ;  /* 0xffffffc002027807 */ /* 0x000fe20006800000 */
[----:B-1----:R-:W-:Y:S03]  /*1400*/  HMMA.16816.F32.BF16 R48, R28, R36, RZ ;  /* 0x000000241c30723c */ /* 0x002fe600000418ff */
[C---:B------:R-:W-:Y:S01]  /*1410*/  IADD3 R98, PT, PT, R2.reuse, R135, RZ ;  /* 0x0000008702627210 */ /* 0x040fe20007ffe0ff */
[----:B------:R-:W-:-:S04]  /*1420*/  IMAD.IADD R4, R2, 0x1, R8 ;  /* 0x0000000102047824 */ /* 0x000fc800078e0208 */
[----:B------:R-:W-:Y:S01]  /*1430*/  LDSM.16.M88.4 R40, [R98+0x4000] ;  /* 0x004000006228783b */ /* 0x000fe20000000200 */
[----:B--2---:R-:W-:Y:S01]  /*1440*/  HMMA.16816.F32.BF16 R8, R32, R36, RZ ;  /* 0x000000242008723c */ /* 0x004fe200000418ff */
[C---:B------:R-:W-:Y:S02]  /*1450*/  IMAD.IADD R95, R93.reuse, 0x1, R98 ;  /* 0x000000015d5f7824 */ /* 0x040fe400078e0262 */
[----:B------:R-:W1:Y:S04]  /*1460*/  LDSM.16.M88.4 R12, [R4+0x2000] ;  /* 0x00200000040c783b */ /* 0x000e680000000200 */
[----:B------:R2:W3:Y:S01]  /*1470*/  LDSM.16.M88.4 R16, [R4] ;  /* 0x000000000410783b */ /* 0x0004e20000000200 */
[----:B------:R-:W-:Y:S03]  /*1480*/  HMMA.16816.F32.BF16 R60, R28, R38, RZ ;  /* 0x000000261c3c723c */ /* 0x000fe600000418ff */
[----:B------:R-:W-:Y:S05]  /*1490*/  LDSM.16.M88.4 R52, [R95+0x4000] ;  /* 0x004000005f34783b */ /* 0x000fea0000000200 */
[-C--:B----4-:R-:W-:Y:S08]  /*14a0*/  HMMA.16816.F32.BF16 R56, R20, R44.reuse, R48 ;  /* 0x0000002c1438723c */ /* 0x090ff00000041830 */
[----:B------:R-:W-:Y:S01]  /*14b0*/  HMMA.16816.F32.BF16 R48, R24, R44, R8 ;  /* 0x0000002c1830723c */ /* 0x000fe20000041808 */
[----:B--2---:R-:W-:-:S07]  /*14c0*/  IADD3 R4, PT, PT, R93, R4, RZ ;  /* 0x000000045d047210 */ /* 0x004fce0007ffe0ff */
[----:B------:R-:W-:Y:S01]  /*14d0*/  HMMA.16816.F32.BF16 R64, R32, R38, RZ ;  /* 0x000000262040723c */ /* 0x000fe200000418ff */
[----:B------:R-:W2:Y:S04]  /*14e0*/  LDSM.16.M88.4 R8, [R4] ;  /* 0x000000000408783b */ /* 0x000ea80000000200 */
[----:B------:R-:W4:Y:S03]  /*14f0*/  LDSM.16.M88.4 R4, [R4+0x2000] ;  /* 0x002000000404783b */ /* 0x000f260000000200 */
[----:B------:R-:W-:Y:S08]  /*1500*/  HMMA.16816.F32.BF16 R36, R20, R46, R60 ;  /* 0x0000002e1424723c */ /* 0x000ff0000004183c */
[-C--:B-1----:R-:W-:Y:S08]  /*1510*/  HMMA.16816.F32.BF16 R68, R12, R40.reuse, R56 ;  /* 0x000000280c44723c */ /* 0x082ff00000041838 */
[----:B---3--:R-:W-:Y:S01]  /*1520*/  HMMA.16816.F32.BF16 R56, R16, R40, R48 ;  /* 0x000000281038723c */ /* 0x008fe20000041830 */
[----:B------:R-:W1:Y:S07]  /*1530*/  LDSM.16.M88.4 R48, [R0+UR5+0x4800] ;  /* 0x004800050030783b */ /* 0x000e6e0008000200 */
[----:B------:R-:W-:Y:S08]  /*1540*/  HMMA.16816.F32.BF16 R60, R24, R46, R64 ;  /* 0x0000002e183c723c */ /* 0x000ff00000041840 */
[----:B------:R-:W-:Y:S08]  /*1550*/  HMMA.16816.F32.BF16 R44, R12, R42, R36 ;  /* 0x0000002a0c2c723c */ /* 0x000ff00000041824 */
[-C--:B--2---:R-:W-:Y:S01]  /*1560*/  HMMA.16816.F32.BF16 R72, R8, R52.reuse, R56 ;  /* 0x000000340848723c */ /* 0x084fe20000041838 */
[----:B------:R-:W2:Y:S07]  /*1570*/  LDSM.16.M88.4 R56, [R88+0x4800] ;  /* 0x004800005838783b */ /* 0x000eae0000000200 */
[----:B----4-:R-:W-:Y:S08]  /*1580*/  HMMA.16816.F32.BF16 R76, R4, R52, R68 ;  /* 0x00000034044c723c */ /* 0x010ff00000041844 */
[----:B------:R-:W-:Y:S01]  /*1590*/  HMMA.16816.F32.BF16 R36, R16, R42, R60 ;  /* 0x0000002a1024723c */ /* 0x000fe2000004183c */
[----:B------:R-:W3:Y:S02]  /*15a0*/  LDSM.16.M88.4 R40, [R98+0x4800] ;  /* 0x004800006228783b */ /* 0x000ee40000000200 */
[----:B------:R-:W-:Y:S01]  /*15b0*/  FMUL.FTZ R72, R72, UR4 ;  /* 0x0000000448487c20 */ /* 0x000fe20008410000 */
[----:B------:R-:W-:Y:S01]  /*15c0*/  FMUL.FTZ R73, R73, UR4 ;  /* 0x0000000449497c20 */ /* 0x000fe20008410000 */
[----:B------:R-:W-:Y:S01]  /*15d0*/  FMUL.FTZ R74, R74, UR4 ;  /* 0x000000044a4a7c20 */ /* 0x000fe20008410000 */
[----:B------:R-:W-:Y:S01]  /*15e0*/  FMUL.FTZ R75, R75, UR4 ;  /* 0x000000044b4b7c20 */ /* 0x000fe20008410000 */
[----:B------:R-:W-:Y:S01]  /*15f0*/  MUFU.TANH R222, R72 ;  /* 0x0000004800de7308 */ /* 0x000fe20000002400 */
[-C--:B-1----:R-:W-:Y:S03]  /*1600*/  HMMA.16816.F32.BF16 R68, R32, R48.reuse, RZ ;  /* 0x000000302044723c */ /* 0x082fe600000418ff */
[----:B------:R-:W-:Y:S01]  /*1610*/  FMUL.FTZ R76, R76, UR4 ;  /* 0x000000044c4c7c20 */ /* 0x000fe20008410000 */
[----:B------:R-:W-:Y:S01]  /*1620*/  FMUL.FTZ R77, R77, UR4 ;  /* 0x000000044d4d7c20 */ /* 0x000fe20008410000 */
[----:B------:R-:W-:Y:S01]  /*1630*/  FMUL.FTZ R78, R78, UR4 ;  /* 0x000000044e4e7c20 */ /* 0x000fe20008410000 */
[----:B------:R-:W-:Y:S01]  /*1640*/  FMUL.FTZ R79, R79, UR4 ;  /* 0x000000044f4f7c20 */ /* 0x000fe20008410000 */
[----:B------:R-:W-:Y:S01]  /*1650*/  MUFU.TANH R221, R73 ;  /* 0x0000004900dd7308 */ /* 0x000fe20000002400 */
[----:B------:R-:W-:Y:S07]  /*1660*/  HMMA.16816.F32.BF16 R64, R28, R48, RZ ;  /* 0x000000301c40723c */ /* 0x000fee00000418ff */
[----:B------:R-:W-:Y:S01]  /*1670*/  MUFU.TANH R220, R74 ;  /* 0x0000004a00dc7308 */ /* 0x000fe20000002400 */
[----:B------:R-:W-:Y:S07]  /*1680*/  HMMA.16816.F32.BF16 R84, R4, R54, R44 ;  /* 0x000000360454723c */ /* 0x000fee000004182c */
[----:B------:R1:W-:Y:S01]  /*1690*/  MUFU.TANH R217, R75 ;  /* 0x0000004b00d97308 */ /* 0x0003e20000002400 */
[-C--:B--2---:R-:W-:Y:S07]  /*16a0*/  HMMA.16816.F32.BF16 R60, R24, R56.reuse, R68 ;  /* 0x00000038183c723c */ /* 0x084fee0000041844 */
[----:B------:R-:W-:Y:S01]  /*16b0*/  MUFU.TANH R118, R76 ;  /* 0x0000004c00767308 */ /* 0x000fe20000002400 */
[----:B------:R-:W-:Y:S03]  /*16c0*/  HMMA.16816.F32.BF16 R68, R20, R56, R64 ;  /* 0x000000381444723c */ /* 0x000fe60000041840 */
[----:B------:R-:W-:Y:S01]  /*16d0*/  FMUL.FTZ R84, R84, UR4 ;  /* 0x0000000454547c20 */ /* 0x000fe20008410000 */
[----:B------:R-:W-:Y:S01]  /*16e0*/  FMUL.FTZ R85, R85, UR4 ;  /* 0x0000000455557c20 */ /* 0x000fe20008410000 */
[----:B------:R-:W-:Y:S01]  /*16f0*/  FMUL.FTZ R86, R86, UR4 ;  /* 0x0000000456567c20 */ /* 0x000fe20008410000 */
[----:B------:R-:W-:Y:S01]  /*1700*/  FMUL.FTZ R87, R87, UR4 ;  /* 0x0000000457577c20 */ /* 0x000fe20008410000 */
[----:B------:R-:W-:Y:S01]  /*1710*/  MUFU.TANH R107, R84 ;  /* 0x00000054006b7308 */ /* 0x000fe20000002400 */
[----:B------:R-:W-:Y:S01]  /*1720*/  HMMA.16816.F32.BF16 R64, R8, R54, R36 ;  /* 0x000000360840723c */ /* 0x000fe20000041824 */
[----:B------:R-:W2:Y:S06]  /*1730*/  LDSM.16.M88.4 R36, [R95+0x4800] ;  /* 0x004800005f24783b */ /* 0x000eac0000000200 */
[----:B------:R-:W-:Y:S01]  /*1740*/  MUFU.TANH R113, R85 ;  /* 0x0000005500717308 */ /* 0x000fe20000002400 */
[-C--:B------:R-:W-:Y:S07]  /*1750*/  HMMA.16816.F32.BF16 R52, R28, R50.reuse, RZ ;  /* 0x000000321c34723c */ /* 0x080fee00000418ff */
[----:B------:R-:W-:Y:S01]  /*1760*/  MUFU.TANH R105, R86 ;  /* 0x0000005600697308 */ /* 0x000fe20000002400 */
[----:B------:R-:W-:Y:S01]  /*1770*/  HMMA.16816.F32.BF16 R44, R32, R50, RZ ;  /* 0x00000032202c723c */ /* 0x000fe200000418ff */
[----:B------:R-:W4:Y:S02]  /*1780*/  LDSM.16.M88.4 R48, [R0+UR5+0x5000] ;  /* 0x005000050030783b */ /* 0x000f240008000200 */
[----:B------:R-:W-:Y:S01]  /*1790*/  FMUL.FTZ R64, R64, UR4 ;  /* 0x0000000440407c20 */ /* 0x000fe20008410000 */
[----:B------:R-:W-:Y:S01]  /*17a0*/  FMUL.FTZ R65, R65, UR4 ;  /* 0x0000000441417c20 */ /* 0x000fe20008410000 */
[----:B------:R-:W-:Y:S01]  /*17b0*/  FMUL.FTZ R66, R66, UR4 ;  /* 0x0000000442427c20 */ /* 0x000fe20008410000 */
[----:B------:R-:W-:Y:S01]  /*17c0*/  FMUL.FTZ R67, R67, UR4 ;  /* 0x0000000443437c20 */ /* 0x000fe20008410000 */
[----:B------:R-:W-:Y:S01]  /*17d0*/  MUFU.TANH R125, R64 ;  /* 0x00000040007d7308 */ /* 0x000fe20000002400 */
[-C--:B---3--:R-:W-:Y:S07]  /*17e0*/  HMMA.16816.F32.BF16 R60, R16, R40.reuse, R60 ;  /* 0x00000028103c723c */ /* 0x088fee000004183c */
[----:B------:R-:W-:Y:S01]  /*17f0*/  MUFU.TANH R127, R65 ;  /* 0x00000041007f7308 */ /* 0x000fe20000002400 */
[----:B------:R-:W-:Y:S07]  /*1800*/  HMMA.16816.F32.BF16 R68, R12, R40, R68 ;  /* 0x000000280c44723c */ /* 0x000fee0000041844 */
[----:B------:R-:W-:Y:S01]  /*1810*/  MUFU.TANH R124, R66 ;  /* 0x00000042007c7308 */ /* 0x000fe20000002400 */
[-C--:B-1----:R-:W-:Y:S07]  /*1820*/  HMMA.16816.F32.BF16 R72, R20, R58.reuse, R52 ;  /* 0x0000003a1448723c */ /* 0x082fee0000041834 */
[----:B------:R1:W-:Y:S01]  /*1830*/  MUFU.TANH R126, R67 ;  /* 0x00000043007e7308 */ /* 0x0003e20000002400 */
[----:B------:R-:W-:Y:S01]  /*1840*/  HMMA.16816.F32.BF16 R52, R24, R58, R44 ;  /* 0x0000003a1834723c */ /* 0x000fe2000004182c */
[----:B------:R-:W3:Y:S06]  /*1850*/  LDSM.16.M88.4 R44, [R88+0x5000] ;  /* 0x00500000582c783b */ /* 0x000eec0000000200 */
[----:B------:R1:W-:Y:S01]  /*1860*/  MUFU.TANH R114, R87 ;  /* 0x0000005700727308 */ /* 0x0003e20000002400 */
[-C--:B--2---:R-:W-:Y:S07]  /*1870*/  HMMA.16816.F32.BF16 R60, R8, R36.reuse, R60 ;  /* 0x00000024083c723c */ /* 0x084fee000004183c */
[----:B------:R-:W2:Y:S01]  /*1880*/  MUFU.TANH R116, R77 ;  /* 0x0000004d00747308 */ /* 0x000ea20000002400 */
[----:B------:R-:W-:Y:S07]  /*1890*/  HMMA.16816.F32.BF16 R80, R4, R36, R68 ;  /* 0x000000240450723c */ /* 0x000fee0000041844 */
[----:B------:R-:W-:Y:S01]  /*18a0*/  MUFU.TANH R115, R78 ;  /* 0x0000004e00737308 */ /* 0x000fe20000002400 */
[-C--:B------:R-:W-:Y:S03]  /*18b0*/  HMMA.16816.F32.BF16 R68, R12, R42.reuse, R72 ;  /* 0x0000002a0c44723c */ /* 0x080fe60000041848 */
[----:B------:R-:W-:Y:S01]  /*18c0*/  FMUL.FTZ R60, R60, UR4 ;  /* 0x000000043c3c7c20 */ /* 0x000fe20008410000 */
[----:B------:R-:W-:Y:S01]  /*18d0*/  FMUL.FTZ R61, R61, UR4 ;  /* 0x000000043d3d7c20 */ /* 0x000fe20008410000 */
[----:B------:R-:W-:Y:S01]  /*18e0*/  FMUL.FTZ R62, R62, UR4 ;  /* 0x000000043e3e7c20 */ /* 0x000fe20008410000 */
[----:B------:R-:W-:Y:S01]  /*18f0*/  FMUL.FTZ R63, R63, UR4 ;  /* 0x000000043f3f7c20 */ /* 0x000fe20008410000 */
[----:B------:R-:W-:Y:S01]  /*1900*/  MUFU.TANH R204, R60 ;  /* 0x0000003c00cc7308 */ /* 0x000fe20000002400 */
[----:B------:R-:W-:Y:S01]  /*1910*/  HMMA.16816.F32.BF16 R52, R16, R42, R52 ;  /* 0x0000002a1034723c */ /* 0x000fe20000041834 */
[----:B------:R-:W2:Y:S02]  /*1920*/  LDSM.16.M88.4 R40, [R98+0x5000] ;  /* 0x005000006228783b */ /* 0x000ea40000000200 */
[----:B------:R-:W-:Y:S01]  /*1930*/  FMUL.FTZ R80, R80, UR4 ;  /* 0x0000000450507c20 */ /* 0x000fe20008410000 */
[----:B------:R-:W-:Y:S01]  /*1940*/  FMUL.FTZ R81, R81, UR4 ;  /* 0x0000000451517c20 */ /* 0x000fe20008410000 */
[----:B------:R-:W-:Y:S01]  /*1950*/  FMUL.FTZ R82, R82, UR4 ;  /* 0x0000000452527c20 */ /* 0x000fe20008410000 */
[----:B------:R-:W-:Y:S01]  /*1960*/  FMUL.FTZ R83, R83, UR4 ;  /* 0x0000000453537c20 */ /* 0x000fe20008410000 */
[----:B------:R-:W-:Y:S01]  /*1970*/  MUFU.TANH R202, R61 ;  /* 0x0000003d00ca7308 */ /* 0x000fe20000002400 */
[-C--:B----4-:R-:W-:Y:S07]  /*1980*/  HMMA.16816.F32.BF16 R56, R32, R48.reuse, RZ ;  /* 0x000000302038723c */ /* 0x090fee00000418ff */
[----:B------:R-:W-:Y:S01]  /*1990*/  MUFU.TANH R199, R62 ;  /* 0x0000003e00c77308 */ /* 0x000fe20000002400 */
[----:B-1----:R-:W-:Y:S07]  /*19a0*/  HMMA.16816.F32.BF16 R64, R28, R48, RZ ;  /* 0x000000301c40723c */ /* 0x002fee00000418ff */
[----:B------:R1:W-:Y:S01]  /*19b0*/  MUFU.TANH R198, R63 ;  /* 0x0000003f00c67308 */ /* 0x0003e20000002400 */
[----:B------:R-:W-:Y:S07]  /*19c0*/  HMMA.16816.F32.BF16 R84, R4, R38, R68 ;  /* 0x000000260454723c */ /* 0x000fee0000041844 */
[----:B------:R4:W-:Y:S05]  /*19d0*/  MUFU.TANH R117, R79 ;  /* 0x0000004f00757308 */ /* 0x0009ea0000002400 */
[----:B---3--:R-:W-:Y:S03]  /*19e0*/  HMMA.16816.F32.BF16 R72, R20, R44, R64 ;  /* 0x0000002c1448723c */ /* 0x008fe60000041840 */
[----:B------:R-:W3:Y:S04]  /*19f0*/  MUFU.TANH R106, R80 ;  /* 0x00000050006a7308 */ /* 0x000ee80000002400 */
[----:B------:R-:W-:Y:S01]  /*1a00*/  FMUL.FTZ R84, R84, UR4 ;  /* 0x0000000454547c20 */ /* 0x000fe20008410000 */
[----:B-1----:R-:W-:Y:S01]  /*1a10*/  HMMA.16816.F32.BF16 R60, R8, R38, R52 ;  /* 0x00000026083c723c */ /* 0x002fe20000041834 */
[----:B------:R-:W1:Y:S01]  /*1a20*/  LDSM.16.M88.4 R36, [R95+0x5000] ;  /* 0x005000005f24783b */ /* 0x000e620000000200 */
[----:B------:R-:W-:Y:S01]  /*1a30*/  FMUL.FTZ R85, R85, UR4 ;  /* 0x0000000455557c20 */ /* 0x000fe20008410000 */
[----:B------:R-:W-:Y:S01]  /*1a40*/  FMUL.FTZ R86, R86, UR4 ;  /* 0x0000000456567c20 */ /* 0x000fe20008410000 */
[----:B------:R-:W-:Y:S01]  /*1a50*/  FMUL.FTZ R87, R87, UR4 ;  /* 0x0000000457577c20 */ /* 0x000fe20008410000 */
[----:B------:R-:W-:Y:S03]  /*1a60*/  MUFU.TANH R101, R84 ;  /* 0x0000005400657308 */ /* 0x000fe60000002400 */
[----:B----4-:R-:W-:Y:S05]  /*1a70*/  HMMA.16816.F32.BF16 R76, R24, R44, R56 ;  /* 0x0000002c184c723c */ /* 0x010fea0000041838 */
[----:B------:R-:W-:Y:S03]  /*1a80*/  MUFU.TANH R100, R85 ;  /* 0x0000005500647308 */ /* 0x000fe60000002400 */
[-C--:B------:R-:W-:Y:S03]  /*1a90*/  HMMA.16816.F32.BF16 R56, R28, R50.reuse, RZ ;  /* 0x000000321c38723c */ /* 0x080fe600000418ff */
[----:B------:R-:W-:Y:S01]  /*1aa0*/  FMUL.FTZ R60, R60, UR4 ;  /* 0x000000043c3c7c20 */ /* 0x000fe20008410000 */
[----:B------:R-:W-:Y:S01]  /*1ab0*/  FMUL.FTZ R61, R61, UR4 ;  /* 0x000000043d3d7c20 */ /* 0x000fe20008410000 */
[----:B------:R-:W-:Y:S01]  /*1ac0*/  FMUL.FTZ R62, R62, UR4 ;  /* 0x000000043e3e7c20 */ /* 0x000fe20008410000 */
[----:B------:R-:W-:Y:S01]  /*1ad0*/  FMUL.FTZ R63, R63, UR4 ;  /* 0x000000043f3f7c20 */ /* 0x000fe20008410000 */
[----:B------:R-:W-:Y:S01]  /*1ae0*/  MUFU.TANH R173, R60 ;  /* 0x0000003c00ad7308 */ /* 0x000fe20000002400 */
[----:B------:R-:W-:Y:S01]  /*1af0*/  HMMA.16816.F32.BF16 R52, R32, R50, RZ ;  /* 0x000000322034723c */ /* 0x000fe200000418ff */
[----:B------:R-:W4:Y:S06]  /*1b00*/  LDSM.16.M88.4 R48, [R0+UR5+0x5800] ;  /* 0x005800050030783b */ /* 0x000f2c0008000200 */
[----:B------:R-:W-:Y:S01]  /*1b10*/  MUFU.TANH R163, R61 ;  /* 0x0000003d00a37308 */ /* 0x000fe20000002400 */
[-C--:B--2---:R-:W-:Y:S07]  /*1b20*/  HMMA.16816.F32.BF16 R64, R16, R40.reuse, R76 ;  /* 0x000000281040723c */ /* 0x084fee000004184c */
[----:B------:R-:W-:Y:S01]  /*1b30*/  MUFU.TANH R169, R62 ;  /* 0x0000003e00a97308 */ /* 0x000fe20000002400 */
[----:B------:R-:W-:Y:S07]  /*1b40*/  HMMA.16816.F32.BF16 R68, R12, R40, R72 ;  /* 0x000000280c44723c */ /* 0x000fee0000041848 */
[----:B------:R4:W-:Y:S01]  /*1b50*/  MUFU.TANH R168, R63 ;  /* 0x0000003f00a87308 */ /* 0x0009e20000002400 */
[-C--:B------:R-:W-:Y:S07]  /*1b60*/  HMMA.16816.F32.BF16 R72, R20, R46.reuse, R56 ;  /* 0x0000002e1448723c */ /* 0x080fee0000041838 */
[----:B------:R-:W-:Y:S01]  /*1b70*/  MUFU.TANH R103, R86 ;  /* 0x0000005600677308 */ /* 0x000fe20000002400 */
[----:B------:R-:W-:Y:S01]  /*1b80*/  HMMA.16816.F32.BF16 R52, R24, R46, R52 ;  /* 0x0000002e1834723c */ /* 0x000fe20000041834 */
[----:B------:R-:W2:Y:S06]  /*1b90*/  LDSM.16.M88.4 R44, [R88+0x5800] ;  /* 0x00580000582c783b */ /* 0x000eac0000000200 */
[----:B------:R-:W-:Y:S01]  /*1ba0*/  MUFU.TANH R102, R87 ;  /* 0x0000005700667308 */ /* 0x000fe20000002400 */
[-C--:B-1----:R-:W-:Y:S07]  /*1bb0*/  HMMA.16816.F32.BF16 R56, R8, R36.reuse, R64 ;  /* 0x000000240838723c */ /* 0x082fee0000041840 */
[----:B------:R-:W1:Y:S01]  /*1bc0*/  MUFU.TANH R104, R81 ;  /* 0x0000005100687308 */ /* 0x000e620000002400 */
[----:B------:R-:W-:Y:S07]  /*1bd0*/  HMMA.16816.F32.BF16 R76, R4, R36, R68 ;  /* 0x00000024044c723c */ /* 0x000fee0000041844 */
[----:B------:R-:W1:Y:S01]  /*1be0*/  MUFU.TANH R111, R82 ;  /* 0x00000052006f7308 */ /* 0x000e620000002400 */
[----:B----4-:R-:W-:Y:S03]  /*1bf0*/  HMMA.16816.F32.BF16 R60, R28, R48, RZ ;  /* 0x000000301c3c723c */ /* 0x010fe600000418ff */
[----:B------:R-:W-:Y:S01]  /*1c00*/  FMUL.FTZ R56, R56, UR4 ;  /* 0x0000000438387c20 */ /* 0x000fe20008410000 */
[----:B------:R-:W-:Y:S01]  /*1c10*/  FMUL.FTZ R57, R57, UR4 ;  /* 0x0000000439397c20 */ /* 0x000fe20008410000 */
[----:B------:R-:W-:Y:S01]  /*1c20*/  FMUL.FTZ R58, R58, UR4 ;  /* 0x000000043a3a7c20 */ /* 0x000fe20008410000 */
[----:B------:R-:W-:Y:S01]  /*1c30*/  FMUL.FTZ R59, R59, UR4 ;  /* 0x000000043b3b7c20 */ /* 0x000fe20008410000 */
        /* <DEDUP_REMOVED lines=8> */
[----:B------:R-:W4:Y:S06]  /*1cc0*/  LDSM.16.M88.4 R40, [R98+0x5800] ;  /* 0x005800006228783b */ /* 0x000f2c0000000200 */
[----:B------:R-:W-:Y:S01]  /*1cd0*/  MUFU.TANH R205, R58 ;  /* 0x0000003a00cd7308 */ /* 0x000fe20000002400 */
[----:B------:R-:W-:Y:S07]  /*1ce0*/  HMMA.16816.F32.BF16 R64, R32, R48, RZ ;  /* 0x000000302040723c */ /* 0x000fee00000418ff */
[----:B------:R3:W-:Y:S01]  /*1cf0*/  MUFU.TANH R203, R59 ;  /* 0x0000003b00cb7308 */ /* 0x0007e20000002400 */
[----:B--2---:R-:W-:Y:S07]  /*1d00*/  HMMA.16816.F32.BF16 R72, R20, R44, R60 ;  /* 0x0000002c1448723c */ /* 0x004fee000004183c */
[----:B------:R-:W2:Y:S01]  /*1d10*/  MUFU.TANH R158, R76 ;  /* 0x0000004c009e7308 */ /* 0x000ea20000002400 */
[----:B------:R-:W-:Y:S07]  /*1d20*/  HMMA.16816.F32.BF16 R60, R8, R38, R52 ;  /* 0x00000026083c723c */ /* 0x000fee0000041834 */
[----:B------:R-:W-:Y:S01]  /*1d30*/  MUFU.TANH R155, R77 ;  /* 0x0000004d009b7308 */ /* 0x000fe20000002400 */
[-C--:B------:R-:W-:Y:S07]  /*1d40*/  HMMA.16816.F32.BF16 R52, R32, R50.reuse, RZ ;  /* 0x000000322034723c */ /* 0x080fee00000418ff */
[----:B------:R-:W-:Y:S01]  /*1d50*/  MUFU.TANH R157, R78 ;  /* 0x0000004e009d7308 */ /* 0x000fe20000002400 */
[----:B---3--:R-:W-:Y:S01]  /*1d60*/  HMMA.16816.F32.BF16 R56, R28, R50, RZ ;  /* 0x000000321c38723c */ /* 0x008fe200000418ff */
[----:B------:R-:W3:Y:S02]  /*1d70*/  LDSM.16.M88.4 R48, [R0+UR5+0x6000] ;  /* 0x006000050030783b */ /* 0x000ee40008000200 */
[----:B------:R-:W-:Y:S01]  /*1d80*/  FMUL.FTZ R60, R60, UR4 ;  /* 0x000000043c3c7c20 */ /* 0x000fe20008410000 */
[----:B------:R-:W-:Y:S01]  /*1d90*/  FMUL.FTZ R61, R61, UR4 ;  /* 0x000000043d3d7c20 */ /* 0x000fe20008410000 */
[----:B------:R-:W-:Y:S01]  /*1da0*/  FMUL.FTZ R62, R62, UR4 ;  /* 0x000000043e3e7c20 */ /* 0x000fe20008410000 */
[----:B------:R-:W-:Y:S01]  /*1db0*/  FMUL.FTZ R63, R63, UR4 ;  /* 0x000000043f3f7c20 */ /* 0x000fe20008410000 */
[----:B------:R1:W-:Y:S01]  /*1dc0*/  MUFU.TANH R156, R79 ;  /* 0x0000004f009c7308 */ /* 0x0003e20000002400 */
[----:B------:R-:W-:Y:S01]  /*1dd0*/  HMMA.16816.F32.BF16 R84, R4, R38, R68 ;  /* 0x000000260454723c */ /* 0x000fe20000041844 */
[----:B------:R-:W2:Y:S06]  /*1de0*/  LDSM.16.M88.4 R36, [R95+0x5800] ;  /* 0x005800005f24783b */ /* 0x000eac0000000200 */
[----:B------:R-:W-:Y:S01]  /*1df0*/  MUFU.TANH R177, R60 ;  /* 0x0000003c00b17308 */ /* 0x000fe20000002400 */
[----:B------:R-:W-:Y:S07]  /*1e00*/  HMMA.16816.F32.BF16 R64, R24, R44, R64 ;  /* 0x0000002c1840723c */ /* 0x000fee0000041840 */
[----:B------:R-:W-:Y:S01]  /*1e10*/  MUFU.TANH R176, R61 ;  /* 0x0000003d00b07308 */ /* 0x000fe20000002400 */
[----:B----4-:R-:W-:Y:S03]  /*1e20*/  HMMA.16816.F32.BF16 R68, R12, R40, R72 ;  /* 0x000000280c44723c */ /* 0x010fe60000041848 */
[----:B------:R-:W-:Y:S01]  /*1e30*/  FMUL.FTZ R84, R84, UR4 ;  /* 0x0000000454547c20 */ /* 0x000fe20008410000 */
[----:B------:R-:W-:Y:S01]  /*1e40*/  FMUL.FTZ R85, R85, UR4 ;  /* 0x0000000455557c20 */ /* 0x000fe20008410000 */
[----:B------:R-:W-:Y:S01]  /*1e50*/  FMUL.FTZ R86, R86, UR4 ;  /* 0x0000000456567c20 */ /* 0x000fe20008410000 */
[----:B------:R-:W-:Y:S01]  /*1e60*/  FMUL.FTZ R87, R87, UR4 ;  /* 0x0000000457577c20 */ /* 0x000fe20008410000 */
[----:B------:R-:W-:Y:S01]  /*1e70*/  MUFU.TANH R175, R62 ;  /* 0x0000003e00af7308 */ /* 0x000fe20000002400 */
[-C--:B-1----:R-:W-:Y:S07]  /*1e80*/  HMMA.16816.F32.BF16 R76, R20, R46.reuse, R56 ;  /* 0x0000002e144c723c */ /* 0x082fee0000041838 */
[----:B------:R1:W-:Y:S01]  /*1e90*/  MUFU.TANH R167, R63 ;  /* 0x0000003f00a77308 */ /* 0x0003e20000002400 */
[----:B------:R-:W-:Y:S01]  /*1ea0*/  HMMA.16816.F32.BF16 R72, R24, R46, R52 ;  /* 0x0000002e1848723c */ /* 0x000fe20000041834 */
[----:B------:R-:W4:Y:S06]  /*1eb0*/  LDSM.16.M88.4 R44, [R88+0x6000] ;  /* 0x00600000582c783b */ /* 0x000f2c0000000200 */
[----:B------:R4:W4:Y:S01]  /*1ec0*/  MUFU.TANH R112, R83 ;  /* 0x0000005300707308 */ /* 0x0009220000002400 */
[----:B------:R-:W-:Y:S07]  /*1ed0*/  HMMA.16816.F32.BF16 R64, R16, R40, R64 ;  /* 0x000000281040723c */ /* 0x000fee0000041840 */
[----:B------:R-:W4:Y:S01]  /*1ee0*/  MUFU.TANH R120, R84 ;  /* 0x0000005400787308 */ /* 0x000f220000002400 */
[-C--:B---3--:R-:W-:Y:S07]  /*1ef0*/  HMMA.16816.F32.BF16 R52, R32, R48.reuse, RZ ;  /* 0x000000302034723c */ /* 0x088fee00000418ff */
[----:B------:R-:W-:Y:S01]  /*1f00*/  MUFU.TANH R123, R85 ;  /* 0x00000055007b7308 */ /* 0x000fe20000002400 */
[----:B-1----:R-:W-:Y:S07]  /*1f10*/  HMMA.16816.F32.BF16 R60, R28, R48, RZ ;  /* 0x000000301c3c723c */ /* 0x002fee00000418ff */
[----:B------:R-:W-:Y:S01]  /*1f20*/  MUFU.TANH R122, R86 ;  /* 0x00000056007a7308 */ /* 0x000fe20000002400 */
[----:B--2---:R-:W-:Y:S07]  /*1f30*/  HMMA.16816.F32.BF16 R56, R8, R36, R64 ;  /* 0x000000240838723c */ /* 0x004fee0000041840 */
[----:B------:R1:W-:Y:S01]  /*1f40*/  MUFU.TANH R121, R87 ;  /* 0x0000005700797308 */ /* 0x0003e20000002400 */
[-C--:B------:R-:W-:Y:S08]  /*1f50*/  HMMA.16816.F32.BF16 R64, R12, R42.reuse, R76 ;  /* 0x0000002a0c40723c */ /* 0x080ff0000004184c */
[----:B------:R-:W-:Y:S03]  /*1f60*/  HMMA.16816.F32.BF16 R40, R16, R42, R72 ;  /* 0x0000002a1028723c */ /* 0x000fe60000041848 */
[----:B------:R-:W-:Y:S01]  /*1f70*/  FMUL.FTZ R56, R56, UR4 ;  /* 0x0000000438387c20 */ /* 0x000fe20008410000 */
[----:B------:R-:W-:Y:S01]  /*1f80*/  FMUL.FTZ R57, R57, UR4 ;  /* 0x0000000439397c20 */ /* 0x000fe20008410000 */
[----:B------:R-:W-:Y:S01]  /*1f90*/  FMUL.FTZ R58, R58, UR4 ;  /* 0x000000043a3a7c20 */ /* 0x000fe20008410000 */
[----:B------:R-:W-:Y:S01]  /*1fa0*/  FMUL.FTZ R59, R59, UR4 ;  /* 0x000000043b3b7c20 */ /* 0x000fe20008410000 */
[----:B------:R-:W-:Y:S01]  /*1fb0*/  MUFU.TANH R216, R56 ;  /* 0x0000003800d87308 */ /* 0x000fe20000002400 */
[----:B----4-:R-:W-:Y:S01]  /*1fc0*/  HMMA.16816.F32.BF16 R72, R24, R44, R52 ;  /* 0x0000002c1848723c */ /* 0x010fe20000041834 */
[----:B------:R-:W2:Y:S06]  /*1fd0*/  LDSM.16.M88.4 R52, [R98+0x6000] ;  /* 0x006000006234783b */ /* 0x000eac0000000200 */
[----:B------:R-:W-:Y:S01]  /*1fe0*/  MUFU.TANH R213, R57 ;  /* 0x0000003900d57308 */ /* 0x000fe20000002400 */
[----:B------:R-:W-:Y:S07]  /*1ff0*/  HMMA.16816.F32.BF16 R80, R4, R36, R68 ;  /* 0x000000240450723c */ /* 0x000fee0000041844 */
[----:B------:R-:W-:Y:S01]  /*2000*/  MUFU.TANH R211, R58 ;  /* 0x0000003a00d37308 */ /* 0x000fe20000002400 */
[----:B------:R-:W-:Y:S07]  /*2010*/  HMMA.16816.F32.BF16 R68, R20, R44, R60 ;  /* 0x0000002c1444723c */ /* 0x000fee000004183c */
[----:B------:R3:W-:Y:S01]  /*2020*/  MUFU.TANH R208, R59 ;  /* 0x0000003b00d07308 */ /* 0x0007e20000002400 */
[-C--:B------:R-:W-:Y:S03]  /*2030*/  HMMA.16816.F32.BF16 R60, R8, R38.reuse, R40 ;  /* 0x00000026083c723c */ /* 0x080fe60000041828 */
[----:B------:R-:W-:Y:S01]  /*2040*/  FMUL.FTZ R80, R80, UR4 ;  /* 0x0000000450507c20 */ /* 0x000fe20008410000 */
[----:B------:R-:W-:Y:S01]  /*2050*/  FMUL.FTZ R81, R81, UR4 ;  /* 0x0000000451517c20 */ /* 0x000fe20008410000 */
[----:B------:R-:W-:Y:S01]  /*2060*/  FMUL.FTZ R82, R82, UR4 ;  /* 0x0000000452527c20 */ /* 0x000fe20008410000 */
[----:B------:R-:W-:Y:S01]  /*2070*/  FMUL.FTZ R83, R83, UR4 ;  /* 0x0000000453537c20 */ /* 0x000fe20008410000 */
[----:B------:R-:W4:Y:S01]  /*2080*/  MUFU.TANH R162, R80 ;  /* 0x0000005000a27308 */ /* 0x000f220000002400 */
[----:B-1----:R-:W-:Y:S01]  /*2090*/  HMMA.16816.F32.BF16 R84, R4, R38, R64 ;  /* 0x000000260454723c */ /* 0x002fe20000041840 */
[----:B------:R-:W1:Y:S06]  /*20a0*/  LDSM.16.M88.4 R36, [R95+0x6000] ;  /* 0x006000005f24783b */ /* 0x000e6c0000000200 */
[----:B------:R-:W-:Y:S01]  /*20b0*/  MUFU.TANH R159, R81 ;  /* 0x00000051009f7308 */ /* 0x000fe20000002400 */
[-C--:B------:R-:W-:Y:S03]  /*20c0*/  HMMA.16816.F32.BF16 R40, R32, R50.reuse, RZ ;  /* 0x000000322028723c */ /* 0x080fe600000418ff */
[----:B------:R-:W-:Y:S01]  /*20d0*/  FMUL.FTZ R60, R60, UR4 ;  /* 0x000000043c3c7c20 */ /* 0x000fe20008410000 */
[----:B------:R-:W-:Y:S01]  /*20e0*/  FMUL.FTZ R61, R61, UR4 ;  /* 0x000000043d3d7c20 */ /* 0x000fe20008410000 */
[----:B------:R-:W-:Y:S01]  /*20f0*/  FMUL.FTZ R62, R62, UR4 ;  /* 0x000000043e3e7c20 */ /* 0x000fe20008410000 */
[----:B------:R-:W-:Y:S01]  /*2100*/  FMUL.FTZ R63, R63, UR4 ;  /* 0x000000043f3f7c20 */ /* 0x000fe20008410000 */
[----:B------:R-:W-:Y:S01]  /*2110*/  MUFU.TANH R192, R60 ;  /* 0x0000003c00c07308 */ /* 0x000fe20000002400 */
[----:B---3--:R-:W-:Y:S01]  /*2120*/  HMMA.16816.F32.BF16 R56, R28, R50, RZ ;  /* 0x000000321c38723c */ /* 0x008fe200000418ff */
[----:B------:R-:W3:Y:S02]  /*2130*/  LDSM.16.M88.4 R48, [R0+UR5+0x6800] ;  /* 0x006800050030783b */ /* 0x000ee40008000200 */
[----:B------:R-:W-:Y:S01]  /*2140*/  FMUL.FTZ R84, R84, UR4 ;  /* 0x0000000454547c20 */ /* 0x000fe20008410000 */
[----:B------:R-:W-:Y:S01]  /*2150*/  FMUL.FTZ R85, R85, UR4 ;  /* 0x0000000455557c20 */ /* 0x000fe20008410000 */
[----:B------:R-:W-:Y:S01]  /*2160*/  FMUL.FTZ R86, R86, UR4 ;  /* 0x0000000456567c20 */ /* 0x000fe20008410000 */
[----:B------:R-:W-:Y:S01]  /*2170*/  FMUL.FTZ R87, R87, UR4 ;  /* 0x0000000457577c20 */ /* 0x000fe20008410000 */
[----:B------:R-:W-:Y:S01]  /*2180*/  MUFU.TANH R190, R61 ;  /* 0x0000003d00be7308 */ /* 0x000fe20000002400 */
[----:B--2---:R-:W-:Y:S07]  /*2190*/  HMMA.16816.F32.BF16 R64, R16, R52, R72 ;  /* 0x000000341040723c */ /* 0x004fee0000041848 */
[----:B------:R-:W-:Y:S01]  /*21a0*/  MUFU.TANH R188, R62 ;  /* 0x0000003e00bc7308 */ /* 0x000fe20000002400 */
[-C--:B------:R-:W-:Y:S01]  /*21b0*/  HMMA.16816.F32.BF16 R76, R24, R46.reuse, R40 ;  /* 0x0000002e184c723c */ /* 0x080fe20000041828 */
[----:B------:R-:W-:Y:S06]  /*21c0*/  LDSM.16.M88.4 R40, [R98+0x6800] ;  /* 0x006800006228783b */ /* 0x000fec0000000200 */
[----:B------:R3:W-:Y:S01]  /*21d0*/  MUFU.TANH R178, R63 ;  /* 0x0000003f00b27308 */ /* 0x0007e20000002400 */
[----:B------:R-:W-:Y:S01]  /*21e0*/  HMMA.16816.F32.BF16 R72, R20, R46, R56 ;  /* 0x0000002e1448723c */ /* 0x000fe20000041838 */
[----:B------:R-:W2:Y:S06]  /*21f0*/  LDSM.16.M88.4 R44, [R88+0x6800] ;  /* 0x00680000582c783b */ /* 0x000eac0000000200 */
[----:B------:R-:W-:Y:S01]  /*2200*/  MUFU.TANH R161, R82 ;  /* 0x0000005200a17308 */ /* 0x000fe20000002400 */
[----:B------:R-:W-:Y:S07]  /*2210*/  HMMA.16816.F32.BF16 R68, R12, R52, R68 ;  /* 0x000000340c44723c */ /* 0x000fee0000041844 */
[----:B------:R4:W-:Y:S01]  /*2220*/  MUFU.TANH R160, R83 ;  /* 0x0000005300a07308 */ /* 0x0009e20000002400 */
[----:B-1----:R-:W-:Y:S07]  /*2230*/  HMMA.16816.F32.BF16 R56, R8, R36, R64 ;  /* 0x000000240838723c */ /* 0x002fee0000041840 */
[----:B------:R-:W1:Y:S01]  /*2240*/  MUFU.TANH R134, R84 ;  /* 0x0000005400867308 */ /* 0x000e620000002400 */
[-C--:B---3--:R-:W-:Y:S07]  /*2250*/  HMMA.16816.F32.BF16 R60, R28, R48.reuse, RZ ;  /* 0x000000301c3c723c */ /* 0x088fee00000418ff */
[----:B------:R-:W-:Y:S01]  /*2260*/  MUFU.TANH R133, R85 ;  /* 0x0000005500857308 */ /* 0x000fe20000002400 */
[----:B------:R-:W-:Y:S03]  /*2270*/  HMMA.16816.F32.BF16 R64, R32, R48, RZ ;  /* 0x000000302040723c */ /* 0x000fe600000418ff */
[----:B------:R-:W-:Y:S01]  /*2280*/  FMUL.FTZ R56, R56, UR4 ;  /* 0x0000000438387c20 */ /* 0x000fe20008410000 */
[----:B------:R-:W-:Y:S01]  /*2290*/  FMUL.FTZ R57, R57, UR4 ;  /* 0x0000000439397c20 */ /* 0x000fe20008410000 */
[----:B------:R-:W-:Y:S01]  /*22a0*/  FMUL.FTZ R58, R58, UR4 ;  /* 0x000000043a3a7c20 */ /* 0x000fe20008410000 */
[----:B------:R-:W-:Y:S01]  /*22b0*/  FMUL.FTZ R59, R59, UR4 ;  /* 0x000000043b3b7c20 */ /* 0x000fe20008410000 */
[----:B------:R-:W-:Y:S01]  /*22c0*/  MUFU.TANH R223, R56 ;  /* 0x0000003800df7308 */ /* 0x000fe20000002400 */
[----:B----4-:R-:W-:Y:S07]  /*22d0*/  HMMA.16816.F32.BF16 R80, R4, R36, R68 ;  /* 0x000000240450723c */ /* 0x010fee0000041844 */
[----:B------:R-:W-:Y:S01]  /*22e0*/  MUFU.TANH R219, R57 ;  /* 0x0000003900db7308 */ /* 0x000fe20000002400 */
[-C--:B------:R-:W-:Y:S01]  /*22f0*/  HMMA.16816.F32.BF16 R68, R12, R54.reuse, R72 ;  /* 0x000000360c44723c */ /* 0x080fe20000041848 */
[----:B------:R-:W-:Y:S06]  /*2300*/  LDSM.16.M88.4 R72, [R88+0x7000] ;  /* 0x007000005848783b */ /* 0x000fec0000000200 */
[----:B------:R-:W-:Y:S01]  /*2310*/  MUFU.TANH R218, R58 ;  /* 0x0000003a00da7308 */ /* 0x000fe20000002400 */
[----:B------:R-:W-:Y:S03]  /*2320*/  HMMA.16816.F32.BF16 R52, R16, R54, R76 ;  /* 0x000000361034723c */ /* 0x000fe6000004184c */
[----:B------:R-:W-:Y:S01]  /*2330*/  FMUL.FTZ R80, R80, UR4 ;  /* 0x0000000450507c20 */ /* 0x000fe20008410000 */
[----:B------:R-:W-:Y:S01]  /*2340*/  FMUL.FTZ R81, R81, UR4 ;  /* 0x0000000451517c20 */ /* 0x000fe20008410000 */
[----:B------:R-:W-:Y:S01]  /*2350*/  FMUL.FTZ R82, R82, UR4 ;  /* 0x0000000452527c20 */ /* 0x000fe20008410000 */
[----:B------:R-:W-:Y:S01]  /*2360*/  FMUL.FTZ R83, R83, UR4 ;  /* 0x0000000453537c20 */ /* 0x000fe20008410000 */
[----:B------:R3:W-:Y:S01]  /*2370*/  MUFU.TANH R215, R59 ;  /* 0x0000003b00d77308 */ /* 0x0007e20000002400 */
[----:B--2---:R-:W-:Y:S07]  /*2380*/  HMMA.16816.F32.BF16 R64, R24, R44, R64 ;  /* 0x0000002c1840723c */ /* 0x004fee0000041840 */
[----:B------:R-:W-:Y:S01]  /*2390*/  MUFU.TANH R132, R86 ;  /* 0x0000005600847308 */ /* 0x000fe20000002400 */
[-C--:B------:R-:W-:Y:S07]  /*23a0*/  HMMA.16816.F32.BF16 R76, R4, R38.reuse, R68 ;  /* 0x00000026044c723c */ /* 0x080fee0000041844 */
[----:B------:R2:W-:Y:S01]  /*23b0*/  MUFU.TANH R131, R87 ;  /* 0x0000005700837308 */ /* 0x0005e20000002400 */
[----:B------:R-:W-:Y:S01]  /*23c0*/  HMMA.16816.F32.BF16 R52, R8, R38, R52 ;  /* 0x000000260834723c */ /* 0x000fe20000041834 */
[----:B------:R-:W4:Y:S06]  /*23d0*/  LDSM.16.M88.4 R36, [R95+0x6800] ;  /* 0x006800005f24783b */ /* 0x000f2c0000000200 */
[----:B------:R-:W1:Y:S01]  /*23e0*/  MUFU.TANH R174, R80 ;  /* 0x0000005000ae7308 */ /* 0x000e620000002400 */
[----:B---3--:R-:W-:Y:S07]  /*23f0*/  HMMA.16816.F32.BF16 R56, R20, R44, R60 ;  /* 0x0000002c1438723c */ /* 0x008fee000004183c */
[----:B------:R-:W-:Y:S01]  /*2400*/  MUFU.TANH R166, R81 ;  /* 0x0000005100a67308 */ /* 0x000fe20000002400 */
[----:B------:R-:W-:Y:S03]  /*2410*/  HMMA.16816.F32.BF16 R68, R28, R50, RZ ;  /* 0x000000321c44723c */ /* 0x000fe600000418ff */
[----:B------:R-:W-:Y:S01]  /*2420*/  FMUL.FTZ R52, R52, UR4 ;  /* 0x0000000434347c20 */ /* 0x000fe20008410000 */
[----:B------:R-:W-:Y:S01]  /*2430*/  FMUL.FTZ R53, R53, UR4 ;  /* 0x0000000435357c20 */ /* 0x000fe20008410000 */
[----:B------:R-:W-:Y:S01]  /*2440*/  FMUL.FTZ R54, R54, UR4 ;  /* 0x0000000436367c20 */ /* 0x000fe20008410000 */
[----:B------:R-:W-:Y:S01]  /*2450*/  FMUL.FTZ R55, R55, UR4 ;  /* 0x0000000437377c20 */ /* 0x000fe20008410000 */
[----:B------:R-:W-:Y:S01]  /*2460*/  MUFU.TANH R196, R52 ;  /* 0x0000003400c47308 */ /* 0x000fe20000002400 */
[-C--:B------:R-:W-:Y:S07]  /*2470*/  HMMA.16816.F32.BF16 R64, R16, R40.reuse, R64 ;  /* 0x000000281040723c */ /* 0x080fee0000041840 */
[----:B------:R-:W-:Y:S01]  /*2480*/  MUFU.TANH R194, R53 ;  /* 0x0000003500c27308 */ /* 0x000fe20000002400 */
[----:B------:R-:W-:Y:S01]  /*2490*/  HMMA.16816.F32.BF16 R60, R12, R40, R56 ;  /* 0x000000280c3c723c */ /* 0x000fe20000041838 */
[----:B------:R-:W3:Y:S01]  /*24a0*/  LDSM.16.M88.4 R56, [R0+UR5+0x7000] ;  /* 0x007000050038783b */ /* 0x000ee20008000200 */
[----:B------:R-:W-:-:S05]  /*24b0*/  FMUL.FTZ R40, R76, UR4 ;  /* 0x000000044c287c20 */ /* 0x000fca0008410000 */
[----:B------:R1:W3:Y:S01]  /*24c0*/  MUFU.TANH R149, R40 ;  /* 0x0000002800957308 */ /* 0x0002e20000002400 */
[----:B------:R-:W-:Y:S07]  /*24d0*/  HMMA.16816.F32.BF16 R48, R32, R50, RZ ;  /* 0x000000322030723c */ /* 0x000fee00000418ff */
[----:B------:R-:W-:Y:S01]  /*24e0*/  MUFU.TANH R197, R54 ;  /* 0x0000003600c57308 */ /* 0x000fe20000002400 */
[----:B--2---:R-:W-:Y:S07]  /*24f0*/  HMMA.16816.F32.BF16 R84, R20, R46, R68 ;  /* 0x0000002e1454723c */ /* 0x004fee0000041844 */
[----:B------:R-:W-:Y:S01]  /*2500*/  MUFU.TANH R195, R55 ;  /* 0x0000003700c37308 */ /* 0x000fe20000002400 */
[----:B----4-:R-:W-:Y:S01]  /*2510*/  HMMA.16816.F32.BF16 R64, R8, R36, R64 ;  /* 0x000000240840723c */ /* 0x010fe20000041840 */
[----:B-1----:R-:W-:-:S06]  /*2520*/  FMUL.FTZ R40, R77, UR4 ;  /* 0x000000044d287c20 */ /* 0x002fcc0008410000 */
[----:B------:R1:W-:Y:S01]  /*2530*/  MUFU.TANH R147, R40 ;  /* 0x0000002800937308 */ /* 0x0003e20000002400 */
[----:B------:R-:W-:Y:S07]  /*2540*/  HMMA.16816.F32.BF16 R44, R24, R46, R48 ;  /* 0x0000002e182c723c */ /* 0x000fee0000041830 */
[----:B------:R-:W2:Y:S01]  /*2550*/  MUFU.TANH R172, R82 ;  /* 0x0000005200ac7308 */ /* 0x000ea20000002400 */
[----:B------:R-:W-:Y:S01]  /*2560*/  HMMA.16816.F32.BF16 R68, R4, R36, R60 ;  /* 0x000000240444723c */ /* 0x000fe2000004183c */
[----:B------:R-:W-:-:S06]  /*2570*/  FMUL.FTZ R36, R79, UR4 ;  /* 0x000000044f247c20 */ /* 0x000fcc0008410000 */
[----:B------:R4:W-:Y:S01]  /*2580*/  MUFU.TANH R143, R36 ;  /* 0x00000024008f7308 */ /* 0x0009e20000002400 */
[-C--:B---3--:R-:W-:Y:S01]  /*2590*/  HMMA.16816.F32.BF16 R48, R32, R56.reuse, RZ ;  /* 0x000000382030723c */ /* 0x088fe200000418ff */
[----:B-1----:R-:W-:Y:S02]  /*25a0*/  FMUL.FTZ R40, R78, UR4 ;  /* 0x000000044e287c20 */ /* 0x002fe40008410000 */
[----:B------:R-:W1:Y:S04]  /*25b0*/  LDSM.16.M88.4 R76, [R98+0x7000] ;  /* 0x00700000624c783b */ /* 0x000e680000000200 */
[----:B------:R3:W-:Y:S01]  /*25c0*/  MUFU.TANH R171, R83 ;  /* 0x0000005300ab7308 */ /* 0x0007e20000002400 */
[----:B------:R-:W-:Y:S03]  /*25d0*/  HMMA.16816.F32.BF16 R60, R28, R56, RZ ;  /* 0x000000381c3c723c */ /* 0x000fe600000418ff */
[----:B------:R-:W-:Y:S01]  /*25e0*/  FMUL.FTZ R70, R70, UR4 ;  /* 0x0000000446467c20 */ /* 0x000fe20008410000 */
[----:B------:R-:W-:-:S03]  /*25f0*/  FMUL.FTZ R71, R71, UR4 ;  /* 0x0000000447477c20 */ /* 0x000fc60008410000 */
[----:B------:R2:W-:Y:S01]  /*2600*/  MUFU.TANH R145, R40 ;  /* 0x0000002800917308 */ /* 0x0005e20000002400 */
[----:B------:R-:W-:Y:S01]  /*2610*/  HMMA.16816.F32.BF16 R44, R16, R42, R44 ;  /* 0x0000002a102c723c */ /* 0x000fe2000004182c */
[----:B----4-:R-:W-:-:S06]  /*2620*/  FMUL.FTZ R36, R64, UR4 ;  /* 0x0000000440247c20 */ /* 0x010fcc0008410000 */
[----:B------:R4:W-:Y:S01]  /*2630*/  MUFU.TANH R227, R36 ;  /* 0x0000002400e37308 */ /* 0x0009e20000002400 */
[-C--:B------:R-:W-:Y:S01]  /*2640*/  HMMA.16816.F32.BF16 R52, R24, R72.reuse, R48 ;  /* 0x000000481834723c */ /* 0x080fe20000041830 */
[----:B---3--:R-:W3:Y:S06]  /*2650*/  LDSM.16.M88.4 R80, [R95+0x7000] ;  /* 0x007000005f50783b */ /* 0x008eec0000000200 */
[----:B------:R-:W-:Y:S01]  /*2660*/  MUFU.TANH R193, R70 ;  /* 0x0000004600c17308 */ /* 0x000fe20000002400 */
[----:B------:R-:W-:Y:S01]  /*2670*/  HMMA.16816.F32.BF16 R48, R20, R72, R60 ;  /* 0x000000481430723c */ /* 0x000fe2000004183c */
[----:B------:R-:W3:Y:S06]  /*2680*/  LDSM.16.M88.4 R60, [R0+UR5+0x7800] ;  /* 0x00780005003c783b */ /* 0x000eec0008000200 */
[----:B------:R-:W-:Y:S01]  /*2690*/  MUFU.TANH R179, R71 ;  /* 0x0000004700b37308 */ /* 0x000fe20000002400 */
[----:B--2---:R-:W-:Y:S01]  /*26a0*/  HMMA.16816.F32.BF16 R40, R12, R42, R84 ;  /* 0x0000002a0c28723c */ /* 0x004fe20000041854 */
[----:B----4-:R-:W-:Y:S01]  /*26b0*/  FMUL.FTZ R36, R65, UR4 ;  /* 0x0000000441247c20 */ /* 0x010fe20008410000 */
[----:B------:R-:W-:Y:S05]  /*26c0*/  LDSM.16.M88.4 R84, [R95+0x7800] ;  /* 0x007800005f54783b */ /* 0x000fea0000000200 */
[----:B------:R2:W-:Y:S01]  /*26d0*/  MUFU.TANH R226, R36 ;  /* 0x0000002400e27308 */ /* 0x0005e20000002400 */
[-C--:B-1----:R-:W-:Y:S08]  /*26e0*/  HMMA.16816.F32.BF16 R52, R16, R76.reuse, R52 ;  /* 0x0000004c1034723c */ /* 0x082ff00000041834 */
[----:B------:R-:W-:Y:S01]  /*26f0*/  HMMA.16816.F32.BF16 R48, R12, R76, R48 ;  /* 0x0000004c0c30723c */ /* 0x000fe20000041830 */
[----:B--2---:R-:W-:-:S11]  /*2700*/  FMUL.FTZ R36, R66, UR4 ;  /* 0x0000000442247c20 */ /* 0x004fd60008410000 */
[----:B---3--:R-:W-:Y:S01]  /*2710*/  HMMA.16816.F32.BF16 R52, R8, R80, R52 ;  /* 0x000000500834723c */ /* 0x008fe20000041834 */
[----:B------:R1:W-:Y:S02]  /*2720*/  MUFU.TANH R228, R36 ;  /* 0x0000002400e47308 */ /* 0x0003e40000002400 */
[----:B-1----:R-:W-:-:S15]  /*2730*/  FMUL.FTZ R36, R67, UR4 ;  /* 0x0000000443247c20 */ /* 0x002fde0008410000 */
[----:B------:R-:W-:-:S01]  /*2740*/  NOP ;  /* 0x0000000000007918 */ /* 0x000fc20000000000 */
[----:B------:R-:W-:Y:S01]  /*2750*/  FMUL.FTZ R52, R52, UR4 ;  /* 0x0000000434347c20 */ /* 0x000fe20008410000 */
[----:B------:R-:W-:Y:S01]  /*2760*/  HMMA.16816.F32.BF16 R64, R8, R38, R44 ;  /* 0x000000260840723c */ /* 0x000fe2000004182c */
[----:B------:R-:W-:Y:S01]  /*2770*/  FMUL.FTZ R53, R53, UR4 ;  /* 0x0000000435357c20 */ /* 0x000fe20008410000 */
[----:B------:R1:W-:Y:S01]  /*2780*/  MUFU.TANH R225, R36 ;  /* 0x0000002400e17308 */ /* 0x0003e20000002400 */
[----:B------:R-:W-:Y:S01]  /*2790*/  FMUL.FTZ R54, R54, UR4 ;  /* 0x0000000436367c20 */ /* 0x000fe20008410000 */
[----:B------:R-:W-:-:S04]  /*27a0*/  FMUL.FTZ R55, R55, UR4 ;  /* 0x0000000437377c20 */ /* 0x000fc80008410000 */
[----:B------:R-:W-:Y:S02]  /*27b0*/  HMMA.16816.F32.BF16 R44, R4, R38, R40 ;  /* 0x00000026042c723c */ /* 0x000fe40000041828 */
[----:B------:R-:W-:Y:S06]  /*27c0*/  MUFU.TANH R187, R52 ;  /* 0x0000003400bb7308 */ /* 0x000fec0000002400 */
[----:B------:R-:W-:Y:S02]  /*27d0*/  HMMA.16816.F32.BF16 R40, R28, R62, RZ ;  /* 0x0000003e1c28723c */ /* 0x000fe400000418ff */
[----:B------:R-:W-:Y:S01]  /*27e0*/  MUFU.TANH R184, R53 ;  /* 0x0000003500b87308 */ /* 0x000fe20000002400 */
[----:B------:R-:W-:Y:S01]  /*27f0*/  FMUL.FTZ R64, R64, UR4 ;  /* 0x0000000440407c20 */ /* 0x000fe20008410000 */
[----:B-1----:R-:W-:Y:S01]  /*2800*/  FMUL.FTZ R36, R68, UR4 ;  /* 0x0000000444247c20 */ /* 0x002fe20008410000 */
[----:B------:R-:W-:Y:S01]  /*2810*/  FMUL.FTZ R65, R65, UR4 ;  /* 0x0000000441417c20 */ /* 0x000fe20008410000 */
[----:B------:R-:W-:Y:S01]  /*2820*/  FMUL.FTZ R66, R66, UR4 ;  /* 0x0000000442427c20 */ /* 0x000fe20008410000 */
[----:B------:R-:W-:-:S03]  /*2830*/  FMUL.FTZ R67, R67, UR4 ;  /* 0x0000000443437c20 */ /* 0x000fc60008410000 */
[----:B------:R1:W2:Y:S01]  /*2840*/  MUFU.TANH R191, R36 ;  /* 0x0000002400bf7308 */ /* 0x0002a20000002400 */
[----:B------:R-:W-:Y:S01]  /*2850*/  FMUL.FTZ R44, R44, UR4 ;  /* 0x000000042c2c7c20 */ /* 0x000fe20008410000 */
[----:B------:R-:W-:Y:S01]  /*2860*/  FMUL.FTZ R45, R45, UR4 ;  /* 0x000000042d2d7c20 */ /* 0x000fe20008410000 */
[----:B------:R-:W-:Y:S01]  /*2870*/  FMUL.FTZ R46, R46, UR4 ;  /* 0x000000042e2e7c20 */ /* 0x000fe20008410000 */
[----:B------:R-:W-:-:S04]  /*2880*/  FMUL.FTZ R47, R47, UR4 ;  /* 0x000000042f2f7c20 */ /* 0x000fc80008410000 */
[----:B------:R-:W-:Y:S08]  /*2890*/  MUFU.TANH R212, R64 ;  /* 0x0000004000d47308 */ /* 0x000ff00000002400 */
[----:B------:R-:W-:Y:S01]  /*28a0*/  MUFU.TANH R207, R65 ;  /* 0x0000004100cf7308 */ /* 0x000fe20000002400 */
[----:B-1----:R-:W-:Y:S02]  /*28b0*/  FMUL.FTZ R36, R69, UR4 ;  /* 0x0000000445247c20 */ /* 0x002fe40008410000 */
[----:B------:R1:W3:Y:S05]  /*28c0*/  LDSM.16.M88.4 R68, [R88+0x7800] ;  /* 0x007800005844783b */ /* 0x0002ea0000000200 */
[----:B------:R4:W-:Y:S08]  /*28d0*/  MUFU.TANH R189, R36 ;  /* 0x0000002400bd7308 */ /* 0x0009f00000002400 */
[----:B------:R-:W-:Y:S08]  /*28e0*/  MUFU.TANH R214, R66 ;  /* 0x0000004200d67308 */ /* 0x000ff00000002400 */
[----:B------:R2:W-:Y:S01]  /*28f0*/  MUFU.TANH R209, R67 ;  /* 0x0000004300d17308 */ /* 0x0005e20000002400 */
[----:B----4-:R-:W-:Y:S07]  /*2900*/  HMMA.16816.F32.BF16 R36, R28, R58, RZ ;  /* 0x0000003a1c24723c */ /* 0x010fee00000418ff */
[----:B------:R-:W4:Y:S01]  /*2910*/  MUFU.TANH R146, R44 ;  /* 0x0000002c00927308 */ /* 0x000f220000002400 */
[----:B-1----:R-:W-:Y:S07]  /*2920*/  HMMA.16816.F32.BF16 R88, R4, R80, R48 ;  /* 0x000000500458723c */ /* 0x002fee0000041830 */
[----:B------:R-:W-:Y:S01]  /*2930*/  MUFU.TANH R73, R45 ;  /* 0x0000002d00497308 */ /* 0x000fe20000002400 */
[----:B------:R-:W-:Y:S01]  /*2940*/  HMMA.16816.F32.BF16 R48, R28, R60, RZ ;  /* 0x0000003c1c30723c */ /* 0x000fe200000418ff */
[----:B--2---:R-:W1:Y:S01]  /*2950*/  LDSM.16.M88.4 R64, [R98+0x7800] ;  /* 0x007800006240783b */ /* 0x004e620000000200 */
[----:B------:R-:W-:-:S05]  /*2960*/  DEPBAR.LE SB0, 0x0 ;  /* 0x000080000000791a */ /* 0x000fca0000000000 */
[----:B------:R-:W-:Y:S01]  /*2970*/  MUFU.TANH R150, R46 ;  /* 0x0000002e00967308 */ /* 0x000fe20000002400 */
[----:B------:R-:W-:Y:S03]  /*2980*/  HMMA.16816.F32.BF16 R36, R20, R74, R36 ;  /* 0x0000004a1424723c */ /* 0x000fe60000041824 */
[----:B------:R-:W-:Y:S01]  /*2990*/  FMUL.FTZ R88, R88, UR4 ;  /* 0x0000000458587c20 */ /* 0x000fe20008410000 */
[----:B------:R-:W-:Y:S01]  /*29a0*/  FMUL.FTZ R89, R89, UR4 ;  /* 0x0000000459597c20 */ /* 0x000fe20008410000 */
[----:B------:R-:W-:Y:S02]  /*29b0*/  FMUL.FTZ R90, R90, UR4 ;  /* 0x000000045a5a7c20 */ /* 0x000fe40008410000 */
[----:B------:R2:W-:Y:S01]  /*29c0*/  MUFU.TANH R152, R47 ;  /* 0x0000002f00987308 */ /* 0x0005e20000002400 */
[----:B------:R-:W-:Y:S01]  /*29d0*/  FMUL.FTZ R91, R91, UR4 ;  /* 0x000000045b5b7c20 */ /* 0x000fe20008410000 */
[----:B------:R-:W-:Y:S06]  /*29e0*/  HMMA.16816.F32.BF16 R56, R32, R58, RZ ;  /* 0x0000003a2038723c */ /* 0x000fec00000418ff */
[----:B------:R-:W4:Y:S02]  /*29f0*/  MUFU.TANH R186, R88 ;  /* 0x0000005800ba7308 */ /* 0x000f240000002400 */
[----:B---3--:R-:W-:Y:S06]  /*2a00*/  HMMA.16816.F32.BF16 R48, R20, R68, R48 ;  /* 0x000000441430723c */ /* 0x008fec0000041830 */
[----:B------:R-:W-:Y:S02]  /*2a10*/  MUFU.TANH R181, R89 ;  /* 0x0000005900b57308 */ /* 0x000fe40000002400 */
[----:B------:R-:W-:Y:S06]  /*2a20*/  HMMA.16816.F32.BF16 R28, R12, R78, R36 ;  /* 0x0000004e0c1c723c */ /* 0x000fec0000041824 */
[----:B------:R-:W-:Y:S02]  /*2a30*/  MUFU.TANH R182, R90 ;  /* 0x0000005a00b67308 */ /* 0x000fe40000002400 */
[----:B------:R-:W-:Y:S06]  /*2a40*/  HMMA.16816.F32.BF16 R36, R20, R70, R40 ;  /* 0x000000461424723c */ /* 0x000fec0000041828 */
[----:B------:R-:W-:Y:S02]  /*2a50*/  MUFU.TANH R170, R91 ;  /* 0x0000005b00aa7308 */ /* 0x000fe40000002400 */
[----:B-1----:R-:W-:Y:S06]  /*2a60*/  HMMA.16816.F32.BF16 R20, R12, R64, R48 ;  /* 0x000000400c14723c */ /* 0x002fec0000041830 */
[----:B------:R-:W-:Y:S02]  /*2a70*/  MUFU.TANH R185, R54 ;  /* 0x0000003600b97308 */ /* 0x000fe40000002400 */
[----:B------:R-:W-:Y:S06]  /*2a80*/  HMMA.16816.F32.BF16 R28, R4, R82, R28 ;  /* 0x00000052041c723c */ /* 0x000fec000004181c */
[----:B------:R-:W-:Y:S02]  /*2a90*/  MUFU.TANH R183, R55 ;  /* 0x0000003700b77308 */ /* 0x000fe40000002400 */
[C---:B------:R-:W-:Y:S08]  /*2aa0*/  HMMA.16816.F32.BF16 R40, R32.reuse, R60, RZ ;  /* 0x0000003c2028723c */ /* 0x040ff000000418ff */
[----:B--2---:R-:W-:Y:S03]  /*2ab0*/  HMMA.16816.F32.BF16 R44, R32, R62, RZ ;  /* 0x0000003e202c723c */ /* 0x004fe600000418ff */
[----:B------:R-:W-:Y:S01]  /*2ac0*/  FMUL.FTZ R0, R30, UR4 ;  /* 0x000000041e007c20 */ /* 0x000fe20008410000 */
[----:B------:R-:W-:Y:S01]  /*2ad0*/  FMUL.FTZ R28, R28, UR4 ;  /* 0x000000041c1c7c20 */ /* 0x000fe20008410000 */
[----:B------:R-:W-:-:S02]  /*2ae0*/  FMUL.FTZ R29, R29, UR4 ;  /* 0x000000041d1d7c20 */ /* 0x000fc40008410000 */
[----:B------:R1:W-:Y:S01]  /*2af0*/  MUFU.TANH R153, R0 ;  /* 0x0000000000997308 */ /* 0x0003e20000002400 */
[----:B------:R-:W-:Y:S07]  /*2b00*/  HMMA.16816.F32.BF16 R32, R4, R84, R20 ;  /* 0x000000540420723c */ /* 0x000fee0000041814 */
[----:B------:R-:W2:Y:S01]  /*2b10*/  MUFU.TANH R165, R28 ;  /* 0x0000001c00a57308 */ /* 0x000ea20000002400 */
[----:B------:R-:W-:Y:S07]  /*2b20*/  HMMA.16816.F32.BF16 R12, R12, R66, R36 ;  /* 0x000000420c0c723c */ /* 0x000fee0000041824 */
[----:B------:R3:W-:Y:S01]  /*2b30*/  MUFU.TANH R154, R29 ;  /* 0x0000001d009a7308 */ /* 0x0007e20000002400 */
[----:B------:R-:W-:Y:S01]  /*2b40*/  HMMA.16816.F32.BF16 R20, R24, R74, R56 ;  /* 0x0000004a1814723c */ /* 0x000fe20000041838 */
[----:B-1----:R-:W-:-:S06]  /*2b50*/  FMUL.FTZ R0, R31, UR4 ;  /* 0x000000041f007c20 */ /* 0x002fcc0008410000 */
[----:B------:R1:W-:Y:S01]  /*2b60*/  MUFU.TANH R151, R0 ;  /* 0x0000000000977308 */ /* 0x0003e20000002400 */
[C---:B------:R-:W-:Y:S08]  /*2b70*/  HMMA.16816.F32.BF16 R40, R24.reuse, R68, R40 ;  /* 0x000000441828723c */ /* 0x040ff00000041828 */
[----:B------:R-:W-:Y:S08]  /*2b80*/  HMMA.16816.F32.BF16 R24, R24, R70, R44 ;  /* 0x000000461818723c */ /* 0x000ff0000004182c */
[----:B---3--:R-:W-:Y:S01]  /*2b90*/  HMMA.16816.F32.BF16 R28, R4, R86, R12 ;  /* 0x00000056041c723c */ /* 0x008fe2000004180c */
[----:B-1----:R-:W-:Y:S01]  /*2ba0*/  FMUL.FTZ R0, R32, UR4 ;  /* 0x0000000420007c20 */ /* 0x002fe20008410000 */
[----:B------:R-:W-:Y:S01]  /*2bb0*/  FMUL.FTZ R4, R33, UR4 ;  /* 0x0000000421047c20 */ /* 0x000fe20008410000 */
[----:B------:R-:W-:-:S02]  /*2bc0*/  FMUL.FTZ R5, R34, UR4 ;  /* 0x0000000422057c20 */ /* 0x000fc40008410000 */
[----:B------:R1:W3:Y:S03]  /*2bd0*/  MUFU.TANH R144, R0 ;  /* 0x0000000000907308 */ /* 0x0002e60000002400 */
[C---:B------:R-:W-:Y:S05]  /*2be0*/  HMMA.16816.F32.BF16 R12, R16.reuse, R78, R20 ;  /* 0x0000004e100c723c */ /* 0x040fea0000041814 */
[----:B------:R4:W-:Y:S03]  /*2bf0*/  MUFU.TANH R142, R4 ;  /* 0x00000004008e7308 */ /* 0x0009e60000002400 */
[----:B------:R-:W-:Y:S05]  /*2c00*/  HMMA.16816.F32.BF16 R20, R16, R64, R40 ;  /* 0x000000401014723c */ /* 0x000fea0000041828 */
[----:B------:R2:W-:Y:S01]  /*2c10*/  MUFU.TANH R141, R5 ;  /* 0x00000005008d7308 */ /* 0x0005e20000002400 */
[----:B-1----:R-:W-:-:S02]  /*2c20*/  FMNMX3.FTZ R0, R118, R116, R107, !PT ;  /* 0x0000007476007276 */ /* 0x002fc4000781006b */
[----:B------:R-:W-:Y:S02]  /*2c30*/  HMMA.16816.F32.BF16 R16, R16, R66, R24 ;  /* 0x000000421010723c */ /* 0x000fe40000041818 */
[----:B----4-:R-:W-:-:S06]  /*2c40*/  FMNMX3.FTZ R4, R0, R113, R106, !PT ;  /* 0x0000007100047276 */ /* 0x010fcc000781006a */
[C---:B------:R-:W-:Y:S01]  /*2c50*/  HMMA.16816.F32.BF16 R24, R8.reuse, R82, R12 ;  /* 0x000000520818723c */ /* 0x040fe2000004180c */
[----:B------:R-:W-:Y:S02]  /*2c60*/  FMNMX3.FTZ R0, R115, R117, R105, !PT ;  /* 0x0000007573007276 */ /* 0x000fe40007810069 */
[----:B------:R-:W-:Y:S02]  /*2c70*/  FMNMX3.FTZ R4, R4, R104, R101, !PT ;  /* 0x0000006804047276 */ /* 0x000fe40007810065 */
[----:B------:R-:W-:Y:S02]  /*2c80*/  FMNMX3.FTZ R0, R0, R114, R111, !PT ;  /* 0x0000007200007276 */ /* 0x000fe4000781006f */
[----:B------:R-:W-:Y:S01]  /*2c90*/  FMNMX3.FTZ R4, R4, R100, R158, !PT ;  /* 0x0000006404047276 */ /* 0x000fe2000781009e */
[----:B--2---:R-:W-:Y:S01]  /*2ca0*/  FMUL.FTZ R5, R35, UR4 ;  /* 0x0000000423057c20 */ /* 0x004fe20008410000 */
[----:B------:R-:W-:Y:S01]  /*2cb0*/  FMNMX3.FTZ R0, R0, R112, R103, !PT ;  /* 0x0000007000007276 */ /* 0x000fe20007810067 */
[----:B------:R-:W-:Y:S01]  /*2cc0*/  HMMA.16816.F32.BF16 R32, R8, R84, R20 ;  /* 0x000000540820723c */ /* 0x000fe20000041814 */
[----:B------:R-:W-:Y:S01]  /*2cd0*/  FMNMX3.FTZ R4, R4, R155, R120, !PT ;  /* 0x0000009b04047276 */ /* 0x000fe20007810078 */
[----:B------:R1:W-:Y:S01]  /*2ce0*/  MUFU.TANH R140, R5 ;  /* 0x00000005008c7308 */ /* 0x0003e20000002400 */
[----:B------:R-:W-:-:S02]  /*2cf0*/  FMNMX3.FTZ R0, R0, R102, R157, !PT ;  /* 0x0000006600007276 */ /* 0x000fc4000781009d */
[----:B------:R-:W-:Y:S02]  /*2d00*/  FMNMX3.FTZ R4, R4, R123, R162, !PT ;  /* 0x0000007b04047276 */ /* 0x000fe400078100a2 */
[----:B------:R-:W-:Y:S02]  /*2d10*/  FMNMX3.FTZ R0, R0, R156, R122, !PT ;  /* 0x0000009c00007276 */ /* 0x000fe4000781007a */
[----:B------:R-:W-:Y:S01]  /*2d20*/  FMNMX3.FTZ R4, R4, R159, R134, !PT ;  /* 0x0000009f04047276 */ /* 0x000fe20007810086 */
[----:B------:R-:W-:Y:S01]  /*2d30*/  FMUL.FTZ R23, R24, UR4 ;  /* 0x0000000418177c20 */ /* 0x000fe20008410000 */
[----:B------:R-:W-:Y:S02]  /*2d40*/  FMNMX3.FTZ R0, R0, R121, R161, !PT ;  /* 0x0000007900007276 */ /* 0x000fe400078100a1 */
[----:B------:R-:W-:Y:S02]  /*2d50*/  FMNMX3.FTZ R4, R4, R133, R174, !PT ;  /* 0x0000008504047276 */ /* 0x000fe400078100ae */
[----:B------:R-:W-:-:S02]  /*2d60*/  FMNMX3.FTZ R0, R0, R160, R132, !PT ;  /* 0x000000a000007276 */ /* 0x000fc40007810084 */
[----:B------:R-:W-:Y:S02]  /*2d70*/  FMNMX3.FTZ R4, R4, R166, R149, !PT ;  /* 0x000000a604047276 */ /* 0x000fe40007810095 */
[----:B------:R-:W-:Y:S01]  /*2d80*/  FMNMX3.FTZ R0, R0, R131, R172, !PT ;  /* 0x0000008300007276 */ /* 0x000fe200078100ac */
[----:B-1----:R-:W-:Y:S01]  /*2d90*/  FMUL.FTZ R5, R28, UR4 ;  /* 0x000000041c057c20 */ /* 0x002fe20008410000 */
[----:B------:R-:W-:Y:S02]  /*2da0*/  FMNMX3.FTZ R4, R4, R147, R191, !PT ;  /* 0x0000009304047276 */ /* 0x000fe400078100bf */
[----:B------:R-:W-:Y:S01]  /*2db0*/  FMNMX3.FTZ R0, R0, R171, R145, !PT ;  /* 0x000000ab00007276 */ /* 0x000fe20007810091 */
[----:B------:R1:W2:Y:S01]  /*2dc0*/  MUFU.TANH R139, R5 ;  /* 0x00000005008b7308 */ /* 0x0002a20000002400 */
[----:B------:R-:W-:Y:S02]  /*2dd0*/  FMNMX3.FTZ R4, R4, R189, R146, !PT ;  /* 0x000000bd04047276 */ /* 0x000fe40007810092 */
[----:B------:R-:W-:-:S02]  /*2de0*/  FMNMX3.FTZ R0, R0, R143, R193, !PT ;  /* 0x0000008f00007276 */ /* 0x000fc400078100c1 */
[----:B------:R-:W-:Y:S02]  /*2df0*/  FMNMX3.FTZ R4, R4, R73, R186, !PT ;  /* 0x0000004904047276 */ /* 0x000fe400078100ba */
[----:B------:R-:W-:Y:S02]  /*2e00*/  FMNMX3.FTZ R0, R0, R179, R150, !PT ;  /* 0x000000b300007276 */ /* 0x000fe40007810096 */
[----:B------:R-:W-:Y:S02]  /*2e10*/  FMNMX3.FTZ R4, R4, R181, R165, !PT ;  /* 0x000000b504047276 */ /* 0x000fe400078100a5 */
[----:B------:R-:W-:Y:S02]  /*2e20*/  FMNMX3.FTZ R0, R0, R152, R182, !PT ;  /* 0x0000009800007276 */ /* 0x000fe400078100b6 */
[----:B---3--:R-:W-:Y:S02]  /*2e30*/  FMNMX3.FTZ R4, R4, R154, R144, !PT ;  /* 0x0000009a04047276 */ /* 0x008fe40007810090 */
[----:B------:R-:W-:Y:S01]  /*2e40*/  FMNMX3.FTZ R0, R0, R170, R153, !PT ;  /* 0x000000aa00007276 */ /* 0x000fe20007810099 */
[----:B-1----:R-:W-:Y:S01]  /*2e50*/  FMUL.FTZ R5, R29, UR4 ;  /* 0x000000041d057c20 */ /* 0x002fe20008410000 */
[----:B--2---:R-:W-:-:S02]  /*2e60*/  FMNMX3.FTZ R4, R4, R142, R139, !PT ;  /* 0x0000008e04047276 */ /* 0x004fc4000781008b */
[----:B------:R-:W-:Y:S01]  /*2e70*/  FMNMX3.FTZ R22, R0, R151, R141, !PT ;  /* 0x0000009700167276 */ /* 0x000fe2000781008d */
[----:B------:R1:W2:Y:S02]  /*2e80*/  MUFU.TANH R138, R5 ;  /* 0x00000005008a7308 */ /* 0x0002a40000002400 */
[----:B-1----:R-:W-:Y:S01]  /*2e90*/  FMUL.FTZ R5, R30, UR4 ;  /* 0x000000041e057c20 */ /* 0x002fe20008410000 */
[----:B--2---:R-:W-:-:S05]  /*2ea0*/  FMNMX.FTZ R21, R138, R4, !PT ;  /* 0x000000048a157209 */ /* 0x004fca0007810000 */
[----:B------:R1:W2:Y:S02]  /*2eb0*/  MUFU.TANH R137, R5 ;  /* 0x0000000500897308 */ /* 0x0002a40000002400 */
[----:B-1----:R-:W-:Y:S02]  /*2ec0*/  FMUL.FTZ R5, R31, UR4 ;  /* 0x000000041f057c20 */ /* 0x002fe40008410000 */
[----:B------:R-:W-:Y:S04]  /*2ed0*/  HMMA.16816.F32.BF16 R28, R8, R86, R16 ;  /* 0x00000056081c723c */ /* 0x000fe80000041810 */
[----:B------:R1:W3:Y:S01]  /*2ee0*/  MUFU.TANH R136, R5 ;  /* 0x0000000500887308 */ /* 0x0002e20000002400 */
[----:B------:R-:W-:Y:S06]  /*2ef0*/  BAR.SYNC.DEFER_BLOCKING 0x0 ;  /* 0x0000000000007b1d */ /* 0x000fec0000010000 */
[----:B--2---:R-:W-:Y:S09]  /*2f00*/  @!P4 BRA `(.L_x_129) ;  /* 0x0000000000b8c947 */ /* 0x004ff20003800000 */
[----:B------:R-:W-:-:S05]  /*2f10*/  LEA.HI.SX32 R0, R229, 0xfffffffe, 0x19 ;  /* 0xfffffffee5007811 */ /* 0x000fca00078fcaff */
[-C--:B------:R-:W-:Y:S02]  /*2f20*/  IMAD R6, R180, R0.reuse, RZ ;  /* 0x00000000b4067224 */ /* 0x080fe400078e02ff */
[----:B-1----:R-:W-:-:S04]  /*2f30*/  IMAD.WIDE.U32 R4, R164, R0, RZ ;  /* 0x00000000a4047225 */ /* 0x002fc800078e00ff */
[----:B------:R-:W-:Y:S01]  /*2f40*/  IMAD.IADD R0, R5, 0x1, R6 ;  /* 0x0000000105007824 */ /* 0x000fe200078e0206 */
[-C--:B------:R-:W-:Y:S02]  /*2f50*/  LEA R6, P1, R4, R233.reuse, 0x1 ;  /* 0x000000e904067211 */ /* 0x080fe400078208ff */
[----:B------:R-:W-:Y:S02]  /*2f60*/  IADD3 R5, P0, PT, R94, R4, RZ ;  /* 0x000000045e057210 */ /* 0x000fe40007f1e0ff */
[----:B------:R-:W-:Y:S02]  /*2f70*/  LEA.HI.X R7, R4, R232, R0, 0x1, P1 ;  /* 0x000000e804077211 */ /* 0x000fe400008f0c00 */
[C---:B------:R-:W-:Y:S01]  /*2f80*/  LEA R14, P3, R5.reuse, R233, 0x1 ;  /* 0x000000e9050e7211 */ /* 0x040fe200078608ff */
[----:B------:R-:W-:Y:S01]  /*2f90*/  IMAD.X R0, R0, 0x1, R92, P0 ;  /* 0x0000000100007824 */ /* 0x000fe200000e065c */
[C---:B------:R-:W-:Y:S01]  /*2fa0*/  IADD3 R8, P0, PT, R5.reuse, R94, RZ ;  /* 0x0000005e05087210 */ /* 0x040fe20007f1e0ff */
[----:B------:R-:W-:Y:S01]  /*2fb0*/  @!PT LDS RZ, [RZ] ;  /* 0x00000000fffff984 */ /* 0x000fe20000000800 */
[----:B------:R-:W-:Y:S01]  /*2fc0*/  @!PT LDS RZ, [RZ] ;  /* 0x00000000fffff984 */ /* 0x000fe20000000800 */
[----:B------:R-:W-:Y:S01]  /*2fd0*/  @!PT LDS RZ, [RZ] ;  /* 0x00000000fffff984 */ /* 0x000fe20000000800 */
[----:B------:R1:W-:Y:S03]  /*2fe0*/  LDGSTS.E.BYPASS.LTC128B.128 [R3+0x4000], desc[UR20][R6.64] ;  /* 0x0400000006037fae */ /* 0x0003e6000b981a14 */
[C---:B------:R-:W-:Y:S01]  /*2ff0*/  LEA.HI.X R15, R5.reuse, R232, R0, 0x1, P3 ;  /* 0x000000e8050f7211 */ /* 0x040fe200018f0c00 */
[----:B------:R-:W-:Y:S01]  /*3000*/  IMAD.X R9, R0, 0x1, R92, P0 ;  /* 0x0000000100097824 */ /* 0x000fe200000e065c */
[----:B------:R-:W-:-:S02]  /*3010*/  IADD3 R4, P0, PT, R5, R130, RZ ;  /* 0x0000008205047210 */ /* 0x000fc40007f1e0ff */
[CC--:B------:R-:W-:Y:S01]  /*3020*/  LEA R16, P2, R8.reuse, R233.reuse, 0x1 ;  /* 0x000000e908107211 */ /* 0x0c0fe200078408ff */
[----:B------:R2:W-:Y:S03]  /*3030*/  LDGSTS.E.BYPASS.LTC128B.128 [R3+0x4800], desc[UR20][R14.64] ;  /* 0x048000000e037fae */ /* 0x0005e6000b981a14 */
[----:B------:R-:W-:Y:S02]  /*3040*/  LEA.HI.X R17, R8, R232, R9, 0x1, P2 ;  /* 0x000000e808117211 */ /* 0x000fe400010f0c09 */
[----:B------:R-:W-:-:S03]  /*3050*/  LEA R10, P2, R4, R233, 0x1 ;  /* 0x000000e9040a7211 */ /* 0x000fc600078408ff */
[----:B------:R2:W-:Y:S01]  /*3060*/  LDGSTS.E.BYPASS.LTC128B.128 [R3+0x5000], desc[UR20][R16.64] ;  /* 0x0500000010037fae */ /* 0x0005e2000b981a14 */
[----:B-1----:R-:W-:Y:S01]  /*3070*/  IADD3 R6, P1, PT, R5, R96, RZ ;  /* 0x0000006005067210 */ /* 0x002fe20007f3e0ff */
[----:B------:R-:W-:-:S03]  /*3080*/  IMAD.X R5, R0, 0x1, R148, P0 ;  /* 0x0000000100057824 */ /* 0x000fc600000e0694 */
[-C--:B------:R-:W-:Y:S01]  /*3090*/  LEA R12, P0, R6, R233.reuse, 0x1 ;  /* 0x000000e9060c7211 */ /* 0x080fe200078008ff */
[----:B------:R-:W-:Y:S01]  /*30a0*/  IMAD.X R0, R0, 0x1, R97, P1 ;  /* 0x0000000100007824 */ /* 0x000fe200008e0661 */
[-C--:B------:R-:W-:Y:S02]  /*30b0*/  IADD3 R7, P3, PT, R6, R94.reuse, RZ ;  /* 0x0000005e06077210 */ /* 0x080fe40007f7e0ff */
[----:B------:R-:W-:Y:S02]  /*30c0*/  IADD3 R19, P1, PT, R4, R94, RZ ;  /* 0x0000005e04137210 */ /* 0x000fe40007f3e0ff */
[----:B------:R-:W-:Y:S01]  /*30d0*/  LEA.HI.X R13, R6, R232, R0, 0x1, P0 ;  /* 0x000000e8060d7211 */ /* 0x000fe200000f0c00 */
        /* <DEDUP_REMOVED lines=8> */
[C---:B------:R-:W-:Y:S02]  /*3160*/  LEA R4, P0, R18.reuse, R233, 0x1 ;  /* 0x000000e912047211 */ /* 0x040fe400078008ff */
        /* <DEDUP_REMOVED lines=8> */
.L_x_129:
[----:B------:R-:W-:Y:S01]  /*31f0*/  FMNMX3.FTZ R0, R22, R140, R137, !PT ;  /* 0x0000008c16007276 */ /* 0x000fe20007810089 */
[----:B--2---:R-:W-:Y:S01]  /*3200*/  FMUL.FTZ R3, R25, UR4 ;  /* 0x0000000419037c20 */ /* 0x004fe20008410000 */
[----:B------:R-:W2:Y:S01]  /*3210*/  SHFL.BFLY PT, R4, R21, 0x2, 0x1f ;  /* 0x0c401f0015047f89 */ /* 0x000ea200000e0000 */
[----:B------:R-:W-:Y:S01]  /*3220*/  FMUL.FTZ R7, R29, UR4 ;  /* 0x000000041d077c20 */ /* 0x000fe20008410000 */
[----:B---3--:R-:W-:Y:S01]  /*3230*/  FMNMX.FTZ R0, R136, R0, !PT ;  /* 0x0000000088007209 */ /* 0x008fe20007810000 */
[----:B------:R3:W-:Y:S01]  /*3240*/  MUFU.TANH R74, R3 ;  /* 0x00000003004a7308 */ /* 0x0007e20000002400 */
[----:B------:R-:W-:Y:S01]  /*3250*/  STL [R1+0x104], R182 ;  /* 0x000104b601007387 */ /* 0x000fe20000100800 */
[----:B------:R-:W-:-:S03]  /*3260*/  FMUL.FTZ R10, R30, UR4 ;  /* 0x000000041e0a7c20 */ /* 0x000fc60008410000 */
[----:B-1----:R-:W1:Y:S03]  /*3270*/  SHFL.BFLY PT, R5, R0, 0x2, 0x1f ;  /* 0x0c401f0000057f89 */ /* 0x002e6600000e0000 */
[----:B------:R-:W4:Y:S01]  /*3280*/  MUFU.TANH R75, R23 ;  /* 0x00000017004b7308 */ /* 0x000f220000002400 */
[----:B------:R4:W-:Y:S04]  /*3290*/  STL [R1+0x100], R170 ;  /* 0x000100aa01007387 */ /* 0x0009e80000100800 */
[----:B------:R-:W-:Y:S03]  /*32a0*/  STL [R1+0xfc], R153 ;  /* 0x0000fc9901007387 */ /* 0x000fe60000100800 */
[----:B------:R-:W-:Y:S01]  /*32b0*/  MUFU.TANH R68, R7 ;  /* 0x0000000700447308 */ /* 0x000fe20000002400 */
[----:B------:R-:W-:Y:S01]  /*32c0*/  STL [R1+0xf8], R151 ;  /* 0x0000f89701007387 */ /* 0x000fe20000100800 */
[----:B---3--:R-:W-:Y:S01]  /*32d0*/  FMUL.FTZ R3, R26, UR4 ;  /* 0x000000041a037c20 */ /* 0x008fe20008410000 */
[----:B--2---:R-:W-:-:S02]  /*32e0*/  FMNMX.FTZ R4, R21, R4, !PT ;  /* 0x0000000415047209 */ /* 0x004fc40007810000 */
[----:B------:R-:W-:Y:S03]  /*32f0*/  STL [R1+0xf4], R141 ;  /* 0x0000f48d01007387 */ /* 0x000fe60000100800 */
[----:B------:R2:W-:Y:S01]  /*3300*/  MUFU.TANH R242, R3 ;  /* 0x0000000300f27308 */ /* 0x0005e20000002400 */
[----:B------:R-:W3:Y:S01]  /*3310*/  SHFL.BFLY PT, R8, R4, 0x1, 0x1f ;  /* 0x0c201f0004087f89 */ /* 0x000ee200000e0000 */
[----:B-1----:R-:W-:Y:S01]  /*3320*/  FMNMX.FTZ R6, R0, R5, !PT ;  /* 0x0000000500067209 */ /* 0x002fe20007810000 */
[----:B------:R-:W-:Y:S01]  /*3330*/  FMUL.FTZ R0, R35, UR4 ;  /* 0x0000000423007c20 */ /* 0x000fe20008410000 */
[----:B------:R-:W-:Y:S01]  /*3340*/  FMUL.FTZ R5, R28, UR4 ;  /* 0x000000041c057c20 */ /* 0x000fe20008410000 */
[----:B------:R-:W-:Y:S03]  /*3350*/  STL [R1+0xd4], R247 ;  /* 0x0000d4f701007387 */ /* 0x000fe60000100800 */
[----:B------:R1:W-:Y:S01]  /*3360*/  MUFU.TANH R250, R0 ;  /* 0x0000000000fa7308 */ /* 0x0003e20000002400 */
[----:B------:R-:W1:Y:S04]  /*3370*/  SHFL.BFLY PT, R9, R6, 0x1, 0x1f ;  /* 0x0c201f0006097f89 */ /* 0x000e6800000e0000 */
[----:B------:R1:W-:Y:S01]  /*3380*/  STL [R1+0xd0], R246 ;  /* 0x0000d0f601007387 */ /* 0x0003e20000100800 */
[----:B--2---:R-:W-:-:S02]  /*3390*/  FMUL.FTZ R3, R27, UR4 ;  /* 0x000000041b037c20 */ /* 0x004fc40008410000 */
[----:B----4-:R2:W-:Y:S01]  /*33a0*/  MUFU.TANH R170, R5 ;  /* 0x0000000500aa7308 */ /* 0x0105e20000002400 */
[----:B------:R-:W-:Y:S04]  /*33b0*/  STL [R1+0xcc], R245 ;  /* 0x0000ccf501007387 */ /* 0x000fe80000100800 */
[----:B------:R-:W-:Y:S01]  /*33c0*/  STL [R1+0xc8], R231 ;  /* 0x0000c8e701007387 */ /* 0x000fe20000100800 */
[----:B---3--:R-:W-:Y:S02]  /*33d0*/  FMNMX.FTZ R70, R4, R8, !PT ;  /* 0x0000000804467209 */ /* 0x008fe40007810000 */
[----:B------:R3:W-:Y:S01]  /*33e0*/  MUFU.TANH R153, R3 ;  /* 0x0000000300997308 */ /* 0x0007e20000002400 */
[----:B-1----:R-:W-:Y:S01]  /*33f0*/  FMNMX3.FTZ R0, R220, R217, R124, !PT ;  /* 0x000000d9dc007276 */ /* 0x002fe2000781007c */
[----:B------:R-:W-:Y:S01]  /*3400*/  STL [R1+0xc4], R230 ;  /* 0x0000c4e601007387 */ /* 0x000fe20000100800 */
[----:B------:R-:W-:-:S02]  /*3410*/  LOP3.LUT R4, R119, 0x200, R224, 0xf8, !PT ;  /* 0x0000020077047812 */ /* 0x000fc400078ef8e0 */
[----:B------:R-:W-:Y:S01]  /*3420*/  FMNMX3.FTZ R0, R0, R126, R199, !PT ;  /* 0x0000007e00007276 */ /* 0x000fe200078100c7 */
[----:B------:R-:W-:Y:S01]  /*3430*/  STL [R1+0xc0], R229 ;  /* 0x0000c0e501007387 */ /* 0x000fe20000100800 */
[----:B------:R-:W-:Y:S01]  /*3440*/  LEA R148, R4, UR5, 0x1 ;  /* 0x0000000504947c11 */ /* 0x000fe2000f8e08ff */
[----:B------:R-:W-:Y:S01]  /*3450*/  MUFU.TANH R141, R10 ;  /* 0x0000000a008d7308 */ /* 0x000fe20000002400 */
[----:B------:R-:W-:Y:S01]  /*3460*/  FMNMX3.FTZ R0, R0, R198, R169, !PT ;  /* 0x000000c600007276 */ /* 0x000fe200078100a9 */
[----:B--2---:R-:W-:Y:S01]  /*3470*/  FMUL.FTZ R5, R31, UR4 ;  /* 0x000000041f057c20 */ /* 0x004fe20008410000 */
[----:B------:R-:W-:Y:S01]  /*3480*/  FSETP.NEU.FTZ.AND P0, PT, R70, -INF , PT ;  /* 0xff8000004600780b */ /* 0x000fe20003f1d000 */
[----:B------:R-:W-:Y:S01]  /*3490*/  LDSM.16.MT88.4 R44, [R148+0x8000] ;  /* 0x00800000942c783b */ /* 0x000fe20000004200 */
[----:B------:R-:W-:Y:S02]  /*34a0*/  FMNMX3.FTZ R0, R0, R168, R205, !PT ;  /* 0x000000a800007276 */ /* 0x000fe400078100cd */
[----:B------:R-:W-:Y:S01]  /*34b0*/  FMNMX.FTZ R69, R6, R9, !PT ;  /* 0x0000000906457209 */ /* 0x000fe20007810000 */
[----:B------:R-:W-:Y:S01]  /*34c0*/  MUFU.TANH R94, R5 ;  /* 0x00000005005e7308 */ /* 0x000fe20000002400 */
[----:B------:R-:W-:Y:S01]  /*34d0*/  FMNMX3.FTZ R0, R0, R203, R175, !PT ;  /* 0x000000cb00007276 */ /* 0x000fe200078100af */
[----:B---3--:R-:W-:Y:S01]  /*34e0*/  FMUL.FTZ R3, R32, UR4 ;  /* 0x0000000420037c20 */ /* 0x008fe20008410000 */
[----:B------:R-:W-:Y:S01]  /*34f0*/  IADD3 R180, PT, PT, R2, R148, RZ ;  /* 0x0000009402b47210 */ /* 0x000fe20007ffe0ff */
[----:B------:R-:W-:Y:S01]  /*3500*/  STL [R1+0xbc], R201 ;  /* 0x0000bcc901007387 */ /* 0x000fe20000100800 */
[----:B------:R-:W-:-:S02]  /*3510*/  FMNMX3.FTZ R0, R0, R167, R211, !PT ;  /* 0x000000a700007276 */ /* 0x000fc400078100d3 */
[C---:B------:R-:W-:Y:S01]  /*3520*/  IADD3 R164, PT, PT, R93.reuse, R148, RZ ;  /* 0x000000945da47210 */ /* 0x040fe20007ffe0ff */
[----:B------:R1:W2:Y:S01]  /*3530*/  MUFU.TANH R252, R3 ;  /* 0x0000000300fc7308 */ /* 0x0002a20000002400 */
[----:B------:R-:W-:Y:S01]  /*3540*/  FMNMX3.FTZ R0, R0, R208, R188, !PT ;  /* 0x000000d000007276 */ /* 0x000fe200078100bc */
[----:B------:R-:W-:Y:S01]  /*3550*/  LDSM.16.MT88.4 R80, [R180+0x8000] ;  /* 0x00800000b450783b */ /* 0x000fe20000004200 */
[----:B------:R-:W-:Y:S02]  /*3560*/  IADD3 R130, PT, PT, R93, R180, RZ ;  /* 0x000000b45d827210 */ /* 0x000fe40007ffe0ff */
[----:B------:R-:W-:Y:S01]  /*3570*/  FMNMX3.FTZ R0, R0, R178, R218, !PT ;  /* 0x000000b200007276 */ /* 0x000fe200078100da */
[----:B------:R-:W-:Y:S03]  /*3580*/  LDSM.16.MT88.4 R64, [R164+0x8000] ;  /* 0x00800000a440783b */ /* 0x000fe60000004200 */
[----:B------:R-:W-:Y:S01]  /*3590*/  FMNMX3.FTZ R0, R0, R215, R197, !PT ;  /* 0x000000d700007276 */ /* 0x000fe200078100c5 */
[----:B------:R-:W-:Y:S03]  /*35a0*/  LDSM.16.MT88.4 R84, [R130+0x8000] ;  /* 0x008000008254783b */ /* 0x000fe60000004200 */
[----:B------:R-:W-:Y:S01]  /*35b0*/  FMNMX3.FTZ R0, R0, R195, R228, !PT ;  /* 0x000000c300007276 */ /* 0x000fe200078100e4 */
[----:B------:R-:W-:Y:S03]  /*35c0*/  STL [R1+0xb8], R200 ;  /* 0x0000b8c801007387 */ /* 0x000fe60000100800 */
[----:B------:R-:W-:Y:S01]  /*35d0*/  FMNMX3.FTZ R0, R0, R225, R214, !PT ;  /* 0x000000e100007276 */ /* 0x000fe200078100d6 */
[----:B-1----:R-:W-:Y:S01]  /*35e0*/  FMUL.FTZ R3, R33, UR4 ;  /* 0x0000000421037c20 */ /* 0x002fe20008410000 */
[----:B------:R-:W-:Y:S02]  /*35f0*/  STL [R1+0xb4], R135 ;  /* 0x0000b48701007387 */ /* 0x000fe40000100800 */
[----:B------:R-:W-:Y:S01]  /*3600*/  FMNMX3.FTZ R7, R0, R209, R185, !PT ;  /* 0x000000d100077276 */ /* 0x000fe200078100b9 */
[----:B------:R1:W-:Y:S01]  /*3610*/  MUFU.TANH R182, R3 ;  /* 0x0000000300b67308 */ /* 0x0003e20000002400 */
[----:B------:R-:W-:Y:S04]  /*3620*/  STL [R1+0xb0], R129 ;  /* 0x0000b08101007387 */ /* 0x000fe80000100800 */
[----:B------:R-:W-:Y:S04]  /*3630*/  STL [R1+0xac], R128 ;  /* 0x0000ac8001007387 */ /* 0x000fe80000100800 */
[----:B------:R-:W-:Y:S04]  /*3640*/  STL [R1+0xa8], R110 ;  /* 0x0000a86e01007387 */ /* 0x000fe80000100800 */
[----:B------:R-:W-:Y:S04]  /*3650*/  STL [R1+0xa4], R109 ;  /* 0x0000a46d01007387 */ /* 0x000fe80000100800 */
[----:B------:R-:W-:Y:S01]  /*3660*/  STL [R1+0xa0], R108 ;  /* 0x0000a06c01007387 */ /* 0x000fe20000100800 */
[----:B-1----:R-:W-:Y:S01]  /*3670*/  FMUL.FTZ R3, R34, UR4 ;  /* 0x0000000422037c20 */ /* 0x002fe20008410000 */
[----:B------:R-:W1:Y:S02]  /*3680*/  LDCU UR4, c[0x0][0x45c] ;  /* 0x00008b80ff0477ac */ /* 0x000e640008000800 */
[----:B------:R-:W-:Y:S01]  /*3690*/  STL [R1+0xd8], R224 ;  /* 0x0000d8e001007387 */ /* 0x000fe20000100800 */
[----:B------:R3:W4:Y:S03]  /*36a0*/  MUFU.TANH R151, R3 ;  /* 0x0000000300977308 */ /* 0x0007260000002400 */
[----:B------:R4:W-:Y:S04]  /*36b0*/  STL [R1+0xdc], R2 ;  /* 0x0000dc0201007387 */ /* 0x0009e80000100800 */
[----:B------:R4:W-:Y:S04]  /*36c0*/  STL [R1+0xe0], R70 ;  /* 0x0000e04601007387 */ /* 0x0009e80000100800 */
[----:B------:R-:W-:Y:S01]  /*36d0*/  LDSM.16.MT88.4 R56, [R148+0x8800] ;  /* 0x008800009438783b */ /* 0x000fe20000004200 */
[----:B-1----:R-:W-:-:S03]  /*36e0*/  FMUL.FTZ R0, R69, UR4 ;  /* 0x0000000445007c20 */ /* 0x002fc60008410000 */
[----:B------:R-:W-:Y:S01]  /*36f0*/  LDSM.16.MT88.4 R52, [R164+0x8800] ;  /* 0x00880000a434783b */ /* 0x000fe20000004200 */
[----:B---3--:R-:W-:-:S03]  /*3700*/  FMNMX3.FTZ R3, R222, R221, R125, !PT ;  /* 0x000000ddde037276 */ /* 0x008fc6000781007d */
[----:B------:R-:W-:Y:S01]  /*3710*/  LDSM.16.MT88.4 R48, [R180+0x8800] ;  /* 0x00880000b430783b */ /* 0x000fe20000004200 */
[----:B------:R-:W-:-:S03]  /*3720*/  FMNMX3.FTZ R3, R3, R127, R204, !PT ;  /* 0x0000007f03037276 */ /* 0x000fc600078100cc */
[----:B------:R-:W-:Y:S01]  /*3730*/  LDSM.16.MT88.4 R60, [R130+0x8800] ;  /* 0x00880000823c783b */ /* 0x000fe20000004200 */
[----:B------:R-:W-:-:S03]  /*3740*/  FMNMX3.FTZ R3, R3, R202, R173, !PT ;  /* 0x000000ca03037276 */ /* 0x000fc600078100ad */
[----:B------:R-:W-:Y:S01]  /*3750*/  STL [R1+0xe4], R69 ;  /* 0x0000e44501007387 */ /* 0x000fe20000100800 */
[----:B------:R-:W-:-:S04]  /*3760*/  FMNMX3.FTZ R3, R3, R163, R210, !PT ;  /* 0x000000a303037276 */ /* 0x000fc800078100d2 */
[----:B------:R-:W-:-:S04]  /*3770*/  FMNMX3.FTZ R3, R3, R206, R177, !PT ;  /* 0x000000ce03037276 */ /* 0x000fc800078100b1 */
[----:B------:R-:W-:-:S04]  /*3780*/  FMNMX3.FTZ R3, R3, R176, R216, !PT ;  /* 0x000000b003037276 */ /* 0x000fc800078100d8 */
[----:B------:R-:W-:-:S04]  /*3790*/  FMNMX3.FTZ R3, R3, R213, R192, !PT ;  /* 0x000000d503037276 */ /* 0x000fc800078100c0 */
[----:B------:R-:W-:-:S04]  /*37a0*/  FMNMX3.FTZ R3, R3, R190, R223, !PT ;  /* 0x000000be03037276 */ /* 0x000fc800078100df */
[----:B------:R-:W-:Y:S01]  /*37b0*/  FMNMX3.FTZ R4, R3, R219, R196, !PT ;  /* 0x000000db03047276 */ /* 0x000fe200078100c4 */
[----:B------:R-:W-:-:S03]  /*37c0*/  FMUL.FTZ R3, R70, UR4 ;  /* 0x0000000446037c20 */ /* 0x000fc60008410000 */
        /* <DEDUP_REMOVED lines=9> */
[----:B------:R-:W-:-:S02]  /*3860*/  FMNMX3.FTZ R6, R6, R184, R75, !PT ;  /* 0x000000b806067276 */ /* 0x000fc4000781004b */
[----:B------:R-:W-:Y:S01]  /*3870*/  FSEL R0, R0, RZ, P0 ;  /* 0x000000ff00007208 */ /* 0x000fe20000000000 */
[----:B------:R3:W-:Y:S01]  /*3880*/  MUFU.EX2 R89, R4 ;  /* 0x0000000400597308 */ /* 0x0007e20000000800 */
[----:B--2---:R-:W-:-:S03]  /*3890*/  FMNMX3.FTZ R6, R6, R74, R252, !PT ;  /* 0x0000004a06067276 */ /* 0x004fc600078100fc */
[----:B------:R-:W-:Y:S01]  /*38a0*/  MUFU.EX2 R92, R12 ;  /* 0x0000000c005c7308 */ /* 0x000fe20000000800 */
[--C-:B-1----:R-:W-:Y:S01]  /*38b0*/  FFMA.FTZ R5, R107, UR4, -R3.reuse ;  /* 0x000000046b057c23 */ /* 0x102fe20008010803 */
[----:B---3--:R-:W-:-:S03]  /*38c0*/  FFMA.FTZ R4, R113, UR4, -R3 ;  /* 0x0000000471047c23 */ /* 0x008fc60008010803 */
[----:B------:R1:W2:Y:S04]  /*38d0*/  MUFU.EX2 R246, R5 ;  /* 0x0000000500f67308 */ /* 0x0002a80000000800 */
[----:B------:R4:W-:Y:S01]  /*38e0*/  MUFU.EX2 R15, R4 ;  /* 0x00000004000f7308 */ /* 0x0009e20000000800 */
[----:B-1----:R-:W-:Y:S01]  /*38f0*/  FMNMX3.FTZ R5, R7, R183, R242, !PT ;  /* 0x000000b707057276 */ /* 0x002fe200078100f2 */
[----:B------:R-:W-:Y:S01]  /*3900*/  FFMA.FTZ R7, R115, UR4, -R0 ;  /* 0x0000000473077c23 */ /* 0x000fe20008010800 */
[----:B--2---:R-:W-:Y:S02]  /*3910*/  STL [R1+0xe8], R246 ;  /* 0x0000e8f601007387 */ /* 0x004fe40000100800 */
[----:B----4-:R-:W-:Y:S01]  /*3920*/  FMNMX3.FTZ R4, R5, R153, R151, !PT ;  /* 0x0000009905047276 */ /* 0x010fe20007810097 */
[----:B------:R-:W1:Y:S01]  /*3930*/  MUFU.EX2 R2, R7 ;  /* 0x0000000700027308 */ /* 0x000e620000000800 */
[----:B------:R-:W-:Y:S01]  /*3940*/  FMNMX3.FTZ R5, R6, R182, R170, !PT ;  /* 0x000000b606057276 */ /* 0x000fe200078100aa */
[----:B------:R-:W-:Y:S01]  /*3950*/  FFMA.FTZ R6, R117, UR4, -R0 ;  /* 0x0000000475067c23 */ /* 0x000fe20008010800 */
[----:B------:R-:W-:-:S02]  /*3960*/  FMNMX3.FTZ R4, R4, R250, R141, !PT ;  /* 0x000000fa04047276 */ /* 0x000fc4000781008d */
[----:B------:R-:W-:Y:S01]  /*3970*/  FMNMX.FTZ R8, R68, R5, !PT ;  /* 0x0000000544087209 */ /* 0x000fe20007810000 */
[--C-:B------:R-:W-:Y:S01]  /*3980*/  FFMA.FTZ R5, R105, UR4, -R0.reuse ;  /* 0x0000000469057c23 */ /* 0x100fe20008010800 */
[----:B------:R-:W-:Y:S01]  /*3990*/  FMNMX.FTZ R9, R94, R4, !PT ;  /* 0x000000045e097209 */ /* 0x000fe20007810000 */
[----:B------:R-:W-:Y:S01]  /*39a0*/  FFMA.FTZ R4, R114, UR4, -R0 ;  /* 0x0000000472047c23 */ /* 0x000fe20008010800 */
[----:B------:R2:W3:Y:S01]  /*39b0*/  MUFU.EX2 R70, R6 ;  /* 0x0000000600467308 */ /* 0x0004e20000000800 */
[----:B------:R-:W4:Y:S03]  /*39c0*/  SHFL.BFLY PT, R11, R8, 0x2, 0x1f ;  /* 0x0c401f00080b7f89 */ /* 0x000f2600000e0000 */
[----:B------:R3:W-:Y:S01]  /*39d0*/  MUFU.EX2 R245, R5 ;  /* 0x0000000500f57308 */ /* 0x0007e20000000800 */
[----:B------:R-:W4:Y:S03]  /*39e0*/  SHFL.BFLY PT, R10, R9, 0x2, 0x1f ;  /* 0x0c401f00090a7f89 */ /* 0x000f2600000e0000 */
[----:B------:R4:W4:Y:S01]  /*39f0*/  MUFU.EX2 R201, R4 ;  /* 0x0000000400c97308 */ /* 0x0009220000000800 */
[----:B-1----:R-:W-:Y:S01]  /*3a00*/  STL [R1+0xf0], R2 ;  /* 0x0000f00201007387 */ /* 0x002fe20000100800 */
[----:B--2---:R-:W-:-:S03]  /*3a10*/  F2FP.BF16.F32.PACK_AB R6, R15, R246 ;  /* 0x000000f60f06723e */ /* 0x004fc600000010ff */
[----:B---3--:R-:W-:Y:S01]  /*3a20*/  STL [R1+0xec], R70 ;  /* 0x0000ec4601007387 */ /* 0x008fe20000100800 */
[----:B------:R-:W-:Y:S02]  /*3a30*/  F2FP.BF16.F32.PACK_AB R5, R70, R2 ;  /* 0x000000024605723e */ /* 0x000fe400000010ff */
[----:B----4-:R-:W-:Y:S02]  /*3a40*/  F2FP.BF16.F32.PACK_AB R4, R89, R251 ;  /* 0x000000fb5904723e */ /* 0x010fe400000010ff */
[----:B------:R-:W-:Y:S02]  /*3a50*/  F2FP.BF16.F32.PACK_AB R7, R201, R245 ;  /* 0x000000f5c907723e */ /* 0x000fe400000010ff */
[----:B------:R-:W-:Y:S01]  /*3a60*/  FMNMX.FTZ R8, R8, R11, !PT ;  /* 0x0000000b08087209 */ /* 0x000fe20007810000 */
[--C-:B------:R-:W-:Y:S01]  /*3a70*/  FFMA.FTZ R11, R101, UR4, -R3.reuse ;  /* 0x00000004650b7c23 */ /* 0x100fe20008010803 */
[----:B------:R-:W-:Y:S01]  /*3a80*/  FMNMX.FTZ R9, R9, R10, !PT ;  /* 0x0000000a09097209 */ /* 0x000fe20007810000 */
[----:B------:R-:W-:-:S02]  /*3a90*/  FFMA.FTZ R10, R104, UR4, -R3 ;  /* 0x00000004680a7c23 */ /* 0x000fc40008010803 */
[----:B------:R-:W1:Y:S01]  /*3aa0*/  SHFL.BFLY PT, R13, R8, 0x1, 0x1f ;  /* 0x0c201f00080d7f89 */ /* 0x000e6200000e0000 */
[C---:B------:R-:W-:Y:S01]  /*3ab0*/  HMMA.16816.F32.BF16 R32, R4.reuse, R44, RZ ;  /* 0x0000002c0420723c */ /* 0x040fe200000418ff */
[----:B------:R2:W-:Y:S02]  /*3ac0*/  MUFU.EX2 R229, R11 ;  /* 0x0000000b00e57308 */ /* 0x0005e40000000800 */
[----:B------:R-:W3:Y:S02]  /*3ad0*/  SHFL.BFLY PT, R12, R9, 0x1, 0x1f ;  /* 0x0c201f00090c7f89 */ /* 0x000ee400000e0000 */
[----:B------:R4:W1:Y:S03]  /*3ae0*/  MUFU.EX2 R88, R10 ;  /* 0x0000000a00587308 */ /* 0x0008660000000800 */
[----:B------:R-:W-:Y:S01]  /*3af0*/  HMMA.16816.F32.BF16 R76, R4, R64, RZ ;  /* 0x00000040044c723c */ /* 0x000fe200000418ff */
[----:B--2---:R-:W-:-:S07]  /*3b00*/  FFMA.FTZ R11, R111, UR4, -R0 ;  /* 0x000000046f0b7c23 */ /* 0x004fce0008010800 */
[----:B------:R-:W-:Y:S01]  /*3b10*/  HMMA.16816.F32.BF16 R40, R4, R80, RZ ;  /* 0x000000500428723c */ /* 0x000fe200000418ff */
[----:B----4-:R-:W-:Y:S01]  /*3b20*/  FFMA.FTZ R10, R100, UR4, -R3 ;  /* 0x00000004640a7c23 */ /* 0x010fe20008010803 */
[----:B------:R2:W-:Y:S01]  /*3b30*/  MUFU.EX2 R129, R11 ;  /* 0x0000000b00817308 */ /* 0x0005e20000000800 */
[----:B-1----:R-:W-:-:S05]  /*3b40*/  FMNMX.FTZ R72, R8, R13, !PT ;  /* 0x0000000d08487209 */ /* 0x002fca0007810000 */
[C---:B------:R-:W-:Y:S01]  /*3b50*/  HMMA.16816.F32.BF16 R36, R4.reuse, R84, RZ ;  /* 0x000000540424723c */ /* 0x040fe200000418ff */
[----:B------:R1:W-:Y:S01]  /*3b60*/  MUFU.EX2 R230, R10 ;  /* 0x0000000a00e67308 */ /* 0x0003e20000000800 */
[----:B------:R-:W-:Y:S02]  /*3b70*/  F2FP.BF16.F32.PACK_AB R8, R88, R92 ;  /* 0x0000005c5808723e */ /* 0x000fe400000010ff */
[----:B---3--:R-:W-:Y:S01]  /*3b80*/  FMNMX.FTZ R71, R9, R12, !PT ;  /* 0x0000000c09477209 */ /* 0x008fe20007810000 */
[C---:B------:R-:W-:Y:S01]  /*3b90*/  FMUL.FTZ R12, R72.reuse, UR4 ;  /* 0x00000004480c7c20 */ /* 0x040fe20008410000 */
[----:B------:R-:W-:Y:S02]  /*3ba0*/  FSETP.NEU.FTZ.AND P0, PT, R72, -INF , PT ;  /* 0xff8000004800780b */ /* 0x000fe40003f1d000 */
[----:B------:R-:W-:Y:S01]  /*3bb0*/  HMMA.16816.F32.BF16 R28, R4, R46, RZ ;  /* 0x0000002e041c723c */ /* 0x000fe200000418ff */
[----:B--2---:R-:W-:-:S04]  /*3bc0*/  FFMA.FTZ R11, R103, UR4, -R0 ;  /* 0x00000004670b7c23 */ /* 0x004fc80008010800 */
[----:B------:R-:W-:Y:S01]  /*3bd0*/  MUFU.EX2 R14, R11 ;  /* 0x0000000b000e7308 */ /* 0x000fe20000000800 */
[--C-:B-1----:R-:W-:Y:S02]  /*3be0*/  FFMA.FTZ R10, R112, UR4, -R0.reuse ;  /* 0x00000004700a7c23 */ /* 0x102fe40008010800 */
[C---:B------:R-:W-:Y:S02]  /*3bf0*/  HMMA.16816.F32.BF16 R24, R4.reuse, R66, RZ ;  /* 0x000000420418723c */ /* 0x040fe400000418ff */
[----:B------:R1:W2:Y:S06]  /*3c00*/  MUFU.EX2 R109, R10 ;  /* 0x0000000a006d7308 */ /* 0x0002ac0000000800 */
[C---:B------:R-:W-:Y:S08]  /*3c10*/  HMMA.16816.F32.BF16 R20, R4.reuse, R82, RZ ;  /* 0x000000520414723c */ /* 0x040ff000000418ff */
[----:B------:R-:W-:Y:S01]  /*3c20*/  HMMA.16816.F32.BF16 R16, R4, R86, RZ ;  /* 0x000000560410723c */ /* 0x000fe200000418ff */
[----:B------:R-:W-:Y:S01]  /*3c30*/  FSEL R5, R12, RZ, P0 ;  /* 0x000000ff0c057208 */ /* 0x000fe20000000000 */
[C---:B------:R-:W-:Y:S01]  /*3c40*/  FMUL.FTZ R4, R71.reuse, UR4 ;  /* 0x0000000447047c20 */ /* 0x040fe20008410000 */
[----:B------:R-:W-:Y:S01]  /*3c50*/  FSETP.NEU.FTZ.AND P0, PT, R71, -INF , PT ;  /* 0xff8000004700780b */ /* 0x000fe20003f1d000 */
[----:B-1----:R-:W-:Y:S01]  /*3c60*/  FFMA.FTZ R10, R102, UR4, -R0 ;  /* 0x00000004660a7c23 */ /* 0x002fe20008010800 */
[----:B--2---:R-:W-:Y:S01]  /*3c70*/  F2FP.BF16.F32.PACK_AB R9, R109, R129 ;  /* 0x000000816d09723e */ /* 0x004fe200000010ff */
[--C-:B------:R-:W-:Y:S01]  /*3c80*/  FFMA.FTZ R6, R222, UR4, -R5.reuse ;  /* 0x00000004de067c23 */ /* 0x100fe20008010805 */
[----:B------:R-:W-:Y:S01]  /*3c90*/  FFMA.FTZ R7, R221, UR4, -R5 ;  /* 0x00000004dd077c23 */ /* 0x000fe20008010805 */
[----:B------:R-:W-:Y:S01]  /*3ca0*/  FSEL R4, R4, RZ, P0 ;  /* 0x000000ff04047208 */ /* 0x000fe20000000000 */
[----:B------:R1:W2:Y:S01]  /*3cb0*/  MUFU.EX2 R244, R10 ;  /* 0x0000000a00f47308 */ /* 0x0002a20000000800 */
[----:B------:R-:W-:Y:S01]  /*3cc0*/  IMAD.MOV.U32 R222, RZ, RZ, R89 ;  /* 0x000000ffffde7224 */ /* 0x000fe200078e0059 */
[----:B------:R-:W-:Y:S01]  /*3cd0*/  MOV R221, R88 ;  /* 0x0000005800dd7202 */ /* 0x000fe20000000f00 */
[--C-:B------:R-:W-:Y:S01]  /*3ce0*/  FFMA.FTZ R75, R75, UR4, -R5.reuse ;  /* 0x000000044b4b7c23 */ /* 0x100fe20008010805 */
[----:B------:R3:W-:Y:S01]  /*3cf0*/  MUFU.EX2 R238, R6 ;  /* 0x0000000600ee7308 */ /* 0x0007e20000000800 */
[----:B------:R-:W-:Y:S01]  /*3d00*/  FFMA.FTZ R12, R217, UR4, -R4 ;  /* 0x00000004d90c7c23 */ /* 0x000fe20008010804 */
[----:B------:R-:W-:Y:S01]  /*3d10*/  MOV R217, R92 ;  /* 0x0000005c00d97202 */ /* 0x000fe20000000f00 */
[----:B------:R-:W-:Y:S01]  /*3d20*/  FFMA.FTZ R74, R74, UR4, -R5 ;  /* 0x000000044a4a7c23 */ /* 0x000fe20008010805 */
[----:B------:R4:W-:Y:S04]  /*3d30*/  MUFU.EX2 R248, R7 ;  /* 0x0000000700f87308 */ /* 0x0009e80000000800 */
[----:B------:R4:W-:Y:S01]  /*3d40*/  MUFU.EX2 R243, R12 ;  /* 0x0000000c00f37308 */ /* 0x0009e20000000800 */
[----:B-1----:R-:W-:-:S02]  /*3d50*/  F2FP.BF16.F32.PACK_AB R10, R230, R229 ;  /* 0x000000e5e60a723e */ /* 0x002fc400000010ff */
[----:B--2---:R-:W-:Y:S01]  /*3d60*/  F2FP.BF16.F32.PACK_AB R11, R244, R14 ;  /* 0x0000000ef40b723e */ /* 0x004fe200000010ff */
[----:B---3--:R-:W-:-:S04]  /*3d70*/  FFMA.FTZ R6, R125, UR4, -R5 ;  /* 0x000000047d067c23 */ /* 0x008fc80008010805 */
[----:B------:R1:W-:Y:S01]  /*3d80*/  MUFU.EX2 R224, R6 ;  /* 0x0000000600e07308 */ /* 0x0003e20000000800 */
[----:B----4-:R-:W-:Y:S01]  /*3d90*/  FFMA.FTZ R7, R127, UR4, -R5 ;  /* 0x000000047f077c23 */ /* 0x010fe20008010805 */
[C---:B------:R-:W-:Y:S01]  /*3da0*/  HMMA.16816.F32.BF16 R116, R8.reuse, R56, R32 ;  /* 0x000000380874723c */ /* 0x040fe20000041820 */
[--C-:B------:R-:W-:Y:S02]  /*3db0*/  FFMA.FTZ R12, R198, UR4, -R4.reuse ;  /* 0x00000004c60c7c23 */ /* 0x100fe40008010804 */
[----:B------:R2:W-:Y:S05]  /*3dc0*/  MUFU.EX2 R231, R7 ;  /* 0x0000000700e77308 */ /* 0x0005ea0000000800 */
[----:B------:R-:W-:Y:S01]  /*3dd0*/  HMMA.16816.F32.BF16 R88, R8, R52, R76 ;  /* 0x000000340858723c */ /* 0x000fe2000004184c */
[----:B-1----:R-:W-:Y:S01]  /*3de0*/  FFMA.FTZ R6, R220, UR4, -R4 ;  /* 0x00000004dc067c23 */ /* 0x002fe20008010804 */
[----:B------:R-:W-:-:S03]  /*3df0*/  MOV R220, R94 ;  /* 0x0000005e00dc7202 */ /* 0x000fc60000000f00 */
[----:B------:R1:W-:Y:S01]  /*3e00*/  MUFU.EX2 R237, R6 ;  /* 0x0000000600ed7308 */ /* 0x0003e20000000800 */
[--C-:B--2---:R-:W-:Y:S02]  /*3e10*/  FFMA.FTZ R7, R124, UR4, -R4.reuse ;  /* 0x000000047c077c23 */ /* 0x104fe40008010804 */
[C---:B------:R-:W-:Y:S02]  /*3e20*/  HMMA.16816.F32.BF16 R92, R8.reuse, R48, R40 ;  /* 0x00000030085c723c */ /* 0x040fe40000041828 */
[----:B------:R2:W-:Y:S06]  /*3e30*/  MUFU.EX2 R247, R7 ;  /* 0x0000000700f77308 */ /* 0x0005ec0000000800 */
[----:B------:R-:W-:Y:S01]  /*3e40*/  HMMA.16816.F32.BF16 R112, R8, R58, R28 ;  /* 0x0000003a0870723c */ /* 0x000fe2000004181c */
[----:B-1----:R-:W-:-:S04]  /*3e50*/  FFMA.FTZ R6, R126, UR4, -R4 ;  /* 0x000000047e067c23 */ /* 0x002fc80008010804 */
[----:B------:R1:W3:Y:S01]  /*3e60*/  MUFU.EX2 R2, R6 ;  /* 0x0000000600027308 */ /* 0x0002e20000000800 */
[--C-:B--2---:R-:W-:Y:S02]  /*3e70*/  FFMA.FTZ R7, R202, UR4, -R5.reuse ;  /* 0x00000004ca077c23 */ /* 0x104fe40008010805 */
[C---:B------:R-:W-:Y:S02]  /*3e80*/  HMMA.16816.F32.BF16 R124, R8.reuse, R60, R36 ;  /* 0x0000003c087c723c */ /* 0x040fe40000041824 */
[----:B------:R2:W-:Y:S06]  /*3e90*/  MUFU.EX2 R128, R7 ;  /* 0x0000000700807308 */ /* 0x0005ec0000000800 */
[----:B------:R-:W-:Y:S01]  /*3ea0*/  HMMA.16816.F32.BF16 R104, R8, R54, R24 ;  /* 0x000000360868723c */ /* 0x000fe20000041818 */
[----:B-1----:R-:W-:Y:S01]  /*3eb0*/  FFMA.FTZ R6, R204, UR4, -R5 ;  /* 0x00000004cc067c23 */ /* 0x002fe20008010805 */
[----:B---3--:R-:W-:-:S03]  /*3ec0*/  IMAD.MOV.U32 R202, RZ, RZ, R2 ;  /* 0x000000ffffca7224 */ /* 0x008fc600078e0002 */
[----:B------:R1:W3:Y:S01]  /*3ed0*/  MUFU.EX2 R200, R6 ;  /* 0x0000000600c87308 */ /* 0x0002e20000000800 */
[----:B--2---:R-:W-:Y:S02]  /*3ee0*/  FFMA.FTZ R7, R163, UR4, -R5 ;  /* 0x00000004a3077c23 */ /* 0x004fe40008010805 */
[C---:B------:R-:W-:Y:S01]  /*3ef0*/  HMMA.16816.F32.BF16 R100, R8.reuse, R50, R20 ;  /* 0x000000320864723c */ /* 0x040fe20000041814 */
[----:B------:R-:W-:Y:S01]  /*3f00*/  MOV R163, R15 ;  /* 0x0000000f00a37202 */ /* 0x000fe20000000f00 */
[----:B------:R2:W-:Y:S06]  /*3f10*/  MUFU.EX2 R135, R7 ;  /* 0x0000000700877308 */ /* 0x0005ec0000000800 */
[----:B------:R-:W-:Y:S01]  /*3f20*/  HMMA.16816.F32.BF16 R96, R8, R62, R16 ;  /* 0x0000003e0860723c */ /* 0x000fe20000041810 */
[----:B------:R-:W-:-:S02]  /*3f30*/  F2FP.BF16.F32.PACK_AB R8, R248, R238 ;  /* 0x000000eef808723e */ /* 0x000fc400000010ff */
[----:B------:R-:W-:Y:S01]  /*3f40*/  F2FP.BF16.F32.PACK_AB R10, R231, R224 ;  /* 0x000000e0e70a723e */ /* 0x000fe200000010ff */
[----:B-1----:R-:W-:Y:S01]  /*3f50*/  FFMA.FTZ R6, R173, UR4, -R5 ;  /* 0x00000004ad067c23 */ /* 0x002fe20008010805 */
[----:B------:R-:W-:Y:S02]  /*3f60*/  F2FP.BF16.F32.PACK_AB R9, R243, R237 ;  /* 0x000000edf309723e */ /* 0x000fe400000010ff */
[----:B------:R-:W-:Y:S01]  /*3f70*/  F2FP.BF16.F32.PACK_AB R11, R2, R247 ;  /* 0x000000f7020b723e */ /* 0x000fe200000010ff */
[----:B------:R1:W-:Y:S01]  /*3f80*/  MUFU.EX2 R108, R6 ;  /* 0x00000006006c7308 */ /* 0x0003e20000000800 */
[--C-:B--2---:R-:W-:Y:S01]  /*3f90*/  FFMA.FTZ R7, R169, UR4, -R4.reuse ;  /* 0x00000004a9077c23 */ /* 0x104fe20008010804 */
[----:B------:R-:W-:Y:S02]  /*3fa0*/  MOV R173, R14 ;  /* 0x0000000e00ad7202 */ /* 0x000fe40000000f00 */
[----:B------:R-:W-:Y:S02]  /*3fb0*/  MUFU.EX2 R2, R12 ;  /* 0x0000000c00027308 */ /* 0x000fe40000000800 */
[----:B------:R-:W-:Y:S02]  /*3fc0*/  HMMA.16816.F32.BF16 R16, R8, R84, RZ ;  /* 0x000000540810723c */ /* 0x000fe400000418ff */
[----:B------:R2:W-:Y:S01]  /*3fd0*/  MUFU.EX2 R239, R7 ;  /* 0x0000000700ef7308 */ /* 0x0005e20000000800 */
[----:B-1----:R-:W-:-:S05]  /*3fe0*/  FFMA.FTZ R6, R199, UR4, -R4 ;  /* 0x00000004c7067c23 */ /* 0x002fca0008010804 */
[----:B------:R-:W-:Y:S01]  /*3ff0*/  HMMA.16816.F32.BF16 R40, R8, R44, RZ ;  /* 0x0000002c0828723c */ /* 0x000fe200000418ff */
[----:B------:R1:W4:Y:S01]  /*4000*/  MUFU.EX2 R198, R6 ;  /* 0x0000000600c67308 */ /* 0x0003220000000800 */
[----:B--2---:R-:W-:-:S06]  /*4010*/  FFMA.FTZ R7, R120, UR4, -R3 ;  /* 0x0000000478077c23 */ /* 0x004fcc0008010803 */
[C---:B------:R-:W-:Y:S01]  /*4020*/  HMMA.16816.F32.BF16 R36, R8.reuse, R46, RZ ;  /* 0x0000002e0824723c */ /* 0x040fe200000418ff */
[----:B------:R2:W-:Y:S07]  /*4030*/  MUFU.EX2 R232, R7 ;  /* 0x0000000700e87308 */ /* 0x0005ee0000000800 */
[----:B------:R-:W-:Y:S01]  /*4040*/  HMMA.16816.F32.BF16 R32, R8, R64, RZ ;  /* 0x000000400820723c */ /* 0x000fe200000418ff */
[----:B-1----:R-:W-:-:S04]  /*4050*/  FFMA.FTZ R6, R168, UR4, -R4 ;  /* 0x00000004a8067c23 */ /* 0x002fc80008010804 */
[----:B------:R1:W4:Y:S03]  /*4060*/  MUFU.EX2 R204, R6 ;  /* 0x0000000600cc7308 */ /* 0x0003260000000800 */
[----:B------:R-:W-:Y:S01]  /*4070*/  HMMA.16816.F32.BF16 R24, R8, R80, RZ ;  /* 0x000000500818723c */ /* 0x000fe200000418ff */
[----:B--2---:R-:W-:-:S04]  /*4080*/  FFMA.FTZ R7, R157, UR4, -R0 ;  /* 0x000000049d077c23 */ /* 0x004fc80008010800 */
[----:B------:R2:W-:Y:S03]  /*4090*/  MUFU.EX2 R199, R7 ;  /* 0x0000000700c77308 */ /* 0x0005e60000000800 */
[----:B------:R-:W-:Y:S01]  /*40a0*/  HMMA.16816.F32.BF16 R20, R8, R82, RZ ;  /* 0x000000520814723c */ /* 0x000fe200000418ff */
[----:B-1----:R-:W-:-:S04]  /*40b0*/  FFMA.FTZ R6, R158, UR4, -R3 ;  /* 0x000000049e067c23 */ /* 0x002fc80008010803 */
[----:B------:R1:W-:Y:S03]  /*40c0*/  MUFU.EX2 R246, R6 ;  /* 0x0000000600f67308 */ /* 0x0003e60000000800 */
[----:B------:R-:W-:Y:S01]  /*40d0*/  HMMA.16816.F32.BF16 R12, R8, R86, RZ ;  /* 0x00000056080c723c */ /* 0x000fe200000418ff */
[----:B--2---:R-:W-:-:S04]  /*40e0*/  FFMA.FTZ R7, R122, UR4, -R0 ;  /* 0x000000047a077c23 */ /* 0x004fc80008010800 */
[----:B------:R2:W-:Y:S03]  /*40f0*/  MUFU.EX2 R233, R7 ;  /* 0x0000000700e97308 */ /* 0x0005e60000000800 */
[----:B------:R-:W-:Y:S01]  /*4100*/  HMMA.16816.F32.BF16 R28, R8, R66, RZ ;  /* 0x00000042081c723c */ /* 0x000fe200000418ff */
[----:B---3--:R-:W-:Y:S02]  /*4110*/  F2FP.BF16.F32.PACK_AB R8, R128, R200 ;  /* 0x000000c88008723e */ /* 0x008fe400000010ff */
[----:B----4-:R-:W-:Y:S02]  /*4120*/  F2FP.BF16.F32.PACK_AB R9, R2, R198 ;  /* 0x000000c60209723e */ /* 0x010fe400000010ff */
[----:B------:R-:W-:Y:S01]  /*4130*/  F2FP.BF16.F32.PACK_AB R10, R135, R108 ;  /* 0x0000006c870a723e */ /* 0x000fe200000010ff */
[----:B-1----:R-:W-:Y:S01]  /*4140*/  FFMA.FTZ R6, R123, UR4, -R3 ;  /* 0x000000047b067c23 */ /* 0x002fe20008010803 */
[----:B------:R-:W-:-:S03]  /*4150*/  F2FP.BF16.F32.PACK_AB R11, R204, R239 ;  /* 0x000000efcc0b723e */ /* 0x000fc600000010ff */
[----:B------:R1:W-:Y:S01]  /*4160*/  MUFU.EX2 R249, R6 ;  /* 0x0000000600f97308 */ /* 0x0003e20000000800 */
[----:B--2---:R-:W-:-:S03]  /*4170*/  FFMA.FTZ R7, R206, UR4, -R5 ;  /* 0x00000004ce077c23 */ /* 0x004fc60008010805 */
[C---:B------:R-:W-:Y:S01]  /*4180*/  HMMA.16816.F32.BF16 R76, R8.reuse, R60, R16 ;  /* 0x0000003c084c723c */ /* 0x040fe20000041810 */
[----:B------:R-:W-:Y:S01]  /*4190*/  FFMA.FTZ R16, R155, UR4, -R3 ;  /* 0x000000049b107c23 */ /* 0x000fe20008010803 */
[----:B------:R2:W-:Y:S04]  /*41a0*/  MUFU.EX2 R169, R7 ;  /* 0x0000000700a97308 */ /* 0x0005e80000000800 */
[----:B------:R3:W4:Y:S02]  /*41b0*/  MUFU.EX2 R240, R16 ;  /* 0x0000001000f07308 */ /* 0x0007240000000800 */
[----:B------:R-:W-:Y:S01]  /*41c0*/  HMMA.16816.F32.BF16 R80, R8, R56, R40 ;  /* 0x000000380850723c */ /* 0x000fe20000041828 */
[----:B-1----:R-:W-:-:S04]  /*41d0*/  FFMA.FTZ R6, R156, UR4, -R0 ;  /* 0x000000049c067c23 */ /* 0x002fc80008010800 */
[----:B------:R1:W1:Y:S03]  /*41e0*/  MUFU.EX2 R241, R6 ;  /* 0x0000000600f17308 */ /* 0x0002660000000800 */
[C---:B------:R-:W-:Y:S01]  /*41f0*/  HMMA.16816.F32.BF16 R44, R8.reuse, R52, R32 ;  /* 0x00000034082c723c */ /* 0x040fe20000041820 */
[----:B--2---:R-:W-:Y:S01]  /*4200*/  FFMA.FTZ R7, R176, UR4, -R5 ;  /* 0x00000004b0077c23 */ /* 0x004fe20008010805 */
[----:B---3--:R-:W2:Y:S03]  /*4210*/  LDSM.16.MT88.4 R16, [R180+0x9000] ;  /* 0x00900000b410783b */ /* 0x008ea60000004200 */
[----:B------:R3:W-:Y:S01]  /*4220*/  MUFU.EX2 R235, R7 ;  /* 0x0000000700eb7308 */ /* 0x0007e20000000800 */
[----:B----4-:R-:W-:Y:S02]  /*4230*/  MOV R176, R240 ;  /* 0x000000f000b07202 */ /* 0x010fe40000000f00 */
[----:B------:R-:W-:Y:S01]  /*4240*/  HMMA.16816.F32.BF16 R56, R8, R58, R36 ;  /* 0x0000003a0838723c */ /* 0x000fe20000041824 */
[----:B-1----:R-:W-:-:S07]  /*4250*/  FFMA.FTZ R6, R121, UR4, -R0 ;  /* 0x0000000479067c23 */ /* 0x002fce0008010800 */
[----:B------:R-:W-:Y:S01]  /*4260*/  HMMA.16816.F32.BF16 R64, R8, R48, R24 ;  /* 0x000000300840723c */ /* 0x000fe20000041818 */
[----:B------:R-:W1:Y:S01]  /*4270*/  LDSM.16.MT88.4 R24, [R148+0x9000] ;  /* 0x009000009418783b */ /* 0x000e620000004200 */
[----:B------:R4:W2:Y:S01]  /*4280*/  MUFU.EX2 R234, R6 ;  /* 0x0000000600ea7308 */ /* 0x0008a20000000800 */
[----:B---3--:R-:W-:Y:S01]  /*4290*/  FFMA.FTZ R7, R175, UR4, -R4 ;  /* 0x00000004af077c23 */ /* 0x008fe20008010804 */
[----:B------:R-:W-:-:S04]  /*42a0*/  MOV R175, R250 ;  /* 0x000000fa00af7202 */ /* 0x000fc80000000f00 */
[C---:B------:R-:W-:Y:S01]  /*42b0*/  HMMA.16816.F32.BF16 R36, R8.reuse, R50, R20 ;  /* 0x000000320824723c */ /* 0x040fe20000041814 */
[----:B------:R-:W3:Y:S01]  /*42c0*/  LDSM.16.MT88.4 R20, [R164+0x9000] ;  /* 0x00900000a414783b */ /* 0x000ee20000004200 */
[----:B------:R2:W-:Y:S06]  /*42d0*/  MUFU.EX2 R158, R7 ;  /* 0x00000007009e7308 */ /* 0x0005ec0000000800 */
[----:B------:R-:W-:Y:S01]  /*42e0*/  HMMA.16816.F32.BF16 R32, R8, R62, R12 ;  /* 0x0000003e0820723c */ /* 0x000fe2000004180c */
[----:B------:R-:W3:Y:S01]  /*42f0*/  LDSM.16.MT88.4 R12, [R130+0x9000] ;  /* 0x00900000820c783b */ /* 0x000ee20000004200 */
[----:B----4-:R-:W-:-:S04]  /*4300*/  FFMA.FTZ R6, R210, UR4, -R5 ;  /* 0x00000004d2067c23 */ /* 0x010fc80008010805 */
[----:B------:R4:W3:Y:S02]  /*4310*/  MUFU.EX2 R168, R6 ;  /* 0x0000000600a87308 */ /* 0x0008e40000000800 */
[----:B------:R-:W-:Y:S01]  /*4320*/  HMMA.16816.F32.BF16 R40, R8, R54, R28 ;  /* 0x000000360828723c */ /* 0x000fe2000004181c */
[----:B------:R-:W-:Y:S01]  /*4330*/  FFMA.FTZ R28, R203, UR4, -R4 ;  /* 0x00000004cb1c7c23 */ /* 0x000fe20008010804 */
[----:B------:R-:W-:Y:S01]  /*4340*/  F2FP.BF16.F32.PACK_AB R8, R240, R246 ;  /* 0x000000f6f008723e */ /* 0x000fe200000010ff */
[----:B--2---:R-:W-:Y:S01]  /*4350*/  FFMA.FTZ R7, R159, UR4, -R3 ;  /* 0x000000049f077c23 */ /* 0x004fe20008010803 */
[----:B------:R-:W-:Y:S01]  /*4360*/  F2FP.BF16.F32.PACK_AB R9, R241, R199 ;  /* 0x000000c7f109723e */ /* 0x000fe200000010ff */
[----:B------:R-:W-:Y:S01]  /*4370*/  MUFU.EX2 R111, R28 ;  /* 0x0000001c006f7308 */ /* 0x000fe20000000800 */
[----:B------:R-:W-:Y:S01]  /*4380*/  F2FP.BF16.F32.PACK_AB R10, R249, R232 ;  /* 0x000000e8f90a723e */ /* 0x000fe200000010ff */
[----:B------:R-:W-:Y:S01]  /*4390*/  IMAD.MOV.U32 R203, RZ, RZ, R242 ;  /* 0x000000ffffcb7224 */ /* 0x000fe200078e00f2 */
[----:B------:R-:W-:Y:S01]  /*43a0*/  F2FP.BF16.F32.PACK_AB R11, R234, R233 ;  /* 0x000000e9ea0b723e */ /* 0x000fe200000010ff */
[----:B------:R2:W-:Y:S01]  /*43b0*/  MUFU.EX2 R236, R7 ;  /* 0x0000000700ec7308 */ /* 0x0005e20000000800 */
[----:B----4-:R-:W-:Y:S01]  /*43c0*/  FFMA.FTZ R6, R177, UR4, -R5 ;  /* 0x00000004b1067c23 */ /* 0x010fe20008010805 */
[----:B------:R-:W-:-:S04]  /*43d0*/  MOV R177, R238 ;  /* 0x000000ee00b17202 */ /* 0x000fc80000000f00 */
[C---:B------:R-:W-:Y:S01]  /*43e0*/  HMMA.16816.F32.BF16 R92, R8.reuse, R16, R92 ;  /* 0x00000010085c723c */ /* 0x040fe2000004185c */
[----:B------:R4:W-:Y:S07]  /*43f0*/  MUFU.EX2 R206, R6 ;  /* 0x0000000600ce7308 */ /* 0x0009ee0000000800 */
[----:B-1----:R-:W-:Y:S01]  /*4400*/  HMMA.16816.F32.BF16 R60, R8, R24, R116 ;  /* 0x00000018083c723c */ /* 0x002fe20000041874 */
[----:B--2---:R-:W-:Y:S01]  /*4410*/  FFMA.FTZ R7, R133, UR4, -R3 ;  /* 0x0000000485077c23 */ /* 0x004fe20008010803 */
[----:B------:R-:W-:-:S03]  /*4420*/  MOV R133, R221 ;  /* 0x000000dd00857202 */ /* 0x000fc60000000f00 */
[----:B------:R1:W-:Y:S01]  /*4430*/  MUFU.EX2 R156, R7 ;  /* 0x00000007009c7308 */ /* 0x0003e20000000800 */
[----:B----4-:R-:W-:Y:S02]  /*4440*/  FFMA.FTZ R6, R205, UR4, -R4 ;  /* 0x00000004cd067c23 */ /* 0x010fe40008010804 */
[C---:B---3--:R-:W-:Y:S01]  /*4450*/  HMMA.16816.F32.BF16 R88, R8.reuse, R20, R88 ;  /* 0x000000140858723c */ /* 0x048fe20000041858 */
[----:B------:R-:W-:Y:S01]  /*4460*/  MOV R205, R241 ;  /* 0x000000f100cd7202 */ /* 0x000fe20000000f00 */
[----:B------:R2:W3:Y:S06]  /*4470*/  MUFU.EX2 R155, R6 ;  /* 0x00000006009b7308 */ /* 0x0004ec0000000800 */
[----:B------:R-:W-:Y:S01]  /*4480*/  HMMA.16816.F32.BF16 R124, R8, R12, R124 ;  /* 0x0000000c087c723c */ /* 0x000fe2000004187c */
[----:B-1----:R-:W-:-:S04]  /*4490*/  FFMA.FTZ R7, R132, UR4, -R0 ;  /* 0x0000000484077c23 */ /* 0x002fc80008010800 */
[----:B------:R1:W-:Y:S03]  /*44a0*/  MUFU.EX2 R110, R7 ;  /* 0x00000007006e7308 */ /* 0x0003e60000000800 */
[----:B------:R-:W-:Y:S01]  /*44b0*/  HMMA.16816.F32.BF16 R28, R8, R26, R112 ;  /* 0x0000001a081c723c */ /* 0x000fe20000041870 */
[----:B--2---:R-:W-:-:S04]  /*44c0*/  FFMA.FTZ R6, R167, UR4, -R4 ;  /* 0x00000004a7067c23 */ /* 0x004fc80008010804 */
[----:B------:R2:W4:Y:S03]  /*44d0*/  MUFU.EX2 R120, R6 ;  /* 0x0000000600787308 */ /* 0x0005260000000800 */
[----:B------:R-:W-:Y:S01]  /*44e0*/  HMMA.16816.F32.BF16 R84, R8, R22, R104 ;  /* 0x000000160854723c */ /* 0x000fe20000041868 */
[----:B-1----:R-:W-:Y:S01]  /*44f0*/  FFMA.FTZ R7, R213, UR4, -R5 ;  /* 0x00000004d5077c23 */ /* 0x002fe20008010805 */
[----:B------:R-:W-:-:S06]  /*4500*/  IMAD.MOV.U32 R213, RZ, RZ, R237 ;  /* 0x000000ffffd57224 */ /* 0x000fcc00078e00ed */
[----:B------:R-:W-:Y:S01]  /*4510*/  HMMA.16816.F32.BF16 R100, R8, R18, R100 ;  /* 0x000000120864723c */ /* 0x000fe20000041864 */
[----:B--2---:R-:W-:Y:S01]  /*4520*/  FFMA.FTZ R6, R162, UR4, -R3 ;  /* 0x00000004a2067c23 */ /* 0x004fe20008010803 */
[----:B------:R-:W-:-:S03]  /*4530*/  MOV R162, R220 ;  /* 0x000000dc00a27202 */ /* 0x000fc60000000f00 */
[----:B------:R1:W-:Y:S03]  /*4540*/  MUFU.EX2 R70, R6 ;  /* 0x0000000600467308 */ /* 0x0003e60000000800 */
[----:B------:R-:W-:Y:S01]  /*4550*/  HMMA.16816.F32.BF16 R96, R8, R14, R96 ;  /* 0x0000000e0860723c */ /* 0x000fe20000041860 */
[----:B------:R-:W-:Y:S02]  /*4560*/  F2FP.BF16.F32.PACK_AB R8, R169, R168 ;  /* 0x000000a8a908723e */ /* 0x000fe400000010ff */
[----:B---3--:R-:W-:Y:S02]  /*4570*/  F2FP.BF16.F32.PACK_AB R9, R111, R155 ;  /* 0x0000009b6f09723e */ /* 0x008fe400000010ff */
[----:B------:R-:W-:Y:S02]  /*4580*/  F2FP.BF16.F32.PACK_AB R10, R235, R206 ;  /* 0x000000ceeb0a723e */ /* 0x000fe400000010ff */
[----:B----4-:R-:W-:Y:S01]  /*4590*/  F2FP.BF16.F32.PACK_AB R11, R120, R158 ;  /* 0x0000009e780b723e */ /* 0x010fe200000010ff */
[----:B-1----:R-:W-:-:S06]  /*45a0*/  FFMA.FTZ R6, R134, UR4, -R3 ;  /* 0x0000000486067c23 */ /* 0x002fcc0008010803 */
[C---:B------:R-:W-:Y:S01]  /*45b0*/  HMMA.16816.F32.BF16 R116, R8.reuse, R24, R80 ;  /* 0x000000180874723c */ /* 0x040fe20000041850 */
[----:B------:R1:W-:Y:S04]  /*45c0*/  MUFU.EX2 R134, R7 ;  /* 0x0000000700867308 */ /* 0x0003e80000000800 */
[----:B------:R2:W3:Y:S03]  /*45d0*/  MUFU.EX2 R159, R6 ;  /* 0x00000006009f7308 */ /* 0x0004e60000000800 */
[----:B------:R-:W-:Y:S01]  /*45e0*/  HMMA.16816.F32.BF16 R80, R8, R26, R56 ;  /* 0x0000001a0850723c */ /* 0x000fe20000041838 */
[----:B------:R-:W4:Y:S01]  /*45f0*/  LDSM.16.MT88.4 R24, [R148+0x9800] ;  /* 0x009800009418783b */ /* 0x000f220000004200 */
[----:B-1----:R-:W-:-:S06]  /*4600*/  FFMA.FTZ R7, R190, UR4, -R5 ;  /* 0x00000004be077c23 */ /* 0x002fcc0008010805 */
[----:B------:R-:W-:Y:S01]  /*4610*/  HMMA.16816.F32.BF16 R48, R8, R22, R40 ;  /* 0x000000160830723c */ /* 0x000fe20000041828 */
[----:B--2---:R-:W-:Y:S01]  /*4620*/  FFMA.FTZ R6, R161, UR4, -R0 ;  /* 0x00000004a1067c23 */ /* 0x004fe20008010800 */
[----:B------:R1:W-:Y:S01]  /*4630*/  MUFU.EX2 R157, R7 ;  /* 0x00000007009d7308 */ /* 0x0003e20000000800 */
[----:B------:R-:W-:-:S05]  /*4640*/  MOV R161, R222 ;  /* 0x000000de00a17202 */ /* 0x000fca0000000f00 */
[C---:B------:R-:W-:Y:S01]  /*4650*/  HMMA.16816.F32.BF16 R52, R8.reuse, R20, R44 ;  /* 0x000000140834723c */ /* 0x040fe2000004182c */
[----:B------:R2:W-:Y:S01]  /*4660*/  MUFU.EX2 R167, R6 ;  /* 0x0000000600a77308 */ /* 0x0005e20000000800 */
[----:B------:R-:W-:Y:S06]  /*4670*/  LDSM.16.MT88.4 R20, [R130+0x9800] ;  /* 0x009800008214783b */ /* 0x000fec0000004200 */
[----:B------:R-:W-:Y:S01]  /*4680*/  HMMA.16816.F32.BF16 R40, R8, R18, R36 ;  /* 0x000000120828723c */ /* 0x000fe20000041824 */
[----:B-1----:R-:W-:Y:S01]  /*4690*/  FFMA.FTZ R7, R188, UR4, -R4 ;  /* 0x00000004bc077c23 */ /* 0x002fe20008010804 */
[----:B------:R-:W-:Y:S01]  /*46a0*/  MOV R188, R249 ;  /* 0x000000f900bc7202 */ /* 0x000fe20000000f00 */
[----:B--2---:R-:W-:-:S05]  /*46b0*/  FFMA.FTZ R6, R131, UR4, -R0 ;  /* 0x0000000483067c23 */ /* 0x004fca0008010800 */
[C---:B------:R-:W-:Y:S01]  /*46c0*/  HMMA.16816.F32.BF16 R44, R8.reuse, R16, R64 ;  /* 0x00000010082c723c */ /* 0x040fe20000041840 */
[----:B------:R-:W1:Y:S01]  /*46d0*/  LDSM.16.MT88.4 R16, [R164+0x9800] ;  /* 0x00980000a410783b */ /* 0x000e620000004200 */
[----:B------:R-:W-:Y:S01]  /*46e0*/  MOV R131, R244 ;  /* 0x000000f400837202 */ /* 0x000fe20000000f00 */
[----:B------:R2:W4:Y:S05]  /*46f0*/  MUFU.EX2 R210, R6 ;  /* 0x0000000600d27308 */ /* 0x00052a0000000800 */
[C---:B------:R-:W-:Y:S08]  /*4700*/  HMMA.16816.F32.BF16 R36, R8.reuse, R12, R76 ;  /* 0x0000000c0824723c */ /* 0x040ff0000004184c */
[----:B------:R-:W-:Y:S01]  /*4710*/  HMMA.16816.F32.BF16 R32, R8, R14, R32 ;  /* 0x0000000e0820723c */ /* 0x000fe20000041820 */
[----:B------:R-:W-:Y:S01]  /*4720*/  FFMA.FTZ R8, R160, UR4, -R0 ;  /* 0x00000004a0087c23 */ /* 0x000fe20008010800 */
[----:B--2---:R-:W-:Y:S01]  /*4730*/  FFMA.FTZ R6, R216, UR4, -R5 ;  /* 0x00000004d8067c23 */ /* 0x004fe20008010805 */
[----:B------:R-:W2:Y:S01]  /*4740*/  LDSM.16.MT88.4 R12, [R180+0x9800] ;  /* 0x00980000b40c783b */ /* 0x000ea20000004200 */
[----:B---3--:R-:W-:Y:S01]  /*4750*/  F2FP.BF16.F32.PACK_AB R10, R156, R159 ;  /* 0x0000009f9c0a723e */ /* 0x008fe200000010ff */
[----:B------:R3:W3:Y:S01]  /*4760*/  MUFU.EX2 R132, R8 ;  /* 0x0000000800847308 */ /* 0x0006e20000000800 */
[----:B----4-:R-:W-:Y:S01]  /*4770*/  F2FP.BF16.F32.PACK_AB R11, R210, R110 ;  /* 0x0000006ed20b723e */ /* 0x010fe200000010ff */
[----:B------:R-:W-:Y:S01]  /*4780*/  IMAD.MOV.U32 R160, RZ, RZ, R251 ;  /* 0x000000ffffa07224 */ /* 0x000fe200078e00fb */
[----:B------:R-:W-:Y:S01]  /*4790*/  MOV R216, R243 ;  /* 0x000000f300d87202 */ /* 0x000fe20000000f00 */
[----:B------:R4:W4:Y:S04]  /*47a0*/  MUFU.EX2 R69, R6 ;  /* 0x0000000600457308 */ /* 0x0009280000000800 */
[----:B------:R1:W-:Y:S01]  /*47b0*/  MUFU.EX2 R251, R7 ;  /* 0x0000000700fb7308 */ /* 0x0003e20000000800 */
[----:B---3--:R-:W-:-:S02]  /*47c0*/  F2FP.BF16.F32.PACK_AB R8, R236, R70 ;  /* 0x00000046ec08723e */ /* 0x008fc400000010ff */
[----:B------:R-:W-:Y:S01]  /*47d0*/  F2FP.BF16.F32.PACK_AB R9, R132, R167 ;  /* 0x000000a78409723e */ /* 0x000fe200000010ff */
[----:B----4-:R-:W-:Y:S01]  /*47e0*/  FFMA.FTZ R6, R192, UR4, -R5 ;  /* 0x00000004c0067c23 */ /* 0x010fe20008010805 */
[----:B------:R-:W-:Y:S02]  /*47f0*/  MOV R190, R69 ;  /* 0x0000004500be7202 */ /* 0x000fe40000000f00 */
[----:B------:R-:W-:Y:S01]  /*4800*/  MOV R192, R236 ;  /* 0x000000ec00c07202 */ /* 0x000fe20000000f00 */
[----:B------:R3:W-:Y:S02]  /*4810*/  MUFU.EX2 R69, R6 ;  /* 0x0000000600457308 */ /* 0x0007e40000000800 */
[C---:B------:R-:W-:Y:S01]  /*4820*/  HMMA.16816.F32.BF16 R64, R8.reuse, R26, R28 ;  /* 0x0000001a0840723c */ /* 0x040fe2000004181c */
[----:B------:R-:W-:Y:S01]  /*4830*/  FFMA.FTZ R28, R208, UR4, -R4 ;  /* 0x00000004d01c7c23 */ /* 0x000fe20008010804 */
[----:B------:R-:W-:Y:S01]  /*4840*/  IMAD.MOV.U32 R208, RZ, RZ, R158 ;  /* 0x000000ffffd07224 */ /* 0x000fe200078e009e */
[----:B------:R-:W-:Y:S01]  /*4850*/  MOV R158, R217 ;  /* 0x000000d9009e7202 */ /* 0x000fe20000000f00 */
[----:B-1----:R-:W-:Y:S01]  /*4860*/  FFMA.FTZ R7, R166, UR4, -R3 ;  /* 0x00000004a6077c23 */ /* 0x002fe20008010803 */
[----:B------:R-:W-:Y:S01]  /*4870*/  MOV R217, R252 ;  /* 0x000000fc00d97202 */ /* 0x000fe20000000f00 */
[----:B------:R1:W-:Y:S01]  /*4880*/  MUFU.EX2 R249, R28 ;  /* 0x0000001c00f97308 */ /* 0x0003e20000000800 */
[----:B------:R-:W-:Y:S01]  /*4890*/  IMAD.MOV.U32 R29, RZ, RZ, R233 ;  /* 0x000000ffff1d7224 */ /* 0x000fe200078e00e9 */
[----:B------:R-:W-:Y:S01]  /*48a0*/  HMMA.16816.F32.BF16 R76, R8, R18, R84 ;  /* 0x00000012084c723c */ /* 0x000fe20000041854 */
[----:B------:R-:W-:Y:S01]  /*48b0*/  MOV R31, R235 ;  /* 0x000000eb001f7202 */ /* 0x000fe20000000f00 */
[----:B------:R4:W-:Y:S01]  /*48c0*/  MUFU.EX2 R241, R7 ;  /* 0x0000000700f17308 */ /* 0x0009e20000000800 */
[----:B------:R-:W-:Y:S01]  /*48d0*/  MOV R30, R234 ;  /* 0x000000ea001e7202 */ /* 0x000fe20000000f00 */
[----:B---3--:R-:W-:Y:S01]  /*48e0*/  FFMA.FTZ R6, R211, UR4, -R4 ;  /* 0x00000004d3067c23 */ /* 0x008fe20008010804 */
[----:B------:R-:W-:-:S03]  /*48f0*/  MOV R211, R232 ;  /* 0x000000e800d37202 */ /* 0x000fc60000000f00 */
[----:B------:R-:W-:Y:S01]  /*4900*/  HMMA.16816.F32.BF16 R56, R8, R16, R88 ;  /* 0x000000100838723c */ /* 0x000fe20000041858 */
[----:B------:R3:W3:Y:S01]  /*4910*/  MUFU.EX2 R252, R6 ;  /* 0x0000000600fc7308 */ /* 0x0006e20000000800 */
[----:B------:R-:W-:Y:S01]  /*4920*/  MOV R166, R157 ;  /* 0x0000009d00a67202 */ /* 0x000fe20000000f00 */
[----:B-1----:R-:W-:-:S05]  /*4930*/  FFMA.FTZ R28, R215, UR4, -R4 ;  /* 0x00000004d71c7c23 */ /* 0x002fca0008010804 */
[C---:B--2---:R-:W-:Y:S01]  /*4940*/  HMMA.16816.F32.BF16 R84, R8.reuse, R12, R92 ;  /* 0x0000000c0854723c */ /* 0x044fe2000004185c */
[----:B----4-:R-:W-:Y:S01]  /*4950*/  FFMA.FTZ R7, R147, UR4, -R3 ;  /* 0x0000000493077c23 */ /* 0x010fe20008010803 */
[----:B------:R-:W-:Y:S01]  /*4960*/  MUFU.EX2 R220, R28 ;  /* 0x0000001c00dc7308 */ /* 0x000fe20000000800 */
[----:B------:R-:W-:Y:S01]  /*4970*/  MOV R147, R131 ;  /* 0x0000008300937202 */ /* 0x000fe20000000f00 */
[----:B------:R-:W-:Y:S02]  /*4980*/  IMAD.MOV.U32 R131, RZ, RZ, R175 ;  /* 0x000000ffff837224 */ /* 0x000fe400078e00af */
[----:B------:R1:W-:Y:S01]  /*4990*/  MUFU.EX2 R243, R7 ;  /* 0x0000000700f37308 */ /* 0x0003e20000000800 */
[----:B---3--:R-:W-:Y:S01]  /*49a0*/  FFMA.FTZ R6, R178, UR4, -R4 ;  /* 0x00000004b2067c23 */ /* 0x008fe20008010804 */
[C---:B------:R-:W-:Y:S01]  /*49b0*/  HMMA.16816.F32.BF16 R112, R8.reuse, R24, R60 ;  /* 0x000000180870723c */ /* 0x040fe2000004183c */
[----:B------:R-:W-:Y:S02]  /*49c0*/  IMAD.MOV.U32 R178, RZ, RZ, R120 ;  /* 0x000000ffffb27224 */ /* 0x000fe400078e0078 */
[----:B------:R2:W3:Y:S05]  /*49d0*/  MUFU.EX2 R250, R6 ;  /* 0x0000000600fa7308 */ /* 0x0004ea0000000800 */
[----:B------:R-:W-:Y:S01]  /*49e0*/  HMMA.16816.F32.BF16 R88, R8, R14, R100 ;  /* 0x0000000e0858723c */ /* 0x000fe20000041864 */
[----:B-1----:R-:W-:Y:S01]  /*49f0*/  FFMA.FTZ R7, R145, UR4, -R0 ;  /* 0x0000000491077c23 */ /* 0x002fe20008010800 */
[----:B------:R-:W-:Y:S01]  /*4a00*/  MOV R145, R132 ;  /* 0x0000008400917202 */ /* 0x000fe20000000f00 */
[----:B------:R-:W-:-:S05]  /*4a10*/  IMAD.MOV.U32 R132, RZ, RZ, R158 ;  /* 0x000000ffff847224 */ /* 0x000fca00078e009e */
[C---:B------:R-:W-:Y:S01]  /*4a20*/  HMMA.16816.F32.BF16 R124, R8.reuse, R20, R124 ;  /* 0x00000014087c723c */ /* 0x040fe2000004187c */
[----:B--2---:R-:W-:Y:S01]  /*4a30*/  FFMA.FTZ R6, R174, UR4, -R3 ;  /* 0x00000004ae067c23 */ /* 0x004fe20008010803 */
[----:B------:R1:W-:Y:S04]  /*4a40*/  MUFU.EX2 R238, R7 ;  /* 0x0000000700ee7308 */ /* 0x0003e80000000800 */
[----:B------:R2:W-:Y:S02]  /*4a50*/  MUFU.EX2 R244, R6 ;  /* 0x0000000600f47308 */ /* 0x0005e40000000800 */
[----:B------:R-:W-:Y:S01]  /*4a60*/  HMMA.16816.F32.BF16 R92, R8, R22, R96 ;  /* 0x00000016085c723c */ /* 0x000fe20000041860 */
[----:B------:R-:W-:Y:S02]  /*4a70*/  F2FP.BF16.F32.PACK_AB R8, R134, R190 ;  /* 0x000000be8608723e */ /* 0x000fe400000010ff */
[----:B------:R-:W-:-:S02]  /*4a80*/  F2FP.BF16.F32.PACK_AB R9, R249, R252 ;  /* 0x000000fcf909723e */ /* 0x000fc400000010ff */
[----:B------:R-:W-:Y:S02]  /*4a90*/  F2FP.BF16.F32.PACK_AB R10, R157, R69 ;  /* 0x000000459d0a723e */ /* 0x000fe400000010ff */
[----:B---3--:R-:W-:Y:S01]  /*4aa0*/  F2FP.BF16.F32.PACK_AB R11, R250, R251 ;  /* 0x000000fbfa0b723e */ /* 0x008fe200000010ff */
[----:B-1----:R-:W-:Y:S01]  /*4ab0*/  FFMA.FTZ R7, R219, UR4, -R5 ;  /* 0x00000004db077c23 */ /* 0x002fe20008010805 */
[----:B--2---:R-:W-:-:S03]  /*4ac0*/  FFMA.FTZ R6, R149, UR4, -R3 ;  /* 0x0000000495067c23 */ /* 0x004fc60008010803 */
[----:B------:R1:W-:Y:S02]  /*4ad0*/  MUFU.EX2 R235, R7 ;  /* 0x0000000700eb7308 */ /* 0x0003e40000000800 */
[C---:B------:R-:W-:Y:S01]  /*4ae0*/  HMMA.16816.F32.BF16 R36, R8.reuse, R20, R36 ;  /* 0x000000140824723c */ /* 0x040fe20000041824 */
[----:B------:R-:W-:Y:S01]  /*4af0*/  MOV R149, R156 ;  /* 0x0000009c00957202 */ /* 0x000fe20000000f00 */
[----:B------:R2:W3:Y:S06]  /*4b00*/  MUFU.EX2 R242, R6 ;  /* 0x0000000600f27308 */ /* 0x0004ec0000000800 */
[----:B------:R-:W-:Y:S01]  /*4b10*/  HMMA.16816.F32.BF16 R32, R8, R22, R32 ;  /* 0x000000160820723c */ /* 0x000fe20000041820 */
[----:B------:R-:W4:Y:S01]  /*4b20*/  LDSM.16.MT88.4 R20, [R130+0xa000] ;  /* 0x00a000008214783b */ /* 0x000f220000004200 */
[----:B-1----:R-:W-:Y:S01]  /*4b30*/  FFMA.FTZ R7, R194, UR4, -R5 ;  /* 0x00000004c2077c23 */ /* 0x002fe20008010805 */
[----:B------:R-:W-:-:S05]  /*4b40*/  MOV R194, R210 ;  /* 0x000000d200c27202 */ /* 0x000fca0000000f00 */
[C---:B------:R-:W-:Y:S01]  /*4b50*/  HMMA.16816.F32.BF16 R116, R8.reuse, R24, R116 ;  /* 0x000000180874723c */ /* 0x040fe20000041874 */
[----:B--2---:R-:W-:Y:S01]  /*4b60*/  FFMA.FTZ R6, R172, UR4, -R0 ;  /* 0x00000004ac067c23 */ /* 0x004fe20008010800 */
[----:B------:R1:W-:Y:S04]  /*4b70*/  MUFU.EX2 R234, R7 ;  /* 0x0000000700ea7308 */ /* 0x0003e80000000800 */
[----:B------:R2:W-:Y:S02]  /*4b80*/  MUFU.EX2 R236, R6 ;  /* 0x0000000600ec7308 */ /* 0x0005e40000000800 */
[C---:B------:R-:W-:Y:S01]  /*4b90*/  HMMA.16816.F32.BF16 R104, R8.reuse, R26, R80 ;  /* 0x0000001a0868723c */ /* 0x040fe20000041850 */
[----:B------:R-:W4:Y:S07]  /*4ba0*/  LDSM.16.MT88.4 R24, [R148+0xa000] ;  /* 0x00a000009418783b */ /* 0x000f2e0000004200 */
[----:B------:R-:W-:Y:S01]  /*4bb0*/  HMMA.16816.F32.BF16 R100, R8, R16, R52 ;  /* 0x000000100864723c */ /* 0x000fe20000041834 */
[----:B-1----:R-:W-:Y:S01]  /*4bc0*/  FFMA.FTZ R7, R197, UR4, -R4 ;  /* 0x00000004c5077c23 */ /* 0x002fe20008010804 */
[----:B------:R-:W-:Y:S01]  /*4bd0*/  MOV R197, R192 ;  /* 0x000000c000c57202 */ /* 0x000fe20000000f00 */
[----:B--2---:R-:W-:-:S02]  /*4be0*/  FFMA.FTZ R6, R143, UR4, -R0 ;  /* 0x000000048f067c23 */ /* 0x004fc40008010800 */
[----:B------:R1:W-:Y:S01]  /*4bf0*/  MUFU.EX2 R222, R7 ;  /* 0x0000000700de7308 */ /* 0x0003e20000000800 */
[----:B------:R-:W-:Y:S01]  /*4c00*/  IMAD.MOV.U32 R143, RZ, RZ, R161 ;  /* 0x000000ffff8f7224 */ /* 0x000fe200078e00a1 */
[----:B------:R-:W-:Y:S01]  /*4c10*/  MOV R192, R159 ;  /* 0x0000009f00c07202 */ /* 0x000fe20000000f00 */
[C---:B------:R-:W-:Y:S01]  /*4c20*/  HMMA.16816.F32.BF16 R96, R8.reuse, R18, R48 ;  /* 0x000000120860723c */ /* 0x040fe20000041830 */
[----:B------:R-:W2:Y:S01]  /*4c30*/  LDSM.16.MT88.4 R16, [R164+0xa000] ;  /* 0x00a00000a410783b */ /* 0x000ea20000004200 */
[----:B------:R3:W3:Y:S06]  /*4c40*/  MUFU.EX2 R240, R6 ;  /* 0x0000000600f07308 */ /* 0x0006ec0000000800 */
[----:B------:R-:W-:Y:S01]  /*4c50*/  HMMA.16816.F32.BF16 R80, R8, R12, R44 ;  /* 0x0000000c0850723c */ /* 0x000fe2000004182c */
[----:B-1----:R-:W-:-:S07]  /*4c60*/  FFMA.FTZ R7, R189, UR4, -R3 ;  /* 0x00000004bd077c23 */ /* 0x002fce0008010803 */
[----:B------:R-:W-:Y:S01]  /*4c70*/  HMMA.16816.F32.BF16 R60, R8, R14, R40 ;  /* 0x0000000e083c723c */ /* 0x000fe20000041828 */
[----:B------:R-:W1:Y:S01]  /*4c80*/  LDSM.16.MT88.4 R12, [R180+0xa000] ;  /* 0x00a00000b40c783b */ /* 0x000e620000004200 */
[--C-:B---3--:R-:W-:Y:S01]  /*4c90*/  FFMA.FTZ R6, R223, UR4, -R5.reuse ;  /* 0x00000004df067c23 */ /* 0x108fe20008010805 */
[----:B------:R-:W-:Y:S01]  /*4ca0*/  FFMA.FTZ R8, R171, UR4, -R0 ;  /* 0x00000004ab087c23 */ /* 0x000fe20008010800 */
[----:B------:R-:W-:Y:S02]  /*4cb0*/  F2FP.BF16.F32.PACK_AB R10, R243, R242 ;  /* 0x000000f2f30a723e */ /* 0x000fe400000010ff */
[----:B------:R3:W-:Y:S01]  /*4cc0*/  MUFU.EX2 R233, R6 ;  /* 0x0000000600e97308 */ /* 0x0007e20000000800 */
[----:B------:R-:W-:Y:S02]  /*4cd0*/  F2FP.BF16.F32.PACK_AB R11, R240, R238 ;  /* 0x000000eef00b723e */ /* 0x000fe400000010ff */
[----:B------:R-:W-:Y:S01]  /*4ce0*/  MOV R171, R133 ;  /* 0x0000008500ab7202 */ /* 0x000fe20000000f00 */
[----:B------:R4:W2:Y:S01]  /*4cf0*/  MUFU.EX2 R237, R8 ;  /* 0x0000000800ed7308 */ /* 0x0008a20000000800 */
[----:B------:R-:W-:Y:S01]  /*4d00*/  MOV R133, R162 ;  /* 0x000000a200857202 */ /* 0x000fe20000000f00 */
[----:B---3--:R-:W-:Y:S01]  /*4d10*/  FFMA.FTZ R6, R196, UR4, -R5 ;  /* 0x00000004c4067c23 */ /* 0x008fe20008010805 */
[----:B------:R-:W-:-:S03]  /*4d20*/  MOV R196, R160 ;  /* 0x000000a000c47202 */ /* 0x000fc60000000f00 */
[----:B------:R3:W-:Y:S01]  /*4d30*/  MUFU.EX2 R232, R6 ;  /* 0x0000000600e87308 */ /* 0x0007e20000000800 */
[----:B----4-:R-:W-:Y:S02]  /*4d40*/  F2FP.BF16.F32.PACK_AB R8, R241, R244 ;  /* 0x000000f4f108723e */ /* 0x010fe400000010ff */
[----:B--2---:R-:W-:-:S07]  /*4d50*/  F2FP.BF16.F32.PACK_AB R9, R237, R236 ;  /* 0x000000eced09723e */ /* 0x004fce00000010ff */
[C---:B------:R-:W-:Y:S01]  /*4d60*/  HMMA.16816.F32.BF16 R40, R8.reuse, R20, R124 ;  /* 0x000000140828723c */ /* 0x040fe2000004187c */
[----:B------:R-:W-:Y:S01]  /*4d70*/  MOV R127, R211 ;  /* 0x000000d3007f7202 */ /* 0x000fe20000000f00 */
[----:B------:R-:W-:Y:S01]  /*4d80*/  IMAD.MOV.U32 R211, RZ, RZ, R30 ;  /* 0x000000ffffd37224 */ /* 0x000fe200078e001e */
[----:B------:R-:W-:Y:S01]  /*4d90*/  MOV R126, R29 ;  /* 0x0000001d007e7202 */ /* 0x000fe20000000f00 */
[----:B---3--:R-:W-:Y:S01]  /*4da0*/  FFMA.FTZ R6, R218, UR4, -R4 ;  /* 0x00000004da067c23 */ /* 0x008fe20008010804 */
[----:B------:R-:W-:Y:S01]  /*4db0*/  MOV R125, R31 ;  /* 0x0000001f007d7202 */ /* 0x000fe20000000f00 */
[----:B------:R2:W-:Y:S01]  /*4dc0*/  MUFU.EX2 R218, R7 ;  /* 0x0000000700da7308 */ /* 0x0005e20000000800 */
[----:B------:R-:W-:Y:S01]  /*4dd0*/  MOV R124, R217 ;  /* 0x000000d9007c7202 */ /* 0x000fe20000000f00 */
[----:B------:R-:W-:Y:S02]  /*4de0*/  HMMA.16816.F32.BF16 R120, R8, R24, R112 ;  /* 0x000000180878723c */ /* 0x000fe40000041870 */
[----:B------:R3:W4:Y:S02]  /*4df0*/  MUFU.EX2 R223, R6 ;  /* 0x0000000600df7308 */ /* 0x0007240000000800 */
[----:B------:R-:W-:-:S04]  /*4e00*/  FFMA.FTZ R124, R124, UR4, -R5 ;  /* 0x000000047c7c7c23 */ /* 0x000fc80008010805 */
[----:B------:R-:W-:Y:S01]  /*4e10*/  HMMA.16816.F32.BF16 R112, R8, R26, R64 ;  /* 0x0000001a0870723c */ /* 0x000fe20000041840 */
[----:B--2---:R-:W-:Y:S01]  /*4e20*/  FFMA.FTZ R7, R73, UR4, -R3 ;  /* 0x0000000449077c23 */ /* 0x004fe20008010803 */
[----:B---3--:R-:W-:-:S06]  /*4e30*/  FFMA.FTZ R6, R195, UR4, -R4 ;  /* 0x00000004c3067c23 */ /* 0x008fcc0008010804 */
[C---:B------:R-:W-:Y:S01]  /*4e40*/  HMMA.16816.F32.BF16 R56, R8.reuse, R16, R56 ;  /* 0x000000100838723c */ /* 0x040fe20000041838 */
[----:B------:R-:W-:Y:S01]  /*4e50*/  IMAD.MOV.U32 R195, RZ, RZ, R177 ;  /* 0x000000ffffc37224 */ /* 0x000fe200078e00b1 */
[----:B------:R2:W3:Y:S06]  /*4e60*/  MUFU.EX2 R221, R6 ;  /* 0x0000000600dd7308 */ /* 0x0004ec0000000800 */
[C---:B------:R-:W-:Y:S08]  /*4e70*/  HMMA.16816.F32.BF16 R52, R8.reuse, R18, R76 ;  /* 0x000000120834723c */ /* 0x040ff0000004184c */
[----:B-1----:R-:W-:Y:S01]  /*4e80*/  HMMA.16816.F32.BF16 R48, R8, R12, R84 ;  /* 0x0000000c0830723c */ /* 0x002fe20000041854 */
[----:B--2---:R-:W-:-:S04]  /*4e90*/  FFMA.FTZ R6, R191, UR4, -R3 ;  /* 0x00000004bf067c23 */ /* 0x004fc80008010803 */
[----:B------:R1:W2:Y:S03]  /*4ea0*/  MUFU.EX2 R217, R6 ;  /* 0x0000000600d97308 */ /* 0x0002a60000000800 */
[C---:B------:R-:W-:Y:S08]  /*4eb0*/  HMMA.16816.F32.BF16 R44, R8.reuse, R14, R88 ;  /* 0x0000000e082c723c */ /* 0x040ff00000041858 */
[----:B------:R-:W-:Y:S01]  /*4ec0*/  HMMA.16816.F32.BF16 R28, R8, R22, R92 ;  /* 0x00000016081c723c */ /* 0x000fe2000004185c */
[----:B------:R-:W-:-:S02]  /*4ed0*/  F2FP.BF16.F32.PACK_AB R8, R235, R233 ;  /* 0x000000e9eb08723e */ /* 0x000fc400000010ff */
[----:B----4-:R-:W-:Y:S01]  /*4ee0*/  F2FP.BF16.F32.PACK_AB R9, R220, R223 ;  /* 0x000000dfdc09723e */ /* 0x010fe200000010ff */
[----:B-1----:R-:W-:Y:S01]  /*4ef0*/  FFMA.FTZ R6, R146, UR4, -R3 ;  /* 0x0000000492067c23 */ /* 0x002fe20008010803 */
[----:B------:R-:W-:Y:S02]  /*4f00*/  F2FP.BF16.F32.PACK_AB R10, R234, R232 ;  /* 0x000000e8ea0a723e */ /* 0x000fe400000010ff */
[----:B---3--:R-:W-:Y:S01]  /*4f10*/  F2FP.BF16.F32.PACK_AB R11, R221, R222 ;  /* 0x000000dedd0b723e */ /* 0x008fe200000010ff */
[----:B------:R1:W-:Y:S06]  /*4f20*/  MUFU.EX2 R219, R6 ;  /* 0x0000000600db7308 */ /* 0x0003ec0000000800 */
[----:B------:R-:W-:Y:S01]  /*4f30*/  HMMA.16816.F32.BF16 R76, R8, R20, R36 ;  /* 0x00000014084c723c */ /* 0x000fe20000041824 */
[----:B------:R-:W-:Y:S01]  /*4f40*/  MOV R38, R203 ;  /* 0x000000cb00267202 */ /* 0x000fe20000000f00 */
[----:B------:R-:W-:Y:S01]  /*4f50*/  IMAD.MOV.U32 R39, RZ, RZ, R216 ;  /* 0x000000ffff277224 */ /* 0x000fe200078e00d8 */
[----:B------:R-:W-:Y:S01]  /*4f60*/  MOV R203, R163 ;  /* 0x000000a300cb7202 */ /* 0x000fe20000000f00 */
[----:B------:R3:W-:Y:S02]  /*4f70*/  MUFU.EX2 R216, R7 ;  /* 0x0000000700d87308 */ /* 0x0007e40000000800 */
[----:B------:R-:W-:-:S02]  /*4f80*/  IMAD.MOV.U32 R37, RZ, RZ, R38 ;  /* 0x000000ffff257224 */ /* 0x000fc400078e0026 */
[C---:B------:R-:W-:Y:S01]  /*4f90*/  HMMA.16816.F32.BF16 R92, R8.reuse, R18, R96 ;  /* 0x00000012085c723c */ /* 0x040fe20000041860 */
[----:B------:R-:W-:Y:S01]  /*4fa0*/  MOV R97, R213 ;  /* 0x000000d500617202 */ /* 0x000fe20000000f00 */
[----:B------:R-:W-:Y:S01]  /*4fb0*/  IMAD.MOV.U32 R99, RZ, RZ, R211 ;  /* 0x000000ffff637224 */ /* 0x000fe200078e00d3 */
[----:B------:R-:W-:Y:S01]  /*4fc0*/  MOV R98, R190 ;  /* 0x000000be00627202 */ /* 0x000fe20000000f00 */
[--C-:B-1----:R-:W-:Y:S01]  /*4fd0*/  FFMA.FTZ R6, R193, UR4, -R0.reuse ;  /* 0x00000004c1067c23 */ /* 0x102fe20008010800 */
[----:B------:R-:W-:Y:S01]  /*4fe0*/  MOV R38, R97 ;  /* 0x0000006100267202 */ /* 0x000fe20000000f00 */
[----:B------:R-:W-:Y:S01]  /*4ff0*/  FFMA.FTZ R96, R184, UR4, -R5 ;  /* 0x00000004b8607c23 */ /* 0x000fe20008010805 */
[----:B------:R-:W-:Y:S01]  /*5000*/  MOV R97, R98 ;  /* 0x0000006200617202 */ /* 0x000fe20000000f00 */
[C---:B------:R-:W-:Y:S01]  /*5010*/  HMMA.16816.F32.BF16 R64, R8.reuse, R24, R116 ;  /* 0x000000180840723c */ /* 0x040fe20000041874 */
[----:B------:R-:W-:Y:S01]  /*5020*/  MOV R116, R188 ;  /* 0x000000bc00747202 */ /* 0x000fe20000000f00 */
[----:B------:R1:W-:Y:S01]  /*5030*/  MUFU.EX2 R210, R6 ;  /* 0x0000000600d27308 */ /* 0x0003e20000000800 */
[----:B------:R-:W-:Y:S01]  /*5040*/  MOV R98, R99 ;  /* 0x0000006300627202 */ /* 0x000fe20000000f00 */
[----:B---3--:R-:W-:Y:S01]  /*5050*/  FFMA.FTZ R7, R179, UR4, -R0 ;  /* 0x00000004b3077c23 */ /* 0x008fe20008010800 */
[----:B------:R-:W-:Y:S01]  /*5060*/  MOV R117, R178 ;  /* 0x000000b200757202 */ /* 0x000fe20000000f00 */
[----:B------:R-:W-:Y:S01]  /*5070*/  IMAD.MOV.U32 R99, RZ, RZ, R116 ;  /* 0x000000ffff637224 */ /* 0x000fe200078e0074 */
[----:B------:R-:W-:Y:S01]  /*5080*/  MOV R36, R37 ;  /* 0x0000002500247202 */ /* 0x000fe20000000f00 */
[----:B------:R-:W-:Y:S01]  /*5090*/  IMAD.MOV.U32 R37, RZ, RZ, R97 ;  /* 0x000000ffff257224 */ /* 0x000fe200078e0061 */
[----:B------:R-:W-:Y:S01]  /*50a0*/  MOV R116, R117 ;  /* 0x0000007500747202 */ /* 0x000fe20000000f00 */
[C---:B------:R-:W-:Y:S01]  /*50b0*/  HMMA.16816.F32.BF16 R88, R8.reuse, R12, R80 ;  /* 0x0000000c0858723c */ /* 0x040fe20000041850 */
[----:B------:R-:W-:Y:S01]  /*50c0*/  MOV R97, R98 ;  /* 0x0000006200617202 */ /* 0x000fe20000000f00 */
[----:B------:R-:W3:Y:S01]  /*50d0*/  MUFU.EX2 R211, R7 ;  /* 0x0000000700d37308 */ /* 0x000ee20000000800 */
[----:B------:R-:W-:Y:S01]  /*50e0*/  MOV R117, R125 ;  /* 0x0000007d00757202 */ /* 0x000fe20000000f00 */
[----:B------:R-:W-:Y:S01]  /*50f0*/  FFMA.FTZ R125, R182, UR4, -R5 ;  /* 0x00000004b67d7c23 */ /* 0x000fe20008010805 */
[----:B------:R-:W-:Y:S01]  /*5100*/  MOV R98, R99 ;  /* 0x0000006300627202 */ /* 0x000fe20000000f00 */
[----:B------:R-:W4:Y:S01]  /*5110*/  LDL.LU R182, [R1+0x104] ;  /* 0x0001040001b67983 */ /* 0x000f220000300800 */
[----:B------:R-:W-:Y:S01]  /*5120*/  MOV R118, R205 ;  /* 0x000000cd00767202 */ /* 0x000fe20000000f00 */
[C---:B------:R-:W-:Y:S01]  /*5130*/  HMMA.16816.F32.BF16 R80, R8.reuse, R14, R60 ;  /* 0x0000000e0850723c */ /* 0x040fe2000004183c */
[----:B------:R-:W-:Y:S01]  /*5140*/  MOV R99, R116 ;  /* 0x0000007400637202 */ /* 0x000fe20000000f00 */
[----:B------:R-:W-:Y:S01]  /*5150*/  IMAD.MOV.U32 R116, RZ, RZ, R117 ;  /* 0x000000ffff747224 */ /* 0x000fe200078e0075 */
[----:B------:R-:W-:Y:S01]  /*5160*/  MOV R117, R126 ;  /* 0x0000007e00757202 */ /* 0x000fe20000000f00 */
[----:B------:R-:W-:Y:S01]  /*5170*/  LDSM.16.MT88.4 R12, [R180+0xa800] ;  /* 0x00a80000b40c783b */ /* 0x000fe20000004200 */
[----:B------:R-:W-:Y:S01]  /*5180*/  MOV R119, R176 ;  /* 0x000000b000777202 */ /* 0x000fe20000000f00 */
[----:B-1----:R-:W-:Y:S01]  /*5190*/  FFMA.FTZ R6, R152, UR4, -R0 ;  /* 0x0000000498067c23 */ /* 0x002fe20008010800 */
[----:B------:R-:W-:Y:S01]  /*51a0*/  MOV R205, R173 ;  /* 0x000000ad00cd7202 */ /* 0x000fe20000000f00 */
[----:B------:R-:W-:Y:S01]  /*51b0*/  HMMA.16816.F32.BF16 R60, R8, R22, R32 ;  /* 0x00000016083c723c */ /* 0x000fe20000041820 */
[----:B------:R-:W-:Y:S01]  /*51c0*/  MOV R33, R98 ;  /* 0x0000006200217202 */ /* 0x000fe20000000f00 */
[----:B------:R-:W1:Y:S01]  /*51d0*/  LDSM.16.MT88.4 R20, [R148+0xa800] ;  /* 0x00a800009414783b */ /* 0x000e620000004200 */
[----:B------:R-:W-:Y:S01]  /*51e0*/  MOV R126, R127 ;  /* 0x0000007f007e7202 */ /* 0x000fe20000000f00 */
[----:B------:R2:W-:Y:S01]  /*51f0*/  MUFU.EX2 R215, R6 ;  /* 0x0000000600d77308 */ /* 0x0005e20000000800 */
        /* <DEDUP_REMOVED lines=8> */
[----:B------:R-:W-:Y:S01]  /*5280*/  HMMA.16816.F32.BF16 R84, R8, R26, R104 ;  /* 0x0000001a0854723c */ /* 0x000fe20000041868 */
[----:B------:R-:W-:-:S07]  /*5290*/  MOV R116, R208 ;  /* 0x000000d000747202 */ /* 0x000fce0000000f00 */
[----:B------:R-:W-:Y:S01]  /*52a0*/  HMMA.16816.F32.BF16 R100, R8, R16, R100 ;  /* 0x000000100864723c */ /* 0x000fe20000041864 */
[----:B------:R-:W-:Y:S01]  /*52b0*/  MOV R32, R146 ;  /* 0x0000009200207202 */ /* 0x000fe20000000f00 */
[----:B------:R-:W-:Y:S01]  /*52c0*/  FFMA.FTZ R8, R150, UR4, -R0 ;  /* 0x0000000496087c23 */ /* 0x000fe20008010800 */
[----:B------:R-:W-:Y:S01]  /*52d0*/  MOV R117, R206 ;  /* 0x000000ce00757202 */ /* 0x000fe20000000f00 */
[--C-:B------:R-:W-:Y:S01]  /*52e0*/  FFMA.FTZ R127, R170, UR4, -R5.reuse ;  /* 0x00000004aa7f7c23 */ /* 0x100fe20008010805 */
[----:B------:R-:W-:Y:S01]  /*52f0*/  MOV R146, R97 ;  /* 0x0000006100927202 */ /* 0x000fe20000000f00 */
[----:B------:R-:W4:Y:S01]  /*5300*/  LDL.LU R170, [R1+0x100] ;  /* 0x0001000001aa7983 */ /* 0x000f220000300800 */
[----:B------:R-:W-:Y:S01]  /*5310*/  MOV R97, R98 ;  /* 0x0000006200617202 */ /* 0x000fe20000000f00 */
[----:B------:R-:W-:Y:S01]  /*5320*/  FFMA.FTZ R33, R153, UR4, -R4 ;  /* 0x0000000499217c23 */ /* 0x000fe20008010804 */
[----:B------:R-:W-:Y:S01]  /*5330*/  MOV R98, R99 ;  /* 0x0000006300627202 */ /* 0x000fe20000000f00 */
[----:B------:R-:W-:Y:S01]  /*5340*/  IMAD.MOV.U32 R99, RZ, RZ, R116 ;  /* 0x000000ffff637224 */ /* 0x000fe200078e0074 */
[----:B------:R-:W-:Y:S01]  /*5350*/  MOV R150, R193 ;  /* 0x000000c100967202 */ /* 0x000fe20000000f00 */
[----:B------:R-:W-:Y:S01]  /*5360*/  IMAD.MOV.U32 R193, RZ, RZ, R32 ;  /* 0x000000ffffc17224 */ /* 0x000fe200078e0020 */
[----:B------:R-:W-:Y:S01]  /*5370*/  MOV R116, R117 ;  /* 0x0000007500747202 */ /* 0x000fe20000000f00 */
[----:B------:R-:W4:Y:S01]  /*5380*/  LDL.LU R153, [R1+0xfc] ;  /* 0x0000fc0001997983 */ /* 0x000f220000300800 */
[----:B------:R-:W-:Y:S01]  /*5390*/  MOV R117, R118 ;  /* 0x0000007600757202 */ /* 0x000fe20000000f00 */
[----:B------:R3:W1:Y:S01]  /*53a0*/  MUFU.EX2 R213, R8 ;  /* 0x0000000800d57308 */ /* 0x0006620000000800 */
[----:B------:R-:W-:Y:S01]  /*53b0*/  MOV R32, R146 ;  /* 0x0000009200207202 */ /* 0x000fe20000000f00 */
[----:B------:R-:W1:Y:S01]  /*53c0*/  LDSM.16.MT88.4 R16, [R164+0xa800] ;  /* 0x00a80000a410783b */ /* 0x000e620000004200 */
[----:B------:R-:W-:Y:S01]  /*53d0*/  MOV R118, R119 ;  /* 0x0000007700767202 */ /* 0x000fe20000000f00 */
[--C-:B--2---:R-:W-:Y:S01]  /*53e0*/  FFMA.FTZ R6, R227, UR4, -R5.reuse ;  /* 0x00000004e3067c23 */ /* 0x104fe20008010805 */
[----:B------:R-:W-:Y:S01]  /*53f0*/  MOV R146, R97 ;  /* 0x0000006100927202 */ /* 0x000fe20000000f00 */
[----:B------:R-:W2:Y:S01]  /*5400*/  LDSM.16.MT88.4 R24, [R130+0xa800] ;  /* 0x00a800008218783b */ /* 0x000ea20000004200 */
[----:B------:R-:W-:Y:S01]  /*5410*/  MOV R119, R195 ;  /* 0x000000c300777202 */ /* 0x000fe20000000f00 */
[----:B------:R-:W-:Y:S01]  /*5420*/  IMAD.MOV.U32 R195, RZ, RZ, R194 ;  /* 0x000000ffffc37224 */ /* 0x000fe200078e00c2 */
[----:B------:R-:W-:Y:S01]  /*5430*/  MOV R97, R98 ;  /* 0x0000006200617202 */ /* 0x000fe20000000f00 */
[----:B------:R-:W-:Y:S01]  /*5440*/  FFMA.FTZ R35, R187, UR4, -R5 ;  /* 0x00000004bb237c23 */ /* 0x000fe20008010805 */
[----:B------:R-:W-:Y:S01]  /*5450*/  MOV R98, R99 ;  /* 0x0000006300627202 */ /* 0x000fe20000000f00 */
[----:B------:R-:W-:Y:S01]  /*5460*/  IMAD.MOV.U32 R99, RZ, RZ, R116 ;  /* 0x000000ffff637224 */ /* 0x000fe200078e0074 */
[----:B------:R-:W-:-:S02]  /*5470*/  MOV R194, R149 ;  /* 0x0000009500c27202 */ /* 0x000fc40000000f00 */
[----:B------:R-:W-:Y:S02]  /*5480*/  MOV R116, R117 ;  /* 0x0000007500747202 */ /* 0x000fe40000000f00 */
[----:B------:R-:W-:Y:S02]  /*5490*/  MOV R149, R166 ;  /* 0x000000a600957202 */ /* 0x000fe40000000f00 */
[----:B------:R-:W-:Y:S02]  /*54a0*/  MOV R117, R118 ;  /* 0x0000007600757202 */ /* 0x000fe40000000f00 */
[----:B------:R-:W-:Y:S02]  /*54b0*/  MOV R166, R132 ;  /* 0x0000008400a67202 */ /* 0x000fe40000000f00 */
[----:B------:R-:W-:Y:S02]  /*54c0*/  MOV R118, R119 ;  /* 0x0000007700767202 */ /* 0x000fe40000000f00 */
[----:B------:R-:W-:Y:S01]  /*54d0*/  MOV R119, R195 ;  /* 0x000000c300777202 */ /* 0x000fe20000000f00 */
[----:B------:R-:W-:Y:S01]  /*54e0*/  IMAD.MOV.U32 R195, RZ, RZ, R194 ;  /* 0x000000ffffc37224 */ /* 0x000fe200078e00c2 */
[----:B------:R-:W-:Y:S01]  /*54f0*/  MOV R194, R149 ;  /* 0x0000009500c27202 */ /* 0x000fe20000000f00 */
[--C-:B------:R-:W-:Y:S01]  /*5500*/  FFMA.FTZ R132, R151, UR4, -R4.reuse ;  /* 0x0000000497847c23 */ /* 0x100fe20008010804 */
[----:B------:R-:W-:Y:S01]  /*5510*/  MOV R149, R166 ;  /* 0x000000a600957202 */ /* 0x000fe20000000f00 */
[----:B------:R-:W4:Y:S01]  /*5520*/  LDL.LU R151, [R1+0xf8] ;  /* 0x0000f80001977983 */ /* 0x000f220000300800 */
[----:B------:R-:W-:Y:S01]  /*5530*/  MOV R166, R134 ;  /* 0x0000008600a67202 */ /* 0x000fe20000000f00 */
[----:B------:R-:W-:Y:S01]  /*5540*/  FFMA.FTZ R134, R141, UR4, -R4 ;  /* 0x000000048d867c23 */ /* 0x000fe20008010804 */
[----:B---3--:R-:W-:Y:S01]  /*5550*/  F2FP.BF16.F32.PACK_AB R8, R218, R217 ;  /* 0x000000d9da08723e */ /* 0x008fe200000010ff */
[----:B------:R-:W3:Y:S01]  /*5560*/  LDL.LU R141, [R1+0xf4] ;  /* 0x0000f400018d7983 */ /* 0x000ee20000300800 */
[----:B------:R-:W-:-:S02]  /*5570*/  F2FP.BF16.F32.PACK_AB R9, R211, R210 ;  /* 0x000000d2d309723e */ /* 0x000fc400000010ff */
[----:B------:R-:W-:Y:S02]  /*5580*/  F2FP.BF16.F32.PACK_AB R10, R216, R219 ;  /* 0x000000dbd80a723e */ /* 0x000fe400000010ff */
[----:B-1----:R-:W-:Y:S01]  /*5590*/  F2FP.BF16.F32.PACK_AB R11, R215, R213 ;  /* 0x000000d5d70b723e */ /* 0x002fe200000010ff */
[----:B------:R-:W-:Y:S01]  /*55a0*/  FFMA.FTZ R126, R68, UR4, -R5 ;  /* 0x00000004447e7c23 */ /* 0x000fe20008010805 */
[----:B------:R1:W-:Y:S01]  /*55b0*/  MUFU.EX2 R208, R6 ;  /* 0x0000000600d07308 */ /* 0x0003e20000000800 */
[----:B------:R-:W-:Y:S01]  /*55c0*/  FFMA.FTZ R7, R225, UR4, -R4 ;  /* 0x00000004e1077c23 */ /* 0x000fe20008010804 */
[----:B------:R-:W-:-:S03]  /*55d0*/  MOV R152, R193 ;  /* 0x000000c100987202 */ /* 0x000fc60000000f00 */
[----:B------:R-:W-:Y:S01]  /*55e0*/  HMMA.16816.F32.BF16 R120, R8, R20, R120 ;  /* 0x000000140878723c */ /* 0x000fe20000041878 */
[----:B------:R-:W-:Y:S02]  /*55f0*/  MOV R193, R149 ;  /* 0x0000009500c17202 */ /* 0x000fe40000000f00 */
[----:B------:R-:W-:-:S05]  /*5600*/  MOV R149, R205 ;  /* 0x000000cd00957202 */ /* 0x000fca0000000f00 */
[C---:B------:R-:W-:Y:S01]  /*5610*/  HMMA.16816.F32.BF16 R112, R8.reuse, R22, R112 ;  /* 0x000000160870723c */ /* 0x040fe20000041870 */
[----:B-1----:R-:W-:Y:S01]  /*5620*/  FFMA.FTZ R6, R214, UR4, -R4 ;  /* 0x00000004d6067c23 */ /* 0x002fe20008010804 */
[----:B------:R-:W-:Y:S06]  /*5630*/  MUFU.EX2 R205, R7 ;  /* 0x0000000700cd7308 */ /* 0x000fec0000000800 */
[C---:B------:R-:W-:Y:S08]  /*5640*/  HMMA.16816.F32.BF16 R156, R8.reuse, R16, R56 ;  /* 0x00000010089c723c */ /* 0x040ff00000041838 */
[C---:B------:R-:W-:Y:S08]  /*5650*/  HMMA.16816.F32.BF16 R160, R8.reuse, R18, R52 ;  /* 0x0000001208a0723c */ /* 0x040ff00000041834 */
[----:B------:R-:W-:Y:S01]  /*5660*/  HMMA.16816.F32.BF16 R172, R8, R12, R48 ;  /* 0x0000000c08ac723c */ /* 0x000fe20000041830 */
[----:B------:R-:W-:Y:S01]  /*5670*/  IMAD.MOV.U32 R49, RZ, RZ, R203 ;  /* 0x000000ffff317224 */ /* 0x000fe200078e00cb */
[----:B------:R-:W-:-:S06]  /*5680*/  MOV R50, R202 ;  /* 0x000000ca00327202 */ /* 0x000fcc0000000f00 */
[----:B------:R-:W-:Y:S01]  /*5690*/  HMMA.16816.F32.BF16 R176, R8, R14, R44 ;  /* 0x0000000e08b0723c */ /* 0x000fe2000004182c */
[----:B------:R-:W-:-:S07]  /*56a0*/  MOV R51, R204 ;  /* 0x000000cc00337202 */ /* 0x000fce0000000f00 */
[C---:B--2---:R-:W-:Y:S01]  /*56b0*/  HMMA.16816.F32.BF16 R188, R8.reuse, R24, R40 ;  /* 0x0000001808bc723c */ /* 0x044fe20000041828 */
[----:B------:R-:W-:Y:S07]  /*56c0*/  MUFU.EX2 R204, R6 ;  /* 0x0000000600cc7308 */ /* 0x000fee0000000800 */
[----:B------:R-:W-:Y:S01]  /*56d0*/  HMMA.16816.F32.BF16 R104, R8, R26, R28 ;  /* 0x0000001a0868723c */ /* 0x000fe2000004181c */
[--C-:B------:R-:W-:Y:S01]  /*56e0*/  FFMA.FTZ R9, R226, UR4, -R5.reuse ;  /* 0x00000004e2097c23 */ /* 0x100fe20008010805 */
[--C-:B------:R-:W-:Y:S01]  /*56f0*/  FFMA.FTZ R11, R212, UR4, -R5.reuse ;  /* 0x00000004d40b7c23 */ /* 0x100fe20008010805 */
[----:B------:R-:W-:Y:S01]  /*5700*/  FFMA.FTZ R10, R207, UR4, -R5 ;  /* 0x00000004cf0a7c23 */ /* 0x000fe20008010805 */
[--C-:B------:R-:W-:Y:S01]  /*5710*/  FFMA.FTZ R8, R228, UR4, -R4.reuse ;  /* 0x00000004e4087c23 */ /* 0x100fe20008010804 */
[--C-:B------:R-:W-:Y:S01]  /*5720*/  FFMA.FTZ R5, R209, UR4, -R4.reuse ;  /* 0x00000004d1057c23 */ /* 0x100fe20008010804 */
[----:B------:R-:W1:Y:S04]  /*5730*/  MUFU.EX2 R207, R9 ;  /* 0x0000000900cf7308 */ /* 0x000e680000000800 */
[----:B------:R-:W-:Y:S04]  /*5740*/  MUFU.EX2 R206, R11 ;  /* 0x0000000b00ce7308 */ /* 0x000fe80000000800 */
[----:B------:R-:W2:Y:S04]  /*5750*/  MUFU.EX2 R209, R10 ;  /* 0x0000000a00d17308 */ /* 0x000ea80000000800 */
[----:B------:R-:W2:Y:S04]  /*5760*/  MUFU.EX2 R203, R8 ;  /* 0x0000000800cb7308 */ /* 0x000ea80000000800 */
[----:B------:R2:W2:Y:S01]  /*5770*/  MUFU.EX2 R202, R5 ;  /* 0x0000000500ca7308 */ /* 0x0004a20000000800 */
[--C-:B------:R-:W-:Y:S01]  /*5780*/  FFMA.FTZ R73, R185, UR4, -R4.reuse ;  /* 0x00000004b9497c23 */ /* 0x100fe20008010804 */
[--C-:B------:R-:W-:Y:S01]  /*5790*/  FFMA.FTZ R68, R183, UR4, -R4.reuse ;  /* 0x00000004b7447c23 */ /* 0x100fe20008010804 */
[--C-:B------:R-:W-:Y:S01]  /*57a0*/  FFMA.FTZ R34, R34, UR4, -R4.reuse ;  /* 0x0000000422227c23 */ /* 0x100fe20008010804 */
[--C-:B------:R-:W-:Y:S01]  /*57b0*/  FFMA.FTZ R131, R131, UR4, -R4.reuse ;  /* 0x0000000483837c23 */ /* 0x100fe20008010804 */
[----:B------:R-:W-:Y:S01]  /*57c0*/  FFMA.FTZ R133, R133, UR4, -R4 ;  /* 0x0000000485857c23 */ /* 0x000fe20008010804 */
[----:B-1----:R-:W-:-:S02]  /*57d0*/  F2FP.BF16.F32.PACK_AB R4, R207, R208 ;  /* 0x000000d0cf04723e */ /* 0x002fc400000010ff */
[----:B--2---:R-:W-:Y:S01]  /*57e0*/  F2FP.BF16.F32.PACK_AB R6, R209, R206 ;  /* 0x000000ced106723e */ /* 0x004fe200000010ff */
[----:B------:R-:W-:Y:S01]  /*57f0*/  IMAD.MOV.U32 R54, RZ, RZ, R116 ;  /* 0x000000ffff367224 */ /* 0x000fe200078e0074 */
[----:B------:R-:W-:Y:S01]  /*5800*/  MOV R56, R98 ;  /* 0x0000006200387202 */ /* 0x000fe20000000f00 */
[----:B------:R-:W-:Y:S01]  /*5810*/  IMAD.MOV.U32 R59, RZ, RZ, R32 ;  /* 0x000000ffff3b7224 */ /* 0x000fe200078e0020 */
[----:B------:R-:W-:Y:S02]  /*5820*/  MOV R55, R99 ;  /* 0x0000006300377202 */ /* 0x000fe40000000f00 */
[----:B------:R-:W-:Y:S02]  /*5830*/  F2FP.BF16.F32.PACK_AB R5, R205, R203 ;  /* 0x000000cbcd05723e */ /* 0x000fe400000010ff */
[----:B------:R-:W-:Y:S01]  /*5840*/  F2FP.BF16.F32.PACK_AB R7, R202, R204 ;  /* 0x000000ccca07723e */ /* 0x000fe200000010ff */
[----:B------:R-:W-:Y:S01]  /*5850*/  FFMA.FTZ R98, R139, UR4, -R3 ;  /* 0x000000048b627c23 */ /* 0x000fe20008010803 */
[----:B------:R-:W-:-:S02]  /*5860*/  MOV R53, R117 ;  /* 0x0000007500357202 */ /* 0x000fc40000000f00 */
        /* <DEDUP_REMOVED lines=9> */
[--C-:B------:R-:W-:Y:S01]  /*5900*/  FFMA.FTZ R32, R165, UR4, -R3.reuse ;  /* 0x00000004a5207c23 */ /* 0x100fe20008010803 */
[--C-:B------:R-:W-:Y:S01]  /*5910*/  FFMA.FTZ R31, R154, UR4, -R3.reuse ;  /* 0x000000049a1f7c23 */ /* 0x100fe20008010803 */
[--C-:B------:R-:W-:Y:S01]  /*5920*/  FFMA.FTZ R111, R144, UR4, -R3.reuse ;  /* 0x00000004906f7c23 */ /* 0x100fe20008010803 */
[----:B------:R-:W-:Y:S01]  /*5930*/  FFMA.FTZ R97, R138, UR4, -R3 ;  /* 0x000000048a617c23 */ /* 0x000fe20008010803 */
[----:B------:R-:W-:-:S02]  /*5940*/  IMAD.MOV.U32 R142, RZ, RZ, R38 ;  /* 0x000000ffff8e7224 */ /* 0x000fc400078e0026 */
[--C-:B------:R-:W-:Y:S01]  /*5950*/  FFMA.FTZ R119, R140, UR4, -R0.reuse ;  /* 0x000000048c777c23 */ /* 0x100fe20008010800 */
[--C-:B------:R-:W-:Y:S01]  /*5960*/  FFMA.FTZ R118, R137, UR4, -R0.reuse ;  /* 0x0000000489767c23 */ /* 0x100fe20008010800 */
[----:B------:R-:W-:Y:S01]  /*5970*/  FFMA.FTZ R117, R136, UR4, -R0 ;  /* 0x0000000488757c23 */ /* 0x000fe20008010800 */
        /* <DEDUP_REMOVED lines=8> */
[----:B------:R-:W-:-:S02]  /*5a00*/  MOV R187, R150 ;  /* 0x0000009600bb7202 */ /* 0x000fc40000000f00 */
[----:B------:R-:W-:Y:S02]  /*5a10*/  MOV R144, R196 ;  /* 0x000000c400907202 */ /* 0x000fe40000000f00 */
[----:B------:R-:W-:Y:S02]  /*5a20*/  MOV R226, R50 ;  /* 0x0000003200e27202 */ /* 0x000fe40000000f00 */
[----:B------:R-:W-:Y:S01]  /*5a30*/  MOV R212, R51 ;  /* 0x0000003300d47202 */ /* 0x000fe20000000f00 */
[----:B------:R-:W-:Y:S01]  /*5a40*/  HMMA.16816.F32.BF16 R44, R4, R22, R84 ;  /* 0x00000016042c723c */ /* 0x000fe20000041854 */
[----:B------:R-:W-:Y:S02]  /*5a50*/  MOV R181, R56 ;  /* 0x0000003800b57202 */ /* 0x000fe40000000f00 */
[----:B------:R-:W-:Y:S02]  /*5a60*/  MOV R186, R57 ;  /* 0x0000003900ba7202 */ /* 0x000fe40000000f00 */
[----:B------:R-:W-:-:S02]  /*5a70*/  MOV R183, R58 ;  /* 0x0000003a00b77202 */ /* 0x000fc40000000f00 */
[----:B------:R-:W-:Y:S01]  /*5a80*/  MOV R152, R36 ;  /* 0x0000002400987202 */ /* 0x000fe20000000f00 */
[----:B------:R-:W-:Y:S01]  /*5a90*/  HMMA.16816.F32.BF16 R40, R4, R16, R100 ;  /* 0x000000100428723c */ /* 0x000fe20000041864 */
[----:B------:R-:W-:Y:S02]  /*5aa0*/  MOV R150, R37 ;  /* 0x0000002500967202 */ /* 0x000fe40000000f00 */
[----:B------:R-:W-:-:S05]  /*5ab0*/  MOV R154, R143 ;  /* 0x0000008f009a7202 */ /* 0x000fca0000000f00 */
[C---:B------:R-:W-:Y:S01]  /*5ac0*/  HMMA.16816.F32.BF16 R64, R4.reuse, R24, R76 ;  /* 0x000000180440723c */ /* 0x040fe2000004184c */
[----:B------:R-:W-:Y:S01]  /*5ad0*/  MOV R143, R2 ;  /* 0x00000002008f7202 */ /* 0x000fe20000000f00 */
[----:B------:R-:W-:Y:S01]  /*5ae0*/  IMAD.MOV.U32 R196, RZ, RZ, R70 ;  /* 0x000000ffffc47224 */ /* 0x000fe200078e0046 */
[----:B------:R-:W2:Y:S04]  /*5af0*/  LDL.LU R2, [R1+0xf0] ;  /* 0x0000f00001027983 */ /* 0x000ea80000300800 */
[----:B------:R-:W2:Y:S01]  /*5b00*/  LDL.LU R70, [R1+0xec] ;  /* 0x0000ec0001467983 */ /* 0x000ea20000300800 */
[C---:B------:R-:W-:Y:S03]  /*5b10*/  HMMA.16816.F32.BF16 R36, R4.reuse, R18, R92 ;  /* 0x000000120424723c */ /* 0x040fe6000004185c */
[----:B------:R-:W1:Y:S05]  /*5b20*/  LDSM.16.MT88.4 R20, [R148+0xb000] ;  /* 0x00b000009414783b */ /* 0x000e6a0000004200 */
[C---:B------:R-:W-:Y:S08]  /*5b30*/  HMMA.16816.F32.BF16 R56, R4.reuse, R14, R80 ;  /* 0x0000000e0438723c */ /* 0x040ff00000041850 */
[C---:B------:R-:W-:Y:S01]  /*5b40*/  HMMA.16816.F32.BF16 R60, R4.reuse, R26, R60 ;  /* 0x0000001a043c723c */ /* 0x040fe2000004183c */
[--C-:B----4-:R-:W-:Y:S01]  /*5b50*/  FFMA.FTZ R29, R182, UR4, -R0.reuse ;  /* 0x00000004b61d7c23 */ /* 0x110fe20008010800 */
[--C-:B------:R-:W-:Y:S01]  /*5b60*/  FFMA.FTZ R28, R170, UR4, -R0.reuse ;  /* 0x00000004aa1c7c23 */ /* 0x100fe20008010800 */
[--C-:B------:R-:W-:Y:S01]  /*5b70*/  FFMA.FTZ R3, R153, UR4, -R0.reuse ;  /* 0x0000000499037c23 */ /* 0x100fe20008010800 */
[--C-:B------:R-:W-:Y:S01]  /*5b80*/  FFMA.FTZ R30, R151, UR4, -R0.reuse ;  /* 0x00000004971e7c23 */ /* 0x100fe20008010800 */
[----:B---3--:R-:W-:Y:S01]  /*5b90*/  FFMA.FTZ R116, R141, UR4, -R0 ;  /* 0x000000048d747c23 */ /* 0x008fe20008010800 */
[----:B------:R-:W-:Y:S01]  /*5ba0*/  FADD.FTZ R0, R48, R248 ;  /* 0x000000f830007221 */ /* 0x000fe20000010000 */
[----:B------:R-:W-:Y:S01]  /*5bb0*/  MUFU.EX2 R77, R9 ;  /* 0x00000009004d7308 */ /* 0x000fe20000000800 */
[----:B------:R-:W-:Y:S01]  /*5bc0*/  HMMA.16816.F32.BF16 R48, R4, R12, R88 ;  /* 0x0000000c0430723c */ /* 0x000fe20000041858 */
[----:B------:R-:W-:Y:S01]  /*5bd0*/  FADD.FTZ R4, R142, R139 ;  /* 0x0000008b8e047221 */ /* 0x000fe20000010000 */
[----:B------:R-:W-:Y:S01]  /*5be0*/  MOV R142, R144 ;  /* 0x00000090008e7202 */ /* 0x000fe20000000f00 */
[----:B------:R3:W4:Y:S01]  /*5bf0*/  MUFU.EX2 R81, R8 ;  /* 0x0000000800517308 */ /* 0x0007220000000800 */
[----:B------:R-:W-:Y:S01]  /*5c00*/  MOV R144, R225 ;  /* 0x000000e100907202 */ /* 0x000fe20000000f00 */
[----:B------:R-:W1:Y:S01]  /*5c10*/  LDSM.16.MT88.4 R12, [R164+0xb000] ;  /* 0x00b00000a40c783b */ /* 0x000e620000004200 */
[----:B------:R-:W-:-:S02]  /*5c20*/  MOV R225, R212 ;  /* 0x000000d400e17202 */ /* 0x000fc40000000f00 */
[----:B------:R-:W-:Y:S01]  /*5c30*/  MOV R212, R227 ;  /* 0x000000e300d47202 */ /* 0x000fe20000000f00 */
[----:B------:R-:W-:Y:S01]  /*5c40*/  LDSM.16.MT88.4 R16, [R130+0xb000] ;  /* 0x00b000008210783b */ /* 0x000fe20000004200 */
[----:B------:R-:W-:-:S03]  /*5c50*/  MOV R227, R246 ;  /* 0x000000f600e37202 */ /* 0x000fc60000000f00 */
[----:B------:R-:W2:Y:S04]  /*5c60*/  LDL.LU R246, [R1+0xe8] ;  /* 0x0000e80001f67983 */ /* 0x000ea80000300800 */
[----:B---3--:R-:W3:Y:S01]  /*5c70*/  LDSM.16.MT88.4 R8, [R180+0xb000] ;  /* 0x00b00000b408783b */ /* 0x008ee20000004200 */
[----:B------:R-:W-:Y:S02]  /*5c80*/  MOV R139, R154 ;  /* 0x0000009a008b7202 */ /* 0x000fe40000000f00 */
[----:B------:R-:W-:Y:S01]  /*5c90*/  MOV R154, R214 ;  /* 0x000000d6009a7202 */ /* 0x000fe20000000f00 */
[----:B------:R-:W-:Y:S01]  /*5ca0*/  IMAD.MOV.U32 R214, RZ, RZ, R228 ;  /* 0x000000ffffd67224 */ /* 0x000fe200078e00e4 */
[----:B------:R-:W-:Y:S01]  /*5cb0*/  MOV R228, R226 ;  /* 0x000000e200e47202 */ /* 0x000fe20000000f00 */
[----:B------:R4:W-:Y:S01]  /*5cc0*/  MUFU.EX2 R76, R3 ;  /* 0x00000003004c7308 */ /* 0x0009e20000000800 */
[----:B------:R-:W-:Y:S01]  /*5cd0*/  MOV R226, R193 ;  /* 0x000000c100e27202 */ /* 0x000fe20000000f00 */
[----:B------:R-:W-:Y:S01]  /*5ce0*/  FADD.FTZ R24, R247, R4 ;  /* 0x00000004f7187221 */ /* 0x000fe20000010000 */
[----:B------:R-:W-:-:S02]  /*5cf0*/  MOV R151, R228 ;  /* 0x000000e400977202 */ /* 0x000fc40000000f00 */
[----:B------:R-:W-:Y:S01]  /*5d00*/  MOV R153, R212 ;  /* 0x000000d400997202 */ /* 0x000fe20000000f00 */
[----:B------:R-:W-:Y:S01]  /*5d10*/  MUFU.EX2 R79, R32 ;  /* 0x00000020004f7308 */ /* 0x000fe20000000800 */
[----:B------:R-:W-:Y:S02]  /*5d20*/  MOV R182, R214 ;  /* 0x000000d600b67202 */ /* 0x000fe40000000f00 */
[----:B------:R-:W-:Y:S01]  /*5d30*/  MOV R170, R226 ;  /* 0x000000e200aa7202 */ /* 0x000fe20000000f00 */
[----:B----4-:R-:W-:Y:S01]  /*5d40*/  FADD.FTZ R3, R142, R139 ;  /* 0x0000008b8e037221 */ /* 0x010fe20000010000 */
[----:B------:R-:W4:Y:S01]  /*5d50*/  MUFU.EX2 R80, R31 ;  /* 0x0000001f00507308 */ /* 0x000f220000000800 */
[----:B------:R-:W-:-:S03]  /*5d60*/  MOV R142, R144 ;  /* 0x00000090008e7202 */ /* 0x000fc60000000f00 */
[----:B------:R-:W-:Y:S04]  /*5d70*/  MUFU.EX2 R27, R29 ;  /* 0x0000001d001b7308 */ /* 0x000fe80000000800 */
[----:B------:R-:W-:Y:S04]  /*5d80*/  MUFU.EX2 R32, R28 ;  /* 0x0000001c00207308 */ /* 0x000fe80000000800 */
[----:B------:R-:W1:Y:S04]  /*5d90*/  MUFU.EX2 R78, R30 ;  /* 0x0000001e004e7308 */ /* 0x000e680000000800 */
[----:B------:R-:W-:Y:S04]  /*5da0*/  MUFU.EX2 R35, R35 ;  /* 0x0000002300237308 */ /* 0x000fe80000000800 */
[----:B------:R-:W3:Y:S04]  /*5db0*/  MUFU.EX2 R96, R96 ;  /* 0x0000006000607308 */ /* 0x000ee80000000800 */
[----:B------:R-:W-:Y:S04]  /*5dc0*/  MUFU.EX2 R75, R75 ;  /* 0x0000004b004b7308 */ /* 0x000fe80000000800 */
[----:B------:R-:W-:Y:S04]  /*5dd0*/  MUFU.EX2 R74, R74 ;  /* 0x0000004a004a7308 */ /* 0x000fe80000000800 */
[----:B------:R-:W-:Y:S04]  /*5de0*/  MUFU.EX2 R73, R73 ;  /* 0x0000004900497308 */ /* 0x000fe80000000800 */
[----:B------:R-:W3:Y:S04]  /*5df0*/  MUFU.EX2 R68, R68 ;  /* 0x0000004400447308 */ /* 0x000ee80000000800 */
[----:B------:R-:W-:Y:S04]  /*5e00*/  MUFU.EX2 R34, R34 ;  /* 0x0000002200227308 */ /* 0x000fe80000000800 */
[----:B------:R-:W3:Y:S01]  /*5e10*/  MUFU.EX2 R33, R33 ;  /* 0x0000002100217308 */ /* 0x000ee20000000800 */
[----:B------:R-:W-:Y:S01]  /*5e20*/  F2FP.BF16.F32.PACK_AB R4, R77, R81 ;  /* 0x000000514d04723e */ /* 0x000fe200000010ff */
[----:B------:R-:W-:Y:S01]  /*5e30*/  IMAD.MOV.U32 R193, RZ, RZ, R146 ;  /* 0x000000ffffc17224 */ /* 0x000fe200078e0092 */
[----:B----4-:R-:W-:-:S02]  /*5e40*/  F2FP.BF16.F32.PACK_AB R6, R80, R79 ;  /* 0x0000004f5006723e */ /* 0x010fc400000010ff */
[----:B-1----:R-:W-:Y:S02]  /*5e50*/  F2FP.BF16.F32.PACK_AB R7, R78, R76 ;  /* 0x0000004c4e07723e */ /* 0x002fe400000010ff */
[----:B------:R-:W-:Y:S01]  /*5e60*/  MOV R146, R69 ;  /* 0x0000004500927202 */ /* 0x000fe20000000f00 */
[----:B------:R-:W-:Y:S01]  /*5e70*/  IMAD.MOV.U32 R212, RZ, RZ, R145 ;  /* 0x000000ffffd47224 */ /* 0x000fe200078e0091 */
[----:B------:R-:W-:Y:S01]  /*5e80*/  MOV R228, R147 ;  /* 0x0000009300e47202 */ /* 0x000fe20000000f00 */
[----:B------:R-:W-:Y:S01]  /*5e90*/  FADD.FTZ R0, R224, R0 ;  /* 0x00000000e0007221 */ /* 0x000fe20000010000 */
[----:B------:R-:W-:Y:S01]  /*5ea0*/  MOV R226, R146 ;  /* 0x0000009200e27202 */ /* 0x000fe20000000f00 */
[----:B------:R-:W-:Y:S01]  /*5eb0*/  IMAD.MOV.U32 R214, RZ, RZ, R225 ;  /* 0x000000ffffd67224 */ /* 0x000fe200078e00e1 */
[----:B------:R-:W-:Y:S01]  /*5ec0*/  MUFU.EX2 R116, R116 ;  /* 0x0000007400747308 */ /* 0x000fe20000000800 */
[----:B------:R-:W-:Y:S01]  /*5ed0*/  FADD.FTZ R0, R231, R0 ;  /* 0x00000000e7007221 */ /* 0x000fe20000010000 */
[----:B------:R-:W-:Y:S01]  /*5ee0*/  MOV R225, R230 ;  /* 0x000000e600e17202 */ /* 0x000fe20000000f00 */
[----:B------:R1:W5:Y:S02]  /*5ef0*/  LDL.LU R69, [R1+0xe4] ;  /* 0x0000e40001457983 */ /* 0x0003640000300800 */
[----:B------:R-:W-:Y:S01]  /*5f00*/  FADD.FTZ R0, R200, R0 ;  /* 0x00000000c8007221 */ /* 0x000fe20000010000 */
[----:B--2---:R-:W-:Y:S01]  /*5f10*/  FADD.FTZ R5, R2, R70 ;  /* 0x0000004602057221 */ /* 0x004fe20000010000 */
[----:B------:R-:W-:Y:S01]  /*5f20*/  MUFU.EX2 R111, R111 ;  /* 0x0000006f006f7308 */ /* 0x000fe20000000800 */
[----:B------:R1:W5:Y:S02]  /*5f30*/  LDL.LU R70, [R1+0xe0] ;  /* 0x0000e00001467983 */ /* 0x0003640000300800 */
[----:B------:R-:W-:Y:S01]  /*5f40*/  FADD.FTZ R26, R245, R5 ;  /* 0x00000005f51a7221 */ /* 0x000fe20000010000 */
[----:B------:R-:W-:Y:S01]  /*5f50*/  F2FP.BF16.F32.PACK_AB R5, R32, R27 ;  /* 0x0000001b2005723e */ /* 0x000fe200000010ff */
[----:B------:R-:W-:Y:S01]  /*5f60*/  MUFU.EX2 R119, R119 ;  /* 0x0000007700777308 */ /* 0x000fe20000000800 */
[----:B------:R1:W5:Y:S01]  /*5f70*/  LDL.LU R2, [R1+0xdc] ;  /* 0x0000dc0001027983 */ /* 0x0003620000300800 */
[----:B------:R-:W-:-:S02]  /*5f80*/  FADD.FTZ R26, R201, R26 ;  /* 0x0000001ac91a7221 */ /* 0x000fc40000010000 */
[----:B------:R-:W-:Y:S01]  /*5f90*/  MUFU.EX2 R99, R99 ;  /* 0x0000006300637308 */ /* 0x000fe20000000800 */
[----:B------:R1:W5:Y:S01]  /*5fa0*/  LDL.LU R224, [R1+0xd8] ;  /* 0x0000d80001e07983 */ /* 0x0003620000300800 */
[C---:B------:R-:W-:Y:S08]  /*5fb0*/  HMMA.16816.F32.BF16 R136, R4.reuse, R20, R120 ;  /* 0x000000140488723c */ /* 0x040ff00000041878 */
[C---:B------:R-:W-:Y:S08]  /*5fc0*/  HMMA.16816.F32.BF16 R144, R4.reuse, R22, R112 ;  /* 0x000000160490723c */ /* 0x040ff00000041870 */
[C---:B------:R-:W-:Y:S08]  /*5fd0*/  HMMA.16816.F32.BF16 R156, R4.reuse, R12, R156 ;  /* 0x0000000c049c723c */ /* 0x040ff0000004189c */
[C---:B------:R-:W-:Y:S08]  /*5fe0*/  HMMA.16816.F32.BF16 R160, R4.reuse, R14, R160 ;  /* 0x0000000e04a0723c */ /* 0x040ff000000418a0 */
[C---:B---3--:R-:W-:Y:S08]  /*5ff0*/  HMMA.16816.F32.BF16 R172, R4.reuse, R8, R172 ;  /* 0x0000000804ac723c */ /* 0x048ff000000418ac */
[C---:B------:R-:W-:Y:S08]  /*6000*/  HMMA.16816.F32.BF16 R176, R4.reuse, R10, R176 ;  /* 0x0000000a04b0723c */ /* 0x040ff000000418b0 */
[C---:B------:R-:W-:Y:S08]  /*6010*/  HMMA.16816.F32.BF16 R188, R4.reuse, R16, R188 ;  /* 0x0000001004bc723c */ /* 0x040ff000000418bc */
[----:B------:R-:W-:Y:S01]  /*6020*/  HMMA.16816.F32.BF16 R28, R4, R18, R104 ;  /* 0x00000012041c723c */ /* 0x000fe20000041868 */
[----:B------:R-:W-:Y:S01]  /*6030*/  F2FP.BF16.F32.PACK_AB R4, R96, R35 ;  /* 0x000000236004723e */ /* 0x000fe200000010ff */
[----:B------:R-:W-:Y:S01]  /*6040*/  FADD.FTZ R26, R129, R26 ;  /* 0x0000001a811a7221 */ /* 0x000fe20000010000 */
[----:B------:R-:W-:Y:S01]  /*6050*/  F2FP.BF16.F32.PACK_AB R5, R68, R73 ;  /* 0x000000494405723e */ /* 0x000fe200000010ff */
[----:B------:R-:W-:Y:S01]  /*6060*/  MUFU.EX2 R118, R118 ;  /* 0x0000007600767308 */ /* 0x000fe20000000800 */
[----:B------:R-:W-:Y:S01]  /*6070*/  F2FP.BF16.F32.PACK_AB R6, R74, R75 ;  /* 0x0000004b4a06723e */ /* 0x000fe200000010ff */
[----:B------:R1:W5:Y:S01]  /*6080*/  LDL.LU R247, [R1+0xd4] ;  /* 0x0000d40001f77983 */ /* 0x0003620000300800 */
[----:B------:R-:W-:-:S07]  /*6090*/  F2FP.BF16.F32.PACK_AB R7, R33, R34 ;  /* 0x000000222107723e */ /* 0x000fce00000010ff */
[C---:B------:R-:W-:Y:S08]  /*60a0*/  HMMA.16816.F32.BF16 R48, R4.reuse, R8, R48 ;  /* 0x000000080430723c */ /* 0x040ff00000041830 */
[C---:B------:R-:W-:Y:S08]  /*60b0*/  HMMA.16816.F32.BF16 R52, R4.reuse, R20, R52 ;  /* 0x000000140434723c */ /* 0x040ff00000041834 */
[----:B------:R-:W-:Y:S01]  /*60c0*/  HMMA.16816.F32.BF16 R44, R4, R22, R44 ;  /* 0x00000016042c723c */ /* 0x000fe2000004182c */
[----:B------:R-:W-:Y:S01]  /*60d0*/  FADD.FTZ R25, R246, R3 ;  /* 0x00000003f6197221 */ /* 0x000fe20000010000 */
[----:B------:R-:W-:Y:S01]  /*60e0*/  FADD.FTZ R3, R151, R24 ;  /* 0x0000001897037221 */ /* 0x000fe20000010000 */
[----:B------:R-:W-:-:S05]  /*60f0*/  MOV R151, R153 ;  /* 0x0000009900977202 */ /* 0x000fca0000000f00 */
[----:B------:R-:W-:Y:S01]  /*6100*/  HMMA.16816.F32.BF16 R40, R4, R12, R40 ;  /* 0x0000000c0428723c */ /* 0x000fe20000041828 */
[----:B------:R-:W-:Y:S01]  /*6110*/  MOV R153, R170 ;  /* 0x000000aa00997202 */ /* 0x000fe20000000f00 */
[----:B------:R-:W-:Y:S01]  /*6120*/  IMAD.MOV.U32 R170, RZ, RZ, R182 ;  /* 0x000000ffffaa7224 */ /* 0x000fe200078e00b6 */
[----:B------:R-:W-:-:S05]  /*6130*/  MOV R182, R142 ;  /* 0x0000008e00b67202 */ /* 0x000fca0000000f00 */
[C---:B------:R-:W-:Y:S01]  /*6140*/  HMMA.16816.F32.BF16 R36, R4.reuse, R14, R36 ;  /* 0x0000000e0424723c */ /* 0x040fe20000041824 */
[----:B------:R-:W-:Y:S01]  /*6150*/  MOV R142, R154 ;  /* 0x0000009a008e7202 */ /* 0x000fe20000000f00 */
[----:B------:R-:W-:Y:S01]  /*6160*/  FADD.FTZ R25, R151, R25 ;  /* 0x0000001997197221 */ /* 0x000fe20000010000 */
[----:B------:R-:W-:Y:S01]  /*6170*/  MOV R154, R165 ;  /* 0x000000a5009a7202 */ /* 0x000fe20000000f00 */
[----:B------:R-:W-:Y:S01]  /*6180*/  FADD.FTZ R3, R198, R3 ;  /* 0x00000003c6037221 */ /* 0x000fe20000010000 */
[----:B------:R-:W-:Y:S01]  /*6190*/  MOV R165, R181 ;  /* 0x000000b500a57202 */ /* 0x000fe20000000f00 */
[----:B------:R-:W-:Y:S01]  /*61a0*/  IMAD.MOV.U32 R181, RZ, RZ, R186 ;  /* 0x000000ffffb57224 */ /* 0x000fe200078e00ba */
[----:B------:R-:W-:Y:S01]  /*61b0*/  MOV R186, R183 ;  /* 0x000000b700ba7202 */ /* 0x000fe20000000f00 */
[----:B------:R-:W-:Y:S01]  /*61c0*/  IMAD.MOV.U32 R151, RZ, RZ, R153 ;  /* 0x000000ffff977224 */ /* 0x000fe200078e0099 */
[----:B------:R-:W-:Y:S01]  /*61d0*/  MOV R183, R185 ;  /* 0x000000b900b77202 */ /* 0x000fe20000000f00 */
[----:B------:R-:W-:Y:S01]  /*61e0*/  FADD.FTZ R24, R128, R0 ;  /* 0x0000000080187221 */ /* 0x000fe20000010000 */
[----:B------:R-:W-:Y:S01]  /*61f0*/  MOV R185, R184 ;  /* 0x000000b800b97202 */ /* 0x000fe20000000f00 */
[----:B------:R-:W-:Y:S01]  /*6200*/  HMMA.16816.F32.BF16 R56, R4, R10, R56 ;  /* 0x0000000a0438723c */ /* 0x000fe20000041838 */
[----:B------:R-:W-:Y:S01]  /*6210*/  MOV R184, R187 ;  /* 0x000000bb00b87202 */ /* 0x000fe20000000f00 */
[----:B------:R-:W-:Y:S01]  /*6220*/  IMAD.MOV.U32 R187, RZ, RZ, R152 ;  /* 0x000000ffffbb7224 */ /* 0x000fe200078e0098 */
[----:B------:R-:W-:Y:S01]  /*6230*/  MOV R153, R170 ;  /* 0x000000aa00997202 */ /* 0x000fe20000000f00 */
[----:B------:R-:W-:Y:S01]  /*6240*/  LDSM.16.MT88.4 R12, [R130+0xb800] ;  /* 0x00b80000820c783b */ /* 0x000fe20000004200 */
[----:B------:R-:W-:-:S02]  /*6250*/  MOV R170, R182 ;  /* 0x000000b600aa7202 */ /* 0x000fc40000000f00 */
[----:B------:R-:W-:Y:S01]  /*6260*/  MOV R152, R150 ;  /* 0x0000009600987202 */ /* 0x000fe20000000f00 */
[----:B------:R-:W-:Y:S01]  /*6270*/  HMMA.16816.F32.BF16 R64, R4, R16, R64 ;  /* 0x000000100440723c */ /* 0x000fe20000041840 */
[----:B------:R-:W-:-:S07]  /*6280*/  MOV R182, R142 ;  /* 0x0000008e00b67202 */ /* 0x000fce0000000f00 */
[----:B------:R-:W-:Y:S01]  /*6290*/  HMMA.16816.F32.BF16 R60, R4, R18, R60 ;  /* 0x00000012043c723c */ /* 0x000fe2000004183c */
[----:B------:R-:W-:Y:S01]  /*62a0*/  MOV R150, R143 ;  /* 0x0000008f00967202 */ /* 0x000fe20000000f00 */
[----:B------:R-:W-:Y:S01]  /*62b0*/  MUFU.EX2 R98, R98 ;  /* 0x0000006200627308 */ /* 0x000fe20000000800 */
[----:B------:R-:W-:Y:S01]  /*62c0*/  MOV R142, R154 ;  /* 0x0000009a008e7202 */ /* 0x000fe20000000f00 */
[----:B------:R-:W-:Y:S01]  /*62d0*/  IMAD.MOV.U32 R154, RZ, RZ, R165 ;  /* 0x000000ffff9a7224 */ /* 0x000fe200078e00a5 */
[----:B------:R-:W-:Y:S01]  /*62e0*/  MOV R143, R171 ;  /* 0x000000ab008f7202 */ /* 0x000fe20000000f00 */
[----:B------:R-:W-:Y:S01]  /*62f0*/  MUFU.EX2 R20, R126 ;  /* 0x0000007e00147308 */ /* 0x000fe20000000800 */
[----:B------:R-:W-:Y:S01]  /*6300*/  MOV R165, R181 ;  /* 0x000000b500a57202 */ /* 0x000fe20000000f00 */
[----:B------:R1:W5:Y:S01]  /*6310*/  LDL.LU R246, [R1+0xd0] ;  /* 0x0000d00001f67983 */ /* 0x0003620000300800 */
[----:B------:R-:W-:Y:S02]  /*6320*/  MOV R171, R229 ;  /* 0x000000e500ab7202 */ /* 0x000fe40000000f00 */
[----:B------:R-:W-:-:S02]  /*6330*/  MOV R181, R186 ;  /* 0x000000ba00b57202 */ /* 0x000fc40000000f00 */
[----:B------:R-:W-:Y:S01]  /*6340*/  MOV R248, R153 ;  /* 0x0000009900f87202 */ /* 0x000fe20000000f00 */
[----:B------:R-:W-:Y:S01]  /*6350*/  FADD.FTZ R25, R151, R25 ;  /* 0x0000001997197221 */ /* 0x000fe20000010000 */
[----:B------:R-:W-:Y:S01]  /*6360*/  MOV R186, R183 ;  /* 0x000000b700ba7202 */ /* 0x000fe20000000f00 */
[----:B------:R-:W-:Y:S01]  /*6370*/  FADD.FTZ R0, R109, R26 ;  /* 0x0000001a6d007221 */ /* 0x000fe20000010000 */
[----:B------:R-:W-:Y:S01]  /*6380*/  MOV R183, R150 ;  /* 0x0000009600b77202 */ /* 0x000fe20000000f00 */
[----:B------:R-:W-:Y:S01]  /*6390*/  IMAD.MOV.U32 R150, RZ, RZ, R143 ;  /* 0x000000ffff967224 */ /* 0x000fe200078e008f */
[----:B------:R-:W-:Y:S01]  /*63a0*/  MOV R143, R171 ;  /* 0x000000ab008f7202 */ /* 0x000fe20000000f00 */
[----:B------:R-:W-:Y:S01]  /*63b0*/  FADD.FTZ R8, R108, R24 ;  /* 0x000000186c087221 */ /* 0x000fe20000010000 */
[----:B------:R-:W-:Y:S01]  /*63c0*/  MOV R171, R149 ;  /* 0x0000009500ab7202 */ /* 0x000fe20000000f00 */
[----:B------:R-:W-:Y:S01]  /*63d0*/  IMAD.MOV.U32 R140, RZ, RZ, R170 ;  /* 0x000000ffff8c7224 */ /* 0x000fe200078e00aa */
[----:B------:R-:W-:-:S02]  /*63e0*/  MOV R149, R135 ;  /* 0x0000008700957202 */ /* 0x000fc40000000f00 */
[----:B------:R-:W-:Y:S02]  /*63f0*/  MOV R141, R182 ;  /* 0x000000b6008d7202 */ /* 0x000fe40000000f00 */
[----:B------:R-:W-:Y:S02]  /*6400*/  MOV R100, R185 ;  /* 0x000000b900647202 */ /* 0x000fe40000000f00 */
[----:B------:R-:W-:Y:S02]  /*6410*/  MOV R102, R187 ;  /* 0x000000bb00667202 */ /* 0x000fe40000000f00 */
[----:B------:R-:W-:Y:S01]  /*6420*/  MOV R101, R184 ;  /* 0x000000b800657202 */ /* 0x000fe20000000f00 */
[----:B------:R-:W2:Y:S01]  /*6430*/  MUFU.EX2 R10, R124 ;  /* 0x0000007c000a7308 */ /* 0x000ea20000000800 */
[----:B------:R-:W-:Y:S01]  /*6440*/  MOV R103, R183 ;  /* 0x000000b700677202 */ /* 0x000fe20000000f00 */
[----:B------:R1:W5:Y:S01]  /*6450*/  LDL.LU R245, [R1+0xcc] ;  /* 0x0000cc0001f57983 */ /* 0x0003620000300800 */
[----:B------:R-:W-:Y:S01]  /*6460*/  MOV R84, R150 ;  /* 0x0000009600547202 */ /* 0x000fe20000000f00 */
[----:B------:R-:W-:Y:S01]  /*6470*/  IMAD.MOV.U32 R87, RZ, RZ, R149 ;  /* 0x000000ffff577224 */ /* 0x000fe200078e0095 */
[----:B------:R-:W-:-:S02]  /*6480*/  MOV R85, R143 ;  /* 0x0000008f00557202 */ /* 0x000fc40000000f00 */
[----:B------:R-:W-:Y:S01]  /*6490*/  MOV R86, R171 ;  /* 0x000000ab00567202 */ /* 0x000fe20000000f00 */
[----:B------:R-:W-:Y:S01]  /*64a0*/  FADD.FTZ R9, R103, R3 ;  /* 0x0000000367097221 */ /* 0x000fe20000010000 */
[----:B------:R-:W-:Y:S02]  /*64b0*/  MOV R103, R84 ;  /* 0x0000005400677202 */ /* 0x000fe40000000f00 */
[----:B------:R-:W-:Y:S02]  /*64c0*/  MOV R153, R142 ;  /* 0x0000008e00997202 */ /* 0x000fe40000000f00 */
[----:B------:R-:W-:Y:S01]  /*64d0*/  MOV R170, R154 ;  /* 0x0000009a00aa7202 */ /* 0x000fe20000000f00 */
[----:B------:R-:W-:Y:S01]  /*64e0*/  IMAD.MOV.U32 R89, RZ, RZ, R140 ;  /* 0x000000ffff597224 */ /* 0x000fe200078e008c */
[----:B------:R-:W-:Y:S01]  /*64f0*/  MOV R84, R85 ;  /* 0x0000005500547202 */ /* 0x000fe20000000f00 */
[----:B------:R-:W-:Y:S01]  /*6500*/  IMAD.MOV.U32 R85, RZ, RZ, R86 ;  /* 0x000000ffff557224 */ /* 0x000fe200078e0056 */
[----:B------:R-:W-:Y:S01]  /*6510*/  MOV R86, R87 ;  /* 0x0000005700567202 */ /* 0x000fe20000000f00 */
[----:B------:R-:W3:Y:S01]  /*6520*/  MUFU.EX2 R11, R132 ;  /* 0x00000084000b7308 */ /* 0x000ee20000000800 */
[----:B------:R-:W-:Y:S01]  /*6530*/  MOV R87, R248 ;  /* 0x000000f800577202 */ /* 0x000fe20000000f00 */
[----:B------:R-:W4:Y:S01]  /*6540*/  LDSM.16.MT88.4 R148, [R148+0xb800] ;  /* 0x00b800009494783b */ /* 0x000f220000004200 */
[----:B------:R-:W-:Y:S01]  /*6550*/  MOV R248, R214 ;  /* 0x000000d600f87202 */ /* 0x000fe20000000f00 */
[----:B------:R-:W-:Y:S01]  /*6560*/  FADD.FTZ R3, R103, R25 ;  /* 0x0000001967037221 */ /* 0x000fe20000010000 */
        /* <DEDUP_REMOVED lines=29> */
[----:B------:R-:W-:Y:S01]  /*6740*/  FADD.FTZ R0, R89, R6 ;  /* 0x0000000659007221 */ /* 0x000fe20000010000 */
[----:B------:R-:W-:-:S02]  /*6750*/  IMAD.MOV.U32 R94, RZ, RZ, R154 ;  /* 0x000000ffff5e7224 */ /* 0x000fc400078e009a */
[----:B------:R-:W-:Y:S01]  /*6760*/  FADD.FTZ R4, R90, R4 ;  /* 0x000000045a047221 */ /* 0x000fe20000010000 */
[----:B------:R-:W-:Y:S01]  /*6770*/  MOV R95, R186 ;  /* 0x000000ba005f7202 */ /* 0x000fe20000000f00 */
[----:B------:R-:W-:Y:S01]  /*6780*/  FADD.FTZ R6, R91, R5 ;  /* 0x000000055b067221 */ /* 0x000fe20000010000 */
[----:B------:R-:W-:Y:S01]  /*6790*/  FADD.FTZ R5, R92, R3 ;  /* 0x000000035c057221 */ /* 0x000fe20000010000 */
[----:B------:R-:W-:Y:S01]  /*67a0*/  MOV R143, R167 ;  /* 0x000000a7008f7202 */ /* 0x000fe20000000f00 */
[----:B------:R-:W-:Y:S01]  /*67b0*/  FADD.FTZ R3, R93, R0 ;  /* 0x000000005d037221 */ /* 0x000fe20000010000 */
        /* <DEDUP_REMOVED lines=75> */
[----:B------:R-:W1:Y:S01]  /*6c70*/  MUFU.EX2 R16, R125 ;  /* 0x0000007d00107308 */ /* 0x000e620000000800 */
[----:B------:R-:W-:Y:S01]  /*6c80*/  FADD.FTZ R0, R32, R0 ;  /* 0x0000000020007221 */ /* 0x000fe20000010000 */
[----:B------:R-:W-:Y:S01]  /*6c90*/  FADD.FTZ R3, R77, R3 ;  /* 0x000000034d037221 */ /* 0x000fe20000010000 */
[----:B------:R-:W-:Y:S01]  /*6ca0*/  FADD.FTZ R5, R75, R5 ;  /* 0x000000054b057221 */ /* 0x000fe20000010000 */
[----:B------:R-:W4:Y:S01]  /*6cb0*/  MUFU.EX2 R17, R131 ;  /* 0x0000008300117308 */ /* 0x000f220000000800 */
[----:B------:R-:W-:Y:S01]  /*6cc0*/  FADD.FTZ R4, R34, R4 ;  /* 0x0000000422047221 */ /* 0x000fe20000010000 */
[----:B------:R-:W-:Y:S01]  /*6cd0*/  FADD.FTZ R0, R76, R0 ;  /* 0x000000004c007221 */ /* 0x000fe20000010000 */
[----:B------:R-:W4:Y:S01]  /*6ce0*/  LDSM.16.MT88.4 R164, [R164+0xb800] ;  /* 0x00b80000a4a4783b */ /* 0x000f220000004200 */
[----:B------:R-:W4:Y:S01]  /*6cf0*/  MUFU.EX2 R18, R127 ;  /* 0x0000007f00127308 */ /* 0x000f220000000800 */
[----:B------:R-:W-:Y:S01]  /*6d00*/  FADD.FTZ R3, R79, R3 ;  /* 0x000000034f037221 */ /* 0x000fe20000010000 */
[----:B------:R-:W-:Y:S01]  /*6d10*/  FADD.FTZ R5, R74, R5 ;  /* 0x000000054a057221 */ /* 0x000fe20000010000 */
[----:B------:R-:W4:Y:S01]  /*6d20*/  LDSM.16.MT88.4 R180, [R180+0xb800] ;  /* 0x00b80000b4b4783b */ /* 0x000f220000004200 */
[----:B------:R-:W4:Y:S01]  /*6d30*/  MUFU.EX2 R19, R134 ;  /* 0x0000008600137308 */ /* 0x000f220000000800 */
[----:B------:R-:W-:Y:S01]  /*6d40*/  FADD.FTZ R4, R33, R4 ;  /* 0x0000000421047221 */ /* 0x000fe20000010000 */
[----:B------:R-:W-:Y:S01]  /*6d50*/  FADD.FTZ R0, R78, R0 ;  /* 0x000000004e007221 */ /* 0x000fe20000010000 */
[----:B------:R-:W-:Y:S01]  /*6d60*/  FADD.FTZ R3, R80, R3 ;  /* 0x0000000350037221 */ /* 0x000fe20000010000 */
[----:B------:R-:W4:Y:S01]  /*6d70*/  MUFU.EX2 R21, R133 ;  /* 0x0000008500157308 */ /* 0x000f220000000800 */
[----:B--2---:R-:W-:Y:S01]  /*6d80*/  FADD.FTZ R5, R10, R5 ;  /* 0x000000050a057221 */ /* 0x004fe20000010000 */
[----:B---3--:R-:W-:-:S02]  /*6d90*/  FADD.FTZ R4, R11, R4 ;  /* 0x000000040b047221 */ /* 0x008fc40000010000 */
[----:B------:R-:W2:Y:S01]  /*6da0*/  MUFU.EX2 R117, R117 ;  /* 0x0000007500757308 */ /* 0x000ea20000000800 */
[----:B------:R-:W-:Y:S01]  /*6db0*/  FADD.FTZ R0, R116, R0 ;  /* 0x0000000074007221 */ /* 0x000fe20000010000 */
[----:B------:R-:W-:Y:S02]  /*6dc0*/  FADD.FTZ R3, R111, R3 ;  /* 0x000000036f037221 */ /* 0x000fe40000010000 */
[----:B------:R-:W3:Y:S01]  /*6dd0*/  MUFU.EX2 R97, R97 ;  /* 0x0000006100617308 */ /* 0x000ee20000000800 */
[----:B-1----:R-:W-:Y:S01]  /*6de0*/  FADD.FTZ R5, R16, R5 ;  /* 0x0000000510057221 */ /* 0x002fe20000010000 */
[----:B----4-:R-:W-:Y:S01]  /*6df0*/  FADD.FTZ R4, R17, R4 ;  /* 0x0000000411047221 */ /* 0x010fe20000010000 */
        /* <DEDUP_REMOVED lines=14> */
[----:B--2---:R-:W-:-:S03]  /*6ee0*/  FADD.FTZ R0, R117, R0 ;  /* 0x0000000075007221 */ /* 0x004fc60000010000 */
[----:B------:R1:W5:Y:S01]  /*6ef0*/  LDL.LU R129, [R1+0xb0] ;  /* 0x0000b00001817983 */ /* 0x0003620000300800 */
[----:B---3--:R-:W-:-:S03]  /*6f00*/  FADD.FTZ R3, R97, R3 ;  /* 0x0000000361037221 */ /* 0x008fc60000010000 */
[----:B------:R1:W5:Y:S04]  /*6f10*/  LDL.LU R128, [R1+0xac] ;  /* 0x0000ac0001807983 */ /* 0x0003680000300800 */
[----:B------:R1:W5:Y:S04]  /*6f20*/  LDL.LU R110, [R1+0xa8] ;  /* 0x0000a800016e7983 */ /* 0x0003680000300800 */
[----:B------:R1:W5:Y:S04]  /*6f30*/  LDL.LU R109, [R1+0xa4] ;  /* 0x0000a400016d7983 */ /* 0x0003680000300800 */
[----:B------:R1:W5:Y:S04]  /*6f40*/  LDL.LU R108, [R1+0xa0] ;  /* 0x0000a000016c7983 */ /* 0x0003680000300800 */
[----:B------:R1:W-:Y:S04]  /*6f50*/  STL [R1+0x94], R5 ;  /* 0x0000940501007387 */ /* 0x0003e80000100800 */
[----:B------:R1:W-:Y:S04]  /*6f60*/  STL [R1+0x90], R4 ;  /* 0x0000900401007387 */ /* 0x0003e80000100800 */
[----:B------:R1:W-:Y:S04]  /*6f70*/  STL [R1+0x98], R0 ;  /* 0x0000980001007387 */ /* 0x0003e80000100800 */
[----:B------:R1:W-:Y:S01]  /*6f80*/  STL [R1+0x8c], R3 ;  /* 0x00008c0301007387 */ /* 0x0003e20000100800 */
        /* <DEDUP_REMOVED lines=8> */
[----:B------:R-:W-:Y:S01]  /*7010*/  HMMA.16816.F32.BF16 R136, R192, R148, R136 ;  /* 0x00000094c088723c */ /* 0x000fe20000041888 */
        /* <DEDUP_REMOVED lines=18> */
[----:B------:R-:W2:Y:S01]  /*7140*/  LDL.LU R226, [R1+0x4c] ;  /* 0x00004c0001e27983 */ /* 0x000ea20000300800 */
[----:B------:R-:W1:Y:S01]  /*7150*/  S2R R212, SR_CTAID.Y ;  /* 0x0000000000d47919 */ /* 0x000e620000002600 */
[----:B-----5:R-:W-:Y:S01]  /*7160*/  IADD3 R0, P0, PT, R201, R200, RZ ;  /* 0x000000c8c9007210 */ /* 0x020fe20007f1e0ff */
[----:B------:R-:W3:Y:S01]  /*7170*/  S2UR UR5, SR_CgaCtaId ;  /* 0x00000000000579c3 */ /* 0x000ee20000008800 */
[----:B------:R-:W-:Y:S01]  /*7180*/  SHF.R.U32.HI R6, RZ, 0x1, R108 ;  /* 0x00000001ff067819 */ /* 0x000fe2000001166c */
[----:B------:R-:W4:Y:S01]  /*7190*/  LDL.LU R227, [R1+0x9c] ;  /* 0x00009c0001e37983 */ /* 0x000f220000300800 */
[----:B------:R-:W-:Y:S01]  /*71a0*/  UMOV UR10, 0x400 ;  /* 0x00000400000a7882 */ /* 0x000fe20000000000 */
[----:B------:R-:W-:Y:S01]  /*71b0*/  IMAD.X R3, RZ, RZ, R230, P0 ;  /* 0x000000ffff037224 */ /* 0x000fe200000e06e6 */
[----:B------:R-:W-:Y:S01]  /*71c0*/  LOP3.LUT R8, R245, 0x8, R6, 0x78, !PT ;  /* 0x00000008f5087812 */ /* 0x000fe200078e7806 */
[----:B------:R-:W-:Y:S01]  /*71d0*/  IMAD.MOV.U32 R230, RZ, RZ, R246 ;  /* 0x000000ffffe67224 */ /* 0x000fe200078e00f6 */
[----:B------:R-:W-:Y:S01]  /*71e0*/  UMOV UR8, 0x400 ;  /* 0x0000040000087882 */ /* 0x000fe20000000000 */
[-C--:B------:R-:W-:Y:S01]  /*71f0*/  IMAD R3, R3, R128.reuse, RZ ;  /* 0x0000008003037224 */ /* 0x080fe200078e02ff */
[----:B------:R-:W1:Y:S01]  /*7200*/  S2UR UR6, SR_CgaCtaId ;  /* 0x00000000000679c3 */ /* 0x000e620000008800 */
[C---:B------:R-:W-:Y:S01]  /*7210*/  IMAD.WIDE.U32 R4, R0.reuse, R128, R230 ;  /* 0x0000008000047225 */ /* 0x040fe200078e00e6 */
[----:B------:R-:W1:Y:S03]  /*7220*/  LDCU UR9, c[0x0][0x50c] ;  /* 0x0000a180ff0977ac */ /* 0x000e660008000800 */
[----:B------:R-:W-:Y:S01]  /*7230*/  IMAD R0, R0, R129, R3 ;  /* 0x0000008100007224 */ /* 0x000fe200078e0203 */
[----:B------:R-:W-:Y:S01]  /*7240*/  LOP3.LUT R3, R224, 0x200, RZ, 0xc0, !PT ;  /* 0x00000200e0037812 */ /* 0x000fe200078ec0ff */
[----:B------:R-:W-:Y:S01]  /*7250*/  IMAD.IADD R232, R2, 0x1, R135 ;  /* 0x0000000102e87824 */ /* 0x000fe200078e0287 */
[----:B------:R-:W1:Y:S01]  /*7260*/  S2UR UR7, SR_CgaCtaId ;  /* 0x00000000000779c3 */ /* 0x000e620000008800 */
[----:B------:R-:W-:Y:S01]  /*7270*/  IMAD.IADD R5, R5, 0x1, R0 ;  /* 0x0000000105057824 */ /* 0x000fe200078e0200 */
[----:B------:R-:W2:Y:S01]  /*7280*/  LDCU UR4, c[0x0][0x45c] ;  /* 0x00008b80ff0477ac */ /* 0x000ea20008000800 */
[----:B------:R-:W-:-:S02]  /*7290*/  IMAD.SHL.U32 R0, R108, 0x20, RZ ;  /* 0x000000206c007824 */ /* 0x000fc400078e00ff */
[----:B------:R-:W-:Y:S01]  /*72a0*/  IMAD.MOV.U32 R134, RZ, RZ, R69 ;  /* 0x000000ffff867224 */ /* 0x000fe200078e0045 */
[----:B---3--:R-:W-:Y:S02]  /*72b0*/  ULEA UR5, UR5, UR10, 0x18 ;  /* 0x0000000a05057291 */ /* 0x008fe4000f8ec0ff */
[----:B------:R-:W-:Y:S01]  /*72c0*/  LOP3.LUT R9, R3, 0x7c00, R0, 0xf8, !PT ;  /* 0x00007c0003097812 */ /* 0x000fe200078ef800 */
[----:B------:R-:W-:Y:S01]  /*72d0*/  IMAD.MOV.U32 R133, RZ, RZ, R70 ;  /* 0x000000ffff857224 */ /* 0x000fe200078e0046 */
[----:B------:R-:W-:Y:S01]  /*72e0*/  LEA.HI.SX32 R0, R229, 0xfffffffe, 0x19 ;  /* 0xfffffffee5007811 */ /* 0x000fe200078fcaff */
[----:B------:R-:W-:Y:S02]  /*72f0*/  IMAD.MOV.U32 R132, RZ, RZ, R71 ;  /* 0x000000ffff847224 */ /* 0x000fe400078e0047 */
[----:B-1----:R-:W-:Y:S01]  /*7300*/  IMAD.WIDE.U32 R4, R212, UR18, R4 ;  /* 0x00000012d4047c25 */ /* 0x002fe2000f8e0004 */
[----:B------:R-:W-:-:S03]  /*7310*/  ULEA UR6, UR6, UR8, 0x18 ;  /* 0x0000000806067291 */ /* 0x000fc6000f8ec0ff */
[----:B------:R-:W-:Y:S01]  /*7320*/  IMAD.WIDE.U32 R6, R0, R128, RZ ;  /* 0x0000008000067225 */ /* 0x000fe200078e00ff */
[----:B------:R-:W-:-:S03]  /*7330*/  IADD3 R109, P0, PT, R109, R4, RZ ;  /* 0x000000046d6d7210 */ /* 0x000fc60007f1e0ff */
[----:B------:R-:W-:Y:S01]  /*7340*/  IMAD R0, R0, R129, R7 ;  /* 0x0000008100007224 */ /* 0x000fe200078e0207 */
[----:B------:R-:W-:Y:S01]  /*7350*/  ULEA UR7, UR7, UR10, 0x18 ;  /* 0x0000000a07077291 */ /* 0x000fe2000f8ec0ff */
[----:B--2---:R-:W-:Y:S01]  /*7360*/  IMAD.X R4, R226, 0x1, R5, P0 ;  /* 0x00000001e2047824 */ /* 0x004fe200000e0605 */
[----:B----4-:R-:W-:-:S04]  /*7370*/  LOP3.LUT R3, R227, 0x1f8, RZ, 0xc0, !PT ;  /* 0x000001f8e3037812 */ /* 0x010fc800078ec0ff */
[----:B------:R-:W-:Y:S01]  /*7380*/  LOP3.LUT R108, R3, 0x38, R108, 0x78, !PT ;  /* 0x00000038036c7812 */ /* 0x000fe200078e786c */
[C---:B------:R-:W-:Y:S01]  /*7390*/  IMAD.SHL.U32 R3, R109.reuse, 0x2, RZ ;  /* 0x000000026d037824 */ /* 0x040fe200078e00ff */
[----:B------:R-:W-:Y:S02]  /*73a0*/  SHF.L.U64.HI R109, R109, 0x1, R4 ;  /* 0x000000016d6d7819 */ /* 0x000fe40000010204 */
[----:B------:R-:W-:Y:S02]  /*73b0*/  LOP3.LUT R4, R9, R8, RZ, 0xfc, !PT ;  /* 0x0000000809047212 */ /* 0x000fe400078efcff */
[----:B------:R-:W-:Y:S02]  /*73c0*/  LEA R3, P0, R6, R3, 0x8 ;  /* 0x0000000306037211 */ /* 0x000fe400078040ff */
[----:B------:R-:W-:Y:S02]  /*73d0*/  LEA R235, R4, UR5, 0x1 ;  /* 0x0000000504eb7c11 */ /* 0x000fe4000f8e08ff */
[----:B------:R-:W-:-:S02]  /*73e0*/  LEA.HI.X R6, R6, R109, R0, 0x8, P0 ;  /* 0x0000006d06067211 */ /* 0x000fc400000f4400 */
[----:B------:R-:W-:Y:S01]  /*73f0*/  IADD3 R0, P0, PT, R3, UR12, RZ ;  /* 0x0000000c03007c10 */ /* 0x000fe2000ff1e0ff */
[----:B------:R-:W-:Y:S01]  /*7400*/  IMAD.IADD R236, R2, 0x1, R235 ;  /* 0x0000000102ec7824 */ /* 0x000fe200078e02eb */
[----:B------:R-:W-:Y:S02]  /*7410*/  SHF.L.U64.HI R3, R128, 0x5, R129 ;  /* 0x0000000580037819 */ /* 0x000fe40000010281 */
[----:B------:R-:W-:Y:S01]  /*7420*/  IADD3.X R5, PT, PT, R6, UR13, RZ, P0, !PT ;  /* 0x0000000d06057c10 */ /* 0x000fe200087fe4ff */
[----:B------:R1:W-:Y:S01]  /*7430*/  STL [R1+0x88], R0 ;  /* 0x0000880001007387 */ /* 0x0003e20000100800 */
[----:B------:R-:W-:Y:S02]  /*7440*/  LEA.HI.SX32 R4, R229, 0xfffffffd, 0x19 ;  /* 0xfffffffde5047811 */ /* 0x000fe400078fcaff */
[----:B------:R-:W-:Y:S01]  /*7450*/  LOP3.LUT R108, R108, 0x1e00, R227, 0xf8, !PT ;  /* 0x00001e006c6c7812 */ /* 0x000fe200078ef8e3 */
[----:B------:R-:W-:Y:S03]  /*7460*/  STL [R1+0x84], R5 ;  /* 0x0000840501007387 */ /* 0x000fe60000100800 */
[----:B------:R-:W-:Y:S01]  /*7470*/  LEA R240, R108, UR5, 0x1 ;  /* 0x000000056cf07c11 */ /* 0x000fe2000f8e08ff */
[----:B------:R2:W-:Y:S01]  /*7480*/  STL [R1+0x34], R3 ;  /* 0x0000340301007387 */ /* 0x0005e20000100800 */
[----:B-1----:R-:W-:-:S05]  /*7490*/  SHF.L.U32 R0, R128, 0x5, RZ ;  /* 0x0000000580007819 */ /* 0x002fca00000006ff */
[----:B------:R1:W-:Y:S01]  /*74a0*/  STL [R1+0x30], R0 ;  /* 0x0000300001007387 */ /* 0x0003e20000100800 */
[----:B--2---:R-:W-:-:S03]  /*74b0*/  IMAD.MOV.U32 R3, RZ, RZ, R72 ;  /* 0x000000ffff037224 */ /* 0x004fc600078e0048 */
[----:B------:R2:W-:Y:S01]  /*74c0*/  STL [R1+0x5c], R4 ;  /* 0x00005c0401007387 */ /* 0x0005e20000100800 */
[----:B-1----:R-:W-:-:S04]  /*74d0*/  MOV R0, 0x20 ;  /* 0x0000002000007802 */ /* 0x002fc80000000f00 */
[----:B------:R-:W-:-:S04]  /*74e0*/  SEL R0, R0, 0xffffffe0, !P6 ;  /* 0xffffffe000007807 */ /* 0x000fc80007000000 */
[C---:B------:R-:W-:Y:S01]  /*74f0*/  IADD3 R233, PT, PT, R0.reuse, R135, RZ ;  /* 0x0000008700e97210 */ /* 0x040fe20007ffe0ff */
[C---:B------:R-:W-:Y:S02]  /*7500*/  IMAD.IADD R234, R0.reuse, 0x1, R232 ;  /* 0x0000000100ea7824 */ /* 0x040fe400078e02e8 */
[C---:B------:R-:W-:Y:S02]  /*7510*/  IMAD.IADD R238, R0.reuse, 0x1, R235 ;  /* 0x0000000100ee7824 */ /* 0x040fe400078e02eb */
[----:B------:R-:W-:Y:S01]  /*7520*/  IMAD.IADD R237, R0, 0x1, R236 ;  /* 0x0000000100ed7824 */ /* 0x000fe200078e02ec */
[----:B--2---:R-:W-:Y:S06]  /*7530*/  BRA `(.L_x_131) ;  /* 0x0000000000e87947 */ /* 0x004fec0003800000 */
.L_x_133:
[----:B------:R-:W2:Y:S01]  /*7540*/  LDL R37, [R1+0x44] ;  /* 0x0000440001257983 */ /* 0x000ea20000100800 */
[----:B------:R-:W1:Y:S03]  /*7550*/  LDC.64 R4, c[0x0][0x3b8] ;  /* 0x0000ee00ff047b82 */ /* 0x000e660000000a00 */
[----:B------:R-:W3:Y:S01]  /*7560*/  LDL R36, [R1+0x40] ;  /* 0x0000400001247983 */ /* 0x000ee20000100800 */
[----:B------:R-:W4:Y:S01]  /*7570*/  S2R R11, SR_TID.X ;  /* 0x00000000000b7919 */ /* 0x000f220000002100 */
[----:B-1----:R-:W-:Y:S01]  /*7580*/  SHF.L.U64.HI R20, R4, 0x4, R5 ;  /* 0x0000000404147819 */ /* 0x002fe20000010205 */
[----:B------:R-:W-:Y:S04]  /*7590*/  IMAD.WIDE.U32 R8, R26, R4, RZ ;  /* 0x000000041a087225 */ /* 0x000fe800078e00ff */
[----:B------:R-:W-:Y:S02]  /*75a0*/  IMAD.SHL.U32 R10, R4, 0x10, RZ ;  /* 0x00000010040a7824 */ /* 0x000fe400078e00ff */
[----:B------:R-:W-:Y:S02]  /*75b0*/  IMAD R7, R26, R5, R9 ;  /* 0x000000051a077224 */ /* 0x000fe400078e0209 */
[----:B------:R-:W-:Y:S01]  /*75c0*/  IMAD.SHL.U32 R13, R4, 0x20, RZ ;  /* 0x00000020040d7824 */ /* 0x000fe200078e00ff */
[----:B------:R-:W-:Y:S01]  /*75d0*/  LEA R2, P0, R8, R10, 0x7 ;  /* 0x0000000a08027211 */ /* 0x000fe200078038ff */
[----:B----4-:R-:W-:Y:S05]  /*75e0*/  IMAD.SHL.U32 R23, R11, 0x8, RZ ;  /* 0x000000080b177824 */ /* 0x010fea00078e00ff */
[----:B------:R-:W-:Y:S04]  /*75f0*/  LOP3.LUT R6, R23, 0x1f8, RZ, 0xc0, !PT ;  /* 0x000001f817067812 */ /* 0x000fe800078ec0ff */
[----:B------:R-:W-:Y:S02]  /*7600*/  LOP3.LUT R9, R6, 0x38, R11, 0x78, !PT ;  /* 0x0000003806097812 */ /* 0x000fe400078e780b */
[----:B------:R-:W-:Y:S02]  /*7610*/  LEA.HI.X R6, R8, R20, R7, 0x7, P0 ;  /* 0x0000001408067211 */ /* 0x000fe400000f3c07 */
[----:B------:R-:W-:Y:S02]  /*7620*/  LOP3.LUT R23, R9, 0x1e00, R23, 0xf8, !PT ;  /* 0x00001e0009177812 */ /* 0x000fe400078ef817 */
[----:B------:R-:W-:Y:S02]  /*7630*/  SHF.L.U64.HI R11, R4, 0x5, R5 ;  /* 0x00000005040b7819 */ /* 0x000fe40000010205 */
[----:B------:R-:W-:Y:S02]  /*7640*/  LEA R240, R23, UR7, 0x1 ;  /* 0x0000000717f07c11 */ /* 0x000fe4000f8e08ff */
[-C--:B--2---:R-:W-:Y:S02]  /*7650*/  LEA R18, P1, R8, R37.reuse, 0x8 ;  /* 0x0000002508127211 */ /* 0x084fe400078240ff */
[-C--:B------:R-:W-:Y:S02]  /*7660*/  LEA R16, P3, R2, R37.reuse, 0x1 ;  /* 0x0000002502107211 */ /* 0x080fe400078608ff */
[----:B---3--:R-:W-:Y:S02]  /*7670*/  LEA.HI.X R19, R8, R36, R7, 0x8, P1 ;  /* 0x0000002408137211 */ /* 0x008fe400008f4407 */
[----:B------:R-:W-:Y:S02]  /*7680*/  IADD3 R9, P1, PT, R2, R10, RZ ;  /* 0x0000000a02097210 */ /* 0x000fe40007f3e0ff */
[----:B------:R-:W-:Y:S01]  /*7690*/  LEA R7, P0, R4, R2, 0x6 ;  /* 0x0000000204077211 */ /* 0x000fe200078030ff */
[----:B------:R-:W-:Y:S01]  /*76a0*/  @!PT LDS RZ, [RZ] ;  /* 0x00000000fffff984 */ /* 0x000fe20000000800 */
[----:B------:R-:W-:Y:S01]  /*76b0*/  @!PT LDS RZ, [RZ] ;  /* 0x00000000fffff984 */ /* 0x000fe20000000800 */
[----:B------:R-:W-:Y:S01]  /*76c0*/  @!PT LDS RZ, [RZ] ;  /* 0x00000000fffff984 */ /* 0x000fe20000000800 */
[----:B------:R1:W-:Y:S01]  /*76d0*/  LDGSTS.E.BYPASS.LTC128B.128 [R240+0x4000], desc[UR20][R18.64] ;  /* 0x0400000012f07fae */ /* 0x0003e2000b981a14 */
[C---:B------:R-:W-:Y:S01]  /*76e0*/  LEA R14, P2, R9.reuse, R37, 0x1 ;  /* 0x00000025090e7211 */ /* 0x040fe200078408ff */
[----:B------:R-:W-:Y:S01]  /*76f0*/  IMAD.X R12, R6, 0x1, R20, P1 ;  /* 0x00000001060c7824 */ /* 0x000fe200008e0614 */
[CC--:B------:R-:W-:Y:S02]  /*7700*/  IADD3 R8, P1, PT, R2.reuse, R13.reuse, RZ ;  /* 0x0000000d02087210 */ /* 0x0c0fe40007f3e0ff */
[----:B------:R-:W-:Y:S02]  /*7710*/  LEA.HI.X R17, R2, R36, R6, 0x1, P3 ;  /* 0x0000002402117211 */ /* 0x000fe400018f0c06 */
[----:B------:R-:W-:Y:S01]  /*7720*/  LEA.HI.X R4, R4, R6, R5, 0x6, P0 ;  /* 0x0000000604047211 */ /* 0x000fe200000f3405 */
[--C-:B------:R-:W-:Y:S01]  /*7730*/  IMAD.X R6, R6, 0x1, R11.reuse, P1 ;  /* 0x0000000106067824 */ /* 0x100fe200008e060b */
[----:B------:R-:W-:Y:S01]  /*7740*/  LEA.HI.X R15, R9, R36, R12, 0x1, P2 ;  /* 0x00000024090f7211 */ /* 0x000fe200010f0c0c */
[----:B------:R1:W-:Y:S01]  /*7750*/  LDGSTS.E.BYPASS.LTC128B.128 [R240+0x4800], desc[UR20][R16.64] ;  /* 0x0480000010f07fae */ /* 0x0003e2000b981a14 */
[-C--:B------:R-:W-:Y:S02]  /*7760*/  IADD3 R9, P3, PT, R8, R10.reuse, RZ ;  /* 0x0000000a08097210 */ /* 0x080fe40007f7e0ff */
[C---:B------:R-:W-:Y:S01]  /*7770*/  IADD3 R2, P1, PT, R7.reuse, R10, RZ ;  /* 0x0000000a07027210 */ /* 0x040fe20007f3e0ff */
[----:B------:R1:W-:Y:S01]  /*7780*/  LDGSTS.E.BYPASS.LTC128B.128 [R240+0x5000], desc[UR20][R14.64] ;  /* 0x050000000ef07fae */ /* 0x0003e2000b981a14 */
[C---:B------:R-:W-:Y:S01]  /*7790*/  IADD3 R5, P0, PT, R7.reuse, R13, RZ ;  /* 0x0000000d07057210 */ /* 0x040fe20007f1e0ff */
[--C-:B------:R-:W-:Y:S01]  /*77a0*/  IMAD.X R22, R6, 0x1, R20.reuse, P3 ;  /* 0x0000000106167824 */ /* 0x100fe200018e0614 */
[-C--:B------:R-:W-:Y:S01]  /*77b0*/  LEA R12, P4, R8, R37.reuse, 0x1 ;  /* 0x00000025080c7211 */ /* 0x080fe200078808ff */
[C---:B------:R-:W-:Y:S01]  /*77c0*/  IMAD.X R21, R4.reuse, 0x1, R20, P1 ;  /* 0x0000000104157824 */ /* 0x040fe200008e0614 */
[CC--:B------:R-:W-:Y:S01]  /*77d0*/  LEA R10, P2, R7.reuse, R37.reuse, 0x1 ;  /* 0x00000025070a7211 */ /* 0x0c0fe200078408ff */
[----:B------:R-:W-:Y:S01]  /*77e0*/  IMAD.X R20, R4, 0x1, R11, P0 ;  /* 0x0000000104147824 */ /* 0x000fe200000e060b */
[-C--:B------:R-:W-:Y:S02]  /*77f0*/  LEA.HI.X R13, R8, R36.reuse, R6, 0x1, P4 ;  /* 0x00000024080d7211 */ /* 0x080fe400020f0c06 */
[-C--:B------:R-:W-:Y:S02]  /*7800*/  LEA.HI.X R11, R7, R36.reuse, R4, 0x1, P2 ;  /* 0x00000024070b7211 */ /* 0x080fe400010f0c04 */
[CC--:B------:R-:W-:Y:S01]  /*7810*/  LEA R8, P2, R9.reuse, R37.reuse, 0x1 ;  /* 0x0000002509087211 */ /* 0x0c0fe200078408ff */
[----:B------:R1:W-:Y:S01]  /*7820*/  LDGSTS.E.BYPASS.LTC128B.128 [R240+0x5800], desc[UR20][R12.64] ;  /* 0x058000000cf07fae */ /* 0x0003e2000b981a14 */
        /* <DEDUP_REMOVED lines=11> */
.L_x_131:
[----:B--2---:R-:W2:Y:S01]  /*78e0*/  LDL R7, [R1+0x84] ;  /* 0x0000840001077983 */ /* 0x004ea20000100800 */
[----:B------:R-:W-:Y:S04]  /*78f0*/  DEPBAR.LE SB0, 0x0 ;  /* 0x000080000000791a */ /* 0x000fe80000000000 */
[----:B------:R-:W3:Y:S04]  /*7900*/  LDL R6, [R1+0x88] ;  /* 0x0000880001067983 */ /* 0x000ee80000100800 */
[----:B------:R-:W4:Y:S04]  /*7910*/  LDL R2, [R1+0x30] ;  /* 0x0000300001027983 */ /* 0x000f280000100800 */
[----:B------:R-:W4:Y:S01]  /*7920*/  LDL R0, [R1+0x34] ;  /* 0x0000340001007983 */ /* 0x000f220000100800 */
[----:B------:R-:W-:Y:S06]  /*7930*/  BAR.SYNC.DEFER_BLOCKING 0x0 ;  /* 0x0000000000007b1d */ /* 0x000fec0000010000 */
[----:B------:R-:W-:Y:S04]  /*7940*/  STL [R1+0xac], R139 ;  /* 0x0000ac8b01007387 */ /* 0x000fe80000100800 */
[----:B------:R-:W-:Y:S04]  /*7950*/  STL [R1+0xa8], R138 ;  /* 0x0000a88a01007387 */ /* 0x000fe80000100800 */
[----:B------:R-:W-:Y:S04]  /*7960*/  STL [R1+0xa4], R137 ;  /* 0x0000a48901007387 */ /* 0x000fe80000100800 */
[----:B------:R-:W-:Y:S01]  /*7970*/  STL [R1+0xa0], R136 ;  /* 0x0000a08801007387 */ /* 0x000fe20000100800 */
[----:B--2---:R-:W-:Y:S02]  /*7980*/  MOV R15, R7 ;  /* 0x00000007000f7202 */ /* 0x004fe40000000f00 */
[----:B---3--:R-:W-:Y:S02]  /*7990*/  MOV R14, R6 ;  /* 0x00000006000e7202 */ /* 0x008fe40000000f00 */
[----:B----4-:R-:W-:Y:S03]  /*79a0*/  IADD3 R4, P0, PT, R6, R2, RZ ;  /* 0x0000000206047210 */ /* 0x010fe60007f1e0ff */
[----:B------:R-:W-:Y:S01]  /*79b0*/  @!PT LDS RZ, [RZ] ;  /* 0x00000000fffff984 */ /* 0x000fe20000000800 */
[----:B------:R-:W-:Y:S01]  /*79c0*/  @!PT LDS RZ, [RZ] ;  /* 0x00000000fffff984 */ /* 0x000fe20000000800 */
[----:B------:R-:W-:Y:S01]  /*79d0*/  @!PT LDS RZ, [RZ] ;  /* 0x00000000fffff984 */ /* 0x000fe20000000800 */
[----:B------:R-:W-:Y:S01]  /*79e0*/  LDGSTS.E.BYPASS.LTC128B.128 [R240+0x8000], desc[UR20][R14.64] ;  /* 0x080000000ef07fae */ /* 0x000fe2000b981a14 */
[----:B------:R-:W-:Y:S02]  /*79f0*/  IADD3.X R5, PT, PT, R7, R0, RZ, P0, !PT ;  /* 0x0000000007057210 */ /* 0x000fe400007fe4ff */
[----:B------:R-:W-:Y:S05]  /*7a00*/  IADD3 R12, P0, PT, R4, R2, RZ ;  /* 0x00000002040c7210 */ /* 0x000fea0007f1e0ff */
[----:B------:R1:W-:Y:S01]  /*7a10*/  LDGSTS.E.BYPASS.LTC128B.128 [R240+0x8800], desc[UR20][R4.64] ;  /* 0x0880000004f07fae */ /* 0x0003e2000b981a14 */
[----:B------:R-:W-:Y:S02]  /*7a20*/  IADD3.X R13, PT, PT, R5, R0, RZ, P0, !PT ;  /* 0x00000000050d7210 */ /* 0x000fe400007fe4ff */
[----:B------:R-:W-:Y:S04]  /*7a30*/  IADD3 R10, P0, PT, R12, R2, RZ ;  /* 0x000000020c0a7210 */ /* 0x000fe80007f1e0ff */
[----:B------:R-:W-:Y:S01]  /*7a40*/  IADD3.X R11, PT, PT, R13, R0, RZ, P0, !PT ;  /* 0x000000000d0b7210 */ /* 0x000fe200007fe4ff */
[----:B------:R2:W-:Y:S01]  /*7a50*/  LDGSTS.E.BYPASS.LTC128B.128 [R240+0x9000], desc[UR20][R12.64] ;  /* 0x090000000cf07fae */ /* 0x0005e2000b981a14 */
[----:B------:R-:W-:Y:S04]  /*7a60*/  IADD3 R8, P0, PT, R10, R2, RZ ;  /* 0x000000020a087210 */ /* 0x000fe80007f1e0ff */
[----:B------:R-:W-:Y:S02]  /*7a70*/  IADD3.X R9, PT, PT, R11, R0, RZ, P0, !PT ;  /* 0x000000000b097210 */ /* 0x000fe400007fe4ff */
[----:B------:R-:W-:Y:S01]  /*7a80*/  IADD3 R6, P0, PT, R8, R2, RZ ;  /* 0x0000000208067210 */ /* 0x000fe20007f1e0ff */
[----:B------:R-:W-:Y:S03]  /*7a90*/  LDGSTS.E.BYPASS.LTC128B.128 [R240+0x9800], desc[UR20][R10.64] ;  /* 0x098000000af07fae */ /* 0x000fe6000b981a14 */
[----:B------:R-:W-:Y:S05]  /*7aa0*/  IADD3.X R7, PT, PT, R9, R0, RZ, P0, !PT ;  /* 0x0000000009077210 */ /* 0x000fea00007fe4ff */
[----:B------:R-:W-:Y:S01]  /*7ab0*/  LDGSTS.E.BYPASS.LTC128B.128 [R240+0xa000], desc[UR20][R8.64] ;  /* 0x0a00000008f07fae */ /* 0x000fe2000b981a14 */
[----:B-1----:R-:W-:Y:S04]  /*7ac0*/  IADD3 R4, P0, PT, R6, R2, RZ ;  /* 0x0000000206047210 */ /* 0x002fe80007f1e0ff */
[----:B------:R-:W-:Y:S03]  /*7ad0*/  IADD3.X R5, PT, PT, R7, R0, RZ, P0, !PT ;  /* 0x0000000007057210 */ /* 0x000fe600007fe4ff */
[----:B------:R-:W-:Y:S01]  /*7ae0*/  LDGSTS.E.BYPASS.LTC128B.128 [R240+0xa800], desc[UR20][R6.64] ;  /* 0x0a80000006f07fae */ /* 0x000fe2000b981a14 */
[----:B--2---:R-:W-:Y:S04]  /*7af0*/  IADD3 R12, P0, PT, R4, R2, RZ ;  /* 0x00000002040c7210 */ /* 0x004fe80007f1e0ff */
[----:B------:R-:W-:Y:S03]  /*7b00*/  IADD3.X R13, PT, PT, R5, R0, RZ, P0, !PT ;  /* 0x00000000050d7210 */ /* 0x000fe600007fe4ff */
[----:B------:R1:W-:Y:S08]  /*7b10*/  LDGSTS.E.BYPASS.LTC128B.128 [R240+0xb000], desc[UR20][R4.64] ;  /* 0x0b00000004f07fae */ /* 0x0003f0000b981a14 */
[----:B------:R2:W-:Y:S08]  /*7b20*/  LDGSTS.E.BYPASS.LTC128B.128 [R240+0xb800], desc[UR20][R12.64] ;  /* 0x0b8000000cf07fae */ /* 0x0005f0000b981a14 */
[----:B------:R-:W-:Y:S08]  /*7b30*/  LDSM.16.M88.4 R128, [R235] ;  /* 0x00000000eb80783b */ /* 0x000ff00000000200 */
[----:B------:R-:W1:Y:S08]  /*7b40*/  LDSM.16.M88.4 R16, [R135+0x4000] ;  /* 0x004000008710783b */ /* 0x000e700000000200 */
[----:B------:R-:W3:Y:S08]  /*7b50*/  LDSM.16.M88.4 R124, [R235+0x2000] ;  /* 0x00200000eb7c783b */ /* 0x000ef00000000200 */
[----:B------:R-:W4:Y:S08]  /*7b60*/  LDSM.16.M88.4 R32, [R135+0x4800] ;  /* 0x004800008720783b */ /* 0x000f300000000200 */
[----:B------:R-:W4:Y:S08]  /*7b70*/  LDSM.16.M88.4 R48, [R135+0x5000] ;  /* 0x005000008730783b */ /* 0x000f300000000200 */
[----:B------:R-:W4:Y:S01]  /*7b80*/  LDSM.16.M88.4 R64, [R135+0x5800] ;  /* 0x005800008740783b */ /* 0x000f220000000200 */
        /* <DEDUP_REMOVED lines=19> */
[----:B------:R-:W-:Y:S01]  /*7cc0*/  LDSM.16.M88.4 R224, [R233+0x7000] ;  /* 0x00700000e9e0783b */ /* 0x000fe20000000200 */
[-C--:B------:R-:W-:Y:S07]  /*7cd0*/  HMMA.16816.F32.BF16 R44, R124, R50.reuse, RZ ;  /* 0x000000327c2c723c */ /* 0x080fee00000418ff */
[----:B------:R-:W-:Y:S01]  /*7ce0*/  LDSM.16.M88.4 R228, [R233+0x7800] ;  /* 0x00780000e9e4783b */ /* 0x000fe20000000200 */
[C---:B------:R-:W-:Y:S07]  /*7cf0*/  HMMA.16816.F32.BF16 R48, R128.reuse, R50, RZ ;  /* 0x000000328030723c */ /* 0x040fee00000418ff */
[----:B------:R-:W0:Y:S01]  /*7d00*/  LDGDEPBAR ;  /* 0x00000000000079af */ /* 0x000e220000000000 */
        /* <DEDUP_REMOVED lines=46> */
[-C--:B---3--:R-:W-:Y:S08]  /*7ff0*/  HMMA.16816.F32.BF16 R84, R204, R216.reuse, R84 ;  /* 0x000000d8cc54723c */ /* 0x088ff00000041854 */
        /* <DEDUP_REMOVED lines=11> */
[-C--:B------:R-:W-:Y:S01]  /*80b0*/  HMMA.16816.F32.BF16 R124, R212, R230.reuse, R124 ;  /* 0x000000e6d47c723c */ /* 0x080fe2000004187c */
[----:B------:R-:W4:Y:S07]  /*80c0*/  LDSM.16.M88.4 R212, [R232+0x5800] ;  /* 0x00580000e8d4783b */ /* 0x000f2e0000000200 */
[----:B------:R-:W-:Y:S01]  /*80d0*/  HMMA.16816.F32.BF16 R128, R204, R230, R128 ;  /* 0x000000e6cc80723c */ /* 0x000fe20000041880 */
[----:B------:R-:W4:Y:S07]  /*80e0*/  LDSM.16.M88.4 R204, [R232+0x6000] ;  /* 0x00600000e8cc783b */ /* 0x000f2e0000000200 */
[-C--:B-1----:R-:W-:Y:S01]  /*80f0*/  HMMA.16816.F32.BF16 R4, R200, R208.reuse, R4 ;  /* 0x000000d0c804723c */ /* 0x082fe20000041804 */
[----:B------:R-:W-:Y:S07]  /*8100*/  LDSM.16.M88.4 R228, [R234+0x4000] ;  /* 0x00400000eae4783b */ /* 0x000fee0000000200 */
[C---:B--2---:R-:W-:Y:S08]  /*8110*/  HMMA.16816.F32.BF16 R8, R216.reuse, R208, R8 ;  /* 0x000000d0d808723c */ /* 0x044ff00000041808 */
[-C--:B------:R-:W-:Y:S08]  /*8120*/  HMMA.16816.F32.BF16 R12, R216, R210.reuse, R12 ;  /* 0x000000d2d80c723c */ /* 0x080ff0000004180c */
[C---:B------:R-:W-:Y:S01]  /*8130*/  HMMA.16816.F32.BF16 R16, R200.reuse, R210, R16 ;  /* 0x000000d2c810723c */ /* 0x040fe20000041810 */
[----:B------:R-:W1:Y:S07]  /*8140*/  LDSM.16.M88.4 R208, [R232+0x6800] ;  /* 0x00680000e8d0783b */ /* 0x000e6e0000000200 */
[-C--:B------:R-:W-:Y:S08]  /*8150*/  HMMA.16816.F32.BF16 R20, R200, R220.reuse, R20 ;  /* 0x000000dcc814723c */ /* 0x080ff00000041814 */
[C---:B------:R-:W-:Y:S08]  /*8160*/  HMMA.16816.F32.BF16 R24, R216.reuse, R220, R24 ;  /* 0x000000dcd818723c */ /* 0x040ff00000041818 */
[-C--:B------:R-:W-:Y:S08]  /*8170*/  HMMA.16816.F32.BF16 R28, R216, R222.reuse, R28 ;  /* 0x000000ded81c723c */ /* 0x080ff0000004181c */
[C---:B------:R-:W-:Y:S01]  /*8180*/  HMMA.16816.F32.BF16 R32, R200.reuse, R222, R32 ;  /* 0x000000dec820723c */ /* 0x040fe20000041820 */
[----:B------:R-:W-:Y:S07]  /*8190*/  LDSM.16.M88.4 R220, [R232+0x7800] ;  /* 0x00780000e8dc783b */ /* 0x000fee0000000200 */
[-C--:B---3--:R-:W-:Y:S08]  /*81a0*/  HMMA.16816.F32.BF16 R36, R200, R224.reuse, R36 ;  /* 0x000000e0c824723c */ /* 0x088ff00000041824 */
[C---:B------:R-:W-:Y:S08]  /*81b0*/  HMMA.16816.F32.BF16 R40, R216.reuse, R224, R40 ;  /* 0x000000e0d828723c */ /* 0x040ff00000041828 */
[-C--:B------:R-:W-:Y:S08]  /*81c0*/  HMMA.16816.F32.BF16 R44, R216, R226.reuse, R44 ;  /* 0x000000e2d82c723c */ /* 0x080ff0000004182c */
[C---:B------:R-:W-:Y:S01]  /*81d0*/  HMMA.16816.F32.BF16 R48, R200.reuse, R226, R48 ;  /* 0x000000e2c830723c */ /* 0x040fe20000041830 */
[----:B------:R-:W-:Y:S07]  /*81e0*/  LDSM.16.M88.4 R224, [R237] ;  /* 0x00000000ede0783b */ /* 0x000fee0000000200 */
        /* <DEDUP_REMOVED lines=10> */
[-C--:B-1----:R-:W-:Y:S08]  /*8290*/  HMMA.16816.F32.BF16 R84, R200, R208.reuse, R84 ;  /* 0x000000d0c854723c */ /* 0x082ff00000041854 */
[C---:B------:R-:W-:Y:S08]  /*82a0*/  HMMA.16816.F32.BF16 R88, R216.reuse, R208, R88 ;  /* 0x000000d0d858723c */ /* 0x040ff00000041858 */
[-C--:B------:R-:W-:Y:S08]  /*82b0*/  HMMA.16816.F32.BF16 R92, R216, R210.reuse, R92 ;  /* 0x000000d2d85c723c */ /* 0x080ff0000004185c */
[C---:B------:R-:W-:Y:S08]  /*82c0*/  HMMA.16816.F32.BF16 R96, R200.reuse, R210, R96 ;  /* 0x000000d2c860723c */ /* 0x040ff00000041860 */
[-C--:B--2---:R-:W-:Y:S08]  /*82d0*/  HMMA.16816.F32.BF16 R100, R200, R212.reuse, R100 ;  /* 0x000000d4c864723c */ /* 0x084ff00000041864 */
        /* <DEDUP_REMOVED lines=8> */
[C---:B---3--:R-:W-:Y:S08]  /*8360*/  HMMA.16816.F32.BF16 R8, R204.reuse, R228, R8 ;  /* 0x000000e4cc08723c */ /* 0x048ff00000041808 */
        /* <DEDUP_REMOVED lines=46> */
[----:B------:R-:W-:Y:S01]  /*8650*/  MUFU.TANH R248, R22 ;  /* 0x0000001600f87308 */ /* 0x000fe20000002400 */
        /* <DEDUP_REMOVED lines=21> */
[----:B------:R-:W2:Y:S01]  /*87b0*/  MUFU.TANH R222, R39 ;  /* 0x0000002700de7308 */ /* 0x000ea20000002400 */
        /* <DEDUP_REMOVED lines=10> */
[----:B------:R-:W-:Y:S01]  /*8860*/  MUFU.TANH R33, R45 ;  /* 0x0000002d00217308 */ /* 0x000fe20000002400 */
[----:B------:R-:W-:Y:S01]  /*8870*/  FMUL.FTZ R51, R51, UR9 ;  /* 0x0000000933337c20 */ /* 0x000fe20008410000 */
[----:B------:R-:W-:Y:S01]  /*8880*/  FMUL.FTZ R49, R49, UR9 ;  /* 0x0000000931317c20 */ /* 0x000fe20008410000 */
[-C--:B------:R-:W-:Y:S03]  /*8890*/  HMMA.16816.F32.BF16 R60, R204, R6.reuse, R60 ;  /* 0x00000006cc3c723c */ /* 0x080fe6000004183c */
[----:B------:R-:W-:Y:S01]  /*88a0*/  FMUL.FTZ R52, R52, UR9 ;  /* 0x0000000934347c20 */ /* 0x000fe20008410000 */
[----:B------:R-:W-:Y:S03]  /*88b0*/  FMUL.FTZ R53, R53, UR9 ;  /* 0x0000000935357c20 */ /* 0x000fe60008410000 */
[----:B------:R-:W1:Y:S01]  /*88c0*/  MUFU.TANH R251, R30 ;  /* 0x0000001e00fb7308 */ /* 0x000e620000002400 */
[----:B------:R-:W-:Y:S01]  /*88d0*/  FMUL.FTZ R54, R54, UR9 ;  /* 0x0000000936367c20 */ /* 0x000fe20008410000 */
[----:B------:R-:W-:Y:S01]  /*88e0*/  FMUL.FTZ R55, R55, UR9 ;  /* 0x0000000937377c20 */ /* 0x000fe20008410000 */
[C---:B------:R-:W-:Y:S04]  /*88f0*/  HMMA.16816.F32.BF16 R64, R224.reuse, R6, R64 ;  /* 0x00000006e040723c */ /* 0x040fe80000041840 */
        /* <DEDUP_REMOVED lines=17> */
[----:B------:R-:W-:Y:S08]  /*8a10*/  FMUL.FTZ R67, R67, UR9 ;  /* 0x0000000943437c20 */ /* 0x000ff00008410000 */
[----:B------:R-:W-:Y:S10]  /*8a20*/  MUFU.TANH R45, R56 ;  /* 0x00000038002d7308 */ /* 0x000ff40000002400 */
[----:B------:R-:W-:Y:S10]  /*8a30*/  MUFU.TANH R4, R54 ;  /* 0x0000003600047308 */ /* 0x000ff40000002400 */
[----:B------:R2:W-:Y:S10]  /*8a40*/  MUFU.TANH R56, R61 ;  /* 0x0000003d00387308 */ /* 0x0005f40000002400 */
[----:B------:R-:W-:Y:S10]  /*8a50*/  MUFU.TANH R54, R55 ;  /* 0x0000003700367308 */ /* 0x000ff40000002400 */
[----:B------:R1:W-:Y:S01]  /*8a60*/  MUFU.TANH R58, R67 ;  /* 0x00000043003a7308 */ /* 0x0003e20000002400 */
[----:B--2---:R-:W-:Y:S09]  /*8a70*/  MOV R61, R222 ;  /* 0x000000de003d7202 */ /* 0x004ff20000000f00 */
[----:B------:R-:W-:Y:S10]  /*8a80*/  MUFU.TANH R55, R59 ;  /* 0x0000003b00377308 */ /* 0x000ff40000002400 */
[----:B------:R-:W2:Y:S01]  /*8a90*/  MUFU.TANH R223, R47 ;  /* 0x0000002f00df7308 */ /* 0x000ea20000002400 */
[----:B-1----:R-:W-:Y:S09]  /*8aa0*/  MOV R67, R251 ;  /* 0x000000fb00437202 */ /* 0x002ff20000000f00 */
[----:B------:R-:W-:Y:S10]  /*8ab0*/  MUFU.TANH R7, R64 ;  /* 0x0000004000077308 */ /* 0x000ff40000002400 */
[----:B------:R-:W-:Y:S01]  /*8ac0*/  MUFU.TANH R230, R32 ;  /* 0x0000002000e67308 */ /* 0x000fe20000002400 */
[----:B--2---:R-:W-:Y:S02]  /*8ad0*/  MOV R59, R223 ;  /* 0x000000df003b7202 */ /* 0x004fe40000000f00 */
[----:B------:R-:W-:Y:S07]  /*8ae0*/  MOV R47, R241 ;  /* 0x000000f1002f7202 */ /* 0x000fee0000000f00 */
[----:B------:R1:W-:Y:S10]  /*8af0*/  MUFU.TANH R6, R65 ;  /* 0x0000004100067308 */ /* 0x0003f40000002400 */
[----:B------:R-:W-:Y:S10]  /*8b00*/  MUFU.TANH R242, R34 ;  /* 0x0000002200f27308 */ /* 0x000ff40000002400 */
[----:B------:R-:W-:Y:S01]  /*8b10*/  MUFU.TANH R34, R46 ;  /* 0x0000002e00227308 */ /* 0x000fe20000002400 */
[----:B-1----:R-:W-:Y:S09]  /*8b20*/  MOV R65, R220 ;  /* 0x000000dc00417202 */ /* 0x002ff20000000f00 */
[----:B------:R1:W-:Y:S10]  /*8b30*/  MUFU.TANH R46, R51 ;  /* 0x00000033002e7308 */ /* 0x0003f40000002400 */
[----:B------:R-:W-:Y:S10]  /*8b40*/  MUFU.TANH R247, R23 ;  /* 0x0000001700f77308 */ /* 0x000ff40000002400 */
[----:B------:R-:W2:Y:S01]  /*8b50*/  MUFU.TANH R139, R25 ;  /* 0x00000019008b7308 */ /* 0x000ea20000002400 */
[----:B-1----:R-:W-:Y:S09]  /*8b60*/  MOV R51, R252 ;  /* 0x000000fc00337202 */ /* 0x002ff20000000f00 */
[----:B------:R-:W-:Y:S10]  /*8b70*/  MUFU.TANH R249, R21 ;  /* 0x0000001500f97308 */ /* 0x000ff40000002400 */
[----:B------:R-:W1:Y:S01]  /*8b80*/  MUFU.TANH R137, R37 ;  /* 0x0000002500897308 */ /* 0x000e620000002400 */
[----:B--2---:R-:W-:Y:S09]  /*8b90*/  STL [R1+0x4], R139 ;  /* 0x0000048b01007387 */ /* 0x004ff20000100800 */
        /* <DEDUP_REMOVED lines=8> */
[----:B-1----:R-:W-:Y:S09]  /*8c20*/  STL [R1+0x38], R136 ;  /* 0x0000388801007387 */ /* 0x002ff20000100800 */
[----:B------:R-:W1:Y:S10]  /*8c30*/  MUFU.TANH R245, R27 ;  /* 0x0000001b00f57308 */ /* 0x000e740000002400 */
[----:B------:R3:W4:Y:S01]  /*8c40*/  MUFU.TANH R53, R60 ;  /* 0x0000003c00357308 */ /* 0x0007220000002400 */
[----:B--2---:R-:W-:Y:S01]  /*8c50*/  STL [R1+0x18], R239 ;  /* 0x000018ef01007387 */ /* 0x004fe20000100800 */
[----:B------:R-:W-:Y:S03]  /*8c60*/  MOV R50, R229 ;  /* 0x000000e500327202 */ /* 0x000fe60000000f00 */
[----:B------:R-:W-:Y:S05]  /*8c70*/  STL [R1+0x24], R8 ;  /* 0x0000240801007387 */ /* 0x000fea0000100800 */
[----:B------:R1:W-:Y:S01]  /*8c80*/  MUFU.TANH R48, R49 ;  /* 0x0000003100307308 */ /* 0x0003e20000002400 */
[----:B------:R-:W2:Y:S09]  /*8c90*/  LDSM.16.M88.4 R8, [R234+0x6000] ;  /* 0x00600000ea08783b */ /* 0x000eb20000000200 */
[----:B------:R-:W4:Y:S01]  /*8ca0*/  MUFU.TANH R39, R62 ;  /* 0x0000003e00277308 */ /* 0x000f220000002400 */
[----:B------:R2:W-:Y:S01]  /*8cb0*/  STL [R1+0x1c], R5 ;  /* 0x00001c0501007387 */ /* 0x0005e20000100800 */
[----:B---3--:R-:W-:Y:S03]  /*8cc0*/  MOV R60, R12 ;  /* 0x0000000c003c7202 */ /* 0x008fe60000000f00 */
[----:B------:R-:W-:Y:S05]  /*8cd0*/  STL [R1+0x58], R54 ;  /* 0x0000583601007387 */ /* 0x000fea0000100800 */
[----:B------:R-:W-:Y:S01]  /*8ce0*/  MUFU.TANH R0, R24 ;  /* 0x0000001800007308 */ /* 0x000fe20000002400 */
[----:B------:R-:W-:Y:S01]  /*8cf0*/  STL [R1+0x70], R55 ;  /* 0x0000703701007387 */ /* 0x000fe20000100800 */
[----:B-1----:R-:W-:Y:S03]  /*8d00*/  MOV R49, R245 ;  /* 0x000000f500317202 */ /* 0x002fe60000000f00 */
[----:B----4-:R-:W-:Y:S05]  /*8d10*/  STL [R1+0x68], R53 ;  /* 0x0000683501007387 */ /* 0x010fea0000100800 */
[----:B------:R-:W1:Y:S01]  /*8d20*/  MUFU.TANH R44, R63 ;  /* 0x0000003f002c7308 */ /* 0x000e620000002400 */
[----:B------:R-:W-:Y:S01]  /*8d30*/  STL [R1+0x64], R39 ;  /* 0x0000642701007387 */ /* 0x000fe20000100800 */
[----:B------:R-:W-:Y:S08]  /*8d40*/  MOV R62, R2 ;  /* 0x00000002003e7202 */ /* 0x000ff00000000f00 */
[----:B------:R3:W-:Y:S10]  /*8d50*/  MUFU.TANH R244, R35 ;  /* 0x0000002300f47308 */ /* 0x0007f40000002400 */
[----:B--2---:R-:W2:Y:S01]  /*8d60*/  MUFU.TANH R5, R57 ;  /* 0x0000003900057308 */ /* 0x004ea20000002400 */
[----:B-1----:R-:W-:Y:S01]  /*8d70*/  STL [R1+0x60], R44 ;  /* 0x0000602c01007387 */ /* 0x002fe20000100800 */
[-C--:B------:R-:W-:Y:S03]  /*8d80*/  HMMA.16816.F32.BF16 R68, R224, R8.reuse, R68 ;  /* 0x00000008e044723c */ /* 0x080fe60000041844 */
[----:B------:R-:W-:Y:S05]  /*8d90*/  STL [R1+0xc], R7 ;  /* 0x00000c0701007387 */ /* 0x000fea0000100800 */
[----:B------:R-:W1:Y:S01]  /*8da0*/  MUFU.TANH R221, R29 ;  /* 0x0000001d00dd7308 */ /* 0x000e620000002400 */
[----:B------:R4:W-:Y:S01]  /*8db0*/  STL [R1+0x8], R6 ;  /* 0x0000080601007387 */ /* 0x0009e20000100800 */
[C---:B------:R-:W-:Y:S04]  /*8dc0*/  HMMA.16816.F32.BF16 R72, R204.reuse, R8, R72 ;  /* 0x00000008cc48723c */ /* 0x040fe80000041848 */
[----:B---3--:R-:W-:Y:S04]  /*8dd0*/  MOV R35, R0 ;  /* 0x0000000000237202 */ /* 0x008fe80000000f00 */
[----:B------:R-:W3:Y:S01]  /*8de0*/  MUFU.TANH R246, R38 ;  /* 0x0000002600f67308 */ /* 0x000ee20000002400 */
[----:B--2---:R-:W-:Y:S01]  /*8df0*/  MOV R64, R5 ;  /* 0x0000000500407202 */ /* 0x004fe20000000f00 */
[-C--:B------:R-:W-:Y:S03]  /*8e00*/  HMMA.16816.F32.BF16 R76, R204, R10.reuse, R76 ;  /* 0x0000000acc4c723c */ /* 0x080fe6000004184c */
[----:B------:R-:W-:Y:S01]  /*8e10*/  FMUL.FTZ R69, R69, UR9 ;  /* 0x0000000945457c20 */ /* 0x000fe20008410000 */
[----:B------:R-:W-:Y:S04]  /*8e20*/  FMUL.FTZ R68, R68, UR9 ;  /* 0x0000000944447c20 */ /* 0x000fe80008410000 */
[----:B------:R-:W-:Y:S01]  /*8e30*/  MUFU.TANH R31, R42 ;  /* 0x0000002a001f7308 */ /* 0x000fe20000002400 */
[----:B------:R-:W-:Y:S01]  /*8e40*/  FMUL.FTZ R71, R71, UR9 ;  /* 0x0000000947477c20 */ /* 0x000fe20008410000 */
[----:B------:R-:W-:Y:S01]  /*8e50*/  FMUL.FTZ R70, R70, UR9 ;  /* 0x0000000946467c20 */ /* 0x000fe20008410000 */
[C---:B------:R-:W-:Y:S01]  /*8e60*/  HMMA.16816.F32.BF16 R80, R224.reuse, R10, R80 ;  /* 0x0000000ae050723c */ /* 0x040fe20000041850 */
[----:B------:R-:W-:Y:S03]  /*8e70*/  LDSM.16.M88.4 R8, [R234+0x7000] ;  /* 0x00700000ea08783b */ /* 0x000fe60000000200 */
[----:B------:R-:W-:Y:S03]  /*8e80*/  FMUL.FTZ R75, R75, UR9 ;  /* 0x000000094b4b7c20 */ /* 0x000fe60008410000 */
[----:B------:R2:W-:Y:S01]  /*8e90*/  MUFU.TANH R252, R69 ;  /* 0x0000004500fc7308 */ /* 0x0005e20000002400 */
[----:B------:R-:W-:Y:S01]  /*8ea0*/  FMUL.FTZ R73, R73, UR9 ;  /* 0x0000000949497c20 */ /* 0x000fe20008410000 */
[----:B------:R-:W-:Y:S01]  /*8eb0*/  FMUL.FTZ R74, R74, UR9 ;  /* 0x000000094a4a7c20 */ /* 0x000fe20008410000 */
[----:B-1----:R-:W-:Y:S01]  /*8ec0*/  MOV R52, R221 ;  /* 0x000000dd00347202 */ /* 0x002fe20000000f00 */
[----:B------:R-:W-:Y:S01]  /*8ed0*/  FMUL.FTZ R72, R72, UR9 ;  /* 0x0000000948487c20 */ /* 0x000fe20008410000 */
[----:B------:R-:W-:Y:S01]  /*8ee0*/  FMUL.FTZ R77, R77, UR9 ;  /* 0x000000094d4d7c20 */ /* 0x000fe20008410000 */
[----:B------:R-:W-:Y:S04]  /*8ef0*/  FMUL.FTZ R78, R78, UR9 ;  /* 0x000000094e4e7c20 */ /* 0x000fe80008410000 */
[----:B------:R-:W-:Y:S01]  /*8f00*/  MUFU.TANH R36, R75 ;  /* 0x0000004b00247308 */ /* 0x000fe20000002400 */
[----:B------:R-:W-:Y:S01]  /*8f10*/  FMUL.FTZ R79, R79, UR9 ;  /* 0x000000094f4f7c20 */ /* 0x000fe20008410000 */
[----:B------:R-:W-:Y:S01]  /*8f20*/  FMUL.FTZ R76, R76, UR9 ;  /* 0x000000094c4c7c20 */ /* 0x000fe20008410000 */
[----:B------:R-:W-:Y:S01]  /*8f30*/  FMUL.FTZ R82, R82, UR9 ;  /* 0x0000000952527c20 */ /* 0x000fe20008410000 */
[----:B------:R-:W-:Y:S06]  /*8f40*/  FMUL.FTZ R83, R83, UR9 ;  /* 0x0000000953537c20 */ /* 0x000fec0008410000 */
[----:B----4-:R3:W-:Y:S01]  /*8f50*/  MUFU.TANH R6, R68 ;  /* 0x0000004400067308 */ /* 0x0107e20000002400 */
[----:B------:R-:W-:Y:S01]  /*8f60*/  FMUL.FTZ R80, R80, UR9 ;  /* 0x0000000950507c20 */ /* 0x000fe20008410000 */
[----:B--2---:R-:W-:Y:S01]  /*8f70*/  MOV R69, R4 ;  /* 0x0000000400457202 */ /* 0x004fe20000000f00 */
[----:B------:R-:W-:Y:S07]  /*8f80*/  FMUL.FTZ R81, R81, UR9 ;  /* 0x0000000951517c20 */ /* 0x000fee0008410000 */
[----:B------:R-:W-:Y:S10]  /*8f90*/  MUFU.TANH R22, R71 ;  /* 0x0000004700167308 */ /* 0x000ff40000002400 */
[----:B------:R-:W1:Y:S01]  /*8fa0*/  MUFU.TANH R38, R66 ;  /* 0x0000004200267308 */ /* 0x000e620000002400 */
[----:B---3--:R-:W-:Y:S09]  /*8fb0*/  MOV R68, R246 ;  /* 0x000000f600447202 */ /* 0x008ff20000000f00 */
[----:B------:R-:W2:Y:S10]  /*8fc0*/  MUFU.TANH R37, R73 ;  /* 0x0000004900257308 */ /* 0x000eb40000002400 */
[----:B------:R-:W3:Y:S01]  /*8fd0*/  MUFU.TANH R23, R74 ;  /* 0x0000004a00177308 */ /* 0x000ee20000002400 */
[----:B-1----:R-:W-:Y:S04]  /*8fe0*/  STL [R1+0x4c], R38 ;  /* 0x00004c2601007387 */ /* 0x002fe80000100800 */
[----:B------:R-:W-:Y:S05]  /*8ff0*/  STL [R1], R6 ;  /* 0x0000000601007387 */ /* 0x000fea0000100800 */
[----:B------:R-:W1:Y:S01]  /*9000*/  MUFU.TANH R21, R77 ;  /* 0x0000004d00157308 */ /* 0x000e620000002400 */
[----:B------:R-:W4:Y:S09]  /*9010*/  LDSM.16.M88.4 R4, [R234+0x6800] ;  /* 0x00680000ea04783b */ /* 0x000f320000000200 */
[----:B------:R-:W1:Y:S01]  /*9020*/  MUFU.TANH R19, R78 ;  /* 0x0000004e00137308 */ /* 0x000e620000002400 */
[----:B------:R-:W4:Y:S04]  /*9030*/  LDL R26, [R1+0x5c] ;  /* 0x00005c00011a7983 */ /* 0x000f280000100800 */
[----:B------:R-:W-:Y:S05]  /*9040*/  STL [R1+0x48], R22 ;  /* 0x0000481601007387 */ /* 0x000fea0000100800 */
[----:B------:R-:W1:Y:S01]  /*9050*/  MUFU.TANH R20, R79 ;  /* 0x0000004f00147308 */ /* 0x000e620000002400 */
[----:B--2---:R-:W-:Y:S04]  /*9060*/  STL [R1+0x54], R37 ;  /* 0x0000542501007387 */ /* 0x004fe80000100800 */
[----:B---3--:R-:W-:Y:S05]  /*9070*/  STL [R1+0x80], R23 ;  /* 0x0000801701007387 */ /* 0x008fea0000100800 */
[----:B------:R-:W2:Y:S01]  /*9080*/  MUFU.TANH R17, R82 ;  /* 0x0000005200117308 */ /* 0x000ea20000002400 */
[----:B------:R-:W-:Y:S04]  /*9090*/  STL [R1+0x7c], R36 ;  /* 0x00007c2401007387 */ /* 0x000fe80000100800 */
[----:B-1----:R-:W-:Y:S05]  /*90a0*/  STL [R1+0x50], R21 ;  /* 0x0000501501007387 */ /* 0x002fea0000100800 */
[----:B------:R-:W-:Y:S01]  /*90b0*/  MUFU.TANH R57, R72 ;  /* 0x0000004800397308 */ /* 0x000fe20000002400 */
[----:B------:R-:W-:Y:S04]  /*90c0*/  STL [R1+0x78], R19 ;  /* 0x0000781301007387 */ /* 0x000fe80000100800 */
[----:B------:R-:W-:Y:S05]  /*90d0*/  STL [R1+0x74], R20 ;  /* 0x0000741401007387 */ /* 0x000fea0000100800 */
[----:B------:R-:W-:Y:S01]  /*90e0*/  MUFU.TANH R25, R40 ;  /* 0x0000002800197308 */ /* 0x000fe20000002400 */
[-C--:B----4-:R-:W-:Y:S01]  /*90f0*/  HMMA.16816.F32.BF16 R84, R224, R4.reuse, R84 ;  /* 0x00000004e054723c */ /* 0x090fe20000041854 */
[----:B--2---:R-:W-:Y:S08]  /*9100*/  STL [R1+0x20], R17 ;  /* 0x0000201101007387 */ /* 0x004ff00000100800 */
        /* <DEDUP_REMOVED lines=10> */
[----:B------:R-:W1:Y:S01]  /*91b0*/  LDSM.16.M88.4 R4, [R234+0x7800] ;  /* 0x00780000ea04783b */ /* 0x000e620000000200 */
[----:B------:R-:W-:Y:S06]  /*91c0*/  DEPBAR.LE SB0, 0x0 ;  /* 0x000080000000791a */ /* 0x000fec0000000000 */
[----:B------:R-:W-:Y:S01]  /*91d0*/  MUFU.TANH R72, R86 ;  /* 0x0000005600487308 */ /* 0x000fe20000002400 */
[----:B------:R-:W-:Y:S01]  /*91e0*/  FMUL.FTZ R91, R91, UR9 ;  /* 0x000000095b5b7c20 */ /* 0x000fe20008410000 */
[-C--:B------:R-:W-:Y:S05]  /*91f0*/  HMMA.16816.F32.BF16 R100, R224, R8.reuse, R100 ;  /* 0x00000008e064723c */ /* 0x080fea0000041864 */
[----:B------:R-:W-:Y:S03]  /*9200*/  FMUL.FTZ R93, R93, UR9 ;  /* 0x000000095d5d7c20 */ /* 0x000fe60008410000 */
[----:B------:R2:W-:Y:S01]  /*9210*/  MUFU.TANH R28, R91 ;  /* 0x0000005b001c7308 */ /* 0x0005e20000002400 */
[----:B------:R-:W-:Y:S01]  /*9220*/  BAR.SYNC.DEFER_BLOCKING 0x0 ;  /* 0x0000000000007b1d */ /* 0x000fe20000010000 */
[C---:B------:R-:W-:Y:S04]  /*9230*/  HMMA.16816.F32.BF16 R104, R204.reuse, R8, R104 ;  /* 0x00000008cc68723c */ /* 0x040fe80000041868 */
[----:B------:R-:W-:Y:S01]  /*9240*/  FMUL.FTZ R97, R97, UR9 ;  /* 0x0000000961617c20 */ /* 0x000fe20008410000 */
[----:B------:R-:W-:Y:S03]  /*9250*/  FMUL.FTZ R99, R99, UR9 ;  /* 0x0000000963637c20 */ /* 0x000fe60008410000 */
[----:B------:R-:W3:Y:S01]  /*9260*/  MUFU.TANH R16, R93 ;  /* 0x0000005d00107308 */ /* 0x000ee20000002400 */
        /* <DEDUP_REMOVED lines=8> */
[----:B--2---:R-:W-:Y:S01]  /*92f0*/  MOV R91, R67 ;  /* 0x00000043005b7202 */ /* 0x004fe20000000f00 */
[----:B------:R-:W-:Y:S03]  /*9300*/  FMUL.FTZ R89, R89, UR9 ;  /* 0x0000000959597c20 */ /* 0x000fe60008410000 */
[----:B------:R-:W-:Y:S01]  /*9310*/  MUFU.TANH R251, R99 ;  /* 0x0000006300fb7308 */ /* 0x000fe20000002400 */
[----:B------:R-:W-:Y:S01]  /*9320*/  FMUL.FTZ R88, R88, UR9 ;  /* 0x0000000958587c20 */ /* 0x000fe20008410000 */
[----:B---3--:R2:W-:Y:S01]  /*9330*/  STL [R1+0x28], R16 ;  /* 0x0000281001007387 */ /* 0x0085e20000100800 */
[-C--:B-1----:R-:W-:Y:S03]  /*9340*/  HMMA.16816.F32.BF16 R116, R224, R4.reuse, R116 ;  /* 0x00000004e074723c */ /* 0x082fe60000041874 */
[----:B------:R-:W-:Y:S01]  /*9350*/  FMUL.FTZ R108, R108, UR9 ;  /* 0x000000096c6c7c20 */ /* 0x000fe20008410000 */
[----:B------:R-:W-:Y:S03]  /*9360*/  FMUL.FTZ R109, R109, UR9 ;  /* 0x000000096d6d7c20 */ /* 0x000fe60008410000 */
[----:B------:R-:W-:Y:S01]  /*9370*/  MUFU.TANH R223, R96 ;  /* 0x0000006000df7308 */ /* 0x000fe20000002400 */
[----:B------:R-:W-:Y:S01]  /*9380*/  FMUL.FTZ R92, R92, UR9 ;  /* 0x000000095c5c7c20 */ /* 0x000fe20008410000 */
[----:B------:R-:W-:Y:S01]  /*9390*/  FMUL.FTZ R90, R90, UR9 ;  /* 0x000000095a5a7c20 */ /* 0x000fe20008410000 */
[C---:B------:R-:W-:Y:S04]  /*93a0*/  HMMA.16816.F32.BF16 R120, R204.reuse, R4, R120 ;  /* 0x00000004cc78723c */ /* 0x040fe80000041878 */
[----:B------:R-:W-:Y:S03]  /*93b0*/  FMNMX3.FTZ R5, R3, R211, R210, !PT ;  /* 0x000000d303057276 */ /* 0x000fe600078100d2 */
[----:B------:R-:W-:Y:S01]  /*93c0*/  MUFU.TANH R32, R98 ;  /* 0x0000006200207308 */ /* 0x000fe20000002400 */
[----:B------:R-:W-:Y:S01]  /*93d0*/  FMNMX3.FTZ R4, R133, R215, R214, !PT ;  /* 0x000000d785047276 */ /* 0x000fe200078100d6 */
[----:B------:R-:W-:Y:S01]  /*93e0*/  FMUL.FTZ R114, R114, UR9 ;  /* 0x0000000972727c20 */ /* 0x000fe20008410000 */
[-C--:B------:R-:W-:Y:S03]  /*93f0*/  HMMA.16816.F32.BF16 R124, R204, R6.reuse, R124 ;  /* 0x00000006cc7c723c */ /* 0x080fe6000004187c */
[----:B------:R-:W-:Y:S01]  /*9400*/  FMNMX3.FTZ R8, R5, R202, R201, !PT ;  /* 0x000000ca05087276 */ /* 0x000fe200078100c9 */
[----:B------:R-:W-:Y:S03]  /*9410*/  FMUL.FTZ R102, R102, UR9 ;  /* 0x0000000966667c20 */ /* 0x000fe60008410000 */
[----:B------:R-:W1:Y:S01]  /*9420*/  MUFU.TANH R15, R94 ;  /* 0x0000005e000f7308 */ /* 0x000e620000002400 */
[----:B------:R-:W-:Y:S01]  /*9430*/  FMNMX3.FTZ R5, R4, R218, R217, !PT ;  /* 0x000000da04057276 */ /* 0x000fe200078100d9 */
[----:B------:R-:W-:Y:S01]  /*9440*/  FMUL.FTZ R115, R115, UR9 ;  /* 0x0000000973737c20 */ /* 0x000fe20008410000 */
[----:B------:R-:W-:Y:S01]  /*9450*/  FMNMX3.FTZ R8, R8, R250, R249, !PT ;  /* 0x000000fa08087276 */ /* 0x000fe200078100f9 */
[----:B------:R-:W-:Y:S06]  /*9460*/  HMMA.16816.F32.BF16 R128, R224, R6, R128 ;  /* 0x00000006e080723c */ /* 0x000fec0000041880 */
[----:B------:R-:W3:Y:S01]  /*9470*/  MUFU.TANH R12, R108 ;  /* 0x0000006c000c7308 */ /* 0x000ee20000002400 */
[----:B------:R-:W-:Y:S01]  /*9480*/  FMUL.FTZ R75, R123, UR9 ;  /* 0x000000097b4b7c20 */ /* 0x000fe20008410000 */
[----:B------:R-:W-:Y:S01]  /*9490*/  FMNMX3.FTZ R5, R5, R35, R139, !PT ;  /* 0x0000002305057276 */ /* 0x000fe2000781008b */
[----:B------:R-:W-:Y:S01]  /*94a0*/  FMUL.FTZ R121, R121, UR9 ;  /* 0x0000000979797c20 */ /* 0x000fe20008410000 */
[----:B------:R-:W-:Y:S01]  /*94b0*/  FMNMX3.FTZ R6, R134, R213, R212, !PT ;  /* 0x000000d586067276 */ /* 0x000fe200078100d4 */
[----:B------:R-:W-:Y:S01]  /*94c0*/  FMUL.FTZ R101, R101, UR9 ;  /* 0x0000000965657c20 */ /* 0x000fe20008410000 */
[----:B------:R-:W-:Y:S01]  /*94d0*/  FMUL.FTZ R2, R126, UR9 ;  /* 0x000000097e027c20 */ /* 0x000fe20008410000 */
[----:B------:R-:W-:Y:S03]  /*94e0*/  FMNMX3.FTZ R5, R5, R51, R52, !PT ;  /* 0x0000003305057276 */ /* 0x000fe60007810034 */
[----:B------:R-:W4:Y:S01]  /*94f0*/  MUFU.TANH R13, R109 ;  /* 0x0000006d000d7308 */ /* 0x000f220000002400 */
[----:B------:R-:W-:Y:S01]  /*9500*/  FMUL.FTZ R124, R124, UR9 ;  /* 0x000000097c7c7c20 */ /* 0x000fe20008410000 */
[----:B-1----:R2:W-:Y:S01]  /*9510*/  STL [R1+0x6c], R15 ;  /* 0x00006c0f01007387 */ /* 0x0025e20000100800 */
[----:B------:R-:W-:Y:S01]  /*9520*/  FMNMX3.FTZ R5, R5, R25, R29, !PT ;  /* 0x0000001905057276 */ /* 0x000fe2000781001d */
[----:B------:R-:W-:Y:S01]  /*9530*/  FMUL.FTZ R0, R127, UR9 ;  /* 0x000000097f007c20 */ /* 0x000fe20008410000 */
[----:B------:R-:W-:Y:S01]  /*9540*/  MOV R127, R72 ;  /* 0x00000048007f7202 */ /* 0x000fe20000000f00 */
[----:B------:R-:W-:Y:S01]  /*9550*/  FMUL.FTZ R125, R125, UR9 ;  /* 0x000000097d7d7c20 */ /* 0x000fe20008410000 */
[----:B------:R-:W-:Y:S03]  /*9560*/  FMNMX3.FTZ R72, R8, R230, R243, !PT ;  /* 0x000000e608487276 */ /* 0x000fe600078100f3 */
[----:B------:R1:W2:Y:S01]  /*9570*/  MUFU.TANH R74, R89 ;  /* 0x00000059004a7308 */ /* 0x0002a20000002400 */
[----:B------:R-:W-:Y:S01]  /*9580*/  FMNMX3.FTZ R4, R6, R216, R219, !PT ;  /* 0x000000d806047276 */ /* 0x000fe200078100db */
[----:B---3--:R3:W-:Y:S01]  /*9590*/  STL [R1+0x14], R12 ;  /* 0x0000140c01007387 */ /* 0x0087e20000100800 */
[----:B------:R-:W-:Y:S01]  /*95a0*/  FMNMX3.FTZ R7, R132, R209, R208, !PT ;  /* 0x000000d184077276 */ /* 0x000fe200078100d0 */
[----:B------:R-:W-:Y:S01]  /*95b0*/  FMUL.FTZ R130, R130, UR9 ;  /* 0x0000000982827c20 */ /* 0x000fe20008410000 */
[----:B------:R-:W-:Y:S01]  /*95c0*/  FMNMX3.FTZ R4, R4, R47, R49, !PT ;  /* 0x0000002f04047276 */ /* 0x000fe20007810031 */
[----:B------:R-:W-:Y:S01]  /*95d0*/  FMUL.FTZ R100, R100, UR9 ;  /* 0x0000000964647c20 */ /* 0x000fe20008410000 */
[----:B------:R-:W-:Y:S03]  /*95e0*/  FMNMX3.FTZ R6, R7, R200, R203, !PT ;  /* 0x000000c807067276 */ /* 0x000fe600078100cb */
[----:B------:R2:W-:Y:S01]  /*95f0*/  MUFU.TANH R205, R124 ;  /* 0x0000007c00cd7308 */ /* 0x0005e20000002400 */
[----:B------:R-:W-:Y:S01]  /*9600*/  FMUL.FTZ R107, R107, UR9 ;  /* 0x000000096b6b7c20 */ /* 0x000fe20008410000 */
[----:B----4-:R3:W-:Y:S01]  /*9610*/  STL [R1+0x10], R13 ;  /* 0x0000100d01007387 */ /* 0x0107e20000100800 */
[----:B------:R-:W-:Y:S01]  /*9620*/  FMNMX3.FTZ R6, R6, R248, R247, !PT ;  /* 0x000000f806067276 */ /* 0x000fe200078100f7 */
[----:B------:R-:W-:Y:S01]  /*9630*/  FMUL.FTZ R131, R131, UR9 ;  /* 0x0000000983837c20 */ /* 0x000fe20008410000 */
[----:B------:R-:W-:Y:S01]  /*9640*/  MOV R94, R56 ;  /* 0x00000038005e7202 */ /* 0x000fe20000000f00 */
[----:B------:R-:W4:Y:S01]  /*9650*/  LDL R97, [R1+0x24] ;  /* 0x0000240001617983 */ /* 0x000f220000100800 */
[----:B------:R-:W-:Y:S03]  /*9660*/  FMUL.FTZ R104, R104, UR9 ;  /* 0x0000000968687c20 */ /* 0x000fe60008410000 */
[----:B------:R3:W-:Y:S01]  /*9670*/  MUFU.TANH R63, R95 ;  /* 0x0000005f003f7308 */ /* 0x0007e20000002400 */
[----:B------:R-:W-:Y:S01]  /*9680*/  FMUL.FTZ R105, R105, UR9 ;  /* 0x0000000969697c20 */ /* 0x000fe20008410000 */
[----:B------:R-:W4:Y:S01]  /*9690*/  LDL R99, [R1+0x1c] ;  /* 0x00001c0001637983 */ /* 0x000f220000100800 */
[----:B-1----:R-:W-:Y:S01]  /*96a0*/  MOV R89, R61 ;  /* 0x0000003d00597202 */ /* 0x002fe20000000f00 */
[----:B------:R-:W-:Y:S01]  /*96b0*/  FMUL.FTZ R106, R106, UR9 ;  /* 0x000000096a6a7c20 */ /* 0x000fe20008410000 */
[----:B------:R-:W-:Y:S01]  /*96c0*/  FMUL.FTZ R112, R112, UR9 ;  /* 0x0000000970707c20 */ /* 0x000fe20008410000 */
[----:B------:R-:W4:Y:S01]  /*96d0*/  LDL R98, [R1+0xc] ;  /* 0x00000c0001627983 */ /* 0x000f220000100800 */
[----:B------:R-:W-:Y:S03]  /*96e0*/  FMUL.FTZ R113, R113, UR9 ;  /* 0x0000000971717c20 */ /* 0x000fe60008410000 */
[----:B------:R-:W-:Y:S01]  /*96f0*/  MUFU.TANH R245, R103 ;  /* 0x0000006700f57308 */ /* 0x000fe20000002400 */
[----:B------:R-:W-:Y:S01]  /*9700*/  MOV R93, R57 ;  /* 0x00000039005d7202 */ /* 0x000fe20000000f00 */
[----:B------:R-:W4:Y:S01]  /*9710*/  LDL R96, [R1+0x8] ;  /* 0x0000080001607983 */ /* 0x000f220000100800 */
[----:B--2---:R-:W-:Y:S01]  /*9720*/  MOV R124, R74 ;  /* 0x0000004a007c7202 */ /* 0x004fe20000000f00 */
[----:B------:R-:W-:Y:S01]  /*9730*/  FMUL.FTZ R110, R110, UR9 ;  /* 0x000000096e6e7c20 */ /* 0x000fe20008410000 */
[----:B------:R-:W-:Y:S01]  /*9740*/  FMUL.FTZ R111, R111, UR9 ;  /* 0x000000096f6f7c20 */ /* 0x000fe20008410000 */
[----:B------:R-:W2:Y:S01]  /*9750*/  LDL R123, [R1] ;  /* 0x00000000017b7983 */ /* 0x000ea20000100800 */
[----:B------:R-:W-:Y:S03]  /*9760*/  FMUL.FTZ R116, R116, UR9 ;  /* 0x0000000974747c20 */ /* 0x000fe60008410000 */
[----:B------:R1:W-:Y:S01]  /*9770*/  MUFU.TANH R74, R2 ;  /* 0x00000002004a7308 */ /* 0x0003e20000002400 */
[----:B------:R-:W-:Y:S01]  /*9780*/  FMUL.FTZ R117, R117, UR9 ;  /* 0x0000000975757c20 */ /* 0x000fe20008410000 */
[----:B------:R2:W5:Y:S01]  /*9790*/  LDL.LU R139, [R1+0xac] ;  /* 0x0000ac00018b7983 */ /* 0x0005620000300800 */
[----:B---3--:R-:W-:Y:S01]  /*97a0*/  MOV R95, R65 ;  /* 0x00000041005f7202 */ /* 0x008fe20000000f00 */
[----:B------:R-:W-:Y:S01]  /*97b0*/  FMUL.FTZ R118, R118, UR9 ;  /* 0x0000000976767c20 */ /* 0x000fe20008410000 */
[----:B------:R-:W-:Y:S01]  /*97c0*/  FMUL.FTZ R119, R119, UR9 ;  /* 0x0000000977777c20 */ /* 0x000fe20008410000 */
[----:B------:R-:W-:Y:S01]  /*97d0*/  FMUL.FTZ R120, R120, UR9 ;  /* 0x0000000978787c20 */ /* 0x000fe20008410000 */
[----:B------:R-:W-:Y:S03]  /*97e0*/  FMNMX3.FTZ R72, R72, R95, R137, !PT ;  /* 0x0000005f48487276 */ /* 0x000fe60007810089 */
[----:B------:R3:W-:Y:S01]  /*97f0*/  MUFU.TANH R103, R114 ;  /* 0x0000007200677308 */ /* 0x0007e20000002400 */
[----:B------:R-:W-:Y:S01]  /*9800*/  FMUL.FTZ R128, R128, UR9 ;  /* 0x0000000980807c20 */ /* 0x000fe20008410000 */
[----:B------:R-:W-:Y:S01]  /*9810*/  FMUL.FTZ R129, R129, UR9 ;  /* 0x0000000981817c20 */ /* 0x000fe20008410000 */
[----:B------:R-:W-:Y:S07]  /*9820*/  FMNMX3.FTZ R72, R72, R50, R48, !PT ;  /* 0x0000003248487276 */ /* 0x000fee0007810030 */
[----:B------:R3:W3:Y:S01]  /*9830*/  MUFU.TANH R73, R88 ;  /* 0x0000005800497308 */ /* 0x0006e20000002400 */
[----:B-1----:R-:W-:Y:S02]  /*9840*/  FMNMX3.FTZ R2, R4, R91, R62, !PT ;  /* 0x0000005b04027276 */ /* 0x002fe4000781003e */
[----:B------:R-:W-:Y:S02]  /*9850*/  FMNMX3.FTZ R4, R6, R242, R244, !PT ;  /* 0x000000f206047276 */ /* 0x000fe400078100f4 */
[----:B------:R-:W-:Y:S05]  /*9860*/  FMNMX3.FTZ R2, R2, R31, R138, !PT ;  /* 0x0000001f02027276 */ /* 0x000fea000781008a */
[----:B------:R1:W-:Y:S01]  /*9870*/  MUFU.TANH R206, R121 ;  /* 0x0000007900ce7308 */ /* 0x0003e20000002400 */
[----:B------:R2:W5:Y:S01]  /*9880*/  LDL.LU R138, [R1+0xa8] ;  /* 0x0000a800018a7983 */ /* 0x0005620000300800 */
[----:B---3--:R-:W-:Y:S02]  /*9890*/  MOV R114, R70 ;  /* 0x0000004600727202 */ /* 0x008fe40000000f00 */
[----:B------:R-:W-:Y:S01]  /*98a0*/  FMNMX3.FTZ R70, R5, R136, R33, !PT ;  /* 0x0000008805467276 */ /* 0x000fe20007810021 */
[----:B------:R3:W5:Y:S05]  /*98b0*/  LDL.LU R137, [R1+0xa4] ;  /* 0x0000a40001897983 */ /* 0x00076a0000300800 */
[----:B------:R3:W-:Y:S01]  /*98c0*/  MUFU.TANH R40, R92 ;  /* 0x0000005c00287308 */ /* 0x0007e20000002400 */
[----:B------:R2:W5:Y:S01]  /*98d0*/  LDL.LU R136, [R1+0xa0] ;  /* 0x0000a00001887983 */ /* 0x0005620000300800 */
[----:B------:R-:W-:Y:S04]  /*98e0*/  MOV R88, R64 ;  /* 0x0000004000587202 */ /* 0x000fe80000000f00 */
[----:B------:R-:W-:Y:S04]  /*98f0*/  FMNMX3.FTZ R70, R70, R45, R88, !PT ;  /* 0x0000002d46467276 */ /* 0x000fe80007810058 */
[----:B------:R3:W3:Y:S01]  /*9900*/  MUFU.TANH R66, R76 ;  /* 0x0000004c00427308 */ /* 0x0006e20000002400 */
[----:B-1----:R-:W-:Y:S02]  /*9910*/  MOV R121, R73 ;  /* 0x0000004900797202 */ /* 0x002fe40000000f00 */
[----:B------:R-:W-:Y:S07]  /*9920*/  FMNMX3.FTZ R70, R70, R53, R94, !PT ;  /* 0x0000003546467276 */ /* 0x000fee000781005e */
[----:B------:R1:W-:Y:S01]  /*9930*/  MUFU.TANH R73, R0 ;  /* 0x0000000000497308 */ /* 0x0003e20000002400 */
[----:B------:R-:W-:Y:S02]  /*9940*/  FMNMX3.FTZ R70, R70, R93, R37, !PT ;  /* 0x0000005d46467276 */ /* 0x000fe40007810025 */
[----:B---3--:R-:W-:Y:S04]  /*9950*/  MOV R92, R68 ;  /* 0x00000044005c7202 */ /* 0x008fe80000000f00 */
[----:B------:R-:W-:Y:S03]  /*9960*/  FMNMX3.FTZ R4, R4, R92, R89, !PT ;  /* 0x0000005c04047276 */ /* 0x000fe60007810059 */
[----:B------:R3:W3:Y:S01]  /*9970*/  MUFU.TANH R27, R90 ;  /* 0x0000005a001b7308 */ /* 0x0006e20000002400 */
[----:B------:R-:W-:Y:S01]  /*9980*/  FMUL.FTZ R76, R122, UR9 ;  /* 0x000000097a4c7c20 */ /* 0x000fe20008410000 */
[----:B------:R-:W-:Y:S02]  /*9990*/  MOV R122, R69 ;  /* 0x00000045007a7202 */ /* 0x000fe40000000f00 */
[----:B------:R-:W-:Y:S06]  /*99a0*/  MOV R126, R66 ;  /* 0x00000042007e7202 */ /* 0x000fec0000000f00 */
[----:B------:R3:W-:Y:S01]  /*99b0*/  MUFU.TANH R204, R125 ;  /* 0x0000007d00cc7308 */ /* 0x0007e20000002400 */
[----:B------:R-:W-:Y:S02]  /*99c0*/  FMNMX3.FTZ R70, R70, R126, R21, !PT ;  /* 0x0000007e46467276 */ /* 0x000fe40007810015 */
[----:B-1----:R-:W-:Y:S02]  /*99d0*/  FMNMX3.FTZ R0, R2, R34, R59, !PT ;  /* 0x0000002202007276 */ /* 0x002fe4000781003b */
[----:B------:R-:W-:Y:S02]  /*99e0*/  FMNMX3.FTZ R2, R4, R239, R46, !PT ;  /* 0x000000ef04027276 */ /* 0x000fe4000781002e */
[----:B------:R-:W-:Y:S03]  /*99f0*/  FMNMX3.FTZ R70, R70, R121, R124, !PT ;  /* 0x0000007946467276 */ /* 0x000fe6000781007c */
[----:B------:R-:W-:Y:S01]  /*9a00*/  MUFU.TANH R246, R102 ;  /* 0x0000006600f67308 */ /* 0x000fe20000002400 */
[----:B------:R-:W-:Y:S02]  /*9a10*/  FMNMX3.FTZ R2, R2, R122, R54, !PT ;  /* 0x0000007a02027276 */ /* 0x000fe40007810036 */
[----:B---3--:R-:W-:Y:S02]  /*9a20*/  MOV R90, R60 ;  /* 0x0000003c005a7202 */ /* 0x008fe40000000f00 */
[----:B------:R-:W-:Y:S02]  /*9a30*/  FMNMX3.FTZ R70, R70, R40, R16, !PT ;  /* 0x0000002846467276 */ /* 0x000fe40007810010 */
[----:B------:R-:W-:Y:S03]  /*9a40*/  FMNMX3.FTZ R0, R0, R90, R55, !PT ;  /* 0x0000005a00007276 */ /* 0x000fe60007810037 */
[----:B------:R-:W1:Y:S01]  /*9a50*/  MUFU.TANH R71, R83 ;  /* 0x0000005300477308 */ /* 0x000e620000002400 */
[----:B------:R-:W-:Y:S02]  /*9a60*/  MOV R239, 0x20 ;  /* 0x0000002000ef7802 */ /* 0x000fe40000000f00 */
[----:B------:R-:W-:Y:S02]  /*9a70*/  MOV R125, R58 ;  /* 0x0000003a007d7202 */ /* 0x000fe40000000f00 */
[----:B------:R-:W-:Y:S02]  /*9a80*/  FMNMX3.FTZ R0, R0, R39, R44, !PT ;  /* 0x0000002700007276 */ /* 0x000fe4000781002c */
[----:B------:R-:W-:Y:S03]  /*9a90*/  FMNMX3.FTZ R2, R2, R38, R125, !PT ;  /* 0x0000002602027276 */ /* 0x000fe6000781007d */
[----:B------:R1:W-:Y:S01]  /*9aa0*/  MUFU.TANH R102, R115 ;  /* 0x0000007300667308 */ /* 0x0003e20000002400 */
[----:B------:R-:W-:Y:S02]  /*9ab0*/  FMNMX3.FTZ R0, R0, R23, R36, !PT ;  /* 0x0000001700007276 */ /* 0x000fe40007810024 */
[----:B------:R-:W-:Y:S02]  /*9ac0*/  FMNMX3.FTZ R2, R2, R114, R22, !PT ;  /* 0x0000007202027276 */ /* 0x000fe40007810016 */
[----:B------:R-:W-:Y:S05]  /*9ad0*/  FMNMX3.FTZ R0, R0, R19, R20, !PT ;  /* 0x0000001300007276 */ /* 0x000fea0007810014 */
[----:B------:R-:W-:Y:S01]  /*9ae0*/  MUFU.TANH R220, R101 ;  /* 0x0000006500dc7308 */ /* 0x000fe20000002400 */
[----:B------:R-:W-:Y:S04]  /*9af0*/  FMNMX3.FTZ R0, R0, R27, R28, !PT ;  /* 0x0000001b00007276 */ /* 0x000fe8000781001c */
[----:B------:R-:W-:Y:S05]  /*9b00*/  FMNMX3.FTZ R0, R0, R15, R63, !PT ;  /* 0x0000000f00007276 */ /* 0x000fea000781003f */
[----:B------:R-:W-:Y:S01]  /*9b10*/  MUFU.TANH R241, R80 ;  /* 0x0000005000f17308 */ /* 0x000fe20000002400 */
[----:B-1----:R-:W-:Y:S04]  /*9b20*/  MOV R115, R71 ;  /* 0x0000004700737202 */ /* 0x002fe80000000f00 */
[----:B------:R-:W-:Y:S05]  /*9b30*/  FMNMX3.FTZ R2, R2, R17, R115, !PT ;  /* 0x0000001102027276 */ /* 0x000fea0007810073 */
[----:B------:R-:W-:Y:S10]  /*9b40*/  MUFU.TANH R231, R81 ;  /* 0x0000005100e77308 */ /* 0x000ff40000002400 */
[----:B------:R-:W1:Y:S01]  /*9b50*/  MUFU.TANH R18, R87 ;  /* 0x0000005700127308 */ /* 0x000e620000002400 */
[----:B------:R-:W-:Y:S09]  /*9b60*/  ISETP.NE.AND P0, PT, R26, -0x1, PT ;  /* 0xffffffff1a00780c */ /* 0x000ff20003f05270 */
[----:B------:R1:W-:Y:S10]  /*9b70*/  MUFU.TANH R101, R130 ;  /* 0x0000008200657308 */ /* 0x0003f40000002400 */
[----:B------:R-:W-:Y:S10]  /*9b80*/  MUFU.TANH R229, R84 ;  /* 0x0000005400e57308 */ /* 0x000ff40000002400 */
[----:B------:R-:W-:Y:S01]  /*9b90*/  MUFU.TANH R228, R85 ;  /* 0x0000005500e47308 */ /* 0x000fe20000002400 */
[----:B-1----:R-:W-:Y:S04]  /*9ba0*/  MOV R130, R18 ;  /* 0x0000001200827202 */ /* 0x002fe80000000f00 */
[----:B------:R-:W-:Y:S05]  /*9bb0*/  FMNMX3.FTZ R2, R2, R127, R130, !PT ;  /* 0x0000007f02027276 */ /* 0x000fea0007810082 */
[----:B------:R-:W-:Y:S01]  /*9bc0*/  MUFU.TANH R221, R100 ;  /* 0x0000006400dd7308 */ /* 0x000fe20000002400 */
[----:B------:R-:W-:Y:S04]  /*9bd0*/  FMNMX3.FTZ R2, R2, R32, R251, !PT ;  /* 0x0000002002027276 */ /* 0x000fe800078100fb */
[----:B------:R-:W-:Y:S05]  /*9be0*/  FMNMX3.FTZ R2, R2, R246, R245, !PT ;  /* 0x000000f602027276 */ /* 0x000fea00078100f5 */
[----:B------:R-:W1:Y:S01]  /*9bf0*/  MUFU.TANH R14, R107 ;  /* 0x0000006b000e7308 */ /* 0x000e620000002400 */
[----:B------:R-:W-:Y:S09]  /*9c00*/  FMNMX3.FTZ R2, R2, R103, R102, !PT ;  /* 0x0000006702027276 */ /* 0x000ff20007810066 */
[----:B------:R1:W-:Y:S10]  /*9c10*/  MUFU.TANH R100, R131 ;  /* 0x0000008300647308 */ /* 0x0003f40000002400 */
[----:B------:R-:W-:Y:S10]  /*9c20*/  MUFU.TANH R43, R104 ;  /* 0x00000068002b7308 */ /* 0x000ff40000002400 */
[----:B------:R-:W3:Y:S01]  /*9c30*/  MUFU.TANH R30, R105 ;  /* 0x00000069001e7308 */ /* 0x000ee20000002400 */
[----:B-1----:R-:W-:Y:S09]  /*9c40*/  MOV R131, R14 ;  /* 0x0000000e00837202 */ /* 0x002ff20000000f00 */
[----:B------:R-:W1:Y:S10]  /*9c50*/  MUFU.TANH R24, R106 ;  /* 0x0000006a00187308 */ /* 0x000e740000002400 */
[----:B------:R-:W-:Y:S01]  /*9c60*/  MUFU.TANH R42, R110 ;  /* 0x0000006e002a7308 */ /* 0x000fe20000002400 */
[----:B---3--:R-:W-:Y:S04]  /*9c70*/  FMNMX3.FTZ R70, R70, R43, R30, !PT ;  /* 0x0000002b46467276 */ /* 0x008fe8000781001e */
[----:B------:R-:W-:Y:S05]  /*9c80*/  FMNMX3.FTZ R70, R70, R12, R13, !PT ;  /* 0x0000000c46467276 */ /* 0x000fea000781000d */
[----:B------:R-:W3:Y:S01]  /*9c90*/  MUFU.TANH R41, R111 ;  /* 0x0000006f00297308 */ /* 0x000ee20000002400 */
[----:B-1----:R-:W-:Y:S09]  /*9ca0*/  FMNMX3.FTZ R0, R0, R24, R131, !PT ;  /* 0x0000001800007276 */ /* 0x002ff20007810083 */
[----:B------:R-:W-:Y:S10]  /*9cb0*/  MUFU.TANH R112, R112 ;  /* 0x0000007000707308 */ /* 0x000ff40000002400 */
[----:B------:R-:W-:Y:S01]  /*9cc0*/  MUFU.TANH R113, R113 ;  /* 0x0000007100717308 */ /* 0x000fe20000002400 */
[----:B---3--:R-:W-:Y:S09]  /*9cd0*/  FMNMX3.FTZ R0, R0, R42, R41, !PT ;  /* 0x0000002a00007276 */ /* 0x008ff20007810029 */
[----:B------:R-:W-:Y:S10]  /*9ce0*/  MUFU.TANH R116, R116 ;  /* 0x0000007400747308 */ /* 0x000ff40000002400 */
[----:B------:R-:W-:Y:S10]  /*9cf0*/  MUFU.TANH R117, R117 ;  /* 0x0000007500757308 */ /* 0x000ff40000002400 */
[----:B------:R-:W-:Y:S10]  /*9d00*/  MUFU.TANH R118, R118 ;  /* 0x0000007600767308 */ /* 0x000ff40000002400 */
[----:B------:R-:W1:Y:S10]  /*9d10*/  MUFU.TANH R119, R119 ;  /* 0x0000007700777308 */ /* 0x000e740000002400 */
[----:B------:R-:W3:Y:S10]  /*9d20*/  MUFU.TANH R207, R120 ;  /* 0x0000007800cf7308 */ /* 0x000ef40000002400 */
[----:B------:R-:W-:Y:S01]  /*9d30*/  MUFU.TANH R76, R76 ;  /* 0x0000004c004c7308 */ /* 0x000fe20000002400 */
[----:B-1----:R-:W-:Y:S04]  /*9d40*/  FMNMX3.FTZ R2, R2, R118, R119, !PT ;  /* 0x0000007602027276 */ /* 0x002fe80007810077 */
[----:B------:R-:W-:Y:S05]  /*9d50*/  FMNMX3.FTZ R71, R2, R101, R100, !PT ;  /* 0x0000006502477276 */ /* 0x000fea0007810064 */
[----:B------:R-:W1:Y:S01]  /*9d60*/  MUFU.TANH R75, R75 ;  /* 0x0000004b004b7308 */ /* 0x000e620000002400 */
[----:B---3--:R-:W-:Y:S02]  /*9d70*/  FMNMX3.FTZ R70, R70, R207, R206, !PT ;  /* 0x000000cf46467276 */ /* 0x008fe400078100ce */
[----:B----4-:R-:W-:Y:S02]  /*9d80*/  FMNMX3.FTZ R72, R72, R97, R99, !PT ;  /* 0x0000006148487276 */ /* 0x010fe40007810063 */
[----:B------:R-:W-:Y:S05]  /*9d90*/  FMNMX3.FTZ R70, R70, R205, R204, !PT ;  /* 0x000000cd46467276 */ /* 0x000fea00078100cc */
[----:B------:R-:W-:Y:S01]  /*9da0*/  MUFU.TANH R128, R128 ;  /* 0x0000008000807308 */ /* 0x000fe20000002400 */
[----:B------:R-:W-:Y:S09]  /*9db0*/  FMNMX3.FTZ R72, R72, R98, R96, !PT ;  /* 0x0000006248487276 */ /* 0x000ff20007810060 */
[----:B------:R-:W3:Y:S01]  /*9dc0*/  MUFU.TANH R129, R129 ;  /* 0x0000008100817308 */ /* 0x000ee20000002400 */
[----:B--2---:R-:W-:Y:S02]  /*9dd0*/  FMNMX3.FTZ R72, R72, R123, R252, !PT ;  /* 0x0000007b48487276 */ /* 0x004fe400078100fc */
[----:B-1----:R-:W-:Y:S02]  /*9de0*/  FMNMX3.FTZ R0, R0, R76, R75, !PT ;  /* 0x0000004c00007276 */ /* 0x002fe4000781004b */
[----:B------:R-:W-:Y:S02]  /*9df0*/  FMNMX3.FTZ R72, R72, R241, R231, !PT ;  /* 0x000000f148487276 */ /* 0x000fe400078100e7 */
[----:B------:R-:W-:Y:S02]  /*9e00*/  FMNMX3.FTZ R0, R0, R74, R73, !PT ;  /* 0x0000004a00007276 */ /* 0x000fe40007810049 */
[----:B------:R-:W-:Y:S04]  /*9e10*/  FMNMX3.FTZ R72, R72, R229, R228, !PT ;  /* 0x000000e548487276 */ /* 0x000fe800078100e4 */
[----:B------:R-:W-:Y:S04]  /*9e20*/  FMNMX3.FTZ R72, R72, R223, R222, !PT ;  /* 0x000000df48487276 */ /* 0x000fe800078100de */
[----:B------:R-:W-:Y:S04]  /*9e30*/  FMNMX3.FTZ R72, R72, R221, R220, !PT ;  /* 0x000000dd48487276 */ /* 0x000fe800078100dc */
[----:B------:R-:W-:Y:S04]  /*9e40*/  FMNMX3.FTZ R72, R72, R112, R113, !PT ;  /* 0x0000007048487276 */ /* 0x000fe80007810071 */
[----:B------:R-:W-:Y:S04]  /*9e50*/  FMNMX3.FTZ R72, R72, R116, R117, !PT ;  /* 0x0000007448487276 */ /* 0x000fe80007810075 */
[----:B---3--:R-:W-:Y:S01]  /*9e60*/  FMNMX3.FTZ R72, R72, R128, R129, !PT ;  /* 0x0000008048487276 */ /* 0x008fe20007810081 */
[----:B------:R-:W-:Y:S06]  /*9e70*/  @P0 BRA `(.L_x_133) ;  /* 0xffffffd400b00947 */ /* 0x000fec000383ffff */
.L_x_132:
[----:B-1----:R-:W-:Y:S01]  /*9e80*/  SHFL.BFLY PT, R4, R72, 0x2, 0x1f ;  /* 0x0c401f0048047f89 */ /* 0x002fe200000e0000 */
[----:B------:R-:W-:Y:S01]  /*9e90*/  UMOV UR5, UR6 ;  /* 0x0000000600057c82 */ /* 0x000fe20008000000 */
[----:B------:R-:W1:Y:S06]  /*9ea0*/  S2R R7, SR_TID.X ;  /* 0x0000000000077919 */ /* 0x000e6c0000002100 */
[----:B------:R-:W-:Y:S08]  /*9eb0*/  SHFL.BFLY PT, R6, R70, 0x2, 0x1f ;  /* 0x0c401f0046067f89 */ /* 0x000ff000000e0000 */
[----:B------:R-:W-:Y:S08]  /*9ec0*/  SHFL.BFLY PT, R5, R71, 0x2, 0x1f ;  /* 0x0c401f0047057f89 */ /* 0x000ff000000e0000 */
[----:B------:R-:W2:Y:S02]  /*9ed0*/  SHFL.BFLY PT, R2, R0, 0x2, 0x1f ;  /* 0x0c401f0000027f89 */ /* 0x000ea400000e0000 */
[----:B--2---:R-:W-:Y:S02]  /*9ee0*/  FMNMX.FTZ R0, R0, R2, !PT ;  /* 0x0000000200007209 */ /* 0x004fe40007810000 */
[----:B------:R-:W-:Y:S02]  /*9ef0*/  FMNMX.FTZ R72, R72, R4, !PT ;  /* 0x0000000448487209 */ /* 0x000fe40007810000 */
[----:B-1----:R-:W-:Y:S02]  /*9f00*/  MOV R108, R7 ;  /* 0x00000007006c7202 */ /* 0x002fe40000000f00 */
[----:B------:R-:W1:Y:S01]  /*9f10*/  SHFL.BFLY PT, R2, R0, 0x1, 0x1f ;  /* 0x0c201f0000027f89 */ /* 0x000e6200000e0000 */
[----:B------:R-:W-:Y:S02]  /*9f20*/  FMNMX.FTZ R70, R70, R6, !PT ;  /* 0x0000000646467209 */ /* 0x000fe40007810000 */
[C---:B------:R-:W-:Y:S05]  /*9f30*/  SHF.L.U32 R7, R108.reuse, 0x3, RZ ;  /* 0x000000036c077819 */ /* 0x040fea00000006ff */
[----:B------:R-:W2:Y:S01]  /*9f40*/  SHFL.BFLY PT, R4, R72, 0x1, 0x1f ;  /* 0x0c201f0048047f89 */ /* 0x000ea200000e0000 */
[----:B------:R-:W-:Y:S02]  /*9f50*/  FMNMX.FTZ R71, R71, R5, !PT ;  /* 0x0000000547477209 */ /* 0x000fe40007810000 */
[----:B------:R-:W-:Y:S05]  /*9f60*/  LOP3.LUT R109, R7, 0x38, RZ, 0xc0, !PT ;  /* 0x00000038076d7812 */ /* 0x000fea00078ec0ff */
[----:B------:R-:W3:Y:S01]  /*9f70*/  SHFL.BFLY PT, R6, R70, 0x1, 0x1f ;  /* 0x0c201f0046067f89 */ /* 0x000ee200000e0000 */
[----:B------:R-:W-:Y:S02]  /*9f80*/  SHF.R.U32.HI R110, RZ, 0x1, R108 ;  /* 0x00000001ff6e7819 */ /* 0x000fe4000001166c */
[----:B------:R-:W-:Y:S05]  /*9f90*/  LOP3.LUT P5, RZ, R108, 0x4, RZ, 0xc0, !PT ;  /* 0x000000046cff7812 */ /* 0x000fea00078ac0ff */
[----:B------:R-:W-:Y:S04]  /*9fa0*/  STL [R1+0x9c], R7 ;  /* 0x00009c0701007387 */ /* 0x000fe80000100800 */
[----:B------:R-:W4:Y:S01]  /*9fb0*/  SHFL.BFLY PT, R5, R71, 0x1, 0x1f ;  /* 0x0c201f0047057f89 */ /* 0x000f2200000e0000 */
[----:B-1----:R-:W-:Y:S02]  /*9fc0*/  FMNMX.FTZ R69, R0, R2, !PT ;  /* 0x0000000200457209 */ /* 0x002fe40007810000 */
[----:B--2---:R-:W-:Y:S03]  /*9fd0*/  FMNMX.FTZ R72, R72, R4, !PT ;  /* 0x0000000448487209 */ /* 0x004fe60007810000 */
[----:B------:R-:W-:Y:S01]  /*9fe0*/  FMUL.FTZ R111, R69, UR4 ;  /* 0x00000004456f7c20 */ /* 0x000fe20008410000 */
[----:B------:R-:W-:Y:S02]  /*9ff0*/  SHF.L.U32 R4, R108, 0x6, RZ ;  /* 0x000000066c047819 */ /* 0x000fe400000006ff */
[C---:B------:R-:W-:Y:S01]  /*a000*/  FSETP.NEU.FTZ.AND P0, PT, R72.reuse, -INF , PT ;  /* 0xff8000004800780b */ /* 0x040fe20003f1d000 */
[----:B------:R-:W-:Y:S01]  /*a010*/  FMUL.FTZ R77, R72, UR4 ;  /* 0x00000004484d7c20 */ /* 0x000fe20008410000 */
[----:B---3--:R-:W-:Y:S01]  /*a020*/  FMNMX.FTZ R70, R70, R6, !PT ;  /* 0x0000000646467209 */ /* 0x008fe20007810000 */
[----:B------:R-:W-:Y:S03]  /*a030*/  FADD.FTZ R0, -R72, R3 ;  /* 0x0000000348007221 */ /* 0x000fe60000010100 */
[----:B------:R-:W-:Y:S01]  /*a040*/  FSEL R77, R77, RZ, P0 ;  /* 0x000000ff4d4d7208 */ /* 0x000fe20000000000 */
[----:B------:R-:W-:Y:S01]  /*a050*/  FMUL.FTZ R79, R70, UR4 ;  /* 0x00000004464f7c20 */ /* 0x000fe20008410000 */
[----:B----4-:R-:W-:Y:S01]  /*a060*/  FMNMX.FTZ R71, R71, R5, !PT ;  /* 0x0000000547477209 */ /* 0x010fe20007810000 */
[----:B------:R-:W-:Y:S01]  /*a070*/  FMUL.FTZ R0, R0, UR4 ;  /* 0x0000000400007c20 */ /* 0x000fe20008410000 */
[----:B------:R-:W-:Y:S01]  /*a080*/  LOP3.LUT R5, R110, 0x8, RZ, 0xc0, !PT ;  /* 0x000000086e057812 */ /* 0x000fe200078ec0ff */
[--C-:B------:R-:W-:Y:S01]  /*a090*/  FFMA.FTZ R6, R211, UR4, -R77.reuse ;  /* 0x00000004d3067c23 */ /* 0x100fe2000801084d */
[----:B------:R-:W-:Y:S01]  /*a0a0*/  FFMA.FTZ R7, R210, UR4, -R77 ;  /* 0x00000004d2077c23 */ /* 0x000fe2000801084d */
[C---:B------:R-:W-:Y:S01]  /*a0b0*/  FMUL.FTZ R78, R71.reuse, UR4 ;  /* 0x00000004474e7c20 */ /* 0x040fe20008410000 */
[----:B------:R-:W-:Y:S01]  /*a0c0*/  FSETP.NEU.FTZ.AND P0, PT, R71, -INF , PT ;  /* 0xff8000004700780b */ /* 0x000fe20003f1d000 */
[----:B------:R1:W-:Y:S01]  /*a0d0*/  MUFU.EX2 R210, R6 ;  /* 0x0000000600d27308 */ /* 0x0003e20000000800 */
[C---:B------:R-:W-:Y:S01]  /*a0e0*/  FSETP.NEU.FTZ.AND P1, PT, R70.reuse, -INF , PT ;  /* 0xff8000004600780b */ /* 0x040fe20003f3d000 */
[----:B------:R-:W-:Y:S01]  /*a0f0*/  FADD.FTZ R2, -R70, R133 ;  /* 0x0000008546027221 */ /* 0x000fe20000010100 */
[----:B------:R-:W-:Y:S07]  /*a100*/  FSEL R78, R78, RZ, P0 ;  /* 0x000000ff4e4e7208 */ /* 0x000fee0000000000 */
[----:B------:R2:W3:Y:S01]  /*a110*/  MUFU.EX2 R227, R7 ;  /* 0x0000000700e37308 */ /* 0x0004e20000000800 */
[----:B------:R-:W-:Y:S01]  /*a120*/  FSEL R79, R79, RZ, P1 ;  /* 0x000000ff4f4f7208 */ /* 0x000fe20000800000 */
[----:B------:R-:W-:Y:S01]  /*a130*/  FMUL.FTZ R2, R2, UR4 ;  /* 0x0000000402027c20 */ /* 0x000fe20008410000 */
[----:B------:R-:W-:Y:S07]  /*a140*/  FSETP.NEU.FTZ.AND P0, PT, R69, -INF , PT ;  /* 0xff8000004500780b */ /* 0x000fee0003f1d000 */
[----:B------:R4:W-:Y:S01]  /*a150*/  MUFU.EX2 R68, R0 ;  /* 0x0000000000447308 */ /* 0x0009e20000000800 */
[----:B------:R-:W-:Y:S01]  /*a160*/  FADD.FTZ R3, -R71, R132 ;  /* 0x0000008447037221 */ /* 0x000fe20000010100 */
[----:B------:R-:W-:Y:S01]  /*a170*/  FFMA.FTZ R8, R209, UR4, -R78 ;  /* 0x00000004d1087c23 */ /* 0x000fe2000801084e */
[----:B------:R-:W-:Y:S07]  /*a180*/  FSEL R111, R111, RZ, P0 ;  /* 0x000000ff6f6f7208 */ /* 0x000fee0000000000 */
[----:B------:R-:W3:Y:S01]  /*a190*/  MUFU.EX2 R2, R2 ;  /* 0x0000000200027308 */ /* 0x000ee20000000800 */
[----:B------:R-:W-:Y:S01]  /*a1a0*/  LOP3.LUT P0, RZ, R108, 0x2, RZ, 0xc0, !PT ;  /* 0x000000026cff7812 */ /* 0x000fe2000780c0ff */
[----:B------:R-:W-:Y:S01]  /*a1b0*/  FMUL.FTZ R3, R3, UR4 ;  /* 0x0000000403037c20 */ /* 0x000fe20008410000 */
[----:B-1----:R-:W-:Y:S01]  /*a1c0*/  LOP3.LUT R6, R109, 0x1c0, R4, 0xf8, !PT ;  /* 0x000001c06d067812 */ /* 0x002fe200078ef804 */
[----:B------:R-:W-:Y:S01]  /*a1d0*/  FFMA.FTZ R56, R249, UR4, -R77 ;  /* 0x00000004f9387c23 */ /* 0x000fe2000801084d */
[----:B------:R-:W-:Y:S01]  /*a1e0*/  SEL R44, R239, 0xffffffe0, !P0 ;  /* 0xffffffe0ef2c7807 */ /* 0x000fe20004000000 */
[----:B--2---:R-:W-:Y:S01]  /*a1f0*/  FFMA.FTZ R7, R219, UR4, -R111 ;  /* 0x00000004db077c23 */ /* 0x004fe2000801086f */
[----:B------:R-:W-:Y:S01]  /*a200*/  LOP3.LUT R5, R6, R5, RZ, 0x3c, !PT ;  /* 0x0000000506057212 */ /* 0x000fe200078e3cff */
[----:B------:R-:W-:Y:S02]  /*a210*/  FFMA.FTZ R6, R208, UR4, -R78 ;  /* 0x00000004d0067c23 */ /* 0x000fe4000801084e */
[----:B------:R-:W1:Y:S01]  /*a220*/  MUFU.EX2 R3, R3 ;  /* 0x0000000300037308 */ /* 0x000e620000000800 */
[----:B----4-:R-:W-:Y:S01]  /*a230*/  FADD.FTZ R0, -R69, R134 ;  /* 0x0000008645007221 */ /* 0x010fe20000010100 */
[----:B------:R-:W-:Y:S01]  /*a240*/  LOP3.LUT R4, R5, 0x200, R4, 0xf8, !PT ;  /* 0x0000020005047812 */ /* 0x000fe200078ef804 */
[--C-:B------:R-:W-:Y:S07]  /*a250*/  FFMA.FTZ R5, R202, UR4, -R77.reuse ;  /* 0x00000004ca057c23 */ /* 0x100fee000801084d */
[----:B------:R2:W-:Y:S01]  /*a260*/  MUFU.EX2 R226, R6 ;  /* 0x0000000600e27308 */ /* 0x0005e20000000800 */
[----:B------:R-:W-:Y:S01]  /*a270*/  FMUL.FTZ R0, R0, UR4 ;  /* 0x0000000400007c20 */ /* 0x000fe20008410000 */
[----:B------:R-:W-:Y:S01]  /*a280*/  LEA R104, R4, UR5, 0x1 ;  /* 0x0000000504687c11 */ /* 0x000fe2000f8e08ff */
[----:B------:R-:W-:Y:S07]  /*a290*/  FFMA.FTZ R4, R201, UR4, -R77 ;  /* 0x00000004c9047c23 */ /* 0x000fee000801084d */
[----:B------:R4:W-:Y:S01]  /*a2a0*/  MUFU.EX2 R11, R5 ;  /* 0x00000005000b7308 */ /* 0x0009e20000000800 */
[----:B---3--:R-:W-:Y:S01]  /*a2b0*/  F2FP.BF16.F32.PACK_AB R80, R227, R210 ;  /* 0x000000d2e350723e */ /* 0x008fe200000010ff */
[----:B------:R-:W-:Y:S01]  /*a2c0*/  FMUL.FTZ R12, R2, R144 ;  /* 0x00000090020c7220 */ /* 0x000fe20000410000 */
[----:B------:R-:W3:Y:S07]  /*a2d0*/  LDSM.16.MT88.4 R20, [R104+0x8000] ;  /* 0x008000006814783b */ /* 0x000eee0000004200 */
[----:B------:R4:W-:Y:S01]  /*a2e0*/  MUFU.EX2 R201, R4 ;  /* 0x0000000400c97308 */ /* 0x0009e20000000800 */
[----:B------:R-:W-:Y:S02]  /*a2f0*/  IMAD.IADD R107, R44, 0x1, R104 ;  /* 0x000000012c6b7824 */ /* 0x000fe400078e0268 */
[----:B------:R-:W-:Y:S01]  /*a300*/  FMUL.FTZ R13, R2, R145 ;  /* 0x00000091020d7220 */ /* 0x000fe20000410000 */
[C---:B------:R-:W-:Y:S06]  /*a310*/  FMUL.FTZ R16, R68.reuse, R148 ;  /* 0x0000009444107220 */ /* 0x040fec0000410000 */
[----:B------:R3:W3:Y:S01]  /*a320*/  MUFU.EX2 R208, R8 ;  /* 0x0000000800d07308 */ /* 0x0006e20000000800 */
[----:B------:R-:W-:Y:S01]  /*a330*/  FMUL.FTZ R17, R68, R149 ;  /* 0x0000009544117220 */ /* 0x000fe20000410000 */
[--C-:B--2---:R-:W-:Y:S01]  /*a340*/  FFMA.FTZ R6, R203, UR4, -R78.reuse ;  /* 0x00000004cb067c23 */ /* 0x104fe2000801084e */
[----:B------:R-:W2:Y:S07]  /*a350*/  LDSM.16.MT88.4 R36, [R107+0x8000] ;  /* 0x008000006b24783b */ /* 0x000eae0000004200 */
[----:B------:R-:W3:Y:S01]  /*a360*/  MUFU.EX2 R0, R0 ;  /* 0x0000000000007308 */ /* 0x000ee20000000800 */
[C---:B-1----:R-:W-:Y:S01]  /*a370*/  FMUL.FTZ R18, R3.reuse, R150 ;  /* 0x0000009603127220 */ /* 0x042fe20000410000 */
[----:B----4-:R-:W-:Y:S01]  /*a380*/  FFMA.FTZ R5, R200, UR4, -R78 ;  /* 0x00000004c8057c23 */ /* 0x010fe2000801084e */
[----:B------:R-:W-:Y:S07]  /*a390*/  FMUL.FTZ R19, R3, R151 ;  /* 0x0000009703137220 */ /* 0x000fee0000410000 */
[----:B------:R1:W-:Y:S01]  /*a3a0*/  MUFU.EX2 R10, R6 ;  /* 0x00000006000a7308 */ /* 0x0003e20000000800 */
[----:B------:R-:W-:Y:S02]  /*a3b0*/  VIADD R105, R104, 0x8040 ;  /* 0x0000804068697836 */ /* 0x000fe40000000000 */
[--C-:B------:R-:W-:Y:S01]  /*a3c0*/  FFMA.FTZ R4, R215, UR4, -R79.reuse ;  /* 0x00000004d7047c23 */ /* 0x100fe2000801084f */
[----:B------:R-:W-:Y:S06]  /*a3d0*/  MOV R215, R52 ;  /* 0x0000003400d77202 */ /* 0x000fec0000000f00 */
[----:B------:R4:W2:Y:S01]  /*a3e0*/  MUFU.EX2 R9, R5 ;  /* 0x0000000500097308 */ /* 0x0008a20000000800 */
[----:B------:R-:W-:Y:S01]  /*a3f0*/  MOV R209, R26 ;  /* 0x0000001a00d17202 */ /* 0x000fe20000000f00 */
[----:B---3-5:R-:W-:Y:S01]  /*a400*/  FMUL.FTZ R8, R2, R136 ;  /* 0x0000008802087220 */ /* 0x028fe20000410000 */
[----:B------:R-:W-:Y:S07]  /*a410*/  F2FP.BF16.F32.PACK_AB R81, R226, R208 ;  /* 0x000000d0e251723e */ /* 0x000fee00000010ff */
[----:B------:R3:W-:Y:S01]  /*a420*/  MUFU.EX2 R120, R4 ;  /* 0x0000000400787308 */ /* 0x0007e20000000800 */
[----:B------:R-:W-:Y:S01]  /*a430*/  MOV R219, R24 ;  /* 0x0000001800db7202 */ /* 0x000fe20000000f00 */
[C---:B------:R-:W-:Y:S01]  /*a440*/  FMUL.FTZ R14, R0.reuse, R146 ;  /* 0x00000092000e7220 */ /* 0x040fe20000410000 */
[----:B------:R-:W-:Y:S07]  /*a450*/  FMUL.FTZ R15, R0, R147 ;  /* 0x00000093000f7220 */ /* 0x000fee0000410000 */
[----:B------:R3:W-:Y:S01]  /*a460*/  MUFU.EX2 R200, R7 ;  /* 0x0000000700c87308 */ /* 0x0007e20000000800 */
[----:B------:R-:W-:Y:S01]  /*a470*/  MOV R203, R27 ;  /* 0x0000001b00cb7202 */ /* 0x000fe20000000f00 */
[--C-:B-1----:R-:W-:Y:S01]  /*a480*/  FFMA.FTZ R6, R218, UR4, -R79.reuse ;  /* 0x00000004da067c23 */ /* 0x102fe2000801084f */
[----:B------:R-:W-:Y:S01]  /*a490*/  FMUL.FTZ R24, R2, R156 ;  /* 0x0000009c02187220 */ /* 0x000fe20000410000 */
[C---:B------:R-:W-:Y:S01]  /*a4a0*/  FMUL.FTZ R26, R0.reuse, R158 ;  /* 0x0000009e001a7220 */ /* 0x040fe20000410000 */
[----:B------:R-:W-:Y:S01]  /*a4b0*/  FMUL.FTZ R27, R0, R159 ;  /* 0x0000009f001b7220 */ /* 0x000fe20000410000 */
[----:B----4-:R-:W-:Y:S01]  /*a4c0*/  FFMA.FTZ R5, R214, UR4, -R79 ;  /* 0x00000004d6057c23 */ /* 0x010fe2000801084f */
[----:B------:R-:W-:Y:S01]  /*a4d0*/  MOV R214, R11 ;  /* 0x0000000b00d67202 */ /* 0x000fe20000000f00 */
[----:B------:R-:W-:Y:S01]  /*a4e0*/  FMUL.FTZ R11, R0, R139 ;  /* 0x0000008b000b7220 */ /* 0x000fe20000410000 */
[----:B--2---:R-:W-:Y:S01]  /*a4f0*/  MOV R136, R9 ;  /* 0x0000000900887202 */ /* 0x004fe20000000f00 */
[----:B------:R1:W2:Y:S01]  /*a500*/  MUFU.EX2 R225, R5 ;  /* 0x0000000500e17308 */ /* 0x0002a20000000800 */
[--C-:B---3--:R-:W-:Y:S01]  /*a510*/  FFMA.FTZ R4, R213, UR4, -R111.reuse ;  /* 0x00000004d5047c23 */ /* 0x108fe2000801086f */
[----:B------:R-:W-:Y:S01]  /*a520*/  F2FP.BF16.F32.PACK_AB R82, R201, R214 ;  /* 0x000000d6c952723e */ /* 0x000fe200000010ff */
[----:B------:R-:W-:Y:S01]  /*a530*/  FMUL.FTZ R9, R2, R137 ;  /* 0x0000008902097220 */ /* 0x000fe20000410000 */
[C---:B------:R-:W-:Y:S06]  /*a540*/  FMUL.FTZ R7, R3.reuse, R143 ;  /* 0x0000008f03077220 */ /* 0x040fec0000410000 */
[----:B------:R3:W-:Y:S01]  /*a550*/  MUFU.EX2 R224, R4 ;  /* 0x0000000400e07308 */ /* 0x0007e20000000800 */
[----:B------:R-:W-:Y:S01]  /*a560*/  MOV R145, R31 ;  /* 0x0000001f00917202 */ /* 0x000fe20000000f00 */
[C---:B------:R-:W-:Y:S01]  /*a570*/  FMUL.FTZ R31, R0.reuse, R163 ;  /* 0x000000a3001f7220 */ /* 0x040fe20000410000 */
[----:B------:R-:W-:Y:S01]  /*a580*/  MOV R134, R30 ;  /* 0x0000001e00867202 */ /* 0x000fe20000000f00 */
[----:B------:R-:W-:Y:S01]  /*a590*/  FMUL.FTZ R30, R0, R162 ;  /* 0x000000a2001e7220 */ /* 0x000fe20000410000 */
[----:B------:R-:W-:Y:S01]  /*a5a0*/  MOV R148, R29 ;  /* 0x0000001d00947202 */ /* 0x000fe20000000f00 */
[----:B------:R-:W-:Y:S01]  /*a5b0*/  FMUL.FTZ R29, R2, R161 ;  /* 0x000000a1021d7220 */ /* 0x000fe20000410000 */
[----:B------:R-:W-:Y:S01]  /*a5c0*/  MOV R150, R35 ;  /* 0x0000002300967202 */ /* 0x000fe20000000f00 */
[----:B------:R-:W-:Y:S01]  /*a5d0*/  FMUL.FTZ R35, R3, R167 ;  /* 0x000000a703237220 */ /* 0x000fe20000410000 */
[----:B-1----:R-:W-:Y:S01]  /*a5e0*/  FFMA.FTZ R5, R212, UR4, -R111 ;  /* 0x00000004d4057c23 */ /* 0x002fe2000801086f */
[----:B------:R-:W-:Y:S01]  /*a5f0*/  MOV R212, R10 ;  /* 0x0000000a00d47202 */ /* 0x000fe20000000f00 */
[----:B------:R-:W-:Y:S01]  /*a600*/  IMAD.MOV.U32 R146, RZ, RZ, R45 ;  /* 0x000000ffff927224 */ /* 0x000fe200078e002d */
[----:B------:R1:W4:Y:S01]  /*a610*/  MUFU.EX2 R10, R6 ;  /* 0x00000006000a7308 */ /* 0x0003220000000800 */
[----:B--2---:R-:W-:Y:S01]  /*a620*/  F2FP.BF16.F32.PACK_AB R64, R225, R120 ;  /* 0x00000078e140723e */ /* 0x004fe200000010ff */
[----:B---3--:R-:W-:Y:S01]  /*a630*/  FFMA.FTZ R4, R217, UR4, -R79 ;  /* 0x00000004d9047c23 */ /* 0x008fe2000801084f */
[----:B------:R-:W-:Y:S07]  /*a640*/  F2FP.BF16.F32.PACK_AB R83, R212, R136 ;  /* 0x00000088d453723e */ /* 0x000fee00000010ff */
[----:B------:R2:W3:Y:S01]  /*a650*/  MUFU.EX2 R218, R5 ;  /* 0x0000000500da7308 */ /* 0x0004e20000000800 */
[----:B------:R-:W-:Y:S01]  /*a660*/  IMAD.MOV.U32 R217, RZ, RZ, R28 ;  /* 0x000000ffffd97224 */ /* 0x000fe200078e001c */
[----:B------:R-:W-:Y:S01]  /*a670*/  IADD3 R28, PT, PT, R104, 0x8000, RZ ;  /* 0x00008000681c7810 */ /* 0x000fe20007ffe0ff */
[----:B------:R-:W-:Y:S07]  /*a680*/  FMUL.FTZ R45, R2, R177 ;  /* 0x000000b1022d7220 */ /* 0x000fee0000410000 */
[----:B------:R3:W3:Y:S01]  /*a690*/  MUFU.EX2 R239, R4 ;  /* 0x0000000400ef7308 */ /* 0x0006e20000000800 */
[----:B------:R-:W-:Y:S01]  /*a6a0*/  MOV R139, R33 ;  /* 0x00000021008b7202 */ /* 0x000fe20000000f00 */
[----:B------:R-:W-:Y:S01]  /*a6b0*/  FMUL.FTZ R33, R68, R165 ;  /* 0x000000a544217220 */ /* 0x000fe20000410000 */
[----:B------:R-:W-:Y:S01]  /*a6c0*/  @P5 IADD3 R105, PT, PT, R28, -0x40, RZ ;  /* 0xffffffc01c695810 */ /* 0x000fe20007ffe0ff */
[----:B------:R-:W-:Y:S01]  /*a6d0*/  FMUL.FTZ R28, R2, R160 ;  /* 0x000000a0021c7220 */ /* 0x000fe20000410000 */
[----:B------:R-:W-:Y:S01]  /*a6e0*/  MOV R132, R32 ;  /* 0x0000002000847202 */ /* 0x000fe20000000f00 */
[----:B-1----:R-:W-:Y:S01]  /*a6f0*/  FMUL.FTZ R6, R3, R142 ;  /* 0x0000008e03067220 */ /* 0x002fe20000410000 */
[----:B----4-:R-:W-:Y:S01]  /*a700*/  MOV R137, R10 ;  /* 0x0000000a00897202 */ /* 0x010fe20000000f00 */
[----:B------:R-:W-:Y:S01]  /*a710*/  FMUL.FTZ R10, R0, R138 ;  /* 0x0000008a000a7220 */ /* 0x000fe20000410000 */
[----:B------:R-:W1:Y:S01]  /*a720*/  LDSM.16.MT88.4 R52, [R105] ;  /* 0x000000006934783b */ /* 0x000e620000004200 */
[----:B--2---:R-:W-:Y:S01]  /*a730*/  FFMA.FTZ R5, R216, UR4, -R111 ;  /* 0x00000004d8057c23 */ /* 0x004fe2000801086f */
[----:B---3--:R-:W-:Y:S01]  /*a740*/  F2FP.BF16.F32.PACK_AB R65, R218, R224 ;  /* 0x000000e0da41723e */ /* 0x008fe200000010ff */
[----:B------:R-:W-:Y:S02]  /*a750*/  IMAD.MOV.U32 R216, RZ, RZ, R34 ;  /* 0x000000ffffd87224 */ /* 0x000fe400078e0022 */
[C---:B------:R-:W-:Y:S01]  /*a760*/  FMUL.FTZ R32, R68.reuse, R164 ;  /* 0x000000a444207220 */ /* 0x040fe20000410000 */
[----:B------:R2:W3:Y:S01]  /*a770*/  MUFU.EX2 R211, R5 ;  /* 0x0000000500d37308 */ /* 0x0004e20000000800 */
[----:B------:R-:W-:Y:S01]  /*a780*/  FMUL.FTZ R4, R68, R140 ;  /* 0x0000008c44047220 */ /* 0x000fe20000410000 */
[----:B------:R-:W-:Y:S01]  /*a790*/  F2FP.BF16.F32.PACK_AB R66, R239, R137 ;  /* 0x00000089ef42723e */ /* 0x000fe200000010ff */
[----:B------:R-:W-:Y:S01]  /*a7a0*/  FMUL.FTZ R34, R3, R166 ;  /* 0x000000a603227220 */ /* 0x000fe20000410000 */
[----:B------:R-:W-:Y:S01]  /*a7b0*/  MOV R140, R25 ;  /* 0x00000019008c7202 */ /* 0x000fe20000000f00 */
[----:B------:R-:W-:Y:S01]  /*a7c0*/  FMUL.FTZ R25, R2, R157 ;  /* 0x0000009d02197220 */ /* 0x000fe20000410000 */
[----:B------:R-:W-:Y:S01]  /*a7d0*/  IADD3 R106, PT, PT, R44, R105, RZ ;  /* 0x000000692c6a7210 */ /* 0x000fe20007ffe0ff */
[----:B------:R-:W-:Y:S01]  /*a7e0*/  FMUL.FTZ R44, R2, R176 ;  /* 0x000000b0022c7220 */ /* 0x000fe20000410000 */
[----:B------:R-:W-:Y:S01]  /*a7f0*/  MOV R142, R42 ;  /* 0x0000002a008e7202 */ /* 0x000fe20000000f00 */
[----:B------:R-:W-:Y:S01]  /*a800*/  FMUL.FTZ R42, R0, R174 ;  /* 0x000000ae002a7220 */ /* 0x000fe20000410000 */
[----:B------:R-:W-:Y:S01]  /*a810*/  MOV R143, R41 ;  /* 0x00000029008f7202 */ /* 0x000fe20000000f00 */
[----:B------:R-:W4:Y:S01]  /*a820*/  LDSM.16.MT88.4 R84, [R106] ;  /* 0x000000006a54783b */ /* 0x000f220000004200 */
[----:B------:R-:W-:Y:S01]  /*a830*/  MOV R133, R43 ;  /* 0x0000002b00857202 */ /* 0x000fe20000000f00 */
[----:B------:R-:W-:Y:S01]  /*a840*/  FMUL.FTZ R41, R2, R173 ;  /* 0x000000ad02297220 */ /* 0x000fe20000410000 */
[----:B--2---:R-:W-:Y:S01]  /*a850*/  FMUL.FTZ R5, R68, R141 ;  /* 0x0000008d44057220 */ /* 0x004fe20000410000 */
[----:B------:R-:W-:Y:S01]  /*a860*/  MOV R141, R40 ;  /* 0x00000028008d7202 */ /* 0x000fe20000000f00 */
[--C-:B------:R-:W-:Y:S01]  /*a870*/  FFMA.FTZ R97, R97, UR4, -R77.reuse ;  /* 0x0000000461617c23 */ /* 0x100fe2000801084d */
[----:B------:R-:W-:Y:S01]  /*a880*/  MOV R202, R48 ;  /* 0x0000003000ca7202 */ /* 0x000fe20000000f00 */
[--C-:B------:R-:W-:Y:S01]  /*a890*/  FFMA.FTZ R99, R99, UR4, -R77.reuse ;  /* 0x0000000463637c23 */ /* 0x100fe2000801084d */
[----:B------:R-:W-:Y:S01]  /*a8a0*/  MOV R156, R150 ;  /* 0x00000096009c7202 */ /* 0x000fe20000000f00 */
[--C-:B------:R-:W-:Y:S01]  /*a8b0*/  FFMA.FTZ R98, R98, UR4, -R77.reuse ;  /* 0x0000000462627c23 */ /* 0x100fe2000801084d */
[-C--:B------:R-:W-:Y:S01]  /*a8c0*/  HMMA.16816.F32.BF16 R4, R80, R20.reuse, R4 ;  /* 0x000000145004723c */ /* 0x080fe20000041804 */
[----:B------:R2:W1:Y:S04]  /*a8d0*/  MUFU.EX2 R151, R56 ;  /* 0x0000003800977308 */ /* 0x0004680000000800 */
[----:B---3--:R-:W-:Y:S01]  /*a8e0*/  F2FP.BF16.F32.PACK_AB R67, R200, R211 ;  /* 0x000000d3c843723e */ /* 0x008fe200000010ff */
[--C-:B------:R-:W-:Y:S01]  /*a8f0*/  FFMA.FTZ R96, R96, UR4, -R77.reuse ;  /* 0x0000000460607c23 */ /* 0x100fe2000801084d */
[----:B------:R-:W-:Y:S01]  /*a900*/  MOV R213, R51 ;  /* 0x0000003300d57202 */ /* 0x000fe20000000f00 */
[----:B------:R-:W-:Y:S02]  /*a910*/  IMAD.MOV.U32 R138, RZ, RZ, R50 ;  /* 0x000000ffff8a7224 */ /* 0x000fe400078e0032 */
[----:B------:R-:W-:Y:S01]  /*a920*/  FMUL.FTZ R48, R68, R180 ;  /* 0x000000b444307220 */ /* 0x000fe20000410000 */
[C---:B------:R-:W-:Y:S01]  /*a930*/  FMUL.FTZ R50, R3.reuse, R182 ;  /* 0x000000b603327220 */ /* 0x040fe20000410000 */
[----:B------:R-:W-:Y:S01]  /*a940*/  FMUL.FTZ R51, R3, R183 ;  /* 0x000000b703337220 */ /* 0x000fe20000410000 */
[C---:B------:R-:W-:Y:S04]  /*a950*/  HMMA.16816.F32.BF16 R8, R64.reuse, R20, R8 ;  /* 0x000000144008723c */ /* 0x040fe80000041808 */
[--C-:B------:R-:W-:Y:S01]  /*a960*/  FFMA.FTZ R61, R230, UR4, -R77.reuse ;  /* 0x00000004e63d7c23 */ /* 0x100fe2000801084d */
[--C-:B------:R-:W-:Y:S01]  /*a970*/  FFMA.FTZ R123, R123, UR4, -R77.reuse ;  /* 0x000000047b7b7c23 */ /* 0x100fe2000801084d */
[--C-:B------:R-:W-:Y:S01]  /*a980*/  FFMA.FTZ R221, R221, UR4, -R77.reuse ;  /* 0x00000004dddd7c23 */ /* 0x100fe2000801084d */
[--C-:B------:R-:W-:Y:S01]  /*a990*/  FFMA.FTZ R220, R220, UR4, -R77.reuse ;  /* 0x00000004dcdc7c23 */ /* 0x100fe2000801084d */
[-C--:B------:R-:W-:Y:S03]  /*a9a0*/  HMMA.16816.F32.BF16 R12, R64, R22.reuse, R12 ;  /* 0x00000016400c723c */ /* 0x080fe6000004180c */
[----:B------:R-:W-:Y:S01]  /*a9b0*/  MOV R177, R214 ;  /* 0x000000d600b17202 */ /* 0x000fe20000000f00 */
[C---:B------:R-:W-:Y:S01]  /*a9c0*/  FMUL.FTZ R20, R68.reuse, R152 ;  /* 0x0000009844147220 */ /* 0x040fe20000410000 */
[----:B------:R-:W-:Y:S01]  /*a9d0*/  MUFU.EX2 R214, R98 ;  /* 0x0000006200d67308 */ /* 0x000fe20000000800 */
[----:B------:R-:W-:Y:S01]  /*a9e0*/  MOV R152, R215 ;  /* 0x000000d700987202 */ /* 0x000fe20000000f00 */
[----:B------:R-:W-:Y:S01]  /*a9f0*/  FMUL.FTZ R21, R68, R153 ;  /* 0x0000009944157220 */ /* 0x000fe20000410000 */
[C---:B------:R-:W-:Y:S07]  /*aa00*/  HMMA.16816.F32.BF16 R16, R80.reuse, R22, R16 ;  /* 0x000000165010723c */ /* 0x040fee0000041810 */
[----:B------:R-:W-:Y:S01]  /*aa10*/  MUFU.EX2 R220, R220 ;  /* 0x000000dc00dc7308 */ /* 0x000fe20000000800 */
[C---:B------:R-:W-:Y:S01]  /*aa20*/  FMUL.FTZ R22, R3.reuse, R154 ;  /* 0x0000009a03167220 */ /* 0x040fe20000410000 */
[----:B------:R-:W-:Y:S01]  /*aa30*/  FMUL.FTZ R23, R3, R155 ;  /* 0x0000009b03177220 */ /* 0x000fe20000410000 */
[----:B------:R-:W-:Y:S01]  /*aa40*/  MOV R215, R90 ;  /* 0x0000005a00d77202 */ /* 0x000fe20000000f00 */
[----:B------:R-:W-:Y:S01]  /*aa50*/  FMUL.FTZ R40, R2, R172 ;  /* 0x000000ac02287220 */ /* 0x000fe20000410000 */
[----:B------:R-:W-:Y:S01]  /*aa60*/  MOV R153, R213 ;  /* 0x000000d500997202 */ /* 0x000fe20000000f00 */
[----:B------:R-:W-:Y:S01]  /*aa70*/  FMUL.FTZ R43, R0, R175 ;  /* 0x000000af002b7220 */ /* 0x000fe20000410000 */
[----:B------:R-:W-:Y:S01]  /*aa80*/  MOV R213, R59 ;  /* 0x0000003b00d57202 */ /* 0x000fe20000000f00 */
[--C-:B------:R-:W-:Y:S01]  /*aa90*/  FFMA.FTZ R58, R248, UR4, -R78.reuse ;  /* 0x00000004f83a7c23 */ /* 0x100fe2000801084e */
[-C--:B------:R-:W-:Y:S01]  /*aaa0*/  HMMA.16816.F32.BF16 R20, R80, R36.reuse, R20 ;  /* 0x000000245014723c */ /* 0x080fe20000041814 */
[----:B------:R-:W-:Y:S02]  /*aab0*/  MUFU.EX2 R221, R221 ;  /* 0x000000dd00dd7308 */ /* 0x000fe40000000800 */
[----:B------:R-:W-:Y:S01]  /*aac0*/  MOV R147, R47 ;  /* 0x0000002f00937202 */ /* 0x000fe20000000f00 */
[C---:B------:R-:W-:Y:S01]  /*aad0*/  FMUL.FTZ R47, R0.reuse, R179 ;  /* 0x000000b3002f7220 */ /* 0x040fe20000410000 */
[----:B------:R-:W-:Y:S01]  /*aae0*/  MOV R149, R46 ;  /* 0x0000002e00957202 */ /* 0x000fe20000000f00 */
[----:B------:R-:W-:Y:S01]  /*aaf0*/  FMUL.FTZ R46, R0, R178 ;  /* 0x000000b2002e7220 */ /* 0x000fe20000410000 */
[----:B------:R-:W-:Y:S01]  /*ab00*/  MOV R144, R49 ;  /* 0x0000003100907202 */ /* 0x000fe20000000f00 */
[C---:B------:R-:W-:Y:S03]  /*ab10*/  HMMA.16816.F32.BF16 R24, R64.reuse, R36, R24 ;  /* 0x000000244018723c */ /* 0x040fe60000041818 */
[----:B------:R3:W-:Y:S01]  /*ab20*/  MUFU.EX2 R248, R58 ;  /* 0x0000003a00f87308 */ /* 0x0007e20000000800 */
[C---:B------:R-:W-:Y:S01]  /*ab30*/  FMUL.FTZ R49, R68.reuse, R181 ;  /* 0x000000b544317220 */ /* 0x040fe20000410000 */
[C---:B------:R-:W-:Y:S01]  /*ab40*/  FMUL.FTZ R36, R68.reuse, R168 ;  /* 0x000000a844247220 */ /* 0x040fe20000410000 */
[----:B------:R-:W-:Y:S01]  /*ab50*/  FMUL.FTZ R37, R68, R169 ;  /* 0x000000a944257220 */ /* 0x000fe20000410000 */
[----:B------:R-:W-:Y:S01]  /*ab60*/  MOV R169, R125 ;  /* 0x0000007d00a97202 */ /* 0x000fe20000000f00 */
[-C--:B------:R-:W-:Y:S03]  /*ab70*/  HMMA.16816.F32.BF16 R28, R64, R38.reuse, R28 ;  /* 0x00000026401c723c */ /* 0x080fe6000004181c */
[--C-:B------:R-:W-:Y:S01]  /*ab80*/  FFMA.FTZ R125, R231, UR4, -R77.reuse ;  /* 0x00000004e77d7c23 */ /* 0x100fe2000801084d */
[C---:B--2---:R-:W-:Y:S01]  /*ab90*/  FMUL.FTZ R56, R2.reuse, R188 ;  /* 0x000000bc02387220 */ /* 0x044fe20000410000 */
[----:B------:R-:W-:Y:S01]  /*aba0*/  FMUL.FTZ R57, R2, R189 ;  /* 0x000000bd02397220 */ /* 0x000fe20000410000 */
[C---:B------:R-:W-:Y:S01]  /*abb0*/  FMUL.FTZ R59, R0.reuse, R191 ;  /* 0x000000bf003b7220 */ /* 0x040fe20000410000 */
[----:B---3--:R-:W-:Y:S01]  /*abc0*/  FMUL.FTZ R58, R0, R190 ;  /* 0x000000be003a7220 */ /* 0x008fe20000410000 */
[C---:B------:R-:W-:Y:S01]  /*abd0*/  HMMA.16816.F32.BF16 R32, R80.reuse, R38, R32 ;  /* 0x000000265020723c */ /* 0x040fe20000041820 */
[----:B------:R2:W-:Y:S03]  /*abe0*/  MUFU.EX2 R191, R61 ;  /* 0x0000003d00bf7308 */ /* 0x0005e60000000800 */
[C---:B------:R-:W-:Y:S01]  /*abf0*/  FMUL.FTZ R38, R3.reuse, R170 ;  /* 0x000000aa03267220 */ /* 0x040fe20000410000 */
[----:B------:R-:W-:Y:S01]  /*ac00*/  FMUL.FTZ R39, R3, R171 ;  /* 0x000000ab03277220 */ /* 0x000fe20000410000 */
[----:B------:R-:W-:Y:S01]  /*ac10*/  MOV R170, R122 ;  /* 0x0000007a00aa7202 */ /* 0x000fe20000000f00 */
[----:B------:R-:W-:Y:S01]  /*ac20*/  FFMA.FTZ R122, R252, UR4, -R77 ;  /* 0x00000004fc7a7c23 */ /* 0x000fe2000801084d */
[----:B------:R-:W-:Y:S01]  /*ac30*/  MOV R171, R169 ;  /* 0x000000a900ab7202 */ /* 0x000fe20000000f00 */
[--C-:B------:R-:W-:Y:S01]  /*ac40*/  FFMA.FTZ R60, R247, UR4, -R78.reuse ;  /* 0x00000004f73c7c23 */ /* 0x100fe2000801084e */
[----:B-1----:R-:W-:Y:S01]  /*ac50*/  MOV R190, R151 ;  /* 0x0000009700be7202 */ /* 0x002fe20000000f00 */
[----:B------:R-:W-:Y:S01]  /*ac60*/  IMAD.MOV.U32 R151, RZ, RZ, R91 ;  /* 0x000000ffff977224 */ /* 0x000fe200078e005b */
[-C--:B------:R-:W-:Y:S03]  /*ac70*/  HMMA.16816.F32.BF16 R36, R80, R52.reuse, R36 ;  /* 0x000000345024723c */ /* 0x080fe60000041824 */
[----:B------:R-:W-:Y:S01]  /*ac80*/  MOV R150, R149 ;  /* 0x0000009500967202 */ /* 0x000fe20000000f00 */
[----:B------:R-:W-:Y:S01]  /*ac90*/  IMAD.MOV.U32 R155, RZ, RZ, R147 ;  /* 0x000000ffff9b7224 */ /* 0x000fe200078e0093 */
[----:B------:R-:W-:Y:S01]  /*aca0*/  MOV R149, R62 ;  /* 0x0000003e00957202 */ /* 0x000fe20000000f00 */
[--C-:B------:R-:W-:Y:S01]  /*acb0*/  FFMA.FTZ R62, R242, UR4, -R78.reuse ;  /* 0x00000004f23e7c23 */ /* 0x100fe2000801084e */
[----:B------:R-:W-:Y:S01]  /*acc0*/  MOV R147, R212 ;  /* 0x000000d400937202 */ /* 0x000fe20000000f00 */
[C---:B------:R-:W-:Y:S02]  /*acd0*/  HMMA.16816.F32.BF16 R40, R64.reuse, R52, R40 ;  /* 0x000000344028723c */ /* 0x040fe40000041828 */
[----:B------:R-:W-:Y:S02]  /*ace0*/  MUFU.EX2 R247, R62 ;  /* 0x0000003e00f77308 */ /* 0x000fe40000000800 */
[--C-:B------:R-:W-:Y:S01]  /*acf0*/  FFMA.FTZ R53, R250, UR4, -R77.reuse ;  /* 0x00000004fa357c23 */ /* 0x100fe2000801084d */
[----:B------:R-:W-:Y:S01]  /*ad00*/  MOV R212, R89 ;  /* 0x0000005900d47202 */ /* 0x000fe20000000f00 */
[----:B------:R-:W-:Y:S06]  /*ad10*/  FMUL.FTZ R52, R68, R184 ;  /* 0x000000b844347220 */ /* 0x000fec0000410000 */
[----:B------:R1:W-:Y:S01]  /*ad20*/  MUFU.EX2 R250, R60 ;  /* 0x0000003c00fa7308 */ /* 0x0003e20000000800 */
[-C--:B------:R-:W-:Y:S09]  /*ad30*/  HMMA.16816.F32.BF16 R44, R64, R54.reuse, R44 ;  /* 0x00000036402c723c */ /* 0x080ff2000004182c */
[----:B------:R3:W4:Y:S01]  /*ad40*/  MUFU.EX2 R164, R53 ;  /* 0x0000003500a47308 */ /* 0x0007220000000800 */
[--C-:B--2---:R-:W-:Y:S01]  /*ad50*/  FFMA.FTZ R61, R244, UR4, -R78.reuse ;  /* 0x00000004f43d7c23 */ /* 0x104fe2000801084e */
[----:B------:R-:W-:Y:S01]  /*ad60*/  MOV R154, R144 ;  /* 0x00000090009a7202 */ /* 0x000fe20000000f00 */
[--C-:B------:R-:W-:Y:S01]  /*ad70*/  FFMA.FTZ R114, R114, UR4, -R78.reuse ;  /* 0x0000000472727c23 */ /* 0x100fe2000801084e */
[----:B------:R-:W-:Y:S01]  /*ad80*/  MOV R144, R138 ;  /* 0x0000008a00907202 */ /* 0x000fe20000000f00 */
[C---:B------:R-:W-:Y:S05]  /*ad90*/  HMMA.16816.F32.BF16 R48, R80.reuse, R54, R48 ;  /* 0x000000365030723c */ /* 0x040fea0000041830 */
[----:B------:R2:W-:Y:S01]  /*ada0*/  MUFU.EX2 R184, R61 ;  /* 0x0000003d00b87308 */ /* 0x0005e20000000800 */
[C---:B------:R-:W-:Y:S01]  /*adb0*/  FMUL.FTZ R54, R3.reuse, R186 ;  /* 0x000000ba03367220 */ /* 0x040fe20000410000 */
[----:B------:R-:W-:Y:S01]  /*adc0*/  FMUL.FTZ R55, R3, R187 ;  /* 0x000000bb03377220 */ /* 0x000fe20000410000 */
[----:B-1----:R-:W-:Y:S01]  /*add0*/  FFMA.FTZ R60, R243, UR4, -R77 ;  /* 0x00000004f33c7c23 */ /* 0x002fe2000801084d */
[----:B------:R-:W-:Y:S01]  /*ade0*/  FMUL.FTZ R62, R0, R194 ;  /* 0x000000c2003e7220 */ /* 0x000fe20000410000 */
[----:B------:R-:W-:Y:S01]  /*adf0*/  MOV R138, R88 ;  /* 0x00000058008a7202 */ /* 0x000fe20000000f00 */
[----:B---3--:R-:W-:Y:S01]  /*ae00*/  FMUL.FTZ R53, R68, R185 ;  /* 0x000000b944357220 */ /* 0x008fe20000410000 */
[----:B------:R-:W1:Y:S03]  /*ae10*/  LDSM.16.MT88.4 R88, [R104+0x8800] ;  /* 0x008800006858783b */ /* 0x000e660000004200 */
[----:B------:R3:W1:Y:S01]  /*ae20*/  MUFU.EX2 R189, R60 ;  /* 0x0000003c00bd7308 */ /* 0x0006620000000800 */
[--C-:B------:R-:W-:Y:S01]  /*ae30*/  FFMA.FTZ R115, R115, UR4, -R78.reuse ;  /* 0x0000000473737c23 */ /* 0x100fe2000801084e */
[--C-:B------:R-:W-:Y:S01]  /*ae40*/  FFMA.FTZ R127, R127, UR4, -R78.reuse ;  /* 0x000000047f7f7c23 */ /* 0x100fe2000801084e */
[--C-:B------:R-:W-:Y:S01]  /*ae50*/  FFMA.FTZ R130, R130, UR4, -R78.reuse ;  /* 0x0000000482827c23 */ /* 0x100fe2000801084e */
[----:B--2---:R-:W-:Y:S01]  /*ae60*/  FMUL.FTZ R61, R2, R193 ;  /* 0x000000c1023d7220 */ /* 0x004fe20000410000 */
[-C--:B----4-:R-:W-:Y:S03]  /*ae70*/  HMMA.16816.F32.BF16 R52, R80, R84.reuse, R52 ;  /* 0x000000545034723c */ /* 0x090fe60000041834 */
[----:B------:R-:W-:Y:S01]  /*ae80*/  FFMA.FTZ R132, R132, UR4, -R78 ;  /* 0x0000000484847c23 */ /* 0x000fe2000801084e */
[----:B------:R-:W-:Y:S01]  /*ae90*/  MOV R176, R211 ;  /* 0x000000d300b07202 */ /* 0x000fe20000000f00 */
[--C-:B------:R-:W-:Y:S01]  /*aea0*/  FFMA.FTZ R133, R133, UR4, -R79.reuse ;  /* 0x0000000485857c23 */ /* 0x100fe2000801084f */
[--C-:B------:R-:W-:Y:S01]  /*aeb0*/  FFMA.FTZ R134, R134, UR4, -R79.reuse ;  /* 0x0000000486867c23 */ /* 0x100fe2000801084f */
[--C-:B------:R-:W-:Y:S01]  /*aec0*/  FFMA.FTZ R204, R204, UR4, -R79.reuse ;  /* 0x00000004cccc7c23 */ /* 0x100fe2000801084f */
[C---:B------:R-:W-:Y:S01]  /*aed0*/  HMMA.16816.F32.BF16 R56, R64.reuse, R84, R56 ;  /* 0x000000544038723c */ /* 0x040fe20000041838 */
[----:B------:R-:W-:Y:S03]  /*aee0*/  MUFU.EX2 R132, R132 ;  /* 0x0000008400847308 */ /* 0x000fe60000000800 */
[--C-:B------:R-:W-:Y:S01]  /*aef0*/  FFMA.FTZ R84, R156, UR4, -R79.reuse ;  /* 0x000000049c547c23 */ /* 0x100fe2000801084f */
[----:B---3--:R-:W-:Y:S01]  /*af00*/  FMUL.FTZ R60, R2, R192 ;  /* 0x000000c0023c7220 */ /* 0x008fe20000410000 */
[----:B------:R-:W2:Y:S05]  /*af10*/  LDL.LU R156, [R1+0x4] ;  /* 0x00000400019c7983 */ /* 0x000eaa0000300800 */
[----:B------:R-:W-:Y:S01]  /*af20*/  MUFU.EX2 R133, R133 ;  /* 0x0000008500857308 */ /* 0x000fe20000000800 */
[--C-:B------:R-:W-:Y:S01]  /*af30*/  FFMA.FTZ R121, R121, UR4, -R79.reuse ;  /* 0x0000000479797c23 */ /* 0x100fe2000801084f */
[--C-:B------:R-:W-:Y:S01]  /*af40*/  FFMA.FTZ R124, R124, UR4, -R79.reuse ;  /* 0x000000047c7c7c23 */ /* 0x100fe2000801084f */
[--C-:B------:R-:W-:Y:S07]  /*af50*/  FFMA.FTZ R207, R207, UR4, -R79.reuse ;  /* 0x00000004cfcf7c23 */ /* 0x100fee000801084f */
[----:B------:R3:W-:Y:S01]  /*af60*/  MUFU.EX2 R194, R84 ;  /* 0x0000005400c27308 */ /* 0x0007e20000000800 */
[--C-:B------:R-:W-:Y:S01]  /*af70*/  FFMA.FTZ R206, R206, UR4, -R79.reuse ;  /* 0x00000004cece7c23 */ /* 0x100fe2000801084f */
[----:B------:R-:W-:Y:S01]  /*af80*/  FFMA.FTZ R205, R205, UR4, -R79 ;  /* 0x00000004cdcd7c23 */ /* 0x000fe2000801084f */
[----:B------:R-:W-:Y:S07]  /*af90*/  FFMA.FTZ R75, R75, UR4, -R111 ;  /* 0x000000044b4b7c23 */ /* 0x000fee000801086f */
[----:B------:R-:W-:Y:S01]  /*afa0*/  MUFU.EX2 R134, R134 ;  /* 0x0000008600867308 */ /* 0x000fe20000000800 */
[----:B--2---:R-:W-:Y:S01]  /*afb0*/  FFMA.FTZ R85, R156, UR4, -R79 ;  /* 0x000000049c557c23 */ /* 0x004fe2000801084f */
[----:B------:R-:W-:Y:S01]  /*afc0*/  IMAD.MOV.U32 R156, RZ, RZ, R155 ;  /* 0x000000ffff9c7224 */ /* 0x000fe200078e009b */
[----:B------:R-:W-:Y:S07]  /*afd0*/  MOV R155, R154 ;  /* 0x0000009a009b7202 */ /* 0x000fee0000000f00 */
[----:B------:R2:W-:Y:S01]  /*afe0*/  MUFU.EX2 R230, R85 ;  /* 0x0000005500e67308 */ /* 0x0005e20000000800 */
[--C-:B---3--:R-:W-:Y:S01]  /*aff0*/  FFMA.FTZ R84, R156, UR4, -R111.reuse ;  /* 0x000000049c547c23 */ /* 0x108fe2000801086f */
[----:B------:R-:W-:Y:S02]  /*b000*/  MOV R154, R153 ;  /* 0x00000099009a7202 */ /* 0x000fe40000000f00 */
[----:B------:R-:W-:Y:S06]  /*b010*/  MOV R153, R152 ;  /* 0x0000009800997202 */ /* 0x000fec0000000f00 */
[----:B------:R3:W-:Y:S01]  /*b020*/  MUFU.EX2 R192, R84 ;  /* 0x0000005400c07308 */ /* 0x0007e20000000800 */
[----:B------:R-:W-:Y:S02]  /*b030*/  MOV R156, R155 ;  /* 0x0000009b009c7202 */ /* 0x000fe40000000f00 */
[----:B------:R-:W-:Y:S02]  /*b040*/  MOV R152, R151 ;  /* 0x0000009700987202 */ /* 0x000fe40000000f00 */
[----:B------:R-:W-:Y:S01]  /*b050*/  MOV R151, R149 ;  /* 0x0000009500977202 */ /* 0x000fe20000000f00 */
[----:B------:R-:W-:Y:S01]  /*b060*/  IMAD.MOV.U32 R149, RZ, RZ, R140 ;  /* 0x000000ffff957224 */ /* 0x000fe200078e008c */
[----:B------:R-:W-:Y:S02]  /*b070*/  MOV R155, R154 ;  /* 0x0000009a009b7202 */ /* 0x000fe40000000f00 */
[----:B------:R-:W-:Y:S01]  /*b080*/  MOV R154, R153 ;  /* 0x00000099009a7202 */ /* 0x000fe20000000f00 */
[----:B--2---:R-:W-:Y:S01]  /*b090*/  FFMA.FTZ R85, R156, UR4, -R111 ;  /* 0x000000049c557c23 */ /* 0x004fe2000801086f */
[----:B------:R-:W-:Y:S01]  /*b0a0*/  MOV R140, R219 ;  /* 0x000000db008c7202 */ /* 0x000fe20000000f00 */
[----:B------:R-:W-:Y:S01]  /*b0b0*/  IMAD.MOV.U32 R153, RZ, RZ, R152 ;  /* 0x000000ffff997224 */ /* 0x000fe200078e0098 */
[----:B------:R-:W-:Y:S01]  /*b0c0*/  MOV R219, R63 ;  /* 0x0000003f00db7202 */ /* 0x000fe20000000f00 */
[----:B------:R-:W-:Y:S01]  /*b0d0*/  FMUL.FTZ R63, R0, R195 ;  /* 0x000000c3003f7220 */ /* 0x000fe20000410000 */
[----:B------:R-:W-:Y:S01]  /*b0e0*/  MOV R156, R155 ;  /* 0x0000009b009c7202 */ /* 0x000fe20000000f00 */
[----:B------:R2:W4:Y:S01]  /*b0f0*/  MUFU.EX2 R167, R85 ;  /* 0x0000005500a77308 */ /* 0x0005220000000800 */
[----:B------:R-:W-:Y:S02]  /*b100*/  MOV R155, R154 ;  /* 0x0000009a009b7202 */ /* 0x000fe40000000f00 */
[----:B------:R-:W-:Y:S02]  /*b110*/  MOV R152, R151 ;  /* 0x0000009700987202 */ /* 0x000fe40000000f00 */
[-C--:B------:R-:W-:Y:S01]  /*b120*/  HMMA.16816.F32.BF16 R60, R64, R86.reuse, R60 ;  /* 0x00000056403c723c */ /* 0x080fe2000004183c */
[----:B------:R-:W4:Y:S02]  /*b130*/  LDL.LU R151, [R1+0x18] ;  /* 0x0000180001977983 */ /* 0x000f240000300800 */
[--C-:B---3--:R-:W-:Y:S01]  /*b140*/  FFMA.FTZ R84, R155, UR4, -R79.reuse ;  /* 0x000000049b547c23 */ /* 0x108fe2000801084f */
[----:B------:R-:W-:Y:S01]  /*b150*/  FFMA.FTZ R65, R156, UR4, -R79 ;  /* 0x000000049c417c23 */ /* 0x000fe2000801084f */
[----:B------:R-:W-:Y:S01]  /*b160*/  MOV R154, R153 ;  /* 0x00000099009a7202 */ /* 0x000fe20000000f00 */
[----:B------:R-:W-:Y:S01]  /*b170*/  FMUL.FTZ R64, R68, R196 ;  /* 0x000000c444407220 */ /* 0x000fe20000410000 */
[----:B------:R3:W-:Y:S01]  /*b180*/  MUFU.EX2 R179, R84 ;  /* 0x0000005400b37308 */ /* 0x0007e20000000800 */
[----:B------:R-:W-:Y:S01]  /*b190*/  MOV R153, R152 ;  /* 0x0000009800997202 */ /* 0x000fe20000000f00 */
[C---:B------:R-:W-:Y:S01]  /*b1a0*/  FMUL.FTZ R66, R3.reuse, R198 ;  /* 0x000000c603427220 */ /* 0x040fe20000410000 */
[--C-:B--2---:R-:W-:Y:S07]  /*b1b0*/  FFMA.FTZ R85, R154, UR4, -R111.reuse ;  /* 0x000000049a557c23 */ /* 0x104fee000801086f */
[----:B------:R2:W4:Y:S01]  /*b1c0*/  MUFU.EX2 R242, R65 ;  /* 0x0000004100f27308 */ /* 0x0005220000000800 */
[----:B------:R-:W-:Y:S01]  /*b1d0*/  FMUL.FTZ R67, R3, R199 ;  /* 0x000000c703437220 */ /* 0x000fe20000410000 */
[----:B------:R-:W-:Y:S01]  /*b1e0*/  MOV R154, R212 ;  /* 0x000000d4009a7202 */ /* 0x000fe20000000f00 */
[----:B------:R-:W-:Y:S01]  /*b1f0*/  IMAD.MOV.U32 R212, RZ, RZ, R94 ;  /* 0x000000ffffd47224 */ /* 0x000fe200078e005e */
[----:B------:R-:W-:Y:S01]  /*b200*/  MOV R156, R95 ;  /* 0x0000005f009c7202 */ /* 0x000fe20000000f00 */
[----:B------:R-:W-:Y:S01]  /*b210*/  IMAD.MOV.U32 R152, RZ, RZ, R202 ;  /* 0x000000ffff987224 */ /* 0x000fe200078e00ca */
[----:B------:R-:W-:Y:S01]  /*b220*/  MOV R155, R92 ;  /* 0x0000005c009b7202 */ /* 0x000fe20000000f00 */
[----:B------:R-:W4:Y:S01]  /*b230*/  LDL.LU R202, [R1+0x80] ;  /* 0x0000800001ca7983 */ /* 0x000f220000300800 */
[----:B---3--:R-:W-:Y:S01]  /*b240*/  FFMA.FTZ R84, R153, UR4, -R111 ;  /* 0x0000000499547c23 */ /* 0x008fe2000801086f */
[----:B------:R-:W-:Y:S02]  /*b250*/  MOV R153, R144 ;  /* 0x0000009000997202 */ /* 0x000fe40000000f00 */
[----:B------:R-:W-:Y:S01]  /*b260*/  MOV R144, R138 ;  /* 0x0000008a00907202 */ /* 0x000fe20000000f00 */
[----:B--2---:R-:W-:Y:S01]  /*b270*/  FMUL.FTZ R65, R68, R197 ;  /* 0x000000c544417220 */ /* 0x004fe20000410000 */
[----:B------:R-:W-:Y:S01]  /*b280*/  MUFU.EX2 R185, R84 ;  /* 0x0000005400b97308 */ /* 0x000fe20000000800 */
[----:B------:R-:W-:Y:S02]  /*b290*/  MOV R138, R215 ;  /* 0x000000d7008a7202 */ /* 0x000fe40000000f00 */
[----:B------:R-:W-:Y:S07]  /*b2a0*/  MOV R215, R93 ;  /* 0x0000005d00d77202 */ /* 0x000fee0000000f00 */
[----:B------:R4:W2:Y:S01]  /*b2b0*/  MUFU.EX2 R197, R85 ;  /* 0x0000005500c57308 */ /* 0x0008a20000000800 */
[----:B------:R-:W3:Y:S01]  /*b2c0*/  LDSM.16.MT88.4 R92, [R107+0x8800] ;  /* 0x008800006b5c783b */ /* 0x000ee20000004200 */
[----:B------:R-:W-:Y:S04]  /*b2d0*/  HMMA.16816.F32.BF16 R64, R80, R86, R64 ;  /* 0x000000565040723c */ /* 0x000fe80000041840 */
[----:B------:R-:W-:Y:S02]  /*b2e0*/  F2FP.BF16.F32.PACK_AB R80, R190, R164 ;  /* 0x000000a4be50723e */ /* 0x000fe400000010ff */
[----:B------:R-:W-:Y:S02]  /*b2f0*/  F2FP.BF16.F32.PACK_AB R81, R250, R248 ;  /* 0x000000f8fa51723e */ /* 0x000fe400000010ff */
[----:B-1----:R-:W-:Y:S02]  /*b300*/  F2FP.BF16.F32.PACK_AB R82, R189, R191 ;  /* 0x000000bfbd52723e */ /* 0x002fe400000010ff */
[----:B------:R-:W-:Y:S02]  /*b310*/  F2FP.BF16.F32.PACK_AB R83, R184, R247 ;  /* 0x000000f7b853723e */ /* 0x000fe400000010ff */
[----:B----4-:R-:W-:Y:S02]  /*b320*/  F2FP.BF16.F32.PACK_AB R85, R167, R192 ;  /* 0x000000c0a755723e */ /* 0x010fe400000010ff */
[----:B------:R-:W-:Y:S02]  /*b330*/  F2FP.BF16.F32.PACK_AB R86, R179, R242 ;  /* 0x000000f2b356723e */ /* 0x000fe400000010ff */
[----:B--2---:R-:W-:Y:S01]  /*b340*/  F2FP.BF16.F32.PACK_AB R87, R185, R197 ;  /* 0x000000c5b957723e */ /* 0x004fe200000010ff */
[-C--:B------:R-:W-:Y:S03]  /*b350*/  HMMA.16816.F32.BF16 R4, R80, R88.reuse, R4 ;  /* 0x000000585004723c */ /* 0x080fe60000041804 */
[----:B------:R-:W-:Y:S07]  /*b360*/  F2FP.BF16.F32.PACK_AB R84, R230, R194 ;  /* 0x000000c2e654723e */ /* 0x000fee00000010ff */
[C---:B------:R-:W-:Y:S08]  /*b370*/  HMMA.16816.F32.BF16 R8, R84.reuse, R88, R8 ;  /* 0x000000585408723c */ /* 0x040ff00000041808 */
[-C--:B------:R-:W-:Y:S08]  /*b380*/  HMMA.16816.F32.BF16 R12, R84, R90.reuse, R12 ;  /* 0x0000005a540c723c */ /* 0x080ff0000004180c */
[C---:B------:R-:W-:Y:S01]  /*b390*/  HMMA.16816.F32.BF16 R16, R80.reuse, R90, R16 ;  /* 0x0000005a5010723c */ /* 0x040fe20000041810 */
[----:B------:R-:W1:Y:S07]  /*b3a0*/  LDSM.16.MT88.4 R88, [R105+0x800] ;  /* 0x000800006958783b */ /* 0x000e6e0000004200 */
[-C--:B---3--:R-:W-:Y:S08]  /*b3b0*/  HMMA.16816.F32.BF16 R20, R80, R92.reuse, R20 ;  /* 0x0000005c5014723c */ /* 0x088ff00000041814 */
[C---:B------:R-:W-:Y:S08]  /*b3c0*/  HMMA.16816.F32.BF16 R24, R84.reuse, R92, R24 ;  /* 0x0000005c5418723c */ /* 0x040ff00000041818 */
[-C--:B------:R-:W-:Y:S08]  /*b3d0*/  HMMA.16816.F32.BF16 R28, R84, R94.reuse, R28 ;  /* 0x0000005e541c723c */ /* 0x080ff0000004181c */
[C---:B------:R-:W-:Y:S01]  /*b3e0*/  HMMA.16816.F32.BF16 R32, R80.reuse, R94, R32 ;  /* 0x0000005e5020723c */ /* 0x040fe20000041820 */
[----:B------:R-:W2:Y:S07]  /*b3f0*/  LDSM.16.MT88.4 R92, [R106+0x800] ;  /* 0x000800006a5c783b */ /* 0x000eae0000004200 */
[-C--:B-1----:R-:W-:Y:S08]  /*b400*/  HMMA.16816.F32.BF16 R36, R80, R88.reuse, R36 ;  /* 0x000000585024723c */ /* 0x082ff00000041824 */
[C---:B------:R-:W-:Y:S04]  /*b410*/  HMMA.16816.F32.BF16 R40, R84.reuse, R88, R40 ;  /* 0x000000585428723c */ /* 0x040fe80000041828 */
[--C-:B------:R-:W-:Y:S02]  /*b420*/  FFMA.FTZ R88, R156, UR4, -R77.reuse ;  /* 0x000000049c587c23 */ /* 0x100fe4000801084d */
[----:B------:R-:W3:Y:S02]  /*b430*/  LDL.LU R156, [R1+0x2c] ;  /* 0x00002c00019c7983 */ /* 0x000ee40000300800 */
[-C--:B------:R-:W-:Y:S01]  /*b440*/  HMMA.16816.F32.BF16 R44, R84, R90.reuse, R44 ;  /* 0x0000005a542c723c */ /* 0x080fe2000004182c */
[----:B------:R1:W-:Y:S07]  /*b450*/  MUFU.EX2 R196, R88 ;  /* 0x0000005800c47308 */ /* 0x0003ee0000000800 */
[C---:B------:R-:W-:Y:S08]  /*b460*/  HMMA.16816.F32.BF16 R48, R80.reuse, R90, R48 ;  /* 0x0000005a5030723c */ /* 0x040ff00000041830 */
[-C--:B--2---:R-:W-:Y:S08]  /*b470*/  HMMA.16816.F32.BF16 R52, R80, R92.reuse, R52 ;  /* 0x0000005c5034723c */ /* 0x084ff00000041834 */
[C---:B------:R-:W-:Y:S08]  /*b480*/  HMMA.16816.F32.BF16 R56, R84.reuse, R92, R56 ;  /* 0x0000005c5438723c */ /* 0x040ff00000041838 */
[-C--:B------:R-:W-:Y:S08]  /*b490*/  HMMA.16816.F32.BF16 R60, R84, R94.reuse, R60 ;  /* 0x0000005e543c723c */ /* 0x080ff0000004183c */
[----:B------:R-:W-:Y:S01]  /*b4a0*/  HMMA.16816.F32.BF16 R64, R80, R94, R64 ;  /* 0x0000005e5040723c */ /* 0x000fe20000041840 */
[----:B------:R-:W-:Y:S03]  /*b4b0*/  LDSM.16.MT88.4 R92, [R107+0x9000] ;  /* 0x009000006b5c783b */ /* 0x000fe60000004200 */
[--C-:B---3--:R-:W-:Y:S01]  /*b4c0*/  FFMA.FTZ R90, R156, UR4, -R77.reuse ;  /* 0x000000049c5a7c23 */ /* 0x108fe2000801084d */
[----:B------:R-:W-:Y:S02]  /*b4d0*/  MOV R156, R155 ;  /* 0x0000009b009c7202 */ /* 0x000fe40000000f00 */
[----:B------:R-:W-:Y:S01]  /*b4e0*/  MOV R155, R154 ;  /* 0x0000009a009b7202 */ /* 0x000fe20000000f00 */
[----:B------:R-:W-:Y:S01]  /*b4f0*/  MUFU.EX2 R199, R90 ;  /* 0x0000005a00c77308 */ /* 0x000fe20000000800 */
[----:B------:R-:W-:Y:S01]  /*b500*/  MOV R154, R153 ;  /* 0x00000099009a7202 */ /* 0x000fe20000000f00 */
[----:B------:R-:W-:Y:S01]  /*b510*/  FFMA.FTZ R89, R156, UR4, -R78 ;  /* 0x000000049c597c23 */ /* 0x000fe2000801084e */
[----:B------:R-:W-:Y:S01]  /*b520*/  IMAD.MOV.U32 R153, RZ, RZ, R152 ;  /* 0x000000ffff997224 */ /* 0x000fe200078e0098 */
[----:B------:R-:W-:Y:S06]  /*b530*/  MOV R156, R155 ;  /* 0x0000009b009c7202 */ /* 0x000fec0000000f00 */
[----:B------:R2:W-:Y:S01]  /*b540*/  MUFU.EX2 R193, R89 ;  /* 0x0000005900c17308 */ /* 0x0005e20000000800 */
[----:B------:R-:W-:Y:S02]  /*b550*/  MOV R155, R154 ;  /* 0x0000009a009b7202 */ /* 0x000fe40000000f00 */
[----:B------:R-:W-:Y:S01]  /*b560*/  MOV R154, R153 ;  /* 0x00000099009a7202 */ /* 0x000fe20000000f00 */
[----:B-1----:R-:W-:Y:S01]  /*b570*/  FFMA.FTZ R88, R156, UR4, -R78 ;  /* 0x000000049c587c23 */ /* 0x002fe2000801084e */
[----:B------:R-:W-:Y:S02]  /*b580*/  MOV R156, R155 ;  /* 0x0000009b009c7202 */ /* 0x000fe40000000f00 */
[----:B------:R-:W-:Y:S03]  /*b590*/  MOV R155, R154 ;  /* 0x0000009a009b7202 */ /* 0x000fe60000000f00 */
[----:B------:R-:W-:Y:S01]  /*b5a0*/  MUFU.EX2 R243, R88 ;  /* 0x0000005800f37308 */ /* 0x000fe20000000800 */
[----:B------:R-:W-:Y:S02]  /*b5b0*/  MOV R152, R151 ;  /* 0x0000009700987202 */ /* 0x000fe40000000f00 */
[----:B------:R-:W-:Y:S02]  /*b5c0*/  MOV R151, R150 ;  /* 0x0000009600977202 */ /* 0x000fe40000000f00 */
[----:B------:R-:W-:Y:S01]  /*b5d0*/  MOV R150, R149 ;  /* 0x0000009500967202 */ /* 0x000fe20000000f00 */
[----:B--2---:R-:W-:Y:S01]  /*b5e0*/  FFMA.FTZ R89, R156, UR4, -R77 ;  /* 0x000000049c597c23 */ /* 0x004fe2000801084d */
[----:B------:R-:W-:Y:S01]  /*b5f0*/  IMAD.MOV.U32 R156, RZ, RZ, R155 ;  /* 0x000000ffff9c7224 */ /* 0x000fe200078e009b */
[----:B------:R-:W-:Y:S01]  /*b600*/  MOV R149, R148 ;  /* 0x0000009400957202 */ /* 0x000fe20000000f00 */
[----:B------:R-:W-:Y:S01]  /*b610*/  IMAD.MOV.U32 R153, RZ, RZ, R152 ;  /* 0x000000ffff997224 */ /* 0x000fe200078e0098 */
[----:B------:R-:W-:Y:S01]  /*b620*/  MOV R148, R145 ;  /* 0x0000009100947202 */ /* 0x000fe20000000f00 */
[----:B------:R-:W-:Y:S01]  /*b630*/  FFMA.FTZ R85, R156, UR4, -R77 ;  /* 0x000000049c557c23 */ /* 0x000fe2000801084d */
[----:B------:R-:W-:Y:S01]  /*b640*/  IMAD.MOV.U32 R145, RZ, RZ, R139 ;  /* 0x000000ffff917224 */ /* 0x000fe200078e008b */
[----:B------:R-:W-:Y:S01]  /*b650*/  MOV R152, R151 ;  /* 0x0000009700987202 */ /* 0x000fe20000000f00 */
[----:B------:R-:W-:Y:S01]  /*b660*/  MUFU.EX2 R198, R89 ;  /* 0x0000005900c67308 */ /* 0x000fe20000000800 */
[----:B------:R-:W-:Y:S02]  /*b670*/  MOV R151, R150 ;  /* 0x0000009600977202 */ /* 0x000fe40000000f00 */
[----:B------:R-:W-:Y:S07]  /*b680*/  MOV R139, R216 ;  /* 0x000000d8008b7202 */ /* 0x000fee0000000f00 */
[----:B------:R1:W-:Y:S01]  /*b690*/  MUFU.EX2 R244, R85 ;  /* 0x0000005500f47308 */ /* 0x0003e20000000800 */
[----:B------:R-:W-:Y:S02]  /*b6a0*/  MOV R150, R149 ;  /* 0x0000009500967202 */ /* 0x000fe40000000f00 */
[----:B------:R-:W-:Y:S02]  /*b6b0*/  MOV R154, R153 ;  /* 0x00000099009a7202 */ /* 0x000fe40000000f00 */
[----:B------:R-:W-:Y:S02]  /*b6c0*/  MOV R149, R148 ;  /* 0x0000009400957202 */ /* 0x000fe40000000f00 */
[----:B------:R-:W-:Y:S02]  /*b6d0*/  MOV R216, R213 ;  /* 0x000000d500d87202 */ /* 0x000fe40000000f00 */
[----:B------:R-:W-:Y:S01]  /*b6e0*/  MOV R148, R145 ;  /* 0x0000009100947202 */ /* 0x000fe20000000f00 */
[----:B------:R-:W-:Y:S01]  /*b6f0*/  IMAD.MOV.U32 R145, RZ, RZ, R139 ;  /* 0x000000ffff917224 */ /* 0x000fe200078e008b */
[----:B------:R-:W-:Y:S01]  /*b700*/  MOV R153, R152 ;  /* 0x0000009800997202 */ /* 0x000fe20000000f00 */
[----:B------:R-:W-:Y:S01]  /*b710*/  IMAD.MOV.U32 R152, RZ, RZ, R151 ;  /* 0x000000ffff987224 */ /* 0x000fe200078e0097 */
[----:B------:R-:W-:Y:S01]  /*b720*/  MOV R151, R150 ;  /* 0x0000009600977202 */ /* 0x000fe20000000f00 */
[----:B------:R-:W2:Y:S01]  /*b730*/  LDL.LU R213, [R1+0x20] ;  /* 0x0000200001d57983 */ /* 0x000ea20000300800 */
[----:B------:R-:W-:Y:S02]  /*b740*/  MOV R150, R149 ;  /* 0x0000009500967202 */ /* 0x000fe40000000f00 */
[----:B------:R-:W-:Y:S02]  /*b750*/  MOV R139, R216 ;  /* 0x000000d8008b7202 */ /* 0x000fe40000000f00 */
[----:B------:R-:W-:Y:S01]  /*b760*/  MOV R155, R154 ;  /* 0x0000009a009b7202 */ /* 0x000fe20000000f00 */
[----:B------:R-:W3:Y:S01]  /*b770*/  LDL.LU R216, [R1+0x84] ;  /* 0x0000840001d87983 */ /* 0x000ee20000300800 */
[----:B------:R-:W-:Y:S02]  /*b780*/  MOV R149, R148 ;  /* 0x0000009400957202 */ /* 0x000fe40000000f00 */
[----:B------:R-:W-:Y:S01]  /*b790*/  MOV R154, R153 ;  /* 0x00000099009a7202 */ /* 0x000fe20000000f00 */
[--C-:B------:R-:W-:Y:S01]  /*b7a0*/  FFMA.FTZ R84, R155, UR4, -R78.reuse ;  /* 0x000000049b547c23 */ /* 0x100fe2000801084e */
[----:B------:R-:W-:Y:S01]  /*b7b0*/  MOV R153, R152 ;  /* 0x0000009800997202 */ /* 0x000fe20000000f00 */
[----:B------:R-:W-:Y:S01]  /*b7c0*/  FFMA.FTZ R155, R128, UR4, -R77 ;  /* 0x00000004809b7c23 */ /* 0x000fe2000801084d */
[----:B------:R-:W-:Y:S01]  /*b7d0*/  MOV R148, R145 ;  /* 0x0000009100947202 */ /* 0x000fe20000000f00 */
[----:B-1----:R-:W-:Y:S01]  /*b7e0*/  FFMA.FTZ R85, R154, UR4, -R78 ;  /* 0x000000049a557c23 */ /* 0x002fe2000801084e */
[----:B------:R-:W-:Y:S01]  /*b7f0*/  MOV R152, R151 ;  /* 0x0000009700987202 */ /* 0x000fe20000000f00 */
[----:B------:R-:W-:Y:S01]  /*b800*/  MUFU.EX2 R195, R84 ;  /* 0x0000005400c37308 */ /* 0x000fe20000000800 */
[----:B------:R-:W-:Y:S02]  /*b810*/  MOV R145, R139 ;  /* 0x0000008b00917202 */ /* 0x000fe40000000f00 */
[----:B------:R-:W-:Y:S01]  /*b820*/  MOV R151, R150 ;  /* 0x0000009600977202 */ /* 0x000fe20000000f00 */
[----:B------:R-:W-:Y:S01]  /*b830*/  IMAD.MOV.U32 R150, RZ, RZ, R149 ;  /* 0x000000ffff967224 */ /* 0x000fe200078e0095 */
[----:B------:R-:W-:Y:S01]  /*b840*/  MOV R154, R153 ;  /* 0x00000099009a7202 */ /* 0x000fe20000000f00 */
[----:B------:R-:W-:Y:S01]  /*b850*/  IMAD.MOV.U32 R153, RZ, RZ, R152 ;  /* 0x000000ffff997224 */ /* 0x000fe200078e0098 */
[----:B------:R-:W-:Y:S01]  /*b860*/  MOV R149, R148 ;  /* 0x0000009400957202 */ /* 0x000fe20000000f00 */
[----:B------:R-:W4:Y:S01]  /*b870*/  LDL.LU R139, [R1+0x78] ;  /* 0x00007800018b7983 */ /* 0x000f220000300800 */
[----:B------:R-:W-:Y:S01]  /*b880*/  MOV R148, R145 ;  /* 0x0000009100947202 */ /* 0x000fe20000000f00 */
[----:B------:R-:W-:Y:S01]  /*b890*/  FFMA.FTZ R81, R154, UR4, -R79 ;  /* 0x000000049a517c23 */ /* 0x000fe2000801084f */
[----:B------:R-:W-:Y:S01]  /*b8a0*/  MOV R152, R151 ;  /* 0x0000009700987202 */ /* 0x000fe20000000f00 */
[----:B------:R1:W-:Y:S01]  /*b8b0*/  MUFU.EX2 R249, R85 ;  /* 0x0000005500f97308 */ /* 0x0003e20000000800 */
[----:B------:R-:W-:Y:S02]  /*b8c0*/  MOV R151, R150 ;  /* 0x0000009600977202 */ /* 0x000fe40000000f00 */
[----:B------:R-:W-:Y:S07]  /*b8d0*/  MOV R150, R149 ;  /* 0x0000009500967202 */ /* 0x000fee0000000f00 */
[----:B------:R-:W-:Y:S01]  /*b8e0*/  MUFU.EX2 R166, R81 ;  /* 0x0000005100a67308 */ /* 0x000fe20000000800 */
[----:B------:R-:W-:Y:S02]  /*b8f0*/  MOV R149, R148 ;  /* 0x0000009400957202 */ /* 0x000fe40000000f00 */
[----:B------:R-:W-:Y:S01]  /*b900*/  MOV R148, R146 ;  /* 0x0000009200947202 */ /* 0x000fe20000000f00 */
[----:B------:R-:W-:Y:S01]  /*b910*/  IMAD.MOV.U32 R146, RZ, RZ, R137 ;  /* 0x000000ffff927224 */ /* 0x000fe200078e0089 */
[----:B------:R-:W-:Y:S02]  /*b920*/  MOV R137, R136 ;  /* 0x0000008800897202 */ /* 0x000fe40000000f00 */
[----:B------:R-:W-:Y:S02]  /*b930*/  MOV R136, R143 ;  /* 0x0000008f00887202 */ /* 0x000fe40000000f00 */
[----:B------:R-:W-:Y:S01]  /*b940*/  MOV R143, R142 ;  /* 0x0000008e008f7202 */ /* 0x000fe20000000f00 */
[----:B-1----:R-:W1:Y:S01]  /*b950*/  LDSM.16.MT88.4 R84, [R104+0x9000] ;  /* 0x009000006854783b */ /* 0x002e620000004200 */
[----:B------:R-:W-:Y:S02]  /*b960*/  MOV R142, R141 ;  /* 0x0000008d008e7202 */ /* 0x000fe40000000f00 */
[----:B------:R-:W-:Y:S01]  /*b970*/  MOV R154, R153 ;  /* 0x00000099009a7202 */ /* 0x000fe20000000f00 */
[----:B------:R-:W-:Y:S01]  /*b980*/  IMAD.MOV.U32 R153, RZ, RZ, R152 ;  /* 0x000000ffff997224 */ /* 0x000fe200078e0098 */
[----:B------:R-:W-:Y:S02]  /*b990*/  MOV R152, R151 ;  /* 0x0000009700987202 */ /* 0x000fe40000000f00 */
[----:B------:R-:W-:Y:S01]  /*b9a0*/  MOV R151, R150 ;  /* 0x0000009600977202 */ /* 0x000fe20000000f00 */
[----:B------:R-:W3:Y:S01]  /*b9b0*/  LDL.LU R141, [R1+0x28] ;  /* 0x00002800018d7983 */ /* 0x000ee20000300800 */
[----:B------:R-:W-:Y:S01]  /*b9c0*/  MOV R150, R149 ;  /* 0x0000009500967202 */ /* 0x000fe20000000f00 */
[----:B------:R-:W-:Y:S01]  /*b9d0*/  FFMA.FTZ R80, R154, UR4, -R79 ;  /* 0x000000049a507c23 */ /* 0x000fe2000801084f */
[----:B------:R-:W-:Y:S01]  /*b9e0*/  MOV R149, R146 ;  /* 0x0000009200957202 */ /* 0x000fe20000000f00 */
[----:B------:R-:W-:Y:S01]  /*b9f0*/  IMAD.MOV.U32 R154, RZ, RZ, R153 ;  /* 0x000000ffff9a7224 */ /* 0x000fe200078e0099 */
[----:B------:R-:W-:Y:S01]  /*ba00*/  MOV R146, R137 ;  /* 0x0000008900927202 */ /* 0x000fe20000000f00 */
[----:B------:R-:W-:Y:S01]  /*ba10*/  IMAD.MOV.U32 R137, RZ, RZ, R136 ;  /* 0x000000ffff897224 */ /* 0x000fe200078e0088 */
[----:B------:R-:W-:Y:S01]  /*ba20*/  MOV R136, R143 ;  /* 0x0000008f00887202 */ /* 0x000fe20000000f00 */
[----:B------:R-:W-:Y:S01]  /*ba30*/  FFMA.FTZ R88, R154, UR4, -R111 ;  /* 0x000000049a587c23 */ /* 0x000fe2000801086f */
[----:B------:R-:W-:Y:S01]  /*ba40*/  MOV R143, R142 ;  /* 0x0000008e008f7202 */ /* 0x000fe20000000f00 */
[----:B------:R-:W1:Y:S01]  /*ba50*/  MUFU.EX2 R182, R80 ;  /* 0x0000005000b67308 */ /* 0x000e620000000800 */
[----:B------:R-:W-:Y:S02]  /*ba60*/  MOV R153, R152 ;  /* 0x0000009800997202 */ /* 0x000fe40000000f00 */
[----:B------:R-:W-:Y:S07]  /*ba70*/  MOV R152, R151 ;  /* 0x0000009700987202 */ /* 0x000fee0000000f00 */
[----:B------:R1:W-:Y:S01]  /*ba80*/  MUFU.EX2 R165, R88 ;  /* 0x0000005800a57308 */ /* 0x0003e20000000800 */
[----:B------:R-:W-:Y:S02]  /*ba90*/  MOV R151, R150 ;  /* 0x0000009600977202 */ /* 0x000fe40000000f00 */
[----:B------:R-:W-:Y:S02]  /*baa0*/  MOV R150, R149 ;  /* 0x0000009500967202 */ /* 0x000fe40000000f00 */
[----:B------:R-:W-:Y:S01]  /*bab0*/  MOV R149, R146 ;  /* 0x0000009200957202 */ /* 0x000fe20000000f00 */
[----:B------:R-:W-:Y:S01]  /*bac0*/  IMAD.MOV.U32 R146, RZ, RZ, R137 ;  /* 0x000000ffff927224 */ /* 0x000fe200078e0089 */
[----:B------:R-:W-:Y:S02]  /*bad0*/  MOV R137, R136 ;  /* 0x0000008800897202 */ /* 0x000fe40000000f00 */
[----:B------:R-:W-:Y:S02]  /*bae0*/  MOV R136, R143 ;  /* 0x0000008f00887202 */ /* 0x000fe40000000f00 */
[----:B------:R-:W-:Y:S02]  /*baf0*/  MOV R145, R239 ;  /* 0x000000ef00917202 */ /* 0x000fe40000000f00 */
[----:B------:R-:W-:Y:S02]  /*bb00*/  MOV R239, 0x20 ;  /* 0x0000002000ef7802 */ /* 0x000fe40000000f00 */
[----:B-1----:R-:W-:Y:S02]  /*bb10*/  F2FP.BF16.F32.PACK_AB R88, R182, R166 ;  /* 0x000000a6b658723e */ /* 0x002fe400000010ff */
[----:B--2---:R-:W-:Y:S01]  /*bb20*/  MOV R168, R213 ;  /* 0x000000d500a87202 */ /* 0x004fe20000000f00 */
[----:B------:R-:W-:Y:S02]  /*bb30*/  IMAD.MOV.U32 R213, RZ, RZ, R126 ;  /* 0x000000ffffd57224 */ /* 0x000fe400078e007e */
[----:B------:R-:W-:Y:S03]  /*bb40*/  FFMA.FTZ R126, R241, UR4, -R77 ;  /* 0x00000004f17e7c23 */ /* 0x000fe6000801084d */
[----:B------:R-:W-:Y:S02]  /*bb50*/  MOV R178, R213 ;  /* 0x000000d500b27202 */ /* 0x000fe40000000f00 */
[----:B------:R-:W-:Y:S01]  /*bb60*/  MUFU.EX2 R213, R96 ;  /* 0x0000006000d57308 */ /* 0x000fe20000000800 */
[----:B---3--:R-:W-:Y:S02]  /*bb70*/  MOV R142, R141 ;  /* 0x0000008d008e7202 */ /* 0x008fe40000000f00 */
[----:B------:R-:W-:Y:S02]  /*bb80*/  MOV R141, R140 ;  /* 0x0000008c008d7202 */ /* 0x000fe40000000f00 */
[----:B------:R-:W-:Y:S02]  /*bb90*/  MOV R140, R219 ;  /* 0x000000db008c7202 */ /* 0x000fe40000000f00 */
[----:B------:R-:W2:Y:S01]  /*bba0*/  LDL.LU R219, [R1+0x6c] ;  /* 0x00006c0001db7983 */ /* 0x000ea20000300800 */
[----:B------:R-:W-:Y:S02]  /*bbb0*/  MOV R143, R142 ;  /* 0x0000008e008f7202 */ /* 0x000fe40000000f00 */
[----:B------:R-:W-:Y:S02]  /*bbc0*/  MOV R142, R141 ;  /* 0x0000008d008e7202 */ /* 0x000fe40000000f00 */
[----:B------:R-:W-:Y:S01]  /*bbd0*/  MOV R141, R140 ;  /* 0x0000008c008d7202 */ /* 0x000fe20000000f00 */
[----:B--2---:R-:W-:Y:S01]  /*bbe0*/  IMAD.MOV.U32 R140, RZ, RZ, R219 ;  /* 0x000000ffff8c7224 */ /* 0x004fe200078e00db */
[----:B------:R-:W-:Y:S02]  /*bbf0*/  MOV R219, R217 ;  /* 0x000000d900db7202 */ /* 0x000fe40000000f00 */
[----:B------:R-:W-:Y:S02]  /*bc00*/  MOV R217, R209 ;  /* 0x000000d100d97202 */ /* 0x000fe40000000f00 */
[----:B------:R-:W2:Y:S04]  /*bc10*/  LDL.LU R209, [R1+0x50] ;  /* 0x0000500001d17983 */ /* 0x000ea80000300800 */
[----:B------:R-:W3:Y:S02]  /*bc20*/  LDL.LU R154, [R1+0x3c] ;  /* 0x00003c00019a7983 */ /* 0x000ee40000300800 */
[----:B---3--:R-:W-:Y:S02]  /*bc30*/  FFMA.FTZ R83, R154, UR4, -R111 ;  /* 0x000000049a537c23 */ /* 0x008fe4000801086f */
[----:B------:R-:W3:Y:S02]  /*bc40*/  LDL.LU R154, [R1+0x38] ;  /* 0x00003800019a7983 */ /* 0x000ee40000300800 */
[----:B------:R1:W4:Y:S02]  /*bc50*/  MUFU.EX2 R180, R83 ;  /* 0x0000005300b47308 */ /* 0x0003240000000800 */
[----:B-1----:R-:W-:Y:S01]  /*bc60*/  F2FP.BF16.F32.PACK_AB R83, R249, R195 ;  /* 0x000000c3f953723e */ /* 0x002fe200000010ff */
[----:B---3--:R-:W-:Y:S01]  /*bc70*/  FFMA.FTZ R89, R154, UR4, -R79 ;  /* 0x000000049a597c23 */ /* 0x008fe2000801084f */
[----:B------:R-:W-:Y:S02]  /*bc80*/  MOV R154, R153 ;  /* 0x00000099009a7202 */ /* 0x000fe40000000f00 */
[----:B------:R-:W-:Y:S04]  /*bc90*/  MOV R153, R152 ;  /* 0x0000009800997202 */ /* 0x000fe80000000f00 */
[----:B------:R-:W-:Y:S01]  /*bca0*/  MUFU.EX2 R183, R89 ;  /* 0x0000005900b77308 */ /* 0x000fe20000000800 */
[----:B------:R-:W-:Y:S01]  /*bcb0*/  MOV R152, R151 ;  /* 0x0000009700987202 */ /* 0x000fe20000000f00 */
[----:B------:R-:W-:Y:S01]  /*bcc0*/  IMAD.MOV.U32 R151, RZ, RZ, R149 ;  /* 0x000000ffff977224 */ /* 0x000fe200078e0095 */
[----:B------:R-:W-:Y:S01]  /*bcd0*/  MOV R149, R146 ;  /* 0x0000009200957202 */ /* 0x000fe20000000f00 */
[----:B------:R-:W-:Y:S01]  /*bce0*/  FFMA.FTZ R81, R153, UR4, -R111 ;  /* 0x0000000499517c23 */ /* 0x000fe2000801086f */
[----:B------:R-:W-:Y:S01]  /*bcf0*/  MOV R146, R137 ;  /* 0x0000008900927202 */ /* 0x000fe20000000f00 */
[----:B------:R-:W-:Y:S01]  /*bd00*/  FFMA.FTZ R82, R154, UR4, -R79 ;  /* 0x000000049a527c23 */ /* 0x000fe2000801084f */
[----:B------:R-:W-:Y:S01]  /*bd10*/  MOV R137, R136 ;  /* 0x0000008800897202 */ /* 0x000fe20000000f00 */
[----:B------:R-:W-:Y:S01]  /*bd20*/  FFMA.FTZ R80, R152, UR4, -R111 ;  /* 0x0000000498507c23 */ /* 0x000fe2000801086f */
[----:B------:R-:W-:Y:S01]  /*bd30*/  MOV R136, R143 ;  /* 0x0000008f00887202 */ /* 0x000fe20000000f00 */
[----:B------:R1:W-:Y:S01]  /*bd40*/  MUFU.EX2 R181, R81 ;  /* 0x0000005100b57308 */ /* 0x0003e20000000800 */
[----:B------:R-:W-:Y:S01]  /*bd50*/  MOV R143, R142 ;  /* 0x0000008e008f7202 */ /* 0x000fe20000000f00 */
[----:B------:R-:W-:Y:S01]  /*bd60*/  IMAD.MOV.U32 R142, RZ, RZ, R141 ;  /* 0x000000ffff8e7224 */ /* 0x000fe200078e008d */
[----:B------:R-:W-:Y:S01]  /*bd70*/  MOV R141, R140 ;  /* 0x0000008c008d7202 */ /* 0x000fe20000000f00 */
[----:B------:R-:W-:Y:S01]  /*bd80*/  IMAD.MOV.U32 R157, RZ, RZ, R149 ;  /* 0x000000ffff9d7224 */ /* 0x000fe200078e0095 */
[----:B------:R-:W-:Y:S01]  /*bd90*/  MOV R140, R219 ;  /* 0x000000db008c7202 */ /* 0x000fe20000000f00 */
[----:B------:R-:W-:Y:S01]  /*bda0*/  FFMA.FTZ R149, R113, UR4, -R77 ;  /* 0x0000000471957c23 */ /* 0x000fe2000801084d */
[----:B------:R-:W-:Y:S01]  /*bdb0*/  MOV R219, R217 ;  /* 0x000000d900db7202 */ /* 0x000fe20000000f00 */
[----:B------:R-:W-:Y:S01]  /*bdc0*/  IMAD.MOV.U32 R160, RZ, RZ, R141 ;  /* 0x000000ffffa07224 */ /* 0x000fe200078e008d */
[----:B--2---:R-:W-:Y:S01]  /*bdd0*/  MOV R217, R209 ;  /* 0x000000d100d97202 */ /* 0x004fe20000000f00 */
[--C-:B------:R-:W-:Y:S01]  /*bde0*/  FFMA.FTZ R141, R222, UR4, -R77.reuse ;  /* 0x00000004de8d7c23 */ /* 0x100fe2000801084d */
[----:B------:R-:W-:Y:S01]  /*bdf0*/  MOV R163, R143 ;  /* 0x0000008f00a37202 */ /* 0x000fe20000000f00 */
[----:B------:R-:W2:Y:S01]  /*be00*/  LDL.LU R209, [R1+0x14] ;  /* 0x0000140001d17983 */ /* 0x000ea20000300800 */
[----:B------:R-:W-:Y:S01]  /*be10*/  MOV R156, R140 ;  /* 0x0000008c009c7202 */ /* 0x000fe20000000f00 */
[--C-:B------:R-:W-:Y:S01]  /*be20*/  FFMA.FTZ R153, R116, UR4, -R77.reuse ;  /* 0x0000000474997c23 */ /* 0x100fe2000801084d */
[----:B------:R-:W-:Y:S01]  /*be30*/  MOV R143, R219 ;  /* 0x000000db008f7202 */ /* 0x000fe20000000f00 */
[--C-:B------:R-:W-:Y:S01]  /*be40*/  FFMA.FTZ R154, R129, UR4, -R77.reuse ;  /* 0x00000004819a7c23 */ /* 0x100fe2000801084d */
[----:B------:R-:W-:Y:S01]  /*be50*/  MOV R140, R217 ;  /* 0x000000d9008c7202 */ /* 0x000fe20000000f00 */
[----:B------:R3:W3:Y:S01]  /*be60*/  MUFU.EX2 R219, R82 ;  /* 0x0000005200db7308 */ /* 0x0006e20000000800 */
[----:B-1----:R-:W-:Y:S02]  /*be70*/  F2FP.BF16.F32.PACK_AB R81, R243, R193 ;  /* 0x000000c1f351723e */ /* 0x002fe400000010ff */
[----:B----4-:R-:W-:Y:S07]  /*be80*/  F2FP.BF16.F32.PACK_AB R89, R180, R165 ;  /* 0x000000a5b459723e */ /* 0x010fee00000010ff */
[----:B------:R1:W4:Y:S01]  /*be90*/  MUFU.EX2 R217, R80 ;  /* 0x0000005000d97308 */ /* 0x0003220000000800 */
[----:B------:R-:W-:Y:S01]  /*bea0*/  MOV R159, R137 ;  /* 0x00000089009f7202 */ /* 0x000fe20000000f00 */
[----:B------:R-:W-:Y:S01]  /*beb0*/  FFMA.FTZ R137, R229, UR4, -R77 ;  /* 0x00000004e5897c23 */ /* 0x000fe2000801084d */
[----:B------:R-:W-:Y:S02]  /*bec0*/  MOV R169, R163 ;  /* 0x000000a300a97202 */ /* 0x000fe40000000f00 */
[----:B------:R-:W-:Y:S01]  /*bed0*/  MOV R152, R151 ;  /* 0x0000009700987202 */ /* 0x000fe20000000f00 */
[----:B------:R-:W-:Y:S01]  /*bee0*/  IMAD.MOV.U32 R163, RZ, RZ, R159 ;  /* 0x000000ffffa37224 */ /* 0x000fe200078e009f */
[----:B------:R-:W-:Y:S01]  /*bef0*/  MOV R158, R146 ;  /* 0x00000092009e7202 */ /* 0x000fe20000000f00 */
[--C-:B------:R-:W-:Y:S01]  /*bf00*/  FFMA.FTZ R151, R117, UR4, -R77.reuse ;  /* 0x0000000475977c23 */ /* 0x100fe2000801084d */
[----:B------:R-:W-:Y:S01]  /*bf10*/  MOV R162, R136 ;  /* 0x0000008800a27202 */ /* 0x000fe20000000f00 */
[--C-:B------:R-:W-:Y:S01]  /*bf20*/  FFMA.FTZ R136, R228, UR4, -R77.reuse ;  /* 0x00000004e4887c23 */ /* 0x100fe2000801084d */
[----:B---3--:R-:W-:Y:S01]  /*bf30*/  F2FP.BF16.F32.PACK_AB R82, R244, R198 ;  /* 0x000000c6f452723e */ /* 0x008fe200000010ff */
[--C-:B------:R-:W-:Y:S01]  /*bf40*/  FFMA.FTZ R146, R112, UR4, -R77.reuse ;  /* 0x0000000470927c23 */ /* 0x100fe2000801084d */
[----:B------:R-:W-:Y:S02]  /*bf50*/  F2FP.BF16.F32.PACK_AB R90, R219, R183 ;  /* 0x000000b7db5a723e */ /* 0x000fe400000010ff */
[----:B-1----:R-:W-:Y:S02]  /*bf60*/  F2FP.BF16.F32.PACK_AB R80, R199, R196 ;  /* 0x000000c4c750723e */ /* 0x002fe400000010ff */
[----:B----4-:R-:W-:Y:S02]  /*bf70*/  F2FP.BF16.F32.PACK_AB R91, R217, R181 ;  /* 0x000000b5d95b723e */ /* 0x010fe400000010ff */
[----:B------:R-:W-:Y:S01]  /*bf80*/  MOV R161, R142 ;  /* 0x0000008e00a17202 */ /* 0x000fe20000000f00 */
[----:B------:R-:W-:Y:S01]  /*bf90*/  FFMA.FTZ R142, R223, UR4, -R77 ;  /* 0x00000004df8e7c23 */ /* 0x000fe2000801084d */
[----:B------:R-:W-:Y:S01]  /*bfa0*/  MOV R159, R157 ;  /* 0x0000009d009f7202 */ /* 0x000fe20000000f00 */
[-C--:B------:R-:W-:Y:S03]  /*bfb0*/  HMMA.16816.F32.BF16 R4, R80, R84.reuse, R4 ;  /* 0x000000545004723c */ /* 0x080fe60000041804 */
[----:B------:R-:W-:Y:S01]  /*bfc0*/  MOV R157, R150 ;  /* 0x00000096009d7202 */ /* 0x000fe20000000f00 */
[----:B------:R-:W-:Y:S01]  /*bfd0*/  IMAD.MOV.U32 R150, RZ, RZ, R147 ;  /* 0x000000ffff967224 */ /* 0x000fe200078e0093 */
[----:B------:R-:W-:Y:S02]  /*bfe0*/  MOV R147, R144 ;  /* 0x0000009000937202 */ /* 0x000fe40000000f00 */
[----:B------:R-:W-:Y:S01]  /*bff0*/  MOV R144, R138 ;  /* 0x0000008a00907202 */ /* 0x000fe20000000f00 */
[C---:B------:R-:W-:Y:S04]  /*c000*/  HMMA.16816.F32.BF16 R8, R88.reuse, R84, R8 ;  /* 0x000000545808723c */ /* 0x040fe80000041808 */
[----:B------:R-:W-:Y:S04]  /*c010*/  IMAD.MOV.U32 R138, RZ, RZ, R212 ;  /* 0x000000ffff8a7224 */ /* 0x000fe800078e00d4 */
[-C--:B------:R-:W-:Y:S08]  /*c020*/  HMMA.16816.F32.BF16 R12, R88, R86.reuse, R12 ;  /* 0x00000056580c723c */ /* 0x080ff0000004180c */
[C---:B------:R-:W-:Y:S01]  /*c030*/  HMMA.16816.F32.BF16 R16, R80.reuse, R86, R16 ;  /* 0x000000565010723c */ /* 0x040fe20000041810 */
[----:B------:R-:W1:Y:S07]  /*c040*/  LDSM.16.MT88.4 R84, [R105+0x1000] ;  /* 0x001000006954783b */ /* 0x000e6e0000004200 */
[-C--:B------:R-:W-:Y:S08]  /*c050*/  HMMA.16816.F32.BF16 R20, R80, R92.reuse, R20 ;  /* 0x0000005c5014723c */ /* 0x080ff00000041814 */
[C---:B------:R-:W-:Y:S08]  /*c060*/  HMMA.16816.F32.BF16 R24, R88.reuse, R92, R24 ;  /* 0x0000005c5818723c */ /* 0x040ff00000041818 */
[-C--:B------:R-:W-:Y:S08]  /*c070*/  HMMA.16816.F32.BF16 R28, R88, R94.reuse, R28 ;  /* 0x0000005e581c723c */ /* 0x080ff0000004181c */
[C---:B------:R-:W-:Y:S01]  /*c080*/  HMMA.16816.F32.BF16 R32, R80.reuse, R94, R32 ;  /* 0x0000005e5020723c */ /* 0x040fe20000041820 */
[----:B------:R-:W3:Y:S07]  /*c090*/  LDSM.16.MT88.4 R92, [R106+0x1000] ;  /* 0x001000006a5c783b */ /* 0x000eee0000004200 */
[-C--:B-1----:R-:W-:Y:S08]  /*c0a0*/  HMMA.16816.F32.BF16 R36, R80, R84.reuse, R36 ;  /* 0x000000545024723c */ /* 0x082ff00000041824 */
[C---:B------:R-:W-:Y:S04]  /*c0b0*/  HMMA.16816.F32.BF16 R40, R88.reuse, R84, R40 ;  /* 0x000000545828723c */ /* 0x040fe80000041828 */
[--C-:B------:R-:W-:Y:S02]  /*c0c0*/  FFMA.FTZ R84, R170, UR4, -R78.reuse ;  /* 0x00000004aa547c23 */ /* 0x100fe4000801084e */
[----:B------:R-:W4:Y:S02]  /*c0d0*/  LDL.LU R170, [R1+0x58] ;  /* 0x0000580001aa7983 */ /* 0x000f240000300800 */
[-C--:B------:R-:W-:Y:S08]  /*c0e0*/  HMMA.16816.F32.BF16 R44, R88, R86.reuse, R44 ;  /* 0x00000056582c723c */ /* 0x080ff0000004182c */
[C---:B------:R-:W-:Y:S08]  /*c0f0*/  HMMA.16816.F32.BF16 R48, R80.reuse, R86, R48 ;  /* 0x000000565030723c */ /* 0x040ff00000041830 */
[-C--:B---3--:R-:W-:Y:S08]  /*c100*/  HMMA.16816.F32.BF16 R52, R80, R92.reuse, R52 ;  /* 0x0000005c5034723c */ /* 0x088ff00000041834 */
[C---:B------:R-:W-:Y:S08]  /*c110*/  HMMA.16816.F32.BF16 R56, R88.reuse, R92, R56 ;  /* 0x0000005c5838723c */ /* 0x040ff00000041838 */
[-C--:B------:R-:W-:Y:S03]  /*c120*/  HMMA.16816.F32.BF16 R60, R88, R94.reuse, R60 ;  /* 0x0000005e583c723c */ /* 0x080fe6000004183c */
[--C-:B------:R-:W-:Y:S05]  /*c130*/  FFMA.FTZ R88, R171, UR4, -R78.reuse ;  /* 0x00000004ab587c23 */ /* 0x100fea000801084e */
[----:B------:R-:W-:Y:S01]  /*c140*/  HMMA.16816.F32.BF16 R64, R80, R94, R64 ;  /* 0x0000005e5040723c */ /* 0x000fe20000041840 */
[----:B------:R-:W-:Y:S03]  /*c150*/  LDSM.16.MT88.4 R92, [R107+0x9800] ;  /* 0x009800006b5c783b */ /* 0x000fe60000004200 */
[--C-:B----4-:R-:W-:Y:S05]  /*c160*/  FFMA.FTZ R77, R170, UR4, -R78.reuse ;  /* 0x00000004aa4d7c23 */ /* 0x110fea000801084e */
[----:B------:R-:W3:Y:S01]  /*c170*/  LDL.LU R170, [R1+0x4c] ;  /* 0x00004c0001aa7983 */ /* 0x000ee20000300800 */
[----:B------:R-:W-:Y:S03]  /*c180*/  MUFU.EX2 R211, R77 ;  /* 0x0000004d00d37308 */ /* 0x000fe60000000800 */
[----:B------:R-:W4:Y:S04]  /*c190*/  LDL.LU R212, [R1+0x54] ;  /* 0x0000540001d47983 */ /* 0x000f280000300800 */
[----:B------:R-:W2:Y:S01]  /*c1a0*/  LDL.LU R171, [R1+0x48] ;  /* 0x0000480001ab7983 */ /* 0x000ea20000300800 */
[--C-:B---3--:R-:W-:Y:S01]  /*c1b0*/  FFMA.FTZ R85, R170, UR4, -R78.reuse ;  /* 0x00000004aa557c23 */ /* 0x108fe2000801084e */
[----:B------:R-:W-:Y:S02]  /*c1c0*/  MOV R170, R168 ;  /* 0x000000a800aa7202 */ /* 0x000fe40000000f00 */
[----:B------:R-:W-:Y:S02]  /*c1d0*/  MOV R168, R162 ;  /* 0x000000a200a87202 */ /* 0x000fe40000000f00 */
[----:B------:R-:W-:Y:S02]  /*c1e0*/  MOV R162, R158 ;  /* 0x0000009e00a27202 */ /* 0x000fe40000000f00 */
[----:B------:R-:W-:Y:S01]  /*c1f0*/  MOV R158, R152 ;  /* 0x00000098009e7202 */ /* 0x000fe20000000f00 */
[--C-:B--2---:R-:W-:Y:S01]  /*c200*/  FFMA.FTZ R117, R171, UR4, -R78.reuse ;  /* 0x00000004ab757c23 */ /* 0x104fe2000801084e */
[----:B------:R-:W-:Y:S02]  /*c210*/  MOV R171, R170 ;  /* 0x000000aa00ab7202 */ /* 0x000fe40000000f00 */
[----:B------:R-:W-:Y:S02]  /*c220*/  MOV R170, R168 ;  /* 0x000000a800aa7202 */ /* 0x000fe40000000f00 */
[----:B------:R-:W-:Y:S01]  /*c230*/  MOV R152, R148 ;  /* 0x0000009400987202 */ /* 0x000fe20000000f00 */
[----:B------:R-:W-:Y:S01]  /*c240*/  FFMA.FTZ R116, R171, UR4, -R78 ;  /* 0x00000004ab747c23 */ /* 0x000fe2000801084e */
[----:B------:R-:W-:Y:S02]  /*c250*/  MOV R168, R163 ;  /* 0x000000a300a87202 */ /* 0x000fe40000000f00 */
[----:B------:R-:W-:Y:S01]  /*c260*/  MOV R163, R159 ;  /* 0x0000009f00a37202 */ /* 0x000fe20000000f00 */
[----:B------:R-:W-:Y:S01]  /*c270*/  IMAD.MOV.U32 R159, RZ, RZ, R158 ;  /* 0x000000ffff9f7224 */ /* 0x000fe200078e009e */
        /* <DEDUP_REMOVED lines=11> */
[----:B------:R-:W-:Y:S01]  /*c330*/  IMAD.MOV.U32 R147, RZ, RZ, R145 ;  /* 0x000000ffff937224 */ /* 0x000fe200078e0091 */
[----:B------:R-:W-:Y:S02]  /*c340*/  MOV R159, R158 ;  /* 0x0000009e009f7202 */ /* 0x000fe40000000f00 */
[----:B------:R-:W-:Y:S02]  /*c350*/  MOV R216, R215 ;  /* 0x000000d700d87202 */ /* 0x000fe40000000f00 */
[----:B------:R-:W-:Y:S01]  /*c360*/  MOV R158, R157 ;  /* 0x0000009d009e7202 */ /* 0x000fe20000000f00 */
[----:B------:R-:W-:Y:S01]  /*c370*/  MUFU.EX2 R215, R97 ;  /* 0x0000006100d77308 */ /* 0x000fe20000000800 */
        /* <DEDUP_REMOVED lines=8> */
[----:B------:R1:W-:Y:S01]  /*c400*/  MUFU.EX2 R216, R99 ;  /* 0x0000006300d87308 */ /* 0x0003e20000000800 */
[----:B------:R-:W-:Y:S02]  /*c410*/  MOV R147, R145 ;  /* 0x0000009100937202 */ /* 0x000fe40000000f00 */
[----:B------:R-:W-:Y:S02]  /*c420*/  MOV R145, R144 ;  /* 0x0000009000917202 */ /* 0x000fe40000000f00 */
[----:B------:R-:W-:Y:S02]  /*c430*/  MOV R144, R139 ;  /* 0x0000008b00907202 */ /* 0x000fe40000000f00 */
[----:B------:R-:W-:Y:S01]  /*c440*/  MOV R139, R138 ;  /* 0x0000008a008b7202 */ /* 0x000fe20000000f00 */
[----:B----4-:R-:W-:Y:S01]  /*c450*/  IMAD.MOV.U32 R138, RZ, RZ, R212 ;  /* 0x000000ffff8a7224 */ /* 0x010fe200078e00d4 */
[----:B------:R-:W-:Y:S01]  /*c460*/  MOV R231, R158 ;  /* 0x0000009e00e77202 */ /* 0x000fe20000000f00 */
[----:B------:R-:W-:Y:S01]  /*c470*/  IMAD.MOV.U32 R188, RZ, RZ, R144 ;  /* 0x000000ffffbc7224 */ /* 0x000fe200078e0090 */
[----:B------:R-:W-:Y:S01]  /*c480*/  MOV R173, R159 ;  /* 0x0000009f00ad7202 */ /* 0x000fe20000000f00 */
[----:B------:R-:W-:Y:S01]  /*c490*/  IMAD.MOV.U32 R159, RZ, RZ, R157 ;  /* 0x000000ffff9f7224 */ /* 0x000fe200078e009d */
[----:B------:R-:W-:Y:S01]  /*c4a0*/  MOV R241, R150 ;  /* 0x0000009600f17202 */ /* 0x000fe20000000f00 */
[--C-:B------:R-:W-:Y:S01]  /*c4b0*/  FFMA.FTZ R144, R102, UR4, -R78.reuse ;  /* 0x0000000466907c23 */ /* 0x100fe2000801084e */
[----:B------:R-:W-:Y:S01]  /*c4c0*/  MOV R174, R171 ;  /* 0x000000ab00ae7202 */ /* 0x000fe20000000f00 */
[----:B------:R-:W-:Y:S01]  /*c4d0*/  IMAD.MOV.U32 R171, RZ, RZ, R131 ;  /* 0x000000ffffab7224 */ /* 0x000fe200078e0083 */
[----:B------:R-:W-:Y:S01]  /*c4e0*/  MOV R175, R168 ;  /* 0x000000a800af7202 */ /* 0x000fe20000000f00 */
[--C-:B------:R-:W-:Y:S01]  /*c4f0*/  FFMA.FTZ R150, R101, UR4, -R78.reuse ;  /* 0x0000000465967c23 */ /* 0x100fe2000801084e */
        /* <DEDUP_REMOVED lines=12> */
[----:B------:R-:W-:Y:S01]  /*c5c0*/  FFMA.FTZ R147, R119, UR4, -R78 ;  /* 0x0000000477937c23 */ /* 0x000fe2000801084e */
[--C-:B------:R-:W-:Y:S01]  /*c5d0*/  FFMA.FTZ R78, R231, UR4, -R79.reuse ;  /* 0x00000004e74e7c23 */ /* 0x100fe2000801084f */
[----:B------:R-:W-:Y:S01]  /*c5e0*/  MOV R231, R252 ;  /* 0x000000fc00e77202 */ /* 0x000fe20000000f00 */
[----:B------:R-:W2:Y:S01]  /*c5f0*/  MUFU.EX2 R212, R84 ;  /* 0x0000005400d47308 */ /* 0x000ea20000000800 */
[----:B------:R-:W-:Y:S01]  /*c600*/  MOV R229, R241 ;  /* 0x000000f100e57202 */ /* 0x000fe20000000f00 */
[----:B-1----:R-:W-:Y:S01]  /*c610*/  LDSM.16.MT88.4 R96, [R105+0x1800] ;  /* 0x001800006960783b */ /* 0x002fe20000004200 */
[----:B------:R-:W-:Y:S02]  /*c620*/  MOV R241, R188 ;  /* 0x000000bc00f17202 */ /* 0x000fe40000000f00 */
[----:B------:R-:W-:Y:S01]  /*c630*/  MOV R252, R187 ;  /* 0x000000bb00fc7202 */ /* 0x000fe20000000f00 */
[----:B------:R-:W-:Y:S01]  /*c640*/  IMAD.MOV.U32 R187, RZ, RZ, R178 ;  /* 0x000000ffffbb7224 */ /* 0x000fe200078e00b2 */
[----:B------:R-:W-:Y:S01]  /*c650*/  MOV R188, R186 ;  /* 0x000000ba00bc7202 */ /* 0x000fe20000000f00 */
[----:B------:R-:W-:Y:S01]  /*c660*/  FFMA.FTZ R77, R229, UR4, -R79 ;  /* 0x00000004e54d7c23 */ /* 0x000fe2000801084f */
[----:B------:R-:W-:Y:S01]  /*c670*/  MOV R186, R177 ;  /* 0x000000b100ba7202 */ /* 0x000fe20000000f00 */
[----:B------:R-:W-:Y:S01]  /*c680*/  LDSM.16.MT88.4 R100, [R106+0x1800] ;  /* 0x001800006a64783b */ /* 0x000fe20000004200 */
[----:B------:R-:W-:Y:S02]  /*c690*/  MOV R178, R175 ;  /* 0x000000af00b27202 */ /* 0x000fe40000000f00 */
[----:B------:R-:W-:Y:S02]  /*c6a0*/  MOV R177, R174 ;  /* 0x000000ae00b17202 */ /* 0x000fe40000000f00 */
[----:B------:R-:W-:Y:S02]  /*c6b0*/  MOV R228, R231 ;  /* 0x000000e700e47202 */ /* 0x000fe40000000f00 */
[----:B------:R-:W-:Y:S01]  /*c6c0*/  MOV R175, R170 ;  /* 0x000000aa00af7202 */ /* 0x000fe20000000f00 */
[----:B------:R-:W-:Y:S01]  /*c6d0*/  IMAD.MOV.U32 R170, RZ, RZ, R143 ;  /* 0x000000ffffaa7224 */ /* 0x000fe200078e008f */
[----:B------:R-:W-:Y:S01]  /*c6e0*/  MOV R174, R169 ;  /* 0x000000a900ae7202 */ /* 0x000fe20000000f00 */
[----:B------:R-:W3:Y:S01]  /*c6f0*/  LDL.LU R143, [R1+0x10] ;  /* 0x00001000018f7983 */ /* 0x000ee20000300800 */
[----:B------:R-:W-:Y:S01]  /*c700*/  MOV R231, R252 ;  /* 0x000000fc00e77202 */ /* 0x000fe20000000f00 */
[----:B------:R-:W-:Y:S01]  /*c710*/  FFMA.FTZ R82, R228, UR4, -R111 ;  /* 0x00000004e4527c23 */ /* 0x000fe2000801086f */
[----:B------:R-:W-:Y:S02]  /*c720*/  MOV R169, R140 ;  /* 0x0000008c00a97202 */ /* 0x000fe40000000f00 */
[----:B------:R-:W-:Y:S02]  /*c730*/  MOV R252, R187 ;  /* 0x000000bb00fc7202 */ /* 0x000fe40000000f00 */
[----:B------:R-:W-:Y:S02]  /*c740*/  MOV R187, R178 ;  /* 0x000000b200bb7202 */ /* 0x000fe40000000f00 */
[----:B------:R-:W-:Y:S01]  /*c750*/  MOV R178, R175 ;  /* 0x000000af00b27202 */ /* 0x000fe20000000f00 */
[----:B------:R-:W-:Y:S01]  /*c760*/  IMAD.MOV.U32 R175, RZ, RZ, R174 ;  /* 0x000000ffffaf7224 */ /* 0x000fe200078e00ae */
[----:B------:R-:W-:Y:S02]  /*c770*/  MOV R174, R169 ;  /* 0x000000a900ae7202 */ /* 0x000fe40000000f00 */
[----:B------:R-:W4:Y:S01]  /*c780*/  LDL.LU R169, [R1+0x7c] ;  /* 0x00007c0001a97983 */ /* 0x000f220000300800 */
[----:B------:R-:W-:Y:S01]  /*c790*/  MOV R229, R241 ;  /* 0x000000f100e57202 */ /* 0x000fe20000000f00 */
[----:B------:R-:W-:Y:S01]  /*c7a0*/  IMAD.MOV.U32 R241, RZ, RZ, R188 ;  /* 0x000000fffff17224 */ /* 0x000fe200078e00bc */
[----:B------:R-:W-:Y:S01]  /*c7b0*/  MOV R188, R186 ;  /* 0x000000ba00bc7202 */ /* 0x000fe20000000f00 */
[----:B------:R-:W2:Y:S01]  /*c7c0*/  LDL.LU R228, [R1+0x70] ;  /* 0x0000700001e47983 */ /* 0x000ea20000300800 */
[----:B------:R-:W-:Y:S01]  /*c7d0*/  MOV R223, R229 ;  /* 0x000000e500df7202 */ /* 0x000fe20000000f00 */
[----:B------:R-:W-:Y:S01]  /*c7e0*/  IMAD.MOV.U32 R229, RZ, RZ, R241 ;  /* 0x000000ffffe57224 */ /* 0x000fe200078e00f1 */
[----:B------:R-:W-:Y:S02]  /*c7f0*/  MOV R186, R177 ;  /* 0x000000b100ba7202 */ /* 0x000fe40000000f00 */
[----:B------:R-:W-:Y:S01]  /*c800*/  MOV R177, R170 ;  /* 0x000000aa00b17202 */ /* 0x000fe20000000f00 */
[--C-:B------:R-:W-:Y:S01]  /*c810*/  FFMA.FTZ R80, R223, UR4, -R79.reuse ;  /* 0x00000004df507c23 */ /* 0x100fe2000801084f */
[----:B------:R-:W-:Y:S02]  /*c820*/  MOV R170, R159 ;  /* 0x0000009f00aa7202 */ /* 0x000fe40000000f00 */
[----:B------:R-:W-:Y:S01]  /*c830*/  MUFU.EX2 R159, R78 ;  /* 0x0000004e009f7308 */ /* 0x000fe20000000800 */
[----:B------:R-:W-:Y:S02]  /*c840*/  MOV R241, R177 ;  /* 0x000000b100f17202 */ /* 0x000fe40000000f00 */
[----:B------:R-:W-:Y:S07]  /*c850*/  MOV R177, R158 ;  /* 0x0000009e00b17202 */ /* 0x000fee0000000f00 */
[----:B------:R-:W-:Y:S01]  /*c860*/  MUFU.EX2 R158, R77 ;  /* 0x0000004d009e7308 */ /* 0x000fe20000000800 */
[----:B------:R-:W-:Y:S02]  /*c870*/  MOV R140, R209 ;  /* 0x000000d1008c7202 */ /* 0x000fe40000000f00 */
[----:B------:R-:W-:Y:S07]  /*c880*/  MOV R172, R163 ;  /* 0x000000a300ac7202 */ /* 0x000fee0000000f00 */
[----:B------:R-:W-:Y:S01]  /*c890*/  MUFU.EX2 R209, R88 ;  /* 0x0000005800d17308 */ /* 0x000fe20000000800 */
[--C-:B------:R-:W-:Y:S09]  /*c8a0*/  FFMA.FTZ R140, R140, UR4, -R79.reuse ;  /* 0x000000048c8c7c23 */ /* 0x100ff2000801084f */
[----:B------:R1:W4:Y:S02]  /*c8b0*/  MUFU.EX2 R163, R85 ;  /* 0x0000005500a37308 */ /* 0x0003240000000800 */
[----:B-1----:R-:W1:Y:S01]  /*c8c0*/  LDSM.16.MT88.4 R84, [R104+0x9800] ;  /* 0x009800006854783b */ /* 0x002e620000004200 */
[----:B---3--:R-:W-:Y:S01]  /*c8d0*/  FFMA.FTZ R143, R143, UR4, -R79 ;  /* 0x000000048f8f7c23 */ /* 0x008fe2000801084f */
[----:B--2---:R-:W-:Y:S06]  /*c8e0*/  FFMA.FTZ R81, R228, UR4, -R111 ;  /* 0x00000004e4517c23 */ /* 0x004fec000801086f */
[----:B------:R-:W2:Y:S02]  /*c8f0*/  LDL.LU R228, [R1+0x68] ;  /* 0x0000680001e47983 */ /* 0x000ea40000300800 */
[----:B--2---:R-:W-:Y:S01]  /*c900*/  FFMA.FTZ R83, R228, UR4, -R79 ;  /* 0x00000004e4537c23 */ /* 0x004fe2000801084f */
[----:B------:R-:W-:Y:S02]  /*c910*/  MOV R228, R231 ;  /* 0x000000e700e47202 */ /* 0x000fe40000000f00 */
[----:B------:R-:W-:Y:S02]  /*c920*/  MOV R231, R252 ;  /* 0x000000fc00e77202 */ /* 0x000fe40000000f00 */
[----:B------:R-:W-:Y:S02]  /*c930*/  MOV R252, R174 ;  /* 0x000000ae00fc7202 */ /* 0x000fe40000000f00 */
[----:B----4-:R-:W-:Y:S02]  /*c940*/  MOV R174, R169 ;  /* 0x000000a900ae7202 */ /* 0x010fe40000000f00 */
[----:B------:R-:W2:Y:S04]  /*c950*/  LDL.LU R169, [R1+0x74] ;  /* 0x0000740001a97983 */ /* 0x000ea80000300800 */
[----:B------:R-:W3:Y:S02]  /*c960*/  LDL.LU R223, [R1+0x64] ;  /* 0x0000640001df7983 */ /* 0x000ee40000300800 */
[--C-:B---3--:R-:W-:Y:S02]  /*c970*/  FFMA.FTZ R78, R223, UR4, -R111.reuse ;  /* 0x00000004df4e7c23 */ /* 0x108fe4000801086f */
[----:B------:R-:W3:Y:S02]  /*c980*/  LDL.LU R223, [R1+0x60] ;  /* 0x0000600001df7983 */ /* 0x000ee40000300800 */
[----:B---3--:R-:W-:Y:S01]  /*c990*/  FFMA.FTZ R77, R223, UR4, -R111 ;  /* 0x00000004df4d7c23 */ /* 0x008fe2000801086f */
[----:B------:R-:W-:Y:S01]  /*c9a0*/  IMAD.MOV.U32 R223, RZ, RZ, R228 ;  /* 0x000000ffffdf7224 */ /* 0x000fe200078e00e4 */
[----:B------:R-:W-:Y:S02]  /*c9b0*/  MOV R228, R229 ;  /* 0x000000e500e47202 */ /* 0x000fe40000000f00 */
[----:B------:R-:W-:Y:S01]  /*c9c0*/  MOV R229, R231 ;  /* 0x000000e700e57202 */ /* 0x000fe20000000f00 */
[--C-:B------:R-:W-:Y:S01]  /*c9d0*/  FFMA.FTZ R112, R223, UR4, -R79.reuse ;  /* 0x00000004df707c23 */ /* 0x100fe2000801084f */
[----:B------:R-:W-:Y:S01]  /*c9e0*/  MOV R231, R252 ;  /* 0x000000fc00e77202 */ /* 0x000fe20000000f00 */
[--C-:B------:R-:W-:Y:S01]  /*c9f0*/  FFMA.FTZ R113, R228, UR4, -R79.reuse ;  /* 0x00000004e4717c23 */ /* 0x100fe2000801084f */
        /* <DEDUP_REMOVED lines=9> */
[----:B------:R-:W-:Y:S01]  /*ca90*/  MUFU.EX2 R157, R82 ;  /* 0x00000052009d7308 */ /* 0x000fe20000000800 */
[----:B------:R-:W-:Y:S01]  /*caa0*/  MOV R186, R178 ;  /* 0x000000b200ba7202 */ /* 0x000fe20000000f00 */
[----:B------:R-:W-:Y:S01]  /*cab0*/  FFMA.FTZ R129, R229, UR4, -R79 ;  /* 0x00000004e5817c23 */ /* 0x000fe2000801084f */
[----:B------:R-:W-:Y:S01]  /*cac0*/  MOV R178, R175 ;  /* 0x000000af00b27202 */ /* 0x000fe20000000f00 */
[----:B------:R-:W-:Y:S01]  /*cad0*/  IMAD.MOV.U32 R229, RZ, RZ, R191 ;  /* 0x000000ffffe57224 */ /* 0x000fe200078e00bf */
[----:B------:R-:W-:Y:S05]  /*cae0*/  MOV R175, R161 ;  /* 0x000000a100af7202 */ /* 0x000fea0000000f00 */
[----:B------:R-:W-:Y:S01]  /*caf0*/  MUFU.EX2 R128, R128 ;  /* 0x0000008000807308 */ /* 0x000fe20000000800 */
[----:B------:R-:W-:Y:S01]  /*cb00*/  MOV R231, R189 ;  /* 0x000000bd00e77202 */ /* 0x000fe20000000f00 */
[----:B------:R-:W-:Y:S01]  /*cb10*/  IMAD.MOV.U32 R189, RZ, RZ, R188 ;  /* 0x000000ffffbd7224 */ /* 0x000fe200078e00bc */
[----:B------:R-:W-:Y:S07]  /*cb20*/  MOV R188, R187 ;  /* 0x000000bb00bc7202 */ /* 0x000fee0000000f00 */
[----:B------:R3:W-:Y:S01]  /*cb30*/  MUFU.EX2 R161, R80 ;  /* 0x0000005000a17308 */ /* 0x0007e20000000800 */
[----:B------:R-:W-:Y:S02]  /*cb40*/  MOV R160, R156 ;  /* 0x0000009c00a07202 */ /* 0x000fe40000000f00 */
[----:B------:R-:W-:Y:S07]  /*cb50*/  MOV R187, R162 ;  /* 0x000000a200bb7202 */ /* 0x000fee0000000f00 */
[----:B------:R4:W-:Y:S01]  /*cb60*/  MUFU.EX2 R156, R81 ;  /* 0x00000051009c7308 */ /* 0x0009e20000000800 */
[----:B------:R-:W-:Y:S02]  /*cb70*/  MOV R228, R190 ;  /* 0x000000be00e47202 */ /* 0x000fe40000000f00 */
[----:B------:R-:W-:Y:S07]  /*cb80*/  MOV R191, R189 ;  /* 0x000000bd00bf7202 */ /* 0x000fee0000000f00 */
[----:B------:R1:W2:Y:S01]  /*cb90*/  MUFU.EX2 R162, R83 ;  /* 0x0000005300a27308 */ /* 0x0002a20000000800 */
[----:B------:R-:W-:Y:S02]  /*cba0*/  MOV R190, R188 ;  /* 0x000000bc00be7202 */ /* 0x000fe40000000f00 */
[----:B------:R-:W-:Y:S01]  /*cbb0*/  MOV R189, R187 ;  /* 0x000000bb00bd7202 */ /* 0x000fe20000000f00 */
[----:B------:R-:W-:Y:S01]  /*cbc0*/  IMAD.MOV.U32 R187, RZ, RZ, R178 ;  /* 0x000000ffffbb7224 */ /* 0x000fe200078e00b2 */
[----:B------:R-:W-:Y:S01]  /*cbd0*/  MOV R188, R186 ;  /* 0x000000ba00bc7202 */ /* 0x000fe20000000f00 */
[----:B---3--:R-:W3:Y:S01]  /*cbe0*/  LDL.LU R80, [R1+0x94] ;  /* 0x0000940001507983 */ /* 0x008ee20000300800 */
[----:B------:R-:W-:Y:S03]  /*cbf0*/  MOV R186, R160 ;  /* 0x000000a000ba7202 */ /* 0x000fe60000000f00 */
[----:B------:R-:W-:Y:S01]  /*cc00*/  MUFU.EX2 R129, R129 ;  /* 0x0000008100817308 */ /* 0x000fe20000000800 */
[----:B------:R-:W-:Y:S01]  /*cc10*/  MOV R178, R203 ;  /* 0x000000cb00b27202 */ /* 0x000fe20000000f00 */
[----:B------:R-:W3:Y:S01]  /*cc20*/  LDL.LU R89, [R1+0x90] ;  /* 0x0000900001597983 */ /* 0x000ee20000300800 */
[----:B----4-:R-:W-:Y:S07]  /*cc30*/  F2FP.BF16.F32.PACK_AB R81, R211, R212 ;  /* 0x000000d4d351723e */ /* 0x010fee00000010ff */
[----:B------:R-:W-:Y:S01]  /*cc40*/  MUFU.EX2 R160, R78 ;  /* 0x0000004e00a07308 */ /* 0x000fe20000000800 */
[----:B------:R-:W-:Y:S01]  /*cc50*/  F2FP.BF16.F32.PACK_AB R82, R213, R214 ;  /* 0x000000d6d552723e */ /* 0x000fe200000010ff */
[----:B------:R-:W4:Y:S01]  /*cc60*/  LDL.LU R88, [R1+0x8c] ;  /* 0x00008c0001587983 */ /* 0x000f220000300800 */
[----:B-1----:R-:W-:Y:S07]  /*cc70*/  F2FP.BF16.F32.PACK_AB R83, R209, R163 ;  /* 0x000000a3d153723e */ /* 0x002fee00000010ff */
[----:B------:R-:W1:Y:S01]  /*cc80*/  MUFU.EX2 R203, R77 ;  /* 0x0000004d00cb7308 */ /* 0x000e620000000800 */
[----:B--2---:R-:W-:Y:S01]  /*cc90*/  F2FP.BF16.F32.PACK_AB R90, R161, R162 ;  /* 0x000000a2a15a723e */ /* 0x004fe200000010ff */
[----:B------:R-:W-:Y:S01]  /*cca0*/  IMAD.MOV.U32 R246, RZ, RZ, R188 ;  /* 0x000000fffff67224 */ /* 0x000fe200078e00bc */
[----:B------:R-:W-:Y:S07]  /*ccb0*/  MOV R223, R191 ;  /* 0x000000bf00df7202 */ /* 0x000fee0000000f00 */
[----:B------:R2:W-:Y:S01]  /*ccc0*/  MUFU.EX2 R188, R114 ;  /* 0x0000007200bc7308 */ /* 0x0005e20000000800 */
[----:B------:R-:W-:Y:S02]  /*ccd0*/  MOV R245, R187 ;  /* 0x000000bb00f57202 */ /* 0x000fe40000000f00 */
[----:B------:R-:W-:Y:S07]  /*cce0*/  MOV R222, R190 ;  /* 0x000000be00de7202 */ /* 0x000fee0000000f00 */
[----:B------:R2:W4:Y:S01]  /*ccf0*/  MUFU.EX2 R187, R117 ;  /* 0x0000007500bb7308 */ /* 0x0005220000000800 */
[----:B------:R-:W-:Y:S09]  /*cd00*/  MOV R251, R189 ;  /* 0x000000bd00fb7202 */ /* 0x000ff20000000f00 */
[----:B------:R2:W-:Y:S01]  /*cd10*/  MUFU.EX2 R191, R116 ;  /* 0x0000007400bf7308 */ /* 0x0005e20000000800 */
[----:B-1----:R-:W-:Y:S09]  /*cd20*/  F2FP.BF16.F32.PACK_AB R91, R203, R160 ;  /* 0x000000a0cb5b723e */ /* 0x002ff200000010ff */
[----:B------:R1:W-:Y:S01]  /*cd30*/  MUFU.EX2 R189, R123 ;  /* 0x0000007b00bd7308 */ /* 0x0003e20000000800 */
[--C-:B--2---:R-:W-:Y:S01]  /*cd40*/  FFMA.FTZ R114, R246, UR4, -R111.reuse ;  /* 0x00000004f6727c23 */ /* 0x104fe2000801086f */
[----:B------:R-:W-:Y:S08]  /*cd50*/  MOV R246, R223 ;  /* 0x000000df00f67202 */ /* 0x000ff00000000f00 */
[----:B------:R2:W4:Y:S01]  /*cd60*/  MUFU.EX2 R190, R122 ;  /* 0x0000007a00be7308 */ /* 0x0005220000000800 */
[----:B------:R-:W-:Y:S01]  /*cd70*/  MOV R223, R231 ;  /* 0x000000e700df7202 */ /* 0x000fe20000000f00 */
[--C-:B------:R-:W-:Y:S01]  /*cd80*/  FFMA.FTZ R117, R222, UR4, -R111.reuse ;  /* 0x00000004de757c23 */ /* 0x100fe2000801086f */
[----:B------:R-:W-:Y:S07]  /*cd90*/  MOV R231, R185 ;  /* 0x000000b900e77202 */ /* 0x000fee0000000f00 */
[----:B------:R-:W-:Y:S01]  /*cda0*/  MUFU.EX2 R114, R114 ;  /* 0x0000007200727308 */ /* 0x000fe20000000800 */
[----:B------:R-:W-:Y:S01]  /*cdb0*/  MOV R222, R229 ;  /* 0x000000e500de7202 */ /* 0x000fe20000000f00 */
[--C-:B------:R-:W-:Y:S01]  /*cdc0*/  FFMA.FTZ R116, R251, UR4, -R111.reuse ;  /* 0x00000004fb747c23 */ /* 0x100fe2000801086f */
[----:B------:R-:W-:Y:S07]  /*cdd0*/  MOV R229, R179 ;  /* 0x000000b300e57202 */ /* 0x000fee0000000f00 */
[----:B------:R-:W-:Y:S01]  /*cde0*/  MUFU.EX2 R117, R117 ;  /* 0x0000007500757308 */ /* 0x000fe20000000800 */
[----:B------:R-:W-:Y:S01]  /*cdf0*/  IMAD.MOV.U32 R251, RZ, RZ, R228 ;  /* 0x000000fffffb7224 */ /* 0x000fe200078e00e4 */
[----:B-1----:R-:W-:Y:S08]  /*ce00*/  MOV R123, R176 ;  /* 0x000000b0007b7202 */ /* 0x002ff00000000f00 */
[----:B------:R1:W-:Y:S01]  /*ce10*/  MUFU.EX2 R179, R118 ;  /* 0x0000007600b37308 */ /* 0x0003e20000000800 */
[----:B------:R-:W-:Y:S02]  /*ce20*/  MOV R228, R184 ;  /* 0x000000b800e47202 */ /* 0x000fe40000000f00 */
[----:B--2---:R-:W-:Y:S07]  /*ce30*/  MOV R122, R173 ;  /* 0x000000ad007a7202 */ /* 0x004fee0000000f00 */
[----:B------:R-:W-:Y:S10]  /*ce40*/  MUFU.EX2 R176, R130 ;  /* 0x0000008200b07308 */ /* 0x000ff40000000800 */
[----:B------:R-:W-:Y:S10]  /*ce50*/  MUFU.EX2 R173, R137 ;  /* 0x0000008900ad7308 */ /* 0x000ff40000000800 */
[----:B------:R-:W-:Y:S01]  /*ce60*/  MUFU.EX2 R130, R121 ;  /* 0x0000007900827308 */ /* 0x000fe20000000800 */
[--C-:B-1----:R-:W-:Y:S09]  /*ce70*/  FFMA.FTZ R118, R74, UR4, -R111.reuse ;  /* 0x000000044a767c23 */ /* 0x102ff2000801086f */
[----:B------:R-:W-:Y:S10]  /*ce80*/  MUFU.EX2 R121, R138 ;  /* 0x0000008a00797308 */ /* 0x000ff40000000800 */
[----:B------:R-:W-:Y:S01]  /*ce90*/  MUFU.EX2 R116, R116 ;  /* 0x0000007400747308 */ /* 0x000fe20000000800 */
[----:B---3--:R-:W-:Y:S01]  /*cea0*/  FFMA.FTZ R79, R68, R80, R210 ;  /* 0x00000050444f7223 */ /* 0x008fe200000100d2 */
[----:B------:R-:W-:Y:S02]  /*ceb0*/  F2FP.BF16.F32.PACK_AB R80, R216, R215 ;  /* 0x000000d7d850723e */ /* 0x000fe400000010ff */
[----:B------:R-:W-:Y:S01]  /*cec0*/  MOV R68, R174 ;  /* 0x000000ae00447202 */ /* 0x000fe20000000f00 */
[----:B------:R-:W-:Y:S02]  /*ced0*/  IMAD.MOV.U32 R174, RZ, RZ, R170 ;  /* 0x000000ffffae7224 */ /* 0x000fe400078e00aa */
[----:B------:R-:W-:Y:S03]  /*cee0*/  FFMA.FTZ R78, R3, R89, R208 ;  /* 0x00000059034e7223 */ /* 0x000fe600000100d0 */
[----:B------:R1:W-:Y:S01]  /*cef0*/  MUFU.EX2 R170, R112 ;  /* 0x0000007000aa7308 */ /* 0x0003e20000000800 */
[----:B------:R-:W-:Y:S01]  /*cf00*/  F2FP.BF16.F32.PACK_AB R89, R156, R157 ;  /* 0x0000009d9c59723e */ /* 0x000fe200000010ff */
[-C--:B------:R-:W-:Y:S03]  /*cf10*/  HMMA.16816.F32.BF16 R4, R80, R84.reuse, R4 ;  /* 0x000000545004723c */ /* 0x080fe60000041804 */
[----:B----4-:R-:W-:Y:S01]  /*cf20*/  FFMA.FTZ R120, R2, R88, R120 ;  /* 0x0000005802787223 */ /* 0x010fe20000010078 */
[----:B------:R-:W-:Y:S01]  /*cf30*/  F2FP.BF16.F32.PACK_AB R88, R158, R159 ;  /* 0x0000009f9e58723e */ /* 0x000fe200000010ff */
[--C-:B------:R-:W-:Y:S01]  /*cf40*/  FFMA.FTZ R68, R68, UR4, -R111.reuse ;  /* 0x0000000444447c23 */ /* 0x100fe2000801086f */
[----:B------:R-:W-:Y:S01]  /*cf50*/  MOV R210, R186 ;  /* 0x000000ba00d27202 */ /* 0x000fe20000000f00 */
[--C-:B------:R-:W-:Y:S01]  /*cf60*/  FFMA.FTZ R2, R169, UR4, -R111.reuse ;  /* 0x00000004a9027c23 */ /* 0x100fe2000801086f */
[----:B------:R-:W-:Y:S02]  /*cf70*/  MOV R186, R202 ;  /* 0x000000ca00ba7202 */ /* 0x000fe40000000f00 */
[----:B------:R2:W3:Y:S01]  /*cf80*/  MUFU.EX2 R202, R115 ;  /* 0x0000007300ca7308 */ /* 0x0004e20000000800 */
[C---:B------:R-:W-:Y:S04]  /*cf90*/  HMMA.16816.F32.BF16 R8, R88.reuse, R84, R8 ;  /* 0x000000545808723c */ /* 0x040fe80000041808 */
[--C-:B-1----:R-:W-:Y:S01]  /*cfa0*/  FFMA.FTZ R112, R175, UR4, -R111.reuse ;  /* 0x00000004af707c23 */ /* 0x102fe2000801086f */
[--C-:B------:R-:W-:Y:S04]  /*cfb0*/  FFMA.FTZ R77, R186, UR4, -R111.reuse ;  /* 0x00000004ba4d7c23 */ /* 0x100fe8000801086f */
[----:B------:R1:W-:Y:S01]  /*cfc0*/  MUFU.EX2 R175, R68 ;  /* 0x0000004400af7308 */ /* 0x0003e20000000800 */
[----:B------:R-:W-:Y:S01]  /*cfd0*/  MOV R208, R178 ;  /* 0x000000b200d07202 */ /* 0x000fe20000000f00 */
[-C--:B------:R-:W-:Y:S08]  /*cfe0*/  HMMA.16816.F32.BF16 R12, R88, R86.reuse, R12 ;  /* 0x00000056580c723c */ /* 0x080ff0000004180c */
[----:B------:R4:W-:Y:S01]  /*cff0*/  MUFU.EX2 R186, R113 ;  /* 0x0000007100ba7308 */ /* 0x0009e20000000800 */
[----:B------:R-:W-:Y:S01]  /*d000*/  MOV R178, R200 ;  /* 0x000000c800b27202 */ /* 0x000fe20000000f00 */
[--C-:B--2---:R-:W-:Y:S08]  /*d010*/  FFMA.FTZ R115, R171, UR4, -R111.reuse ;  /* 0x00000004ab737c23 */ /* 0x104ff0000801086f */
[----:B------:R-:W-:Y:S01]  /*d020*/  MUFU.EX2 R200, R126 ;  /* 0x0000007e00c87308 */ /* 0x000fe20000000800 */
[----:B------:R-:W-:Y:S01]  /*d030*/  MOV R3, R177 ;  /* 0x000000b100037202 */ /* 0x000fe20000000f00 */
[C---:B------:R-:W-:Y:S01]  /*d040*/  HMMA.16816.F32.BF16 R16, R80.reuse, R86, R16 ;  /* 0x000000565010723c */ /* 0x040fe20000041810 */
[----:B------:R-:W2:Y:S07]  /*d050*/  LDSM.16.MT88.4 R84, [R104+0xa000] ;  /* 0x00a000006854783b */ /* 0x000eae0000004200 */
[----:B------:R-:W-:Y:S01]  /*d060*/  MUFU.EX2 R171, R119 ;  /* 0x0000007700ab7308 */ /* 0x000fe20000000800 */
[--C-:B------:R-:W-:Y:S01]  /*d070*/  FFMA.FTZ R3, R3, UR4, -R111.reuse ;  /* 0x0000000403037c23 */ /* 0x100fe2000801086f */
[----:B------:R-:W-:Y:S08]  /*d080*/  IMAD.MOV.U32 R185, RZ, RZ, R178 ;  /* 0x000000ffffb97224 */ /* 0x000ff000078e00b2 */
[----:B------:R3:W-:Y:S01]  /*d090*/  MUFU.EX2 R169, R77 ;  /* 0x0000004d00a97308 */ /* 0x0007e20000000800 */
[----:B------:R-:W-:Y:S01]  /*d0a0*/  MOV R178, R174 ;  /* 0x000000ae00b27202 */ /* 0x000fe20000000f00 */
[-C--:B------:R-:W-:Y:S01]  /*d0b0*/  HMMA.16816.F32.BF16 R20, R80, R92.reuse, R20 ;  /* 0x0000005c5014723c */ /* 0x080fe20000041814 */
[----:B-1----:R-:W2:Y:S07]  /*d0c0*/  LDL.LU R68, [R1+0x98] ;  /* 0x0000980001447983 */ /* 0x002eae0000300800 */
[----:B------:R-:W-:Y:S01]  /*d0d0*/  MUFU.EX2 R174, R2 ;  /* 0x0000000200ae7308 */ /* 0x000fe20000000800 */
[--C-:B----4-:R-:W-:Y:S01]  /*d0e0*/  FFMA.FTZ R113, R245, UR4, -R111.reuse ;  /* 0x00000004f5717c23 */ /* 0x110fe2000801086f */
[----:B------:R-:W-:Y:S02]  /*d0f0*/  MOV R177, R168 ;  /* 0x000000a800b17202 */ /* 0x000fe40000000f00 */
[----:B------:R-:W-:Y:S06]  /*d100*/  MOV R168, R201 ;  /* 0x000000c900a87202 */ /* 0x000fec0000000f00 */
[----:B------:R-:W-:Y:S01]  /*d110*/  MUFU.EX2 R115, R115 ;  /* 0x0000007300737308 */ /* 0x000fe20000000800 */
[C---:B------:R-:W-:Y:S09]  /*d120*/  HMMA.16816.F32.BF16 R24, R88.reuse, R92, R24 ;  /* 0x0000005c5818723c */ /* 0x040ff20000041818 */
[----:B------:R1:W4:Y:S01]  /*d130*/  MUFU.EX2 R201, R125 ;  /* 0x0000007d00c97308 */ /* 0x0003220000000800 */
[----:B---3--:R-:W-:Y:S01]  /*d140*/  F2FP.BF16.F32.PACK_AB R77, R187, R188 ;  /* 0x000000bcbb4d723e */ /* 0x008fe200000010ff */
[----:B------:R-:W-:Y:S01]  /*d150*/  FFMA.FTZ R119, R76, UR4, -R111 ;  /* 0x000000044c777c23 */ /* 0x000fe2000801086f */
[----:B------:R-:W-:Y:S01]  /*d160*/  F2FP.BF16.F32.PACK_AB R76, R190, R189 ;  /* 0x000000bdbe4c723e */ /* 0x000fe200000010ff */
[-C--:B------:R-:W-:Y:S03]  /*d170*/  HMMA.16816.F32.BF16 R28, R88, R94.reuse, R28 ;  /* 0x0000005e581c723c */ /* 0x080fe6000004181c */
[----:B------:R-:W-:Y:S03]  /*d180*/  MOV R184, R177 ;  /* 0x000000b100b87202 */ /* 0x000fe60000000f00 */
[----:B------:R-:W-:Y:S01]  /*d190*/  MUFU.EX2 R119, R119 ;  /* 0x0000007700777308 */ /* 0x000fe20000000800 */
[----:B------:R-:W-:Y:S02]  /*d1a0*/  MOV R177, R168 ;  /* 0x000000a800b17202 */ /* 0x000fe40000000f00 */
[----:B------:R-:W-:Y:S01]  /*d1b0*/  MOV R245, R184 ;  /* 0x000000b800f57202 */ /* 0x000fe20000000f00 */
[C---:B------:R-:W-:Y:S01]  /*d1c0*/  HMMA.16816.F32.BF16 R32, R80.reuse, R94, R32 ;  /* 0x0000005e5020723c */ /* 0x040fe20000041820 */
[----:B------:R-:W-:Y:S05]  /*d1d0*/  LDSM.16.MT88.4 R92, [R105+0x2000] ;  /* 0x00200000695c783b */ /* 0x000fea0000004200 */
[----:B------:R3:W2:Y:S01]  /*d1e0*/  MUFU.EX2 R168, R3 ;  /* 0x0000000300a87308 */ /* 0x0006a20000000800 */
[----:B-1----:R-:W-:Y:S09]  /*d1f0*/  MOV R125, R172 ;  /* 0x000000ac007d7202 */ /* 0x002ff20000000f00 */
[----:B------:R-:W-:Y:S01]  /*d200*/  MUFU.EX2 R172, R127 ;  /* 0x0000007f00ac7308 */ /* 0x000fe20000000800 */
[-C--:B------:R-:W-:Y:S09]  /*d210*/  HMMA.16816.F32.BF16 R36, R80, R96.reuse, R36 ;  /* 0x000000605024723c */ /* 0x080ff20000041824 */
[----:B------:R-:W-:Y:S10]  /*d220*/  MUFU.EX2 R184, R131 ;  /* 0x0000008300b87308 */ /* 0x000ff40000000800 */
[----:B------:R-:W1:Y:S01]  /*d230*/  MUFU.EX2 R131, R124 ;  /* 0x0000007c00837308 */ /* 0x000e620000000800 */
[C---:B------:R-:W-:Y:S09]  /*d240*/  HMMA.16816.F32.BF16 R40, R88.reuse, R96, R40 ;  /* 0x000000605828723c */ /* 0x040ff20000041828 */
[----:B------:R-:W-:Y:S01]  /*d250*/  MUFU.EX2 R124, R113 ;  /* 0x00000071007c7308 */ /* 0x000fe20000000800 */
[----:B---3--:R-:W-:Y:S01]  /*d260*/  FADD.FTZ R3, R227, R79 ;  /* 0x0000004fe3037221 */ /* 0x008fe20000010000 */
[----:B------:R-:W-:Y:S08]  /*d270*/  F2FP.BF16.F32.PACK_AB R79, R202, R191 ;  /* 0x000000bfca4f723e */ /* 0x000ff000000010ff */
[----:B------:R-:W-:Y:S01]  /*d280*/  MUFU.EX2 R113, R146 ;  /* 0x0000009200717308 */ /* 0x000fe20000000800 */
[-C--:B------:R-:W-:Y:S03]  /*d290*/  HMMA.16816.F32.BF16 R44, R88, R98.reuse, R44 ;  /* 0x00000062582c723c */ /* 0x080fe6000004182c */
[----:B------:R-:W-:Y:S01]  /*d2a0*/  FADD.FTZ R2, R246, R3 ;  /* 0x00000003f6027221 */ /* 0x000fe20000010000 */
[----:B------:R-:W-:Y:S05]  /*d2b0*/  MOV R246, R185 ;  /* 0x000000b900f67202 */ /* 0x000fea0000000f00 */
[----:B------:R-:W-:Y:S01]  /*d2c0*/  MUFU.EX2 R185, R141 ;  /* 0x0000008d00b97308 */ /* 0x000fe20000000800 */
[C---:B------:R-:W-:Y:S01]  /*d2d0*/  HMMA.16816.F32.BF16 R48, R80.reuse, R98, R48 ;  /* 0x000000625030723c */ /* 0x040fe20000041830 */
[----:B------:R-:W-:Y:S07]  /*d2e0*/  LDSM.16.MT88.4 R96, [R106+0x2000] ;  /* 0x002000006a60783b */ /* 0x000fee0000004200 */
[-C--:B------:R-:W-:Y:S08]  /*d2f0*/  HMMA.16816.F32.BF16 R52, R80, R100.reuse, R52 ;  /* 0x000000645034723c */ /* 0x080ff00000041834 */
[C---:B------:R-:W-:Y:S04]  /*d300*/  HMMA.16816.F32.BF16 R56, R88.reuse, R100, R56 ;  /* 0x000000645838723c */ /* 0x040fe80000041838 */
[--C-:B------:R-:W-:Y:S01]  /*d310*/  FFMA.FTZ R101, R210, UR4, -R111.reuse ;  /* 0x00000004d2657c23 */ /* 0x100fe2000801086f */
[--C-:B------:R-:W-:Y:S01]  /*d320*/  FFMA.FTZ R100, R208, UR4, -R111.reuse ;  /* 0x00000004d0647c23 */ /* 0x100fe2000801086f */
[----:B------:R-:W-:Y:S01]  /*d330*/  FFMA.FTZ R111, R73, UR4, -R111 ;  /* 0x00000004496f7c23 */ /* 0x000fe2000801086f */
[----:B------:R-:W-:Y:S01]  /*d340*/  FADD.FTZ R73, R226, R78 ;  /* 0x0000004ee2497221 */ /* 0x000fe20000010000 */
[-C--:B------:R-:W-:Y:S01]  /*d350*/  HMMA.16816.F32.BF16 R60, R88, R102.reuse, R60 ;  /* 0x00000066583c723c */ /* 0x080fe2000004183c */
[----:B------:R-:W3:Y:S01]  /*d360*/  LDSM.16.MT88.4 R88, [R107+0xa000] ;  /* 0x00a000006b58783b */ /* 0x000ee20000004200 */
[----:B------:R-:W-:Y:S01]  /*d370*/  MUFU.EX2 R126, R100 ;  /* 0x00000064007e7308 */ /* 0x000fe20000000800 */
[----:B----4-:R-:W-:Y:S01]  /*d380*/  F2FP.BF16.F32.PACK_AB R78, R201, R200 ;  /* 0x000000c8c94e723e */ /* 0x010fe200000010ff */
[----:B------:R-:W-:Y:S01]  /*d390*/  FADD.FTZ R3, R125, R73 ;  /* 0x000000497d037221 */ /* 0x000fe20000010000 */
[----:B------:R-:W-:Y:S07]  /*d3a0*/  MOV R208, R177 ;  /* 0x000000b100d07202 */ /* 0x000fee0000000f00 */
[----:B------:R-:W-:Y:S01]  /*d3b0*/  MUFU.EX2 R111, R111 ;  /* 0x0000006f006f7308 */ /* 0x000fe20000000800 */
[----:B------:R-:W-:Y:S01]  /*d3c0*/  IMAD.MOV.U32 R210, RZ, RZ, R178 ;  /* 0x000000ffffd27224 */ /* 0x000fe200078e00b2 */
[----:B------:R-:W-:Y:S08]  /*d3d0*/  HMMA.16816.F32.BF16 R64, R80, R102, R64 ;  /* 0x000000665040723c */ /* 0x000ff00000041840 */
[----:B------:R-:W-:Y:S01]  /*d3e0*/  MUFU.EX2 R178, R136 ;  /* 0x0000008800b27308 */ /* 0x000fe20000000800 */
[----:B------:R-:W-:Y:S01]  /*d3f0*/  F2FP.BF16.F32.PACK_AB R80, R186, R170 ;  /* 0x000000aaba50723e */ /* 0x000fe200000010ff */
[----:B------:R-:W-:Y:S01]  /*d400*/  FADD.FTZ R2, R208, R2 ;  /* 0x00000002d0027221 */ /* 0x000fe20000010000 */
[----:B------:R-:W-:Y:S07]  /*d410*/  F2FP.BF16.F32.PACK_AB R81, R175, R169 ;  /* 0x000000a9af51723e */ /* 0x000fee00000010ff */
[----:B------:R-:W-:Y:S01]  /*d420*/  MUFU.EX2 R177, R142 ;  /* 0x0000008e00b17308 */ /* 0x000fe20000000800 */
[-C--:B--2---:R-:W-:Y:S09]  /*d430*/  HMMA.16816.F32.BF16 R4, R76, R84.reuse, R4 ;  /* 0x000000544c04723c */ /* 0x084ff20000041804 */
[----:B------:R-:W2:Y:S01]  /*d440*/  MUFU.EX2 R127, R101 ;  /* 0x00000065007f7308 */ /* 0x000ea20000000800 */
[----:B------:R-:W-:Y:S01]  /*d450*/  F2FP.BF16.F32.PACK_AB R82, R179, R171 ;  /* 0x000000abb352723e */ /* 0x000fe200000010ff */
[----:B------:R-:W-:Y:S01]  /*d460*/  FADD.FTZ R73, R164, R2 ;  /* 0x00000002a4497221 */ /* 0x000fe20000010000 */
[----:B------:R-:W-:Y:S07]  /*d470*/  F2FP.BF16.F32.PACK_AB R83, R174, R168 ;  /* 0x000000a8ae53723e */ /* 0x000fee00000010ff */
[----:B------:R-:W-:Y:S01]  /*d480*/  MUFU.EX2 R101, R154 ;  /* 0x0000009a00657308 */ /* 0x000fe20000000800 */
[----:B------:R-:W-:Y:S09]  /*d490*/  FADD.FTZ R74, R210, R3 ;  /* 0x00000003d24a7221 */ /* 0x000ff20000010000 */
[----:B------:R-:W4:Y:S01]  /*d4a0*/  MUFU.EX2 R125, R112 ;  /* 0x00000070007d7308 */ /* 0x000f220000000800 */
[C---:B------:R-:W-:Y:S09]  /*d4b0*/  HMMA.16816.F32.BF16 R8, R80.reuse, R84, R8 ;  /* 0x000000545008723c */ /* 0x040ff20000041808 */
[----:B------:R-:W4:Y:S10]  /*d4c0*/  MUFU.EX2 R112, R139 ;  /* 0x0000008b00707308 */ /* 0x000f340000000800 */
[----:B------:R-:W-:Y:S01]  /*d4d0*/  MUFU.EX2 R103, R140 ;  /* 0x0000008c00677308 */ /* 0x000fe20000000800 */
[-C--:B------:R-:W-:Y:S09]  /*d4e0*/  HMMA.16816.F32.BF16 R12, R80, R86.reuse, R12 ;  /* 0x00000056500c723c */ /* 0x080ff2000004180c */
[----:B------:R-:W-:Y:S10]  /*d4f0*/  MUFU.EX2 R102, R143 ;  /* 0x0000008f00667308 */ /* 0x000ff40000000800 */
[----:B------:R-:W-:Y:S01]  /*d500*/  MUFU.EX2 R100, R155 ;  /* 0x0000009b00647308 */ /* 0x000fe20000000800 */
[C---:B------:R-:W-:Y:S01]  /*d510*/  HMMA.16816.F32.BF16 R16, R76.reuse, R86, R16 ;  /* 0x000000564c10723c */ /* 0x040fe20000041810 */
[----:B------:R-:W4:Y:S07]  /*d520*/  LDSM.16.MT88.4 R84, [R104+0xa800] ;  /* 0x00a800006854783b */ /* 0x000f2e0000004200 */
[-C--:B---3--:R-:W-:Y:S08]  /*d530*/  HMMA.16816.F32.BF16 R20, R76, R88.reuse, R20 ;  /* 0x000000584c14723c */ /* 0x088ff00000041814 */
[C---:B------:R-:W-:Y:S08]  /*d540*/  HMMA.16816.F32.BF16 R24, R80.reuse, R88, R24 ;  /* 0x000000585018723c */ /* 0x040ff00000041818 */
[-C--:B------:R-:W-:Y:S08]  /*d550*/  HMMA.16816.F32.BF16 R28, R80, R90.reuse, R28 ;  /* 0x0000005a501c723c */ /* 0x080ff0000004181c */
[C---:B------:R-:W-:Y:S01]  /*d560*/  HMMA.16816.F32.BF16 R32, R76.reuse, R90, R32 ;  /* 0x0000005a4c20723c */ /* 0x040fe20000041820 */
[----:B------:R-:W3:Y:S07]  /*d570*/  LDSM.16.MT88.4 R88, [R107+0xa800] ;  /* 0x00a800006b58783b */ /* 0x000eee0000004200 */
[-C--:B------:R-:W-:Y:S08]  /*d580*/  HMMA.16816.F32.BF16 R36, R76, R92.reuse, R36 ;  /* 0x0000005c4c24723c */ /* 0x080ff00000041824 */
[C---:B------:R-:W-:Y:S08]  /*d590*/  HMMA.16816.F32.BF16 R40, R80.reuse, R92, R40 ;  /* 0x0000005c5028723c */ /* 0x040ff00000041828 */
[-C--:B------:R-:W-:Y:S08]  /*d5a0*/  HMMA.16816.F32.BF16 R44, R80, R94.reuse, R44 ;  /* 0x0000005e502c723c */ /* 0x080ff0000004182c */
[C---:B------:R-:W-:Y:S01]  /*d5b0*/  HMMA.16816.F32.BF16 R48, R76.reuse, R94, R48 ;  /* 0x0000005e4c30723c */ /* 0x040fe20000041830 */
[----:B------:R-:W3:Y:S07]  /*d5c0*/  LDSM.16.MT88.4 R92, [R105+0x2800] ;  /* 0x00280000695c783b */ /* 0x000eee0000004200 */
[-C--:B------:R-:W-:Y:S08]  /*d5d0*/  HMMA.16816.F32.BF16 R52, R76, R96.reuse, R52 ;  /* 0x000000604c34723c */ /* 0x080ff00000041834 */
[C---:B------:R-:W-:Y:S08]  /*d5e0*/  HMMA.16816.F32.BF16 R56, R80.reuse, R96, R56 ;  /* 0x000000605038723c */ /* 0x040ff00000041838 */
[-C--:B------:R-:W-:Y:S03]  /*d5f0*/  HMMA.16816.F32.BF16 R60, R80, R98.reuse, R60 ;  /* 0x00000062503c723c */ /* 0x080fe6000004183c */
[----:B-1----:R-:W-:Y:S02]  /*d600*/  F2FP.BF16.F32.PACK_AB R80, R131, R130 ;  /* 0x000000828350723e */ /* 0x002fe400000010ff */
[----:B--2---:R-:W-:Y:S02]  /*d610*/  F2FP.BF16.F32.PACK_AB R81, R127, R126 ;  /* 0x0000007e7f51723e */ /* 0x004fe400000010ff */
[----:B------:R-:W-:Y:S01]  /*d620*/  F2FP.BF16.F32.PACK_AB R82, R128, R129 ;  /* 0x000000818052723e */ /* 0x000fe200000010ff */
[----:B------:R-:W-:Y:S01]  /*d630*/  HMMA.16816.F32.BF16 R64, R76, R98, R64 ;  /* 0x000000624c40723c */ /* 0x000fe20000041840 */
[----:B------:R-:W1:Y:S03]  /*d640*/  LDSM.16.MT88.4 R96, [R106+0x2800] ;  /* 0x002800006a60783b */ /* 0x000e660000004200 */
[----:B------:R-:W-:Y:S02]  /*d650*/  F2FP.BF16.F32.PACK_AB R76, R178, R173 ;  /* 0x000000adb24c723e */ /* 0x000fe400000010ff */
[----:B------:R-:W-:Y:S02]  /*d660*/  F2FP.BF16.F32.PACK_AB R77, R176, R172 ;  /* 0x000000acb04d723e */ /* 0x000fe400000010ff */
[----:B------:R-:W-:Y:S02]  /*d670*/  F2FP.BF16.F32.PACK_AB R78, R185, R177 ;  /* 0x000000b1b94e723e */ /* 0x000fe400000010ff */
[----:B------:R-:W-:Y:S02]  /*d680*/  F2FP.BF16.F32.PACK_AB R79, R184, R132 ;  /* 0x00000084b84f723e */ /* 0x000fe400000010ff */
[----:B----4-:R-:W-:Y:S05]  /*d690*/  F2FP.BF16.F32.PACK_AB R83, R124, R125 ;  /* 0x0000007d7c53723e */ /* 0x010fea00000010ff */
[-C--:B------:R-:W-:Y:S08]  /*d6a0*/  HMMA.16816.F32.BF16 R4, R76, R84.reuse, R4 ;  /* 0x000000544c04723c */ /* 0x080ff00000041804 */
[C---:B------:R-:W-:Y:S08]  /*d6b0*/  HMMA.16816.F32.BF16 R8, R80.reuse, R84, R8 ;  /* 0x000000545008723c */ /* 0x040ff00000041808 */
[-C--:B------:R-:W-:Y:S08]  /*d6c0*/  HMMA.16816.F32.BF16 R12, R80, R86.reuse, R12 ;  /* 0x00000056500c723c */ /* 0x080ff0000004180c */
[C---:B------:R-:W-:Y:S01]  /*d6d0*/  HMMA.16816.F32.BF16 R16, R76.reuse, R86, R16 ;  /* 0x000000564c10723c */ /* 0x040fe20000041810 */
[----:B------:R-:W2:Y:S07]  /*d6e0*/  LDSM.16.MT88.4 R84, [R104+0xb000] ;  /* 0x00b000006854783b */ /* 0x000eae0000004200 */
[-C--:B---3--:R-:W-:Y:S08]  /*d6f0*/  HMMA.16816.F32.BF16 R20, R76, R88.reuse, R20 ;  /* 0x000000584c14723c */ /* 0x088ff00000041814 */
[C---:B------:R-:W-:Y:S08]  /*d700*/  HMMA.16816.F32.BF16 R24, R80.reuse, R88, R24 ;  /* 0x000000585018723c */ /* 0x040ff00000041818 */
[-C--:B------:R-:W-:Y:S08]  /*d710*/  HMMA.16816.F32.BF16 R28, R80, R90.reuse, R28 ;  /* 0x0000005a501c723c */ /* 0x080ff0000004181c */
[C---:B------:R-:W-:Y:S01]  /*d720*/  HMMA.16816.F32.BF16 R32, R76.reuse, R90, R32 ;  /* 0x0000005a4c20723c */ /* 0x040fe20000041820 */
[----:B------:R-:W3:Y:S03]  /*d730*/  LDSM.16.MT88.4 R88, [R107+0xb000] ;  /* 0x00b000006b58783b */ /* 0x000ee60000004200 */
[----:B------:R-:W-:Y:S01]  /*d740*/  FFMA.FTZ R0, R0, R68, R224 ;  /* 0x0000004400007223 */ /* 0x000fe200000100e0 */
[----:B------:R-:W-:Y:S03]  /*d750*/  FADD.FTZ R68, R225, R120 ;  /* 0x00000078e1447221 */ /* 0x000fe60000010000 */
[-C--:B------:R-:W-:Y:S01]  /*d760*/  HMMA.16816.F32.BF16 R36, R76, R92.reuse, R36 ;  /* 0x0000005c4c24723c */ /* 0x080fe20000041824 */
[----:B------:R-:W-:Y:S02]  /*d770*/  MUFU.EX2 R120, R145 ;  /* 0x0000009100787308 */ /* 0x000fe40000000800 */
[----:B------:R-:W-:Y:S01]  /*d780*/  FADD.FTZ R0, R218, R0 ;  /* 0x00000000da007221 */ /* 0x000fe20000010000 */
[----:B------:R-:W-:Y:S07]  /*d790*/  FADD.FTZ R68, R122, R68 ;  /* 0x000000447a447221 */ /* 0x000fee0000010000 */
[----:B------:R-:W-:Y:S01]  /*d7a0*/  MUFU.EX2 R122, R144 ;  /* 0x00000090007a7308 */ /* 0x000fe20000000800 */
[----:B------:R-:W-:Y:S01]  /*d7b0*/  FADD.FTZ R0, R123, R0 ;  /* 0x000000007b007221 */ /* 0x000fe20000010000 */
[C---:B------:R-:W-:Y:S08]  /*d7c0*/  HMMA.16816.F32.BF16 R40, R80.reuse, R92, R40 ;  /* 0x0000005c5028723c */ /* 0x040ff00000041828 */
[----:B------:R-:W4:Y:S01]  /*d7d0*/  MUFU.EX2 R123, R149 ;  /* 0x00000095007b7308 */ /* 0x000f220000000800 */
        /* <DEDUP_REMOVED lines=10> */
[----:B------:R-:W3:Y:S03]  /*d880*/  LDSM.16.MT88.4 R92, [R105+0x3000] ;  /* 0x00300000695c783b */ /* 0x000ee60000004200 */
[----:B------:R-:W-:Y:S01]  /*d890*/  FADD.FTZ R74, R247, R0 ;  /* 0x00000000f74a7221 */ /* 0x000fe20000010000 */
[----:B------:R-:W-:Y:S01]  /*d8a0*/  FADD.FTZ R0, R197, R2 ;  /* 0x00000002c5007221 */ /* 0x000fe20000010000 */
[----:B------:R-:W-:Y:S01]  /*d8b0*/  FADD.FTZ R68, R222, R68 ;  /* 0x00000044de447221 */ /* 0x000fe20000010000 */
[----:B------:R-:W-:Y:S01]  /*d8c0*/  FADD.FTZ R3, R230, R3 ;  /* 0x00000003e6037221 */ /* 0x000fe20000010000 */
[-C--:B-1----:R-:W-:Y:S03]  /*d8d0*/  HMMA.16816.F32.BF16 R52, R76, R96.reuse, R52 ;  /* 0x000000604c34723c */ /* 0x082fe60000041834 */
[----:B------:R-:W-:Y:S01]  /*d8e0*/  FADD.FTZ R0, R231, R0 ;  /* 0x00000000e7007221 */ /* 0x000fe20000010000 */
[----:B------:R-:W-:Y:S01]  /*d8f0*/  FADD.FTZ R68, R223, R68 ;  /* 0x00000044df447221 */ /* 0x000fe20000010000 */
[----:B------:R-:W3:Y:S01]  /*d900*/  LDL.LU R231, [R1+0x88] ;  /* 0x0000880001e77983 */ /* 0x000ee20000300800 */
[----:B------:R-:W-:Y:S01]  /*d910*/  FADD.FTZ R73, R242, R3 ;  /* 0x00000003f2497221 */ /* 0x000fe20000010000 */
[----:B------:R-:W-:Y:S01]  /*d920*/  FADD.FTZ R3, R228, R74 ;  /* 0x0000004ae4037221 */ /* 0x000fe20000010000 */
[C---:B------:R-:W-:Y:S04]  /*d930*/  HMMA.16816.F32.BF16 R56, R80.reuse, R96, R56 ;  /* 0x000000605038723c */ /* 0x040fe80000041838 */
[----:B------:R-:W-:Y:S01]  /*d940*/  FADD.FTZ R2, R229, R73 ;  /* 0x00000049e5027221 */ /* 0x000fe20000010000 */
[----:B------:R-:W-:Y:S01]  /*d950*/  FADD.FTZ R73, R196, R68 ;  /* 0x00000044c4497221 */ /* 0x000fe20000010000 */
[----:B------:R-:W-:Y:S02]  /*d960*/  FADD.FTZ R3, R193, R3 ;  /* 0x00000003c1037221 */ /* 0x000fe40000010000 */
[-C--:B------:R-:W-:Y:S03]  /*d970*/  HMMA.16816.F32.BF16 R60, R80, R98.reuse, R60 ;  /* 0x00000062503c723c */ /* 0x080fe6000004183c */
[----:B------:R-:W-:Y:S01]  /*d980*/  FADD.FTZ R68, R166, R2 ;  /* 0x00000002a6447221 */ /* 0x000fe20000010000 */
[----:B------:R-:W-:Y:S01]  /*d990*/  FADD.FTZ R2, R165, R0 ;  /* 0x00000000a5027221 */ /* 0x000fe20000010000 */
[----:B------:R-:W-:Y:S01]  /*d9a0*/  FADD.FTZ R73, R199, R73 ;  /* 0x00000049c7497221 */ /* 0x000fe20000010000 */
[----:B------:R-:W-:Y:S01]  /*d9b0*/  LDSM.16.MT88.4 R164, [R107+0xb800] ;  /* 0x00b800006ba4783b */ /* 0x000fe20000004200 */
[----:B------:R-:W-:Y:S01]  /*d9c0*/  FADD.FTZ R68, R182, R68 ;  /* 0x00000044b6447221 */ /* 0x000fe20000010000 */
[----:B------:R-:W-:Y:S04]  /*d9d0*/  HMMA.16816.F32.BF16 R64, R76, R98, R64 ;  /* 0x000000624c40723c */ /* 0x000fe80000041840 */
[----:B------:R-:W-:Y:S01]  /*d9e0*/  F2FP.BF16.F32.PACK_AB R76, R220, R221 ;  /* 0x000000dddc4c723e */ /* 0x000fe200000010ff */
[----:B------:R-:W-:Y:S01]  /*d9f0*/  FADD.FTZ R2, R180, R2 ;  /* 0x00000002b4027221 */ /* 0x000fe20000010000 */
[----:B------:R-:W-:Y:S01]  /*da00*/  F2FP.BF16.F32.PACK_AB R77, R121, R112 ;  /* 0x00000070794d723e */ /* 0x000fe200000010ff */
[----:B------:R-:W1:Y:S01]  /*da10*/  LDSM.16.MT88.4 R96, [R106+0x3000] ;  /* 0x003000006a60783b */ /* 0x000e620000004200 */
[----:B----4-:R-:W-:Y:S01]  /*da20*/  F2FP.BF16.F32.PACK_AB R78, R123, R113 ;  /* 0x000000717b4e723e */ /* 0x010fe200000010ff */
[----:B------:R-:W-:Y:S01]  /*da30*/  FADD.FTZ R0, R243, R3 ;  /* 0x00000003f3007221 */ /* 0x000fe20000010000 */
[----:B------:R-:W-:Y:S01]  /*da40*/  F2FP.BF16.F32.PACK_AB R79, R122, R120 ;  /* 0x000000787a4f723e */ /* 0x000fe200000010ff */
[----:B------:R-:W-:Y:S01]  /*da50*/  FADD.FTZ R3, R198, R73 ;  /* 0x00000049c6037221 */ /* 0x000fe20000010000 */
[----:B------:R-:W-:Y:S01]  /*da60*/  FADD.FTZ R73, R183, R68 ;  /* 0x00000044b7497221 */ /* 0x000fe20000010000 */
[----:B------:R-:W-:Y:S01]  /*da70*/  FADD.FTZ R68, R181, R2 ;  /* 0x00000002b5447221 */ /* 0x000fe20000010000 */
[----:B------:R-:W-:Y:S01]  /*da80*/  F2FP.BF16.F32.PACK_AB R80, R134, R133 ;  /* 0x000000858650723e */ /* 0x000fe200000010ff */
[----:B------:R-:W-:Y:S01]  /*da90*/  LDSM.16.MT88.4 R180, [R105+0x3800] ;  /* 0x0038000069b4783b */ /* 0x000fe20000004200 */
[----:B------:R-:W-:Y:S01]  /*daa0*/  F2FP.BF16.F32.PACK_AB R81, R115, R114 ;  /* 0x000000727351723e */ /* 0x000fe200000010ff */
[-C--:B--2---:R-:W-:Y:S03]  /*dab0*/  HMMA.16816.F32.BF16 R4, R76, R84.reuse, R4 ;  /* 0x000000544c04723c */ /* 0x084fe60000041804 */
[----:B------:R-:W-:Y:S01]  /*dac0*/  F2FP.BF16.F32.PACK_AB R82, R102, R103 ;  /* 0x000000676652723e */ /* 0x000fe200000010ff */
[----:B------:R-:W-:Y:S01]  /*dad0*/  FADD.FTZ R2, R219, R73 ;  /* 0x00000049db027221 */ /* 0x000fe20000010000 */
[----:B------:R-:W-:Y:S01]  /*dae0*/  F2FP.BF16.F32.PACK_AB R83, R117, R116 ;  /* 0x000000747553723e */ /* 0x000fe200000010ff */
[----:B------:R-:W-:Y:S01]  /*daf0*/  FADD.FTZ R74, R244, R3 ;  /* 0x00000003f44a7221 */ /* 0x000fe20000010000 */
[----:B------:R-:W-:Y:S01]  /*db00*/  F2FP.BF16.F32.PACK_AB R198, R101, R100 ;  /* 0x0000006465c6723e */ /* 0x000fe200000010ff */
[----:B------:R-:W-:Y:S04]  /*db10*/  FADD.FTZ R2, R159, R2 ;  /* 0x000000029f027221 */ /* 0x000fe80000010000 */
[C---:B------:R-:W-:Y:S01]  /*db20*/  HMMA.16816.F32.BF16 R8, R80.reuse, R84, R8 ;  /* 0x000000545008723c */ /* 0x040fe20000041808 */
[----:B------:R-:W2:Y:S10]  /*db30*/  MUFU.EX2 R85, R75 ;  /* 0x0000004b00557308 */ /* 0x000eb40000000800 */
[----:B------:R-:W-:Y:S01]  /*db40*/  MUFU.EX2 R84, R205 ;  /* 0x000000cd00547308 */ /* 0x000fe20000000800 */
[-C--:B------:R-:W-:Y:S03]  /*db50*/  HMMA.16816.F32.BF16 R12, R80, R86.reuse, R12 ;  /* 0x00000056500c723c */ /* 0x080fe6000004180c */
[----:B--2---:R-:W-:Y:S05]  /*db60*/  F2FP.BF16.F32.PACK_AB R193, R85, R119 ;  /* 0x0000007755c1723e */ /* 0x004fea00000010ff */
[C---:B------:R-:W-:Y:S01]  /*db70*/  HMMA.16816.F32.BF16 R16, R76.reuse, R86, R16 ;  /* 0x000000564c10723c */ /* 0x040fe20000041810 */
[----:B------:R-:W2:Y:S03]  /*db80*/  MUFU.EX2 R86, R204 ;  /* 0x000000cc00567308 */ /* 0x000ea60000000800 */
[----:B------:R-:W-:Y:S07]  /*db90*/  FADD.FTZ R75, R195, R0 ;  /* 0x00000000c34b7221 */ /* 0x000fee0000010000 */
[----:B------:R-:W-:Y:S01]  /*dba0*/  MUFU.EX2 R87, R207 ;  /* 0x000000cf00577308 */ /* 0x000fe20000000800 */
[----:B------:R-:W-:Y:S01]  /*dbb0*/  IADD3 R0, PT, PT, R241, 0x1, RZ ;  /* 0x00000001f1007810 */ /* 0x000fe20007ffe0ff */
[-C--:B---3--:R-:W-:Y:S03]  /*dbc0*/  HMMA.16816.F32.BF16 R20, R76, R88.reuse, R20 ;  /* 0x000000584c14723c */ /* 0x088fe60000041814 */
[----:B------:R-:W-:Y:S01]  /*dbd0*/  FADD.FTZ R3, R249, R75 ;  /* 0x0000004bf9037221 */ /* 0x000fe20000010000 */
[----:B------:R-:W-:Y:S01]  /*dbe0*/  ISETP.GT.AND P1, PT, R0, RZ, PT ;  /* 0x000000ff0000720c */ /* 0x000fe20003f24270 */
[----:B------:R-:W-:Y:S02]  /*dbf0*/  FADD.FTZ R0, R217, R68 ;  /* 0x00000044d9007221 */ /* 0x000fe40000010000 */
[----:B------:R-:W-:Y:S01]  /*dc00*/  FADD.FTZ R3, R212, R3 ;  /* 0x00000003d4037221 */ /* 0x000fe20000010000 */
[C---:B------:R-:W-:Y:S01]  /*dc10*/  HMMA.16816.F32.BF16 R24, R80.reuse, R88, R24 ;  /* 0x000000585018723c */ /* 0x040fe20000041818 */
[----:B------:R-:W-:Y:S03]  /*dc20*/  MUFU.EX2 R88, R148 ;  /* 0x0000009400587308 */ /* 0x000fe60000000800 */
[----:B--2---:R-:W-:Y:S01]  /*dc30*/  F2FP.BF16.F32.PACK_AB R194, R86, R84 ;  /* 0x0000005456c2723e */ /* 0x004fe200000010ff */
[----:B------:R-:W-:Y:S06]  /*dc40*/  FADD.FTZ R0, R157, R0 ;  /* 0x000000009d007221 */ /* 0x000fec0000010000 */
[----:B------:R-:W2:Y:S01]  /*dc50*/  MUFU.EX2 R89, R206 ;  /* 0x000000ce00597308 */ /* 0x000ea20000000800 */
[-C--:B------:R-:W-:Y:S08]  /*dc60*/  HMMA.16816.F32.BF16 R28, R80, R90.reuse, R28 ;  /* 0x0000005a501c723c */ /* 0x080ff0000004181c */
[C---:B------:R-:W-:Y:S01]  /*dc70*/  HMMA.16816.F32.BF16 R32, R76.reuse, R90, R32 ;  /* 0x0000005a4c20723c */ /* 0x040fe20000041820 */
[----:B------:R-:W-:Y:S03]  /*dc80*/  MUFU.EX2 R90, R153 ;  /* 0x00000099005a7308 */ /* 0x000fe60000000800 */
[----:B--2---:R-:W-:Y:S07]  /*dc90*/  F2FP.BF16.F32.PACK_AB R192, R89, R87 ;  /* 0x0000005759c0723e */ /* 0x004fee00000010ff */
[----:B------:R-:W2:Y:S01]  /*dca0*/  MUFU.EX2 R91, R147 ;  /* 0x00000093005b7308 */ /* 0x000ea20000000800 */
[-C--:B------:R-:W-:Y:S08]  /*dcb0*/  HMMA.16816.F32.BF16 R36, R76, R92.reuse, R36 ;  /* 0x0000005c4c24723c */ /* 0x080ff00000041824 */
[C---:B------:R-:W-:Y:S01]  /*dcc0*/  HMMA.16816.F32.BF16 R40, R80.reuse, R92, R40 ;  /* 0x0000005c5028723c */ /* 0x040fe20000041828 */
[----:B------:R-:W3:Y:S03]  /*dcd0*/  MUFU.EX2 R93, R151 ;  /* 0x00000097005d7308 */ /* 0x000ee60000000800 */
[----:B--2---:R-:W-:Y:S07]  /*dce0*/  F2FP.BF16.F32.PACK_AB R197, R91, R88 ;  /* 0x000000585bc5723e */ /* 0x004fee00000010ff */
[----:B------:R2:W-:Y:S01]  /*dcf0*/  MUFU.EX2 R92, R150 ;  /* 0x00000096005c7308 */ /* 0x0005e20000000800 */
[-C--:B------:R-:W-:Y:S03]  /*dd00*/  HMMA.16816.F32.BF16 R44, R80, R94.reuse, R44 ;  /* 0x0000005e502c723c */ /* 0x080fe6000004182c */
[----:B---3--:R-:W-:Y:S05]  /*dd10*/  F2FP.BF16.F32.PACK_AB R196, R93, R90 ;  /* 0x0000005a5dc4723e */ /* 0x008fea00000010ff */
[C---:B------:R-:W-:Y:S01]  /*dd20*/  HMMA.16816.F32.BF16 R48, R76.reuse, R94, R48 ;  /* 0x0000005e4c30723c */ /* 0x040fe20000041830 */
[----:B------:R-:W3:Y:S01]  /*dd30*/  MUFU.EX2 R94, R152 ;  /* 0x00000098005e7308 */ /* 0x000ee20000000800 */
[----:B--2---:R-:W2:Y:S06]  /*dd40*/  LDSM.16.MT88.4 R148, [R104+0xb800] ;  /* 0x00b800006894783b */ /* 0x004eac0000004200 */
[-C--:B-1----:R-:W-:Y:S03]  /*dd50*/  HMMA.16816.F32.BF16 R52, R76, R96.reuse, R52 ;  /* 0x000000604c34723c */ /* 0x082fe60000041834 */
[----:B---3--:R-:W-:Y:S05]  /*dd60*/  F2FP.BF16.F32.PACK_AB R199, R94, R92 ;  /* 0x0000005c5ec7723e */ /* 0x008fea00000010ff */
[C---:B------:R-:W-:Y:S08]  /*dd70*/  HMMA.16816.F32.BF16 R56, R80.reuse, R96, R56 ;  /* 0x000000605038723c */ /* 0x040ff00000041838 */
[-C--:B------:R-:W-:Y:S01]  /*dd80*/  HMMA.16816.F32.BF16 R60, R80, R98.reuse, R60 ;  /* 0x00000062503c723c */ /* 0x080fe2000004183c */
[----:B------:R-:W1:Y:S07]  /*dd90*/  MUFU.EX2 R80, R118 ;  /* 0x0000007600507308 */ /* 0x000e6e0000000800 */
[----:B------:R-:W-:Y:S04]  /*dda0*/  HMMA.16816.F32.BF16 R64, R76, R98, R64 ;  /* 0x000000624c40723c */ /* 0x000fe80000041840 */
[----:B-1----:R-:W-:Y:S04]  /*ddb0*/  F2FP.BF16.F32.PACK_AB R195, R111, R80 ;  /* 0x000000506fc3723e */ /* 0x002fe800000010ff */
[-C--:B--2---:R-:W-:Y:S05]  /*ddc0*/  HMMA.16816.F32.BF16 R140, R196, R148.reuse, R4 ;  /* 0x00000094c48c723c */ /* 0x084fea0000041804 */
        /* <DEDUP_REMOVED lines=18> */
[----:B------:R-:W1:Y:S01]  /*def0*/  LDSM.16.MT88.4 R4, [R106+0x3800] ;  /* 0x003800006a04783b */ /* 0x000e620000004200 */
        /* <DEDUP_REMOVED lines=72> */
[C---:B-1----:R-:W-:Y:S02]  /*e380*/  LEA R231, P0, -R2.reuse, R231, 0x8 ;  /* 0x000000e702e77211 */ /* 0x042fe400078041ff */
[----:B------:R-:W-:Y:S01]  /*e390*/  HMMA.16816.F32.BF16 R196, R196, R6, R64 ;  /* 0x00000006c4c4723c */ /* 0x000fe20000041840 */
[----:B------:R1:W-:Y:S03]  /*e3a0*/  STL [R1+0x94], R0 ;  /* 0x0000940001007387 */ /* 0x0003e60000100800 */
[----:B------:R-:W-:Y:S01]  /*e3b0*/  MOV R134, R69 ;  /* 0x0000004500867202 */ /* 0x000fe20000000f00 */
[----:B------:R2:W-:Y:S01]  /*e3c0*/  STL [R1+0x90], R5 ;  /* 0x0000900501007387 */ /* 0x0005e20000100800 */
[----:B------:R-:W-:Y:S02]  /*e3d0*/  MOV R133, R70 ;  /* 0x0000004600857202 */ /* 0x000fe40000000f00 */
[----:B------:R-:W-:Y:S01]  /*e3e0*/  MOV R132, R71 ;  /* 0x0000004700847202 */ /* 0x000fe20000000f00 */
[----:B------:R-:W-:Y:S01]  /*e3f0*/  STL [R1+0x88], R231 ;  /* 0x000088e701007387 */ /* 0x000fe20000100800 */
[----:B-1----:R-:W-:Y:S01]  /*e400*/  SHF.L.U64.HI R0, R2, 0x8, R3 ;  /* 0x0000000802007819 */ /* 0x002fe20000010203 */
[----:B------:R-:W-:Y:S01]  /*e410*/  FADD.FTZ R3, R111, R4 ;  /* 0x000000046f037221 */ /* 0x000fe20000010000 */
[----:B------:R-:W-:Y:S02]  /*e420*/  VIADD R2, R241, 0xffffffff ;  /* 0xfffffffff1027836 */ /* 0x000fe40000000000 */
[----:B--2---:R-:W-:Y:S01]  /*e430*/  FADD.FTZ R5, R86, R9 ;  /* 0x0000000956057221 */ /* 0x004fe20000010000 */
[----:B------:R-:W-:Y:S04]  /*e440*/  IADD3.X R252, PT, PT, R252, ~R0, RZ, P0, !PT ;  /* 0x80000000fcfc7210 */ /* 0x000fe800007fe4ff */
[----:B------:R-:W-:Y:S04]  /*e450*/  STL [R1+0x8c], R5 ;  /* 0x00008c0501007387 */ /* 0x000fe80000100800 */
[----:B------:R1:W-:Y:S04]  /*e460*/  STL [R1+0x98], R3 ;  /* 0x0000980301007387 */ /* 0x0003e80000100800 */
[----:B------:R2:W-:Y:S04]  /*e470*/  STL [R1+0x5c], R2 ;  /* 0x00005c0201007387 */ /* 0x0005e80000100800 */
[----:B------:R2:W-:Y:S01]  /*e480*/  STL [R1+0x84], R252 ;  /* 0x000084fc01007387 */ /* 0x0005e20000100800 */
[----:B-1----:R-:W-:Y:S01]  /*e490*/  MOV R3, R72 ;  /* 0x0000004800037202 */ /* 0x002fe20000000f00 */
[----:B------:R-:W-:Y:S06]  /*e4a0*/  @P1 BRA `(.L_x_131) ;  /* 0xffffff94000c1947 */ /* 0x000fec000383ffff */
.L_x_130:
[----:B------:R-:W2:Y:S01]  /*e4b0*/  LDL.LU R4, [R1+0x94] ;  /* 0x0000940001047983 */ /* 0x000ea20000300800 */
[----:B------:R-:W1:Y:S03]  /*e4c0*/  LDCU.U8 UR4, c[0x0][0x549] ;  /* 0x0000a920ff0477ac */ /* 0x000e660008000000 */
[----:B------:R-:W3:Y:S01]  /*e4d0*/  LDL.LU R5, [R1+0x90] ;  /* 0x0000900001057983 */ /* 0x000ee20000300800 */
[----:B------:R-:W-:Y:S01]  /*e4e0*/  MOV R35, 0x10 ;  /* 0x0000001000237802 */ /* 0x000fe20000000f00 */
[----:B------:R-:W4:Y:S01]  /*e4f0*/  S2UR UR6, SR_CTAID.X ;  /* 0x00000000000679c3 */ /* 0x000f220000002500 */
[----:B------:R-:W2:Y:S01]  /*e500*/  LDCU UR7, c[0x0][0x434] ;  /* 0x00008680ff0777ac */ /* 0x000ea20008000800 */
[----:B------:R-:W4:Y:S01]  /*e510*/  LDL.LU R8, [R1+0x8c] ;  /* 0x00008c0001087983 */ /* 0x000f220000300800 */
        /* <DEDUP_REMOVED lines=11> */
[----:B--2--5:R-:W2:Y:S04]  /*e5d0*/  SHFL.BFLY PT, R2, R4, 0x2, 0x1f ;  /* 0x0c401f0004027f89 */ /* 0x024ea800000e0000 */
[----:B---3--:R-:W3:Y:S04]  /*e5e0*/  SHFL.BFLY PT, R0, R5, 0x2, 0x1f ;  /* 0x0c401f0005007f89 */ /* 0x008ee800000e0000 */
        /* <DEDUP_REMOVED lines=14> */
[----:B------:R-:W-:Y:S01]  /*e6d0*/  SHF.L.U32 R2, R108, 0x5, RZ ;  /* 0x000000056c027819 */ /* 0x000fe200000006ff */
        /* <DEDUP_REMOVED lines=36> */
[C---:B------:R-:W-:Y:S01]  /*e920*/  FMUL.FTZ R143, R3.reuse, R143 ;  /* 0x0000008f038f7220 */ /* 0x040fe20000410000 */
        /* <DEDUP_REMOVED lines=142> */
.L_x_134:
        /* <DEDUP_REMOVED lines=81> */
.L_x_136:
[----:B------:R-:W-:Y:S05]  /*f720*/  BSYNC.RECONVERGENT B0 ;  /* 0x0000000000007941 */ /* 0x000fea0003800200 */
.L_x_135:
        /* <DEDUP_REMOVED lines=45> */
.L_x_137:
        /* <DEDUP_REMOVED lines=16> */
.L_x_2689:


//--------------------- .text._ZN5flash16flash_fwd_kernelI23Flash_fwd_kernel_traitsILi64ELi128ELi128ELi4ELb0ELb0EN7cutlass10bfloat16_tE19Flash_kernel_traitsILi64ELi128ELi128ELi4ES3_EELb0ELb0ELb0ELb0ELb0ELb0ELb0ELb0EEEvNS_16Flash_fwd_paramsE --------------------------
	.section	.text._ZN5flash16flash_fwd_kernelI23Flash_fwd_kernel_traitsILi64ELi128ELi128ELi4ELb0ELb0EN7cutlass10bfloat16_tE19Flash_kernel_traitsILi64ELi128ELi128ELi4ES3_EELb0ELb0ELb0ELb0ELb0ELb0ELb0ELb0EEEvNS_16Flash_fwd_paramsE,"ax",@progbits
	.align	128
        .global         _ZN5flash16flash_fwd_kernelI23Flash_fwd_kernel_traitsILi64ELi128ELi128ELi4ELb0ELb0EN7cutlass10bfloat16_tE19Flash_kernel_traitsILi64ELi128ELi128ELi4ES3_EELb0ELb0ELb0ELb0ELb0ELb0ELb0ELb0EEEvNS_16Flash_fwd_paramsE
        .type           _ZN5flash16flash_fwd_kernelI23Flash_fwd_kernel_traitsILi64ELi128ELi128ELi4ELb0ELb0EN7cutlass10bfloat16_tE19Flash_kernel_traitsILi64ELi128ELi128ELi4ES3_EELb0ELb0ELb0ELb0ELb0ELb0ELb0ELb0EEEvNS_16Flash_fwd_paramsE,@function
        .size           _ZN5flash16flash_fwd_kernelI23Flash_fwd_kernel_traitsILi64ELi128ELi128ELi4ELb0ELb0EN7cutlass10bfloat16_tE19Flash_kernel_traitsILi64ELi128ELi128ELi4ES3_EELb0ELb0ELb0ELb0ELb0ELb0ELb0ELb0EEEvNS_16Flash_fwd_paramsE,(.L_x_2690 - _ZN5flash16flash_fwd_kernelI23Flash_fwd_kernel_traitsILi64ELi128ELi128ELi4ELb0ELb0EN7cutlass10bfloat16_tE19Flash_kernel_traitsILi64ELi128ELi128ELi4ES3_EELb0ELb0ELb0ELb0ELb0ELb0ELb0ELb0EEEvNS_16Flash_fwd_paramsE)
        .other          _ZN5flash16flash_fwd_kernelI23Flash_fwd_kernel_traitsILi64ELi128ELi128ELi4ELb0ELb0EN7cutlass10bfloat16_tE19Flash_kernel_traitsILi64ELi128ELi128ELi4ES3_EELb0ELb0ELb0ELb0ELb0ELb0ELb0ELb0EEEvNS_16Flash_fwd_paramsE,@"STO_CUDA_ENTRY STV_DEFAULT"
_ZN5flash16flash_fwd_kernelI23Flash_fwd_kernel_traitsILi64ELi128ELi128ELi4ELb0ELb0EN7cutlass10bfloat16_tE19Flash_kernel_traitsILi64ELi128ELi128ELi4ES3_EELb0ELb0ELb0ELb0ELb0ELb0ELb0ELb0EEEvNS_16Flash_fwd_paramsE:
.text._ZN5flash16flash_fwd_kernelI23Flash_fwd_kernel_traitsILi64ELi128ELi128ELi4ELb0ELb0EN7cutlass10bfloat16_tE19Flash_kernel_traitsILi64ELi128ELi128ELi4ES3_EELb0ELb0ELb0ELb0ELb0ELb0ELb0ELb0EEEvNS_16Flash_fwd_paramsE:
[----:B------:R-:W1:Y:S01]  /*0000*/  LDC R1, c[0x0][0x37c] ;  /* 0x0000df00ff017b82 */ /* 0x000e620000000800 */
[----:B------:R-:W2:Y:S01]  /*0010*/  S2R R17, SR_CTAID.Y ;  /* 0x0000000000117919 */ /* 0x000ea20000002600 */
[----:B------:R-:W3:Y:S06]  /*0020*/  LDCU.64 UR8, c[0x0][0x460] ;  /* 0x00008c00ff0877ac */ /* 0x000eec0008000a00 */
[----:B------:R-:W2:Y:S01]  /*0030*/  LDC.64 R2, c[0x0][0x460] ;  /* 0x00011800ff027b82 */ /* 0x000ea20000000a00 */
[----:B------:R-:W-:Y:S01]  /*0040*/  IMAD.MOV.U32 R25, RZ, RZ, -0x1 ;  /* 0xffffffffff197424 */ /* 0x000fe200078e00ff */
[----:B------:R-:W4:Y:S01]  /*0050*/  LDCU.64 UR16, c[0x0][0x358] ;  /* 0x00006b00ff1077ac */ /* 0x000f220008000a00 */
[----:B-1----:R-:W-:Y:S01]  /*0060*/  VIADD R1, R1, 0xffffffa0 ;  /* 0xffffffa001017836 */ /* 0x002fe20000000000 */
[----:B------:R-:W1:Y:S01]  /*0070*/  LDCU.64 UR6, c[0x0][0x470] ;  /* 0x00008e00ff0677ac */ /* 0x000e620008000a00 */
[----:B------:R-:W4:Y:S01]  /*0080*/  LDCU.64 UR4, c[0x0][0x478] ;  /* 0x00008f00ff0477ac */ /* 0x000f220008000a00 */
[----:B---3--:R-:W-:-:S02]  /*0090*/  ISETP.NE.U32.AND P1, PT, RZ, UR8, PT ;  /* 0x00000008ff007c0c */ /* 0x008fc4000bf25070 */
[----:B------:R-:W-:Y:S02]  /*00a0*/  ISETP.NE.U32.AND P0, PT, RZ, UR8, PT ;  /* 0x00000008ff007c0c */ /* 0x000fe4000bf05070 */
[----:B------:R-:W-:Y:S02]  /*00b0*/  ISETP.NE.AND.EX P1, PT, RZ, UR9, PT, P1 ;  /* 0x00000009ff007c0c */ /* 0x000fe4000bf25310 */
[----:B------:R-:W-:Y:S02]  /*00c0*/  ISETP.NE.AND.EX P0, PT, RZ, UR9, PT, P0 ;  /* 0x00000009ff007c0c */ /* 0x000fe4000bf05300 */
[----:B-1----:R-:W-:-:S04]  /*00d0*/  ISETP.NE.U32.AND P4, PT, RZ, UR6, PT ;  /* 0x00000006ff007c0c */ /* 0x002fc8000bf85070 */
[----:B------:R-:W-:Y:S01]  /*00e0*/  ISETP.NE.AND.EX P4, PT, RZ, UR7, PT, P4 ;  /* 0x00000007ff007c0c */ /* 0x000fe2000bf85340 */
[----:B--2---:R-:W-:Y:S01]  /*00f0*/  IMAD.WIDE.U32 R2, R17, 0x4, R2 ;  /* 0x0000000411027825 */ /* 0x004fe200078e0002 */
[----:B----4-:R-:W-:-:S04]  /*0100*/  ISETP.NE.U32.AND P2, PT, RZ, UR4, PT ;  /* 0x00000004ff007c0c */ /* 0x010fc8000bf45070 */
[----:B------:R-:W2:Y:S01]  /*0110*/  @P1 LDG.E R25, desc[UR16][R2.64] ;  /* 0x0000001002191981 */ /* 0x000ea2000c1e1900 */
[----:B------:R-:W-:Y:S01]  /*0120*/  IMAD.SHL.U32 R6, R17, 0x4, RZ ;  /* 0x0000000411067824 */ /* 0x000fe200078e00ff */
[----:B------:R-:W-:Y:S02]  /*0130*/  SHF.R.U32.HI R7, RZ, 0x1e, R17 ;  /* 0x0000001eff077819 */ /* 0x000fe40000011611 */
[----:B------:R1:W3:Y:S01]  /*0140*/  @P0 LDG.E R0, desc[UR16][R2.64+0x4] ;  /* 0x0000041002000981 */ /* 0x0002e2000c1e1900 */
[----:B------:R-:W-:Y:S02]  /*0150*/  ISETP.NE.AND.EX P2, PT, RZ, UR5, PT, P2 ;  /* 0x00000005ff007c0c */ /* 0x000fe4000bf45320 */
[----:B------:R-:W-:Y:S01]  /*0160*/  @P4 IADD3 R4, P3, PT, R6, UR6, RZ ;  /* 0x0000000606044c10 */ /* 0x000fe2000ff7e0ff */
[----:B------:R-:W-:-:S03]  /*0170*/  IMAD.MOV.U32 R10, RZ, RZ, RZ ;  /* 0x000000ffff0a7224 */ /* 0x000fc600078e00ff */
[----:B------:R-:W-:-:S05]  /*0180*/  @P4 IADD3.X R5, PT, PT, R7, UR7, RZ, P3, !PT ;  /* 0x0000000707054c10 */ /* 0x000fca0009ffe4ff */
[----:B------:R4:W5:Y:S02]  /*0190*/  @P4 LDG.E R10, desc[UR16][R4.64] ;  /* 0x00000010040a4981 */ /* 0x000964000c1e1900 */
[----:B-1----:R-:W-:Y:S01]  /*01a0*/  @P2 IADD3 R2, P1, PT, R6, UR4, RZ ;  /* 0x0000000406022c10 */ /* 0x002fe2000ff3e0ff */
[----:B------:R-:W1:Y:S01]  /*01b0*/  LDCU.U8 UR4, c[0x0][0x532] ;  /* 0x0000a640ff0477ac */ /* 0x000e620008000000 */
[----:B----4-:R-:W4:Y:S02]  /*01c0*/  LDC.64 R4, c[0x0][0x468] ;  /* 0x00011a00ff047b82 */ /* 0x010f240000000a00 */
[----:B------:R-:W-:-:S05]  /*01d0*/  @P2 IADD3.X R3, PT, PT, R7, UR5, RZ, P1, !PT ;  /* 0x0000000507032c10 */ /* 0x000fca0008ffe4ff */
[----:B------:R4:W5:Y:S01]  /*01e0*/  @P2 LDG.E R8, desc[UR16][R2.64] ;  /* 0x0000001002082981 */ /* 0x000962000c1e1900 */
[----:B-1----:R-:W-:Y:S01]  /*01f0*/  ISETP.NE.AND P4, PT, RZ, UR4, PT ;  /* 0x00000004ff007c0c */ /* 0x002fe2000bf85270 */
[----:B------:R-:W1:Y:S01]  /*0200*/  @!P0 LDC R16, c[0x0][0x434] ;  /* 0x00010d00ff108b82 */ /* 0x000e620000000800 */
[----:B------:R-:W-:Y:S01]  /*0210*/  IMAD.MOV.U32 R11, RZ, RZ, -0x1 ;  /* 0xffffffffff0b7424 */ /* 0x000fe200078e00ff */
[----:B----4-:R-:W-:-:S04]  /*0220*/  ISETP.EQ.U32.AND P3, PT, R4, RZ, PT ;  /* 0x000000ff0400720c */ /* 0x010fc80003f62070 */
[----:B------:R-:W-:Y:S02]  /*0230*/  ISETP.EQ.OR.EX P3, PT, R5, RZ, !P4, P3 ;  /* 0x000000ff0500720c */ /* 0x000fe40006762730 */
[----:B------:R-:W-:-:S05]  /*0240*/  IADD3 R2, P1, PT, R6, R4, RZ ;  /* 0x0000000406027210 */ /* 0x000fca0007f3e0ff */
[----:B------:R-:W-:Y:S01]  /*0250*/  IMAD.X R3, R7, 0x1, R5, P1 ;  /* 0x0000000107037824 */ /* 0x000fe200008e0605 */
[----:B------:R-:W4:Y:S05]  /*0260*/  S2UR UR15, SR_CTAID.X ;  /* 0x00000000000f79c3 */ /* 0x000f2a0000002500 */
[----:B------:R1:W5:Y:S01]  /*0270*/  @!P3 LDG.E R11, desc[UR16][R2.64] ;  /* 0x00000010020bb981 */ /* 0x000362000c1e1900 */
[----:B------:R-:W-:Y:S02]  /*0280*/  ISETP.NE.U32.AND P3, PT, R4, RZ, PT ;  /* 0x000000ff0400720c */ /* 0x000fe40003f65070 */
[----:B------:R-:W1:Y:S02]  /*0290*/  @!P2 LDC.64 R6, c[0x0][0x488] ;  /* 0x00012200ff06ab82 */ /* 0x000e640000000a00 */
[----:B------:R-:W-:-:S06]  /*02a0*/  ISETP.NE.AND.EX P3, PT, R5, RZ, PT, P3 ;  /* 0x000000ff0500720c */ /* 0x000fcc0003f65330 */
[----:B------:R-:W1:Y:S01]  /*02b0*/  @!P2 LDC R4, c[0x0][0x43c] ;  /* 0x00010f00ff04ab82 */ /* 0x000e620000000800 */
[----:B----4-:R-:W-:Y:S01]  /*02c0*/  USHF.L.U32 UR14, UR15, 0x7, URZ ;  /* 0x000000070f0e7899 */ /* 0x010fe200080006ff */
[----:B--2---:R2:W-:Y:S01]  /*02d0*/  STL [R1+0x14], R25 ;  /* 0x0000141901007387 */ /* 0x0045e20000100800 */
[----:B---3--:R-:W-:-:S05]  /*02e0*/  @P0 IMAD.IADD R16, R0, 0x1, -R25 ;  /* 0x0000000100100824 */ /* 0x008fca00078e0a19 */
[----:B------:R-:W3:Y:S01]  /*02f0*/  @!P3 LDC R0, c[0x0][0x438] ;  /* 0x00010e00ff00bb82 */ /* 0x000ee20000000800 */
[----:B-1----:R-:W-:Y:S02]  /*0300*/  ISETP.GT.AND P1, PT, R16, UR14, PT ;  /* 0x0000000e10007c0c */ /* 0x002fe4000bf24270 */
[----:B------:R-:W-:Y:S01]  /*0310*/  @!P2 ISETP.NE.U32.AND P0, PT, R6, RZ, PT ;  /* 0x000000ff0600a20c */ /* 0x000fe20003f05070 */
[----:B------:R-:W-:-:S12]  /*0320*/  @!P3 BRA `(.L_x_138) ;  /* 0x00000000000cb947 */ /* 0x000fd80003800000 */
[----:B---3--:R-:W3:Y:S02]  /*0330*/  @P4 LDG.E R0, desc[UR16][R2.64+0x4] ;  /* 0x0000041002004981 */ /* 0x008ee4000c1e1900 */
[----:B---3-5:R-:W-:-:S06]  /*0340*/  @P4 IADD3 R0, PT, PT, R0, -R11, RZ ;  /* 0x8000000b00004210 */ /* 0x028fcc0007ffe0ff */
[----:B------:R1:W5:Y:S02]  /*0350*/  @!P4 LDG.E R0, desc[UR16][R2.64] ;  /* 0x000000100200c981 */ /* 0x000364000c1e1900 */
.L_x_138:
[----:B------:R-:W4:Y:S01]  /*0360*/  S2R R18, SR_CTAID.Z ;  /* 0x0000000000127919 */ /* 0x000f220000002700 */
[----:B------:R-:W-:Y:S01]  /*0370*/  @!P2 ISETP.NE.AND.EX P0, PT, R7, RZ, PT, P0 ;  /* 0x000000ff0700a20c */ /* 0x000fe20003f05300 */
[----:B------:R-:W-:-:S12]  /*0380*/  @!P1 EXIT ;  /* 0x000000000000994d */ /* 0x000fd80003800000 */
[----:B-1----:R-:W-:Y:S01]  /*0390*/  @!P2 SEL R2, R4, RZ, P0 ;  /* 0x000000ff0402a207 */ /* 0x002fe20000000000 */
[----:B------:R-:W1:Y:S01]  /*03a0*/  S2R R237, SR_TID.X ;  /* 0x0000000000ed7919 */ /* 0x000e620000002100 */
[--C-:B-----5:R-:W-:Y:S02]  /*03b0*/  @P2 IMAD.IADD R24, R8, 0x1, -R10.reuse ;  /* 0x0000000108182824 */ /* 0x120fe400078e0a0a */
[----:B---3--:R-:W-:-:S04]  /*03c0*/  @!P2 IADD3 R24, PT, PT, R2, R0, -R10 ;  /* 0x000000000218a210 */ /* 0x008fc80007ffe80a */
[C---:B------:R-:W-:Y:S01]  /*03d0*/  ISETP.GT.AND P0, PT, R24.reuse, RZ, PT ;  /* 0x000000ff1800720c */ /* 0x040fe20003f04270 */
[----:B------:R-:W-:-:S05]  /*03e0*/  VIADD R0, R24, 0x7f ;  /* 0x0000007f18007836 */ /* 0x000fca0000000000 */
[----:B------:R-:W-:-:S04]  /*03f0*/  SHF.R.S32.HI R2, RZ, 0x1f, R0 ;  /* 0x0000001fff027819 */ /* 0x000fc80000011400 */
[----:B------:R-:W-:-:S04]  /*0400*/  LEA.HI R0, R2, R0, RZ, 0x7 ;  /* 0x0000000002007211 */ /* 0x000fc800078f38ff */
[----:B------:R-:W-:Y:S01]  /*0410*/  SHF.R.S32.HI R245, RZ, 0x7, R0 ;  /* 0x00000007fff57819 */ /* 0x000fe20000011400 */
[----:B------:R-:W-:Y:S06]  /*0420*/  @P0 BRA `(.L_x_139) ;  /* 0x0000001000880947 */ /* 0x000fec0003800000 */
[----:B------:R-:W3:Y:S01]  /*0430*/  LDC.U8 R0, c[0x0][0x549] ;  /* 0x00015240ff007b82 */ /* 0x000ee20000000000 */
[----:B------:R-:W-:-:S07]  /*0440*/  ISETP.NE.AND P1, PT, R25, -0x1, PT ;  /* 0xffffffff1900780c */ /* 0x000fce0003f25270 */
[----:B------:R-:W5:Y:S08]  /*0450*/  LDC.U8 R12, c[0x0][0x548] ;  /* 0x00015200ff0c7b82 */ /* 0x000f700000000000 */
[----:B------:R-:W2:Y:S01]  /*0460*/  @!P1 LDC.64 R8, c[0x0][0x400] ;  /* 0x00010000ff089b82 */ /* 0x000ea20000000a00 */
[----:B---3--:R-:W-:-:S07]  /*0470*/  ISETP.NE.AND P0, PT, R0, RZ, PT ;  /* 0x000000ff0000720c */ /* 0x008fce0003f05270 */
[----:B------:R-:W3:Y:S01]  /*0480*/  LDC R7, c[0x0][0x434] ;  /* 0x00010d00ff077b82 */ /* 0x000ee20000000800 */
[----:B-----5:R-:W-:-:S07]  /*0490*/  ISETP.NE.AND P3, PT, R12, RZ, !P0 ;  /* 0x000000ff0c00720c */ /* 0x020fce0004765270 */
[----:B------:R-:W1:Y:S01]  /*04a0*/  @P1 LDC.64 R10, c[0x0][0x408] ;  /* 0x00010200ff0a1b82 */ /* 0x000e620000000a00 */
[----:B------:R-:W-:Y:S01]  /*04b0*/  @P0 MOV R0, 0x1 ;  /* 0x0000000100000802 */ /* 0x000fe20000000f00 */
[----:B--2---:R-:W-:-:S06]  /*04c0*/  @!P1 IMAD.WIDE.U32 R4, R17, R8, RZ ;  /* 0x0000000811049225 */ /* 0x004fcc00078e00ff */
[----:B------:R-:W2:Y:S08]  /*04d0*/  @P0 LDC.64 R2, c[0x0][0x430] ;  /* 0x00010c00ff020b82 */ /* 0x000eb00000000a00 */
[----:B------:R-:W1:Y:S01]  /*04e0*/  @P0 LDC R13, c[0x0][0x430] ;  /* 0x00010c00ff0d0b82 */ /* 0x000e620000000800 */
[----:B--2---:R-:W-:Y:S01]  /*04f0*/  @P0 IMAD R6, R2, R3, RZ ;  /* 0x0000000302060224 */ /* 0x004fe200078e02ff */
[----:B---3--:R-:W-:Y:S06]  /*0500*/  @P0 BRA `(.L_x_140) ;  /* 0x0000000000280947 */ /* 0x008fec0003800000 */
[----:B------:R-:W-:Y:S01]  /*0510*/  ISETP.NE.AND P0, PT, R12, RZ, PT ;  /* 0x000000ff0c00720c */ /* 0x000fe20003f05270 */
[----:B------:R-:W2:-:S12]  /*0520*/  LDC R3, c[0x0][0x3e0] ;  /* 0x0000f800ff037b82 */ /* 0x000e980000000800 */
[----:B------:R-:W3:Y:S01]  /*0530*/  @P0 LDC R6, c[0x0][0x454] ;  /* 0x00011500ff060b82 */ /* 0x000ee20000000800 */
[----:B-1----:R-:W-:Y:S02]  /*0540*/  @P0 MOV R13, 0x1 ;  /* 0x00000001000d0802 */ /* 0x002fe40000000f00 */
[----:B------:R-:W-:-:S05]  /*0550*/  @!P0 MOV R13, 0x1 ;  /* 0x00000001000d8802 */ /* 0x000fca0000000f00 */
[----:B------:R-:W2:Y:S08]  /*0560*/  @P0 LDC R0, c[0x0][0x454] ;  /* 0x00011500ff000b82 */ /* 0x000eb00000000800 */
[----:B------:R-:W1:Y:S08]  /*0570*/  @!P0 LDC R2, c[0x0][0x434] ;  /* 0x00010d00ff028b82 */ /* 0x000e700000000800 */
[----:B------:R-:W3:Y:S01]  /*0580*/  @!P0 LDC R6, c[0x0][0x434] ;  /* 0x00010d00ff068b82 */ /* 0x000ee20000000800 */
[----:B--2---:R-:W-:-:S02]  /*0590*/  @P0 IMAD R0, R0, R3, RZ ;  /* 0x0000000300000224 */ /* 0x004fc400078e02ff */
[----:B-1----:R-:W-:-:S07]  /*05a0*/  @!P0 IMAD R0, R2, R3, RZ ;  /* 0x0000000302008224 */ /* 0x002fce00078e02ff */
.L_x_140:
[----:B------:R-:W2:Y:S01]  /*05b0*/  LDCU UR6, c[0x0][0x440] ;  /* 0x00008800ff0677ac */ /* 0x000ea20008000800 */
[----:B------:R-:W-:Y:S01]  /*05c0*/  @!P1 IMAD R9, R17, R9, R5 ;  /* 0x0000000911099224 */ /* 0x000fe200078e0205 */
[----:B------:R-:W-:Y:S01]  /*05d0*/  ISETP.NE.AND P0, PT, R25, -0x1, PT ;  /* 0xffffffff1900780c */ /* 0x000fe20003f05270 */
[----:B-1----:R-:W-:Y:S01]  /*05e0*/  IMAD.SHL.U32 R5, R237, 0x8, RZ ;  /* 0x00000008ed057824 */ /* 0x002fe200078e00ff */
[----:B------:R-:W1:Y:S01]  /*05f0*/  LDCU.64 UR4, c[0x0][0x410] ;  /* 0x00008200ff0477ac */ /* 0x000e620008000a00 */
[----:B------:R-:W-:Y:S01]  /*0600*/  @P1 IMAD.WIDE.U32 R2, R25, R10, RZ ;  /* 0x0000000a19021225 */ /* 0x000fe200078e00ff */
[----:B------:R-:W-:Y:S01]  /*0610*/  SHF.R.U32.HI R237, RZ, 0x3, R237 ;  /* 0x00000003ffed7819 */ /* 0x000fe200000116ed */
[----:B------:R-:W-:Y:S01]  /*0620*/  BSSY.RECONVERGENT B0, `(.L_x_141) ;  /* 0x0000027000007945 */ /* 0x000fe20003800200 */
[----:B------:R-:W-:Y:S01]  /*0630*/  LOP3.LUT R5, R5, 0x38, RZ, 0xc0, !PT ;  /* 0x0000003805057812 */ /* 0x000fe200078ec0ff */
[----:B------:R-:W-:Y:S01]  /*0640*/  @P1 IMAD R9, R25, R11, R3 ;  /* 0x0000000b19091224 */ /* 0x000fe200078e0203 */
[----:B------:R-:W-:Y:S01]  /*0650*/  UIMAD.WIDE.U32 UR8, UR15, 0x80, URZ ;  /* 0x000000800f0878a5 */ /* 0x000fe2000f8e00ff */
[----:B---34-:R-:W-:-:S02]  /*0660*/  IMAD R12, R18, R6, RZ ;  /* 0x00000006120c7224 */ /* 0x018fc400078e02ff */
[----:B------:R-:W-:Y:S02]  /*0670*/  IMAD R3, R17, R7, RZ ;  /* 0x0000000711037224 */ /* 0x000fe400078e02ff */
[----:B------:R-:W-:Y:S01]  /*0680*/  @P1 IMAD.MOV.U32 R4, RZ, RZ, R2 ;  /* 0x000000ffff041224 */ /* 0x000fe200078e0002 */
[C---:B------:R-:W-:Y:S01]  /*0690*/  ISETP.NE.AND P1, PT, R5.reuse, RZ, PT ;  /* 0x000000ff0500720c */ /* 0x040fe20003f25270 */
[----:B------:R-:W-:Y:S01]  /*06a0*/  VIADD R10, R16, -UR14 ;  /* 0x8000000e100a7c36 */ /* 0x000fe20008000000 */
[----:B--2---:R-:W-:Y:S01]  /*06b0*/  ISETP.GE.AND P2, PT, R5, UR6, PT ;  /* 0x0000000605007c0c */ /* 0x004fe2000bf46270 */
[----:B------:R-:W-:Y:S01]  /*06c0*/  @!P3 IMAD R12, R17, R0, R12 ;  /* 0x00000000110cb224 */ /* 0x000fe200078e020c */
[----:B------:R-:W-:Y:S01]  /*06d0*/  SEL R0, R3, R25, !P0 ;  /* 0x0000001903007207 */ /* 0x000fe20004000000 */
[----:B------:R-:W-:Y:S01]  /*06e0*/  VIADD R22, R237, 0x10 ;  /* 0x00000010ed167836 */ /* 0x000fe20000000000 */
[----:B------:R-:W-:Y:S01]  /*06f0*/  IADD3 R2, P0, PT, R5, R4, RZ ;  /* 0x0000000405027210 */ /* 0x000fe20007f1e0ff */
[C---:B------:R-:W-:Y:S01]  /*0700*/  VIADD R23, R237.reuse, 0x20 ;  /* 0x00000020ed177836 */ /* 0x040fe20000000000 */
[----:B------:R-:W-:Y:S01]  /*0710*/  ISETP.GE.OR P4, PT, R237, R10, P2 ;  /* 0x0000000aed00720c */ /* 0x000fe20001786670 */
[----:B------:R-:W-:Y:S01]  /*0720*/  IMAD R11, R13, UR14, RZ ;  /* 0x0000000e0d0b7c24 */ /* 0x000fe2000f8e02ff */
[----:B------:R-:W-:Y:S01]  /*0730*/  SHF.R.S32.HI R4, RZ, 0x1f, R0 ;  /* 0x0000001fff047819 */ /* 0x000fe20000011400 */
[----:B------:R-:W-:Y:S01]  /*0740*/  IMAD.X R3, RZ, RZ, R9, P0 ;  /* 0x000000ffff037224 */ /* 0x000fe200000e0609 */
[----:B------:R-:W-:-:S02]  /*0750*/  SEL R14, R0, RZ, P3 ;  /* 0x000000ff000e7207 */ /* 0x000fc40001800000 */
[----:B------:R-:W-:Y:S01]  /*0760*/  SEL R15, R4, RZ, P3 ;  /* 0x000000ff040f7207 */ /* 0x000fe20001800000 */
[----:B-1----:R-:W-:Y:S01]  /*0770*/  IMAD.WIDE.U32 R8, R18, UR4, R2 ;  /* 0x0000000412087c25 */ /* 0x002fe2000f8e0002 */
[-C--:B------:R-:W-:Y:S02]  /*0780*/  ISETP.GE.OR P5, PT, R237, R10.reuse, P1 ;  /* 0x0000000aed00720c */ /* 0x080fe40000fa6670 */
[-C--:B------:R-:W-:Y:S01]  /*0790*/  ISETP.GE.OR P0, PT, R22, R10.reuse, P1 ;  /* 0x0000000a1600720c */ /* 0x080fe20000f06670 */
[----:B------:R-:W-:Y:S01]  /*07a0*/  IMAD R7, R18, UR5, R9 ;  /* 0x0000000512077c24 */ /* 0x000fe2000f8e0209 */
[-C--:B------:R-:W-:Y:S02]  /*07b0*/  ISETP.GE.OR P6, PT, R23, R10.reuse, P1 ;  /* 0x0000000a1700720c */ /* 0x080fe40000fc6670 */
[----:B------:R-:W-:Y:S02]  /*07c0*/  ISETP.GE.OR P3, PT, R22, R10, P2 ;  /* 0x0000000a1600720c */ /* 0x000fe40001766670 */
[----:B------:R-:W-:Y:S01]  /*07d0*/  LOP3.LUT R16, R237, UR8, RZ, 0xfc, !PT ;  /* 0x00000008ed107c12 */ /* 0x000fe2000f8efcff */
[----:B------:R-:W-:Y:S10]  /*07e0*/  @P4 BRA `(.L_x_142) ;  /* 0x0000000000284947 */ /* 0x000ff40003800000 */
        /* <DEDUP_REMOVED lines=10> */
.L_x_142:
[----:B------:R-:W-:Y:S05]  /*0890*/  BSYNC.RECONVERGENT B0 ;  /* 0x0000000000007941 */ /* 0x000fea0003800200 */
.L_x_141:
[----:B------:R-:W-:Y:S01]  /*08a0*/  BSSY.RECONVERGENT B0, `(.L_x_143) ;  /* 0x0000011000007945 */ /* 0x000fe20003800200 */
[----:B------:R-:W-:Y:S02]  /*08b0*/  ISETP.GE.OR P4, PT, R23, R10, P2 ;  /* 0x0000000a1700720c */ /* 0x000fe40001786670 */
[----:B------:R-:W-:Y:S01]  /*08c0*/  IADD3 R21, PT, PT, R237, 0x30, RZ ;  /* 0x00000030ed157810 */ /* 0x000fe20007ffe0ff */
[----:B------:R-:W-:Y:S05]  /*08d0*/  @P3 BRA `(.L_x_144) ;  /* 0x0000000000343947 */ /* 0x000fea0003800000 */
[----:B------:R-:W2:Y:S01]  /*08e0*/  LDCU.64 UR6, c[0x0][0x408] ;  /* 0x00008100ff0677ac */ /* 0x000ea20008000a00 */
[----:B-1----:R-:W-:Y:S01]  /*08f0*/  IADD3 R4, P3, PT, R16, 0x10, RZ ;  /* 0x0000001010047810 */ /* 0x002fe20007f7e0ff */
[----:B------:R-:W-:Y:S01]  /*0900*/  IMAD.MOV.U32 R2, RZ, RZ, R8 ;  /* 0x000000ffff027224 */ /* 0x000fe200078e0008 */
[----:B------:R-:W-:Y:S01]  /*0910*/  MOV R3, R7 ;  /* 0x0000000700037202 */ /* 0x000fe20000000f00 */
[----:B------:R-:W1:Y:S02]  /*0920*/  LDCU.64 UR4, c[0x0][0x3f0] ;  /* 0x00007e00ff0477ac */ /* 0x000e640008000a00 */
[----:B------:R-:W-:-:S04]  /*0930*/  IMAD.X R0, RZ, RZ, UR9, P3 ;  /* 0x00000009ff007e24 */ /* 0x000fc800098e06ff */
[----:B--2---:R-:W-:Y:S02]  /*0940*/  IMAD R0, R0, UR6, RZ ;  /* 0x0000000600007c24 */ /* 0x004fe4000f8e02ff */
[----:B------:R-:W-:-:S04]  /*0950*/  IMAD.WIDE.U32 R2, R4, UR6, R2 ;  /* 0x0000000604027c25 */ /* 0x000fc8000f8e0002 */
[----:B------:R-:W-:Y:S01]  /*0960*/  IMAD R0, R4, UR7, R0 ;  /* 0x0000000704007c24 */ /* 0x000fe2000f8e0200 */
[----:B-1----:R-:W-:-:S04]  /*0970*/  LEA R4, P3, R2, UR4, 0x1 ;  /* 0x0000000402047c11 */ /* 0x002fc8000f8608ff */
[----:B------:R-:W-:-:S04]  /*0980*/  IADD3 R0, PT, PT, R3, R0, RZ ;  /* 0x0000000003007210 */ /* 0x000fc80007ffe0ff */
[----:B------:R-:W-:-:S05]  /*0990*/  LEA.HI.X R5, R2, UR5, R0, 0x1, P3 ;  /* 0x0000000502057c11 */ /* 0x000fca00098f0c00 */
[----:B------:R2:W-:Y:S02]  /*09a0*/  STG.E.128 desc[UR16][R4.64], RZ ;  /* 0x000000ff04007986 */ /* 0x0005e4000c101d10 */
.L_x_144:
[----:B------:R-:W-:Y:S05]  /*09b0*/  BSYNC.RECONVERGENT B0 ;  /* 0x0000000000007941 */ /* 0x000fea0003800200 */
.L_x_143:
[----:B------:R-:W-:Y:S01]  /*09c0*/  BSSY.RECONVERGENT B0, `(.L_x_145) ;  /* 0x0000011000007945 */ /* 0x000fe20003800200 */
[----:B------:R-:W-:Y:S02]  /*09d0*/  ISETP.GE.OR P3, PT, R21, R10, P2 ;  /* 0x0000000a1500720c */ /* 0x000fe40001766670 */
[----:B------:R-:W-:Y:S01]  /*09e0*/  IADD3 R20, PT, PT, R237, 0x40, RZ ;  /* 0x00000040ed147810 */ /* 0x000fe20007ffe0ff */
[----:B------:R-:W-:Y:S05]  /*09f0*/  @P4 BRA `(.L_x_146) ;  /* 0x0000000000344947 */ /* 0x000fea0003800000 */
[----:B------:R-:W3:Y:S01]  /*0a00*/  LDCU.64 UR6, c[0x0][0x408] ;  /* 0x00008100ff0677ac */ /* 0x000ee20008000a00 */
[----:B-12---:R-:W-:Y:S01]  /*0a10*/  IADD3 R4, P4, PT, R16, 0x20, RZ ;  /* 0x0000002010047810 */ /* 0x006fe20007f9e0ff */
[----:B------:R-:W-:Y:S01]  /*0a20*/  IMAD.MOV.U32 R2, RZ, RZ, R8 ;  /* 0x000000ffff027224 */ /* 0x000fe200078e0008 */
[----:B------:R-:W-:Y:S01]  /*0a30*/  MOV R3, R7 ;  /* 0x0000000700037202 */ /* 0x000fe20000000f00 */
[----:B------:R-:W1:Y:S02]  /*0a40*/  LDCU.64 UR4, c[0x0][0x3f0] ;  /* 0x00007e00ff0477ac */ /* 0x000e640008000a00 */
[----:B------:R-:W-:-:S04]  /*0a50*/  IMAD.X R0, RZ, RZ, UR9, P4 ;  /* 0x00000009ff007e24 */ /* 0x000fc8000a0e06ff */
[----:B---3--:R-:W-:Y:S02]  /*0a60*/  IMAD R0, R0, UR6, RZ ;  /* 0x0000000600007c24 */ /* 0x008fe4000f8e02ff */
[----:B------:R-:W-:-:S04]  /*0a70*/  IMAD.WIDE.U32 R2, R4, UR6, R2 ;  /* 0x0000000604027c25 */ /* 0x000fc8000f8e0002 */
[----:B------:R-:W-:Y:S01]  /*0a80*/  IMAD R0, R4, UR7, R0 ;  /* 0x0000000704007c24 */ /* 0x000fe2000f8e0200 */
[----:B-1----:R-:W-:-:S04]  /*0a90*/  LEA R4, P4, R2, UR4, 0x1 ;  /* 0x0000000402047c11 */ /* 0x002fc8000f8808ff */
[----:B------:R-:W-:-:S04]  /*0aa0*/  IADD3 R0, PT, PT, R3, R0, RZ ;  /* 0x0000000003007210 */ /* 0x000fc80007ffe0ff */
[----:B------:R-:W-:-:S05]  /*0ab0*/  LEA.HI.X R5, R2, UR5, R0, 0x1, P4 ;  /* 0x0000000502057c11 */ /* 0x000fca000a0f0c00 */
[----:B------:R3:W-:Y:S02]  /*0ac0*/  STG.E.128 desc[UR16][R4.64], RZ ;  /* 0x000000ff04007986 */ /* 0x0007e4000c101d10 */
.L_x_146:
[----:B------:R-:W-:Y:S05]  /*0ad0*/  BSYNC.RECONVERGENT B0 ;  /* 0x0000000000007941 */ /* 0x000fea0003800200 */
.L_x_145:
[----:B------:R-:W-:Y:S01]  /*0ae0*/  BSSY.RECONVERGENT B0, `(.L_x_147) ;  /* 0x0000011000007945 */ /* 0x000fe20003800200 */
[----:B------:R-:W-:Y:S02]  /*0af0*/  ISETP.GE.OR P4, PT, R20, R10, P2 ;  /* 0x0000000a1400720c */ /* 0x000fe40001786670 */
[----:B------:R-:W-:Y:S01]  /*0b00*/  IADD3 R18, PT, PT, R237, 0x50, RZ ;  /* 0x00000050ed127810 */ /* 0x000fe20007ffe0ff */
[----:B------:R-:W-:Y:S05]  /*0b10*/  @P3 BRA `(.L_x_148) ;  /* 0x0000000000343947 */ /* 0x000fea0003800000 */
[----:B------:R-:W4:Y:S01]  /*0b20*/  LDCU.64 UR6, c[0x0][0x408] ;  /* 0x00008100ff0677ac */ /* 0x000f220008000a00 */
[----:B-123--:R-:W-:Y:S01]  /*0b30*/  IADD3 R4, P3, PT, R16, 0x30, RZ ;  /* 0x0000003010047810 */ /* 0x00efe20007f7e0ff */
[----:B------:R-:W-:Y:S01]  /*0b40*/  IMAD.MOV.U32 R2, RZ, RZ, R8 ;  /* 0x000000ffff027224 */ /* 0x000fe200078e0008 */
[----:B------:R-:W-:Y:S01]  /*0b50*/  MOV R3, R7 ;  /* 0x0000000700037202 */ /* 0x000fe20000000f00 */
[----:B------:R-:W1:Y:S02]  /*0b60*/  LDCU.64 UR4, c[0x0][0x3f0] ;  /* 0x00007e00ff0477ac */ /* 0x000e640008000a00 */
[----:B------:R-:W-:-:S04]  /*0b70*/  IMAD.X R0, RZ, RZ, UR9, P3 ;  /* 0x00000009ff007e24 */ /* 0x000fc800098e06ff */
[----:B----4-:R-:W-:Y:S02]  /*0b80*/  IMAD R0, R0, UR6, RZ ;  /* 0x0000000600007c24 */ /* 0x010fe4000f8e02ff */
[----:B------:R-:W-:-:S04]  /*0b90*/  IMAD.WIDE.U32 R2, R4, UR6, R2 ;  /* 0x0000000604027c25 */ /* 0x000fc8000f8e0002 */
[----:B------:R-:W-:Y:S01]  /*0ba0*/  IMAD R0, R4, UR7, R0 ;  /* 0x0000000704007c24 */ /* 0x000fe2000f8e0200 */
[----:B-1----:R-:W-:-:S04]  /*0bb0*/  LEA R4, P3, R2, UR4, 0x1 ;  /* 0x0000000402047c11 */ /* 0x002fc8000f8608ff */
[----:B------:R-:W-:-:S04]  /*0bc0*/  IADD3 R0, PT, PT, R3, R0, RZ ;  /* 0x0000000003007210 */ /* 0x000fc80007ffe0ff */
[----:B------:R-:W-:-:S05]  /*0bd0*/  LEA.HI.X R5, R2, UR5, R0, 0x1, P3 ;  /* 0x0000000502057c11 */ /* 0x000fca00098f0c00 */
[----:B------:R4:W-:Y:S02]  /*0be0*/  STG.E.128 desc[UR16][R4.64], RZ ;  /* 0x000000ff04007986 */ /* 0x0009e4000c101d10 */
.L_x_148:
[----:B------:R-:W-:Y:S05]  /*0bf0*/  BSYNC.RECONVERGENT B0 ;  /* 0x0000000000007941 */ /* 0x000fea0003800200 */
.L_x_147:
[----:B------:R-:W-:Y:S01]  /*0c00*/  BSSY.RECONVERGENT B0, `(.L_x_149) ;  /* 0x0000012000007945 */ /* 0x000fe20003800200 */
[----:B------:R-:W-:Y:S01]  /*0c10*/  ISETP.GE.OR P3, PT, R18, R10, P2 ;  /* 0x0000000a1200720c */ /* 0x000fe20001766670 */
[C---:B------:R-:W-:Y:S01]  /*0c20*/  VIADD R17, R237.reuse, 0x60 ;  /* 0x00000060ed117836 */ /* 0x040fe20000000000 */
[----:B------:R-:W-:Y:S01]  /*0c30*/  IADD3 R19, PT, PT, R237, 0x70, RZ ;  /* 0x00000070ed137810 */ /* 0x000fe20007ffe0ff */
[----:B------:R-:W-:Y:S05]  /*0c40*/  @P4 BRA `(.L_x_150) ;  /* 0x0000000000344947 */ /* 0x000fea0003800000 */
[----:B------:R-:W5:Y:S01]  /*0c50*/  LDCU.64 UR6, c[0x0][0x408] ;  /* 0x00008100ff0677ac */ /* 0x000f620008000a00 */
[----:B-1234-:R-:W-:Y:S01]  /*0c60*/  IADD3 R4, P4, PT, R16, 0x40, RZ ;  /* 0x0000004010047810 */ /* 0x01efe20007f9e0ff */
[----:B------:R-:W-:Y:S01]  /*0c70*/  IMAD.MOV.U32 R2, RZ, RZ, R8 ;  /* 0x000000ffff027224 */ /* 0x000fe200078e0008 */
[----:B------:R-:W-:Y:S01]  /*0c80*/  MOV R3, R7 ;  /* 0x0000000700037202 */ /* 0x000fe20000000f00 */
[----:B------:R-:W1:Y:S02]  /*0c90*/  LDCU.64 UR4, c[0x0][0x3f0] ;  /* 0x00007e00ff0477ac */ /* 0x000e640008000a00 */
[----:B------:R-:W-:-:S04]  /*0ca0*/  IMAD.X R0, RZ, RZ, UR9, P4 ;  /* 0x00000009ff007e24 */ /* 0x000fc8000a0e06ff */
[----:B-----5:R-:W-:Y:S02]  /*0cb0*/  IMAD R0, R0, UR6, RZ ;  /* 0x0000000600007c24 */ /* 0x020fe4000f8e02ff */
[----:B------:R-:W-:-:S04]  /*0cc0*/  IMAD.WIDE.U32 R2, R4, UR6, R2 ;  /* 0x0000000604027c25 */ /* 0x000fc8000f8e0002 */
[----:B------:R-:W-:Y:S01]  /*0cd0*/  IMAD R0, R4, UR7, R0 ;  /* 0x0000000704007c24 */ /* 0x000fe2000f8e0200 */
[----:B-1----:R-:W-:-:S04]  /*0ce0*/  LEA R4, P4, R2, UR4, 0x1 ;  /* 0x0000000402047c11 */ /* 0x002fc8000f8808ff */
[----:B------:R-:W-:-:S04]  /*0cf0*/  IADD3 R0, PT, PT, R3, R0, RZ ;  /* 0x0000000003007210 */ /* 0x000fc80007ffe0ff */
[----:B------:R-:W-:-:S05]  /*0d00*/  LEA.HI.X R5, R2, UR5, R0, 0x1, P4 ;  /* 0x0000000502057c11 */ /* 0x000fca000a0f0c00 */
[----:B------:R1:W-:Y:S02]  /*0d10*/  STG.E.128 desc[UR16][R4.64], RZ ;  /* 0x000000ff04007986 */ /* 0x0003e4000c101d10 */
.L_x_150:
[----:B------:R-:W-:Y:S05]  /*0d20*/  BSYNC.RECONVERGENT B0 ;  /* 0x0000000000007941 */ /* 0x000fea0003800200 */
.L_x_149:
[----:B------:R-:W-:Y:S01]  /*0d30*/  BSSY.RECONVERGENT B0, `(.L_x_151) ;  /* 0x0000011000007945 */ /* 0x000fe20003800200 */
[-C--:B------:R-:W-:Y:S02]  /*0d40*/  ISETP.GE.OR P4, PT, R17, R10.reuse, P2 ;  /* 0x0000000a1100720c */ /* 0x080fe40001786670 */
[----:B------:R-:W-:Y:S01]  /*0d50*/  ISETP.GE.OR P2, PT, R19, R10, P2 ;  /* 0x0000000a1300720c */ /* 0x000fe20001746670 */
[----:B------:R-:W-:-:S12]  /*0d60*/  @P3 BRA `(.L_x_152) ;  /* 0x0000000000343947 */ /* 0x000fd80003800000 */
        /* <DEDUP_REMOVED lines=13> */
.L_x_152:
[----:B------:R-:W-:Y:S05]  /*0e40*/  BSYNC.RECONVERGENT B0 ;  /* 0x0000000000007941 */ /* 0x000fea0003800200 */
.L_x_151:
[----:B------:R-:W-:Y:S04]  /*0e50*/  BSSY.RECONVERGENT B0, `(.L_x_153) ;  /* 0x000000f000007945 */ /* 0x000fe80003800200 */
        /* <DEDUP_REMOVED lines=14> */
.L_x_154:
[----:B------:R-:W-:Y:S05]  /*0f40*/  BSYNC.RECONVERGENT B0 ;  /* 0x0000000000007941 */ /* 0x000fea0003800200 */
.L_x_153:
[----:B------:R-:W-:Y:S01]  /*0f50*/  BSSY.RECONVERGENT B0, `(.L_x_155) ;  /* 0x0000012000007945 */ /* 0x000fe20003800200 */
[--C-:B-1234-:R-:W-:Y:S02]  /*0f60*/  IADD3 R5, P4, P3, R11, R14, R12.reuse ;  /* 0x0000000e0b057210 */ /* 0x11efe40007b9e00c */
[----:B------:R-:W-:Y:S02]  /*0f70*/  SHF.R.S32.HI R11, RZ, 0x1f, R11 ;  /* 0x0000001fff0b7819 */ /* 0x000fe4000001140b */
[----:B------:R-:W-:Y:S01]  /*0f80*/  SHF.R.S32.HI R12, RZ, 0x1f, R12 ;  /* 0x0000001fff0c7819 */ /* 0x000fe2000001140c */
[----:B------:R-:W-:Y:S05]  /*0f90*/  @P2 BRA `(.L_x_156) ;  /* 0x0000000000342947 */ /* 0x000fea0003800000 */
[----:B------:R-:W1:Y:S01]  /*0fa0*/  LDCU.64 UR6, c[0x0][0x408] ;  /* 0x00008100ff0677ac */ /* 0x000e620008000a00 */
[----:B------:R-:W-:Y:S01]  /*0fb0*/  IADD3 R4, P2, PT, R16, 0x70, RZ ;  /* 0x0000007010047810 */ /* 0x000fe20007f5e0ff */
[----:B------:R-:W-:Y:S01]  /*0fc0*/  IMAD.MOV.U32 R2, RZ, RZ, R8 ;  /* 0x000000ffff027224 */ /* 0x000fe200078e0008 */
[----:B------:R-:W-:Y:S01]  /*0fd0*/  MOV R3, R7 ;  /* 0x0000000700037202 */ /* 0x000fe20000000f00 */
[----:B------:R-:W2:Y:S02]  /*0fe0*/  LDCU.64 UR4, c[0x0][0x3f0] ;  /* 0x00007e00ff0477ac */ /* 0x000ea40008000a00 */
[----:B------:R-:W-:-:S04]  /*0ff0*/  IMAD.X R0, RZ, RZ, UR9, P2 ;  /* 0x00000009ff007e24 */ /* 0x000fc800090e06ff */
[----:B-1----:R-:W-:Y:S02]  /*1000*/  IMAD R0, R0, UR6, RZ ;  /* 0x0000000600007c24 */ /* 0x002fe4000f8e02ff */
[----:B------:R-:W-:-:S04]  /*1010*/  IMAD.WIDE.U32 R6, R4, UR6, R2 ;  /* 0x0000000604067c25 */ /* 0x000fc8000f8e0002 */
[----:B------:R-:W-:Y:S01]  /*1020*/  IMAD R4, R4, UR7, R0 ;  /* 0x0000000704047c24 */ /* 0x000fe2000f8e0200 */
[----:B--2---:R-:W-:-:S04]  /*1030*/  LEA R2, P2, R6, UR4, 0x1 ;  /* 0x0000000406027c11 */ /* 0x004fc8000f8408ff */
[----:B------:R-:W-:-:S04]  /*1040*/  IADD3 R4, PT, PT, R7, R4, RZ ;  /* 0x0000000407047210 */ /* 0x000fc80007ffe0ff */
[----:B------:R-:W-:-:S05]  /*1050*/  LEA.HI.X R3, R6, UR5, R4, 0x1, P2 ;  /* 0x0000000506037c11 */ /* 0x000fca00090f0c04 */
[----:B------:R1:W-:Y:S02]  /*1060*/  STG.E.128 desc[UR16][R2.64], RZ ;  /* 0x000000ff02007986 */ /* 0x0003e4000c101d10 */
.L_x_156:
[----:B------:R-:W-:Y:S05]  /*1070*/  BSYNC.RECONVERGENT B0 ;  /* 0x0000000000007941 */ /* 0x000fea0003800200 */
.L_x_155:
[----:B------:R-:W-:Y:S01]  /*1080*/  BSSY.RECONVERGENT B0, `(.L_x_157) ;  /* 0x000000b000007945 */ /* 0x000fe20003800200 */
[----:B------:R-:W-:-:S03]  /*1090*/  IADD3.X R4, PT, PT, R11, R15, R12, P4, P3 ;  /* 0x0000000f0b047210 */ /* 0x000fc600027e640c */
[----:B------:R-:W-:Y:S05]  /*10a0*/  @P5 BRA `(.L_x_158) ;  /* 0x0000000000205947 */ /* 0x000fea0003800000 */
[----:B------:R-:W2:Y:S01]  /*10b0*/  LDCU.64 UR4, c[0x0][0x420] ;  /* 0x00008400ff0477ac */ /* 0x000ea20008000a00 */
[----:B------:R-:W-:-:S05]  /*10c0*/  IMAD R0, R237, R13, RZ ;  /* 0x0000000ded007224 */ /* 0x000fca00078e02ff */
[----:B-1----:R-:W-:-:S04]  /*10d0*/  IADD3 R3, P2, PT, R0, R5, RZ ;  /* 0x0000000500037210 */ /* 0x002fc80007f5e0ff */
[----:B------:R-:W-:Y:S02]  /*10e0*/  LEA.HI.X.SX32 R0, R0, R4, 0x1, P2 ;  /* 0x0000000400007211 */ /* 0x000fe400010f0eff */
[----:B--2---:R-:W-:-:S04]  /*10f0*/  LEA R2, P2, R3, UR4, 0x2 ;  /* 0x0000000403027c11 */ /* 0x004fc8000f8410ff */
[----:B------:R-:W-:Y:S01]  /*1100*/  LEA.HI.X R3, R3, UR5, R0, 0x2, P2 ;  /* 0x0000000503037c11 */ /* 0x000fe200090f1400 */
[----:B------:R-:W-:-:S05]  /*1110*/  IMAD.MOV.U32 R0, RZ, RZ, 0x7f800000 ;  /* 0x7f800000ff007424 */ /* 0x000fca00078e00ff */
[----:B------:R2:W-:Y:S03]  /*1120*/  STG.E desc[UR16][R2.64], R0 ;  /* 0x0000000002007986 */ /* 0x0005e6000c101910 */
.L_x_158:
[----:B------:R-:W-:Y:S05]  /*1130*/  BSYNC.RECONVERGENT B0 ;  /* 0x0000000000007941 */ /* 0x000fea0003800200 */
.L_x_157:
[----:B------:R-:W-:Y:S01]  /*1140*/  BSSY.RECONVERGENT B0, `(.L_x_159) ;  /* 0x000000f000007945 */ /* 0x000fe20003800200 */
[-C--:B------:R-:W-:Y:S02]  /*1150*/  ISETP.GE.OR P5, PT, R21, R10.reuse, P1 ;  /* 0x0000000a1500720c */ /* 0x080fe40000fa6670 */
[-C--:B------:R-:W-:Y:S02]  /*1160*/  ISETP.GE.OR P4, PT, R20, R10.reuse, P1 ;  /* 0x0000000a1400720c */ /* 0x080fe40000f86670 */
[-C--:B------:R-:W-:Y:S02]  /*1170*/  ISETP.GE.OR P3, PT, R18, R10.reuse, P1 ;  /* 0x0000000a1200720c */ /* 0x080fe40000f66670 */
[-C--:B------:R-:W-:Y:S02]  /*1180*/  ISETP.GE.OR P2, PT, R17, R10.reuse, P1 ;  /* 0x0000000a1100720c */ /* 0x080fe40000f46670 */
[----:B------:R-:W-:Y:S01]  /*1190*/  ISETP.GE.OR P1, PT, R19, R10, P1 ;  /* 0x0000000a1300720c */ /* 0x000fe20000f26670 */
[----:B------:R-:W-:-:S12]  /*11a0*/  @P0 BRA `(.L_x_160) ;  /* 0x0000000000200947 */ /* 0x000fd80003800000 */
[----:B------:R-:W3:Y:S01]  /*11b0*/  LDCU.64 UR4, c[0x0][0x420] ;  /* 0x00008400ff0477ac */ /* 0x000ee20008000a00 */
[----:B--2---:R-:W-:-:S05]  /*11c0*/  IMAD R0, R22, R13, RZ ;  /* 0x0000000d16007224 */ /* 0x004fca00078e02ff */
[----:B-1----:R-:W-:-:S04]  /*11d0*/  IADD3 R3, P0, PT, R0, R5, RZ ;  /* 0x0000000500037210 */ /* 0x002fc80007f1e0ff */
[----:B------:R-:W-:Y:S02]  /*11e0*/  LEA.HI.X.SX32 R0, R0, R4, 0x1, P0 ;  /* 0x0000000400007211 */ /* 0x000fe400000f0eff */
[----:B---3--:R-:W-:-:S04]  /*11f0*/  LEA R2, P0, R3, UR4, 0x2 ;  /* 0x0000000403027c11 */ /* 0x008fc8000f8010ff */
[----:B------:R-:W-:Y:S01]  /*1200*/  LEA.HI.X R3, R3, UR5, R0, 0x2, P0 ;  /* 0x0000000503037c11 */ /* 0x000fe200080f1400 */
[----:B------:R-:W-:-:S05]  /*1210*/  IMAD.MOV.U32 R0, RZ, RZ, 0x7f800000 ;  /* 0x7f800000ff007424 */ /* 0x000fca00078e00ff */
[----:B------:R3:W-:Y:S03]  /*1220*/  STG.E desc[UR16][R2.64], R0 ;  /* 0x0000000002007986 */ /* 0x0007e6000c101910 */
.L_x_160:
[----:B------:R-:W-:Y:S05]  /*1230*/  BSYNC.RECONVERGENT B0 ;  /* 0x0000000000007941 */ /* 0x000fea0003800200 */
.L_x_159:
[----:B------:R-:W-:Y:S04]  /*1240*/  BSSY.RECONVERGENT B0, `(.L_x_161) ;  /* 0x000000a000007945 */ /* 0x000fe80003800200 */
[----:B------:R-:W-:Y:S05]  /*1250*/  @P6 BRA `(.L_x_162) ;  /* 0x0000000000206947 */ /* 0x000fea0003800000 */
[----:B------:R-:W4:Y:S01]  /*1260*/  LDCU.64 UR4, c[0x0][0x420] ;  /* 0x00008400ff0477ac */ /* 0x000f220008000a00 */
[----:B--23--:R-:W-:-:S05]  /*1270*/  IMAD R0, R23, R13, RZ ;  /* 0x0000000d17007224 */ /* 0x00cfca00078e02ff */
[----:B-1----:R-:W-:-:S04]  /*1280*/  IADD3 R3, P0, PT, R0, R5, RZ ;  /* 0x0000000500037210 */ /* 0x002fc80007f1e0ff */
[----:B------:R-:W-:Y:S02]  /*1290*/  LEA.HI.X.SX32 R0, R0, R4, 0x1, P0 ;  /* 0x0000000400007211 */ /* 0x000fe400000f0eff */
[----:B----4-:R-:W-:-:S04]  /*12a0*/  LEA R2, P0, R3, UR4, 0x2 ;  /* 0x0000000403027c11 */ /* 0x010fc8000f8010ff */
[----:B------:R-:W-:Y:S01]  /*12b0*/  LEA.HI.X R3, R3, UR5, R0, 0x2, P0 ;  /* 0x0000000503037c11 */ /* 0x000fe200080f1400 */
[----:B------:R-:W-:-:S05]  /*12c0*/  IMAD.MOV.U32 R0, RZ, RZ, 0x7f800000 ;  /* 0x7f800000ff007424 */ /* 0x000fca00078e00ff */
[----:B------:R4:W-:Y:S03]  /*12d0*/  STG.E desc[UR16][R2.64], R0 ;  /* 0x0000000002007986 */ /* 0x0009e6000c101910 */
.L_x_162:
[----:B------:R-:W-:Y:S05]  /*12e0*/  BSYNC.RECONVERGENT B0 ;  /* 0x0000000000007941 */ /* 0x000fea0003800200 */
.L_x_161:
[----:B------:R-:W-:Y:S04]  /*12f0*/  BSSY.RECONVERGENT B0, `(.L_x_163) ;  /* 0x000000a000007945 */ /* 0x000fe80003800200 */
[----:B------:R-:W-:Y:S05]  /*1300*/  @P5 BRA `(.L_x_164) ;  /* 0x0000000000205947 */ /* 0x000fea0003800000 */
[----:B------:R-:W5:Y:S01]  /*1310*/  LDCU.64 UR4, c[0x0][0x420] ;  /* 0x00008400ff0477ac */ /* 0x000f620008000a00 */
[----:B--234-:R-:W-:-:S05]  /*1320*/  IMAD R0, R21, R13, RZ ;  /* 0x0000000d15007224 */ /* 0x01cfca00078e02ff */
[----:B-1----:R-:W-:-:S04]  /*1330*/  IADD3 R3, P0, PT, R0, R5, RZ ;  /* 0x0000000500037210 */ /* 0x002fc80007f1e0ff */
[----:B------:R-:W-:Y:S02]  /*1340*/  LEA.HI.X.SX32 R0, R0, R4, 0x1, P0 ;  /* 0x0000000400007211 */ /* 0x000fe400000f0eff */
[----:B-----5:R-:W-:-:S04]  /*1350*/  LEA R2, P0, R3, UR4, 0x2 ;  /* 0x0000000403027c11 */ /* 0x020fc8000f8010ff */
[----:B------:R-:W-:Y:S01]  /*1360*/  LEA.HI.X R3, R3, UR5, R0, 0x2, P0 ;  /* 0x0000000503037c11 */ /* 0x000fe200080f1400 */
[----:B------:R-:W-:-:S05]  /*1370*/  IMAD.MOV.U32 R0, RZ, RZ, 0x7f800000 ;  /* 0x7f800000ff007424 */ /* 0x000fca00078e00ff */
[----:B------:R1:W-:Y:S03]  /*1380*/  STG.E desc[UR16][R2.64], R0 ;  /* 0x0000000002007986 */ /* 0x0003e6000c101910 */
.L_x_164:
[----:B------:R-:W-:Y:S05]  /*1390*/  BSYNC.RECONVERGENT B0 ;  /* 0x0000000000007941 */ /* 0x000fea0003800200 */
.L_x_163:
[----:B------:R-:W-:Y:S04]  /*13a0*/  BSSY.RECONVERGENT B0, `(.L_x_165) ;  /* 0x000000a000007945 */ /* 0x000fe80003800200 */
[----:B------:R-:W-:Y:S05]  /*13b0*/  @P4 BRA `(.L_x_166) ;  /* 0x0000000000204947 */ /* 0x000fea0003800000 */
[----:B------:R-:W5:Y:S01]  /*13c0*/  LDCU.64 UR4, c[0x0][0x420] ;  /* 0x00008400ff0477ac */ /* 0x000f620008000a00 */
[----:B-1234-:R-:W-:-:S05]  /*13d0*/  IMAD R0, R20, R13, RZ ;  /* 0x0000000d14007224 */ /* 0x01efca00078e02ff */
[----:B------:R-:W-:-:S04]  /*13e0*/  IADD3 R3, P0, PT, R0, R5, RZ ;  /* 0x0000000500037210 */ /* 0x000fc80007f1e0ff */
[----:B------:R-:W-:Y:S02]  /*13f0*/  LEA.HI.X.SX32 R0, R0, R4, 0x1, P0 ;  /* 0x0000000400007211 */ /* 0x000fe400000f0eff */
[----:B-----5:R-:W-:-:S04]  /*1400*/  LEA R2, P0, R3, UR4, 0x2 ;  /* 0x0000000403027c11 */ /* 0x020fc8000f8010ff */
[----:B------:R-:W-:Y:S01]  /*1410*/  LEA.HI.X R3, R3, UR5, R0, 0x2, P0 ;  /* 0x0000000503037c11 */ /* 0x000fe200080f1400 */
[----:B------:R-:W-:-:S05]  /*1420*/  IMAD.MOV.U32 R0, RZ, RZ, 0x7f800000 ;  /* 0x7f800000ff007424 */ /* 0x000fca00078e00ff */
[----:B------:R1:W-:Y:S03]  /*1430*/  STG.E desc[UR16][R2.64], R0 ;  /* 0x0000000002007986 */ /* 0x0003e6000c101910 */
.L_x_166:
[----:B------:R-:W-:Y:S05]  /*1440*/  BSYNC.RECONVERGENT B0 ;  /* 0x0000000000007941 */ /* 0x000fea0003800200 */
.L_x_165:
        /* <DEDUP_REMOVED lines=10> */
.L_x_168:
[----:B------:R-:W-:Y:S05]  /*14f0*/  BSYNC.RECONVERGENT B0 ;  /* 0x0000000000007941 */ /* 0x000fea0003800200 */
.L_x_167:
        /* <DEDUP_REMOVED lines=10> */
.L_x_170:
[----:B------:R-:W-:Y:S05]  /*15a0*/  BSYNC.RECONVERGENT B0 ;  /* 0x0000000000007941 */ /* 0x000fea0003800200 */
.L_x_169:
[----:B------:R-:W-:Y:S05]  /*15b0*/  @P1 EXIT ;  /* 0x000000000000194d */ /* 0x000fea0003800000 */
[----:B------:R-:W5:Y:S01]  /*15c0*/  LDCU.64 UR4, c[0x0][0x420] ;  /* 0x00008400ff0477ac */ /* 0x000f620008000a00 */
[----:B-1234-:R-:W-:-:S05]  /*15d0*/  IMAD R0, R19, R13, RZ ;  /* 0x0000000d13007224 */ /* 0x01efca00078e02ff */
[----:B------:R-:W-:-:S04]  /*15e0*/  IADD3 R3, P0, PT, R0, R5, RZ ;  /* 0x0000000500037210 */ /* 0x000fc80007f1e0ff */
[----:B------:R-:W-:Y:S02]  /*15f0*/  LEA.HI.X.SX32 R0, R0, R4, 0x1, P0 ;  /* 0x0000000400007211 */ /* 0x000fe400000f0eff */
[----:B-----5:R-:W-:-:S04]  /*1600*/  LEA R2, P0, R3, UR4, 0x2 ;  /* 0x0000000403027c11 */ /* 0x020fc8000f8010ff */
[----:B------:R-:W-:Y:S01]  /*1610*/  LEA.HI.X R3, R3, UR5, R0, 0x2, P0 ;  /* 0x0000000503037c11 */ /* 0x000fe200080f1400 */
[----:B------:R-:W-:-:S05]  /*1620*/  IMAD.MOV.U32 R0, RZ, RZ, 0x7f800000 ;  /* 0x7f800000ff007424 */ /* 0x000fca00078e00ff */
[----:B------:R-:W-:Y:S01]  /*1630*/  STG.E desc[UR16][R2.64], R0 ;  /* 0x0000000002007986 */ /* 0x000fe2000c101910 */
[----:B------:R-:W-:Y:S05]  /*1640*/  EXIT ;  /* 0x000000000000794d */ /* 0x000fea0003800000 */
.L_x_139:
[----:B------:R-:W-:Y:S02]  /*1650*/  ISETP.NE.AND P0, PT, R25, -0x1, PT ;  /* 0xffffffff1900780c */ /* 0x000fe40003f05270 */
[----:B------:R-:W-:-:S11]  /*1660*/  ISETP.NE.AND P2, PT, R11, -0x1, PT ;  /* 0xffffffff0b00780c */ /* 0x000fd60003f45270 */
[----:B------:R-:W3:Y:S08]  /*1670*/  @!P0 LDC.64 R6, c[0x0][0x398] ;  /* 0x0000e600ff068b82 */ /* 0x000ef00000000a00 */
[----:B------:R-:W5:Y:S01]  /*1680*/  @P0 LDC.64 R8, c[0x0][0x3b0] ;  /* 0x0000ec00ff080b82 */ /* 0x000f620000000a00 */
[----:B---3--:R-:W-:-:S04]  /*1690*/  @!P0 IMAD.WIDE.U32 R4, R17, R6, RZ ;  /* 0x0000000611048225 */ /* 0x008fc800078e00ff */
[----:B------:R-:W-:Y:S01]  /*16a0*/  @!P0 IMAD R13, R17, R7, R5 ;  /* 0x00000007110d8224 */ /* 0x000fe200078e0205 */
[----:B------:R-:W-:Y:S01]  /*16b0*/  @!P0 MOV R12, R4 ;  /* 0x00000004000c8202 */ /* 0x000fe20000000f00 */
[----:B-----5:R-:W-:-:S04]  /*16c0*/  @P0 IMAD.WIDE.U32 R2, R25, R8, RZ ;  /* 0x0000000819020225 */ /* 0x020fc800078e00ff */
[----:B------:R-:W-:Y:S01]  /*16d0*/  @P0 IMAD R13, R25, R9, R3 ;  /* 0x00000009190d0224 */ /* 0x000fe200078e0203 */
[----:B------:R-:W-:Y:S01]  /*16e0*/  @P0 MOV R12, R2 ;  /* 0x00000002000c0202 */ /* 0x000fe20000000f00 */
[----:B------:R-:W-:Y:S06]  /*16f0*/  @P2 BRA `(.L_x_171) ;  /* 0x0000000000342947 */ /* 0x000fec0003800000 */
[----:B------:R-:W3:Y:S01]  /*1700*/  LDCU.64 UR4, c[0x0][0x3b8] ;  /* 0x00007700ff0477ac */ /* 0x000ee20008000a00 */
[----:B------:R-:W-:Y:S01]  /*1710*/  SHF.R.S32.HI R0, RZ, 0x1f, R10 ;  /* 0x0000001fff007819 */ /* 0x000fe2000001140a */
[----:B------:R-:W5:Y:S01]  /*1720*/  LDCU.64 UR6, c[0x0][0x3a0] ;  /* 0x00007400ff0677ac */ /* 0x000f620008000a00 */
[----:B---3--:R-:W-:Y:S02]  /*1730*/  MOV R26, UR4 ;  /* 0x00000004001a7c02 */ /* 0x008fe40008000f00 */
[----:B------:R-:W-:-:S03]  /*1740*/  MOV R27, UR5 ;  /* 0x00000005001b7c02 */ /* 0x000fc60008000f00 */
[-C--:B------:R-:W-:Y:S02]  /*1750*/  IMAD R0, R0, R26.reuse, RZ ;  /* 0x0000001a00007224 */ /* 0x080fe400078e02ff */
[----:B------:R-:W-:-:S04]  /*1760*/  IMAD.WIDE.U32 R2, R10, R26, RZ ;  /* 0x0000001a0a027225 */ /* 0x000fc800078e00ff */
[----:B------:R-:W-:-:S05]  /*1770*/  IMAD R0, R10, R27, R0 ;  /* 0x0000001b0a007224 */ /* 0x000fca00078e0200 */
[----:B------:R-:W-:-:S03]  /*1780*/  IADD3 R3, PT, PT, R3, R0, RZ ;  /* 0x0000000003037210 */ /* 0x000fc60007ffe0ff */
[----:B-----5:R-:W-:-:S04]  /*1790*/  IMAD.WIDE.U32 R2, R17, UR6, R2 ;  /* 0x0000000611027c25 */ /* 0x020fc8000f8e0002 */
[----:B------:R-:W-:Y:S01]  /*17a0*/  IMAD R6, R17, UR7, R3 ;  /* 0x0000000711067c24 */ /* 0x000fe2000f8e0203 */
[----:B------:R-:W-:Y:S01]  /*17b0*/  MOV R5, R2 ;  /* 0x0000000200057202 */ /* 0x000fe20000000f00 */
[----:B------:R-:W-:Y:S06]  /*17c0*/  BRA `(.L_x_172) ;  /* 0x0000000000187947 */ /* 0x000fec0003800000 */
.L_x_171:
[----:B------:R-:W3:Y:S01]  /*17d0*/  LDC.64 R26, c[0x0][0x3b8] ;  /* 0x0000ee00ff1a7b82 */ /* 0x000ee20000000a00 */
[----:B------:R-:W-:-:S05]  /*17e0*/  IADD3 R2, PT, PT, R10, R11, RZ ;  /* 0x0000000b0a027210 */ /* 0x000fca0007ffe0ff */
[C---:B---3--:R-:W-:Y:S02]  /*17f0*/  IMAD R0, R2.reuse, R27, RZ ;  /* 0x0000001b02007224 */ /* 0x048fe400078e02ff */
[----:B------:R-:W-:-:S05]  /*1800*/  IMAD.WIDE.U32 R2, R2, R26, RZ ;  /* 0x0000001a02027225 */ /* 0x000fca00078e00ff */
[----:B------:R-:W-:Y:S02]  /*1810*/  IADD3 R6, PT, PT, R3, R0, RZ ;  /* 0x0000000003067210 */ /* 0x000fe40007ffe0ff */
[----:B------:R-:W-:-:S07]  /*1820*/  MOV R5, R2 ;  /* 0x0000000200057202 */ /* 0x000fce0000000f00 */
.L_x_172:
[----:B------:R-:W3:Y:S01]  /*1830*/  LDC R7, c[0x0][0x3e8] ;  /* 0x0000fa00ff077b82 */ /* 0x000ee20000000800 */
[----:B----4-:R-:W-:Y:S02]  /*1840*/  IABS R8, R18 ;  /* 0x0000001200087213 */ /* 0x010fe40000000000 */
[----:B---3--:R-:W-:-:S04]  /*1850*/  IABS R4, R7 ;  /* 0x0000000700047213 */ /* 0x008fc80000000000 */
[----:B------:R-:W3:Y:S08]  /*1860*/  I2F.RP R2, R4 ;  /* 0x0000000400027306 */ /* 0x000ef00000209400 */
        /* <DEDUP_REMOVED lines=14> */
[----:B------:R-:W-:Y:S02]  /*1950*/  ISETP.NE.AND P1, PT, R7, RZ, PT ;  /* 0x000000ff0700720c */ /* 0x000fe40003f25270 */
[----:B------:R-:W-:Y:S02]  /*1960*/  ISETP.GE.U32.AND P3, PT, R2, R4, PT ;  /* 0x000000040200720c */ /* 0x000fe40003f66070 */
[----:B------:R-:W-:-:S04]  /*1970*/  LOP3.LUT R2, R18, R7, RZ, 0x3c, !PT ;  /* 0x0000000712027212 */ /* 0x000fc800078e3cff */
[----:B------:R-:W-:-:S07]  /*1980*/  ISETP.GE.AND P0, PT, R2, RZ, PT ;  /* 0x000000ff0200720c */ /* 0x000fce0003f06270 */
[----:B------:R-:W-:-:S05]  /*1990*/  @P3 IADD3 R0, PT, PT, R0, 0x1, RZ ;  /* 0x0000000100003810 */ /* 0x000fca0007ffe0ff */
[----:B------:R-:W-:-:S05]  /*19a0*/  IMAD.MOV.U32 R8, RZ, RZ, R0 ;  /* 0x000000ffff087224 */ /* 0x000fca00078e0000 */
[----:B------:R-:W-:Y:S02]  /*19b0*/  @!P0 IADD3 R8, PT, PT, -R8, RZ, RZ ;  /* 0x000000ff08088210 */ /* 0x000fe40007ffe1ff */
[----:B------:R-:W-:Y:S01]  /*19c0*/  @!P1 LOP3.LUT R8, RZ, R7, RZ, 0x33, !PT ;  /* 0x00000007ff089212 */ /* 0x000fe200078e33ff */
[----:B------:R-:W-:Y:S06]  /*19d0*/  @P2 BRA `(.L_x_173) ;  /* 0x0000000000302947 */ /* 0x000fec0003800000 */
[----:B------:R-:W3:Y:S01]  /*19e0*/  LDCU.64 UR4, c[0x0][0x3c0] ;  /* 0x00007800ff0477ac */ /* 0x000ee20008000a00 */
[----:B------:R-:W-:Y:S01]  /*19f0*/  SHF.R.S32.HI R0, RZ, 0x1f, R10 ;  /* 0x0000001fff007819 */ /* 0x000fe2000001140a */
[----:B------:R-:W4:Y:S01]  /*1a00*/  LDCU.64 UR6, c[0x0][0x3a8] ;  /* 0x00007500ff0677ac */ /* 0x000f220008000a00 */
[----:B---3--:R-:W-:Y:S02]  /*1a10*/  MOV R14, UR4 ;  /* 0x00000004000e7c02 */ /* 0x008fe40008000f00 */
[----:B------:R-:W-:-:S03]  /*1a20*/  MOV R15, UR5 ;  /* 0x00000005000f7c02 */ /* 0x000fc60008000f00 */
[-C--:B------:R-:W-:Y:S02]  /*1a30*/  IMAD R0, R0, R14.reuse, RZ ;  /* 0x0000000e00007224 */ /* 0x080fe400078e02ff */
[----:B------:R-:W-:-:S04]  /*1a40*/  IMAD.WIDE.U32 R2, R10, R14, RZ ;  /* 0x0000000e0a027225 */ /* 0x000fc800078e00ff */
[----:B------:R-:W-:-:S05]  /*1a50*/  IMAD R0, R10, R15, R0 ;  /* 0x0000000f0a007224 */ /* 0x000fca00078e0200 */
[----:B------:R-:W-:-:S03]  /*1a60*/  IADD3 R3, PT, PT, R3, R0, RZ ;  /* 0x0000000003037210 */ /* 0x000fc60007ffe0ff */
[----:B----4-:R-:W-:-:S04]  /*1a70*/  IMAD.WIDE.U32 R2, R17, UR6, R2 ;  /* 0x0000000611027c25 */ /* 0x010fc8000f8e0002 */
[----:B------:R-:W-:Y:S01]  /*1a80*/  IMAD R0, R17, UR7, R3 ;  /* 0x0000000711007c24 */ /* 0x000fe2000f8e0203 */
[----:B------:R-:W-:Y:S06]  /*1a90*/  BRA `(.L_x_174) ;  /* 0x0000000000147947 */ /* 0x000fec0003800000 */
.L_x_173:
[----:B------:R-:W3:Y:S01]  /*1aa0*/  LDC.64 R14, c[0x0][0x3c0] ;  /* 0x0000f000ff0e7b82 */ /* 0x000ee20000000a00 */
[----:B------:R-:W-:-:S05]  /*1ab0*/  IADD3 R0, PT, PT, R10, R11, RZ ;  /* 0x0000000b0a007210 */ /* 0x000fca0007ffe0ff */
[C---:B---3--:R-:W-:Y:S02]  /*1ac0*/  IMAD R4, R0.reuse, R15, RZ ;  /* 0x0000000f00047224 */ /* 0x048fe400078e02ff */
[----:B------:R-:W-:-:S05]  /*1ad0*/  IMAD.WIDE.U32 R2, R0, R14, RZ ;  /* 0x0000000e00027225 */ /* 0x000fca00078e00ff */
[----:B------:R-:W-:-:S07]  /*1ae0*/  IADD3 R0, PT, PT, R3, R4, RZ ;  /* 0x0000000403007210 */ /* 0x000fce0007ffe0ff */
.L_x_174:
[----:B-1----:R-:W-:Y:S01]  /*1af0*/  IMAD.SHL.U32 R241, R237, 0x8, RZ ;  /* 0x00000008edf17824 */ /* 0x002fe200078e00ff */
[----:B------:R-:W1:Y:S01]  /*1b00*/  LDCU.128 UR4, c[0x0][0x3d0] ;  /* 0x00007a00ff0477ac */ /* 0x000e620008000c00 */
[----:B------:R-:W3:Y:S01]  /*1b10*/  S2UR UR18, SR_CgaCtaId ;  /* 0x00000000001279c3 */ /* 0x000ee20000008800 */
[----:B------:R-:W-:Y:S01]  /*1b20*/  SHF.R.U32.HI R11, RZ, 0x3, R237 ;  /* 0x00000003ff0b7819 */ /* 0x000fe200000116ed */
[----:B------:R-:W-:Y:S01]  /*1b30*/  VIADD R17, R16, -UR14 ;  /* 0x8000000e10117c36 */ /* 0x000fe20008000000 */
[----:B------:R-:W-:Y:S01]  /*1b40*/  LOP3.LUT R233, R241, 0x38, RZ, 0xc0, !PT ;  /* 0x00000038f1e97812 */ /* 0x000fe200078ec0ff */
[----:B------:R-:W4:Y:S01]  /*1b50*/  LDCU.64 UR12, c[0x0][0x388] ;  /* 0x00007100ff0c77ac */ /* 0x000f220008000a00 */
[----:B------:R-:W-:Y:S02]  /*1b60*/  BSSY.RECONVERGENT B0, `(.L_x_175) ;  /* 0x000003a000007945 */ /* 0x000fe40003800200 */
[C---:B------:R-:W-:Y:S01]  /*1b70*/  IADD3 R2, P0, PT, R233.reuse, R2, RZ ;  /* 0x00000002e9027210 */ /* 0x040fe20007f1e0ff */
[----:B------:R-:W5:Y:S01]  /*1b80*/  LDCU.64 UR10, c[0x0][0x390] ;  /* 0x00007200ff0a77ac */ /* 0x000f620008000a00 */
[----:B------:R-:W-:Y:S01]  /*1b90*/  IADD3 R4, P1, PT, R233, R5, RZ ;  /* 0x00000005e9047210 */ /* 0x000fe20007f3e0ff */
[----:B------:R2:W-:Y:S01]  /*1ba0*/  STL [R1+0x10], R17 ;  /* 0x0000101101007387 */ /* 0x0005e20000100800 */
[----:B------:R-:W-:Y:S01]  /*1bb0*/  IADD3.X R3, PT, PT, RZ, R0, RZ, P0, !PT ;  /* 0x00000000ff037210 */ /* 0x000fe200007fe4ff */
[----:B------:R-:W4:Y:S01]  /*1bc0*/  LDCU.64 UR8, c[0x0][0x3c8] ;  /* 0x00007900ff0877ac */ /* 0x000f220008000a00 */
[----:B------:R-:W-:Y:S01]  /*1bd0*/  LOP3.LUT R0, R241, 0x1f8, RZ, 0xc0, !PT ;  /* 0x000001f8f1007812 */ /* 0x000fe200078ec0ff */
[----:B------:R-:W-:Y:S01]  /*1be0*/  IMAD.X R5, RZ, RZ, R6, P1 ;  /* 0x000000ffff057224 */ /* 0x000fe200008e0606 */
[----:B------:R-:W-:Y:S01]  /*1bf0*/  IADD3 R6, P0, PT, R233, R12, RZ ;  /* 0x0000000ce9067210 */ /* 0x000fe20007f1e0ff */
[C---:B------:R-:W-:Y:S01]  /*1c00*/  IMAD.WIDE.U32 R2, R11.reuse, R14, R2 ;  /* 0x0000000e0b027225 */ /* 0x040fe200078e0002 */
[----:B------:R-:W-:Y:S01]  /*1c10*/  LOP3.LUT R0, R0, 0x38, R237, 0x78, !PT ;  /* 0x0000003800007812 */ /* 0x000fe200078e78ed */
[----:B------:R-:W-:Y:S01]  /*1c20*/  USHF.L.U32 UR14, UR15, 0x7, URZ ;  /* 0x000000070f0e7899 */ /* 0x000fe200080006ff */
[C---:B------:R-:W-:Y:S01]  /*1c30*/  ISETP.GE.AND P2, PT, R11.reuse, R17, PT ;  /* 0x000000110b00720c */ /* 0x040fe20003f46270 */
[C---:B------:R-:W-:Y:S01]  /*1c40*/  IMAD.WIDE.U32 R4, R11.reuse, R26, R4 ;  /* 0x0000001a0b047225 */ /* 0x040fe200078e0004 */
[----:B------:R-:W-:Y:S01]  /*1c50*/  LOP3.LUT R241, R0, 0x1e00, R241, 0xf8, !PT ;  /* 0x00001e0000f17812 */ /* 0x000fe200078ef8f1 */
[----:B------:R-:W-:Y:S01]  /*1c60*/  UMOV UR19, 0x400 ;  /* 0x0000040000137882 */ /* 0x000fe20000000000 */
[----:B------:R-:W-:Y:S01]  /*1c70*/  SHF.R.S32.HI R0, RZ, 0x1f, R8 ;  /* 0x0000001fff007819 */ /* 0x000fe20000011408 */
[C---:B------:R-:W-:Y:S01]  /*1c80*/  IMAD R3, R11.reuse, R15, R3 ;  /* 0x0000000f0b037224 */ /* 0x040fe200078e0203 */
[----:B------:R-:W-:Y:S01]  /*1c90*/  USHF.R.U32.HI UR15, URZ, 0x19, UR15 ;  /* 0x00000019ff0f7899 */ /* 0x000fe2000801160f */
[----:B------:R-:W-:-:S02]  /*1ca0*/  IMAD R5, R11, R27, R5 ;  /* 0x0000001b0b057224 */ /* 0x000fc400078e0205 */
[C---:B-1----:R-:W-:Y:S02]  /*1cb0*/  IMAD R7, R0.reuse, UR4, RZ ;  /* 0x0000000400077c24 */ /* 0x042fe4000f8e02ff */
[----:B------:R-:W-:Y:S02]  /*1cc0*/  IMAD R0, R0, UR6, RZ ;  /* 0x0000000600007c24 */ /* 0x000fe4000f8e02ff */
[C---:B------:R-:W-:Y:S01]  /*1cd0*/  IMAD R10, R8.reuse, UR5, R7 ;  /* 0x00000005080a7c24 */ /* 0x040fe2000f8e0207 */
[----:B------:R-:W-:Y:S01]  /*1ce0*/  IADD3.X R7, PT, PT, RZ, R13, RZ, P0, !PT ;  /* 0x0000000dff077210 */ /* 0x000fe200007fe4ff */
[C---:B------:R-:W-:Y:S01]  /*1cf0*/  IMAD R9, R8.reuse, UR7, R0 ;  /* 0x0000000708097c24 */ /* 0x040fe2000f8e0200 */
[----:B---3--:R-:W-:Y:S01]  /*1d00*/  ULEA UR5, UR18, UR19, 0x18 ;  /* 0x0000001312057291 */ /* 0x008fe2000f8ec0ff */
[----:B------:R-:W-:Y:S01]  /*1d10*/  IMAD.WIDE.U32 R2, R8, UR6, R2 ;  /* 0x0000000608027c25 */ /* 0x000fe2000f8e0002 */
[----:B------:R-:W-:-:S03]  /*1d20*/  LOP3.LUT R13, R11, UR14, RZ, 0xfc, !PT ;  /* 0x0000000e0b0d7c12 */ /* 0x000fc6000f8efcff */
[----:B------:R-:W-:Y:S01]  /*1d30*/  IMAD.WIDE.U32 R4, R8, UR4, R4 ;  /* 0x0000000408047c25 */ /* 0x000fe2000f8e0004 */
[----:B------:R-:W-:Y:S02]  /*1d40*/  IADD3 R3, PT, PT, R3, R9, RZ ;  /* 0x0000000903037210 */ /* 0x000fe40007ffe0ff */
[----:B-----5:R-:W-:Y:S01]  /*1d50*/  LEA R248, P0, R2, UR10, 0x1 ;  /* 0x0000000a02f87c11 */ /* 0x020fe2000f8008ff */
[----:B------:R-:W-:Y:S01]  /*1d60*/  IMAD.IADD R0, R5, 0x1, R10 ;  /* 0x0000000105007824 */ /* 0x000fe200078e020a */
[----:B----4-:R-:W-:Y:S01]  /*1d70*/  LEA R246, P1, R4, UR12, 0x1 ;  /* 0x0000000c04f67c11 */ /* 0x010fe2000f8208ff */
[----:B------:R-:W-:Y:S01]  /*1d80*/  IMAD.WIDE.U32 R8, R18, UR8, R6 ;  /* 0x0000000812087c25 */ /* 0x000fe2000f8e0006 */
[----:B------:R-:W-:Y:S02]  /*1d90*/  LEA.HI.X R247, R2, UR11, R3, 0x1, P0 ;  /* 0x0000000b02f77c11 */ /* 0x000fe400080f0c03 */
[----:B------:R-:W-:Y:S01]  /*1da0*/  LEA.HI.X R243, R4, UR13, R0, 0x1, P1 ;  /* 0x0000000d04f37c11 */ /* 0x000fe200088f0c00 */
[----:B------:R-:W-:Y:S01]  /*1db0*/  IMAD R7, R18, UR9, R9 ;  /* 0x0000000912077c24 */ /* 0x000fe2000f8e0209 */
[----:B------:R-:W-:Y:S01]  /*1dc0*/  LEA R241, R241, UR5, 0x1 ;  /* 0x00000005f1f17c11 */ /* 0x000fe2000f8e08ff */
[----:B--2---:R-:W-:Y:S06]  /*1dd0*/  @P2 BRA `(.L_x_176) ;  /* 0x0000000000482947 */ /* 0x004fec0003800000 */
[----:B------:R-:W1:Y:S02]  /*1de0*/  LDCU UR4, c[0x0][0x440] ;  /* 0x00008800ff0477ac */ /* 0x000e640008000800 */
[----:B-1----:R-:W-:-:S13]  /*1df0*/  ISETP.GE.AND P0, PT, R233, UR4, PT ;  /* 0x00000004e9007c0c */ /* 0x002fda000bf06270 */
[----:B------:R-:W-:Y:S05]  /*1e00*/  @P0 BRA `(.L_x_177) ;  /* 0x0000000000380947 */ /* 0x000fea0003800000 */
        /* <DEDUP_REMOVED lines=9> */
[----:B------:R-:W-:Y:S01]  /*1ea0*/  @!PT LDS RZ, [RZ] ;  /* 0x00000000fffff984 */ /* 0x000fe20000000800 */
[----:B------:R-:W-:Y:S01]  /*1eb0*/  @!PT LDS RZ, [RZ] ;  /* 0x00000000fffff984 */ /* 0x000fe20000000800 */
[----:B------:R-:W-:Y:S01]  /*1ec0*/  @!PT LDS RZ, [RZ] ;  /* 0x00000000fffff984 */ /* 0x000fe20000000800 */
[----:B------:R2:W-:Y:S01]  /*1ed0*/  LDGSTS.E.BYPASS.LTC128B.128 [R241], desc[UR16][R4.64] ;  /* 0x0000000004f17fae */ /* 0x0005e2000b981a10 */
[----:B------:R-:W-:Y:S05]  /*1ee0*/  BRA `(.L_x_176) ;  /* 0x0000000000047947 */ /* 0x000fea0003800000 */
.L_x_177:
[----:B------:R1:W-:Y:S02]  /*1ef0*/  STS.128 [R241], RZ ;  /* 0x000000fff1007388 */ /* 0x0003e40000000c00 */
.L_x_176:
[----:B------:R-:W-:Y:S05]  /*1f00*/  BSYNC.RECONVERGENT B0 ;  /* 0x0000000000007941 */ /* 0x000fea0003800200 */
.L_x_175:
[----:B------:R-:W-:Y:S01]  /*1f10*/  VIADD R23, R11, 0x10 ;  /* 0x000000100b177836 */ /* 0x000fe20000000000 */
[----:B------:R-:W-:Y:S01]  /*1f20*/  IADD3 R16, PT, PT, R245, -0x1, RZ ;  /* 0xfffffffff5107810 */ /* 0x000fe20007ffe0ff */
[C---:B------:R-:W-:Y:S01]  /*1f30*/  VIADD R22, R11.reuse, 0x20 ;  /* 0x000000200b167836 */ /* 0x040fe20000000000 */
[----:B------:R-:W-:Y:S01]  /*1f40*/  BSSY.RECONVERGENT B0, `(.L_x_178) ;  /* 0x0000025000007945 */ /* 0x000fe20003800200 */
[----:B------:R-:W-:Y:S01]  /*1f50*/  VIADD R21, R11, 0x30 ;  /* 0x000000300b157836 */ /* 0x000fe20000000000 */
[-C--:B------:R-:W-:Y:S01]  /*1f60*/  ISETP.GE.AND P1, PT, R23, R17.reuse, PT ;  /* 0x000000111700720c */ /* 0x080fe20003f26270 */
[----:B------:R-:W-:Y:S01]  /*1f70*/  IMAD R12, R16, -0x80, R24 ;  /* 0xffffff80100c7824 */ /* 0x000fe200078e0218 */
[C---:B------:R-:W-:Y:S01]  /*1f80*/  IADD3 R28, PT, PT, R11.reuse, 0x70, RZ ;  /* 0x000000700b1c7810 */ /* 0x040fe20007ffe0ff */
[C---:B------:R-:W-:Y:S01]  /*1f90*/  VIADD R20, R11.reuse, 0x40 ;  /* 0x000000400b147836 */ /* 0x040fe20000000000 */
[-C--:B------:R-:W-:Y:S01]  /*1fa0*/  ISETP.GE.AND P0, PT, R22, R17.reuse, PT ;  /* 0x000000111600720c */ /* 0x080fe20003f06270 */
[C---:B------:R-:W-:Y:S01]  /*1fb0*/  VIADD R19, R11.reuse, 0x50 ;  /* 0x000000500b137836 */ /* 0x040fe20000000000 */
[C---:B------:R-:W-:Y:S01]  /*1fc0*/  ISETP.GE.AND P6, PT, R11.reuse, R12, PT ;  /* 0x0000000c0b00720c */ /* 0x040fe20003fc6270 */
[----:B------:R-:W-:Y:S01]  /*1fd0*/  VIADD R25, R11, 0x60 ;  /* 0x000000600b197836 */ /* 0x000fe20000000000 */
[-C--:B------:R-:W-:Y:S01]  /*1fe0*/  ISETP.GE.AND P5, PT, R21, R17.reuse, PT ;  /* 0x000000111500720c */ /* 0x080fe20003fa6270 */
[----:B------:R-:W-:Y:S01]  /*1ff0*/  IMAD.SHL.U32 R10, R26, 0x80, RZ ;  /* 0x000000801a0a7824 */ /* 0x000fe200078e00ff */
[----:B------:R-:W-:-:S02]  /*2000*/  ISETP.GE.AND P4, PT, R20, R17, PT ;  /* 0x000000111400720c */ /* 0x000fc40003f86270 */
[-C--:B------:R-:W-:Y:S02]  /*2010*/  ISETP.GE.AND P3, PT, R19, R17.reuse, PT ;  /* 0x000000111300720c */ /* 0x080fe40003f66270 */
[----:B------:R-:W-:Y:S02]  /*2020*/  ISETP.GE.AND P2, PT, R25, R17, PT ;  /* 0x000000111900720c */ /* 0x000fe40003f46270 */
[----:B------:R-:W-:Y:S01]  /*2030*/  SHF.L.U64.HI R11, R26, 0x7, R27 ;  /* 0x000000071a0b7819 */ /* 0x000fe2000001021b */
[----:B------:R-:W-:Y:S10]  /*2040*/  @P1 BRA `(.L_x_179) ;  /* 0x0000000000501947 */ /* 0x000ff40003800000 */
[----:B------:R-:W3:Y:S02]  /*2050*/  LDCU UR4, c[0x0][0x440] ;  /* 0x00008800ff0477ac */ /* 0x000ee40008000800 */
[----:B---3--:R-:W-:-:S13]  /*2060*/  ISETP.GE.AND P1, PT, R233, UR4, PT ;  /* 0x00000004e9007c0c */ /* 0x008fda000bf26270 */
[----:B------:R3:W-:Y:S01]  /*2070*/  @P1 STS.128 [R241+0x800], RZ ;  /* 0x000800fff1001388 */ /* 0x0007e20000000c00 */
[----:B------:R-:W-:Y:S05]  /*2080*/  @P1 BRA `(.L_x_179) ;  /* 0x0000000000401947 */ /* 0x000fea0003800000 */
[----:B------:R-:W2:Y:S01]  /*2090*/  LDCU.64 UR8, c[0x0][0x3b0] ;  /* 0x00007600ff0877ac */ /* 0x000ea20008000a00 */
[----:B------:R-:W-:Y:S02]  /*20a0*/  IADD3 R0, P1, PT, R13, 0x10, RZ ;  /* 0x000000100d007810 */ /* 0x000fe40007f3e0ff */
[----:B------:R-:W-:Y:S01]  /*20b0*/  MOV R3, R7 ;  /* 0x0000000700037202 */ /* 0x000fe20000000f00 */
[----:B------:R-:W4:Y:S02]  /*20c0*/  LDCU.64 UR6, c[0x0][0x380] ;  /* 0x00007000ff0677ac */ /* 0x000f240008000a00 */
[----:B------:R-:W-:-:S04]  /*20d0*/  IMAD.X R2, RZ, RZ, UR15, P1 ;  /* 0x0000000fff027e24 */ /* 0x000fc800088e06ff */
[----:B--2---:R-:W-:Y:S02]  /*20e0*/  IMAD R4, R2, UR8, RZ ;  /* 0x0000000802047c24 */ /* 0x004fe4000f8e02ff */
[----:B------:R-:W-:-:S04]  /*20f0*/  IMAD.MOV.U32 R2, RZ, RZ, R8 ;  /* 0x000000ffff027224 */ /* 0x000fc800078e0008 */
[----:B------:R-:W-:-:S04]  /*2100*/  IMAD.WIDE.U32 R2, R0, UR8, R2 ;  /* 0x0000000800027c25 */ /* 0x000fc8000f8e0002 */
[----:B------:R-:W-:Y:S01]  /*2110*/  IMAD R0, R0, UR9, R4 ;  /* 0x0000000900007c24 */ /* 0x000fe2000f8e0204 */
[----:B----4-:R-:W-:-:S04]  /*2120*/  LEA R4, P1, R2, UR6, 0x1 ;  /* 0x0000000602047c11 */ /* 0x010fc8000f8208ff */
[----:B------:R-:W-:-:S04]  /*2130*/  IADD3 R0, PT, PT, R3, R0, RZ ;  /* 0x0000000003007210 */ /* 0x000fc80007ffe0ff */
[----:B------:R-:W-:-:S05]  /*2140*/  LEA.HI.X R5, R2, UR7, R0, 0x1, P1 ;  /* 0x0000000702057c11 */ /* 0x000fca00088f0c00 */
[----:B------:R-:W-:Y:S01]  /*2150*/  @!PT LDS RZ, [RZ] ;  /* 0x00000000fffff984 */ /* 0x000fe20000000800 */
[----:B------:R-:W-:Y:S01]  /*2160*/  @!PT LDS RZ, [RZ] ;  /* 0x00000000fffff984 */ /* 0x000fe20000000800 */
[----:B------:R-:W-:Y:S01]  /*2170*/  @!PT LDS RZ, [RZ] ;  /* 0x00000000fffff984 */ /* 0x000fe20000000800 */
[----:B------:R4:W-:Y:S02]  /*2180*/  LDGSTS.E.BYPASS.LTC128B.128 [R241+0x800], desc[UR16][R4.64] ;  /* 0x0080000004f17fae */ /* 0x0009e4000b981a10 */
.L_x_179:
[----:B------:R-:W-:Y:S05]  /*2190*/  BSYNC.RECONVERGENT B0 ;  /* 0x0000000000007941 */ /* 0x000fea0003800200 */
.L_x_178:
[----:B------:R-:W-:Y:S01]  /*21a0*/  SHF.R.S32.HI R18, RZ, 0x1f, R16 ;  /* 0x0000001fff127819 */ /* 0x000fe20000011410 */
[----:B------:R-:W-:Y:S01]  /*21b0*/  IMAD R0, R11, R16, RZ ;  /* 0x000000100b007224 */ /* 0x000fe200078e02ff */
[----:B------:R-:W-:Y:S01]  /*21c0*/  BSSY.RECONVERGENT B0, `(.L_x_180) ;  /* 0x0000019000007945 */ /* 0x000fe20003800200 */
[----:B------:R-:W-:Y:S02]  /*21d0*/  ISETP.GE.AND P1, PT, R28, R17, PT ;  /* 0x000000111c00720c */ /* 0x000fe40003f26270 */
[----:B------:R-:W-:Y:S02]  /*21e0*/  IMAD R17, R18, R10, R0 ;  /* 0x0000000a12117224 */ /* 0x000fe400078e0200 */
[----:B------:R-:W-:Y:S01]  /*21f0*/  IMAD.WIDE.U32 R10, R10, R16, RZ ;  /* 0x000000100a0a7225 */ /* 0x000fe200078e00ff */
[----:B------:R-:W-:Y:S05]  /*2200*/  @P0 BRA `(.L_x_181) ;  /* 0x0000000000500947 */ /* 0x000fea0003800000 */
[----:B------:R-:W5:Y:S02]  /*2210*/  LDCU UR4, c[0x0][0x440] ;  /* 0x00008800ff0477ac */ /* 0x000f640008000800 */
[----:B-----5:R-:W-:-:S13]  /*2220*/  ISETP.GE.AND P0, PT, R233, UR4, PT ;  /* 0x00000004e9007c0c */ /* 0x020fda000bf06270 */
[----:B------:R1:W-:Y:S01]  /*2230*/  @P0 STS.128 [R241+0x1000], RZ ;  /* 0x001000fff1000388 */ /* 0x0003e20000000c00 */
[----:B------:R-:W-:Y:S05]  /*2240*/  @P0 BRA `(.L_x_181) ;  /* 0x0000000000400947 */ /* 0x000fea0003800000 */
[----:B------:R-:W2:Y:S01]  /*2250*/  LDCU.64 UR8, c[0x0][0x3b0] ;  /* 0x00007600ff0877ac */ /* 0x000ea20008000a00 */
[----:B------:R-:W-:Y:S02]  /*2260*/  IADD3 R0, P0, PT, R13, 0x20, RZ ;  /* 0x000000200d007810 */ /* 0x000fe40007f1e0ff */
[----:B------:R-:W-:Y:S01]  /*2270*/  MOV R3, R7 ;  /* 0x0000000700037202 */ /* 0x000fe20000000f00 */
[----:B------:R-:W5:Y:S02]  /*2280*/  LDCU.64 UR6, c[0x0][0x380] ;  /* 0x00007000ff0677ac */ /* 0x000f640008000a00 */
[----:B------:R-:W-:-:S04]  /*2290*/  IMAD.X R2, RZ, RZ, UR15, P0 ;  /* 0x0000000fff027e24 */ /* 0x000fc800080e06ff */
[----:B--2-4-:R-:W-:Y:S02]  /*22a0*/  IMAD R4, R2, UR8, RZ ;  /* 0x0000000802047c24 */ /* 0x014fe4000f8e02ff */
[----:B------:R-:W-:-:S04]  /*22b0*/  IMAD.MOV.U32 R2, RZ, RZ, R8 ;  /* 0x000000ffff027224 */ /* 0x000fc800078e0008 */
[----:B------:R-:W-:-:S04]  /*22c0*/  IMAD.WIDE.U32 R2, R0, UR8, R2 ;  /* 0x0000000800027c25 */ /* 0x000fc8000f8e0002 */
[----:B------:R-:W-:Y:S01]  /*22d0*/  IMAD R0, R0, UR9, R4 ;  /* 0x0000000900007c24 */ /* 0x000fe2000f8e0204 */
[----:B-----5:R-:W-:-:S04]  /*22e0*/  LEA R4, P0, R2, UR6, 0x1 ;  /* 0x0000000602047c11 */ /* 0x020fc8000f8008ff */
[----:B------:R-:W-:-:S04]  /*22f0*/  IADD3 R0, PT, PT, R3, R0, RZ ;  /* 0x0000000003007210 */ /* 0x000fc80007ffe0ff */
[----:B------:R-:W-:-:S05]  /*2300*/  LEA.HI.X R5, R2, UR7, R0, 0x1, P0 ;  /* 0x0000000702057c11 */ /* 0x000fca00080f0c00 */
[----:B------:R-:W-:Y:S01]  /*2310*/  @!PT LDS RZ, [RZ] ;  /* 0x00000000fffff984 */ /* 0x000fe20000000800 */
[----:B------:R-:W-:Y:S01]  /*2320*/  @!PT LDS RZ, [RZ] ;  /* 0x00000000fffff984 */ /* 0x000fe20000000800 */
[----:B------:R-:W-:Y:S01]  /*2330*/  @!PT LDS RZ, [RZ] ;  /* 0x00000000fffff984 */ /* 0x000fe20000000800 */
[----:B------:R2:W-:Y:S02]  /*2340*/  LDGSTS.E.BYPASS.LTC128B.128 [R241+0x1000], desc[UR16][R4.64] ;  /* 0x0100000004f17fae */ /* 0x0005e4000b981a10 */
.L_x_181:
[----:B------:R-:W-:Y:S05]  /*2350*/  BSYNC.RECONVERGENT B0 ;  /* 0x0000000000007941 */ /* 0x000fea0003800200 */
.L_x_180:
[----:B------:R-:W-:Y:S04]  /*2360*/  BSSY.RECONVERGENT B0, `(.L_x_182) ;  /* 0x0000016000007945 */ /* 0x000fe80003800200 */
        /* <DEDUP_REMOVED lines=21> */
.L_x_183:
[----:B------:R-:W-:Y:S05]  /*24c0*/  BSYNC.RECONVERGENT B0 ;  /* 0x0000000000007941 */ /* 0x000fea0003800200 */
.L_x_182:
        /* <DEDUP_REMOVED lines=22> */
.L_x_185:
[----:B------:R-:W-:Y:S05]  /*2630*/  BSYNC.RECONVERGENT B0 ;  /* 0x0000000000007941 */ /* 0x000fea0003800200 */
.L_x_184:
        /* <DEDUP_REMOVED lines=22> */
.L_x_187:
[----:B------:R-:W-:Y:S05]  /*27a0*/  BSYNC.RECONVERGENT B0 ;  /* 0x0000000000007941 */ /* 0x000fea0003800200 */
.L_x_186:
        /* <DEDUP_REMOVED lines=22> */
.L_x_189:
[----:B------:R-:W-:Y:S05]  /*2910*/  BSYNC.RECONVERGENT B0 ;  /* 0x0000000000007941 */ /* 0x000fea0003800200 */
.L_x_188:
[----:B------:R-:W-:Y:S04]  /*2920*/  BSSY.RECONVERGENT B0, `(.L_x_190) ;  /* 0x0000016000007945 */ /* 0x000fe80003800200 */
[----:B------:R-:W-:Y:S05]  /*2930*/  @P1 BRA `(.L_x_191) ;  /* 0x0000000000501947 */ /* 0x000fea0003800000 */
[----:B------:R-:W5:Y:S02]  /*2940*/  LDCU UR4, c[0x0][0x440] ;  /* 0x00008800ff0477ac */ /* 0x000f640008000800 */
[----:B-----5:R-:W-:-:S13]  /*2950*/  ISETP.GE.AND P0, PT, R233, UR4, PT ;  /* 0x00000004e9007c0c */ /* 0x020fda000bf06270 */
[----:B------:R1:W-:Y:S01]  /*2960*/  @P0 STS.128 [R241+0x3800], RZ ;  /* 0x003800fff1000388 */ /* 0x0003e20000000c00 */
        /* <DEDUP_REMOVED lines=8> */
[----:B--2-4-:R-:W-:-:S04]  /*29f0*/  IMAD.WIDE.U32 R4, R0, UR8, R2 ;  /* 0x0000000800047c25 */ /* 0x014fc8000f8e0002 */
[----:B------:R-:W-:Y:S01]  /*2a00*/  IMAD R0, R0, UR9, R6 ;  /* 0x0000000900007c24 */ /* 0x000fe2000f8e0206 */
[----:B---3--:R-:W-:-:S04]  /*2a10*/  LEA R2, P0, R4, UR6, 0x1 ;  /* 0x0000000604027c11 */ /* 0x008fc8000f8008ff */
[----:B------:R-:W-:-:S04]  /*2a20*/  IADD3 R0, PT, PT, R5, R0, RZ ;  /* 0x0000000005007210 */ /* 0x000fc80007ffe0ff */
[----:B------:R-:W-:-:S05]  /*2a30*/  LEA.HI.X R3, R4, UR7, R0, 0x1, P0 ;  /* 0x0000000704037c11 */ /* 0x000fca00080f0c00 */
[----:B------:R-:W-:Y:S01]  /*2a40*/  @!PT LDS RZ, [RZ] ;  /* 0x00000000fffff984 */ /* 0x000fe20000000800 */
[----:B------:R-:W-:Y:S01]  /*2a50*/  @!PT LDS RZ, [RZ] ;  /* 0x00000000fffff984 */ /* 0x000fe20000000800 */
[----:B------:R-:W-:Y:S01]  /*2a60*/  @!PT LDS RZ, [RZ] ;  /* 0x00000000fffff984 */ /* 0x000fe20000000800 */
[----:B------:R2:W-:Y:S02]  /*2a70*/  LDGSTS.E.BYPASS.LTC128B.128 [R241+0x3800], desc[UR16][R2.64] ;  /* 0x0380000002f17fae */ /* 0x0005e4000b981a10 */
.L_x_191:
[----:B------:R-:W-:Y:S05]  /*2a80*/  BSYNC.RECONVERGENT B0 ;  /* 0x0000000000007941 */ /* 0x000fea0003800200 */
.L_x_190:
[----:B------:R-:W-:Y:S01]  /*2a90*/  BSSY.RECONVERGENT B0, `(.L_x_192) ;  /* 0x000000e000007945 */ /* 0x000fe20003800200 */
[----:B--2---:R-:W-:-:S03]  /*2aa0*/  IADD3 R3, PT, PT, R11, R17, RZ ;  /* 0x000000110b037210 */ /* 0x004fc60007ffe0ff */
[----:B------:R-:W-:Y:S05]  /*2ab0*/  @P6 BRA `(.L_x_193) ;  /* 0x00000000002c6947 */ /* 0x000fea0003800000 */
[----:B------:R-:W2:Y:S02]  /*2ac0*/  LDCU UR4, c[0x0][0x440] ;  /* 0x00008800ff0477ac */ /* 0x000ea40008000800 */
[----:B--2---:R-:W-:-:S13]  /*2ad0*/  ISETP.GE.AND P0, PT, R233, UR4, PT ;  /* 0x00000004e9007c0c */ /* 0x004fda000bf06270 */
[----:B------:R-:W-:Y:S05]  /*2ae0*/  @P0 BRA `(.L_x_194) ;  /* 0x00000000001c0947 */ /* 0x000fea0003800000 */
[----:B----4-:R-:W-:-:S04]  /*2af0*/  LEA R4, P0, R10, R246, 0x1 ;  /* 0x000000f60a047211 */ /* 0x010fc800078008ff */
[----:B------:R-:W-:-:S05]  /*2b00*/  LEA.HI.X R5, R10, R243, R3, 0x1, P0 ;  /* 0x000000f30a057211 */ /* 0x000fca00000f0c03 */
[----:B------:R-:W-:Y:S01]  /*2b10*/  @!PT LDS RZ, [RZ] ;  /* 0x00000000fffff984 */ /* 0x000fe20000000800 */
[----:B------:R-:W-:Y:S01]  /*2b20*/  @!PT LDS RZ, [RZ] ;  /* 0x00000000fffff984 */ /* 0x000fe20000000800 */
[----:B------:R-:W-:Y:S01]  /*2b30*/  @!PT LDS RZ, [RZ] ;  /* 0x00000000fffff984 */ /* 0x000fe20000000800 */
[----:B------:R2:W-:Y:S01]  /*2b40*/  LDGSTS.E.BYPASS.LTC128B.128 [R241+0x4000], desc[UR16][R4.64] ;  /* 0x0400000004f17fae */ /* 0x0005e2000b981a10 */
[----:B------:R-:W-:Y:S05]  /*2b50*/  BRA `(.L_x_193) ;  /* 0x0000000000047947 */ /* 0x000fea0003800000 */
.L_x_194:
[----:B------:R2:W-:Y:S02]  /*2b60*/  STS.128 [R241+0x4000], RZ ;  /* 0x004000fff1007388 */ /* 0x0005e40000000c00 */
.L_x_193:
[----:B------:R-:W-:Y:S05]  /*2b70*/  BSYNC.RECONVERGENT B0 ;  /* 0x0000000000007941 */ /* 0x000fea0003800200 */
.L_x_192:
[-C--:B------:R-:W-:Y:S01]  /*2b80*/  ISETP.GE.AND P1, PT, R23, R12.reuse, PT ;  /* 0x0000000c1700720c */ /* 0x080fe20003f26270 */
[----:B------:R-:W-:Y:S01]  /*2b90*/  BSSY.RECONVERGENT B0, `(.L_x_195) ;  /* 0x0000015000007945 */ /* 0x000fe20003800200 */
[-C--:B------:R-:W-:Y:S02]  /*2ba0*/  ISETP.GE.AND P0, PT, R22, R12.reuse, PT ;  /* 0x0000000c1600720c */ /* 0x080fe40003f06270 */
[-C--:B------:R-:W-:Y:S02]  /*2bb0*/  ISETP.GE.AND P5, PT, R21, R12.reuse, PT ;  /* 0x0000000c1500720c */ /* 0x080fe40003fa6270 */
[-C--:B------:R-:W-:Y:S02]  /*2bc0*/  ISETP.GE.AND P4, PT, R20, R12.reuse, PT ;  /* 0x0000000c1400720c */ /* 0x080fe40003f86270 */
[-C--:B------:R-:W-:Y:S02]  /*2bd0*/  ISETP.GE.AND P3, PT, R19, R12.reuse, PT ;  /* 0x0000000c1300720c */ /* 0x080fe40003f66270 */
[----:B------:R-:W-:-:S03]  /*2be0*/  ISETP.GE.AND P2, PT, R25, R12, PT ;  /* 0x0000000c1900720c */ /* 0x000fc60003f46270 */
[----:B------:R-:W-:Y:S10]  /*2bf0*/  @P1 BRA `(.L_x_196) ;  /* 0x0000000000381947 */ /* 0x000ff40003800000 */
[----:B------:R-:W5:Y:S02]  /*2c00*/  LDCU UR4, c[0x0][0x440] ;  /* 0x00008800ff0477ac */ /* 0x000f640008000800 */
[----:B-----5:R-:W-:-:S13]  /*2c10*/  ISETP.GE.AND P1, PT, R233, UR4, PT ;  /* 0x00000004e9007c0c */ /* 0x020fda000bf26270 */
[----:B------:R1:W-:Y:S01]  /*2c20*/  @P1 STS.128 [R241+0x4800], RZ ;  /* 0x004800fff1001388 */ /* 0x0003e20000000c00 */
[----:B------:R-:W-:Y:S05]  /*2c30*/  @P1 BRA `(.L_x_196) ;  /* 0x0000000000281947 */ /* 0x000fea0003800000 */
[----:B--2-4-:R-:W-:-:S04]  /*2c40*/  IMAD.WIDE.U32 R4, R26, 0x10, RZ ;  /* 0x000000101a047825 */ /* 0x014fc800078e00ff */
[----:B------:R-:W-:Y:S01]  /*2c50*/  IMAD.SHL.U32 R6, R27, 0x10, RZ ;  /* 0x000000101b067824 */ /* 0x000fe200078e00ff */
[----:B------:R-:W-:-:S04]  /*2c60*/  IADD3 R0, P1, PT, R10, R4, RZ ;  /* 0x000000040a007210 */ /* 0x000fc80007f3e0ff */
[----:B------:R-:W-:Y:S02]  /*2c70*/  IADD3.X R6, PT, PT, R3, R5, R6, P1, !PT ;  /* 0x0000000503067210 */ /* 0x000fe40000ffe406 */
[----:B------:R-:W-:-:S04]  /*2c80*/  LEA R4, P1, R0, R246, 0x1 ;  /* 0x000000f600047211 */ /* 0x000fc800078208ff */
[----:B------:R-:W-:-:S05]  /*2c90*/  LEA.HI.X R5, R0, R243, R6, 0x1, P1 ;  /* 0x000000f300057211 */ /* 0x000fca00008f0c06 */
[----:B------:R-:W-:Y:S01]  /*2ca0*/  @!PT LDS RZ, [RZ] ;  /* 0x00000000fffff984 */ /* 0x000fe20000000800 */
[----:B------:R-:W-:Y:S01]  /*2cb0*/  @!PT LDS RZ, [RZ] ;  /* 0x00000000fffff984 */ /* 0x000fe20000000800 */
[----:B------:R-:W-:Y:S01]  /*2cc0*/  @!PT LDS RZ, [RZ] ;  /* 0x00000000fffff984 */ /* 0x000fe20000000800 */
[----:B------:R2:W-:Y:S04]  /*2cd0*/  LDGSTS.E.BYPASS.LTC128B.128 [R241+0x4800], desc[UR16][R4.64] ;  /* 0x0480000004f17fae */ /* 0x0005e8000b981a10 */
.L_x_196:
[----:B------:R-:W-:Y:S05]  /*2ce0*/  BSYNC.RECONVERGENT B0 ;  /* 0x0000000000007941 */ /* 0x000fea0003800200 */
.L_x_195:
[----:B------:R-:W-:Y:S01]  /*2cf0*/  BSSY.RECONVERGENT B0, `(.L_x_197) ;  /* 0x000000f000007945 */ /* 0x000fe20003800200 */
[----:B------:R-:W-:-:S03]  /*2d00*/  ISETP.GE.AND P1, PT, R28, R12, PT ;  /* 0x0000000c1c00720c */ /* 0x000fc60003f26270 */
[----:B------:R-:W-:Y:S10]  /*2d10*/  @P0 BRA `(.L_x_198) ;  /* 0x0000000000300947 */ /* 0x000ff40003800000 */
[----:B------:R-:W5:Y:S02]  /*2d20*/  LDCU UR4, c[0x0][0x440] ;  /* 0x00008800ff0477ac */ /* 0x000f640008000800 */
[----:B-----5:R-:W-:-:S13]  /*2d30*/  ISETP.GE.AND P0, PT, R233, UR4, PT ;  /* 0x00000004e9007c0c */ /* 0x020fda000bf06270 */
[----:B------:R1:W-:Y:S01]  /*2d40*/  @P0 STS.128 [R241+0x5000], RZ ;  /* 0x005000fff1000388 */ /* 0x0003e20000000c00 */
[----:B------:R-:W-:Y:S05]  /*2d50*/  @P0 BRA `(.L_x_198) ;  /* 0x0000000000200947 */ /* 0x000fea0003800000 */
[----:B------:R-:W-:-:S04]  /*2d60*/  LEA R0, P0, R26, R10, 0x5 ;  /* 0x0000000a1a007211 */ /* 0x000fc800078028ff */
[----:B--2-4-:R-:W-:Y:S02]  /*2d70*/  LEA.HI.X R5, R26, R3, R27, 0x5, P0 ;  /* 0x000000031a057211 */ /* 0x014fe400000f2c1b */
[----:B------:R-:W-:-:S04]  /*2d80*/  LEA R4, P0, R0, R246, 0x1 ;  /* 0x000000f600047211 */ /* 0x000fc800078008ff */
[----:B------:R-:W-:-:S05]  /*2d90*/  LEA.HI.X R5, R0, R243, R5, 0x1, P0 ;  /* 0x000000f300057211 */ /* 0x000fca00000f0c05 */
[----:B------:R-:W-:Y:S01]  /*2da0*/  @!PT LDS RZ, [RZ] ;  /* 0x00000000fffff984 */ /* 0x000fe20000000800 */
[----:B------:R-:W-:Y:S01]  /*2db0*/  @!PT LDS RZ, [RZ] ;  /* 0x00000000fffff984 */ /* 0x000fe20000000800 */
[----:B------:R-:W-:Y:S01]  /*2dc0*/  @!PT LDS RZ, [RZ] ;  /* 0x00000000fffff984 */ /* 0x000fe20000000800 */
[----:B------:R2:W-:Y:S04]  /*2dd0*/  LDGSTS.E.BYPASS.LTC128B.128 [R241+0x5000], desc[UR16][R4.64] ;  /* 0x0500000004f17fae */ /* 0x0005e8000b981a10 */
.L_x_198:
[----:B------:R-:W-:Y:S05]  /*2de0*/  BSYNC.RECONVERGENT B0 ;  /* 0x0000000000007941 */ /* 0x000fea0003800200 */
.L_x_197:
[----:B------:R-:W-:Y:S04]  /*2df0*/  BSSY.RECONVERGENT B0, `(.L_x_199) ;  /* 0x0000010000007945 */ /* 0x000fe80003800200 */
[----:B------:R-:W-:Y:S05]  /*2e00*/  @P5 BRA `(.L_x_200) ;  /* 0x0000000000385947 */ /* 0x000fea0003800000 */
[----:B------:R-:W5:Y:S02]  /*2e10*/  LDCU UR4, c[0x0][0x440] ;  /* 0x00008800ff0477ac */ /* 0x000f640008000800 */
[----:B-----5:R-:W-:-:S13]  /*2e20*/  ISETP.GE.AND P0, PT, R233, UR4, PT ;  /* 0x00000004e9007c0c */ /* 0x020fda000bf06270 */
[----:B------:R1:W-:Y:S01]  /*2e30*/  @P0 STS.128 [R241+0x5800], RZ ;  /* 0x005800fff1000388 */ /* 0x0003e20000000c00 */
[----:B------:R-:W-:Y:S05]  /*2e40*/  @P0 BRA `(.L_x_200) ;  /* 0x0000000000280947 */ /* 0x000fea0003800000 */
[----:B------:R-:W-:Y:S01]  /*2e50*/  MOV R2, R10 ;  /* 0x0000000a00027202 */ /* 0x000fe20000000f00 */
[----:B------:R-:W-:-:S04]  /*2e60*/  IMAD R0, R27, 0x30, RZ ;  /* 0x000000301b007824 */ /* 0x000fc800078e02ff */
[----:B--2-4-:R-:W-:-:S05]  /*2e70*/  IMAD.WIDE.U32 R4, R26, 0x30, R2 ;  /* 0x000000301a047825 */ /* 0x014fca00078e0002 */
[----:B------:R-:W-:Y:S02]  /*2e80*/  IADD3 R0, PT, PT, R5, R0, RZ ;  /* 0x0000000005007210 */ /* 0x000fe40007ffe0ff */
[----:B------:R-:W-:-:S04]  /*2e90*/  LEA R6, P0, R4, R246, 0x1 ;  /* 0x000000f604067211 */ /* 0x000fc800078008ff */
[----:B------:R-:W-:-:S05]  /*2ea0*/  LEA.HI.X R7, R4, R243, R0, 0x1, P0 ;  /* 0x000000f304077211 */ /* 0x000fca00000f0c00 */
[----:B------:R-:W-:Y:S01]  /*2eb0*/  @!PT LDS RZ, [RZ] ;  /* 0x00000000fffff984 */ /* 0x000fe20000000800 */
[----:B------:R-:W-:Y:S01]  /*2ec0*/  @!PT LDS RZ, [RZ] ;  /* 0x00000000fffff984 */ /* 0x000fe20000000800 */
[----:B------:R-:W-:Y:S01]  /*2ed0*/  @!PT LDS RZ, [RZ] ;  /* 0x00000000fffff984 */ /* 0x000fe20000000800 */
[----:B------:R2:W-:Y:S04]  /*2ee0*/  LDGSTS.E.BYPASS.LTC128B.128 [R241+0x5800], desc[UR16][R6.64] ;  /* 0x0580000006f17fae */ /* 0x0005e8000b981a10 */
.L_x_200:
[----:B------:R-:W-:Y:S05]  /*2ef0*/  BSYNC.RECONVERGENT B0 ;  /* 0x0000000000007941 */ /* 0x000fea0003800200 */
.L_x_199:
[----:B------:R-:W-:Y:S04]  /*2f00*/  BSSY.RECONVERGENT B0, `(.L_x_201) ;  /* 0x000000e000007945 */ /* 0x000fe80003800200 */
[----:B------:R-:W-:Y:S05]  /*2f10*/  @P4 BRA `(.L_x_202) ;  /* 0x0000000000304947 */ /* 0x000fea0003800000 */
        /* <DEDUP_REMOVED lines=12> */
.L_x_202:
[----:B------:R-:W-:Y:S05]  /*2fe0*/  BSYNC.RECONVERGENT B0 ;  /* 0x0000000000007941 */ /* 0x000fea0003800200 */
.L_x_201:
[----:B------:R-:W-:Y:S04]  /*2ff0*/  BSSY.RECONVERGENT B0, `(.L_x_203) ;  /* 0x0000011000007945 */ /* 0x000fe80003800200 */
[----:B------:R-:W-:Y:S05]  /*3000*/  @P3 BRA `(.L_x_204) ;  /* 0x00000000003c3947 */ /* 0x000fea0003800000 */
[----:B------:R-:W5:Y:S02]  /*3010*/  LDCU UR4, c[0x0][0x440] ;  /* 0x00008800ff0477ac */ /* 0x000f640008000800 */
[----:B-----5:R-:W-:-:S13]  /*3020*/  ISETP.GE.AND P0, PT, R233, UR4, PT ;  /* 0x00000004e9007c0c */ /* 0x020fda000bf06270 */
[----:B------:R1:W-:Y:S01]  /*3030*/  @P0 STS.128 [R241+0x6800], RZ ;  /* 0x006800fff1000388 */ /* 0x0003e20000000c00 */
[----:B------:R-:W-:Y:S05]  /*3040*/  @P0 BRA `(.L_x_204) ;  /* 0x00000000002c0947 */ /* 0x000fea0003800000 */
[----:B--2-4-:R-:W-:Y:S01]  /*3050*/  MOV R4, R10 ;  /* 0x0000000a00047202 */ /* 0x014fe20000000f00 */
[----:B------:R-:W-:Y:S01]  /*3060*/  IMAD R0, R27, 0x50, RZ ;  /* 0x000000501b007824 */ /* 0x000fe200078e02ff */
[----:B------:R-:W-:-:S03]  /*3070*/  MOV R5, R3 ;  /* 0x0000000300057202 */ /* 0x000fc60000000f00 */
[----:B------:R-:W-:-:S05]  /*3080*/  IMAD.WIDE.U32 R4, R26, 0x50, R4 ;  /* 0x000000501a047825 */ /* 0x000fca00078e0004 */
[----:B------:R-:W-:Y:S02]  /*3090*/  IADD3 R0, PT, PT, R5, R0, RZ ;  /* 0x0000000005007210 */ /* 0x000fe40007ffe0ff */
[----:B------:R-:W-:-:S04]  /*30a0*/  LEA R6, P0, R4, R246, 0x1 ;  /* 0x000000f604067211 */ /* 0x000fc800078008ff */
[----:B------:R-:W-:-:S05]  /*30b0*/  LEA.HI.X R7, R4, R243, R0, 0x1, P0 ;  /* 0x000000f304077211 */ /* 0x000fca00000f0c00 */
[----:B------:R-:W-:Y:S01]  /*30c0*/  @!PT LDS RZ, [RZ] ;  /* 0x00000000fffff984 */ /* 0x000fe20000000800 */
[----:B------:R-:W-:Y:S01]  /*30d0*/  @!PT LDS RZ, [RZ] ;  /* 0x00000000fffff984 */ /* 0x000fe20000000800 */
[----:B------:R-:W-:Y:S01]  /*30e0*/  @!PT LDS RZ, [RZ] ;  /* 0x00000000fffff984 */ /* 0x000fe20000000800 */
[----:B------:R2:W-:Y:S04]  /*30f0*/  LDGSTS.E.BYPASS.LTC128B.128 [R241+0x6800], desc[UR16][R6.64] ;  /* 0x0680000006f17fae */ /* 0x0005e8000b981a10 */
.L_x_204:
[----:B------:R-:W-:Y:S05]  /*3100*/  BSYNC.RECONVERGENT B0 ;  /* 0x0000000000007941 */ /* 0x000fea0003800200 */
.L_x_203:
        /* <DEDUP_REMOVED lines=17> */
.L_x_206:
[----:B------:R-:W-:Y:S05]  /*3220*/  BSYNC.RECONVERGENT B0 ;  /* 0x0000000000007941 */ /* 0x000fea0003800200 */
.L_x_205:
        /* <DEDUP_REMOVED lines=17> */
.L_x_208:
[----:B------:R-:W-:Y:S05]  /*3340*/  BSYNC.RECONVERGENT B0 ;  /* 0x0000000000007941 */ /* 0x000fea0003800200 */
.L_x_207:
[----:B------:R-:W0:Y:S01]  /*3350*/  LDGDEPBAR ;  /* 0x00000000000079af */ /* 0x000e220000000000 */
[C---:B------:R-:W-:Y:S01]  /*3360*/  SHF.L.U64.HI R0, R14.reuse, 0x7, R15 ;  /* 0x000000070e007819 */ /* 0x040fe2000001020f */
[----:B------:R-:W-:Y:S01]  /*3370*/  BSSY.RECONVERGENT B0, `(.L_x_209) ;  /* 0x0000016000007945 */ /* 0x000fe20003800200 */
[----:B--2---:R-:W-:-:S03]  /*3380*/  SHF.L.U32 R2, R14, 0x7, RZ ;  /* 0x000000070e027819 */ /* 0x004fc600000006ff */
[-C--:B------:R-:W-:Y:S02]  /*3390*/  IMAD R0, R0, R16.reuse, RZ ;  /* 0x0000001000007224 */ /* 0x080fe400078e02ff */
[----:B----4-:R-:W-:-:S04]  /*33a0*/  IMAD.WIDE.U32 R4, R2, R16, RZ ;  /* 0x0000001002047225 */ /* 0x010fc800078e00ff */
[----:B------:R-:W-:-:S05]  /*33b0*/  IMAD R2, R18, R2, R0 ;  /* 0x0000000212027224 */ /* 0x000fca00078e0200 */
[----:B------:R-:W-:Y:S01]  /*33c0*/  IADD3 R3, PT, PT, R5, R2, RZ ;  /* 0x0000000205037210 */ /* 0x000fe20007ffe0ff */
[----:B------:R-:W-:-:S04]  /*33d0*/  DEPBAR.LE SB0, 0x0 ;  /* 0x000080000000791a */ /* 0x000fc80000000000 */
[----:B------:R-:W-:Y:S06]  /*33e0*/  BAR.SYNC.DEFER_BLOCKING 0x0 ;  /* 0x0000000000007b1d */ /* 0x000fec0000010000 */
[----:B------:R-:W-:Y:S05]  /*33f0*/  @P6 BRA `(.L_x_210) ;  /* 0x0000000000306947 */ /* 0x000fea0003800000 */
[----:B------:R-:W2:Y:S02]  /*3400*/  LDCU UR4, c[0x0][0x440] ;  /* 0x00008800ff0477ac */ /* 0x000ea40008000800 */
[----:B--2---:R-:W-:-:S13]  /*3410*/  ISETP.GE.AND P0, PT, R233, UR4, PT ;  /* 0x00000004e9007c0c */ /* 0x004fda000bf06270 */
[----:B------:R-:W-:Y:S05]  /*3420*/  @P0 BRA `(.L_x_211) ;  /* 0x00000000001c0947 */ /* 0x000fea0003800000 */
[----:B------:R-:W-:-:S04]  /*3430*/  LEA R6, P0, R4, R248, 0x1 ;  /* 0x000000f804067211 */ /* 0x000fc800078008ff */
[----:B------:R-:W-:-:S05]  /*3440*/  LEA.HI.X R7, R4, R247, R3, 0x1, P0 ;  /* 0x000000f704077211 */ /* 0x000fca00000f0c03 */
[----:B------:R-:W-:Y:S01]  /*3450*/  @!PT LDS RZ, [RZ] ;  /* 0x00000000fffff984 */ /* 0x000fe20000000800 */
[----:B------:R-:W-:Y:S01]  /*3460*/  @!PT LDS RZ, [RZ] ;  /* 0x00000000fffff984 */ /* 0x000fe20000000800 */
[----:B------:R-:W-:Y:S01]  /*3470*/  @!PT LDS RZ, [RZ] ;  /* 0x00000000fffff984 */ /* 0x000fe20000000800 */
[----:B------:R2:W-:Y:S01]  /*3480*/  LDGSTS.E.BYPASS.LTC128B.128 [R241+0x8000], desc[UR16][R6.64] ;  /* 0x0800000006f17fae */ /* 0x0005e2000b981a10 */
[----:B------:R-:W-:Y:S05]  /*3490*/  BRA `(.L_x_212) ;  /* 0x00000000000c7947 */ /* 0x000fea0003800000 */
.L_x_211:
[----:B------:R4:W-:Y:S01]  /*34a0*/  STS.128 [R241+0x8000], RZ ;  /* 0x008000fff1007388 */ /* 0x0009e20000000c00 */
[----:B------:R-:W-:Y:S05]  /*34b0*/  BRA `(.L_x_212) ;  /* 0x0000000000047947 */ /* 0x000fea0003800000 */
.L_x_210:
[----:B------:R2:W-:Y:S02]  /*34c0*/  STS.128 [R241+0x8000], RZ ;  /* 0x008000fff1007388 */ /* 0x0005e40000000c00 */
.L_x_212:
[----:B------:R-:W-:Y:S05]  /*34d0*/  BSYNC.RECONVERGENT B0 ;  /* 0x0000000000007941 */ /* 0x000fea0003800200 */
.L_x_209:
[-C--:B------:R-:W-:Y:S01]  /*34e0*/  ISETP.GE.AND P0, PT, R23, R12.reuse, PT ;  /* 0x0000000c1700720c */ /* 0x080fe20003f06270 */
[C---:B------:R-:W-:Y:S01]  /*34f0*/  IMAD.SHL.U32 R249, R237.reuse, 0x40, RZ ;  /* 0x00000040edf97824 */ /* 0x040fe200078e00ff */
[----:B------:R-:W-:Y:S01]  /*3500*/  SHF.R.U32.HI R235, RZ, 0x1, R237 ;  /* 0x00000001ffeb7819 */ /* 0x000fe200000116ed */
[----:B------:R-:W-:Y:S01]  /*3510*/  IMAD.SHL.U32 R236, R237, 0x20, RZ ;  /* 0x00000020edec7824 */ /* 0x000fe200078e00ff */
[----:B------:R-:W-:Y:S01]  /*3520*/  ISETP.GE.AND P6, PT, R22, R12, PT ;  /* 0x0000000c1600720c */ /* 0x000fe20003fc6270 */
[----:B------:R-:W-:Y:S01]  /*3530*/  BSSY.RECONVERGENT B0, `(.L_x_213) ;  /* 0x000001f000007945 */ /* 0x000fe20003800200 */
[----:B------:R-:W-:Y:S02]  /*3540*/  LOP3.LUT R250, R233, 0x1c0, R249, 0xf8, !PT ;  /* 0x000001c0e9fa7812 */ /* 0x000fe400078ef8f9 */
[----:B------:R-:W-:Y:S02]  /*3550*/  LOP3.LUT R0, R235, 0x8, RZ, 0xc0, !PT ;  /* 0x00000008eb007812 */ /* 0x000fe400078ec0ff */
[----:B------:R-:W-:-:S02]  /*3560*/  LOP3.LUT R236, R236, 0x7c00, RZ, 0xc0, !PT ;  /* 0x00007c00ecec7812 */ /* 0x000fc400078ec0ff */
[-C--:B------:R-:W-:Y:S01]  /*3570*/  ISETP.GE.AND P5, PT, R21, R12.reuse, PT ;  /* 0x0000000c1500720c */ /* 0x080fe20003fa6270 */
[----:B------:R1:W-:Y:S01]  /*3580*/  @P0 STS.128 [R241+0x8800], RZ ;  /* 0x008800fff1000388 */ /* 0x0003e20000000c00 */
[-C--:B------:R-:W-:Y:S02]  /*3590*/  ISETP.GE.AND P4, PT, R20, R12.reuse, PT ;  /* 0x0000000c1400720c */ /* 0x080fe40003f86270 */
[-C--:B------:R-:W-:Y:S02]  /*35a0*/  ISETP.GE.AND P3, PT, R19, R12.reuse, PT ;  /* 0x0000000c1300720c */ /* 0x080fe40003f66270 */
[-C--:B------:R-:W-:Y:S02]  /*35b0*/  ISETP.GE.AND P2, PT, R25, R12.reuse, PT ;  /* 0x0000000c1900720c */ /* 0x080fe40003f46270 */
[----:B------:R-:W-:Y:S02]  /*35c0*/  ISETP.GE.AND P1, PT, R28, R12, PT ;  /* 0x0000000c1c00720c */ /* 0x000fe40003f26270 */
[----:B------:R-:W-:-:S02]  /*35d0*/  LOP3.LUT R244, R250, R0, RZ, 0x3c, !PT ;  /* 0x00000000faf47212 */ /* 0x000fc400078e3cff */
[----:B------:R-:W-:Y:S02]  /*35e0*/  LOP3.LUT R12, R249, 0x400, RZ, 0xc0, !PT ;  /* 0x00000400f90c7812 */ /* 0x000fe400078ec0ff */
[----:B------:R-:W-:Y:S02]  /*35f0*/  LOP3.LUT R0, R250, 0x8, R237, 0x78, !PT ;  /* 0x00000008fa007812 */ /* 0x000fe400078e78ed */
[----:B--2---:R-:W-:-:S03]  /*3600*/  LOP3.LUT R6, R236, 0x200, R249, 0xf8, !PT ;  /* 0x00000200ec067812 */ /* 0x004fc600078ef8f9 */
[----:B------:R-:W-:Y:S01]  /*3610*/  IMAD R12, R0, 0x2, R12 ;  /* 0x00000002000c7824 */ /* 0x000fe200078e020c */
[----:B------:R-:W-:Y:S01]  /*3620*/  LOP3.LUT R9, R6, R244, RZ, 0xfc, !PT ;  /* 0x000000f406097212 */ /* 0x000fe200078efcff */
[----:B------:R-:W-:Y:S06]  /*3630*/  @P0 BRA `(.L_x_214) ;  /* 0x0000000000380947 */ /* 0x000fec0003800000 */
[----:B------:R-:W2:Y:S02]  /*3640*/  LDCU UR4, c[0x0][0x440] ;  /* 0x00008800ff0477ac */ /* 0x000ea40008000800 */
[----:B--2---:R-:W-:-:S13]  /*3650*/  ISETP.GE.AND P0, PT, R233, UR4, PT ;  /* 0x00000004e9007c0c */ /* 0x004fda000bf06270 */
[----:B------:R2:W-:Y:S01]  /*3660*/  @P0 STS.128 [R241+0x8800], RZ ;  /* 0x008800fff1000388 */ /* 0x0005e20000000c00 */
[----:B------:R-:W-:Y:S05]  /*3670*/  @P0 BRA `(.L_x_214) ;  /* 0x0000000000280947 */ /* 0x000fea0003800000 */
[----:B------:R-:W-:-:S04]  /*3680*/  IMAD.WIDE.U32 R6, R14, 0x10, RZ ;  /* 0x000000100e067825 */ /* 0x000fc800078e00ff */
        /* <DEDUP_REMOVED lines=9> */
.L_x_214:
[----:B------:R-:W-:Y:S05]  /*3720*/  BSYNC.RECONVERGENT B0 ;  /* 0x0000000000007941 */ /* 0x000fea0003800200 */
.L_x_213:
[----:B------:R1:W-:Y:S01]  /*3730*/  @P6 STS.128 [R241+0x9000], RZ ;  /* 0x009000fff1006388 */ /* 0x0003e20000000c00 */
[----:B------:R-:W-:Y:S01]  /*3740*/  BSSY.RECONVERGENT B0, `(.L_x_215) ;  /* 0x000000f000007945 */ /* 0x000fe20003800200 */
[----:B------:R-:W-:-:S03]  /*3750*/  LEA R25, R9, UR5, 0x1 ;  /* 0x0000000509197c11 */ /* 0x000fc6000f8e08ff */
[----:B------:R-:W-:Y:S05]  /*3760*/  @P6 BRA `(.L_x_216) ;  /* 0x0000000000306947 */ /* 0x000fea0003800000 */
[----:B------:R-:W5:Y:S02]  /*3770*/  LDCU UR4, c[0x0][0x440] ;  /* 0x00008800ff0477ac */ /* 0x000f640008000800 */
[----:B-----5:R-:W-:-:S13]  /*3780*/  ISETP.GE.AND P0, PT, R233, UR4, PT ;  /* 0x00000004e9007c0c */ /* 0x020fda000bf06270 */
[----:B------:R1:W-:Y:S01]  /*3790*/  @P0 STS.128 [R241+0x9000], RZ ;  /* 0x009000fff1000388 */ /* 0x0003e20000000c00 */
[----:B------:R-:W-:Y:S05]  /*37a0*/  @P0 BRA `(.L_x_216) ;  /* 0x0000000000200947 */ /* 0x000fea0003800000 */
[----:B------:R-:W-:-:S04]  /*37b0*/  LEA R0, P0, R14, R4, 0x5 ;  /* 0x000000040e007211 */ /* 0x000fc800078028ff */
[----:B-1----:R-:W-:Y:S02]  /*37c0*/  LEA.HI.X R7, R14, R3, R15, 0x5, P0 ;  /* 0x000000030e077211 */ /* 0x002fe400000f2c0f */
[----:B------:R-:W-:-:S04]  /*37d0*/  LEA R6, P0, R0, R248, 0x1 ;  /* 0x000000f800067211 */ /* 0x000fc800078008ff */
[----:B------:R-:W-:-:S05]  /*37e0*/  LEA.HI.X R7, R0, R247, R7, 0x1, P0 ;  /* 0x000000f700077211 */ /* 0x000fca00000f0c07 */
[----:B------:R-:W-:Y:S01]  /*37f0*/  @!PT LDS RZ, [RZ] ;  /* 0x00000000fffff984 */ /* 0x000fe20000000800 */
[----:B------:R-:W-:Y:S01]  /*3800*/  @!PT LDS RZ, [RZ] ;  /* 0x00000000fffff984 */ /* 0x000fe20000000800 */
[----:B------:R-:W-:Y:S01]  /*3810*/  @!PT LDS RZ, [RZ] ;  /* 0x00000000fffff984 */ /* 0x000fe20000000800 */
[----:B------:R1:W-:Y:S04]  /*3820*/  LDGSTS.E.BYPASS.LTC128B.128 [R241+0x9000], desc[UR16][R6.64] ;  /* 0x0900000006f17fae */ /* 0x0003e8000b981a10 */
.L_x_216:
[----:B------:R-:W-:Y:S05]  /*3830*/  BSYNC.RECONVERGENT B0 ;  /* 0x0000000000007941 */ /* 0x000fea0003800200 */
.L_x_215:
[----:B------:R1:W-:Y:S01]  /*3840*/  @P5 STS.128 [R241+0x9800], RZ ;  /* 0x009800fff1005388 */ /* 0x0003e20000000c00 */
        /* <DEDUP_REMOVED lines=8> */
[----:B-1----:R-:W-:-:S05]  /*38d0*/  IMAD.WIDE.U32 R6, R14, 0x30, R2 ;  /* 0x000000300e067825 */ /* 0x002fca00078e0002 */
[----:B------:R-:W-:Y:S02]  /*38e0*/  IADD3 R0, PT, PT, R7, R0, RZ ;  /* 0x0000000007007210 */ /* 0x000fe40007ffe0ff */
[----:B------:R-:W-:-:S04]  /*38f0*/  LEA R8, P0, R6, R248, 0x1 ;  /* 0x000000f806087211 */ /* 0x000fc800078008ff */
[----:B------:R-:W-:-:S05]  /*3900*/  LEA.HI.X R9, R6, R247, R0, 0x1, P0 ;  /* 0x000000f706097211 */ /* 0x000fca00000f0c00 */
[----:B------:R-:W-:Y:S01]  /*3910*/  @!PT LDS RZ, [RZ] ;  /* 0x00000000fffff984 */ /* 0x000fe20000000800 */
[----:B------:R-:W-:Y:S01]  /*3920*/  @!PT LDS RZ, [RZ] ;  /* 0x00000000fffff984 */ /* 0x000fe20000000800 */
[----:B------:R-:W-:Y:S01]  /*3930*/  @!PT LDS RZ, [RZ] ;  /* 0x00000000fffff984 */ /* 0x000fe20000000800 */
[----:B------:R1:W-:Y:S04]  /*3940*/  LDGSTS.E.BYPASS.LTC128B.128 [R241+0x9800], desc[UR16][R8.64] ;  /* 0x0980000008f17fae */ /* 0x0003e8000b981a10 */
.L_x_218:
[----:B------:R-:W-:Y:S05]  /*3950*/  BSYNC.RECONVERGENT B0 ;  /* 0x0000000000007941 */ /* 0x000fea0003800200 */
.L_x_217:
[----:B------:R1:W-:Y:S01]  /*3960*/  @P4 STS.128 [R241+0xa000], RZ ;  /* 0x00a000fff1004388 */ /* 0x0003e20000000c00 */
[----:B------:R-:W-:Y:S04]  /*3970*/  BSSY.RECONVERGENT B0, `(.L_x_219) ;  /* 0x000000e000007945 */ /* 0x000fe80003800200 */
        /* <DEDUP_REMOVED lines=13> */
.L_x_220:
[----:B------:R-:W-:Y:S05]  /*3a50*/  BSYNC.RECONVERGENT B0 ;  /* 0x0000000000007941 */ /* 0x000fea0003800200 */
.L_x_219:
[----:B------:R1:W-:Y:S01]  /*3a60*/  @P3 STS.128 [R241+0xa800], RZ ;  /* 0x00a800fff1003388 */ /* 0x0003e20000000c00 */
[----:B------:R-:W-:Y:S04]  /*3a70*/  BSSY.RECONVERGENT B0, `(.L_x_221) ;  /* 0x0000011000007945 */ /* 0x000fe80003800200 */
[----:B------:R-:W-:Y:S05]  /*3a80*/  @P3 BRA `(.L_x_222) ;  /* 0x00000000003c3947 */ /* 0x000fea0003800000 */
[----:B------:R-:W5:Y:S02]  /*3a90*/  LDCU UR4, c[0x0][0x440] ;  /* 0x00008800ff0477ac */ /* 0x000f640008000800 */
[----:B-----5:R-:W-:-:S13]  /*3aa0*/  ISETP.GE.AND P0, PT, R233, UR4, PT ;  /* 0x00000004e9007c0c */ /* 0x020fda000bf06270 */
[----:B------:R1:W-:Y:S01]  /*3ab0*/  @P0 STS.128 [R241+0xa800], RZ ;  /* 0x00a800fff1000388 */ /* 0x0003e20000000c00 */
[----:B------:R-:W-:Y:S05]  /*3ac0*/  @P0 BRA `(.L_x_222) ;  /* 0x00000000002c0947 */ /* 0x000fea0003800000 */
[----:B-1----:R-:W-:Y:S01]  /*3ad0*/  MOV R6, R4 ;  /* 0x0000000400067202 */ /* 0x002fe20000000f00 */
        /* <DEDUP_REMOVED lines=10> */
.L_x_222:
[----:B------:R-:W-:Y:S05]  /*3b80*/  BSYNC.RECONVERGENT B0 ;  /* 0x0000000000007941 */ /* 0x000fea0003800200 */
.L_x_221:
        /* <DEDUP_REMOVED lines=18> */
.L_x_224:
[----:B------:R-:W-:Y:S05]  /*3cb0*/  BSYNC.RECONVERGENT B0 ;  /* 0x0000000000007941 */ /* 0x000fea0003800200 */
.L_x_223:
        /* <DEDUP_REMOVED lines=8> */
[----:B------:R-:W-:Y:S02]  /*3d40*/  IMAD R0, R15, 0x70, RZ ;  /* 0x000000700f007824 */ /* 0x000fe400078e02ff */
        /* <DEDUP_REMOVED lines=8> */
.L_x_226:
[----:B------:R-:W-:Y:S05]  /*3dd0*/  BSYNC.RECONVERGENT B0 ;  /* 0x0000000000007941 */ /* 0x000fea0003800200 */
.L_x_225:
[----:B-1----:R-:W-:Y:S01]  /*3de0*/  LDSM.16.M88.4 R8, [R25] ;  /* 0x000000001908783b */ /* 0x002fe20000000200 */
[----:B------:R-:W-:Y:S01]  /*3df0*/  IMAD.MOV.U32 R208, RZ, RZ, 0x20 ;  /* 0x00000020ffd07424 */ /* 0x000fe200078e00ff */
[C---:B------:R-:W-:Y:S01]  /*3e00*/  LOP3.LUT P1, RZ, R237.reuse, 0x2, RZ, 0xc0, !PT ;  /* 0x00000002edff7812 */ /* 0x040fe2000782c0ff */
[----:B------:R-:W-:Y:S01]  /*3e10*/  VIADD R3, R12, UR5 ;  /* 0x000000050c037c36 */ /* 0x000fe20008000000 */
[----:B------:R-:W1:Y:S01]  /*3e20*/  LDSM.16.M88.4 R16, [R12+UR5+0x4000] ;  /* 0x004000050c10783b */ /* 0x000e620008000200 */
[----:B------:R-:W-:Y:S01]  /*3e30*/  IMAD.MOV.U32 R209, RZ, RZ, 0x40 ;  /* 0x00000040ffd17424 */ /* 0x000fe200078e00ff */
[----:B------:R-:W-:Y:S02]  /*3e40*/  SEL R208, R208, 0xffffffe0, !P1 ;  /* 0xffffffe0d0d07807 */ /* 0x000fe40004800000 */
[----:B------:R-:W-:Y:S01]  /*3e50*/  LDSM.16.M88.4 R4, [R25+0x2000] ;  /* 0x002000001904783b */ /* 0x000fe20000000200 */
[----:B------:R-:W-:Y:S02]  /*3e60*/  LOP3.LUT P0, RZ, R237, 0x4, RZ, 0xc0, !PT ;  /* 0x00000004edff7812 */ /* 0x000fe4000780c0ff */
[--C-:B------:R-:W-:Y:S01]  /*3e70*/  IMAD.IADD R0, R3, 0x1, R208.reuse ;  /* 0x0000000103007824 */ /* 0x100fe200078e02d0 */
[----:B------:R-:W5:Y:S01]  /*3e80*/  LDSM.16.M88.4 R48, [R12+UR5+0x4800] ;  /* 0x004800050c30783b */ /* 0x000f620008000200 */
[----:B------:R-:W-:Y:S01]  /*3e90*/  IMAD.IADD R2, R25, 0x1, R208 ;  /* 0x0000000119027824 */ /* 0x000fe200078e02d0 */
[----:B------:R-:W-:-:S02]  /*3ea0*/  SEL R209, R209, 0xffffffc0, !P0 ;  /* 0xffffffc0d1d17807 */ /* 0x000fc40004000000 */
[----:B------:R-:W2:Y:S04]  /*3eb0*/  LDSM.16.M88.4 R44, [R12+UR5+0x5000] ;  /* 0x005000050c2c783b */ /* 0x000ea80008000200 */
[----:B------:R-:W3:Y:S04]  /*3ec0*/  LDSM.16.M88.4 R40, [R12+UR5+0x5800] ;  /* 0x005800050c28783b */ /* 0x000ee80008000200 */
[----:B------:R-:W-:Y:S04]  /*3ed0*/  LDSM.16.M88.4 R36, [R12+UR5+0x6000] ;  /* 0x006000050c24783b */ /* 0x000fe80008000200 */
[----:B------:R-:W-:Y:S04]  /*3ee0*/  LDSM.16.M88.4 R32, [R12+UR5+0x6800] ;  /* 0x006800050c20783b */ /* 0x000fe80008000200 */
[----:B------:R-:W4:Y:S04]  /*3ef0*/  LDSM.16.M88.4 R28, [R12+UR5+0x7000] ;  /* 0x007000050c1c783b */ /* 0x000f280008000200 */
[----:B------:R-:W-:Y:S04]  /*3f00*/  LDSM.16.M88.4 R96, [R0+0x4000] ;  /* 0x004000000060783b */ /* 0x000fe80000000200 */
[----:B------:R-:W-:Y:S01]  /*3f10*/  LDSM.16.M88.4 R124, [R0+0x5000] ;  /* 0x00500000007c783b */ /* 0x000fe20000000200 */
[----:B-1----:R-:W-:Y:S03]  /*3f20*/  HMMA.16816.F32.BF16 R20, R8, R16, RZ ;  /* 0x000000100814723c */ /* 0x002fe600000418ff */
[----:B------:R-:W-:Y:S04]  /*3f30*/  LDSM.16.M88.4 R100, [R0+0x4800] ;  /* 0x004800000064783b */ /* 0x000fe80000000200 */
[----:B------:R-:W-:Y:S01]  /*3f40*/  LDSM.16.M88.4 R116, [R0+0x6000] ;  /* 0x006000000074783b */ /* 0x000fe20000000200 */
[C---:B-----5:R-:W-:Y:S03]  /*3f50*/  HMMA.16816.F32.BF16 R80, R4.reuse, R48, RZ ;  /* 0x000000300450723c */ /* 0x060fe600000418ff */
[----:B------:R-:W-:Y:S04]  /*3f60*/  LDSM.16.M88.4 R112, [R0+0x6800] ;  /* 0x006800000070783b */ /* 0x000fe80000000200 */
[----:B------:R-:W-:Y:S01]  /*3f70*/  LDSM.16.M88.4 R108, [R0+0x7000] ;  /* 0x00700000006c783b */ /* 0x000fe20000000200 */
[----:B------:R-:W-:Y:S03]  /*3f80*/  HMMA.16816.F32.BF16 R72, R4, R50, RZ ;  /* 0x000000320448723c */ /* 0x000fe600000418ff */
[----:B------:R-:W-:Y:S01]  /*3f90*/  LDSM.16.M88.4 R120, [R0+0x5800] ;  /* 0x005800000078783b */ /* 0x000fe20000000200 */
[----:B------:R-:W-:-:S02]  /*3fa0*/  IMAD.MOV.U32 R242, RZ, RZ, R20 ;  /* 0x000000fffff27224 */ /* 0x000fc400078e0014 */
[----:B------:R-:W-:Y:S01]  /*3fb0*/  IMAD.MOV.U32 R240, RZ, RZ, R21 ;  /* 0x000000fffff07224 */ /* 0x000fe200078e0015 */
[----:B------:R1:W-:Y:S01]  /*3fc0*/  LDSM.16.M88.4 R104, [R0+0x7800] ;  /* 0x007800000068783b */ /* 0x0003e20000000200 */
[----:B------:R-:W-:Y:S01]  /*3fd0*/  IMAD.MOV.U32 R239, RZ, RZ, R22 ;  /* 0x000000ffffef7224 */ /* 0x000fe200078e0016 */
[C---:B------:R-:W-:Y:S01]  /*3fe0*/  HMMA.16816.F32.BF16 R216, R8.reuse, R48, RZ ;  /* 0x0000003008d8723c */ /* 0x040fe200000418ff */
[----:B------:R-:W-:Y:S01]  /*3ff0*/  IMAD.MOV.U32 R238, RZ, RZ, R23 ;  /* 0x000000ffffee7224 */ /* 0x000fe200078e0017 */
[----:B------:R-:W0:Y:S04]  /*4000*/  LDGDEPBAR ;  /* 0x00000000000079af */ /* 0x000e280000000000 */
[----:B------:R-:W5:Y:S02]  /*4010*/  LDSM.16.M88.4 R20, [R12+UR5+0x7800] ;  /* 0x007800050c14783b */ /* 0x000f640008000200 */
[C---:B------:R-:W-:Y:S02]  /*4020*/  HMMA.16816.F32.BF16 R128, R8.reuse, R50, RZ ;  /* 0x000000320880723c */ /* 0x040fe400000418ff */
[----:B------:R-:W5:Y:S06]  /*4030*/  LDSM.16.M88.4 R12, [R2+0x2000] ;  /* 0x00200000020c783b */ /* 0x000f6c0000000200 */
[C---:B--2---:R-:W-:Y:S08]  /*4040*/  HMMA.16816.F32.BF16 R48, R8.reuse, R46, RZ ;  /* 0x0000002e0830723c */ /* 0x044ff000000418ff */
[----:B------:R-:W-:Y:S03]  /*4050*/  HMMA.16816.F32.BF16 R52, R8, R18, RZ ;  /* 0x000000120834723c */ /* 0x000fe600000418ff */
[----:B-1----:R-:W-:-:S05]  /*4060*/  IMAD.MOV.U32 R0, RZ, RZ, R131 ;  /* 0x000000ffff007224 */ /* 0x002fca00078e0083 */
[C---:B------:R-:W-:Y:S08]  /*4070*/  HMMA.16816.F32.BF16 R88, R4.reuse, R16, RZ ;  /* 0x000000100458723c */ /* 0x040ff000000418ff */
[----:B------:R-:W-:Y:S01]  /*4080*/  HMMA.16816.F32.BF16 R68, R4, R46, RZ ;  /* 0x0000002e0444723c */ /* 0x000fe200000418ff */
[----:B------:R-:W-:Y:S02]  /*4090*/  IMAD.MOV.U32 R47, RZ, RZ, R48 ;  /* 0x000000ffff2f7224 */ /* 0x000fe400078e0030 */
[----:B------:R-:W-:-:S02]  /*40a0*/  IMAD.MOV.U32 R46, RZ, RZ, R49 ;  /* 0x000000ffff2e7224 */ /* 0x000fc400078e0031 */
[----:B------:R-:W-:Y:S02]  /*40b0*/  IMAD.MOV.U32 R234, RZ, RZ, R52 ;  /* 0x000000ffffea7224 */ /* 0x000fe400078e0034 */
[----:B------:R-:W-:Y:S01]  /*40c0*/  IMAD.MOV.U32 R232, RZ, RZ, R53 ;  /* 0x000000ffffe87224 */ /* 0x000fe200078e0035 */
[----:B------:R-:W-:Y:S01]  /*40d0*/  HMMA.16816.F32.BF16 R76, R4, R44, RZ ;  /* 0x0000002c044c723c */ /* 0x000fe200000418ff */
[----:B------:R-:W-:Y:S02]  /*40e0*/  IMAD.MOV.U32 R211, RZ, RZ, R54 ;  /* 0x000000ffffd37224 */ /* 0x000fe400078e0036 */
[----:B------:R-:W-:-:S05]  /*40f0*/  IMAD.MOV.U32 R210, RZ, RZ, R55 ;  /* 0x000000ffffd27224 */ /* 0x000fca00078e0037 */
[----:B------:R-:W-:Y:S01]  /*4100*/  HMMA.16816.F32.BF16 R212, R8, R44, RZ ;  /* 0x0000002c08d4723c */ /* 0x000fe200000418ff */
[----:B------:R-:W-:Y:S02]  /*4110*/  IMAD.MOV.U32 R45, RZ, RZ, R50 ;  /* 0x000000ffff2d7224 */ /* 0x000fe400078e0032 */
[----:B------:R-:W-:-:S05]  /*4120*/  IMAD.MOV.U32 R44, RZ, RZ, R51 ;  /* 0x000000ffff2c7224 */ /* 0x000fca00078e0033 */
[----:B---3--:R-:W-:Y:S08]  /*4130*/  HMMA.16816.F32.BF16 R48, R8, R42, RZ ;  /* 0x0000002a0830723c */ /* 0x008ff000000418ff */
[C---:B------:R-:W-:Y:S08]  /*4140*/  HMMA.16816.F32.BF16 R84, R4.reuse, R18, RZ ;  /* 0x000000120454723c */ /* 0x040ff000000418ff */
[C---:B----4-:R-:W-:Y:S08]  /*4150*/  HMMA.16816.F32.BF16 R52, R4.reuse, R28, RZ ;  /* 0x0000001c0434723c */ /* 0x050ff000000418ff */
[C---:B------:R-:W-:Y:S08]  /*4160*/  HMMA.16816.F32.BF16 R140, R4.reuse, R38, RZ ;  /* 0x00000026048c723c */ /* 0x040ff000000418ff */
[C---:B------:R-:W-:Y:S08]  /*4170*/  HMMA.16816.F32.BF16 R180, R4.reuse, R34, RZ ;  /* 0x0000002204b4723c */ /* 0x040ff000000418ff */
[C---:B------:R-:W-:Y:S08]  /*4180*/  HMMA.16816.F32.BF16 R64, R4.reuse, R40, RZ ;  /* 0x000000280440723c */ /* 0x040ff000000418ff */
[C---:B------:R-:W-:Y:S08]  /*4190*/  HMMA.16816.F32.BF16 R60, R4.reuse, R36, RZ ;  /* 0x00000024043c723c */ /* 0x040ff000000418ff */
[C---:B------:R-:W-:Y:S08]  /*41a0*/  HMMA.16816.F32.BF16 R56, R4.reuse, R32, RZ ;  /* 0x000000200438723c */ /* 0x040ff000000418ff */
[C---:B-----5:R-:W-:Y:S08]  /*41b0*/  HMMA.16816.F32.BF16 R16, R4.reuse, R20, RZ ;  /* 0x000000140410723c */ /* 0x060ff000000418ff */
[----:B------:R-:W-:Y:S01]  /*41c0*/  HMMA.16816.F32.BF16 R92, R4, R42, RZ ;  /* 0x0000002a045c723c */ /* 0x000fe200000418ff */
[----:B------:R-:W-:-:S02]  /*41d0*/  IMAD.MOV.U32 R43, RZ, RZ, R48 ;  /* 0x000000ffff2b7224 */ /* 0x000fc400078e0030 */
[----:B------:R-:W-:-:S05]  /*41e0*/  IMAD.MOV.U32 R42, RZ, RZ, R49 ;  /* 0x000000ffff2a7224 */ /* 0x000fca00078e0031 */
[C---:B------:R-:W-:Y:S08]  /*41f0*/  HMMA.16816.F32.BF16 R196, R4.reuse, R30, RZ ;  /* 0x0000001e04c4723c */ /* 0x040ff000000418ff */
[----:B------:R-:W-:Y:S01]  /*4200*/  HMMA.16816.F32.BF16 R192, R4, R22, RZ ;  /* 0x0000001604c0723c */ /* 0x000fe200000418ff */
[----:B------:R-:W-:Y:S02]  /*4210*/  IMAD.MOV.U32 R6, RZ, RZ, R128 ;  /* 0x000000ffff067224 */ /* 0x000fe400078e0080 */
[----:B------:R-:W-:-:S02]  /*4220*/  IMAD.MOV.U32 R5, RZ, RZ, R129 ;  /* 0x000000ffff057224 */ /* 0x000fc400078e0081 */
[----:B------:R-:W-:-:S03]  /*4230*/  IMAD.MOV.U32 R4, RZ, RZ, R130 ;  /* 0x000000ffff047224 */ /* 0x000fc600078e0082 */
[----:B------:R-:W-:Y:S01]  /*4240*/  HMMA.16816.F32.BF16 R204, R8, R40, RZ ;  /* 0x0000002808cc723c */ /* 0x000fe200000418ff */
[----:B------:R-:W-:Y:S02]  /*4250*/  IMAD.MOV.U32 R41, RZ, RZ, R50 ;  /* 0x000000ffff297224 */ /* 0x000fe400078e0032 */
[----:B------:R-:W-:-:S05]  /*4260*/  IMAD.MOV.U32 R40, RZ, RZ, R51 ;  /* 0x000000ffff287224 */ /* 0x000fca00078e0033 */
        /* <DEDUP_REMOVED lines=9> */
[C---:B------:R-:W-:Y:S08]  /*4300*/  HMMA.16816.F32.BF16 R168, R12.reuse, R96, R88 ;  /* 0x000000600ca8723c */ /* 0x040ff00000041858 */
[----:B------:R-:W-:Y:S01]  /*4310*/  HMMA.16816.F32.BF16 R88, R12, R126, R68 ;  /* 0x0000007e0c58723c */ /* 0x000fe20000041844 */
[----:B------:R-:W-:-:S02]  /*4320*/  IMAD.MOV.U32 R71, RZ, RZ, R0 ;  /* 0x000000ffff477224 */ /* 0x000fc400078e0000 */
[----:B------:R-:W-:Y:S02]  /*4330*/  IMAD.IADD R0, R3, 0x1, R209 ;  /* 0x0000000103007824 */ /* 0x000fe400078e02d1 */
[----:B------:R-:W-:Y:S02]  /*4340*/  IMAD.MOV.U32 R68, RZ, RZ, R6 ;  /* 0x000000ffff447224 */ /* 0x000fe400078e0006 */
[----:B------:R-:W-:Y:S01]  /*4350*/  IMAD.MOV.U32 R69, RZ, RZ, R5 ;  /* 0x000000ffff457224 */ /* 0x000fe200078e0005 */
[----:B------:R-:W-:Y:S01]  /*4360*/  HMMA.16816.F32.BF16 R164, R12, R100, R80 ;  /* 0x000000640ca4723c */ /* 0x000fe20000041850 */
[----:B-1----:R-:W-:Y:S01]  /*4370*/  IMAD.IADD R2, R25, 0x1, R209 ;  /* 0x0000000119027824 */ /* 0x002fe200078e02d1 */
[----:B------:R-:W-:Y:S01]  /*4380*/  LDSM.16.M88.4 R36, [R0+0x5000] ;  /* 0x005000000024783b */ /* 0x000fe20000000200 */
[----:B------:R-:W-:-:S03]  /*4390*/  IMAD.MOV.U32 R70, RZ, RZ, R4 ;  /* 0x000000ffff467224 */ /* 0x000fc600078e0004 */
[----:B------:R-:W1:Y:S02]  /*43a0*/  LDSM.16.M88.4 R4, [R2+0x2000] ;  /* 0x002000000204783b */ /* 0x000e640000000200 */
[C---:B------:R-:W-:Y:S02]  /*43b0*/  HMMA.16816.F32.BF16 R160, R12.reuse, R124, R76 ;  /* 0x0000007c0ca0723c */ /* 0x040fe4000004184c */
[----:B------:R-:W3:Y:S04]  /*43c0*/  LDSM.16.M88.4 R32, [R0+0x5800] ;  /* 0x005800000020783b */ /* 0x000ee80000000200 */
[----:B------:R-:W4:Y:S02]  /*43d0*/  LDSM.16.M88.4 R28, [R0+0x6000] ;  /* 0x00600000001c783b */ /* 0x000f240000000200 */
[C---:B------:R-:W-:Y:S02]  /*43e0*/  HMMA.16816.F32.BF16 R144, R12.reuse, R108, R52 ;  /* 0x0000006c0c90723c */ /* 0x040fe40000041834 */
[----:B------:R-:W5:Y:S04]  /*43f0*/  LDSM.16.M88.4 R48, [R0+0x6800] ;  /* 0x006800000030783b */ /* 0x000f680000000200 */
[----:B------:R-:W-:Y:S02]  /*4400*/  LDSM.16.M88.4 R20, [R0+0x4800] ;  /* 0x004800000014783b */ /* 0x000fe40000000200 */
[C---:B------:R-:W-:Y:S08]  /*4410*/  HMMA.16816.F32.BF16 R132, R12.reuse, R98, R84 ;  /* 0x000000620c84723c */ /* 0x040ff00000041854 */
[C---:B------:R-:W-:Y:S08]  /*4420*/  HMMA.16816.F32.BF16 R128, R12.reuse, R102, R72 ;  /* 0x000000660c80723c */ /* 0x040ff00000041848 */
[----:B------:R-:W-:Y:S01]  /*4430*/  HMMA.16816.F32.BF16 R80, R12, R118, R140 ;  /* 0x000000760c50723c */ /* 0x000fe2000004188c */
[----:B------:R-:W-:-:S02]  /*4440*/  IMAD.MOV.U32 R140, RZ, RZ, R47 ;  /* 0x000000ffff8c7224 */ /* 0x000fc400078e002f */
[----:B------:R-:W-:Y:S02]  /*4450*/  IMAD.MOV.U32 R141, RZ, RZ, R46 ;  /* 0x000000ffff8d7224 */ /* 0x000fe400078e002e */
[----:B------:R-:W-:Y:S02]  /*4460*/  IMAD.MOV.U32 R142, RZ, RZ, R45 ;  /* 0x000000ffff8e7224 */ /* 0x000fe400078e002d */
[----:B------:R-:W-:Y:S01]  /*4470*/  IMAD.MOV.U32 R143, RZ, RZ, R44 ;  /* 0x000000ffff8f7224 */ /* 0x000fe200078e002c */
[----:B------:R-:W-:Y:S01]  /*4480*/  HMMA.16816.F32.BF16 R76, R12, R114, R180 ;  /* 0x000000720c4c723c */ /* 0x000fe200000418b4 */
[----:B------:R-:W-:Y:S01]  /*4490*/  IMAD.MOV.U32 R180, RZ, RZ, R43 ;  /* 0x000000ffffb47224 */ /* 0x000fe200078e002b */
[----:B------:R-:W-:Y:S01]  /*44a0*/  LDSM.16.M88.4 R44, [R0+0x7000] ;  /* 0x00700000002c783b */ /* 0x000fe20000000200 */
[----:B------:R-:W-:Y:S02]  /*44b0*/  IMAD.MOV.U32 R181, RZ, RZ, R42 ;  /* 0x000000ffffb57224 */ /* 0x000fe400078e002a */
[----:B------:R-:W-:-:S02]  /*44c0*/  IMAD.MOV.U32 R182, RZ, RZ, R41 ;  /* 0x000000ffffb67224 */ /* 0x000fc400078e0029 */
[----:B------:R-:W-:Y:S01]  /*44d0*/  IMAD.MOV.U32 R183, RZ, RZ, R40 ;  /* 0x000000ffffb77224 */ /* 0x000fe200078e0028 */
[C---:B------:R-:W-:Y:S01]  /*44e0*/  HMMA.16816.F32.BF16 R156, R12.reuse, R120, R64 ;  /* 0x000000780c9c723c */ /* 0x040fe20000041840 */
[----:B------:R-:W-:Y:S01]  /*44f0*/  LDSM.16.M88.4 R40, [R0+0x7800] ;  /* 0x007800000028783b */ /* 0x000fe20000000200 */
[----:B------:R-:W-:Y:S02]  /*4500*/  IMAD.MOV.U32 R64, RZ, RZ, R242 ;  /* 0x000000ffff407224 */ /* 0x000fe400078e00f2 */
[----:B------:R-:W-:Y:S02]  /*4510*/  IMAD.MOV.U32 R65, RZ, RZ, R240 ;  /* 0x000000ffff417224 */ /* 0x000fe400078e00f0 */
[----:B------:R-:W-:Y:S02]  /*4520*/  IMAD.MOV.U32 R66, RZ, RZ, R239 ;  /* 0x000000ffff427224 */ /* 0x000fe400078e00ef */
[----:B------:R-:W-:Y:S01]  /*4530*/  HMMA.16816.F32.BF16 R152, R12, R116, R60 ;  /* 0x000000740c98723c */ /* 0x000fe2000004183c */
[----:B------:R-:W-:-:S02]  /*4540*/  IMAD.MOV.U32 R67, RZ, RZ, R238 ;  /* 0x000000ffff437224 */ /* 0x000fc400078e00ee */
[----:B------:R-:W-:Y:S02]  /*4550*/  IMAD.MOV.U32 R60, RZ, RZ, R234 ;  /* 0x000000ffff3c7224 */ /* 0x000fe400078e00ea */
[----:B------:R-:W-:Y:S02]  /*4560*/  IMAD.MOV.U32 R61, RZ, RZ, R232 ;  /* 0x000000ffff3d7224 */ /* 0x000fe400078e00e8 */
[----:B------:R-:W-:Y:S01]  /*4570*/  IMAD.MOV.U32 R62, RZ, RZ, R211 ;  /* 0x000000ffff3e7224 */ /* 0x000fe200078e00d3 */
[----:B------:R-:W-:Y:S01]  /*4580*/  HMMA.16816.F32.BF16 R148, R12, R112, R56 ;  /* 0x000000700c94723c */ /* 0x000fe20000041838 */
[----:B------:R-:W-:-:S07]  /*4590*/  IMAD.MOV.U32 R63, RZ, RZ, R210 ;  /* 0x000000ffff3f7224 */ /* 0x000fce00078e00d2 */
[C---:B------:R-:W-:Y:S01]  /*45a0*/  HMMA.16816.F32.BF16 R136, R12.reuse, R104, R16 ;  /* 0x000000680c88723c */ /* 0x040fe20000041810 */
[----:B------:R2:W5:Y:S07]  /*45b0*/  LDSM.16.M88.4 R16, [R0+0x4000] ;  /* 0x004000000010783b */ /* 0x00056e0000000200 */
[C---:B------:R-:W-:Y:S08]  /*45c0*/  HMMA.16816.F32.BF16 R84, R12.reuse, R122, R92 ;  /* 0x0000007a0c54723c */ /* 0x040ff0000004185c */
[C---:B------:R-:W-:Y:S08]  /*45d0*/  HMMA.16816.F32.BF16 R72, R12.reuse, R110, R196 ;  /* 0x0000006e0c48723c */ /* 0x040ff000000418c4 */
[----:B------:R-:W-:Y:S01]  /*45e0*/  HMMA.16816.F32.BF16 R52, R12, R106, R192 ;  /* 0x0000006a0c34723c */ /* 0x000fe200000418c0 */
[----:B------:R1:W5:Y:S01]  /*45f0*/  LDSM.16.M88.4 R12, [R2] ;  /* 0x00000000020c783b */ /* 0x0003620000000200 */
[----:B--2---:R-:W-:-:S06]  /*4600*/  IMAD.IADD R0, R208, 0x1, R0 ;  /* 0x00000001d0007824 */ /* 0x004fcc00078e0200 */
[C---:B------:R-:W-:Y:S08]  /*4610*/  HMMA.16816.F32.BF16 R64, R8.reuse, R96, R64 ;  /* 0x000000600840723c */ /* 0x040ff00000041840 */
[C---:B------:R-:W-:Y:S08]  /*4620*/  HMMA.16816.F32.BF16 R56, R8.reuse, R100, R216 ;  /* 0x000000640838723c */ /* 0x040ff000000418d8 */
[----:B------:R-:W-:Y:S01]  /*4630*/  HMMA.16816.F32.BF16 R60, R8, R98, R60 ;  /* 0x00000062083c723c */ /* 0x000fe2000004183c */
[----:B-1----:R-:W-:-:S07]  /*4640*/  IMAD.IADD R2, R208, 0x1, R2 ;  /* 0x00000001d0027824 */ /* 0x002fce00078e0202 */
        /* <DEDUP_REMOVED lines=12> */
[C---:B------:R-:W-:Y:S08]  /*4710*/  HMMA.16816.F32.BF16 R96, R4.reuse, R38, R88 ;  /* 0x000000260460723c */ /* 0x040ff00000041858 */
[C---:B---3--:R-:W-:Y:S08]  /*4720*/  HMMA.16816.F32.BF16 R104, R4.reuse, R34, R84 ;  /* 0x000000220468723c */ /* 0x048ff00000041854 */
[C---:B----4-:R-:W-:Y:S08]  /*4730*/  HMMA.16816.F32.BF16 R112, R4.reuse, R30, R80 ;  /* 0x0000001e0470723c */ /* 0x050ff00000041850 */
[C---:B-----5:R-:W-:Y:S08]  /*4740*/  HMMA.16816.F32.BF16 R124, R4.reuse, R50, R76 ;  /* 0x00000032047c723c */ /* 0x060ff0000004184c */
        /* <DEDUP_REMOVED lines=12> */
[----:B------:R-:W-:Y:S01]  /*4810*/  HMMA.16816.F32.BF16 R100, R4, R42, R52 ;  /* 0x0000002a0464723c */ /* 0x000fe20000041834 */
[----:B------:R-:W-:Y:S04]  /*4820*/  LDSM.16.M88.4 R4, [R2+0x2000] ;  /* 0x002000000204783b */ /* 0x000fe80000000200 */
[----:B------:R-:W-:Y:S03]  /*4830*/  LDSM.16.M88.4 R52, [R0+0x5000] ;  /* 0x005000000034783b */ /* 0x000fe60000000200 */
[C---:B------:R-:W-:Y:S01]  /*4840*/  HMMA.16816.F32.BF16 R84, R12.reuse, R16, R64 ;  /* 0x000000100c54723c */ /* 0x040fe20000041840 */
[----:B------:R-:W-:Y:S07]  /*4850*/  LDSM.16.M88.4 R64, [R0+0x6800] ;  /* 0x006800000040783b */ /* 0x000fee0000000200 */
[C---:B------:R-:W-:Y:S01]  /*4860*/  HMMA.16816.F32.BF16 R80, R12.reuse, R18, R60 ;  /* 0x000000120c50723c */ /* 0x040fe2000004183c */
[----:B------:R-:W1:Y:S04]  /*4870*/  LDSM.16.M88.4 R16, [R0+0x4000] ;  /* 0x004000000010783b */ /* 0x000e680000000200 */
[----:B------:R-:W-:Y:S03]  /*4880*/  LDSM.16.M88.4 R60, [R0+0x6000] ;  /* 0x00600000003c783b */ /* 0x000fe60000000200 */
[C---:B------:R-:W-:Y:S01]  /*4890*/  HMMA.16816.F32.BF16 R88, R12.reuse, R20, R56 ;  /* 0x000000140c58723c */ /* 0x040fe20000041838 */
[----:B------:R-:W-:Y:S07]  /*48a0*/  LDSM.16.M88.4 R56, [R0+0x5800] ;  /* 0x005800000038783b */ /* 0x000fee0000000200 */
[----:B------:R-:W-:Y:S01]  /*48b0*/  HMMA.16816.F32.BF16 R76, R12, R22, R68 ;  /* 0x000000160c4c723c */ /* 0x000fe20000041844 */
[----:B------:R-:W2:Y:S04]  /*48c0*/  LDSM.16.M88.4 R20, [R0+0x4800] ;  /* 0x004800000014783b */ /* 0x000ea80000000200 */
[----:B------:R3:W4:Y:S03]  /*48d0*/  LDSM.16.M88.4 R68, [R0+0x7000] ;  /* 0x007000000044783b */ /* 0x0007260000000200 */
[----:B------:R-:W-:Y:S01]  /*48e0*/  HMMA.16816.F32.BF16 R108, R8, R110, R220 ;  /* 0x0000006e086c723c */ /* 0x000fe200000418dc */
[----:B------:R5:W4:Y:S01]  /*48f0*/  LDSM.16.M88.4 R8, [R2] ;  /* 0x000000000208783b */ /* 0x000b220000000200 */
[----:B------:R-:W-:-:S06]  /*4900*/  DEPBAR.LE SB0, 0x0 ;  /* 0x000080000000791a */ /* 0x000fcc0000000000 */
[C---:B------:R-:W-:Y:S08]  /*4910*/  HMMA.16816.F32.BF16 R136, R12.reuse, R38, R140 ;  /* 0x000000260c88723c */ /* 0x040ff0000004188c */
[----:B------:R-:W-:Y:S01]  /*4920*/  HMMA.16816.F32.BF16 R140, R12, R32, R204 ;  /* 0x000000200c8c723c */ /* 0x000fe200000418cc */
[----:B---3--:R-:W-:-:S07]  /*4930*/  IMAD.SHL.U32 R0, R237, 0x2, RZ ;  /* 0x00000002ed007824 */ /* 0x008fce00078e00ff */
[----:B------:R-:W-:Y:S01]  /*4940*/  HMMA.16816.F32.BF16 R180, R12, R34, R180 ;  /* 0x000000220cb4723c */ /* 0x000fe200000418b4 */
[----:B------:R-:W-:-:S05]  /*4950*/  LOP3.LUT R0, R0, 0x6, RZ, 0xc0, !PT ;  /* 0x0000000600007812 */ /* 0x000fca00078ec0ff */
[----:B------:R-:W-:Y:S02]  /*4960*/  IMAD R0, R245, 0x80, R0 ;  /* 0x00000080f5007824 */ /* 0x000fe400078e0200 */
[C---:B------:R-:W-:Y:S02]  /*4970*/  HMMA.16816.F32.BF16 R196, R12.reuse, R48, R196 ;  /* 0x000000300cc4723c */ /* 0x040fe400000418c4 */
[C---:B-----5:R-:W-:Y:S02]  /*4980*/  VIADD R2, R0.reuse, 0xffffff80 ;  /* 0xffffff8000027836 */ /* 0x060fe40000000000 */
[C---:B------:R-:W-:Y:S02]  /*4990*/  VIADD R25, R0.reuse, 0xffffff88 ;  /* 0xffffff8800197836 */ /* 0x040fe40000000000 */
[----:B------:R-:W-:Y:S01]  /*49a0*/  VIADD R3, R0, 0xffffff89 ;  /* 0xffffff8900037836 */ /* 0x000fe20000000000 */
[-C--:B------:R-:W-:Y:S01]  /*49b0*/  ISETP.GE.AND P3, PT, R2, R24.reuse, PT ;  /* 0x000000180200720c */ /* 0x080fe20003f66270 */
[----:B------:R-:W-:Y:S01]  /*49c0*/  HMMA.16816.F32.BF16 R172, R12, R50, R172 ;  /* 0x000000320cac723c */ /* 0x000fe200000418ac */
[----:B------:R-:W-:Y:S01]  /*49d0*/  VIADD R2, R0, 0xffffff90 ;  /* 0xffffff9000027836 */ /* 0x000fe20000000000 */
[----:B------:R-:W-:-:S02]  /*49e0*/  ISETP.GE.AND P2, PT, R25, R24, PT ;  /* 0x000000181900720c */ /* 0x000fc40003f46270 */
[-C--:B------:R-:W-:Y:S02]  /*49f0*/  ISETP.GE.AND P5, PT, R3, R24.reuse, PT ;  /* 0x000000180300720c */ /* 0x080fe40003fa6270 */
[----:B------:R-:W-:Y:S01]  /*4a00*/  ISETP.GE.AND P4, PT, R2, R24, PT ;  /* 0x000000180200720c */ /* 0x000fe20003f86270 */
[C---:B------:R-:W-:Y:S01]  /*4a10*/  VIADD R2, R0.reuse, 0xffffff91 ;  /* 0xffffff9100027836 */ /* 0x040fe20000000000 */
[C---:B------:R-:W-:Y:S08]  /*4a20*/  HMMA.16816.F32.BF16 R204, R12.reuse, R44, R200 ;  /* 0x0000002c0ccc723c */ /* 0x040ff000000418c8 */
[C---:B------:R-:W-:Y:S08]  /*4a30*/  HMMA.16816.F32.BF16 R212, R12.reuse, R40, R212 ;  /* 0x000000280cd4723c */ /* 0x040ff000000418d4 */
[C---:B------:R-:W-:Y:S08]  /*4a40*/  HMMA.16816.F32.BF16 R176, R12.reuse, R42, R176 ;  /* 0x0000002a0cb0723c */ /* 0x040ff000000418b0 */
[C---:B------:R-:W-:Y:S08]  /*4a50*/  HMMA.16816.F32.BF16 R92, R12.reuse, R36, R92 ;  /* 0x000000240c5c723c */ /* 0x040ff0000004185c */
[----:B------:R-:W-:Y:S01]  /*4a60*/  HMMA.16816.F32.BF16 R192, R12, R28, R192 ;  /* 0x0000001c0cc0723c */ /* 0x000fe200000418c0 */
[----:B------:R-:W-:-:S05]  /*4a70*/  VIADD R28, R0, 0xffffff81 ;  /* 0xffffff81001c7836 */ /* 0x000fca0000000000 */
[----:B------:R-:W-:Y:S02]  /*4a80*/  ISETP.GE.AND P6, PT, R28, R24, PT ;  /* 0x000000181c00720c */ /* 0x000fe40003fc6270 */
[C---:B------:R-:W-:Y:S08]  /*4a90*/  HMMA.16816.F32.BF16 R188, R12.reuse, R30, R120 ;  /* 0x0000001e0cbc723c */ /* 0x040ff00000041878 */
[----:B------:R-:W-:Y:S08]  /*4aa0*/  HMMA.16816.F32.BF16 R200, R12, R46, R108 ;  /* 0x0000002e0cc8723c */ /* 0x000ff0000004186c */
[C---:B-1----:R-:W-:Y:S08]  /*4ab0*/  HMMA.16816.F32.BF16 R32, R4.reuse, R18, R132 ;  /* 0x000000120420723c */ /* 0x042ff00000041884 */
[C---:B--2---:R-:W-:Y:S08]  /*4ac0*/  HMMA.16816.F32.BF16 R40, R4.reuse, R22, R128 ;  /* 0x000000160428723c */ /* 0x044ff00000041880 */
[----:B------:R-:W-:Y:S03]  /*4ad0*/  HMMA.16816.F32.BF16 R48, R4, R54, R96 ;  /* 0x000000360430723c */ /* 0x000fe60000041860 */
[----:B------:R-:W-:-:S02]  /*4ae0*/  FSEL R34, R34, -INF , !P2 ;  /* 0xff80000022227808 */ /* 0x000fc40005000000 */
[----:B------:R-:W-:Y:S02]  /*4af0*/  FSEL R25, R32, -INF , !P2 ;  /* 0xff80000020197808 */ /* 0x000fe40005000000 */
[----:B------:R-:W-:Y:S01]  /*4b00*/  FSEL R35, R35, -INF , !P5 ;  /* 0xff80000023237808 */ /* 0x000fe20006800000 */
[----:B------:R-:W-:Y:S01]  /*4b10*/  HMMA.16816.F32.BF16 R12, R4, R16, R168 ;  /* 0x00000010040c723c */ /* 0x000fe200000418a8 */
[----:B------:R-:W-:-:S07]  /*4b20*/  FSEL R33, R33, -INF , !P5 ;  /* 0xff80000021217808 */ /* 0x000fce0006800000 */
        /* <DEDUP_REMOVED lines=8> */
[C---:B------:R-:W-:Y:S08]  /*4bb0*/  HMMA.16816.F32.BF16 R124, R4.reuse, R66, R124 ;  /* 0x00000042047c723c */ /* 0x040ff0000004187c */
[C---:B----4-:R-:W-:Y:S08]  /*4bc0*/  HMMA.16816.F32.BF16 R128, R4.reuse, R68, R144 ;  /* 0x000000440480723c */ /* 0x050ff00000041890 */
[C---:B------:R-:W-:Y:S08]  /*4bd0*/  HMMA.16816.F32.BF16 R116, R4.reuse, R70, R116 ;  /* 0x000000460474723c */ /* 0x040ff00000041874 */
[C---:B------:R-:W-:Y:S08]  /*4be0*/  HMMA.16816.F32.BF16 R132, R4.reuse, R72, R184 ;  /* 0x000000480484723c */ /* 0x040ff000000418b8 */
[----:B------:R-:W-:Y:S08]  /*4bf0*/  HMMA.16816.F32.BF16 R100, R4, R74, R100 ;  /* 0x0000004a0464723c */ /* 0x000ff00000041864 */
[----:B------:R-:W-:Y:S01]  /*4c00*/  HMMA.16816.F32.BF16 R4, R8, R16, R84 ;  /* 0x000000100804723c */ /* 0x000fe20000041854 */
[----:B------:R-:W-:-:S07]  /*4c10*/  FSEL R86, R38, -INF , !P4 ;  /* 0xff80000026567808 */ /* 0x000fce0006000000 */
[C---:B------:R-:W-:Y:S01]  /*4c20*/  HMMA.16816.F32.BF16 R16, R8.reuse, R18, R80 ;  /* 0x000000120810723c */ /* 0x040fe20000041850 */
[----:B------:R-:W-:Y:S02]  /*4c30*/  FSEL R83, R14, -INF , !P3 ;  /* 0xff8000000e537808 */ /* 0x000fe40005800000 */
[----:B------:R-:W-:Y:S02]  /*4c40*/  FSEL R81, R12, -INF , !P3 ;  /* 0xff8000000c517808 */ /* 0x000fe40005800000 */
[----:B------:R-:W-:Y:S02]  /*4c50*/  FSEL R82, R15, -INF , !P6 ;  /* 0xff8000000f527808 */ /* 0x000fe40007000000 */
[----:B------:R-:W-:Y:S01]  /*4c60*/  FSEL R80, R13, -INF , !P6 ;  /* 0xff8000000d507808 */ /* 0x000fe20007000000 */
[----:B------:R-:W-:Y:S03]  /*4c70*/  HMMA.16816.F32.BF16 R28, R8, R20, R88 ;  /* 0x00000014081c723c */ /* 0x000fe60000041858 */
[----:B------:R-:W-:-:S02]  /*4c80*/  FSEL R149, R6, -INF , !P3 ;  /* 0xff80000006957808 */ /* 0x000fc40005800000 */
[----:B------:R-:W-:Y:S02]  /*4c90*/  FSEL R144, R4, -INF , !P3 ;  /* 0xff80000004907808 */ /* 0x000fe40005800000 */
[-C--:B------:R-:W-:Y:S01]  /*4ca0*/  ISETP.GE.AND P3, PT, R2, R24.reuse, PT ;  /* 0x000000180200720c */ /* 0x080fe20003f66270 */
[----:B------:R-:W-:Y:S01]  /*4cb0*/  VIADD R2, R0, 0xffffff98 ;  /* 0xffffff9800027836 */ /* 0x000fe20000000000 */
[----:B------:R-:W-:Y:S01]  /*4cc0*/  FSEL R147, R7, -INF , !P6 ;  /* 0xff80000007937808 */ /* 0x000fe20007000000 */
[----:B------:R-:W-:Y:S01]  /*4cd0*/  HMMA.16816.F32.BF16 R12, R8, R56, R140 ;  /* 0x00000038080c723c */ /* 0x000fe2000004188c */
[----:B------:R-:W-:Y:S02]  /*4ce0*/  FSEL R91, R5, -INF , !P6 ;  /* 0xff800000055b7808 */ /* 0x000fe40007000000 */
[----:B------:R-:W-:Y:S01]  /*4cf0*/  ISETP.GE.AND P6, PT, R2, R24, PT ;  /* 0x000000180200720c */ /* 0x000fe20003fc6270 */
[----:B------:R-:W-:Y:S01]  /*4d00*/  VIADD R2, R0, 0xffffff99 ;  /* 0xffffff9900027836 */ /* 0x000fe20000000000 */
[----:B------:R-:W-:-:S02]  /*4d10*/  FSEL R146, R18, -INF , !P2 ;  /* 0xff80000012927808 */ /* 0x000fc40005000000 */
[----:B------:R-:W-:Y:S01]  /*4d20*/  FSEL R90, R16, -INF , !P2 ;  /* 0xff800000105a7808 */ /* 0x000fe20005000000 */
[C---:B------:R-:W-:Y:S01]  /*4d30*/  HMMA.16816.F32.BF16 R4, R8.reuse, R22, R76 ;  /* 0x000000160804723c */ /* 0x040fe2000004184c */
[-C--:B------:R-:W-:Y:S01]  /*4d40*/  ISETP.GE.AND P2, PT, R2, R24.reuse, PT ;  /* 0x000000180200720c */ /* 0x080fe20003f46270 */
[----:B------:R-:W-:Y:S01]  /*4d50*/  VIADD R2, R0, 0xffffffa0 ;  /* 0xffffffa000027836 */ /* 0x000fe20000000000 */
[----:B------:R-:W-:Y:S02]  /*4d60*/  FSEL R148, R19, -INF , !P5 ;  /* 0xff80000013947808 */ /* 0x000fe40006800000 */
[----:B------:R-:W-:Y:S02]  /*4d70*/  FSEL R145, R17, -INF , !P5 ;  /* 0xff80000011917808 */ /* 0x000fe40006800000 */
[----:B------:R-:W-:Y:S01]  /*4d80*/  ISETP.GE.AND P5, PT, R2, R24, PT ;  /* 0x000000180200720c */ /* 0x000fe20003fa6270 */
[----:B------:R-:W-:Y:S01]  /*4d90*/  VIADD R2, R0, 0xffffffa1 ;  /* 0xffffffa100027836 */ /* 0x000fe20000000000 */
[----:B------:R-:W-:Y:S01]  /*4da0*/  FSEL R153, R30, -INF , !P4 ;  /* 0xff8000001e997808 */ /* 0x000fe20006000000 */
[----:B------:R-:W-:Y:S01]  /*4db0*/  HMMA.16816.F32.BF16 R16, R8, R52, R92 ;  /* 0x000000340810723c */ /* 0x000fe2000004185c */
[----:B------:R-:W-:-:S02]  /*4dc0*/  FSEL R151, R28, -INF , !P4 ;  /* 0xff8000001c977808 */ /* 0x000fc40006000000 */
[-C--:B------:R-:W-:Y:S01]  /*4dd0*/  ISETP.GE.AND P4, PT, R2, R24.reuse, PT ;  /* 0x000000180200720c */ /* 0x080fe20003f86270 */
[----:B------:R-:W-:Y:S01]  /*4de0*/  VIADD R2, R0, 0xffffffa8 ;  /* 0xffffffa800027836 */ /* 0x000fe20000000000 */
[----:B------:R-:W-:Y:S02]  /*4df0*/  FSEL R87, R39, -INF , !P3 ;  /* 0xff80000027577808 */ /* 0x000fe40005800000 */
[----:B------:R-:W-:Y:S01]  /*4e00*/  FSEL R30, R37, -INF , !P3 ;  /* 0xff800000251e7808 */ /* 0x000fe20005800000 */
[----:B------:R-:W-:Y:S01]  /*4e10*/  HMMA.16816.F32.BF16 R20, R8, R54, R136 ;  /* 0x000000360814723c */ /* 0x000fe20000041888 */
[----:B------:R-:W-:Y:S02]  /*4e20*/  FSEL R152, R31, -INF , !P3 ;  /* 0xff8000001f987808 */ /* 0x000fe40005800000 */
[----:B------:R-:W-:Y:S02]  /*4e30*/  FSEL R150, R29, -INF , !P3 ;  /* 0xff8000001d967808 */ /* 0x000fe40005800000 */
[----:B------:R-:W-:Y:S01]  /*4e40*/  ISETP.GE.AND P3, PT, R2, R24, PT ;  /* 0x000000180200720c */ /* 0x000fe20003f66270 */
[----:B------:R-:W-:Y:S01]  /*4e50*/  VIADD R2, R0, 0xffffffa9 ;  /* 0xffffffa900027836 */ /* 0x000fe20000000000 */
[----:B------:R-:W-:-:S02]  /*4e60*/  FSEL R85, R42, -INF , !P6 ;  /* 0xff8000002a557808 */ /* 0x000fc40007000000 */
[----:B------:R-:W-:Y:S02]  /*4e70*/  FSEL R28, R40, -INF , !P6 ;  /* 0xff800000281c7808 */ /* 0x000fe40007000000 */
[----:B------:R-:W-:Y:S02]  /*4e80*/  FSEL R139, R6, -INF , !P6 ;  /* 0xff800000068b7808 */ /* 0x000fe40007000000 */
[----:B------:R-:W-:Y:S02]  /*4e90*/  FSEL R137, R4, -INF , !P6 ;  /* 0xff80000004897808 */ /* 0x000fe40007000000 */
[----:B------:R-:W-:Y:S01]  /*4ea0*/  ISETP.GE.AND P6, PT, R2, R24, PT ;  /* 0x000000180200720c */ /* 0x000fe20003fc6270 */
[----:B------:R-:W-:Y:S01]  /*4eb0*/  VIADD R2, R0, 0xffffffb0 ;  /* 0xffffffb000027836 */ /* 0x000fe20000000000 */
[----:B------:R-:W-:Y:S02]  /*4ec0*/  FSEL R84, R43, -INF , !P2 ;  /* 0xff8000002b547808 */ /* 0x000fe40005000000 */
[----:B------:R-:W-:-:S02]  /*4ed0*/  FSEL R29, R41, -INF , !P2 ;  /* 0xff800000291d7808 */ /* 0x000fc40005000000 */
[----:B------:R-:W-:Y:S02]  /*4ee0*/  FSEL R138, R7, -INF , !P2 ;  /* 0xff800000078a7808 */ /* 0x000fe40005000000 */
[----:B------:R-:W-:Y:S02]  /*4ef0*/  FSEL R136, R5, -INF , !P2 ;  /* 0xff80000005887808 */ /* 0x000fe40005000000 */
[----:B------:R-:W-:Y:S01]  /*4f00*/  ISETP.GE.AND P2, PT, R2, R24, PT ;  /* 0x000000180200720c */ /* 0x000fe20003f46270 */
[----:B------:R-:W-:Y:S01]  /*4f10*/  VIADD R2, R0, 0xffffffb1 ;  /* 0xffffffb100027836 */ /* 0x000fe20000000000 */
[----:B------:R-:W-:Y:S01]  /*4f20*/  FSEL R166, R18, -INF , !P5 ;  /* 0xff80000012a67808 */ /* 0x000fe20006800000 */
[----:B------:R-:W-:Y:S01]  /*4f30*/  HMMA.16816.F32.BF16 R4, R8, R58, R180 ;  /* 0x0000003a0804723c */ /* 0x000fe200000418b4 */
[----:B------:R-:W-:Y:S02]  /*4f40*/  FSEL R156, R46, -INF , !P5 ;  /* 0xff8000002e9c7808 */ /* 0x000fe40006800000 */
[----:B------:R-:W-:-:S02]  /*4f50*/  FSEL R143, R44, -INF , !P5 ;  /* 0xff8000002c8f7808 */ /* 0x000fc40006800000 */
[----:B------:R-:W-:Y:S02]  /*4f60*/  FSEL R164, R16, -INF , !P5 ;  /* 0xff80000010a47808 */ /* 0x000fe40006800000 */
[----:B------:R-:W-:Y:S01]  /*4f70*/  ISETP.GE.AND P5, PT, R2, R24, PT ;  /* 0x000000180200720c */ /* 0x000fe20003fa6270 */
[----:B------:R-:W-:Y:S01]  /*4f80*/  VIADD R2, R0, 0xffffffb8 ;  /* 0xffffffb800027836 */ /* 0x000fe20000000000 */
[----:B------:R-:W-:Y:S02]  /*4f90*/  FSEL R157, R47, -INF , !P4 ;  /* 0xff8000002f9d7808 */ /* 0x000fe40006000000 */
[----:B------:R-:W-:Y:S02]  /*4fa0*/  FSEL R142, R45, -INF , !P4 ;  /* 0xff8000002d8e7808 */ /* 0x000fe40006000000 */
[----:B------:R-:W-:Y:S02]  /*4fb0*/  FSEL R165, R19, -INF , !P4 ;  /* 0xff80000013a57808 */ /* 0x000fe40006000000 */
[----:B------:R-:W-:-:S02]  /*4fc0*/  FSEL R162, R17, -INF , !P4 ;  /* 0xff80000011a27808 */ /* 0x000fc40006000000 */
[-C--:B------:R-:W-:Y:S01]  /*4fd0*/  ISETP.GE.AND P4, PT, R2, R24.reuse, PT ;  /* 0x000000180200720c */ /* 0x080fe20003f86270 */
[----:B------:R-:W-:Y:S01]  /*4fe0*/  VIADD R2, R0, 0xffffffb9 ;  /* 0xffffffb900027836 */ /* 0x000fe20000000000 */
[----:B------:R-:W-:Y:S01]  /*4ff0*/  FSEL R155, R50, -INF , !P3 ;  /* 0xff800000329b7808 */ /* 0x000fe20005800000 */
[----:B------:R-:W-:Y:S01]  /*5000*/  HMMA.16816.F32.BF16 R16, R8, R62, R188 ;  /* 0x0000003e0810723c */ /* 0x000fe200000418bc */
[----:B------:R-:W-:Y:S02]  /*5010*/  FSEL R141, R48, -INF , !P3 ;  /* 0xff800000308d7808 */ /* 0x000fe40005800000 */
        /* <DEDUP_REMOVED lines=10> */
[----:B------:R-:W-:Y:S01]  /*50c0*/  HMMA.16816.F32.BF16 R20, R8, R60, R192 ;  /* 0x0000003c0814723c */ /* 0x000fe200000418c0 */
[----:B------:R-:W-:Y:S02]  /*50d0*/  FSEL R195, R14, -INF , !P2 ;  /* 0xff8000000ec37808 */ /* 0x000fe40005000000 */
[----:B------:R-:W-:-:S02]  /*50e0*/  FSEL R184, R98, -INF , !P2 ;  /* 0xff80000062b87808 */ /* 0x000fc40005000000 */
[----:B------:R-:W-:Y:S02]  /*50f0*/  FSEL R182, R96, -INF , !P2 ;  /* 0xff80000060b67808 */ /* 0x000fe40005000000 */
[----:B------:R-:W-:Y:S02]  /*5100*/  FSEL R193, R12, -INF , !P2 ;  /* 0xff8000000cc17808 */ /* 0x000fe40005000000 */
[----:B------:R-:W-:Y:S01]  /*5110*/  ISETP.GE.AND P2, PT, R2, R24, PT ;  /* 0x000000180200720c */ /* 0x000fe20003f46270 */
[----:B------:R-:W-:Y:S01]  /*5120*/  VIADD R2, R0, 0xffffffc8 ;  /* 0xffffffc800027836 */ /* 0x000fe20000000000 */
[----:B------:R-:W-:Y:S02]  /*5130*/  FSEL R185, R99, -INF , !P5 ;  /* 0xff80000063b97808 */ /* 0x000fe40006800000 */
[----:B------:R-:W-:Y:S02]  /*5140*/  FSEL R180, R97, -INF , !P5 ;  /* 0xff80000061b47808 */ /* 0x000fe40006800000 */
[----:B------:R-:W-:-:S02]  /*5150*/  FSEL R194, R15, -INF , !P5 ;  /* 0xff8000000fc27808 */ /* 0x000fc40006800000 */
[----:B------:R-:W-:Y:S02]  /*5160*/  FSEL R192, R13, -INF , !P5 ;  /* 0xff8000000dc07808 */ /* 0x000fe40006800000 */
[----:B------:R-:W-:Y:S01]  /*5170*/  ISETP.GE.AND P5, PT, R2, R24, PT ;  /* 0x000000180200720c */ /* 0x000fe20003fa6270 */
[----:B------:R-:W-:Y:S01]  /*5180*/  VIADD R2, R0, 0xffffffc9 ;  /* 0xffffffc900027836 */ /* 0x000fe20000000000 */
[----:B------:R-:W-:Y:S01]  /*5190*/  FSEL R183, R106, -INF , !P4 ;  /* 0xff8000006ab77808 */ /* 0x000fe20006000000 */
[----:B------:R-:W-:Y:S01]  /*51a0*/  HMMA.16816.F32.BF16 R12, R8, R64, R196 ;  /* 0x00000040080c723c */ /* 0x000fe200000418c4 */
[----:B------:R-:W-:Y:S02]  /*51b0*/  FSEL R168, R104, -INF , !P4 ;  /* 0xff80000068a87808 */ /* 0x000fe40006000000 */
[----:B------:R-:W-:Y:S02]  /*51c0*/  FSEL R190, R6, -INF , !P4 ;  /* 0xff80000006be7808 */ /* 0x000fe40006000000 */
[----:B------:R-:W-:-:S02]  /*51d0*/  FSEL R187, R4, -INF , !P4 ;  /* 0xff80000004bb7808 */ /* 0x000fc40006000000 */
[-C--:B------:R-:W-:Y:S01]  /*51e0*/  ISETP.GE.AND P4, PT, R2, R24.reuse, PT ;  /* 0x000000180200720c */ /* 0x080fe20003f86270 */
[----:B------:R-:W-:Y:S01]  /*51f0*/  VIADD R2, R0, 0xffffffd0 ;  /* 0xffffffd000027836 */ /* 0x000fe20000000000 */
[----:B------:R-:W-:Y:S02]  /*5200*/  FSEL R181, R107, -INF , !P3 ;  /* 0xff8000006bb57808 */ /* 0x000fe40005800000 */
[----:B------:R-:W-:Y:S02]  /*5210*/  FSEL R167, R105, -INF , !P3 ;  /* 0xff80000069a77808 */ /* 0x000fe40005800000 */
[----:B------:R-:W-:Y:S02]  /*5220*/  FSEL R189, R7, -INF , !P3 ;  /* 0xff80000007bd7808 */ /* 0x000fe40005800000 */
[----:B------:R-:W-:Y:S02]  /*5230*/  FSEL R186, R5, -INF , !P3 ;  /* 0xff80000005ba7808 */ /* 0x000fe40005800000 */
[----:B------:R-:W-:Y:S01]  /*5240*/  ISETP.GE.AND P3, PT, R2, R24, PT ;  /* 0x000000180200720c */ /* 0x000fe20003f66270 */
[----:B------:R-:W-:Y:S01]  /*5250*/  VIADD R2, R0, 0xffffffd1 ;  /* 0xffffffd100027836 */ /* 0x000fe20000000000 */
[----:B------:R-:W-:Y:S01]  /*5260*/  FSEL R221, R22, -INF , !P6 ;  /* 0xff80000016dd7808 */ /* 0x000fe20007000000 */
[----:B------:R-:W-:Y:S01]  /*5270*/  HMMA.16816.F32.BF16 R4, R8, R66, R172 ;  /* 0x000000420804723c */ /* 0x000fe200000418ac */
        /* <DEDUP_REMOVED lines=23> */
[----:B------:R-:W-:Y:S01]  /*53f0*/  HMMA.16816.F32.BF16 R16, R8, R68, R204 ;  /* 0x000000440810723c */ /* 0x000fe200000418cc */
[----:B------:R-:W-:-:S02]  /*5400*/  FSEL R207, R14, -INF , !P3 ;  /* 0xff8000000ecf7808 */ /* 0x000fc40005800000 */
[----:B------:R-:W-:Y:S02]  /*5410*/  FSEL R122, R122, -INF , !P3 ;  /* 0xff8000007a7a7808 */ /* 0x000fe40005800000 */
[----:B------:R-:W-:Y:S02]  /*5420*/  FSEL R120, R120, -INF , !P3 ;  /* 0xff80000078787808 */ /* 0x000fe40005800000 */
[----:B------:R-:W-:Y:S02]  /*5430*/  FSEL R205, R12, -INF , !P3 ;  /* 0xff8000000ccd7808 */ /* 0x000fe40005800000 */
[----:B------:R-:W-:Y:S02]  /*5440*/  FSEL R206, R15, -INF , !P6 ;  /* 0xff8000000fce7808 */ /* 0x000fe40007000000 */
[----:B------:R-:W-:Y:S02]  /*5450*/  FSEL R204, R13, -INF , !P6 ;  /* 0xff8000000dcc7808 */ /* 0x000fe40007000000 */
[----:B------:R-:W-:Y:S01]  /*5460*/  ISETP.GE.AND P3, PT, R2, R24, PT ;  /* 0x000000180200720c */ /* 0x000fe20003f66270 */
[----:B------:R-:W-:Y:S01]  /*5470*/  HMMA.16816.F32.BF16 R12, R8, R70, R200 ;  /* 0x00000046080c723c */ /* 0x000fe200000418c8 */
[----:B------:R-:W-:Y:S01]  /*5480*/  VIADD R2, R0, 0xffffffe8 ;  /* 0xffffffe800027836 */ /* 0x000fe20000000000 */
        /* <DEDUP_REMOVED lines=12> */
[C---:B------:R-:W-:Y:S01]  /*5550*/  HMMA.16816.F32.BF16 R4, R8.reuse, R72, R212 ;  /* 0x000000480804723c */ /* 0x040fe200000418d4 */
        /* <DEDUP_REMOVED lines=9> */
[----:B------:R-:W-:Y:S02]  /*55f0*/  ISETP.GE.U32.AND P6, PT, R24, 0x81, PT ;  /* 0x000000811800780c */ /* 0x000fe40003fc6070 */
[----:B------:R-:W-:Y:S02]  /*5600*/  FSEL R242, R18, -INF , !P4 ;  /* 0xff80000012f27808 */ /* 0x000fe40006000000 */
[----:B------:R-:W-:Y:S02]  /*5610*/  FSEL R238, R130, -INF , !P4 ;  /* 0xff80000082ee7808 */ /* 0x000fe40006000000 */
[----:B------:R-:W-:-:S02]  /*5620*/  FSEL R215, R128, -INF , !P4 ;  /* 0xff80000080d77808 */ /* 0x000fc40006000000 */
[----:B------:R-:W-:Y:S02]  /*5630*/  FSEL R213, R16, -INF , !P4 ;  /* 0xff80000010d57808 */ /* 0x000fe40006000000 */
[----:B------:R-:W-:Y:S01]  /*5640*/  ISETP.GE.AND P4, PT, R2, R24, PT ;  /* 0x000000180200720c */ /* 0x000fe20003f86270 */
[C---:B------:R-:W-:Y:S01]  /*5650*/  VIADD R2, R0.reuse, 0xfffffff8 ;  /* 0xfffffff800027836 */ /* 0x040fe20000000000 */
[----:B------:R-:W-:Y:S01]  /*5660*/  FSEL R240, R131, -INF , !P3 ;  /* 0xff80000083f07808 */ /* 0x000fe20005800000 */
[----:B------:R-:W-:Y:S01]  /*5670*/  VIADD R0, R0, 0xfffffff9 ;  /* 0xfffffff900007836 */ /* 0x000fe20000000000 */
[----:B------:R-:W-:Y:S02]  /*5680*/  FSEL R214, R129, -INF , !P3 ;  /* 0xff80000081d67808 */ /* 0x000fe40005800000 */
[----:B------:R-:W-:Y:S02]  /*5690*/  FSEL R239, R19, -INF , !P3 ;  /* 0xff80000013ef7808 */ /* 0x000fe40005800000 */
[----:B------:R-:W-:-:S02]  /*56a0*/  FSEL R212, R17, -INF , !P3 ;  /* 0xff80000011d47808 */ /* 0x000fc40005800000 */
[----:B------:R-:W-:Y:S02]  /*56b0*/  FSEL R234, R119, -INF , !P2 ;  /* 0xff80000077ea7808 */ /* 0x000fe40005000000 */
[----:B------:R-:W-:Y:S02]  /*56c0*/  FSEL R179, R117, -INF , !P2 ;  /* 0xff80000075b37808 */ /* 0x000fe40005000000 */
[----:B------:R-:W-:Y:S02]  /*56d0*/  FSEL R228, R15, -INF , !P2 ;  /* 0xff8000000fe47808 */ /* 0x000fe40005000000 */
[----:B------:R-:W-:Y:S02]  /*56e0*/  FSEL R176, R13, -INF , !P2 ;  /* 0xff8000000db07808 */ /* 0x000fe40005000000 */
[-C--:B------:R-:W-:Y:S02]  /*56f0*/  ISETP.GE.AND P3, PT, R2, R24.reuse, PT ;  /* 0x000000180200720c */ /* 0x080fe40003f66270 */
[----:B------:R-:W-:-:S02]  /*5700*/  ISETP.GE.AND P2, PT, R0, R24, PT ;  /* 0x000000180000720c */ /* 0x000fc40003f46270 */
[----:B------:R-:W-:Y:S02]  /*5710*/  FSEL R231, R134, -INF , !P5 ;  /* 0xff80000086e77808 */ /* 0x000fe40006800000 */
[----:B------:R-:W-:Y:S02]  /*5720*/  FSEL R227, R132, -INF , !P5 ;  /* 0xff80000084e37808 */ /* 0x000fe40006800000 */
[----:B------:R-:W-:Y:S02]  /*5730*/  FSEL R229, R135, -INF , !P4 ;  /* 0xff80000087e57808 */ /* 0x000fe40006000000 */
[----:B------:R-:W-:Y:S02]  /*5740*/  FSEL R223, R133, -INF , !P4 ;  /* 0xff80000085df7808 */ /* 0x000fe40006000000 */
[----:B------:R-:W-:Y:S02]  /*5750*/  FSEL R224, R6, -INF , !P5 ;  /* 0xff80000006e07808 */ /* 0x000fe40006800000 */
[----:B------:R-:W-:-:S02]  /*5760*/  FSEL R131, R4, -INF , !P5 ;  /* 0xff80000004837808 */ /* 0x000fc40006800000 */
        /* <DEDUP_REMOVED lines=10> */
[----:B------:R-:W-:Y:S01]  /*5810*/  LOP3.LUT R22, R249, 0x200, RZ, 0xc0, !PT ;  /* 0x00000200f9167812 */ /* 0x000fe200078ec0ff */
[----:B------:R-:W-:Y:S06]  /*5820*/  BAR.SYNC.DEFER_BLOCKING 0x0 ;  /* 0x0000000000007b1d */ /* 0x000fec0000010000 */
[----:B------:R-:W-:Y:S05]  /*5830*/  @!P6 BRA `(.L_x_227) ;  /* 0x000000040070e947 */ /* 0x000fea0003800000 */
[----:B------:R-:W1:Y:S01]  /*5840*/  LDCU UR4, c[0x0][0x440] ;  /* 0x00008800ff0477ac */ /* 0x000e620008000800 */
[----:B------:R-:W-:Y:S01]  /*5850*/  VIADD R0, R245, 0xfffffffe ;  /* 0xfffffffef5007836 */ /* 0x000fe20000000000 */
[----:B------:R-:W-:Y:S03]  /*5860*/  BSSY.RECONVERGENT B0, `(.L_x_228) ;  /* 0x0000058000007945 */ /* 0x000fe60003800200 */
[----:B------:R-:W-:-:S04]  /*5870*/  IMAD.WIDE.U32 R4, R0, R26, RZ ;  /* 0x0000001a00047225 */ /* 0x000fc800078e00ff */
[----:B------:R-:W-:Y:S02]  /*5880*/  IMAD R0, R0, R27, R5 ;  /* 0x0000001b00007224 */ /* 0x000fe400078e0205 */
[----:B------:R-:W-:-:S03]  /*5890*/  IMAD.SHL.U32 R2, R4, 0x80, RZ ;  /* 0x0000008004027824 */ /* 0x000fc600078e00ff */
[----:B------:R-:W-:Y:S02]  /*58a0*/  SHF.L.U64.HI R3, R4, 0x7, R0 ;  /* 0x0000000704037819 */ /* 0x000fe40000010200 */
[----:B-1----:R-:W-:-:S13]  /*58b0*/  ISETP.GE.AND P2, PT, R233, UR4, PT ;  /* 0x00000004e9007c0c */ /* 0x002fda000bf46270 */
[CC--:B------:R-:W-:Y:S01]  /*58c0*/  @!P2 LEA R0, P3, R26.reuse, R2.reuse, 0x4 ;  /* 0x000000021a00a211 */ /* 0x0c0fe200078620ff */
[----:B------:R-:W-:Y:S01]  /*58d0*/  @!P2 IMAD R8, R27, 0x30, RZ ;  /* 0x000000301b08a824 */ /* 0x000fe200078e02ff */
[C---:B------:R-:W-:Y:S01]  /*58e0*/  @!P2 LEA R6, P4, R26.reuse, R2, 0x5 ;  /* 0x000000021a06a211 */ /* 0x040fe200078828ff */
[C---:B------:R-:W-:Y:S01]  /*58f0*/  @!P2 IMAD.WIDE.U32 R4, R26.reuse, 0x30, R2 ;  /* 0x000000301a04a825 */ /* 0x040fe200078e0002 */
[----:B------:R-:W-:Y:S02]  /*5900*/  @!P2 LEA.HI.X R7, R26, R3, R27, 0x4, P3 ;  /* 0x000000031a07a211 */ /* 0x000fe400018f241b */
[----:B------:R-:W-:Y:S01]  /*5910*/  ISETP.GE.AND P3, PT, R233, UR4, PT ;  /* 0x00000004e9007c0c */ /* 0x000fe2000bf66270 */
[----:B------:R-:W-:Y:S01]  /*5920*/  @!P2 IMAD.IADD R8, R8, 0x1, R5 ;  /* 0x000000010808a824 */ /* 0x000fe200078e0205 */
[C---:B------:R-:W-:Y:S01]  /*5930*/  @!P2 LEA R20, P5, R0.reuse, R246, 0x1 ;  /* 0x000000f60014a211 */ /* 0x040fe200078a08ff */
[----:B------:R-:W-:Y:S02]  /*5940*/  @!P2 IMAD.MOV.U32 R5, RZ, RZ, R3 ;  /* 0x000000ffff05a224 */ /* 0x000fe400078e0003 */
[----:B------:R-:W-:Y:S01]  /*5950*/  @!P2 IMAD R10, R27, 0x60, RZ ;  /* 0x000000601b0aa824 */ /* 0x000fe200078e02ff */
[----:B------:R-:W-:Y:S01]  /*5960*/  @!P2 LEA.HI.X R21, R0, R243, R7, 0x1, P5 ;  /* 0x000000f30015a211 */ /* 0x000fe200028f0c07 */
[----:B------:R-:W-:Y:S01]  /*5970*/  @!P2 IMAD.MOV.U32 R7, RZ, RZ, R3 ;  /* 0x000000ffff07a224 */ /* 0x000fe200078e0003 */
[----:B------:R-:W-:-:S02]  /*5980*/  @!P2 LEA.HI.X R0, R26, R3, R27, 0x5, P4 ;  /* 0x000000031a00a211 */ /* 0x000fc400020f2c1b */
[-C--:B------:R-:W-:Y:S02]  /*5990*/  @!P2 LEA R18, P5, R6, R246.reuse, 0x1 ;  /* 0x000000f60612a211 */ /* 0x080fe400078a08ff */
[----:B------:R-:W-:Y:S02]  /*59a0*/  @!P2 LEA R16, P4, R4, R246, 0x1 ;  /* 0x000000f60410a211 */ /* 0x000fe400078808ff */
[-C--:B------:R-:W-:Y:S01]  /*59b0*/  @!P2 LEA.HI.X R19, R6, R243.reuse, R0, 0x1, P5 ;  /* 0x000000f30613a211 */ /* 0x080fe200028f0c00 */
[----:B------:R-:W-:Y:S01]  /*59c0*/  @!P2 IMAD.MOV.U32 R6, RZ, RZ, R2 ;  /* 0x000000ffff06a224 */ /* 0x000fe200078e0002 */
[----:B------:R-:W-:Y:S01]  /*59d0*/  @!P2 LEA.HI.X R17, R4, R243, R8, 0x1, P4 ;  /* 0x000000f30411a211 */ /* 0x000fe200020f0c08 */
[----:B------:R-:W-:Y:S01]  /*59e0*/  @!P2 IMAD.MOV.U32 R4, RZ, RZ, R2 ;  /* 0x000000ffff04a224 */ /* 0x000fe200078e0002 */
[----:B------:R-:W-:Y:S01]  /*59f0*/  @!P2 LEA R0, P4, R26, R2, 0x6 ;  /* 0x000000021a00a211 */ /* 0x000fe200078830ff */
[----:B------:R-:W-:Y:S01]  /*5a00*/  @!P2 IMAD R8, R27, 0x50, RZ ;  /* 0x000000501b08a824 */ /* 0x000fe200078e02ff */
[----:B------:R-:W-:Y:S01]  /*5a10*/  @!P3 LEA R14, P5, R2, R246, 0x1 ;  /* 0x000000f6020eb211 */ /* 0x000fe200078a08ff */
[C---:B------:R-:W-:Y:S01]  /*5a20*/  @!P2 IMAD.WIDE.U32 R6, R26.reuse, 0x50, R6 ;  /* 0x000000501a06a825 */ /* 0x040fe200078e0006 */
[----:B------:R-:W-:-:S02]  /*5a30*/  @!P2 LEA.HI.X R9, R26, R3, R27, 0x6, P4 ;  /* 0x000000031a09a211 */ /* 0x000fc400020f341b */
[-C--:B------:R-:W-:Y:S01]  /*5a40*/  @!P2 LEA R12, P4, R0, R246.reuse, 0x1 ;  /* 0x000000f6000ca211 */ /* 0x080fe200078808ff */
[----:B------:R-:W-:Y:S01]  /*5a50*/  @!P2 IMAD.WIDE.U32 R4, R26, 0x60, R4 ;  /* 0x000000601a04a825 */ /* 0x000fe200078e0004 */
[-C--:B------:R-:W-:Y:S02]  /*5a60*/  @!P3 LEA.HI.X R15, R2, R243.reuse, R3, 0x1, P5 ;  /* 0x000000f3020fb211 */ /* 0x080fe400028f0c03 */
[----:B------:R-:W-:Y:S01]  /*5a70*/  @!P2 LEA.HI.X R13, R0, R243, R9, 0x1, P4 ;  /* 0x000000f3000da211 */ /* 0x000fe200020f0c09 */
[----:B------:R-:W-:Y:S01]  /*5a80*/  @!P2 IMAD.IADD R0, R8, 0x1, R7 ;  /* 0x000000010800a824 */ /* 0x000fe200078e0207 */
[-C--:B------:R-:W-:Y:S01]  /*5a90*/  @!P2 LEA R8, P4, R4, R246.reuse, 0x1 ;  /* 0x000000f60408a211 */ /* 0x080fe200078808ff */
[----:B------:R-:W-:Y:S01]  /*5aa0*/  @!P2 IMAD.IADD R5, R10, 0x1, R5 ;  /* 0x000000010a05a824 */ /* 0x000fe200078e0205 */
[----:B------:R-:W-:Y:S01]  /*5ab0*/  @!PT LDS RZ, [RZ] ;  /* 0x00000000fffff984 */ /* 0x000fe20000000800 */
[----:B------:R-:W-:Y:S01]  /*5ac0*/  @!PT LDS RZ, [RZ] ;  /* 0x00000000fffff984 */ /* 0x000fe20000000800 */
[----:B------:R-:W-:Y:S01]  /*5ad0*/  @!PT LDS RZ, [RZ] ;  /* 0x00000000fffff984 */ /* 0x000fe20000000800 */
[----:B------:R1:W-:Y:S01]  /*5ae0*/  @!P3 LDGSTS.E.BYPASS.LTC128B.128 [R241+0x4000], desc[UR16][R14.64] ;  /* 0x040000000ef1bfae */ /* 0x0003e2000b981a10 */
[----:B------:R-:W-:-:S03]  /*5af0*/  @!P2 LEA R10, P5, R6, R246, 0x1 ;  /* 0x000000f6060aa211 */ /* 0x000fc600078a08ff */
[----:B------:R1:W-:Y:S01]  /*5b00*/  @P3 STS.128 [R241+0x4000], RZ ;  /* 0x004000fff1003388 */ /* 0x0003e20000000c00 */
[-C--:B------:R-:W-:Y:S02]  /*5b10*/  @!P2 LEA.HI.X R11, R6, R243.reuse, R0, 0x1, P5 ;  /* 0x000000f3060ba211 */ /* 0x080fe400028f0c00 */
[----:B------:R-:W-:Y:S01]  /*5b20*/  @!P2 LEA.HI.X R9, R4, R243, R5, 0x1, P4 ;  /* 0x000000f30409a211 */ /* 0x000fe200020f0c05 */
[----:B------:R1:W-:Y:S04]  /*5b30*/  @P2 STS.128 [R241+0x4800], RZ ;  /* 0x004800fff1002388 */ /* 0x0003e80000000c00 */
[----:B------:R-:W-:Y:S01]  /*5b40*/  @!PT LDS RZ, [RZ] ;  /* 0x00000000fffff984 */ /* 0x000fe20000000800 */
[----:B------:R-:W-:Y:S01]  /*5b50*/  @!PT LDS RZ, [RZ] ;  /* 0x00000000fffff984 */ /* 0x000fe20000000800 */
[----:B------:R-:W-:Y:S01]  /*5b60*/  @!PT LDS RZ, [RZ] ;  /* 0x00000000fffff984 */ /* 0x000fe20000000800 */
[----:B------:R1:W-:Y:S04]  /*5b70*/  @!P2 LDGSTS.E.BYPASS.LTC128B.128 [R241+0x4800], desc[UR16][R20.64] ;  /* 0x0480000014f1afae */ /* 0x0003e8000b981a10 */
        /* <DEDUP_REMOVED lines=25> */
[----:B------:R1:W-:Y:S01]  /*5d10*/  @P2 STS.128 [R241+0x7800], RZ ;  /* 0x007800fff1002388 */ /* 0x0003e20000000c00 */
[----:B------:R-:W-:Y:S05]  /*5d20*/  @P2 BRA `(.L_x_229) ;  /* 0x00000000002c2947 */ /* 0x000fea0003800000 */
[----:B------:R-:W-:Y:S01]  /*5d30*/  MOV R4, R2 ;  /* 0x0000000200047202 */ /* 0x000fe20000000f00 */
        /* <DEDUP_REMOVED lines=10> */
.L_x_229:
[----:B------:R-:W-:Y:S05]  /*5de0*/  BSYNC.RECONVERGENT B0 ;  /* 0x0000000000007941 */ /* 0x000fea0003800200 */
.L_x_228:
[----:B------:R-:W0:Y:S02]  /*5df0*/  LDGDEPBAR ;  /* 0x00000000000079af */ /* 0x000e240000000000 */
.L_x_227:
[----:B--2---:R-:W-:Y:S01]  /*5e00*/  FMNMX3.FTZ R2, R81, R80, R25, !PT ;  /* 0x0000005051027276 */ /* 0x004fe20007810019 */
[----:B------:R-:W2:Y:S01]  /*5e10*/  LDCU UR4, c[0x0][0x45c] ;  /* 0x00008b80ff0477ac */ /* 0x000ea20008000800 */
        /* <DEDUP_REMOVED lines=30> */
[----:B------:R-:W-:Y:S02]  /*6000*/  FMNMX3.FTZ R0, R0, R123, R126, !PT ;  /* 0x0000007b00007276 */ /* 0x000fe4000781007e */
[----:B------:R-:W-:Y:S02]  /*6010*/  FMNMX3.FTZ R2, R2, R125, R215, !PT ;  /* 0x0000007d02027276 */ /* 0x000fe400078100d7 */
[----:B------:R-:W-:Y:S02]  /*6020*/  FMNMX3.FTZ R0, R0, R127, R238, !PT ;  /* 0x0000007f00007276 */ /* 0x000fe400078100ee */
[----:B------:R-:W-:-:S02]  /*6030*/  FMNMX3.FTZ R2, R2, R214, R178, !PT ;  /* 0x000000d602027276 */ /* 0x000fc400078100b2 */
[----:B------:R-:W-:Y:S02]  /*6040*/  FMNMX3.FTZ R0, R0, R240, R232, !PT ;  /* 0x000000f000007276 */ /* 0x000fe400078100e8 */
[----:B------:R-:W-:Y:S02]  /*6050*/  FMNMX3.FTZ R2, R2, R179, R227, !PT ;  /* 0x000000b302027276 */ /* 0x000fe400078100e3 */
[----:B------:R-:W-:Y:S02]  /*6060*/  FMNMX3.FTZ R0, R0, R234, R231, !PT ;  /* 0x000000ea00007276 */ /* 0x000fe400078100e7 */
[----:B------:R-:W-:Y:S02]  /*6070*/  FMNMX3.FTZ R2, R2, R223, R135, !PT ;  /* 0x000000df02027276 */ /* 0x000fe40007810087 */
[----:B------:R-:W-:Y:S02]  /*6080*/  FMNMX3.FTZ R0, R0, R229, R226, !PT ;  /* 0x000000e500007276 */ /* 0x000fe400078100e2 */
[----:B------:R-:W-:-:S02]  /*6090*/  FMNMX.FTZ R2, R134, R2, !PT ;  /* 0x0000000286027209 */ /* 0x000fc40007810000 */
[----:B------:R-:W-:-:S03]  /*60a0*/  FMNMX.FTZ R0, R225, R0, !PT ;  /* 0x00000000e1007209 */ /* 0x000fc60007810000 */
[----:B------:R-:W3:Y:S04]  /*60b0*/  SHFL.BFLY PT, R4, R2, 0x2, 0x1f ;  /* 0x0c401f0002047f89 */ /* 0x000ee800000e0000 */
[----:B------:R-:W4:Y:S01]  /*60c0*/  SHFL.BFLY PT, R3, R0, 0x2, 0x1f ;  /* 0x0c401f0000037f89 */ /* 0x000f2200000e0000 */
[----:B---3--:R-:W-:Y:S02]  /*60d0*/  FMNMX.FTZ R4, R2, R4, !PT ;  /* 0x0000000402047209 */ /* 0x008fe40007810000 */
[----:B------:R-:W-:Y:S02]  /*60e0*/  FMNMX3.FTZ R2, R144, R91, R90, !PT ;  /* 0x0000005b90027276 */ /* 0x000fe4000781005a */
[----:B----4-:R-:W-:Y:S01]  /*60f0*/  FMNMX.FTZ R169, R0, R3, !PT ;  /* 0x0000000300a97209 */ /* 0x010fe20007810000 */
[----:B------:R-:W3:Y:S01]  /*6100*/  SHFL.BFLY PT, R170, R4, 0x1, 0x1f ;  /* 0x0c201f0004aa7f89 */ /* 0x000ee200000e0000 */
[----:B------:R-:W-:-:S02]  /*6110*/  FMNMX3.FTZ R0, R149, R147, R146, !PT ;  /* 0x0000009395007276 */ /* 0x000fc40007810092 */
[----:B------:R-:W-:Y:S01]  /*6120*/  FMNMX3.FTZ R2, R2, R145, R151, !PT ;  /* 0x0000009102027276 */ /* 0x000fe20007810097 */
[----:B------:R-:W4:Y:S01]  /*6130*/  SHFL.BFLY PT, R5, R169, 0x1, 0x1f ;  /* 0x0c201f00a9057f89 */ /* 0x000f2200000e0000 */
        /* <DEDUP_REMOVED lines=10> */
[----:B------:R-:W-:-:S02]  /*61e0*/  FMNMX3.FTZ R0, R0, R194, R190, !PT ;  /* 0x000000c200007276 */ /* 0x000fc400078100be */
[----:B------:R-:W-:Y:S02]  /*61f0*/  IADD3 R3, PT, PT, R22, R244, RZ ;  /* 0x000000f416037210 */ /* 0x000fe40007ffe0ff */
[----:B------:R-:W-:Y:S02]  /*6200*/  FMNMX3.FTZ R2, R2, R186, R219, !PT ;  /* 0x000000ba02027276 */ /* 0x000fe400078100db */
[----:B---3--:R-:W-:Y:S02]  /*6210*/  FMNMX.FTZ R170, R4, R170, !PT ;  /* 0x000000aa04aa7209 */ /* 0x008fe40007810000 */
[----:B------:R-:W-:Y:S02]  /*6220*/  FMNMX3.FTZ R0, R0, R189, R221, !PT ;  /* 0x000000bd00007276 */ /* 0x000fe400078100dd */
[----:B------:R-:W-:Y:S01]  /*6230*/  LEA R188, R3, UR5, 0x1 ;  /* 0x0000000503bc7c11 */ /* 0x000fe2000f8e08ff */
[----:B------:R-:W-:Y:S01]  /*6240*/  STL [R1+0x54], R170 ;  /* 0x000054aa01007387 */ /* 0x000fe20000100800 */
[----:B------:R-:W-:-:S02]  /*6250*/  FMNMX3.FTZ R3, R2, R217, R211, !PT ;  /* 0x000000d902037276 */ /* 0x000fc400078100d3 */
[----:B------:R-:W-:Y:S01]  /*6260*/  FMNMX3.FTZ R2, R0, R220, R218, !PT ;  /* 0x000000dc00027276 */ /* 0x000fe200078100da */
[C---:B--2---:R-:W-:Y:S01]  /*6270*/  FMUL.FTZ R0, R170.reuse, UR4 ;  /* 0x00000004aa007c20 */ /* 0x044fe20008410000 */
[----:B------:R-:W-:Y:S01]  /*6280*/  FSETP.NEU.FTZ.AND P2, PT, R170, -INF , PT ;  /* 0xff800000aa00780b */ /* 0x000fe20003f5d000 */
[----:B------:R-:W-:Y:S01]  /*6290*/  LDSM.16.MT88.4 R44, [R188+0x8000] ;  /* 0x00800000bc2c783b */ /* 0x000fe20000004200 */
[----:B------:R-:W-:Y:S02]  /*62a0*/  FMNMX3.FTZ R3, R3, R210, R205, !PT ;  /* 0x000000d203037276 */ /* 0x000fe400078100cd */
[----:B------:R-:W-:Y:S01]  /*62b0*/  FMNMX3.FTZ R2, R2, R216, R207, !PT ;  /* 0x000000d802027276 */ /* 0x000fe200078100cf */
[----:B------:R-:W-:Y:S01]  /*62c0*/  LDSM.16.MT88.4 R56, [R188+0x8800] ;  /* 0x00880000bc38783b */ /* 0x000fe20000004200 */
[----:B-1----:R-:W-:Y:S02]  /*62d0*/  FSEL R8, R0, RZ, P2 ;  /* 0x000000ff00087208 */ /* 0x002fe40001000000 */
[----:B------:R-:W-:-:S02]  /*62e0*/  FMNMX3.FTZ R3, R3, R204, R201, !PT ;  /* 0x000000cc03037276 */ /* 0x000fc400078100c9 */
[----:B------:R-:W-:Y:S01]  /*62f0*/  FMNMX3.FTZ R0, R2, R206, R203, !PT ;  /* 0x000000ce02007276 */ /* 0x000fe200078100cb */
[--C-:B------:R-:W-:Y:S01]  /*6300*/  FFMA.FTZ R2, R81, UR4, -R8.reuse ;  /* 0x0000000451027c23 */ /* 0x100fe20008010808 */
[----:B----4-:R-:W-:Y:S01]  /*6310*/  FMNMX.FTZ R169, R169, R5, !PT ;  /* 0x00000005a9a97209 */ /* 0x010fe20007810000 */
[----:B------:R-:W-:Y:S01]  /*6320*/  FFMA.FTZ R11, R36, UR4, -R8 ;  /* 0x00000004240b7c23 */ /* 0x000fe20008010808 */
[----:B------:R-:W-:Y:S01]  /*6330*/  FMNMX3.FTZ R4, R3, R200, R213, !PT ;  /* 0x000000c803047276 */ /* 0x000fe200078100d5 */
[----:B------:R1:W-:Y:S01]  /*6340*/  MUFU.EX2 R252, R2 ;  /* 0x0000000200fc7308 */ /* 0x0003e20000000800 */
[----:B------:R-:W-:Y:S01]  /*6350*/  FMNMX3.FTZ R5, R0, R202, R242, !PT ;  /* 0x000000ca00057276 */ /* 0x000fe200078100f2 */
[--C-:B------:R-:W-:Y:S01]  /*6360*/  FFMA.FTZ R0, R80, UR4, -R8.reuse ;  /* 0x0000000450007c23 */ /* 0x100fe20008010808 */
[----:B------:R-:W-:Y:S01]  /*6370*/  FMNMX3.FTZ R4, R4, R212, R177, !PT ;  /* 0x000000d404047276 */ /* 0x000fe200078100b1 */
[----:B------:R-:W-:Y:S01]  /*6380*/  FMUL.FTZ R3, R169, UR4 ;  /* 0x00000004a9037c20 */ /* 0x000fe20008410000 */
[----:B------:R-:W-:Y:S01]  /*6390*/  IADD3 R160, PT, PT, R209, R188, RZ ;  /* 0x000000bcd1a07210 */ /* 0x000fe20007ffe0ff */
[----:B------:R2:W-:Y:S01]  /*63a0*/  MUFU.EX2 R244, R0 ;  /* 0x0000000000f47308 */ /* 0x0005e20000000800 */
[----:B------:R-:W-:Y:S01]  /*63b0*/  FMNMX3.FTZ R4, R4, R176, R131, !PT ;  /* 0x000000b004047276 */ /* 0x000fe20007810083 */
[----:B------:R-:W-:Y:S01]  /*63c0*/  STL [R1+0x58], R169 ;  /* 0x000058a901007387 */ /* 0x000fe20000100800 */
[C---:B------:R-:W-:Y:S01]  /*63d0*/  IADD3 R89, PT, PT, R208.reuse, R188, RZ ;  /* 0x000000bcd0597210 */ /* 0x040fe20007ffe0ff */
[----:B------:R-:W-:Y:S01]  /*63e0*/  MUFU.EX2 R15, R11 ;  /* 0x0000000b000f7308 */ /* 0x000fe20000000800 */
[----:B------:R-:W-:Y:S01]  /*63f0*/  IADD3 R88, PT, PT, R208, R160, RZ ;  /* 0x000000a0d0587210 */ /* 0x000fe20007ffe0ff */
[----:B------:R-:W-:Y:S01]  /*6400*/  LDSM.16.MT88.4 R72, [R160+0x8000] ;  /* 0x00800000a048783b */ /* 0x000fe20000004200 */
[----:B------:R-:W-:Y:S01]  /*6410*/  FSETP.NEU.FTZ.AND P2, PT, R169, -INF , PT ;  /* 0xff800000a900780b */ /* 0x000fe20003f5d000 */
[----:B-1----:R-:W-:-:S02]  /*6420*/  FFMA.FTZ R2, R25, UR4, -R8 ;  /* 0x0000000419027c23 */ /* 0x002fc40008010808 */
[----:B------:R-:W-:Y:S01]  /*6430*/  LDSM.16.MT88.4 R52, [R89+0x8000] ;  /* 0x008000005934783b */ /* 0x000fe20000004200 */
[----:B------:R-:W-:Y:S01]  /*6440*/  FSEL R3, R3, RZ, P2 ;  /* 0x000000ff03037208 */ /* 0x000fe20001000000 */
[----:B------:R1:W3:Y:S01]  /*6450*/  MUFU.EX2 R6, R2 ;  /* 0x0000000200067308 */ /* 0x0002e20000000800 */
[----:B--2---:R-:W-:Y:S01]  /*6460*/  FFMA.FTZ R0, R33, UR4, -R8 ;  /* 0x0000000421007c23 */ /* 0x004fe20008010808 */
[----:B------:R-:W-:Y:S03]  /*6470*/  LDSM.16.MT88.4 R76, [R88+0x8000] ;  /* 0x00800000584c783b */ /* 0x000fe60000004200 */
[----:B------:R2:W4:Y:S01]  /*6480*/  MUFU.EX2 R247, R0 ;  /* 0x0000000000f77308 */ /* 0x0005220000000800 */
[----:B------:R-:W-:Y:S04]  /*6490*/  LDSM.16.MT88.4 R60, [R89+0x8800] ;  /* 0x00880000593c783b */ /* 0x000fe80000004200 */
[----:B------:R-:W-:Y:S01]  /*64a0*/  LDSM.16.MT88.4 R64, [R160+0x8800] ;  /* 0x00880000a040783b */ /* 0x000fe20000004200 */
[----:B-1----:R-:W-:Y:S01]  /*64b0*/  FMNMX3.FTZ R2, R5, R239, R230, !PT ;  /* 0x000000ef05027276 */ /* 0x002fe200078100e6 */
[----:B------:R-:W-:-:S02]  /*64c0*/  FFMA.FTZ R5, R83, UR4, -R3 ;  /* 0x0000000453057c23 */ /* 0x000fc40008010803 */
[----:B---3--:R4:W-:Y:S02]  /*64d0*/  STL [R1+0x1c], R6 ;  /* 0x00001c0601007387 */ /* 0x0089e40000100800 */
[----:B------:R1:W-:Y:S01]  /*64e0*/  MUFU.EX2 R96, R5 ;  /* 0x0000000500607308 */ /* 0x0003e20000000800 */
[----:B--2---:R-:W-:Y:S01]  /*64f0*/  FMNMX3.FTZ R0, R2, R228, R224, !PT ;  /* 0x000000e402007276 */ /* 0x004fe200078100e0 */
[----:B------:R-:W-:Y:S01]  /*6500*/  LDSM.16.MT88.4 R68, [R88+0x8800] ;  /* 0x008800005844783b */ /* 0x000fe20000004200 */
[----:B------:R-:W-:Y:S01]  /*6510*/  FMNMX3.FTZ R2, R4, R130, R129, !PT ;  /* 0x0000008204027276 */ /* 0x000fe20007810081 */
[----:B------:R-:W-:Y:S01]  /*6520*/  FFMA.FTZ R4, R82, UR4, -R3 ;  /* 0x0000000452047c23 */ /* 0x000fe20008010803 */
[----:B------:R-:W-:Y:S02]  /*6530*/  FMNMX3.FTZ R0, R0, R222, R133, !PT ;  /* 0x000000de00007276 */ /* 0x000fe40007810085 */
[----:B------:R-:W-:Y:S01]  /*6540*/  FMNMX.FTZ R2, R128, R2, !PT ;  /* 0x0000000280027209 */ /* 0x000fe20007810000 */
[----:B------:R2:W-:Y:S01]  /*6550*/  MUFU.EX2 R251, R4 ;  /* 0x0000000400fb7308 */ /* 0x0005e20000000800 */
[----:B------:R-:W-:-:S03]  /*6560*/  FMNMX.FTZ R0, R132, R0, !PT ;  /* 0x0000000084007209 */ /* 0x000fc60007810000 */
[----:B------:R-:W3:Y:S01]  /*6570*/  SHFL.BFLY PT, R10, R2, 0x2, 0x1f ;  /* 0x0c401f00020a7f89 */ /* 0x000ee200000e0000 */
[----:B-1----:R-:W-:-:S03]  /*6580*/  FFMA.FTZ R5, R34, UR4, -R3 ;  /* 0x0000000422057c23 */ /* 0x002fc60008010803 */
[----:B------:R-:W1:Y:S01]  /*6590*/  SHFL.BFLY PT, R9, R0, 0x2, 0x1f ;  /* 0x0c401f0000097f89 */ /* 0x000e6200000e0000 */
[----:B------:R-:W3:Y:S01]  /*65a0*/  MUFU.EX2 R7, R5 ;  /* 0x0000000500077308 */ /* 0x000ee20000000800 */
[----:B--2---:R-:W-:Y:S01]  /*65b0*/  FFMA.FTZ R4, R35, UR4, -R3 ;  /* 0x0000000423047c23 */ /* 0x004fe20008010803 */
[----:B----4-:R-:W-:-:S03]  /*65c0*/  F2FP.BF16.F32.PACK_AB R6, R247, R6 ;  /* 0x00000006f706723e */ /* 0x010fc600000010ff */
[----:B------:R2:W4:Y:S01]  /*65d0*/  MUFU.EX2 R98, R4 ;  /* 0x0000000400627308 */ /* 0x0005220000000800 */
[----:B---3--:R4:W-:Y:S01]  /*65e0*/  STL [R1+0x18], R7 ;  /* 0x0000180701007387 */ /* 0x0089e20000100800 */
[----:B------:R-:W-:Y:S02]  /*65f0*/  F2FP.BF16.F32.PACK_AB R5, R251, R96 ;  /* 0x00000060fb05723e */ /* 0x000fe400000010ff */
[----:B------:R-:W-:Y:S01]  /*6600*/  FMNMX.FTZ R2, R2, R10, !PT ;  /* 0x0000000a02027209 */ /* 0x000fe20007810000 */
[--C-:B------:R-:W-:Y:S01]  /*6610*/  FFMA.FTZ R10, R28, UR4, -R8.reuse ;  /* 0x000000041c0a7c23 */ /* 0x100fe20008010808 */
[----:B------:R-:W-:Y:S01]  /*6620*/  STL [R1+0x24], R15 ;  /* 0x0000240f01007387 */ /* 0x000fe20000100800 */
[----:B-1----:R-:W-:Y:S01]  /*6630*/  FMNMX.FTZ R0, R0, R9, !PT ;  /* 0x0000000900007209 */ /* 0x002fe20007810000 */
[--C-:B------:R-:W-:Y:S02]  /*6640*/  FFMA.FTZ R9, R30, UR4, -R8.reuse ;  /* 0x000000041e097c23 */ /* 0x100fe40008010808 */
[----:B------:R-:W1:Y:S01]  /*6650*/  SHFL.BFLY PT, R12, R2, 0x1, 0x1f ;  /* 0x0c201f00020c7f89 */ /* 0x000e6200000e0000 */
[----:B--2---:R-:W-:Y:S01]  /*6660*/  F2FP.BF16.F32.PACK_AB R4, R244, R252 ;  /* 0x000000fcf404723e */ /* 0x004fe200000010ff */
[----:B------:R2:W-:Y:S02]  /*6670*/  MUFU.EX2 R243, R10 ;  /* 0x0000000a00f37308 */ /* 0x0005e40000000800 */
[----:B------:R-:W3:Y:S02]  /*6680*/  SHFL.BFLY PT, R11, R0, 0x1, 0x1f ;  /* 0x0c201f00000b7f89 */ /* 0x000ee400000e0000 */
[----:B------:R1:W1:Y:S01]  /*6690*/  MUFU.EX2 R241, R9 ;  /* 0x0000000900f17308 */ /* 0x0002620000000800 */
[----:B----4-:R-:W-:Y:S01]  /*66a0*/  F2FP.BF16.F32.PACK_AB R7, R98, R7 ;  /* 0x000000076207723e */ /* 0x010fe200000010ff */
[----:B--2---:R-:W-:Y:S01]  /*66b0*/  FFMA.FTZ R10, R86, UR4, -R3 ;  /* 0x00000004560a7c23 */ /* 0x004fe20008010803 */
[----:B-1----:R-:W-:-:S03]  /*66c0*/  FFMA.FTZ R9, R29, UR4, -R8 ;  /* 0x000000041d097c23 */ /* 0x002fc60008010808 */
[----:B------:R1:W2:Y:S02]  /*66d0*/  MUFU.EX2 R13, R10 ;  /* 0x0000000a000d7308 */ /* 0x0002a40000000800 */
[C---:B------:R-:W-:Y:S01]  /*66e0*/  HMMA.16816.F32.BF16 R32, R4.reuse, R44, RZ ;  /* 0x0000002c0420723c */ /* 0x040fe200000418ff */
[----:B------:R-:W-:Y:S01]  /*66f0*/  FMNMX.FTZ R172, R2, R12, !PT ;  /* 0x0000000c02ac7209 */ /* 0x000fe20007810000 */
[----:B------:R4:W-:Y:S01]  /*6700*/  MUFU.EX2 R170, R9 ;  /* 0x0000000900aa7308 */ /* 0x0009e20000000800 */
[----:B------:R-:W-:Y:S02]  /*6710*/  F2FP.BF16.F32.PACK_AB R12, R241, R15 ;  /* 0x0000000ff10c723e */ /* 0x000fe400000010ff */
[C---:B------:R-:W-:Y:S01]  /*6720*/  FSETP.NEU.FTZ.AND P2, PT, R172.reuse, -INF , PT ;  /* 0xff800000ac00780b */ /* 0x040fe20003f5d000 */
[----:B------:R-:W-:Y:S01]  /*6730*/  FMUL.FTZ R2, R172, UR4 ;  /* 0x00000004ac027c20 */ /* 0x000fe20008410000 */
[----:B---3--:R-:W-:Y:S01]  /*6740*/  FMNMX.FTZ R171, R0, R11, !PT ;  /* 0x0000000b00ab7209 */ /* 0x008fe20007810000 */
[C---:B------:R-:W-:Y:S03]  /*6750*/  HMMA.16816.F32.BF16 R48, R4.reuse, R52, RZ ;  /* 0x000000340430723c */ /* 0x040fe600000418ff */
[----:B------:R-:W-:Y:S01]  /*6760*/  FSEL R2, R2, RZ, P2 ;  /* 0x000000ff02027208 */ /* 0x000fe20001000000 */
[C---:B------:R-:W-:Y:S01]  /*6770*/  FMUL.FTZ R0, R171.reuse, UR4 ;  /* 0x00000004ab007c20 */ /* 0x040fe20008410000 */
[----:B------:R-:W-:Y:S01]  /*6780*/  FSETP.NEU.FTZ.AND P2, PT, R171, -INF , PT ;  /* 0xff800000ab00780b */ /* 0x000fe20003f5d000 */
[--C-:B-1----:R-:W-:Y:S01]  /*6790*/  FFMA.FTZ R10, R85, UR4, -R3.reuse ;  /* 0x00000004550a7c23 */ /* 0x102fe20008010803 */
[----:B--2---:R1:W-:Y:S01]  /*67a0*/  STL [R1+0x20], R13 ;  /* 0x0000200d01007387 */ /* 0x0043e20000100800 */
[C---:B------:R-:W-:Y:S01]  /*67b0*/  HMMA.16816.F32.BF16 R40, R4.reuse, R72, RZ ;  /* 0x000000480428723c */ /* 0x040fe200000418ff */
[----:B------:R-:W-:Y:S01]  /*67c0*/  FSEL R0, R0, RZ, P2 ;  /* 0x000000ff00007208 */ /* 0x000fe20001000000 */
[----:B----4-:R-:W-:Y:S01]  /*67d0*/  FFMA.FTZ R9, R87, UR4, -R3 ;  /* 0x0000000457097c23 */ /* 0x010fe20008010803 */
[----:B------:R2:W-:Y:S03]  /*67e0*/  MUFU.EX2 R99, R10 ;  /* 0x0000000a00637308 */ /* 0x0005e60000000800 */
[----:B------:R-:W-:Y:S01]  /*67f0*/  FFMA.FTZ R11, R152, UR4, -R0 ;  /* 0x00000004980b7c23 */ /* 0x000fe20008010800 */
[----:B------:R3:W4:Y:S01]  /*6800*/  MUFU.EX2 R14, R9 ;  /* 0x00000009000e7308 */ /* 0x0007220000000800 */
[C---:B------:R-:W-:Y:S08]  /*6810*/  HMMA.16816.F32.BF16 R36, R4.reuse, R76, RZ ;  /* 0x0000004c0424723c */ /* 0x040ff000000418ff */
[----:B------:R-:W-:Y:S01]  /*6820*/  HMMA.16816.F32.BF16 R28, R4, R46, RZ ;  /* 0x0000002e041c723c */ /* 0x000fe200000418ff */
[----:B--2---:R-:W-:-:S02]  /*6830*/  FFMA.FTZ R10, R150, UR4, -R2 ;  /* 0x00000004960a7c23 */ /* 0x004fc40008010802 */
[----:B------:R2:W-:Y:S01]  /*6840*/  MUFU.EX2 R150, R11 ;  /* 0x0000000b00967308 */ /* 0x0005e20000000800 */
[----:B---3--:R-:W-:Y:S01]  /*6850*/  FFMA.FTZ R9, R84, UR4, -R3 ;  /* 0x0000000454097c23 */ /* 0x008fe20008010803 */
[----:B----4-:R3:W-:Y:S03]  /*6860*/  STL [R1+0x28], R14 ;  /* 0x0000280e01007387 */ /* 0x0107e60000100800 */
[----:B------:R-:W-:Y:S01]  /*6870*/  HMMA.16816.F32.BF16 R24, R4, R54, RZ ;  /* 0x000000360418723c */ /* 0x000fe200000418ff */
[----:B------:R-:W4:Y:S01]  /*6880*/  MUFU.EX2 R250, R9 ;  /* 0x0000000900fa7308 */ /* 0x000f220000000800 */
[----:B-1----:R-:W-:-:S06]  /*6890*/  F2FP.BF16.F32.PACK_AB R13, R14, R13 ;  /* 0x0000000d0e0d723e */ /* 0x002fcc00000010ff */
[----:B------:R-:W-:Y:S01]  /*68a0*/  HMMA.16816.F32.BF16 R20, R4, R74, RZ ;  /* 0x0000004a0414723c */ /* 0x000fe200000418ff */
[----:B--2---:R-:W-:Y:S01]  /*68b0*/  FFMA.FTZ R11, R165, UR4, -R0 ;  /* 0x00000004a50b7c23 */ /* 0x004fe20008010800 */
[----:B----4-:R-:W-:-:S06]  /*68c0*/  F2FP.BF16.F32.PACK_AB R15, R250, R99 ;  /* 0x00000063fa0f723e */ /* 0x010fcc00000010ff */
[----:B------:R-:W-:Y:S01]  /*68d0*/  HMMA.16816.F32.BF16 R16, R4, R78, RZ ;  /* 0x0000004e0410723c */ /* 0x000fe200000418ff */
[--C-:B------:R-:W-:Y:S01]  /*68e0*/  FFMA.FTZ R4, R144, UR4, -R2.reuse ;  /* 0x0000000490047c23 */ /* 0x100fe20008010802 */
[----:B------:R-:W-:Y:S01]  /*68f0*/  FFMA.FTZ R5, R91, UR4, -R2 ;  /* 0x000000045b057c23 */ /* 0x000fe20008010802 */
[----:B------:R-:W-:Y:S02]  /*6900*/  FFMA.FTZ R6, R147, UR4, -R0 ;  /* 0x0000000493067c23 */ /* 0x000fe40008010800 */
[----:B------:R1:W-:Y:S01]  /*6910*/  MUFU.EX2 R249, R4 ;  /* 0x0000000400f97308 */ /* 0x0003e20000000800 */
[----:B---3--:R-:W-:-:S03]  /*6920*/  F2FP.BF16.F32.PACK_AB R14, R170, R243 ;  /* 0x000000f3aa0e723e */ /* 0x008fc600000010ff */
[----:B------:R2:W-:Y:S04]  /*6930*/  MUFU.EX2 R144, R5 ;  /* 0x0000000500907308 */ /* 0x0005e80000000800 */
[----:B------:R-:W-:Y:S01]  /*6940*/  HMMA.16816.F32.BF16 R116, R12, R56, R32 ;  /* 0x000000380c74723c */ /* 0x000fe20000041820 */
[----:B-1----:R-:W-:Y:S01]  /*6950*/  FFMA.FTZ R4, R90, UR4, -R2 ;  /* 0x000000045a047c23 */ /* 0x002fe20008010802 */
[----:B------:R-:W-:-:S06]  /*6960*/  MOV R90, R96 ;  /* 0x00000060005a7202 */ /* 0x000fcc0000000f00 */
[----:B------:R-:W-:Y:S01]  /*6970*/  HMMA.16816.F32.BF16 R100, R12, R58, R28 ;  /* 0x0000003a0c64723c */ /* 0x000fe2000004181c */
[----:B------:R1:W3:Y:S01]  /*6980*/  MUFU.EX2 R97, R4 ;  /* 0x0000000400617308 */ /* 0x0002e20000000800 */
[----:B--2---:R-:W-:-:S03]  /*6990*/  FFMA.FTZ R5, R145, UR4, -R2 ;  /* 0x0000000491057c23 */ /* 0x004fc60008010802 */
[----:B------:R-:W-:Y:S03]  /*69a0*/  MUFU.EX2 R145, R6 ;  /* 0x0000000600917308 */ /* 0x000fe60000000800 */
[----:B------:R-:W-:Y:S01]  /*69b0*/  HMMA.16816.F32.BF16 R92, R12, R62, R24 ;  /* 0x0000003e0c5c723c */ /* 0x000fe20000041818 */
[----:B-1----:R-:W-:-:S07]  /*69c0*/  FFMA.FTZ R4, R149, UR4, -R0 ;  /* 0x0000000495047c23 */ /* 0x002fce0008010800 */
[----:B------:R-:W-:Y:S01]  /*69d0*/  HMMA.16816.F32.BF16 R108, R12, R60, R48 ;  /* 0x0000003c0c6c723c */ /* 0x000fe20000041830 */
[----:B------:R1:W2:Y:S01]  /*69e0*/  MUFU.EX2 R149, R5 ;  /* 0x0000000500957308 */ /* 0x0002a20000000800 */
[----:B---3--:R-:W-:-:S03]  /*69f0*/  MOV R152, R97 ;  /* 0x0000006100987202 */ /* 0x008fc60000000f00 */
[----:B------:R3:W4:Y:S03]  /*6a00*/  MUFU.EX2 R147, R4 ;  /* 0x0000000400937308 */ /* 0x0007260000000800 */
[----:B------:R-:W-:Y:S01]  /*6a10*/  HMMA.16816.F32.BF16 R104, R12, R64, R40 ;  /* 0x000000400c68723c */ /* 0x000fe20000041828 */
[----:B-1----:R-:W-:Y:S01]  /*6a20*/  FFMA.FTZ R5, R146, UR4, -R0 ;  /* 0x0000000492057c23 */ /* 0x002fe20008010800 */
[----:B--2---:R-:W-:-:S06]  /*6a30*/  F2FP.BF16.F32.PACK_AB R6, R149, R97 ;  /* 0x000000619506723e */ /* 0x004fcc00000010ff */
[C---:B------:R-:W-:Y:S01]  /*6a40*/  HMMA.16816.F32.BF16 R112, R12.reuse, R68, R36 ;  /* 0x000000440c70723c */ /* 0x040fe20000041824 */
[----:B---3--:R-:W-:Y:S01]  /*6a50*/  FFMA.FTZ R4, R148, UR4, -R0 ;  /* 0x0000000494047c23 */ /* 0x008fe20008010800 */
[----:B------:R4:W-:Y:S04]  /*6a60*/  MUFU.EX2 R146, R5 ;  /* 0x0000000500927308 */ /* 0x0009e80000000800 */
[----:B------:R1:W2:Y:S02]  /*6a70*/  MUFU.EX2 R9, R4 ;  /* 0x0000000400097308 */ /* 0x0002a40000000800 */
[C---:B------:R-:W-:Y:S08]  /*6a80*/  HMMA.16816.F32.BF16 R84, R12.reuse, R66, R20 ;  /* 0x000000420c54723c */ /* 0x040ff00000041814 */
[----:B------:R-:W-:Y:S01]  /*6a90*/  HMMA.16816.F32.BF16 R80, R12, R70, R16 ;  /* 0x000000460c50723c */ /* 0x000fe20000041810 */
[----:B----4-:R-:W-:-:S02]  /*6aa0*/  F2FP.BF16.F32.PACK_AB R5, R145, R147 ;  /* 0x000000939105723e */ /* 0x010fc400000010ff */
[----:B-1----:R-:W-:Y:S02]  /*6ab0*/  F2FP.BF16.F32.PACK_AB R4, R144, R249 ;  /* 0x000000f99004723e */ /* 0x002fe400000010ff */
[----:B--2---:R-:W-:-:S07]  /*6ac0*/  F2FP.BF16.F32.PACK_AB R7, R9, R146 ;  /* 0x000000920907723e */ /* 0x004fce00000010ff */
[----:B------:R-:W-:Y:S01]  /*6ad0*/  HMMA.16816.F32.BF16 R32, R4, R44, RZ ;  /* 0x0000002c0420723c */ /* 0x000fe200000418ff */
[----:B------:R-:W-:Y:S01]  /*6ae0*/  MOV R44, R9 ;  /* 0x00000009002c7202 */ /* 0x000fe20000000f00 */
[----:B------:R-:W-:Y:S01]  /*6af0*/  FFMA.FTZ R9, R151, UR4, -R2 ;  /* 0x0000000497097c23 */ /* 0x000fe20008010802 */
[----:B------:R-:W-:-:S03]  /*6b00*/  MOV R45, R99 ;  /* 0x00000063002d7202 */ /* 0x000fc60000000f00 */
[----:B------:R1:W-:Y:S02]  /*6b10*/  MUFU.EX2 R148, R9 ;  /* 0x0000000900947308 */ /* 0x0003e40000000800 */
[----:B------:R-:W-:Y:S01]  /*6b20*/  HMMA.16816.F32.BF16 R28, R4, R46, RZ ;  /* 0x0000002e041c723c */ /* 0x000fe200000418ff */
[----:B------:R-:W-:-:S07]  /*6b30*/  MOV R46, R98 ;  /* 0x00000062002e7202 */ /* 0x000fce0000000f00 */
[C---:B------:R-:W-:Y:S01]  /*6b40*/  HMMA.16816.F32.BF16 R24, R4.reuse, R52, RZ ;  /* 0x000000340418723c */ /* 0x040fe200000418ff */
[--C-:B-1----:R-:W-:Y:S02]  /*6b50*/  FFMA.FTZ R9, R137, UR4, -R2.reuse ;  /* 0x0000000489097c23 */ /* 0x102fe40008010802 */
[----:B------:R1:W2:Y:S05]  /*6b60*/  MUFU.EX2 R137, R10 ;  /* 0x0000000a00897308 */ /* 0x0002aa0000000800 */
[C---:B------:R-:W-:Y:S01]  /*6b70*/  HMMA.16816.F32.BF16 R20, R4.reuse, R54, RZ ;  /* 0x000000360414723c */ /* 0x040fe200000418ff */
[----:B------:R3:W-:Y:S07]  /*6b80*/  MUFU.EX2 R169, R9 ;  /* 0x0000000900a97308 */ /* 0x0007ee0000000800 */
[----:B------:R-:W-:Y:S01]  /*6b90*/  HMMA.16816.F32.BF16 R16, R4, R72, RZ ;  /* 0x000000480410723c */ /* 0x000fe200000418ff */
[----:B-1----:R-:W-:Y:S01]  /*6ba0*/  FFMA.FTZ R10, R136, UR4, -R2 ;  /* 0x00000004880a7c23 */ /* 0x002fe20008010802 */
[----:B---3--:R-:W-:-:S03]  /*6bb0*/  FFMA.FTZ R9, R153, UR4, -R0 ;  /* 0x0000000499097c23 */ /* 0x008fc60008010800 */
[----:B------:R1:W-:Y:S03]  /*6bc0*/  MUFU.EX2 R47, R10 ;  /* 0x0000000a002f7308 */ /* 0x0003e60000000800 */
[C---:B------:R-:W-:Y:S01]  /*6bd0*/  HMMA.16816.F32.BF16 R36, R4.reuse, R74, RZ ;  /* 0x0000004a0424723c */ /* 0x040fe200000418ff */
[----:B------:R3:W4:Y:S07]  /*6be0*/  MUFU.EX2 R136, R9 ;  /* 0x0000000900887308 */ /* 0x00072e0000000800 */
[----:B------:R-:W-:Y:S01]  /*6bf0*/  HMMA.16816.F32.BF16 R12, R4, R76, RZ ;  /* 0x0000004c040c723c */ /* 0x000fe200000418ff */
[----:B-1----:R-:W-:-:S07]  /*6c00*/  FFMA.FTZ R10, R139, UR4, -R0 ;  /* 0x000000048b0a7c23 */ /* 0x002fce0008010800 */
[----:B------:R-:W-:Y:S01]  /*6c10*/  HMMA.16816.F32.BF16 R40, R4, R78, RZ ;  /* 0x0000004e0428723c */ /* 0x000fe200000418ff */
[----:B---3--:R-:W-:Y:S01]  /*6c20*/  FFMA.FTZ R9, R138, UR4, -R0 ;  /* 0x000000048a097c23 */ /* 0x008fe20008010800 */
[----:B------:R1:W-:Y:S01]  /*6c30*/  MUFU.EX2 R151, R10 ;  /* 0x0000000a00977308 */ /* 0x0003e20000000800 */
[----:B--2---:R-:W-:Y:S02]  /*6c40*/  F2FP.BF16.F32.PACK_AB R4, R137, R148 ;  /* 0x000000948904723e */ /* 0x004fe400000010ff */
[----:B----4-:R-:W-:Y:S01]  /*6c50*/  F2FP.BF16.F32.PACK_AB R5, R150, R136 ;  /* 0x000000889605723e */ /* 0x010fe200000010ff */
[----:B------:R-:W2:Y:S01]  /*6c60*/  MUFU.EX2 R153, R9 ;  /* 0x0000000900997308 */ /* 0x000ea20000000800 */
[----:B------:R-:W-:Y:S02]  /*6c70*/  F2FP.BF16.F32.PACK_AB R6, R47, R169 ;  /* 0x000000a92f06723e */ /* 0x000fe400000010ff */
[----:B------:R-:W-:Y:S01]  /*6c80*/  MOV R138, R44 ;  /* 0x0000002c008a7202 */ /* 0x000fe20000000f00 */
[----:B-1----:R-:W-:Y:S01]  /*6c90*/  FFMA.FTZ R10, R142, UR4, -R8 ;  /* 0x000000048e0a7c23 */ /* 0x002fe20008010808 */
[----:B------:R-:W-:-:S02]  /*6ca0*/  MOV R142, R46 ;  /* 0x0000002e008e7202 */ /* 0x000fc40000000f00 */
[----:B--2---:R-:W-:Y:S01]  /*6cb0*/  F2FP.BF16.F32.PACK_AB R7, R153, R151 ;  /* 0x000000979907723e */ /* 0x004fe200000010ff */
[----:B------:R-:W-:Y:S01]  /*6cc0*/  FFMA.FTZ R9, R143, UR4, -R8 ;  /* 0x000000048f097c23 */ /* 0x000fe20008010808 */
[----:B------:R1:W-:Y:S01]  /*6cd0*/  MUFU.EX2 R236, R10 ;  /* 0x0000000a00ec7308 */ /* 0x0003e20000000800 */
[----:B------:R-:W-:-:S03]  /*6ce0*/  IMAD.MOV.U32 R143, RZ, RZ, R47 ;  /* 0x000000ffff8f7224 */ /* 0x000fc600078e002f */
[----:B------:R2:W-:Y:S01]  /*6cf0*/  MUFU.EX2 R246, R9 ;  /* 0x0000000900f67308 */ /* 0x0005e20000000800 */
[C---:B------:R-:W-:Y:S01]  /*6d00*/  HMMA.16816.F32.BF16 R52, R4.reuse, R60, R24 ;  /* 0x0000003c0434723c */ /* 0x040fe20000041818 */
[----:B------:R-:W3:Y:S07]  /*6d10*/  LDSM.16.MT88.4 R24, [R188+0x9000] ;  /* 0x00900000bc18783b */ /* 0x000eee0000004200 */
[----:B------:R-:W-:Y:S01]  /*6d20*/  HMMA.16816.F32.BF16 R76, R4, R56, R32 ;  /* 0x00000038044c723c */ /* 0x000fe20000041820 */
[--C-:B-1----:R-:W-:Y:S01]  /*6d30*/  FFMA.FTZ R10, R140, UR4, -R8.reuse ;  /* 0x000000048c0a7c23 */ /* 0x102fe20008010808 */
[----:B------:R-:W-:Y:S01]  /*6d40*/  MOV R140, R243 ;  /* 0x000000f3008c7202 */ /* 0x000fe20000000f00 */
[----:B--2---:R-:W-:-:S02]  /*6d50*/  FFMA.FTZ R9, R141, UR4, -R8 ;  /* 0x000000048d097c23 */ /* 0x004fc40008010808 */
[----:B------:R1:W-:Y:S03]  /*6d60*/  MUFU.EX2 R91, R10 ;  /* 0x0000000a005b7308 */ /* 0x0003e60000000800 */
[C---:B------:R-:W-:Y:S01]  /*6d70*/  HMMA.16816.F32.BF16 R32, R4.reuse, R58, R28 ;  /* 0x0000003a0420723c */ /* 0x040fe2000004181c */
[----:B------:R2:W-:Y:S07]  /*6d80*/  MUFU.EX2 R237, R9 ;  /* 0x0000000900ed7308 */ /* 0x0005ee0000000800 */
[----:B------:R-:W-:Y:S01]  /*6d90*/  HMMA.16816.F32.BF16 R48, R4, R66, R36 ;  /* 0x000000420430723c */ /* 0x000fe20000041824 */
[--C-:B-1----:R-:W-:Y:S01]  /*6da0*/  FFMA.FTZ R10, R157, UR4, -R3.reuse ;  /* 0x000000049d0a7c23 */ /* 0x102fe20008010803 */
[----:B--2---:R-:W-:-:S06]  /*6db0*/  FFMA.FTZ R9, R156, UR4, -R3 ;  /* 0x000000049c097c23 */ /* 0x004fcc0008010803 */
[C---:B------:R-:W-:Y:S01]  /*6dc0*/  HMMA.16816.F32.BF16 R72, R4.reuse, R64, R16 ;  /* 0x000000400448723c */ /* 0x040fe20000041810 */
[----:B------:R1:W-:Y:S01]  /*6dd0*/  MUFU.EX2 R235, R10 ;  /* 0x0000000a00eb7308 */ /* 0x0003e20000000800 */
[----:B------:R-:W2:Y:S03]  /*6de0*/  LDSM.16.MT88.4 R16, [R89+0x9000] ;  /* 0x009000005910783b */ /* 0x000ea60000004200 */
[----:B------:R4:W3:Y:S03]  /*6df0*/  MUFU.EX2 R245, R9 ;  /* 0x0000000900f57308 */ /* 0x0008e60000000800 */
[----:B------:R-:W-:Y:S01]  /*6e00*/  HMMA.16816.F32.BF16 R96, R4, R68, R12 ;  /* 0x000000440460723c */ /* 0x000fe2000004180c */
[----:B------:R-:W2:Y:S01]  /*6e10*/  LDSM.16.MT88.4 R12, [R160+0x9000] ;  /* 0x00900000a00c783b */ /* 0x000ea20000004200 */
[----:B-1----:R-:W-:-:S06]  /*6e20*/  FFMA.FTZ R10, R162, UR4, -R2 ;  /* 0x00000004a20a7c23 */ /* 0x002fcc0008010802 */
[C---:B------:R-:W-:Y:S01]  /*6e30*/  HMMA.16816.F32.BF16 R28, R4.reuse, R62, R20 ;  /* 0x0000003e041c723c */ /* 0x040fe20000041814 */
[----:B------:R-:W1:Y:S01]  /*6e40*/  LDSM.16.MT88.4 R20, [R88+0x9000] ;  /* 0x009000005814783b */ /* 0x000e620000004200 */
[--C-:B----4-:R-:W-:Y:S01]  /*6e50*/  FFMA.FTZ R9, R155, UR4, -R3.reuse ;  /* 0x000000049b097c23 */ /* 0x110fe20008010803 */
[----:B------:R4:W4:Y:S05]  /*6e60*/  MUFU.EX2 R139, R10 ;  /* 0x0000000a008b7308 */ /* 0x00092a0000000800 */
[----:B------:R-:W-:Y:S01]  /*6e70*/  HMMA.16816.F32.BF16 R36, R4, R70, R40 ;  /* 0x000000460424723c */ /* 0x000fe20000041828 */
[----:B------:R-:W-:Y:S01]  /*6e80*/  FFMA.FTZ R4, R154, UR4, -R3 ;  /* 0x000000049a047c23 */ /* 0x000fe20008010803 */
[----:B------:R2:W-:Y:S01]  /*6e90*/  MUFU.EX2 R208, R9 ;  /* 0x0000000900d07308 */ /* 0x0005e20000000800 */
[----:B---3--:R-:W-:-:S02]  /*6ea0*/  F2FP.BF16.F32.PACK_AB R5, R235, R245 ;  /* 0x000000f5eb05723e */ /* 0x008fc400000010ff */
[----:B------:R-:W-:Y:S01]  /*6eb0*/  F2FP.BF16.F32.PACK_AB R6, R91, R237 ;  /* 0x000000ed5b06723e */ /* 0x000fe200000010ff */
[----:B------:R3:W3:Y:S01]  /*6ec0*/  MUFU.EX2 R141, R4 ;  /* 0x00000004008d7308 */ /* 0x0006e20000000800 */
[--C-:B----4-:R-:W-:Y:S01]  /*6ed0*/  FFMA.FTZ R10, R158, UR4, -R2.reuse ;  /* 0x000000049e0a7c23 */ /* 0x110fe20008010802 */
[----:B------:R-:W-:Y:S02]  /*6ee0*/  MOV R165, R139 ;  /* 0x0000008b00a57202 */ /* 0x000fe40000000f00 */
[----:B------:R-:W-:Y:S01]  /*6ef0*/  MOV R139, R45 ;  /* 0x0000002d008b7202 */ /* 0x000fe20000000f00 */
[----:B------:R4:W-:Y:S01]  /*6f00*/  MUFU.EX2 R209, R10 ;  /* 0x0000000a00d17308 */ /* 0x0009e20000000800 */
[----:B--2---:R-:W-:Y:S01]  /*6f10*/  FFMA.FTZ R9, R164, UR4, -R2 ;  /* 0x00000004a4097c23 */ /* 0x004fe20008010802 */
[----:B---3--:R-:W-:-:S03]  /*6f20*/  F2FP.BF16.F32.PACK_AB R4, R236, R246 ;  /* 0x000000f6ec04723e */ /* 0x008fc600000010ff */
[----:B------:R2:W3:Y:S01]  /*6f30*/  MUFU.EX2 R248, R9 ;  /* 0x0000000900f87308 */ /* 0x0004e20000000800 */
[----:B------:R-:W-:Y:S01]  /*6f40*/  F2FP.BF16.F32.PACK_AB R7, R141, R208 ;  /* 0x000000d08d07723e */ /* 0x000fe200000010ff */
[----:B----4-:R-:W-:-:S06]  /*6f50*/  FFMA.FTZ R10, R163, UR4, -R0 ;  /* 0x00000004a30a7c23 */ /* 0x010fcc0008010800 */
[C---:B------:R-:W-:Y:S01]  /*6f60*/  HMMA.16816.F32.BF16 R60, R4.reuse, R24, R116 ;  /* 0x00000018043c723c */ /* 0x040fe20000041874 */
[----:B------:R-:W-:Y:S02]  /*6f70*/  MOV R119, R152 ;  /* 0x0000009800777202 */ /* 0x000fe40000000f00 */
[----:B------:R-:W-:Y:S02]  /*6f80*/  MOV R152, R247 ;  /* 0x000000f700987202 */ /* 0x000fe40000000f00 */
[----:B------:R-:W-:Y:S01]  /*6f90*/  MOV R118, R153 ;  /* 0x0000009900767202 */ /* 0x000fe20000000f00 */
[----:B--2---:R-:W-:Y:S01]  /*6fa0*/  FFMA.FTZ R9, R159, UR4, -R2 ;  /* 0x000000049f097c23 */ /* 0x004fe20008010802 */
[----:B------:R-:W-:Y:S01]  /*6fb0*/  MOV R153, R241 ;  /* 0x000000f100997202 */ /* 0x000fe20000000f00 */
[C---:B------:R-:W-:Y:S01]  /*6fc0*/  HMMA.16816.F32.BF16 R64, R4.reuse, R16, R108 ;  /* 0x000000100440723c */ /* 0x040fe2000004186c */
[----:B------:R-:W-:Y:S01]  /*6fd0*/  MOV R117, R237 ;  /* 0x000000ed00757202 */ /* 0x000fe20000000f00 */
[----:B------:R2:W-:Y:S01]  /*6fe0*/  MUFU.EX2 R233, R9 ;  /* 0x0000000900e97308 */ /* 0x0005e20000000800 */
[----:B------:R-:W-:Y:S01]  /*6ff0*/  MOV R116, R208 ;  /* 0x000000d000747202 */ /* 0x000fe20000000f00 */
[----:B------:R-:W-:Y:S01]  /*7000*/  IMAD.MOV.U32 R162, RZ, RZ, R152 ;  /* 0x000000ffffa27224 */ /* 0x000fe200078e0098 */
[----:B------:R-:W-:Y:S01]  /*7010*/  MOV R163, R138 ;  /* 0x0000008a00a37202 */ /* 0x000fe20000000f00 */
[----:B------:R4:W-:Y:S01]  /*7020*/  MUFU.EX2 R241, R11 ;  /* 0x0000000b00f17308 */ /* 0x0009e20000000800 */
[----:B------:R-:W-:Y:S01]  /*7030*/  MOV R156, R153 ;  /* 0x00000099009c7202 */ /* 0x000fe20000000f00 */
[----:B------:R-:W-:Y:S02]  /*7040*/  HMMA.16816.F32.BF16 R68, R4, R12, R104 ;  /* 0x0000000c0444723c */ /* 0x000fe40000041868 */
[----:B------:R3:W-:Y:S01]  /*7050*/  MUFU.EX2 R237, R10 ;  /* 0x0000000a00ed7308 */ /* 0x0007e20000000800 */
[----:B--2---:R-:W-:-:S05]  /*7060*/  FFMA.FTZ R9, R166, UR4, -R0 ;  /* 0x00000004a6097c23 */ /* 0x004fca0008010800 */
[----:B-1----:R-:W-:Y:S01]  /*7070*/  HMMA.16816.F32.BF16 R112, R4, R20, R112 ;  /* 0x000000140470723c */ /* 0x002fe20000041870 */
[----:B------:R1:W2:Y:S01]  /*7080*/  MUFU.EX2 R247, R9 ;  /* 0x0000000900f77308 */ /* 0x0002a20000000800 */
[----:B----4-:R-:W-:Y:S01]  /*7090*/  FFMA.FTZ R11, R185, UR4, -R3 ;  /* 0x00000004b90b7c23 */ /* 0x010fe20008010803 */
[----:B------:R-:W-:Y:S01]  /*70a0*/  MOV R185, R91 ;  /* 0x0000005b00b97202 */ /* 0x000fe20000000f00 */
[----:B---3--:R-:W-:-:S04]  /*70b0*/  FFMA.FTZ R10, R180, UR4, -R8 ;  /* 0x00000004b40a7c23 */ /* 0x008fc80008010808 */
[C---:B------:R-:W-:Y:S01]  /*70c0*/  HMMA.16816.F32.BF16 R44, R4.reuse, R26, R100 ;  /* 0x0000001a042c723c */ /* 0x040fe20000041864 */
[----:B------:R-:W-:Y:S01]  /*70d0*/  MOV R180, R141 ;  /* 0x0000008d00b47202 */ /* 0x000fe20000000f00 */
[----:B------:R3:W-:Y:S01]  /*70e0*/  MUFU.EX2 R155, R11 ;  /* 0x0000000b009b7308 */ /* 0x0007e20000000800 */
[----:B------:R-:W-:Y:S02]  /*70f0*/  MOV R141, R139 ;  /* 0x0000008b008d7202 */ /* 0x000fe40000000f00 */
[----:B------:R-:W-:Y:S01]  /*7100*/  MOV R91, R244 ;  /* 0x000000f4005b7202 */ /* 0x000fe20000000f00 */
[----:B------:R4:W-:Y:S02]  /*7110*/  MUFU.EX2 R154, R10 ;  /* 0x0000000a009a7308 */ /* 0x0009e40000000800 */
[----:B------:R-:W-:Y:S01]  /*7120*/  HMMA.16816.F32.BF16 R56, R4, R18, R92 ;  /* 0x000000120438723c */ /* 0x000fe2000004185c */
[----:B-1----:R-:W-:Y:S01]  /*7130*/  FFMA.FTZ R9, R161, UR4, -R0 ;  /* 0x00000004a1097c23 */ /* 0x002fe20008010800 */
[----:B------:R-:W-:-:S02]  /*7140*/  MOV R161, R142 ;  /* 0x0000008e00a17202 */ /* 0x000fc40000000f00 */
[----:B------:R-:W-:Y:S01]  /*7150*/  MOV R142, R143 ;  /* 0x0000008f008e7202 */ /* 0x000fe20000000f00 */
[----:B------:R1:W2:Y:S03]  /*7160*/  MUFU.EX2 R208, R9 ;  /* 0x0000000900d07308 */ /* 0x0002a60000000800 */
[----:B------:R-:W-:Y:S01]  /*7170*/  HMMA.16816.F32.BF16 R84, R4, R14, R84 ;  /* 0x0000000e0454723c */ /* 0x000fe20000041854 */
[----:B---3--:R-:W-:Y:S01]  /*7180*/  FFMA.FTZ R11, R194, UR4, -R0 ;  /* 0x00000004c20b7c23 */ /* 0x008fe20008010800 */
[----:B----4-:R-:W-:-:S03]  /*7190*/  FFMA.FTZ R10, R167, UR4, -R8 ;  /* 0x00000004a70a7c23 */ /* 0x010fc60008010808 */
[----:B------:R3:W-:Y:S03]  /*71a0*/  MUFU.EX2 R164, R11 ;  /* 0x0000000b00a47308 */ /* 0x0007e60000000800 */
[----:B------:R-:W-:Y:S01]  /*71b0*/  HMMA.16816.F32.BF16 R80, R4, R22, R80 ;  /* 0x000000160450723c */ /* 0x000fe20000041850 */
[----:B------:R-:W-:Y:S01]  /*71c0*/  F2FP.BF16.F32.PACK_AB R4, R165, R248 ;  /* 0x000000f8a504723e */ /* 0x000fe200000010ff */
[----:B------:R4:W-:Y:S01]  /*71d0*/  MUFU.EX2 R243, R10 ;  /* 0x0000000a00f37308 */ /* 0x0009e20000000800 */
[----:B-1----:R-:W-:Y:S01]  /*71e0*/  FFMA.FTZ R9, R182, UR4, -R8 ;  /* 0x00000004b6097c23 */ /* 0x002fe20008010808 */
[----:B--2---:R-:W-:Y:S02]  /*71f0*/  F2FP.BF16.F32.PACK_AB R5, R241, R247 ;  /* 0x000000f7f105723e */ /* 0x004fe400000010ff */
[----:B------:R-:W-:Y:S01]  /*7200*/  F2FP.BF16.F32.PACK_AB R6, R209, R233 ;  /* 0x000000e9d106723e */ /* 0x000fe200000010ff */
[----:B------:R1:W2:Y:S01]  /*7210*/  MUFU.EX2 R166, R9 ;  /* 0x0000000900a67308 */ /* 0x0002a20000000800 */
[----:B------:R-:W-:Y:S01]  /*7220*/  F2FP.BF16.F32.PACK_AB R7, R208, R237 ;  /* 0x000000edd007723e */ /* 0x000fe200000010ff */
[----:B---3--:R-:W-:-:S06]  /*7230*/  FFMA.FTZ R11, R199, UR4, -R3 ;  /* 0x00000004c70b7c23 */ /* 0x008fcc0008010803 */
[----:B------:R-:W-:Y:S01]  /*7240*/  HMMA.16816.F32.BF16 R40, R4, R16, R52 ;  /* 0x000000100428723c */ /* 0x000fe20000041834 */
[----:B----4-:R-:W-:-:S04]  /*7250*/  FFMA.FTZ R10, R183, UR4, -R3 ;  /* 0x00000004b70a7c23 */ /* 0x010fc80008010803 */
[----:B------:R3:W-:Y:S01]  /*7260*/  MUFU.EX2 R139, R10 ;  /* 0x0000000a008b7308 */ /* 0x0007e20000000800 */
[----:B-1----:R-:W-:Y:S02]  /*7270*/  FFMA.FTZ R9, R168, UR4, -R8 ;  /* 0x00000004a8097c23 */ /* 0x002fe40008010808 */
[C---:B------:R-:W-:Y:S01]  /*7280*/  HMMA.16816.F32.BF16 R28, R4.reuse, R18, R28 ;  /* 0x00000012041c723c */ /* 0x040fe2000004181c */
[----:B------:R-:W1:Y:S01]  /*7290*/  LDSM.16.MT88.4 R16, [R89+0x9800] ;  /* 0x009800005910783b */ /* 0x000e620000004200 */
[----:B------:R4:W-:Y:S06]  /*72a0*/  MUFU.EX2 R152, R9 ;  /* 0x0000000900987308 */ /* 0x0009ec0000000800 */
[----:B------:R-:W-:Y:S01]  /*72b0*/  HMMA.16816.F32.BF16 R92, R4, R26, R32 ;  /* 0x0000001a045c723c */ /* 0x000fe20000041820 */
[----:B---3--:R-:W-:Y:S01]  /*72c0*/  FFMA.FTZ R10, R192, UR4, -R2 ;  /* 0x00000004c00a7c23 */ /* 0x008fe20008010802 */
[----:B------:R-:W-:-:S03]  /*72d0*/  MOV R192, R208 ;  /* 0x000000d000c07202 */ /* 0x000fc60000000f00 */
[----:B------:R3:W-:Y:S01]  /*72e0*/  MUFU.EX2 R159, R10 ;  /* 0x0000000a009f7308 */ /* 0x0007e20000000800 */
[----:B----4-:R-:W-:Y:S02]  /*72f0*/  FFMA.FTZ R9, R184, UR4, -R3 ;  /* 0x00000004b8097c23 */ /* 0x010fe40008010803 */
[----:B------:R-:W-:Y:S01]  /*7300*/  HMMA.16816.F32.BF16 R104, R4, R24, R76 ;  /* 0x000000180468723c */ /* 0x000fe2000004184c */
[----:B------:R-:W4:Y:S01]  /*7310*/  LDSM.16.MT88.4 R24, [R188+0x9800] ;  /* 0x00980000bc18783b */ /* 0x000f220000004200 */
[----:B------:R-:W-:Y:S01]  /*7320*/  MOV R184, R117 ;  /* 0x0000007500b87202 */ /* 0x000fe20000000f00 */
[----:B------:R2:W1:Y:S01]  /*7330*/  MUFU.EX2 R158, R9 ;  /* 0x00000009009e7308 */ /* 0x0004620000000800 */
[----:B------:R-:W-:Y:S01]  /*7340*/  MOV R117, R119 ;  /* 0x0000007700757202 */ /* 0x000fe20000000f00 */
[----:B------:R-:W-:-:S03]  /*7350*/  IMAD.MOV.U32 R119, RZ, RZ, R251 ;  /* 0x000000ffff777224 */ /* 0x000fc600078e00fb */
[----:B------:R-:W-:Y:S01]  /*7360*/  HMMA.16816.F32.BF16 R32, R4, R12, R72 ;  /* 0x0000000c0420723c */ /* 0x000fe20000041848 */
[----:B---3--:R-:W-:-:S07]  /*7370*/  FFMA.FTZ R10, R186, UR4, -R2 ;  /* 0x00000004ba0a7c23 */ /* 0x008fce0008010802 */
[C---:B------:R-:W-:Y:S01]  /*7380*/  HMMA.16816.F32.BF16 R48, R4.reuse, R14, R48 ;  /* 0x0000000e0430723c */ /* 0x040fe20000041830 */
[----:B------:R-:W3:Y:S01]  /*7390*/  LDSM.16.MT88.4 R12, [R160+0x9800] ;  /* 0x00980000a00c783b */ /* 0x000ee20000004200 */
[----:B--2---:R-:W-:Y:S01]  /*73a0*/  FFMA.FTZ R9, R181, UR4, -R3 ;  /* 0x00000004b5097c23 */ /* 0x004fe20008010803 */
[----:B------:R2:W-:Y:S04]  /*73b0*/  MUFU.EX2 R138, R10 ;  /* 0x0000000a008a7308 */ /* 0x0005e80000000800 */
[----:B------:R1:W4:Y:S01]  /*73c0*/  MUFU.EX2 R167, R9 ;  /* 0x0000000900a77308 */ /* 0x0003220000000800 */
[C---:B------:R-:W-:Y:S08]  /*73d0*/  HMMA.16816.F32.BF16 R52, R4.reuse, R20, R96 ;  /* 0x000000140434723c */ /* 0x040ff00000041860 */
[----:B------:R-:W-:Y:S01]  /*73e0*/  HMMA.16816.F32.BF16 R36, R4, R22, R36 ;  /* 0x000000160424723c */ /* 0x000fe20000041824 */
[----:B------:R-:W3:Y:S01]  /*73f0*/  LDSM.16.MT88.4 R20, [R88+0x9800] ;  /* 0x009800005814783b */ /* 0x000ee20000004200 */
[----:B--2---:R-:W-:Y:S01]  /*7400*/  FFMA.FTZ R10, R190, UR4, -R0 ;  /* 0x00000004be0a7c23 */ /* 0x004fe20008010800 */
[----:B------:R-:W-:Y:S01]  /*7410*/  F2FP.BF16.F32.PACK_AB R4, R154, R166 ;  /* 0x000000a69a04723e */ /* 0x000fe200000010ff */
[----:B-1----:R-:W-:-:S02]  /*7420*/  FFMA.FTZ R9, R193, UR4, -R2 ;  /* 0x00000004c1097c23 */ /* 0x002fc40008010802 */
[----:B------:R1:W-:Y:S01]  /*7430*/  MUFU.EX2 R153, R10 ;  /* 0x0000000a00997308 */ /* 0x0003e20000000800 */
[----:B------:R-:W-:Y:S02]  /*7440*/  F2FP.BF16.F32.PACK_AB R5, R155, R158 ;  /* 0x0000009e9b05723e */ /* 0x000fe400000010ff */
[----:B------:R-:W-:Y:S01]  /*7450*/  F2FP.BF16.F32.PACK_AB R6, R243, R152 ;  /* 0x00000098f306723e */ /* 0x000fe200000010ff */
[----:B------:R2:W-:Y:S01]  /*7460*/  MUFU.EX2 R181, R9 ;  /* 0x0000000900b57308 */ /* 0x0005e20000000800 */
[----:B----4-:R-:W-:Y:S02]  /*7470*/  F2FP.BF16.F32.PACK_AB R7, R167, R139 ;  /* 0x0000008ba707723e */ /* 0x010fe400000010ff */
[----:B------:R-:W-:Y:S02]  /*7480*/  MOV R190, R180 ;  /* 0x000000b400be7202 */ /* 0x000fe40000000f00 */
[----:B------:R-:W-:-:S03]  /*7490*/  MOV R193, R209 ;  /* 0x000000d100c17202 */ /* 0x000fc60000000f00 */
[----:B------:R-:W-:Y:S01]  /*74a0*/  HMMA.16816.F32.BF16 R96, R4, R16, R64 ;  /* 0x000000100460723c */ /* 0x000fe20000041840 */
[----:B-1----:R-:W-:Y:S01]  /*74b0*/  FFMA.FTZ R10, R191, UR4, -R8 ;  /* 0x00000004bf0a7c23 */ /* 0x002fe20008010808 */
[----:B--2---:R-:W-:-:S03]  /*74c0*/  FFMA.FTZ R9, R187, UR4, -R2 ;  /* 0x00000004bb097c23 */ /* 0x004fc60008010802 */
[----:B------:R1:W2:Y:S03]  /*74d0*/  MUFU.EX2 R168, R10 ;  /* 0x0000000a00a87308 */ /* 0x0002a60000000800 */
[C---:B------:R-:W-:Y:S01]  /*74e0*/  HMMA.16816.F32.BF16 R64, R4.reuse, R18, R56 ;  /* 0x000000120440723c */ /* 0x040fe20000041838 */
[----:B------:R4:W-:Y:S07]  /*74f0*/  MUFU.EX2 R157, R9 ;  /* 0x00000009009d7308 */ /* 0x0009ee0000000800 */
[----:B------:R-:W-:Y:S01]  /*7500*/  HMMA.16816.F32.BF16 R108, R4, R24, R60 ;  /* 0x00000018046c723c */ /* 0x000fe2000004183c */
[----:B-1----:R-:W-:Y:S01]  /*7510*/  FFMA.FTZ R10, R173, UR4, -R8 ;  /* 0x00000004ad0a7c23 */ /* 0x002fe20008010808 */
[----:B--2---:R-:W-:-:S06]  /*7520*/  MOV R199, R168 ;  /* 0x000000a800c77202 */ /* 0x004fcc0000000f00 */
[C---:B------:R-:W-:Y:S01]  /*7530*/  HMMA.16816.F32.BF16 R100, R4.reuse, R26, R44 ;  /* 0x0000001a0464723c */ /* 0x040fe2000004182c */
[----:B----4-:R-:W-:Y:S01]  /*7540*/  FFMA.FTZ R9, R195, UR4, -R0 ;  /* 0x00000004c3097c23 */ /* 0x010fe20008010800 */
[----:B------:R1:W-:Y:S01]  /*7550*/  MUFU.EX2 R183, R10 ;  /* 0x0000000a00b77308 */ /* 0x0003e20000000800 */
[----:B------:R-:W-:Y:S02]  /*7560*/  MOV R168, R116 ;  /* 0x0000007400a87202 */ /* 0x000fe40000000f00 */
[----:B------:R-:W-:Y:S01]  /*7570*/  MOV R116, R118 ;  /* 0x0000007600747202 */ /* 0x000fe20000000f00 */
[----:B------:R2:W4:Y:S01]  /*7580*/  MUFU.EX2 R182, R9 ;  /* 0x0000000900b67308 */ /* 0x0005220000000800 */
[----:B------:R-:W-:Y:S01]  /*7590*/  MOV R118, R90 ;  /* 0x0000005a00767202 */ /* 0x000fe20000000f00 */
[----:B---3--:R-:W-:Y:S01]  /*75a0*/  HMMA.16816.F32.BF16 R56, R4, R12, R68 ;  /* 0x0000000c0438723c */ /* 0x008fe20000041844 */
[----:B------:R-:W-:-:S07]  /*75b0*/  MOV R90, R252 ;  /* 0x000000fc005a7202 */ /* 0x000fce0000000f00 */
[----:B------:R-:W-:Y:S01]  /*75c0*/  HMMA.16816.F32.BF16 R76, R4, R14, R84 ;  /* 0x0000000e044c723c */ /* 0x000fe20000041854 */
[----:B-1----:R-:W-:Y:S02]  /*75d0*/  FFMA.FTZ R10, R197, UR4, -R3 ;  /* 0x00000004c50a7c23 */ /* 0x002fe40008010803 */
[----:B------:R1:W-:Y:S01]  /*75e0*/  MUFU.EX2 R197, R11 ;  /* 0x0000000b00c57308 */ /* 0x0003e20000000800 */
[----:B--2---:R-:W-:-:S03]  /*75f0*/  FFMA.FTZ R9, R189, UR4, -R0 ;  /* 0x00000004bd097c23 */ /* 0x004fc60008010800 */
[----:B------:R2:W-:Y:S01]  /*7600*/  MUFU.EX2 R189, R10 ;  /* 0x0000000a00bd7308 */ /* 0x0005e20000000800 */
[C---:B------:R-:W-:Y:S03]  /*7610*/  HMMA.16816.F32.BF16 R112, R4.reuse, R20, R112 ;  /* 0x000000140470723c */ /* 0x040fe60000041870 */
[----:B------:R3:W3:Y:S05]  /*7620*/  MUFU.EX2 R143, R9 ;  /* 0x00000009008f7308 */ /* 0x0006ea0000000800 */
[----:B------:R-:W-:Y:S01]  /*7630*/  HMMA.16816.F32.BF16 R72, R4, R22, R80 ;  /* 0x000000160448723c */ /* 0x000fe20000041850 */
[----:B------:R-:W-:Y:S01]  /*7640*/  F2FP.BF16.F32.PACK_AB R4, R159, R181 ;  /* 0x000000b59f04723e */ /* 0x000fe200000010ff */
[----:B-1----:R-:W-:Y:S01]  /*7650*/  FFMA.FTZ R11, R220, UR4, -R0 ;  /* 0x00000004dc0b7c23 */ /* 0x002fe20008010800 */
[----:B----4-:R-:W-:-:S02]  /*7660*/  F2FP.BF16.F32.PACK_AB R5, R164, R182 ;  /* 0x000000b6a405723e */ /* 0x010fc400000010ff */
[----:B------:R-:W-:Y:S01]  /*7670*/  F2FP.BF16.F32.PACK_AB R6, R138, R157 ;  /* 0x0000009d8a06723e */ /* 0x000fe200000010ff */
[----:B--2---:R-:W-:Y:S01]  /*7680*/  FFMA.FTZ R10, R217, UR4, -R2 ;  /* 0x00000004d90a7c23 */ /* 0x004fe20008010802 */
[----:B------:R-:W-:Y:S01]  /*7690*/  MOV R220, R185 ;  /* 0x000000b900dc7202 */ /* 0x000fe20000000f00 */
[----:B------:R1:W-:Y:S01]  /*76a0*/  MUFU.EX2 R217, R11 ;  /* 0x0000000b00d97308 */ /* 0x0003e20000000800 */
[----:B---3--:R-:W-:Y:S01]  /*76b0*/  FFMA.FTZ R9, R196, UR4, -R8 ;  /* 0x00000004c4097c23 */ /* 0x008fe20008010808 */
[----:B------:R-:W-:Y:S02]  /*76c0*/  F2FP.BF16.F32.PACK_AB R7, R143, R153 ;  /* 0x000000998f07723e */ /* 0x000fe400000010ff */
[----:B------:R2:W-:Y:S01]  /*76d0*/  MUFU.EX2 R252, R10 ;  /* 0x0000000a00fc7308 */ /* 0x0005e20000000800 */
[----:B------:R-:W-:-:S03]  /*76e0*/  MOV R185, R168 ;  /* 0x000000a800b97202 */ /* 0x000fc60000000f00 */
[----:B------:R3:W4:Y:S01]  /*76f0*/  MUFU.EX2 R187, R9 ;  /* 0x0000000900bb7308 */ /* 0x0007220000000800 */
[----:B------:R-:W-:Y:S01]  /*7700*/  HMMA.16816.F32.BF16 R60, R4, R16, R40 ;  /* 0x00000010043c723c */ /* 0x000fe20000041828 */
[----:B------:R-:W-:Y:S02]  /*7710*/  MOV R196, R185 ;  /* 0x000000b900c47202 */ /* 0x000fe40000000f00 */
[----:B------:R-:W-:Y:S01]  /*7720*/  MOV R185, R184 ;  /* 0x000000b800b97202 */ /* 0x000fe20000000f00 */
[----:B-1----:R-:W-:Y:S01]  /*7730*/  FFMA.FTZ R11, R123, UR4, -R3 ;  /* 0x000000047b0b7c23 */ /* 0x002fe20008010803 */
[----:B------:R-:W-:-:S03]  /*7740*/  MOV R184, R165 ;  /* 0x000000a500b87202 */ /* 0x000fc60000000f00 */
[C---:B------:R-:W-:Y:S01]  /*7750*/  HMMA.16816.F32.BF16 R44, R4.reuse, R18, R28 ;  /* 0x00000012042c723c */ /* 0x040fe2000004181c */
[----:B------:R-:W1:Y:S01]  /*7760*/  LDSM.16.MT88.4 R28, [R188+0xa000] ;  /* 0x00a00000bc1c783b */ /* 0x000e620000004200 */
[----:B--2---:R-:W-:Y:S01]  /*7770*/  FFMA.FTZ R10, R210, UR4, -R2 ;  /* 0x00000004d20a7c23 */ /* 0x004fe20008010802 */
[----:B------:R-:W-:Y:S01]  /*7780*/  MOV R165, R116 ;  /* 0x0000007400a57202 */ /* 0x000fe20000000f00 */
[----:B---3--:R-:W-:Y:S01]  /*7790*/  FFMA.FTZ R9, R174, UR4, -R8 ;  /* 0x00000004ae097c23 */ /* 0x008fe20008010808 */
[----:B------:R-:W2:Y:S01]  /*77a0*/  LDSM.16.MT88.4 R16, [R89+0xa000] ;  /* 0x00a000005910783b */ /* 0x000ea20000004200 */
[----:B------:R-:W-:Y:S02]  /*77b0*/  MUFU.EX2 R174, R11 ;  /* 0x0000000b00ae7308 */ /* 0x000fe40000000800 */
[C---:B------:R-:W-:Y:S02]  /*77c0*/  HMMA.16816.F32.BF16 R84, R4.reuse, R24, R104 ;  /* 0x000000180454723c */ /* 0x040fe40000041868 */
[----:B------:R3:W-:Y:S06]  /*77d0*/  MUFU.EX2 R191, R9 ;  /* 0x0000000900bf7308 */ /* 0x0007ec0000000800 */
[C---:B------:R-:W-:Y:S01]  /*77e0*/  HMMA.16816.F32.BF16 R80, R4.reuse, R26, R92 ;  /* 0x0000001a0450723c */ /* 0x040fe2000004185c */
[----:B------:R-:W-:Y:S07]  /*77f0*/  LDSM.16.MT88.4 R24, [R88+0xa000] ;  /* 0x00a000005818783b */ /* 0x000fee0000004200 */
[----:B------:R-:W-:Y:S01]  /*7800*/  HMMA.16816.F32.BF16 R32, R4, R12, R32 ;  /* 0x0000000c0420723c */ /* 0x000fe20000041820 */
[----:B---3--:R-:W-:-:S07]  /*7810*/  FFMA.FTZ R9, R198, UR4, -R3 ;  /* 0x00000004c6097c23 */ /* 0x008fce0008010803 */
[C---:B------:R-:W-:Y:S01]  /*7820*/  HMMA.16816.F32.BF16 R48, R4.reuse, R14, R48 ;  /* 0x0000000e0430723c */ /* 0x040fe20000041830 */
[----:B------:R-:W3:Y:S01]  /*7830*/  LDSM.16.MT88.4 R12, [R160+0xa000] ;  /* 0x00a00000a00c783b */ /* 0x000ee20000004200 */
[----:B------:R4:W1:Y:S06]  /*7840*/  MUFU.EX2 R186, R9 ;  /* 0x0000000900ba7308 */ /* 0x00086c0000000800 */
[C---:B------:R-:W-:Y:S08]  /*7850*/  HMMA.16816.F32.BF16 R52, R4.reuse, R20, R52 ;  /* 0x000000140434723c */ /* 0x040ff00000041834 */
[----:B------:R-:W-:Y:S01]  /*7860*/  HMMA.16816.F32.BF16 R40, R4, R22, R36 ;  /* 0x000000160428723c */ /* 0x000fe20000041824 */
[----:B----4-:R-:W-:Y:S01]  /*7870*/  FFMA.FTZ R9, R175, UR4, -R3 ;  /* 0x00000004af097c23 */ /* 0x010fe20008010803 */
[----:B------:R-:W-:Y:S01]  /*7880*/  F2FP.BF16.F32.PACK_AB R4, R199, R187 ;  /* 0x000000bbc704723e */ /* 0x000fe200000010ff */
[----:B------:R-:W-:Y:S01]  /*7890*/  FFMA.FTZ R11, R206, UR4, -R0 ;  /* 0x00000004ce0b7c23 */ /* 0x000fe20008010800 */
[----:B-1----:R-:W-:Y:S01]  /*78a0*/  F2FP.BF16.F32.PACK_AB R5, R197, R186 ;  /* 0x000000bac505723e */ /* 0x002fe200000010ff */
[----:B------:R1:W4:Y:S01]  /*78b0*/  MUFU.EX2 R180, R9 ;  /* 0x0000000900b47308 */ /* 0x0003220000000800 */
[----:B------:R-:W-:Y:S01]  /*78c0*/  F2FP.BF16.F32.PACK_AB R6, R183, R191 ;  /* 0x000000bfb706723e */ /* 0x000fe200000010ff */
[----:B------:R-:W-:Y:S01]  /*78d0*/  LDSM.16.MT88.4 R20, [R89+0xa800] ;  /* 0x00a800005914783b */ /* 0x000fe20000004200 */
[----:B------:R-:W-:Y:S01]  /*78e0*/  MOV R198, R193 ;  /* 0x000000c100c67202 */ /* 0x000fe20000000f00 */
[----:B-1----:R-:W-:Y:S01]  /*78f0*/  FFMA.FTZ R9, R219, UR4, -R2 ;  /* 0x00000004db097c23 */ /* 0x002fe20008010802 */
[----:B----4-:R-:W-:-:S03]  /*7900*/  F2FP.BF16.F32.PACK_AB R7, R180, R189 ;  /* 0x000000bdb407723e */ /* 0x010fc600000010ff */
[----:B------:R1:W4:Y:S04]  /*7910*/  MUFU.EX2 R251, R9 ;  /* 0x0000000900fb7308 */ /* 0x0003280000000800 */
[C---:B------:R-:W-:Y:S08]  /*7920*/  HMMA.16816.F32.BF16 R104, R4.reuse, R30, R100 ;  /* 0x0000001e0468723c */ /* 0x040ff00000041864 */
[----:B--2---:R-:W-:Y:S01]  /*7930*/  HMMA.16816.F32.BF16 R92, R4, R18, R64 ;  /* 0x00000012045c723c */ /* 0x004fe20000041840 */
[----:B-1----:R-:W-:-:S04]  /*7940*/  FFMA.FTZ R9, R211, UR4, -R2 ;  /* 0x00000004d3097c23 */ /* 0x002fc80008010802 */
[----:B------:R1:W-:Y:S03]  /*7950*/  MUFU.EX2 R244, R9 ;  /* 0x0000000900f47308 */ /* 0x0003e60000000800 */
[C---:B------:R-:W-:Y:S08]  /*7960*/  HMMA.16816.F32.BF16 R108, R4.reuse, R28, R108 ;  /* 0x0000001c046c723c */ /* 0x040ff0000004186c */
[----:B------:R-:W-:Y:S01]  /*7970*/  HMMA.16816.F32.BF16 R96, R4, R16, R96 ;  /* 0x000000100460723c */ /* 0x000fe20000041860 */
[----:B-1----:R-:W-:-:S02]  /*7980*/  FFMA.FTZ R9, R221, UR4, -R0 ;  /* 0x00000004dd097c23 */ /* 0x002fc40008010800 */
[----:B------:R1:W-:Y:S05]  /*7990*/  MUFU.EX2 R221, R10 ;  /* 0x0000000a00dd7308 */ /* 0x0003ea0000000800 */
[C---:B---3--:R-:W-:Y:S01]  /*79a0*/  HMMA.16816.F32.BF16 R68, R4.reuse, R12, R56 ;  /* 0x0000000c0444723c */ /* 0x048fe20000041838 */
[----:B------:R2:W3:Y:S07]  /*79b0*/  MUFU.EX2 R219, R9 ;  /* 0x0000000900db7308 */ /* 0x0004ee0000000800 */
[----:B------:R-:W-:Y:S01]  /*79c0*/  HMMA.16816.F32.BF16 R64, R4, R14, R76 ;  /* 0x0000000e0440723c */ /* 0x000fe2000004184c */
[--C-:B-1----:R-:W-:Y:S01]  /*79d0*/  FFMA.FTZ R10, R218, UR4, -R0.reuse ;  /* 0x00000004da0a7c23 */ /* 0x102fe20008010800 */
[----:B--2---:R-:W-:-:S03]  /*79e0*/  FFMA.FTZ R9, R216, UR4, -R0 ;  /* 0x00000004d8097c23 */ /* 0x004fc60008010800 */
[----:B------:R1:W-:Y:S03]  /*79f0*/  MUFU.EX2 R218, R10 ;  /* 0x0000000a00da7308 */ /* 0x0003e60000000800 */
[C---:B------:R-:W-:Y:S01]  /*7a00*/  HMMA.16816.F32.BF16 R100, R4.reuse, R24, R112 ;  /* 0x000000180464723c */ /* 0x040fe20000041870 */
[----:B------:R-:W2:Y:S07]  /*7a10*/  MUFU.EX2 R216, R9 ;  /* 0x0000000900d87308 */ /* 0x000eae0000000800 */
[----:B------:R-:W-:Y:S01]  /*7a20*/  HMMA.16816.F32.BF16 R72, R4, R26, R72 ;  /* 0x0000001a0448723c */ /* 0x000fe20000041848 */
[----:B----4-:R-:W-:-:S02]  /*7a30*/  F2FP.BF16.F32.PACK_AB R4, R252, R251 ;  /* 0x000000fbfc04723e */ /* 0x010fc400000010ff */
[----:B---3--:R-:W-:Y:S02]  /*7a40*/  F2FP.BF16.F32.PACK_AB R5, R217, R219 ;  /* 0x000000dbd905723e */ /* 0x008fe400000010ff */
[----:B------:R-:W-:Y:S01]  /*7a50*/  F2FP.BF16.F32.PACK_AB R6, R221, R244 ;  /* 0x000000f4dd06723e */ /* 0x000fe200000010ff */
[--C-:B-1----:R-:W-:Y:S01]  /*7a60*/  FFMA.FTZ R10, R121, UR4, -R8.reuse ;  /* 0x00000004790a7c23 */ /* 0x102fe20008010808 */
[----:B--2---:R-:W-:Y:S01]  /*7a70*/  F2FP.BF16.F32.PACK_AB R7, R216, R218 ;  /* 0x000000dad807723e */ /* 0x004fe200000010ff */
[--C-:B------:R-:W-:Y:S02]  /*7a80*/  FFMA.FTZ R9, R120, UR4, -R8.reuse ;  /* 0x0000000478097c23 */ /* 0x100fe40008010808 */
[----:B------:R1:W-:Y:S04]  /*7a90*/  MUFU.EX2 R208, R10 ;  /* 0x0000000a00d07308 */ /* 0x0003e80000000800 */
[----:B------:R2:W3:Y:S01]  /*7aa0*/  MUFU.EX2 R211, R9 ;  /* 0x0000000900d37308 */ /* 0x0004e20000000800 */
[C---:B------:R-:W-:Y:S08]  /*7ab0*/  HMMA.16816.F32.BF16 R56, R4.reuse, R18, R44 ;  /* 0x000000120438723c */ /* 0x040ff0000004182c */
[----:B------:R-:W-:Y:S01]  /*7ac0*/  HMMA.16816.F32.BF16 R44, R4, R12, R32 ;  /* 0x0000000c042c723c */ /* 0x000fe20000041820 */
[--C-:B-1----:R-:W-:Y:S01]  /*7ad0*/  FFMA.FTZ R10, R125, UR4, -R8.reuse ;  /* 0x000000047d0a7c23 */ /* 0x102fe20008010808 */
[----:B--2---:R-:W-:-:S03]  /*7ae0*/  FFMA.FTZ R9, R124, UR4, -R8 ;  /* 0x000000047c097c23 */ /* 0x004fc60008010808 */
[----:B------:R1:W-:Y:S03]  /*7af0*/  MUFU.EX2 R210, R10 ;  /* 0x0000000a00d27308 */ /* 0x0003e60000000800 */
[C---:B------:R-:W-:Y:S01]  /*7b00*/  HMMA.16816.F32.BF16 R36, R4.reuse, R14, R48 ;  /* 0x0000000e0424723c */ /* 0x040fe20000041830 */
[----:B------:R-:W2:Y:S01]  /*7b10*/  LDSM.16.MT88.4 R12, [R88+0xa800] ;  /* 0x00a80000580c783b */ /* 0x000ea20000004200 */
[----:B------:R4:W-:Y:S06]  /*7b20*/  MUFU.EX2 R209, R9 ;  /* 0x0000000900d17308 */ /* 0x0009ec0000000800 */
[----:B------:R-:W-:Y:S01]  /*7b30*/  HMMA.16816.F32.BF16 R32, R4, R24, R52 ;  /* 0x000000180420723c */ /* 0x000fe20000041834 */
[--C-:B-1----:R-:W-:Y:S01]  /*7b40*/  FFMA.FTZ R10, R126, UR4, -R3.reuse ;  /* 0x000000047e0a7c23 */ /* 0x102fe20008010803 */
[----:B----4-:R-:W-:-:S03]  /*7b50*/  FFMA.FTZ R9, R122, UR4, -R3 ;  /* 0x000000047a097c23 */ /* 0x010fc60008010803 */
[----:B------:R1:W-:Y:S03]  /*7b60*/  MUFU.EX2 R175, R10 ;  /* 0x0000000a00af7308 */ /* 0x0003e60000000800 */
[C---:B------:R-:W-:Y:S01]  /*7b70*/  HMMA.16816.F32.BF16 R84, R4.reuse, R28, R84 ;  /* 0x0000001c0454723c */ /* 0x040fe20000041854 */
[----:B------:R4:W3:Y:S07]  /*7b80*/  MUFU.EX2 R168, R9 ;  /* 0x0000000900a87308 */ /* 0x0008ee0000000800 */
[----:B------:R-:W-:Y:S01]  /*7b90*/  HMMA.16816.F32.BF16 R76, R4, R30, R80 ;  /* 0x0000001e044c723c */ /* 0x000fe20000041850 */
[----:B------:R-:W-:Y:S01]  /*7ba0*/  MUFU.EX2 R120, R11 ;  /* 0x0000000b00787308 */ /* 0x000fe20000000800 */
[----:B------:R-:W-:Y:S01]  /*7bb0*/  IMAD.MOV.U32 R206, RZ, RZ, R119 ;  /* 0x000000ffffce7224 */ /* 0x000fe200078e0077 */
[----:B------:R-:W2:Y:S01]  /*7bc0*/  LDSM.16.MT88.4 R28, [R188+0xa800] ;  /* 0x00a80000bc1c783b */ /* 0x000ea20000004200 */
[----:B-1----:R-:W-:-:S03]  /*7bd0*/  FFMA.FTZ R10, R204, UR4, -R2 ;  /* 0x00000004cc0a7c23 */ /* 0x002fc60008010802 */
[----:B------:R-:W2:Y:S01]  /*7be0*/  LDL.LU R204, [R1+0x18] ;  /* 0x0000180001cc7983 */ /* 0x000ea20000300800 */
[C---:B------:R-:W-:Y:S01]  /*7bf0*/  HMMA.16816.F32.BF16 R60, R4.reuse, R16, R60 ;  /* 0x00000010043c723c */ /* 0x040fe2000004183c */
[----:B----4-:R-:W-:Y:S02]  /*7c00*/  FFMA.FTZ R9, R127, UR4, -R3 ;  /* 0x000000047f097c23 */ /* 0x010fe40008010803 */
[----:B------:R-:W1:Y:S02]  /*7c10*/  LDSM.16.MT88.4 R16, [R160+0xa800] ;  /* 0x00a80000a010783b */ /* 0x000e640000004200 */
[----:B------:R4:W4:Y:S03]  /*7c20*/  MUFU.EX2 R173, R9 ;  /* 0x0000000900ad7308 */ /* 0x0009260000000800 */
[----:B------:R-:W-:Y:S01]  /*7c30*/  HMMA.16816.F32.BF16 R24, R4, R26, R40 ;  /* 0x0000001a0418723c */ /* 0x000fe20000041828 */
[----:B---3--:R-:W-:-:S02]  /*7c40*/  F2FP.BF16.F32.PACK_AB R4, R208, R211 ;  /* 0x000000d3d004723e */ /* 0x008fc400000010ff */
[----:B------:R-:W-:Y:S02]  /*7c50*/  F2FP.BF16.F32.PACK_AB R5, R174, R168 ;  /* 0x000000a8ae05723e */ /* 0x000fe400000010ff */
[----:B------:R-:W-:Y:S01]  /*7c60*/  F2FP.BF16.F32.PACK_AB R6, R210, R209 ;  /* 0x000000d1d206723e */ /* 0x000fe200000010ff */
[----:B----4-:R-:W-:Y:S01]  /*7c70*/  FFMA.FTZ R9, R205, UR4, -R2 ;  /* 0x00000004cd097c23 */ /* 0x010fe20008010802 */
[----:B------:R-:W-:Y:S01]  /*7c80*/  F2FP.BF16.F32.PACK_AB R7, R173, R175 ;  /* 0x000000afad07723e */ /* 0x000fe200000010ff */
[----:B------:R-:W-:Y:S01]  /*7c90*/  FFMA.FTZ R11, R230, UR4, -R0 ;  /* 0x00000004e60b7c23 */ /* 0x000fe20008010800 */
[----:B------:R-:W-:Y:S01]  /*7ca0*/  MUFU.EX2 R127, R10 ;  /* 0x0000000a007f7308 */ /* 0x000fe20000000800 */
[----:B------:R-:W-:-:S03]  /*7cb0*/  MOV R205, R192 ;  /* 0x000000c000cd7202 */ /* 0x000fc60000000f00 */
[----:B------:R3:W4:Y:S01]  /*7cc0*/  MUFU.EX2 R125, R9 ;  /* 0x00000009007d7308 */ /* 0x0007220000000800 */
[C---:B--2---:R-:W-:Y:S03]  /*7cd0*/  HMMA.16816.F32.BF16 R48, R4.reuse, R12, R100 ;  /* 0x0000000c0430723c */ /* 0x044fe60000041864 */
[----:B------:R-:W-:Y:S05]  /*7ce0*/  MUFU.EX2 R102, R11 ;  /* 0x0000000b00667308 */ /* 0x000fea0000000800 */
[----:B------:R-:W-:Y:S01]  /*7cf0*/  HMMA.16816.F32.BF16 R108, R4, R28, R108 ;  /* 0x0000001c046c723c */ /* 0x000fe2000004186c */
[----:B---3--:R-:W-:-:S02]  /*7d00*/  FFMA.FTZ R9, R201, UR4, -R2 ;  /* 0x00000004c9097c23 */ /* 0x008fc40008010802 */
[----:B------:R-:W2:Y:S02]  /*7d10*/  LDL.LU R201, [R1+0x1c] ;  /* 0x00001c0001c97983 */ /* 0x000ea40000300800 */
[----:B------:R3:W-:Y:S02]  /*7d20*/  MUFU.EX2 R124, R9 ;  /* 0x00000009007c7308 */ /* 0x0007e40000000800 */
[----:B---3--:R-:W-:Y:S01]  /*7d30*/  FFMA.FTZ R9, R207, UR4, -R0 ;  /* 0x00000004cf097c23 */ /* 0x008fe20008010800 */
[----:B------:R-:W-:-:S05]  /*7d40*/  MOV R207, R118 ;  /* 0x0000007600cf7202 */ /* 0x000fca0000000f00 */
[----:B------:R-:W-:Y:S02]  /*7d50*/  FADD.FTZ R11, R207, R206 ;  /* 0x000000cecf0b7221 */ /* 0x000fe40000010000 */
[----:B------:R-:W3:Y:S04]  /*7d60*/  LDL.LU R206, [R1+0x24] ;  /* 0x0000240001ce7983 */ /* 0x000ee80000300800 */
[----:B------:R-:W3:Y:S01]  /*7d70*/  LDL.LU R207, [R1+0x20] ;  /* 0x0000200001cf7983 */ /* 0x000ee20000300800 */
[----:B------:R-:W-:Y:S01]  /*7d80*/  FFMA.FTZ R10, R200, UR4, -R2 ;  /* 0x00000004c80a7c23 */ /* 0x000fe20008010802 */
[----:B------:R4:W1:Y:S04]  /*7d90*/  MUFU.EX2 R123, R9 ;  /* 0x00000009007b7308 */ /* 0x0008680000000800 */
[----:B------:R1:W1:Y:S01]  /*7da0*/  MUFU.EX2 R126, R10 ;  /* 0x0000000a007e7308 */ /* 0x0002620000000800 */
[--C-:B----4-:R-:W-:Y:S01]  /*7db0*/  FFMA.FTZ R9, R202, UR4, -R0.reuse ;  /* 0x00000004ca097c23 */ /* 0x110fe20008010800 */
[----:B-1----:R-:W-:-:S03]  /*7dc0*/  FFMA.FTZ R10, R203, UR4, -R0 ;  /* 0x00000004cb0a7c23 */ /* 0x002fc60008010800 */
[----:B------:R-:W-:Y:S04]  /*7dd0*/  MUFU.EX2 R121, R9 ;  /* 0x0000000900797308 */ /* 0x000fe80000000800 */
[----:B------:R-:W1:Y:S01]  /*7de0*/  MUFU.EX2 R122, R10 ;  /* 0x0000000a007a7308 */ /* 0x000e620000000800 */
        /* <DEDUP_REMOVED lines=9> */
[----:B-1----:R-:W-:Y:S01]  /*7e80*/  F2FP.BF16.F32.PACK_AB R7, R121, R122 ;  /* 0x0000007a7907723e */ /* 0x002fe200000010ff */
[--C-:B------:R-:W-:Y:S01]  /*7e90*/  FFMA.FTZ R94, R131, UR4, -R2.reuse ;  /* 0x00000004835e7c23 */ /* 0x100fe20008010802 */
[----:B------:R-:W-:-:S05]  /*7ea0*/  FFMA.FTZ R101, R130, UR4, -R2 ;  /* 0x0000000482657c23 */ /* 0x000fca0008010802 */
[----:B------:R-:W-:Y:S01]  /*7eb0*/  HMMA.16816.F32.BF16 R60, R4, R20, R60 ;  /* 0x00000014043c723c */ /* 0x000fe2000004183c */
[--C-:B------:R-:W-:Y:S01]  /*7ec0*/  FFMA.FTZ R100, R129, UR4, -R2.reuse ;  /* 0x0000000481647c23 */ /* 0x100fe20008010802 */
[----:B------:R-:W-:-:S06]  /*7ed0*/  FFMA.FTZ R95, R128, UR4, -R2 ;  /* 0x00000004805f7c23 */ /* 0x000fcc0008010802 */
[----:B------:R-:W-:Y:S01]  /*7ee0*/  HMMA.16816.F32.BF16 R56, R4, R22, R56 ;  /* 0x000000160438723c */ /* 0x000fe20000041838 */
[----:B------:R-:W1:Y:S01]  /*7ef0*/  LDSM.16.MT88.4 R20, [R188+0xb000] ;  /* 0x00b00000bc14783b */ /* 0x000e620000004200 */
[----:B------:R-:W-:-:S06]  /*7f00*/  MOV R200, R117 ;  /* 0x0000007500c87202 */ /* 0x000fcc0000000f00 */
[----:B------:R-:W-:Y:S01]  /*7f10*/  HMMA.16816.F32.BF16 R64, R4, R30, R76 ;  /* 0x0000001e0440723c */ /* 0x000fe2000004184c */
[----:B------:R-:W-:-:S07]  /*7f20*/  FFMA.FTZ R9, R215, UR4, -R8 ;  /* 0x00000004d7097c23 */ /* 0x000fce0008010808 */
[----:B------:R-:W-:Y:S01]  /*7f30*/  HMMA.16816.F32.BF16 R76, R4, R18, R36 ;  /* 0x00000012044c723c */ /* 0x000fe20000041824 */
[----:B------:R-:W-:-:S07]  /*7f40*/  FFMA.FTZ R36, R213, UR4, -R2 ;  /* 0x00000004d5247c23 */ /* 0x000fce0008010802 */
[----:B------:R-:W-:Y:S01]  /*7f50*/  HMMA.16816.F32.BF16 R192, R4, R12, R32 ;  /* 0x0000000c04c0723c */ /* 0x000fe20000041820 */
[--C-:B------:R-:W-:Y:S01]  /*7f60*/  FFMA.FTZ R35, R212, UR4, -R2.reuse ;  /* 0x00000004d4237c23 */ /* 0x100fe20008010802 */
[--C-:B------:R-:W-:Y:S01]  /*7f70*/  FFMA.FTZ R34, R177, UR4, -R2.reuse ;  /* 0x00000004b1227c23 */ /* 0x100fe20008010802 */
[----:B------:R-:W-:Y:S01]  /*7f80*/  FFMA.FTZ R33, R176, UR4, -R2 ;  /* 0x00000004b0217c23 */ /* 0x000fe20008010802 */
[----:B------:R-:W-:-:S04]  /*7f90*/  FFMA.FTZ R2, R179, UR4, -R8 ;  /* 0x00000004b3027c23 */ /* 0x000fc80008010808 */
[----:B------:R-:W-:Y:S01]  /*7fa0*/  HMMA.16816.F32.BF16 R72, R4, R28, R84 ;  /* 0x0000001c0448723c */ /* 0x000fe20000041854 */
[----:B------:R4:W-:Y:S01]  /*7fb0*/  MUFU.EX2 R117, R2 ;  /* 0x0000000200757308 */ /* 0x0009e20000000800 */
[----:B------:R-:W-:-:S06]  /*7fc0*/  FFMA.FTZ R10, R214, UR4, -R8 ;  /* 0x00000004d60a7c23 */ /* 0x000fcc0008010808 */
[----:B------:R-:W-:Y:S01]  /*7fd0*/  HMMA.16816.F32.BF16 R44, R4, R16, R44 ;  /* 0x00000010042c723c */ /* 0x000fe2000004182c */
[----:B------:R1:W-:Y:S01]  /*7fe0*/  MUFU.EX2 R119, R9 ;  /* 0x0000000900777308 */ /* 0x0003e20000000800 */
[----:B------:R-:W1:Y:S01]  /*7ff0*/  LDSM.16.MT88.4 R16, [R89+0xb000] ;  /* 0x00b000005910783b */ /* 0x000e620000004200 */
[----:B----4-:R-:W-:-:S05]  /*8000*/  FFMA.FTZ R2, R240, UR4, -R3 ;  /* 0x00000004f0027c23 */ /* 0x010fca0008010803 */
[----:B------:R-:W-:Y:S01]  /*8010*/  HMMA.16816.F32.BF16 R84, R4, R14, R24 ;  /* 0x0000000e0454723c */ /* 0x000fe20000041818 */
[--C-:B------:R-:W-:Y:S01]  /*8020*/  FFMA.FTZ R4, R238, UR4, -R3.reuse ;  /* 0x00000004ee047c23 */ /* 0x100fe20008010803 */
[----:B------:R-:W4:Y:S01]  /*8030*/  LDSM.16.MT88.4 R12, [R160+0xb000] ;  /* 0x00b00000a00c783b */ /* 0x000f220000004200 */
[----:B------:R1:W-:Y:S03]  /*8040*/  MUFU.EX2 R114, R2 ;  /* 0x0000000200727308 */ /* 0x0003e60000000800 */
[----:B------:R-:W4:Y:S01]  /*8050*/  LDSM.16.MT88.4 R24, [R88+0xb000] ;  /* 0x00b000005818783b */ /* 0x000f220000004200 */
[----:B------:R1:W1:Y:S02]  /*8060*/  MUFU.EX2 R115, R4 ;  /* 0x0000000400737308 */ /* 0x0002640000000800 */
[----:B-1----:R-:W-:Y:S02]  /*8070*/  FFMA.FTZ R9, R178, UR4, -R8 ;  /* 0x00000004b2097c23 */ /* 0x002fe40008010808 */
[----:B------:R-:W-:Y:S01]  /*8080*/  MUFU.EX2 R118, R10 ;  /* 0x0000000a00767308 */ /* 0x000fe20000000800 */
[--C-:B------:R-:W-:Y:S01]  /*8090*/  FFMA.FTZ R2, R234, UR4, -R3.reuse ;  /* 0x00000004ea027c23 */ /* 0x100fe20008010803 */
[----:B------:R-:W-:-:S02]  /*80a0*/  FFMA.FTZ R4, R232, UR4, -R3 ;  /* 0x00000004e8047c23 */ /* 0x000fc40008010803 */
[----:B------:R-:W1:Y:S04]  /*80b0*/  MUFU.EX2 R116, R9 ;  /* 0x0000000900747308 */ /* 0x000e680000000800 */
[----:B------:R1:W-:Y:S04]  /*80c0*/  MUFU.EX2 R113, R4 ;  /* 0x0000000400717308 */ /* 0x0003e80000000800 */
[----:B------:R-:W4:Y:S01]  /*80d0*/  MUFU.EX2 R112, R2 ;  /* 0x0000000200707308 */ /* 0x000f220000000800 */
[----:B------:R-:W-:Y:S02]  /*80e0*/  F2FP.BF16.F32.PACK_AB R5, R114, R115 ;  /* 0x000000737205723e */ /* 0x000fe400000010ff */
[----:B-1----:R-:W-:-:S02]  /*80f0*/  F2FP.BF16.F32.PACK_AB R6, R117, R116 ;  /* 0x000000747506723e */ /* 0x002fc400000010ff */
[----:B------:R-:W-:Y:S02]  /*8100*/  F2FP.BF16.F32.PACK_AB R4, R118, R119 ;  /* 0x000000777604723e */ /* 0x000fe400000010ff */
[----:B----4-:R-:W-:Y:S01]  /*8110*/  F2FP.BF16.F32.PACK_AB R7, R112, R113 ;  /* 0x000000717007723e */ /* 0x010fe200000010ff */
[--C-:B------:R-:W-:Y:S01]  /*8120*/  FFMA.FTZ R32, R242, UR4, -R0.reuse ;  /* 0x00000004f2207c23 */ /* 0x100fe20008010800 */
[--C-:B------:R-:W-:Y:S01]  /*8130*/  FFMA.FTZ R31, R239, UR4, -R0.reuse ;  /* 0x00000004ef1f7c23 */ /* 0x100fe20008010800 */
[----:B------:R-:W-:-:S04]  /*8140*/  FFMA.FTZ R10, R228, UR4, -R0 ;  /* 0x00000004e40a7c23 */ /* 0x000fc80008010800 */
[----:B------:R-:W-:Y:S01]  /*8150*/  HMMA.16816.F32.BF16 R176, R4, R20, R108 ;  /* 0x0000001404b0723c */ /* 0x000fe2000004186c */
[----:B------:R-:W-:Y:S04]  /*8160*/  MUFU.EX2 R108, R35 ;  /* 0x00000023006c7308 */ /* 0x000fe80000000800 */
[----:B------:R-:W-:Y:S04]  /*8170*/  MUFU.EX2 R110, R34 ;  /* 0x00000022006e7308 */ /* 0x000fe80000000800 */
[----:B------:R-:W1:Y:S04]  /*8180*/  MUFU.EX2 R109, R36 ;  /* 0x00000024006d7308 */ /* 0x000e680000000800 */
[----:B------:R-:W-:Y:S04]  /*8190*/  MUFU.EX2 R111, R33 ;  /* 0x00000021006f7308 */ /* 0x000fe80000000800 */
[----:B------:R-:W-:Y:S04]  /*81a0*/  MUFU.EX2 R35, R32 ;  /* 0x0000002000237308 */ /* 0x000fe80000000800 */
[----:B------:R4:W1:Y:S04]  /*81b0*/  MUFU.EX2 R34, R31 ;  /* 0x0000001f00227308 */ /* 0x0008680000000800 */
[----:B------:R1:W2:Y:S01]  /*81c0*/  MUFU.EX2 R103, R10 ;  /* 0x0000000a00677308 */ /* 0x0002a20000000800 */
[----:B------:R-:W-:Y:S01]  /*81d0*/  FADD.FTZ R37, R249, R144 ;  /* 0x00000090f9257221 */ /* 0x000fe20000010000 */
[----:B------:R-:W-:-:S02]  /*81e0*/  MOV R203, R90 ;  /* 0x0000005a00cb7202 */ /* 0x000fc40000000f00 */
[----:B------:R-:W-:Y:S01]  /*81f0*/  MOV R202, R91 ;  /* 0x0000005b00ca7202 */ /* 0x000fe20000000f00 */
[----:B------:R-:W-:Y:S01]  /*8200*/  HMMA.16816.F32.BF16 R104, R4, R22, R104 ;  /* 0x000000160468723c */ /* 0x000fe20000041868 */
[--C-:B------:R-:W-:Y:S01]  /*8210*/  FFMA.FTZ R90, R224, UR4, -R0.reuse ;  /* 0x00000004e05a7c23 */ /* 0x100fe20008010800 */
[--C-:B------:R-:W-:Y:S01]  /*8220*/  FFMA.FTZ R93, R222, UR4, -R0.reuse ;  /* 0x00000004de5d7c23 */ /* 0x100fe20008010800 */
[--C-:B------:R-:W-:Y:S01]  /*8230*/  FFMA.FTZ R92, R133, UR4, -R0.reuse ;  /* 0x00000004855c7c23 */ /* 0x100fe20008010800 */
[----:B------:R-:W-:Y:S01]  /*8240*/  FFMA.FTZ R91, R132, UR4, -R0 ;  /* 0x00000004845b7c23 */ /* 0x000fe20008010800 */
[----:B----4-:R-:W-:-:S03]  /*8250*/  FADD.FTZ R31, R203, R202 ;  /* 0x000000cacb1f7221 */ /* 0x010fc60000010000 */
[----:B------:R-:W-:Y:S01]  /*8260*/  HMMA.16816.F32.BF16 R96, R4, R16, R96 ;  /* 0x000000100460723c */ /* 0x000fe20000041860 */
[----:B-1----:R-:W-:Y:S01]  /*8270*/  FADD.FTZ R10, R200, R37 ;  /* 0x00000025c80a7221 */ /* 0x002fe20000010000 */
[--C-:B------:R-:W-:Y:S01]  /*8280*/  FFMA.FTZ R30, R227, UR4, -R8.reuse ;  /* 0x00000004e31e7c23 */ /* 0x100fe20008010808 */
[--C-:B------:R-:W-:Y:S01]  /*8290*/  FFMA.FTZ R29, R223, UR4, -R8.reuse ;  /* 0x00000004df1d7c23 */ /* 0x100fe20008010808 */
[--C-:B------:R-:W-:Y:S01]  /*82a0*/  FFMA.FTZ R28, R135, UR4, -R8.reuse ;  /* 0x00000004871c7c23 */ /* 0x100fe20008010808 */
[----:B------:R-:W-:-:S03]  /*82b0*/  FFMA.FTZ R9, R134, UR4, -R8 ;  /* 0x0000000486097c23 */ /* 0x000fc60008010808 */
[----:B------:R-:W-:Y:S01]  /*82c0*/  HMMA.16816.F32.BF16 R80, R4, R18, R80 ;  /* 0x000000120450723c */ /* 0x000fe20000041850 */
[--C-:B------:R-:W-:Y:S01]  /*82d0*/  FFMA.FTZ R8, R231, UR4, -R3.reuse ;  /* 0x00000004e7087c23 */ /* 0x100fe20008010803 */
[--C-:B------:R-:W-:Y:S01]  /*82e0*/  FFMA.FTZ R2, R229, UR4, -R3.reuse ;  /* 0x00000004e5027c23 */ /* 0x100fe20008010803 */
[----:B------:R-:W-:-:S05]  /*82f0*/  FFMA.FTZ R0, R226, UR4, -R3 ;  /* 0x00000004e2007c23 */ /* 0x000fca0008010803 */
[----:B------:R-:W-:Y:S01]  /*8300*/  HMMA.16816.F32.BF16 R68, R4, R12, R68 ;  /* 0x0000000c0444723c */ /* 0x000fe20000041844 */
[----:B------:R-:W-:Y:S01]  /*8310*/  FFMA.FTZ R3, R225, UR4, -R3 ;  /* 0x00000004e1037c23 */ /* 0x000fe20008010803 */
[----:B------:R-:W-:-:S06]  /*8320*/  MOV R202, R162 ;  /* 0x000000a200ca7202 */ /* 0x000fcc0000000f00 */
[C---:B------:R-:W-:Y:S08]  /*8330*/  HMMA.16816.F32.BF16 R40, R4.reuse, R14, R40 ;  /* 0x0000000e0428723c */ /* 0x040ff00000041828 */
[C---:B------:R-:W-:Y:S08]  /*8340*/  HMMA.16816.F32.BF16 R48, R4.reuse, R24, R48 ;  /* 0x000000180430723c */ /* 0x040ff00000041830 */
[----:B------:R-:W-:Y:S01]  /*8350*/  HMMA.16816.F32.BF16 R36, R4, R26, R52 ;  /* 0x0000001a0424723c */ /* 0x000fe20000041834 */
[----:B------:R-:W-:-:S02]  /*8360*/  F2FP.BF16.F32.PACK_AB R4, R108, R109 ;  /* 0x0000006d6c04723e */ /* 0x000fc400000010ff */
[----:B------:R-:W-:Y:S02]  /*8370*/  F2FP.BF16.F32.PACK_AB R5, R34, R35 ;  /* 0x000000232205723e */ /* 0x000fe400000010ff */
[----:B------:R-:W-:Y:S02]  /*8380*/  F2FP.BF16.F32.PACK_AB R6, R111, R110 ;  /* 0x0000006e6f06723e */ /* 0x000fe400000010ff */
[----:B--2---:R-:W-:Y:S01]  /*8390*/  F2FP.BF16.F32.PACK_AB R7, R103, R102 ;  /* 0x000000666707723e */ /* 0x004fe200000010ff */
[----:B------:R-:W-:Y:S01]  /*83a0*/  FADD.FTZ R31, R201, R31 ;  /* 0x0000001fc91f7221 */ /* 0x000fe20000010000 */
[----:B------:R-:W-:Y:S01]  /*83b0*/  MOV R203, R161 ;  /* 0x000000a100cb7202 */ /* 0x000fe20000000f00 */
[----:B------:R-:W-:-:S04]  /*83c0*/  FADD.FTZ R11, R204, R11 ;  /* 0x0000000bcc0b7221 */ /* 0x000fc80000010000 */
[----:B------:R-:W-:Y:S01]  /*83d0*/  HMMA.16816.F32.BF16 R64, R4, R22, R64 ;  /* 0x000000160440723c */ /* 0x000fe20000041840 */
[----:B------:R1:W-:Y:S01]  /*83e0*/  MUFU.EX2 R23, R3 ;  /* 0x0000000300177308 */ /* 0x0003e20000000800 */
[----:B------:R-:W-:Y:S01]  /*83f0*/  FADD.FTZ R10, R149, R10 ;  /* 0x0000000a950a7221 */ /* 0x000fe20000010000 */
[----:B------:R-:W-:-:S05]  /*8400*/  MOV R223, R156 ;  /* 0x0000009c00df7202 */ /* 0x000fca0000000f00 */
[----:B------:R-:W-:Y:S01]  /*8410*/  HMMA.16816.F32.BF16 R72, R4, R20, R72 ;  /* 0x000000140448723c */ /* 0x000fe20000041848 */
[----:B------:R2:W-:Y:S01]  /*8420*/  MUFU.EX2 R20, R2 ;  /* 0x0000000200147308 */ /* 0x0005e20000000800 */
[----:B-1----:R-:W-:-:S03]  /*8430*/  FADD.FTZ R3, R202, R31 ;  /* 0x0000001fca037221 */ /* 0x002fc60000010000 */
[----:B------:R1:W-:Y:S01]  /*8440*/  MUFU.EX2 R21, R0 ;  /* 0x0000000000157308 */ /* 0x0003e20000000800 */
[----:B--2---:R-:W-:Y:S01]  /*8450*/  FADD.FTZ R2, R203, R11 ;  /* 0x0000000bcb027221 */ /* 0x004fe20000010000 */
[----:B---3--:R-:W-:Y:S01]  /*8460*/  FADD.FTZ R11, R206, R3 ;  /* 0x00000003ce0b7221 */ /* 0x008fe20000010000 */
[----:B-1----:R-:W-:Y:S02]  /*8470*/  FADD.FTZ R0, R148, R10 ;  /* 0x0000000a94007221 */ /* 0x002fe40000010000 */
[----:B------:R-:W-:Y:S01]  /*8480*/  FADD.FTZ R10, R207, R2 ;  /* 0x00000002cf0a7221 */ /* 0x000fe20000010000 */
[----:B------:R-:W-:Y:S02]  /*8490*/  FADD.FTZ R2, R223, R11 ;  /* 0x0000000bdf027221 */ /* 0x000fe40000010000 */
[----:B------:R-:W2:Y:S01]  /*84a0*/  LDL.LU R223, [R1+0x28] ;  /* 0x0000280001df7983 */ /* 0x000ea20000300800 */
[----:B------:R-:W-:Y:S01]  /*84b0*/  FADD.FTZ R32, R147, R145 ;  /* 0x0000009193207221 */ /* 0x000fe20000010000 */
[----:B------:R-:W-:Y:S01]  /*84c0*/  MOV R213, R163 ;  /* 0x000000a300d57202 */ /* 0x000fe20000000f00 */
[----:B------:R1:W-:Y:S01]  /*84d0*/  MUFU.EX2 R22, R8 ;  /* 0x0000000800167308 */ /* 0x0003e20000000800 */
[----:B------:R-:W-:Y:S01]  /*84e0*/  MOV R222, R165 ;  /* 0x000000a500de7202 */ /* 0x000fe20000000f00 */
[----:B------:R-:W-:-:S02]  /*84f0*/  FADD.FTZ R32, R146, R32 ;  /* 0x0000002092207221 */ /* 0x000fc40000010000 */
[----:B------:R3:W-:Y:S01]  /*8500*/  MUFU.EX2 R33, R9 ;  /* 0x0000000900217308 */ /* 0x0007e20000000800 */
[----:B------:R-:W-:Y:S01]  /*8510*/  MOV R227, R140 ;  /* 0x0000008c00e37202 */ /* 0x000fe20000000f00 */
[C---:B------:R-:W-:Y:S01]  /*8520*/  HMMA.16816.F32.BF16 R60, R4.reuse, R16, R60 ;  /* 0x00000010043c723c */ /* 0x040fe2000004183c */
[----:B------:R-:W-:Y:S02]  /*8530*/  MOV R132, R141 ;  /* 0x0000008d00847202 */ /* 0x000fe40000000f00 */
[----:B------:R-:W-:Y:S02]  /*8540*/  MOV R215, R185 ;  /* 0x000000b900d77202 */ /* 0x000fe40000000f00 */
[----:B------:R-:W-:Y:S02]  /*8550*/  MOV R224, R184 ;  /* 0x000000b800e07202 */ /* 0x000fe40000000f00 */
[----:B------:R-:W-:Y:S01]  /*8560*/  MOV R133, R142 ;  /* 0x0000008e00857202 */ /* 0x000fe20000000f00 */
[----:B-1----:R-:W-:Y:S01]  /*8570*/  FADD.FTZ R8, R213, R32 ;  /* 0x00000020d5087221 */ /* 0x002fe20000010000 */
[----:B------:R-:W-:Y:S01]  /*8580*/  HMMA.16816.F32.BF16 R56, R4, R18, R56 ;  /* 0x000000120438723c */ /* 0x000fe20000041838 */
[----:B------:R-:W-:-:S07]  /*8590*/  MOV R55, R222 ;  /* 0x000000de00377202 */ /* 0x000fce0000000f00 */
[----:B------:R-:W-:Y:S01]  /*85a0*/  HMMA.16816.F32.BF16 R192, R4, R24, R192 ;  /* 0x0000001804c0723c */ /* 0x000fe200000418c0 */
[----:B------:R-:W-:Y:S01]  /*85b0*/  FADD.FTZ R8, R136, R8 ;  /* 0x0000000888087221 */ /* 0x000fe20000010000 */
[----:B---3--:R-:W-:-:S06]  /*85c0*/  FADD.FTZ R9, R137, R0 ;  /* 0x0000000089097221 */ /* 0x008fcc0000010000 */
[C---:B------:R-:W-:Y:S01]  /*85d0*/  HMMA.16816.F32.BF16 R44, R4.reuse, R12, R44 ;  /* 0x0000000c042c723c */ /* 0x040fe2000004182c */
[----:B------:R-:W-:Y:S01]  /*85e0*/  FADD.FTZ R3, R150, R8 ;  /* 0x0000000896037221 */ /* 0x000fe20000010000 */
[----:B------:R-:W-:Y:S01]  /*85f0*/  FADD.FTZ R2, R227, R2 ;  /* 0x00000002e3027221 */ /* 0x000fe20000010000 */
[----:B------:R-:W-:Y:S01]  /*8600*/  MOV R249, R224 ;  /* 0x000000e000f97202 */ /* 0x000fe20000000f00 */
[----:B------:R-:W-:Y:S02]  /*8610*/  IMAD.MOV.U32 R203, RZ, RZ, R198 ;  /* 0x000000ffffcb7224 */ /* 0x000fe400078e00c6 */
[----:B------:R-:W-:Y:S01]  /*8620*/  FADD.FTZ R3, R151, R3 ;  /* 0x0000000397037221 */ /* 0x000fe20000010000 */
[----:B------:R-:W-:Y:S02]  /*8630*/  MOV R202, R196 ;  /* 0x000000c400ca7202 */ /* 0x000fe40000000f00 */
[----:B------:R-:W-:Y:S01]  /*8640*/  MOV R200, R205 ;  /* 0x000000cd00c87202 */ /* 0x000fe20000000f00 */
[----:B------:R-:W-:Y:S01]  /*8650*/  HMMA.16816.F32.BF16 R16, R4, R14, R76 ;  /* 0x0000000e0410723c */ /* 0x000fe2000004184c */
[----:B------:R-:W-:-:S02]  /*8660*/  IMAD.MOV.U32 R225, RZ, RZ, R215 ;  /* 0x000000ffffe17224 */ /* 0x000fc400078e00d7 */
[----:B------:R-:W-:Y:S01]  /*8670*/  FADD.FTZ R3, R55, R3 ;  /* 0x0000000337037221 */ /* 0x000fe20000010000 */
[----:B------:R-:W-:Y:S02]  /*8680*/  MOV R201, R220 ;  /* 0x000000dc00c97202 */ /* 0x000fe40000000f00 */
[----:B------:R-:W-:Y:S02]  /*8690*/  MOV R234, R166 ;  /* 0x000000a600ea7202 */ /* 0x000fe40000000f00 */
[----:B------:R-:W-:Y:S01]  /*86a0*/  MOV R228, R158 ;  /* 0x0000009e00e47202 */ /* 0x000fe20000000f00 */
[----:B------:R-:W-:Y:S01]  /*86b0*/  HMMA.16816.F32.BF16 R24, R4, R26, R84 ;  /* 0x0000001a0418723c */ /* 0x000fe20000041854 */
[----:B------:R-:W-:Y:S01]  /*86c0*/  FADD.FTZ R4, R169, R9 ;  /* 0x00000009a9047221 */ /* 0x000fe20000010000 */
        /* <DEDUP_REMOVED lines=8> */
[----:B------:R-:W-:-:S02]  /*8750*/  MOV R226, R202 ;  /* 0x000000ca00e27202 */ /* 0x000fc40000000f00 */
[----:B------:R-:W-:Y:S01]  /*8760*/  MOV R230, R159 ;  /* 0x0000009f00e67202 */ /* 0x000fe20000000f00 */
[----:B------:R-:W-:Y:S01]  /*8770*/  FADD.FTZ R3, R55, R7 ;  /* 0x0000000737037221 */ /* 0x000fe20000010000 */
[----:B------:R-:W-:Y:S01]  /*8780*/  MOV R229, R203 ;  /* 0x000000cb00e57202 */ /* 0x000fe20000000f00 */
[----:B------:R-:W-:Y:S01]  /*8790*/  FADD.FTZ R2, R241, R6 ;  /* 0x00000006f1027221 */ /* 0x000fe20000010000 */
[----:B------:R-:W-:Y:S01]  /*87a0*/  MOV R231, R200 ;  /* 0x000000c800e77202 */ /* 0x000fe20000000f00 */
[----:B------:R-:W-:Y:S01]  /*87b0*/  IMAD.MOV.U32 R242, RZ, RZ, R155 ;  /* 0x000000fffff27224 */ /* 0x000fe200078e009b */
[----:B------:R-:W-:Y:S02]  /*87c0*/  MOV R55, R249 ;  /* 0x000000f900377202 */ /* 0x000fe40000000f00 */
[----:B------:R-:W-:Y:S02]  /*87d0*/  MOV R232, R164 ;  /* 0x000000a400e87202 */ /* 0x000fe40000000f00 */
[----:B------:R-:W-:-:S02]  /*87e0*/  MOV R239, R154 ;  /* 0x0000009a00ef7202 */ /* 0x000fc40000000f00 */
[----:B------:R-:W-:Y:S02]  /*87f0*/  MOV R240, R157 ;  /* 0x0000009d00f07202 */ /* 0x000fe40000000f00 */
[----:B------:R-:W-:Y:S02]  /*8800*/  MOV R238, R153 ;  /* 0x0000009900ee7202 */ /* 0x000fe40000000f00 */
[----:B------:R-:W-:Y:S02]  /*8810*/  MOV R128, R152 ;  /* 0x0000009800807202 */ /* 0x000fe40000000f00 */
[----:B------:R-:W-:Y:S02]  /*8820*/  MOV R129, R139 ;  /* 0x0000008b00817202 */ /* 0x000fe40000000f00 */
[----:B------:R-:W-:Y:S02]  /*8830*/  MOV R130, R138 ;  /* 0x0000008a00827202 */ /* 0x000fe40000000f00 */
[----:B------:R-:W-:-:S02]  /*8840*/  MOV R214, R143 ;  /* 0x0000008f00d67202 */ /* 0x000fc40000000f00 */
[----:B------:R-:W-:Y:S02]  /*8850*/  MOV R212, R187 ;  /* 0x000000bb00d47202 */ /* 0x000fe40000000f00 */
[----:B------:R-:W-:Y:S01]  /*8860*/  MOV R131, R167 ;  /* 0x000000a700837202 */ /* 0x000fe20000000f00 */
[----:B------:R-:W-:Y:S01]  /*8870*/  MUFU.EX2 R90, R90 ;  /* 0x0000005a005a7308 */ /* 0x000fe20000000800 */
[----:B------:R-:W-:Y:S01]  /*8880*/  MOV R227, R220 ;  /* 0x000000dc00e37202 */ /* 0x000fe20000000f00 */
[----:B------:R-:W-:Y:S01]  /*8890*/  LDSM.16.MT88.4 R144, [R89+0xb800] ;  /* 0x00b800005990783b */ /* 0x000fe20000004200 */
[----:B------:R-:W-:Y:S01]  /*88a0*/  MOV R225, R226 ;  /* 0x000000e200e17202 */ /* 0x000fe20000000f00 */
[----:B------:R-:W-:Y:S01]  /*88b0*/  FADD.FTZ R249, R233, R3 ;  /* 0x00000003e9f97221 */ /* 0x000fe20000010000 */
[----:B------:R-:W-:Y:S01]  /*88c0*/  MOV R222, R181 ;  /* 0x000000b500de7202 */ /* 0x000fe20000000f00 */
[----:B------:R-:W-:Y:S01]  /*88d0*/  MUFU.EX2 R30, R30 ;  /* 0x0000001e001e7308 */ /* 0x000fe20000000800 */
[----:B------:R-:W-:Y:S01]  /*88e0*/  MOV R226, R229 ;  /* 0x000000e500e27202 */ /* 0x000fe20000000f00 */
[----:B------:R-:W-:Y:S01]  /*88f0*/  FADD.FTZ R3, R237, R2 ;  /* 0x00000002ed037221 */ /* 0x000fe20000010000 */
[----:B------:R-:W-:Y:S01]  /*8900*/  MOV R224, R182 ;  /* 0x000000b600e07202 */ /* 0x000fe20000000f00 */
[----:B------:R-:W-:Y:S01]  /*8910*/  MUFU.EX2 R93, R93 ;  /* 0x0000005d005d7308 */ /* 0x000fe20000000800 */
[----:B------:R-:W-:Y:S01]  /*8920*/  MOV R229, R231 ;  /* 0x000000e700e57202 */ /* 0x000fe20000000f00 */
[----:B------:R-:W-:Y:S04]  /*8930*/  LDSM.16.MT88.4 R160, [R160+0xb800] ;  /* 0x00b80000a0a0783b */ /* 0x000fe80000004200 */
[----:B------:R-:W-:Y:S01]  /*8940*/  FADD.FTZ R3, R229, R3 ;  /* 0x00000003e5037221 */ /* 0x000fe20000010000 */
[----:B------:R-:W-:Y:S01]  /*8950*/  MOV R213, R186 ;  /* 0x000000ba00d57202 */ /* 0x000fe20000000f00 */
[----:B------:R-:W1:Y:S01]  /*8960*/  MUFU.EX2 R29, R29 ;  /* 0x0000001d001d7308 */ /* 0x000e620000000800 */
[----:B------:R-:W-:Y:S01]  /*8970*/  MOV R206, R199 ;  /* 0x000000c700ce7202 */ /* 0x000fe20000000f00 */
[----:B------:R-:W-:Y:S01]  /*8980*/  LDSM.16.MT88.4 R12, [R88+0xb800] ;  /* 0x00b80000580c783b */ /* 0x000fe20000004200 */
[----:B------:R-:W-:-:S02]  /*8990*/  MOV R215, R212 ;  /* 0x000000d400d77202 */ /* 0x000fc40000000f00 */
[----:B------:R-:W-:Y:S01]  /*89a0*/  MOV R207, R197 ;  /* 0x000000c500cf7202 */ /* 0x000fe20000000f00 */
[----:B------:R-:W-:Y:S01]  /*89b0*/  MUFU.EX2 R92, R92 ;  /* 0x0000005c005c7308 */ /* 0x000fe20000000800 */
[----:B------:R-:W-:Y:S01]  /*89c0*/  MOV R212, R213 ;  /* 0x000000d500d47202 */ /* 0x000fe20000000f00 */
[----:B------:R3:W5:Y:S01]  /*89d0*/  LDL.LU R169, [R1+0x58] ;  /* 0x0000580001a97983 */ /* 0x0007620000300800 */
[----:B------:R-:W-:Y:S02]  /*89e0*/  MOV R204, R191 ;  /* 0x000000bf00cc7202 */ /* 0x000fe40000000f00 */
[----:B------:R-:W-:Y:S02]  /*89f0*/  MOV R213, R206 ;  /* 0x000000ce00d57202 */ /* 0x000fe40000000f00 */
[----:B------:R-:W-:Y:S01]  /*8a00*/  MOV R205, R189 ;  /* 0x000000bd00cd7202 */ /* 0x000fe20000000f00 */
[----:B------:R-:W-:Y:S01]  /*8a10*/  FADD.FTZ R249, R226, R249 ;  /* 0x000000f9e2f97221 */ /* 0x000fe20000010000 */
[----:B------:R-:W-:Y:S01]  /*8a20*/  MOV R206, R207 ;  /* 0x000000cf00ce7202 */ /* 0x000fe20000000f00 */
[----:B------:R-:W4:Y:S01]  /*8a30*/  LDSM.16.MT88.4 R188, [R188+0xb800] ;  /* 0x00b80000bcbc783b */ /* 0x000f220000004200 */
[----:B------:R-:W-:-:S02]  /*8a40*/  MOV R207, R204 ;  /* 0x000000cc00cf7202 */ /* 0x000fc40000000f00 */
[----:B------:R-:W-:Y:S02]  /*8a50*/  MOV R204, R205 ;  /* 0x000000cd00cc7202 */ /* 0x000fe40000000f00 */
[----:B------:R-:W-:Y:S01]  /*8a60*/  MOV R220, R180 ;  /* 0x000000b400dc7202 */ /* 0x000fe20000000f00 */
[----:B------:R-:W-:Y:S01]  /*8a70*/  IMAD.MOV.U32 R205, RZ, RZ, R183 ;  /* 0x000000ffffcd7224 */ /* 0x000fe200078e00b7 */
[----:B------:R-:W3:Y:S01]  /*8a80*/  MUFU.EX2 R28, R28 ;  /* 0x0000001c001c7308 */ /* 0x000ee20000000800 */
[----:B------:R2:W5:Y:S03]  /*8a90*/  LDL.LU R170, [R1+0x54] ;  /* 0x0000540001aa7983 */ /* 0x0005660000300800 */
[----:B------:R-:W-:Y:S04]  /*8aa0*/  MUFU.EX2 R91, R91 ;  /* 0x0000005b005b7308 */ /* 0x000fe80000000800 */
[----:B------:R-:W-:Y:S04]  /*8ab0*/  MUFU.EX2 R94, R94 ;  /* 0x0000005e005e7308 */ /* 0x000fe80000000800 */
[----:B------:R-:W3:Y:S04]  /*8ac0*/  MUFU.EX2 R101, R101 ;  /* 0x0000006500657308 */ /* 0x000ee80000000800 */
[----:B------:R-:W-:Y:S04]  /*8ad0*/  MUFU.EX2 R100, R100 ;  /* 0x0000006400647308 */ /* 0x000fe80000000800 */
[----:B------:R-:W4:Y:S01]  /*8ae0*/  MUFU.EX2 R95, R95 ;  /* 0x0000005f005f7308 */ /* 0x000f220000000800 */
[----:B------:R-:W2:Y:S01]  /*8af0*/  S2R R237, SR_TID.X ;  /* 0x0000000000ed7919 */ /* 0x000ea20000002100 */
[----:B-1----:R-:W-:-:S02]  /*8b00*/  F2FP.BF16.F32.PACK_AB R196, R29, R30 ;  /* 0x0000001e1dc4723e */ /* 0x002fc400000010ff */
[----:B------:R-:W-:Y:S02]  /*8b10*/  F2FP.BF16.F32.PACK_AB R197, R20, R22 ;  /* 0x0000001614c5723e */ /* 0x000fe400000010ff */
[----:B---3--:R-:W-:Y:S02]  /*8b20*/  F2FP.BF16.F32.PACK_AB R198, R33, R28 ;  /* 0x0000001c21c6723e */ /* 0x008fe400000010ff */
[----:B------:R-:W-:Y:S02]  /*8b30*/  F2FP.BF16.F32.PACK_AB R199, R23, R21 ;  /* 0x0000001517c7723e */ /* 0x000fe400000010ff */
[----:B------:R-:W-:Y:S02]  /*8b40*/  F2FP.BF16.F32.PACK_AB R200, R101, R94 ;  /* 0x0000005e65c8723e */ /* 0x000fe400000010ff */
[----:B------:R-:W-:Y:S02]  /*8b50*/  F2FP.BF16.F32.PACK_AB R203, R91, R92 ;  /* 0x0000005c5bcb723e */ /* 0x000fe400000010ff */
[----:B----4-:R-:W-:Y:S01]  /*8b60*/  F2FP.BF16.F32.PACK_AB R202, R95, R100 ;  /* 0x000000645fca723e */ /* 0x010fe200000010ff */
[C---:B------:R-:W-:Y:S08]  /*8b70*/  HMMA.16816.F32.BF16 R176, R196.reuse, R188, R176 ;  /* 0x000000bcc4b0723c */ /* 0x040ff000000418b0 */
[----:B------:R-:W-:Y:S01]  /*8b80*/  HMMA.16816.F32.BF16 R184, R196, R190, R104 ;  /* 0x000000bec4b8723c */ /* 0x000fe20000041868 */
[----:B--2---:R-:W-:-:S04]  /*8b90*/  FADD.FTZ R0, R223, R10 ;  /* 0x0000000adf007221 */ /* 0x004fc80000010000 */
[----:B------:R-:W-:-:S04]  /*8ba0*/  FADD.FTZ R0, R132, R0 ;  /* 0x0000000084007221 */ /* 0x000fc80000010000 */
[----:B------:R-:W-:Y:S01]  /*8bb0*/  FADD.FTZ R0, R250, R0 ;  /* 0x00000000fa007221 */ /* 0x000fe20000010000 */
[----:B------:R-:W-:Y:S01]  /*8bc0*/  MOV R223, R201 ;  /* 0x000000c900df7202 */ /* 0x000fe20000000f00 */
[----:B------:R1:W5:Y:S02]  /*8bd0*/  LDL.LU R250, [R1+0x50] ;  /* 0x0000500001fa7983 */ /* 0x0003640000300800 */
[----:B------:R-:W-:Y:S01]  /*8be0*/  FADD.FTZ R4, R245, R0 ;  /* 0x00000000f5047221 */ /* 0x000fe20000010000 */
[----:B------:R-:W-:Y:S01]  /*8bf0*/  FADD.FTZ R0, R236, R5 ;  /* 0x00000005ec007221 */ /* 0x000fe20000010000 */
[----:B------:R-:W-:Y:S01]  /*8c00*/  MOV R231, R223 ;  /* 0x000000df00e77202 */ /* 0x000fe20000000f00 */
[----:B------:R1:W5:Y:S01]  /*8c10*/  LDL.LU R248, [R1+0x4c] ;  /* 0x00004c0001f87983 */ /* 0x0003620000300800 */
[----:B------:R-:W-:Y:S01]  /*8c20*/  FADD.FTZ R4, R235, R4 ;  /* 0x00000004eb047221 */ /* 0x000fe20000010000 */
[----:B------:R-:W-:Y:S01]  /*8c30*/  MOV R223, R227 ;  /* 0x000000e300df7202 */ /* 0x000fe20000000f00 */
[----:B------:R-:W-:Y:S01]  /*8c40*/  FADD.FTZ R2, R55, R0 ;  /* 0x0000000037027221 */ /* 0x000fe20000010000 */
[----:B------:R-:W-:Y:S01]  /*8c50*/  MOV R227, R222 ;  /* 0x000000de00e37202 */ /* 0x000fe20000000f00 */
[----:B------:R-:W-:Y:S01]  /*8c60*/  FADD.FTZ R0, R225, R4 ;  /* 0x00000004e1007221 */ /* 0x000fe20000010000 */
[----:B------:R-:W-:Y:S01]  /*8c70*/  MOV R222, R224 ;  /* 0x000000e000de7202 */ /* 0x000fe20000000f00 */
[----:B------:R1:W5:Y:S01]  /*8c80*/  LDL.LU R247, [R1+0x48] ;  /* 0x0000480001f77983 */ /* 0x0003620000300800 */
        /* <DEDUP_REMOVED lines=93> */
[----:B------:R-:W-:-:S02]  /*9260*/  FADD.FTZ R249, R108, R249 ;  /* 0x000000f96cf97221 */ /* 0x000fc40000010000 */
[----:B------:R1:W5:Y:S04]  /*9270*/  LDL.LU R235, [R1+0x30] ;  /* 0x0000300001eb7983 */ /* 0x0003680000300800 */
[----:B------:R1:W5:Y:S01]  /*9280*/  LDL.LU R233, [R1+0x2c] ;  /* 0x00002c0001e97983 */ /* 0x0003620000300800 */
[----:B------:R-:W-:-:S03]  /*9290*/  FADD.FTZ R249, R110, R249 ;  /* 0x000000f96ef97221 */ /* 0x000fc60000010000 */
[----:B------:R1:W-:Y:S04]  /*92a0*/  STL [R1], R3 ;  /* 0x0000000301007387 */ /* 0x0003e80000100800 */
[----:B------:R1:W-:Y:S04]  /*92b0*/  STL [R1+0x4], R0 ;  /* 0x0000040001007387 */ /* 0x0003e80000100800 */
[----:B------:R1:W-:Y:S01]  /*92c0*/  STL [R1+0x8], R2 ;  /* 0x0000080201007387 */ /* 0x0003e20000100800 */
[----:B------:R-:W-:Y:S01]  /*92d0*/  FADD.FTZ R249, R111, R249 ;  /* 0x000000f96ff97221 */ /* 0x000fe20000010000 */
[----:B------:R-:W-:-:S03]  /*92e0*/  F2FP.BF16.F32.PACK_AB R201, R93, R90 ;  /* 0x0000005a5dc9723e */ /* 0x000fc600000010ff */
[----:B------:R-:W-:Y:S01]  /*92f0*/  FADD.FTZ R249, R94, R249 ;  /* 0x000000f95ef97221 */ /* 0x000fe20000010000 */
[----:B------:R-:W-:Y:S03]  /*9300*/  HMMA.16816.F32.BF16 R136, R196, R144, R96 ;  /* 0x00000090c488723c */ /* 0x000fe60000041860 */
[----:B------:R-:W-:-:S04]  /*9310*/  FADD.FTZ R249, R101, R249 ;  /* 0x000000f965f97221 */ /* 0x000fc80000010000 */
[----:B------:R-:W-:Y:S01]  /*9320*/  FADD.FTZ R249, R100, R249 ;  /* 0x000000f964f97221 */ /* 0x000fe20000010000 */
[----:B------:R-:W-:Y:S03]  /*9330*/  HMMA.16816.F32.BF16 R140, R196, R146, R80 ;  /* 0x00000092c48c723c */ /* 0x000fe60000041850 */
[----:B------:R-:W-:-:S05]  /*9340*/  FADD.FTZ R249, R95, R249 ;  /* 0x000000f95ff97221 */ /* 0x000fca0000010000 */
        /* <DEDUP_REMOVED lines=14> */
[----:B------:R-:W-:Y:S01]  /*9430*/  SHF.R.U32.HI R175, RZ, 0x1, R237 ;  /* 0x00000001ffaf7819 */ /* 0x000fe200000116ed */
[----:B------:R-:W-:Y:S01]  /*9440*/  IMAD.SHL.U32 R220, R237, 0x40, RZ ;  /* 0x00000040eddc7824 */ /* 0x000fe200078e00ff */
[----:B------:R-:W1:Y:S01]  /*9450*/  S2UR UR6, SR_CgaCtaId ;  /* 0x00000000000679c3 */ /* 0x000e620000008800 */
[----:B-----5:R-:W-:Y:S01]  /*9460*/  VIADD R242, R245, 0xfffffffe ;  /* 0xfffffffef5f27836 */ /* 0x020fe20000000000 */
[----:B------:R-:W-:Y:S01]  /*9470*/  LOP3.LUT R175, R250, 0x8, R175, 0x78, !PT ;  /* 0x00000008faaf7812 */ /* 0x000fe200078e78af */
[----:B------:R-:W2:Y:S01]  /*9480*/  LDCU UR9, c[0x0][0x440] ;  /* 0x00008800ff0977ac */ /* 0x000ea20008000800 */
[----:B------:R-:W-:Y:S01]  /*9490*/  IMAD.MOV.U32 R232, RZ, RZ, 0x20 ;  /* 0x00000020ffe87424 */ /* 0x000fe200078e00ff */
[C---:B------:R-:W-:Y:S01]  /*94a0*/  LOP3.LUT P0, RZ, R237.reuse, 0x2, RZ, 0xc0, !PT ;  /* 0x00000002edff7812 */ /* 0x040fe2000780c0ff */
[----:B------:R-:W-:Y:S01]  /*94b0*/  IMAD.SHL.U32 R238, R237, 0x40, RZ ;  /* 0x00000040edee7824 */ /* 0x000fe200078e00ff */
[----:B------:R-:W-:Y:S01]  /*94c0*/  LOP3.LUT R175, R175, 0x200, R220, 0xf8, !PT ;  /* 0x00000200afaf7812 */ /* 0x000fe200078ef8dc */
[----:B------:R-:W3:Y:S01]  /*94d0*/  LDC.64 R244, c[0x0][0x3c0] ;  /* 0x0000f000fff47b82 */ /* 0x000ee20000000a00 */
[----:B------:R-:W-:Y:S01]  /*94e0*/  MOV R234, 0x20 ;  /* 0x0000002000ea7802 */ /* 0x000fe20000000f00 */
[----:B------:R-:W-:Y:S01]  /*94f0*/  IMAD.MOV.U32 R174, RZ, RZ, R169 ;  /* 0x000000ffffae7224 */ /* 0x000fe200078e00a9 */
[----:B------:R-:W-:Y:S01]  /*9500*/  LEA R175, R175, UR5, 0x1 ;  /* 0x00000005afaf7c11 */ /* 0x000fe2000f8e08ff */
[----:B------:R-:W-:Y:S01]  /*9510*/  IMAD.MOV.U32 R173, RZ, RZ, R170 ;  /* 0x000000ffffad7224 */ /* 0x000fe200078e00aa */
[----:B------:R-:W-:Y:S01]  /*9520*/  SEL R232, R232, 0xffffffe0, !P1 ;  /* 0xffffffe0e8e87807 */ /* 0x000fe20004800000 */
[----:B------:R-:W-:Y:S01]  /*9530*/  IMAD.MOV.U32 R3, RZ, RZ, R172 ;  /* 0x000000ffff037224 */ /* 0x000fe200078e00ac */
[----:B------:R-:W-:Y:S01]  /*9540*/  MOV R168, R171 ;  /* 0x000000ab00a87202 */ /* 0x000fe20000000f00 */
[----:B------:R-:W-:Y:S01]  /*9550*/  VIADD R0, R175, 0x8000 ;  /* 0x00008000af007836 */ /* 0x000fe20000000000 */
[----:B------:R-:W-:Y:S01]  /*9560*/  SEL R234, R234, 0xffffffe0, !P0 ;  /* 0xffffffe0eaea7807 */ /* 0x000fe20004000000 */
[----:B------:R-:W-:Y:S01]  /*9570*/  IMAD.MOV.U32 R240, RZ, RZ, 0x40 ;  /* 0x00000040fff07424 */ /* 0x000fe200078e00ff */
[----:B------:R-:W-:Y:S01]  /*9580*/  LOP3.LUT R239, R238, 0x400, RZ, 0xc0, !PT ;  /* 0x00000400eeef7812 */ /* 0x000fe200078ec0ff */
[----:B------:R-:W-:Y:S01]  /*9590*/  UMOV UR7, 0x400 ;  /* 0x0000040000077882 */ /* 0x000fe20000000000 */
[----:B------:R4:W-:Y:S01]  /*95a0*/  STL [R1+0xc], R0 ;  /* 0x00000c0001007387 */ /* 0x0009e20000100800 */
[----:B--2---:R-:W-:Y:S01]  /*95b0*/  ISETP.GE.AND P2, PT, R233, UR9, PT ;  /* 0x00000009e9007c0c */ /* 0x004fe2000bf46270 */
[----:B------:R-:W2:Y:S01]  /*95c0*/  LDCU UR8, c[0x0][0x440] ;  /* 0x00008800ff0877ac */ /* 0x000ea20008000800 */
[----:B------:R-:W-:Y:S01]  /*95d0*/  IADD3 R232, PT, PT, R232, R175, RZ ;  /* 0x000000afe8e87210 */ /* 0x000fe20007ffe0ff */
[----:B------:R-:W2:Y:S01]  /*95e0*/  LDCU UR4, c[0x0][0x45c] ;  /* 0x00008b80ff0477ac */ /* 0x000ea20008000800 */
[----:B-1----:R-:W-:Y:S01]  /*95f0*/  ULEA UR6, UR6, UR7, 0x18 ;  /* 0x0000000706067291 */ /* 0x002fe2000f8ec0ff */
[----:B------:R-:W-:Y:S11]  /*9600*/  BRA `(.L_x_231) ;  /* 0x00000008000c7947 */ /* 0x000ff60003800000 */
.L_x_233:
[C---:B------:R-:W-:Y:S01]  /*9610*/  @!P1 VIADD R2, R242.reuse, 0xffffffff ;  /* 0xfffffffff2029836 */ /* 0x040fe20000000000 */
[----:B------:R-:W1:Y:S01]  /*9620*/  S2R R237, SR_TID.X ;  /* 0x0000000000ed7919 */ /* 0x000e620000002100 */
[----:B------:R-:W-:Y:S01]  /*9630*/  @!P1 VIADD R169, R242, 0xffffffff ;  /* 0xfffffffff2a99836 */ /* 0x000fe20000000000 */
[----:B------:R-:W2:Y:S01]  /*9640*/  @!P1 LDC.64 R210, c[0x0][0x3b8] ;  /* 0x0000ee00ffd29b82 */ /* 0x000ea20000000a00 */
[----:B------:R-:W-:Y:S07]  /*9650*/  UMOV UR5, UR6 ;  /* 0x0000000600057c82 */ /* 0x000fee0008000000 */
[----:B------:R-:W3:Y:S08]  /*9660*/  @!P1 LDC.64 R206, c[0x0][0x3b8] ;  /* 0x0000ee00ffce9b82 */ /* 0x000ef00000000a00 */
[----:B------:R-:W4:Y:S01]  /*9670*/  @!P1 LDC.64 R208, c[0x0][0x3b8] ;  /* 0x0000ee00ffd09b82 */ /* 0x000f220000000a00 */
[C---:B--2---:R-:W-:Y:S07]  /*9680*/  @!P1 IMAD.WIDE.U32 R170, R2.reuse, R210, RZ ;  /* 0x000000d202aa9225 */ /* 0x044fee00078e00ff */
[----:B------:R-:W2:Y:S01]  /*9690*/  @!P1 LDC.64 R220, c[0x0][0x3b8] ;  /* 0x0000ee00ffdc9b82 */ /* 0x000ea20000000a00 */
[----:B------:R-:W-:Y:S01]  /*96a0*/  @!P1 IMAD R171, R2, R211, R171 ;  /* 0x000000d302ab9224 */ /* 0x000fe200078e02ab */
[C---:B------:R-:W-:Y:S01]  /*96b0*/  @!P1 SHF.L.U32 R204, R170.reuse, 0x7, RZ ;  /* 0x00000007aacc9819 */ /* 0x040fe200000006ff */
[C---:B-1----:R-:W-:Y:S01]  /*96c0*/  IMAD.SHL.U32 R172, R237.reuse, 0x8, RZ ;  /* 0x00000008edac7824 */ /* 0x042fe200078e00ff */
[----:B------:R-:W-:Y:S01]  /*96d0*/  LOP3.LUT R241, R237, 0x38, RZ, 0xc0, !PT ;  /* 0x00000038edf17812 */ /* 0x000fe200078ec0ff */
[----:B------:R-:W-:Y:S01]  /*96e0*/  @!P1 IMAD R213, R211, 0x30, RZ ;  /* 0x00000030d3d59824 */ /* 0x000fe200078e02ff */
[----:B------:R-:W-:Y:S01]  /*96f0*/  @!P1 SHF.L.U64.HI R205, R170, 0x7, R171 ;  /* 0x00000007aacd9819 */ /* 0x000fe200000102ab */
[----:B---3--:R-:W-:Y:S01]  /*9700*/  @!P1 IMAD.WIDE.U32 R170, R169, R206, RZ ;  /* 0x000000cea9aa9225 */ /* 0x008fe200078e00ff */
[----:B------:R-:W-:Y:S01]  /*9710*/  LOP3.LUT R233, R172, 0x38, RZ, 0xc0, !PT ;  /* 0x00000038ace97812 */ /* 0x000fe200078ec0ff */
[----:B------:R-:W1:Y:S01]  /*9720*/  @!P1 LDC.64 R216, c[0x0][0x3b8] ;  /* 0x0000ee00ffd89b82 */ /* 0x000e620000000a00 */
[----:B------:R-:W-:Y:S01]  /*9730*/  LOP3.LUT R241, R241, 0x1f8, R172, 0x78, !PT ;  /* 0x000001f8f1f17812 */ /* 0x000fe200078e78ac */
[----:B------:R-:W-:Y:S01]  /*9740*/  @!P1 IMAD R171, R169, R207, R171 ;  /* 0x000000cfa9ab9224 */ /* 0x000fe200078e02ab */
[----:B------:R-:W-:Y:S01]  /*9750*/  ISETP.GE.AND P2, PT, R233, UR8, PT ;  /* 0x00000008e9007c0c */ /* 0x000fe2000bf46270 */
[----:B------:R-:W-:Y:S01]  /*9760*/  @!P1 IMAD.WIDE.U32 R204, R210, 0x30, R204 ;  /* 0x00000030d2cc9825 */ /* 0x000fe200078e00cc */
[----:B------:R-:W-:Y:S02]  /*9770*/  LOP3.LUT R241, R241, 0x1e00, R172, 0xf8, !PT ;  /* 0x00001e00f1f17812 */ /* 0x000fe400078ef8ac */
[C---:B------:R-:W-:Y:S01]  /*9780*/  @!P1 SHF.L.U64.HI R212, R170.reuse, 0x7, R171 ;  /* 0x00000007aad49819 */ /* 0x040fe200000102ab */
[----:B------:R-:W-:Y:S01]  /*9790*/  @!P1 IMAD.SHL.U32 R2, R170, 0x80, RZ ;  /* 0x00000080aa029824 */ /* 0x000fe200078e00ff */
[----:B------:R-:W3:Y:S01]  /*97a0*/  @!P1 LDC.64 R210, c[0x0][0x3b8] ;  /* 0x0000ee00ffd29b82 */ /* 0x000ee20000000a00 */
[----:B------:R-:W-:Y:S01]  /*97b0*/  @!P1 IMAD.IADD R205, R213, 0x1, R205 ;  /* 0x00000001d5cd9824 */ /* 0x000fe200078e02cd */
[----:B------:R-:W-:Y:S01]  /*97c0*/  @!P1 LEA R218, P3, R204, R246, 0x1 ;  /* 0x000000f6ccda9211 */ /* 0x000fe200078608ff */
[----:B------:R-:W-:Y:S01]  /*97d0*/  @!P1 VIADD R172, R242, 0xffffffff ;  /* 0xfffffffff2ac9836 */ /* 0x000fe20000000000 */
[----:B------:R-:W-:Y:S02]  /*97e0*/  LEA R241, R241, UR5, 0x1 ;  /* 0x00000005f1f17c11 */ /* 0x000fe4000f8e08ff */
[----:B------:R-:W-:Y:S01]  /*97f0*/  @!P1 LEA.HI.X R219, R204, R243, R205, 0x1, P3 ;  /* 0x000000f3ccdb9211 */ /* 0x000fe200018f0ccd */
[----:B----4-:R-:W-:Y:S01]  /*9800*/  @!P1 IMAD.WIDE.U32 R170, R172, R208, RZ ;  /* 0x000000d0acaa9225 */ /* 0x010fe200078e00ff */
[----:B------:R-:W4:Y:S02]  /*9810*/  @!P2 LDC.64 R214, c[0x0][0x3b8] ;  /* 0x0000ee00ffd6ab82 */ /* 0x000f240000000a00 */
[----:B------:R-:W-:Y:S01]  /*9820*/  @!P2 IADD3 R169, PT, PT, R242, -0x1, RZ ;  /* 0xfffffffff2a9a810 */ /* 0x000fe20007ffe0ff */
[----:B------:R-:W-:Y:S01]  /*9830*/  @!P1 IMAD R171, R172, R209, R171 ;  /* 0x000000d1acab9224 */ /* 0x000fe200078e02ab */
[----:B------:R-:W-:Y:S01]  /*9840*/  @!P1 LEA R2, P4, R206, R2, 0x4 ;  /* 0x00000002ce029211 */ /* 0x000fe200078820ff */
[----:B------:R-:W-:Y:S03]  /*9850*/  @!P1 IMAD.SHL.U32 R172, R170, 0x80, RZ ;  /* 0x00000080aaac9824 */ /* 0x000fe600078e00ff */
[----:B------:R-:W-:Y:S02]  /*9860*/  @!P1 LEA.HI.X R212, R206, R212, R207, 0x4, P4 ;  /* 0x000000d4ced49211 */ /* 0x000fe400020f24cf */
[----:B------:R-:W-:Y:S02]  /*9870*/  @!P1 LEA R206, P4, R2, R246, 0x1 ;  /* 0x000000f602ce9211 */ /* 0x000fe400078808ff */
[----:B------:R-:W-:Y:S02]  /*9880*/  @!P1 SHF.L.U64.HI R171, R170, 0x7, R171 ;  /* 0x00000007aaab9819 */ /* 0x000fe400000102ab */
[----:B------:R-:W-:Y:S02]  /*9890*/  @!P1 LEA.HI.X R207, R2, R243, R212, 0x1, P4 ;  /* 0x000000f302cf9211 */ /* 0x000fe400020f0cd4 */
[----:B------:R-:W5:Y:S01]  /*98a0*/  @!P1 LDC.64 R212, c[0x0][0x3b8] ;  /* 0x0000ee00ffd49b82 */ /* 0x000f620000000a00 */
[----:B------:R-:W-:Y:S01]  /*98b0*/  @!P1 IADD3 R2, PT, PT, R242, -0x1, RZ ;  /* 0xfffffffff2029810 */ /* 0x000fe20007ffe0ff */
[C---:B----4-:R-:W-:Y:S04]  /*98c0*/  @!P2 IMAD.WIDE.U32 R204, R169.reuse, R214, RZ ;  /* 0x000000d6a9cca225 */ /* 0x050fe800078e00ff */
[----:B------:R-:W-:Y:S01]  /*98d0*/  @!P2 IMAD R205, R169, R215, R205 ;  /* 0x000000d7a9cda224 */ /* 0x000fe200078e02cd */
[----:B------:R-:W-:Y:S02]  /*98e0*/  @!P1 LEA R169, P3, R208, R172, 0x5 ;  /* 0x000000acd0a99211 */ /* 0x000fe400078628ff */
[----:B------:R-:W-:Y:S02]  /*98f0*/  @!P2 LEA R172, P4, R204, R246, 0x8 ;  /* 0x000000f6ccaca211 */ /* 0x000fe400078840ff */
[----:B------:R-:W-:Y:S01]  /*9900*/  @!P1 LEA.HI.X R209, R208, R171, R209, 0x5, P3 ;  /* 0x000000abd0d19211 */ /* 0x000fe200018f2cd1 */
[----:B---3--:R-:W-:Y:S01]  /*9910*/  @!P1 IMAD.WIDE.U32 R170, R2, R210, RZ ;  /* 0x000000d202aa9225 */ /* 0x008fe200078e00ff */
[----:B------:R-:W-:Y:S02]  /*9920*/  @!P2 LEA.HI.X R205, R204, R243, R205, 0x8, P4 ;  /* 0x000000f3cccda211 */ /* 0x000fe400020f44cd */
[C---:B------:R-:W-:Y:S01]  /*9930*/  @!P1 LEA R208, P3, R169.reuse, R246, 0x1 ;  /* 0x000000f6a9d09211 */ /* 0x040fe200078608ff */
[----:B------:R-:W-:Y:S02]  /*9940*/  @!P2 IMAD.MOV.U32 R204, RZ, RZ, R172 ;  /* 0x000000ffffcca224 */ /* 0x000fe400078e00ac */
[----:B------:R-:W-:Y:S01]  /*9950*/  @!P1 IMAD R171, R2, R211, R171 ;  /* 0x000000d302ab9224 */ /* 0x000fe200078e02ab */
[----:B------:R-:W-:Y:S01]  /*9960*/  @!P1 LEA.HI.X R209, R169, R243, R209, 0x1, P3 ;  /* 0x000000f3a9d19211 */ /* 0x000fe200018f0cd1 */
[----:B------:R-:W-:Y:S01]  /*9970*/  @!P1 IMAD.SHL.U32 R172, R170, 0x80, RZ ;  /* 0x00000080aaac9824 */ /* 0x000fe200078e00ff */
[----:B------:R-:W-:Y:S01]  /*9980*/  @!PT LDS RZ, [RZ] ;  /* 0x00000000fffff984 */ /* 0x000fe20000000800 */
[----:B------:R-:W-:Y:S01]  /*9990*/  @!PT LDS RZ, [RZ] ;  /* 0x00000000fffff984 */ /* 0x000fe20000000800 */
[----:B------:R-:W-:Y:S01]  /*99a0*/  @!PT LDS RZ, [RZ] ;  /* 0x00000000fffff984 */ /* 0x000fe20000000800 */
[----:B------:R3:W-:Y:S01]  /*99b0*/  @!P2 LDGSTS.E.BYPASS.LTC128B.128 [R241+0x4000], desc[UR16][R204.64] ;  /* 0x04000000ccf1afae */ /* 0x0007e2000b981a10 */
[----:B------:R-:W-:Y:S02]  /*99c0*/  @!P1 IADD3 R169, PT, PT, R242, -0x1, RZ ;  /* 0xfffffffff2a99810 */ /* 0x000fe40007ffe0ff */
[----:B------:R-:W-:Y:S02]  /*99d0*/  @!P1 SHF.L.U64.HI R171, R170, 0x7, R171 ;  /* 0x00000007aaab9819 */ /* 0x000fe400000102ab */
[----:B------:R4:W-:Y:S01]  /*99e0*/  @P2 STS.128 [R241+0x4000], RZ ;  /* 0x004000fff1002388 */ /* 0x0009e20000000c00 */
[----:B------:R-:W-:Y:S01]  /*99f0*/  @!P1 LEA R170, P3, R210, R172, 0x6 ;  /* 0x000000acd2aa9211 */ /* 0x000fe200078630ff */
[----:B------:R-:W-:Y:S03]  /*9a00*/  @!P1 VIADD R172, R242, 0xffffffff ;  /* 0xfffffffff2ac9836 */ /* 0x000fe60000000000 */
[----:B------:R4:W-:Y:S01]  /*9a10*/  @P1 STS.128 [R241+0x4800], RZ ;  /* 0x004800fff1001388 */ /* 0x0009e20000000c00 */
[----:B------:R-:W-:Y:S02]  /*9a20*/  @!P1 LEA.HI.X R171, R210, R171, R211, 0x6, P3 ;  /* 0x000000abd2ab9211 */ /* 0x000fe400018f34d3 */
[C---:B------:R-:W-:Y:S02]  /*9a30*/  @!P1 LEA R214, P3, R170.reuse, R246, 0x1 ;  /* 0x000000f6aad69211 */ /* 0x040fe400078608ff */
[----:B------:R-:W-:Y:S01]  /*9a40*/  @!PT LDS RZ, [RZ] ;  /* 0x00000000fffff984 */ /* 0x000fe20000000800 */
[----:B------:R-:W-:Y:S01]  /*9a50*/  @!PT LDS RZ, [RZ] ;  /* 0x00000000fffff984 */ /* 0x000fe20000000800 */
[----:B------:R-:W-:Y:S01]  /*9a60*/  @!PT LDS RZ, [RZ] ;  /* 0x00000000fffff984 */ /* 0x000fe20000000800 */
[----:B------:R5:W-:Y:S02]  /*9a70*/  @!P1 LDGSTS.E.BYPASS.LTC128B.128 [R241+0x4800], desc[UR16][R206.64] ;  /* 0x04800000cef19fae */ /* 0x000be4000b981a10 */
[----:B------:R-:W-:Y:S03]  /*9a80*/  @!P1 LEA.HI.X R215, R170, R243, R171, 0x1, P3 ;  /* 0x000000f3aad79211 */ /* 0x000fe600018f0cab */
[----:B------:R4:W-:Y:S01]  /*9a90*/  @P1 STS.128 [R241+0x5000], RZ ;  /* 0x005000fff1001388 */ /* 0x0009e20000000c00 */
[C---:B-1----:R-:W-:Y:S04]  /*9aa0*/  @!P1 IMAD.WIDE.U32 R170, R172.reuse, R216, RZ ;  /* 0x000000d8acaa9225 */ /* 0x042fe800078e00ff */
[----:B------:R-:W-:Y:S01]  /*9ab0*/  @!PT LDS RZ, [RZ] ;  /* 0x00000000fffff984 */ /* 0x000fe20000000800 */
[----:B------:R-:W-:Y:S01]  /*9ac0*/  @!PT LDS RZ, [RZ] ;  /* 0x00000000fffff984 */ /* 0x000fe20000000800 */
[----:B------:R-:W-:Y:S01]  /*9ad0*/  @!PT LDS RZ, [RZ] ;  /* 0x00000000fffff984 */ /* 0x000fe20000000800 */
[----:B------:R1:W-:Y:S01]  /*9ae0*/  @!P1 LDGSTS.E.BYPASS.LTC128B.128 [R241+0x5000], desc[UR16][R208.64] ;  /* 0x05000000d0f19fae */ /* 0x0003e2000b981a10 */
[----:B------:R-:W-:Y:S02]  /*9af0*/  @!P1 IMAD R171, R172, R217, R171 ;  /* 0x000000d9acab9224 */ /* 0x000fe400078e02ab */
[----:B--2---:R-:W-:Y:S02]  /*9b00*/  @!P1 IMAD R172, R221, 0x60, RZ ;  /* 0x00000060ddac9824 */ /* 0x004fe400078e02ff */
[----:B------:R4:W-:Y:S01]  /*9b10*/  @P1 STS.128 [R241+0x5800], RZ ;  /* 0x005800fff1001388 */ /* 0x0009e20000000c00 */
[C---:B---3--:R-:W-:Y:S04]  /*9b20*/  @!P1 IMAD.WIDE.U32 R204, R2.reuse, R220, RZ ;  /* 0x000000dc02cc9225 */ /* 0x048fe800078e00ff */
[----:B------:R-:W-:Y:S01]  /*9b30*/  @!PT LDS RZ, [RZ] ;  /* 0x00000000fffff984 */ /* 0x000fe20000000800 */
[----:B------:R-:W-:Y:S01]  /*9b40*/  @!PT LDS RZ, [RZ] ;  /* 0x00000000fffff984 */ /* 0x000fe20000000800 */
[----:B------:R-:W-:Y:S01]  /*9b50*/  @!PT LDS RZ, [RZ] ;  /* 0x00000000fffff984 */ /* 0x000fe20000000800 */
[----:B------:R4:W-:Y:S01]  /*9b60*/  @!P1 LDGSTS.E.BYPASS.LTC128B.128 [R241+0x5800], desc[UR16][R218.64] ;  /* 0x05800000daf19fae */ /* 0x0009e2000b981a10 */
[----:B------:R-:W-:Y:S04]  /*9b70*/  @!P1 IMAD R205, R2, R221, R205 ;  /* 0x000000dd02cd9224 */ /* 0x000fe800078e02cd */
[----:B------:R4:W-:Y:S01]  /*9b80*/  @P1 STS.128 [R241+0x6000], RZ ;  /* 0x006000fff1001388 */ /* 0x0009e20000000c00 */
[C---:B------:R-:W-:Y:S01]  /*9b90*/  @!P1 SHF.L.U32 R210, R204.reuse, 0x7, RZ ;  /* 0x00000007ccd29819 */ /* 0x040fe200000006ff */
[----:B------:R-:W-:Y:S03]  /*9ba0*/  @!P1 IMAD R2, R217, 0x70, RZ ;  /* 0x00000070d9029824 */ /* 0x000fe600078e02ff */
[----:B------:R-:W-:Y:S01]  /*9bb0*/  @!PT LDS RZ, [RZ] ;  /* 0x00000000fffff984 */ /* 0x000fe20000000800 */
[----:B------:R-:W-:Y:S01]  /*9bc0*/  @!PT LDS RZ, [RZ] ;  /* 0x00000000fffff984 */ /* 0x000fe20000000800 */
[----:B------:R-:W-:Y:S01]  /*9bd0*/  @!PT LDS RZ, [RZ] ;  /* 0x00000000fffff984 */ /* 0x000fe20000000800 */
[----:B------:R4:W-:Y:S01]  /*9be0*/  @!P1 LDGSTS.E.BYPASS.LTC128B.128 [R241+0x6000], desc[UR16][R214.64] ;  /* 0x06000000d6f19fae */ /* 0x0009e2000b981a10 */
[----:B------:R-:W-:Y:S01]  /*9bf0*/  @!P1 SHF.L.U64.HI R211, R204, 0x7, R205 ;  /* 0x00000007ccd39819 */ /* 0x000fe200000102cd */
[C---:B-----5:R-:W-:Y:S03]  /*9c00*/  @!P1 IMAD.WIDE.U32 R206, R169.reuse, R212, RZ ;  /* 0x000000d4a9ce9225 */ /* 0x060fe600078e00ff */
[----:B------:R4:W-:Y:S01]  /*9c10*/  @P1 STS.128 [R241+0x6800], RZ ;  /* 0x006800fff1001388 */ /* 0x0009e20000000c00 */
[----:B------:R-:W-:Y:S02]  /*9c20*/  @!P1 IMAD R207, R169, R213, R207 ;  /* 0x000000d5a9cf9224 */ /* 0x000fe400078e02cf */
[----:B------:R-:W-:Y:S02]  /*9c30*/  @!P1 IMAD R169, R213, 0x50, RZ ;  /* 0x00000050d5a99824 */ /* 0x000fe400078e02ff */
[C---:B-1----:R-:W-:Y:S01]  /*9c40*/  @!P1 IMAD.SHL.U32 R208, R206.reuse, 0x80, RZ ;  /* 0x00000080ced09824 */ /* 0x042fe200078e00ff */
[----:B------:R-:W-:Y:S01]  /*9c50*/  @!P1 SHF.L.U64.HI R209, R206, 0x7, R207 ;  /* 0x00000007ced19819 */ /* 0x000fe200000102cf */
[----:B------:R-:W-:Y:S04]  /*9c60*/  @!P1 IMAD.WIDE.U32 R204, R220, 0x60, R210 ;  /* 0x00000060dccc9825 */ /* 0x000fe800078e00d2 */
[----:B------:R-:W-:Y:S01]  /*9c70*/  @!P1 IMAD.WIDE.U32 R206, R212, 0x50, R208 ;  /* 0x00000050d4ce9825 */ /* 0x000fe200078e00d0 */
[----:B------:R-:W-:Y:S02]  /*9c80*/  @!P1 SHF.L.U64.HI R209, R170, 0x7, R171 ;  /* 0x00000007aad19819 */ /* 0x000fe400000102ab */
[-C--:B------:R-:W-:Y:S01]  /*9c90*/  @!P1 LEA R210, P4, R204, R246.reuse, 0x1 ;  /* 0x000000f6ccd29211 */ /* 0x080fe200078808ff */
[----:B------:R-:W-:Y:S01]  /*9ca0*/  @!P1 IMAD.IADD R169, R169, 0x1, R207 ;  /* 0x00000001a9a99824 */ /* 0x000fe200078e02cf */
[-C--:B------:R-:W-:Y:S01]  /*9cb0*/  @!P1 LEA R212, P5, R206, R246.reuse, 0x1 ;  /* 0x000000f6ced49211 */ /* 0x080fe200078a08ff */
[----:B------:R-:W-:Y:S01]  /*9cc0*/  @!P1 IMAD.SHL.U32 R208, R170, 0x80, RZ ;  /* 0x00000080aad09824 */ /* 0x000fe200078e00ff */
[----:B------:R-:W-:Y:S02]  /*9cd0*/  @!P1 IADD3 R172, PT, PT, R172, R205, RZ ;  /* 0x000000cdacac9210 */ /* 0x000fe40007ffe0ff */
[-C--:B------:R-:W-:Y:S01]  /*9ce0*/  @!P1 LEA.HI.X R213, R206, R243.reuse, R169, 0x1, P5 ;  /* 0x000000f3ced59211 */ /* 0x080fe200028f0ca9 */
[----:B------:R-:W-:Y:S01]  /*9cf0*/  @!P1 IMAD.WIDE.U32 R170, R216, 0x70, R208 ;  /* 0x00000070d8aa9825 */ /* 0x000fe200078e00d0 */
[-C--:B------:R-:W-:Y:S03]  /*9d00*/  @!P1 LEA.HI.X R211, R204, R243.reuse, R172, 0x1, P4 ;  /* 0x000000f3ccd39211 */ /* 0x080fe600020f0cac */
[----:B------:R-:W-:Y:S01]  /*9d10*/  @!PT LDS RZ, [RZ] ;  /* 0x00000000fffff984 */ /* 0x000fe20000000800 */
[----:B------:R-:W-:Y:S01]  /*9d20*/  @!PT LDS RZ, [RZ] ;  /* 0x00000000fffff984 */ /* 0x000fe20000000800 */
[----:B------:R-:W-:Y:S01]  /*9d30*/  @!PT LDS RZ, [RZ] ;  /* 0x00000000fffff984 */ /* 0x000fe20000000800 */
[----:B------:R4:W-:Y:S01]  /*9d40*/  @!P1 LDGSTS.E.BYPASS.LTC128B.128 [R241+0x6800], desc[UR16][R212.64] ;  /* 0x06800000d4f19fae */ /* 0x0009e2000b981a10 */
[----:B------:R-:W-:Y:S01]  /*9d50*/  @!P1 LEA R208, P3, R170, R246, 0x1 ;  /* 0x000000f6aad09211 */ /* 0x000fe200078608ff */
[----:B------:R-:W-:Y:S03]  /*9d60*/  @!P1 IMAD.IADD R2, R2, 0x1, R171 ;  /* 0x0000000102029824 */ /* 0x000fe600078e02ab */
[----:B------:R4:W-:Y:S02]  /*9d70*/  @P1 STS.128 [R241+0x7000], RZ ;  /* 0x007000fff1001388 */ /* 0x0009e40000000c00 */
[----:B------:R-:W-:Y:S03]  /*9d80*/  @!P1 LEA.HI.X R209, R170, R243, R2, 0x1, P3 ;  /* 0x000000f3aad19211 */ /* 0x000fe600018f0c02 */
[----:B------:R-:W-:Y:S01]  /*9d90*/  @!PT LDS RZ, [RZ] ;  /* 0x00000000fffff984 */ /* 0x000fe20000000800 */
[----:B------:R-:W-:Y:S01]  /*9da0*/  @!PT LDS RZ, [RZ] ;  /* 0x00000000fffff984 */ /* 0x000fe20000000800 */
[----:B------:R-:W-:Y:S01]  /*9db0*/  @!PT LDS RZ, [RZ] ;  /* 0x00000000fffff984 */ /* 0x000fe20000000800 */
[----:B------:R4:W-:Y:S05]  /*9dc0*/  @!P1 LDGSTS.E.BYPASS.LTC128B.128 [R241+0x7000], desc[UR16][R210.64] ;  /* 0x07000000d2f19fae */ /* 0x0009ea000b981a10 */
[----:B------:R4:W-:Y:S05]  /*9dd0*/  @P1 STS.128 [R241+0x7800], RZ ;  /* 0x007800fff1001388 */ /* 0x0009ea0000000c00 */
[----:B------:R-:W-:Y:S01]  /*9de0*/  @!PT LDS RZ, [RZ] ;  /* 0x00000000fffff984 */ /* 0x000fe20000000800 */
[----:B------:R-:W-:Y:S01]  /*9df0*/  @!PT LDS RZ, [RZ] ;  /* 0x00000000fffff984 */ /* 0x000fe20000000800 */
[----:B------:R-:W-:Y:S01]  /*9e00*/  @!PT LDS RZ, [RZ] ;  /* 0x00000000fffff984 */ /* 0x000fe20000000800 */
[----:B------:R4:W-:Y:S05]  /*9e10*/  @!P1 LDGSTS.E.BYPASS.LTC128B.128 [R241+0x7800], desc[UR16][R208.64] ;  /* 0x07800000d0f19fae */ /* 0x0009ea000b981a10 */
[----:B------:R-:W0:Y:S01]  /*9e20*/  LDGDEPBAR ;  /* 0x00000000000079af */ /* 0x000e220000000000 */
[----:B------:R-:W-:Y:S05]  /*9e30*/  BRA `(.L_x_232) ;  /* 0x0000001400547947 */ /* 0x000fea0003800000 */
.L_x_231:
[----:B--2---:R-:W-:Y:S01]  /*9e40*/  ISETP.GE.AND P1, PT, R233, UR8, PT ;  /* 0x00000008e9007c0c */ /* 0x004fe2000bf26270 */
[----:B---3--:R-:W-:Y:S01]  /*9e50*/  IMAD.WIDE.U32 R4, R242, R244, RZ ;  /* 0x000000f4f2047225 */ /* 0x008fe200078e00ff */
[----:B------:R-:W-:Y:S04]  /*9e60*/  DEPBAR.LE SB0, 0x0 ;  /* 0x000080000000791a */ /* 0x000fe80000000000 */
[----:B------:R-:W-:Y:S01]  /*9e70*/  BAR.SYNC.DEFER_BLOCKING 0x0 ;  /* 0x0000000000007b1d */ /* 0x000fe20000010000 */
[----:B------:R-:W-:Y:S01]  /*9e80*/  IMAD.SHL.U32 R6, R4, 0x80, RZ ;  /* 0x0000008004067824 */ /* 0x000fe200078e00ff */
[----:B------:R-:W-:Y:S01]  /*9e90*/  SHF.R.U32.HI R235, RZ, 0x1, R237 ;  /* 0x00000001ffeb7819 */ /* 0x000fe200000116ed */
[----:B------:R-:W-:Y:S02]  /*9ea0*/  IMAD R5, R242, R245, R5 ;  /* 0x000000f5f2057224 */ /* 0x000fe400078e0205 */
[----:B----4-:R-:W-:Y:S01]  /*9eb0*/  IMAD.SHL.U32 R0, R237, 0x20, RZ ;  /* 0x00000020ed007824 */ /* 0x010fe200078e00ff */
[----:B------:R-:W-:Y:S01]  /*9ec0*/  LOP3.LUT R2, R235, 0x8, RZ, 0xc0, !PT ;  /* 0x00000008eb027812 */ /* 0x000fe200078ec0ff */
[C---:B------:R-:W-:Y:S01]  /*9ed0*/  @!P1 IMAD R14, R245.reuse, 0x30, RZ ;  /* 0x00000030f50e9824 */ /* 0x040fe200078e02ff */
[----:B------:R-:W-:Y:S01]  /*9ee0*/  SHF.L.U64.HI R7, R4, 0x7, R5 ;  /* 0x0000000704077819 */ /* 0x000fe20000010205 */
[C---:B------:R-:W-:Y:S01]  /*9ef0*/  @!P1 IMAD R15, R245.reuse, 0x50, RZ ;  /* 0x00000050f50f9824 */ /* 0x040fe200078e02ff */
[CC--:B------:R-:W-:Y:S01]  /*9f00*/  @!P1 LEA R9, P0, R244.reuse, R6.reuse, 0x6 ;  /* 0x00000006f4099211 */ /* 0x0c0fe200078030ff */
[C---:B------:R-:W-:Y:S01]  /*9f10*/  @!P1 IMAD R16, R245.reuse, 0x60, RZ ;  /* 0x00000060f5109824 */ /* 0x040fe200078e02ff */
[C---:B------:R-:W-:Y:S01]  /*9f20*/  @!P1 LEA R5, P4, R244.reuse, R6, 0x4 ;  /* 0x00000006f4059211 */ /* 0x040fe200078820ff */
[----:B------:R-:W-:Y:S01]  /*9f30*/  @!P1 IMAD R17, R245, 0x70, RZ ;  /* 0x00000070f5119824 */ /* 0x000fe200078e02ff */
[CCC-:B------:R-:W-:Y:S02]  /*9f40*/  @!P1 LEA.HI.X R12, R244.reuse, R7.reuse, R245.reuse, 0x6, P0 ;  /* 0x00000007f40c9211 */ /* 0x1c0fe400000f34f5 */
[CC--:B------:R-:W-:Y:S02]  /*9f50*/  @!P1 LEA R20, P0, R9.reuse, R248.reuse, 0x1 ;  /* 0x000000f809149211 */ /* 0x0c0fe400078008ff */
[----:B------:R-:W-:Y:S02]  /*9f60*/  @!P1 LEA.HI.X R10, R244, R7, R245, 0x4, P4 ;  /* 0x00000007f40a9211 */ /* 0x000fe400020f24f5 */
[-C--:B------:R-:W-:Y:S01]  /*9f70*/  @!P1 LEA.HI.X R21, R9, R247.reuse, R12, 0x1, P0 ;  /* 0x000000f709159211 */ /* 0x080fe200000f0c0c */
[--C-:B------:R-:W-:Y:S01]  /*9f80*/  @!P1 IMAD.MOV.U32 R9, RZ, RZ, R7.reuse ;  /* 0x000000ffff099224 */ /* 0x100fe200078e0007 */
[CC--:B------:R-:W-:Y:S02]  /*9f90*/  @!P2 LEA R12, P0, R6.reuse, R248.reuse, 0x1 ;  /* 0x000000f8060ca211 */ /* 0x0c0fe400078008ff */
[C---:B------:R-:W-:Y:S02]  /*9fa0*/  @!P1 LEA R24, P4, R5.reuse, R248, 0x1 ;  /* 0x000000f805189211 */ /* 0x040fe400078808ff */
[-C--:B------:R-:W-:Y:S02]  /*9fb0*/  @!P2 LEA.HI.X R13, R6, R247.reuse, R7, 0x1, P0 ;  /* 0x000000f7060da211 */ /* 0x080fe400000f0c07 */
[----:B------:R-:W-:Y:S01]  /*9fc0*/  @!P1 LEA.HI.X R25, R5, R247, R10, 0x1, P4 ;  /* 0x000000f705199211 */ /* 0x000fe200020f0c0a */
[----:B------:R-:W-:Y:S01]  /*9fd0*/  @!P1 IMAD.MOV.U32 R10, RZ, RZ, R6 ;  /* 0x000000ffff0a9224 */ /* 0x000fe200078e0006 */
[----:B------:R-:W-:Y:S01]  /*9fe0*/  @!P1 LEA R8, P3, R244, R6, 0x5 ;  /* 0x00000006f4089211 */ /* 0x000fe200078628ff */
[----:B------:R-:W-:Y:S01]  /*9ff0*/  @!PT LDS RZ, [RZ] ;  /* 0x00000000fffff984 */ /* 0x000fe20000000800 */
[----:B------:R-:W-:Y:S01]  /*a000*/  @!PT LDS RZ, [RZ] ;  /* 0x00000000fffff984 */ /* 0x000fe20000000800 */
[----:B------:R-:W-:Y:S01]  /*a010*/  @!PT LDS RZ, [RZ] ;  /* 0x00000000fffff984 */ /* 0x000fe20000000800 */
[----:B------:R1:W-:Y:S01]  /*a020*/  @!P2 LDGSTS.E.BYPASS.LTC128B.128 [R241+0x8000], desc[UR16][R12.64] ;  /* 0x080000000cf1afae */ /* 0x0003e2000b981a10 */
[----:B------:R-:W-:Y:S02]  /*a030*/  LOP3.LUT R236, R0, 0x7c00, RZ, 0xc0, !PT ;  /* 0x00007c0000ec7812 */ /* 0x000fe400078ec0ff */
[----:B------:R-:W-:Y:S02]  /*a040*/  @!P1 LEA.HI.X R11, R244, R7, R245, 0x5, P3 ;  /* 0x00000007f40b9211 */ /* 0x000fe400018f2cf5 */
[C---:B------:R-:W-:Y:S02]  /*a050*/  @!P1 LEA R22, P3, R8.reuse, R248, 0x1 ;  /* 0x000000f808169211 */ /* 0x040fe400078608ff */
[--C-:B------:R-:W-:Y:S01]  /*a060*/  LOP3.LUT R0, R233, 0x1c0, R238.reuse, 0xf8, !PT ;  /* 0x000001c0e9007812 */ /* 0x100fe200078ef8ee */
[----:B------:R-:W-:Y:S01]  /*a070*/  @P2 STS.128 [R241+0x8000], RZ ;  /* 0x008000fff1002388 */ /* 0x000fe20000000c00 */
[-C--:B------:R-:W-:Y:S01]  /*a080*/  @!P1 LEA.HI.X R23, R8, R247.reuse, R11, 0x1, P3 ;  /* 0x000000f708179211 */ /* 0x080fe200018f0c0b */
[----:B------:R-:W-:Y:S01]  /*a090*/  @!P1 IMAD.MOV.U32 R11, RZ, RZ, R7 ;  /* 0x000000ffff0b9224 */ /* 0x000fe200078e0007 */
[----:B------:R-:W-:Y:S01]  /*a0a0*/  LOP3.LUT R4, R236, 0x200, R238, 0xf8, !PT ;  /* 0x00000200ec047812 */ /* 0x000fe200078ef8ee */
[----:B------:R-:W-:Y:S02]  /*a0b0*/  @!P1 IMAD.MOV.U32 R8, RZ, RZ, R6 ;  /* 0x000000ffff089224 */ /* 0x000fe400078e0006 */
[----:B------:R-:W-:Y:S01]  /*a0c0*/  @!P1 IMAD.WIDE.U32 R10, R244, 0x60, R10 ;  /* 0x00000060f40a9825 */ /* 0x000fe200078e000a */
[----:B------:R-:W-:Y:S01]  /*a0d0*/  LOP3.LUT R2, R4, R0, R2, 0xf6, !PT ;  /* 0x0000000004027212 */ /* 0x000fe200078ef602 */
[----:B------:R-:W-:Y:S01]  /*a0e0*/  @P1 STS.128 [R241+0x8800], RZ ;  /* 0x008800fff1001388 */ /* 0x000fe20000000c00 */
[----:B------:R-:W-:Y:S01]  /*a0f0*/  LOP3.LUT R0, R0, 0x8, R237, 0x78, !PT ;  /* 0x0000000800007812 */ /* 0x000fe200078e78ed */
[--C-:B------:R-:W-:Y:S01]  /*a100*/  @!P1 IMAD.WIDE.U32 R4, R244, 0x30, R6.reuse ;  /* 0x00000030f4049825 */ /* 0x100fe200078e0006 */
[----:B------:R-:W-:Y:S03]  /*a110*/  LEA R2, R2, UR5, 0x1 ;  /* 0x0000000502027c11 */ /* 0x000fe6000f8e08ff */
[----:B------:R-:W-:Y:S02]  /*a120*/  @!P1 IMAD.WIDE.U32 R6, R244, 0x50, R6 ;  /* 0x00000050f4069825 */ /* 0x000fe400078e0006 */
[----:B------:R-:W-:Y:S01]  /*a130*/  @!PT LDS RZ, [RZ] ;  /* 0x00000000fffff984 */ /* 0x000fe20000000800 */
[----:B------:R-:W-:Y:S01]  /*a140*/  @!PT LDS RZ, [RZ] ;  /* 0x00000000fffff984 */ /* 0x000fe20000000800 */
[----:B------:R-:W-:Y:S01]  /*a150*/  @!PT LDS RZ, [RZ] ;  /* 0x00000000fffff984 */ /* 0x000fe20000000800 */
[----:B------:R-:W-:Y:S02]  /*a160*/  @!P1 LDGSTS.E.BYPASS.LTC128B.128 [R241+0x8800], desc[UR16][R24.64] ;  /* 0x0880000018f19fae */ /* 0x000fe4000b981a10 */
[----:B------:R-:W-:Y:S01]  /*a170*/  @!P1 IMAD.IADD R5, R14, 0x1, R5 ;  /* 0x000000010e059824 */ /* 0x000fe200078e0205 */
[-C--:B------:R-:W-:Y:S01]  /*a180*/  @!P1 LEA R14, P5, R4, R248.reuse, 0x1 ;  /* 0x000000f8040e9211 */ /* 0x080fe200078a08ff */
[----:B------:R-:W-:Y:S01]  /*a190*/  @!P1 IMAD.IADD R7, R15, 0x1, R7 ;  /* 0x000000010f079824 */ /* 0x000fe200078e0207 */
[-C--:B-1----:R-:W-:Y:S01]  /*a1a0*/  @!P1 LEA R12, P4, R6, R248.reuse, 0x1 ;  /* 0x000000f8060c9211 */ /* 0x082fe200078808ff */
[----:B------:R-:W-:Y:S01]  /*a1b0*/  @!P1 IMAD.WIDE.U32 R8, R244, 0x70, R8 ;  /* 0x00000070f4089825 */ /* 0x000fe200078e0008 */
[-C--:B------:R-:W-:Y:S01]  /*a1c0*/  @!P1 LEA.HI.X R15, R4, R247.reuse, R5, 0x1, P5 ;  /* 0x000000f7040f9211 */ /* 0x080fe200028f0c05 */
[----:B------:R-:W-:Y:S01]  /*a1d0*/  @P1 STS.128 [R241+0x9000], RZ ;  /* 0x009000fff1001388 */ /* 0x000fe20000000c00 */
[-C--:B------:R-:W-:Y:S01]  /*a1e0*/  @!P1 LEA.HI.X R13, R6, R247.reuse, R7, 0x1, P4 ;  /* 0x000000f7060d9211 */ /* 0x080fe200020f0c07 */
[----:B------:R-:W-:Y:S01]  /*a1f0*/  @!P1 IMAD.IADD R11, R16, 0x1, R11 ;  /* 0x00000001100b9824 */ /* 0x000fe200078e020b */
[-C--:B------:R-:W-:Y:S01]  /*a200*/  @!P1 LEA R16, P3, R10, R248.reuse, 0x1 ;  /* 0x000000f80a109211 */ /* 0x080fe200078608ff */
[----:B------:R-:W-:Y:S01]  /*a210*/  @!P1 IMAD.IADD R9, R17, 0x1, R9 ;  /* 0x0000000111099824 */ /* 0x000fe200078e0209 */
[----:B------:R-:W-:Y:S01]  /*a220*/  @!P1 LEA R18, P0, R8, R248, 0x1 ;  /* 0x000000f808129211 */ /* 0x000fe200078008ff */
[----:B------:R-:W-:Y:S01]  /*a230*/  IMAD R0, R0, 0x2, R239 ;  /* 0x0000000200007824 */ /* 0x000fe200078e02ef */
[-C--:B------:R-:W-:Y:S01]  /*a240*/  @!P1 LEA.HI.X R17, R10, R247.reuse, R11, 0x1, P3 ;  /* 0x000000f70a119211 */ /* 0x080fe200018f0c0b */
[----:B------:R-:W-:Y:S01]  /*a250*/  @!PT LDS RZ, [RZ] ;  /* 0x00000000fffff984 */ /* 0x000fe20000000800 */
[----:B------:R-:W-:Y:S01]  /*a260*/  @!PT LDS RZ, [RZ] ;  /* 0x00000000fffff984 */ /* 0x000fe20000000800 */
[----:B------:R-:W-:Y:S01]  /*a270*/  @!PT LDS RZ, [RZ] ;  /* 0x00000000fffff984 */ /* 0x000fe20000000800 */
[----:B------:R-:W-:Y:S01]  /*a280*/  @!P1 LDGSTS.E.BYPASS.LTC128B.128 [R241+0x9000], desc[UR16][R22.64] ;  /* 0x0900000016f19fae */ /* 0x000fe2000b981a10 */
[----:B------:R-:W-:Y:S01]  /*a290*/  @!P1 LEA.HI.X R19, R8, R247, R9, 0x1, P0 ;  /* 0x000000f708139211 */ /* 0x000fe200000f0c09 */
[--C-:B------:R-:W-:Y:S01]  /*a2a0*/  IMAD.IADD R216, R2, 0x1, R234.reuse ;  /* 0x0000000102d87824 */ /* 0x100fe200078e02ea */
[----:B------:R-:W-:Y:S01]  /*a2b0*/  LOP3.LUT P0, RZ, R237, 0x4, RZ, 0xc0, !PT ;  /* 0x00000004edff7812 */ /* 0x000fe2000780c0ff */
[----:B------:R-:W-:Y:S01]  /*a2c0*/  VIADD R169, R0, UR5 ;  /* 0x0000000500a97c36 */ /* 0x000fe20008000000 */
[----:B------:R-:W-:Y:S03]  /*a2d0*/  ISETP.NE.AND P3, PT, R242, RZ, PT ;  /* 0x000000fff200720c */ /* 0x000fe60003f65270 */
[----:B------:R-:W-:Y:S08]  /*a2e0*/  @P1 STS.128 [R241+0x9800], RZ ;  /* 0x009800fff1001388 */ /* 0x000ff00000000c00 */
[----:B------:R-:W-:Y:S01]  /*a2f0*/  @!PT LDS RZ, [RZ] ;  /* 0x00000000fffff984 */ /* 0x000fe20000000800 */
[----:B------:R-:W-:Y:S01]  /*a300*/  @!PT LDS RZ, [RZ] ;  /* 0x00000000fffff984 */ /* 0x000fe20000000800 */
[----:B------:R-:W-:Y:S01]  /*a310*/  @!PT LDS RZ, [RZ] ;  /* 0x00000000fffff984 */ /* 0x000fe20000000800 */
[----:B------:R-:W-:Y:S08]  /*a320*/  @!P1 LDGSTS.E.BYPASS.LTC128B.128 [R241+0x9800], desc[UR16][R14.64] ;  /* 0x098000000ef19fae */ /* 0x000ff0000b981a10 */
        /* <DEDUP_REMOVED lines=19> */
[----:B------:R1:W-:Y:S08]  /*a460*/  @!P1 LDGSTS.E.BYPASS.LTC128B.128 [R241+0xb800], desc[UR16][R18.64] ;  /* 0x0b80000012f19fae */ /* 0x0003f0000b981a10 */
[----:B------:R-:W-:Y:S08]  /*a470*/  LDSM.16.M88.4 R128, [R2] ;  /* 0x000000000280783b */ /* 0x000ff00000000200 */
[----:B------:R-:W-:Y:S08]  /*a480*/  LDSM.16.M88.4 R124, [R2+0x2000] ;  /* 0x00200000027c783b */ /* 0x000ff00000000200 */
[----:B------:R-:W-:Y:S08]  /*a490*/  LDSM.16.M88.4 R32, [R0+UR5+0x4800] ;  /* 0x004800050020783b */ /* 0x000ff00008000200 */
[----:B-1----:R-:W1:Y:S08]  /*a4a0*/  LDSM.16.M88.4 R16, [R0+UR5+0x4000] ;  /* 0x004000050010783b */ /* 0x002e700008000200 */
[----:B------:R-:W0:Y:S08]  /*a4b0*/  LDGDEPBAR ;  /* 0x00000000000079af */ /* 0x000e300000000000 */
[----:B------:R-:W2:Y:S08]  /*a4c0*/  LDSM.16.M88.4 R48, [R0+UR5+0x5000] ;  /* 0x005000050030783b */ /* 0x000eb00008000200 */
[----:B------:R-:W3:Y:S08]  /*a4d0*/  LDSM.16.M88.4 R64, [R0+UR5+0x5800] ;  /* 0x005800050040783b */ /* 0x000ef00008000200 */
[----:B------:R-:W4:Y:S08]  /*a4e0*/  LDSM.16.M88.4 R80, [R0+UR5+0x6000] ;  /* 0x006000050050783b */ /* 0x000f300008000200 */
[----:B------:R-:W5:Y:S01]  /*a4f0*/  LDSM.16.M88.4 R96, [R0+UR5+0x6800] ;  /* 0x006800050060783b */ /* 0x000f620008000200 */
[-C--:B-1----:R-:W-:Y:S07]  /*a500*/  HMMA.16816.F32.BF16 R4, R128, R16.reuse, RZ ;  /* 0x000000108004723c */ /* 0x082fee00000418ff */
[----:B------:R-:W1:Y:S01]  /*a510*/  LDSM.16.M88.4 R112, [R0+UR5+0x7000] ;  /* 0x007000050070783b */ /* 0x000e620008000200 */
[C---:B------:R-:W-:Y:S07]  /*a520*/  HMMA.16816.F32.BF16 R8, R124.reuse, R16, RZ ;  /* 0x000000107c08723c */ /* 0x040fee00000418ff */
[----:B------:R2:W1:Y:S01]  /*a530*/  LDSM.16.M88.4 R204, [R0+UR5+0x7800] ;  /* 0x0078000500cc783b */ /* 0x0004620008000200 */
[-C--:B------:R-:W-:Y:S07]  /*a540*/  HMMA.16816.F32.BF16 R12, R124, R18.reuse, RZ ;  /* 0x000000127c0c723c */ /* 0x080fee00000418ff */
[----:B------:R-:W-:Y:S01]  /*a550*/  LDSM.16.M88.4 R208, [R216] ;  /* 0x00000000d8d0783b */ /* 0x000fe20000000200 */
[C---:B------:R-:W-:Y:S07]  /*a560*/  HMMA.16816.F32.BF16 R16, R128.reuse, R18, RZ ;  /* 0x000000128010723c */ /* 0x040fee00000418ff */
[----:B------:R-:W-:Y:S01]  /*a570*/  LDSM.16.M88.4 R216, [R216+0x2000] ;  /* 0x00200000d8d8783b */ /* 0x000fe20000000200 */
[-C--:B------:R-:W-:Y:S01]  /*a580*/  HMMA.16816.F32.BF16 R20, R128, R32.reuse, RZ ;  /* 0x000000208014723c */ /* 0x080fe200000418ff */
[C---:B--2---:R-:W-:Y:S07]  /*a590*/  IMAD.IADD R0, R169.reuse, 0x1, R234 ;  /* 0x00000001a9007824 */ /* 0x044fee00078e02ea */
[C---:B------:R-:W-:Y:S01]  /*a5a0*/  HMMA.16816.F32.BF16 R24, R124.reuse, R32, RZ ;  /* 0x000000207c18723c */ /* 0x040fe200000418ff */
[----:B------:R-:W2:Y:S07]  /*a5b0*/  LDSM.16.M88.4 R212, [R0+0x4000] ;  /* 0x0040000000d4783b */ /* 0x000eae0000000200 */
[-C--:B------:R-:W-:Y:S01]  /*a5c0*/  HMMA.16816.F32.BF16 R28, R124, R34.reuse, RZ ;  /* 0x000000227c1c723c */ /* 0x080fe200000418ff */
[----:B------:R-:W2:Y:S07]  /*a5d0*/  LDSM.16.M88.4 R220, [R0+0x4800] ;  /* 0x0048000000dc783b */ /* 0x000eae0000000200 */
[C---:B------:R-:W-:Y:S01]  /*a5e0*/  HMMA.16816.F32.BF16 R32, R128.reuse, R34, RZ ;  /* 0x000000228020723c */ /* 0x040fe200000418ff */
[----:B------:R-:W2:Y:S07]  /*a5f0*/  LDSM.16.M88.4 R224, [R0+0x5000] ;  /* 0x0050000000e0783b */ /* 0x000eae0000000200 */
[-C--:B------:R-:W-:Y:S08]  /*a600*/  HMMA.16816.F32.BF16 R36, R128, R48.reuse, RZ ;  /* 0x000000308024723c */ /* 0x080ff000000418ff */
[C---:B------:R-:W-:Y:S08]  /*a610*/  HMMA.16816.F32.BF16 R40, R124.reuse, R48, RZ ;  /* 0x000000307c28723c */ /* 0x040ff000000418ff */
[-C--:B------:R-:W-:Y:S08]  /*a620*/  HMMA.16816.F32.BF16 R44, R124, R50.reuse, RZ ;  /* 0x000000327c2c723c */ /* 0x080ff000000418ff */
[C---:B------:R-:W-:Y:S08]  /*a630*/  HMMA.16816.F32.BF16 R48, R128.reuse, R50, RZ ;  /* 0x000000328030723c */ /* 0x040ff000000418ff */
[-C--:B---3--:R-:W-:Y:S08]  /*a640*/  HMMA.16816.F32.BF16 R52, R128, R64.reuse, RZ ;  /* 0x000000408034723c */ /* 0x088ff000000418ff */
[C---:B------:R-:W-:Y:S08]  /*a650*/  HMMA.16816.F32.BF16 R56, R124.reuse, R64, RZ ;  /* 0x000000407c38723c */ /* 0x040ff000000418ff */
[-C--:B------:R-:W-:Y:S08]  /*a660*/  HMMA.16816.F32.BF16 R60, R124, R66.reuse, RZ ;  /* 0x000000427c3c723c */ /* 0x080ff000000418ff */
[C---:B------:R-:W-:Y:S08]  /*a670*/  HMMA.16816.F32.BF16 R64, R128.reuse, R66, RZ ;  /* 0x000000428040723c */ /* 0x040ff000000418ff */
[-C--:B----4-:R-:W-:Y:S08]  /*a680*/  HMMA.16816.F32.BF16 R68, R128, R80.reuse, RZ ;  /* 0x000000508044723c */ /* 0x090ff000000418ff */
[C---:B------:R-:W-:Y:S08]  /*a690*/  HMMA.16816.F32.BF16 R72, R124.reuse, R80, RZ ;  /* 0x000000507c48723c */ /* 0x040ff000000418ff */
[-C--:B------:R-:W-:Y:S08]  /*a6a0*/  HMMA.16816.F32.BF16 R76, R124, R82.reuse, RZ ;  /* 0x000000527c4c723c */ /* 0x080ff000000418ff */
[C---:B------:R-:W-:Y:S08]  /*a6b0*/  HMMA.16816.F32.BF16 R80, R128.reuse, R82, RZ ;  /* 0x000000528050723c */ /* 0x040ff000000418ff */
[-C--:B-----5:R-:W-:Y:S08]  /*a6c0*/  HMMA.16816.F32.BF16 R84, R128, R96.reuse, RZ ;  /* 0x000000608054723c */ /* 0x0a0ff000000418ff */
[C---:B------:R-:W-:Y:S08]  /*a6d0*/  HMMA.16816.F32.BF16 R88, R124.reuse, R96, RZ ;  /* 0x000000607c58723c */ /* 0x040ff000000418ff */
[-C--:B------:R-:W-:Y:S08]  /*a6e0*/  HMMA.16816.F32.BF16 R92, R124, R98.reuse, RZ ;  /* 0x000000627c5c723c */ /* 0x080ff000000418ff */
[C---:B------:R-:W-:Y:S08]  /*a6f0*/  HMMA.16816.F32.BF16 R96, R128.reuse, R98, RZ ;  /* 0x000000628060723c */ /* 0x040ff000000418ff */
[-C--:B-1----:R-:W-:Y:S08]  /*a700*/  HMMA.16816.F32.BF16 R100, R128, R112.reuse, RZ ;  /* 0x000000708064723c */ /* 0x082ff000000418ff */
        /* <DEDUP_REMOVED lines=27> */
[----:B------:R1:W5:Y:S07]  /*a8c0*/  LDSM.16.M88.4 R204, [R0+0x7800] ;  /* 0x0078000000cc783b */ /* 0x00036e0000000200 */
[-C--:B--2---:R-:W-:Y:S08]  /*a8d0*/  HMMA.16816.F32.BF16 R68, R208, R212.reuse, R68 ;  /* 0x000000d4d044723c */ /* 0x084ff00000041844 */
[C---:B------:R-:W-:Y:S08]  /*a8e0*/  HMMA.16816.F32.BF16 R72, R216.reuse, R212, R72 ;  /* 0x000000d4d848723c */ /* 0x040ff00000041848 */
[-C--:B------:R-:W-:Y:S03]  /*a8f0*/  HMMA.16816.F32.BF16 R76, R216, R214.reuse, R76 ;  /* 0x000000d6d84c723c */ /* 0x080fe6000004184c */
[----:B-1----:R-:W-:Y:S05]  /*a900*/  SEL R0, R240, 0xffffffc0, !P0 ;  /* 0xffffffc0f0007807 */ /* 0x002fea0004000000 */
[C---:B------:R-:W-:Y:S04]  /*a910*/  HMMA.16816.F32.BF16 R80, R208.reuse, R214, R80 ;  /* 0x000000d6d050723c */ /* 0x040fe80000041850 */
[--C-:B------:R-:W-:Y:S02]  /*a920*/  IMAD.IADD R2, R2, 0x1, R0.reuse ;  /* 0x0000000102027824 */ /* 0x100fe400078e0200 */
[----:B------:R-:W-:Y:S02]  /*a930*/  IMAD.IADD R0, R169, 0x1, R0 ;  /* 0x00000001a9007824 */ /* 0x000fe400078e0200 */
[-C--:B---3--:R-:W-:Y:S01]  /*a940*/  HMMA.16816.F32.BF16 R84, R208, R220.reuse, R84 ;  /* 0x000000dcd054723c */ /* 0x088fe20000041854 */
[----:B------:R-:W-:Y:S07]  /*a950*/  LDSM.16.M88.4 R212, [R2] ;  /* 0x0000000002d4783b */ /* 0x000fee0000000200 */
[C---:B------:R-:W-:Y:S08]  /*a960*/  HMMA.16816.F32.BF16 R88, R216.reuse, R220, R88 ;  /* 0x000000dcd858723c */ /* 0x040ff00000041858 */
[-C--:B------:R-:W-:Y:S08]  /*a970*/  HMMA.16816.F32.BF16 R92, R216, R222.reuse, R92 ;  /* 0x000000ded85c723c */ /* 0x080ff0000004185c */
[C---:B------:R-:W-:Y:S01]  /*a980*/  HMMA.16816.F32.BF16 R96, R208.reuse, R222, R96 ;  /* 0x000000ded060723c */ /* 0x040fe20000041860 */
[----:B------:R-:W-:Y:S07]  /*a990*/  LDSM.16.M88.4 R220, [R2+0x2000] ;  /* 0x0020000002dc783b */ /* 0x000fee0000000200 */
[-C--:B----4-:R-:W-:Y:S08]  /*a9a0*/  HMMA.16816.F32.BF16 R100, R208, R224.reuse, R100 ;  /* 0x000000e0d064723c */ /* 0x090ff00000041864 */
[C---:B------:R-:W-:Y:S08]  /*a9b0*/  HMMA.16816.F32.BF16 R104, R216.reuse, R224, R104 ;  /* 0x000000e0d868723c */ /* 0x040ff00000041868 */
[-C--:B------:R-:W-:Y:S08]  /*a9c0*/  HMMA.16816.F32.BF16 R108, R216, R226.reuse, R108 ;  /* 0x000000e2d86c723c */ /* 0x080ff0000004186c */
[C---:B------:R-:W-:Y:S01]  /*a9d0*/  HMMA.16816.F32.BF16 R112, R208.reuse, R226, R112 ;  /* 0x000000e2d070723c */ /* 0x040fe20000041870 */
[----:B------:R-:W-:Y:S07]  /*a9e0*/  LDSM.16.M88.4 R224, [R0+0x4800] ;  /* 0x0048000000e0783b */ /* 0x000fee0000000200 */
[-C--:B-----5:R-:W-:Y:S08]  /*a9f0*/  HMMA.16816.F32.BF16 R116, R208, R204.reuse, R116 ;  /* 0x000000ccd074723c */ /* 0x0a0ff00000041874 */
[C---:B------:R-:W-:Y:S08]  /*aa00*/  HMMA.16816.F32.BF16 R120, R216.reuse, R204, R120 ;  /* 0x000000ccd878723c */ /* 0x040ff00000041878 */
[-C--:B------:R-:W-:Y:S01]  /*aa10*/  HMMA.16816.F32.BF16 R124, R216, R206.reuse, R124 ;  /* 0x000000ced87c723c */ /* 0x080fe2000004187c */
[----:B------:R-:W1:Y:S07]  /*aa20*/  LDSM.16.M88.4 R216, [R0+0x4000] ;  /* 0x0040000000d8783b */ /* 0x000e6e0000000200 */
[----:B------:R-:W-:Y:S01]  /*aa30*/  HMMA.16816.F32.BF16 R128, R208, R206, R128 ;  /* 0x000000ced080723c */ /* 0x000fe20000041880 */
[----:B------:R-:W2:Y:S08]  /*aa40*/  LDSM.16.M88.4 R204, [R0+0x5000] ;  /* 0x0050000000cc783b */ /* 0x000eb00000000200 */
[----:B------:R-:W3:Y:S01]  /*aa50*/  LDSM.16.M88.4 R208, [R0+0x5800] ;  /* 0x0058000000d0783b */ /* 0x000ee20000000200 */
[-C--:B-1----:R-:W-:Y:S08]  /*aa60*/  HMMA.16816.F32.BF16 R4, R212, R216.reuse, R4 ;  /* 0x000000d8d404723c */ /* 0x082ff00000041804 */
[C---:B------:R-:W-:Y:S08]  /*aa70*/  HMMA.16816.F32.BF16 R8, R220.reuse, R216, R8 ;  /* 0x000000d8dc08723c */ /* 0x040ff00000041808 */
[-C--:B------:R-:W-:Y:S08]  /*aa80*/  HMMA.16816.F32.BF16 R12, R220, R218.reuse, R12 ;  /* 0x000000dadc0c723c */ /* 0x080ff0000004180c */
[C---:B------:R-:W-:Y:S01]  /*aa90*/  HMMA.16816.F32.BF16 R16, R212.reuse, R218, R16 ;  /* 0x000000dad410723c */ /* 0x040fe20000041810 */
[----:B------:R-:W-:Y:S07]  /*aaa0*/  LDSM.16.M88.4 R216, [R0+0x6800] ;  /* 0x0068000000d8783b */ /* 0x000fee0000000200 */
[-C--:B------:R-:W-:Y:S08]  /*aab0*/  HMMA.16816.F32.BF16 R20, R212, R224.reuse, R20 ;  /* 0x000000e0d414723c */ /* 0x080ff00000041814 */
[C---:B------:R-:W-:Y:S08]  /*aac0*/  HMMA.16816.F32.BF16 R24, R220.reuse, R224, R24 ;  /* 0x000000e0dc18723c */ /* 0x040ff00000041818 */
[-C--:B------:R-:W-:Y:S08]  /*aad0*/  HMMA.16816.F32.BF16 R28, R220, R226.reuse, R28 ;  /* 0x000000e2dc1c723c */ /* 0x080ff0000004181c */
[C---:B------:R-:W-:Y:S01]  /*aae0*/  HMMA.16816.F32.BF16 R32, R212.reuse, R226, R32 ;  /* 0x000000e2d420723c */ /* 0x040fe20000041820 */
[----:B------:R-:W-:Y:S07]  /*aaf0*/  LDSM.16.M88.4 R224, [R0+0x7000] ;  /* 0x0070000000e0783b */ /* 0x000fee0000000200 */
        /* <DEDUP_REMOVED lines=9> */
[----:B------:R2:W3:Y:S07]  /*ab90*/  LDSM.16.M88.4 R208, [R0+0x7800] ;  /* 0x0078000000d0783b */ /* 0x0004ee0000000200 */
[-C--:B-1----:R-:W-:Y:S08]  /*aba0*/  HMMA.16816.F32.BF16 R68, R212, R204.reuse, R68 ;  /* 0x000000ccd444723c */ /* 0x082ff00000041844 */
[C---:B------:R-:W-:Y:S04]  /*abb0*/  HMMA.16816.F32.BF16 R72, R220.reuse, R204, R72 ;  /* 0x000000ccdc48723c */ /* 0x040fe80000041848 */
[C---:B--2---:R-:W-:Y:S04]  /*abc0*/  IMAD.IADD R0, R234.reuse, 0x1, R0 ;  /* 0x00000001ea007824 */ /* 0x044fe800078e0200 */
[-C--:B------:R-:W-:Y:S01]  /*abd0*/  HMMA.16816.F32.BF16 R76, R220, R206.reuse, R76 ;  /* 0x000000cedc4c723c */ /* 0x080fe2000004184c */
[----:B------:R-:W-:Y:S07]  /*abe0*/  LDSM.16.M88.4 R228, [R0+0x4800] ;  /* 0x0048000000e4783b */ /* 0x000fee0000000200 */
[C---:B------:R-:W-:Y:S08]  /*abf0*/  HMMA.16816.F32.BF16 R80, R212.reuse, R206, R80 ;  /* 0x000000ced450723c */ /* 0x040ff00000041850 */
[-C--:B------:R-:W-:Y:S08]  /*ac00*/  HMMA.16816.F32.BF16 R84, R212, R216.reuse, R84 ;  /* 0x000000d8d454723c */ /* 0x080ff00000041854 */
[C---:B------:R-:W-:Y:S08]  /*ac10*/  HMMA.16816.F32.BF16 R88, R220.reuse, R216, R88 ;  /* 0x000000d8dc58723c */ /* 0x040ff00000041858 */
[-C--:B------:R-:W-:Y:S08]  /*ac20*/  HMMA.16816.F32.BF16 R92, R220, R218.reuse, R92 ;  /* 0x000000dadc5c723c */ /* 0x080ff0000004185c */
[C---:B------:R-:W-:Y:S01]  /*ac30*/  HMMA.16816.F32.BF16 R96, R212.reuse, R218, R96 ;  /* 0x000000dad460723c */ /* 0x040fe20000041860 */
[----:B------:R-:W-:Y:S07]  /*ac40*/  LDSM.16.M88.4 R216, [R0+0x4000] ;  /* 0x0040000000d8783b */ /* 0x000fee0000000200 */
[-C--:B------:R-:W-:Y:S08]  /*ac50*/  HMMA.16816.F32.BF16 R100, R212, R224.reuse, R100 ;  /* 0x000000e0d464723c */ /* 0x080ff00000041864 */
[C---:B------:R-:W-:Y:S04]  /*ac60*/  HMMA.16816.F32.BF16 R104, R220.reuse, R224, R104 ;  /* 0x000000e0dc68723c */ /* 0x040fe80000041868 */
[----:B------:R-:W-:Y:S04]  /*ac70*/  IMAD.IADD R224, R234, 0x1, R2 ;  /* 0x00000001eae07824 */ /* 0x000fe800078e0202 */
[-C--:B------:R-:W-:Y:S01]  /*ac80*/  HMMA.16816.F32.BF16 R108, R220, R226.reuse, R108 ;  /* 0x000000e2dc6c723c */ /* 0x080fe2000004186c */
[----:B------:R-:W1:Y:S07]  /*ac90*/  LDSM.16.M88.4 R204, [R224] ;  /* 0x00000000e0cc783b */ /* 0x000e6e0000000200 */
[C---:B------:R-:W-:Y:S01]  /*aca0*/  HMMA.16816.F32.BF16 R112, R212.reuse, R226, R112 ;  /* 0x000000e2d470723c */ /* 0x040fe20000041870 */
[----:B------:R-:W2:Y:S07]  /*acb0*/  LDSM.16.M88.4 R224, [R224+0x2000] ;  /* 0x00200000e0e0783b */ /* 0x000eae0000000200 */
[-C--:B---3--:R-:W-:Y:S08]  /*acc0*/  HMMA.16816.F32.BF16 R116, R212, R208.reuse, R116 ;  /* 0x000000d0d474723c */ /* 0x088ff00000041874 */
[C---:B------:R-:W-:Y:S08]  /*acd0*/  HMMA.16816.F32.BF16 R120, R220.reuse, R208, R120 ;  /* 0x000000d0dc78723c */ /* 0x040ff00000041878 */
[-C--:B------:R-:W-:Y:S01]  /*ace0*/  HMMA.16816.F32.BF16 R124, R220, R210.reuse, R124 ;  /* 0x000000d2dc7c723c */ /* 0x080fe2000004187c */
[----:B------:R-:W3:Y:S07]  /*acf0*/  LDSM.16.M88.4 R220, [R0+0x5000] ;  /* 0x0050000000dc783b */ /* 0x000eee0000000200 */
[----:B------:R-:W-:Y:S01]  /*ad00*/  HMMA.16816.F32.BF16 R128, R212, R210, R128 ;  /* 0x000000d2d480723c */ /* 0x000fe20000041880 */
[----:B------:R-:W4:Y:S07]  /*ad10*/  LDSM.16.M88.4 R208, [R0+0x5800] ;  /* 0x0058000000d0783b */ /* 0x000f2e0000000200 */
[-C--:B-1----:R-:W-:Y:S01]  /*ad20*/  HMMA.16816.F32.BF16 R4, R204, R216.reuse, R4 ;  /* 0x000000d8cc04723c */ /* 0x082fe20000041804 */
[----:B------:R-:W1:Y:S07]  /*ad30*/  LDSM.16.M88.4 R212, [R0+0x6000] ;  /* 0x0060000000d4783b */ /* 0x000e6e0000000200 */
[C---:B--2---:R-:W-:Y:S08]  /*ad40*/  HMMA.16816.F32.BF16 R8, R224.reuse, R216, R8 ;  /* 0x000000d8e008723c */ /* 0x044ff00000041808 */
[-C--:B------:R-:W-:Y:S03]  /*ad50*/  HMMA.16816.F32.BF16 R12, R224, R218.reuse, R12 ;  /* 0x000000dae00c723c */ /* 0x080fe6000004180c */
[----:B------:R-:W-:Y:S02]  /*ad60*/  FMNMX3.FTZ R170, R3, R4, R5, !PT ;  /* 0x0000000403aa7276 */ /* 0x000fe40007810005 */
[----:B------:R-:W-:Y:S03]  /*ad70*/  FMNMX3.FTZ R169, R168, R6, R7, !PT ;  /* 0x00000006a8a97276 */ /* 0x000fe60007810007 */
[C---:B------:R-:W-:Y:S01]  /*ad80*/  HMMA.16816.F32.BF16 R16, R204.reuse, R218, R16 ;  /* 0x000000dacc10723c */ /* 0x040fe20000041810 */
[----:B------:R-:W2:Y:S03]  /*ad90*/  LDSM.16.M88.4 R216, [R0+0x6800] ;  /* 0x0068000000d8783b */ /* 0x000ea60000000200 */
[----:B------:R-:W-:Y:S04]  /*ada0*/  FMNMX3.FTZ R2, R173, R8, R9, !PT ;  /* 0x00000008ad027276 */ /* 0x000fe80007810009 */
[-C--:B------:R-:W-:Y:S03]  /*adb0*/  HMMA.16816.F32.BF16 R20, R204, R228.reuse, R20 ;  /* 0x000000e4cc14723c */ /* 0x080fe60000041814 */
[----:B------:R-:W-:Y:S05]  /*adc0*/  FMNMX3.FTZ R2, R2, R12, R13, !PT ;  /* 0x0000000c02027276 */ /* 0x000fea000781000d */
[C---:B------:R-:W-:Y:S04]  /*add0*/  HMMA.16816.F32.BF16 R24, R224.reuse, R228, R24 ;  /* 0x000000e4e018723c */ /* 0x040fe80000041818 */
[----:B------:R-:W-:Y:S02]  /*ade0*/  FMNMX3.FTZ R170, R170, R16, R17, !PT ;  /* 0x00000010aaaa7276 */ /* 0x000fe40007810011 */
[----:B------:R-:W-:Y:S02]  /*adf0*/  FMNMX3.FTZ R169, R169, R18, R19, !PT ;  /* 0x00000012a9a97276 */ /* 0x000fe40007810013 */
[-C--:B------:R-:W-:Y:S08]  /*ae00*/  HMMA.16816.F32.BF16 R28, R224, R230.reuse, R28 ;  /* 0x000000e6e01c723c */ /* 0x080ff0000004181c */
[C---:B------:R-:W-:Y:S01]  /*ae10*/  HMMA.16816.F32.BF16 R32, R204.reuse, R230, R32 ;  /* 0x000000e6cc20723c */ /* 0x040fe20000041820 */
[----:B------:R-:W-:Y:S07]  /*ae20*/  LDSM.16.M88.4 R228, [R0+0x7800] ;  /* 0x0078000000e4783b */ /* 0x000fee0000000200 */
[-C--:B---3--:R-:W-:Y:S08]  /*ae30*/  HMMA.16816.F32.BF16 R36, R204, R220.reuse, R36 ;  /* 0x000000dccc24723c */ /* 0x088ff00000041824 */
[C---:B------:R-:W-:Y:S08]  /*ae40*/  HMMA.16816.F32.BF16 R40, R224.reuse, R220, R40 ;  /* 0x000000dce028723c */ /* 0x040ff00000041828 */
[-C--:B------:R-:W-:Y:S08]  /*ae50*/  HMMA.16816.F32.BF16 R44, R224, R222.reuse, R44 ;  /* 0x000000dee02c723c */ /* 0x080ff0000004182c */
[C---:B------:R-:W-:Y:S01]  /*ae60*/  HMMA.16816.F32.BF16 R48, R204.reuse, R222, R48 ;  /* 0x000000decc30723c */ /* 0x040fe20000041830 */
[----:B------:R3:W5:Y:S01]  /*ae70*/  LDSM.16.M88.4 R220, [R0+0x7000] ;  /* 0x0070000000dc783b */ /* 0x0007620000000200 */
[----:B------:R-:W-:Y:S06]  /*ae80*/  DEPBAR.LE SB0, 0x0 ;  /* 0x000080000000791a */ /* 0x000fec0000000000 */
[-C--:B----4-:R-:W-:Y:S01]  /*ae90*/  HMMA.16816.F32.BF16 R52, R204, R208.reuse, R52 ;  /* 0x000000d0cc34723c */ /* 0x090fe20000041834 */
[----:B------:R-:W-:Y:S07]  /*aea0*/  BAR.SYNC.DEFER_BLOCKING 0x0 ;  /* 0x0000000000007b1d */ /* 0x000fee0000010000 */
[C---:B------:R-:W-:Y:S08]  /*aeb0*/  HMMA.16816.F32.BF16 R56, R224.reuse, R208, R56 ;  /* 0x000000d0e038723c */ /* 0x040ff00000041838 */
[-C--:B------:R-:W-:Y:S03]  /*aec0*/  HMMA.16816.F32.BF16 R60, R224, R210.reuse, R60 ;  /* 0x000000d2e03c723c */ /* 0x080fe6000004183c */
[----:B---3--:R-:W-:Y:S04]  /*aed0*/  FMNMX3.FTZ R0, R174, R10, R11, !PT ;  /* 0x0000000aae007276 */ /* 0x008fe8000781000b */
[----:B------:R-:W-:Y:S01]  /*aee0*/  FMNMX3.FTZ R0, R0, R14, R15, !PT ;  /* 0x0000000e00007276 */ /* 0x000fe2000781000f */
[C---:B------:R-:W-:Y:S04]  /*aef0*/  HMMA.16816.F32.BF16 R64, R204.reuse, R210, R64 ;  /* 0x000000d2cc40723c */ /* 0x040fe80000041840 */
[----:B------:R-:W-:Y:S04]  /*af00*/  FMNMX3.FTZ R0, R0, R26, R27, !PT ;  /* 0x0000001a00007276 */ /* 0x000fe8000781001b */
[-C--:B-1----:R-:W-:Y:S03]  /*af10*/  HMMA.16816.F32.BF16 R68, R204, R212.reuse, R68 ;  /* 0x000000d4cc44723c */ /* 0x082fe60000041844 */
[----:B------:R-:W-:Y:S04]  /*af20*/  FMNMX3.FTZ R0, R0, R30, R31, !PT ;  /* 0x0000001e00007276 */ /* 0x000fe8000781001f */
[----:B------:R-:W-:Y:S01]  /*af30*/  FMNMX3.FTZ R0, R0, R42, R43, !PT ;  /* 0x0000002a00007276 */ /* 0x000fe2000781002b */
[C---:B------:R-:W-:Y:S04]  /*af40*/  HMMA.16816.F32.BF16 R72, R224.reuse, R212, R72 ;  /* 0x000000d4e048723c */ /* 0x040fe80000041848 */
[----:B------:R-:W-:Y:S04]  /*af50*/  FMNMX3.FTZ R0, R0, R46, R47, !PT ;  /* 0x0000002e00007276 */ /* 0x000fe8000781002f */
[-C--:B------:R-:W-:Y:S03]  /*af60*/  HMMA.16816.F32.BF16 R76, R224, R214.reuse, R76 ;  /* 0x000000d6e04c723c */ /* 0x080fe6000004184c */
[----:B------:R-:W-:Y:S04]  /*af70*/  FMNMX3.FTZ R0, R0, R58, R59, !PT ;  /* 0x0000003a00007276 */ /* 0x000fe8000781003b */
[----:B------:R-:W-:Y:S01]  /*af80*/  FMNMX3.FTZ R0, R0, R62, R63, !PT ;  /* 0x0000003e00007276 */ /* 0x000fe2000781003f */
[C---:B------:R-:W-:Y:S04]  /*af90*/  HMMA.16816.F32.BF16 R80, R204.reuse, R214, R80 ;  /* 0x000000d6cc50723c */ /* 0x040fe80000041850 */
[----:B------:R-:W-:Y:S04]  /*afa0*/  FMNMX3.FTZ R0, R0, R74, R75, !PT ;  /* 0x0000004a00007276 */ /* 0x000fe8000781004b */
[-C--:B--2---:R-:W-:Y:S03]  /*afb0*/  HMMA.16816.F32.BF16 R84, R204, R216.reuse, R84 ;  /* 0x000000d8cc54723c */ /* 0x084fe60000041854 */
[----:B------:R-:W-:Y:S05]  /*afc0*/  FMNMX3.FTZ R0, R0, R78, R79, !PT ;  /* 0x0000004e00007276 */ /* 0x000fea000781004f */
[C---:B------:R-:W-:Y:S08]  /*afd0*/  HMMA.16816.F32.BF16 R88, R224.reuse, R216, R88 ;  /* 0x000000d8e058723c */ /* 0x040ff00000041858 */
[-C--:B------:R-:W-:Y:S08]  /*afe0*/  HMMA.16816.F32.BF16 R92, R224, R218.reuse, R92 ;  /* 0x000000dae05c723c */ /* 0x080ff0000004185c */
[C---:B------:R-:W-:Y:S04]  /*aff0*/  HMMA.16816.F32.BF16 R96, R204.reuse, R218, R96 ;  /* 0x000000dacc60723c */ /* 0x040fe80000041860 */
[----:B------:R-:W-:Y:S04]  /*b000*/  FMNMX3.FTZ R0, R0, R90, R91, !PT ;  /* 0x0000005a00007276 */ /* 0x000fe8000781005b */
[-C--:B-----5:R-:W-:Y:S03]  /*b010*/  HMMA.16816.F32.BF16 R100, R204, R220.reuse, R100 ;  /* 0x000000dccc64723c */ /* 0x0a0fe60000041864 */
[----:B------:R-:W-:Y:S05]  /*b020*/  FMNMX3.FTZ R0, R0, R94, R95, !PT ;  /* 0x0000005e00007276 */ /* 0x000fea000781005f */
[C---:B------:R-:W-:Y:S08]  /*b030*/  HMMA.16816.F32.BF16 R104, R224.reuse, R220, R104 ;  /* 0x000000dce068723c */ /* 0x040ff00000041868 */
[-C--:B------:R-:W-:Y:S08]  /*b040*/  HMMA.16816.F32.BF16 R108, R224, R222.reuse, R108 ;  /* 0x000000dee06c723c */ /* 0x080ff0000004186c */
        /* <DEDUP_REMOVED lines=9> */
[----:B------:R-:W-:Y:S04]  /*b0e0*/  FMNMX3.FTZ R222, R222, R52, R53, !PT ;  /* 0x00000034dede7276 */ /* 0x000fe80007810035 */
        /* <DEDUP_REMOVED lines=42> */
.L_x_232:
[----:B------:R-:W2:Y:S04]  /*b390*/  LDL R251, [R1+0xc] ;  /* 0x00000c0001fb7983 */ /* 0x000ea80000100800 */
[----:B------:R-:W1:Y:S08]  /*b3a0*/  SHFL.BFLY PT, R171, R223, 0x2, 0x1f ;  /* 0x0c401f00dfab7f89 */ /* 0x000e7000000e0000 */
[----:B------:R-:W3:Y:S08]  /*b3b0*/  SHFL.BFLY PT, R170, R224, 0x2, 0x1f ;  /* 0x0c401f00e0aa7f89 */ /* 0x000ef000000e0000 */
[----:B------:R-:W5:Y:S08]  /*b3c0*/  SHFL.BFLY PT, R172, R222, 0x2, 0x1f ;  /* 0x0c401f00deac7f89 */ /* 0x000f7000000e0000 */
[----:B------:R-:W5:Y:S08]  /*b3d0*/  SHFL.BFLY PT, R2, R0, 0x2, 0x1f ;  /* 0x0c401f0000027f89 */ /* 0x000f7000000e0000 */
[----:B----4-:R-:W-:Y:S01]  /*b3e0*/  LDSM.16.MT88.4 R208, [R232+0x8000] ;  /* 0x00800000e8d0783b */ /* 0x010fe20000004200 */
[----:B-1----:R-:W-:Y:S02]  /*b3f0*/  FMNMX.FTZ R171, R223, R171, !PT ;  /* 0x000000abdfab7209 */ /* 0x002fe40007810000 */
[----:B---3--:R-:W-:Y:S05]  /*b400*/  FMNMX.FTZ R170, R224, R170, !PT ;  /* 0x000000aae0aa7209 */ /* 0x008fea0007810000 */
[----:B------:R-:W1:Y:S01]  /*b410*/  SHFL.BFLY PT, R204, R171, 0x1, 0x1f ;  /* 0x0c201f00abcc7f89 */ /* 0x000e6200000e0000 */
[----:B-----5:R-:W-:Y:S07]  /*b420*/  FMNMX.FTZ R172, R222, R172, !PT ;  /* 0x000000acdeac7209 */ /* 0x020fee0007810000 */
[----:B------:R-:W3:Y:S01]  /*b430*/  SHFL.BFLY PT, R205, R170, 0x1, 0x1f ;  /* 0x0c201f00aacd7f89 */ /* 0x000ee200000e0000 */
[----:B------:R-:W-:Y:S07]  /*b440*/  FMNMX.FTZ R0, R0, R2, !PT ;  /* 0x0000000200007209 */ /* 0x000fee0007810000 */
[----:B------:R-:W4:Y:S08]  /*b450*/  SHFL.BFLY PT, R169, R172, 0x1, 0x1f ;  /* 0x0c201f00aca97f89 */ /* 0x000f3000000e0000 */
[----:B------:R-:W5:Y:S01]  /*b460*/  SHFL.BFLY PT, R2, R0, 0x1, 0x1f ;  /* 0x0c201f0000027f89 */ /* 0x000f6200000e0000 */
[----:B-1----:R-:W-:Y:S02]  /*b470*/  FMNMX.FTZ R171, R171, R204, !PT ;  /* 0x000000ccabab7209 */ /* 0x002fe40007810000 */
[----:B---3--:R-:W-:Y:S03]  /*b480*/  FMNMX.FTZ R170, R170, R205, !PT ;  /* 0x000000cdaaaa7209 */ /* 0x008fe60007810000 */
[C---:B------:R-:W-:Y:S02]  /*b490*/  FMUL.FTZ R213, R171.reuse, UR4 ;  /* 0x00000004abd57c20 */ /* 0x040fe40008410000 */
[----:B------:R-:W1:Y:S01]  /*b4a0*/  LDSM.16.MT88.4 R204, [R175+0x8000] ;  /* 0x00800000afcc783b */ /* 0x000e620000004200 */
[----:B------:R-:W-:Y:S02]  /*b4b0*/  FSETP.NEU.FTZ.AND P1, PT, R171, -INF , PT ;  /* 0xff800000ab00780b */ /* 0x000fe40003f3d000 */
[----:B----4-:R-:W-:Y:S01]  /*b4c0*/  FMNMX.FTZ R172, R172, R169, !PT ;  /* 0x000000a9acac7209 */ /* 0x010fe20007810000 */
[----:B------:R-:W-:Y:S01]  /*b4d0*/  FMUL.FTZ R214, R170, UR4 ;  /* 0x00000004aad67c20 */ /* 0x000fe20008410000 */
[----:B------:R-:W-:Y:S02]  /*b4e0*/  FSEL R213, R213, RZ, P1 ;  /* 0x000000ffd5d57208 */ /* 0x000fe40000800000 */
[C---:B------:R-:W-:Y:S01]  /*b4f0*/  FSETP.NEU.FTZ.AND P3, PT, R172.reuse, -INF , PT ;  /* 0xff800000ac00780b */ /* 0x040fe20003f7d000 */
[----:B------:R-:W-:Y:S01]  /*b500*/  FMUL.FTZ R212, R172, UR4 ;  /* 0x00000004acd47c20 */ /* 0x000fe20008410000 */
[----:B-----5:R-:W-:Y:S01]  /*b510*/  FMNMX.FTZ R169, R0, R2, !PT ;  /* 0x0000000200a97209 */ /* 0x020fe20007810000 */
[----:B------:R-:W-:Y:S01]  /*b520*/  FADD.FTZ R0, -R172, R3 ;  /* 0x00000003ac007221 */ /* 0x000fe20000010100 */
[----:B------:R-:W-:Y:S01]  /*b530*/  FADD.FTZ R3, -R171, R168 ;  /* 0x000000a8ab037221 */ /* 0x000fe20000010100 */
[--C-:B------:R-:W-:Y:S01]  /*b540*/  FFMA.FTZ R6, R6, UR4, -R213.reuse ;  /* 0x0000000406067c23 */ /* 0x100fe200080108d5 */
[----:B------:R-:W-:Y:S01]  /*b550*/  FSEL R212, R212, RZ, P3 ;  /* 0x000000ffd4d47208 */ /* 0x000fe20001800000 */
[----:B------:R-:W-:Y:S01]  /*b560*/  FMUL.FTZ R168, R0, UR4 ;  /* 0x0000000400a87c20 */ /* 0x000fe20008410000 */
[----:B------:R-:W-:Y:S01]  /*b570*/  FMUL.FTZ R3, R3, UR4 ;  /* 0x0000000403037c20 */ /* 0x000fe20008410000 */
[C---:B------:R-:W-:Y:S01]  /*b580*/  FMUL.FTZ R215, R169.reuse, UR4 ;  /* 0x00000004a9d77c20 */ /* 0x040fe20008410000 */
[----:B------:R-:W-:Y:S01]  /*b590*/  FSETP.NEU.FTZ.AND P3, PT, R170, -INF , PT ;  /* 0xff800000aa00780b */ /* 0x000fe20003f7d000 */
[--C-:B------:R-:W-:Y:S01]  /*b5a0*/  FFMA.FTZ R4, R4, UR4, -R212.reuse ;  /* 0x0000000404047c23 */ /* 0x100fe200080108d4 */
[----:B------:R-:W-:Y:S01]  /*b5b0*/  FSETP.NEU.FTZ.AND P1, PT, R169, -INF , PT ;  /* 0xff800000a900780b */ /* 0x000fe20003f3d000 */
[--C-:B------:R-:W-:Y:S01]  /*b5c0*/  FFMA.FTZ R5, R5, UR4, -R212.reuse ;  /* 0x0000000405057c23 */ /* 0x100fe200080108d4 */
[--C-:B------:R-:W-:Y:S01]  /*b5d0*/  FFMA.FTZ R7, R7, UR4, -R213.reuse ;  /* 0x0000000407077c23 */ /* 0x100fe200080108d5 */
[--C-:B------:R-:W-:Y:S01]  /*b5e0*/  FFMA.FTZ R16, R16, UR4, -R212.reuse ;  /* 0x0000000410107c23 */ /* 0x100fe200080108d4 */
[----:B------:R-:W-:Y:S01]  /*b5f0*/  FFMA.FTZ R17, R17, UR4, -R212 ;  /* 0x0000000411117c23 */ /* 0x000fe200080108d4 */
[--C-:B------:R-:W-:Y:S01]  /*b600*/  FFMA.FTZ R18, R18, UR4, -R213.reuse ;  /* 0x0000000412127c23 */ /* 0x100fe200080108d5 */
[----:B------:R-:W-:Y:S01]  /*b610*/  FFMA.FTZ R19, R19, UR4, -R213 ;  /* 0x0000000413137c23 */ /* 0x000fe200080108d5 */
[----:B------:R-:W-:Y:S01]  /*b620*/  FADD.FTZ R0, -R169, R174 ;  /* 0x000000aea9007221 */ /* 0x000fe20000010100 */
[----:B------:R-:W-:Y:S01]  /*b630*/  FADD.FTZ R2, -R170, R173 ;  /* 0x000000adaa027221 */ /* 0x000fe20000010100 */
[----:B------:R-:W-:Y:S01]  /*b640*/  FSEL R214, R214, RZ, P3 ;  /* 0x000000ffd6d67208 */ /* 0x000fe20001800000 */
[----:B------:R-:W3:Y:S01]  /*b650*/  MUFU.EX2 R168, R168 ;  /* 0x000000a800a87308 */ /* 0x000ee20000000800 */
[----:B------:R-:W-:Y:S01]  /*b660*/  FSEL R215, R215, RZ, P1 ;  /* 0x000000ffd7d77208 */ /* 0x000fe20000800000 */
[----:B------:R-:W-:Y:S01]  /*b670*/  FMUL.FTZ R2, R2, UR4 ;  /* 0x0000000402027c20 */ /* 0x000fe20008410000 */
[----:B------:R-:W-:Y:S07]  /*b680*/  FMUL.FTZ R0, R0, UR4 ;  /* 0x0000000400007c20 */ /* 0x000fee0008410000 */
[----:B------:R-:W4:Y:S01]  /*b690*/  MUFU.EX2 R3, R3 ;  /* 0x0000000300037308 */ /* 0x000f220000000800 */
[--C-:B------:R-:W-:Y:S01]  /*b6a0*/  FFMA.FTZ R8, R8, UR4, -R214.reuse ;  /* 0x0000000408087c23 */ /* 0x100fe200080108d6 */
[--C-:B------:R-:W-:Y:S01]  /*b6b0*/  FFMA.FTZ R9, R9, UR4, -R214.reuse ;  /* 0x0000000409097c23 */ /* 0x100fe200080108d6 */
[--C-:B------:R-:W-:Y:S07]  /*b6c0*/  FFMA.FTZ R10, R10, UR4, -R215.reuse ;  /* 0x000000040a0a7c23 */ /* 0x100fee00080108d7 */
[----:B------:R5:W-:Y:S01]  /*b6d0*/  MUFU.EX2 R216, R4 ;  /* 0x0000000400d87308 */ /* 0x000be20000000800 */
[--C-:B------:R-:W-:Y:S01]  /*b6e0*/  FFMA.FTZ R11, R11, UR4, -R215.reuse ;  /* 0x000000040b0b7c23 */ /* 0x100fe200080108d7 */
[--C-:B------:R-:W-:Y:S01]  /*b6f0*/  FFMA.FTZ R12, R12, UR4, -R214.reuse ;  /* 0x000000040c0c7c23 */ /* 0x100fe200080108d6 */
[----:B------:R-:W-:Y:S07]  /*b700*/  FFMA.FTZ R13, R13, UR4, -R214 ;  /* 0x000000040d0d7c23 */ /* 0x000fee00080108d6 */
[----:B------:R1:W1:Y:S01]  /*b710*/  MUFU.EX2 R220, R5 ;  /* 0x0000000500dc7308 */ /* 0x0002620000000800 */
[--C-:B------:R-:W-:Y:S01]  /*b720*/  FFMA.FTZ R14, R14, UR4, -R215.reuse ;  /* 0x000000040e0e7c23 */ /* 0x100fe200080108d7 */
[----:B------:R-:W-:Y:S01]  /*b730*/  FFMA.FTZ R15, R15, UR4, -R215 ;  /* 0x000000040f0f7c23 */ /* 0x000fe200080108d7 */
[----:B------:R-:W-:Y:S07]  /*b740*/  IADD3 R173, PT, PT, R175, 0x8040, RZ ;  /* 0x00008040afad7810 */ /* 0x000fee0007ffe0ff */
[----:B------:R1:W-:Y:S01]  /*b750*/  MUFU.EX2 R219, R6 ;  /* 0x0000000600db7308 */ /* 0x0003e20000000800 */
[C---:B---3--:R-:W-:Y:S01]  /*b760*/  FMUL.FTZ R132, R168.reuse, R132 ;  /* 0x00000084a8847220 */ /* 0x048fe20000410000 */
[C---:B------:R-:W-:Y:S01]  /*b770*/  FMUL.FTZ R133, R168.reuse, R133 ;  /* 0x00000085a8857220 */ /* 0x040fe20000410000 */
[C---:B----4-:R-:W-:Y:S07]  /*b780*/  FMUL.FTZ R134, R3.reuse, R134 ;  /* 0x0000008603867220 */ /* 0x050fee0000410000 */
[----:B------:R3:W4:Y:S01]  /*b790*/  MUFU.EX2 R228, R7 ;  /* 0x0000000700e47308 */ /* 0x0007220000000800 */
[C---:B------:R-:W-:Y:S01]  /*b7a0*/  FMUL.FTZ R135, R3.reuse, R135 ;  /* 0x0000008703877220 */ /* 0x040fe20000410000 */
[C---:B-----5:R-:W-:Y:S01]  /*b7b0*/  FMUL.FTZ R4, R168.reuse, R180 ;  /* 0x000000b4a8047220 */ /* 0x060fe20000410000 */
[C---:B------:R-:W-:Y:S07]  /*b7c0*/  FMUL.FTZ R144, R168.reuse, R144 ;  /* 0x00000090a8907220 */ /* 0x040fee0000410000 */
[----:B------:R5:W-:Y:S01]  /*b7d0*/  MUFU.EX2 R230, R16 ;  /* 0x0000001000e67308 */ /* 0x000be20000000800 */
[C---:B------:R-:W-:Y:S01]  /*b7e0*/  FMUL.FTZ R145, R168.reuse, R145 ;  /* 0x00000091a8917220 */ /* 0x040fe20000410000 */
[----:B-1----:R-:W-:Y:S01]  /*b7f0*/  FMUL.FTZ R5, R168, R181 ;  /* 0x000000b5a8057220 */ /* 0x002fe20000410000 */
[----:B------:R-:W-:Y:S07]  /*b800*/  F2FP.BF16.F32.PACK_AB R180, R220, R216 ;  /* 0x000000d8dcb4723e */ /* 0x000fee00000010ff */
[----:B------:R-:W1:Y:S01]  /*b810*/  MUFU.EX2 R250, R17 ;  /* 0x0000001100fa7308 */ /* 0x000e620000000800 */
[C---:B------:R-:W-:Y:S01]  /*b820*/  FMUL.FTZ R146, R3.reuse, R146 ;  /* 0x0000009203927220 */ /* 0x040fe20000410000 */
[C---:B------:R-:W-:Y:S01]  /*b830*/  FMUL.FTZ R6, R3.reuse, R182 ;  /* 0x000000b603067220 */ /* 0x040fe20000410000 */
[C---:B------:R-:W-:Y:S07]  /*b840*/  FMUL.FTZ R147, R3.reuse, R147 ;  /* 0x0000009303937220 */ /* 0x040fee0000410000 */
[----:B------:R1:W-:Y:S01]  /*b850*/  MUFU.EX2 R226, R18 ;  /* 0x0000001200e27308 */ /* 0x0003e20000000800 */
[----:B------:R-:W-:Y:S01]  /*b860*/  FMUL.FTZ R148, R168, R148 ;  /* 0x00000094a8947220 */ /* 0x000fe20000410000 */
[C---:B---3--:R-:W-:Y:S01]  /*b870*/  FMUL.FTZ R7, R3.reuse, R183 ;  /* 0x000000b703077220 */ /* 0x048fe20000410000 */
[----:B----4-:R-:W-:Y:S07]  /*b880*/  F2FP.BF16.F32.PACK_AB R181, R228, R219 ;  /* 0x000000dbe4b5723e */ /* 0x010fee00000010ff */
[----:B------:R-:W3:Y:S01]  /*b890*/  MUFU.EX2 R225, R19 ;  /* 0x0000001300e17308 */ /* 0x000ee20000000800 */
[C---:B------:R-:W-:Y:S01]  /*b8a0*/  FMUL.FTZ R149, R168.reuse, R149 ;  /* 0x00000095a8957220 */ /* 0x040fe20000410000 */
[----:B-----5:R-:W-:Y:S01]  /*b8b0*/  FMUL.FTZ R16, R168, R188 ;  /* 0x000000bca8107220 */ /* 0x020fe20000410000 */
[C---:B------:R-:W-:Y:S07]  /*b8c0*/  FMUL.FTZ R150, R3.reuse, R150 ;  /* 0x0000009603967220 */ /* 0x040fee0000410000 */
[----:B------:R-:W4:Y:S01]  /*b8d0*/  MUFU.EX2 R2, R2 ;  /* 0x0000000200027308 */ /* 0x000f220000000800 */
[C---:B------:R-:W-:Y:S01]  /*b8e0*/  FMUL.FTZ R151, R3.reuse, R151 ;  /* 0x0000009703977220 */ /* 0x040fe20000410000 */
[----:B-1----:R-:W-:Y:S01]  /*b8f0*/  F2FP.BF16.F32.PACK_AB R182, R250, R230 ;  /* 0x000000e6fab6723e */ /* 0x002fe200000010ff */
[----:B------:R-:W-:Y:S07]  /*b900*/  FMUL.FTZ R17, R168, R189 ;  /* 0x000000bda8117220 */ /* 0x000fee0000410000 */
[----:B------:R-:W-:Y:S01]  /*b910*/  MUFU.EX2 R0, R0 ;  /* 0x0000000000007308 */ /* 0x000fe20000000800 */
[--C-:B------:R-:W-:Y:S01]  /*b920*/  FFMA.FTZ R20, R20, UR4, -R212.reuse ;  /* 0x0000000414147c23 */ /* 0x100fe200080108d4 */
[----:B------:R-:W-:Y:S01]  /*b930*/  FMUL.FTZ R18, R3, R190 ;  /* 0x000000be03127220 */ /* 0x000fe20000410000 */
[--C-:B------:R-:W-:Y:S07]  /*b940*/  FFMA.FTZ R32, R32, UR4, -R212.reuse ;  /* 0x0000000420207c23 */ /* 0x100fee00080108d4 */
[----:B------:R4:W-:Y:S01]  /*b950*/  MUFU.EX2 R218, R8 ;  /* 0x0000000800da7308 */ /* 0x0009e20000000800 */
[--C-:B------:R-:W-:Y:S01]  /*b960*/  FFMA.FTZ R33, R33, UR4, -R212.reuse ;  /* 0x0000000421217c23 */ /* 0x100fe200080108d4 */
[----:B---3--:R-:W-:Y:S01]  /*b970*/  F2FP.BF16.F32.PACK_AB R183, R225, R226 ;  /* 0x000000e2e1b7723e */ /* 0x008fe200000010ff */
[----:B------:R-:W-:Y:S07]  /*b980*/  FMUL.FTZ R19, R3, R191 ;  /* 0x000000bf03137220 */ /* 0x000fee0000410000 */
[----:B------:R1:W3:Y:S01]  /*b990*/  MUFU.EX2 R222, R9 ;  /* 0x0000000900de7308 */ /* 0x0002e20000000800 */
[--C-:B------:R-:W-:Y:S01]  /*b9a0*/  FFMA.FTZ R66, R66, UR4, -R213.reuse ;  /* 0x0000000442427c23 */ /* 0x100fe200080108d5 */
[--C-:B------:R-:W-:Y:S01]  /*b9b0*/  FFMA.FTZ R36, R36, UR4, -R212.reuse ;  /* 0x0000000424247c23 */ /* 0x100fe200080108d4 */
[--C-:B------:R-:W-:Y:S07]  /*b9c0*/  FFMA.FTZ R37, R37, UR4, -R212.reuse ;  /* 0x0000000425257c23 */ /* 0x100fee00080108d4 */
[----:B------:R5:W-:Y:S01]  /*b9d0*/  MUFU.EX2 R217, R10 ;  /* 0x0000000a00d97308 */ /* 0x000be20000000800 */
[-C--:B------:R-:W-:Y:S09]  /*b9e0*/  HMMA.16816.F32.BF16 R4, R180, R204.reuse, R4 ;  /* 0x000000ccb404723c */ /* 0x080ff20000041804 */
[----:B------:R5:W5:Y:S01]  /*b9f0*/  MUFU.EX2 R221, R11 ;  /* 0x0000000b00dd7308 */ /* 0x000b620000000800 */
[C---:B----4-:R-:W-:Y:S01]  /*ba00*/  FMUL.FTZ R8, R2.reuse, R176 ;  /* 0x000000b002087220 */ /* 0x050fe20000410000 */
[C---:B------:R-:W-:Y:S08]  /*ba10*/  FMUL.FTZ R136, R2.reuse, R136 ;  /* 0x0000008802887220 */ /* 0x040ff00000410000 */
[----:B------:R4:W-:Y:S01]  /*ba20*/  MUFU.EX2 R227, R12 ;  /* 0x0000000c00e37308 */ /* 0x0009e20000000800 */
[C---:B------:R-:W-:Y:S01]  /*ba30*/  FMUL.FTZ R137, R2.reuse, R137 ;  /* 0x0000008902897220 */ /* 0x040fe20000410000 */
[----:B-1----:R-:W-:Y:S01]  /*ba40*/  FMUL.FTZ R9, R2, R177 ;  /* 0x000000b102097220 */ /* 0x002fe20000410000 */
[----:B---3--:R-:W-:Y:S07]  /*ba50*/  F2FP.BF16.F32.PACK_AB R176, R222, R218 ;  /* 0x000000dadeb0723e */ /* 0x008fee00000010ff */
[----:B------:R-:W1:Y:S01]  /*ba60*/  MUFU.EX2 R229, R13 ;  /* 0x0000000d00e57308 */ /* 0x000e620000000800 */
[C---:B------:R-:W-:Y:S01]  /*ba70*/  FMUL.FTZ R138, R0.reuse, R138 ;  /* 0x0000008a008a7220 */ /* 0x040fe20000410000 */
[C---:B-----5:R-:W-:Y:S01]  /*ba80*/  FMUL.FTZ R10, R0.reuse, R178 ;  /* 0x000000b2000a7220 */ /* 0x060fe20000410000 */
[----:B------:R-:W-:Y:S07]  /*ba90*/  FMUL.FTZ R139, R0, R139 ;  /* 0x0000008b008b7220 */ /* 0x000fee0000410000 */
[----:B------:R3:W-:Y:S01]  /*baa0*/  MUFU.EX2 R224, R14 ;  /* 0x0000000e00e07308 */ /* 0x0007e20000000800 */
[----:B------:R-:W-:Y:S01]  /*bab0*/  FMUL.FTZ R140, R2, R140 ;  /* 0x0000008c028c7220 */ /* 0x000fe20000410000 */
[----:B------:R-:W-:Y:S01]  /*bac0*/  FMUL.FTZ R11, R0, R179 ;  /* 0x000000b3000b7220 */ /* 0x000fe20000410000 */
[----:B------:R-:W-:Y:S07]  /*bad0*/  F2FP.BF16.F32.PACK_AB R177, R221, R217 ;  /* 0x000000d9ddb1723e */ /* 0x000fee00000010ff */
[----:B------:R-:W5:Y:S01]  /*bae0*/  MUFU.EX2 R231, R15 ;  /* 0x0000000f00e77308 */ /* 0x000f620000000800 */
[C---:B------:R-:W-:Y:S01]  /*baf0*/  FMUL.FTZ R141, R2.reuse, R141 ;  /* 0x0000008d028d7220 */ /* 0x040fe20000410000 */
[----:B----4-:R-:W-:Y:S01]  /*bb00*/  FMUL.FTZ R12, R2, R184 ;  /* 0x000000b8020c7220 */ /* 0x010fe20000410000 */
[C---:B------:R-:W-:Y:S01]  /*bb10*/  FMUL.FTZ R142, R0.reuse, R142 ;  /* 0x0000008e008e7220 */ /* 0x040fe20000410000 */
[----:B------:R-:W-:Y:S01]  /*bb20*/  FMUL.FTZ R143, R0, R143 ;  /* 0x0000008f008f7220 */ /* 0x000fe20000410000 */
[C---:B------:R-:W-:Y:S01]  /*bb30*/  FMUL.FTZ R152, R2.reuse, R152 ;  /* 0x0000009802987220 */ /* 0x040fe20000410000 */
[----:B-1----:R-:W-:Y:S01]  /*bb40*/  F2FP.BF16.F32.PACK_AB R178, R229, R227 ;  /* 0x000000e3e5b2723e */ /* 0x002fe200000010ff */
[C---:B------:R-:W-:Y:S01]  /*bb50*/  FMUL.FTZ R13, R2.reuse, R185 ;  /* 0x000000b9020d7220 */ /* 0x040fe20000410000 */
[----:B------:R-:W-:Y:S01]  /*bb60*/  FMUL.FTZ R153, R2, R153 ;  /* 0x0000009902997220 */ /* 0x000fe20000410000 */
[C---:B------:R-:W-:Y:S01]  /*bb70*/  FMUL.FTZ R154, R0.reuse, R154 ;  /* 0x0000009a009a7220 */ /* 0x040fe20000410000 */
[C---:B---3--:R-:W-:Y:S01]  /*bb80*/  FMUL.FTZ R14, R0.reuse, R186 ;  /* 0x000000ba000e7220 */ /* 0x048fe20000410000 */
[----:B------:R-:W-:Y:S01]  /*bb90*/  FMUL.FTZ R155, R0, R155 ;  /* 0x0000009b009b7220 */ /* 0x000fe20000410000 */
[C---:B------:R-:W-:Y:S01]  /*bba0*/  FMUL.FTZ R156, R2.reuse, R156 ;  /* 0x0000009c029c7220 */ /* 0x040fe20000410000 */
[----:B------:R-:W-:Y:S01]  /*bbb0*/  FMUL.FTZ R157, R2, R157 ;  /* 0x0000009d029d7220 */ /* 0x000fe20000410000 */
[----:B-----5:R-:W-:Y:S01]  /*bbc0*/  F2FP.BF16.F32.PACK_AB R179, R231, R224 ;  /* 0x000000e0e7b3723e */ /* 0x020fe200000010ff */
[----:B------:R-:W-:Y:S01]  /*bbd0*/  FMUL.FTZ R15, R0, R187 ;  /* 0x000000bb000f7220 */ /* 0x000fe20000410000 */
[----:B------:R-:W-:Y:S01]  /*bbe0*/  FFMA.FTZ R49, R49, UR4, -R212 ;  /* 0x0000000431317c23 */ /* 0x000fe200080108d4 */
[--C-:B------:R-:W-:Y:S01]  /*bbf0*/  FFMA.FTZ R56, R56, UR4, -R214.reuse ;  /* 0x0000000438387c23 */ /* 0x100fe200080108d6 */
[----:B------:R-:W-:Y:S01]  /*bc00*/  FFMA.FTZ R57, R57, UR4, -R214 ;  /* 0x0000000439397c23 */ /* 0x000fe200080108d6 */
[--C-:B------:R-:W-:Y:S01]  /*bc10*/  FFMA.FTZ R38, R38, UR4, -R213.reuse ;  /* 0x0000000426267c23 */ /* 0x100fe200080108d5 */
[--C-:B------:R-:W-:Y:S01]  /*bc20*/  FFMA.FTZ R39, R39, UR4, -R213.reuse ;  /* 0x0000000427277c23 */ /* 0x100fe200080108d5 */
[C---:B------:R-:W-:Y:S04]  /*bc30*/  HMMA.16816.F32.BF16 R8, R176.reuse, R204, R8 ;  /* 0x000000ccb008723c */ /* 0x040fe80000041808 */
[--C-:B------:R-:W-:Y:S01]  /*bc40*/  FFMA.FTZ R50, R50, UR4, -R213.reuse ;  /* 0x0000000432327c23 */ /* 0x100fe200080108d5 */
[----:B------:R-:W-:Y:S01]  /*bc50*/  FFMA.FTZ R51, R51, UR4, -R213 ;  /* 0x0000000433337c23 */ /* 0x000fe200080108d5 */
[C---:B------:R-:W-:Y:S01]  /*bc60*/  FMUL.FTZ R158, R0.reuse, R158 ;  /* 0x0000009e009e7220 */ /* 0x040fe20000410000 */
[----:B------:R-:W-:Y:S01]  /*bc70*/  FMUL.FTZ R159, R0, R159 ;  /* 0x0000009f009f7220 */ /* 0x000fe20000410000 */
[-C--:B------:R-:W-:Y:S03]  /*bc80*/  HMMA.16816.F32.BF16 R12, R176, R206.reuse, R12 ;  /* 0x000000ceb00c723c */ /* 0x080fe6000004180c */
[C---:B------:R-:W-:Y:S01]  /*bc90*/  FMUL.FTZ R160, R168.reuse, R160 ;  /* 0x000000a0a8a07220 */ /* 0x040fe20000410000 */
[----:B------:R-:W-:Y:S01]  /*bca0*/  FMUL.FTZ R161, R168, R161 ;  /* 0x000000a1a8a17220 */ /* 0x000fe20000410000 */
[C---:B------:R-:W-:Y:S01]  /*bcb0*/  FMUL.FTZ R162, R3.reuse, R162 ;  /* 0x000000a203a27220 */ /* 0x040fe20000410000 */
[----:B------:R-:W-:Y:S01]  /*bcc0*/  FMUL.FTZ R163, R3, R163 ;  /* 0x000000a303a37220 */ /* 0x000fe20000410000 */
[--C-:B------:R-:W-:Y:S01]  /*bcd0*/  FFMA.FTZ R31, R31, UR4, -R215.reuse ;  /* 0x000000041f1f7c23 */ /* 0x100fe200080108d7 */
[C---:B------:R-:W-:Y:S04]  /*bce0*/  HMMA.16816.F32.BF16 R16, R180.reuse, R206, R16 ;  /* 0x000000ceb410723c */ /* 0x040fe80000041810 */
[----:B------:R-:W-:Y:S01]  /*bcf0*/  FFMA.FTZ R30, R30, UR4, -R215 ;  /* 0x000000041e1e7c23 */ /* 0x000fe200080108d7 */
[----:B------:R-:W-:Y:S01]  /*bd00*/  FFMA.FTZ R48, R48, UR4, -R212 ;  /* 0x0000000430307c23 */ /* 0x000fe200080108d4 */
[--C-:B------:R-:W-:Y:S01]  /*bd10*/  FFMA.FTZ R40, R40, UR4, -R214.reuse ;  /* 0x0000000428287c23 */ /* 0x100fe200080108d6 */
[--C-:B------:R-:W-:Y:S01]  /*bd20*/  FFMA.FTZ R34, R34, UR4, -R213.reuse ;  /* 0x0000000422227c23 */ /* 0x100fe200080108d5 */
[-C--:B------:R-:W-:Y:S03]  /*bd30*/  HMMA.16816.F32.BF16 R132, R180, R208.reuse, R132 ;  /* 0x000000d0b484723c */ /* 0x080fe60000041884 */
[--C-:B------:R-:W-:Y:S01]  /*bd40*/  FFMA.FTZ R35, R35, UR4, -R213.reuse ;  /* 0x0000000423237c23 */ /* 0x100fe200080108d5 */
[----:B------:R-:W-:Y:S01]  /*bd50*/  FFMA.FTZ R204, R23, UR4, -R213 ;  /* 0x0000000417cc7c23 */ /* 0x000fe200080108d5 */
[----:B------:R-:W-:Y:S01]  /*bd60*/  FMUL.FTZ R23, R3, R195 ;  /* 0x000000c303177220 */ /* 0x000fe20000410000 */
[--C-:B------:R-:W-:Y:S01]  /*bd70*/  FFMA.FTZ R27, R27, UR4, -R215.reuse ;  /* 0x000000041b1b7c23 */ /* 0x100fe200080108d7 */
[----:B------:R1:W3:Y:S01]  /*bd80*/  MUFU.EX2 R195, R34 ;  /* 0x0000002200c37308 */ /* 0x0002e20000000800 */
[C---:B------:R-:W-:Y:S09]  /*bd90*/  HMMA.16816.F32.BF16 R136, R176.reuse, R208, R136 ;  /* 0x000000d0b088723c */ /* 0x040ff20000041888 */
[----:B------:R4:W-:Y:S01]  /*bda0*/  MUFU.EX2 R206, R35 ;  /* 0x0000002300ce7308 */ /* 0x0009e20000000800 */
[--C-:B------:R-:W-:Y:S01]  /*bdb0*/  FFMA.FTZ R24, R24, UR4, -R214.reuse ;  /* 0x0000000418187c23 */ /* 0x100fe200080108d6 */
[--C-:B------:R-:W-:Y:S01]  /*bdc0*/  FFMA.FTZ R25, R25, UR4, -R214.reuse ;  /* 0x0000000419197c23 */ /* 0x100fe200080108d6 */
[----:B------:R-:W-:Y:S07]  /*bdd0*/  FFMA.FTZ R26, R26, UR4, -R215 ;  /* 0x000000041a1a7c23 */ /* 0x000fee00080108d7 */
[----:B------:R-:W-:Y:S01]  /*bde0*/  MUFU.EX2 R205, R204 ;  /* 0x000000cc00cd7308 */ /* 0x000fe20000000800 */
[-C--:B------:R-:W-:Y:S09]  /*bdf0*/  HMMA.16816.F32.BF16 R140, R176, R210.reuse, R140 ;  /* 0x000000d2b08c723c */ /* 0x080ff2000004188c */
[----:B------:R5:W-:Y:S01]  /*be00*/  MUFU.EX2 R252, R27 ;  /* 0x0000001b00fc7308 */ /* 0x000be20000000800 */
[--C-:B------:R-:W-:Y:S01]  /*be10*/  FFMA.FTZ R28, R28, UR4, -R214.reuse ;  /* 0x000000041c1c7c23 */ /* 0x100fe200080108d6 */
[----:B-1----:R-:W-:Y:S01]  /*be20*/  FMUL.FTZ R34, R0, R198 ;  /* 0x000000c600227220 */ /* 0x002fe20000410000 */
[--C-:B------:R-:W-:Y:S07]  /*be30*/  FFMA.FTZ R29, R29, UR4, -R214.reuse ;  /* 0x000000041d1d7c23 */ /* 0x100fee00080108d6 */
[----:B------:R-:W-:Y:S01]  /*be40*/  MUFU.EX2 R198, R36 ;  /* 0x0000002400c67308 */ /* 0x000fe20000000800 */
[C---:B------:R-:W-:Y:S09]  /*be50*/  HMMA.16816.F32.BF16 R144, R180.reuse, R210, R144 ;  /* 0x000000d2b490723c */ /* 0x040ff20000041890 */
[----:B------:R1:W-:Y:S01]  /*be60*/  MUFU.EX2 R211, R20 ;  /* 0x0000001400d37308 */ /* 0x0003e20000000800 */
[C---:B------:R-:W-:Y:S01]  /*be70*/  FMUL.FTZ R164, R2.reuse, R164 ;  /* 0x000000a402a47220 */ /* 0x040fe20000410000 */
[----:B------:R-:W-:Y:S01]  /*be80*/  FMUL.FTZ R165, R2, R165 ;  /* 0x000000a502a57220 */ /* 0x000fe20000410000 */
[C---:B------:R-:W-:Y:S01]  /*be90*/  FMUL.FTZ R166, R0.reuse, R166 ;  /* 0x000000a600a67220 */ /* 0x040fe20000410000 */
[C---:B------:R-:W-:Y:S01]  /*bea0*/  FMUL.FTZ R167, R0.reuse, R167 ;  /* 0x000000a700a77220 */ /* 0x040fe20000410000 */
[----:B----4-:R-:W-:Y:S01]  /*beb0*/  FMUL.FTZ R35, R0, R199 ;  /* 0x000000c700237220 */ /* 0x010fe20000410000 */
[----:B-----5:R-:W-:Y:S04]  /*bec0*/  FMUL.FTZ R27, R3, R203 ;  /* 0x000000cb031b7220 */ /* 0x020fe80000410000 */
[----:B------:R-:W-:Y:S01]  /*bed0*/  MUFU.EX2 R207, R28 ;  /* 0x0000001c00cf7308 */ /* 0x000fe20000000800 */
[--C-:B------:R-:W-:Y:S01]  /*bee0*/  FFMA.FTZ R60, R60, UR4, -R214.reuse ;  /* 0x000000043c3c7c23 */ /* 0x100fe200080108d6 */
[----:B------:R-:W-:Y:S01]  /*bef0*/  FFMA.FTZ R61, R61, UR4, -R214 ;  /* 0x000000043d3d7c23 */ /* 0x000fe200080108d6 */
[----:B------:R-:W-:Y:S07]  /*bf00*/  FFMA.FTZ R67, R67, UR4, -R213 ;  /* 0x0000000443437c23 */ /* 0x000fee00080108d5 */
[----:B------:R-:W-:Y:S01]  /*bf10*/  MUFU.EX2 R203, R31 ;  /* 0x0000001f00cb7308 */ /* 0x000fe20000000800 */
[--C-:B------:R-:W-:Y:S01]  /*bf20*/  FFMA.FTZ R62, R62, UR4, -R215.reuse ;  /* 0x000000043e3e7c23 */ /* 0x100fe200080108d7 */
[--C-:B------:R-:W-:Y:S01]  /*bf30*/  FFMA.FTZ R63, R63, UR4, -R215.reuse ;  /* 0x000000043f3f7c23 */ /* 0x100fe200080108d7 */
[----:B-1----:R-:W-:Y:S07]  /*bf40*/  FMUL.FTZ R20, R168, R192 ;  /* 0x000000c0a8147220 */ /* 0x002fee0000410000 */
[----:B------:R1:W-:Y:S01]  /*bf50*/  MUFU.EX2 R199, R48 ;  /* 0x0000003000c77308 */ /* 0x0003e20000000800 */
[--C-:B------:R-:W-:Y:S01]  /*bf60*/  FFMA.FTZ R68, R68, UR4, -R212.reuse ;  /* 0x0000000444447c23 */ /* 0x100fe200080108d4 */
[--C-:B------:R-:W-:Y:S01]  /*bf70*/  FFMA.FTZ R69, R69, UR4, -R212.reuse ;  /* 0x0000000445457c23 */ /* 0x100fe200080108d4 */
[--C-:B------:R-:W-:Y:S07]  /*bf80*/  FFMA.FTZ R80, R80, UR4, -R212.reuse ;  /* 0x0000000450507c23 */ /* 0x100fee00080108d4 */
[----:B------:R4:W-:Y:S01]  /*bf90*/  MUFU.EX2 R192, R25 ;  /* 0x0000001900c07308 */ /* 0x0009e20000000800 */
[--C-:B------:R-:W-:Y:S01]  /*bfa0*/  FFMA.FTZ R81, R81, UR4, -R212.reuse ;  /* 0x0000000451517c23 */ /* 0x100fe200080108d4 */
[--C-:B------:R-:W-:Y:S01]  /*bfb0*/  FFMA.FTZ R84, R84, UR4, -R212.reuse ;  /* 0x0000000454547c23 */ /* 0x100fe200080108d4 */
[--C-:B------:R-:W-:Y:S07]  /*bfc0*/  FFMA.FTZ R85, R85, UR4, -R212.reuse ;  /* 0x0000000455557c23 */ /* 0x100fee00080108d4 */
[----:B------:R-:W-:Y:S01]  /*bfd0*/  MUFU.EX2 R68, R68 ;  /* 0x0000004400447308 */ /* 0x000fe20000000800 */
[--C-:B------:R-:W-:Y:S01]  /*bfe0*/  FFMA.FTZ R96, R96, UR4, -R212.reuse ;  /* 0x0000000460607c23 */ /* 0x100fe200080108d4 */
[--C-:B------:R-:W-:Y:S01]  /*bff0*/  FFMA.FTZ R97, R97, UR4, -R212.reuse ;  /* 0x0000000461617c23 */ /* 0x100fe200080108d4 */
[--C-:B------:R-:W-:Y:S07]  /*c000*/  FFMA.FTZ R100, R100, UR4, -R212.reuse ;  /* 0x0000000464647c23 */ /* 0x100fee00080108d4 */
[----:B------:R-:W-:Y:S01]  /*c010*/  MUFU.EX2 R69, R69 ;  /* 0x0000004500457308 */ /* 0x000fe20000000800 */
[----:B------:R-:W-:Y:S01]  /*c020*/  FFMA.FTZ R101, R101, UR4, -R212 ;  /* 0x0000000465657c23 */ /* 0x000fe200080108d4 */
[----:B-1----:R-:W-:Y:S01]  /*c030*/  FFMA.FTZ R48, R41, UR4, -R214 ;  /* 0x0000000429307c23 */ /* 0x002fe200080108d6 */
[----:B------:R-:W-:Y:S07]  /*c040*/  FFMA.FTZ R41, R46, UR4, -R215 ;  /* 0x000000042e297c23 */ /* 0x000fee00080108d7 */
[----:B------:R-:W-:Y:S01]  /*c050*/  MUFU.EX2 R80, R80 ;  /* 0x0000005000507308 */ /* 0x000fe20000000800 */
[--C-:B------:R-:W-:Y:S01]  /*c060*/  FFMA.FTZ R112, R112, UR4, -R212.reuse ;  /* 0x0000000470707c23 */ /* 0x100fe200080108d4 */
[----:B----4-:R-:W-:Y:S01]  /*c070*/  FMUL.FTZ R25, R168, R201 ;  /* 0x000000c9a8197220 */ /* 0x010fe20000410000 */
[--C-:B------:R-:W-:Y:S07]  /*c080*/  FFMA.FTZ R113, R113, UR4, -R212.reuse ;  /* 0x0000000471717c23 */ /* 0x100fee00080108d4 */
[----:B------:R-:W-:Y:S01]  /*c090*/  MUFU.EX2 R201, R30 ;  /* 0x0000001e00c97308 */ /* 0x000fe20000000800 */
[--C-:B------:R-:W-:Y:S01]  /*c0a0*/  FFMA.FTZ R116, R116, UR4, -R212.reuse ;  /* 0x0000000474747c23 */ /* 0x100fe200080108d4 */
[--C-:B------:R-:W-:Y:S01]  /*c0b0*/  FFMA.FTZ R117, R117, UR4, -R212.reuse ;  /* 0x0000000475757c23 */ /* 0x100fe200080108d4 */
[----:B------:R-:W-:Y:S07]  /*c0c0*/  FFMA.FTZ R128, R128, UR4, -R212 ;  /* 0x0000000480807c23 */ /* 0x000fee00080108d4 */
[----:B------:R-:W-:Y:S01]  /*c0d0*/  MUFU.EX2 R81, R81 ;  /* 0x0000005100517308 */ /* 0x000fe20000000800 */
        /* <DEDUP_REMOVED lines=18> */
[----:B------:R-:W-:Y:S07]  /*c200*/  FFMA.FTZ R124, R124, UR4, -R214 ;  /* 0x000000047c7c7c23 */ /* 0x000fee00080108d6 */
[----:B------:R-:W-:Y:S01]  /*c210*/  MUFU.EX2 R77, R77 ;  /* 0x0000004d004d7308 */ /* 0x000fe20000000800 */
[----:B--2---:R-:W-:Y:S01]  /*c220*/  @P0 IADD3 R173, PT, PT, R251, -0x40, RZ ;  /* 0xffffffc0fbad0810 */ /* 0x004fe20007ffe0ff */
[--C-:B------:R-:W-:Y:S01]  /*c230*/  FFMA.FTZ R70, R70, UR4, -R213.reuse ;  /* 0x0000000446467c23 */ /* 0x100fe200080108d5 */
[--C-:B------:R-:W-:Y:S07]  /*c240*/  FFMA.FTZ R71, R71, UR4, -R213.reuse ;  /* 0x0000000447477c23 */ /* 0x100fee00080108d5 */
[----:B------:R1:W-:Y:S01]  /*c250*/  MUFU.EX2 R251, R33 ;  /* 0x0000002100fb7308 */ /* 0x0003e20000000800 */
[----:B------:R-:W-:Y:S01]  /*c260*/  IADD3 R174, PT, PT, R234, R173, RZ ;  /* 0x000000adeaae7210 */ /* 0x000fe20007ffe0ff */
[----:B------:R-:W2:Y:S01]  /*c270*/  LDSM.16.MT88.4 R184, [R173] ;  /* 0x00000000adb8783b */ /* 0x000ea20000004200 */
[--C-:B------:R-:W-:Y:S07]  /*c280*/  FFMA.FTZ R82, R82, UR4, -R213.reuse ;  /* 0x0000000452527c23 */ /* 0x100fee00080108d5 */
[----:B------:R-:W-:Y:S01]  /*c290*/  MUFU.EX2 R70, R70 ;  /* 0x0000004600467308 */ /* 0x000fe20000000800 */
[--C-:B------:R-:W-:Y:S01]  /*c2a0*/  FFMA.FTZ R83, R83, UR4, -R213.reuse ;  /* 0x0000000453537c23 */ /* 0x100fe200080108d5 */
[--C-:B------:R-:W-:Y:S01]  /*c2b0*/  FFMA.FTZ R86, R86, UR4, -R213.reuse ;  /* 0x0000000456567c23 */ /* 0x100fe200080108d5 */
[--C-:B------:R-:W-:Y:S07]  /*c2c0*/  FFMA.FTZ R87, R87, UR4, -R213.reuse ;  /* 0x0000000457577c23 */ /* 0x100fee00080108d5 */
[----:B------:R-:W-:Y:S01]  /*c2d0*/  MUFU.EX2 R71, R71 ;  /* 0x0000004700477308 */ /* 0x000fe20000000800 */
[--C-:B------:R-:W-:Y:S01]  /*c2e0*/  FFMA.FTZ R98, R98, UR4, -R213.reuse ;  /* 0x0000000462627c23 */ /* 0x100fe200080108d5 */
[----:B------:R-:W4:Y:S01]  /*c2f0*/  LDSM.16.MT88.4 R188, [R174] ;  /* 0x00000000aebc783b */ /* 0x000f220000004200 */
[--C-:B------:R-:W-:Y:S07]  /*c300*/  FFMA.FTZ R99, R99, UR4, -R213.reuse ;  /* 0x0000000463637c23 */ /* 0x100fee00080108d5 */
[----:B------:R-:W-:Y:S01]  /*c310*/  MUFU.EX2 R82, R82 ;  /* 0x0000005200527308 */ /* 0x000fe20000000800 */
[--C-:B------:R-:W-:Y:S01]  /*c320*/  FFMA.FTZ R102, R102, UR4, -R213.reuse ;  /* 0x0000000466667c23 */ /* 0x100fe200080108d5 */
[----:B-1----:R-:W-:Y:S01]  /*c330*/  FMUL.FTZ R33, R2, R197 ;  /* 0x000000c502217220 */ /* 0x002fe20000410000 */
[--C-:B------:R-:W-:Y:S07]  /*c340*/  FFMA.FTZ R103, R103, UR4, -R213.reuse ;  /* 0x0000000467677c23 */ /* 0x100fee00080108d5 */
[----:B------:R1:W-:Y:S01]  /*c350*/  MUFU.EX2 R197, R24 ;  /* 0x0000001800c57308 */ /* 0x0003e20000000800 */
[--C-:B------:R-:W-:Y:S01]  /*c360*/  FFMA.FTZ R114, R114, UR4, -R213.reuse ;  /* 0x0000000472727c23 */ /* 0x100fe200080108d5 */
[--C-:B------:R-:W-:Y:S01]  /*c370*/  FFMA.FTZ R115, R115, UR4, -R213.reuse ;  /* 0x0000000473737c23 */ /* 0x100fe200080108d5 */
[--C-:B------:R-:W-:Y:S07]  /*c380*/  FFMA.FTZ R118, R118, UR4, -R213.reuse ;  /* 0x0000000476767c23 */ /* 0x100fee00080108d5 */
[----:B------:R-:W-:Y:S01]  /*c390*/  MUFU.EX2 R83, R83 ;  /* 0x0000005300537308 */ /* 0x000fe20000000800 */
[--C-:B------:R-:W-:Y:S01]  /*c3a0*/  FFMA.FTZ R119, R119, UR4, -R213.reuse ;  /* 0x0000000477777c23 */ /* 0x100fe200080108d5 */
[----:B------:R-:W-:Y:S01]  /*c3b0*/  FFMA.FTZ R130, R130, UR4, -R213 ;  /* 0x0000000482827c23 */ /* 0x000fe200080108d5 */
[--C-:B------:R-:W-:Y:S07]  /*c3c0*/  FFMA.FTZ R58, R58, UR4, -R215.reuse ;  /* 0x000000043a3a7c23 */ /* 0x100fee00080108d7 */
[----:B------:R-:W-:Y:S01]  /*c3d0*/  MUFU.EX2 R85, R85 ;  /* 0x0000005500557308 */ /* 0x000fe20000000800 */
[--C-:B------:R-:W-:Y:S01]  /*c3e0*/  FFMA.FTZ R59, R59, UR4, -R215.reuse ;  /* 0x000000043b3b7c23 */ /* 0x100fe200080108d7 */
[--C-:B------:R-:W-:Y:S01]  /*c3f0*/  FFMA.FTZ R74, R74, UR4, -R215.reuse ;  /* 0x000000044a4a7c23 */ /* 0x100fe200080108d7 */
[--C-:B------:R-:W-:Y:S07]  /*c400*/  FFMA.FTZ R75, R75, UR4, -R215.reuse ;  /* 0x000000044b4b7c23 */ /* 0x100fee00080108d7 */
[----:B------:R-:W-:Y:S01]  /*c410*/  MUFU.EX2 R86, R86 ;  /* 0x0000005600567308 */ /* 0x000fe20000000800 */
[--C-:B------:R-:W-:Y:S01]  /*c420*/  FFMA.FTZ R78, R78, UR4, -R215.reuse ;  /* 0x000000044e4e7c23 */ /* 0x100fe200080108d7 */
[----:B-1----:R-:W-:Y:S01]  /*c430*/  FMUL.FTZ R24, R168, R200 ;  /* 0x000000c8a8187220 */ /* 0x002fe20000410000 */
        /* <DEDUP_REMOVED lines=11> */
[-C--:B--2---:R-:W-:Y:S08]  /*c4f0*/  HMMA.16816.F32.BF16 R148, R180, R184.reuse, R148 ;  /* 0x000000b8b494723c */ /* 0x084ff00000041894 */
[----:B------:R-:W-:Y:S01]  /*c500*/  MUFU.EX2 R78, R78 ;  /* 0x0000004e004e7308 */ /* 0x000fe20000000800 */
[--C-:B------:R-:W-:Y:S01]  /*c510*/  FFMA.FTZ R111, R111, UR4, -R215.reuse ;  /* 0x000000046f6f7c23 */ /* 0x100fe200080108d7 */
[--C-:B------:R-:W-:Y:S01]  /*c520*/  FFMA.FTZ R122, R122, UR4, -R215.reuse ;  /* 0x000000047a7a7c23 */ /* 0x100fe200080108d7 */
[--C-:B------:R-:W-:Y:S07]  /*c530*/  FFMA.FTZ R123, R123, UR4, -R215.reuse ;  /* 0x000000047b7b7c23 */ /* 0x100fee00080108d7 */
[----:B------:R-:W-:Y:S01]  /*c540*/  MUFU.EX2 R79, R79 ;  /* 0x0000004f004f7308 */ /* 0x000fe20000000800 */
[----:B------:R-:W-:Y:S01]  /*c550*/  FFMA.FTZ R126, R126, UR4, -R215 ;  /* 0x000000047e7e7c23 */ /* 0x000fe200080108d7 */
[C---:B------:R-:W-:Y:S08]  /*c560*/  HMMA.16816.F32.BF16 R152, R176.reuse, R184, R152 ;  /* 0x000000b8b098723c */ /* 0x040ff00000041898 */
[----:B------:R-:W-:Y:S01]  /*c570*/  MUFU.EX2 R87, R87 ;  /* 0x0000005700577308 */ /* 0x000fe20000000800 */
[----:B------:R-:W-:Y:S01]  /*c580*/  FFMA.FTZ R184, R21, UR4, -R212 ;  /* 0x0000000415b87c23 */ /* 0x000fe200080108d4 */
[----:B------:R-:W-:Y:S01]  /*c590*/  FFMA.FTZ R185, R22, UR4, -R213 ;  /* 0x0000000416b97c23 */ /* 0x000fe200080108d5 */
[C---:B------:R-:W-:Y:S01]  /*c5a0*/  FMUL.FTZ R21, R168.reuse, R193 ;  /* 0x000000c1a8157220 */ /* 0x040fe20000410000 */
[----:B------:R-:W-:Y:S01]  /*c5b0*/  FMUL.FTZ R22, R3, R194 ;  /* 0x000000c203167220 */ /* 0x000fe20000410000 */
[-C--:B------:R-:W-:Y:S05]  /*c5c0*/  HMMA.16816.F32.BF16 R156, R176, R186.reuse, R156 ;  /* 0x000000bab09c723c */ /* 0x080fea000004189c */
[----:B------:R-:W1:Y:S01]  /*c5d0*/  MUFU.EX2 R193, R32 ;  /* 0x0000002000c17308 */ /* 0x000e620000000800 */
[----:B------:R-:W-:Y:S01]  /*c5e0*/  FFMA.FTZ R168, R168, R249, R216 ;  /* 0x000000f9a8a87223 */ /* 0x000fe200000100d8 */
[----:B---3--:R-:W-:Y:S08]  /*c5f0*/  MOV R216, R195 ;  /* 0x000000c300d87202 */ /* 0x008ff00000000f00 */
[----:B------:R-:W2:Y:S01]  /*c600*/  MUFU.EX2 R223, R184 ;  /* 0x000000b800df7308 */ /* 0x000ea20000000800 */
[----:B------:R-:W-:Y:S01]  /*c610*/  ISETP.GT.AND P1, PT, R242, RZ, PT ;  /* 0x000000fff200720c */ /* 0x000fe20003f24270 */
[----:B------:R-:W-:Y:S01]  /*c620*/  FADD.FTZ R168, R220, R168 ;  /* 0x000000a8dca87221 */ /* 0x000fe20000010000 */
[C---:B------:R-:W-:Y:S07]  /*c630*/  HMMA.16816.F32.BF16 R160, R180.reuse, R186, R160 ;  /* 0x000000bab4a0723c */ /* 0x040fee00000418a0 */
[----:B------:R3:W-:Y:S10]  /*c640*/  MUFU.EX2 R210, R185 ;  /* 0x000000b900d27308 */ /* 0x0007f40000000800 */
[----:B------:R-:W-:Y:S01]  /*c650*/  MUFU.EX2 R194, R49 ;  /* 0x0000003100c27308 */ /* 0x000fe20000000800 */
[----:B-1----:R-:W-:Y:S01]  /*c660*/  MOV R249, R193 ;  /* 0x000000c100f97202 */ /* 0x002fe20000000f00 */
[-C--:B----4-:R-:W-:Y:S08]  /*c670*/  HMMA.16816.F32.BF16 R20, R180, R188.reuse, R20 ;  /* 0x000000bcb414723c */ /* 0x090ff00000041814 */
[----:B------:R-:W-:Y:S01]  /*c680*/  MUFU.EX2 R96, R96 ;  /* 0x0000006000607308 */ /* 0x000fe20000000800 */
[----:B------:R-:W-:Y:S01]  /*c690*/  FMUL.FTZ R32, R2, R196 ;  /* 0x000000c402207220 */ /* 0x000fe20000410000 */
[----:B--2---:R-:W-:Y:S08]  /*c6a0*/  F2FP.BF16.F32.PACK_AB R28, R223, R211 ;  /* 0x000000d3df1c723e */ /* 0x004ff000000010ff */
[----:B------:R1:W2:Y:S01]  /*c6b0*/  MUFU.EX2 R196, R26 ;  /* 0x0000001a00c47308 */ /* 0x0002a20000000800 */
[----:B---3--:R-:W3:Y:S01]  /*c6c0*/  LDSM.16.MT88.4 R184, [R175+0x8800] ;  /* 0x00880000afb8783b */ /* 0x008ee20000004200 */
[C---:B------:R-:W-:Y:S08]  /*c6d0*/  HMMA.16816.F32.BF16 R164, R176.reuse, R188, R164 ;  /* 0x000000bcb0a4723c */ /* 0x040ff000000418a4 */
[----:B------:R-:W-:Y:S01]  /*c6e0*/  MUFU.EX2 R97, R97 ;  /* 0x0000006100617308 */ /* 0x000fe20000000800 */
[----:B------:R-:W-:Y:S01]  /*c6f0*/  FFMA.FTZ R189, R53, UR4, -R212 ;  /* 0x0000000435bd7c23 */ /* 0x000fe200080108d4 */
[----:B------:R-:W-:Y:S01]  /*c700*/  FFMA.FTZ R53, R42, UR4, -R215 ;  /* 0x000000042a357c23 */ /* 0x000fe200080108d7 */
[----:B------:R-:W-:Y:S01]  /*c710*/  FFMA.FTZ R42, R45, UR4, -R214 ;  /* 0x000000042d2a7c23 */ /* 0x000fe200080108d6 */
[--C-:B------:R-:W-:Y:S01]  /*c720*/  FFMA.FTZ R188, R64, UR4, -R212.reuse ;  /* 0x0000000440bc7c23 */ /* 0x100fe200080108d4 */
[-C--:B------:R-:W-:Y:S05]  /*c730*/  HMMA.16816.F32.BF16 R32, R176, R190.reuse, R32 ;  /* 0x000000beb020723c */ /* 0x080fea0000041820 */
[----:B------:R4:W-:Y:S01]  /*c740*/  MUFU.EX2 R204, R189 ;  /* 0x000000bd00cc7308 */ /* 0x0009e20000000800 */
[----:B-1----:R-:W-:Y:S01]  /*c750*/  FMUL.FTZ R26, R3, R202 ;  /* 0x000000ca031a7220 */ /* 0x002fe20000410000 */
[----:B------:R-:W-:Y:S01]  /*c760*/  FFMA.FTZ R64, R55, UR4, -R213 ;  /* 0x0000000437407c23 */ /* 0x000fe200080108d5 */
[----:B------:R-:W-:Y:S07]  /*c770*/  F2FP.BF16.F32.PACK_AB R176, R192, R197 ;  /* 0x000000c5c0b0723e */ /* 0x000fee00000010ff */
[----:B------:R-:W-:Y:S01]  /*c780*/  MUFU.EX2 R208, R188 ;  /* 0x000000bc00d07308 */ /* 0x000fe20000000800 */
[----:B--2---:R-:W-:Y:S02]  /*c790*/  F2FP.BF16.F32.PACK_AB R177, R252, R196 ;  /* 0x000000c4fcb1723e */ /* 0x004fe400000010ff */
[----:B------:R-:W-:Y:S01]  /*c7a0*/  F2FP.BF16.F32.PACK_AB R179, R203, R201 ;  /* 0x000000c9cbb3723e */ /* 0x000fe200000010ff */
[----:B------:R-:W-:Y:S06]  /*c7b0*/  HMMA.16816.F32.BF16 R24, R180, R190, R24 ;  /* 0x000000beb418723c */ /* 0x000fec0000041818 */
[----:B------:R1:W2:Y:S01]  /*c7c0*/  MUFU.EX2 R202, R29 ;  /* 0x0000001d00ca7308 */ /* 0x0002a20000000800 */
[----:B------:R-:W5:Y:S01]  /*c7d0*/  LDSM.16.MT88.4 R180, [R232+0x8800] ;  /* 0x00880000e8b4783b */ /* 0x000f620000004200 */
[----:B------:R-:W-:Y:S08]  /*c7e0*/  MOV R190, R206 ;  /* 0x000000ce00be7202 */ /* 0x000ff00000000f00 */
[----:B------:R-:W-:Y:S01]  /*c7f0*/  MUFU.EX2 R98, R98 ;  /* 0x0000006200627308 */ /* 0x000fe20000000800 */
[----:B------:R-:W-:Y:S02]  /*c800*/  MOV R191, R251 ;  /* 0x000000fb00bf7202 */ /* 0x000fe40000000f00 */
[----:B------:R-:W-:Y:S07]  /*c810*/  F2FP.BF16.F32.PACK_AB R31, R190, R195 ;  /* 0x000000c3be1f723e */ /* 0x000fee00000010ff */
[----:B------:R-:W-:Y:S01]  /*c820*/  MUFU.EX2 R251, R51 ;  /* 0x0000003300fb7308 */ /* 0x000fe20000000800 */
[----:B------:R-:W-:Y:S02]  /*c830*/  F2FP.BF16.F32.PACK_AB R30, R191, R193 ;  /* 0x000000c1bf1e723e */ /* 0x000fe400000010ff */
[----:B----4-:R-:W-:Y:S07]  /*c840*/  MOV R189, R205 ;  /* 0x000000cd00bd7202 */ /* 0x010fee0000000f00 */
[----:B------:R4:W-:Y:S01]  /*c850*/  MUFU.EX2 R195, R66 ;  /* 0x0000004200c37308 */ /* 0x0009e20000000800 */
[----:B-1----:R-:W-:Y:S09]  /*c860*/  F2FP.BF16.F32.PACK_AB R29, R205, R210 ;  /* 0x000000d2cd1d723e */ /* 0x002ff200000010ff */
[----:B------:R-:W-:Y:S01]  /*c870*/  MUFU.EX2 R193, R57 ;  /* 0x0000003900c17308 */ /* 0x000fe20000000800 */
[-C--:B--2---:R-:W-:Y:S09]  /*c880*/  F2FP.BF16.F32.PACK_AB R178, R202, R207.reuse ;  /* 0x000000cfcab2723e */ /* 0x084ff200000010ff */
[----:B------:R-:W-:Y:S01]  /*c890*/  MUFU.EX2 R205, R67 ;  /* 0x0000004300cd7308 */ /* 0x000fe20000000800 */
[-C--:B---3--:R-:W-:Y:S09]  /*c8a0*/  HMMA.16816.F32.BF16 R4, R28, R184.reuse, R4 ;  /* 0x000000b81c04723c */ /* 0x088ff20000041804 */
[----:B------:R-:W-:Y:S01]  /*c8b0*/  MUFU.EX2 R206, R64 ;  /* 0x0000004000ce7308 */ /* 0x000fe20000000800 */
[----:B----4-:R-:W2:Y:S09]  /*c8c0*/  LDL.LU R66, [R1] ;  /* 0x0000000001427983 */ /* 0x010eb20000300800 */
        /* <DEDUP_REMOVED lines=11> */
[-C--:B-----5:R-:W-:Y:S09]  /*c980*/  HMMA.16816.F32.BF16 R132, R28, R180.reuse, R132 ;  /* 0x000000b41c84723c */ /* 0x0a0ff20000041884 */
        /* <DEDUP_REMOVED lines=17> */
[--C-:B------:R-:W-:Y:S01]  /*caa0*/  FFMA.FTZ R184, R52, UR4, -R212.reuse ;  /* 0x0000000434b87c23 */ /* 0x100fe200080108d4 */
[--C-:B------:R-:W-:Y:S01]  /*cab0*/  FFMA.FTZ R185, R65, UR4, -R212.reuse ;  /* 0x0000000441b97c23 */ /* 0x100fe200080108d4 */
[----:B------:R-:W-:Y:S01]  /*cac0*/  FFMA.FTZ R212, R129, UR4, -R212 ;  /* 0x0000000481d47c23 */ /* 0x000fe200080108d4 */
[----:B------:R-:W-:Y:S01]  /*cad0*/  MOV R129, R207 ;  /* 0x000000cf00817202 */ /* 0x000fe20000000f00 */
[-C--:B------:R-:W-:Y:S05]  /*cae0*/  HMMA.16816.F32.BF16 R156, R176, R186.reuse, R156 ;  /* 0x000000bab09c723c */ /* 0x080fea000004189c */
[----:B------:R1:W-:Y:S01]  /*caf0*/  MUFU.EX2 R209, R185 ;  /* 0x000000b900d17308 */ /* 0x0003e20000000800 */
[----:B------:R-:W-:Y:S01]  /*cb00*/  MOV R207, R225 ;  /* 0x000000e100cf7202 */ /* 0x000fe20000000f00 */
[----:B------:R-:W-:Y:S01]  /*cb10*/  FFMA.FTZ R52, R43, UR4, -R215 ;  /* 0x000000042b347c23 */ /* 0x000fe200080108d7 */
[--C-:B------:R-:W-:Y:S01]  /*cb20*/  FFMA.FTZ R43, R44, UR4, -R214.reuse ;  /* 0x000000042c2b7c23 */ /* 0x100fe200080108d6 */
[----:B------:R-:W-:Y:S01]  /*cb30*/  FFMA.FTZ R214, R125, UR4, -R214 ;  /* 0x000000047dd67c23 */ /* 0x000fe200080108d6 */
[----:B------:R-:W-:Y:S01]  /*cb40*/  MOV R125, R207 ;  /* 0x000000cf007d7202 */ /* 0x000fe20000000f00 */
[C---:B------:R-:W-:Y:S04]  /*cb50*/  HMMA.16816.F32.BF16 R160, R28.reuse, R186, R160 ;  /* 0x000000ba1ca0723c */ /* 0x040fe800000418a0 */
[----:B------:R4:W-:Y:S01]  /*cb60*/  MUFU.EX2 R207, R184 ;  /* 0x000000b800cf7308 */ /* 0x0009e20000000800 */
[--C-:B------:R-:W-:Y:S09]  /*cb70*/  FFMA.FTZ R65, R54, UR4, -R213.reuse ;  /* 0x0000000436417c23 */ /* 0x100ff200080108d5 */
[----:B------:R-:W-:Y:S01]  /*cb80*/  MUFU.EX2 R186, R38 ;  /* 0x0000002600ba7308 */ /* 0x000fe20000000800 */
[----:B------:R-:W-:Y:S01]  /*cb90*/  FFMA.FTZ R213, R131, UR4, -R213 ;  /* 0x0000000483d57c23 */ /* 0x000fe200080108d5 */
[----:B-1----:R-:W-:Y:S01]  /*cba0*/  MOV R185, R125 ;  /* 0x0000007d00b97202 */ /* 0x002fe20000000f00 */
[-C--:B---3--:R-:W-:Y:S07]  /*cbb0*/  HMMA.16816.F32.BF16 R20, R28, R180.reuse, R20 ;  /* 0x000000b41c14723c */ /* 0x088fee0000041814 */
[----:B------:R1:W3:Y:S01]  /*cbc0*/  MUFU.EX2 R187, R39 ;  /* 0x0000002700bb7308 */ /* 0x0002e20000000800 */
[----:B------:R-:W-:Y:S09]  /*cbd0*/  MOV R131, R231 ;  /* 0x000000e700837202 */ /* 0x000ff20000000f00 */
[----:B------:R-:W-:Y:S01]  /*cbe0*/  MUFU.EX2 R125, R60 ;  /* 0x0000003c007d7308 */ /* 0x000fe20000000800 */
[----:B----4-:R-:W-:Y:S01]  /*cbf0*/  MOV R184, R192 ;  /* 0x000000c000b87202 */ /* 0x010fe20000000f00 */
[C---:B------:R-:W-:Y:S08]  /*cc00*/  HMMA.16816.F32.BF16 R164, R176.reuse, R180, R164 ;  /* 0x000000b4b0a4723c */ /* 0x040ff000000418a4 */
[----:B------:R4:W-:Y:S01]  /*cc10*/  MUFU.EX2 R192, R56 ;  /* 0x0000003800c07308 */ /* 0x0009e20000000800 */
[----:B------:R-:W-:Y:S09]  /*cc20*/  MOV R64, R131 ;  /* 0x0000008300407202 */ /* 0x000ff20000000f00 */
[----:B------:R5:W-:Y:S01]  /*cc30*/  MUFU.EX2 R180, R40 ;  /* 0x0000002800b47308 */ /* 0x000be20000000800 */
[----:B-1----:R-:W1:Y:S01]  /*cc40*/  LDSM.16.MT88.4 R36, [R175+0x9000] ;  /* 0x00900000af24783b */ /* 0x002e620000004200 */
[-C--:B------:R-:W-:Y:S08]  /*cc50*/  HMMA.16816.F32.BF16 R32, R176, R182.reuse, R32 ;  /* 0x000000b6b020723c */ /* 0x080ff00000041820 */
[----:B------:R-:W3:Y:S10]  /*cc60*/  MUFU.EX2 R181, R50 ;  /* 0x0000003200b57308 */ /* 0x000ef40000000800 */
[----:B------:R1:W-:Y:S01]  /*cc70*/  MUFU.EX2 R178, R48 ;  /* 0x0000003000b27308 */ /* 0x0003e20000000800 */
[----:B----4-:R-:W4:Y:S01]  /*cc80*/  LDL.LU R56, [R1+0x4] ;  /* 0x0000040001387983 */ /* 0x010f220000300800 */
[----:B------:R-:W-:Y:S08]  /*cc90*/  HMMA.16816.F32.BF16 R24, R28, R182, R24 ;  /* 0x000000b61c18723c */ /* 0x000ff00000041818 */
[----:B------:R-:W-:Y:S01]  /*cca0*/  MUFU.EX2 R176, R53 ;  /* 0x0000003500b07308 */ /* 0x000fe20000000800 */
[----:B------:R-:W4:Y:S01]  /*ccb0*/  LDL.LU R57, [R1+0x8] ;  /* 0x0000080001397983 */ /* 0x000f220000300800 */
[--C-:B-----5:R-:W-:Y:S01]  /*ccc0*/  FFMA.FTZ R40, R47, UR4, -R215.reuse ;  /* 0x000000042f287c23 */ /* 0x120fe200080108d7 */
[----:B------:R-:W-:Y:S07]  /*ccd0*/  MOV R182, R229 ;  /* 0x000000e500b67202 */ /* 0x000fee0000000f00 */
[----:B------:R5:W-:Y:S01]  /*cce0*/  MUFU.EX2 R177, R52 ;  /* 0x0000003400b17308 */ /* 0x000be20000000800 */
[----:B------:R-:W-:Y:S01]  /*ccf0*/  MOV R183, R194 ;  /* 0x000000c200b77202 */ /* 0x000fe20000000f00 */
[----:B------:R-:W2:Y:S01]  /*cd00*/  LDSM.16.MT88.4 R44, [R232+0x9000] ;  /* 0x00900000e82c783b */ /* 0x000ea20000004200 */
[----:B------:R-:W-:Y:S07]  /*cd10*/  F2FP.BF16.F32.PACK_AB R28, R200, R198 ;  /* 0x000000c6c81c723e */ /* 0x000fee00000010ff */
[----:B------:R-:W-:Y:S01]  /*cd20*/  MUFU.EX2 R179, R43 ;  /* 0x0000002b00b37308 */ /* 0x000fe20000000800 */
[----:B---3--:R-:W-:Y:S01]  /*cd30*/  F2FP.BF16.F32.PACK_AB R29, R187, R186 ;  /* 0x000000babb1d723e */ /* 0x008fe200000010ff */
[----:B------:R-:W-:Y:S01]  /*cd40*/  FFMA.FTZ R215, R127, UR4, -R215 ;  /* 0x000000047fd77c23 */ /* 0x000fe200080108d7 */
[----:B------:R-:W-:Y:S07]  /*cd50*/  F2FP.BF16.F32.PACK_AB R30, R183, R199 ;  /* 0x000000c7b71e723e */ /* 0x000fee00000010ff */
[----:B------:R-:W3:Y:S01]  /*cd60*/  MUFU.EX2 R231, R42 ;  /* 0x0000002a00e77308 */ /* 0x000ee20000000800 */
[----:B------:R-:W-:Y:S01]  /*cd70*/  F2FP.BF16.F32.PACK_AB R31, R251, R181 ;  /* 0x000000b5fb1f723e */ /* 0x000fe200000010ff */
[----:B-1----:R-:W1:Y:S01]  /*cd80*/  LDSM.16.MT88.4 R48, [R173+0x1000] ;  /* 0x00100000ad30783b */ /* 0x002e620000004200 */
[----:B------:R-:W-:Y:S07]  /*cd90*/  MOV R188, R182 ;  /* 0x000000b600bc7202 */ /* 0x000fee0000000f00 */
[----:B------:R2:W-:Y:S01]  /*cda0*/  MUFU.EX2 R225, R41 ;  /* 0x0000002900e17308 */ /* 0x0005e20000000800 */
[----:B------:R-:W-:Y:S09]  /*cdb0*/  MOV R182, R129 ;  /* 0x0000008100b67202 */ /* 0x000ff20000000f00 */
[----:B------:R2:W1:Y:S01]  /*cdc0*/  MUFU.EX2 R229, R40 ;  /* 0x0000002800e57308 */ /* 0x0004620000000800 */
[----:B-----5:R-:W5:Y:S09]  /*cdd0*/  LDSM.16.MT88.4 R52, [R174+0x1000] ;  /* 0x00100000ae34783b */ /* 0x020f720000004200 */
[----:B------:R-:W-:Y:S01]  /*cde0*/  MUFU.EX2 R129, R61 ;  /* 0x0000003d00817308 */ /* 0x000fe20000000800 */
[----:B---3--:R-:W-:Y:S09]  /*cdf0*/  F2FP.BF16.F32.PACK_AB R42, R231, R179 ;  /* 0x000000b3e72a723e */ /* 0x008ff200000010ff */
[----:B------:R-:W-:Y:S01]  /*ce00*/  MUFU.EX2 R213, R213 ;  /* 0x000000d500d57308 */ /* 0x000fe20000000800 */
[-C--:B------:R-:W-:Y:S03]  /*ce10*/  HMMA.16816.F32.BF16 R4, R28, R36.reuse, R4 ;  /* 0x000000241c04723c */ /* 0x080fe60000041804 */
[----:B--2---:R-:W-:Y:S06]  /*ce20*/  F2FP.BF16.F32.PACK_AB R41, R177, R176 ;  /* 0x000000b0b129723e */ /* 0x004fec00000010ff */
[----:B------:R-:W-:Y:S01]  /*ce30*/  MUFU.EX2 R214, R214 ;  /* 0x000000d600d67308 */ /* 0x000fe20000000800 */
[----:B------:R-:W-:Y:S02]  /*ce40*/  F2FP.BF16.F32.PACK_AB R40, R178, R180 ;  /* 0x000000b4b228723e */ /* 0x000fe400000010ff */
[----:B-1----:R-:W-:Y:S07]  /*ce50*/  F2FP.BF16.F32.PACK_AB R43, R229, R225 ;  /* 0x000000e1e52b723e */ /* 0x002fee00000010ff */
[----:B------:R-:W-:Y:S10]  /*ce60*/  MUFU.EX2 R215, R215 ;  /* 0x000000d700d77308 */ /* 0x000ff40000000800 */
[----:B------:R-:W-:Y:S01]  /*ce70*/  MUFU.EX2 R194, R65 ;  /* 0x0000004100c27308 */ /* 0x000fe20000000800 */
[C---:B------:R-:W-:Y:S09]  /*ce80*/  HMMA.16816.F32.BF16 R8, R40.reuse, R36, R8 ;  /* 0x000000242808723c */ /* 0x040ff20000041808 */
[----:B------:R-:W-:Y:S10]  /*ce90*/  MUFU.EX2 R65, R62 ;  /* 0x0000003e00417308 */ /* 0x000ff40000000800 */
[----:B------:R-:W1:Y:S01]  /*cea0*/  MUFU.EX2 R131, R59 ;  /* 0x0000003b00837308 */ /* 0x000e620000000800 */
[-C--:B------:R-:W-:Y:S09]  /*ceb0*/  HMMA.16816.F32.BF16 R12, R40, R38.reuse, R12 ;  /* 0x00000026280c723c */ /* 0x080ff2000004180c */
[----:B------:R-:W-:Y:S10]  /*cec0*/  MUFU.EX2 R62, R100 ;  /* 0x00000064003e7308 */ /* 0x000ff40000000800 */
[----:B------:R-:W-:Y:S01]  /*ced0*/  MUFU.EX2 R107, R107 ;  /* 0x0000006b006b7308 */ /* 0x000fe20000000800 */
[C---:B------:R-:W-:Y:S01]  /*cee0*/  HMMA.16816.F32.BF16 R16, R28.reuse, R38, R16 ;  /* 0x000000261c10723c */ /* 0x040fe20000041810 */
[----:B------:R-:W2:Y:S08]  /*cef0*/  LDSM.16.MT88.4 R36, [R175+0x9800] ;  /* 0x00980000af24783b */ /* 0x000eb00000004200 */
[----:B------:R-:W-:Y:S10]  /*cf00*/  MUFU.EX2 R108, R108 ;  /* 0x0000006c006c7308 */ /* 0x000ff40000000800 */
[----:B------:R-:W-:Y:S01]  /*cf10*/  MUFU.EX2 R109, R109 ;  /* 0x0000006d006d7308 */ /* 0x000fe20000000800 */
[-C--:B------:R-:W-:Y:S09]  /*cf20*/  HMMA.16816.F32.BF16 R132, R28, R44.reuse, R132 ;  /* 0x0000002c1c84723c */ /* 0x080ff20000041884 */
        /* <DEDUP_REMOVED lines=9> */
[----:B------:R-:W3:Y:S07]  /*cfc0*/  LDSM.16.MT88.4 R44, [R232+0x9800] ;  /* 0x00980000e82c783b */ /* 0x000eee0000004200 */
[-C--:B------:R-:W-:Y:S08]  /*cfd0*/  HMMA.16816.F32.BF16 R148, R28, R48.reuse, R148 ;  /* 0x000000301c94723c */ /* 0x080ff00000041894 */
[C---:B------:R-:W-:Y:S08]  /*cfe0*/  HMMA.16816.F32.BF16 R152, R40.reuse, R48, R152 ;  /* 0x000000302898723c */ /* 0x040ff00000041898 */
[-C--:B------:R-:W-:Y:S08]  /*cff0*/  HMMA.16816.F32.BF16 R156, R40, R50.reuse, R156 ;  /* 0x00000032289c723c */ /* 0x080ff0000004189c */
[C---:B------:R-:W-:Y:S01]  /*d000*/  HMMA.16816.F32.BF16 R160, R28.reuse, R50, R160 ;  /* 0x000000321ca0723c */ /* 0x040fe200000418a0 */
[----:B------:R-:W4:Y:S07]  /*d010*/  LDSM.16.MT88.4 R48, [R173+0x1800] ;  /* 0x00180000ad30783b */ /* 0x000f2e0000004200 */
[-C--:B-----5:R-:W-:Y:S08]  /*d020*/  HMMA.16816.F32.BF16 R20, R28, R52.reuse, R20 ;  /* 0x000000341c14723c */ /* 0x0a0ff00000041814 */
[C---:B------:R-:W-:Y:S08]  /*d030*/  HMMA.16816.F32.BF16 R164, R40.reuse, R52, R164 ;  /* 0x0000003428a4723c */ /* 0x040ff000000418a4 */
[-C--:B------:R-:W-:Y:S03]  /*d040*/  HMMA.16816.F32.BF16 R32, R40, R54.reuse, R32 ;  /* 0x000000362820723c */ /* 0x080fe60000041820 */
[----:B------:R-:W-:Y:S02]  /*d050*/  F2FP.BF16.F32.PACK_AB R40, R193, R192 ;  /* 0x000000c0c128723e */ /* 0x000fe400000010ff */
[----:B-1----:R-:W-:Y:S02]  /*d060*/  F2FP.BF16.F32.PACK_AB R41, R131, R67 ;  /* 0x000000438329723e */ /* 0x002fe400000010ff */
[----:B------:R-:W-:Y:S01]  /*d070*/  F2FP.BF16.F32.PACK_AB R42, R129, R125 ;  /* 0x0000007d812a723e */ /* 0x000fe200000010ff */
[----:B------:R-:W-:Y:S01]  /*d080*/  HMMA.16816.F32.BF16 R24, R28, R54, R24 ;  /* 0x000000361c18723c */ /* 0x000fe20000041818 */
[----:B------:R-:W1:Y:S03]  /*d090*/  LDSM.16.MT88.4 R52, [R174+0x1800] ;  /* 0x00180000ae34783b */ /* 0x000e660000004200 */
[----:B------:R-:W-:Y:S02]  /*d0a0*/  F2FP.BF16.F32.PACK_AB R28, R204, R207 ;  /* 0x000000cfcc1c723e */ /* 0x000fe400000010ff */
[----:B------:R-:W-:Y:S02]  /*d0b0*/  F2FP.BF16.F32.PACK_AB R29, R206, R194 ;  /* 0x000000c2ce1d723e */ /* 0x000fe400000010ff */
[----:B------:R-:W-:Y:S02]  /*d0c0*/  F2FP.BF16.F32.PACK_AB R30, R209, R208 ;  /* 0x000000d0d11e723e */ /* 0x000fe400000010ff */
[----:B------:R-:W-:Y:S07]  /*d0d0*/  F2FP.BF16.F32.PACK_AB R31, R205, R195 ;  /* 0x000000c3cd1f723e */ /* 0x000fee00000010ff */
[-C--:B--2---:R-:W-:Y:S03]  /*d0e0*/  HMMA.16816.F32.BF16 R4, R28, R36.reuse, R4 ;  /* 0x000000241c04723c */ /* 0x084fe60000041804 */
[----:B------:R-:W-:Y:S02]  /*d0f0*/  FFMA.FTZ R3, R3, R66, R219 ;  /* 0x0000004203037223 */ /* 0x000fe400000100db */
[----:B------:R-:W2:Y:S02]  /*d100*/  MUFU.EX2 R66, R63 ;  /* 0x0000003f00427308 */ /* 0x000ea40000000800 */
[----:B------:R-:W-:Y:S08]  /*d110*/  FADD.FTZ R3, R228, R3 ;  /* 0x00000003e4037221 */ /* 0x000ff00000010000 */
[----:B------:R-:W-:Y:S01]  /*d120*/  MUFU.EX2 R63, R112 ;  /* 0x00000070003f7308 */ /* 0x000fe20000000800 */
[----:B------:R-:W-:Y:S01]  /*d130*/  FADD.FTZ R58, R226, R3 ;  /* 0x00000003e23a7221 */ /* 0x000fe20000010000 */
[----:B--2---:R-:W-:Y:S07]  /*d140*/  F2FP.BF16.F32.PACK_AB R43, R66, R65 ;  /* 0x00000041422b723e */ /* 0x004fee00000010ff */
        /* <DEDUP_REMOVED lines=8> */
[----:B------:R-:W3:Y:S07]  /*d1d0*/  LDSM.16.MT88.4 R44, [R232+0xa000] ;  /* 0x00a00000e82c783b */ /* 0x000eee0000004200 */
[-C--:B----4-:R-:W-:Y:S08]  /*d1e0*/  HMMA.16816.F32.BF16 R148, R28, R48.reuse, R148 ;  /* 0x000000301c94723c */ /* 0x090ff00000041894 */
[C---:B------:R-:W-:Y:S08]  /*d1f0*/  HMMA.16816.F32.BF16 R152, R40.reuse, R48, R152 ;  /* 0x000000302898723c */ /* 0x040ff00000041898 */
[-C--:B------:R-:W-:Y:S08]  /*d200*/  HMMA.16816.F32.BF16 R156, R40, R50.reuse, R156 ;  /* 0x00000032289c723c */ /* 0x080ff0000004189c */
[C---:B------:R-:W-:Y:S01]  /*d210*/  HMMA.16816.F32.BF16 R160, R28.reuse, R50, R160 ;  /* 0x000000321ca0723c */ /* 0x040fe200000418a0 */
[----:B------:R-:W4:Y:S07]  /*d220*/  LDSM.16.MT88.4 R48, [R173+0x2000] ;  /* 0x00200000ad30783b */ /* 0x000f2e0000004200 */
[-C--:B-1----:R-:W-:Y:S03]  /*d230*/  HMMA.16816.F32.BF16 R20, R28, R52.reuse, R20 ;  /* 0x000000341c14723c */ /* 0x082fe60000041814 */
[----:B------:R-:W-:Y:S05]  /*d240*/  FFMA.FTZ R0, R0, R56, R217 ;  /* 0x0000003800007223 */ /* 0x000fea00000100d9 */
[C---:B------:R-:W-:Y:S04]  /*d250*/  HMMA.16816.F32.BF16 R164, R40.reuse, R52, R164 ;  /* 0x0000003428a4723c */ /* 0x040fe800000418a4 */
[----:B------:R-:W-:Y:S01]  /*d260*/  FFMA.FTZ R2, R2, R57, R218 ;  /* 0x0000003902027223 */ /* 0x000fe200000100da */
[----:B------:R-:W-:Y:S03]  /*d270*/  FADD.FTZ R0, R221, R0 ;  /* 0x00000000dd007221 */ /* 0x000fe60000010000 */
[-C--:B------:R-:W-:Y:S03]  /*d280*/  HMMA.16816.F32.BF16 R32, R40, R54.reuse, R32 ;  /* 0x000000362820723c */ /* 0x080fe60000041820 */
[----:B------:R-:W-:Y:S01]  /*d290*/  F2FP.BF16.F32.PACK_AB R41, R75, R74 ;  /* 0x0000004a4b29723e */ /* 0x000fe200000010ff */
[----:B------:R-:W-:Y:S01]  /*d2a0*/  FADD.FTZ R40, R222, R2 ;  /* 0x00000002de287221 */ /* 0x000fe20000010000 */
[----:B------:R-:W-:Y:S01]  /*d2b0*/  F2FP.BF16.F32.PACK_AB R42, R77, R76 ;  /* 0x0000004c4d2a723e */ /* 0x000fe200000010ff */
[----:B------:R-:W-:Y:S01]  /*d2c0*/  FADD.FTZ R2, R230, R168 ;  /* 0x000000a8e6027221 */ /* 0x000fe20000010000 */
[----:B------:R-:W-:Y:S01]  /*d2d0*/  F2FP.BF16.F32.PACK_AB R43, R79, R78 ;  /* 0x0000004e4f2b723e */ /* 0x000fe200000010ff */
[----:B------:R-:W-:Y:S01]  /*d2e0*/  HMMA.16816.F32.BF16 R24, R28, R54, R24 ;  /* 0x000000361c18723c */ /* 0x000fe20000041818 */
[----:B------:R-:W1:Y:S03]  /*d2f0*/  LDSM.16.MT88.4 R52, [R174+0x2000] ;  /* 0x00200000ae34783b */ /* 0x000e660000004200 */
        /* <DEDUP_REMOVED lines=8> */
[----:B------:R-:W-:Y:S01]  /*d380*/  F2FP.BF16.F32.PACK_AB R40, R73, R72 ;  /* 0x000000484928723e */ /* 0x000fe200000010ff */
[----:B------:R-:W5:Y:S01]  /*d390*/  MUFU.EX2 R58, R118 ;  /* 0x00000076003a7308 */ /* 0x000f620000000800 */
[----:B------:R-:W-:Y:S01]  /*d3a0*/  FADD.FTZ R2, R64, R3 ;  /* 0x0000000340027221 */ /* 0x000fe20000010000 */
[----:B------:R-:W-:Y:S01]  /*d3b0*/  FADD.FTZ R0, R210, R0 ;  /* 0x00000000d2007221 */ /* 0x000fe20000010000 */
[----:B------:R-:W-:Y:S01]  /*d3c0*/  FADD.FTZ R3, R211, R56 ;  /* 0x00000038d3037221 */ /* 0x000fe20000010000 */
[-C--:B--2---:R-:W-:Y:S06]  /*d3d0*/  HMMA.16816.F32.BF16 R4, R28, R36.reuse, R4 ;  /* 0x000000241c04723c */ /* 0x084fec0000041804 */
[----:B------:R-:W2:Y:S01]  /*d3e0*/  MUFU.EX2 R64, R113 ;  /* 0x0000007100407308 */ /* 0x000ea20000000800 */
[----:B------:R-:W-:Y:S01]  /*d3f0*/  FADD.FTZ R0, R189, R0 ;  /* 0x00000000bd007221 */ /* 0x000fe20000010000 */
[----:B------:R-:W-:Y:S01]  /*d400*/  FADD.FTZ R2, R196, R2 ;  /* 0x00000002c4027221 */ /* 0x000fe20000010000 */
[----:B------:R-:W-:Y:S02]  /*d410*/  MOV R168, R171 ;  /* 0x000000ab00a87202 */ /* 0x000fe40000000f00 */
[----:B------:R-:W-:Y:S01]  /*d420*/  FADD.FTZ R0, R216, R0 ;  /* 0x00000000d8007221 */ /* 0x000fe20000010000 */
[C---:B------:R-:W-:Y:S04]  /*d430*/  HMMA.16816.F32.BF16 R8, R40.reuse, R36, R8 ;  /* 0x000000242808723c */ /* 0x040fe80000041808 */
[----:B------:R-:W-:Y:S01]  /*d440*/  MOV R216, R183 ;  /* 0x000000b700d87202 */ /* 0x000fe20000000f00 */
[----:B------:R-:W-:Y:S03]  /*d450*/  FADD.FTZ R2, R252, R2 ;  /* 0x00000002fc027221 */ /* 0x000fe60000010000 */
[-C--:B------:R-:W-:Y:S03]  /*d460*/  HMMA.16816.F32.BF16 R12, R40, R38.reuse, R12 ;  /* 0x00000026280c723c */ /* 0x080fe6000004180c */
[----:B------:R-:W-:Y:S01]  /*d470*/  FADD.FTZ R2, R201, R2 ;  /* 0x00000002c9027221 */ /* 0x000fe20000010000 */
[----:B-----5:R-:W-:Y:S03]  /*d480*/  F2FP.BF16.F32.PACK_AB R201, R61, R58 ;  /* 0x0000003a3dc9723e */ /* 0x020fe600000010ff */
[----:B------:R-:W-:Y:S01]  /*d490*/  FADD.FTZ R2, R203, R2 ;  /* 0x00000002cb027221 */ /* 0x000fe20000010000 */
[C---:B------:R-:W-:Y:S01]  /*d4a0*/  HMMA.16816.F32.BF16 R16, R28.reuse, R38, R16 ;  /* 0x000000261c10723c */ /* 0x040fe20000041810 */
[----:B------:R-:W5:Y:S03]  /*d4b0*/  LDSM.16.MT88.4 R36, [R175+0xa800] ;  /* 0x00a80000af24783b */ /* 0x000f660000004200 */
[----:B------:R-:W-:Y:S04]  /*d4c0*/  F2FP.BF16.F32.PACK_AB R203, R213, R59 ;  /* 0x0000003bd5cb723e */ /* 0x000fe800000010ff */
        /* <DEDUP_REMOVED lines=10> */
[-C--:B-1----:R-:W-:Y:S08]  /*d570*/  HMMA.16816.F32.BF16 R20, R28, R52.reuse, R20 ;  /* 0x000000341c14723c */ /* 0x082ff00000041814 */
[C---:B------:R-:W-:Y:S08]  /*d580*/  HMMA.16816.F32.BF16 R164, R40.reuse, R52, R164 ;  /* 0x0000003428a4723c */ /* 0x040ff000000418a4 */
[-C--:B------:R-:W-:Y:S03]  /*d590*/  HMMA.16816.F32.BF16 R32, R40, R54.reuse, R32 ;  /* 0x000000362820723c */ /* 0x080fe60000041820 */
[----:B------:R-:W-:Y:S01]  /*d5a0*/  FADD.FTZ R40, R188, R57 ;  /* 0x00000039bc287221 */ /* 0x000fe20000010000 */
[----:B------:R-:W-:Y:S01]  /*d5b0*/  F2FP.BF16.F32.PACK_AB R41, R91, R90 ;  /* 0x0000005a5b29723e */ /* 0x000fe200000010ff */
[----:B------:R-:W-:Y:S01]  /*d5c0*/  FADD.FTZ R57, R223, R3 ;  /* 0x00000003df397221 */ /* 0x000fe20000010000 */
[----:B------:R-:W-:Y:S01]  /*d5d0*/  F2FP.BF16.F32.PACK_AB R42, R93, R92 ;  /* 0x0000005c5d2a723e */ /* 0x000fe200000010ff */
[----:B------:R-:W-:Y:S01]  /*d5e0*/  FADD.FTZ R56, R197, R40 ;  /* 0x00000028c5387221 */ /* 0x000fe20000010000 */
[----:B------:R-:W-:Y:S01]  /*d5f0*/  HMMA.16816.F32.BF16 R24, R28, R54, R24 ;  /* 0x000000361c18723c */ /* 0x000fe20000041818 */
[----:B------:R-:W1:Y:S03]  /*d600*/  LDSM.16.MT88.4 R52, [R174+0x2800] ;  /* 0x00280000ae34783b */ /* 0x000e660000004200 */
[----:B------:R-:W-:Y:S01]  /*d610*/  F2FP.BF16.F32.PACK_AB R28, R85, R84 ;  /* 0x00000054551c723e */ /* 0x000fe200000010ff */
[----:B------:R-:W-:Y:S01]  /*d620*/  FADD.FTZ R3, R184, R56 ;  /* 0x00000038b8037221 */ /* 0x000fe20000010000 */
[----:B------:R-:W-:Y:S02]  /*d630*/  F2FP.BF16.F32.PACK_AB R29, R87, R86 ;  /* 0x00000056571d723e */ /* 0x000fe400000010ff */
[----:B------:R-:W-:Y:S01]  /*d640*/  F2FP.BF16.F32.PACK_AB R30, R97, R96 ;  /* 0x00000060611e723e */ /* 0x000fe200000010ff */
[----:B------:R-:W-:Y:S01]  /*d650*/  FADD.FTZ R3, R182, R3 ;  /* 0x00000003b6037221 */ /* 0x000fe20000010000 */
[----:B------:R-:W-:Y:S02]  /*d660*/  F2FP.BF16.F32.PACK_AB R31, R99, R98 ;  /* 0x00000062631f723e */ /* 0x000fe400000010ff */
[----:B------:R-:W-:Y:S02]  /*d670*/  MOV R182, R190 ;  /* 0x000000be00b67202 */ /* 0x000fe40000000f00 */
[----:B------:R-:W-:Y:S02]  /*d680*/  F2FP.BF16.F32.PACK_AB R40, R89, R88 ;  /* 0x000000585928723e */ /* 0x000fe400000010ff */
[----:B------:R-:W-:Y:S01]  /*d690*/  F2FP.BF16.F32.PACK_AB R43, R95, R94 ;  /* 0x0000005e5f2b723e */ /* 0x000fe200000010ff */
[-C--:B-----5:R-:W-:Y:S03]  /*d6a0*/  HMMA.16816.F32.BF16 R4, R28, R36.reuse, R4 ;  /* 0x000000241c04723c */ /* 0x0a0fe60000041804 */
[----:B------:R-:W-:Y:S05]  /*d6b0*/  FADD.FTZ R0, R182, R0 ;  /* 0x00000000b6007221 */ /* 0x000fea0000010000 */
        /* <DEDUP_REMOVED lines=19> */
[----:B------:R-:W-:Y:S01]  /*d7f0*/  MUFU.EX2 R57, R116 ;  /* 0x0000007400397308 */ /* 0x000fe20000000800 */
[----:B------:R-:W-:Y:S01]  /*d800*/  F2FP.BF16.F32.PACK_AB R42, R109, R108 ;  /* 0x0000006c6d2a723e */ /* 0x000fe200000010ff */
[----:B------:R-:W-:Y:S01]  /*d810*/  FADD.FTZ R56, R191, R40 ;  /* 0x00000028bf387221 */ /* 0x000fe20000010000 */
[----:B------:R-:W-:Y:S01]  /*d820*/  HMMA.16816.F32.BF16 R24, R28, R54, R24 ;  /* 0x000000361c18723c */ /* 0x000fe20000041818 */
[----:B------:R-:W1:Y:S03]  /*d830*/  LDSM.16.MT88.4 R52, [R174+0x3000] ;  /* 0x00300000ae34783b */ /* 0x000e660000004200 */
[----:B------:R-:W-:Y:S02]  /*d840*/  F2FP.BF16.F32.PACK_AB R28, R101, R62 ;  /* 0x0000003e651c723e */ /* 0x000fe400000010ff */
[----:B------:R-:W-:Y:S02]  /*d850*/  F2FP.BF16.F32.PACK_AB R29, R103, R102 ;  /* 0x00000066671d723e */ /* 0x000fe400000010ff */
[----:B--2---:R-:W-:Y:S01]  /*d860*/  F2FP.BF16.F32.PACK_AB R30, R64, R63 ;  /* 0x0000003f401e723e */ /* 0x004fe200000010ff */
[----:B------:R-:W2:Y:S01]  /*d870*/  LDSM.16.MT88.4 R188, [R175+0xb800] ;  /* 0x00b80000afbc783b */ /* 0x000ea20000004200 */
[----:B------:R-:W-:Y:S02]  /*d880*/  F2FP.BF16.F32.PACK_AB R31, R115, R114 ;  /* 0x00000072731f723e */ /* 0x000fe400000010ff */
[----:B------:R-:W-:Y:S02]  /*d890*/  F2FP.BF16.F32.PACK_AB R40, R105, R104 ;  /* 0x000000686928723e */ /* 0x000fe400000010ff */
[----:B------:R-:W-:Y:S03]  /*d8a0*/  F2FP.BF16.F32.PACK_AB R43, R111, R110 ;  /* 0x0000006e6f2b723e */ /* 0x000fe600000010ff */
[-C--:B-----5:R-:W-:Y:S08]  /*d8b0*/  HMMA.16816.F32.BF16 R4, R28, R36.reuse, R4 ;  /* 0x000000241c04723c */ /* 0x0a0ff00000041804 */
[C---:B------:R-:W-:Y:S08]  /*d8c0*/  HMMA.16816.F32.BF16 R8, R40.reuse, R36, R8 ;  /* 0x000000242808723c */ /* 0x040ff00000041808 */
[-C--:B------:R-:W-:Y:S08]  /*d8d0*/  HMMA.16816.F32.BF16 R12, R40, R38.reuse, R12 ;  /* 0x00000026280c723c */ /* 0x080ff0000004180c */
[C---:B------:R-:W-:Y:S01]  /*d8e0*/  HMMA.16816.F32.BF16 R16, R28.reuse, R38, R16 ;  /* 0x000000261c10723c */ /* 0x040fe20000041810 */
[----:B------:R-:W5:Y:S07]  /*d8f0*/  LDSM.16.MT88.4 R36, [R232+0xb800] ;  /* 0x00b80000e824783b */ /* 0x000f6e0000004200 */
[-C--:B---3--:R-:W-:Y:S08]  /*d900*/  HMMA.16816.F32.BF16 R132, R28, R44.reuse, R132 ;  /* 0x0000002c1c84723c */ /* 0x088ff00000041884 */
        /* <DEDUP_REMOVED lines=10> */
[C---:B------:R-:W-:Y:S01]  /*d9b0*/  HMMA.16816.F32.BF16 R144, R28.reuse, R46, R144 ;  /* 0x0000002e1c90723c */ /* 0x040fe20000041890 */
[----:B------:R-:W3:Y:S03]  /*d9c0*/  MUFU.EX2 R47, R124 ;  /* 0x0000007c002f7308 */ /* 0x000ee60000000800 */
[----:B------:R-:W-:Y:S07]  /*d9d0*/  FADD.FTZ R2, R179, R2 ;  /* 0x00000002b3027221 */ /* 0x000fee0000010000 */
[----:B------:R-:W-:Y:S01]  /*d9e0*/  MUFU.EX2 R46, R122 ;  /* 0x0000007a002e7308 */ /* 0x000fe20000000800 */
[----:B------:R-:W-:Y:S01]  /*d9f0*/  FADD.FTZ R0, R225, R0 ;  /* 0x00000000e1007221 */ /* 0x000fe20000010000 */
[-C--:B----4-:R-:W-:Y:S03]  /*da00*/  HMMA.16816.F32.BF16 R148, R28, R48.reuse, R148 ;  /* 0x000000301c94723c */ /* 0x090fe60000041894 */
[----:B------:R-:W-:Y:S01]  /*da10*/  FADD.FTZ R2, R231, R2 ;  /* 0x00000002e7027221 */ /* 0x000fe20000010000 */
[----:B------:R-:W-:Y:S01]  /*da20*/  FADD.FTZ R0, R229, R0 ;  /* 0x00000000e5007221 */ /* 0x000fe20000010000 */
[----:B---3--:R-:W-:Y:S03]  /*da30*/  F2FP.BF16.F32.PACK_AB R198, R214, R47 ;  /* 0x0000002fd6c6723e */ /* 0x008fe600000010ff */
[C---:B------:R-:W-:Y:S01]  /*da40*/  HMMA.16816.F32.BF16 R152, R40.reuse, R48, R152 ;  /* 0x000000302898723c */ /* 0x040fe20000041898 */
[----:B------:R-:W3:Y:S03]  /*da50*/  MUFU.EX2 R49, R123 ;  /* 0x0000007b00317308 */ /* 0x000ee60000000800 */
[----:B------:R-:W-:Y:S01]  /*da60*/  FADD.FTZ R2, R192, R2 ;  /* 0x00000002c0027221 */ /* 0x000fe20000010000 */
[----:B------:R-:W-:Y:S06]  /*da70*/  FADD.FTZ R0, R67, R0 ;  /* 0x0000000043007221 */ /* 0x000fec0000010000 */
[----:B------:R-:W-:Y:S01]  /*da80*/  MUFU.EX2 R48, R120 ;  /* 0x0000007800307308 */ /* 0x000fe20000000800 */
[-C--:B------:R-:W-:Y:S03]  /*da90*/  HMMA.16816.F32.BF16 R156, R40, R50.reuse, R156 ;  /* 0x00000032289c723c */ /* 0x080fe6000004189c */
[----:B------:R-:W-:Y:S01]  /*daa0*/  FADD.FTZ R2, R193, R2 ;  /* 0x00000002c1027221 */ /* 0x000fe20000010000 */
[----:B------:R-:W-:Y:S01]  /*dab0*/  FADD.FTZ R0, R131, R0 ;  /* 0x0000000083007221 */ /* 0x000fe20000010000 */
[----:B---3--:R-:W-:Y:S03]  /*dac0*/  F2FP.BF16.F32.PACK_AB R197, R49, R46 ;  /* 0x0000002e31c5723e */ /* 0x008fe600000010ff */
[C---:B------:R-:W-:Y:S01]  /*dad0*/  HMMA.16816.F32.BF16 R160, R28.reuse, R50, R160 ;  /* 0x000000321ca0723c */ /* 0x040fe200000418a0 */
[----:B------:R-:W3:Y:S10]  /*dae0*/  MUFU.EX2 R51, R128 ;  /* 0x0000008000337308 */ /* 0x000ef40000000800 */
[----:B------:R-:W4:Y:S01]  /*daf0*/  MUFU.EX2 R50, R121 ;  /* 0x0000007900327308 */ /* 0x000f220000000800 */
[-C--:B-1----:R-:W-:Y:S03]  /*db00*/  HMMA.16816.F32.BF16 R20, R28, R52.reuse, R20 ;  /* 0x000000341c14723c */ /* 0x082fe60000041814 */
[----:B---3--:R-:W-:Y:S05]  /*db10*/  F2FP.BF16.F32.PACK_AB R202, R212, R51 ;  /* 0x00000033d4ca723e */ /* 0x008fea00000010ff */
[C---:B------:R-:W-:Y:S04]  /*db20*/  HMMA.16816.F32.BF16 R164, R40.reuse, R52, R164 ;  /* 0x0000003428a4723c */ /* 0x040fe800000418a4 */
[----:B----4-:R-:W-:Y:S04]  /*db30*/  F2FP.BF16.F32.PACK_AB R196, R50, R48 ;  /* 0x0000003032c4723e */ /* 0x010fe800000010ff */
[-C--:B------:R-:W-:Y:S01]  /*db40*/  HMMA.16816.F32.BF16 R32, R40, R54.reuse, R32 ;  /* 0x000000362820723c */ /* 0x080fe20000041820 */
[----:B------:R-:W1:Y:S02]  /*db50*/  MUFU.EX2 R41, R126 ;  /* 0x0000007e00297308 */ /* 0x000e640000000800 */
[----:B------:R-:W-:Y:S01]  /*db60*/  FADD.FTZ R40, R200, R45 ;  /* 0x0000002dc8287221 */ /* 0x000fe20000010000 */
[----:B------:R-:W-:Y:S03]  /*db70*/  F2FP.BF16.F32.PACK_AB R200, R60, R57 ;  /* 0x000000393cc8723e */ /* 0x000fe600000010ff */
[----:B------:R-:W-:Y:S01]  /*db80*/  FADD.FTZ R40, R199, R40 ;  /* 0x00000028c7287221 */ /* 0x000fe20000010000 */
[----:B------:R-:W-:Y:S04]  /*db90*/  HMMA.16816.F32.BF16 R24, R28, R54, R24 ;  /* 0x000000361c18723c */ /* 0x000fe80000041818 */
[----:B------:R-:W-:Y:S01]  /*dba0*/  FADD.FTZ R28, R181, R3 ;  /* 0x00000003b51c7221 */ /* 0x000fe20000010000 */
[----:B------:R-:W-:Y:S01]  /*dbb0*/  FADD.FTZ R3, R216, R40 ;  /* 0x00000028d8037221 */ /* 0x000fe20000010000 */
[----:B-1----:R-:W-:Y:S02]  /*dbc0*/  F2FP.BF16.F32.PACK_AB R199, R215, R41 ;  /* 0x00000029d7c7723e */ /* 0x002fe400000010ff */
[-C--:B--2---:R-:W-:Y:S01]  /*dbd0*/  HMMA.16816.F32.BF16 R180, R200, R188.reuse, R4 ;  /* 0x000000bcc8b4723c */ /* 0x084fe20000041804 */
[----:B------:R1:W2:Y:S04]  /*dbe0*/  LDSM.16.MT88.4 R4, [R173+0x3800] ;  /* 0x00380000ad04783b */ /* 0x0002a80000004200 */
[----:B------:R-:W-:Y:S03]  /*dbf0*/  FADD.FTZ R3, R207, R3 ;  /* 0x00000003cf037221 */ /* 0x000fe60000010000 */
[C---:B------:R-:W-:Y:S04]  /*dc00*/  HMMA.16816.F32.BF16 R176, R196.reuse, R188, R8 ;  /* 0x000000bcc4b0723c */ /* 0x040fe80000041808 */
[----:B------:R-:W-:Y:S01]  /*dc10*/  FADD.FTZ R9, R125, R2 ;  /* 0x000000027d097221 */ /* 0x000fe20000010000 */
[----:B------:R-:W-:Y:S01]  /*dc20*/  FADD.FTZ R11, R204, R3 ;  /* 0x00000003cc0b7221 */ /* 0x000fe20000010000 */
[----:B------:R-:W-:Y:S02]  /*dc30*/  FADD.FTZ R8, R251, R28 ;  /* 0x0000001cfb087221 */ /* 0x000fe40000010000 */
[-C--:B------:R-:W-:Y:S03]  /*dc40*/  HMMA.16816.F32.BF16 R184, R196, R190.reuse, R12 ;  /* 0x000000bec4b8723c */ /* 0x080fe6000004180c */
[----:B------:R-:W-:Y:S01]  /*dc50*/  FADD.FTZ R11, R208, R11 ;  /* 0x0000000bd00b7221 */ /* 0x000fe20000010000 */
[----:B------:R-:W-:Y:S04]  /*dc60*/  FADD.FTZ R8, R194, R8 ;  /* 0x00000008c2087221 */ /* 0x000fe80000010000 */
[C---:B------:R-:W-:Y:S04]  /*dc70*/  HMMA.16816.F32.BF16 R188, R200.reuse, R190, R16 ;  /* 0x000000bec8bc723c */ /* 0x040fe80000041810 */
[----:B------:R-:W-:Y:S01]  /*dc80*/  FADD.FTZ R3, R206, R8 ;  /* 0x00000008ce037221 */ /* 0x000fe20000010000 */
[----:B------:R-:W-:Y:S01]  /*dc90*/  FADD.FTZ R8, R65, R0 ;  /* 0x0000000041087221 */ /* 0x000fe20000010000 */
[----:B------:R-:W-:Y:S01]  /*dca0*/  FADD.FTZ R0, R129, R9 ;  /* 0x0000000981007221 */ /* 0x000fe20000010000 */
[----:B-1----:R-:W-:Y:S01]  /*dcb0*/  MOV R173, R170 ;  /* 0x000000aa00ad7202 */ /* 0x002fe20000000f00 */
[-C--:B-----5:R-:W-:Y:S03]  /*dcc0*/  HMMA.16816.F32.BF16 R132, R200, R36.reuse, R132 ;  /* 0x00000024c884723c */ /* 0x0a0fe60000041884 */
        /* <DEDUP_REMOVED lines=74> */
[----:B------:R-:W-:Y:S04]  /*e170*/  HMMA.16816.F32.BF16 R200, R200, R10, R24 ;  /* 0x0000000ac8c8723c */ /* 0x000fe80000041818 */
[----:B------:R-:W-:Y:S01]  /*e180*/  FADD.FTZ R5, R59, R2 ;  /* 0x000000023b057221 */ /* 0x000fe20000010000 */
[----:B------:R-:W-:Y:S01]  /*e190*/  FADD.FTZ R2, R41, R4 ;  /* 0x0000000429027221 */ /* 0x000fe20000010000 */
[----:B------:R-:W-:Y:S01]  /*e1a0*/  FADD.FTZ R3, R214, R3 ;  /* 0x00000003d6037221 */ /* 0x000fe20000010000 */
[----:B------:R-:W-:Y:S01]  /*e1b0*/  IADD3 R0, PT, PT, R242, -0x1, RZ ;  /* 0xfffffffff2007810 */ /* 0x000fe20007ffe0ff */
[----:B------:R-:W-:Y:S01]  /*e1c0*/  FADD.FTZ R4, R213, R5 ;  /* 0x00000005d5047221 */ /* 0x000fe20000010000 */
[----:B------:R-:W-:Y:S01]  /*e1d0*/  FADD.FTZ R2, R215, R2 ;  /* 0x00000002d7027221 */ /* 0x000fe20000010000 */
[----:B------:R-:W-:Y:S01]  /*e1e0*/  FADD.FTZ R249, R212, R6 ;  /* 0x00000006d4f97221 */ /* 0x000fe20000010000 */
[----:B------:R-:W-:Y:S02]  /*e1f0*/  MOV R242, R0 ;  /* 0x0000000000f27202 */ /* 0x000fe40000000f00 */
[----:B------:R-:W-:Y:S04]  /*e200*/  STL [R1], R4 ;  /* 0x0000000401007387 */ /* 0x000fe80000100800 */
[----:B------:R1:W-:Y:S04]  /*e210*/  STL [R1+0x8], R3 ;  /* 0x0000080301007387 */ /* 0x0003e80000100800 */
[----:B------:R2:W-:Y:S01]  /*e220*/  STL [R1+0x4], R2 ;  /* 0x0000040201007387 */ /* 0x0005e20000100800 */
[----:B-1----:R-:W-:Y:S01]  /*e230*/  MOV R3, R172 ;  /* 0x000000ac00037202 */ /* 0x002fe20000000f00 */
[----:B------:R-:W-:Y:S06]  /*e240*/  @P1 BRA `(.L_x_231) ;  /* 0xffffffb800fc1947 */ /* 0x000fec000383ffff */
.L_x_230:
[----:B------:R-:W2:Y:S04]  /*e250*/  LDL.LU R5, [R1] ;  /* 0x0000000001057983 */ /* 0x000ea80000300800 */
[----:B------:R-:W3:Y:S04]  /*e260*/  LDL.LU R6, [R1+0x8] ;  /* 0x0000080001067983 */ /* 0x000ee80000300800 */
[----:B------:R-:W4:Y:S04]  /*e270*/  LDL.LU R7, [R1+0x4] ;  /* 0x0000040001077983 */ /* 0x000f280000300800 */
[----:B------:R-:W4:Y:S04]  /*e280*/  LDL R42, [R1+0x14] ;  /* 0x00001400012a7983 */ /* 0x000f280000100800 */
[----:B------:R-:W1:Y:S01]  /*e290*/  SHFL.BFLY PT, R3, R249, 0x2, 0x1f ;  /* 0x0c401f00f9037f89 */ /* 0x000e6200000e0000 */
[----:B------:R-:W1:Y:S02]  /*e2a0*/  S2R R41, SR_TID.X ;  /* 0x0000000000297919 */ /* 0x000e640000002100 */
[----:B-1----:R-:W-:-:S05]  /*e2b0*/  FADD.FTZ R3, R3, R249 ;  /* 0x000000f903037221 */ /* 0x002fca0000010000 */
[----:B------:R-:W1:Y:S01]  /*e2c0*/  SHFL.BFLY PT, R37, R3, 0x1, 0x1f ;  /* 0x0c201f0003257f89 */ /* 0x000e6200000e0000 */
[----:B------:R-:W1:Y:S02]  /*e2d0*/  S2UR UR4, SR_CgaCtaId ;  /* 0x00000000000479c3 */ /* 0x000e640000008800 */
[----:B-1----:R-:W-:-:S04]  /*e2e0*/  FADD.FTZ R37, R3, R37 ;  /* 0x0000002503257221 */ /* 0x002fc80000010000 */
[----:B------:R-:W1:Y:S01]  /*e2f0*/  MUFU.RCP R3, R37 ;  /* 0x0000002500037308 */ /* 0x000e620000001000 */
[----:B------:R-:W-:Y:S01]  /*e300*/  FSETP.NE.FTZ.AND P5, PT, R37, RZ, PT ;  /* 0x000000ff2500720b */ /* 0x000fe20003fb5000 */
[----:B------:R-:W-:Y:S02]  /*e310*/  UMOV UR5, 0x400 ;  /* 0x0000040000057882 */ /* 0x000fe40000000000 */
[----:B------:R-:W-:Y:S01]  /*e320*/  ULEA UR4, UR4, UR5, 0x18 ;  /* 0x0000000504047291 */ /* 0x000fe2000f8ec0ff */
[----:B------:R-:W-:-:S04]  /*e330*/  MOV R32, 0x10 ;  /* 0x0000001000207802 */ /* 0x000fc80000000f00 */
[----:B------:R-:W-:Y:S02]  /*e340*/  SEL R32, R32, 0xfffffff0, !P0 ;  /* 0xfffffff020207807 */ /* 0x000fe40004000000 */
[C---:B------:R-:W-:Y:S02]  /*e350*/  LOP3.LUT P4, RZ, R41.reuse, 0x8, RZ, 0xc0, !PT ;  /* 0x0000000829ff7812 */ /* 0x040fe4000788c0ff */
[----:B------:R-:W-:Y:S01]  /*e360*/  LOP3.LUT P0, RZ, R41, 0x10, RZ, 0xc0, !PT ;  /* 0x0000001029ff7812 */ /* 0x000fe2000780c0ff */
[----:B--2---:R-:W2:Y:S04]  /*e370*/  SHFL.BFLY PT, R2, R5, 0x2, 0x1f ;  /* 0x0c401f0005027f89 */ /* 0x004ea800000e0000 */
[----:B---3--:R-:W3:Y:S04]  /*e380*/  SHFL.BFLY PT, R0, R6, 0x2, 0x1f ;  /* 0x0c401f0006007f89 */ /* 0x008ee800000e0000 */
[----:B----4-:R-:W4:Y:S01]  /*e390*/  SHFL.BFLY PT, R4, R7, 0x2, 0x1f ;  /* 0x0c401f0007047f89 */ /* 0x010f2200000e0000 */
[----:B--2---:R-:W-:Y:S01]  /*e3a0*/  FADD.FTZ R2, R2, R5 ;  /* 0x0000000502027221 */ /* 0x004fe20000010000 */
[----:B---3--:R-:W-:-:S04]  /*e3b0*/  FADD.FTZ R0, R0, R6 ;  /* 0x0000000600007221 */ /* 0x008fc80000010000 */
[----:B------:R-:W2:Y:S01]  /*e3c0*/  SHFL.BFLY PT, R5, R2, 0x1, 0x1f ;  /* 0x0c201f0002057f89 */ /* 0x000ea200000e0000 */
[----:B----4-:R-:W-:-:S03]  /*e3d0*/  FADD.FTZ R4, R4, R7 ;  /* 0x0000000704047221 */ /* 0x010fc60000010000 */
[----:B------:R-:W3:Y:S01]  /*e3e0*/  SHFL.BFLY PT, R6, R0, 0x1, 0x1f ;  /* 0x0c201f0000067f89 */ /* 0x000ee200000e0000 */
[----:B------:R-:W-:-:S03]  /*e3f0*/  SHF.L.U32 R7, R41, 0x4, RZ ;  /* 0x0000000429077819 */ /* 0x000fc600000006ff */
[----:B------:R-:W4:Y:S01]  /*e400*/  SHFL.BFLY PT, R40, R4, 0x1, 0x1f ;  /* 0x0c201f0004287f89 */ /* 0x000f2200000e0000 */
[----:B------:R-:W-:Y:S01]  /*e410*/  LOP3.LUT R7, R7, 0x1c0, RZ, 0xc0, !PT ;  /* 0x000001c007077812 */ /* 0x000fe200078ec0ff */
[----:B--2---:R-:W-:Y:S01]  /*e420*/  FADD.FTZ R38, R2, R5 ;  /* 0x0000000502267221 */ /* 0x004fe20000010000 */
[----:B------:R-:W-:-:S04]  /*e430*/  SHF.L.U32 R2, R41, 0x1, RZ ;  /* 0x0000000129027819 */ /* 0x000fc800000006ff */
[--C-:B-----5:R-:W-:Y:S02]  /*e440*/  LOP3.LUT R236, R236, 0x6, R2.reuse, 0xf8, !PT ;  /* 0x00000006ecec7812 */ /* 0x120fe400078ef802 */
[----:B------:R-:W-:Y:S01]  /*e450*/  LOP3.LUT R2, R7, 0x38, R2, 0xf8, !PT ;  /* 0x0000003807027812 */ /* 0x000fe200078ef802 */
[----:B---3--:R-:W-:Y:S01]  /*e460*/  FADD.FTZ R39, R0, R6 ;  /* 0x0000000600277221 */ /* 0x008fe20000010000 */
[----:B------:R-:W2:Y:S02]  /*e470*/  MUFU.RCP R5, R38 ;  /* 0x0000002600057308 */ /* 0x000ea40000001000 */
[----:B------:R-:W-:-:S06]  /*e480*/  LOP3.LUT R236, R236, R2, RZ, 0xfc, !PT ;  /* 0x00000002ecec7212 */ /* 0x000fcc00078efcff */
[----:B------:R-:W3:Y:S01]  /*e490*/  MUFU.RCP R2, R39 ;  /* 0x0000002700027308 */ /* 0x000ee20000001000 */
[----:B-1----:R-:W-:Y:S01]  /*e4a0*/  FSEL R0, R3, 1, P5 ;  /* 0x3f80000003007808 */ /* 0x002fe20002800000 */
[----:B----4-:R-:W-:Y:S01]  /*e4b0*/  FADD.FTZ R40, R4, R40 ;  /* 0x0000002804287221 */ /* 0x010fe20000010000 */
[----:B------:R-:W-:Y:S02]  /*e4c0*/  FSETP.NE.FTZ.AND P3, PT, R38, RZ, PT ;  /* 0x000000ff2600720b */ /* 0x000fe40003f75000 */
        /* <DEDUP_REMOVED lines=17> */
[----:B--2---:R-:W-:Y:S01]  /*e5e0*/  FSEL R3, R5, 1, P3 ;  /* 0x3f80000005037808 */ /* 0x004fe20001800000 */
[----:B------:R-:W1:Y:S01]  /*e5f0*/  MUFU.RCP R0, R40 ;  /* 0x0000002800007308 */ /* 0x000e620000001000 */
[----:B---3--:R-:W-:-:S03]  /*e600*/  FSEL R2, R2, 1, P2 ;  /* 0x3f80000002027808 */ /* 0x008fc60001000000 */
        /* <DEDUP_REMOVED lines=33> */
[----:B------:R-:W-:-:S02]  /*e820*/  F2FP.BF16.F32.PACK_AB R4, R4, R180 ;  /* 0x000000b40404723e */ /* 0x000fc400000010ff */
[----:B------:R-:W-:Y:S02]  /*e830*/  F2FP.BF16.F32.PACK_AB R3, R183, R182 ;  /* 0x000000b6b703723e */ /* 0x000fe400000010ff */
[----:B------:R-:W-:Y:S02]  /*e840*/  F2FP.BF16.F32.PACK_AB R7, R7, R190 ;  /* 0x000000be0707723e */ /* 0x000fe400000010ff */
[----:B------:R-:W-:Y:S02]  /*e850*/  IADD3 R5, PT, PT, R32, R2, RZ ;  /* 0x0000000220057210 */ /* 0x000fe40007ffe0ff */
[----:B------:R-:W-:Y:S01]  /*e860*/  FSETP.NE.FTZ.AND P1, PT, R40, RZ, PT ;  /* 0x000000ff2800720b */ /* 0x000fe20003f35000 */
[----:B------:R-:W-:Y:S01]  /*e870*/  STS [R2], R4 ;  /* 0x0000000402007388 */ /* 0x000fe20000000800 */
[----:B------:R-:W-:-:S03]  /*e880*/  MOV R6, 0x20 ;  /* 0x0000002000067802 */ /* 0x000fc60000000f00 */
[----:B------:R-:W-:Y:S01]  /*e890*/  STS [R2+0x400], R3 ;  /* 0x0004000302007388 */ /* 0x000fe20000000800 */
[----:B-1----:R-:W-:-:S03]  /*e8a0*/  FSEL R0, R0, 1, P1 ;  /* 0x3f80000000007808 */ /* 0x002fc60000800000 */
[----:B------:R1:W-:Y:S01]  /*e8b0*/  STS [R5+0x400], R7 ;  /* 0x0004000705007388 */ /* 0x0003e20000000800 */
[----:B------:R-:W-:Y:S01]  /*e8c0*/  SEL R6, R6, 0xffffffe0, !P4 ;  /* 0xffffffe006067807 */ /* 0x000fe20006000000 */
        /* <DEDUP_REMOVED lines=16> */
[----:B-1----:R-:W1:Y:S01]  /*e9d0*/  LDC.U8 R7, c[0x0][0x549] ;  /* 0x00015240ff077b82 */ /* 0x002e620000000000 */
[----:B------:R-:W-:-:S02]  /*e9e0*/  F2FP.BF16.F32.PACK_AB R0, R189, R188 ;  /* 0x000000bcbd00723e */ /* 0x000fc400000010ff */
[----:B------:R-:W-:Y:S02]  /*e9f0*/  IADD3 R3, PT, PT, R6, R2, RZ ;  /* 0x0000000206037210 */ /* 0x000fe40007ffe0ff */
[----:B------:R-:W-:Y:S02]  /*ea00*/  F2FP.BF16.F32.PACK_AB R8, R8, R176 ;  /* 0x000000b00808723e */ /* 0x000fe400000010ff */
[----:B------:R-:W-:Y:S02]  /*ea10*/  F2FP.BF16.F32.PACK_AB R9, R9, R178 ;  /* 0x000000b20909723e */ /* 0x000fe400000010ff */
[----:B------:R-:W-:Y:S02]  /*ea20*/  F2FP.BF16.F32.PACK_AB R17, R17, R184 ;  /* 0x000000b81111723e */ /* 0x000fe400000010ff */
[----:B------:R-:W-:Y:S02]  /*ea30*/  F2FP.BF16.F32.PACK_AB R16, R16, R186 ;  /* 0x000000ba1010723e */ /* 0x000fe400000010ff */
[----:B------:R-:W-:-:S02]  /*ea40*/  F2FP.BF16.F32.PACK_AB R15, R15, R132 ;  /* 0x000000840f0f723e */ /* 0x000fc400000010ff */
[----:B------:R-:W-:Y:S01]  /*ea50*/  F2FP.BF16.F32.PACK_AB R14, R14, R134 ;  /* 0x000000860e0e723e */ /* 0x000fe200000010ff */
[----:B------:R2:W-:Y:S01]  /*ea60*/  STS [R5], R0 ;  /* 0x0000000005007388 */ /* 0x0005e20000000800 */
[----:B------:R-:W-:Y:S02]  /*ea70*/  F2FP.BF16.F32.PACK_AB R11, R11, R144 ;  /* 0x000000900b0b723e */ /* 0x000fe400000010ff */
[----:B------:R-:W-:Y:S02]  /*ea80*/  F2FP.BF16.F32.PACK_AB R10, R10, R146 ;  /* 0x000000920a0a723e */ /* 0x000fe400000010ff */
[----:B------:R-:W-:Y:S01]  /*ea90*/  IADD3 R4, PT, PT, R32, R3, RZ ;  /* 0x0000000320047210 */ /* 0x000fe20007ffe0ff */
[----:B------:R-:W-:Y:S01]  /*eaa0*/  STS [R2+0x2000], R8 ;  /* 0x0020000802007388 */ /* 0x000fe20000000800 */
[----:B------:R-:W-:Y:S02]  /*eab0*/  F2FP.BF16.F32.PACK_AB R13, R13, R136 ;  /* 0x000000880d0d723e */ /* 0x000fe400000010ff */
[----:B------:R-:W-:Y:S01]  /*eac0*/  F2FP.BF16.F32.PACK_AB R12, R12, R138 ;  /* 0x0000008a0c0c723e */ /* 0x000fe200000010ff */
[----:B------:R-:W-:Y:S01]  /*ead0*/  STS [R2+0x2400], R9 ;  /* 0x0024000902007388 */ /* 0x000fe20000000800 */
[----:B------:R-:W-:-:S02]  /*eae0*/  F2FP.BF16.F32.PACK_AB R24, R24, R140 ;  /* 0x0000008c1818723e */ /* 0x000fc400000010ff */
[----:B------:R-:W-:Y:S01]  /*eaf0*/  F2FP.BF16.F32.PACK_AB R23, R23, R142 ;  /* 0x0000008e1717723e */ /* 0x000fe200000010ff */
[----:B------:R-:W-:Y:S04]  /*eb00*/  STS [R5+0x2000], R17 ;  /* 0x0020001105007388 */ /* 0x000fe80000000800 */
[----:B------:R3:W-:Y:S04]  /*eb10*/  STS [R5+0x2400], R16 ;  /* 0x0024001005007388 */ /* 0x0007e80000000800 */
[----:B------:R4:W-:Y:S04]  /*eb20*/  STS [R3], R15 ;  /* 0x0000000f03007388 */ /* 0x0009e80000000800 */
[----:B------:R-:W-:Y:S01]  /*eb30*/  STS [R3+0x400], R14 ;  /* 0x0004000e03007388 */ /* 0x000fe20000000800 */
[----:B--2---:R-:W-:-:S03]  /*eb40*/  IADD3 R0, PT, PT, R2, 0x40, RZ ;  /* 0x0000004002007810 */ /* 0x004fc60007ffe0ff */
[----:B------:R-:W-:Y:S01]  /*eb50*/  STS [R4], R11 ;  /* 0x0000000b04007388 */ /* 0x000fe20000000800 */
[----:B------:R-:W-:-:S03]  /*eb60*/  @P0 IADD3 R0, PT, PT, R2, -0x40, RZ ;  /* 0xffffffc002000810 */ /* 0x000fc60007ffe0ff */
[----:B------:R-:W-:Y:S04]  /*eb70*/  STS [R4+0x400], R10 ;  /* 0x0004000a04007388 */ /* 0x000fe80000000800 */
[----:B------:R-:W-:Y:S04]  /*eb80*/  STS [R3+0x2000], R13 ;  /* 0x0020000d03007388 */ /* 0x000fe80000000800 */
[----:B------:R2:W-:Y:S01]  /*eb90*/  STS [R3+0x2400], R12 ;  /* 0x0024000c03007388 */ /* 0x0005e20000000800 */
[----:B---3--:R-:W3:Y:S03]  /*eba0*/  @P5 LDC R5, c[0x0][0x458] ;  /* 0x00011600ff055b82 */ /* 0x008ee60000000800 */
[----:B------:R-:W-:Y:S01]  /*ebb0*/  STS [R4+0x2000], R24 ;  /* 0x0020001804007388 */ /* 0x000fe20000000800 */
[----:B------:R-:W-:-:S03]  /*ebc0*/  F2FP.BF16.F32.PACK_AB R22, R22, R148 ;  /* 0x000000941616723e */ /* 0x000fc600000010ff */
[----:B------:R2:W-:Y:S01]  /*ebd0*/  STS [R4+0x2400], R23 ;  /* 0x0024001704007388 */ /* 0x0005e20000000800 */
[----:B------:R-:W-:Y:S01]  /*ebe0*/  F2FP.BF16.F32.PACK_AB R21, R21, R150 ;  /* 0x000000961515723e */ /* 0x000fe200000010ff */
[----:B----4-:R-:W4:Y:S01]  /*ebf0*/  @P2 LDC R15, c[0x0][0x458] ;  /* 0x00011600ff0f2b82 */ /* 0x010f220000000800 */
[----:B------:R-:W-:Y:S02]  /*ec00*/  F2FP.BF16.F32.PACK_AB R19, R19, R160 ;  /* 0x000000a01313723e */ /* 0x000fe400000010ff */
[----:B------:R-:W-:Y:S02]  /*ec10*/  F2FP.BF16.F32.PACK_AB R18, R18, R162 ;  /* 0x000000a21212723e */ /* 0x000fe400000010ff */
[----:B------:R-:W-:Y:S02]  /*ec20*/  IADD3 R2, PT, PT, R32, R0, RZ ;  /* 0x0000000020027210 */ /* 0x000fe40007ffe0ff */
[----:B-1----:R-:W-:Y:S02]  /*ec30*/  ISETP.NE.AND P4, PT, R7, RZ, PT ;  /* 0x000000ff0700720c */ /* 0x002fe40003f85270 */
[----:B------:R-:W-:Y:S01]  /*ec40*/  F2FP.BF16.F32.PACK_AB R20, R20, R152 ;  /* 0x000000981414723e */ /* 0x000fe200000010ff */
[----:B------:R-:W1:Y:S01]  /*ec50*/  @P3 LDC R7, c[0x0][0x458] ;  /* 0x00011600ff073b82 */ /* 0x000e620000000800 */
[----:B------:R-:W-:Y:S01]  /*ec60*/  F2FP.BF16.F32.PACK_AB R27, R27, R154 ;  /* 0x0000009a1b1b723e */ /* 0x000fe200000010ff */
[----:B------:R-:W-:Y:S01]  /*ec70*/  STS [R0], R22 ;  /* 0x0000001600007388 */ /* 0x000fe20000000800 */
[----:B--2---:R-:W-:-:S02]  /*ec80*/  IADD3 R3, PT, PT, R6, R0, RZ ;  /* 0x0000000006037210 */ /* 0x004fc40007ffe0ff */
[----:B------:R-:W-:Y:S01]  /*ec90*/  @P3 MUFU.LG2 R6, R38 ;  /* 0x0000002600063308 */ /* 0x000fe20000000c00 */
[----:B------:R-:W-:Y:S01]  /*eca0*/  STS [R0+0x400], R21 ;  /* 0x0004001500007388 */ /* 0x000fe20000000800 */
[----:B------:R-:W-:-:S03]  /*ecb0*/  F2FP.BF16.F32.PACK_AB R26, R26, R156 ;  /* 0x0000009c1a1a723e */ /* 0x000fc600000010ff */
[----:B------:R-:W2:Y:S03]  /*ecc0*/  @P4 LDC R16, c[0x0][0x430] ;  /* 0x00010c00ff104b82 */ /* 0x000ea60000000800 */
[----:B------:R3:W4:Y:S01]  /*ecd0*/  @P5 MUFU.LG2 R4, R37 ;  /* 0x0000002500045308 */ /* 0x0007220000000c00 */
[----:B------:R-:W-:Y:S01]  /*ece0*/  F2FP.BF16.F32.PACK_AB R25, R25, R158 ;  /* 0x0000009e1919723e */ /* 0x000fe200000010ff */
[----:B------:R-:W-:Y:S01]  /*ecf0*/  STS [R2], R19 ;  /* 0x0000001302007388 */ /* 0x000fe20000000800 */
[----:B------:R-:W-:Y:S02]  /*ed00*/  ISETP.NE.AND P6, PT, R42, -0x1, PT ;  /* 0xffffffff2a00780c */ /* 0x000fe40003fc5270 */
[----:B------:R-:W1:Y:S01]  /*ed10*/  @P1 LDC R14, c[0x0][0x458] ;  /* 0x00011600ff0e1b82 */ /* 0x000e620000000800 */
[----:B------:R-:W-:Y:S01]  /*ed20*/  F2FP.BF16.F32.PACK_AB R31, R31, R192 ;  /* 0x000000c01f1f723e */ /* 0x000fe200000010ff */
[----:B------:R3:W-:Y:S01]  /*ed30*/  STS [R2+0x400], R18 ;  /* 0x0004001202007388 */ /* 0x0007e20000000800 */
[----:B------:R-:W-:-:S02]  /*ed40*/  F2FP.BF16.F32.PACK_AB R30, R30, R194 ;  /* 0x000000c21e1e723e */ /* 0x000fc400000010ff */
[----:B------:R-:W-:Y:S01]  /*ed50*/  F2FP.BF16.F32.PACK_AB R29, R29, R200 ;  /* 0x000000c81d1d723e */ /* 0x000fe200000010ff */
[----:B------:R-:W-:Y:S01]  /*ed60*/  STS [R0+0x2000], R20 ;  /* 0x0020001400007388 */ /* 0x000fe20000000800 */
[----:B------:R-:W-:-:S03]  /*ed70*/  F2FP.BF16.F32.PACK_AB R28, R28, R202 ;  /* 0x000000ca1c1c723e */ /* 0x000fc600000010ff */
[----:B------:R4:W-:Y:S01]  /*ed80*/  STS [R0+0x2400], R27 ;  /* 0x0024001b00007388 */ /* 0x0009e20000000800 */
[----:B------:R-:W-:Y:S01]  /*ed90*/  F2FP.BF16.F32.PACK_AB R33, R33, R164 ;  /* 0x000000a42121723e */ /* 0x000fe200000010ff */
[----:B------:R-:W2:Y:S01]  /*eda0*/  @!P6 LDC.64 R8, c[0x0][0x400] ;  /* 0x00010000ff08eb82 */ /* 0x000ea20000000a00 */
[----:B------:R-:W-:Y:S01]  /*edb0*/  F2FP.BF16.F32.PACK_AB R36, R36, R166 ;  /* 0x000000a62424723e */ /* 0x000fe200000010ff */
[----:B------:R-:W-:Y:S01]  /*edc0*/  STS [R2+0x2000], R26 ;  /* 0x0020001a02007388 */ /* 0x000fe20000000800 */
[----:B------:R-:W-:Y:S02]  /*edd0*/  F2FP.BF16.F32.PACK_AB R35, R35, R196 ;  /* 0x000000c42323723e */ /* 0x000fe400000010ff */
[----:B------:R-:W-:Y:S01]  /*ede0*/  F2FP.BF16.F32.PACK_AB R34, R34, R198 ;  /* 0x000000c62222723e */ /* 0x000fe200000010ff */
[----:B------:R1:W-:Y:S02]  /*edf0*/  STS [R2+0x2400], R25 ;  /* 0x0024001902007388 */ /* 0x0003e40000000800 */
[----:B------:R-:W2:Y:S01]  /*ee00*/  @P6 LDC.64 R10, c[0x0][0x408] ;  /* 0x00010200ff0a6b82 */ /* 0x000ea20000000a00 */
[----:B------:R-:W2:Y:S01]  /*ee10*/  S2R R17, SR_CTAID.Y ;  /* 0x0000000000117919 */ /* 0x000ea20000002600 */
[----:B------:R-:W-:Y:S06]  /*ee20*/  STS [R3], R31 ;  /* 0x0000001f03007388 */ /* 0x000fec0000000800 */
[----:B---3--:R-:W3:Y:S01]  /*ee30*/  LDC R18, c[0x0][0x434] ;  /* 0x00010d00ff127b82 */ /* 0x008ee20000000800 */
[----:B------:R-:W-:Y:S01]  /*ee40*/  STS [R3+0x400], R30 ;  /* 0x0004001e03007388 */ /* 0x000fe20000000800 */
[----:B----4-:R-:W-:-:S06]  /*ee50*/  IADD3 R0, PT, PT, R32, R3, RZ ;  /* 0x0000000320007210 */ /* 0x010fcc0007ffe0ff */
[----:B------:R-:W4:Y:S01]  /*ee60*/  LDC.U8 R19, c[0x0][0x548] ;  /* 0x00015200ff137b82 */ /* 0x000f220000000000 */
[----:B------:R-:W-:Y:S04]  /*ee70*/  STS [R0], R29 ;  /* 0x0000001d00007388 */ /* 0x000fe80000000800 */
[----:B------:R-:W-:Y:S04]  /*ee80*/  STS [R0+0x400], R28 ;  /* 0x0004001c00007388 */ /* 0x000fe80000000800 */
[----:B------:R2:W-:Y:S04]  /*ee90*/  STS [R3+0x2000], R33 ;  /* 0x0020002103007388 */ /* 0x0005e80000000800 */
[----:B------:R-:W-:Y:S04]  /*eea0*/  STS [R3+0x2400], R36 ;  /* 0x0024002403007388 */ /* 0x000fe80000000800 */
[----:B------:R-:W-:Y:S04]  /*eeb0*/  STS [R0+0x2000], R35 ;  /* 0x0020002300007388 */ /* 0x000fe80000000800 */
[----:B------:R3:W-:Y:S01]  /*eec0*/  STS [R0+0x2400], R34 ;  /* 0x0024002200007388 */ /* 0x0007e20000000800 */
[----:B------:R-:W-:Y:S01]  /*eed0*/  MOV R27, 0x7f800000 ;  /* 0x7f800000001b7802 */ /* 0x000fe20000000f00 */
[----:B-1----:R-:W1:Y:S01]  /*eee0*/  LDC R2, c[0x0][0x434] ;  /* 0x00010d00ff027b82 */ /* 0x002e620000000800 */
[----:B------:R-:W-:Y:S01]  /*eef0*/  MOV R21, 0x7f800000 ;  /* 0x7f80000000157802 */ /* 0x000fe20000000f00 */
[----:B------:R-:W1:Y:S01]  /*ef00*/  S2R R37, SR_CTAID.X ;  /* 0x0000000000257919 */ /* 0x000e620000002500 */
[----:B------:R1:W1:Y:S01]  /*ef10*/  @P2 MUFU.LG2 R13, R39 ;  /* 0x00000027000d2308 */ /* 0x0002620000000c00 */
[----:B--2---:R-:W2:Y:S01]  /*ef20*/  S2R R33, SR_CTAID.Z ;  /* 0x0000000000217919 */ /* 0x004ea20000002700 */
[----:B---3--:R-:W-:-:S04]  /*ef30*/  @P5 FMUL.FTZ R0, R4, 0.69314718246459960938 ;  /* 0x3f31721804005820 */ /* 0x008fc80000410000 */
[----:B------:R-:W-:Y:S01]  /*ef40*/  @P5 FFMA.FTZ R27, R172, R5, R0 ;  /* 0x00000005ac1b5223 */ /* 0x000fe20000010000 */
[----:B------:R-:W-:-:S04]  /*ef50*/  @P3 FMUL.FTZ R0, R6, 0.69314718246459960938 ;  /* 0x3f31721806003820 */ /* 0x000fc80000410000 */
[----:B------:R-:W-:Y:S02]  /*ef60*/  @P3 FFMA.FTZ R21, R171, R7, R0 ;  /* 0x00000007ab153223 */ /* 0x000fe40000010000 */
[----:B------:R-:W3:Y:S01]  /*ef70*/  @P4 LDC R0, c[0x0][0x430] ;  /* 0x00010c00ff004b82 */ /* 0x000ee20000000800 */
[----:B------:R2:W2:Y:S01]  /*ef80*/  @P1 MUFU.LG2 R12, R40 ;  /* 0x00000028000c1308 */ /* 0x0004a20000000c00 */
[----:B------:R-:W-:Y:S01]  /*ef90*/  @!P6 IMAD.WIDE.U32 R24, R17, R8, RZ ;  /* 0x000000081118e225 */ /* 0x000fe200078e00ff */
[----:B------:R-:W-:Y:S02]  /*efa0*/  ISETP.NE.AND P5, PT, R42, -0x1, PT ;  /* 0xffffffff2a00780c */ /* 0x000fe40003fa5270 */
[----:B----4-:R-:W-:Y:S01]  /*efb0*/  ISETP.NE.AND P0, PT, R19, RZ, !P4 ;  /* 0x000000ff1300720c */ /* 0x010fe20006705270 */
[----:B-1----:R-:W-:Y:S01]  /*efc0*/  @P4 IMAD R2, R16, R18, RZ ;  /* 0x0000001210024224 */ /* 0x002fe200078e02ff */
[----:B------:R-:W-:Y:S01]  /*efd0*/  @P4 MOV R3, 0x1 ;  /* 0x0000000100034802 */ /* 0x000fe20000000f00 */
[----:B------:R-:W-:-:S02]  /*efe0*/  @!P6 IMAD R26, R17, R9, R25 ;  /* 0x00000009111ae224 */ /* 0x000fc400078e0219 */
[----:B------:R-:W-:Y:S01]  /*eff0*/  @P6 IMAD.WIDE.U32 R22, R42, R10, RZ ;  /* 0x0000000a2a166225 */ /* 0x000fe200078e00ff */
[----:B--2---:R-:W-:Y:S07]  /*f000*/  @P4 BRA `(.L_x_234) ;  /* 0x0000000000204947 */ /* 0x004fee0003800000 */
[----:B------:R-:W-:Y:S01]  /*f010*/  ISETP.NE.AND P3, PT, R19, RZ, PT ;  /* 0x000000ff1300720c */ /* 0x000fe20003f65270 */
[----:B------:R-:W1:-:S12]  /*f020*/  LDC R4, c[0x0][0x3e0] ;  /* 0x0000f800ff047b82 */ /* 0x000e580000000800 */
[----:B------:R-:W1:Y:S01]  /*f030*/  @P3 LDC R3, c[0x0][0x454] ;  /* 0x00011500ff033b82 */ /* 0x000e620000000800 */
[----:B---3--:R-:W-:Y:S02]  /*f040*/  @P3 MOV R0, 0x1 ;  /* 0x0000000100003802 */ /* 0x008fe40000000f00 */
[----:B------:R-:W-:-:S05]  /*f050*/  @!P3 MOV R0, 0x1 ;  /* 0x000000010000b802 */ /* 0x000fca0000000f00 */
[----:B------:R-:W2:Y:S01]  /*f060*/  @P3 LDC R2, c[0x0][0x454] ;  /* 0x00011500ff023b82 */ /* 0x000ea20000000800 */
[-C--:B-1----:R-:W-:Y:S02]  /*f070*/  @P3 IMAD R3, R3, R4.reuse, RZ ;  /* 0x0000000403033224 */ /* 0x082fe400078e02ff */
[----:B------:R-:W-:-:S07]  /*f080*/  @!P3 IMAD R3, R18, R4, RZ ;  /* 0x000000041203b224 */ /* 0x000fce00078e02ff */
.L_x_234:
[----:B------:R-:W-:Y:S01]  /*f090*/  @P6 IMAD R26, R42, R11, R23 ;  /* 0x0000000b2a1a6224 */ /* 0x000fe200078e0217 */
[----:B------:R1:W5:Y:S01]  /*f0a0*/  LDL R34, [R1+0x10] ;  /* 0x0000100001227983 */ /* 0x0003620000100800 */
[----:B------:R-:W-:Y:S01]  /*f0b0*/  @!P5 IMAD R42, R17, R18, RZ ;  /* 0x00000012112ad224 */ /* 0x000fe200078e02ff */
[----:B------:R-:W-:Y:S01]  /*f0c0*/  LOP3.LUT P3, RZ, R41, 0x3, RZ, 0xc0, !PT ;  /* 0x0000000329ff7812 */ /* 0x000fe2000786c0ff */
[----:B--2---:R-:W-:Y:S02]  /*f0d0*/  IMAD R2, R33, R2, RZ ;  /* 0x0000000221027224 */ /* 0x004fe400078e02ff */
[----:B------:R-:W-:Y:S01]  /*f0e0*/  @P2 FMUL.FTZ R8, R13, 0.69314718246459960938 ;  /* 0x3f3172180d082820 */ /* 0x000fe20000410000 */
[----:B------:R-:W-:Y:S01]  /*f0f0*/  IMAD.SHL.U32 R32, R41, 0x8, RZ ;  /* 0x0000000829207824 */ /* 0x000fe200078e00ff */
[----:B------:R1:W-:Y:S01]  /*f100*/  @!P5 STL [R1+0x14], R42 ;  /* 0x0000142a0100d387 */ /* 0x0003e20000100800 */
[----:B------:R-:W-:Y:S01]  /*f110*/  @!P0 IMAD R2, R17, R3, R2 ;  /* 0x0000000311028224 */ /* 0x000fe200078e0202 */
[----:B------:R-:W-:Y:S01]  /*f120*/  SHF.R.S32.HI R4, RZ, 0x1f, R42 ;  /* 0x0000001fff047819 */ /* 0x000fe2000001142a */
[----:B---3--:R-:W-:Y:S01]  /*f130*/  IMAD R3, R37, R0, RZ ;  /* 0x0000000025037224 */ /* 0x008fe200078e02ff */
[----:B------:R-:W-:Y:S01]  /*f140*/  LOP3.LUT R6, R32, 0x1f8, RZ, 0xc0, !PT ;  /* 0x000001f820067812 */ /* 0x000fe200078ec0ff */
[----:B------:R-:W-:Y:S01]  /*f150*/  @P1 FMUL.FTZ R7, R12, 0.69314718246459960938 ;  /* 0x3f3172180c071820 */ /* 0x000fe20000410000 */
[----:B------:R-:W-:Y:S01]  /*f160*/  SEL R5, R42, RZ, P0 ;  /* 0x000000ff2a057207 */ /* 0x000fe20000000000 */
[----:B------:R-:W-:Y:S01]  /*f170*/  IMAD.SHL.U32 R3, R3, 0x80, RZ ;  /* 0x0000008003037824 */ /* 0x000fe200078e00ff */
[----:B------:R-:W-:Y:S01]  /*f180*/  LOP3.LUT R6, R6, 0x38, R41, 0x78, !PT ;  /* 0x0000003806067812 */ /* 0x000fe200078e7829 */
[----:B------:R-:W-:Y:S01]  /*f190*/  BSSY.RECONVERGENT B0, `(.L_x_235) ;  /* 0x0000034000007945 */ /* 0x000fe20003800200 */
[----:B------:R-:W-:Y:S01]  /*f1a0*/  SEL R9, R4, RZ, P0 ;  /* 0x000000ff04097207 */ /* 0x000fe20000000000 */
[----:B------:R-:W-:Y:S01]  /*f1b0*/  IMAD.MOV.U32 R20, RZ, RZ, 0x7f800000 ;  /* 0x7f800000ff147424 */ /* 0x000fe200078e00ff */
[----:B------:R-:W-:Y:S01]  /*f1c0*/  BAR.SYNC.DEFER_BLOCKING 0x0 ;  /* 0x0000000000007b1d */ /* 0x000fe20000010000 */
[----:B------:R-:W-:Y:S01]  /*f1d0*/  IADD3 R10, P4, P0, R3, R5, R2 ;  /* 0x00000005030a7210 */ /* 0x000fe2000789e002 */
[----:B------:R-:W-:Y:S01]  /*f1e0*/  @P2 FFMA.FTZ R20, R170, R15, R8 ;  /* 0x0000000faa142223 */ /* 0x000fe20000010008 */
[----:B------:R-:W-:-:S02]  /*f1f0*/  SHF.R.S32.HI R4, RZ, 0x1f, R2 ;  /* 0x0000001fff047819 */ /* 0x000fc40000011402 */
[----:B------:R-:W-:Y:S02]  /*f200*/  LOP3.LUT R2, R6, 0x1e00, R32, 0xf8, !PT ;  /* 0x00001e0006027812 */ /* 0x000fe400078ef820 */
[----:B------:R-:W-:Y:S02]  /*f210*/  SHF.R.S32.HI R3, RZ, 0x1f, R3 ;  /* 0x0000001fff037819 */ /* 0x000fe40000011403 */
[----:B------:R-:W-:Y:S02]  /*f220*/  LEA R18, R2, UR4, 0x1 ;  /* 0x0000000402127c11 */ /* 0x000fe4000f8e08ff */
[----:B------:R-:W-:Y:S01]  /*f230*/  MOV R19, 0x7f800000 ;  /* 0x7f80000000137802 */ /* 0x000fe20000000f00 */
[----:B------:R-:W-:Y:S01]  /*f240*/  @P1 FFMA.FTZ R19, R169, R14, R7 ;  /* 0x0000000ea9131223 */ /* 0x000fe20000010007 */
[----:B------:R-:W-:Y:S01]  /*f250*/  IADD3.X R9, PT, PT, R3, R9, R4, P4, P0 ;  /* 0x0000000903097210 */ /* 0x000fe200027e0404 */
[----:B-1----:R-:W-:Y:S06]  /*f260*/  @P3 BRA `(.L_x_236) ;  /* 0x0000000000983947 */ /* 0x002fec0003800000 */
[----:B------:R-:W-:Y:S02]  /*f270*/  LOP3.LUT R2, R235, 0x30, RZ, 0xc0, !PT ;  /* 0x00000030eb027812 */ /* 0x000fe400078ec0ff */
[----:B------:R-:W-:-:S04]  /*f280*/  SHF.R.U32.HI R3, RZ, 0x2, R41 ;  /* 0x00000002ff037819 */ /* 0x000fc80000011629 */
[----:B------:R-:W-:-:S04]  /*f290*/  LOP3.LUT R2, R2, 0x7, R3, 0xf8, !PT ;  /* 0x0000000702027812 */ /* 0x000fc800078ef803 */
[C---:B-----5:R-:W-:Y:S01]  /*f2a0*/  ISETP.GE.AND P5, PT, R2.reuse, R34, PT ;  /* 0x000000220200720c */ /* 0x060fe20003fa6270 */
[C---:B------:R-:W-:Y:S01]  /*f2b0*/  VIADD R3, R2.reuse, 0x8 ;  /* 0x0000000802037836 */ /* 0x040fe20000000000 */
[C---:B------:R-:W-:Y:S01]  /*f2c0*/  LOP3.LUT R8, R2.reuse, 0x40, RZ, 0xfc, !PT ;  /* 0x0000004002087812 */ /* 0x040fe200078efcff */
[----:B------:R-:W-:-:S03]  /*f2d0*/  VIADD R11, R2, 0x48 ;  /* 0x00000048020b7836 */ /* 0x000fc60000000000 */
[-C--:B------:R-:W-:Y:S02]  /*f2e0*/  ISETP.GE.AND P4, PT, R3, R34.reuse, PT ;  /* 0x000000220300720c */ /* 0x080fe40003f86270 */
[-C--:B------:R-:W-:Y:S02]  /*f2f0*/  ISETP.GE.AND P3, PT, R8, R34.reuse, PT ;  /* 0x000000220800720c */ /* 0x080fe40003f66270 */
[----:B------:R-:W-:-:S03]  /*f300*/  ISETP.GE.AND P2, PT, R11, R34, PT ;  /* 0x000000220b00720c */ /* 0x000fc60003f46270 */
[----:B------:R-:W1:Y:S01]  /*f310*/  @!P5 LDC.64 R12, c[0x0][0x420] ;  /* 0x00010800ff0cdb82 */ /* 0x000e620000000a00 */
[----:B------:R-:W-:-:S05]  /*f320*/  @!P5 IMAD R4, R2, R0, RZ ;  /* 0x000000000204d224 */ /* 0x000fca00078e02ff */
[----:B------:R-:W-:Y:S01]  /*f330*/  @!P5 IADD3 R2, P0, PT, R4, R10, RZ ;  /* 0x0000000a0402d210 */ /* 0x000fe20007f1e0ff */
[-C--:B------:R-:W-:Y:S01]  /*f340*/  @!P4 IMAD R3, R3, R0.reuse, RZ ;  /* 0x000000000303c224 */ /* 0x080fe200078e02ff */
[----:B------:R-:W2:Y:S01]  /*f350*/  @!P4 LDC.64 R6, c[0x0][0x420] ;  /* 0x00010800ff06cb82 */ /* 0x000ea20000000a00 */
[-C--:B------:R-:W-:Y:S01]  /*f360*/  @!P3 IMAD R8, R8, R0.reuse, RZ ;  /* 0x000000000808b224 */ /* 0x080fe200078e02ff */
[----:B------:R-:W-:Y:S01]  /*f370*/  @!P5 LEA.HI.X.SX32 R4, R4, R9, 0x1, P0 ;  /* 0x000000090404d211 */ /* 0x000fe200000f0eff */
[----:B------:R-:W-:Y:S01]  /*f380*/  @!P2 IMAD R11, R11, R0, RZ ;  /* 0x000000000b0ba224 */ /* 0x000fe200078e02ff */
[----:B------:R-:W-:-:S04]  /*f390*/  @!P4 IADD3 R5, P0, PT, R3, R10, RZ ;  /* 0x0000000a0305c210 */ /* 0x000fc80007f1e0ff */
[----:B------:R-:W3:Y:S01]  /*f3a0*/  @!P3 LDC.64 R14, c[0x0][0x420] ;  /* 0x00010800ff0ebb82 */ /* 0x000ee20000000a00 */
[----:B------:R-:W-:-:S07]  /*f3b0*/  @!P4 LEA.HI.X.SX32 R3, R3, R9, 0x1, P0 ;  /* 0x000000090303c211 */ /* 0x000fce00000f0eff */
[----:B------:R-:W4:Y:S01]  /*f3c0*/  @!P2 LDC.64 R16, c[0x0][0x420] ;  /* 0x00010800ff10ab82 */ /* 0x000f220000000a00 */
[----:B-1----:R-:W-:-:S04]  /*f3d0*/  @!P5 LEA R12, P1, R2, R12, 0x2 ;  /* 0x0000000c020cd211 */ /* 0x002fc800078210ff */
[----:B------:R-:W-:Y:S02]  /*f3e0*/  @!P5 LEA.HI.X R13, R2, R13, R4, 0x2, P1 ;  /* 0x0000000d020dd211 */ /* 0x000fe400008f1404 */
[C---:B------:R-:W-:Y:S02]  /*f3f0*/  @!P3 IADD3 R0, P1, PT, R8.reuse, R10, RZ ;  /* 0x0000000a0800b210 */ /* 0x040fe40007f3e0ff */
[C---:B--2---:R-:W-:Y:S01]  /*f400*/  @!P4 LEA R6, P0, R5.reuse, R6, 0x2 ;  /* 0x000000060506c211 */ /* 0x044fe200078010ff */
[----:B------:R1:W-:Y:S01]  /*f410*/  @!P5 STG.E desc[UR16][R12.64], R27 ;  /* 0x0000001b0c00d986 */ /* 0x0003e2000c101910 */
[----:B------:R-:W-:Y:S02]  /*f420*/  @!P3 LEA.HI.X.SX32 R2, R8, R9, 0x1, P1 ;  /* 0x000000090802b211 */ /* 0x000fe400008f0eff */
[----:B------:R-:W-:Y:S02]  /*f430*/  @!P4 LEA.HI.X R7, R5, R7, R3, 0x2, P0 ;  /* 0x000000070507c211 */ /* 0x000fe400000f1403 */
[----:B------:R-:W-:-:S02]  /*f440*/  @!P2 IADD3 R3, P0, PT, R11, R10, RZ ;  /* 0x0000000a0b03a210 */ /* 0x000fc40007f1e0ff */
[C---:B---3--:R-:W-:Y:S01]  /*f450*/  @!P3 LEA R4, P1, R0.reuse, R14, 0x2 ;  /* 0x0000000e0004b211 */ /* 0x048fe200078210ff */
[----:B------:R1:W-:Y:S01]  /*f460*/  @!P4 STG.E desc[UR16][R6.64], R21 ;  /* 0x000000150600c986 */ /* 0x0003e2000c101910 */
[----:B------:R-:W-:Y:S02]  /*f470*/  @!P2 LEA.HI.X.SX32 R9, R11, R9, 0x1, P0 ;  /* 0x000000090b09a211 */ /* 0x000fe400000f0eff */
[----:B------:R-:W-:Y:S02]  /*f480*/  @!P3 LEA.HI.X R5, R0, R15, R2, 0x2, P1 ;  /* 0x0000000f0005b211 */ /* 0x000fe400008f1402 */
[----:B----4-:R-:W-:-:S03]  /*f490*/  @!P2 LEA R2, P0, R3, R16, 0x2 ;  /* 0x000000100302a211 */ /* 0x010fc600078010ff */
[----:B------:R1:W-:Y:S01]  /*f4a0*/  @!P3 STG.E desc[UR16][R4.64], R20 ;  /* 0x000000140400b986 */ /* 0x0003e2000c101910 */
[----:B------:R-:W-:-:S05]  /*f4b0*/  @!P2 LEA.HI.X R3, R3, R17, R9, 0x2, P0 ;  /* 0x000000110303a211 */ /* 0x000fca00000f1409 */
[----:B------:R1:W-:Y:S04]  /*f4c0*/  @!P2 STG.E desc[UR16][R2.64], R19 ;  /* 0x000000130200a986 */ /* 0x0003e8000c101910 */
.L_x_236:
[----:B------:R-:W-:Y:S05]  /*f4d0*/  BSYNC.RECONVERGENT B0 ;  /* 0x0000000000007941 */ /* 0x000fea0003800200 */
.L_x_235:
[----:B------:R-:W2:Y:S01]  /*f4e0*/  LDCU UR6, c[0x0][0x440] ;  /* 0x00008800ff0677ac */ /* 0x000ea20008000800 */
[----:B------:R3:W4:Y:S01]  /*f4f0*/  LDS.128 R28, [R18+0x3800] ;  /* 0x00380000121c7984 */ /* 0x0007220000000c00 */
[----:B------:R-:W-:Y:S01]  /*f500*/  @!P6 IMAD.MOV.U32 R0, RZ, RZ, R24 ;  /* 0x000000ffff00e224 */ /* 0x000fe200078e0018 */
[----:B-1----:R-:W-:Y:S01]  /*f510*/  LOP3.LUT R4, R32, 0x38, RZ, 0xc0, !PT ;  /* 0x0000003820047812 */ /* 0x002fe200078ec0ff */
[----:B------:R-:W-:Y:S01]  /*f520*/  @P6 IMAD.MOV.U32 R0, RZ, RZ, R22 ;  /* 0x000000ffff006224 */ /* 0x000fe200078e0016 */
[----:B------:R3:W1:Y:S01]  /*f530*/  LDS.128 R12, [R18] ;  /* 0x00000000120c7984 */ /* 0x0006620000000c00 */
[----:B------:R-:W3:Y:S01]  /*f540*/  LDCU.64 UR4, c[0x0][0x410] ;  /* 0x00008200ff0477ac */ /* 0x000ee20008000a00 */
[----:B------:R-:W-:Y:S01]  /*f550*/  SHF.R.U32.HI R2, RZ, 0x3, R41 ;  /* 0x00000003ff027819 */ /* 0x000fe20000011629 */
[----:B------:R-:W-:Y:S03]  /*f560*/  BSSY.RECONVERGENT B0, `(.L_x_237) ;  /* 0x0000020000007945 */ /* 0x000fe60003800200 */
[C---:B------:R-:W-:Y:S01]  /*f570*/  IADD3 R7, PT, PT, R2.reuse, 0x20, RZ ;  /* 0x0000002002077810 */ /* 0x040fe20007ffe0ff */
[C---:B------:R-:W-:Y:S01]  /*f580*/  VIADD R3, R2.reuse, 0x10 ;  /* 0x0000001002037836 */ /* 0x040fe20000000000 */
[C---:B------:R-:W-:Y:S01]  /*f590*/  IADD3 R17, PT, PT, R2.reuse, 0x60, RZ ;  /* 0x0000006002117810 */ /* 0x040fe20007ffe0ff */
[----:B------:R-:W-:-:S02]  /*f5a0*/  VIADD R6, R2, 0x30 ;  /* 0x0000003002067836 */ /* 0x000fc40000000000 */
[----:B------:R-:W-:Y:S01]  /*f5b0*/  VIADD R16, R2, 0x70 ;  /* 0x0000007002107836 */ /* 0x000fe20000000000 */
[C---:B--2---:R-:W-:Y:S02]  /*f5c0*/  ISETP.GE.AND P0, PT, R4.reuse, UR6, PT ;  /* 0x0000000604007c0c */ /* 0x044fe4000bf06270 */
[----:B------:R-:W-:Y:S02]  /*f5d0*/  IADD3 R4, P1, PT, R4, R0, RZ ;  /* 0x0000000004047210 */ /* 0x000fe40007f3e0ff */
[-C--:B-----5:R-:W-:Y:S01]  /*f5e0*/  ISETP.GE.OR P6, PT, R3, R34.reuse, P0 ;  /* 0x000000220300720c */ /* 0x0a0fe200007c6670 */
[C---:B------:R-:W-:Y:S01]  /*f5f0*/  VIADD R3, R2.reuse, 0x40 ;  /* 0x0000004002037836 */ /* 0x040fe20000000000 */
[C---:B------:R-:W-:Y:S01]  /*f600*/  IADD3 R0, PT, PT, R2.reuse, 0x50, RZ ;  /* 0x0000005002007810 */ /* 0x040fe20007ffe0ff */
[----:B------:R-:W-:Y:S01]  /*f610*/  IMAD.X R5, RZ, RZ, R26, P1 ;  /* 0x000000ffff057224 */ /* 0x000fe200008e061a */
[-C--:B------:R-:W-:Y:S02]  /*f620*/  ISETP.GE.OR P1, PT, R2, R34.reuse, P0 ;  /* 0x000000220200720c */ /* 0x080fe40000726670 */
[-C--:B------:R-:W-:Y:S01]  /*f630*/  ISETP.GE.OR P3, PT, R3, R34.reuse, P0 ;  /* 0x000000220300720c */ /* 0x080fe20000766670 */
[----:B---3--:R-:W-:Y:S01]  /*f640*/  IMAD.WIDE.U32 R10, R33, UR4, R4 ;  /* 0x00000004210a7c25 */ /* 0x008fe2000f8e0004 */
[----:B------:R-:W-:-:S02]  /*f650*/  ISETP.GE.OR P5, PT, R7, R34, P0 ;  /* 0x000000220700720c */ /* 0x000fc400007a6670 */
[-C--:B------:R-:W-:Y:S01]  /*f660*/  ISETP.GE.OR P4, PT, R6, R34.reuse, P0 ;  /* 0x000000220600720c */ /* 0x080fe20000786670 */
[----:B------:R-:W-:Y:S01]  /*f670*/  IMAD.MOV.U32 R3, RZ, RZ, RZ ;  /* 0x000000ffff037224 */ /* 0x000fe200078e00ff */
[----:B------:R-:W-:Y:S01]  /*f680*/  ISETP.GE.OR P2, PT, R0, R34, P0 ;  /* 0x000000220000720c */ /* 0x000fe20000746670 */
[----:B------:R-:W-:Y:S02]  /*f690*/  IMAD R9, R33, UR5, R11 ;  /* 0x0000000521097c24 */ /* 0x000fe4000f8e020b */
[----:B------:R-:W-:Y:S02]  /*f6a0*/  IMAD.WIDE.U32 R6, R37, 0x80, R2 ;  /* 0x0000008025067825 */ /* 0x000fe400078e0002 */
[----:B------:R-:W-:Y:S08]  /*f6b0*/  @P1 BRA `(.L_x_238) ;  /* 0x0000000000281947 */ /* 0x000ff00003800000 */
[----:B------:R-:W2:Y:S01]  /*f6c0*/  LDCU.64 UR6, c[0x0][0x408] ;  /* 0x00008100ff0677ac */ /* 0x000ea20008000a00 */
[----:B------:R-:W-:Y:S01]  /*f6d0*/  MOV R8, R10 ;  /* 0x0000000a00087202 */ /* 0x000fe20000000f00 */
[----:B------:R-:W3:Y:S01]  /*f6e0*/  LDCU.64 UR4, c[0x0][0x3f0] ;  /* 0x00007e00ff0477ac */ /* 0x000ee20008000a00 */
[----:B--2---:R-:W-:-:S03]  /*f6f0*/  IMAD R0, R7, UR6, RZ ;  /* 0x0000000607007c24 */ /* 0x004fc6000f8e02ff */
[----:B------:R-:W-:-:S04]  /*f700*/  IMAD.WIDE.U32 R2, R6, UR6, R8 ;  /* 0x0000000606027c25 */ /* 0x000fc8000f8e0008 */
[----:B------:R-:W-:Y:S01]  /*f710*/  IMAD R0, R6, UR7, R0 ;  /* 0x0000000706007c24 */ /* 0x000fe2000f8e0200 */
[----:B---3--:R-:W-:-:S04]  /*f720*/  LEA R4, P1, R2, UR4, 0x1 ;  /* 0x0000000402047c11 */ /* 0x008fc8000f8208ff */
[----:B------:R-:W-:-:S04]  /*f730*/  IADD3 R0, PT, PT, R3, R0, RZ ;  /* 0x0000000003007210 */ /* 0x000fc80007ffe0ff */
[----:B------:R-:W-:-:S05]  /*f740*/  LEA.HI.X R5, R2, UR5, R0, 0x1, P1 ;  /* 0x0000000502057c11 */ /* 0x000fca00088f0c00 */
[----:B-1----:R2:W-:Y:S02]  /*f750*/  STG.E.128 desc[UR16][R4.64], R12 ;  /* 0x0000000c04007986 */ /* 0x0025e4000c101d10 */
.L_x_238:
[----:B------:R-:W-:Y:S05]  /*f760*/  BSYNC.RECONVERGENT B0 ;  /* 0x0000000000007941 */ /* 0x000fea0003800200 */
.L_x_237:
[----:B-12---:R1:W2:Y:S01]  /*f770*/  LDS.128 R12, [R18+0x800] ;  /* 0x00080000120c7984 */ /* 0x0062a20000000c00 */
[----:B------:R-:W-:Y:S01]  /*f780*/  BSSY.RECONVERGENT B0, `(.L_x_239) ;  /* 0x0000011000007945 */ /* 0x000fe20003800200 */
[-C--:B------:R-:W-:Y:S02]  /*f790*/  ISETP.GE.OR P1, PT, R17, R34.reuse, P0 ;  /* 0x000000221100720c */ /* 0x080fe40000726670 */
[----:B------:R-:W-:Y:S01]  /*f7a0*/  ISETP.GE.OR P0, PT, R16, R34, P0 ;  /* 0x000000221000720c */ /* 0x000fe20000706670 */
[----:B------:R-:W-:-:S12]  /*f7b0*/  @P6 BRA `(.L_x_240) ;  /* 0x0000000000346947 */ /* 0x000fd80003800000 */
[----:B------:R-:W3:Y:S01]  /*f7c0*/  LDCU.64 UR6, c[0x0][0x408] ;  /* 0x00008100ff0677ac */ /* 0x000ee20008000a00 */
[----:B------:R-:W-:Y:S02]  /*f7d0*/  IADD3 R0, P6, PT, R6, 0x10, RZ ;  /* 0x0000001006007810 */ /* 0x000fe40007fde0ff */
[----:B------:R-:W-:Y:S01]  /*f7e0*/  MOV R3, R9 ;  /* 0x0000000900037202 */ /* 0x000fe20000000f00 */
[----:B------:R-:W5:Y:S02]  /*f7f0*/  LDCU.64 UR4, c[0x0][0x3f0] ;  /* 0x00007e00ff0477ac */ /* 0x000f640008000a00 */
[----:B------:R-:W-:-:S04]  /*f800*/  IMAD.X R2, RZ, RZ, R7, P6 ;  /* 0x000000ffff027224 */ /* 0x000fc800030e0607 */
[----:B---3--:R-:W-:Y:S02]  /*f810*/  IMAD R4, R2, UR6, RZ ;  /* 0x0000000602047c24 */ /* 0x008fe4000f8e02ff */
[----:B------:R-:W-:-:S04]  /*f820*/  IMAD.MOV.U32 R2, RZ, RZ, R10 ;  /* 0x000000ffff027224 */ /* 0x000fc800078e000a */
[----:B------:R-:W-:-:S04]  /*f830*/  IMAD.WIDE.U32 R2, R0, UR6, R2 ;  /* 0x0000000600027c25 */ /* 0x000fc8000f8e0002 */
[----:B------:R-:W-:Y:S01]  /*f840*/  IMAD R0, R0, UR7, R4 ;  /* 0x0000000700007c24 */ /* 0x000fe2000f8e0204 */
[----:B-----5:R-:W-:-:S04]  /*f850*/  LEA R4, P6, R2, UR4, 0x1 ;  /* 0x0000000402047c11 */ /* 0x020fc8000f8c08ff */
[----:B------:R-:W-:-:S04]  /*f860*/  IADD3 R0, PT, PT, R3, R0, RZ ;  /* 0x0000000003007210 */ /* 0x000fc80007ffe0ff */
[----:B------:R-:W-:-:S05]  /*f870*/  LEA.HI.X R5, R2, UR5, R0, 0x1, P6 ;  /* 0x0000000502057c11 */ /* 0x000fca000b0f0c00 */
[----:B--2---:R3:W-:Y:S02]  /*f880*/  STG.E.128 desc[UR16][R4.64], R12 ;  /* 0x0000000c04007986 */ /* 0x0047e4000c101d10 */
.L_x_240:
[----:B------:R-:W-:Y:S05]  /*f890*/  BSYNC.RECONVERGENT B0 ;  /* 0x0000000000007941 */ /* 0x000fea0003800200 */
.L_x_239:
[----:B--23--:R2:W3:Y:S01]  /*f8a0*/  LDS.128 R12, [R18+0x1000] ;  /* 0x00100000120c7984 */ /* 0x00c4e20000000c00 */
[----:B------:R-:W-:Y:S04]  /*f8b0*/  BSSY.RECONVERGENT B0, `(.L_x_241) ;  /* 0x000000f000007945 */ /* 0x000fe80003800200 */
[----:B------:R-:W-:Y:S05]  /*f8c0*/  @P5 BRA `(.L_x_242) ;  /* 0x0000000000345947 */ /* 0x000fea0003800000 */
[----:B------:R-:W5:Y:S01]  /*f8d0*/  LDCU.64 UR6, c[0x0][0x408] ;  /* 0x00008100ff0677ac */ /* 0x000f620008000a00 */
[----:B------:R-:W-:Y:S02]  /*f8e0*/  IADD3 R0, P5, PT, R6, 0x20, RZ ;  /* 0x0000002006007810 */ /* 0x000fe40007fbe0ff */
[----:B------:R-:W-:Y:S01]  /*f8f0*/  MOV R3, R9 ;  /* 0x0000000900037202 */ /* 0x000fe20000000f00 */
[----:B------:R-:W1:Y:S02]  /*f900*/  LDCU.64 UR4, c[0x0][0x3f0] ;  /* 0x00007e00ff0477ac */ /* 0x000e640008000a00 */
[----:B------:R-:W-:-:S04]  /*f910*/  IMAD.X R2, RZ, RZ, R7, P5 ;  /* 0x000000ffff027224 */ /* 0x000fc800028e0607 */
[----:B-----5:R-:W-:Y:S02]  /*f920*/  IMAD R4, R2, UR6, RZ ;  /* 0x0000000602047c24 */ /* 0x020fe4000f8e02ff */
[----:B------:R-:W-:-:S04]  /*f930*/  IMAD.MOV.U32 R2, RZ, RZ, R10 ;  /* 0x000000ffff027224 */ /* 0x000fc800078e000a */
[----:B------:R-:W-:-:S04]  /*f940*/  IMAD.WIDE.U32 R2, R0, UR6, R2 ;  /* 0x0000000600027c25 */ /* 0x000fc8000f8e0002 */
[----:B------:R-:W-:Y:S01]  /*f950*/  IMAD R0, R0, UR7, R4 ;  /* 0x0000000700007c24 */ /* 0x000fe2000f8e0204 */
[----:B-1----:R-:W-:-:S04]  /*f960*/  LEA R4, P5, R2, UR4, 0x1 ;  /* 0x0000000402047c11 */ /* 0x002fc8000f8a08ff */
[----:B------:R-:W-:-:S04]  /*f970*/  IADD3 R0, PT, PT, R3, R0, RZ ;  /* 0x0000000003007210 */ /* 0x000fc80007ffe0ff */
[----:B------:R-:W-:-:S05]  /*f980*/  LEA.HI.X R5, R2, UR5, R0, 0x1, P5 ;  /* 0x0000000502057c11 */ /* 0x000fca000a8f0c00 */
[----:B---3--:R1:W-:Y:S02]  /*f990*/  STG.E.128 desc[UR16][R4.64], R12 ;  /* 0x0000000c04007986 */ /* 0x0083e4000c101d10 */
.L_x_242:
[----:B------:R-:W-:Y:S05]  /*f9a0*/  BSYNC.RECONVERGENT B0 ;  /* 0x0000000000007941 */ /* 0x000fea0003800200 */
.L_x_241:
[----:B-1-3--:R1:W3:Y:S01]  /*f9b0*/  LDS.128 R12, [R18+0x1800] ;  /* 0x00180000120c7984 */ /* 0x00a2e20000000c00 */
[----:B------:R-:W-:Y:S04]  /*f9c0*/  BSSY.RECONVERGENT B0, `(.L_x_243) ;  /* 0x000000f000007945 */ /* 0x000fe80003800200 */
[----:B------:R-:W-:Y:S05]  /*f9d0*/  @P4 BRA `(.L_x_244) ;  /* 0x0000000000344947 */ /* 0x000fea0003800000 */
[----:B------:R-:W5:Y:S01]  /*f9e0*/  LDCU.64 UR6, c[0x0][0x408] ;  /* 0x00008100ff0677ac */ /* 0x000f620008000a00 */
[----:B------:R-:W-:Y:S02]  /*f9f0*/  IADD3 R0, P4, PT, R6, 0x30, RZ ;  /* 0x0000003006007810 */ /* 0x000fe40007f9e0ff */
[----:B------:R-:W-:Y:S01]  /*fa00*/  MOV R3, R9 ;  /* 0x0000000900037202 */ /* 0x000fe20000000f00 */
[----:B------:R-:W2:Y:S02]  /*fa10*/  LDCU.64 UR4, c[0x0][0x3f0] ;  /* 0x00007e00ff0477ac */ /* 0x000ea40008000a00 */
[----:B------:R-:W-:-:S04]  /*fa20*/  IMAD.X R2, RZ, RZ, R7, P4 ;  /* 0x000000ffff027224 */ /* 0x000fc800020e0607 */
[----:B-----5:R-:W-:Y:S02]  /*fa30*/  IMAD R4, R2, UR6, RZ ;  /* 0x0000000602047c24 */ /* 0x020fe4000f8e02ff */
[----:B------:R-:W-:-:S04]  /*fa40*/  IMAD.MOV.U32 R2, RZ, RZ, R10 ;  /* 0x000000ffff027224 */ /* 0x000fc800078e000a */
[----:B------:R-:W-:-:S04]  /*fa50*/  IMAD.WIDE.U32 R2, R0, UR6, R2 ;  /* 0x0000000600027c25 */ /* 0x000fc8000f8e0002 */
[----:B------:R-:W-:Y:S01]  /*fa60*/  IMAD R0, R0, UR7, R4 ;  /* 0x0000000700007c24 */ /* 0x000fe2000f8e0204 */
[----:B--2---:R-:W-:-:S04]  /*fa70*/  LEA R4, P4, R2, UR4, 0x1 ;  /* 0x0000000402047c11 */ /* 0x004fc8000f8808ff */
[----:B------:R-:W-:-:S04]  /*fa80*/  IADD3 R0, PT, PT, R3, R0, RZ ;  /* 0x0000000003007210 */ /* 0x000fc80007ffe0ff */
[----:B------:R-:W-:-:S05]  /*fa90*/  LEA.HI.X R5, R2, UR5, R0, 0x1, P4 ;  /* 0x0000000502057c11 */ /* 0x000fca000a0f0c00 */
[----:B---3--:R2:W-:Y:S02]  /*faa0*/  STG.E.128 desc[UR16][R4.64], R12 ;  /* 0x0000000c04007986 */ /* 0x0085e4000c101d10 */
.L_x_244:
[----:B------:R-:W-:Y:S05]  /*fab0*/  BSYNC.RECONVERGENT B0 ;  /* 0x0000000000007941 */ /* 0x000fea0003800200 */
.L_x_243:
[----:B--23--:R2:W3:Y:S01]  /*fac0*/  LDS.128 R12, [R18+0x2000] ;  /* 0x00200000120c7984 */ /* 0x00c4e20000000c00 */
[----:B------:R-:W-:Y:S04]  /*fad0*/  BSSY.RECONVERGENT B0, `(.L_x_245) ;  /* 0x000000f000007945 */ /* 0x000fe80003800200 */
[----:B------:R-:W-:Y:S05]  /*fae0*/  @P3 BRA `(.L_x_246) ;  /* 0x0000000000343947 */ /* 0x000fea0003800000 */
[----:B------:R-:W5:Y:S01]  /*faf0*/  LDCU.64 UR6, c[0x0][0x408] ;  /* 0x00008100ff0677ac */ /* 0x000f620008000a00 */
[----:B------:R-:W-:Y:S02]  /*fb00*/  IADD3 R0, P3, PT, R6, 0x40, RZ ;  /* 0x0000004006007810 */ /* 0x000fe40007f7e0ff */
[----:B------:R-:W-:Y:S01]  /*fb10*/  MOV R3, R9 ;  /* 0x0000000900037202 */ /* 0x000fe20000000f00 */
[----:B------:R-:W4:Y:S02]  /*fb20*/  LDCU.64 UR4, c[0x0][0x3f0] ;  /* 0x00007e00ff0477ac */ /* 0x000f240008000a00 */
[----:B------:R-:W-:-:S04]  /*fb30*/  IMAD.X R2, RZ, RZ, R7, P3 ;  /* 0x000000ffff027224 */ /* 0x000fc800018e0607 */
[----:B-----5:R-:W-:Y:S02]  /*fb40*/  IMAD R4, R2, UR6, RZ ;  /* 0x0000000602047c24 */ /* 0x020fe4000f8e02ff */
[----:B------:R-:W-:-:S04]  /*fb50*/  IMAD.MOV.U32 R2, RZ, RZ, R10 ;  /* 0x000000ffff027224 */ /* 0x000fc800078e000a */
[----:B------:R-:W-:-:S04]  /*fb60*/  IMAD.WIDE.U32 R2, R0, UR6, R2 ;  /* 0x0000000600027c25 */ /* 0x000fc8000f8e0002 */
[----:B------:R-:W-:Y:S01]  /*fb70*/  IMAD R0, R0, UR7, R4 ;  /* 0x0000000700007c24 */ /* 0x000fe2000f8e0204 */
[----:B----4-:R-:W-:-:S04]  /*fb80*/  LEA R4, P3, R2, UR4, 0x1 ;  /* 0x0000000402047c11 */ /* 0x010fc8000f8608ff */
[----:B------:R-:W-:-:S04]  /*fb90*/  IADD3 R0, PT, PT, R3, R0, RZ ;  /* 0x0000000003007210 */ /* 0x000fc80007ffe0ff */
[----:B------:R-:W-:-:S05]  /*fba0*/  LEA.HI.X R5, R2, UR5, R0, 0x1, P3 ;  /* 0x0000000502057c11 */ /* 0x000fca00098f0c00 */
[----:B---3--:R3:W-:Y:S02]  /*fbb0*/  STG.E.128 desc[UR16][R4.64], R12 ;  /* 0x0000000c04007986 */ /* 0x0087e4000c101d10 */
.L_x_246:
[----:B------:R-:W-:Y:S05]  /*fbc0*/  BSYNC.RECONVERGENT B0 ;  /* 0x0000000000007941 */ /* 0x000fea0003800200 */
.L_x_245:
[----:B---3--:R3:W1:Y:S01]  /*fbd0*/  LDS.128 R12, [R18+0x2800] ;  /* 0x00280000120c7984 */ /* 0x0086620000000c00 */
        /* <DEDUP_REMOVED lines=14> */
[----:B-1----:R1:W-:Y:S02]  /*fcc0*/  STG.E.128 desc[UR16][R4.64], R12 ;  /* 0x0000000c04007986 */ /* 0x0023e4000c101d10 */
.L_x_248:
[----:B------:R-:W-:Y:S05]  /*fcd0*/  BSYNC.RECONVERGENT B0 ;  /* 0x0000000000007941 */ /* 0x000fea0003800200 */
.L_x_247:
[----:B-1----:R1:W1:Y:S01]  /*fce0*/  LDS.128 R12, [R18+0x3000] ;  /* 0x00300000120c7984 */ /* 0x0022620000000c00 */
        /* <DEDUP_REMOVED lines=14> */
[----:B-1----:R1:W-:Y:S02]  /*fdd0*/  STG.E.128 desc[UR16][R4.64], R12 ;  /* 0x0000000c04007986 */ /* 0x0023e4000c101d10 */
.L_x_250:
[----:B------:R-:W-:Y:S05]  /*fde0*/  BSYNC.RECONVERGENT B0 ;  /* 0x0000000000007941 */ /* 0x000fea0003800200 */
.L_x_249:
[----:B------:R-:W-:Y:S05]  /*fdf0*/  @P0 EXIT ;  /* 0x000000000000094d */ /* 0x000fea0003800000 */
[----:B------:R-:W5:Y:S01]  /*fe00*/  LDCU.64 UR6, c[0x0][0x408] ;  /* 0x00008100ff0677ac */ /* 0x000f620008000a00 */
[----:B------:R-:W-:Y:S01]  /*fe10*/  IADD3 R6, P0, PT, R6, 0x70, RZ ;  /* 0x0000007006067810 */ /* 0x000fe20007f1e0ff */
[----:B------:R-:W-:Y:S01]  /*fe20*/  IMAD.MOV.U32 R2, RZ, RZ, R10 ;  /* 0x000000ffff027224 */ /* 0x000fe200078e000a */
[----:B------:R-:W-:Y:S01]  /*fe30*/  MOV R3, R9 ;  /* 0x0000000900037202 */ /* 0x000fe20000000f00 */
[----:B------:R-:W2:Y:S02]  /*fe40*/  LDCU.64 UR4, c[0x0][0x3f0] ;  /* 0x00007e00ff0477ac */ /* 0x000ea40008000a00 */
[----:B------:R-:W-:-:S04]  /*fe50*/  IMAD.X R0, RZ, RZ, R7, P0 ;  /* 0x000000ffff007224 */ /* 0x000fc800000e0607 */
[----:B-----5:R-:W-:Y:S02]  /*fe60*/  IMAD R0, R0, UR6, RZ ;  /* 0x0000000600007c24 */ /* 0x020fe4000f8e02ff */
[----:B-1----:R-:W-:-:S04]  /*fe70*/  IMAD.WIDE.U32 R4, R6, UR6, R2 ;  /* 0x0000000606047c25 */ /* 0x002fc8000f8e0002 */
[----:B------:R-:W-:Y:S01]  /*fe80*/  IMAD R0, R6, UR7, R0 ;  /* 0x0000000706007c24 */ /* 0x000fe2000f8e0200 */
[----:B--2---:R-:W-:-:S04]  /*fe90*/  LEA R2, P0, R4, UR4, 0x1 ;  /* 0x0000000404027c11 */ /* 0x004fc8000f8008ff */
[----:B------:R-:W-:-:S04]  /*fea0*/  IADD3 R0, PT, PT, R5, R0, RZ ;  /* 0x0000000005007210 */ /* 0x000fc80007ffe0ff */
[----:B------:R-:W-:-:S05]  /*feb0*/  LEA.HI.X R3, R4, UR5, R0, 0x1, P0 ;  /* 0x0000000504037c11 */ /* 0x000fca00080f0c00 */
[----:B----4-:R-:W-:Y:S01]  /*fec0*/  STG.E.128 desc[UR16][R2.64], R28 ;  /* 0x0000001c02007986 */ /* 0x010fe2000c101d10 */
[----:B------:R-:W-:Y:S05]  /*fed0*/  EXIT ;  /* 0x000000000000794d */ /* 0x000fea0003800000 */
.L_x_251:
        /* <DEDUP_REMOVED lines=10> */
.L_x_2690:


//--------------------- .text._ZN5flash16flash_fwd_kernelI23Flash_fwd_kernel_traitsILi64ELi128ELi128ELi4ELb0ELb0EN7cutlass10bfloat16_tE19Flash_kernel_traitsILi64ELi128ELi128ELi4ES3_EELb0ELb0ELb0ELb0ELb0ELb0ELb1ELb0EEEvNS_16Flash_fwd_paramsE --------------------------
	.section	.text._ZN5flash16flash_fwd_kernelI23Flash_fwd_kernel_traitsILi64ELi128ELi128ELi4ELb0ELb0EN7cutlass10bfloat16_tE19Flash_kernel_traitsILi64ELi128ELi128ELi4ES3_EELb0ELb0ELb0ELb0ELb0ELb0ELb1ELb0EEEvNS_16Flash_fwd_paramsE,"ax",@progbits
	.align	128
        .global         _ZN5flash16flash_fwd_kernelI23Flash_fwd_kernel_traitsILi64ELi128ELi128ELi4ELb0ELb0EN7cutlass10bfloat16_tE19Flash_kernel_traitsILi64ELi128ELi128ELi4ES3_EELb0ELb0ELb0ELb0ELb0ELb0ELb1ELb0EEEvNS_16Flash_fwd_paramsE
        .type           _ZN5flash16flash_fwd_kernelI23Flash_fwd_kernel_traitsILi64ELi128ELi128ELi4ELb0ELb0EN7cutlass10bfloat16_tE19Flash_kernel_traitsILi64ELi128ELi128ELi4ES3_EELb0ELb0ELb0ELb0ELb0ELb0ELb1ELb0EEEvNS_16Flash_fwd_paramsE,@function
        .size           _ZN5flash16flash_fwd_kernelI23Flash_fwd_kernel_traitsILi64ELi128ELi128ELi4ELb0ELb0EN7cutlass10bfloat16_tE19Flash_kernel_traitsILi64ELi128ELi128ELi4ES3_EELb0ELb0ELb0ELb0ELb0ELb0ELb1ELb0EEEvNS_16Flash_fwd_paramsE,(.L_x_2691 - _ZN5flash16flash_fwd_kernelI23Flash_fwd_kernel_traitsILi64ELi128ELi128ELi4ELb0ELb0EN7cutlass10bfloat16_tE19Flash_kernel_traitsILi64ELi128ELi128ELi4ES3_EELb0ELb0ELb0ELb0ELb0ELb0ELb1ELb0EEEvNS_16Flash_fwd_paramsE)
        .other          _ZN5flash16flash_fwd_kernelI23Flash_fwd_kernel_traitsILi64ELi128ELi128ELi4ELb0ELb0EN7cutlass10bfloat16_tE19Flash_kernel_traitsILi64ELi128ELi128ELi4ES3_EELb0ELb0ELb0ELb0ELb0ELb0ELb1ELb0EEEvNS_16Flash_fwd_paramsE,@"STO_CUDA_ENTRY STV_DEFAULT"
_ZN5flash16flash_fwd_kernelI23Flash_fwd_kernel_traitsILi64ELi128ELi128ELi4ELb0ELb0EN7cutlass10bfloat16_tE19Flash_kernel_traitsILi64ELi128ELi128ELi4ES3_EELb0ELb0ELb0ELb0ELb0ELb0ELb1ELb0EEEvNS_16Flash_fwd_paramsE:
.text._ZN5flash16flash_fwd_kernelI23Flash_fwd_kernel_traitsILi64ELi128ELi128ELi4ELb0ELb0EN7cutlass10bfloat16_tE19Flash_kernel_traitsILi64ELi128ELi128ELi4ES3_EELb0ELb0ELb0ELb0ELb0ELb0ELb1ELb0EEEvNS_16Flash_fwd_paramsE:
        /* <DEDUP_REMOVED lines=54> */
.L_x_252:
        /* <DEDUP_REMOVED lines=37> */
.L_x_254:
[----:B------:R-:W2:Y:S01]  /*05b0*/  LDCU UR6, c[0x0][0x440] ;  /* 0x00008800ff0677ac */ /* 0x000ea20008000800 */
[----:B------:R-:W-:Y:S01]  /*05c0*/  @!P1 IMAD R9, R17, R9, R5 ;  /* 0x0000000911099224 */ /* 0x000fe200078e0205 */
[----:B------:R-:W-:Y:S01]  /*05d0*/  ISETP.NE.AND P0, PT, R24, -0x1, PT ;  /* 0xffffffff1800780c */ /* 0x000fe20003f05270 */
[----:B-1----:R-:W-:Y:S01]  /*05e0*/  IMAD.SHL.U32 R5, R234, 0x8, RZ ;  /* 0x00000008ea057824 */ /* 0x002fe200078e00ff */
[----:B------:R-:W1:Y:S01]  /*05f0*/  LDCU.64 UR4, c[0x0][0x410] ;  /* 0x00008200ff0477ac */ /* 0x000e620008000a00 */
[C---:B------:R-:W-:Y:S01]  /*0600*/  @P1 IMAD.WIDE.U32 R2, R24.reuse, R10, RZ ;  /* 0x0000000a18021225 */ /* 0x040fe200078e00ff */
        /* <DEDUP_REMOVED lines=13> */
[C---:B------:R-:W-:Y:S01]  /*06e0*/  VIADD R22, R234.reuse, 0x10 ;  /* 0x00000010ea167836 */ /* 0x040fe20000000000 */
        /* <DEDUP_REMOVED lines=26> */
.L_x_256:
[----:B------:R-:W-:Y:S05]  /*0890*/  BSYNC.RECONVERGENT B0 ;  /* 0x0000000000007941 */ /* 0x000fea0003800200 */
.L_x_255:
        /* <DEDUP_REMOVED lines=17> */
.L_x_258:
[----:B------:R-:W-:Y:S05]  /*09b0*/  BSYNC.RECONVERGENT B0 ;  /* 0x0000000000007941 */ /* 0x000fea0003800200 */
.L_x_257:
        /* <DEDUP_REMOVED lines=17> */
.L_x_260:
[----:B------:R-:W-:Y:S05]  /*0ad0*/  BSYNC.RECONVERGENT B0 ;  /* 0x0000000000007941 */ /* 0x000fea0003800200 */
.L_x_259:
        /* <DEDUP_REMOVED lines=17> */
.L_x_262:
[----:B------:R-:W-:Y:S05]  /*0bf0*/  BSYNC.RECONVERGENT B0 ;  /* 0x0000000000007941 */ /* 0x000fea0003800200 */
.L_x_261:
        /* <DEDUP_REMOVED lines=18> */
.L_x_264:
[----:B------:R-:W-:Y:S05]  /*0d20*/  BSYNC.RECONVERGENT B0 ;  /* 0x0000000000007941 */ /* 0x000fea0003800200 */
.L_x_263:
        /* <DEDUP_REMOVED lines=17> */
.L_x_266:
[----:B------:R-:W-:Y:S05]  /*0e40*/  BSYNC.RECONVERGENT B0 ;  /* 0x0000000000007941 */ /* 0x000fea0003800200 */
.L_x_265:
        /* <DEDUP_REMOVED lines=15> */
.L_x_268:
[----:B------:R-:W-:Y:S05]  /*0f40*/  BSYNC.RECONVERGENT B0 ;  /* 0x0000000000007941 */ /* 0x000fea0003800200 */
.L_x_267:
        /* <DEDUP_REMOVED lines=18> */
.L_x_270:
[----:B------:R-:W-:Y:S05]  /*1070*/  BSYNC.RECONVERGENT B0 ;  /* 0x0000000000007941 */ /* 0x000fea0003800200 */
.L_x_269:
        /* <DEDUP_REMOVED lines=11> */
.L_x_272:
[----:B------:R-:W-:Y:S05]  /*1130*/  BSYNC.RECONVERGENT B0 ;  /* 0x0000000000007941 */ /* 0x000fea0003800200 */
.L_x_271:
        /* <DEDUP_REMOVED lines=15> */
.L_x_274:
[----:B------:R-:W-:Y:S05]  /*1230*/  BSYNC.RECONVERGENT B0 ;  /* 0x0000000000007941 */ /* 0x000fea0003800200 */
.L_x_273:
        /* <DEDUP_REMOVED lines=10> */
.L_x_276:
[----:B------:R-:W-:Y:S05]  /*12e0*/  BSYNC.RECONVERGENT B0 ;  /* 0x0000000000007941 */ /* 0x000fea0003800200 */
.L_x_275:
        /* <DEDUP_REMOVED lines=10> */
.L_x_278:
[----:B------:R-:W-:Y:S05]  /*1390*/  BSYNC.RECONVERGENT B0 ;  /* 0x0000000000007941 */ /* 0x000fea0003800200 */
.L_x_277:
        /* <DEDUP_REMOVED lines=10> */
.L_x_280:
[----:B------:R-:W-:Y:S05]  /*1440*/  BSYNC.RECONVERGENT B0 ;  /* 0x0000000000007941 */ /* 0x000fea0003800200 */
.L_x_279:
        /* <DEDUP_REMOVED lines=10> */
.L_x_282:
[----:B------:R-:W-:Y:S05]  /*14f0*/  BSYNC.RECONVERGENT B0 ;  /* 0x0000000000007941 */ /* 0x000fea0003800200 */
.L_x_281:
        /* <DEDUP_REMOVED lines=10> */
.L_x_284:
[----:B------:R-:W-:Y:S05]  /*15a0*/  BSYNC.RECONVERGENT B0 ;  /* 0x0000000000007941 */ /* 0x000fea0003800200 */
.L_x_283:
        /* <DEDUP_REMOVED lines=10> */
.L_x_253:
        /* <DEDUP_REMOVED lines=24> */
.L_x_285:
[----:B------:R-:W3:Y:S01]  /*17d0*/  LDC.64 R38, c[0x0][0x3b8] ;  /* 0x0000ee00ff267b82 */ /* 0x000ee20000000a00 */
[----:B------:R-:W-:-:S05]  /*17e0*/  IADD3 R2, PT, PT, R10, R11, RZ ;  /* 0x0000000b0a027210 */ /* 0x000fca0007ffe0ff */
[C---:B---3--:R-:W-:Y:S02]  /*17f0*/  IMAD R0, R2.reuse, R39, RZ ;  /* 0x0000002702007224 */ /* 0x048fe400078e02ff */
[----:B------:R-:W-:-:S05]  /*1800*/  IMAD.WIDE.U32 R2, R2, R38, RZ ;  /* 0x0000002602027225 */ /* 0x000fca00078e00ff */
[----:B------:R-:W-:Y:S02]  /*1810*/  IADD3 R6, PT, PT, R3, R0, RZ ;  /* 0x0000000003067210 */ /* 0x000fe40007ffe0ff */
[----:B------:R-:W-:-:S07]  /*1820*/  MOV R5, R2 ;  /* 0x0000000200057202 */ /* 0x000fce0000000f00 */
.L_x_286:
        /* <DEDUP_REMOVED lines=39> */
.L_x_287:
[----:B------:R-:W3:Y:S01]  /*1aa0*/  LDC.64 R14, c[0x0][0x3c0] ;  /* 0x0000f000ff0e7b82 */ /* 0x000ee20000000a00 */
[----:B------:R-:W-:-:S05]  /*1ab0*/  IADD3 R0, PT, PT, R10, R11, RZ ;  /* 0x0000000b0a007210 */ /* 0x000fca0007ffe0ff */
[C---:B---3--:R-:W-:Y:S02]  /*1ac0*/  IMAD R4, R0.reuse, R15, RZ ;  /* 0x0000000f00047224 */ /* 0x048fe400078e02ff */
[----:B------:R-:W-:-:S05]  /*1ad0*/  IMAD.WIDE.U32 R2, R0, R14, RZ ;  /* 0x0000000e00027225 */ /* 0x000fca00078e00ff */
[----:B------:R-:W-:-:S07]  /*1ae0*/  IADD3 R0, PT, PT, R3, R4, RZ ;  /* 0x0000000403007210 */ /* 0x000fce0007ffe0ff */
.L_x_288:
[----:B-1----:R-:W-:Y:S01]  /*1af0*/  IMAD.SHL.U32 R238, R234, 0x8, RZ ;  /* 0x00000008eaee7824 */ /* 0x002fe200078e00ff */
[----:B------:R-:W1:Y:S01]  /*1b00*/  LDCU.128 UR4, c[0x0][0x3d0] ;  /* 0x00007a00ff0477ac */ /* 0x000e620008000c00 */
[----:B------:R-:W-:Y:S01]  /*1b10*/  SHF.R.U32.HI R11, RZ, 0x3, R234 ;  /* 0x00000003ff0b7819 */ /* 0x000fe200000116ea */
[----:B------:R-:W3:Y:S01]  /*1b20*/  S2UR UR18, SR_CgaCtaId ;  /* 0x00000000001279c3 */ /* 0x000ee20000008800 */
        /* <DEDUP_REMOVED lines=9> */
[----:B------:R-:W5:Y:S01]  /*1bc0*/  LDCU.64 UR8, c[0x0][0x3c8] ;  /* 0x00007900ff0877ac */ /* 0x000f620008000a00 */
        /* <DEDUP_REMOVED lines=18> */
[C---:B------:R-:W-:Y:S01]  /*1cf0*/  IMAD.WIDE.U32 R4, R8.reuse, UR4, R4 ;  /* 0x0000000408047c25 */ /* 0x040fe2000f8e0004 */
[----:B---3--:R-:W-:Y:S01]  /*1d00*/  ULEA UR5, UR18, UR19, 0x18 ;  /* 0x0000001312057291 */ /* 0x008fe2000f8ec0ff */
[----:B------:R-:W-:Y:S02]  /*1d10*/  LOP3.LUT R13, R11, UR14, RZ, 0xfc, !PT ;  /* 0x0000000e0b0d7c12 */ /* 0x000fe4000f8efcff */
[----:B------:R-:W-:Y:S01]  /*1d20*/  IMAD R9, R8, UR7, R0 ;  /* 0x0000000708097c24 */ /* 0x000fe2000f8e0200 */
[----:B----4-:R-:W-:Y:S01]  /*1d30*/  LEA R123, P1, R4, UR12, 0x1 ;  /* 0x0000000c047b7c11 */ /* 0x010fe2000f8208ff */
[----:B------:R-:W-:Y:S01]  /*1d40*/  IMAD.WIDE.U32 R2, R8, UR6, R2 ;  /* 0x0000000608027c25 */ /* 0x000fe2000f8e0002 */
[----:B------:R-:W-:-:S03]  /*1d50*/  LEA R238, R238, UR5, 0x1 ;  /* 0x00000005eeee7c11 */ /* 0x000fc6000f8e08ff */
[----:B------:R-:W-:Y:S01]  /*1d60*/  IMAD.IADD R0, R5, 0x1, R10 ;  /* 0x0000000105007824 */ /* 0x000fe200078e020a */
[----:B------:R-:W-:Y:S01]  /*1d70*/  IADD3 R3, PT, PT, R3, R9, RZ ;  /* 0x0000000903037210 */ /* 0x000fe20007ffe0ff */
[----:B------:R2:W-:Y:S01]  /*1d80*/  STL [R1+0x78], R123 ;  /* 0x0000787b01007387 */ /* 0x0005e20000100800 */
[----:B-----5:R-:W-:Y:S01]  /*1d90*/  LEA R27, P0, R2, UR10, 0x1 ;  /* 0x0000000a021b7c11 */ /* 0x020fe2000f8008ff */
[----:B------:R-:W-:Y:S01]  /*1da0*/  IMAD.WIDE.U32 R8, R18, UR8, R6 ;  /* 0x0000000812087c25 */ /* 0x000fe2000f8e0006 */
[----:B------:R-:W-:Y:S02]  /*1db0*/  LEA.HI.X R122, R4, UR13, R0, 0x1, P1 ;  /* 0x0000000d047a7c11 */ /* 0x000fe400088f0c00 */
[----:B------:R-:W-:Y:S01]  /*1dc0*/  LEA.HI.X R26, R2, UR11, R3, 0x1, P0 ;  /* 0x0000000b021a7c11 */ /* 0x000fe200080f0c03 */
[----:B------:R2:W-:Y:S01]  /*1dd0*/  STL [R1+0x98], R27 ;  /* 0x0000981b01007387 */ /* 0x0005e20000100800 */
[----:B------:R-:W-:-:S03]  /*1de0*/  IMAD R7, R18, UR9, R9 ;  /* 0x0000000912077c24 */ /* 0x000fc6000f8e0209 */
[----:B------:R2:W-:Y:S04]  /*1df0*/  STL [R1+0x74], R122 ;  /* 0x0000747a01007387 */ /* 0x0005e80000100800 */
[----:B------:R2:W-:Y:S01]  /*1e00*/  STL [R1+0x94], R26 ;  /* 0x0000941a01007387 */ /* 0x0005e20000100800 */
[----:B------:R-:W-:Y:S05]  /*1e10*/  @P2 BRA `(.L_x_290) ;  /* 0x0000000000482947 */ /* 0x000fea0003800000 */
[----:B------:R-:W1:Y:S02]  /*1e20*/  LDCU UR4, c[0x0][0x440] ;  /* 0x00008800ff0477ac */ /* 0x000e640008000800 */
[----:B-1----:R-:W-:-:S13]  /*1e30*/  ISETP.GE.AND P0, PT, R230, UR4, PT ;  /* 0x00000004e6007c0c */ /* 0x002fda000bf06270 */
[----:B------:R-:W-:Y:S05]  /*1e40*/  @P0 BRA `(.L_x_291) ;  /* 0x0000000000380947 */ /* 0x000fea0003800000 */
[----:B------:R-:W1:Y:S01]  /*1e50*/  LDC.64 R4, c[0x0][0x3b0] ;  /* 0x0000ec00ff047b82 */ /* 0x000e620000000a00 */
[----:B------:R-:W3:Y:S01]  /*1e60*/  LDCU.64 UR6, c[0x0][0x380] ;  /* 0x00007000ff0677ac */ /* 0x000ee20008000a00 */
[----:B------:R-:W-:Y:S01]  /*1e70*/  MOV R6, R8 ;  /* 0x0000000800067202 */ /* 0x000fe20000000f00 */
[----:B-1----:R-:W-:-:S04]  /*1e80*/  IMAD R0, R4, UR15, RZ ;  /* 0x0000000f04007c24 */ /* 0x002fc8000f8e02ff */
[----:B------:R-:W-:-:S04]  /*1e90*/  IMAD.WIDE.U32 R2, R13, R4, R6 ;  /* 0x000000040d027225 */ /* 0x000fc800078e0006 */
[----:B------:R-:W-:Y:S01]  /*1ea0*/  IMAD R5, R13, R5, R0 ;  /* 0x000000050d057224 */ /* 0x000fe200078e0200 */
[----:B---3--:R-:W-:-:S04]  /*1eb0*/  LEA R4, P0, R2, UR6, 0x1 ;  /* 0x0000000602047c11 */ /* 0x008fc8000f8008ff */
[----:B------:R-:W-:-:S04]  /*1ec0*/  IADD3 R5, PT, PT, R3, R5, RZ ;  /* 0x0000000503057210 */ /* 0x000fc80007ffe0ff */
[----:B------:R-:W-:-:S05]  /*1ed0*/  LEA.HI.X R5, R2, UR7, R5, 0x1, P0 ;  /* 0x0000000702057c11 */ /* 0x000fca00080f0c05 */
[----:B------:R-:W-:Y:S01]  /*1ee0*/  @!PT LDS RZ, [RZ] ;  /* 0x00000000fffff984 */ /* 0x000fe20000000800 */
[----:B------:R-:W-:Y:S01]  /*1ef0*/  @!PT LDS RZ, [RZ] ;  /* 0x00000000fffff984 */ /* 0x000fe20000000800 */
[----:B------:R-:W-:Y:S01]  /*1f00*/  @!PT LDS RZ, [RZ] ;  /* 0x00000000fffff984 */ /* 0x000fe20000000800 */
[----:B------:R3:W-:Y:S01]  /*1f10*/  LDGSTS.E.BYPASS.LTC128B.128 [R238], desc[UR16][R4.64] ;  /* 0x0000000004ee7fae */ /* 0x0007e2000b981a10 */
[----:B------:R-:W-:Y:S05]  /*1f20*/  BRA `(.L_x_290) ;  /* 0x0000000000047947 */ /* 0x000fea0003800000 */
.L_x_291:
[----:B------:R1:W-:Y:S02]  /*1f30*/  STS.128 [R238], RZ ;  /* 0x000000ffee007388 */ /* 0x0003e40000000c00 */
.L_x_290:
[----:B------:R-:W-:Y:S05]  /*1f40*/  BSYNC.RECONVERGENT B0 ;  /* 0x0000000000007941 */ /* 0x000fea0003800200 */
.L_x_289:
        /* <DEDUP_REMOVED lines=12> */
[----:B--2---:R-:W-:Y:S01]  /*2010*/  VIADD R24, R11, 0x60 ;  /* 0x000000600b187836 */ /* 0x004fe20000000000 */
[-C--:B------:R-:W-:Y:S01]  /*2020*/  ISETP.GE.AND P5, PT, R21, R17.reuse, PT ;  /* 0x000000111500720c */ /* 0x080fe20003fa6270 */
[----:B------:R-:W-:Y:S01]  /*2030*/  IMAD.SHL.U32 R10, R38, 0x80, RZ ;  /* 0x00000080260a7824 */ /* 0x000fe200078e00ff */
[----:B------:R-:W-:-:S02]  /*2040*/  ISETP.GE.AND P4, PT, R20, R17, PT ;  /* 0x000000111400720c */ /* 0x000fc40003f86270 */
[-C--:B------:R-:W-:Y:S02]  /*2050*/  ISETP.GE.AND P3, PT, R19, R17.reuse, PT ;  /* 0x000000111300720c */ /* 0x080fe40003f66270 */
[----:B------:R-:W-:Y:S02]  /*2060*/  ISETP.GE.AND P2, PT, R24, R17, PT ;  /* 0x000000111800720c */ /* 0x000fe40003f46270 */
[----:B------:R-:W-:Y:S01]  /*2070*/  SHF.L.U64.HI R11, R38, 0x7, R39 ;  /* 0x00000007260b7819 */ /* 0x000fe20000010227 */
[----:B------:R-:W-:Y:S10]  /*2080*/  @P1 BRA `(.L_x_293) ;  /* 0x0000000000501947 */ /* 0x000ff40003800000 */
[----:B------:R-:W2:Y:S02]  /*2090*/  LDCU UR4, c[0x0][0x440] ;  /* 0x00008800ff0477ac */ /* 0x000ea40008000800 */
[----:B--2---:R-:W-:-:S13]  /*20a0*/  ISETP.GE.AND P1, PT, R230, UR4, PT ;  /* 0x00000004e6007c0c */ /* 0x004fda000bf26270 */
[----:B------:R2:W-:Y:S01]  /*20b0*/  @P1 STS.128 [R238+0x800], RZ ;  /* 0x000800ffee001388 */ /* 0x0005e20000000c00 */
[----:B------:R-:W-:Y:S05]  /*20c0*/  @P1 BRA `(.L_x_293) ;  /* 0x0000000000401947 */ /* 0x000fea0003800000 */
[----:B------:R-:W3:Y:S01]  /*20d0*/  LDCU.64 UR8, c[0x0][0x3b0] ;  /* 0x00007600ff0877ac */ /* 0x000ee20008000a00 */
[----:B------:R-:W-:Y:S02]  /*20e0*/  IADD3 R0, P1, PT, R13, 0x10, RZ ;  /* 0x000000100d007810 */ /* 0x000fe40007f3e0ff */
[----:B------:R-:W-:Y:S01]  /*20f0*/  MOV R3, R7 ;  /* 0x0000000700037202 */ /* 0x000fe20000000f00 */
[----:B------:R-:W4:Y:S02]  /*2100*/  LDCU.64 UR6, c[0x0][0x380] ;  /* 0x00007000ff0677ac */ /* 0x000f240008000a00 */
[----:B------:R-:W-:-:S04]  /*2110*/  IMAD.X R2, RZ, RZ, UR15, P1 ;  /* 0x0000000fff027e24 */ /* 0x000fc800088e06ff */
[----:B---3--:R-:W-:Y:S02]  /*2120*/  IMAD R4, R2, UR8, RZ ;  /* 0x0000000802047c24 */ /* 0x008fe4000f8e02ff */
        /* <DEDUP_REMOVED lines=10> */
.L_x_293:
[----:B------:R-:W-:Y:S05]  /*21d0*/  BSYNC.RECONVERGENT B0 ;  /* 0x0000000000007941 */ /* 0x000fea0003800200 */
.L_x_292:
        /* <DEDUP_REMOVED lines=11> */
[----:B------:R-:W3:Y:S01]  /*2290*/  LDCU.64 UR8, c[0x0][0x3b0] ;  /* 0x00007600ff0877ac */ /* 0x000ee20008000a00 */
[----:B------:R-:W-:Y:S02]  /*22a0*/  IADD3 R0, P0, PT, R13, 0x20, RZ ;  /* 0x000000200d007810 */ /* 0x000fe40007f1e0ff */
[----:B------:R-:W-:Y:S01]  /*22b0*/  MOV R3, R7 ;  /* 0x0000000700037202 */ /* 0x000fe20000000f00 */
[----:B------:R-:W5:Y:S02]  /*22c0*/  LDCU.64 UR6, c[0x0][0x380] ;  /* 0x00007000ff0677ac */ /* 0x000f640008000a00 */
[----:B------:R-:W-:-:S04]  /*22d0*/  IMAD.X R2, RZ, RZ, UR15, P0 ;  /* 0x0000000fff027e24 */ /* 0x000fc800080e06ff */
[----:B---34-:R-:W-:Y:S02]  /*22e0*/  IMAD R4, R2, UR8, RZ ;  /* 0x0000000802047c24 */ /* 0x018fe4000f8e02ff */
        /* <DEDUP_REMOVED lines=10> */
.L_x_295:
[----:B------:R-:W-:Y:S05]  /*2390*/  BSYNC.RECONVERGENT B0 ;  /* 0x0000000000007941 */ /* 0x000fea0003800200 */
.L_x_294:
[----:B------:R-:W-:Y:S04]  /*23a0*/  BSSY.RECONVERGENT B0, `(.L_x_296) ;  /* 0x0000016000007945 */ /* 0x000fe80003800200 */
        /* <DEDUP_REMOVED lines=21> */
.L_x_297:
[----:B------:R-:W-:Y:S05]  /*2500*/  BSYNC.RECONVERGENT B0 ;  /* 0x0000000000007941 */ /* 0x000fea0003800200 */
.L_x_296:
        /* <DEDUP_REMOVED lines=22> */
.L_x_299:
[----:B------:R-:W-:Y:S05]  /*2670*/  BSYNC.RECONVERGENT B0 ;  /* 0x0000000000007941 */ /* 0x000fea0003800200 */
.L_x_298:
        /* <DEDUP_REMOVED lines=22> */
.L_x_301:
[----:B------:R-:W-:Y:S05]  /*27e0*/  BSYNC.RECONVERGENT B0 ;  /* 0x0000000000007941 */ /* 0x000fea0003800200 */
.L_x_300:
        /* <DEDUP_REMOVED lines=22> */
.L_x_303:
[----:B------:R-:W-:Y:S05]  /*2950*/  BSYNC.RECONVERGENT B0 ;  /* 0x0000000000007941 */ /* 0x000fea0003800200 */
.L_x_302:
        /* <DEDUP_REMOVED lines=13> */
[----:B---34-:R-:W-:-:S04]  /*2a30*/  IMAD.WIDE.U32 R4, R0, UR8, R2 ;  /* 0x0000000800047c25 */ /* 0x018fc8000f8e0002 */
[----:B------:R-:W-:Y:S01]  /*2a40*/  IMAD R0, R0, UR9, R6 ;  /* 0x0000000900007c24 */ /* 0x000fe2000f8e0206 */
[----:B--2---:R-:W-:-:S04]  /*2a50*/  LEA R2, P0, R4, UR6, 0x1 ;  /* 0x0000000604027c11 */ /* 0x004fc8000f8008ff */
[----:B------:R-:W-:-:S04]  /*2a60*/  IADD3 R0, PT, PT, R5, R0, RZ ;  /* 0x0000000005007210 */ /* 0x000fc80007ffe0ff */
[----:B------:R-:W-:-:S05]  /*2a70*/  LEA.HI.X R3, R4, UR7, R0, 0x1, P0 ;  /* 0x0000000704037c11 */ /* 0x000fca00080f0c00 */
[----:B------:R-:W-:Y:S01]  /*2a80*/  @!PT LDS RZ, [RZ] ;  /* 0x00000000fffff984 */ /* 0x000fe20000000800 */
[----:B------:R-:W-:Y:S01]  /*2a90*/  @!PT LDS RZ, [RZ] ;  /* 0x00000000fffff984 */ /* 0x000fe20000000800 */
[----:B------:R-:W-:Y:S01]  /*2aa0*/  @!PT LDS RZ, [RZ] ;  /* 0x00000000fffff984 */ /* 0x000fe20000000800 */
[----:B------:R2:W-:Y:S02]  /*2ab0*/  LDGSTS.E.BYPASS.LTC128B.128 [R238+0x3800], desc[UR16][R2.64] ;  /* 0x0380000002ee7fae */ /* 0x0005e4000b981a10 */
.L_x_305:
[----:B------:R-:W-:Y:S05]  /*2ac0*/  BSYNC.RECONVERGENT B0 ;  /* 0x0000000000007941 */ /* 0x000fea0003800200 */
.L_x_304:
[----:B------:R-:W-:Y:S01]  /*2ad0*/  BSSY.RECONVERGENT B0, `(.L_x_306) ;  /* 0x000000e000007945 */ /* 0x000fe20003800200 */
[----:B--2---:R-:W-:-:S03]  /*2ae0*/  IADD3 R3, PT, PT, R11, R17, RZ ;  /* 0x000000110b037210 */ /* 0x004fc60007ffe0ff */
[----:B------:R-:W-:Y:S05]  /*2af0*/  @P6 BRA `(.L_x_307) ;  /* 0x00000000002c6947 */ /* 0x000fea0003800000 */
[----:B------:R-:W2:Y:S02]  /*2b00*/  LDCU UR4, c[0x0][0x440] ;  /* 0x00008800ff0477ac */ /* 0x000ea40008000800 */
[----:B--2---:R-:W-:-:S13]  /*2b10*/  ISETP.GE.AND P0, PT, R230, UR4, PT ;  /* 0x00000004e6007c0c */ /* 0x004fda000bf06270 */
[----:B------:R-:W-:Y:S05]  /*2b20*/  @P0 BRA `(.L_x_308) ;  /* 0x00000000001c0947 */ /* 0x000fea0003800000 */
[----:B---34-:R-:W-:-:S04]  /*2b30*/  LEA R4, P0, R10, R123, 0x1 ;  /* 0x0000007b0a047211 */ /* 0x018fc800078008ff */
[----:B------:R-:W-:-:S05]  /*2b40*/  LEA.HI.X R5, R10, R122, R3, 0x1, P0 ;  /* 0x0000007a0a057211 */ /* 0x000fca00000f0c03 */
[----:B------:R-:W-:Y:S01]  /*2b50*/  @!PT LDS RZ, [RZ] ;  /* 0x00000000fffff984 */ /* 0x000fe20000000800 */
[----:B------:R-:W-:Y:S01]  /*2b60*/  @!PT LDS RZ, [RZ] ;  /* 0x00000000fffff984 */ /* 0x000fe20000000800 */
[----:B------:R-:W-:Y:S01]  /*2b70*/  @!PT LDS RZ, [RZ] ;  /* 0x00000000fffff984 */ /* 0x000fe20000000800 */
[----:B------:R2:W-:Y:S01]  /*2b80*/  LDGSTS.E.BYPASS.LTC128B.128 [R238+0x4000], desc[UR16][R4.64] ;  /* 0x0400000004ee7fae */ /* 0x0005e2000b981a10 */
[----:B------:R-:W-:Y:S05]  /*2b90*/  BRA `(.L_x_307) ;  /* 0x0000000000047947 */ /* 0x000fea0003800000 */
.L_x_308:
[----:B------:R2:W-:Y:S02]  /*2ba0*/  STS.128 [R238+0x4000], RZ ;  /* 0x004000ffee007388 */ /* 0x0005e40000000c00 */
.L_x_307:
[----:B------:R-:W-:Y:S05]  /*2bb0*/  BSYNC.RECONVERGENT B0 ;  /* 0x0000000000007941 */ /* 0x000fea0003800200 */
.L_x_306:
        /* <DEDUP_REMOVED lines=12> */
[----:B--234-:R-:W-:-:S04]  /*2c80*/  IMAD.WIDE.U32 R4, R38, 0x10, RZ ;  /* 0x0000001026047825 */ /* 0x01cfc800078e00ff */
        /* <DEDUP_REMOVED lines=9> */
.L_x_310:
[----:B------:R-:W-:Y:S05]  /*2d20*/  BSYNC.RECONVERGENT B0 ;  /* 0x0000000000007941 */ /* 0x000fea0003800200 */
.L_x_309:
        /* <DEDUP_REMOVED lines=8> */
[----:B--234-:R-:W-:Y:S02]  /*2db0*/  LEA.HI.X R5, R38, R3, R39, 0x5, P0 ;  /* 0x0000000326057211 */ /* 0x01cfe400000f2c27 */
[----:B------:R-:W-:-:S04]  /*2dc0*/  LEA R4, P0, R0, R123, 0x1 ;  /* 0x0000007b00047211 */ /* 0x000fc800078008ff */
[----:B------:R-:W-:-:S05]  /*2dd0*/  LEA.HI.X R5, R0, R122, R5, 0x1, P0 ;  /* 0x0000007a00057211 */ /* 0x000fca00000f0c05 */
[----:B------:R-:W-:Y:S01]  /*2de0*/  @!PT LDS RZ, [RZ] ;  /* 0x00000000fffff984 */ /* 0x000fe20000000800 */
[----:B------:R-:W-:Y:S01]  /*2df0*/  @!PT LDS RZ, [RZ] ;  /* 0x00000000fffff984 */ /* 0x000fe20000000800 */
[----:B------:R-:W-:Y:S01]  /*2e00*/  @!PT LDS RZ, [RZ] ;  /* 0x00000000fffff984 */ /* 0x000fe20000000800 */
[----:B------:R2:W-:Y:S04]  /*2e10*/  LDGSTS.E.BYPASS.LTC128B.128 [R238+0x5000], desc[UR16][R4.64] ;  /* 0x0500000004ee7fae */ /* 0x0005e8000b981a10 */
.L_x_312:
[----:B------:R-:W-:Y:S05]  /*2e20*/  BSYNC.RECONVERGENT B0 ;  /* 0x0000000000007941 */ /* 0x000fea0003800200 */
.L_x_311:
        /* <DEDUP_REMOVED lines=8> */
[----:B--234-:R-:W-:-:S05]  /*2eb0*/  IMAD.WIDE.U32 R4, R38, 0x30, R2 ;  /* 0x0000003026047825 */ /* 0x01cfca00078e0002 */
[----:B------:R-:W-:Y:S02]  /*2ec0*/  IADD3 R0, PT, PT, R5, R0, RZ ;  /* 0x0000000005007210 */ /* 0x000fe40007ffe0ff */
[----:B------:R-:W-:-:S04]  /*2ed0*/  LEA R6, P0, R4, R123, 0x1 ;  /* 0x0000007b04067211 */ /* 0x000fc800078008ff */
[----:B------:R-:W-:-:S05]  /*2ee0*/  LEA.HI.X R7, R4, R122, R0, 0x1, P0 ;  /* 0x0000007a04077211 */ /* 0x000fca00000f0c00 */
[----:B------:R-:W-:Y:S01]  /*2ef0*/  @!PT LDS RZ, [RZ] ;  /* 0x00000000fffff984 */ /* 0x000fe20000000800 */
[----:B------:R-:W-:Y:S01]  /*2f00*/  @!PT LDS RZ, [RZ] ;  /* 0x00000000fffff984 */ /* 0x000fe20000000800 */
[----:B------:R-:W-:Y:S01]  /*2f10*/  @!PT LDS RZ, [RZ] ;  /* 0x00000000fffff984 */ /* 0x000fe20000000800 */
[----:B------:R2:W-:Y:S04]  /*2f20*/  LDGSTS.E.BYPASS.LTC128B.128 [R238+0x5800], desc[UR16][R6.64] ;  /* 0x0580000006ee7fae */ /* 0x0005e8000b981a10 */
.L_x_314:
[----:B------:R-:W-:Y:S05]  /*2f30*/  BSYNC.RECONVERGENT B0 ;  /* 0x0000000000007941 */ /* 0x000fea0003800200 */
.L_x_313:
[----:B------:R-:W-:Y:S04]  /*2f40*/  BSSY.RECONVERGENT B0, `(.L_x_315) ;  /* 0x000000e000007945 */ /* 0x000fe80003800200 */
[----:B------:R-:W-:Y:S05]  /*2f50*/  @P4 BRA `(.L_x_316) ;  /* 0x0000000000304947 */ /* 0x000fea0003800000 */
        /* <DEDUP_REMOVED lines=12> */
.L_x_316:
[----:B------:R-:W-:Y:S05]  /*3020*/  BSYNC.RECONVERGENT B0 ;  /* 0x0000000000007941 */ /* 0x000fea0003800200 */
.L_x_315:
[----:B------:R-:W-:Y:S04]  /*3030*/  BSSY.RECONVERGENT B0, `(.L_x_317) ;  /* 0x0000011000007945 */ /* 0x000fe80003800200 */
[----:B------:R-:W-:Y:S05]  /*3040*/  @P3 BRA `(.L_x_318) ;  /* 0x00000000003c3947 */ /* 0x000fea0003800000 */
[----:B------:R-:W5:Y:S02]  /*3050*/  LDCU UR4, c[0x0][0x440] ;  /* 0x00008800ff0477ac */ /* 0x000f640008000800 */
[----:B-----5:R-:W-:-:S13]  /*3060*/  ISETP.GE.AND P0, PT, R230, UR4, PT ;  /* 0x00000004e6007c0c */ /* 0x020fda000bf06270 */
[----:B------:R1:W-:Y:S01]  /*3070*/  @P0 STS.128 [R238+0x6800], RZ ;  /* 0x006800ffee000388 */ /* 0x0003e20000000c00 */
[----:B------:R-:W-:Y:S05]  /*3080*/  @P0 BRA `(.L_x_318) ;  /* 0x00000000002c0947 */ /* 0x000fea0003800000 */
[----:B--234-:R-:W-:Y:S01]  /*3090*/  MOV R4, R10 ;  /* 0x0000000a00047202 */ /* 0x01cfe20000000f00 */
        /* <DEDUP_REMOVED lines=10> */
.L_x_318:
[----:B------:R-:W-:Y:S05]  /*3140*/  BSYNC.RECONVERGENT B0 ;  /* 0x0000000000007941 */ /* 0x000fea0003800200 */
.L_x_317:
        /* <DEDUP_REMOVED lines=17> */
.L_x_320:
[----:B------:R-:W-:Y:S05]  /*3260*/  BSYNC.RECONVERGENT B0 ;  /* 0x0000000000007941 */ /* 0x000fea0003800200 */
.L_x_319:
        /* <DEDUP_REMOVED lines=17> */
.L_x_322:
[----:B------:R-:W-:Y:S05]  /*3380*/  BSYNC.RECONVERGENT B0 ;  /* 0x0000000000007941 */ /* 0x000fea0003800200 */
.L_x_321:
[----:B------:R-:W0:Y:S01]  /*3390*/  LDGDEPBAR ;  /* 0x00000000000079af */ /* 0x000e220000000000 */
[C---:B------:R-:W-:Y:S01]  /*33a0*/  SHF.L.U64.HI R0, R14.reuse, 0x7, R15 ;  /* 0x000000070e007819 */ /* 0x040fe2000001020f */
[----:B------:R-:W-:Y:S01]  /*33b0*/  BSSY.RECONVERGENT B0, `(.L_x_323) ;  /* 0x0000016000007945 */ /* 0x000fe20003800200 */
[----:B--2---:R-:W-:-:S03]  /*33c0*/  SHF.L.U32 R2, R14, 0x7, RZ ;  /* 0x000000070e027819 */ /* 0x004fc600000006ff */
[-C--:B------:R-:W-:Y:S02]  /*33d0*/  IMAD R0, R0, R16.reuse, RZ ;  /* 0x0000001000007224 */ /* 0x080fe400078e02ff */
[----:B---34-:R-:W-:-:S04]  /*33e0*/  IMAD.WIDE.U32 R4, R2, R16, RZ ;  /* 0x0000001002047225 */ /* 0x018fc800078e00ff */
        /* <DEDUP_REMOVED lines=15> */
.L_x_325:
[----:B------:R3:W-:Y:S01]  /*34e0*/  STS.128 [R238+0x8000], RZ ;  /* 0x008000ffee007388 */ /* 0x0007e20000000c00 */
[----:B------:R-:W-:Y:S05]  /*34f0*/  BRA `(.L_x_326) ;  /* 0x0000000000047947 */ /* 0x000fea0003800000 */
.L_x_324:
[----:B------:R2:W-:Y:S02]  /*3500*/  STS.128 [R238+0x8000], RZ ;  /* 0x008000ffee007388 */ /* 0x0005e40000000c00 */
.L_x_326:
[----:B------:R-:W-:Y:S05]  /*3510*/  BSYNC.RECONVERGENT B0 ;  /* 0x0000000000007941 */ /* 0x000fea0003800200 */
.L_x_323:
[-C--:B------:R-:W-:Y:S01]  /*3520*/  ISETP.GE.AND P0, PT, R23, R12.reuse, PT ;  /* 0x0000000c1700720c */ /* 0x080fe20003f06270 */
[C---:B------:R-:W-:Y:S01]  /*3530*/  IMAD.SHL.U32 R124, R234.reuse, 0x40, RZ ;  /* 0x00000040ea7c7824 */ /* 0x040fe200078e00ff */
[----:B------:R-:W-:Y:S01]  /*3540*/  SHF.R.U32.HI R232, RZ, 0x1, R234 ;  /* 0x00000001ffe87819 */ /* 0x000fe200000116ea */
[----:B------:R-:W-:Y:S01]  /*3550*/  IMAD.SHL.U32 R233, R234, 0x20, RZ ;  /* 0x00000020eae97824 */ /* 0x000fe200078e00ff */
[----:B------:R-:W-:Y:S01]  /*3560*/  BSSY.RECONVERGENT B0, `(.L_x_327) ;  /* 0x0000021000007945 */ /* 0x000fe20003800200 */
[----:B------:R-:W-:Y:S02]  /*3570*/  ISETP.GE.AND P6, PT, R22, R12, PT ;  /* 0x0000000c1600720c */ /* 0x000fe40003fc6270 */
[----:B----4-:R-:W-:Y:S02]  /*3580*/  LOP3.LUT R6, R230, 0x1c0, R124, 0xf8, !PT ;  /* 0x000001c0e6067812 */ /* 0x010fe400078ef87c */
[----:B------:R-:W-:Y:S02]  /*3590*/  LOP3.LUT R0, R232, 0x8, RZ, 0xc0, !PT ;  /* 0x00000008e8007812 */ /* 0x000fe400078ec0ff */
[----:B------:R-:W-:Y:S01]  /*35a0*/  LOP3.LUT R233, R233, 0x7c00, RZ, 0xc0, !PT ;  /* 0x00007c00e9e97812 */ /* 0x000fe200078ec0ff */
[----:B------:R4:W-:Y:S01]  /*35b0*/  STL [R1+0x8], R6 ;  /* 0x0000080601007387 */ /* 0x0009e20000100800 */
[----:B------:R-:W-:-:S02]  /*35c0*/  LOP3.LUT R109, R6, R0, RZ, 0x3c, !PT ;  /* 0x00000000066d7212 */ /* 0x000fc400078e3cff */
[----:B------:R-:W-:Y:S01]  /*35d0*/  LOP3.LUT R92, R124, 0x400, RZ, 0xc0, !PT ;  /* 0x000004007c5c7812 */ /* 0x000fe200078ec0ff */
[----:B------:R1:W-:Y:S01]  /*35e0*/  @P0 STS.128 [R238+0x8800], RZ ;  /* 0x008800ffee000388 */ /* 0x0003e20000000c00 */
[----:B------:R-:W-:Y:S02]  /*35f0*/  LOP3.LUT R0, R6, 0x8, R234, 0x78, !PT ;  /* 0x0000000806007812 */ /* 0x000fe400078e78ea */
[-C--:B------:R-:W-:Y:S02]  /*3600*/  ISETP.GE.AND P5, PT, R21, R12.reuse, PT ;  /* 0x0000000c1500720c */ /* 0x080fe40003fa6270 */
[-C--:B------:R-:W-:Y:S01]  /*3610*/  ISETP.GE.AND P4, PT, R20, R12.reuse, PT ;  /* 0x0000000c1400720c */ /* 0x080fe20003f86270 */
[----:B------:R-:W-:Y:S01]  /*3620*/  IMAD R92, R0, 0x2, R92 ;  /* 0x00000002005c7824 */ /* 0x000fe200078e025c */
[-C--:B------:R-:W-:Y:S02]  /*3630*/  ISETP.GE.AND P3, PT, R19, R12.reuse, PT ;  /* 0x0000000c1300720c */ /* 0x080fe40003f66270 */
[----:B------:R-:W-:-:S02]  /*3640*/  ISETP.GE.AND P2, PT, R24, R12, PT ;  /* 0x0000000c1800720c */ /* 0x000fc40003f46270 */
[----:B------:R-:W-:Y:S02]  /*3650*/  ISETP.GE.AND P1, PT, R25, R12, PT ;  /* 0x0000000c1900720c */ /* 0x000fe40003f26270 */
[----:B----4-:R-:W-:-:S04]  /*3660*/  LOP3.LUT R6, R233, 0x200, R124, 0xf8, !PT ;  /* 0x00000200e9067812 */ /* 0x010fc800078ef87c */
[----:B------:R-:W-:Y:S01]  /*3670*/  LOP3.LUT R9, R6, R109, RZ, 0xfc, !PT ;  /* 0x0000006d06097212 */ /* 0x000fe200078efcff */
[----:B------:R-:W-:Y:S06]  /*3680*/  @P0 BRA `(.L_x_328) ;  /* 0x0000000000380947 */ /* 0x000fec0003800000 */
[----:B------:R-:W4:Y:S02]  /*3690*/  LDCU UR4, c[0x0][0x440] ;  /* 0x00008800ff0477ac */ /* 0x000f240008000800 */
[----:B----4-:R-:W-:-:S13]  /*36a0*/  ISETP.GE.AND P0, PT, R230, UR4, PT ;  /* 0x00000004e6007c0c */ /* 0x010fda000bf06270 */
        /* <DEDUP_REMOVED lines=12> */
.L_x_328:
[----:B------:R-:W-:Y:S05]  /*3770*/  BSYNC.RECONVERGENT B0 ;  /* 0x0000000000007941 */ /* 0x000fea0003800200 */
.L_x_327:
        /* <DEDUP_REMOVED lines=16> */
.L_x_330:
[----:B------:R-:W-:Y:S05]  /*3880*/  BSYNC.RECONVERGENT B0 ;  /* 0x0000000000007941 */ /* 0x000fea0003800200 */
.L_x_329:
        /* <DEDUP_REMOVED lines=17> */
.L_x_332:
[----:B------:R-:W-:Y:S05]  /*39a0*/  BSYNC.RECONVERGENT B0 ;  /* 0x0000000000007941 */ /* 0x000fea0003800200 */
.L_x_331:
        /* <DEDUP_REMOVED lines=15> */
.L_x_334:
[----:B------:R-:W-:Y:S05]  /*3aa0*/  BSYNC.RECONVERGENT B0 ;  /* 0x0000000000007941 */ /* 0x000fea0003800200 */
.L_x_333:
        /* <DEDUP_REMOVED lines=18> */
.L_x_336:
[----:B------:R-:W-:Y:S05]  /*3bd0*/  BSYNC.RECONVERGENT B0 ;  /* 0x0000000000007941 */ /* 0x000fea0003800200 */
.L_x_335:
        /* <DEDUP_REMOVED lines=18> */
.L_x_338:
[----:B------:R-:W-:Y:S05]  /*3d00*/  BSYNC.RECONVERGENT B0 ;  /* 0x0000000000007941 */ /* 0x000fea0003800200 */
.L_x_337:
        /* <DEDUP_REMOVED lines=17> */
.L_x_340:
[----:B------:R-:W-:Y:S05]  /*3e20*/  BSYNC.RECONVERGENT B0 ;  /* 0x0000000000007941 */ /* 0x000fea0003800200 */
.L_x_339:
[----:B------:R-:W-:Y:S01]  /*3e30*/  LDSM.16.M88.4 R32, [R10] ;  /* 0x000000000a20783b */ /* 0x000fe20000000200 */
[----:B------:R-:W-:Y:S01]  /*3e40*/  IMAD.MOV.U32 R108, RZ, RZ, 0x20 ;  /* 0x00000020ff6c7424 */ /* 0x000fe200078e00ff */
[----:B------:R-:W-:Y:S01]  /*3e50*/  LOP3.LUT P1, RZ, R234, 0x2, RZ, 0xc0, !PT ;  /* 0x00000002eaff7812 */ /* 0x000fe2000782c0ff */
[----:B-1----:R-:W-:Y:S01]  /*3e60*/  VIADD R2, R92, UR5 ;  /* 0x000000055c027c36 */ /* 0x002fe20008000000 */
[----:B------:R-:W1:Y:S01]  /*3e70*/  LDSM.16.M88.4 R40, [R92+UR5+0x4000] ;  /* 0x004000055c28783b */ /* 0x000e620008000200 */
[----:B------:R-:W-:Y:S01]  /*3e80*/  IMAD.MOV.U32 R180, RZ, RZ, 0x40 ;  /* 0x00000040ffb47424 */ /* 0x000fe200078e00ff */
[----:B------:R-:W-:Y:S01]  /*3e90*/  SEL R108, R108, 0xffffffe0, !P1 ;  /* 0xffffffe06c6c7807 */ /* 0x000fe20004800000 */
[----:B------:R-:W5:Y:S01]  /*3ea0*/  LDCU UR4, c[0x0][0x50c] ;  /* 0x0000a180ff0477ac */ /* 0x000f620008000800 */
[----:B------:R-:W2:Y:S01]  /*3eb0*/  LDSM.16.M88.4 R28, [R10+0x2000] ;  /* 0x002000000a1c783b */ /* 0x000ea20000000200 */
[----:B------:R-:W-:Y:S02]  /*3ec0*/  LOP3.LUT P0, RZ, R234, 0x4, RZ, 0xc0, !PT ;  /* 0x00000004eaff7812 */ /* 0x000fe4000780c0ff */
[--C-:B------:R-:W-:Y:S01]  /*3ed0*/  IMAD.IADD R0, R10, 0x1, R108.reuse ;  /* 0x000000010a007824 */ /* 0x100fe200078e026c */
[----:B------:R-:W-:Y:S01]  /*3ee0*/  LDSM.16.M88.4 R60, [R92+UR5+0x4800] ;  /* 0x004800055c3c783b */ /* 0x000fe20008000200 */
[----:B------:R-:W-:Y:S01]  /*3ef0*/  IMAD.IADD R93, R2, 0x1, R108 ;  /* 0x00000001025d7824 */ /* 0x000fe200078e026c */
[----:B------:R-:W-:-:S02]  /*3f00*/  SEL R180, R180, 0xffffffc0, !P0 ;  /* 0xffffffc0b4b47807 */ /* 0x000fc40004000000 */
[----:B------:R-:W-:Y:S03]  /*3f10*/  LDSM.16.M88.4 R24, [R0] ;  /* 0x000000000018783b */ /* 0x000fe60000000200 */
[--C-:B------:R-:W-:Y:S01]  /*3f20*/  IMAD.IADD R3, R10, 0x1, R180.reuse ;  /* 0x000000010a037824 */ /* 0x100fe200078e02b4 */
[----:B------:R-:W3:Y:S01]  /*3f30*/  LDSM.16.M88.4 R52, [R93+0x4000] ;  /* 0x004000005d34783b */ /* 0x000ee20000000200 */
[----:B------:R-:W-:-:S03]  /*3f40*/  IMAD.IADD R37, R2, 0x1, R180 ;  /* 0x0000000102257824 */ /* 0x000fc600078e02b4 */
[----:B------:R4:W5:Y:S01]  /*3f50*/  LDSM.16.M88.4 R20, [R0+0x2000] ;  /* 0x002000000014783b */ /* 0x0009620000000200 */
[----:B------:R-:W-:-:S03]  /*3f60*/  IMAD.IADD R94, R108, 0x1, R37 ;  /* 0x000000016c5e7824 */ /* 0x000fc600078e0225 */
[----:B------:R-:W-:Y:S04]  /*3f70*/  LDSM.16.M88.4 R48, [R37+0x4000] ;  /* 0x004000002530783b */ /* 0x000fe80000000200 */
[----:B------:R-:W5:Y:S04]  /*3f80*/  LDSM.16.M88.4 R16, [R3] ;  /* 0x000000000310783b */ /* 0x000f680000000200 */
[----:B------:R-:W5:Y:S04]  /*3f90*/  LDSM.16.M88.4 R12, [R3+0x2000] ;  /* 0x00200000030c783b */ /* 0x000f680000000200 */
[----:B------:R-:W-:Y:S01]  /*3fa0*/  LDSM.16.M88.4 R44, [R94+0x4000] ;  /* 0x004000005e2c783b */ /* 0x000fe20000000200 */
[----:B-1----:R-:W-:Y:S03]  /*3fb0*/  HMMA.16816.F32.BF16 R4, R32, R40, RZ ;  /* 0x000000282004723c */ /* 0x002fe600000418ff */
[----:B------:R-:W0:Y:S01]  /*3fc0*/  LDGDEPBAR ;  /* 0x00000000000079af */ /* 0x000e220000000000 */
[----:B----4-:R-:W-:-:S04]  /*3fd0*/  IMAD.IADD R0, R108, 0x1, R3 ;  /* 0x000000016c007824 */ /* 0x010fc800078e0203 */
[C---:B--2---:R-:W-:Y:S01]  /*3fe0*/  HMMA.16816.F32.BF16 R64, R28.reuse, R40, RZ ;  /* 0x000000281c40723c */ /* 0x044fe200000418ff */
[----:B------:R-:W-:Y:S07]  /*3ff0*/  LDSM.16.M88.4 R8, [R0] ;  /* 0x000000000008783b */ /* 0x000fee0000000200 */
[----:B------:R-:W-:Y:S08]  /*4000*/  HMMA.16816.F32.BF16 R72, R28, R42, RZ ;  /* 0x0000002a1c48723c */ /* 0x000ff000000418ff */
[-C--:B---3--:R-:W-:Y:S01]  /*4010*/  HMMA.16816.F32.BF16 R56, R24, R52.reuse, R4 ;  /* 0x000000341838723c */ /* 0x088fe20000041804 */
[----:B------:R-:W1:Y:S07]  /*4020*/  LDSM.16.M88.4 R4, [R0+0x2000] ;  /* 0x002000000004783b */ /* 0x000e6e0000000200 */
[----:B-----5:R-:W-:Y:S08]  /*4030*/  HMMA.16816.F32.BF16 R68, R20, R52, R64 ;  /* 0x000000341444723c */ /* 0x020ff00000041840 */
[----:B------:R-:W-:Y:S08]  /*4040*/  HMMA.16816.F32.BF16 R76, R32, R42, RZ ;  /* 0x0000002a204c723c */ /* 0x000ff000000418ff */
[-C--:B------:R-:W-:Y:S01]  /*4050*/  HMMA.16816.F32.BF16 R64, R16, R48.reuse, R56 ;  /* 0x000000301040723c */ /* 0x080fe20000041838 */
[----:B------:R-:W2:Y:S07]  /*4060*/  LDSM.16.M88.4 R56, [R93+0x4800] ;  /* 0x004800005d38783b */ /* 0x000eae0000000200 */
[----:B------:R-:W-:Y:S08]  /*4070*/  HMMA.16816.F32.BF16 R40, R12, R48, R68 ;  /* 0x000000300c28723c */ /* 0x000ff00000041844 */
[-C--:B------:R-:W-:Y:S08]  /*4080*/  HMMA.16816.F32.BF16 R68, R20, R54.reuse, R72 ;  /* 0x000000361444723c */ /* 0x080ff00000041848 */
[----:B------:R-:W-:Y:S08]  /*4090*/  HMMA.16816.F32.BF16 R52, R24, R54, R76 ;  /* 0x000000361834723c */ /* 0x000ff0000004184c */
[----:B-1----:R-:W-:Y:S08]  /*40a0*/  HMMA.16816.F32.BF16 R72, R4, R44, R40 ;  /* 0x0000002c0448723c */ /* 0x002ff00000041828 */
[----:B------:R-:W-:Y:S08]  /*40b0*/  HMMA.16816.F32.BF16 R40, R28, R60, RZ ;  /* 0x0000003c1c28723c */ /* 0x000ff000000418ff */
[----:B------:R-:W-:Y:S03]  /*40c0*/  HMMA.16816.F32.BF16 R52, R16, R50, R52 ;  /* 0x000000321034723c */ /* 0x000fe60000041834 */
[----:B------:R-:W-:Y:S01]  /*40d0*/  FMUL.FTZ R72, R72, UR4 ;  /* 0x0000000448487c20 */ /* 0x000fe20008410000 */
[----:B------:R-:W-:Y:S01]  /*40e0*/  FMUL.FTZ R73, R73, UR4 ;  /* 0x0000000449497c20 */ /* 0x000fe20008410000 */
[----:B------:R-:W-:Y:S01]  /*40f0*/  FMUL.FTZ R74, R74, UR4 ;  /* 0x000000044a4a7c20 */ /* 0x000fe20008410000 */
[----:B------:R-:W-:Y:S01]  /*4100*/  FMUL.FTZ R75, R75, UR4 ;  /* 0x000000044b4b7c20 */ /* 0x000fe20008410000 */
[----:B------:R-:W-:Y:S01]  /*4110*/  MUFU.TANH R105, R72 ;  /* 0x0000004800697308 */ /* 0x000fe20000002400 */
[----:B------:R-:W-:Y:S07]  /*4120*/  HMMA.16816.F32.BF16 R80, R8, R44, R64 ;  /* 0x0000002c0850723c */ /* 0x000fee0000041840 */
[----:B------:R-:W-:Y:S01]  /*4130*/  MUFU.TANH R117, R73 ;  /* 0x0000004900757308 */ /* 0x000fe20000002400 */
[----:B--2---:R-:W-:Y:S07]  /*4140*/  HMMA.16816.F32.BF16 R84, R20, R56, R40 ;  /* 0x000000381454723c */ /* 0x004fee0000041828 */
[----:B------:R-:W-:Y:S01]  /*4150*/  MUFU.TANH R100, R74 ;  /* 0x0000004a00647308 */ /* 0x000fe20000002400 */
[----:B------:R-:W-:Y:S01]  /*4160*/  HMMA.16816.F32.BF16 R40, R12, R50, R68 ;  /* 0x000000320c28723c */ /* 0x000fe20000041844 */
[----:B------:R-:W1:Y:S02]  /*4170*/  LDSM.16.M88.4 R48, [R37+0x4800] ;  /* 0x004800002530783b */ /* 0x000e640000000200 */
        /* <DEDUP_REMOVED lines=8> */
[----:B------:R-:W-:Y:S01]  /*4200*/  MUFU.TANH R121, R81 ;  /* 0x0000005100797308 */ /* 0x000fe20000002400 */
[----:B------:R-:W-:Y:S07]  /*4210*/  HMMA.16816.F32.BF16 R52, R28, R62, RZ ;  /* 0x0000003e1c34723c */ /* 0x000fee00000418ff */
[----:B------:R-:W2:Y:S01]  /*4220*/  MUFU.TANH R106, R82 ;  /* 0x00000052006a7308 */ /* 0x000ea20000002400 */
[----:B------:R-:W-:Y:S01]  /*4230*/  HMMA.16816.F32.BF16 R76, R4, R46, R40 ;  /* 0x0000002e044c723c */ /* 0x000fe20000041828 */
[----:B------:R-:W3:Y:S02]  /*4240*/  LDSM.16.M88.4 R44, [R92+UR5+0x5000] ;  /* 0x005000055c2c783b */ /* 0x000ee40008000200 */
[----:B------:R-:W-:Y:S01]  /*4250*/  FMUL.FTZ R0, R69, UR4 ;  /* 0x0000000445007c20 */ /* 0x000fe20008410000 */
[----:B------:R-:W-:Y:S01]  /*4260*/  FMUL.FTZ R68, R68, UR4 ;  /* 0x0000000444447c20 */ /* 0x000fe20008410000 */
[----:B------:R-:W4:Y:S02]  /*4270*/  LDSM.16.M88.4 R40, [R94+0x4800] ;  /* 0x004800005e28783b */ /* 0x000f240000000200 */
[----:B------:R5:W-:Y:S01]  /*4280*/  MUFU.TANH R118, R0 ;  /* 0x0000000000767308 */ /* 0x000be20000002400 */
[----:B------:R-:W-:Y:S07]  /*4290*/  HMMA.16816.F32.BF16 R60, R32, R62, RZ ;  /* 0x0000003e203c723c */ /* 0x000fee00000418ff */
[----:B------:R-:W-:Y:S01]  /*42a0*/  MUFU.TANH R116, R68 ;  /* 0x0000004400747308 */ /* 0x000fe20000002400 */
[----:B------:R-:W-:Y:S07]  /*42b0*/  HMMA.16816.F32.BF16 R64, R24, R56, R64 ;  /* 0x000000381840723c */ /* 0x000fee0000041840 */
[----:B------:R-:W-:Y:S01]  /*42c0*/  MUFU.TANH R119, R83 ;  /* 0x0000005300777308 */ /* 0x000fe20000002400 */
[----:B------:R-:W-:Y:S01]  /*42d0*/  HMMA.16816.F32.BF16 R88, R20, R58, R52 ;  /* 0x0000003a1458723c */ /* 0x000fe20000041834 */
[----:B------:R-:W2:Y:S01]  /*42e0*/  LDSM.16.M88.4 R52, [R93+0x5000] ;  /* 0x005000005d34783b */ /* 0x000ea20000000200 */
[----:B-----5:R-:W-:-:S05]  /*42f0*/  FMUL.FTZ R0, R70, UR4 ;  /* 0x0000000446007c20 */ /* 0x020fca0008410000 */
[----:B------:R5:W-:Y:S01]  /*4300*/  MUFU.TANH R114, R0 ;  /* 0x0000000000727308 */ /* 0x000be20000002400 */
[----:B------:R-:W-:Y:S08]  /*4310*/  HMMA.16816.F32.BF16 R72, R24, R58, R60 ;  /* 0x0000003a1848723c */ /* 0x000ff0000004183c */
[-C--:B-1----:R-:W-:Y:S08]  /*4320*/  HMMA.16816.F32.BF16 R56, R12, R48.reuse, R84 ;  /* 0x000000300c38723c */ /* 0x082ff00000041854 */
[----:B------:R-:W-:Y:S01]  /*4330*/  HMMA.16816.F32.BF16 R64, R16, R48, R64 ;  /* 0x000000301040723c */ /* 0x000fe20000041840 */
[----:B-----5:R-:W-:-:S04]  /*4340*/  FMUL.FTZ R0, R71, UR4 ;  /* 0x0000000447007c20 */ /* 0x020fc80008410000 */
[----:B------:R1:W-:Y:S03]  /*4350*/  MUFU.TANH R115, R0 ;  /* 0x0000000000737308 */ /* 0x0003e60000002400 */
[----:B---3--:R-:W-:Y:S08]  /*4360*/  HMMA.16816.F32.BF16 R60, R32, R44, RZ ;  /* 0x0000002c203c723c */ /* 0x008ff000000418ff */
[----:B----4-:R-:W-:Y:S01]  /*4370*/  HMMA.16816.F32.BF16 R68, R4, R40, R56 ;  /* 0x000000280444723c */ /* 0x010fe20000041838 */
[----:B-1----:R-:W-:-:S07]  /*4380*/  FMUL.FTZ R0, R76, UR4 ;  /* 0x000000044c007c20 */ /* 0x002fce0008410000 */
[----:B------:R-:W-:Y:S01]  /*4390*/  HMMA.16816.F32.BF16 R56, R28, R44, RZ ;  /* 0x0000002c1c38723c */ /* 0x000fe200000418ff */
[----:B------:R1:W-:Y:S07]  /*43a0*/  MUFU.TANH R103, R0 ;  /* 0x0000000000677308 */ /* 0x0003ee0000002400 */
[----:B------:R-:W-:Y:S03]  /*43b0*/  HMMA.16816.F32.BF16 R64, R8, R40, R64 ;  /* 0x000000280840723c */ /* 0x000fe60000041840 */
[----:B------:R-:W-:Y:S01]  /*43c0*/  FMUL.FTZ R68, R68, UR4 ;  /* 0x0000000444447c20 */ /* 0x000fe20008410000 */
[----:B------:R-:W-:Y:S01]  /*43d0*/  FMUL.FTZ R69, R69, UR4 ;  /* 0x0000000445457c20 */ /* 0x000fe20008410000 */
[----:B------:R-:W-:Y:S01]  /*43e0*/  FMUL.FTZ R70, R70, UR4 ;  /* 0x0000000446467c20 */ /* 0x000fe20008410000 */
[----:B------:R-:W-:Y:S01]  /*43f0*/  FMUL.FTZ R71, R71, UR4 ;  /* 0x0000000447477c20 */ /* 0x000fe20008410000 */
[----:B------:R-:W-:Y:S01]  /*4400*/  MUFU.TANH R95, R68 ;  /* 0x00000044005f7308 */ /* 0x000fe20000002400 */
[----:B--2---:R-:W-:Y:S01]  /*4410*/  HMMA.16816.F32.BF16 R80, R24, R52, R60 ;  /* 0x000000341850723c */ /* 0x004fe2000004183c */
[----:B-1----:R-:W-:-:S06]  /*4420*/  FMUL.FTZ R0, R77, UR4 ;  /* 0x000000044d007c20 */ /* 0x002fcc0008410000 */
[----:B------:R-:W-:Y:S01]  /*4430*/  MUFU.TANH R112, R69 ;  /* 0x0000004500707308 */ /* 0x000fe20000002400 */
[----:B------:R-:W-:Y:S07]  /*4440*/  HMMA.16816.F32.BF16 R60, R16, R50, R72 ;  /* 0x00000032103c723c */ /* 0x000fee0000041848 */
[----:B------:R1:W-:Y:S01]  /*4450*/  MUFU.TANH R104, R0 ;  /* 0x0000000000687308 */ /* 0x0003e20000002400 */
[----:B------:R-:W-:Y:S01]  /*4460*/  HMMA.16816.F32.BF16 R72, R20, R52, R56 ;  /* 0x000000341448723c */ /* 0x000fe20000041838 */
[----:B------:R-:W2:Y:S06]  /*4470*/  LDSM.16.M88.4 R56, [R37+0x5000] ;  /* 0x005000002538783b */ /* 0x000eac0000000200 */
[----:B------:R-:W3:Y:S01]  /*4480*/  MUFU.TANH R98, R70 ;  /* 0x0000004600627308 */ /* 0x000ee20000002400 */
[----:B------:R-:W-:Y:S07]  /*4490*/  HMMA.16816.F32.BF16 R48, R12, R50, R88 ;  /* 0x000000320c30723c */ /* 0x000fee0000041858 */
[----:B------:R-:W-:Y:S01]  /*44a0*/  MUFU.TANH R97, R71 ;  /* 0x0000004700617308 */ /* 0x000fe20000002400 */
[----:B-1----:R-:W-:-:S07]  /*44b0*/  FMUL.FTZ R0, R78, UR4 ;  /* 0x000000044e007c20 */ /* 0x002fce0008410000 */
[----:B------:R1:W-:Y:S02]  /*44c0*/  MUFU.TANH R99, R0 ;  /* 0x0000000000637308 */ /* 0x0003e40000002400 */
[----:B-1----:R-:W-:-:S03]  /*44d0*/  FMUL.FTZ R0, R79, UR4 ;  /* 0x000000044f007c20 */ /* 0x002fc60008410000 */
[----:B------:R-:W-:Y:S01]  /*44e0*/  HMMA.16816.F32.BF16 R76, R4, R42, R48 ;  /* 0x0000002a044c723c */ /* 0x000fe20000041830 */
[----:B------:R-:W-:Y:S02]  /*44f0*/  LDSM.16.M88.4 R48, [R92+UR5+0x5800] ;  /* 0x005800055c30783b */ /* 0x000fe40008000200 */
[----:B------:R1:W-:Y:S02]  /*4500*/  MUFU.TANH R102, R0 ;  /* 0x0000000000667308 */ /* 0x0003e40000002400 */
[----:B-1----:R-:W-:-:S06]  /*4510*/  FMUL.FTZ R0, R64, UR4 ;  /* 0x0000000440007c20 */ /* 0x002fcc0008410000 */
[----:B------:R1:W-:Y:S02]  /*4520*/  MUFU.TANH R131, R0 ;  /* 0x0000000000837308 */ /* 0x0003e40000002400 */
[----:B-1----:R-:W-:-:S06]  /*4530*/  FMUL.FTZ R0, R65, UR4 ;  /* 0x0000000441007c20 */ /* 0x002fcc0008410000 */
[----:B------:R1:W-:Y:S02]  /*4540*/  MUFU.TANH R130, R0 ;  /* 0x0000000000827308 */ /* 0x0003e40000002400 */
[----:B-1----:R-:W-:-:S06]  /*4550*/  FMUL.FTZ R0, R66, UR4 ;  /* 0x0000000442007c20 */ /* 0x002fcc0008410000 */
[----:B------:R1:W4:Y:S02]  /*4560*/  MUFU.TANH R135, R0 ;  /* 0x0000000000877308 */ /* 0x0003240000002400 */
[----:B-1----:R-:W-:Y:S02]  /*4570*/  FMUL.FTZ R0, R67, UR4 ;  /* 0x0000000443007c20 */ /* 0x002fe40008410000 */
[----:B------:R-:W-:Y:S01]  /*4580*/  HMMA.16816.F32.BF16 R64, R8, R42, R60 ;  /* 0x0000002a0840723c */ /* 0x000fe2000004183c */
[----:B------:R-:W1:Y:S03]  /*4590*/  LDSM.16.M88.4 R40, [R94+0x5000] ;  /* 0x005000005e28783b */ /* 0x000e660000000200 */
[----:B------:R5:W4:Y:S04]  /*45a0*/  MUFU.TANH R133, R0 ;  /* 0x0000000000857308 */ /* 0x000b280000002400 */
[-C--:B------:R-:W-:Y:S08]  /*45b0*/  HMMA.16816.F32.BF16 R60, R28, R46.reuse, RZ ;  /* 0x0000002e1c3c723c */ /* 0x080ff000000418ff */
[----:B------:R-:W-:Y:S03]  /*45c0*/  HMMA.16816.F32.BF16 R44, R32, R46, RZ ;  /* 0x0000002e202c723c */ /* 0x000fe600000418ff */
[----:B------:R-:W-:Y:S01]  /*45d0*/  FMUL.FTZ R64, R64, UR4 ;  /* 0x0000000440407c20 */ /* 0x000fe20008410000 */
[----:B-----5:R-:W-:-:S03]  /*45e0*/  FMUL.FTZ R0, R65, UR4 ;  /* 0x0000000441007c20 */ /* 0x020fc60008410000 */
[----:B------:R-:W-:Y:S05]  /*45f0*/  MUFU.TANH R128, R64 ;  /* 0x0000004000807308 */ /* 0x000fea0000002400 */
[-C--:B------:R-:W-:Y:S03]  /*4600*/  HMMA.16816.F32.BF16 R84, R20, R54.reuse, R60 ;  /* 0x000000361454723c */ /* 0x080fe6000004183c */
[----:B------:R5:W-:Y:S05]  /*4610*/  MUFU.TANH R113, R0 ;  /* 0x0000000000717308 */ /* 0x000bea0000002400 */
[----:B------:R-:W-:Y:S01]  /*4620*/  HMMA.16816.F32.BF16 R68, R24, R54, R44 ;  /* 0x000000361844723c */ /* 0x000fe2000004182c */
[----:B------:R-:W3:Y:S07]  /*4630*/  LDSM.16.M88.4 R52, [R93+0x5800] ;  /* 0x005800005d34783b */ /* 0x000eee0000000200 */
[----:B--2---:R-:W-:Y:S01]  /*4640*/  HMMA.16816.F32.BF16 R44, R12, R56, R72 ;  /* 0x000000380c2c723c */ /* 0x004fe20000041848 */
[----:B-----5:R-:W-:-:S07]  /*4650*/  FMUL.FTZ R0, R66, UR4 ;  /* 0x0000000442007c20 */ /* 0x020fce0008410000 */
[C---:B------:R-:W-:Y:S01]  /*4660*/  HMMA.16816.F32.BF16 R60, R16.reuse, R56, R80 ;  /* 0x00000038103c723c */ /* 0x040fe20000041850 */
[----:B------:R2:W-:Y:S07]  /*4670*/  MUFU.TANH R132, R0 ;  /* 0x0000000000847308 */ /* 0x0005ee0000002400 */
[----:B------:R-:W-:Y:S08]  /*4680*/  HMMA.16816.F32.BF16 R68, R16, R58, R68 ;  /* 0x0000003a1044723c */ /* 0x000ff00000041844 */
[----:B-1----:R-:W-:Y:S01]  /*4690*/  HMMA.16816.F32.BF16 R80, R4, R40, R44 ;  /* 0x000000280450723c */ /* 0x002fe2000004182c */
[----:B------:R-:W-:Y:S01]  /*46a0*/  LDSM.16.M88.4 R44, [R37+0x5800] ;  /* 0x00580000252c783b */ /* 0x000fe20000000200 */
[----:B--2---:R-:W-:-:S04]  /*46b0*/  FMUL.FTZ R0, R67, UR4 ;  /* 0x0000000443007c20 */ /* 0x004fc80008410000 */
[----:B------:R1:W-:Y:S02]  /*46c0*/  MUFU.TANH R129, R0 ;  /* 0x0000000000817308 */ /* 0x0003e40000002400 */
[----:B------:R-:W-:Y:S08]  /*46d0*/  HMMA.16816.F32.BF16 R72, R8, R40, R60 ;  /* 0x000000280848723c */ /* 0x000ff0000004183c */
[-C--:B------:R-:W-:Y:S03]  /*46e0*/  HMMA.16816.F32.BF16 R64, R32, R48.reuse, RZ ;  /* 0x000000302040723c */ /* 0x080fe600000418ff */
[----:B------:R-:W-:Y:S01]  /*46f0*/  FMUL.FTZ R80, R80, UR4 ;  /* 0x0000000450507c20 */ /* 0x000fe20008410000 */
[----:B------:R-:W-:Y:S01]  /*4700*/  FMUL.FTZ R81, R81, UR4 ;  /* 0x0000000451517c20 */ /* 0x000fe20008410000 */
[----:B------:R-:W-:Y:S01]  /*4710*/  FMUL.FTZ R82, R82, UR4 ;  /* 0x0000000452527c20 */ /* 0x000fe20008410000 */
[----:B------:R-:W-:Y:S01]  /*4720*/  FMUL.FTZ R83, R83, UR4 ;  /* 0x0000000453537c20 */ /* 0x000fe20008410000 */
[----:B------:R-:W-:Y:S01]  /*4730*/  MUFU.TANH R139, R80 ;  /* 0x00000050008b7308 */ /* 0x000fe20000002400 */
[----:B------:R-:W-:Y:S01]  /*4740*/  HMMA.16816.F32.BF16 R60, R28, R48, RZ ;  /* 0x000000301c3c723c */ /* 0x000fe200000418ff */
[----:B-1----:R-:W-:-:S06]  /*4750*/  FMUL.FTZ R0, R76, UR4 ;  /* 0x000000044c007c20 */ /* 0x002fcc0008410000 */
[----:B------:R1:W-:Y:S01]  /*4760*/  MUFU.TANH R110, R0 ;  /* 0x00000000006e7308 */ /* 0x0003e20000002400 */
[----:B------:R-:W-:Y:S07]  /*4770*/  HMMA.16816.F32.BF16 R56, R12, R58, R84 ;  /* 0x0000003a0c38723c */ /* 0x000fee0000041854 */
[----:B------:R-:W-:Y:S01]  /*4780*/  MUFU.TANH R137, R81 ;  /* 0x0000005100897308 */ /* 0x000fe20000002400 */
[----:B------:R-:W-:Y:S07]  /*4790*/  HMMA.16816.F32.BF16 R68, R8, R42, R68 ;  /* 0x0000002a0844723c */ /* 0x000fee0000041844 */
[----:B------:R-:W-:Y:S01]  /*47a0*/  MUFU.TANH R142, R82 ;  /* 0x00000052008e7308 */ /* 0x000fe20000002400 */
[----:B-1----:R-:W-:-:S04]  /*47b0*/  FMUL.FTZ R0, R77, UR4 ;  /* 0x000000044d007c20 */ /* 0x002fc80008410000 */
[----:B------:R-:W-:Y:S01]  /*47c0*/  HMMA.16816.F32.BF16 R40, R4, R42, R56 ;  /* 0x0000002a0428723c */ /* 0x000fe20000041838 */
[----:B------:R-:W1:Y:S02]  /*47d0*/  LDSM.16.M88.4 R56, [R92+UR5+0x6000] ;  /* 0x006000055c38783b */ /* 0x000e640008000200 */
[----:B------:R2:W-:Y:S04]  /*47e0*/  MUFU.TANH R111, R0 ;  /* 0x00000000006f7308 */ /* 0x0005e80000002400 */
[----:B------:R-:W-:Y:S01]  /*47f0*/  FMUL.FTZ R68, R68, UR4 ;  /* 0x0000000444447c20 */ /* 0x000fe20008410000 */
[----:B------:R-:W-:Y:S01]  /*4800*/  FMUL.FTZ R69, R69, UR4 ;  /* 0x0000000445457c20 */ /* 0x000fe20008410000 */
[----:B------:R-:W-:Y:S01]  /*4810*/  FMUL.FTZ R70, R70, UR4 ;  /* 0x0000000446467c20 */ /* 0x000fe20008410000 */
[----:B------:R-:W-:Y:S01]  /*4820*/  FMUL.FTZ R71, R71, UR4 ;  /* 0x0000000447477c20 */ /* 0x000fe20008410000 */
[----:B------:R-:W-:Y:S08]  /*4830*/  MUFU.TANH R141, R83 ;  /* 0x00000053008d7308 */ /* 0x000ff00000002400 */
[----:B------:R-:W-:Y:S01]  /*4840*/  FMUL.FTZ R40, R40, UR4 ;  /* 0x0000000428287c20 */ /* 0x000fe20008410000 */
[----:B------:R-:W-:Y:S01]  /*4850*/  FMUL.FTZ R41, R41, UR4 ;  /* 0x0000000429297c20 */ /* 0x000fe20008410000 */
[----:B--2---:R-:W-:Y:S01]  /*4860*/  FMUL.FTZ R0, R78, UR4 ;  /* 0x000000044e007c20 */ /* 0x004fe20008410000 */
[----:B------:R-:W-:Y:S01]  /*4870*/  FMUL.FTZ R42, R42, UR4 ;  /* 0x000000042a2a7c20 */ /* 0x000fe20008410000 */
[----:B------:R-:W-:Y:S01]  /*4880*/  FMUL.FTZ R43, R43, UR4 ;  /* 0x000000042b2b7c20 */ /* 0x000fe20008410000 */
[----:B------:R-:W-:Y:S08]  /*4890*/  MUFU.TANH R144, R68 ;  /* 0x0000004400907308 */ /* 0x000ff00000002400 */
[----:B------:R2:W5:Y:S08]  /*48a0*/  MUFU.TANH R96, R0 ;  /* 0x0000000000607308 */ /* 0x0005700000002400 */
[----:B------:R-:W-:Y:S08]  /*48b0*/  MUFU.TANH R143, R69 ;  /* 0x00000045008f7308 */ /* 0x000ff00000002400 */
[----:B------:R-:W-:Y:S01]  /*48c0*/  MUFU.TANH R147, R70 ;  /* 0x0000004600937308 */ /* 0x000fe20000002400 */
[----:B--2---:R-:W-:-:S02]  /*48d0*/  FMUL.FTZ R0, R79, UR4 ;  /* 0x000000044f007c20 */ /* 0x004fc40008410000 */
[-C--:B---3--:R-:W-:Y:S05]  /*48e0*/  HMMA.16816.F32.BF16 R76, R24, R52.reuse, R64 ;  /* 0x00000034184c723c */ /* 0x088fea0000041840 */
[----:B------:R2:W-:Y:S03]  /*48f0*/  MUFU.TANH R107, R0 ;  /* 0x00000000006b7308 */ /* 0x0005e60000002400 */
[----:B------:R-:W-:Y:S01]  /*4900*/  HMMA.16816.F32.BF16 R64, R20, R52, R60 ;  /* 0x000000341440723c */ /* 0x000fe2000004183c */
[----:B------:R-:W3:Y:S04]  /*4910*/  LDSM.16.M88.4 R60, [R94+0x5800] ;  /* 0x005800005e3c783b */ /* 0x000ee80000000200 */
[----:B------:R1:W-:Y:S08]  /*4920*/  MUFU.TANH R145, R71 ;  /* 0x0000004700917308 */ /* 0x0003f00000002400 */
[----:B------:R-:W-:Y:S01]  /*4930*/  MUFU.TANH R136, R40 ;  /* 0x0000002800887308 */ /* 0x000fe20000002400 */
[----:B--2---:R-:W-:-:S07]  /*4940*/  FMUL.FTZ R0, R72, UR4 ;  /* 0x0000000448007c20 */ /* 0x004fce0008410000 */
[----:B------:R2:W-:Y:S01]  /*4950*/  MUFU.TANH R151, R0 ;  /* 0x0000000000977308 */ /* 0x0005e20000002400 */
[----:B-1----:R-:W-:Y:S07]  /*4960*/  HMMA.16816.F32.BF16 R68, R32, R56, RZ ;  /* 0x000000382044723c */ /* 0x002fee00000418ff */
[----:B------:R-:W-:Y:S08]  /*4970*/  MUFU.TANH R134, R41 ;  /* 0x0000002900867308 */ /* 0x000ff00000002400 */
[----:B------:R-:W-:Y:S01]  /*4980*/  MUFU.TANH R140, R42 ;  /* 0x0000002a008c7308 */ /* 0x000fe20000002400 */
[----:B--2---:R-:W-:-:S07]  /*4990*/  FMUL.FTZ R0, R73, UR4 ;  /* 0x0000000449007c20 */ /* 0x004fce0008410000 */
[----:B------:R1:W-:Y:S08]  /*49a0*/  MUFU.TANH R146, R0 ;  /* 0x0000000000927308 */ /* 0x0003f00000002400 */
[----:B------:R2:W-:Y:S01]  /*49b0*/  MUFU.TANH R138, R43 ;  /* 0x0000002b008a7308 */ /* 0x0005e20000002400 */
[----:B-1----:R-:W-:-:S07]  /*49c0*/  FMUL.FTZ R0, R74, UR4 ;  /* 0x000000044a007c20 */ /* 0x002fce0008410000 */
[----:B------:R1:W5:Y:S01]  /*49d0*/  MUFU.TANH R153, R0 ;  /* 0x0000000000997308 */ /* 0x0003620000002400 */
[----:B--2---:R-:W-:Y:S01]  /*49e0*/  LDSM.16.M88.4 R40, [R37+0x6000] ;  /* 0x006000002528783b */ /* 0x004fe20000000200 */
[----:B-1----:R-:W-:Y:S02]  /*49f0*/  FMUL.FTZ R0, R75, UR4 ;  /* 0x000000044b007c20 */ /* 0x002fe40008410000 */
[-C--:B------:R-:W-:Y:S04]  /*4a00*/  HMMA.16816.F32.BF16 R72, R16, R44.reuse, R76 ;  /* 0x0000002c1048723c */ /* 0x080fe8000004184c */
[----:B------:R1:W2:Y:S04]  /*4a10*/  MUFU.TANH R150, R0 ;  /* 0x0000000000967308 */ /* 0x0002a80000002400 */
[----:B------:R-:W-:Y:S08]  /*4a20*/  HMMA.16816.F32.BF16 R76, R12, R44, R64 ;  /* 0x0000002c0c4c723c */ /* 0x000ff00000041840 */
[----:B------:R-:W-:Y:S01]  /*4a30*/  HMMA.16816.F32.BF16 R64, R28, R50, RZ ;  /* 0x000000321c40723c */ /* 0x000fe200000418ff */
[----:B-1----:R-:W-:-:S07]  /*4a40*/  IMAD.SHL.U32 R0, R234, 0x2, RZ ;  /* 0x00000002ea007824 */ /* 0x002fce00078e00ff */
[----:B------:R-:W-:Y:S01]  /*4a50*/  HMMA.16816.F32.BF16 R48, R32, R50, RZ ;  /* 0x000000322030723c */ /* 0x000fe200000418ff */
[----:B------:R-:W-:-:S05]  /*4a60*/  LOP3.LUT R0, R0, 0x6, RZ, 0xc0, !PT ;  /* 0x0000000600007812 */ /* 0x000fca00078ec0ff */
[----:B------:R-:W-:Y:S02]  /*4a70*/  IMAD R0, R243, 0x80, R0 ;  /* 0x00000080f3007824 */ /* 0x000fe400078e0200 */
[----:B---3--:R-:W-:Y:S02]  /*4a80*/  HMMA.16816.F32.BF16 R76, R4, R60, R76 ;  /* 0x0000003c044c723c */ /* 0x008fe4000004184c */
[C---:B------:R-:W-:Y:S02]  /*4a90*/  VIADD R2, R0.reuse, 0xffffff81 ;  /* 0xffffff8100027836 */ /* 0x040fe40000000000 */
[----:B------:R-:W-:-:S03]  /*4aa0*/  VIADD R3, R0, 0xffffff80 ;  /* 0xffffff8000037836 */ /* 0x000fc60000000000 */
[-C--:B------:R-:W-:Y:S01]  /*4ab0*/  ISETP.GE.AND P6, PT, R2, R36.reuse, PT ;  /* 0x000000240200720c */ /* 0x080fe20003fc6270 */
[-C--:B------:R-:W-:Y:S01]  /*4ac0*/  HMMA.16816.F32.BF16 R64, R20, R54.reuse, R64 ;  /* 0x000000361440723c */ /* 0x080fe20000041840 */
[C---:B------:R-:W-:Y:S01]  /*4ad0*/  VIADD R2, R0.reuse, 0xffffff88 ;  /* 0xffffff8800027836 */ /* 0x040fe20000000000 */
[-C--:B------:R-:W-:Y:S02]  /*4ae0*/  ISETP.GE.AND P3, PT, R3, R36.reuse, PT ;  /* 0x000000240300720c */ /* 0x080fe40003f66270 */
[----:B------:R-:W-:Y:S02]  /*4af0*/  IADD3 R3, PT, PT, R0, -0x77, RZ ;  /* 0xffffff8900037810 */ /* 0x000fe40007ffe0ff */
[-C--:B------:R-:W-:Y:S01]  /*4b00*/  ISETP.GE.AND P2, PT, R2, R36.reuse, PT ;  /* 0x000000240200720c */ /* 0x080fe20003f46270 */
[----:B------:R-:W-:Y:S01]  /*4b10*/  VIADD R2, R0, 0xffffff90 ;  /* 0xffffff9000027836 */ /* 0x000fe20000000000 */
[----:B------:R-:W-:Y:S01]  /*4b20*/  HMMA.16816.F32.BF16 R52, R24, R54, R48 ;  /* 0x000000361834723c */ /* 0x000fe20000041830 */
[----:B------:R-:W1:Y:S01]  /*4b30*/  LDSM.16.M88.4 R48, [R93+0x6000] ;  /* 0x006000005d30783b */ /* 0x000e620000000200 */
[----:B------:R-:W-:Y:S01]  /*4b40*/  FSEL R106, R106, -INF , !P3 ;  /* 0xff8000006a6a7808 */ /* 0x000fe20005800000 */
[----:B------:R-:W-:Y:S01]  /*4b50*/  FMUL.FTZ R76, R76, UR4 ;  /* 0x000000044c4c7c20 */ /* 0x000fe20008410000 */
[----:B------:R-:W-:Y:S01]  /*4b60*/  FMUL.FTZ R77, R77, UR4 ;  /* 0x000000044d4d7c20 */ /* 0x000fe20008410000 */
[----:B------:R-:W-:Y:S01]  /*4b70*/  FMUL.FTZ R78, R78, UR4 ;  /* 0x000000044e4e7c20 */ /* 0x000fe20008410000 */
[----:B------:R-:W-:Y:S01]  /*4b80*/  FMUL.FTZ R79, R79, UR4 ;  /* 0x000000044f4f7c20 */ /* 0x000fe20008410000 */
[----:B------:R-:W-:Y:S01]  /*4b90*/  MUFU.TANH R157, R76 ;  /* 0x0000004c009d7308 */ /* 0x000fe20000002400 */
[----:B------:R-:W-:Y:S01]  /*4ba0*/  HMMA.16816.F32.BF16 R72, R8, R60, R72 ;  /* 0x0000003c0848723c */ /* 0x000fe20000041848 */
[-C--:B------:R-:W-:Y:S01]  /*4bb0*/  ISETP.GE.AND P4, PT, R2, R36.reuse, PT ;  /* 0x000000240200720c */ /* 0x080fe20003f86270 */
[----:B------:R-:W-:Y:S01]  /*4bc0*/  VIADD R2, R0, 0xffffff91 ;  /* 0xffffff9100027836 */ /* 0x000fe20000000000 */
[----:B------:R-:W-:-:S02]  /*4bd0*/  ISETP.GE.AND P5, PT, R3, R36, PT ;  /* 0x000000240300720c */ /* 0x000fc40003fa6270 */
[----:B------:R-:W-:Y:S02]  /*4be0*/  FSEL R98, R98, -INF , !P4 ;  /* 0xff80000062627808 */ /* 0x000fe40006000000 */
[----:B------:R-:W-:Y:S01]  /*4bf0*/  MUFU.TANH R154, R77 ;  /* 0x0000004d009a7308 */ /* 0x000fe20000002400 */
[-C--:B------:R-:W-:Y:S01]  /*4c00*/  HMMA.16816.F32.BF16 R80, R12, R46.reuse, R64 ;  /* 0x0000002e0c50723c */ /* 0x080fe20000041840 */
[----:B------:R-:W-:Y:S02]  /*4c10*/  FSEL R95, R95, -INF , !P4 ;  /* 0xff8000005f5f7808 */ /* 0x000fe40006000000 */
[----:B----4-:R-:W-:Y:S02]  /*4c20*/  FSEL R135, R135, -INF , !P4 ;  /* 0xff80000087877808 */ /* 0x010fe40006000000 */
[----:B------:R-:W-:Y:S02]  /*4c30*/  FSEL R131, R131, -INF , !P4 ;  /* 0xff80000083837808 */ /* 0x000fe40006000000 */
[----:B------:R-:W3:Y:S01]  /*4c40*/  MUFU.TANH R159, R78 ;  /* 0x0000004e009f7308 */ /* 0x000ee20000002400 */
[----:B------:R-:W-:Y:S03]  /*4c50*/  HMMA.16816.F32.BF16 R52, R16, R46, R52 ;  /* 0x0000002e1034723c */ /* 0x000fe60000041834 */
[----:B------:R-:W-:Y:S01]  /*4c60*/  FMUL.FTZ R72, R72, UR4 ;  /* 0x0000000448487c20 */ /* 0x000fe20008410000 */
[----:B------:R-:W-:Y:S01]  /*4c70*/  FMUL.FTZ R73, R73, UR4 ;  /* 0x0000000449497c20 */ /* 0x000fe20008410000 */
[----:B------:R-:W-:Y:S01]  /*4c80*/  FMUL.FTZ R74, R74, UR4 ;  /* 0x000000044a4a7c20 */ /* 0x000fe20008410000 */
[----:B------:R-:W-:Y:S01]  /*4c90*/  FMUL.FTZ R75, R75, UR4 ;  /* 0x000000044b4b7c20 */ /* 0x000fe20008410000 */
[----:B------:R4:W-:Y:S01]  /*4ca0*/  MUFU.TANH R158, R79 ;  /* 0x0000004f009e7308 */ /* 0x0009e20000002400 */
[----:B------:R-:W-:Y:S07]  /*4cb0*/  HMMA.16816.F32.BF16 R44, R28, R56, RZ ;  /* 0x000000381c2c723c */ /* 0x000fee00000418ff */
[----:B------:R-:W-:Y:S01]  /*4cc0*/  MUFU.TANH R166, R72 ;  /* 0x0000004800a67308 */ /* 0x000fe20000002400 */
[----:B-1----:R-:W-:Y:S07]  /*4cd0*/  HMMA.16816.F32.BF16 R68, R24, R48, R68 ;  /* 0x000000301844723c */ /* 0x002fee0000041844 */
[----:B------:R-:W-:Y:S01]  /*4ce0*/  MUFU.TANH R163, R73 ;  /* 0x0000004900a37308 */ /* 0x000fe20000002400 */
[----:B------:R-:W-:Y:S07]  /*4cf0*/  HMMA.16816.F32.BF16 R64, R8, R62, R52 ;  /* 0x0000003e0840723c */ /* 0x000fee0000041834 */
[----:B------:R-:W1:Y:S01]  /*4d00*/  MUFU.TANH R169, R74 ;  /* 0x0000004a00a97308 */ /* 0x000e620000002400 */
[----:B------:R-:W-:Y:S01]  /*4d10*/  HMMA.16816.F32.BF16 R52, R20, R48, R44 ;  /* 0x000000301434723c */ /* 0x000fe2000004182c */
[----:B------:R-:W5:Y:S06]  /*4d20*/  LDSM.16.M88.4 R44, [R94+0x6000] ;  /* 0x006000005e2c783b */ /* 0x000f6c0000000200 */
[----:B------:R2:W1:Y:S01]  /*4d30*/  MUFU.TANH R165, R75 ;  /* 0x0000004b00a57308 */ /* 0x0004620000002400 */
[----:B------:R-:W-:Y:S03]  /*4d40*/  HMMA.16816.F32.BF16 R68, R16, R40, R68 ;  /* 0x000000281044723c */ /* 0x000fe60000041844 */
[----:B------:R-:W-:Y:S01]  /*4d50*/  FMUL.FTZ R64, R64, UR4 ;  /* 0x0000000440407c20 */ /* 0x000fe20008410000 */
[----:B------:R-:W-:Y:S01]  /*4d60*/  FMUL.FTZ R65, R65, UR4 ;  /* 0x0000000441417c20 */ /* 0x000fe20008410000 */
[----:B------:R-:W-:Y:S01]  /*4d70*/  FMUL.FTZ R66, R66, UR4 ;  /* 0x0000000442427c20 */ /* 0x000fe20008410000 */
[----:B------:R-:W-:Y:S01]  /*4d80*/  FMUL.FTZ R67, R67, UR4 ;  /* 0x0000000443437c20 */ /* 0x000fe20008410000 */
[----:B------:R-:W-:Y:S01]  /*4d90*/  MUFU.TANH R162, R64 ;  /* 0x0000004000a27308 */ /* 0x000fe20000002400 */
[----:B----4-:R-:W-:Y:S07]  /*4da0*/  HMMA.16816.F32.BF16 R76, R4, R62, R80 ;  /* 0x0000003e044c723c */ /* 0x010fee0000041850 */
[----:B------:R-:W-:Y:S01]  /*4db0*/  MUFU.TANH R160, R65 ;  /* 0x0000004100a07308 */ /* 0x000fe20000002400 */
[----:B------:R-:W-:Y:S07]  /*4dc0*/  HMMA.16816.F32.BF16 R60, R28, R58, RZ ;  /* 0x0000003a1c3c723c */ /* 0x000fee00000418ff */
[----:B------:R-:W-:Y:S01]  /*4dd0*/  MUFU.TANH R164, R66 ;  /* 0x0000004200a47308 */ /* 0x000fe20000002400 */
[----:B--2---:R-:W-:Y:S01]  /*4de0*/  HMMA.16816.F32.BF16 R72, R12, R40, R52 ;  /* 0x000000280c48723c */ /* 0x004fe20000041834 */
[----:B------:R-:W2:Y:S02]  /*4df0*/  LDSM.16.M88.4 R52, [R92+UR5+0x6800] ;  /* 0x006800055c34783b */ /* 0x000ea40008000200 */
[----:B------:R-:W-:Y:S01]  /*4e00*/  FMUL.FTZ R76, R76, UR4 ;  /* 0x000000044c4c7c20 */ /* 0x000fe20008410000 */
[----:B------:R-:W-:Y:S01]  /*4e10*/  FMUL.FTZ R77, R77, UR4 ;  /* 0x000000044d4d7c20 */ /* 0x000fe20008410000 */
[----:B------:R-:W-:Y:S01]  /*4e20*/  FMUL.FTZ R78, R78, UR4 ;  /* 0x000000044e4e7c20 */ /* 0x000fe20008410000 */
[----:B------:R-:W-:Y:S01]  /*4e30*/  FMUL.FTZ R79, R79, UR4 ;  /* 0x000000044f4f7c20 */ /* 0x000fe20008410000 */
[----:B------:R-:W-:Y:S01]  /*4e40*/  MUFU.TANH R155, R76 ;  /* 0x0000004c009b7308 */ /* 0x000fe20000002400 */
[----:B------:R-:W-:Y:S07]  /*4e50*/  HMMA.16816.F32.BF16 R56, R32, R58, RZ ;  /* 0x0000003a2038723c */ /* 0x000fee00000418ff */
[----:B------:R-:W-:Y:S01]  /*4e60*/  MUFU.TANH R149, R77 ;  /* 0x0000004d00957308 */ /* 0x000fe20000002400 */
[----:B-----5:R-:W-:Y:S07]  /*4e70*/  HMMA.16816.F32.BF16 R68, R8, R44, R68 ;  /* 0x0000002c0844723c */ /* 0x020fee0000041844 */
[----:B------:R-:W4:Y:S01]  /*4e80*/  MUFU.TANH R156, R78 ;  /* 0x0000004e009c7308 */ /* 0x000f220000002400 */
[-C--:B------:R-:W-:Y:S07]  /*4e90*/  HMMA.16816.F32.BF16 R60, R20, R50.reuse, R60 ;  /* 0x00000032143c723c */ /* 0x080fee000004183c */
[----:B------:R5:W4:Y:S01]  /*4ea0*/  MUFU.TANH R152, R79 ;  /* 0x0000004f00987308 */ /* 0x000b220000002400 */
[----:B------:R-:W-:Y:S01]  /*4eb0*/  HMMA.16816.F32.BF16 R56, R24, R50, R56 ;  /* 0x000000321838723c */ /* 0x000fe20000041838 */
[----:B------:R-:W3:Y:S02]  /*4ec0*/  LDSM.16.M88.4 R48, [R93+0x6800] ;  /* 0x006800005d30783b */ /* 0x000ee40000000200 */
[----:B------:R-:W-:Y:S01]  /*4ed0*/  FMUL.FTZ R68, R68, UR4 ;  /* 0x0000000444447c20 */ /* 0x000fe20008410000 */
[----:B------:R-:W-:Y:S01]  /*4ee0*/  FMUL.FTZ R69, R69, UR4 ;  /* 0x0000000445457c20 */ /* 0x000fe20008410000 */
[----:B------:R-:W-:Y:S01]  /*4ef0*/  FMUL.FTZ R70, R70, UR4 ;  /* 0x0000000446467c20 */ /* 0x000fe20008410000 */
[----:B------:R-:W-:Y:S01]  /*4f00*/  FMUL.FTZ R71, R71, UR4 ;  /* 0x0000000447477c20 */ /* 0x000fe20008410000 */
[----:B------:R-:W-:Y:S01]  /*4f10*/  MUFU.TANH R183, R68 ;  /* 0x0000004400b77308 */ /* 0x000fe20000002400 */
[----:B------:R-:W-:Y:S07]  /*4f20*/  HMMA.16816.F32.BF16 R72, R4, R44, R72 ;  /* 0x0000002c0448723c */ /* 0x000fee0000041848 */
[----:B------:R-:W-:Y:S01]  /*4f30*/  MUFU.TANH R181, R69 ;  /* 0x0000004500b57308 */ /* 0x000fe20000002400 */
[-C--:B------:R-:W-:Y:S07]  /*4f40*/  HMMA.16816.F32.BF16 R80, R12, R42.reuse, R60 ;  /* 0x0000002a0c50723c */ /* 0x080fee000004183c */
[----:B------:R-:W-:Y:S01]  /*4f50*/  MUFU.TANH R184, R70 ;  /* 0x0000004600b87308 */ /* 0x000fe20000002400 */
[----:B------:R-:W-:Y:S01]  /*4f60*/  HMMA.16816.F32.BF16 R56, R16, R42, R56 ;  /* 0x0000002a1038723c */ /* 0x000fe20000041838 */
[----:B------:R-:W1:Y:S02]  /*4f70*/  LDSM.16.M88.4 R40, [R37+0x6800] ;  /* 0x006800002528783b */ /* 0x000e640000000200 */
[----:B------:R-:W-:Y:S01]  /*4f80*/  FMUL.FTZ R72, R72, UR4 ;  /* 0x0000000448487c20 */ /* 0x000fe20008410000 */
[----:B------:R-:W-:Y:S01]  /*4f90*/  FMUL.FTZ R73, R73, UR4 ;  /* 0x0000000449497c20 */ /* 0x000fe20008410000 */
[----:B------:R-:W-:Y:S01]  /*4fa0*/  FMUL.FTZ R74, R74, UR4 ;  /* 0x000000044a4a7c20 */ /* 0x000fe20008410000 */
[----:B------:R-:W-:Y:S01]  /*4fb0*/  FMUL.FTZ R75, R75, UR4 ;  /* 0x000000044b4b7c20 */ /* 0x000fe20008410000 */
[----:B------:R4:W-:Y:S01]  /*4fc0*/  MUFU.TANH R182, R71 ;  /* 0x0000004700b67308 */ /* 0x0009e20000002400 */
[----:B--2---:R-:W-:Y:S07]  /*4fd0*/  HMMA.16816.F32.BF16 R60, R32, R52, RZ ;  /* 0x00000034203c723c */ /* 0x004fee00000418ff */
[----:B------:R3:W2:Y:S01]  /*4fe0*/  MUFU.TANH R161, R67 ;  /* 0x0000004300a17308 */ /* 0x0006a20000002400 */
[-C--:B------:R-:W-:Y:S07]  /*4ff0*/  HMMA.16816.F32.BF16 R80, R4, R46.reuse, R80 ;  /* 0x0000002e0450723c */ /* 0x080fee0000041850 */
[----:B------:R-:W-:Y:S01]  /*5000*/  MUFU.TANH R173, R72 ;  /* 0x0000004800ad7308 */ /* 0x000fe20000002400 */
[----:B-----5:R-:W-:Y:S01]  /*5010*/  HMMA.16816.F32.BF16 R76, R8, R46, R56 ;  /* 0x0000002e084c723c */ /* 0x020fe20000041838 */
[----:B------:R-:W5:Y:S06]  /*5020*/  LDSM.16.M88.4 R44, [R92+UR5+0x7000] ;  /* 0x007000055c2c783b */ /* 0x000f6c0008000200 */
[----:B------:R-:W-:Y:S01]  /*5030*/  MUFU.TANH R170, R73 ;  /* 0x0000004900aa7308 */ /* 0x000fe20000002400 */
[----:B----4-:R-:W-:Y:S03]  /*5040*/  HMMA.16816.F32.BF16 R68, R28, R52, RZ ;  /* 0x000000341c44723c */ /* 0x010fe600000418ff */
[----:B------:R-:W-:Y:S01]  /*5050*/  FMUL.FTZ R80, R80, UR4 ;  /* 0x0000000450507c20 */ /* 0x000fe20008410000 */
[----:B------:R-:W-:Y:S01]  /*5060*/  FMUL.FTZ R81, R81, UR4 ;  /* 0x0000000451517c20 */ /* 0x000fe20008410000 */
[----:B------:R-:W-:Y:S01]  /*5070*/  FMUL.FTZ R82, R82, UR4 ;  /* 0x0000000452527c20 */ /* 0x000fe20008410000 */
[----:B------:R-:W-:Y:S01]  /*5080*/  FMUL.FTZ R83, R83, UR4 ;  /* 0x0000000453537c20 */ /* 0x000fe20008410000 */
[----:B------:R-:W4:Y:S01]  /*5090*/  MUFU.TANH R175, R74 ;  /* 0x0000004a00af7308 */ /* 0x000f220000002400 */
[-C--:B---3--:R-:W-:Y:S01]  /*50a0*/  HMMA.16816.F32.BF16 R64, R24, R48.reuse, R60 ;  /* 0x000000301840723c */ /* 0x088fe2000004183c */
[----:B------:R-:W3:Y:S02]  /*50b0*/  LDSM.16.M88.4 R60, [R94+0x6800] ;  /* 0x006800005e3c783b */ /* 0x000ee40000000200 */
[----:B------:R-:W-:Y:S01]  /*50c0*/  FMUL.FTZ R76, R76, UR4 ;  /* 0x000000044c4c7c20 */ /* 0x000fe20008410000 */
[----:B------:R-:W-:Y:S01]  /*50d0*/  FMUL.FTZ R77, R77, UR4 ;  /* 0x000000044d4d7c20 */ /* 0x000fe20008410000 */
[----:B------:R-:W-:Y:S01]  /*50e0*/  FMUL.FTZ R78, R78, UR4 ;  /* 0x000000044e4e7c20 */ /* 0x000fe20008410000 */
[----:B------:R-:W-:Y:S01]  /*50f0*/  FMUL.FTZ R79, R79, UR4 ;  /* 0x000000044f4f7c20 */ /* 0x000fe20008410000 */
[----:B------:R2:W4:Y:S05]  /*5100*/  MUFU.TANH R174, R75 ;  /* 0x0000004b00ae7308 */ /* 0x00052a0000002400 */
[----:B------:R-:W-:Y:S03]  /*5110*/  HMMA.16816.F32.BF16 R56, R20, R48, R68 ;  /* 0x000000301438723c */ /* 0x000fe60000041844 */
[----:B------:R-:W-:Y:S05]  /*5120*/  MUFU.TANH R176, R76 ;  /* 0x0000004c00b07308 */ /* 0x000fea0000002400 */
[----:B-1----:R-:W-:Y:S03]  /*5130*/  HMMA.16816.F32.BF16 R68, R16, R40, R64 ;  /* 0x000000281044723c */ /* 0x002fe60000041840 */
[----:B------:R-:W-:Y:S05]  /*5140*/  MUFU.TANH R177, R77 ;  /* 0x0000004d00b17308 */ /* 0x000fea0000002400 */
[----:B------:R-:W-:Y:S03]  /*5150*/  HMMA.16816.F32.BF16 R64, R28, R54, RZ ;  /* 0x000000361c40723c */ /* 0x000fe600000418ff */
[----:B------:R-:W-:Y:S05]  /*5160*/  MUFU.TANH R179, R78 ;  /* 0x0000004e00b37308 */ /* 0x000fea0000002400 */
[----:B--2---:R-:W-:Y:S03]  /*5170*/  HMMA.16816.F32.BF16 R72, R12, R40, R56 ;  /* 0x000000280c48723c */ /* 0x004fe60000041838 */
[----:B------:R1:W-:Y:S05]  /*5180*/  MUFU.TANH R178, R79 ;  /* 0x0000004f00b27308 */ /* 0x0003ea0000002400 */
[----:B------:R-:W-:Y:S03]  /*5190*/  HMMA.16816.F32.BF16 R56, R32, R54, RZ ;  /* 0x000000362038723c */ /* 0x000fe600000418ff */
[----:B------:R-:W-:Y:S05]  /*51a0*/  MUFU.TANH R168, R80 ;  /* 0x0000005000a87308 */ /* 0x000fea0000002400 */
[----:B------:R-:W-:Y:S03]  /*51b0*/  HMMA.16816.F32.BF16 R84, R20, R50, R64 ;  /* 0x000000321454723c */ /* 0x000fe60000041840 */
[----:B------:R-:W-:Y:S05]  /*51c0*/  MUFU.TANH R167, R81 ;  /* 0x0000005100a77308 */ /* 0x000fea0000002400 */
[----:B-----5:R-:W-:Y:S03]  /*51d0*/  HMMA.16816.F32.BF16 R64, R32, R44, RZ ;  /* 0x0000002c2040723c */ /* 0x020fe600000418ff */
[----:B------:R-:W2:Y:S05]  /*51e0*/  MUFU.TANH R172, R82 ;  /* 0x0000005200ac7308 */ /* 0x000eaa0000002400 */
[----:B------:R-:W-:Y:S01]  /*51f0*/  HMMA.16816.F32.BF16 R52, R24, R50, R56 ;  /* 0x000000321834723c */ /* 0x000fe20000041838 */
[----:B------:R-:W5:Y:S02]  /*5200*/  LDSM.16.M88.4 R48, [R93+0x7000] ;  /* 0x007000005d30783b */ /* 0x000f640000000200 */
[----:B------:R4:W2:Y:S02]  /*5210*/  MUFU.TANH R171, R83 ;  /* 0x0000005300ab7308 */ /* 0x0008a40000002400 */
[----:B------:R-:W2:Y:S03]  /*5220*/  LDSM.16.M88.4 R56, [R37+0x7000] ;  /* 0x007000002538783b */ /* 0x000ea60000000200 */
[-C--:B---3--:R-:W-:Y:S08]  /*5230*/  HMMA.16816.F32.BF16 R68, R8, R60.reuse, R68 ;  /* 0x0000003c0844723c */ /* 0x088ff00000041844 */
[----:B-1----:R-:W-:Y:S08]  /*5240*/  HMMA.16816.F32.BF16 R76, R4, R60, R72 ;  /* 0x0000003c044c723c */ /* 0x002ff00000041848 */
[-C--:B------:R-:W-:Y:S03]  /*5250*/  HMMA.16816.F32.BF16 R52, R16, R42.reuse, R52 ;  /* 0x0000002a1034723c */ /* 0x080fe60000041834 */
[----:B------:R-:W-:Y:S01]  /*5260*/  FMUL.FTZ R68, R68, UR4 ;  /* 0x0000000444447c20 */ /* 0x000fe20008410000 */
[----:B------:R-:W-:Y:S01]  /*5270*/  FMUL.FTZ R69, R69, UR4 ;  /* 0x0000000445457c20 */ /* 0x000fe20008410000 */
[----:B------:R-:W-:Y:S01]  /*5280*/  FMUL.FTZ R70, R70, UR4 ;  /* 0x0000000446467c20 */ /* 0x000fe20008410000 */
[----:B------:R-:W-:Y:S01]  /*5290*/  FMUL.FTZ R71, R71, UR4 ;  /* 0x0000000447477c20 */ /* 0x000fe20008410000 */
[----:B------:R-:W-:Y:S01]  /*52a0*/  MUFU.TANH R199, R68 ;  /* 0x0000004400c77308 */ /* 0x000fe20000002400 */
[----:B------:R-:W-:Y:S03]  /*52b0*/  HMMA.16816.F32.BF16 R40, R12, R42, R84 ;  /* 0x0000002a0c28723c */ /* 0x000fe60000041854 */
[----:B------:R-:W-:Y:S01]  /*52c0*/  FMUL.FTZ R76, R76, UR4 ;  /* 0x000000044c4c7c20 */ /* 0x000fe20008410000 */
[----:B------:R-:W-:Y:S01]  /*52d0*/  FMUL.FTZ R77, R77, UR4 ;  /* 0x000000044d4d7c20 */ /* 0x000fe20008410000 */
[----:B------:R-:W-:Y:S01]  /*52e0*/  FMUL.FTZ R78, R78, UR4 ;  /* 0x000000044e4e7c20 */ /* 0x000fe20008410000 */
[----:B------:R-:W-:Y:S01]  /*52f0*/  FMUL.FTZ R79, R79, UR4 ;  /* 0x000000044f4f7c20 */ /* 0x000fe20008410000 */
[----:B------:R-:W-:Y:S01]  /*5300*/  MUFU.TANH R195, R69 ;  /* 0x0000004500c37308 */ /* 0x000fe20000002400 */
[----:B------:R-:W-:Y:S07]  /*5310*/  HMMA.16816.F32.BF16 R72, R28, R44, RZ ;  /* 0x0000002c1c48723c */ /* 0x000fee00000418ff */
[----:B------:R-:W-:Y:S01]  /*5320*/  MUFU.TANH R200, R70 ;  /* 0x0000004600c87308 */ /* 0x000fe20000002400 */
[----:B----4-:R-:W-:Y:S01]  /*5330*/  HMMA.16816.F32.BF16 R80, R8, R62, R52 ;  /* 0x0000003e0850723c */ /* 0x010fe20000041834 */
[----:B------:R-:W1:Y:S06]  /*5340*/  LDSM.16.M88.4 R52, [R94+0x7000] ;  /* 0x007000005e34783b */ /* 0x000e6c0000000200 */
[----:B------:R3:W-:Y:S01]  /*5350*/  MUFU.TANH R197, R71 ;  /* 0x0000004700c57308 */ /* 0x0007e20000002400 */
[-C--:B-----5:R-:W-:Y:S07]  /*5360*/  HMMA.16816.F32.BF16 R64, R24, R48.reuse, R64 ;  /* 0x000000301840723c */ /* 0x0a0fee0000041840 */
[----:B------:R-:W-:Y:S01]  /*5370*/  MUFU.TANH R189, R76 ;  /* 0x0000004c00bd7308 */ /* 0x000fe20000002400 */
[----:B------:R-:W-:Y:S03]  /*5380*/  HMMA.16816.F32.BF16 R72, R20, R48, R72 ;  /* 0x000000301448723c */ /* 0x000fe60000041848 */
[----:B------:R-:W-:Y:S01]  /*5390*/  FMUL.FTZ R83, R83, UR4 ;  /* 0x0000000453537c20 */ /* 0x000fe20008410000 */
[----:B------:R-:W-:Y:S01]  /*53a0*/  FMUL.FTZ R82, R82, UR4 ;  /* 0x0000000452527c20 */ /* 0x000fe20008410000 */
[----:B------:R-:W-:Y:S01]  /*53b0*/  FMUL.FTZ R80, R80, UR4 ;  /* 0x0000000450507c20 */ /* 0x000fe20008410000 */
[----:B------:R-:W-:Y:S01]  /*53c0*/  FMUL.FTZ R81, R81, UR4 ;  /* 0x0000000451517c20 */ /* 0x000fe20008410000 */
[----:B------:R-:W-:Y:S01]  /*53d0*/  MUFU.TANH R185, R77 ;  /* 0x0000004d00b97308 */ /* 0x000fe20000002400 */
[----:B---3--:R-:W-:Y:S07]  /*53e0*/  HMMA.16816.F32.BF16 R68, R4, R62, R40 ;  /* 0x0000003e0444723c */ /* 0x008fee0000041828 */
[----:B------:R-:W3:Y:S01]  /*53f0*/  MUFU.TANH R192, R78 ;  /* 0x0000004e00c07308 */ /* 0x000ee20000002400 */
[----:B--2---:R-:W-:Y:S07]  /*5400*/  HMMA.16816.F32.BF16 R40, R16, R56, R64 ;  /* 0x000000381028723c */ /* 0x004fee0000041840 */
[----:B------:R1:W2:Y:S01]  /*5410*/  MUFU.TANH R191, R79 ;  /* 0x0000004f00bf7308 */ /* 0x0002a20000002400 */
[----:B------:R-:W-:Y:S03]  /*5420*/  HMMA.16816.F32.BF16 R64, R28, R46, RZ ;  /* 0x0000002e1c40723c */ /* 0x000fe600000418ff */
[----:B------:R-:W-:Y:S01]  /*5430*/  FMUL.FTZ R68, R68, UR4 ;  /* 0x0000000444447c20 */ /* 0x000fe20008410000 */
[----:B------:R-:W-:Y:S01]  /*5440*/  FMUL.FTZ R69, R69, UR4 ;  /* 0x0000000445457c20 */ /* 0x000fe20008410000 */
[----:B------:R-:W-:-:S02]  /*5450*/  FMUL.FTZ R70, R70, UR4 ;  /* 0x0000000446467c20 */ /* 0x000fc40008410000 */
[----:B------:R4:W-:Y:S01]  /*5460*/  MUFU.TANH R196, R83 ;  /* 0x0000005300c47308 */ /* 0x0009e20000002400 */
[----:B------:R-:W-:Y:S01]  /*5470*/  FMUL.FTZ R71, R71, UR4 ;  /* 0x0000000447477c20 */ /* 0x000fe20008410000 */
[----:B------:R-:W-:Y:S06]  /*5480*/  HMMA.16816.F32.BF16 R44, R32, R46, RZ ;  /* 0x0000002e202c723c */ /* 0x000fec00000418ff */
[----:B------:R5:W-:Y:S02]  /*5490*/  MUFU.TANH R198, R82 ;  /* 0x0000005200c67308 */ /* 0x000be40000002400 */
[----:B-1----:R-:W-:Y:S06]  /*54a0*/  HMMA.16816.F32.BF16 R76, R8, R52, R40 ;  /* 0x00000034084c723c */ /* 0x002fec0000041828 */
[----:B------:R1:W-:Y:S02]  /*54b0*/  MUFU.TANH R193, R80 ;  /* 0x0000005000c17308 */ /* 0x0003e40000002400 */
[----:B------:R-:W-:Y:S01]  /*54c0*/  HMMA.16816.F32.BF16 R60, R12, R56, R72 ;  /* 0x000000380c3c723c */ /* 0x000fe20000041848 */
[----:B----4-:R-:W-:-:S02]  /*54d0*/  FSEL R83, R100, -INF , !P3 ;  /* 0xff80000064537808 */ /* 0x010fc40005800000 */
[----:B------:R-:W-:-:S03]  /*54e0*/  FSEL R100, R120, -INF , !P3 ;  /* 0xff80000078647808 */ /* 0x000fc60005800000 */
[----:B------:R-:W-:Y:S02]  /*54f0*/  MUFU.TANH R187, R68 ;  /* 0x0000004400bb7308 */ /* 0x000fe40000002400 */
[-C--:B------:R-:W-:Y:S01]  /*5500*/  HMMA.16816.F32.BF16 R40, R24, R50.reuse, R44 ;  /* 0x000000321828723c */ /* 0x080fe2000004182c */
[----:B-----5:R-:W-:Y:S01]  /*5510*/  FSEL R82, R101, -INF , !P6 ;  /* 0xff80000065527808 */ /* 0x020fe20007000000 */
[----:B------:R-:W4:Y:S01]  /*5520*/  LDSM.16.M88.4 R44, [R92+UR5+0x7800] ;  /* 0x007800055c2c783b */ /* 0x000f220008000200 */
[----:B------:R-:W-:Y:S01]  /*5530*/  FMUL.FTZ R78, R78, UR4 ;  /* 0x000000044e4e7c20 */ /* 0x000fe20008410000 */
[----:B------:R-:W-:Y:S01]  /*5540*/  FMUL.FTZ R77, R77, UR4 ;  /* 0x000000044d4d7c20 */ /* 0x000fe20008410000 */
[----:B------:R-:W-:Y:S01]  /*5550*/  FMUL.FTZ R76, R76, UR4 ;  /* 0x000000044c4c7c20 */ /* 0x000fe20008410000 */
[----:B------:R-:W-:Y:S01]  /*5560*/  FSEL R101, R121, -INF , !P6 ;  /* 0xff80000079657808 */ /* 0x000fe20007000000 */
[----:B------:R5:W-:Y:S01]  /*5570*/  MUFU.TANH R89, R78 ;  /* 0x0000004e00597308 */ /* 0x000be20000002400 */
[----:B------:R-:W-:Y:S01]  /*5580*/  HMMA.16816.F32.BF16 R48, R20, R50, R64 ;  /* 0x000000321430723c */ /* 0x000fe20000041840 */
[----:B-1----:R-:W-:Y:S01]  /*5590*/  FSEL R80, R99, -INF , !P2 ;  /* 0xff80000063507808 */ /* 0x002fe20005000000 */
[----:B------:R-:W-:Y:S01]  /*55a0*/  FMUL.FTZ R79, R79, UR4 ;  /* 0x000000044f4f7c20 */ /* 0x000fe20008410000 */
[----:B------:R-:W-:-:S04]  /*55b0*/  FSEL R99, R116, -INF , !P2 ;  /* 0xff80000074637808 */ /* 0x000fc80005000000 */
[----:B------:R1:W-:Y:S01]  /*55c0*/  MUFU.TANH R90, R77 ;  /* 0x0000004d005a7308 */ /* 0x0003e20000002400 */
[----:B------:R-:W-:Y:S07]  /*55d0*/  HMMA.16816.F32.BF16 R64, R4, R52, R60 ;  /* 0x000000340440723c */ /* 0x000fee000004183c */
[----:B------:R3:W-:Y:S01]  /*55e0*/  MUFU.TANH R91, R76 ;  /* 0x0000004c005b7308 */ /* 0x0007e20000002400 */
[----:B------:R-:W-:Y:S01]  /*55f0*/  HMMA.16816.F32.BF16 R60, R16, R58, R40 ;  /* 0x0000003a103c723c */ /* 0x000fe20000041828 */
[----:B-----5:R-:W-:Y:S01]  /*5600*/  FSEL R78, R105, -INF , !P3 ;  /* 0xff800000694e7808 */ /* 0x020fe20005800000 */
[----:B------:R5:W2:Y:S01]  /*5610*/  LDSM.16.M88.4 R40, [R93+0x7800] ;  /* 0x007800005d28783b */ /* 0x000aa20000000200 */
[----:B------:R-:W-:Y:S01]  /*5620*/  ISETP.GE.AND P3, PT, R2, R36, PT ;  /* 0x000000240200720c */ /* 0x000fe20003f66270 */
[----:B------:R-:W-:Y:S01]  /*5630*/  VIADD R2, R0, 0xffffff98 ;  /* 0xffffff9800027836 */ /* 0x000fe20000000000 */
[----:B------:R-:W-:-:S02]  /*5640*/  FSEL R105, R119, -INF , !P6 ;  /* 0xff80000077697808 */ /* 0x000fc40007000000 */
[----:B------:R-:W-:Y:S01]  /*5650*/  MUFU.TANH R186, R69 ;  /* 0x0000004500ba7308 */ /* 0x000fe20000002400 */
[----:B------:R-:W-:Y:S01]  /*5660*/  FSEL R97, R97, -INF , !P3 ;  /* 0xff80000061617808 */ /* 0x000fe20005800000 */
[----:B------:R-:W-:Y:S01]  /*5670*/  HMMA.16816.F32.BF16 R56, R12, R58, R48 ;  /* 0x0000003a0c38723c */ /* 0x000fe20000041830 */
[----:B-1----:R-:W-:Y:S01]  /*5680*/  FSEL R77, R117, -INF , !P6 ;  /* 0xff800000754d7808 */ /* 0x002fe20007000000 */
[----:B------:R-:W-:Y:S01]  /*5690*/  FMUL.FTZ R64, R64, UR4 ;  /* 0x0000000440407c20 */ /* 0x000fe20008410000 */
[-C--:B------:R-:W-:Y:S01]  /*56a0*/  ISETP.GE.AND P6, PT, R2, R36.reuse, PT ;  /* 0x000000240200720c */ /* 0x080fe20003fc6270 */
[----:B------:R-:W-:Y:S01]  /*56b0*/  VIADD R2, R0, 0xffffff99 ;  /* 0xffffff9900027836 */ /* 0x000fe20000000000 */
[----:B------:R-:W-:Y:S01]  /*56c0*/  FSEL R133, R133, -INF , !P3 ;  /* 0xff80000085857808 */ /* 0x000fe20005800000 */
[----:B------:R-:W1:Y:S01]  /*56d0*/  MUFU.TANH R190, R70 ;  /* 0x0000004600be7308 */ /* 0x000e620000002400 */
[----:B------:R-:W-:Y:S01]  /*56e0*/  FSEL R130, R130, -INF , !P3 ;  /* 0xff80000082827808 */ /* 0x000fe20005800000 */
[----:B------:R-:W-:Y:S01]  /*56f0*/  FMUL.FTZ R65, R65, UR4 ;  /* 0x0000000441417c20 */ /* 0x000fe20008410000 */
[----:B---3--:R-:W-:Y:S01]  /*5700*/  FSEL R76, R103, -INF , !P2 ;  /* 0xff800000674c7808 */ /* 0x008fe20005000000 */
[----:B------:R-:W-:Y:S01]  /*5710*/  FMUL.FTZ R66, R66, UR4 ;  /* 0x0000000442427c20 */ /* 0x000fe20008410000 */
[----:B------:R-:W-:Y:S01]  /*5720*/  FSEL R103, R114, -INF , !P2 ;  /* 0xff80000072677808 */ /* 0x000fe20005000000 */
[----:B------:R-:W-:Y:S01]  /*5730*/  FMUL.FTZ R67, R67, UR4 ;  /* 0x0000000443437c20 */ /* 0x000fe20008410000 */
[----:B------:R-:W-:Y:S01]  /*5740*/  ISETP.GE.AND P2, PT, R2, R36, PT ;  /* 0x000000240200720c */ /* 0x000fe20003f46270 */
[----:B------:R3:W1:Y:S01]  /*5750*/  MUFU.TANH R188, R71 ;  /* 0x0000004700bc7308 */ /* 0x0006620000002400 */
[----:B------:R-:W-:Y:S01]  /*5760*/  VIADD R2, R0, 0xffffffa0 ;  /* 0xffffffa000027836 */ /* 0x000fe20000000000 */
[----:B-----5:R-:W-:Y:S01]  /*5770*/  FSEL R93, R112, -INF , !P3 ;  /* 0xff800000705d7808 */ /* 0x020fe20005800000 */
[----:B----4-:R-:W-:Y:S01]  /*5780*/  HMMA.16816.F32.BF16 R48, R32, R44, RZ ;  /* 0x0000002c2030723c */ /* 0x010fe200000418ff */
[----:B------:R-:W-:-:S02]  /*5790*/  FSEL R96, R96, -INF , !P6 ;  /* 0xff80000060607808 */ /* 0x000fc40007000000 */
[----:B------:R-:W-:Y:S02]  /*57a0*/  FSEL R92, R110, -INF , !P6 ;  /* 0xff8000006e5c7808 */ /* 0x000fe40007000000 */
[----:B------:R4:W-:Y:S01]  /*57b0*/  MUFU.TANH R88, R79 ;  /* 0x0000004f00587308 */ /* 0x0009e20000002400 */
[----:B------:R-:W-:Y:S02]  /*57c0*/  FSEL R132, R132, -INF , !P6 ;  /* 0xff80000084847808 */ /* 0x000fe40007000000 */
[----:B------:R-:W-:Y:S01]  /*57d0*/  FSEL R128, R128, -INF , !P6 ;  /* 0xff80000080807808 */ /* 0x000fe20007000000 */
[----:B------:R-:W-:Y:S01]  /*57e0*/  HMMA.16816.F32.BF16 R72, R4, R54, R56 ;  /* 0x000000360448723c */ /* 0x000fe20000041838 */
[----:B------:R-:W-:-:S03]  /*57f0*/  FSEL R129, R129, -INF , !P2 ;  /* 0xff80000081817808 */ /* 0x000fc60005000000 */
[----:B------:R-:W-:Y:S04]  /*5800*/  MUFU.TANH R87, R64 ;  /* 0x0000004000577308 */ /* 0x000fe80000002400 */
[----:B---3--:R-:W-:Y:S01]  /*5810*/  HMMA.16816.F32.BF16 R68, R8, R54, R60 ;  /* 0x000000360844723c */ /* 0x008fe2000004183c */
[----:B------:R3:W5:Y:S03]  /*5820*/  LDSM.16.M88.4 R60, [R37+0x7800] ;  /* 0x00780000253c783b */ /* 0x0007660000000200 */
[----:B------:R-:W-:Y:S01]  /*5830*/  MUFU.TANH R86, R65 ;  /* 0x0000004100567308 */ /* 0x000fe20000002400 */
[----:B----4-:R-:W-:Y:S02]  /*5840*/  FSEL R79, R102, -INF , !P5 ;  /* 0xff800000664f7808 */ /* 0x010fe40006800000 */
[----:B------:R-:W-:Y:S01]  /*5850*/  FSEL R102, R118, -INF , !P5 ;  /* 0xff80000076667808 */ /* 0x000fe20006800000 */
[----:B------:R-:W-:Y:S03]  /*5860*/  HMMA.16816.F32.BF16 R56, R28, R44, RZ ;  /* 0x0000002c1c38723c */ /* 0x000fe600000418ff */
[----:B------:R-:W-:Y:S01]  /*5870*/  FMUL.FTZ R73, R73, UR4 ;  /* 0x0000000449497c20 */ /* 0x000fe20008410000 */
[----:B------:R-:W-:Y:S01]  /*5880*/  MUFU.TANH R85, R66 ;  /* 0x0000004200557308 */ /* 0x000fe20000002400 */
[----:B------:R-:W-:Y:S01]  /*5890*/  FMUL.FTZ R75, R75, UR4 ;  /* 0x000000044b4b7c20 */ /* 0x000fe20008410000 */
[----:B------:R-:W-:Y:S01]  /*58a0*/  FMUL.FTZ R72, R72, UR4 ;  /* 0x0000000448487c20 */ /* 0x000fe20008410000 */
[----:B------:R-:W-:Y:S01]  /*58b0*/  FMUL.FTZ R74, R74, UR4 ;  /* 0x000000044a4a7c20 */ /* 0x000fe20008410000 */
[-C--:B------:R-:W-:Y:S03]  /*58c0*/  HMMA.16816.F32.BF16 R52, R32, R46.reuse, RZ ;  /* 0x0000002e2034723c */ /* 0x080fe600000418ff */
[----:B------:R-:W-:Y:S01]  /*58d0*/  FMUL.FTZ R69, R69, UR4 ;  /* 0x0000000445457c20 */ /* 0x000fe20008410000 */
[----:B------:R4:W-:Y:S01]  /*58e0*/  MUFU.TANH R84, R67 ;  /* 0x0000004300547308 */ /* 0x0009e20000002400 */
[----:B------:R-:W-:Y:S01]  /*58f0*/  FMUL.FTZ R71, R71, UR4 ;  /* 0x0000000447477c20 */ /* 0x000fe20008410000 */
[----:B------:R-:W-:Y:S01]  /*5900*/  FMUL.FTZ R68, R68, UR4 ;  /* 0x0000000444447c20 */ /* 0x000fe20008410000 */
[----:B------:R-:W-:Y:S01]  /*5910*/  FMUL.FTZ R70, R70, UR4 ;  /* 0x0000000446467c20 */ /* 0x000fe20008410000 */
[----:B---3--:R-:W-:Y:S01]  /*5920*/  FSEL R37, R104, -INF , !P5 ;  /* 0xff80000068257808 */ /* 0x008fe20006800000 */
[----:B------:R-:W-:Y:S01]  /*5930*/  HMMA.16816.F32.BF16 R28, R28, R46, RZ ;  /* 0x0000002e1c1c723c */ /* 0x000fe200000418ff */
[----:B------:R-:W-:-:S02]  /*5940*/  FSEL R104, R115, -INF , !P5 ;  /* 0xff80000073687808 */ /* 0x000fc40006800000 */
[-C--:B------:R-:W-:Y:S01]  /*5950*/  ISETP.GE.AND P5, PT, R2, R36.reuse, PT ;  /* 0x000000240200720c */ /* 0x080fe20003fa6270 */
[----:B------:R-:W-:Y:S01]  /*5960*/  VIADD R2, R0, 0xffffffa1 ;  /* 0xffffffa100027836 */ /* 0x000fe20000000000 */
[----:B------:R3:W1:Y:S02]  /*5970*/  MUFU.TANH R194, R81 ;  /* 0x0000005100c27308 */ /* 0x0006640000002400 */
[----:B------:R-:W-:Y:S01]  /*5980*/  FSEL R142, R142, -INF , !P5 ;  /* 0xff8000008e8e7808 */ /* 0x000fe20006800000 */
[-C--:B--2---:R-:W-:Y:S01]  /*5990*/  HMMA.16816.F32.BF16 R48, R24, R40.reuse, R48 ;  /* 0x000000281830723c */ /* 0x084fe20000041830 */
[-C--:B------:R-:W-:Y:S01]  /*59a0*/  ISETP.GE.AND P4, PT, R2, R36.reuse, PT ;  /* 0x000000240200720c */ /* 0x080fe20003f86270 */
[----:B------:R-:W-:Y:S01]  /*59b0*/  VIADD R2, R0, 0xffffffa8 ;  /* 0xffffffa800027836 */ /* 0x000fe20000000000 */
[----:B------:R-:W-:Y:S01]  /*59c0*/  FSEL R139, R139, -INF , !P5 ;  /* 0xff8000008b8b7808 */ /* 0x000fe20006800000 */
[----:B----4-:R2:W4:Y:S01]  /*59d0*/  LDSM.16.M88.4 R64, [R94+0x7800] ;  /* 0x007800005e40783b */ /* 0x0105220000000200 */
[----:B------:R-:W-:Y:S01]  /*59e0*/  FSEL R153, R153, -INF , !P5 ;  /* 0xff80000099997808 */ /* 0x000fe20006800000 */
[----:B------:R-:W-:Y:S01]  /*59f0*/  MUFU.TANH R69, R69 ;  /* 0x0000004500457308 */ /* 0x000fe20000002400 */
[----:B------:R-:W-:Y:S01]  /*5a00*/  ISETP.GE.AND P3, PT, R2, R36, PT ;  /* 0x000000240200720c */ /* 0x000fe20003f66270 */
[----:B------:R-:W-:Y:S01]  /*5a10*/  VIADD R2, R0, 0xffffffa9 ;  /* 0xffffffa900027836 */ /* 0x000fe20000000000 */
[----:B------:R-:W-:Y:S01]  /*5a20*/  FSEL R151, R151, -INF , !P5 ;  /* 0xff80000097977808 */ /* 0x000fe20006800000 */
[----:B------:R-:W-:Y:S01]  /*5a30*/  HMMA.16816.F32.BF16 R32, R20, R40, R56 ;  /* 0x000000281420723c */ /* 0x000fe20000041838 */
[----:B------:R-:W-:Y:S01]  /*5a40*/  FSEL R141, R141, -INF , !P4 ;  /* 0xff8000008d8d7808 */ /* 0x000fe20006000000 */
[----:B------:R-:W-:-:S04]  /*5a50*/  DEPBAR.LE SB0, 0x0 ;  /* 0x000080000000791a */ /* 0x000fc80000000000 */
[----:B------:R-:W-:Y:S01]  /*5a60*/  ISETP.GE.AND P6, PT, R2, R36, PT ;  /* 0x000000240200720c */ /* 0x000fe20003fc6270 */
[----:B------:R-:W-:Y:S01]  /*5a70*/  VIADD R2, R0, 0xffffffb0 ;  /* 0xffffffb000027836 */ /* 0x000fe20000000000 */
[----:B---3--:R-:W-:Y:S01]  /*5a80*/  FSEL R81, R111, -INF , !P2 ;  /* 0xff8000006f517808 */ /* 0x008fe20005000000 */
[-C--:B------:R-:W-:Y:S01]  /*5a90*/  HMMA.16816.F32.BF16 R24, R24, R42.reuse, R52 ;  /* 0x0000002a1818723c */ /* 0x080fe20000041834 */
[----:B------:R-:W-:Y:S01]  /*5aa0*/  FSEL R137, R137, -INF , !P4 ;  /* 0xff80000089897808 */ /* 0x000fe20006000000 */
[----:B------:R-:W-:Y:S01]  /*5ab0*/  MUFU.TANH R71, R71 ;  /* 0x0000004700477308 */ /* 0x000fe20000002400 */
[----:B------:R-:W-:Y:S02]  /*5ac0*/  FSEL R150, R150, -INF , !P4 ;  /* 0xff80000096967808 */ /* 0x000fe40006000000 */
[----:B------:R-:W-:Y:S02]  /*5ad0*/  FSEL R146, R146, -INF , !P4 ;  /* 0xff80000092927808 */ /* 0x000fe40006000000 */
[----:B------:R-:W-:Y:S01]  /*5ae0*/  FSEL R140, R140, -INF , !P3 ;  /* 0xff8000008c8c7808 */ /* 0x000fe20005800000 */
[----:B------:R-:W-:Y:S01]  /*5af0*/  HMMA.16816.F32.BF16 R20, R20, R42, R28 ;  /* 0x0000002a1414723c */ /* 0x000fe2000004181c */
[----:B--2---:R-:W-:Y:S01]  /*5b00*/  FSEL R94, R107, -INF , !P2 ;  /* 0xff8000006b5e7808 */ /* 0x004fe20005000000 */
[----:B------:R-:W-:Y:S01]  /*5b10*/  MUFU.TANH R73, R73 ;  /* 0x0000004900497308 */ /* 0x000fe20000002400 */
[----:B------:R-:W-:-:S02]  /*5b20*/  FSEL R107, R113, -INF , !P2 ;  /* 0xff800000716b7808 */ /* 0x000fc40005000000 */
[-C--:B------:R-:W-:Y:S02]  /*5b30*/  ISETP.GE.AND P2, PT, R2, R36.reuse, PT ;  /* 0x000000240200720c */ /* 0x080fe40003f46270 */
[----:B------:R-:W-:Y:S01]  /*5b40*/  IADD3 R2, PT, PT, R0, -0x4f, RZ ;  /* 0xffffffb100027810 */ /* 0x000fe20007ffe0ff */
[-C--:B-----5:R-:W-:Y:S01]  /*5b50*/  HMMA.16816.F32.BF16 R48, R16, R60.reuse, R48 ;  /* 0x0000003c1030723c */ /* 0x0a0fe20000041830 */
[----:B------:R-:W-:Y:S01]  /*5b60*/  FSEL R136, R136, -INF , !P3 ;  /* 0xff80000088887808 */ /* 0x000fe20005800000 */
[----:B------:R-:W2:Y:S01]  /*5b70*/  MUFU.TANH R75, R75 ;  /* 0x0000004b004b7308 */ /* 0x000ea20000002400 */
[-C--:B------:R-:W-:Y:S01]  /*5b80*/  ISETP.GE.AND P5, PT, R2, R36.reuse, PT ;  /* 0x000000240200720c */ /* 0x080fe20003fa6270 */
[----:B------:R-:W-:Y:S01]  /*5b90*/  VIADD R2, R0, 0xffffffb8 ;  /* 0xffffffb800027836 */ /* 0x000fe20000000000 */
[----:B------:R-:W-:Y:S02]  /*5ba0*/  FSEL R147, R147, -INF , !P3 ;  /* 0xff80000093937808 */ /* 0x000fe40005800000 */
[----:B------:R-:W-:Y:S01]  /*5bb0*/  FSEL R144, R144, -INF , !P3 ;  /* 0xff80000090907808 */ /* 0x000fe20005800000 */
[----:B------:R-:W-:Y:S01]  /*5bc0*/  HMMA.16816.F32.BF16 R32, R12, R60, R32 ;  /* 0x0000003c0c20723c */ /* 0x000fe20000041820 */
[----:B------:R-:W-:Y:S01]  /*5bd0*/  ISETP.GE.AND P4, PT, R2, R36, PT ;  /* 0x000000240200720c */ /* 0x000fe20003f86270 */
[----:B------:R-:W-:Y:S01]  /*5be0*/  VIADD R2, R0, 0xffffffb9 ;  /* 0xffffffb900027836 */ /* 0x000fe20000000000 */
[----:B------:R-:W-:Y:S01]  /*5bf0*/  FSEL R138, R138, -INF , !P6 ;  /* 0xff8000008a8a7808 */ /* 0x000fe20007000000 */
[----:B------:R-:W-:Y:S01]  /*5c00*/  MUFU.TANH R68, R68 ;  /* 0x0000004400447308 */ /* 0x000fe20000002400 */
[----:B------:R-:W-:-:S02]  /*5c10*/  FSEL R134, R134, -INF , !P6 ;  /* 0xff80000086867808 */ /* 0x000fc40007000000 */
[-C--:B------:R-:W-:Y:S01]  /*5c20*/  ISETP.GE.AND P3, PT, R2, R36.reuse, PT ;  /* 0x000000240200720c */ /* 0x080fe20003f66270 */
[----:B------:R-:W-:Y:S01]  /*5c30*/  VIADD R2, R0, 0xffffffc0 ;  /* 0xffffffc000027836 */ /* 0x000fe20000000000 */
[----:B------:R-:W-:Y:S01]  /*5c40*/  FSEL R145, R145, -INF , !P6 ;  /* 0xff80000091917808 */ /* 0x000fe20007000000 */
[-C--:B------:R-:W-:Y:S01]  /*5c50*/  HMMA.16816.F32.BF16 R16, R16, R62.reuse, R24 ;  /* 0x0000003e1010723c */ /* 0x080fe20000041818 */
[----:B------:R-:W-:Y:S01]  /*5c60*/  FSEL R143, R143, -INF , !P6 ;  /* 0xff8000008f8f7808 */ /* 0x000fe20007000000 */
[----:B------:R-:W-:Y:S01]  /*5c70*/  MUFU.TANH R70, R70 ;  /* 0x0000004600467308 */ /* 0x000fe20000002400 */
[----:B------:R-:W-:Y:S01]  /*5c80*/  ISETP.GE.AND P6, PT, R2, R36, PT ;  /* 0x000000240200720c */ /* 0x000fe20003fc6270 */
[----:B------:R-:W-:Y:S01]  /*5c90*/  VIADD R2, R0, 0xffffffc1 ;  /* 0xffffffc100027836 */ /* 0x000fe20000000000 */
[----:B------:R-:W-:Y:S02]  /*5ca0*/  FSEL R159, R159, -INF , !P2 ;  /* 0xff8000009f9f7808 */ /* 0x000fe40005000000 */
[----:B------:R-:W-:Y:S01]  /*5cb0*/  FSEL R157, R157, -INF , !P2 ;  /* 0xff8000009d9d7808 */ /* 0x000fe20005000000 */
[----:B------:R-:W-:Y:S01]  /*5cc0*/  HMMA.16816.F32.BF16 R12, R12, R62, R20 ;  /* 0x0000003e0c0c723c */ /* 0x000fe20000041814 */
[----:B------:R-:W-:Y:S01]  /*5cd0*/  FSEL R169, R169, -INF , !P2 ;  /* 0xff800000a9a97808 */ /* 0x000fe20005000000 */
[----:B------:R-:W-:Y:S01]  /*5ce0*/  MUFU.TANH R72, R72 ;  /* 0x0000004800487308 */ /* 0x000fe20000002400 */
[----:B------:R-:W-:-:S02]  /*5cf0*/  FSEL R166, R166, -INF , !P2 ;  /* 0xff800000a6a67808 */ /* 0x000fc40005000000 */
[-C--:B------:R-:W-:Y:S01]  /*5d00*/  ISETP.GE.AND P2, PT, R2, R36.reuse, PT ;  /* 0x000000240200720c */ /* 0x080fe20003f46270 */
[----:B------:R-:W-:Y:S01]  /*5d10*/  VIADD R2, R0, 0xffffffc8 ;  /* 0xffffffc800027836 */ /* 0x000fe20000000000 */
[----:B------:R-:W-:Y:S01]  /*5d20*/  FSEL R158, R158, -INF , !P5 ;  /* 0xff8000009e9e7808 */ /* 0x000fe20006800000 */
[-C--:B----4-:R-:W-:Y:S01]  /*5d30*/  HMMA.16816.F32.BF16 R48, R8, R64.reuse, R48 ;  /* 0x000000400830723c */ /* 0x090fe20000041830 */
[----:B------:R-:W-:Y:S01]  /*5d40*/  FSEL R154, R154, -INF , !P5 ;  /* 0xff8000009a9a7808 */ /* 0x000fe20006800000 */
[----:B------:R-:W3:Y:S01]  /*5d50*/  MUFU.TANH R74, R74 ;  /* 0x0000004a004a7308 */ /* 0x000ee20000002400 */
        /* <DEDUP_REMOVED lines=9> */
[-C--:B------:R-:W-:Y:S01]  /*5df0*/  ISETP.GE.AND P4, PT, R2, R36.reuse, PT ;  /* 0x000000240200720c */ /* 0x080fe20003f86270 */
[----:B------:R-:W-:Y:S01]  /*5e00*/  VIADD R2, R0, 0xffffffd0 ;  /* 0xffffffd000027836 */ /* 0x000fe20000000000 */
[----:B------:R-:W-:Y:S01]  /*5e10*/  FSEL R152, R152, -INF , !P3 ;  /* 0xff80000098987808 */ /* 0x000fe20005800000 */
[-C--:B------:R-:W-:Y:S01]  /*5e20*/  HMMA.16816.F32.BF16 R16, R8, R66.reuse, R16 ;  /* 0x000000420810723c */ /* 0x080fe20000041810 */
[----:B------:R-:W-:Y:S01]  /*5e30*/  FSEL R149, R149, -INF , !P3 ;  /* 0xff80000095957808 */ /* 0x000fe20005800000 */
[----:B------:R-:W-:Y:S01]  /*5e40*/  FMUL.FTZ R3, R51, UR4 ;  /* 0x0000000433037c20 */ /* 0x000fe20008410000 */
[----:B------:R-:W-:Y:S01]  /*5e50*/  FSEL R161, R161, -INF , !P3 ;  /* 0xff800000a1a17808 */ /* 0x000fe20005800000 */
[----:B------:R-:W-:Y:S01]  /*5e60*/  FMUL.FTZ R48, R48, UR4 ;  /* 0x0000000430307c20 */ /* 0x000fe20008410000 */
[----:B------:R-:W-:Y:S01]  /*5e70*/  FSEL R160, R160, -INF , !P3 ;  /* 0xff800000a0a07808 */ /* 0x000fe20005800000 */
[----:B------:R4:W-:Y:S01]  /*5e80*/  MUFU.TANH R24, R3 ;  /* 0x0000000300187308 */ /* 0x0009e20000002400 */
[-C--:B------:R-:W-:Y:S01]  /*5e90*/  ISETP.GE.AND P3, PT, R2, R36.reuse, PT ;  /* 0x000000240200720c */ /* 0x080fe20003f66270 */
[----:B------:R-:W-:Y:S01]  /*5ea0*/  VIADD R2, R0, 0xffffffd1 ;  /* 0xffffffd100027836 */ /* 0x000fe20000000000 */
[----:B------:R-:W-:Y:S01]  /*5eb0*/  FSEL R175, R175, -INF , !P6 ;  /* 0xff800000afaf7808 */ /* 0x000fe20007000000 */
[----:B------:R-:W-:Y:S01]  /*5ec0*/  HMMA.16816.F32.BF16 R4, R4, R66, R12 ;  /* 0x000000420404723c */ /* 0x000fe2000004180c */
[----:B------:R-:W-:Y:S01]  /*5ed0*/  FSEL R173, R173, -INF , !P6 ;  /* 0xff800000adad7808 */ /* 0x000fe20007000000 */
[----:B------:R-:W-:Y:S01]  /*5ee0*/  FMUL.FTZ R8, R34, UR4 ;  /* 0x0000000422087c20 */ /* 0x000fe20008410000 */
[----:B------:R-:W-:Y:S01]  /*5ef0*/  FSEL R184, R184, -INF , !P6 ;  /* 0xff800000b8b87808 */ /* 0x000fe20007000000 */
[----:B------:R-:W-:Y:S01]  /*5f00*/  FMUL.FTZ R49, R49, UR4 ;  /* 0x0000000431317c20 */ /* 0x000fe20008410000 */
[----:B------:R-:W-:Y:S01]  /*5f10*/  FSEL R183, R183, -INF , !P6 ;  /* 0xff800000b7b77808 */ /* 0x000fe20007000000 */
[----:B------:R-:W5:Y:S01]  /*5f20*/  MUFU.TANH R10, R8 ;  /* 0x00000008000a7308 */ /* 0x000f620000002400 */
[-C--:B------:R-:W-:Y:S01]  /*5f30*/  ISETP.GE.AND P6, PT, R2, R36.reuse, PT ;  /* 0x000000240200720c */ /* 0x080fe20003fc6270 */
[----:B------:R-:W-:Y:S01]  /*5f40*/  VIADD R2, R0, 0xffffffd8 ;  /* 0xffffffd800027836 */ /* 0x000fe20000000000 */
[----:B------:R-:W-:Y:S01]  /*5f50*/  FSEL R174, R174, -INF , !P2 ;  /* 0xff800000aeae7808 */ /* 0x000fe20005000000 */
[----:B------:R-:W-:Y:S01]  /*5f60*/  FMUL.FTZ R50, R50, UR4 ;  /* 0x0000000432327c20 */ /* 0x000fe20008410000 */
[----:B------:R-:W-:Y:S01]  /*5f70*/  FSEL R170, R170, -INF , !P2 ;  /* 0xff800000aaaa7808 */ /* 0x000fe20005000000 */
[----:B------:R-:W-:Y:S01]  /*5f80*/  FMUL.FTZ R32, R32, UR4 ;  /* 0x0000000420207c20 */ /* 0x000fe20008410000 */
[----:B------:R-:W-:Y:S01]  /*5f90*/  FSEL R182, R182, -INF , !P2 ;  /* 0xff800000b6b67808 */ /* 0x000fe20005000000 */
[----:B----4-:R-:W-:Y:S01]  /*5fa0*/  FMUL.FTZ R3, R35, UR4 ;  /* 0x0000000423037c20 */ /* 0x010fe20008410000 */
[----:B------:R-:W-:Y:S01]  /*5fb0*/  FSEL R181, R181, -INF , !P2 ;  /* 0xff800000b5b57808 */ /* 0x000fe20005000000 */
[----:B------:R-:W-:Y:S01]  /*5fc0*/  FMUL.FTZ R33, R33, UR4 ;  /* 0x0000000421217c20 */ /* 0x000fe20008410000 */
[-C--:B------:R-:W-:Y:S01]  /*5fd0*/  ISETP.GE.AND P2, PT, R2, R36.reuse, PT ;  /* 0x000000240200720c */ /* 0x080fe20003f46270 */
[----:B------:R4:W-:Y:S01]  /*5fe0*/  MUFU.TANH R9, R3 ;  /* 0x0000000300097308 */ /* 0x0009e20000002400 */
[----:B------:R-:W-:Y:S01]  /*5ff0*/  IADD3 R2, PT, PT, R0, -0x27, RZ ;  /* 0xffffffd900027810 */ /* 0x000fe20007ffe0ff */
[----:B------:R-:W-:Y:S01]  /*6000*/  FMUL.FTZ R16, R16, UR4 ;  /* 0x0000000410107c20 */ /* 0x000fe20008410000 */
[----:B------:R-:W-:Y:S01]  /*6010*/  FSEL R172, R172, -INF , !P5 ;  /* 0xff800000acac7808 */ /* 0x000fe20006800000 */
[----:B------:R-:W-:Y:S01]  /*6020*/  FMUL.FTZ R4, R4, UR4 ;  /* 0x0000000404047c20 */ /* 0x000fe20008410000 */
[----:B------:R-:W-:Y:S01]  /*6030*/  FSEL R168, R168, -INF , !P5 ;  /* 0xff800000a8a87808 */ /* 0x000fe20006800000 */
[----:B------:R-:W-:Y:S01]  /*6040*/  FMUL.FTZ R5, R5, UR4 ;  /* 0x0000000405057c20 */ /* 0x000fe20008410000 */
[----:B------:R-:W-:Y:S01]  /*6050*/  FSEL R179, R179, -INF , !P5 ;  /* 0xff800000b3b37808 */ /* 0x000fe20006800000 */
[----:B------:R-:W-:Y:S01]  /*6060*/  FMUL.FTZ R6, R6, UR4 ;  /* 0x0000000406067c20 */ /* 0x000fe20008410000 */
[----:B------:R-:W-:Y:S01]  /*6070*/  FSEL R176, R176, -INF , !P5 ;  /* 0xff800000b0b07808 */ /* 0x000fe20006800000 */
[----:B------:R-:W-:Y:S01]  /*6080*/  FMUL.FTZ R7, R7, UR4 ;  /* 0x0000000407077c20 */ /* 0x000fe20008410000 */
[----:B------:R-:W-:Y:S01]  /*6090*/  ISETP.GE.AND P5, PT, R2, R36, PT ;  /* 0x000000240200720c */ /* 0x000fe20003fa6270 */
[----:B------:R-:W-:Y:S01]  /*60a0*/  VIADD R2, R0, 0xffffffe0 ;  /* 0xffffffe000027836 */ /* 0x000fe20000000000 */
[----:B------:R-:W-:Y:S01]  /*60b0*/  FSEL R171, R171, -INF , !P4 ;  /* 0xff800000abab7808 */ /* 0x000fe20006000000 */
[----:B------:R-:W-:Y:S01]  /*60c0*/  MUFU.TANH R48, R48 ;  /* 0x0000003000307308 */ /* 0x000fe20000002400 */
[----:B------:R-:W-:-:S02]  /*60d0*/  FSEL R167, R167, -INF , !P4 ;  /* 0xff800000a7a77808 */ /* 0x000fc40006000000 */
[----:B------:R-:W-:Y:S01]  /*60e0*/  FSEL R178, R178, -INF , !P4 ;  /* 0xff800000b2b27808 */ /* 0x000fe20006000000 */
[----:B----4-:R-:W-:Y:S01]  /*60f0*/  FMUL.FTZ R3, R18, UR4 ;  /* 0x0000000412037c20 */ /* 0x010fe20008410000 */
[----:B------:R-:W-:Y:S02]  /*6100*/  FSEL R177, R177, -INF , !P4 ;  /* 0xff800000b1b17808 */ /* 0x000fe40006000000 */
[----:B------:R-:W-:Y:S01]  /*6110*/  ISETP.GE.AND P4, PT, R2, R36, PT ;  /* 0x000000240200720c */ /* 0x000fe20003f86270 */
[----:B------:R-:W-:Y:S01]  /*6120*/  VIADD R2, R0, 0xffffffe1 ;  /* 0xffffffe100027836 */ /* 0x000fe20000000000 */
[----:B------:R-:W-:Y:S01]  /*6130*/  FSEL R192, R192, -INF , !P3 ;  /* 0xff800000c0c07808 */ /* 0x000fe20005800000 */
[----:B------:R4:W-:Y:S01]  /*6140*/  MUFU.TANH R8, R3 ;  /* 0x0000000300087308 */ /* 0x0009e20000002400 */
[----:B------:R-:W-:Y:S02]  /*6150*/  FSEL R189, R189, -INF , !P3 ;  /* 0xff800000bdbd7808 */ /* 0x000fe40005800000 */
[----:B------:R-:W-:-:S02]  /*6160*/  FSEL R200, R200, -INF , !P3 ;  /* 0xff800000c8c87808 */ /* 0x000fc40005800000 */
[----:B------:R-:W-:Y:S02]  /*6170*/  FSEL R199, R199, -INF , !P3 ;  /* 0xff800000c7c77808 */ /* 0x000fe40005800000 */
[----:B------:R-:W-:Y:S01]  /*6180*/  ISETP.GE.AND P3, PT, R2, R36, PT ;  /* 0x000000240200720c */ /* 0x000fe20003f66270 */
[----:B------:R-:W-:Y:S01]  /*6190*/  VIADD R2, R0, 0xffffffe8 ;  /* 0xffffffe800027836 */ /* 0x000fe20000000000 */
[----:B------:R-:W-:Y:S01]  /*61a0*/  FSEL R191, R191, -INF , !P6 ;  /* 0xff800000bfbf7808 */ /* 0x000fe20007000000 */
[----:B------:R-:W-:Y:S01]  /*61b0*/  MUFU.TANH R49, R49 ;  /* 0x0000003100317308 */ /* 0x000fe20000002400 */
[----:B------:R-:W-:Y:S02]  /*61c0*/  FSEL R185, R185, -INF , !P6 ;  /* 0xff800000b9b97808 */ /* 0x000fe40007000000 */
[----:B------:R-:W-:Y:S02]  /*61d0*/  FSEL R197, R197, -INF , !P6 ;  /* 0xff800000c5c57808 */ /* 0x000fe40007000000 */
[----:B------:R-:W-:-:S02]  /*61e0*/  FSEL R195, R195, -INF , !P6 ;  /* 0xff800000c3c37808 */ /* 0x000fc40007000000 */
[-C--:B------:R-:W-:Y:S01]  /*61f0*/  ISETP.GE.AND P6, PT, R2, R36.reuse, PT ;  /* 0x000000240200720c */ /* 0x080fe20003fc6270 */
[----:B------:R-:W-:Y:S01]  /*6200*/  VIADD R2, R0, 0xffffffe9 ;  /* 0xffffffe900027836 */ /* 0x000fe20000000000 */
[----:B-1----:R-:W-:Y:S01]  /*6210*/  FSEL R190, R190, -INF , !P2 ;  /* 0xff800000bebe7808 */ /* 0x002fe20005000000 */
[----:B----4-:R-:W-:Y:S01]  /*6220*/  FMUL.FTZ R3, R19, UR4 ;  /* 0x0000000413037c20 */ /* 0x010fe20008410000 */
[----:B------:R-:W-:Y:S01]  /*6230*/  FSEL R187, R187, -INF , !P2 ;  /* 0xff800000bbbb7808 */ /* 0x000fe20005000000 */
[----:B------:R-:W-:Y:S01]  /*6240*/  MUFU.TANH R50, R50 ;  /* 0x0000003200327308 */ /* 0x000fe20000002400 */
[----:B------:R-:W-:Y:S02]  /*6250*/  FSEL R198, R198, -INF , !P2 ;  /* 0xff800000c6c67808 */ /* 0x000fe40005000000 */
[----:B------:R-:W-:Y:S02]  /*6260*/  FSEL R193, R193, -INF , !P2 ;  /* 0xff800000c1c17808 */ /* 0x000fe40005000000 */
[----:B------:R-:W-:Y:S01]  /*6270*/  ISETP.GE.AND P2, PT, R2, R36, PT ;  /* 0x000000240200720c */ /* 0x000fe20003f46270 */
[----:B------:R-:W-:Y:S01]  /*6280*/  VIADD R2, R0, 0xfffffff0 ;  /* 0xfffffff000027836 */ /* 0x000fe20000000000 */
[----:B------:R-:W-:Y:S01]  /*6290*/  FSEL R188, R188, -INF , !P5 ;  /* 0xff800000bcbc7808 */ /* 0x000fe20006800000 */
[----:B------:R-:W1:Y:S01]  /*62a0*/  MUFU.TANH R32, R32 ;  /* 0x0000002000207308 */ /* 0x000e620000002400 */
[----:B------:R-:W-:-:S02]  /*62b0*/  FSEL R186, R186, -INF , !P5 ;  /* 0xff800000baba7808 */ /* 0x000fc40006800000 */
[----:B------:R-:W-:Y:S02]  /*62c0*/  FSEL R196, R196, -INF , !P5 ;  /* 0xff800000c4c47808 */ /* 0x000fe40006800000 */
[----:B------:R-:W-:Y:S02]  /*62d0*/  FSEL R194, R194, -INF , !P5 ;  /* 0xff800000c2c27808 */ /* 0x000fe40006800000 */
[----:B------:R-:W-:Y:S01]  /*62e0*/  ISETP.GE.AND P5, PT, R2, R36, PT ;  /* 0x000000240200720c */ /* 0x000fe20003fa6270 */
[----:B------:R-:W-:Y:S01]  /*62f0*/  VIADD R2, R0, 0xfffffff1 ;  /* 0xfffffff100027836 */ /* 0x000fe20000000000 */
[----:B------:R-:W-:Y:S01]  /*6300*/  FSEL R226, R85, -INF , !P4 ;  /* 0xff80000055e27808 */ /* 0x000fe20006000000 */
[----:B------:R-:W4:Y:S01]  /*6310*/  MUFU.TANH R33, R33 ;  /* 0x0000002100217308 */ /* 0x000f220000002400 */
[----:B------:R-:W-:Y:S02]  /*6320*/  FSEL R210, R87, -INF , !P4 ;  /* 0xff80000057d27808 */ /* 0x000fe40006000000 */
[----:B------:R-:W-:-:S02]  /*6330*/  FSEL R229, R89, -INF , !P4 ;  /* 0xff80000059e57808 */ /* 0x000fc40006000000 */
[----:B------:R-:W-:Y:S02]  /*6340*/  FSEL R207, R91, -INF , !P4 ;  /* 0xff8000005bcf7808 */ /* 0x000fe40006000000 */
[----:B------:R-:W-:Y:S01]  /*6350*/  ISETP.GE.AND P4, PT, R2, R36, PT ;  /* 0x000000240200720c */ /* 0x000fe20003f86270 */
[C---:B------:R-:W-:Y:S01]  /*6360*/  VIADD R2, R0.reuse, 0xfffffff8 ;  /* 0xfffffff800027836 */ /* 0x040fe20000000000 */
[----:B--2---:R-:W-:Y:S01]  /*6370*/  FSEL R222, R75, -INF , !P2 ;  /* 0xff8000004bde7808 */ /* 0x004fe20005000000 */
[----:B------:R-:W-:Y:S01]  /*6380*/  VIADD R0, R0, 0xfffffff9 ;  /* 0xfffffff900007836 */ /* 0x000fe20000000000 */
[----:B------:R-:W-:Y:S01]  /*6390*/  FSEL R205, R73, -INF , !P2 ;  /* 0xff80000049cd7808 */ /* 0x000fe20005000000 */
[----:B------:R-:W-:Y:S01]  /*63a0*/  MUFU.TANH R16, R16 ;  /* 0x0000001000107308 */ /* 0x000fe20000002400 */
[----:B------:R-:W-:Y:S02]  /*63b0*/  FSEL R220, R71, -INF , !P2 ;  /* 0xff80000047dc7808 */ /* 0x000fe40005000000 */
[----:B------:R-:W-:-:S02]  /*63c0*/  FSEL R202, R69, -INF , !P2 ;  /* 0xff80000045ca7808 */ /* 0x000fc40005000000 */
[----:B------:R-:W-:Y:S01]  /*63d0*/  ISETP.GE.AND P2, PT, R0, R36, PT ;  /* 0x000000240000720c */ /* 0x000fe20003f46270 */
[----:B------:R-:W-:Y:S01]  /*63e0*/  FMUL.FTZ R0, R17, UR4 ;  /* 0x0000000411007c20 */ /* 0x000fe20008410000 */
[----:B---3--:R-:W-:Y:S01]  /*63f0*/  FSEL R225, R74, -INF , !P6 ;  /* 0xff8000004ae17808 */ /* 0x008fe20007000000 */
[----:B------:R-:W-:Y:S01]  /*6400*/  MUFU.TANH R3, R3 ;  /* 0x0000000300037308 */ /* 0x000fe20000002400 */
[----:B------:R-:W-:Y:S02]  /*6410*/  FSEL R206, R72, -INF , !P6 ;  /* 0xff80000048ce7808 */ /* 0x000fe40007000000 */
[----:B------:R-:W-:Y:S02]  /*6420*/  FSEL R224, R70, -INF , !P6 ;  /* 0xff80000046e07808 */ /* 0x000fe40007000000 */
[----:B------:R-:W-:Y:S02]  /*6430*/  FSEL R203, R68, -INF , !P6 ;  /* 0xff80000044cb7808 */ /* 0x000fe40007000000 */
[----:B------:R-:W-:Y:S01]  /*6440*/  ISETP.GE.U32.AND P6, PT, R36, 0x81, PT ;  /* 0x000000812400780c */ /* 0x000fe20003fc6070 */
[----:B------:R-:W2:Y:S01]  /*6450*/  MUFU.TANH R4, R4 ;  /* 0x0000000400047308 */ /* 0x000ea20000002400 */
[----:B------:R-:W-:-:S02]  /*6460*/  FSEL R228, R84, -INF , !P3 ;  /* 0xff80000054e47808 */ /* 0x000fc40005800000 */
[----:B------:R-:W-:Y:S02]  /*6470*/  FSEL R208, R86, -INF , !P3 ;  /* 0xff80000056d07808 */ /* 0x000fe40005800000 */
[----:B------:R-:W-:Y:S02]  /*6480*/  FSEL R227, R88, -INF , !P3 ;  /* 0xff80000058e37808 */ /* 0x000fe40005800000 */
[----:B------:R-:W-:Y:S01]  /*6490*/  FSEL R204, R90, -INF , !P3 ;  /* 0xff8000005acc7808 */ /* 0x000fe20005800000 */
[----:B------:R-:W-:Y:S01]  /*64a0*/  MUFU.TANH R5, R5 ;  /* 0x0000000500057308 */ /* 0x000fe20000002400 */
[----:B------:R-:W-:Y:S02]  /*64b0*/  ISETP.GE.AND P3, PT, R2, R36, PT ;  /* 0x000000240200720c */ /* 0x000fe40003f66270 */
[----:B------:R-:W-:Y:S02]  /*64c0*/  LOP3.LUT R22, R124, 0x200, RZ, 0xc0, !PT ;  /* 0x000002007c167812 */ /* 0x000fe400078ec0ff */
[----:B-----5:R-:W-:-:S02]  /*64d0*/  FSEL R223, R10, -INF , !P5 ;  /* 0xff8000000adf7808 */ /* 0x020fc40006800000 */
[----:B-1----:R-:W-:Y:S01]  /*64e0*/  FSEL R219, R32, -INF , !P5 ;  /* 0xff80000020db7808 */ /* 0x002fe20006800000 */
[----:B------:R-:W1:Y:S01]  /*64f0*/  MUFU.TANH R6, R6 ;  /* 0x0000000600067308 */ /* 0x000e620000002400 */
[----:B------:R-:W-:Y:S02]  /*6500*/  FSEL R215, R50, -INF , !P5 ;  /* 0xff80000032d77808 */ /* 0x000fe40006800000 */
[----:B------:R-:W-:Y:S02]  /*6510*/  FSEL R201, R48, -INF , !P5 ;  /* 0xff80000030c97808 */ /* 0x000fe40006800000 */
[----:B------:R-:W-:Y:S02]  /*6520*/  FSEL R221, R9, -INF , !P4 ;  /* 0xff80000009dd7808 */ /* 0x000fe40006000000 */
[----:B----4-:R-:W-:Y:S01]  /*6530*/  FSEL R217, R33, -INF , !P4 ;  /* 0xff80000021d97808 */ /* 0x010fe20006000000 */
[----:B------:R-:W3:Y:S01]  /*6540*/  MUFU.TANH R7, R7 ;  /* 0x0000000700077308 */ /* 0x000ee20000002400 */
[----:B------:R-:W-:-:S02]  /*6550*/  FSEL R213, R24, -INF , !P4 ;  /* 0xff80000018d57808 */ /* 0x000fc40006000000 */
[----:B------:R-:W-:Y:S02]  /*6560*/  FSEL R73, R49, -INF , !P4 ;  /* 0xff80000031497808 */ /* 0x000fe40006000000 */
[----:B--2---:R-:W-:Y:S02]  /*6570*/  FSEL R214, R4, -INF , !P3 ;  /* 0xff80000004d67808 */ /* 0x004fe40005800000 */
[----:B------:R-:W-:Y:S01]  /*6580*/  FSEL R211, R8, -INF , !P3 ;  /* 0xff80000008d37808 */ /* 0x000fe20005800000 */
[----:B------:R-:W2:Y:S01]  /*6590*/  MUFU.TANH R0, R0 ;  /* 0x0000000000007308 */ /* 0x000ea20000002400 */
[----:B------:R-:W-:Y:S02]  /*65a0*/  FSEL R72, R16, -INF , !P3 ;  /* 0xff80000010487808 */ /* 0x000fe40005800000 */
[----:B-1----:R-:W-:Y:S02]  /*65b0*/  FSEL R218, R6, -INF , !P3 ;  /* 0xff80000006da7808 */ /* 0x002fe40005800000 */
[----:B------:R-:W-:-:S02]  /*65c0*/  FSEL R212, R5, -INF , !P2 ;  /* 0xff80000005d47808 */ /* 0x000fc40005000000 */
[----:B------:R-:W-:Y:S02]  /*65d0*/  FSEL R209, R3, -INF , !P2 ;  /* 0xff80000003d17808 */ /* 0x000fe40005000000 */
[----:B---3--:R-:W-:Y:S02]  /*65e0*/  FSEL R216, R7, -INF , !P2 ;  /* 0xff80000007d87808 */ /* 0x008fe40005000000 */
[----:B--2---:R-:W-:Y:S01]  /*65f0*/  FSEL R71, R0, -INF , !P2 ;  /* 0xff80000000477808 */ /* 0x004fe20005000000 */
        /* <DEDUP_REMOVED lines=11> */
[C---:B------:R-:W-:Y:S01]  /*66b0*/  @!P2 IMAD R8, R39.reuse, 0x30, RZ ;  /* 0x000000302708a824 */ /* 0x040fe200078e02ff */
        /* <DEDUP_REMOVED lines=12> */
[-C--:B------:R-:W-:Y:S02]  /*6780*/  @!P2 LEA R16, P4, R4, R123.reuse, 0x1 ;  /* 0x0000007b0410a211 */ /* 0x080fe400078808ff */
        /* <DEDUP_REMOVED lines=67> */
.L_x_343:
[----:B------:R-:W-:Y:S05]  /*6bc0*/  BSYNC.RECONVERGENT B0 ;  /* 0x0000000000007941 */ /* 0x000fea0003800200 */
.L_x_342:
[----:B------:R-:W0:Y:S02]  /*6bd0*/  LDGDEPBAR ;  /* 0x00000000000079af */ /* 0x000e240000000000 */
.L_x_341:
        /* <DEDUP_REMOVED lines=76> */
[----:B----4-:R-:W-:Y:S02]  /*70a0*/  FMNMX.FTZ R69, R69, R5, !PT ;  /* 0x0000000545457209 */ /* 0x010fe40007810000 */
[----:B------:R-:W-:Y:S01]  /*70b0*/  FMNMX3.FTZ R4, R3, R194, R207, !PT ;  /* 0x000000c203047276 */ /* 0x000fe200078100cf */
[----:B------:R1:W-:Y:S01]  /*70c0*/  MUFU.EX2 R249, R2 ;  /* 0x0000000200f97308 */ /* 0x0003e20000000800 */
[----:B------:R-:W-:Y:S01]  /*70d0*/  FMNMX3.FTZ R5, R0, R196, R229, !PT ;  /* 0x000000c400057276 */ /* 0x000fe200078100e5 */
[----:B------:R-:W-:Y:S01]  /*70e0*/  FFMA.FTZ R0, R77, UR4, -R8 ;  /* 0x000000044d007c23 */ /* 0x000fe20008010808 */
[----:B------:R-:W-:Y:S01]  /*70f0*/  FMNMX3.FTZ R4, R4, R204, R203, !PT ;  /* 0x000000cc04047276 */ /* 0x000fe200078100cb */
[C---:B------:R-:W-:Y:S01]  /*7100*/  FMUL.FTZ R3, R69.reuse, UR4 ;  /* 0x0000000445037c20 */ /* 0x040fe20008410000 */
[----:B------:R-:W-:Y:S01]  /*7110*/  FSETP.NEU.FTZ.AND P2, PT, R69, -INF , PT ;  /* 0xff8000004500780b */ /* 0x000fe20003f5d000 */
[----:B------:R2:W-:Y:S01]  /*7120*/  MUFU.EX2 R250, R0 ;  /* 0x0000000000fa7308 */ /* 0x0005e20000000800 */
[----:B------:R-:W-:Y:S01]  /*7130*/  FMNMX3.FTZ R4, R4, R202, R201, !PT ;  /* 0x000000ca04047276 */ /* 0x000fe200078100c9 */
[----:B------:R-:W-:Y:S01]  /*7140*/  STL [R1+0xd4], R69 ;  /* 0x0000d44501007387 */ /* 0x000fe20000100800 */
[----:B------:R-:W-:-:S02]  /*7150*/  FSEL R3, R3, RZ, P2 ;  /* 0x000000ff03037208 */ /* 0x000fc40001000000 */
[-C--:B------:R-:W-:Y:S02]  /*7160*/  IADD3 R180, PT, PT, R180, R148.reuse, RZ ;  /* 0x00000094b4b47210 */ /* 0x080fe40007ffe0ff */
[----:B------:R-:W-:Y:S01]  /*7170*/  IADD3 R70, PT, PT, R108, R148, RZ ;  /* 0x000000946c467210 */ /* 0x000fe20007ffe0ff */
[--C-:B-1----:R-:W-:Y:S01]  /*7180*/  FFMA.FTZ R2, R76, UR4, -R8.reuse ;  /* 0x000000044c027c23 */ /* 0x102fe20008010808 */
[----:B------:R-:W-:Y:S01]  /*7190*/  IADD3 R68, PT, PT, R108, R180, RZ ;  /* 0x000000b46c447210 */ /* 0x000fe20007ffe0ff */
[----:B------:R-:W-:Y:S02]  /*71a0*/  LDSM.16.MT88.4 R84, [R180+0x8000] ;  /* 0x00800000b454783b */ /* 0x000fe40000004200 */
[----:B------:R1:W3:Y:S01]  /*71b0*/  MUFU.EX2 R6, R2 ;  /* 0x0000000200067308 */ /* 0x0002e20000000800 */
[----:B--2---:R-:W-:Y:S01]  /*71c0*/  FFMA.FTZ R0, R37, UR4, -R8 ;  /* 0x0000000425007c23 */ /* 0x004fe20008010808 */
[----:B------:R-:W-:Y:S03]  /*71d0*/  LDSM.16.MT88.4 R52, [R70+0x8000] ;  /* 0x008000004634783b */ /* 0x000fe60000004200 */
[----:B------:R2:W-:Y:S01]  /*71e0*/  MUFU.EX2 R240, R0 ;  /* 0x0000000000f07308 */ /* 0x0005e20000000800 */
[----:B------:R-:W-:Y:S04]  /*71f0*/  LDSM.16.MT88.4 R88, [R68+0x8000] ;  /* 0x008000004458783b */ /* 0x000fe80000004200 */
[----:B------:R-:W-:Y:S01]  /*7200*/  LDSM.16.MT88.4 R60, [R70+0x8800] ;  /* 0x00880000463c783b */ /* 0x000fe20000004200 */
[----:B-1----:R-:W-:Y:S01]  /*7210*/  FMNMX3.FTZ R2, R5, R227, R224, !PT ;  /* 0x000000e305027276 */ /* 0x002fe200078100e0 */
[----:B------:R-:W-:-:S02]  /*7220*/  FFMA.FTZ R5, R83, UR4, -R3 ;  /* 0x0000000453057c23 */ /* 0x000fc40008010803 */
[----:B---3--:R1:W-:Y:S02]  /*7230*/  STL [R1+0x5c], R6 ;  /* 0x00005c0601007387 */ /* 0x0083e40000100800 */
[----:B------:R3:W4:Y:S01]  /*7240*/  MUFU.EX2 R12, R5 ;  /* 0x00000005000c7308 */ /* 0x0007220000000800 */
[----:B--2---:R-:W-:Y:S01]  /*7250*/  FMNMX3.FTZ R0, R2, R220, R215, !PT ;  /* 0x000000dc02007276 */ /* 0x004fe200078100d7 */
[----:B------:R-:W-:Y:S01]  /*7260*/  LDSM.16.MT88.4 R64, [R180+0x8800] ;  /* 0x00880000b440783b */ /* 0x000fe20000004200 */
[----:B------:R-:W-:Y:S01]  /*7270*/  FMNMX3.FTZ R2, R4, R73, R72, !PT ;  /* 0x0000004904027276 */ /* 0x000fe20007810048 */
[----:B------:R-:W-:Y:S01]  /*7280*/  FFMA.FTZ R4, R82, UR4, -R3 ;  /* 0x0000000452047c23 */ /* 0x000fe20008010803 */
[----:B------:R-:W-:Y:S02]  /*7290*/  FMNMX3.FTZ R0, R0, R213, R211, !PT ;  /* 0x000000d500007276 */ /* 0x000fe400078100d3 */
[----:B------:R-:W-:Y:S01]  /*72a0*/  FMNMX.FTZ R2, R71, R2, !PT ;  /* 0x0000000247027209 */ /* 0x000fe20007810000 */
[----:B------:R2:W1:Y:S01]  /*72b0*/  MUFU.EX2 R13, R4 ;  /* 0x00000004000d7308 */ /* 0x0004620000000800 */
[----:B------:R-:W-:-:S03]  /*72c0*/  FMNMX.FTZ R0, R209, R0, !PT ;  /* 0x00000000d1007209 */ /* 0x000fc60007810000 */
[----:B------:R-:W1:Y:S01]  /*72d0*/  SHFL.BFLY PT, R10, R2, 0x2, 0x1f ;  /* 0x0c401f00020a7f89 */ /* 0x000e6200000e0000 */
[----:B---3--:R-:W-:-:S03]  /*72e0*/  FFMA.FTZ R5, R80, UR4, -R3 ;  /* 0x0000000450057c23 */ /* 0x008fc60008010803 */
[----:B------:R-:W3:Y:S01]  /*72f0*/  SHFL.BFLY PT, R9, R0, 0x2, 0x1f ;  /* 0x0c401f0000097f89 */ /* 0x000ee200000e0000 */
[----:B------:R1:W3:Y:S03]  /*7300*/  MUFU.EX2 R7, R5 ;  /* 0x0000000500077308 */ /* 0x0002e60000000800 */
[----:B----4-:R-:W-:Y:S01]  /*7310*/  STL [R1+0x4c], R12 ;  /* 0x00004c0c01007387 */ /* 0x010fe20000100800 */
[----:B--2---:R-:W-:Y:S01]  /*7320*/  FFMA.FTZ R4, R79, UR4, -R3 ;  /* 0x000000044f047c23 */ /* 0x004fe20008010803 */
[----:B-1----:R-:W-:Y:S02]  /*7330*/  F2FP.BF16.F32.PACK_AB R6, R240, R6 ;  /* 0x00000006f006723e */ /* 0x002fe400000010ff */
[----:B------:R-:W-:Y:S01]  /*7340*/  STL [R1+0x44], R13 ;  /* 0x0000440d01007387 */ /* 0x000fe20000100800 */
[----:B------:R-:W1:Y:S01]  /*7350*/  MUFU.EX2 R11, R4 ;  /* 0x00000004000b7308 */ /* 0x000e620000000800 */
[----:B------:R-:W-:-:S02]  /*7360*/  F2FP.BF16.F32.PACK_AB R5, R13, R12 ;  /* 0x0000000c0d05723e */ /* 0x000fc400000010ff */
[----:B---3--:R2:W-:Y:S01]  /*7370*/  STL [R1+0x48], R7 ;  /* 0x0000480701007387 */ /* 0x0085e20000100800 */
[----:B------:R-:W-:Y:S01]  /*7380*/  FMNMX.FTZ R2, R2, R10, !PT ;  /* 0x0000000a02027209 */ /* 0x000fe20007810000 */
[--C-:B------:R-:W-:Y:S02]  /*7390*/  FFMA.FTZ R10, R92, UR4, -R8.reuse ;  /* 0x000000045c0a7c23 */ /* 0x100fe40008010808 */
[----:B-1----:R1:W-:Y:S01]  /*73a0*/  STL [R1+0x70], R11 ;  /* 0x0000700b01007387 */ /* 0x0023e20000100800 */
[----:B------:R-:W-:Y:S01]  /*73b0*/  FMNMX.FTZ R0, R0, R9, !PT ;  /* 0x0000000900007209 */ /* 0x000fe20007810000 */
[--C-:B------:R-:W-:Y:S01]  /*73c0*/  FFMA.FTZ R9, R93, UR4, -R8.reuse ;  /* 0x000000045d097c23 */ /* 0x100fe20008010808 */
[----:B------:R3:W-:Y:S01]  /*73d0*/  MUFU.EX2 R14, R10 ;  /* 0x0000000a000e7308 */ /* 0x0007e20000000800 */
[----:B------:R-:W4:Y:S01]  /*73e0*/  SHFL.BFLY PT, R12, R2, 0x1, 0x1f ;  /* 0x0c201f00020c7f89 */ /* 0x000f2200000e0000 */
[----:B------:R-:W-:Y:S02]  /*73f0*/  F2FP.BF16.F32.PACK_AB R4, R250, R249 ;  /* 0x000000f9fa04723e */ /* 0x000fe400000010ff */
[----:B------:R2:W-:Y:S01]  /*7400*/  MUFU.EX2 R237, R9 ;  /* 0x0000000900ed7308 */ /* 0x0005e20000000800 */
[----:B---3--:R-:W-:Y:S01]  /*7410*/  FFMA.FTZ R10, R98, UR4, -R3 ;  /* 0x00000004620a7c23 */ /* 0x008fe20008010803 */
[----:B--2---:R-:W-:Y:S01]  /*7420*/  F2FP.BF16.F32.PACK_AB R7, R11, R7 ;  /* 0x000000070b07723e */ /* 0x004fe200000010ff */
[----:B------:R-:W-:-:S02]  /*7430*/  FFMA.FTZ R9, R81, UR4, -R8 ;  /* 0x0000000451097c23 */ /* 0x000fc40008010808 */
[----:B------:R2:W-:Y:S01]  /*7440*/  MUFU.EX2 R13, R10 ;  /* 0x0000000a000d7308 */ /* 0x0005e20000000800 */
[----:B------:R-:W-:Y:S01]  /*7450*/  LDSM.16.MT88.4 R80, [R68+0x8800] ;  /* 0x008800004450783b */ /* 0x000fe20000004200 */
[----:B-1----:R-:W-:Y:S02]  /*7460*/  FFMA.FTZ R11, R95, UR4, -R8 ;  /* 0x000000045f0b7c23 */ /* 0x002fe40008010808 */
[----:B------:R1:W-:Y:S01]  /*7470*/  MUFU.EX2 R16, R9 ;  /* 0x0000000900107308 */ /* 0x0003e20000000800 */
[----:B------:R-:W-:Y:S01]  /*7480*/  HMMA.16816.F32.BF16 R32, R4, R44, RZ ;  /* 0x0000002c0420723c */ /* 0x000fe200000418ff */
[----:B----4-:R-:W-:Y:S02]  /*7490*/  FMNMX.FTZ R76, R2, R12, !PT ;  /* 0x0000000c024c7209 */ /* 0x010fe40007810000 */
[----:B------:R3:W4:Y:S02]  /*74a0*/  MUFU.EX2 R17, R11 ;  /* 0x0000000b00117308 */ /* 0x0007240000000800 */
[C---:B------:R-:W-:Y:S01]  /*74b0*/  FSETP.NEU.FTZ.AND P2, PT, R76.reuse, -INF , PT ;  /* 0xff8000004c00780b */ /* 0x040fe20003f5d000 */
[----:B------:R-:W-:-:S02]  /*74c0*/  FMUL.FTZ R2, R76, UR4 ;  /* 0x000000044c027c20 */ /* 0x000fc40008410000 */
[C---:B------:R-:W-:Y:S01]  /*74d0*/  HMMA.16816.F32.BF16 R48, R4.reuse, R52, RZ ;  /* 0x000000340430723c */ /* 0x040fe200000418ff */
[--C-:B--2---:R-:W-:Y:S02]  /*74e0*/  FFMA.FTZ R10, R96, UR4, -R3.reuse ;  /* 0x00000004600a7c23 */ /* 0x104fe40008010803 */
[----:B------:R-:W-:Y:S01]  /*74f0*/  FSEL R2, R2, RZ, P2 ;  /* 0x000000ff02027208 */ /* 0x000fe20001000000 */
[----:B-1----:R-:W-:Y:S01]  /*7500*/  FFMA.FTZ R9, R97, UR4, -R3 ;  /* 0x0000000461097c23 */ /* 0x002fe20008010803 */
[----:B------:R1:W-:Y:S03]  /*7510*/  MUFU.EX2 R69, R10 ;  /* 0x0000000a00457308 */ /* 0x0003e60000000800 */
[C---:B------:R-:W-:Y:S01]  /*7520*/  HMMA.16816.F32.BF16 R40, R4.reuse, R84, RZ ;  /* 0x000000540428723c */ /* 0x040fe200000418ff */
[----:B---3--:R-:W2:Y:S01]  /*7530*/  SHFL.BFLY PT, R11, R0, 0x1, 0x1f ;  /* 0x0c201f00000b7f89 */ /* 0x008ea200000e0000 */
[----:B----4-:R-:W-:Y:S01]  /*7540*/  F2FP.BF16.F32.PACK_AB R12, R237, R17 ;  /* 0x00000011ed0c723e */ /* 0x010fe200000010ff */
[----:B------:R3:W-:Y:S02]  /*7550*/  MUFU.EX2 R235, R9 ;  /* 0x0000000900eb7308 */ /* 0x0007e40000000800 */
[----:B------:R-:W-:Y:S03]  /*7560*/  STL [R1+0x6c], R17 ;  /* 0x00006c1101007387 */ /* 0x000fe60000100800 */
[----:B------:R-:W-:Y:S01]  /*7570*/  HMMA.16816.F32.BF16 R36, R4, R88, RZ ;  /* 0x000000580424723c */ /* 0x000fe200000418ff */
[----:B------:R4:W-:Y:S01]  /*7580*/  STL [R1+0x84], R14 ;  /* 0x0000840e01007387 */ /* 0x0009e20000100800 */
[----:B-1----:R-:W-:-:S03]  /*7590*/  FFMA.FTZ R10, R130, UR4, -R2 ;  /* 0x00000004820a7c23 */ /* 0x002fc60008010802 */
[----:B------:R1:W-:Y:S03]  /*75a0*/  STL [R1+0x8c], R16 ;  /* 0x00008c1001007387 */ /* 0x0003e60000100800 */
[C---:B------:R-:W-:Y:S01]  /*75b0*/  HMMA.16816.F32.BF16 R28, R4.reuse, R46, RZ ;  /* 0x0000002e041c723c */ /* 0x040fe200000418ff */
[----:B---3--:R-:W-:Y:S01]  /*75c0*/  FFMA.FTZ R9, R94, UR4, -R3 ;  /* 0x000000045e097c23 */ /* 0x008fe20008010803 */
[----:B------:R3:W-:Y:S03]  /*75d0*/  STL [R1+0x68], R13 ;  /* 0x0000680d01007387 */ /* 0x0007e60000100800 */
[----:B------:R-:W4:Y:S03]  /*75e0*/  MUFU.EX2 R15, R9 ;  /* 0x00000009000f7308 */ /* 0x000f260000000800 */
[----:B------:R-:W-:Y:S01]  /*75f0*/  HMMA.16816.F32.BF16 R24, R4, R54, RZ ;  /* 0x000000360418723c */ /* 0x000fe200000418ff */
[----:B--2---:R-:W-:-:S04]  /*7600*/  FMNMX.FTZ R75, R0, R11, !PT ;  /* 0x0000000b004b7209 */ /* 0x004fc80007810000 */
[C---:B------:R-:W-:Y:S01]  /*7610*/  FSETP.NEU.FTZ.AND P2, PT, R75.reuse, -INF , PT ;  /* 0xff8000004b00780b */ /* 0x040fe20003f5d000 */
[----:B------:R-:W-:Y:S02]  /*7620*/  FMUL.FTZ R0, R75, UR4 ;  /* 0x000000044b007c20 */ /* 0x000fe40008410000 */
[----:B------:R-:W-:Y:S01]  /*7630*/  HMMA.16816.F32.BF16 R20, R4, R86, RZ ;  /* 0x000000560414723c */ /* 0x000fe200000418ff */
[----:B----4-:R-:W-:Y:S01]  /*7640*/  F2FP.BF16.F32.PACK_AB R14, R16, R14 ;  /* 0x0000000e100e723e */ /* 0x010fe200000010ff */
[----:B------:R2:W-:Y:S01]  /*7650*/  STL [R1+0x88], R15 ;  /* 0x0000880f01007387 */ /* 0x0005e20000100800 */
[----:B------:R-:W-:-:S03]  /*7660*/  FSEL R0, R0, RZ, P2 ;  /* 0x000000ff00007208 */ /* 0x000fc60001000000 */
[----:B------:R-:W-:Y:S02]  /*7670*/  STL [R1+0xd8], R76 ;  /* 0x0000d84c01007387 */ /* 0x000fe40000100800 */
[----:B-1----:R-:W-:Y:S01]  /*7680*/  HMMA.16816.F32.BF16 R16, R4, R90, RZ ;  /* 0x0000005a0410723c */ /* 0x002fe200000418ff */
[--C-:B------:R-:W-:Y:S01]  /*7690*/  FFMA.FTZ R4, R100, UR4, -R2.reuse ;  /* 0x0000000464047c23 */ /* 0x100fe20008010802 */
[----:B------:R-:W-:Y:S01]  /*76a0*/  FFMA.FTZ R5, R101, UR4, -R2 ;  /* 0x0000000465057c23 */ /* 0x000fe20008010802 */
[--C-:B------:R-:W-:Y:S01]  /*76b0*/  FFMA.FTZ R6, R105, UR4, -R0.reuse ;  /* 0x0000000469067c23 */ /* 0x100fe20008010800 */
[----:B------:R-:W-:Y:S01]  /*76c0*/  STL [R1+0xdc], R75 ;  /* 0x0000dc4b01007387 */ /* 0x000fe20000100800 */
[----:B------:R1:W-:Y:S01]  /*76d0*/  MUFU.EX2 R78, R4 ;  /* 0x00000004004e7308 */ /* 0x0003e20000000800 */
[----:B---3--:R-:W-:Y:S01]  /*76e0*/  F2FP.BF16.F32.PACK_AB R13, R235, R13 ;  /* 0x0000000deb0d723e */ /* 0x008fe200000010ff */
[----:B------:R-:W-:Y:S02]  /*76f0*/  FFMA.FTZ R11, R133, UR4, -R0 ;  /* 0x00000004850b7c23 */ /* 0x000fe40008010800 */
[----:B------:R3:W-:Y:S04]  /*7700*/  MUFU.EX2 R77, R5 ;  /* 0x00000005004d7308 */ /* 0x0007e80000000800 */
[----:B------:R-:W-:Y:S04]  /*7710*/  MUFU.EX2 R247, R6 ;  /* 0x0000000600f77308 */ /* 0x000fe80000000800 */
[----:B------:R4:W-:Y:S01]  /*7720*/  MUFU.EX2 R239, R11 ;  /* 0x0000000b00ef7308 */ /* 0x0009e20000000800 */
[--C-:B-1----:R-:W-:Y:S01]  /*7730*/  FFMA.FTZ R4, R99, UR4, -R2.reuse ;  /* 0x0000000463047c23 */ /* 0x102fe20008010802 */
[----:B--2---:R-:W-:Y:S01]  /*7740*/  F2FP.BF16.F32.PACK_AB R15, R15, R69 ;  /* 0x000000450f0f723e */ /* 0x004fe200000010ff */
[----:B---3--:R-:W-:-:S02]  /*7750*/  FFMA.FTZ R5, R102, UR4, -R2 ;  /* 0x0000000466057c23 */ /* 0x008fc40008010802 */
[----:B------:R1:W2:Y:S04]  /*7760*/  MUFU.EX2 R9, R4 ;  /* 0x0000000400097308 */ /* 0x0002a80000000800 */
[----:B------:R-:W-:Y:S01]  /*7770*/  HMMA.16816.F32.BF16 R116, R12, R60, R48 ;  /* 0x0000003c0c74723c */ /* 0x000fe20000041830 */
[----:B------:R3:W3:Y:S01]  /*7780*/  MUFU.EX2 R231, R5 ;  /* 0x0000000500e77308 */ /* 0x0006e20000000800 */
[----:B----4-:R-:W-:-:S03]  /*7790*/  FFMA.FTZ R11, R150, UR4, -R0 ;  /* 0x00000004960b7c23 */ /* 0x010fc60008010800 */
[----:B------:R4:W-:Y:S03]  /*77a0*/  MUFU.EX2 R49, R10 ;  /* 0x0000000a00317308 */ /* 0x0009e60000000800 */
[C---:B------:R-:W-:Y:S01]  /*77b0*/  HMMA.16816.F32.BF16 R124, R12.reuse, R56, R32 ;  /* 0x000000380c7c723c */ /* 0x040fe20000041820 */
[----:B------:R4:W-:Y:S01]  /*77c0*/  MUFU.EX2 R233, R11 ;  /* 0x0000000b00e97308 */ /* 0x0009e20000000800 */
[--C-:B-1----:R-:W-:Y:S01]  /*77d0*/  FFMA.FTZ R4, R106, UR4, -R0.reuse ;  /* 0x000000046a047c23 */ /* 0x102fe20008010800 */
[----:B--2---:R1:W-:Y:S03]  /*77e0*/  STL [R1+0x28], R9 ;  /* 0x0000280901007387 */ /* 0x0043e60000100800 */
[----:B------:R2:W-:Y:S01]  /*77f0*/  MUFU.EX2 R246, R4 ;  /* 0x0000000400f67308 */ /* 0x0005e20000000800 */
[----:B---3--:R-:W-:Y:S01]  /*7800*/  FFMA.FTZ R5, R103, UR4, -R0 ;  /* 0x0000000467057c23 */ /* 0x008fe20008010800 */
[----:B------:R-:W-:Y:S01]  /*7810*/  F2FP.BF16.F32.PACK_AB R6, R231, R9 ;  /* 0x00000009e706723e */ /* 0x000fe200000010ff */
[----:B------:R-:W-:Y:S01]  /*7820*/  HMMA.16816.F32.BF16 R108, R12, R58, R28 ;  /* 0x0000003a0c6c723c */ /* 0x000fe2000004181c */
[----:B----4-:R-:W-:Y:S01]  /*7830*/  FFMA.FTZ R10, R107, UR4, -R2 ;  /* 0x000000046b0a7c23 */ /* 0x010fe20008010802 */
[----:B------:R-:W3:Y:S01]  /*7840*/  MUFU.EX2 R7, R5 ;  /* 0x0000000500077308 */ /* 0x000ee20000000800 */
[----:B------:R-:W-:-:S03]  /*7850*/  FFMA.FTZ R11, R158, UR4, -R3 ;  /* 0x000000049e0b7c23 */ /* 0x000fc60008010803 */
[----:B------:R4:W-:Y:S01]  /*7860*/  MUFU.EX2 R48, R10 ;  /* 0x0000000a00307308 */ /* 0x0009e20000000800 */
[----:B------:R-:W-:Y:S01]  /*7870*/  MOV R158, R237 ;  /* 0x000000ed009e7202 */ /* 0x000fe20000000f00 */
[----:B------:R-:W-:Y:S01]  /*7880*/  HMMA.16816.F32.BF16 R112, R12, R64, R40 ;  /* 0x000000400c70723c */ /* 0x000fe20000041828 */
[----:B--2---:R-:W-:-:S04]  /*7890*/  FFMA.FTZ R4, R104, UR4, -R0 ;  /* 0x0000000468047c23 */ /* 0x004fc80008010800 */
[----:B------:R2:W2:Y:S01]  /*78a0*/  MUFU.EX2 R242, R4 ;  /* 0x0000000400f27308 */ /* 0x0004a20000000800 */
[----:B---3--:R3:W-:Y:S01]  /*78b0*/  STL [R1+0x24], R7 ;  /* 0x0000240701007387 */ /* 0x0087e20000100800 */
[----:B------:R-:W-:Y:S01]  /*78c0*/  F2FP.BF16.F32.PACK_AB R5, R247, R246 ;  /* 0x000000f6f705723e */ /* 0x000fe200000010ff */
[C---:B------:R-:W-:Y:S01]  /*78d0*/  HMMA.16816.F32.BF16 R120, R12.reuse, R80, R36 ;  /* 0x000000500c78723c */ /* 0x040fe20000041824 */
[----:B-1----:R-:W-:Y:S01]  /*78e0*/  FFMA.FTZ R9, R131, UR4, -R2 ;  /* 0x0000000483097c23 */ /* 0x002fe20008010802 */
[----:B----4-:R-:W-:Y:S02]  /*78f0*/  FFMA.FTZ R10, R132, UR4, -R0 ;  /* 0x00000004840a7c23 */ /* 0x010fe40008010800 */
[----:B------:R1:W-:Y:S04]  /*7900*/  MUFU.EX2 R132, R11 ;  /* 0x0000000b00847308 */ /* 0x0003e80000000800 */
[----:B------:R4:W3:Y:S01]  /*7910*/  MUFU.EX2 R74, R9 ;  /* 0x00000009004a7308 */ /* 0x0008e20000000800 */
[----:B------:R-:W-:Y:S01]  /*7920*/  HMMA.16816.F32.BF16 R100, R12, R62, R24 ;  /* 0x0000003e0c64723c */ /* 0x000fe20000041818 */
[----:B--2---:R-:W-:-:S02]  /*7930*/  F2FP.BF16.F32.PACK_AB R4, R77, R78 ;  /* 0x0000004e4d04723e */ /* 0x004fc400000010ff */
[----:B------:R2:W2:Y:S05]  /*7940*/  MUFU.EX2 R50, R10 ;  /* 0x0000000a00327308 */ /* 0x0004aa0000000800 */
[C---:B------:R-:W-:Y:S01]  /*7950*/  HMMA.16816.F32.BF16 R96, R12.reuse, R66, R20 ;  /* 0x000000420c60723c */ /* 0x040fe20000041814 */
[----:B-1----:R-:W-:Y:S01]  /*7960*/  FFMA.FTZ R11, R165, UR4, -R0 ;  /* 0x00000004a50b7c23 */ /* 0x002fe20008010800 */
[----:B------:R-:W-:Y:S01]  /*7970*/  MOV R165, R247 ;  /* 0x000000f700a57202 */ /* 0x000fe20000000f00 */
[----:B----4-:R-:W-:Y:S01]  /*7980*/  FFMA.FTZ R9, R128, UR4, -R2 ;  /* 0x0000000480097c23 */ /* 0x010fe20008010802 */
[----:B---3--:R-:W-:Y:S01]  /*7990*/  F2FP.BF16.F32.PACK_AB R7, R242, R7 ;  /* 0x00000007f207723e */ /* 0x008fe200000010ff */
[----:B------:R1:W-:Y:S03]  /*79a0*/  STL [R1+0x38], R74 ;  /* 0x0000384a01007387 */ /* 0x0003e60000100800 */
[----:B------:R-:W-:Y:S01]  /*79b0*/  HMMA.16816.F32.BF16 R92, R12, R82, R16 ;  /* 0x000000520c5c723c */ /* 0x000fe20000041810 */
[----:B------:R3:W-:Y:S01]  /*79c0*/  MUFU.EX2 R244, R9 ;  /* 0x0000000900f47308 */ /* 0x0007e20000000800 */
[----:B--2---:R-:W-:Y:S01]  /*79d0*/  FFMA.FTZ R10, R137, UR4, -R8 ;  /* 0x00000004890a7c23 */ /* 0x004fe20008010808 */
[----:B------:R-:W-:Y:S01]  /*79e0*/  STL [R1+0x54], R50 ;  /* 0x0000543201007387 */ /* 0x000fe20000100800 */
[----:B------:R-:W-:Y:S01]  /*79f0*/  MOV R137, R48 ;  /* 0x0000003000897202 */ /* 0x000fe20000000f00 */
[----:B------:R2:W-:Y:S03]  /*7a00*/  MUFU.EX2 R130, R11 ;  /* 0x0000000b00827308 */ /* 0x0005e60000000800 */
[----:B------:R-:W-:Y:S01]  /*7a10*/  HMMA.16816.F32.BF16 R32, R4, R44, RZ ;  /* 0x0000002c0420723c */ /* 0x000fe200000418ff */
[----:B------:R4:W-:Y:S01]  /*7a20*/  MUFU.EX2 R232, R10 ;  /* 0x0000000a00e87308 */ /* 0x0009e20000000800 */
[----:B---3--:R-:W-:-:S06]  /*7a30*/  FFMA.FTZ R9, R135, UR4, -R0 ;  /* 0x0000000487097c23 */ /* 0x008fcc0008010800 */
[----:B------:R-:W-:Y:S01]  /*7a40*/  HMMA.16816.F32.BF16 R28, R4, R46, RZ ;  /* 0x0000002e041c723c */ /* 0x000fe200000418ff */
[----:B------:R3:W-:Y:S01]  /*7a50*/  MUFU.EX2 R75, R9 ;  /* 0x00000009004b7308 */ /* 0x0007e20000000800 */
[----:B--2---:R-:W-:Y:S01]  /*7a60*/  FFMA.FTZ R11, R174, UR4, -R3 ;  /* 0x00000004ae0b7c23 */ /* 0x004fe20008010803 */
[----:B----4-:R-:W-:-:S05]  /*7a70*/  FFMA.FTZ R10, R134, UR4, -R8 ;  /* 0x00000004860a7c23 */ /* 0x010fca0008010808 */
[C---:B------:R-:W-:Y:S01]  /*7a80*/  HMMA.16816.F32.BF16 R24, R4.reuse, R52, RZ ;  /* 0x000000340418723c */ /* 0x040fe200000418ff */
[----:B------:R2:W4:Y:S07]  /*7a90*/  MUFU.EX2 R135, R10 ;  /* 0x0000000a00877308 */ /* 0x00052e0000000800 */
[----:B------:R-:W-:Y:S01]  /*7aa0*/  HMMA.16816.F32.BF16 R20, R4, R54, RZ ;  /* 0x000000360414723c */ /* 0x000fe200000418ff */
[----:B---3--:R-:W-:-:S04]  /*7ab0*/  FFMA.FTZ R9, R129, UR4, -R0 ;  /* 0x0000000481097c23 */ /* 0x008fc80008010800 */
[----:B------:R3:W1:Y:S03]  /*7ac0*/  MUFU.EX2 R51, R9 ;  /* 0x0000000900337308 */ /* 0x0006660000000800 */
[----:B------:R-:W-:Y:S01]  /*7ad0*/  HMMA.16816.F32.BF16 R16, R4, R84, RZ ;  /* 0x000000540410723c */ /* 0x000fe200000418ff */
[----:B--2---:R-:W-:Y:S01]  /*7ae0*/  FFMA.FTZ R10, R141, UR4, -R3 ;  /* 0x000000048d0a7c23 */ /* 0x004fe20008010803 */
[----:B----4-:R-:W-:-:S03]  /*7af0*/  MOV R150, R135 ;  /* 0x0000008700967202 */ /* 0x010fc60000000f00 */
[----:B------:R2:W-:Y:S03]  /*7b00*/  MUFU.EX2 R230, R10 ;  /* 0x0000000a00e67308 */ /* 0x0005e60000000800 */
[----:B------:R-:W-:Y:S01]  /*7b10*/  HMMA.16816.F32.BF16 R12, R4, R88, RZ ;  /* 0x00000058040c723c */ /* 0x000fe200000418ff */
[----:B---3--:R-:W-:Y:S01]  /*7b20*/  FFMA.FTZ R9, R139, UR4, -R8 ;  /* 0x000000048b097c23 */ /* 0x008fe20008010808 */
[----:B-1----:R1:W-:Y:S01]  /*7b30*/  STL [R1+0x64], R51 ;  /* 0x0000643301007387 */ /* 0x0023e20000100800 */
[----:B------:R-:W-:-:S05]  /*7b40*/  MOV R139, R69 ;  /* 0x00000045008b7202 */ /* 0x000fca0000000f00 */
[----:B------:R-:W-:Y:S01]  /*7b50*/  HMMA.16816.F32.BF16 R36, R4, R86, RZ ;  /* 0x000000560424723c */ /* 0x000fe200000418ff */
[----:B------:R-:W-:Y:S01]  /*7b60*/  STL [R1+0xe0], R75 ;  /* 0x0000e04b01007387 */ /* 0x000fe20000100800 */
[----:B--2---:R-:W-:-:S03]  /*7b70*/  FFMA.FTZ R10, R146, UR4, -R2 ;  /* 0x00000004920a7c23 */ /* 0x004fc60008010802 */
[----:B------:R-:W-:Y:S01]  /*7b80*/  STL [R1+0xe4], R232 ;  /* 0x0000e4e801007387 */ /* 0x000fe20000100800 */
[----:B------:R2:W-:Y:S02]  /*7b90*/  MUFU.EX2 R248, R10 ;  /* 0x0000000a00f87308 */ /* 0x0005e40000000800 */
[----:B------:R-:W-:Y:S01]  /*7ba0*/  HMMA.16816.F32.BF16 R40, R4, R90, RZ ;  /* 0x0000005a0428723c */ /* 0x000fe200000418ff */
[----:B------:R-:W-:Y:S02]  /*7bb0*/  F2FP.BF16.F32.PACK_AB R4, R49, R74 ;  /* 0x0000004a3104723e */ /* 0x000fe400000010ff */
[----:B------:R-:W-:Y:S01]  /*7bc0*/  F2FP.BF16.F32.PACK_AB R5, R239, R75 ;  /* 0x0000004bef05723e */ /* 0x000fe200000010ff */
[----:B------:R3:W-:Y:S01]  /*7bd0*/  MUFU.EX2 R74, R9 ;  /* 0x00000009004a7308 */ /* 0x0007e20000000800 */
[----:B------:R-:W-:Y:S02]  /*7be0*/  F2FP.BF16.F32.PACK_AB R6, R48, R244 ;  /* 0x000000f43006723e */ /* 0x000fe400000010ff */
[----:B------:R-:W-:Y:S01]  /*7bf0*/  F2FP.BF16.F32.PACK_AB R7, R51, R50 ;  /* 0x000000323307723e */ /* 0x000fe200000010ff */
[----:B--2---:R-:W-:-:S06]  /*7c00*/  FFMA.FTZ R10, R143, UR4, -R2 ;  /* 0x000000048f0a7c23 */ /* 0x004fcc0008010802 */
[----:B------:R-:W-:Y:S01]  /*7c10*/  HMMA.16816.F32.BF16 R88, R4, R56, R32 ;  /* 0x000000380458723c */ /* 0x000fe20000041820 */
[----:B---3--:R-:W-:Y:S01]  /*7c20*/  FFMA.FTZ R9, R136, UR4, -R8 ;  /* 0x0000000488097c23 */ /* 0x008fe20008010808 */
[----:B------:R-:W-:-:S03]  /*7c30*/  IMAD.MOV.U32 R136, RZ, RZ, R49 ;  /* 0x000000ffff887224 */ /* 0x000fc600078e0031 */
[----:B------:R2:W-:Y:S03]  /*7c40*/  MUFU.EX2 R251, R9 ;  /* 0x0000000900fb7308 */ /* 0x0005e60000000800 */
[C---:B------:R-:W-:Y:S08]  /*7c50*/  HMMA.16816.F32.BF16 R32, R4.reuse, R58, R28 ;  /* 0x0000003a0420723c */ /* 0x040ff0000004181c */
[----:B------:R-:W-:Y:S01]  /*7c60*/  HMMA.16816.F32.BF16 R52, R4, R60, R24 ;  /* 0x0000003c0434723c */ /* 0x000fe20000041818 */
[----:B------:R-:W3:Y:S01]  /*7c70*/  LDSM.16.MT88.4 R24, [R148+0x9000] ;  /* 0x009000009418783b */ /* 0x000ee20000004200 */
[----:B--2---:R-:W-:-:S06]  /*7c80*/  FFMA.FTZ R9, R142, UR4, -R3 ;  /* 0x000000048e097c23 */ /* 0x004fcc0008010803 */
[C---:B------:R-:W-:Y:S01]  /*7c90*/  HMMA.16816.F32.BF16 R84, R4.reuse, R64, R16 ;  /* 0x000000400454723c */ /* 0x040fe20000041810 */
[----:B------:R-:W2:Y:S01]  /*7ca0*/  LDSM.16.MT88.4 R16, [R70+0x9000] ;  /* 0x009000004610783b */ /* 0x000ea20000004200 */
[----:B------:R4:W1:Y:S06]  /*7cb0*/  MUFU.EX2 R243, R9 ;  /* 0x0000000900f37308 */ /* 0x00086c0000000800 */
[C---:B------:R-:W-:Y:S01]  /*7cc0*/  HMMA.16816.F32.BF16 R104, R4.reuse, R80, R12 ;  /* 0x000000500468723c */ /* 0x040fe2000004180c */
[----:B------:R-:W2:Y:S07]  /*7cd0*/  LDSM.16.MT88.4 R12, [R180+0x9000] ;  /* 0x00900000b40c783b */ /* 0x000eae0000004200 */
[----:B------:R-:W-:Y:S01]  /*7ce0*/  HMMA.16816.F32.BF16 R28, R4, R62, R20 ;  /* 0x0000003e041c723c */ /* 0x000fe20000041814 */
[----:B------:R-:W2:Y:S01]  /*7cf0*/  LDSM.16.MT88.4 R20, [R68+0x9000] ;  /* 0x009000004414783b */ /* 0x000ea20000004200 */
[----:B----4-:R-:W-:-:S04]  /*7d00*/  FFMA.FTZ R9, R140, UR4, -R3 ;  /* 0x000000048c097c23 */ /* 0x010fc80008010803 */
[----:B------:R4:W-:Y:S02]  /*7d10*/  MUFU.EX2 R252, R9 ;  /* 0x0000000900fc7308 */ /* 0x0009e40000000800 */
[C---:B-1----:R-:W-:Y:S08]  /*7d20*/  HMMA.16816.F32.BF16 R48, R4.reuse, R66, R36 ;  /* 0x000000420430723c */ /* 0x042ff00000041824 */
[----:B------:R-:W-:Y:S01]  /*7d30*/  HMMA.16816.F32.BF16 R36, R4, R82, R40 ;  /* 0x000000520424723c */ /* 0x000fe20000041828 */
[----:B------:R-:W-:Y:S01]  /*7d40*/  FFMA.FTZ R4, R138, UR4, -R3 ;  /* 0x000000048a047c23 */ /* 0x000fe20008010803 */
[----:B------:R-:W-:Y:S01]  /*7d50*/  F2FP.BF16.F32.PACK_AB R5, R230, R243 ;  /* 0x000000f3e605723e */ /* 0x000fe200000010ff */
[----:B------:R1:W-:Y:S01]  /*7d60*/  MUFU.EX2 R138, R10 ;  /* 0x0000000a008a7308 */ /* 0x0003e20000000800 */
[----:B----4-:R-:W-:Y:S01]  /*7d70*/  FFMA.FTZ R9, R151, UR4, -R2 ;  /* 0x0000000497097c23 */ /* 0x010fe20008010802 */
[----:B------:R-:W-:Y:S01]  /*7d80*/  F2FP.BF16.F32.PACK_AB R6, R135, R251 ;  /* 0x000000fb8706723e */ /* 0x000fe200000010ff */
[----:B------:R-:W-:Y:S01]  /*7d90*/  IMAD.MOV.U32 R151, RZ, RZ, R235 ;  /* 0x000000ffff977224 */ /* 0x000fe200078e00eb */
[----:B------:R4:W3:Y:S04]  /*7da0*/  MUFU.EX2 R245, R4 ;  /* 0x0000000400f57308 */ /* 0x0008e80000000800 */
[----:B------:R2:W2:Y:S01]  /*7db0*/  MUFU.EX2 R76, R9 ;  /* 0x00000009004c7308 */ /* 0x0004a20000000800 */
[----:B-1----:R-:W-:Y:S01]  /*7dc0*/  FFMA.FTZ R10, R147, UR4, -R0 ;  /* 0x00000004930a7c23 */ /* 0x002fe20008010800 */
[----:B------:R-:W-:Y:S01]  /*7dd0*/  IMAD.MOV.U32 R147, RZ, RZ, R251 ;  /* 0x000000ffff937224 */ /* 0x000fe200078e00fb */
[----:B----4-:R-:W-:-:S02]  /*7de0*/  F2FP.BF16.F32.PACK_AB R4, R232, R74 ;  /* 0x0000004ae804723e */ /* 0x010fc400000010ff */
[-C--:B---3--:R-:W-:Y:S01]  /*7df0*/  F2FP.BF16.F32.PACK_AB R7, R245, R252.reuse ;  /* 0x000000fcf507723e */ /* 0x088fe200000010ff */
[----:B--2---:R-:W-:Y:S01]  /*7e00*/  FFMA.FTZ R9, R144, UR4, -R2 ;  /* 0x0000000490097c23 */ /* 0x004fe20008010802 */
[----:B------:R-:W-:-:S03]  /*7e10*/  MOV R144, R252 ;  /* 0x000000fc00907202 */ /* 0x000fc60000000f00 */
[----:B------:R1:W-:Y:S02]  /*7e20*/  MUFU.EX2 R234, R9 ;  /* 0x0000000900ea7308 */ /* 0x0003e40000000800 */
[C---:B------:R-:W-:Y:S08]  /*7e30*/  HMMA.16816.F32.BF16 R60, R4.reuse, R24, R124 ;  /* 0x00000018043c723c */ /* 0x040ff0000004187c */
[----:B------:R-:W-:Y:S01]  /*7e40*/  HMMA.16816.F32.BF16 R64, R4, R16, R116 ;  /* 0x000000100440723c */ /* 0x000fe20000041874 */
[----:B-1----:R-:W-:Y:S01]  /*7e50*/  FFMA.FTZ R9, R153, UR4, -R0 ;  /* 0x0000000499097c23 */ /* 0x002fe20008010800 */
[----:B------:R-:W-:-:S06]  /*7e60*/  MOV R153, R245 ;  /* 0x000000f500997202 */ /* 0x000fcc0000000f00 */
[C---:B------:R-:W-:Y:S01]  /*7e70*/  HMMA.16816.F32.BF16 R80, R4.reuse, R12, R112 ;  /* 0x0000000c0450723c */ /* 0x040fe20000041870 */
[----:B------:R1:W2:Y:S07]  /*7e80*/  MUFU.EX2 R69, R9 ;  /* 0x0000000900457308 */ /* 0x0002ae0000000800 */
[----:B------:R-:W-:Y:S01]  /*7e90*/  HMMA.16816.F32.BF16 R120, R4, R20, R120 ;  /* 0x000000140478723c */ /* 0x000fe20000041878 */
[----:B-1----:R-:W-:-:S07]  /*7ea0*/  FFMA.FTZ R9, R145, UR4, -R0 ;  /* 0x0000000491097c23 */ /* 0x002fce0008010800 */
[C---:B------:R-:W-:Y:S01]  /*7eb0*/  HMMA.16816.F32.BF16 R44, R4.reuse, R26, R108 ;  /* 0x0000001a042c723c */ /* 0x040fe2000004186c */
[----:B------:R1:W-:Y:S04]  /*7ec0*/  MUFU.EX2 R145, R10 ;  /* 0x0000000a00917308 */ /* 0x0003e80000000800 */
[----:B------:R3:W4:Y:S03]  /*7ed0*/  MUFU.EX2 R236, R9 ;  /* 0x0000000900ec7308 */ /* 0x0007260000000800 */
[----:B------:R-:W-:Y:S01]  /*7ee0*/  HMMA.16816.F32.BF16 R56, R4, R18, R100 ;  /* 0x000000120438723c */ /* 0x000fe20000041864 */
[----:B-1----:R-:W-:-:S07]  /*7ef0*/  FFMA.FTZ R10, R154, UR4, -R8 ;  /* 0x000000049a0a7c23 */ /* 0x002fce0008010808 */
[----:B------:R-:W-:Y:S01]  /*7f00*/  HMMA.16816.F32.BF16 R96, R4, R14, R96 ;  /* 0x0000000e0460723c */ /* 0x000fe20000041860 */
[----:B---3--:R-:W-:Y:S01]  /*7f10*/  FFMA.FTZ R9, R157, UR4, -R8 ;  /* 0x000000049d097c23 */ /* 0x008fe20008010808 */
[----:B------:R1:W3:Y:S01]  /*7f20*/  MUFU.EX2 R131, R10 ;  /* 0x0000000a00837308 */ /* 0x0002e20000000800 */
[----:B------:R-:W-:-:S05]  /*7f30*/  MOV R157, R250 ;  /* 0x000000fa009d7202 */ /* 0x000fca0000000f00 */
[----:B------:R-:W-:Y:S01]  /*7f40*/  HMMA.16816.F32.BF16 R92, R4, R22, R92 ;  /* 0x00000016045c723c */ /* 0x000fe2000004185c */
[----:B------:R-:W-:Y:S01]  /*7f50*/  F2FP.BF16.F32.PACK_AB R4, R248, R76 ;  /* 0x0000004cf804723e */ /* 0x000fe200000010ff */
[----:B------:R3:W3:Y:S01]  /*7f60*/  MUFU.EX2 R79, R9 ;  /* 0x00000009004f7308 */ /* 0x0006e20000000800 */
[----:B--2---:R-:W-:Y:S02]  /*7f70*/  F2FP.BF16.F32.PACK_AB R5, R233, R69 ;  /* 0x00000045e905723e */ /* 0x004fe400000010ff */
[----:B------:R-:W-:Y:S02]  /*7f80*/  F2FP.BF16.F32.PACK_AB R6, R138, R234 ;  /* 0x000000ea8a06723e */ /* 0x000fe400000010ff */
[----:B----4-:R-:W-:Y:S01]  /*7f90*/  F2FP.BF16.F32.PACK_AB R7, R236, R145 ;  /* 0x00000091ec07723e */ /* 0x010fe200000010ff */
[----:B-1----:R-:W-:Y:S01]  /*7fa0*/  FFMA.FTZ R10, R149, UR4, -R8 ;  /* 0x00000004950a7c23 */ /* 0x002fe20008010808 */
[----:B------:R-:W-:Y:S02]  /*7fb0*/  MOV R149, R236 ;  /* 0x000000ec00957202 */ /* 0x000fe40000000f00 */
[----:B---3--:R-:W-:-:S03]  /*7fc0*/  MOV R174, R131 ;  /* 0x0000008300ae7202 */ /* 0x008fc60000000f00 */
[----:B------:R-:W-:Y:S01]  /*7fd0*/  HMMA.16816.F32.BF16 R40, R4, R16, R52 ;  /* 0x000000100428723c */ /* 0x000fe20000041834 */
[----:B------:R1:W-:Y:S01]  /*7fe0*/  MUFU.EX2 R238, R10 ;  /* 0x0000000a00ee7308 */ /* 0x0003e20000000800 */
[----:B------:R-:W-:-:S04]  /*7ff0*/  FFMA.FTZ R9, R155, UR4, -R8 ;  /* 0x000000049b097c23 */ /* 0x000fc80008010808 */
[----:B------:R2:W-:Y:S02]  /*8000*/  MUFU.EX2 R75, R9 ;  /* 0x00000009004b7308 */ /* 0x0005e40000000800 */
[----:B------:R-:W-:Y:S01]  /*8010*/  HMMA.16816.F32.BF16 R28, R4, R18, R28 ;  /* 0x00000012041c723c */ /* 0x000fe2000004181c */
[----:B------:R-:W3:Y:S01]  /*8020*/  LDSM.16.MT88.4 R16, [R70+0x9800] ;  /* 0x009800004610783b */ /* 0x000ee20000004200 */
[----:B-1----:R-:W-:-:S06]  /*8030*/  FFMA.FTZ R10, R156, UR4, -R3 ;  /* 0x000000049c0a7c23 */ /* 0x002fcc0008010803 */
[----:B------:R-:W-:Y:S01]  /*8040*/  HMMA.16816.F32.BF16 R100, R4, R26, R32 ;  /* 0x0000001a0464723c */ /* 0x000fe20000041820 */
[----:B------:R-:W-:Y:S01]  /*8050*/  MOV R156, R239 ;  /* 0x000000ef009c7202 */ /* 0x000fe20000000f00 */
[----:B------:R1:W-:Y:S01]  /*8060*/  MUFU.EX2 R241, R10 ;  /* 0x0000000a00f17308 */ /* 0x0003e20000000800 */
[----:B--2---:R-:W-:Y:S01]  /*8070*/  FFMA.FTZ R9, R159, UR4, -R3 ;  /* 0x000000049f097c23 */ /* 0x004fe20008010803 */
[----:B------:R-:W-:-:S04]  /*8080*/  MOV R159, R244 ;  /* 0x000000f4009f7202 */ /* 0x000fc80000000f00 */
[C---:B------:R-:W-:Y:S01]  /*8090*/  HMMA.16816.F32.BF16 R112, R4.reuse, R24, R88 ;  /* 0x000000180470723c */ /* 0x040fe20000041858 */
[----:B------:R-:W2:Y:S01]  /*80a0*/  LDSM.16.MT88.4 R24, [R148+0x9800] ;  /* 0x009800009418783b */ /* 0x000ea20000004200 */
[----:B------:R4:W3:Y:S06]  /*80b0*/  MUFU.EX2 R128, R9 ;  /* 0x0000000900807308 */ /* 0x0008ec0000000800 */
[----:B------:R-:W-:Y:S01]  /*80c0*/  HMMA.16816.F32.BF16 R32, R4, R12, R84 ;  /* 0x0000000c0420723c */ /* 0x000fe20000041854 */
[----:B-1----:R-:W-:Y:S01]  /*80d0*/  FFMA.FTZ R10, R163, UR4, -R2 ;  /* 0x00000004a30a7c23 */ /* 0x002fe20008010802 */
[----:B------:R-:W-:-:S03]  /*80e0*/  MOV R163, R242 ;  /* 0x000000f200a37202 */ /* 0x000fc60000000f00 */
[----:B------:R1:W-:Y:S03]  /*80f0*/  MUFU.EX2 R129, R10 ;  /* 0x0000000a00817308 */ /* 0x0003e60000000800 */
[----:B------:R-:W-:Y:S01]  /*8100*/  HMMA.16816.F32.BF16 R48, R4, R14, R48 ;  /* 0x0000000e0430723c */ /* 0x000fe20000041830 */
[----:B------:R-:W2:Y:S01]  /*8110*/  LDSM.16.MT88.4 R12, [R180+0x9800] ;  /* 0x00980000b40c783b */ /* 0x000ea20000004200 */
[----:B----4-:R-:W-:Y:S01]  /*8120*/  FFMA.FTZ R9, R152, UR4, -R3 ;  /* 0x0000000498097c23 */ /* 0x010fe20008010803 */
[----:B------:R-:W-:-:S03]  /*8130*/  IMAD.MOV.U32 R152, RZ, RZ, R240 ;  /* 0x000000ffff987224 */ /* 0x000fc600078e00f0 */
[----:B------:R4:W3:Y:S02]  /*8140*/  MUFU.EX2 R232, R9 ;  /* 0x0000000900e87308 */ /* 0x0008e40000000800 */
[----:B------:R-:W-:Y:S01]  /*8150*/  HMMA.16816.F32.BF16 R52, R4, R20, R104 ;  /* 0x000000140434723c */ /* 0x000fe20000041868 */
[----:B-1----:R-:W-:-:S04]  /*8160*/  FFMA.FTZ R10, R160, UR4, -R2 ;  /* 0x00000004a00a7c23 */ /* 0x002fc80008010802 */
[----:B------:R1:W-:Y:S03]  /*8170*/  MUFU.EX2 R160, R10 ;  /* 0x0000000a00a07308 */ /* 0x0003e60000000800 */
[----:B------:R-:W-:Y:S01]  /*8180*/  HMMA.16816.F32.BF16 R36, R4, R22, R36 ;  /* 0x000000160424723c */ /* 0x000fe20000041824 */
[----:B------:R-:W2:Y:S01]  /*8190*/  LDSM.16.MT88.4 R20, [R68+0x9800] ;  /* 0x009800004414783b */ /* 0x000ea20000004200 */
[----:B------:R-:W-:Y:S01]  /*81a0*/  F2FP.BF16.F32.PACK_AB R4, R131, R79 ;  /* 0x0000004f8304723e */ /* 0x000fe200000010ff */
[----:B----4-:R-:W-:Y:S01]  /*81b0*/  FFMA.FTZ R9, R166, UR4, -R2 ;  /* 0x00000004a6097c23 */ /* 0x010fe20008010802 */
[----:B---3--:R-:W-:Y:S02]  /*81c0*/  F2FP.BF16.F32.PACK_AB R5, R132, R128 ;  /* 0x000000808405723e */ /* 0x008fe400000010ff */
[----:B------:R-:W-:Y:S01]  /*81d0*/  F2FP.BF16.F32.PACK_AB R6, R238, R75 ;  /* 0x0000004bee06723e */ /* 0x000fe200000010ff */
[----:B------:R3:W4:Y:S01]  /*81e0*/  MUFU.EX2 R143, R9 ;  /* 0x00000009008f7308 */ /* 0x0007220000000800 */
[----:B------:R-:W-:-:S02]  /*81f0*/  F2FP.BF16.F32.PACK_AB R7, R232, R241 ;  /* 0x000000f1e807723e */ /* 0x000fc400000010ff */
[----:B------:R-:W-:Y:S01]  /*8200*/  MOV R166, R241 ;  /* 0x000000f100a67202 */ /* 0x000fe20000000f00 */
[----:B-1----:R-:W-:Y:S01]  /*8210*/  FFMA.FTZ R10, R164, UR4, -R0 ;  /* 0x00000004a40a7c23 */ /* 0x002fe20008010800 */
[----:B------:R-:W-:-:S03]  /*8220*/  IMAD.MOV.U32 R164, RZ, RZ, R246 ;  /* 0x000000ffffa47224 */ /* 0x000fc600078e00f6 */
[----:B------:R-:W-:Y:S01]  /*8230*/  HMMA.16816.F32.BF16 R104, R4, R16, R64 ;  /* 0x000000100468723c */ /* 0x000fe20000041840 */
[----:B---3--:R-:W-:Y:S01]  /*8240*/  FFMA.FTZ R9, R162, UR4, -R2 ;  /* 0x00000004a2097c23 */ /* 0x008fe20008010802 */
[----:B------:R-:W-:-:S06]  /*8250*/  MOV R162, R249 ;  /* 0x000000f900a27202 */ /* 0x000fcc0000000f00 */
[C---:B------:R-:W-:Y:S01]  /*8260*/  HMMA.16816.F32.BF16 R64, R4.reuse, R18, R56 ;  /* 0x000000120440723c */ /* 0x040fe20000041838 */
[----:B------:R1:W-:Y:S07]  /*8270*/  MUFU.EX2 R133, R9 ;  /* 0x0000000900857308 */ /* 0x0003ee0000000800 */
[----:B--2---:R-:W-:Y:S01]  /*8280*/  HMMA.16816.F32.BF16 R116, R4, R24, R60 ;  /* 0x000000180474723c */ /* 0x004fe2000004183c */
[----:B-1----:R-:W-:-:S07]  /*8290*/  FFMA.FTZ R9, R169, UR4, -R0 ;  /* 0x00000004a9097c23 */ /* 0x002fce0008010800 */
[C---:B------:R-:W-:Y:S01]  /*82a0*/  HMMA.16816.F32.BF16 R108, R4.reuse, R26, R44 ;  /* 0x0000001a046c723c */ /* 0x040fe2000004182c */
[----:B------:R-:W-:Y:S01]  /*82b0*/  MOV R169, R248 ;  /* 0x000000f800a97202 */ /* 0x000fe20000000f00 */
[----:B------:R1:W2:Y:S06]  /*82c0*/  MUFU.EX2 R142, R9 ;  /* 0x00000009008e7308 */ /* 0x0002ac0000000800 */
[C---:B------:R-:W-:Y:S08]  /*82d0*/  HMMA.16816.F32.BF16 R56, R4.reuse, R12, R80 ;  /* 0x0000000c0438723c */ /* 0x040ff00000041850 */
[----:B------:R-:W-:Y:S01]  /*82e0*/  HMMA.16816.F32.BF16 R88, R4, R14, R96 ;  /* 0x0000000e0458723c */ /* 0x000fe20000041860 */
[----:B-1----:R-:W-:-:S02]  /*82f0*/  FFMA.FTZ R9, R161, UR4, -R0 ;  /* 0x00000004a1097c23 */ /* 0x002fc40008010800 */
[----:B------:R1:W-:Y:S04]  /*8300*/  MUFU.EX2 R161, R10 ;  /* 0x0000000a00a17308 */ /* 0x0003e80000000800 */
[----:B------:R3:W3:Y:S01]  /*8310*/  MUFU.EX2 R146, R9 ;  /* 0x0000000900927308 */ /* 0x0006e20000000800 */
[C---:B------:R-:W-:Y:S08]  /*8320*/  HMMA.16816.F32.BF16 R120, R4.reuse, R20, R120 ;  /* 0x000000140478723c */ /* 0x040ff00000041878 */
[----:B------:R-:W-:Y:S01]  /*8330*/  HMMA.16816.F32.BF16 R84, R4, R22, R92 ;  /* 0x000000160454723c */ /* 0x000fe2000004185c */
[----:B----4-:R-:W-:Y:S01]  /*8340*/  F2FP.BF16.F32.PACK_AB R4, R129, R143 ;  /* 0x0000008f8104723e */ /* 0x010fe200000010ff */
[--C-:B-1----:R-:W-:Y:S01]  /*8350*/  FFMA.FTZ R10, R170, UR4, -R8.reuse ;  /* 0x00000004aa0a7c23 */ /* 0x102fe20008010808 */
[----:B--2---:R-:W-:Y:S01]  /*8360*/  F2FP.BF16.F32.PACK_AB R5, R130, R142 ;  /* 0x0000008e8205723e */ /* 0x004fe200000010ff */
[----:B------:R1:W-:Y:S01]  /*8370*/  MUFU.EX2 R170, R11 ;  /* 0x0000000b00aa7308 */ /* 0x0003e20000000800 */
[----:B---3--:R-:W-:Y:S01]  /*8380*/  FFMA.FTZ R9, R173, UR4, -R8 ;  /* 0x00000004ad097c23 */ /* 0x008fe20008010808 */
[----:B------:R-:W-:-:S02]  /*8390*/  F2FP.BF16.F32.PACK_AB R6, R160, R133 ;  /* 0x00000085a006723e */ /* 0x000fc400000010ff */
[----:B------:R-:W-:Y:S01]  /*83a0*/  F2FP.BF16.F32.PACK_AB R7, R146, R161 ;  /* 0x000000a19207723e */ /* 0x000fe200000010ff */
[----:B------:R2:W3:Y:S01]  /*83b0*/  MUFU.EX2 R134, R9 ;  /* 0x0000000900867308 */ /* 0x0004e20000000800 */
[----:B------:R-:W-:-:S05]  /*83c0*/  MOV R173, R133 ;  /* 0x0000008500ad7202 */ /* 0x000fca0000000f00 */
[C---:B------:R-:W-:Y:S01]  /*83d0*/  HMMA.16816.F32.BF16 R60, R4.reuse, R16, R40 ;  /* 0x00000010043c723c */ /* 0x040fe20000041828 */
[--C-:B-1----:R-:W-:Y:S01]  /*83e0*/  FFMA.FTZ R11, R182, UR4, -R0.reuse ;  /* 0x00000004b60b7c23 */ /* 0x102fe20008010800 */
[----:B------:R-:W-:Y:S02]  /*83f0*/  IMAD.MOV.U32 R182, RZ, RZ, R77 ;  /* 0x000000ffffb67224 */ /* 0x000fe400078e004d */
[----:B------:R-:W-:Y:S01]  /*8400*/  FFMA.FTZ R77, R213, UR4, -R0 ;  /* 0x00000004d54d7c23 */ /* 0x000fe20008010800 */
[----:B------:R1:W-:Y:S01]  /*8410*/  MUFU.EX2 R244, R11 ;  /* 0x0000000b00f47308 */ /* 0x0003e20000000800 */
[----:B--2---:R-:W-:Y:S02]  /*8420*/  FFMA.FTZ R9, R168, UR4, -R8 ;  /* 0x00000004a8097c23 */ /* 0x004fe40008010808 */
[C---:B------:R-:W-:Y:S01]  /*8430*/  HMMA.16816.F32.BF16 R44, R4.reuse, R18, R28 ;  /* 0x00000012042c723c */ /* 0x040fe2000004181c */
[----:B------:R-:W2:Y:S01]  /*8440*/  LDSM.16.MT88.4 R28, [R148+0xa000] ;  /* 0x00a00000941c783b */ /* 0x000ea20000004200 */
[----:B------:R4:W2:Y:S03]  /*8450*/  MUFU.EX2 R168, R10 ;  /* 0x0000000a00a87308 */ /* 0x0008a60000000800 */
[----:B------:R-:W2:Y:S01]  /*8460*/  LDSM.16.MT88.4 R16, [R70+0xa000] ;  /* 0x00a000004610783b */ /* 0x000ea20000004200 */
[----:B------:R3:W-:Y:S02]  /*8470*/  MUFU.EX2 R155, R9 ;  /* 0x00000009009b7308 */ /* 0x0007e40000000800 */
[----:B------:R-:W-:Y:S01]  /*8480*/  HMMA.16816.F32.BF16 R96, R4, R24, R112 ;  /* 0x000000180460723c */ /* 0x000fe20000041870 */
[----:B-1----:R-:W-:-:S07]  /*8490*/  FFMA.FTZ R11, R191, UR4, -R3 ;  /* 0x00000004bf0b7c23 */ /* 0x002fce0008010803 */
[C---:B------:R-:W-:Y:S01]  /*84a0*/  HMMA.16816.F32.BF16 R92, R4.reuse, R26, R100 ;  /* 0x0000001a045c723c */ /* 0x040fe20000041864 */
[----:B------:R-:W-:Y:S01]  /*84b0*/  LDSM.16.MT88.4 R24, [R68+0xa000] ;  /* 0x00a000004418783b */ /* 0x000fe20000004200 */
[----:B----4-:R-:W-:Y:S01]  /*84c0*/  FFMA.FTZ R10, R167, UR4, -R8 ;  /* 0x00000004a70a7c23 */ /* 0x010fe20008010808 */
[----:B---3--:R-:W-:Y:S01]  /*84d0*/  MOV R167, R134 ;  /* 0x0000008600a77202 */ /* 0x008fe20000000f00 */
[--C-:B------:R-:W-:Y:S01]  /*84e0*/  FFMA.FTZ R9, R175, UR4, -R3.reuse ;  /* 0x00000004af097c23 */ /* 0x100fe20008010803 */
[----:B------:R-:W-:Y:S01]  /*84f0*/  MOV R175, R132 ;  /* 0x0000008400af7202 */ /* 0x000fe20000000f00 */
[----:B------:R1:W-:Y:S02]  /*8500*/  MUFU.EX2 R140, R10 ;  /* 0x0000000a008c7308 */ /* 0x0003e40000000800 */
[C---:B------:R-:W-:Y:S02]  /*8510*/  HMMA.16816.F32.BF16 R32, R4.reuse, R12, R32 ;  /* 0x0000000c0420723c */ /* 0x040fe40000041820 */
[----:B------:R3:W4:Y:S04]  /*8520*/  MUFU.EX2 R252, R9 ;  /* 0x0000000900fc7308 */ /* 0x0007280000000800 */
[----:B------:R4:W-:Y:S02]  /*8530*/  MUFU.EX2 R236, R11 ;  /* 0x0000000b00ec7308 */ /* 0x0009e40000000800 */
[----:B------:R-:W-:Y:S01]  /*8540*/  HMMA.16816.F32.BF16 R48, R4, R14, R48 ;  /* 0x0000000e0430723c */ /* 0x000fe20000041830 */
[----:B------:R-:W2:Y:S01]  /*8550*/  LDSM.16.MT88.4 R12, [R180+0xa000] ;  /* 0x00a00000b40c783b */ /* 0x000ea20000004200 */
[----:B-1----:R-:W-:Y:S01]  /*8560*/  FFMA.FTZ R10, R172, UR4, -R3 ;  /* 0x00000004ac0a7c23 */ /* 0x002fe20008010803 */
[----:B------:R-:W-:-:S02]  /*8570*/  IMAD.MOV.U32 R172, RZ, RZ, R130 ;  /* 0x000000ffffac7224 */ /* 0x000fc400078e0082 */
[----:B---3--:R-:W-:Y:S01]  /*8580*/  FFMA.FTZ R9, R171, UR4, -R3 ;  /* 0x00000004ab097c23 */ /* 0x008fe20008010803 */
[----:B------:R1:W-:Y:S02]  /*8590*/  MUFU.EX2 R154, R10 ;  /* 0x0000000a009a7308 */ /* 0x0003e40000000800 */
[C---:B------:R-:W-:Y:S01]  /*85a0*/  HMMA.16816.F32.BF16 R52, R4.reuse, R20, R52 ;  /* 0x000000140434723c */ /* 0x040fe20000041834 */
[----:B------:R-:W-:Y:S01]  /*85b0*/  MOV R171, R231 ;  /* 0x000000e700ab7202 */ /* 0x000fe20000000f00 */
[----:B----4-:R-:W-:Y:S01]  /*85c0*/  FFMA.FTZ R11, R197, UR4, -R0 ;  /* 0x00000004c50b7c23 */ /* 0x010fe20008010800 */
[----:B------:R3:W4:Y:S05]  /*85d0*/  MUFU.EX2 R141, R9 ;  /* 0x00000009008d7308 */ /* 0x00072a0000000800 */
[----:B------:R-:W-:Y:S01]  /*85e0*/  HMMA.16816.F32.BF16 R40, R4, R22, R36 ;  /* 0x000000160428723c */ /* 0x000fe20000041824 */
[----:B--2---:R-:W-:Y:S01]  /*85f0*/  F2FP.BF16.F32.PACK_AB R4, R168, R167 ;  /* 0x000000a7a804723e */ /* 0x004fe200000010ff */
[----:B------:R-:W-:Y:S01]  /*8600*/  LDSM.16.MT88.4 R20, [R70+0xa800] ;  /* 0x00a800004614783b */ /* 0x000fe20000004200 */
[----:B------:R-:W-:Y:S01]  /*8610*/  F2FP.BF16.F32.PACK_AB R5, R170, R252 ;  /* 0x000000fcaa05723e */ /* 0x000fe200000010ff */
[----:B-1----:R-:W-:Y:S01]  /*8620*/  FFMA.FTZ R10, R181, UR4, -R2 ;  /* 0x00000004b50a7c23 */ /* 0x002fe20008010802 */
[----:B------:R-:W-:-:S02]  /*8630*/  F2FP.BF16.F32.PACK_AB R6, R140, R155 ;  /* 0x0000009b8c06723e */ /* 0x000fc400000010ff */
[----:B------:R-:W-:Y:S01]  /*8640*/  MOV R181, R79 ;  /* 0x0000004f00b57202 */ /* 0x000fe20000000f00 */
[--C-:B---3--:R-:W-:Y:S01]  /*8650*/  FFMA.FTZ R9, R183, UR4, -R2.reuse ;  /* 0x00000004b7097c23 */ /* 0x108fe20008010802 */
[----:B------:R1:W-:Y:S01]  /*8660*/  MUFU.EX2 R251, R10 ;  /* 0x0000000a00fb7308 */ /* 0x0003e20000000800 */
[----:B----4-:R-:W-:Y:S01]  /*8670*/  F2FP.BF16.F32.PACK_AB R7, R141, R154 ;  /* 0x0000009a8d07723e */ /* 0x010fe200000010ff */
[----:B------:R-:W-:Y:S01]  /*8680*/  FFMA.FTZ R79, R71, UR4, -R2 ;  /* 0x00000004474f7c23 */ /* 0x000fe20008010802 */
[----:B------:R-:W-:Y:S01]  /*8690*/  MOV R183, R129 ;  /* 0x0000008100b77202 */ /* 0x000fe20000000f00 */
[----:B------:R2:W3:Y:S01]  /*86a0*/  MUFU.EX2 R249, R9 ;  /* 0x0000000900f97308 */ /* 0x0004e20000000800 */
[----:B------:R-:W-:-:S03]  /*86b0*/  FFMA.FTZ R71, R215, UR4, -R0 ;  /* 0x00000004d7477c23 */ /* 0x000fc60008010800 */
[----:B------:R-:W-:Y:S01]  /*86c0*/  HMMA.16816.F32.BF16 R112, R4, R30, R108 ;  /* 0x0000001e0470723c */ /* 0x000fe2000004186c */
[----:B-1----:R-:W-:Y:S01]  /*86d0*/  FFMA.FTZ R10, R177, UR4, -R2 ;  /* 0x00000004b10a7c23 */ /* 0x002fe20008010802 */
[----:B------:R-:W-:-:S06]  /*86e0*/  MOV R177, R78 ;  /* 0x0000004e00b17202 */ /* 0x000fcc0000000f00 */
[----:B------:R-:W-:Y:S01]  /*86f0*/  HMMA.16816.F32.BF16 R100, R4, R18, R64 ;  /* 0x000000120464723c */ /* 0x000fe20000041840 */
[--C-:B------:R-:W-:Y:S01]  /*8700*/  FFMA.FTZ R78, R201, UR4, -R2.reuse ;  /* 0x00000004c94e7c23 */ /* 0x100fe20008010802 */
[----:B--2---:R-:W-:Y:S01]  /*8710*/  FFMA.FTZ R9, R176, UR4, -R2 ;  /* 0x00000004b0097c23 */ /* 0x004fe20008010802 */
[----:B------:R1:W-:Y:S01]  /*8720*/  MUFU.EX2 R250, R10 ;  /* 0x0000000a00fa7308 */ /* 0x0003e20000000800 */
[----:B------:R-:W-:-:S03]  /*8730*/  MOV R176, R128 ;  /* 0x0000008000b07202 */ /* 0x000fc60000000f00 */
[----:B------:R2:W-:Y:S01]  /*8740*/  MUFU.EX2 R248, R9 ;  /* 0x0000000900f87308 */ /* 0x0005e20000000800 */
[C---:B------:R-:W-:Y:S03]  /*8750*/  HMMA.16816.F32.BF16 R116, R4.reuse, R28, R116 ;  /* 0x0000001c0474723c */ /* 0x040fe60000041874 */
[----:B------:R4:W-:Y:S05]  /*8760*/  MUFU.EX2 R128, R11 ;  /* 0x0000000b00807308 */ /* 0x0009ea0000000800 */
[----:B------:R-:W-:Y:S01]  /*8770*/  HMMA.16816.F32.BF16 R104, R4, R16, R104 ;  /* 0x000000100468723c */ /* 0x000fe20000041868 */
[--C-:B-1----:R-:W-:Y:S01]  /*8780*/  FFMA.FTZ R10, R179, UR4, -R0.reuse ;  /* 0x00000004b30a7c23 */ /* 0x102fe20008010800 */
[----:B------:R-:W-:Y:S01]  /*8790*/  MOV R179, R157 ;  /* 0x0000009d00b37202 */ /* 0x000fe20000000f00 */
[----:B--2---:R-:W-:-:S02]  /*87a0*/  FFMA.FTZ R9, R184, UR4, -R0 ;  /* 0x00000004b8097c23 */ /* 0x004fc40008010800 */
[----:B------:R1:W-:Y:S03]  /*87b0*/  MUFU.EX2 R246, R10 ;  /* 0x0000000a00f67308 */ /* 0x0003e60000000800 */
[C---:B------:R-:W-:Y:S01]  /*87c0*/  HMMA.16816.F32.BF16 R80, R4.reuse, R12, R56 ;  /* 0x0000000c0450723c */ /* 0x040fe20000041838 */
[----:B----4-:R-:W-:Y:S01]  /*87d0*/  FFMA.FTZ R11, R224, UR4, -R0 ;  /* 0x00000004e00b7c23 */ /* 0x010fe20008010800 */
[----:B------:R2:W4:Y:S06]  /*87e0*/  MUFU.EX2 R247, R9 ;  /* 0x0000000900f77308 */ /* 0x00052c0000000800 */
[----:B------:R-:W-:Y:S01]  /*87f0*/  HMMA.16816.F32.BF16 R64, R4, R14, R88 ;  /* 0x0000000e0440723c */ /* 0x000fe20000041858 */
[----:B-1----:R-:W-:Y:S01]  /*8800*/  FFMA.FTZ R10, R185, UR4, -R8 ;  /* 0x00000004b90a7c23 */ /* 0x002fe20008010808 */
[----:B--2---:R-:W-:-:S06]  /*8810*/  FFMA.FTZ R9, R178, UR4, -R0 ;  /* 0x00000004b2097c23 */ /* 0x004fcc0008010800 */
[C---:B------:R-:W-:Y:S01]  /*8820*/  HMMA.16816.F32.BF16 R108, R4.reuse, R24, R120 ;  /* 0x00000018046c723c */ /* 0x040fe20000041878 */
[----:B------:R1:W-:Y:S01]  /*8830*/  MUFU.EX2 R239, R10 ;  /* 0x0000000a00ef7308 */ /* 0x0003e20000000800 */
[----:B------:R-:W-:Y:S02]  /*8840*/  MOV R178, R162 ;  /* 0x000000a200b27202 */ /* 0x000fe40000000f00 */
[----:B------:R-:W-:Y:S01]  /*8850*/  MOV R162, R136 ;  /* 0x0000008800a27202 */ /* 0x000fe20000000f00 */
[----:B------:R2:W2:Y:S03]  /*8860*/  MUFU.EX2 R245, R9 ;  /* 0x0000000900f57308 */ /* 0x0004a60000000800 */
[----:B------:R-:W-:Y:S01]  /*8870*/  HMMA.16816.F32.BF16 R84, R4, R26, R84 ;  /* 0x0000001a0454723c */ /* 0x000fe20000041854 */
[----:B---3--:R-:W-:Y:S02]  /*8880*/  F2FP.BF16.F32.PACK_AB R4, R251, R249 ;  /* 0x000000f9fb04723e */ /* 0x008fe400000010ff */
[----:B----4-:R-:W-:-:S02]  /*8890*/  F2FP.BF16.F32.PACK_AB R5, R244, R247 ;  /* 0x000000f7f405723e */ /* 0x010fc400000010ff */
[----:B------:R-:W-:Y:S01]  /*88a0*/  F2FP.BF16.F32.PACK_AB R6, R250, R248 ;  /* 0x000000f8fa06723e */ /* 0x000fe200000010ff */
[--C-:B-1----:R-:W-:Y:S01]  /*88b0*/  FFMA.FTZ R10, R186, UR4, -R8.reuse ;  /* 0x00000004ba0a7c23 */ /* 0x102fe20008010808 */
[--C-:B--2---:R-:W-:Y:S01]  /*88c0*/  FFMA.FTZ R9, R189, UR4, -R8.reuse ;  /* 0x00000004bd097c23 */ /* 0x104fe20008010808 */
[----:B------:R-:W-:Y:S02]  /*88d0*/  F2FP.BF16.F32.PACK_AB R7, R245, R246 ;  /* 0x000000f6f507723e */ /* 0x000fe400000010ff */
[----:B------:R1:W-:Y:S01]  /*88e0*/  MUFU.EX2 R241, R10 ;  /* 0x0000000a00f17308 */ /* 0x0003e20000000800 */
[----:B------:R-:W-:Y:S01]  /*88f0*/  MOV R189, R164 ;  /* 0x000000a400bd7202 */ /* 0x000fe20000000f00 */
[----:B------:R-:W-:Y:S02]  /*8900*/  IMAD.MOV.U32 R164, RZ, RZ, R147 ;  /* 0x000000ffffa47224 */ /* 0x000fe400078e0093 */
[----:B------:R2:W3:Y:S01]  /*8910*/  MUFU.EX2 R242, R9 ;  /* 0x0000000900f27308 */ /* 0x0004e20000000800 */
[----:B------:R-:W-:Y:S01]  /*8920*/  IMAD.MOV.U32 R147, RZ, RZ, R139 ;  /* 0x000000ffff937224 */ /* 0x000fe200078e008b */
[C---:B------:R-:W-:Y:S08]  /*8930*/  HMMA.16816.F32.BF16 R56, R4.reuse, R18, R44 ;  /* 0x000000120438723c */ /* 0x040ff0000004182c */
[----:B------:R-:W-:Y:S01]  /*8940*/  HMMA.16816.F32.BF16 R96, R4, R28, R96 ;  /* 0x0000001c0460723c */ /* 0x000fe20000041860 */
[----:B-1----:R-:W-:Y:S01]  /*8950*/  FFMA.FTZ R10, R190, UR4, -R3 ;  /* 0x00000004be0a7c23 */ /* 0x002fe20008010803 */
[----:B--2---:R-:W-:-:S03]  /*8960*/  FFMA.FTZ R9, R187, UR4, -R8 ;  /* 0x00000004bb097c23 */ /* 0x004fc60008010808 */
[----:B------:R1:W-:Y:S03]  /*8970*/  MUFU.EX2 R237, R10 ;  /* 0x0000000a00ed7308 */ /* 0x0003e60000000800 */
[C---:B------:R-:W-:Y:S01]  /*8980*/  HMMA.16816.F32.BF16 R88, R4.reuse, R30, R92 ;  /* 0x0000001e0458723c */ /* 0x040fe2000004185c */
[----:B------:R2:W-:Y:S01]  /*8990*/  MUFU.EX2 R240, R9 ;  /* 0x0000000900f07308 */ /* 0x0005e20000000800 */
[----:B------:R-:W4:Y:S06]  /*89a0*/  LDSM.16.MT88.4 R28, [R148+0xa800] ;  /* 0x00a80000941c783b */ /* 0x000f2c0000004200 */
[----:B------:R-:W-:Y:S01]  /*89b0*/  HMMA.16816.F32.BF16 R60, R4, R16, R60 ;  /* 0x00000010043c723c */ /* 0x000fe2000004183c */
[----:B------:R-:W4:Y:S01]  /*89c0*/  LDSM.16.MT88.4 R16, [R180+0xa800] ;  /* 0x00a80000b410783b */ /* 0x000f220000004200 */
[----:B-1----:R-:W-:Y:S01]  /*89d0*/  FFMA.FTZ R10, R195, UR4, -R2 ;  /* 0x00000004c30a7c23 */ /* 0x002fe20008010802 */
[----:B--2---:R-:W-:-:S05]  /*89e0*/  FFMA.FTZ R9, R192, UR4, -R3 ;  /* 0x00000004c0097c23 */ /* 0x004fca0008010803 */
[C---:B------:R-:W-:Y:S01]  /*89f0*/  HMMA.16816.F32.BF16 R44, R4.reuse, R12, R32 ;  /* 0x0000000c042c723c */ /* 0x040fe20000041820 */
[----:B------:R1:W-:Y:S01]  /*8a00*/  MUFU.EX2 R135, R10 ;  /* 0x0000000a00877308 */ /* 0x0003e20000000800 */
[----:B------:R-:W-:Y:S01]  /*8a10*/  IMAD.MOV.U32 R192, RZ, RZ, R165 ;  /* 0x000000ffffc07224 */ /* 0x000fe200078e00a5 */
[----:B------:R-:W-:Y:S02]  /*8a20*/  MOV R165, R144 ;  /* 0x0000009000a57202 */ /* 0x000fe40000000f00 */
[----:B------:R2:W3:Y:S01]  /*8a30*/  MUFU.EX2 R231, R9 ;  /* 0x0000000900e77308 */ /* 0x0004e20000000800 */
[----:B------:R-:W-:Y:S02]  /*8a40*/  MOV R144, R137 ;  /* 0x0000008900907202 */ /* 0x000fe40000000f00 */
[----:B------:R-:W-:Y:S01]  /*8a50*/  HMMA.16816.F32.BF16 R36, R4, R14, R48 ;  /* 0x0000000e0424723c */ /* 0x000fe20000041830 */
[----:B------:R-:W4:Y:S01]  /*8a60*/  LDSM.16.MT88.4 R12, [R68+0xa800] ;  /* 0x00a80000440c783b */ /* 0x000f220000004200 */
[----:B-1----:R-:W-:-:S06]  /*8a70*/  FFMA.FTZ R10, R194, UR4, -R2 ;  /* 0x00000004c20a7c23 */ /* 0x002fcc0008010802 */
[C---:B------:R-:W-:Y:S01]  /*8a80*/  HMMA.16816.F32.BF16 R32, R4.reuse, R24, R52 ;  /* 0x000000180420723c */ /* 0x040fe20000041834 */
[----:B--2---:R-:W-:Y:S01]  /*8a90*/  FFMA.FTZ R9, R188, UR4, -R3 ;  /* 0x00000004bc097c23 */ /* 0x004fe20008010803 */
[----:B------:R1:W-:Y:S04]  /*8aa0*/  MUFU.EX2 R134, R10 ;  /* 0x0000000a00867308 */ /* 0x0003e80000000800 */
[----:B------:R2:W2:Y:S02]  /*8ab0*/  MUFU.EX2 R235, R9 ;  /* 0x0000000900eb7308 */ /* 0x0004a40000000800 */
[----:B------:R-:W-:Y:S01]  /*8ac0*/  HMMA.16816.F32.BF16 R24, R4, R26, R40 ;  /* 0x0000001a0418723c */ /* 0x000fe20000041828 */
[----:B---3--:R-:W-:Y:S02]  /*8ad0*/  F2FP.BF16.F32.PACK_AB R4, R239, R242 ;  /* 0x000000f2ef04723e */ /* 0x008fe400000010ff */
[----:B------:R-:W-:-:S02]  /*8ae0*/  F2FP.BF16.F32.PACK_AB R5, R236, R231 ;  /* 0x000000e7ec05723e */ /* 0x000fc400000010ff */
[----:B------:R-:W-:Y:S01]  /*8af0*/  F2FP.BF16.F32.PACK_AB R6, R241, R240 ;  /* 0x000000f0f106723e */ /* 0x000fe200000010ff */
[----:B-1----:R-:W-:Y:S01]  /*8b00*/  FFMA.FTZ R10, R198, UR4, -R0 ;  /* 0x00000004c60a7c23 */ /* 0x002fe20008010800 */
[----:B--2---:R-:W-:-:S03]  /*8b10*/  FFMA.FTZ R9, R199, UR4, -R2 ;  /* 0x00000004c7097c23 */ /* 0x004fc60008010802 */
[----:B------:R1:W-:Y:S01]  /*8b20*/  MUFU.EX2 R130, R10 ;  /* 0x0000000a00827308 */ /* 0x0003e20000000800 */
[----:B------:R-:W-:-:S03]  /*8b30*/  F2FP.BF16.F32.PACK_AB R7, R235, R237 ;  /* 0x000000edeb07723e */ /* 0x000fc600000010ff */
[----:B------:R2:W3:Y:S04]  /*8b40*/  MUFU.EX2 R133, R9 ;  /* 0x0000000900857308 */ /* 0x0004e80000000800 */
[----:B----4-:R-:W-:Y:S01]  /*8b50*/  HMMA.16816.F32.BF16 R116, R4, R28, R116 ;  /* 0x0000001c0474723c */ /* 0x010fe20000041874 */
[----:B-1----:R-:W-:-:S07]  /*8b60*/  FFMA.FTZ R10, R208, UR4, -R8 ;  /* 0x00000004d00a7c23 */ /* 0x002fce0008010808 */
[C---:B------:R-:W-:Y:S01]  /*8b70*/  HMMA.16816.F32.BF16 R112, R4.reuse, R30, R112 ;  /* 0x0000001e0470723c */ /* 0x040fe20000041870 */
[----:B--2---:R-:W-:Y:S01]  /*8b80*/  FFMA.FTZ R9, R193, UR4, -R2 ;  /* 0x00000004c1097c23 */ /* 0x004fe20008010802 */
[----:B------:R1:W-:Y:S04]  /*8b90*/  MUFU.EX2 R126, R10 ;  /* 0x0000000a007e7308 */ /* 0x0003e80000000800 */
[----:B------:R2:W-:Y:S02]  /*8ba0*/  MUFU.EX2 R132, R9 ;  /* 0x0000000900847308 */ /* 0x0005e40000000800 */
[C---:B------:R-:W-:Y:S08]  /*8bb0*/  HMMA.16816.F32.BF16 R104, R4.reuse, R20, R104 ;  /* 0x000000140468723c */ /* 0x040ff00000041868 */
[----:B------:R-:W-:Y:S01]  /*8bc0*/  HMMA.16816.F32.BF16 R92, R4, R22, R100 ;  /* 0x00000016045c723c */ /* 0x000fe20000041864 */
[--C-:B-1----:R-:W-:Y:S01]  /*8bd0*/  FFMA.FTZ R10, R220, UR4, -R0.reuse ;  /* 0x00000004dc0a7c23 */ /* 0x102fe20008010800 */
[----:B--2---:R-:W-:Y:S01]  /*8be0*/  FFMA.FTZ R9, R200, UR4, -R0 ;  /* 0x00000004c8097c23 */ /* 0x004fe20008010800 */
[----:B------:R-:W-:-:S05]  /*8bf0*/  FFMA.FTZ R101, R73, UR4, -R2 ;  /* 0x0000000449657c23 */ /* 0x000fca0008010802 */
[----:B------:R-:W-:Y:S01]  /*8c00*/  HMMA.16816.F32.BF16 R80, R4, R16, R80 ;  /* 0x000000100450723c */ /* 0x000fe20000041850 */
[----:B------:R1:W2:Y:S01]  /*8c10*/  MUFU.EX2 R131, R9 ;  /* 0x0000000900837308 */ /* 0x0002a20000000800 */
[----:B------:R-:W-:-:S06]  /*8c20*/  FFMA.FTZ R100, R72, UR4, -R2 ;  /* 0x0000000448647c23 */ /* 0x000fcc0008010802 */
[C---:B------:R-:W-:Y:S08]  /*8c30*/  HMMA.16816.F32.BF16 R40, R4.reuse, R18, R64 ;  /* 0x000000120428723c */ /* 0x040ff00000041840 */
[----:B------:R-:W-:Y:S01]  /*8c40*/  HMMA.16816.F32.BF16 R48, R4, R12, R108 ;  /* 0x0000000c0430723c */ /* 0x000fe2000004186c */
[----:B-1----:R-:W-:-:S07]  /*8c50*/  FFMA.FTZ R9, R196, UR4, -R0 ;  /* 0x00000004c4097c23 */ /* 0x002fce0008010800 */
[----:B------:R-:W-:Y:S01]  /*8c60*/  HMMA.16816.F32.BF16 R52, R4, R14, R84 ;  /* 0x0000000e0434723c */ /* 0x000fe20000041854 */
[----:B------:R-:W1:Y:S01]  /*8c70*/  MUFU.EX2 R129, R9 ;  /* 0x0000000900817308 */ /* 0x000e620000000800 */
[----:B---3--:R-:W-:Y:S01]  /*8c80*/  F2FP.BF16.F32.PACK_AB R4, R135, R133 ;  /* 0x000000858704723e */ /* 0x008fe200000010ff */
[----:B------:R-:W-:Y:S01]  /*8c90*/  IMAD.MOV.U32 R194, RZ, RZ, R163 ;  /* 0x000000ffffc27224 */ /* 0x000fe200078e00a3 */
[----:B--2---:R-:W-:Y:S01]  /*8ca0*/  F2FP.BF16.F32.PACK_AB R5, R128, R131 ;  /* 0x000000838005723e */ /* 0x004fe200000010ff */
[----:B------:R-:W-:Y:S01]  /*8cb0*/  MUFU.EX2 R102, R11 ;  /* 0x0000000b00667308 */ /* 0x000fe20000000800 */
[----:B------:R-:W-:Y:S01]  /*8cc0*/  F2FP.BF16.F32.PACK_AB R6, R134, R132 ;  /* 0x000000848606723e */ /* 0x000fe200000010ff */
[--C-:B------:R-:W-:Y:S01]  /*8cd0*/  FFMA.FTZ R73, R211, UR4, -R0.reuse ;  /* 0x00000004d3497c23 */ /* 0x100fe20008010800 */
[----:B------:R-:W-:Y:S01]  /*8ce0*/  MOV R193, R152 ;  /* 0x0000009800c17202 */ /* 0x000fe20000000f00 */
[----:B------:R-:W-:Y:S01]  /*8cf0*/  MUFU.EX2 R103, R10 ;  /* 0x0000000a00677308 */ /* 0x000fe20000000800 */
[----:B------:R-:W-:Y:S01]  /*8d00*/  MOV R195, R162 ;  /* 0x000000a200c37202 */ /* 0x000fe20000000f00 */
[----:B------:R-:W-:Y:S01]  /*8d10*/  FFMA.FTZ R72, R209, UR4, -R0 ;  /* 0x00000004d1487c23 */ /* 0x000fe20008010800 */
[----:B-1----:R-:W-:Y:S01]  /*8d20*/  F2FP.BF16.F32.PACK_AB R7, R129, R130 ;  /* 0x000000828107723e */ /* 0x002fe200000010ff */
[----:B------:R-:W-:-:S04]  /*8d30*/  FFMA.FTZ R9, R210, UR4, -R8 ;  /* 0x00000004d2097c23 */ /* 0x000fc80008010808 */
[----:B------:R1:W-:Y:S02]  /*8d40*/  MUFU.EX2 R127, R9 ;  /* 0x00000009007f7308 */ /* 0x0003e40000000800 */
[C---:B------:R-:W-:Y:S01]  /*8d50*/  HMMA.16816.F32.BF16 R184, R4.reuse, R12, R32 ;  /* 0x0000000c04b8723c */ /* 0x040fe20000041820 */
[----:B------:R-:W-:Y:S01]  /*8d60*/  FFMA.FTZ R35, R204, UR4, -R2 ;  /* 0x00000004cc237c23 */ /* 0x000fe20008010802 */
[----:B------:R-:W-:Y:S01]  /*8d70*/  FFMA.FTZ R32, R229, UR4, -R0 ;  /* 0x00000004e5207c23 */ /* 0x000fe20008010800 */
[--C-:B------:R-:W-:Y:S01]  /*8d80*/  FFMA.FTZ R34, R203, UR4, -R2.reuse ;  /* 0x00000004cb227c23 */ /* 0x100fe20008010802 */
[----:B------:R-:W-:Y:S01]  /*8d90*/  FFMA.FTZ R33, R202, UR4, -R2 ;  /* 0x00000004ca217c23 */ /* 0x000fe20008010802 */
[----:B------:R-:W-:Y:S03]  /*8da0*/  MUFU.EX2 R108, R35 ;  /* 0x00000023006c7308 */ /* 0x000fe60000000800 */
[----:B------:R-:W-:Y:S01]  /*8db0*/  HMMA.16816.F32.BF16 R64, R4, R30, R88 ;  /* 0x0000001e0440723c */ /* 0x000fe20000041858 */
[----:B------:R2:W-:Y:S01]  /*8dc0*/  MUFU.EX2 R35, R32 ;  /* 0x0000002000237308 */ /* 0x0005e20000000800 */
[----:B------:R-:W-:Y:S01]  /*8dd0*/  FFMA.FTZ R31, R227, UR4, -R0 ;  /* 0x00000004e31f7c23 */ /* 0x000fe20008010800 */
[--C-:B------:R-:W-:Y:S01]  /*8de0*/  FFMA.FTZ R30, R219, UR4, -R8.reuse ;  /* 0x00000004db1e7c23 */ /* 0x100fe20008010808 */
[----:B-1----:R-:W-:Y:S01]  /*8df0*/  FFMA.FTZ R9, R206, UR4, -R8 ;  /* 0x00000004ce097c23 */ /* 0x002fe20008010808 */
[----:B------:R-:W-:Y:S01]  /*8e00*/  MUFU.EX2 R110, R34 ;  /* 0x00000022006e7308 */ /* 0x000fe20000000800 */
[----:B------:R-:W-:-:S02]  /*8e10*/  FFMA.FTZ R0, R218, UR4, -R3 ;  /* 0x00000004da007c23 */ /* 0x000fc40008010803 */
[C---:B------:R-:W-:Y:S01]  /*8e20*/  HMMA.16816.F32.BF16 R88, R4.reuse, R18, R36 ;  /* 0x000000120458723c */ /* 0x040fe20000041824 */
[----:B------:R-:W-:Y:S01]  /*8e30*/  FADD.FTZ R37, R177, R182 ;  /* 0x000000b6b1257221 */ /* 0x000fe20000010000 */
[----:B------:R-:W-:Y:S01]  /*8e40*/  MOV R182, R171 ;  /* 0x000000ab00b67202 */ /* 0x000fe20000000f00 */
[----:B--2---:R-:W-:Y:S01]  /*8e50*/  FADD.FTZ R32, R189, R192 ;  /* 0x000000c0bd207221 */ /* 0x004fe20000010000 */
[----:B------:R-:W-:Y:S01]  /*8e60*/  MOV R189, R178 ;  /* 0x000000b200bd7202 */ /* 0x000fe20000000f00 */
[----:B------:R1:W-:Y:S01]  /*8e70*/  MUFU.EX2 R34, R31 ;  /* 0x0000001f00227308 */ /* 0x0003e20000000800 */
[----:B------:R-:W-:Y:S02]  /*8e80*/  MOV R192, R179 ;  /* 0x000000b300c07202 */ /* 0x000fe40000000f00 */
[C---:B------:R-:W-:Y:S01]  /*8e90*/  HMMA.16816.F32.BF16 R84, R4.reuse, R28, R96 ;  /* 0x0000001c0454723c */ /* 0x040fe20000041860 */
[----:B------:R-:W-:Y:S01]  /*8ea0*/  MOV R171, R145 ;  /* 0x0000009100ab7202 */ /* 0x000fe20000000f00 */
[----:B------:R-:W-:Y:S01]  /*8eb0*/  FFMA.FTZ R36, R207, UR4, -R2 ;  /* 0x00000004cf247c23 */ /* 0x000fe20008010802 */
[----:B------:R-:W2:Y:S01]  /*8ec0*/  LDL.LU R145, [R1+0x84] ;  /* 0x0000840001917983 */ /* 0x000ea20000300800 */
[----:B------:R-:W-:Y:S01]  /*8ed0*/  MOV R178, R182 ;  /* 0x000000b600b27202 */ /* 0x000fe20000000f00 */
[----:B------:R-:W-:Y:S01]  /*8ee0*/  FFMA.FTZ R2, R205, UR4, -R8 ;  /* 0x00000004cd027c23 */ /* 0x000fe20008010808 */
[----:B------:R-:W-:Y:S01]  /*8ef0*/  MOV R179, R181 ;  /* 0x000000b500b37202 */ /* 0x000fe20000000f00 */
[----:B------:R-:W3:Y:S01]  /*8f00*/  LDL.LU R157, [R1+0x54] ;  /* 0x00005400019d7983 */ /* 0x000ee20000300800 */
[----:B------:R-:W-:Y:S01]  /*8f10*/  IMAD.MOV.U32 R181, RZ, RZ, R232 ;  /* 0x000000ffffb57224 */ /* 0x000fe200078e00e8 */
[C---:B------:R-:W-:Y:S01]  /*8f20*/  HMMA.16816.F32.BF16 R60, R4.reuse, R20, R60 ;  /* 0x00000014043c723c */ /* 0x040fe2000004183c */
[----:B------:R4:W-:Y:S01]  /*8f30*/  MUFU.EX2 R125, R2 ;  /* 0x00000002007d7308 */ /* 0x0009e20000000800 */
[----:B------:R-:W2:Y:S01]  /*8f40*/  LDL.LU R182, [R1+0x64] ;  /* 0x0000640001b67983 */ /* 0x000ea20000300800 */
[----:B-1----:R-:W-:Y:S01]  /*8f50*/  FADD.FTZ R31, R189, R192 ;  /* 0x000000c0bd1f7221 */ /* 0x002fe20000010000 */
[----:B------:R-:W-:Y:S01]  /*8f60*/  MOV R177, R176 ;  /* 0x000000b000b17202 */ /* 0x000fe20000000f00 */
[----:B------:R1:W-:Y:S01]  /*8f70*/  MUFU.EX2 R124, R9 ;  /* 0x00000009007c7308 */ /* 0x0003e20000000800 */
[----:B------:R-:W3:Y:S01]  /*8f80*/  LDL.LU R232, [R1+0xe4] ;  /* 0x0000e40001e87983 */ /* 0x000ee20000300800 */
[----:B------:R-:W-:Y:S01]  /*8f90*/  MOV R176, R183 ;  /* 0x000000b700b07202 */ /* 0x000fe20000000f00 */
[C---:B------:R-:W-:Y:S08]  /*8fa0*/  HMMA.16816.F32.BF16 R56, R4.reuse, R22, R56 ;  /* 0x000000160438723c */ /* 0x040ff00000041838 */
[C---:B------:R-:W-:Y:S01]  /*8fb0*/  HMMA.16816.F32.BF16 R44, R4.reuse, R16, R44 ;  /* 0x00000010042c723c */ /* 0x040fe2000004182c */
[----:B------:R-:W2:Y:S01]  /*8fc0*/  LDL.LU R192, [R1+0x44] ;  /* 0x0000440001c07983 */ /* 0x000ea20000300800 */
[--C-:B----4-:R-:W-:Y:S01]  /*8fd0*/  FFMA.FTZ R2, R228, UR4, -R3.reuse ;  /* 0x00000004e4027c23 */ /* 0x110fe20008010803 */
[----:B------:R-:W-:Y:S01]  /*8fe0*/  MUFU.EX2 R111, R33 ;  /* 0x00000021006f7308 */ /* 0x000fe20000000800 */
[----:B------:R-:W-:Y:S01]  /*8ff0*/  MOV R183, R169 ;  /* 0x000000a900b77202 */ /* 0x000fe20000000f00 */
[----:B------:R-:W2:Y:S01]  /*9000*/  LDL.LU R189, [R1+0x4c] ;  /* 0x00004c0001bd7983 */ /* 0x000ea20000300800 */
[----:B------:R-:W-:Y:S01]  /*9010*/  MOV R169, R138 ;  /* 0x0000008a00a97202 */ /* 0x000fe20000000f00 */
[----:B------:R4:W-:Y:S01]  /*9020*/  MUFU.EX2 R122, R2 ;  /* 0x00000002007a7308 */ /* 0x0009e20000000800 */
[----:B------:R-:W-:Y:S01]  /*9030*/  HMMA.16816.F32.BF16 R96, R4, R14, R24 ;  /* 0x0000000e0460723c */ /* 0x000fe20000041818 */
[----:B------:R-:W3:Y:S01]  /*9040*/  LDSM.16.MT88.4 R20, [R148+0xb000] ;  /* 0x00b000009414783b */ /* 0x000ee20000004200 */
[--C-:B------:R-:W-:Y:S01]  /*9050*/  FFMA.FTZ R4, R226, UR4, -R3.reuse ;  /* 0x00000004e2047c23 */ /* 0x100fe20008010803 */
[----:B------:R-:W-:Y:S01]  /*9060*/  MUFU.EX2 R109, R36 ;  /* 0x00000024006d7308 */ /* 0x000fe20000000800 */
[--C-:B------:R-:W-:Y:S01]  /*9070*/  FFMA.FTZ R29, R217, UR4, -R8.reuse ;  /* 0x00000004d91d7c23 */ /* 0x100fe20008010808 */
[----:B------:R-:W3:Y:S01]  /*9080*/  LDSM.16.MT88.4 R16, [R70+0xb000] ;  /* 0x00b000004610783b */ /* 0x000ee20000004200 */
[--C-:B------:R-:W-:Y:S01]  /*9090*/  FFMA.FTZ R28, R214, UR4, -R8.reuse ;  /* 0x00000004d61c7c23 */ /* 0x100fe20008010808 */
[----:B------:R2:W2:Y:S01]  /*90a0*/  MUFU.EX2 R123, R4 ;  /* 0x00000004007b7308 */ /* 0x0004a20000000800 */
[----:B-1----:R-:W-:Y:S01]  /*90b0*/  FFMA.FTZ R9, R212, UR4, -R8 ;  /* 0x00000004d4097c23 */ /* 0x002fe20008010808 */
[----:B------:R-:W1:Y:S01]  /*90c0*/  LDSM.16.MT88.4 R12, [R180+0xb000] ;  /* 0x00b00000b40c783b */ /* 0x000e620000004200 */
[----:B----4-:R-:W-:-:S03]  /*90d0*/  FFMA.FTZ R2, R222, UR4, -R3 ;  /* 0x00000004de027c23 */ /* 0x010fc60008010803 */
[----:B------:R-:W4:Y:S01]  /*90e0*/  LDSM.16.MT88.4 R24, [R68+0xb000] ;  /* 0x00b000004418783b */ /* 0x000f220000004200 */
[----:B--2---:R-:W-:Y:S01]  /*90f0*/  FADD.FTZ R11, R189, R192 ;  /* 0x000000c0bd0b7221 */ /* 0x004fe20000010000 */
[--C-:B------:R-:W-:Y:S02]  /*9100*/  FFMA.FTZ R4, R225, UR4, -R3.reuse ;  /* 0x00000004e1047c23 */ /* 0x100fe40008010803 */
[----:B------:R-:W2:Y:S01]  /*9110*/  LDL.LU R189, [R1+0x28] ;  /* 0x0000280001bd7983 */ /* 0x000ea20000300800 */
[----:B------:R1:W-:Y:S01]  /*9120*/  MUFU.EX2 R120, R2 ;  /* 0x0000000200787308 */ /* 0x0003e20000000800 */
[----:B------:R-:W-:Y:S01]  /*9130*/  F2FP.BF16.F32.PACK_AB R5, R122, R123 ;  /* 0x0000007b7a05723e */ /* 0x000fe200000010ff */
[----:B------:R-:W-:Y:S02]  /*9140*/  FFMA.FTZ R8, R223, UR4, -R3 ;  /* 0x00000004df087c23 */ /* 0x000fe40008010803 */
[----:B------:R4:W3:Y:S01]  /*9150*/  MUFU.EX2 R121, R4 ;  /* 0x0000000400797308 */ /* 0x0008e20000000800 */
[----:B------:R-:W-:-:S02]  /*9160*/  F2FP.BF16.F32.PACK_AB R6, R125, R124 ;  /* 0x0000007c7d06723e */ /* 0x000fc400000010ff */
[----:B------:R-:W-:Y:S01]  /*9170*/  MOV R192, R181 ;  /* 0x000000b500c07202 */ /* 0x000fe20000000f00 */
[--C-:B-1----:R-:W-:Y:S01]  /*9180*/  FFMA.FTZ R2, R221, UR4, -R3.reuse ;  /* 0x00000004dd027c23 */ /* 0x102fe20008010803 */
[----:B------:R-:W-:Y:S01]  /*9190*/  FFMA.FTZ R3, R216, UR4, -R3 ;  /* 0x00000004d8037c23 */ /* 0x000fe20008010803 */
[----:B--2---:R-:W-:Y:S02]  /*91a0*/  FADD.FTZ R10, R189, R37 ;  /* 0x00000025bd0a7221 */ /* 0x004fe40000010000 */
[----:B------:R-:W2:Y:S01]  /*91b0*/  LDL.LU R189, [R1+0x24] ;  /* 0x0000240001bd7983 */ /* 0x000ea20000300800 */
[----:B----4-:R-:W-:Y:S02]  /*91c0*/  F2FP.BF16.F32.PACK_AB R4, R126, R127 ;  /* 0x0000007f7e04723e */ /* 0x010fe400000010ff */
[----:B---3--:R-:W-:-:S07]  /*91d0*/  F2FP.BF16.F32.PACK_AB R7, R120, R121 ;  /* 0x000000797807723e */ /* 0x008fce00000010ff */
[C---:B------:R-:W-:Y:S08]  /*91e0*/  HMMA.16816.F32.BF16 R136, R4.reuse, R20, R116 ;  /* 0x000000140488723c */ /* 0x040ff00000041874 */
[C---:B------:R-:W-:Y:S01]  /*91f0*/  HMMA.16816.F32.BF16 R112, R4.reuse, R22, R112 ;  /* 0x000000160470723c */ /* 0x040fe20000041870 */
[----:B--2---:R-:W-:Y:S02]  /*9200*/  FADD.FTZ R32, R189, R32 ;  /* 0x00000020bd207221 */ /* 0x004fe40000010000 */
[----:B------:R-:W2:Y:S05]  /*9210*/  LDL.LU R189, [R1+0x5c] ;  /* 0x00005c0001bd7983 */ /* 0x000eaa0000300800 */
        /* <DEDUP_REMOVED lines=13> */
[----:B------:R1:W-:Y:S02]  /*92f0*/  MUFU.EX2 R22, R8 ;  /* 0x0000000800167308 */ /* 0x0003e40000000800 */
[----:B-1----:R-:W-:Y:S01]  /*9300*/  FADD.FTZ R8, R194, R32 ;  /* 0x00000020c2087221 */ /* 0x002fe20000010000 */
        /* <DEDUP_REMOVED lines=8> */
[----:B------:R-:W-:Y:S02]  /*9390*/  MOV R172, R174 ;  /* 0x000000ae00ac7202 */ /* 0x000fe40000000f00 */
[----:B------:R-:W-:Y:S02]  /*93a0*/  MOV R174, R175 ;  /* 0x000000af00ae7202 */ /* 0x000fe40000000f00 */
[----:B------:R-:W-:Y:S01]  /*93b0*/  MOV R175, R173 ;  /* 0x000000ad00af7202 */ /* 0x000fe20000000f00 */
[----:B------:R1:W-:Y:S01]  /*93c0*/  MUFU.EX2 R23, R3 ;  /* 0x0000000300177308 */ /* 0x0003e20000000800 */
[----:B------:R-:W-:Y:S01]  /*93d0*/  MOV R173, R161 ;  /* 0x000000a100ad7202 */ /* 0x000fe20000000f00 */
[----:B------:R-:W-:-:S02]  /*93e0*/  IMAD.MOV.U32 R161, RZ, RZ, R75 ;  /* 0x000000ffffa17224 */ /* 0x000fc400078e004b */
[----:B--2---:R-:W-:Y:S02]  /*93f0*/  FADD.FTZ R31, R189, R31 ;  /* 0x0000001fbd1f7221 */ /* 0x004fe40000010000 */
[----:B------:R-:W2:Y:S02]  /*9400*/  LDL.LU R189, [R1+0x48] ;  /* 0x0000480001bd7983 */ /* 0x000ea40000300800 */
[----:B-1----:R-:W-:Y:S02]  /*9410*/  FADD.FTZ R3, R194, R31 ;  /* 0x0000001fc2037221 */ /* 0x002fe40000010000 */
[----:B------:R-:W3:Y:S04]  /*9420*/  LDL.LU R75, [R1+0xe0] ;  /* 0x0000e000014b7983 */ /* 0x000ee80000300800 */
[----:B------:R-:W4:Y:S01]  /*9430*/  LDL.LU R194, [R1+0x70] ;  /* 0x0000700001c27983 */ /* 0x000f220000300800 */
[----:B------:R-:W-:Y:S01]  /*9440*/  HMMA.16816.F32.BF16 R84, R4, R20, R84 ;  /* 0x000000140454723c */ /* 0x000fe20000041854 */
[----:B------:R4:W-:Y:S01]  /*9450*/  MUFU.EX2 R20, R2 ;  /* 0x0000000200147308 */ /* 0x0009e20000000800 */
[----:B--2---:R-:W-:-:S04]  /*9460*/  FADD.FTZ R11, R189, R11 ;  /* 0x0000000bbd0b7221 */ /* 0x004fc80000010000 */
[----:B----4-:R-:W-:Y:S02]  /*9470*/  FADD.FTZ R2, R194, R11 ;  /* 0x0000000bc2027221 */ /* 0x010fe40000010000 */
[----:B------:R-:W2:Y:S01]  /*9480*/  LDL.LU R194, [R1+0x38] ;  /* 0x0000380001c27983 */ /* 0x000ea20000300800 */
[----:B------:R2:W-:Y:S01]  /*9490*/  MUFU.EX2 R21, R0 ;  /* 0x0000000000157308 */ /* 0x0005e20000000800 */
[----:B---3--:R-:W-:Y:S02]  /*94a0*/  FADD.FTZ R8, R75, R8 ;  /* 0x000000084b087221 */ /* 0x008fe40000010000 */
[----:B------:R1:W5:Y:S01]  /*94b0*/  LDL.LU R75, [R1+0xdc] ;  /* 0x0000dc00014b7983 */ /* 0x0003620000300800 */
[----:B------:R-:W-:Y:S02]  /*94c0*/  MOV R163, R158 ;  /* 0x0000009e00a37202 */ /* 0x000fe40000000f00 */
[----:B------:R-:W-:Y:S01]  /*94d0*/  MOV R158, R151 ;  /* 0x00000097009e7202 */ /* 0x000fe20000000f00 */
[----:B--2---:R-:W-:-:S02]  /*94e0*/  FADD.FTZ R0, R194, R10 ;  /* 0x0000000ac2007221 */ /* 0x004fc40000010000 */
[----:B------:R-:W2:Y:S01]  /*94f0*/  LDL.LU R194, [R1+0x6c] ;  /* 0x00006c0001c27983 */ /* 0x000ea20000300800 */
[----:B------:R-:W-:Y:S01]  /*9500*/  MOV R162, R156 ;  /* 0x0000009c00a27202 */ /* 0x000fe20000000f00 */
[----:B------:R-:W-:Y:S01]  /*9510*/  IMAD.MOV.U32 R201, RZ, RZ, R173 ;  /* 0x000000ffffc97224 */ /* 0x000fe200078e00ad */
[----:B------:R-:W-:Y:S02]  /*9520*/  MOV R220, R158 ;  /* 0x0000009e00dc7202 */ /* 0x000fe40000000f00 */
[----:B------:R-:W-:Y:S01]  /*9530*/  MOV R229, R147 ;  /* 0x0000009300e57202 */ /* 0x000fe20000000f00 */
[----:B------:R-:W-:Y:S01]  /*9540*/  IMAD.MOV.U32 R225, RZ, RZ, R157 ;  /* 0x000000ffffe17224 */ /* 0x000fe200078e009d */
[----:B------:R-:W-:Y:S02]  /*9550*/  MOV R215, R162 ;  /* 0x000000a200d77202 */ /* 0x000fe40000000f00 */
[----:B------:R-:W-:Y:S02]  /*9560*/  MOV R204, R176 ;  /* 0x000000b000cc7202 */ /* 0x000fe40000000f00 */
[----:B------:R-:W-:-:S02]  /*9570*/  MOV R197, R192 ;  /* 0x000000c000c57202 */ /* 0x000fc40000000f00 */
[----:B------:R-:W-:Y:S01]  /*9580*/  MOV R211, R220 ;  /* 0x000000dc00d37202 */ /* 0x000fe20000000f00 */
[----:B------:R-:W-:Y:S01]  /*9590*/  IMAD.MOV.U32 R220, RZ, RZ, R229 ;  /* 0x000000ffffdc7224 */ /* 0x000fe200078e00e5 */
[----:B------:R-:W-:Y:S02]  /*95a0*/  MOV R229, R201 ;  /* 0x000000c900e57202 */ /* 0x000fe40000000f00 */
[----:B------:R-:W-:Y:S02]  /*95b0*/  MOV R201, R204 ;  /* 0x000000cc00c97202 */ /* 0x000fe40000000f00 */
[----:B------:R-:W-:-:S04]  /*95c0*/  MOV R204, R197 ;  /* 0x000000c500cc7202 */ /* 0x000fc80000000f00 */
[----:B------:R-:W-:Y:S01]  /*95d0*/  MOV R119, R204 ;  /* 0x000000cc00777202 */ /* 0x000fe20000000f00 */
[----:B--2---:R-:W-:Y:S01]  /*95e0*/  FADD.FTZ R11, R194, R3 ;  /* 0x00000003c20b7221 */ /* 0x004fe20000010000 */
[----:B------:R-:W-:Y:S01]  /*95f0*/  FADD.FTZ R3, R215, R8 ;  /* 0x00000008d7037221 */ /* 0x000fe20000010000 */
[----:B------:R-:W-:Y:S01]  /*9600*/  MOV R215, R225 ;  /* 0x000000e100d77202 */ /* 0x000fe20000000f00 */
[----:B------:R-:W2:Y:S04]  /*9610*/  LDL.LU R194, [R1+0x68] ;  /* 0x0000680001c27983 */ /* 0x000ea80000300800 */
[----:B------:R-:W-:-:S04]  /*9620*/  FADD.FTZ R3, R215, R3 ;  /* 0x00000003d7037221 */ /* 0x000fc80000010000 */
[----:B------:R-:W-:Y:S02]  /*9630*/  FADD.FTZ R3, R119, R3 ;  /* 0x0000000377037221 */ /* 0x000fe40000010000 */
[----:B------:R-:W3:Y:S01]  /*9640*/  LDL.LU R119, [R1+0x8c] ;  /* 0x00008c0001777983 */ /* 0x000ee20000300800 */
[----:B------:R-:W-:Y:S01]  /*9650*/  IMAD.MOV.U32 R222, RZ, RZ, R163 ;  /* 0x000000ffffde7224 */ /* 0x000fe200078e00a3 */
[----:B------:R-:W-:-:S03]  /*9660*/  MOV R227, R145 ;  /* 0x0000009100e37202 */ /* 0x000fc60000000f00 */
[----:B------:R-:W-:Y:S01]  /*9670*/  IMAD.MOV.U32 R209, RZ, RZ, R222 ;  /* 0x000000ffffd17224 */ /* 0x000fe200078e00de */
[----:B------:R-:W-:Y:S01]  /*9680*/  MOV R222, R227 ;  /* 0x000000e300de7202 */ /* 0x000fe20000000f00 */
[----:B--2---:R-:W-:Y:S02]  /*9690*/  FADD.FTZ R10, R194, R2 ;  /* 0x00000002c20a7221 */ /* 0x004fe40000010000 */
[----:B------:R-:W-:-:S04]  /*96a0*/  FADD.FTZ R2, R209, R11 ;  /* 0x0000000bd1027221 */ /* 0x000fc80000010000 */
[----:B------:R-:W-:-:S04]  /*96b0*/  FADD.FTZ R2, R222, R2 ;  /* 0x00000002de027221 */ /* 0x000fc80000010000 */
[----:B---3--:R-:W-:Y:S02]  /*96c0*/  FADD.FTZ R2, R119, R2 ;  /* 0x0000000277027221 */ /* 0x008fe40000010000 */
[----:B------:R-:W2:Y:S01]  /*96d0*/  LDL.LU R119, [R1+0x88] ;  /* 0x0000880001777983 */ /* 0x000ea20000300800 */
[----:B------:R-:W-:Y:S02]  /*96e0*/  MOV R210, R174 ;  /* 0x000000ae00d27202 */ /* 0x000fe40000000f00 */
[----:B------:R-:W-:Y:S02]  /*96f0*/  MOV R224, R159 ;  /* 0x0000009f00e07202 */ /* 0x000fe40000000f00 */
[----:B------:R-:W-:Y:S02]  /*9700*/  MOV R196, R179 ;  /* 0x000000b300c47202 */ /* 0x000fe40000000f00 */
[----:B------:R-:W-:Y:S01]  /*9710*/  MOV R199, R183 ;  /* 0x000000b700c77202 */ /* 0x000fe20000000f00 */
[----:B------:R3:W-:Y:S01]  /*9720*/  MUFU.EX2 R33, R9 ;  /* 0x0000000900217308 */ /* 0x0007e20000000800 */
[----:B------:R-:W-:Y:S01]  /*9730*/  MOV R228, R144 ;  /* 0x0000009000e47202 */ /* 0x000fe20000000f00 */
[----:B------:R-:W-:Y:S01]  /*9740*/  IMAD.MOV.U32 R225, RZ, RZ, R210 ;  /* 0x000000ffffe17224 */ /* 0x000fe200078e00d2 */
[----:B------:R-:W-:Y:S01]  /*9750*/  MOV R213, R224 ;  /* 0x000000e000d57202 */ /* 0x000fe20000000f00 */
[----:B------:R-:W-:Y:S01]  /*9760*/  HMMA.16816.F32.BF16 R60, R4, R16, R60 ;  /* 0x00000010043c723c */ /* 0x000fe2000004183c */
[----:B------:R-:W-:Y:S01]  /*9770*/  MOV R210, R196 ;  /* 0x000000c400d27202 */ /* 0x000fe20000000f00 */
[----:B------:R-:W-:Y:S01]  /*9780*/  IMAD.MOV.U32 R207, RZ, RZ, R177 ;  /* 0x000000ffffcf7224 */ /* 0x000fe200078e00b1 */
[----:B------:R-:W-:-:S02]  /*9790*/  MOV R208, R161 ;  /* 0x000000a100d07202 */ /* 0x000fc40000000f00 */
[----:B------:R-:W-:Y:S01]  /*97a0*/  MOV R188, R171 ;  /* 0x000000ab00bc7202 */ /* 0x000fe20000000f00 */
[----:B------:R-:W-:Y:S01]  /*97b0*/  IMAD.MOV.U32 R152, RZ, RZ, R149 ;  /* 0x000000ffff987224 */ /* 0x000fe200078e0095 */
[----:B------:R-:W-:Y:S01]  /*97c0*/  MOV R196, R199 ;  /* 0x000000c700c47202 */ /* 0x000fe20000000f00 */
[C---:B------:R-:W-:Y:S01]  /*97d0*/  HMMA.16816.F32.BF16 R56, R4.reuse, R18, R56 ;  /* 0x000000120438723c */ /* 0x040fe20000041838 */
[----:B------:R-:W-:Y:S01]  /*97e0*/  MOV R198, R178 ;  /* 0x000000b200c67202 */ /* 0x000fe20000000f00 */
[----:B---3--:R-:W-:Y:S01]  /*97f0*/  FADD.FTZ R9, R193, R0 ;  /* 0x00000000c1097221 */ /* 0x008fe20000010000 */
[----:B------:R-:W-:Y:S01]  /*9800*/  MOV R203, R172 ;  /* 0x000000ac00cb7202 */ /* 0x000fe20000000f00 */
[----:B------:R-:W-:Y:S01]  /*9810*/  FADD.FTZ R0, R211, R10 ;  /* 0x0000000ad3007221 */ /* 0x000fe20000010000 */
[----:B------:R-:W-:Y:S02]  /*9820*/  MOV R202, R175 ;  /* 0x000000af00ca7202 */ /* 0x000fe40000000f00 */
[----:B------:R-:W-:Y:S01]  /*9830*/  MOV R191, R164 ;  /* 0x000000a400bf7202 */ /* 0x000fe20000000f00 */
[----:B------:R-:W-:Y:S01]  /*9840*/  HMMA.16816.F32.BF16 R184, R4, R24, R184 ;  /* 0x0000001804b8723c */ /* 0x000fe200000418b8 */
[----:B------:R-:W-:-:S02]  /*9850*/  MOV R224, R228 ;  /* 0x000000e400e07202 */ /* 0x000fc40000000f00 */
[----:B------:R-:W-:Y:S01]  /*9860*/  MOV R200, R195 ;  /* 0x000000c300c87202 */ /* 0x000fe20000000f00 */
[----:B------:R-:W-:Y:S01]  /*9870*/  FADD.FTZ R0, R220, R0 ;  /* 0x00000000dc007221 */ /* 0x000fe20000010000 */
[----:B------:R-:W-:Y:S02]  /*9880*/  MOV R171, R169 ;  /* 0x000000a900ab7202 */ /* 0x000fe40000000f00 */
[----:B------:R-:W-:Y:S01]  /*9890*/  MOV R219, R153 ;  /* 0x0000009900db7202 */ /* 0x000fe20000000f00 */
[C---:B------:R-:W-:Y:S01]  /*98a0*/  HMMA.16816.F32.BF16 R44, R4.reuse, R12, R44 ;  /* 0x0000000c042c723c */ /* 0x040fe2000004182c */
[----:B------:R-:W-:Y:S01]  /*98b0*/  MOV R228, R208 ;  /* 0x000000d000e47202 */ /* 0x000fe20000000f00 */
[----:B------:R-:W-:Y:S01]  /*98c0*/  IMAD.MOV.U32 R216, RZ, RZ, R196 ;  /* 0x000000ffffd87224 */ /* 0x000fe200078e00c4 */
[----:B------:R-:W-:Y:S02]  /*98d0*/  MOV R189, R165 ;  /* 0x000000a500bd7202 */ /* 0x000fe40000000f00 */
[----:B------:R-:W-:Y:S01]  /*98e0*/  MOV R205, R160 ;  /* 0x000000a000cd7202 */ /* 0x000fe20000000f00 */
[----:B------:R-:W-:Y:S01]  /*98f0*/  IMAD.MOV.U32 R190, RZ, RZ, R167 ;  /* 0x000000ffffbe7224 */ /* 0x000fe200078e00a7 */
[----:B------:R-:W-:Y:S01]  /*9900*/  MOV R156, R150 ;  /* 0x00000096009c7202 */ /* 0x000fe20000000f00 */
[----:B------:R-:W-:Y:S01]  /*9910*/  HMMA.16816.F32.BF16 R16, R4, R14, R88 ;  /* 0x0000000e0410723c */ /* 0x000fe20000041858 */
[----:B------:R-:W-:-:S02]  /*9920*/  MOV R169, R166 ;  /* 0x000000a600a97202 */ /* 0x000fc40000000f00 */
[----:B------:R-:W-:Y:S01]  /*9930*/  MOV R206, R146 ;  /* 0x0000009200ce7202 */ /* 0x000fe20000000f00 */
[----:B------:R-:W-:Y:S01]  /*9940*/  MUFU.EX2 R78, R78 ;  /* 0x0000004e004e7308 */ /* 0x000fe20000000800 */
[----:B------:R-:W-:Y:S01]  /*9950*/  MOV R227, R202 ;  /* 0x000000ca00e37202 */ /* 0x000fe20000000f00 */
[----:B------:R-:W-:Y:S02]  /*9960*/  LDSM.16.MT88.4 R180, [R180+0xb800] ;  /* 0x00b80000b4b4783b */ /* 0x000fe40000004200 */
[----:B------:R-:W-:Y:S01]  /*9970*/  HMMA.16816.F32.BF16 R24, R4, R26, R96 ;  /* 0x0000001a0418723c */ /* 0x000fe20000041860 */
[----:B------:R-:W-:Y:S01]  /*9980*/  FADD.FTZ R4, R213, R9 ;  /* 0x00000009d5047221 */ /* 0x000fe20000010000 */
[----:B------:R-:W-:Y:S01]  /*9990*/  MOV R208, R203 ;  /* 0x000000cb00d07202 */ /* 0x000fe20000000f00 */
[----:B------:R-:W-:Y:S01]  /*99a0*/  IMAD.MOV.U32 R203, RZ, RZ, R198 ;  /* 0x000000ffffcb7224 */ /* 0x000fe200078e00c6 */
[----:B------:R-:W-:Y:S01]  /*99b0*/  MOV R202, R207 ;  /* 0x000000cf00ca7202 */ /* 0x000fe20000000f00 */
[----:B------:R-:W-:Y:S01]  /*99c0*/  FADD.FTZ R4, R224, R4 ;  /* 0x00000004e0047221 */ /* 0x000fe20000010000 */
[----:B------:R-:W-:-:S02]  /*99d0*/  MOV R207, R200 ;  /* 0x000000c800cf7202 */ /* 0x000fc40000000f00 */
[----:B------:R-:W-:Y:S01]  /*99e0*/  MOV R199, R189 ;  /* 0x000000bd00c77202 */ /* 0x000fe20000000f00 */
[----:B------:R-:W-:Y:S01]  /*99f0*/  IMAD.MOV.U32 R212, RZ, RZ, R171 ;  /* 0x000000ffffd47224 */ /* 0x000fe200078e00ab */
[----:B------:R-:W-:Y:S01]  /*9a00*/  MOV R198, R188 ;  /* 0x000000bc00c67202 */ /* 0x000fe20000000f00 */
[----:B------:R-:W-:Y:S01]  /*9a10*/  IMAD.MOV.U32 R211, RZ, RZ, R142 ;  /* 0x000000ffffd37224 */ /* 0x000fe200078e008e */
[----:B------:R-:W-:Y:S02]  /*9a20*/  MOV R200, R191 ;  /* 0x000000bf00c87202 */ /* 0x000fe40000000f00 */
[----:B------:R-:W-:Y:S02]  /*9a30*/  MOV R209, R143 ;  /* 0x0000008f00d17202 */ /* 0x000fe40000000f00 */
[----:B------:R-:W-:Y:S02]  /*9a40*/  MOV R215, R210 ;  /* 0x000000d200d77202 */ /* 0x000fe40000000f00 */
        /* <DEDUP_REMOVED lines=11> */
[----:B------:R-:W-:Y:S01]  /*9b00*/  MUFU.EX2 R71, R71 ;  /* 0x0000004700477308 */ /* 0x000fe20000000800 */
[----:B------:R-:W-:Y:S01]  /*9b10*/  MOV R223, R199 ;  /* 0x000000c700df7202 */ /* 0x000fe20000000f00 */
[----:B------:R-:W3:Y:S01]  /*9b20*/  LDSM.16.MT88.4 R148, [R148+0xb800] ;  /* 0x00b800009494783b */ /* 0x000ee20000004200 */
[----:B------:R-:W-:Y:S01]  /*9b30*/  MOV R214, R169 ;  /* 0x000000a900d67202 */ /* 0x000fe20000000f00 */
[----:B------:R-:W-:Y:S01]  /*9b40*/  FADD.FTZ R2, R233, R6 ;  /* 0x00000006e9027221 */ /* 0x000fe20000010000 */
[----:B------:R-:W-:Y:S01]  /*9b50*/  MOV R217, R152 ;  /* 0x0000009800d97202 */ /* 0x000fe20000000f00 */
[----:B------:R-:W-:Y:S01]  /*9b60*/  MUFU.EX2 R30, R30 ;  /* 0x0000001e001e7308 */ /* 0x000fe20000000800 */
[----:B------:R-:W-:Y:S01]  /*9b70*/  MOV R213, R203 ;  /* 0x000000cb00d57202 */ /* 0x000fe20000000f00 */
[----:B------:R-:W4:Y:S01]  /*9b80*/  LDSM.16.MT88.4 R164, [R70+0xb800] ;  /* 0x00b8000046a4783b */ /* 0x000f220000004200 */
[----:B------:R-:W-:-:S02]  /*9b90*/  MOV R224, R208 ;  /* 0x000000d000e07202 */ /* 0x000fc40000000f00 */
[----:B------:R-:W-:Y:S01]  /*9ba0*/  MOV R208, R207 ;  /* 0x000000cf00d07202 */ /* 0x000fe20000000f00 */
[----:B------:R-:W-:Y:S01]  /*9bb0*/  MUFU.EX2 R101, R101 ;  /* 0x0000006500657308 */ /* 0x000fe20000000800 */
[----:B------:R-:W-:Y:S01]  /*9bc0*/  MOV R201, R197 ;  /* 0x000000c500c97202 */ /* 0x000fe20000000f00 */
[----:B------:R-:W1:Y:S01]  /*9bd0*/  LDSM.16.MT88.4 R12, [R68+0xb800] ;  /* 0x00b80000440c783b */ /* 0x000e620000004200 */
[----:B------:R-:W-:Y:S02]  /*9be0*/  MOV R210, R170 ;  /* 0x000000aa00d27202 */ /* 0x000fe40000000f00 */
[----:B------:R-:W-:Y:S02]  /*9bf0*/  MOV R202, R168 ;  /* 0x000000a800ca7202 */ /* 0x000fe40000000f00 */
[----:B------:R-:W-:Y:S01]  /*9c00*/  MOV R204, R154 ;  /* 0x0000009a00cc7202 */ /* 0x000fe20000000f00 */
[----:B------:R-:W-:Y:S01]  /*9c10*/  IMAD.MOV.U32 R203, RZ, RZ, R155 ;  /* 0x000000ffffcb7224 */ /* 0x000fe200078e009b */
[----:B------:R-:W-:Y:S01]  /*9c20*/  MOV R200, R141 ;  /* 0x0000008d00c87202 */ /* 0x000fe20000000f00 */
[----:B------:R-:W-:Y:S01]  /*9c30*/  MUFU.EX2 R77, R77 ;  /* 0x0000004d004d7308 */ /* 0x000fe20000000800 */
[----:B------:R-:W-:Y:S01]  /*9c40*/  MOV R207, R140 ;  /* 0x0000008c00cf7202 */ /* 0x000fe20000000f00 */
[----:B------:R1:W5:Y:S02]  /*9c50*/  LDL.LU R76, [R1+0xd8] ;  /* 0x0000d800014c7983 */ /* 0x0003640000300800 */
[----:B------:R-:W3:Y:S02]  /*9c60*/  MUFU.EX2 R29, R29 ;  /* 0x0000001d001d7308 */ /* 0x000ee40000000800 */
[----:B------:R1:W5:Y:S02]  /*9c70*/  LDL.LU R69, [R1+0xd4] ;  /* 0x0000d40001457983 */ /* 0x0003640000300800 */
[----:B------:R-:W-:Y:S02]  /*9c80*/  MUFU.EX2 R100, R100 ;  /* 0x0000006400647308 */ /* 0x000fe40000000800 */
[----:B------:R1:W5:Y:S02]  /*9c90*/  LDL.LU R74, [R1+0xd0] ;  /* 0x0000d000014a7983 */ /* 0x0003640000300800 */
[----:B------:R-:W-:Y:S04]  /*9ca0*/  MUFU.EX2 R73, R73 ;  /* 0x0000004900497308 */ /* 0x000fe80000000800 */
[----:B------:R-:W4:Y:S04]  /*9cb0*/  MUFU.EX2 R28, R28 ;  /* 0x0000001c001c7308 */ /* 0x000f280000000800 */
[----:B------:R-:W1:Y:S04]  /*9cc0*/  MUFU.EX2 R79, R79 ;  /* 0x0000004f004f7308 */ /* 0x000e680000000800 */
[----:B------:R-:W1:Y:S01]  /*9cd0*/  MUFU.EX2 R72, R72 ;  /* 0x0000004800487308 */ /* 0x000e620000000800 */
[----:B---3--:R-:W-:-:S02]  /*9ce0*/  F2FP.BF16.F32.PACK_AB R192, R29, R30 ;  /* 0x0000001e1dc0723e */ /* 0x008fc400000010ff */
[----:B------:R-:W-:Y:S02]  /*9cf0*/  F2FP.BF16.F32.PACK_AB R193, R20, R22 ;  /* 0x0000001614c1723e */ /* 0x000fe400000010ff */
[----:B------:R-:W-:Y:S02]  /*9d00*/  F2FP.BF16.F32.PACK_AB R195, R23, R21 ;  /* 0x0000001517c3723e */ /* 0x000fe400000010ff */
[----:B----4-:R-:W-:Y:S02]  /*9d10*/  F2FP.BF16.F32.PACK_AB R194, R33, R28 ;  /* 0x0000001c21c2723e */ /* 0x010fe400000010ff */
[----:B------:R-:W-:Y:S02]  /*9d20*/  F2FP.BF16.F32.PACK_AB R196, R101, R78 ;  /* 0x0000004e65c4723e */ /* 0x000fe400000010ff */
[----:B------:R-:W-:Y:S02]  /*9d30*/  F2FP.BF16.F32.PACK_AB R197, R77, R71 ;  /* 0x000000474dc5723e */ /* 0x000fe400000010ff */
[----:B-1----:R-:W-:-:S02]  /*9d40*/  F2FP.BF16.F32.PACK_AB R198, R79, R100 ;  /* 0x000000644fc6723e */ /* 0x002fc400000010ff */
[----:B------:R-:W-:Y:S01]  /*9d50*/  F2FP.BF16.F32.PACK_AB R199, R72, R73 ;  /* 0x0000004948c7723e */ /* 0x000fe200000010ff */
[C---:B------:R-:W-:Y:S08]  /*9d60*/  HMMA.16816.F32.BF16 R136, R192.reuse, R148, R136 ;  /* 0x00000094c088723c */ /* 0x040ff00000041888 */
[C---:B------:R-:W-:Y:S08]  /*9d70*/  HMMA.16816.F32.BF16 R144, R192.reuse, R150, R112 ;  /* 0x00000096c090723c */ /* 0x040ff00000041870 */
[C---:B------:R-:W-:Y:S08]  /*9d80*/  HMMA.16816.F32.BF16 R156, R192.reuse, R164, R104 ;  /* 0x000000a4c09c723c */ /* 0x040ff00000041868 */
[C---:B------:R-:W-:Y:S08]  /*9d90*/  HMMA.16816.F32.BF16 R160, R192.reuse, R166, R92 ;  /* 0x000000a6c0a0723c */ /* 0x040ff0000004185c */
[----:B------:R-:W-:Y:S01]  /*9da0*/  HMMA.16816.F32.BF16 R172, R192, R180, R80 ;  /* 0x000000b4c0ac723c */ /* 0x000fe20000041850 */
[----:B--2---:R-:W-:Y:S01]  /*9db0*/  FADD.FTZ R0, R119, R0 ;  /* 0x0000000077007221 */ /* 0x004fe20000010000 */
[----:B------:R-:W-:-:S02]  /*9dc0*/  MOV R119, R216 ;  /* 0x000000d800777202 */ /* 0x000fc40000000f00 */
        /* <DEDUP_REMOVED lines=115> */
[----:B------:R-:W-:-:S03]  /*a500*/  FADD.FTZ R2, R33, R2 ;  /* 0x0000000221027221 */ /* 0x000fc60000010000 */
[----:B------:R1:W5:Y:S04]  /*a510*/  LDL.LU R233, [R1+0xc4] ;  /* 0x0000c40001e97983 */ /* 0x0003680000300800 */
[----:B------:R1:W5:Y:S04]  /*a520*/  LDL.LU R232, [R1+0xc0] ;  /* 0x0000c00001e87983 */ /* 0x0003680000300800 */
[----:B------:R1:W5:Y:S04]  /*a530*/  LDL.LU R230, [R1+0xbc] ;  /* 0x0000bc0001e67983 */ /* 0x0003680000300800 */
[----:B------:R1:W-:Y:S04]  /*a540*/  STL [R1+0xa0], R4 ;  /* 0x0000a00401007387 */ /* 0x0003e80000100800 */
[----:B------:R1:W-:Y:S04]  /*a550*/  STL [R1+0xa4], R3 ;  /* 0x0000a40301007387 */ /* 0x0003e80000100800 */
[----:B------:R1:W-:Y:S01]  /*a560*/  STL [R1+0xa8], R0 ;  /* 0x0000a80001007387 */ /* 0x0003e20000100800 */
[----:B------:R-:W2:Y:S03]  /*a570*/  S2R R234, SR_TID.X ;  /* 0x0000000000ea7919 */ /* 0x000ea60000002100 */
[----:B------:R1:W-:Y:S01]  /*a580*/  STL [R1+0xac], R2 ;  /* 0x0000ac0201007387 */ /* 0x0003e20000100800 */
        /* <DEDUP_REMOVED lines=12> */
[----:B-12---:R-:W-:-:S15]  /*a650*/  @!P6 BRA `(.L_x_344) ;  /* 0x0000006c00c0e947 */ /* 0x006fde0003800000 */
[----:B------:R-:W2:Y:S01]  /*a660*/  LDL.LU R207, [R1+0x8] ;  /* 0x0000080001cf7983 */ /* 0x000ea20000300800 */
[----:B------:R-:W-:Y:S01]  /*a670*/  SHF.R.U32.HI R228, RZ, 0x1, R234 ;  /* 0x00000001ffe47819 */ /* 0x000fe200000116ea */
[C---:B------:R-:W-:Y:S01]  /*a680*/  IMAD.SHL.U32 R200, R234.reuse, 0x40, RZ ;  /* 0x00000040eac87824 */ /* 0x040fe200078e00ff */
[----:B------:R-:W1:Y:S01]  /*a690*/  S2UR UR6, SR_CgaCtaId ;  /* 0x00000000000679c3 */ /* 0x000e620000008800 */
[----:B------:R-:W3:Y:S01]  /*a6a0*/  LDCU UR10, c[0x0][0x440] ;  /* 0x00008800ff0a77ac */ /* 0x000ee20008000800 */
[----:B------:R-:W-:Y:S01]  /*a6b0*/  IMAD.MOV.U32 R229, RZ, RZ, 0x20 ;  /* 0x00000020ffe57424 */ /* 0x000fe200078e00ff */
[C---:B------:R-:W-:Y:S01]  /*a6c0*/  LOP3.LUT P0, RZ, R234.reuse, 0x2, RZ, 0xc0, !PT ;  /* 0x00000002eaff7812 */ /* 0x040fe2000780c0ff */
[----:B------:R-:W-:Y:S01]  /*a6d0*/  IMAD.SHL.U32 R235, R234, 0x40, RZ ;  /* 0x00000040eaeb7824 */ /* 0x000fe200078e00ff */
[----:B------:R-:W-:Y:S01]  /*a6e0*/  MOV R231, 0x20 ;  /* 0x0000002000e77802 */ /* 0x000fe20000000f00 */
[----:B-----5:R-:W-:Y:S01]  /*a6f0*/  VIADD R239, R243, 0xfffffffe ;  /* 0xfffffffef3ef7836 */ /* 0x020fe20000000000 */
[----:B------:R-:W-:Y:S01]  /*a700*/  SEL R229, R229, 0xffffffe0, !P1 ;  /* 0xffffffe0e5e57807 */ /* 0x000fe20004800000 */
[----:B------:R-:W4:Y:S01]  /*a710*/  LDC.64 R240, c[0x0][0x3c0] ;  /* 0x0000f000fff07b82 */ /* 0x000f220000000a00 */
[----:B------:R-:W-:Y:S01]  /*a720*/  IMAD.MOV.U32 R134, RZ, RZ, R69 ;  /* 0x000000ffff867224 */ /* 0x000fe200078e0045 */
[----:B------:R-:W-:Y:S01]  /*a730*/  MOV R132, R75 ;  /* 0x0000004b00847202 */ /* 0x000fe20000000f00 */
[----:B------:R-:W-:Y:S01]  /*a740*/  IMAD.MOV.U32 R133, RZ, RZ, R74 ;  /* 0x000000ffff857224 */ /* 0x000fe200078e004a */
[----:B------:R-:W-:Y:S01]  /*a750*/  SEL R231, R231, 0xffffffe0, !P0 ;  /* 0xffffffe0e7e77807 */ /* 0x000fe20004000000 */
[----:B------:R-:W-:Y:S01]  /*a760*/  IMAD.MOV.U32 R3, RZ, RZ, R76 ;  /* 0x000000ffff037224 */ /* 0x000fe200078e004c */
[----:B------:R-:W-:Y:S01]  /*a770*/  LOP3.LUT R236, R235, 0x400, RZ, 0xc0, !PT ;  /* 0x00000400ebec7812 */ /* 0x000fe200078ec0ff */
[----:B------:R-:W-:Y:S01]  /*a780*/  IMAD.MOV.U32 R237, RZ, RZ, 0x40 ;  /* 0x00000040ffed7424 */ /* 0x000fe200078e00ff */
[----:B------:R-:W-:Y:S01]  /*a790*/  UMOV UR7, 0x400 ;  /* 0x0000040000077882 */ /* 0x000fe20000000000 */
[----:B------:R-:W2:Y:S01]  /*a7a0*/  LDCU UR9, c[0x0][0x440] ;  /* 0x00008800ff0977ac */ /* 0x000ea20008000800 */
[----:B---3--:R-:W-:Y:S01]  /*a7b0*/  ISETP.GE.AND P2, PT, R230, UR10, PT ;  /* 0x0000000ae6007c0c */ /* 0x008fe2000bf46270 */
[----:B------:R-:W3:Y:S01]  /*a7c0*/  LDCU UR8, c[0x0][0x50c] ;  /* 0x0000a180ff0877ac */ /* 0x000ee20008000800 */
[----:B------:R-:W2:Y:S01]  /*a7d0*/  LDCU UR4, c[0x0][0x45c] ;  /* 0x00008b80ff0477ac */ /* 0x000ea20008000800 */
[----:B-1----:R-:W-:Y:S01]  /*a7e0*/  ULEA UR6, UR6, UR7, 0x18 ;  /* 0x0000000706067291 */ /* 0x002fe2000f8ec0ff */
[----:B--2---:R-:W-:-:S04]  /*a7f0*/  LOP3.LUT R228, R207, 0x8, R228, 0x78, !PT ;  /* 0x00000008cfe47812 */ /* 0x004fc800078e78e4 */
[----:B------:R-:W-:-:S04]  /*a800*/  LOP3.LUT R228, R228, 0x200, R200, 0xf8, !PT ;  /* 0x00000200e4e47812 */ /* 0x000fc800078ef8c8 */
[----:B------:R-:W-:-:S04]  /*a810*/  LEA R228, R228, UR5, 0x1 ;  /* 0x00000005e4e47c11 */ /* 0x000fc8000f8e08ff */
[----:B------:R-:W-:Y:S01]  /*a820*/  IADD3 R229, PT, PT, R229, R228, RZ ;  /* 0x000000e4e5e57210 */ /* 0x000fe20007ffe0ff */
[----:B------:R-:W-:-:S05]  /*a830*/  VIADD R0, R228, 0x8000 ;  /* 0x00008000e4007836 */ /* 0x000fca0000000000 */
[----:B------:R1:W-:Y:S01]  /*a840*/  STL [R1+0xb0], R0 ;  /* 0x0000b00001007387 */ /* 0x0003e20000100800 */
[----:B---34-:R-:W-:Y:S05]  /*a850*/  BRA `(.L_x_345) ;  /* 0x0000000800147947 */ /* 0x018fea0003800000 */
.L_x_347:
[C---:B------:R-:W-:Y:S01]  /*a860*/  @!P1 VIADD R2, R239.reuse, 0xffffffff ;  /* 0xffffffffef029836 */ /* 0x040fe20000000000 */
[----:B------:R-:W2:Y:S01]  /*a870*/  LDL R37, [R1+0x78] ;  /* 0x0000780001257983 */ /* 0x000ea20000100800 */
[----:B------:R-:W-:Y:S01]  /*a880*/  @!P1 VIADD R14, R239, 0xffffffff ;  /* 0xffffffffef0e9836 */ /* 0x000fe20000000000 */
[----:B------:R-:W1:Y:S01]  /*a890*/  @!P1 LDC.64 R10, c[0x0][0x3b8] ;  /* 0x0000ee00ff0a9b82 */ /* 0x000e620000000a00 */
[----:B------:R-:W-:Y:S02]  /*a8a0*/  UMOV UR5, UR6 ;  /* 0x0000000600057c82 */ /* 0x000fe40008000000 */
[----:B------:R-:W3:Y:S01]  /*a8b0*/  LDL R36, [R1+0x74] ;  /* 0x0000740001247983 */ /* 0x000ee20000100800 */
[----:B------:R-:W4:Y:S04]  /*a8c0*/  S2R R234, SR_TID.X ;  /* 0x0000000000ea7919 */ /* 0x000f280000002100 */
[----:B------:R-:W5:Y:S08]  /*a8d0*/  @!P1 LDC.64 R8, c[0x0][0x3b8] ;  /* 0x0000ee00ff089b82 */ /* 0x000f700000000a00 */
[----:B------:R-:W4:Y:S01]  /*a8e0*/  @!P1 LDC.64 R12, c[0x0][0x3b8] ;  /* 0x0000ee00ff0c9b82 */ /* 0x000f220000000a00 */
[C---:B-1----:R-:W-:Y:S07]  /*a8f0*/  @!P1 IMAD.WIDE.U32 R4, R2.reuse, R10, RZ ;  /* 0x0000000a02049225 */ /* 0x042fee00078e00ff */
[----:B------:R-:W1:Y:S01]  /*a900*/  @!P1 LDC.64 R24, c[0x0][0x3b8] ;  /* 0x0000ee00ff189b82 */ /* 0x000e620000000a00 */
[----:B------:R-:W-:Y:S01]  /*a910*/  @!P1 IMAD R5, R2, R11, R5 ;  /* 0x0000000b02059224 */ /* 0x000fe200078e0205 */
[C---:B------:R-:W-:Y:S01]  /*a920*/  @!P1 SHF.L.U32 R6, R4.reuse, 0x7, RZ ;  /* 0x0000000704069819 */ /* 0x040fe200000006ff */
[----:B------:R-:W-:Y:S05]  /*a930*/  @!P1 IMAD R17, R11, 0x30, RZ ;  /* 0x000000300b119824 */ /* 0x000fea00078e02ff */
[----:B------:R-:W1:Y:S01]  /*a940*/  @!P1 LDC.64 R20, c[0x0][0x3b8] ;  /* 0x0000ee00ff149b82 */ /* 0x000e620000000a00 */
[----:B------:R-:W-:Y:S01]  /*a950*/  @!P1 SHF.L.U64.HI R7, R4, 0x7, R5 ;  /* 0x0000000704079819 */ /* 0x000fe20000010205 */
[----:B-----5:R-:W-:Y:S01]  /*a960*/  @!P1 IMAD.WIDE.U32 R4, R14, R8, RZ ;  /* 0x000000080e049225 */ /* 0x020fe200078e00ff */
[C---:B----4-:R-:W-:Y:S03]  /*a970*/  LOP3.LUT R238, R234.reuse, 0x38, RZ, 0xc0, !PT ;  /* 0x00000038eaee7812 */ /* 0x050fe600078ec0ff */
[----:B------:R-:W-:Y:S02]  /*a980*/  IMAD.SHL.U32 R15, R234, 0x8, RZ ;  /* 0x00000008ea0f7824 */ /* 0x000fe400078e00ff */
[----:B------:R-:W-:Y:S02]  /*a990*/  @!P1 IMAD R5, R14, R9, R5 ;  /* 0x000000090e059224 */ /* 0x000fe400078e0205 */
[----:B------:R-:W-:Y:S01]  /*a9a0*/  @!P1 IMAD.WIDE.U32 R6, R10, 0x30, R6 ;  /* 0x000000300a069825 */ /* 0x000fe200078e0006 */
[----:B------:R-:W-:Y:S01]  /*a9b0*/  LOP3.LUT R230, R15, 0x38, RZ, 0xc0, !PT ;  /* 0x000000380fe67812 */ /* 0x000fe200078ec0ff */
[----:B------:R-:W4:Y:S01]  /*a9c0*/  @!P1 LDC.64 R10, c[0x0][0x3b8] ;  /* 0x0000ee00ff0a9b82 */ /* 0x000f220000000a00 */
[----:B------:R-:W-:Y:S01]  /*a9d0*/  @!P1 SHF.L.U64.HI R16, R4, 0x7, R5 ;  /* 0x0000000704109819 */ /* 0x000fe20000010205 */
[----:B------:R-:W-:Y:S01]  /*a9e0*/  @!P1 IMAD.IADD R7, R17, 0x1, R7 ;  /* 0x0000000111079824 */ /* 0x000fe200078e0207 */
[----:B------:R-:W-:Y:S01]  /*a9f0*/  ISETP.GE.AND P2, PT, R230, UR9, PT ;  /* 0x00000009e6007c0c */ /* 0x000fe2000bf46270 */
[----:B------:R-:W-:Y:S01]  /*aa00*/  @!P1 IMAD.SHL.U32 R2, R4, 0x80, RZ ;  /* 0x0000008004029824 */ /* 0x000fe200078e00ff */
[--C-:B------:R-:W-:Y:S04]  /*aa10*/  LOP3.LUT R238, R238, 0x1f8, R15.reuse, 0x78, !PT ;  /* 0x000001f8eeee7812 */ /* 0x100fe800078e780f */
[----:B------:R-:W-:Y:S02]  /*aa20*/  @!P1 LEA R2, P4, R8, R2, 0x4 ;  /* 0x0000000208029211 */ /* 0x000fe400078820ff */
[----:B------:R-:W-:Y:S01]  /*aa30*/  LOP3.LUT R238, R238, 0x1e00, R15, 0xf8, !PT ;  /* 0x00001e00eeee7812 */ /* 0x000fe200078ef80f */
[----:B------:R-:W-:Y:S01]  /*aa40*/  @!P1 VIADD R15, R239, 0xffffffff ;  /* 0xffffffffef0f9836 */ /* 0x000fe20000000000 */
[----:B------:R-:W-:Y:S02]  /*aa50*/  @!P1 LEA.HI.X R8, R8, R16, R9, 0x4, P4 ;  /* 0x0000001008089211 */ /* 0x000fe400020f2409 */
[----:B------:R-:W-:Y:S01]  /*aa60*/  LEA R238, R238, UR5, 0x1 ;  /* 0x00000005eeee7c11 */ /* 0x000fe2000f8e08ff */
[----:B------:R-:W-:Y:S01]  /*aa70*/  @!P1 IMAD.WIDE.U32 R4, R15, R12, RZ ;  /* 0x0000000c0f049225 */ /* 0x000fe200078e00ff */
[----:B------:R-:W5:Y:S02]  /*aa80*/  @!P2 LDC.64 R18, c[0x0][0x3b8] ;  /* 0x0000ee00ff12ab82 */ /* 0x000f640000000a00 */
[----:B------:R-:W-:Y:S01]  /*aa90*/  @!P2 IADD3 R14, PT, PT, R239, -0x1, RZ ;  /* 0xffffffffef0ea810 */ /* 0x000fe20007ffe0ff */
[----:B------:R-:W-:Y:S05]  /*aaa0*/  @!P1 IMAD R5, R15, R13, R5 ;  /* 0x0000000d0f059224 */ /* 0x000fea00078e0205 */
[----:B------:R-:W-:Y:S02]  /*aab0*/  @!P1 SHF.L.U64.HI R5, R4, 0x7, R5 ;  /* 0x0000000704059819 */ /* 0x000fe40000010205 */
[-C--:B--2---:R-:W-:Y:S02]  /*aac0*/  @!P1 LEA R22, P3, R6, R37.reuse, 0x1 ;  /* 0x0000002506169211 */ /* 0x084fe400078608ff */
[----:B------:R-:W-:Y:S02]  /*aad0*/  @!P1 LEA R16, P4, R2, R37, 0x1 ;  /* 0x0000002502109211 */ /* 0x000fe400078808ff */
[----:B---3--:R-:W-:Y:S01]  /*aae0*/  @!P1 LEA.HI.X R23, R6, R36, R7, 0x1, P3 ;  /* 0x0000002406179211 */ /* 0x008fe200018f0c07 */
[----:B-----5:R-:W-:Y:S01]  /*aaf0*/  @!P2 IMAD.WIDE.U32 R6, R14, R18, RZ ;  /* 0x000000120e06a225 */ /* 0x020fe200078e00ff */
[-C--:B------:R-:W-:Y:S02]  /*ab00*/  @!P1 LEA.HI.X R17, R2, R36.reuse, R8, 0x1, P4 ;  /* 0x0000002402119211 */ /* 0x080fe400020f0c08 */
[C---:B------:R-:W-:Y:S01]  /*ab10*/  @!P1 IADD3 R2, PT, PT, R239.reuse, -0x1, RZ ;  /* 0xffffffffef029810 */ /* 0x040fe20007ffe0ff */
[----:B------:R-:W-:Y:S01]  /*ab20*/  @!P2 IMAD R7, R14, R19, R7 ;  /* 0x000000130e07a224 */ /* 0x000fe200078e0207 */
[----:B------:R-:W-:Y:S01]  /*ab30*/  @!P2 LEA R9, P4, R6, R37, 0x8 ;  /* 0x000000250609a211 */ /* 0x000fe200078840ff */
[----:B------:R-:W-:Y:S01]  /*ab40*/  @!P1 IMAD.SHL.U32 R8, R4, 0x80, RZ ;  /* 0x0000008004089824 */ /* 0x000fe200078e00ff */
[----:B------:R-:W2:Y:S01]  /*ab50*/  @!P1 LDC.64 R18, c[0x0][0x3b8] ;  /* 0x0000ee00ff129b82 */ /* 0x000ea20000000a00 */
[C---:B------:R-:W-:Y:S01]  /*ab60*/  @!P1 VIADD R14, R239.reuse, 0xffffffff ;  /* 0xffffffffef0e9836 */ /* 0x040fe20000000000 */
[----:B------:R-:W-:Y:S01]  /*ab70*/  @!P2 LEA.HI.X R7, R6, R36, R7, 0x8, P4 ;  /* 0x000000240607a211 */ /* 0x000fe200020f4407 */
[----:B------:R-:W-:Y:S01]  /*ab80*/  @!P2 IMAD.MOV.U32 R6, RZ, RZ, R9 ;  /* 0x000000ffff06a224 */ /* 0x000fe200078e0009 */
[C---:B------:R-:W-:Y:S04]  /*ab90*/  @!P1 LEA R8, P3, R12.reuse, R8, 0x5 ;  /* 0x000000080c089211 */ /* 0x040fe800078628ff */
[----:B------:R-:W-:Y:S01]  /*aba0*/  @!PT LDS RZ, [RZ] ;  /* 0x00000000fffff984 */ /* 0x000fe20000000800 */
[----:B------:R-:W-:Y:S01]  /*abb0*/  @!PT LDS RZ, [RZ] ;  /* 0x00000000fffff984 */ /* 0x000fe20000000800 */
[----:B------:R-:W-:Y:S01]  /*abc0*/  @!PT LDS RZ, [RZ] ;  /* 0x00000000fffff984 */ /* 0x000fe20000000800 */
[----:B------:R3:W-:Y:S01]  /*abd0*/  @!P2 LDGSTS.E.BYPASS.LTC128B.128 [R238+0x4000], desc[UR16][R6.64] ;  /* 0x0400000006eeafae */ /* 0x0007e2000b981a10 */
[----:B------:R-:W-:Y:S01]  /*abe0*/  @!P1 LEA.HI.X R13, R12, R5, R13, 0x5, P3 ;  /* 0x000000050c0d9211 */ /* 0x000fe200018f2c0d */
[----:B----4-:R-:W-:Y:S01]  /*abf0*/  @!P1 IMAD.WIDE.U32 R4, R2, R10, RZ ;  /* 0x0000000a02049225 */ /* 0x010fe200078e00ff */
[----:B------:R-:W-:Y:S02]  /*ac00*/  @!P1 LEA R12, P3, R8, R37, 0x1 ;  /* 0x00000025080c9211 */ /* 0x000fe400078608ff */
[----:B------:R4:W-:Y:S01]  /*ac10*/  @P2 STS.128 [R238+0x4000], RZ ;  /* 0x004000ffee002388 */ /* 0x0009e20000000c00 */
[----:B------:R-:W-:Y:S01]  /*ac20*/  @!P1 IMAD R5, R2, R11, R5 ;  /* 0x0000000b02059224 */ /* 0x000fe200078e0205 */
[----:B------:R-:W-:Y:S03]  /*ac30*/  @!P1 LEA.HI.X R13, R8, R36, R13, 0x1, P3 ;  /* 0x00000024080d9211 */ /* 0x000fe600018f0c0d */
[----:B------:R4:W-:Y:S05]  /*ac40*/  @P1 STS.128 [R238+0x4800], RZ ;  /* 0x004800ffee001388 */ /* 0x0009ea0000000c00 */
        /* <DEDUP_REMOVED lines=9> */
[----:B------:R4:W-:Y:S01]  /*ace0*/  @P1 STS.128 [R238+0x5800], RZ ;  /* 0x005800ffee001388 */ /* 0x0009e20000000c00 */
[C---:B---3--:R-:W-:Y:S01]  /*acf0*/  @!P1 IMAD.SHL.U32 R7, R4.reuse, 0x80, RZ ;  /* 0x0000008004079824 */ /* 0x048fe200078e00ff */
[----:B------:R-:W-:Y:S03]  /*ad00*/  @!P1 SHF.L.U64.HI R6, R4, 0x7, R5 ;  /* 0x0000000704069819 */ /* 0x000fe60000010205 */
[----:B------:R-:W-:Y:S01]  /*ad10*/  @!PT LDS RZ, [RZ] ;  /* 0x00000000fffff984 */ /* 0x000fe20000000800 */
[----:B------:R-:W-:Y:S01]  /*ad20*/  @!PT LDS RZ, [RZ] ;  /* 0x00000000fffff984 */ /* 0x000fe20000000800 */
[----:B------:R-:W-:Y:S01]  /*ad30*/  @!PT LDS RZ, [RZ] ;  /* 0x00000000fffff984 */ /* 0x000fe20000000800 */
[----:B------:R3:W-:Y:S01]  /*ad40*/  @!P1 LDGSTS.E.BYPASS.LTC128B.128 [R238+0x5800], desc[UR16][R22.64] ;  /* 0x0580000016ee9fae */ /* 0x0007e2000b981a10 */
[----:B------:R-:W-:Y:S02]  /*ad50*/  @!P1 IADD3 R4, PT, PT, R239, -0x1, RZ ;  /* 0xffffffffef049810 */ /* 0x000fe40007ffe0ff */
[----:B------:R-:W-:Y:S02]  /*ad60*/  @!P1 LEA R5, P3, R10, R7, 0x6 ;  /* 0x000000070a059211 */ /* 0x000fe400078630ff */
[----:B------:R3:W-:Y:S01]  /*ad70*/  @P1 STS.128 [R238+0x6000], RZ ;  /* 0x006000ffee001388 */ /* 0x0007e20000000c00 */
[----:B--2---:R-:W-:Y:S01]  /*ad80*/  @!P1 IMAD.WIDE.U32 R8, R4, R18, RZ ;  /* 0x0000001204089225 */ /* 0x004fe200078e00ff */
[----:B------:R-:W-:Y:S03]  /*ad90*/  @!P1 LEA.HI.X R10, R10, R6, R11, 0x6, P3 ;  /* 0x000000060a0a9211 */ /* 0x000fe600018f340b */
[----:B------:R-:W-:Y:S01]  /*ada0*/  @!P1 IMAD R9, R4, R19, R9 ;  /* 0x0000001304099224 */ /* 0x000fe200078e0209 */
[C---:B-----5:R-:W-:Y:S01]  /*adb0*/  @!P1 LEA R16, P3, R5.reuse, R37, 0x1 ;  /* 0x0000002505109211 */ /* 0x060fe200078608ff */
[----:B-1----:R-:W-:Y:S03]  /*adc0*/  @!P1 IMAD.WIDE.U32 R6, R2, R24, RZ ;  /* 0x0000001802069225 */ /* 0x002fe600078e00ff */
[----:B------:R-:W-:Y:S01]  /*add0*/  @!P1 LEA.HI.X R17, R5, R36, R10, 0x1, P3 ;  /* 0x0000002405119211 */ /* 0x000fe200018f0c0a */
[C---:B------:R-:W-:Y:S01]  /*ade0*/  @!P1 IMAD.SHL.U32 R10, R8.reuse, 0x80, RZ ;  /* 0x00000080080a9824 */ /* 0x040fe200078e00ff */
[----:B------:R-:W-:Y:S01]  /*adf0*/  @!P1 SHF.L.U64.HI R11, R8, 0x7, R9 ;  /* 0x00000007080b9819 */ /* 0x000fe20000010209 */
[----:B------:R-:W-:Y:S01]  /*ae00*/  @!P1 IMAD R7, R2, R25, R7 ;  /* 0x0000001902079224 */ /* 0x000fe200078e0207 */
[----:B----4-:R-:W-:Y:S01]  /*ae10*/  @!P1 SHF.L.U32 R12, R6, 0x7, RZ ;  /* 0x00000007060c9819 */ /* 0x010fe200000006ff */
[----:B------:R-:W-:Y:S01]  /*ae20*/  @!PT LDS RZ, [RZ] ;  /* 0x00000000fffff984 */ /* 0x000fe20000000800 */
[----:B------:R-:W-:Y:S01]  /*ae30*/  @!PT LDS RZ, [RZ] ;  /* 0x00000000fffff984 */ /* 0x000fe20000000800 */
[----:B------:R-:W-:Y:S01]  /*ae40*/  @!PT LDS RZ, [RZ] ;  /* 0x00000000fffff984 */ /* 0x000fe20000000800 */
[----:B------:R3:W-:Y:S01]  /*ae50*/  @!P1 LDGSTS.E.BYPASS.LTC128B.128 [R238+0x6000], desc[UR16][R16.64] ;  /* 0x0600000010ee9fae */ /* 0x0007e2000b981a10 */
[----:B------:R-:W-:Y:S04]  /*ae60*/  @!P1 IMAD.WIDE.U32 R4, R14, R20, RZ ;  /* 0x000000140e049225 */ /* 0x000fe800078e00ff */
[----:B------:R3:W-:Y:S01]  /*ae70*/  @P1 STS.128 [R238+0x6800], RZ ;  /* 0x006800ffee001388 */ /* 0x0007e20000000c00 */
[----:B------:R-:W-:Y:S01]  /*ae80*/  @!P1 IMAD R19, R19, 0x50, RZ ;  /* 0x0000005013139824 */ /* 0x000fe200078e02ff */
[----:B------:R-:W-:Y:S01]  /*ae90*/  @!P1 SHF.L.U64.HI R13, R6, 0x7, R7 ;  /* 0x00000007060d9819 */ /* 0x000fe20000010207 */
[----:B------:R-:W-:Y:S04]  /*aea0*/  @!P1 IMAD.WIDE.U32 R8, R18, 0x50, R10 ;  /* 0x0000005012089825 */ /* 0x000fe800078e000a */
[----:B------:R-:W-:Y:S01]  /*aeb0*/  @!P1 IMAD R5, R14, R21, R5 ;  /* 0x000000150e059224 */ /* 0x000fe200078e0205 */
[-C--:B------:R-:W-:Y:S01]  /*aec0*/  @!P1 LEA R14, P5, R8, R37.reuse, 0x1 ;  /* 0x00000025080e9211 */ /* 0x080fe200078a08ff */
[----:B------:R-:W-:Y:S02]  /*aed0*/  @!P1 IMAD.IADD R9, R19, 0x1, R9 ;  /* 0x0000000113099824 */ /* 0x000fe400078e0209 */
[----:B------:R-:W-:Y:S01]  /*aee0*/  @!P1 IMAD.WIDE.U32 R6, R24, 0x60, R12 ;  /* 0x0000006018069825 */ /* 0x000fe200078e000c */
[----:B------:R-:W-:Y:S02]  /*aef0*/  @!P1 SHF.L.U64.HI R11, R4, 0x7, R5 ;  /* 0x00000007040b9819 */ /* 0x000fe40000010205 */
[-C--:B------:R-:W-:Y:S01]  /*af00*/  @!P1 LEA.HI.X R15, R8, R36.reuse, R9, 0x1, P5 ;  /* 0x00000024080f9211 */ /* 0x080fe200028f0c09 */
[----:B------:R-:W-:Y:S01]  /*af10*/  @!P1 IMAD R25, R25, 0x60, RZ ;  /* 0x0000006019199824 */ /* 0x000fe200078e02ff */
[----:B------:R-:W-:Y:S01]  /*af20*/  @!P1 LEA R12, P4, R6, R37, 0x1 ;  /* 0x00000025060c9211 */ /* 0x000fe200078808ff */
[----:B------:R-:W-:Y:S02]  /*af30*/  @!P1 IMAD.SHL.U32 R10, R4, 0x80, RZ ;  /* 0x00000080040a9824 */ /* 0x000fe400078e00ff */
[----:B------:R-:W-:Y:S01]  /*af40*/  @!PT LDS RZ, [RZ] ;  /* 0x00000000fffff984 */ /* 0x000fe20000000800 */
[----:B------:R-:W-:Y:S01]  /*af50*/  @!PT LDS RZ, [RZ] ;  /* 0x00000000fffff984 */ /* 0x000fe20000000800 */
[----:B------:R-:W-:Y:S01]  /*af60*/  @!PT LDS RZ, [RZ] ;  /* 0x00000000fffff984 */ /* 0x000fe20000000800 */
[----:B------:R3:W-:Y:S01]  /*af70*/  @!P1 LDGSTS.E.BYPASS.LTC128B.128 [R238+0x6800], desc[UR16][R14.64] ;  /* 0x068000000eee9fae */ /* 0x0007e2000b981a10 */
[----:B------:R-:W-:Y:S01]  /*af80*/  @!P1 IADD3 R7, PT, PT, R25, R7, RZ ;  /* 0x0000000719079210 */ /* 0x000fe20007ffe0ff */
[----:B------:R-:W-:Y:S03]  /*af90*/  @!P1 IMAD.WIDE.U32 R4, R20, 0x70, R10 ;  /* 0x0000007014049825 */ /* 0x000fe600078e000a */
[----:B------:R3:W-:Y:S01]  /*afa0*/  @P1 STS.128 [R238+0x7000], RZ ;  /* 0x007000ffee001388 */ /* 0x0007e20000000c00 */
[-C--:B------:R-:W-:Y:S01]  /*afb0*/  @!P1 LEA.HI.X R13, R6, R36.reuse, R7, 0x1, P4 ;  /* 0x00000024060d9211 */ /* 0x080fe200020f0c07 */
[----:B------:R-:W-:Y:S01]  /*afc0*/  @!P1 IMAD R2, R21, 0x70, RZ ;  /* 0x0000007015029824 */ /* 0x000fe200078e02ff */
[----:B------:R-:W-:Y:S03]  /*afd0*/  @!P1 LEA R10, P3, R4, R37, 0x1 ;  /* 0x00000025040a9211 */ /* 0x000fe600078608ff */
[----:B------:R-:W-:Y:S01]  /*afe0*/  @!PT LDS RZ, [RZ] ;  /* 0x00000000fffff984 */ /* 0x000fe20000000800 */
[----:B------:R-:W-:Y:S01]  /*aff0*/  @!PT LDS RZ, [RZ] ;  /* 0x00000000fffff984 */ /* 0x000fe20000000800 */
[----:B------:R-:W-:Y:S01]  /*b000*/  @!PT LDS RZ, [RZ] ;  /* 0x00000000fffff984 */ /* 0x000fe20000000800 */
[----:B------:R3:W-:Y:S01]  /*b010*/  @!P1 LDGSTS.E.BYPASS.LTC128B.128 [R238+0x7000], desc[UR16][R12.64] ;  /* 0x070000000cee9fae */ /* 0x0007e2000b981a10 */
[----:B------:R-:W-:Y:S04]  /*b020*/  @!P1 IMAD.IADD R2, R2, 0x1, R5 ;  /* 0x0000000102029824 */ /* 0x000fe800078e0205 */
[----:B------:R3:W-:Y:S01]  /*b030*/  @P1 STS.128 [R238+0x7800], RZ ;  /* 0x007800ffee001388 */ /* 0x0007e20000000c00 */
[----:B------:R-:W-:Y:S05]  /*b040*/  @!P1 LEA.HI.X R11, R4, R36, R2, 0x1, P3 ;  /* 0x00000024040b9211 */ /* 0x000fea00018f0c02 */
[----:B------:R-:W-:Y:S01]  /*b050*/  @!PT LDS RZ, [RZ] ;  /* 0x00000000fffff984 */ /* 0x000fe20000000800 */
[----:B------:R-:W-:Y:S01]  /*b060*/  @!PT LDS RZ, [RZ] ;  /* 0x00000000fffff984 */ /* 0x000fe20000000800 */
[----:B------:R-:W-:Y:S01]  /*b070*/  @!PT LDS RZ, [RZ] ;  /* 0x00000000fffff984 */ /* 0x000fe20000000800 */
[----:B------:R3:W-:Y:S05]  /*b080*/  @!P1 LDGSTS.E.BYPASS.LTC128B.128 [R238+0x7800], desc[UR16][R10.64] ;  /* 0x078000000aee9fae */ /* 0x0007ea000b981a10 */
[----:B------:R-:W0:Y:S01]  /*b090*/  LDGDEPBAR ;  /* 0x00000000000079af */ /* 0x000e220000000000 */
[----:B------:R-:W-:Y:S05]  /*b0a0*/  BRA `(.L_x_346) ;  /* 0x0000002800a07947 */ /* 0x000fea0003800000 */
.L_x_345:
[----:B--2---:R-:W2:Y:S01]  /*b0b0*/  LDL R18, [R1+0x98] ;  /* 0x0000980001127983 */ /* 0x004ea20000100800 */
[----:B------:R-:W-:Y:S01]  /*b0c0*/  ISETP.GE.AND P1, PT, R230, UR9, PT ;  /* 0x00000009e6007c0c */ /* 0x000fe2000bf26270 */
[C---:B------:R-:W-:Y:S01]  /*b0d0*/  IMAD.WIDE.U32 R4, R239.reuse, R240, RZ ;  /* 0x000000f0ef047225 */ /* 0x040fe200078e00ff */
[----:B------:R-:W-:Y:S04]  /*b0e0*/  DEPBAR.LE SB0, 0x0 ;  /* 0x000080000000791a */ /* 0x000fe80000000000 */
[----:B------:R-:W3:Y:S01]  /*b0f0*/  LDL R26, [R1+0x94] ;  /* 0x00009400011a7983 */ /* 0x000ee20000100800 */
[----:B------:R-:W-:Y:S01]  /*b100*/  IMAD R5, R239, R241, R5 ;  /* 0x000000f1ef057224 */ /* 0x000fe200078e0205 */
[----:B------:R-:W-:Y:S01]  /*b110*/  SHF.L.U32 R6, R4, 0x7, RZ ;  /* 0x0000000704067819 */ /* 0x000fe200000006ff */
[----:B------:R-:W-:Y:S01]  /*b120*/  BAR.SYNC.DEFER_BLOCKING 0x0 ;  /* 0x0000000000007b1d */ /* 0x000fe20000010000 */
[----:B-1----:R-:W-:Y:S02]  /*b130*/  SHF.L.U32 R0, R234, 0x5, RZ ;  /* 0x00000005ea007819 */ /* 0x002fe400000006ff */
[----:B------:R-:W-:Y:S01]  /*b140*/  SHF.L.U64.HI R7, R4, 0x7, R5 ;  /* 0x0000000704077819 */ /* 0x000fe20000010205 */
[C---:B------:R-:W-:Y:S01]  /*b150*/  @!P1 IMAD R14, R241.reuse, 0x30, RZ ;  /* 0x00000030f10e9824 */ /* 0x040fe200078e02ff */
[CC--:B------:R-:W-:Y:S01]  /*b160*/  @!P1 LEA R9, P0, R240.reuse, R6.reuse, 0x6 ;  /* 0x00000006f0099211 */ /* 0x0c0fe200078030ff */
[C---:B------:R-:W-:Y:S01]  /*b170*/  @!P1 IMAD R15, R241.reuse, 0x50, RZ ;  /* 0x00000050f10f9824 */ /* 0x040fe200078e02ff */
[CC--:B------:R-:W-:Y:S01]  /*b180*/  @!P1 LEA R5, P4, R240.reuse, R6.reuse, 0x4 ;  /* 0x00000006f0059211 */ /* 0x0c0fe200078820ff */
[C---:B------:R-:W-:Y:S01]  /*b190*/  @!P1 IMAD R16, R241.reuse, 0x60, RZ ;  /* 0x00000060f1109824 */ /* 0x040fe200078e02ff */
[CCC-:B------:R-:W-:Y:S01]  /*b1a0*/  @!P1 LEA.HI.X R12, R240.reuse, R7.reuse, R241.reuse, 0x6, P0 ;  /* 0x00000007f00c9211 */ /* 0x1c0fe200000f34f1 */
[----:B------:R-:W-:Y:S01]  /*b1b0*/  @!P1 IMAD R17, R241, 0x70, RZ ;  /* 0x00000070f1119824 */ /* 0x000fe200078e02ff */
[CCC-:B------:R-:W-:Y:S02]  /*b1c0*/  @!P1 LEA.HI.X R10, R240.reuse, R7.reuse, R241.reuse, 0x4, P4 ;  /* 0x00000007f00a9211 */ /* 0x1c0fe400020f24f1 */
[----:B------:R-:W-:Y:S02]  /*b1d0*/  @!P1 LEA R8, P3, R240, R6, 0x5 ;  /* 0x00000006f0089211 */ /* 0x000fe400078628ff */
[----:B------:R-:W-:Y:S02]  /*b1e0*/  LOP3.LUT R233, R0, 0x7c00, RZ, 0xc0, !PT ;  /* 0x00007c0000e97812 */ /* 0x000fe400078ec0ff */
[----:B------:R-:W-:Y:S02]  /*b1f0*/  @!P1 LEA.HI.X R11, R240, R7, R241, 0x5, P3 ;  /* 0x00000007f00b9211 */ /* 0x000fe400018f2cf1 */
[--C-:B------:R-:W-:Y:S02]  /*b200*/  SHF.R.U32.HI R232, RZ, 0x1, R234.reuse ;  /* 0x00000001ffe87819 */ /* 0x100fe400000116ea */
[--C-:B------:R-:W-:Y:S02]  /*b210*/  LOP3.LUT R4, R233, 0x200, R235.reuse, 0xf8, !PT ;  /* 0x00000200e9047812 */ /* 0x100fe400078ef8eb */
[----:B------:R-:W-:Y:S02]  /*b220*/  LOP3.LUT R0, R230, 0x1c0, R235, 0xf8, !PT ;  /* 0x000001c0e6007812 */ /* 0x000fe400078ef8eb */
[----:B------:R-:W-:Y:S02]  /*b230*/  LOP3.LUT R2, R232, 0x8, RZ, 0xc0, !PT ;  /* 0x00000008e8027812 */ /* 0x000fe400078ec0ff */
[----:B------:R-:W-:Y:S02]  /*b240*/  LOP3.LUT R200, R0, 0x8, R234, 0x78, !PT ;  /* 0x0000000800c87812 */ /* 0x000fe400078e78ea */
[----:B------:R-:W-:Y:S02]  /*b250*/  LOP3.LUT R2, R4, R0, R2, 0xf6, !PT ;  /* 0x0000000004027212 */ /* 0x000fe400078ef602 */
[----:B------:R-:W-:Y:S02]  /*b260*/  LEA R200, R200, R236, 0x1 ;  /* 0x000000ecc8c87211 */ /* 0x000fe400078e08ff */
[----:B------:R-:W-:Y:S03]  /*b270*/  LEA R2, R2, UR5, 0x1 ;  /* 0x0000000502027c11 */ /* 0x000fe6000f8e08ff */
[----:B------:R-:W-:Y:S01]  /*b280*/  VIADD R135, R200, UR5 ;  /* 0x00000005c8877c36 */ /* 0x000fe20008000000 */
[-C--:B------:R-:W-:Y:S04]  /*b290*/  IADD3 R212, PT, PT, R2, R231.reuse, RZ ;  /* 0x000000e702d47210 */ /* 0x080fe80007ffe0ff */
[----:B------:R-:W-:Y:S02]  /*b2a0*/  IADD3 R0, PT, PT, R135, R231, RZ ;  /* 0x000000e787007210 */ /* 0x000fe40007ffe0ff */
[-C--:B--2---:R-:W-:Y:S02]  /*b2b0*/  @!P1 LEA R20, P0, R9, R18.reuse, 0x1 ;  /* 0x0000001209149211 */ /* 0x084fe400078008ff */
[-C--:B------:R-:W-:Y:S02]  /*b2c0*/  @!P1 LEA R24, P4, R5, R18.reuse, 0x1 ;  /* 0x0000001205189211 */ /* 0x080fe400078808ff */
[----:B------:R-:W-:Y:S02]  /*b2d0*/  @!P1 LEA R22, P3, R8, R18, 0x1 ;  /* 0x0000001208169211 */ /* 0x000fe400078608ff */
[----:B---3--:R-:W-:Y:S02]  /*b2e0*/  @!P1 LEA.HI.X R21, R9, R26, R12, 0x1, P0 ;  /* 0x0000001a09159211 */ /* 0x008fe400000f0c0c */
[----:B------:R-:W-:Y:S02]  /*b2f0*/  @!P2 LEA R12, P0, R6, R18, 0x1 ;  /* 0x00000012060ca211 */ /* 0x000fe400078008ff */
[-C--:B------:R-:W-:Y:S01]  /*b300*/  @!P1 LEA.HI.X R25, R5, R26.reuse, R10, 0x1, P4 ;  /* 0x0000001a05199211 */ /* 0x080fe200020f0c0a */
[--C-:B------:R-:W-:Y:S01]  /*b310*/  @!P1 IMAD.WIDE.U32 R4, R240, 0x30, R6.reuse ;  /* 0x00000030f0049825 */ /* 0x100fe200078e0006 */
[-C--:B------:R-:W-:Y:S02]  /*b320*/  @!P2 LEA.HI.X R13, R6, R26.reuse, R7, 0x1, P0 ;  /* 0x0000001a060da211 */ /* 0x080fe400000f0c07 */
[----:B------:R-:W-:Y:S01]  /*b330*/  @!P1 LEA.HI.X R23, R8, R26, R11, 0x1, P3 ;  /* 0x0000001a08179211 */ /* 0x000fe200018f0c0b */
[--C-:B------:R-:W-:Y:S01]  /*b340*/  @!P1 IMAD.MOV.U32 R11, RZ, RZ, R7.reuse ;  /* 0x000000ffff0b9224 */ /* 0x100fe200078e0007 */
[-C--:B------:R-:W-:Y:S01]  /*b350*/  @!P1 MOV R10, R6.reuse ;  /* 0x00000006000a9202 */ /* 0x080fe20000000f00 */
[----:B------:R-:W-:Y:S01]  /*b360*/  @!PT LDS RZ, [RZ] ;  /* 0x00000000fffff984 */ /* 0x000fe20000000800 */
[----:B------:R-:W-:Y:S01]  /*b370*/  @!PT LDS RZ, [RZ] ;  /* 0x00000000fffff984 */ /* 0x000fe20000000800 */
[----:B------:R-:W-:Y:S01]  /*b380*/  @!PT LDS RZ, [RZ] ;  /* 0x00000000fffff984 */ /* 0x000fe20000000800 */
[----:B------:R1:W-:Y:S01]  /*b390*/  @!P2 LDGSTS.E.BYPASS.LTC128B.128 [R238+0x8000], desc[UR16][R12.64] ;  /* 0x080000000ceeafae */ /* 0x0003e2000b981a10 */
[----:B------:R-:W-:Y:S02]  /*b3a0*/  @!P1 MOV R8, R6 ;  /* 0x0000000600089202 */ /* 0x000fe40000000f00 */
[----:B------:R-:W-:Y:S01]  /*b3b0*/  @!P1 MOV R9, R7 ;  /* 0x0000000700099202 */ /* 0x000fe20000000f00 */
[----:B------:R-:W-:Y:S01]  /*b3c0*/  @!P1 IMAD.WIDE.U32 R6, R240, 0x50, R6 ;  /* 0x00000050f0069825 */ /* 0x000fe200078e0006 */
[----:B------:R-:W-:Y:S02]  /*b3d0*/  @!P1 IADD3 R5, PT, PT, R14, R5, RZ ;  /* 0x000000050e059210 */ /* 0x000fe40007ffe0ff */
[C---:B------:R-:W-:Y:S01]  /*b3e0*/  @!P1 LEA R14, P5, R4.reuse, R18, 0x1 ;  /* 0x00000012040e9211 */ /* 0x040fe200078a08ff */
[----:B------:R-:W-:Y:S01]  /*b3f0*/  @P2 STS.128 [R238+0x8000], RZ ;  /* 0x008000ffee002388 */ /* 0x000fe20000000c00 */
[----:B------:R-:W-:Y:S02]  /*b400*/  @!P1 IMAD.IADD R7, R15, 0x1, R7 ;  /* 0x000000010f079824 */ /* 0x000fe400078e0207 */
[----:B------:R-:W-:Y:S01]  /*b410*/  @!P1 LEA.HI.X R15, R4, R26, R5, 0x1, P5 ;  /* 0x0000001a040f9211 */ /* 0x000fe200028f0c05 */
[C---:B------:R-:W-:Y:S04]  /*b420*/  @!P1 IMAD.WIDE.U32 R10, R240.reuse, 0x60, R10 ;  /* 0x00000060f00a9825 */ /* 0x040fe800078e000a */
[----:B------:R-:W-:Y:S01]  /*b430*/  @P1 STS.128 [R238+0x8800], RZ ;  /* 0x008800ffee001388 */ /* 0x000fe20000000c00 */
[----:B------:R-:W-:Y:S01]  /*b440*/  @!P1 IMAD.WIDE.U32 R8, R240, 0x70, R8 ;  /* 0x00000070f0089825 */ /* 0x000fe200078e0008 */
[----:B------:R-:W-:Y:S02]  /*b450*/  @!P1 IADD3 R11, PT, PT, R16, R11, RZ ;  /* 0x0000000b100b9210 */ /* 0x000fe40007ffe0ff */
[C---:B------:R-:W-:Y:S02]  /*b460*/  @!P1 LEA R16, P3, R10.reuse, R18, 0x1 ;  /* 0x000000120a109211 */ /* 0x040fe400078608ff */
[----:B------:R-:W-:Y:S02]  /*b470*/  @!P1 IADD3 R9, PT, PT, R17, R9, RZ ;  /* 0x0000000911099210 */ /* 0x000fe40007ffe0ff */
[----:B------:R-:W-:Y:S01]  /*b480*/  @!PT LDS RZ, [RZ] ;  /* 0x00000000fffff984 */ /* 0x000fe20000000800 */
[----:B------:R-:W-:Y:S01]  /*b490*/  @!PT LDS RZ, [RZ] ;  /* 0x00000000fffff984 */ /* 0x000fe20000000800 */
[----:B------:R-:W-:Y:S01]  /*b4a0*/  @!PT LDS RZ, [RZ] ;  /* 0x00000000fffff984 */ /* 0x000fe20000000800 */
[----:B------:R-:W-:Y:S01]  /*b4b0*/  @!P1 LDGSTS.E.BYPASS.LTC128B.128 [R238+0x8800], desc[UR16][R24.64] ;  /* 0x0880000018ee9fae */ /* 0x000fe2000b981a10 */
[----:B------:R-:W-:Y:S02]  /*b4c0*/  @!P1 LEA.HI.X R17, R10, R26, R11, 0x1, P3 ;  /* 0x0000001a0a119211 */ /* 0x000fe400018f0c0b */
[-C--:B-1----:R-:W-:Y:S02]  /*b4d0*/  @!P1 LEA R12, P4, R6, R18.reuse, 0x1 ;  /* 0x00000012060c9211 */ /* 0x082fe400078808ff */
[----:B------:R-:W-:Y:S02]  /*b4e0*/  @!P1 LEA R18, P0, R8, R18, 0x1 ;  /* 0x0000001208129211 */ /* 0x000fe400078008ff */
[-C--:B------:R-:W-:Y:S01]  /*b4f0*/  @!P1 LEA.HI.X R13, R6, R26.reuse, R7, 0x1, P4 ;  /* 0x0000001a060d9211 */ /* 0x080fe200020f0c07 */
[----:B------:R-:W-:Y:S01]  /*b500*/  @P1 STS.128 [R238+0x9000], RZ ;  /* 0x009000ffee001388 */ /* 0x000fe20000000c00 */
[----:B------:R-:W-:Y:S02]  /*b510*/  @!P1 LEA.HI.X R19, R8, R26, R9, 0x1, P0 ;  /* 0x0000001a08139211 */ /* 0x000fe400000f0c09 */
[----:B------:R-:W-:Y:S02]  /*b520*/  LOP3.LUT P0, RZ, R234, 0x4, RZ, 0xc0, !PT ;  /* 0x00000004eaff7812 */ /* 0x000fe4000780c0ff */
[----:B------:R-:W-:Y:S03]  /*b530*/  ISETP.NE.AND P3, PT, R239, RZ, PT ;  /* 0x000000ffef00720c */ /* 0x000fe60003f65270 */
        /* <DEDUP_REMOVED lines=33> */
[----:B------:R-:W2:Y:S08]  /*b750*/  LDSM.16.M88.4 R48, [R200+UR5+0x5000] ;  /* 0x00500005c830783b */ /* 0x000eb00008000200 */
[----:B------:R-:W3:Y:S08]  /*b760*/  LDSM.16.M88.4 R64, [R200+UR5+0x5800] ;  /* 0x00580005c840783b */ /* 0x000ef00008000200 */
[----:B------:R-:W4:Y:S08]  /*b770*/  LDSM.16.M88.4 R80, [R200+UR5+0x6000] ;  /* 0x00600005c850783b */ /* 0x000f300008000200 */
[----:B------:R-:W5:Y:S01]  /*b780*/  LDSM.16.M88.4 R96, [R200+UR5+0x6800] ;  /* 0x00680005c860783b */ /* 0x000f620008000200 */
[-C--:B-1----:R-:W-:Y:S07]  /*b790*/  HMMA.16816.F32.BF16 R4, R128, R16.reuse, RZ ;  /* 0x000000108004723c */ /* 0x082fee00000418ff */
[----:B------:R-:W1:Y:S01]  /*b7a0*/  LDSM.16.M88.4 R112, [R200+UR5+0x7000] ;  /* 0x00700005c870783b */ /* 0x000e620008000200 */
[C---:B------:R-:W-:Y:S07]  /*b7b0*/  HMMA.16816.F32.BF16 R8, R124.reuse, R16, RZ ;  /* 0x000000107c08723c */ /* 0x040fee00000418ff */
[----:B------:R-:W1:Y:S01]  /*b7c0*/  LDSM.16.M88.4 R200, [R200+UR5+0x7800] ;  /* 0x00780005c8c8783b */ /* 0x000e620008000200 */
[-C--:B------:R-:W-:Y:S07]  /*b7d0*/  HMMA.16816.F32.BF16 R12, R124, R18.reuse, RZ ;  /* 0x000000127c0c723c */ /* 0x080fee00000418ff */
[----:B------:R-:W-:Y:S01]  /*b7e0*/  LDSM.16.M88.4 R204, [R212] ;  /* 0x00000000d4cc783b */ /* 0x000fe20000000200 */
[C---:B------:R-:W-:Y:S07]  /*b7f0*/  HMMA.16816.F32.BF16 R16, R128.reuse, R18, RZ ;  /* 0x000000128010723c */ /* 0x040fee00000418ff */
[----:B------:R-:W1:Y:S01]  /*b800*/  LDSM.16.M88.4 R208, [R0+0x4000] ;  /* 0x0040000000d0783b */ /* 0x000e620000000200 */
[-C--:B------:R-:W-:Y:S07]  /*b810*/  HMMA.16816.F32.BF16 R20, R128, R32.reuse, RZ ;  /* 0x000000208014723c */ /* 0x080fee00000418ff */
[----:B------:R-:W1:Y:S01]  /*b820*/  LDSM.16.M88.4 R212, [R212+0x2000] ;  /* 0x00200000d4d4783b */ /* 0x000e620000000200 */
[C---:B------:R-:W-:Y:S07]  /*b830*/  HMMA.16816.F32.BF16 R24, R124.reuse, R32, RZ ;  /* 0x000000207c18723c */ /* 0x040fee00000418ff */
[----:B------:R-:W1:Y:S01]  /*b840*/  LDSM.16.M88.4 R216, [R0+0x4800] ;  /* 0x0048000000d8783b */ /* 0x000e620000000200 */
[-C--:B------:R-:W-:Y:S07]  /*b850*/  HMMA.16816.F32.BF16 R28, R124, R34.reuse, RZ ;  /* 0x000000227c1c723c */ /* 0x080fee00000418ff */
[----:B------:R-:W1:Y:S01]  /*b860*/  LDSM.16.M88.4 R220, [R0+0x5000] ;  /* 0x0050000000dc783b */ /* 0x000e620000000200 */
[C---:B------:R-:W-:Y:S07]  /*b870*/  HMMA.16816.F32.BF16 R32, R128.reuse, R34, RZ ;  /* 0x000000228020723c */ /* 0x040fee00000418ff */
[----:B------:R-:W0:Y:S01]  /*b880*/  LDGDEPBAR ;  /* 0x00000000000079af */ /* 0x000e220000000000 */
[-C--:B--2---:R-:W-:Y:S08]  /*b890*/  HMMA.16816.F32.BF16 R36, R128, R48.reuse, RZ ;  /* 0x000000308024723c */ /* 0x084ff000000418ff */
        /* <DEDUP_REMOVED lines=47> */
[----:B-1----:R-:W-:Y:S04]  /*bb90*/  SEL R0, R237, 0xffffffc0, !P0 ;  /* 0xffffffc0ed007807 */ /* 0x002fe80004000000 */
[----:B------:R-:W-:Y:S01]  /*bba0*/  IADD3 R2, PT, PT, R2, R0, RZ ;  /* 0x0000000002027210 */ /* 0x000fe20007ffe0ff */
[C---:B------:R-:W-:Y:S04]  /*bbb0*/  HMMA.16816.F32.BF16 R80, R204.reuse, R210, R80 ;  /* 0x000000d2cc50723c */ /* 0x040fe80000041850 */
[----:B------:R-:W-:Y:S01]  /*bbc0*/  IMAD.IADD R0, R135, 0x1, R0 ;  /* 0x0000000187007824 */ /* 0x000fe200078e0200 */
[----:B------:R-:W-:Y:S01]  /*bbd0*/  LDSM.16.M88.4 R208, [R2] ;  /* 0x0000000002d0783b */ /* 0x000fe20000000200 */
[C---:B------:R-:W-:Y:S02]  /*bbe0*/  IADD3 R224, PT, PT, R231.reuse, R2, RZ ;  /* 0x00000002e7e07210 */ /* 0x040fe40007ffe0ff */
[-C--:B---3--:R-:W-:Y:S08]  /*bbf0*/  HMMA.16816.F32.BF16 R84, R204, R216.reuse, R84 ;  /* 0x000000d8cc54723c */ /* 0x088ff00000041854 */
[C---:B------:R-:W-:Y:S08]  /*bc00*/  HMMA.16816.F32.BF16 R88, R212.reuse, R216, R88 ;  /* 0x000000d8d458723c */ /* 0x040ff00000041858 */
[-C--:B------:R-:W-:Y:S08]  /*bc10*/  HMMA.16816.F32.BF16 R92, R212, R218.reuse, R92 ;  /* 0x000000dad45c723c */ /* 0x080ff0000004185c */
[C---:B------:R-:W-:Y:S01]  /*bc20*/  HMMA.16816.F32.BF16 R96, R204.reuse, R218, R96 ;  /* 0x000000dacc60723c */ /* 0x040fe20000041860 */
[----:B------:R-:W1:Y:S07]  /*bc30*/  LDSM.16.M88.4 R216, [R0+0x4000] ;  /* 0x0040000000d8783b */ /* 0x000e6e0000000200 */
[-C--:B----4-:R-:W-:Y:S08]  /*bc40*/  HMMA.16816.F32.BF16 R100, R204, R220.reuse, R100 ;  /* 0x000000dccc64723c */ /* 0x090ff00000041864 */
[C---:B------:R-:W-:Y:S08]  /*bc50*/  HMMA.16816.F32.BF16 R104, R212.reuse, R220, R104 ;  /* 0x000000dcd468723c */ /* 0x040ff00000041868 */
[-C--:B------:R-:W-:Y:S08]  /*bc60*/  HMMA.16816.F32.BF16 R108, R212, R222.reuse, R108 ;  /* 0x000000ded46c723c */ /* 0x080ff0000004186c */
[C---:B------:R-:W-:Y:S01]  /*bc70*/  HMMA.16816.F32.BF16 R112, R204.reuse, R222, R112 ;  /* 0x000000decc70723c */ /* 0x040fe20000041870 */
[----:B------:R2:W3:Y:S07]  /*bc80*/  LDSM.16.M88.4 R220, [R2+0x2000] ;  /* 0x0020000002dc783b */ /* 0x0004ee0000000200 */
[-C--:B-----5:R-:W-:Y:S08]  /*bc90*/  HMMA.16816.F32.BF16 R116, R204, R200.reuse, R116 ;  /* 0x000000c8cc74723c */ /* 0x0a0ff00000041874 */
[C---:B------:R-:W-:Y:S08]  /*bca0*/  HMMA.16816.F32.BF16 R120, R212.reuse, R200, R120 ;  /* 0x000000c8d478723c */ /* 0x040ff00000041878 */
[-C--:B------:R-:W-:Y:S01]  /*bcb0*/  HMMA.16816.F32.BF16 R124, R212, R202.reuse, R124 ;  /* 0x000000cad47c723c */ /* 0x080fe2000004187c */
[----:B------:R-:W4:Y:S02]  /*bcc0*/  LDSM.16.M88.4 R212, [R0+0x4800] ;  /* 0x0048000000d4783b */ /* 0x000f240000000200 */
[----:B--2---:R-:W-:Y:S05]  /*bcd0*/  IADD3 R2, PT, PT, R231, R0, RZ ;  /* 0x00000000e7027210 */ /* 0x004fea0007ffe0ff */
        /* <DEDUP_REMOVED lines=12> */
[----:B------:R-:W4:Y:S07]  /*bda0*/  LDSM.16.M88.4 R212, [R0+0x6800] ;  /* 0x0068000000d4783b */ /* 0x000f2e0000000200 */
[-C--:B--2---:R-:W-:Y:S08]  /*bdb0*/  HMMA.16816.F32.BF16 R36, R208, R200.reuse, R36 ;  /* 0x000000c8d024723c */ /* 0x084ff00000041824 */
[C---:B------:R-:W-:Y:S08]  /*bdc0*/  HMMA.16816.F32.BF16 R40, R220.reuse, R200, R40 ;  /* 0x000000c8dc28723c */ /* 0x040ff00000041828 */
[-C--:B------:R-:W-:Y:S08]  /*bdd0*/  HMMA.16816.F32.BF16 R44, R220, R202.reuse, R44 ;  /* 0x000000cadc2c723c */ /* 0x080ff0000004182c */
[C---:B------:R-:W-:Y:S01]  /*bde0*/  HMMA.16816.F32.BF16 R48, R208.reuse, R202, R48 ;  /* 0x000000cad030723c */ /* 0x040fe20000041830 */
[----:B------:R-:W2:Y:S07]  /*bdf0*/  LDSM.16.M88.4 R200, [R0+0x7000] ;  /* 0x0070000000c8783b */ /* 0x000eae0000000200 */
[-C--:B-1----:R-:W-:Y:S08]  /*be00*/  HMMA.16816.F32.BF16 R52, R208, R204.reuse, R52 ;  /* 0x000000ccd034723c */ /* 0x082ff00000041834 */
        /* <DEDUP_REMOVED lines=13> */
[----:B------:R-:W3:Y:S07]  /*bee0*/  LDSM.16.M88.4 R212, [R224] ;  /* 0x00000000e0d4783b */ /* 0x000eee0000000200 */
[-C--:B--2---:R-:W-:Y:S01]  /*bef0*/  HMMA.16816.F32.BF16 R100, R208, R200.reuse, R100 ;  /* 0x000000c8d064723c */ /* 0x084fe20000041864 */
[----:B------:R-:W2:Y:S07]  /*bf00*/  LDSM.16.M88.4 R224, [R224+0x2000] ;  /* 0x00200000e0e0783b */ /* 0x000eae0000000200 */
[C---:B------:R-:W-:Y:S08]  /*bf10*/  HMMA.16816.F32.BF16 R104, R220.reuse, R200, R104 ;  /* 0x000000c8dc68723c */ /* 0x040ff00000041868 */
[-C--:B------:R-:W-:Y:S08]  /*bf20*/  HMMA.16816.F32.BF16 R108, R220, R202.reuse, R108 ;  /* 0x000000cadc6c723c */ /* 0x080ff0000004186c */
[C---:B------:R-:W-:Y:S08]  /*bf30*/  HMMA.16816.F32.BF16 R112, R208.reuse, R202, R112 ;  /* 0x000000cad070723c */ /* 0x040ff00000041870 */
[-C--:B-1----:R-:W-:Y:S08]  /*bf40*/  HMMA.16816.F32.BF16 R116, R208, R204.reuse, R116 ;  /* 0x000000ccd074723c */ /* 0x082ff00000041874 */
[C---:B------:R-:W-:Y:S08]  /*bf50*/  HMMA.16816.F32.BF16 R120, R220.reuse, R204, R120 ;  /* 0x000000ccdc78723c */ /* 0x040ff00000041878 */
[-C--:B------:R-:W-:Y:S08]  /*bf60*/  HMMA.16816.F32.BF16 R124, R220, R206.reuse, R124 ;  /* 0x000000cedc7c723c */ /* 0x080ff0000004187c */
[----:B------:R-:W-:Y:S08]  /*bf70*/  HMMA.16816.F32.BF16 R128, R208, R206, R128 ;  /* 0x000000ced080723c */ /* 0x000ff00000041880 */
[-C--:B---3--:R-:W-:Y:S08]  /*bf80*/  HMMA.16816.F32.BF16 R4, R212, R216.reuse, R4 ;  /* 0x000000d8d404723c */ /* 0x088ff00000041804 */
        /* <DEDUP_REMOVED lines=23> */
[----:B------:R-:W-:Y:S10]  /*c100*/  MUFU.TANH R202, R17 ;  /* 0x0000001100ca7308 */ /* 0x000ff40000002400 */
[----:B------:R1:W-:Y:S10]  /*c110*/  MUFU.TANH R207, R7 ;  /* 0x0000000700cf7308 */ /* 0x0003f40000002400 */
[----:B------:R-:W-:Y:S10]  /*c120*/  MUFU.TANH R203, R16 ;  /* 0x0000001000cb7308 */ /* 0x000ff40000002400 */
[----:B------:R-:W-:Y:S01]  /*c130*/  MUFU.TANH R221, R8 ;  /* 0x0000000800dd7308 */ /* 0x000fe20000002400 */
[----:B-1----:R-:W1:Y:S09]  /*c140*/  LDSM.16.M88.4 R4, [R2+0x4800] ;  /* 0x004800000204783b */ /* 0x002e720000000200 */
[----:B------:R-:W-:Y:S10]  /*c150*/  MUFU.TANH R244, R12 ;  /* 0x0000000c00f47308 */ /* 0x000ff40000002400 */
[----:B------:R-:W-:Y:S10]  /*c160*/  MUFU.TANH R220, R9 ;  /* 0x0000000900dc7308 */ /* 0x000ff40000002400 */
[----:B------:R-:W-:Y:S10]  /*c170*/  MUFU.TANH R205, R19 ;  /* 0x0000001300cd7308 */ /* 0x000ff40000002400 */
[----:B------:R-:W-:Y:S10]  /*c180*/  MUFU.TANH R217, R10 ;  /* 0x0000000a00d97308 */ /* 0x000ff40000002400 */
[----:B------:R-:W-:Y:S01]  /*c190*/  MUFU.TANH R201, R18 ;  /* 0x0000001200c97308 */ /* 0x000fe20000002400 */
[-C--:B-1----:R-:W-:Y:S09]  /*c1a0*/  HMMA.16816.F32.BF16 R20, R212, R4.reuse, R20 ;  /* 0x00000004d414723c */ /* 0x082ff20000041814 */
[----:B------:R1:W-:Y:S01]  /*c1b0*/  MUFU.TANH R211, R11 ;  /* 0x0000000b00d37308 */ /* 0x0003e20000002400 */
        /* <DEDUP_REMOVED lines=8> */
[----:B-1----:R-:W1:Y:S01]  /*c240*/  LDSM.16.M88.4 R8, [R2+0x5000] ;  /* 0x005000000208783b */ /* 0x002e620000000200 */
[C---:B------:R-:W-:Y:S04]  /*c250*/  HMMA.16816.F32.BF16 R32, R212.reuse, R6, R32 ;  /* 0x00000006d420723c */ /* 0x040fe80000041820 */
[----:B------:R-:W-:Y:S03]  /*c260*/  FMUL.FTZ R25, R25, UR8 ;  /* 0x0000000819197c20 */ /* 0x000fe60008410000 */
[----:B------:R-:W2:Y:S01]  /*c270*/  MUFU.TANH R0, R20 ;  /* 0x0000001400007308 */ /* 0x000ea20000002400 */
[----:B------:R-:W-:Y:S01]  /*c280*/  FMUL.FTZ R27, R27, UR8 ;  /* 0x000000081b1b7c20 */ /* 0x000fe20008410000 */
[----:B------:R-:W-:Y:S01]  /*c290*/  FMUL.FTZ R24, R24, UR8 ;  /* 0x0000000818187c20 */ /* 0x000fe20008410000 */
[----:B------:R-:W-:Y:S01]  /*c2a0*/  FMUL.FTZ R26, R26, UR8 ;  /* 0x000000081a1a7c20 */ /* 0x000fe20008410000 */
[----:B------:R-:W-:Y:S01]  /*c2b0*/  FMUL.FTZ R30, R30, UR8 ;  /* 0x000000081e1e7c20 */ /* 0x000fe20008410000 */
[----:B------:R-:W-:Y:S01]  /*c2c0*/  FMUL.FTZ R28, R28, UR8 ;  /* 0x000000081c1c7c20 */ /* 0x000fe20008410000 */
[----:B------:R-:W-:Y:S04]  /*c2d0*/  FMUL.FTZ R31, R31, UR8 ;  /* 0x000000081f1f7c20 */ /* 0x000fe80008410000 */
[----:B------:R-:W-:Y:S01]  /*c2e0*/  MUFU.TANH R17, R25 ;  /* 0x0000001900117308 */ /* 0x000fe20000002400 */
[----:B------:R-:W-:Y:S01]  /*c2f0*/  FMUL.FTZ R29, R29, UR8 ;  /* 0x000000081d1d7c20 */ /* 0x000fe20008410000 */
[----:B------:R-:W-:Y:S01]  /*c300*/  FMUL.FTZ R33, R33, UR8 ;  /* 0x0000000821217c20 */ /* 0x000fe20008410000 */
[----:B------:R-:W-:Y:S07]  /*c310*/  FMUL.FTZ R35, R35, UR8 ;  /* 0x0000000823237c20 */ /* 0x000fee0008410000 */
[----:B------:R-:W-:Y:S01]  /*c320*/  MUFU.TANH R4, R22 ;  /* 0x0000001600047308 */ /* 0x000fe20000002400 */
[----:B------:R-:W-:Y:S01]  /*c330*/  FMUL.FTZ R34, R34, UR8 ;  /* 0x0000000822227c20 */ /* 0x000fe20008410000 */
[----:B--2---:R2:W-:Y:S01]  /*c340*/  STL [R1+0x1c], R0 ;  /* 0x00001c0001007387 */ /* 0x0045e20000100800 */
[----:B------:R-:W-:Y:S07]  /*c350*/  FMUL.FTZ R32, R32, UR8 ;  /* 0x0000000820207c20 */ /* 0x000fee0008410000 */
[----:B------:R-:W-:Y:S10]  /*c360*/  MUFU.TANH R235, R30 ;  /* 0x0000001e00eb7308 */ /* 0x000ff40000002400 */
[----:B------:R-:W-:Y:S01]  /*c370*/  MUFU.TANH R200, R28 ;  /* 0x0000001c00c87308 */ /* 0x000fe20000002400 */
[-C--:B-1----:R-:W-:Y:S09]  /*c380*/  HMMA.16816.F32.BF16 R36, R212, R8.reuse, R36 ;  /* 0x00000008d424723c */ /* 0x082ff20000041824 */
[----:B------:R-:W-:Y:S01]  /*c390*/  MUFU.TANH R15, R27 ;  /* 0x0000001b000f7308 */ /* 0x000fe20000002400 */
[C---:B------:R-:W-:Y:S09]  /*c3a0*/  HMMA.16816.F32.BF16 R40, R224.reuse, R8, R40 ;  /* 0x00000008e028723c */ /* 0x040ff20000041828 */
[----:B--2---:R-:W1:Y:S01]  /*c3b0*/  MUFU.TANH R0, R21 ;  /* 0x0000001500007308 */ /* 0x004e620000002400 */
[-C--:B------:R-:W-:Y:S03]  /*c3c0*/  HMMA.16816.F32.BF16 R44, R224, R10.reuse, R44 ;  /* 0x0000000ae02c723c */ /* 0x080fe6000004182c */
[----:B------:R-:W-:Y:S01]  /*c3d0*/  FMUL.FTZ R37, R37, UR8 ;  /* 0x0000000825257c20 */ /* 0x000fe20008410000 */
[----:B------:R-:W-:Y:S01]  /*c3e0*/  FMUL.FTZ R36, R36, UR8 ;  /* 0x0000000824247c20 */ /* 0x000fe20008410000 */
[----:B------:R-:W-:Y:S04]  /*c3f0*/  FMUL.FTZ R39, R39, UR8 ;  /* 0x0000000827277c20 */ /* 0x000fe80008410000 */
[----:B------:R-:W-:Y:S01]  /*c400*/  MUFU.TANH R16, R24 ;  /* 0x0000001800107308 */ /* 0x000fe20000002400 */
[----:B------:R-:W-:Y:S01]  /*c410*/  FMUL.FTZ R38, R38, UR8 ;  /* 0x0000000826267c20 */ /* 0x000fe20008410000 */
[C---:B------:R-:W-:Y:S01]  /*c420*/  HMMA.16816.F32.BF16 R48, R212.reuse, R10, R48 ;  /* 0x0000000ad430723c */ /* 0x040fe20000041830 */
[----:B------:R-:W-:Y:S03]  /*c430*/  LDSM.16.M88.4 R8, [R2+0x6000] ;  /* 0x006000000208783b */ /* 0x000fe60000000200 */
[----:B------:R-:W-:Y:S01]  /*c440*/  FMUL.FTZ R42, R42, UR8 ;  /* 0x000000082a2a7c20 */ /* 0x000fe20008410000 */
[----:B------:R-:W-:Y:S03]  /*c450*/  FMUL.FTZ R43, R43, UR8 ;  /* 0x000000082b2b7c20 */ /* 0x000fe60008410000 */
[----:B------:R-:W-:Y:S01]  /*c460*/  MUFU.TANH R28, R37 ;  /* 0x00000025001c7308 */ /* 0x000fe20000002400 */
[----:B------:R-:W-:Y:S01]  /*c470*/  FMUL.FTZ R41, R41, UR8 ;  /* 0x0000000829297c20 */ /* 0x000fe20008410000 */
[----:B------:R-:W-:Y:S01]  /*c480*/  FMUL.FTZ R40, R40, UR8 ;  /* 0x0000000828287c20 */ /* 0x000fe20008410000 */
[----:B-1----:R1:W-:Y:S01]  /*c490*/  STL [R1+0x14], R0 ;  /* 0x0000140001007387 */ /* 0x0023e20000100800 */
[----:B------:R-:W-:Y:S01]  /*c4a0*/  FMUL.FTZ R45, R45, UR8 ;  /* 0x000000082d2d7c20 */ /* 0x000fe20008410000 */
[----:B------:R-:W-:Y:S02]  /*c4b0*/  FMUL.FTZ R47, R47, UR8 ;  /* 0x000000082f2f7c20 */ /* 0x000fe40008410000 */
[----:B------:R-:W-:Y:S03]  /*c4c0*/  STL [R1+0x10], R4 ;  /* 0x0000100401007387 */ /* 0x000fe60000100800 */
[----:B------:R-:W-:Y:S01]  /*c4d0*/  MUFU.TANH R135, R36 ;  /* 0x0000002400877308 */ /* 0x000fe20000002400 */
[----:B------:R-:W-:Y:S01]  /*c4e0*/  FMUL.FTZ R44, R44, UR8 ;  /* 0x000000082c2c7c20 */ /* 0x000fe20008410000 */
[----:B------:R-:W-:Y:S01]  /*c4f0*/  FMUL.FTZ R46, R46, UR8 ;  /* 0x000000082e2e7c20 */ /* 0x000fe20008410000 */
[----:B------:R-:W2:Y:S01]  /*c500*/  LDSM.16.M88.4 R4, [R2+0x5800] ;  /* 0x005800000204783b */ /* 0x000ea20000000200 */
[----:B------:R-:W-:Y:S01]  /*c510*/  FMUL.FTZ R49, R49, UR8 ;  /* 0x0000000831317c20 */ /* 0x000fe20008410000 */
[----:B------:R-:W-:Y:S01]  /*c520*/  FMUL.FTZ R51, R51, UR8 ;  /* 0x0000000833337c20 */ /* 0x000fe20008410000 */
[----:B------:R-:W-:Y:S04]  /*c530*/  FMUL.FTZ R50, R50, UR8 ;  /* 0x0000000832327c20 */ /* 0x000fe80008410000 */
[----:B------:R-:W3:Y:S01]  /*c540*/  MUFU.TANH R20, R38 ;  /* 0x0000002600147308 */ /* 0x000ee20000002400 */
[----:B------:R-:W-:Y:S09]  /*c550*/  FMUL.FTZ R48, R48, UR8 ;  /* 0x0000000830307c20 */ /* 0x000ff20008410000 */
[----:B------:R3:W-:Y:S10]  /*c560*/  MUFU.TANH R22, R48 ;  /* 0x0000003000167308 */ /* 0x0007f40000002400 */
[----:B-1----:R-:W1:Y:S10]  /*c570*/  MUFU.TANH R0, R23 ;  /* 0x0000001700007308 */ /* 0x002e740000002400 */
[----:B------:R-:W-:Y:S01]  /*c580*/  MUFU.TANH R27, R39 ;  /* 0x00000027001b7308 */ /* 0x000fe20000002400 */
[----:B---3--:R-:W-:Y:S09]  /*c590*/  MOV R48, R20 ;  /* 0x0000001400307202 */ /* 0x008ff20000000f00 */
[----:B------:R3:W-:Y:S01]  /*c5a0*/  MUFU.TANH R36, R42 ;  /* 0x0000002a00247308 */ /* 0x0007e20000002400 */
[----:B-1----:R1:W-:Y:S01]  /*c5b0*/  STL [R1+0x18], R0 ;  /* 0x0000180001007387 */ /* 0x0023e20000100800 */
[-C--:B--2---:R-:W-:Y:S03]  /*c5c0*/  HMMA.16816.F32.BF16 R52, R212, R4.reuse, R52 ;  /* 0x00000004d434723c */ /* 0x084fe60000041834 */
[----:B------:R-:W-:Y:S05]  /*c5d0*/  STL [R1+0x28], R235 ;  /* 0x000028eb01007387 */ /* 0x000fea0000100800 */
[----:B------:R-:W-:Y:S01]  /*c5e0*/  MUFU.TANH R30, R31 ;  /* 0x0000001f001e7308 */ /* 0x000fe20000002400 */
[C---:B------:R-:W-:Y:S09]  /*c5f0*/  HMMA.16816.F32.BF16 R56, R224.reuse, R4, R56 ;  /* 0x00000004e038723c */ /* 0x040ff20000041838 */
[----:B------:R-:W-:Y:S01]  /*c600*/  MUFU.TANH R37, R43 ;  /* 0x0000002b00257308 */ /* 0x000fe20000002400 */
[----:B---3--:R-:W-:Y:S01]  /*c610*/  IMAD.MOV.U32 R42, RZ, RZ, R16 ;  /* 0x000000ffff2a7224 */ /* 0x008fe200078e0010 */
[-C--:B------:R-:W-:Y:S03]  /*c620*/  HMMA.16816.F32.BF16 R60, R224, R6.reuse, R60 ;  /* 0x00000006e03c723c */ /* 0x080fe6000004183c */
[----:B------:R-:W-:Y:S01]  /*c630*/  FMUL.FTZ R52, R52, UR8 ;  /* 0x0000000834347c20 */ /* 0x000fe20008410000 */
[----:B------:R-:W-:Y:S04]  /*c640*/  FMUL.FTZ R53, R53, UR8 ;  /* 0x0000000835357c20 */ /* 0x000fe80008410000 */
[----:B------:R2:W-:Y:S01]  /*c650*/  MUFU.TANH R25, R49 ;  /* 0x0000003100197308 */ /* 0x0005e20000002400 */
[----:B------:R-:W-:Y:S01]  /*c660*/  FMUL.FTZ R54, R54, UR8 ;  /* 0x0000000836367c20 */ /* 0x000fe20008410000 */
[----:B------:R-:W-:Y:S01]  /*c670*/  FMUL.FTZ R55, R55, UR8 ;  /* 0x0000000837377c20 */ /* 0x000fe20008410000 */
[C---:B------:R-:W-:Y:S01]  /*c680*/  HMMA.16816.F32.BF16 R64, R212.reuse, R6, R64 ;  /* 0x00000006d440723c */ /* 0x040fe20000041840 */
[----:B------:R-:W3:Y:S03]  /*c690*/  LDSM.16.M88.4 R4, [R2+0x6800] ;  /* 0x006800000204783b */ /* 0x000ee60000000200 */
[----:B------:R-:W-:Y:S03]  /*c6a0*/  FMUL.FTZ R56, R56, UR8 ;  /* 0x0000000838387c20 */ /* 0x000fe60008410000 */
[----:B-1----:R-:W1:Y:S01]  /*c6b0*/  MUFU.TANH R0, R33 ;  /* 0x0000002100007308 */ /* 0x002e620000002400 */
[----:B------:R-:W-:Y:S01]  /*c6c0*/  FMUL.FTZ R58, R58, UR8 ;  /* 0x000000083a3a7c20 */ /* 0x000fe20008410000 */
[----:B------:R-:W-:Y:S01]  /*c6d0*/  FMUL.FTZ R59, R59, UR8 ;  /* 0x000000083b3b7c20 */ /* 0x000fe20008410000 */
[-C--:B------:R-:W-:Y:S03]  /*c6e0*/  HMMA.16816.F32.BF16 R68, R212, R8.reuse, R68 ;  /* 0x00000008d444723c */ /* 0x080fe60000041844 */
[----:B------:R-:W-:Y:S01]  /*c6f0*/  FMUL.FTZ R61, R61, UR8 ;  /* 0x000000083d3d7c20 */ /* 0x000fe20008410000 */
[----:B------:R-:W-:Y:S03]  /*c700*/  FMUL.FTZ R60, R60, UR8 ;  /* 0x000000083c3c7c20 */ /* 0x000fe60008410000 */
[----:B------:R-:W-:Y:S01]  /*c710*/  MUFU.TANH R31, R56 ;  /* 0x00000038001f7308 */ /* 0x000fe20000002400 */
[----:B------:R-:W-:Y:S01]  /*c720*/  FMUL.FTZ R62, R62, UR8 ;  /* 0x000000083e3e7c20 */ /* 0x000fe20008410000 */
[----:B--2---:R-:W-:Y:S01]  /*c730*/  MOV R49, R15 ;  /* 0x0000000f00317202 */ /* 0x004fe20000000f00 */
[C---:B------:R-:W-:Y:S04]  /*c740*/  HMMA.16816.F32.BF16 R72, R224.reuse, R8, R72 ;  /* 0x00000008e048723c */ /* 0x040fe80000041848 */
[----:B------:R-:W-:Y:S03]  /*c750*/  FMUL.FTZ R66, R66, UR8 ;  /* 0x0000000842427c20 */ /* 0x000fe60008410000 */
[----:B------:R-:W-:Y:S01]  /*c760*/  MUFU.TANH R12, R26 ;  /* 0x0000001a000c7308 */ /* 0x000fe20000002400 */
[----:B------:R-:W-:Y:S01]  /*c770*/  FMUL.FTZ R67, R67, UR8 ;  /* 0x0000000843437c20 */ /* 0x000fe20008410000 */
[----:B-1----:R1:W-:Y:S01]  /*c780*/  STL [R1+0xc], R0 ;  /* 0x00000c0001007387 */ /* 0x0023e20000100800 */
[-C--:B------:R-:W-:Y:S03]  /*c790*/  HMMA.16816.F32.BF16 R76, R224, R10.reuse, R76 ;  /* 0x0000000ae04c723c */ /* 0x080fe6000004184c */
[----:B------:R-:W-:Y:S01]  /*c7a0*/  STL [R1+0x58], R28 ;  /* 0x0000581c01007387 */ /* 0x000fe20000100800 */
[----:B------:R-:W-:Y:S03]  /*c7b0*/  FMUL.FTZ R70, R70, UR8 ;  /* 0x0000000846467c20 */ /* 0x000fe60008410000 */
[----:B------:R-:W-:Y:S01]  /*c7c0*/  MUFU.TANH R56, R66 ;  /* 0x0000004200387308 */ /* 0x000fe20000002400 */
[----:B------:R-:W-:Y:S01]  /*c7d0*/  FMUL.FTZ R68, R68, UR8 ;  /* 0x0000000844447c20 */ /* 0x000fe20008410000 */
[----:B------:R-:W-:Y:S01]  /*c7e0*/  STL [R1+0x60], R27 ;  /* 0x0000601b01007387 */ /* 0x000fe20000100800 */
[C---:B------:R-:W-:Y:S03]  /*c7f0*/  HMMA.16816.F32.BF16 R80, R212.reuse, R10, R80 ;  /* 0x0000000ad450723c */ /* 0x040fe60000041850 */
[----:B------:R-:W2:Y:S01]  /*c800*/  LDSM.16.M88.4 R8, [R2+0x7000] ;  /* 0x007000000208783b */ /* 0x000ea20000000200 */
[----:B------:R-:W-:Y:S03]  /*c810*/  FMUL.FTZ R72, R72, UR8 ;  /* 0x0000000848487c20 */ /* 0x000fe60008410000 */
[----:B------:R-:W-:Y:S01]  /*c820*/  MUFU.TANH R66, R68 ;  /* 0x0000004400427308 */ /* 0x000fe20000002400 */
[----:B------:R-:W-:Y:S01]  /*c830*/  FMUL.FTZ R73, R73, UR8 ;  /* 0x0000000849497c20 */ /* 0x000fe20008410000 */
[----:B------:R-:W-:Y:S01]  /*c840*/  FMUL.FTZ R74, R74, UR8 ;  /* 0x000000084a4a7c20 */ /* 0x000fe20008410000 */
[----:B------:R-:W-:Y:S01]  /*c850*/  FMUL.FTZ R69, R69, UR8 ;  /* 0x0000000845457c20 */ /* 0x000fe20008410000 */
[-C--:B---3--:R-:W-:Y:S01]  /*c860*/  HMMA.16816.F32.BF16 R84, R212, R4.reuse, R84 ;  /* 0x00000004d454723c */ /* 0x088fe20000041854 */
[----:B------:R-:W-:Y:S02]  /*c870*/  STL [R1+0x80], R36 ;  /* 0x0000802401007387 */ /* 0x000fe40000100800 */
[----:B------:R-:W-:Y:S03]  /*c880*/  FMUL.FTZ R71, R71, UR8 ;  /* 0x0000000847477c20 */ /* 0x000fe60008410000 */
[----:B------:R-:W-:Y:S01]  /*c890*/  MUFU.TANH R19, R44 ;  /* 0x0000002c00137308 */ /* 0x000fe20000002400 */
[----:B------:R-:W-:Y:S01]  /*c8a0*/  FMUL.FTZ R65, R65, UR8 ;  /* 0x0000000841417c20 */ /* 0x000fe20008410000 */
[----:B------:R-:W-:Y:S01]  /*c8b0*/  STL [R1+0x7c], R37 ;  /* 0x00007c2501007387 */ /* 0x000fe20000100800 */
[----:B------:R-:W-:Y:S01]  /*c8c0*/  FMUL.FTZ R64, R64, UR8 ;  /* 0x0000000840407c20 */ /* 0x000fe20008410000 */
[C---:B------:R-:W-:Y:S06]  /*c8d0*/  HMMA.16816.F32.BF16 R88, R224.reuse, R4, R88 ;  /* 0x00000004e058723c */ /* 0x040fec0000041858 */
[----:B-1----:R1:W-:Y:S01]  /*c8e0*/  MUFU.TANH R0, R47 ;  /* 0x0000002f00007308 */ /* 0x0023e20000002400 */
[----:B------:R-:W-:Y:S01]  /*c8f0*/  FMUL.FTZ R76, R76, UR8 ;  /* 0x000000084c4c7c20 */ /* 0x000fe20008410000 */
[----:B------:R-:W-:Y:S01]  /*c900*/  FMUL.FTZ R77, R77, UR8 ;  /* 0x000000084d4d7c20 */ /* 0x000fe20008410000 */
[----:B------:R-:W-:Y:S01]  /*c910*/  FMUL.FTZ R63, R63, UR8 ;  /* 0x000000083f3f7c20 */ /* 0x000fe20008410000 */
[-C--:B------:R-:W-:Y:S03]  /*c920*/  HMMA.16816.F32.BF16 R92, R224, R6.reuse, R92 ;  /* 0x00000006e05c723c */ /* 0x080fe6000004185c */
[----:B------:R-:W-:Y:S03]  /*c930*/  FMUL.FTZ R87, R87, UR8 ;  /* 0x0000000857577c20 */ /* 0x000fe60008410000 */
[----:B------:R-:W3:Y:S01]  /*c940*/  MUFU.TANH R26, R45 ;  /* 0x0000002d001a7308 */ /* 0x000ee20000002400 */
[----:B------:R-:W-:Y:S01]  /*c950*/  FMUL.FTZ R57, R57, UR8 ;  /* 0x0000000839397c20 */ /* 0x000fe20008410000 */
[----:B------:R-:W-:Y:S01]  /*c960*/  FMUL.FTZ R75, R75, UR8 ;  /* 0x000000084b4b7c20 */ /* 0x000fe20008410000 */
[----:B------:R-:W-:Y:S01]  /*c970*/  FMUL.FTZ R82, R82, UR8 ;  /* 0x0000000852527c20 */ /* 0x000fe20008410000 */
[C---:B------:R-:W-:Y:S01]  /*c980*/  HMMA.16816.F32.BF16 R96, R212.reuse, R6, R96 ;  /* 0x00000006d460723c */ /* 0x040fe20000041860 */
[----:B------:R-:W4:Y:S01]  /*c990*/  LDSM.16.M88.4 R4, [R2+0x7800] ;  /* 0x007800000204783b */ /* 0x000f220000000200 */
[----:B------:R-:W-:Y:S04]  /*c9a0*/  DEPBAR.LE SB0, 0x0 ;  /* 0x000080000000791a */ /* 0x000fe80000000000 */
[----:B------:R5:W-:Y:S01]  /*c9b0*/  MUFU.TANH R44, R62 ;  /* 0x0000003e002c7308 */ /* 0x000be20000002400 */
[----:B-1----:R-:W-:Y:S01]  /*c9c0*/  MOV R47, R17 ;  /* 0x00000011002f7202 */ /* 0x002fe20000000f00 */
[----:B------:R-:W-:Y:S01]  /*c9d0*/  FMUL.FTZ R89, R89, UR8 ;  /* 0x0000000859597c20 */ /* 0x000fe20008410000 */
[----:B------:R-:W-:Y:S01]  /*c9e0*/  FMUL.FTZ R90, R90, UR8 ;  /* 0x000000085a5a7c20 */ /* 0x000fe20008410000 */
[-C--:B--2---:R-:W-:Y:S06]  /*c9f0*/  HMMA.16816.F32.BF16 R100, R212, R8.reuse, R100 ;  /* 0x00000008d464723c */ /* 0x084fec0000041864 */
[----:B------:R-:W1:Y:S01]  /*ca00*/  MUFU.TANH R17, R52 ;  /* 0x0000003400117308 */ /* 0x000e620000002400 */
[----:B---3--:R2:W-:Y:S01]  /*ca10*/  STL [R1+0x70], R26 ;  /* 0x0000701a01007387 */ /* 0x0085e20000100800 */
[----:B------:R-:W-:Y:S01]  /*ca20*/  FMUL.FTZ R92, R92, UR8 ;  /* 0x000000085c5c7c20 */ /* 0x000fe20008410000 */
[----:B------:R-:W-:Y:S01]  /*ca30*/  FMUL.FTZ R93, R93, UR8 ;  /* 0x000000085d5d7c20 */ /* 0x000fe20008410000 */
[C---:B------:R-:W-:Y:S01]  /*ca40*/  HMMA.16816.F32.BF16 R104, R224.reuse, R8, R104 ;  /* 0x00000008e068723c */ /* 0x040fe20000041868 */
[----:B------:R3:W-:Y:S05]  /*ca50*/  STL [R1+0x40], R25 ;  /* 0x0000401901007387 */ /* 0x0007ea0000100800 */
[----:B------:R-:W-:Y:S01]  /*ca60*/  MUFU.TANH R45, R58 ;  /* 0x0000003a002d7308 */ /* 0x000fe20000002400 */
[----:B------:R-:W-:Y:S01]  /*ca70*/  BAR.SYNC.DEFER_BLOCKING 0x0 ;  /* 0x0000000000007b1d */ /* 0x000fe20000010000 */
[----:B-----5:R-:W-:Y:S01]  /*ca80*/  MOV R62, R135 ;  /* 0x00000087003e7202 */ /* 0x020fe20000000f00 */
[----:B------:R-:W-:Y:S01]  /*ca90*/  FMUL.FTZ R98, R98, UR8 ;  /* 0x0000000862627c20 */ /* 0x000fe20008410000 */
[-C--:B------:R-:W-:Y:S03]  /*caa0*/  HMMA.16816.F32.BF16 R108, R224, R10.reuse, R108 ;  /* 0x0000000ae06c723c */ /* 0x080fe6000004186c */
[----:B------:R-:W-:Y:S03]  /*cab0*/  FMUL.FTZ R95, R95, UR8 ;  /* 0x000000085f5f7c20 */ /* 0x000fe60008410000 */
[----:B------:R-:W-:Y:S01]  /*cac0*/  MUFU.TANH R20, R67 ;  /* 0x0000004300147308 */ /* 0x000fe20000002400 */
[----:B------:R-:W-:Y:S01]  /*cad0*/  FMUL.FTZ R91, R91, UR8 ;  /* 0x000000085b5b7c20 */ /* 0x000fe20008410000 */
[----:B-1----:R-:W-:Y:S01]  /*cae0*/  IMAD.MOV.U32 R68, RZ, RZ, R17 ;  /* 0x000000ffff447224 */ /* 0x002fe200078e0011 */
[----:B------:R-:W-:Y:S01]  /*caf0*/  MOV R52, R200 ;  /* 0x000000c800347202 */ /* 0x000fe20000000f00 */
[C---:B------:R-:W-:Y:S06]  /*cb00*/  HMMA.16816.F32.BF16 R112, R212.reuse, R10, R112 ;  /* 0x0000000ad470723c */ /* 0x040fec0000041870 */
[----:B------:R-:W-:Y:S01]  /*cb10*/  MUFU.TANH R58, R70 ;  /* 0x00000046003a7308 */ /* 0x000fe20000002400 */
[----:B------:R-:W-:Y:S01]  /*cb20*/  FMUL.FTZ R106, R106, UR8 ;  /* 0x000000086a6a7c20 */ /* 0x000fe20008410000 */
[----:B------:R-:W-:Y:S01]  /*cb30*/  FMUL.FTZ R107, R107, UR8 ;  /* 0x000000086b6b7c20 */ /* 0x000fe20008410000 */
[----:B------:R-:W-:Y:S01]  /*cb40*/  FMUL.FTZ R105, R105, UR8 ;  /* 0x0000000869697c20 */ /* 0x000fe20008410000 */
[-C--:B----4-:R-:W-:Y:S03]  /*cb50*/  HMMA.16816.F32.BF16 R116, R212, R4.reuse, R116 ;  /* 0x00000004d474723c */ /* 0x090fe60000041874 */
[----:B------:R-:W-:Y:S03]  /*cb60*/  FMUL.FTZ R110, R110, UR8 ;  /* 0x000000086e6e7c20 */ /* 0x000fe60008410000 */
[----:B------:R-:W1:Y:S01]  /*cb70*/  MUFU.TANH R18, R53 ;  /* 0x0000003500127308 */ /* 0x000e620000002400 */
[----:B------:R-:W-:Y:S01]  /*cb80*/  FMUL.FTZ R111, R111, UR8 ;  /* 0x000000086f6f7c20 */ /* 0x000fe20008410000 */
[----:B------:R-:W-:Y:S01]  /*cb90*/  FMUL.FTZ R109, R109, UR8 ;  /* 0x000000086d6d7c20 */ /* 0x000fe20008410000 */
[----:B------:R-:W-:Y:S01]  /*cba0*/  FMUL.FTZ R108, R108, UR8 ;  /* 0x000000086c6c7c20 */ /* 0x000fe20008410000 */
[C---:B------:R-:W-:Y:S06]  /*cbb0*/  HMMA.16816.F32.BF16 R120, R224.reuse, R4, R120 ;  /* 0x00000004e078723c */ /* 0x040fec0000041878 */
[----:B------:R-:W4:Y:S01]  /*cbc0*/  MUFU.TANH R16, R54 ;  /* 0x0000003600107308 */ /* 0x000f220000002400 */
[----:B------:R-:W-:Y:S01]  /*cbd0*/  FMUL.FTZ R114, R114, UR8 ;  /* 0x0000000872727c20 */ /* 0x000fe20008410000 */
[----:B------:R-:W-:Y:S01]  /*cbe0*/  FMNMX3.FTZ R5, R3, R222, R209, !PT ;  /* 0x000000de03057276 */ /* 0x000fe200078100d1 */
[----:B------:R-:W-:Y:S01]  /*cbf0*/  FMUL.FTZ R113, R113, UR8 ;  /* 0x0000000871717c20 */ /* 0x000fe20008410000 */
[-C--:B------:R-:W-:Y:S03]  /*cc00*/  HMMA.16816.F32.BF16 R124, R224, R6.reuse, R124 ;  /* 0x00000006e07c723c */ /* 0x080fe6000004187c */
[----:B------:R-:W-:Y:S03]  /*cc10*/  FMNMX3.FTZ R4, R133, R221, R220, !PT ;  /* 0x000000dd85047276 */ /* 0x000fe600078100dc */
[----:B------:R1:W5:Y:S01]  /*cc20*/  MUFU.TANH R67, R69 ;  /* 0x0000004500437308 */ /* 0x0003620000002400 */
[----:B------:R-:W-:Y:S01]  /*cc30*/  FMUL.FTZ R116, R116, UR8 ;  /* 0x0000000874747c20 */ /* 0x000fe20008410000 */
[----:B------:R-:W-:Y:S01]  /*cc40*/  FMNMX3.FTZ R8, R5, R203, R202, !PT ;  /* 0x000000cb05087276 */ /* 0x000fe200078100ca */
[----:B------:R-:W-:Y:S01]  /*cc50*/  FMUL.FTZ R94, R94, UR8 ;  /* 0x000000085e5e7c20 */ /* 0x000fe20008410000 */
[----:B------:R-:W-:Y:S06]  /*cc60*/  HMMA.16816.F32.BF16 R128, R212, R6, R128 ;  /* 0x00000006d480723c */ /* 0x000fec0000041880 */
[----:B------:R4:W-:Y:S01]  /*cc70*/  MUFU.TANH R70, R71 ;  /* 0x0000004700467308 */ /* 0x0009e20000002400 */
[----:B------:R-:W-:Y:S01]  /*cc80*/  FMUL.FTZ R121, R121, UR8 ;  /* 0x0000000879797c20 */ /* 0x000fe20008410000 */
[----:B------:R-:W-:Y:S01]  /*cc90*/  FMUL.FTZ R120, R120, UR8 ;  /* 0x0000000878787c20 */ /* 0x000fe20008410000 */
[----:B------:R-:W-:Y:S01]  /*cca0*/  FMNMX3.FTZ R6, R134, R217, R211, !PT ;  /* 0x000000d986067276 */ /* 0x000fe200078100d3 */
[----:B------:R-:W-:Y:S01]  /*ccb0*/  FMUL.FTZ R115, R115, UR8 ;  /* 0x0000000873737c20 */ /* 0x000fe20008410000 */
[----:B------:R-:W-:Y:S01]  /*ccc0*/  FMNMX3.FTZ R7, R132, R208, R207, !PT ;  /* 0x000000d084077276 */ /* 0x000fe200078100cf */
[----:B------:R-:W-:Y:S01]  /*ccd0*/  FMUL.FTZ R103, R103, UR8 ;  /* 0x0000000867677c20 */ /* 0x000fe20008410000 */
[----:B------:R-:W-:Y:S03]  /*cce0*/  FMUL.FTZ R2, R126, UR8 ;  /* 0x000000087e027c20 */ /* 0x000fe60008410000 */
[----:B------:R-:W-:Y:S01]  /*ccf0*/  MUFU.TANH R24, R51 ;  /* 0x0000003300187308 */ /* 0x000fe20000002400 */
[----:B------:R-:W-:Y:S01]  /*cd00*/  FMNMX3.FTZ R5, R4, R244, R243, !PT ;  /* 0x000000f404057276 */ /* 0x000fe200078100f3 */
[----:B------:R-:W-:Y:S01]  /*cd10*/  FMUL.FTZ R99, R99, UR8 ;  /* 0x0000000863637c20 */ /* 0x000fe20008410000 */
[----:B-1----:R-:W-:Y:S01]  /*cd20*/  MOV R69, R18 ;  /* 0x0000001200457202 */ /* 0x002fe20000000f00 */
[----:B------:R-:W-:Y:S01]  /*cd30*/  FMUL.FTZ R100, R100, UR8 ;  /* 0x0000000864647c20 */ /* 0x000fe20008410000 */
[----:B------:R-:W-:Y:S01]  /*cd40*/  FMNMX3.FTZ R4, R6, R223, R246, !PT ;  /* 0x000000df06047276 */ /* 0x000fe200078100f6 */
[----:B------:R-:W-:Y:S01]  /*cd50*/  FMUL.FTZ R102, R102, UR8 ;  /* 0x0000000866667c20 */ /* 0x000fe20008410000 */
[----:B------:R-:W-:Y:S03]  /*cd60*/  FMNMX3.FTZ R6, R7, R201, R205, !PT ;  /* 0x000000c907067276 */ /* 0x000fe600078100cd */
[----:B------:R-:W1:Y:S01]  /*cd70*/  MUFU.TANH R15, R55 ;  /* 0x00000037000f7308 */ /* 0x000e620000002400 */
[----:B------:R-:W-:Y:S01]  /*cd80*/  FMNMX3.FTZ R5, R5, R42, R47, !PT ;  /* 0x0000002a05057276 */ /* 0x000fe2000781002f */
[----:B------:R-:W-:Y:S01]  /*cd90*/  FMUL.FTZ R125, R125, UR8 ;  /* 0x000000087d7d7c20 */ /* 0x000fe20008410000 */
[----:B----4-:R-:W-:Y:S01]  /*cda0*/  MOV R71, R16 ;  /* 0x0000001000477202 */ /* 0x010fe20000000f00 */
[----:B------:R-:W-:Y:S01]  /*cdb0*/  FMUL.FTZ R78, R78, UR8 ;  /* 0x000000084e4e7c20 */ /* 0x000fe20008410000 */
[----:B------:R-:W-:Y:S01]  /*cdc0*/  FMUL.FTZ R80, R80, UR8 ;  /* 0x0000000850507c20 */ /* 0x000fe20008410000 */
[----:B------:R-:W-:Y:S01]  /*cdd0*/  FMUL.FTZ R81, R81, UR8 ;  /* 0x0000000851517c20 */ /* 0x000fe20008410000 */
[----:B------:R-:W-:Y:S03]  /*cde0*/  FMUL.FTZ R83, R83, UR8 ;  /* 0x0000000853537c20 */ /* 0x000fe60008410000 */
[----:B------:R1:W-:Y:S01]  /*cdf0*/  MUFU.TANH R17, R72 ;  /* 0x0000004800117308 */ /* 0x0003e20000002400 */
[----:B------:R-:W-:Y:S01]  /*ce00*/  FMUL.FTZ R124, R124, UR8 ;  /* 0x000000087c7c7c20 */ /* 0x000fe20008410000 */
[----:B------:R-:W-:Y:S01]  /*ce10*/  FMUL.FTZ R128, R128, UR8 ;  /* 0x0000000880807c20 */ /* 0x000fe20008410000 */
[----:B------:R-:W-:Y:S01]  /*ce20*/  FMUL.FTZ R129, R129, UR8 ;  /* 0x0000000881817c20 */ /* 0x000fe20008410000 */
[----:B------:R-:W-:Y:S01]  /*ce30*/  MOV R53, R19 ;  /* 0x0000001300357202 */ /* 0x000fe20000000f00 */
[----:B------:R-:W-:Y:S01]  /*ce40*/  FMUL.FTZ R79, R79, UR8 ;  /* 0x000000084f4f7c20 */ /* 0x000fe20008410000 */
[----:B------:R-:W-:Y:S01]  /*ce50*/  FMUL.FTZ R84, R84, UR8 ;  /* 0x0000000854547c20 */ /* 0x000fe20008410000 */
[----:B------:R-:W-:Y:S03]  /*ce60*/  FMUL.FTZ R85, R85, UR8 ;  /* 0x0000000855557c20 */ /* 0x000fe60008410000 */
[----:B------:R-:W4:Y:S01]  /*ce70*/  MUFU.TANH R14, R29 ;  /* 0x0000001d000e7308 */ /* 0x000f220000002400 */
[----:B------:R-:W-:Y:S01]  /*ce80*/  FMUL.FTZ R86, R86, UR8 ;  /* 0x0000000856567c20 */ /* 0x000fe20008410000 */
[----:B------:R-:W-:Y:S01]  /*ce90*/  FMUL.FTZ R88, R88, UR8 ;  /* 0x0000000858587c20 */ /* 0x000fe20008410000 */
[----:B------:R-:W-:Y:S01]  /*cea0*/  FMUL.FTZ R96, R96, UR8 ;  /* 0x0000000860607c20 */ /* 0x000fe20008410000 */
[----:B------:R-:W-:Y:S01]  /*ceb0*/  FMUL.FTZ R97, R97, UR8 ;  /* 0x0000000861617c20 */ /* 0x000fe20008410000 */
[----:B------:R-:W-:Y:S01]  /*cec0*/  FMUL.FTZ R101, R101, UR8 ;  /* 0x0000000865657c20 */ /* 0x000fe20008410000 */
[----:B------:R-:W-:Y:S01]  /*ced0*/  FMUL.FTZ R104, R104, UR8 ;  /* 0x0000000868687c20 */ /* 0x000fe20008410000 */
[----:B------:R-:W-:Y:S03]  /*cee0*/  FMUL.FTZ R112, R112, UR8 ;  /* 0x0000000870707c20 */ /* 0x000fe60008410000 */
[----:B------:R-:W2:Y:S01]  /*cef0*/  MUFU.TANH R135, R63 ;  /* 0x0000003f00877308 */ /* 0x000ea20000002400 */
[----:B-----5:R-:W-:Y:S01]  /*cf00*/  MOV R126, R67 ;  /* 0x00000043007e7202 */ /* 0x020fe20000000f00 */
[----:B------:R-:W-:Y:S01]  /*cf10*/  FMUL.FTZ R118, R118, UR8 ;  /* 0x0000000876767c20 */ /* 0x000fe20008410000 */
[----:B-1----:R-:W-:Y:S01]  /*cf20*/  MOV R72, R15 ;  /* 0x0000000f00487202 */ /* 0x002fe20000000f00 */
[----:B------:R-:W-:Y:S01]  /*cf30*/  FMUL.FTZ R119, R119, UR8 ;  /* 0x0000000877777c20 */ /* 0x000fe20008410000 */
[----:B------:R-:W-:Y:S01]  /*cf40*/  FMUL.FTZ R117, R117, UR8 ;  /* 0x0000000875757c20 */ /* 0x000fe20008410000 */
[----:B------:R-:W-:Y:S01]  /*cf50*/  FMUL.FTZ R130, R130, UR8 ;  /* 0x0000000882827c20 */ /* 0x000fe20008410000 */
[----:B------:R-:W-:Y:S03]  /*cf60*/  FMUL.FTZ R131, R131, UR8 ;  /* 0x0000000883837c20 */ /* 0x000fe60008410000 */
[----:B------:R-:W-:Y:S01]  /*cf70*/  MUFU.TANH R13, R41 ;  /* 0x00000029000d7308 */ /* 0x000fe20000002400 */
[----:B----4-:R-:W-:Y:S04]  /*cf80*/  MOV R54, R14 ;  /* 0x0000000e00367202 */ /* 0x010fe80000000f00 */
[----:B------:R-:W-:Y:S05]  /*cf90*/  FMNMX3.FTZ R5, R5, R52, R54, !PT ;  /* 0x0000003405057276 */ /* 0x000fea0007810036 */
[----:B------:R-:W1:Y:S01]  /*cfa0*/  MUFU.TANH R29, R35 ;  /* 0x00000023001d7308 */ /* 0x000e620000002400 */
[----:B--2---:R-:W-:Y:S09]  /*cfb0*/  MOV R214, R135 ;  /* 0x0000008700d67202 */ /* 0x004ff20000000f00 */
[----:B------:R-:W-:Y:S10]  /*cfc0*/  MUFU.TANH R18, R73 ;  /* 0x0000004900127308 */ /* 0x000ff40000002400 */
[----:B------:R2:W-:Y:S01]  /*cfd0*/  MUFU.TANH R16, R74 ;  /* 0x0000004a00107308 */ /* 0x0005e20000002400 */
[----:B-1----:R-:W-:Y:S09]  /*cfe0*/  MOV R41, R29 ;  /* 0x0000001d00297202 */ /* 0x002ff20000000f00 */
[----:B------:R-:W-:Y:S10]  /*cff0*/  MUFU.TANH R39, R64 ;  /* 0x0000004000277308 */ /* 0x000ff40000002400 */
[----:B------:R-:W1:Y:S01]  /*d000*/  MUFU.TANH R206, R46 ;  /* 0x0000002e00ce7308 */ /* 0x000e620000002400 */
[----:B--2---:R-:W-:Y:S04]  /*d010*/  MOV R74, R12 ;  /* 0x0000000c004a7202 */ /* 0x004fe80000000f00 */
[----:B------:R-:W-:Y:S05]  /*d020*/  MOV R225, R74 ;  /* 0x0000004a00e17202 */ /* 0x000fea0000000f00 */
[----:B------:R1:W-:Y:S01]  /*d030*/  MUFU.TANH R64, R65 ;  /* 0x0000004100407308 */ /* 0x0003e20000002400 */
[----:B------:R-:W-:Y:S01]  /*d040*/  MOV R74, R72 ;  /* 0x00000048004a7202 */ /* 0x000fe20000000f00 */
[----:B------:R-:W-:Y:S01]  /*d050*/  FMUL.FTZ R72, R123, UR8 ;  /* 0x000000087b487c20 */ /* 0x000fe20008410000 */
[----:B------:R-:W-:Y:S07]  /*d060*/  FMNMX3.FTZ R4, R4, R225, R49, !PT ;  /* 0x000000e104047276 */ /* 0x000fee0007810031 */
[----:B------:R-:W2:Y:S10]  /*d070*/  MUFU.TANH R73, R77 ;  /* 0x0000004d00497308 */ /* 0x000eb40000002400 */
[----:B------:R2:W-:Y:S01]  /*d080*/  MUFU.TANH R135, R121 ;  /* 0x0000007900877308 */ /* 0x0005e20000002400 */
[----:B-1----:R-:W-:Y:S09]  /*d090*/  IMAD.MOV.U32 R65, RZ, RZ, R206 ;  /* 0x000000ffff417224 */ /* 0x002ff200078e00ce */
[----:B------:R-:W1:Y:S10]  /*d0a0*/  MUFU.TANH R76, R76 ;  /* 0x0000004c004c7308 */ /* 0x000e740000002400 */
[----:B------:R-:W4:Y:S01]  /*d0b0*/  MUFU.TANH R210, R40 ;  /* 0x0000002800d27308 */ /* 0x000f220000002400 */
[----:B--2---:R-:W-:Y:S01]  /*d0c0*/  MOV R121, R73 ;  /* 0x0000004900797202 */ /* 0x004fe20000000f00 */
[----:B------:R-:W-:Y:S08]  /*d0d0*/  FMUL.FTZ R73, R122, UR8 ;  /* 0x000000087a497c20 */ /* 0x000ff00008410000 */
[----:B------:R4:W-:Y:S01]  /*d0e0*/  MUFU.TANH R51, R61 ;  /* 0x0000003d00337308 */ /* 0x0009e20000002400 */
[----:B-1----:R-:W-:Y:S01]  /*d0f0*/  IMAD.MOV.U32 R122, RZ, RZ, R76 ;  /* 0x000000ffff7a7224 */ /* 0x002fe200078e004c */
[----:B------:R-:W-:Y:S01]  /*d100*/  MOV R76, R65 ;  /* 0x00000041004c7202 */ /* 0x000fe20000000f00 */
[----:B------:R-:W-:Y:S01]  /*d110*/  IMAD.MOV.U32 R65, RZ, RZ, R62 ;  /* 0x000000ffff417224 */ /* 0x000fe200078e003e */
[----:B------:R-:W-:Y:S01]  /*d120*/  MOV R62, R0 ;  /* 0x00000000003e7202 */ /* 0x000fe20000000f00 */
[----:B------:R-:W-:Y:S01]  /*d130*/  FMUL.FTZ R0, R127, UR8 ;  /* 0x000000087f007c20 */ /* 0x000fe20008410000 */
[----:B------:R-:W-:Y:S04]  /*d140*/  MOV R127, R66 ;  /* 0x00000042007f7202 */ /* 0x000fe80000000f00 */
[----:B------:R-:W-:Y:S01]  /*d150*/  MUFU.TANH R29, R95 ;  /* 0x0000005f001d7308 */ /* 0x000fe20000002400 */
[----:B------:R-:W-:Y:S09]  /*d160*/  MOV R226, R62 ;  /* 0x0000003e00e27202 */ /* 0x000ff20000000f00 */
[----:B------:R1:W-:Y:S01]  /*d170*/  MUFU.TANH R12, R110 ;  /* 0x0000006e000c7308 */ /* 0x0003e20000002400 */
[----:B----4-:R-:W-:Y:S09]  /*d180*/  MOV R61, R210 ;  /* 0x000000d2003d7202 */ /* 0x010ff20000000f00 */
[----:B------:R2:W-:Y:S10]  /*d190*/  MUFU.TANH R248, R98 ;  /* 0x0000006200f87308 */ /* 0x0005f40000002400 */
[----:B------:R4:W-:Y:S01]  /*d1a0*/  MUFU.TANH R95, R111 ;  /* 0x0000006f005f7308 */ /* 0x0009e20000002400 */
[----:B-1----:R-:W-:Y:S02]  /*d1b0*/  MOV R110, R74 ;  /* 0x0000004a006e7202 */ /* 0x002fe40000000f00 */
[----:B------:R-:W-:Y:S02]  /*d1c0*/  MOV R74, R70 ;  /* 0x00000046004a7202 */ /* 0x000fe40000000f00 */
[----:B------:R-:W-:Y:S05]  /*d1d0*/  MOV R70, R56 ;  /* 0x0000003800467202 */ /* 0x000fea0000000f00 */
[----:B------:R-:W1:Y:S01]  /*d1e0*/  MUFU.TANH R60, R60 ;  /* 0x0000003c003c7308 */ /* 0x000e620000002400 */
[----:B------:R-:W-:Y:S01]  /*d1f0*/  MOV R123, R74 ;  /* 0x0000004a007b7202 */ /* 0x000fe20000000f00 */
[----:B--2---:R-:W-:Y:S08]  /*d200*/  IMAD.MOV.U32 R98, RZ, RZ, R65 ;  /* 0x000000ffff627224 */ /* 0x004ff000078e0041 */
[----:B------:R2:W-:Y:S01]  /*d210*/  MUFU.TANH R43, R92 ;  /* 0x0000005c002b7308 */ /* 0x0005e20000002400 */
[----:B----4-:R-:W-:Y:S01]  /*d220*/  IMAD.MOV.U32 R111, RZ, RZ, R71 ;  /* 0x000000ffff6f7224 */ /* 0x010fe200078e0047 */
[----:B------:R-:W-:Y:S08]  /*d230*/  MOV R71, R58 ;  /* 0x0000003a00477202 */ /* 0x000ff00000000f00 */
[----:B------:R-:W4:Y:S01]  /*d240*/  MUFU.TANH R23, R50 ;  /* 0x0000003200177308 */ /* 0x000f220000002400 */
[----:B-1----:R-:W-:Y:S09]  /*d250*/  MOV R65, R60 ;  /* 0x0000003c00417202 */ /* 0x002ff20000000f00 */
[----:B------:R-:W1:Y:S01]  /*d260*/  MUFU.TANH R21, R59 ;  /* 0x0000003b00157308 */ /* 0x000e620000002400 */
[----:B--2---:R-:W-:Y:S09]  /*d270*/  MOV R92, R61 ;  /* 0x0000003d005c7202 */ /* 0x004ff20000000f00 */
[----:B------:R-:W2:Y:S01]  /*d280*/  MUFU.TANH R15, R87 ;  /* 0x00000057000f7308 */ /* 0x000ea20000002400 */
[----:B----4-:R3:W-:Y:S01]  /*d290*/  STL [R1+0x50], R23 ;  /* 0x0000501701007387 */ /* 0x0107e20000100800 */
[----:B------:R-:W-:Y:S03]  /*d2a0*/  IMAD.MOV.U32 R50, RZ, RZ, R13 ;  /* 0x000000ffff327224 */ /* 0x000fe600078e000d */
[----:B------:R3:W-:Y:S05]  /*d2b0*/  STL [R1+0x4c], R24 ;  /* 0x00004c1801007387 */ /* 0x0007ea0000100800 */
[----:B------:R4:W5:Y:S01]  /*d2c0*/  MUFU.TANH R14, R93 ;  /* 0x0000005d000e7308 */ /* 0x0009620000002400 */
[----:B-1----:R3:W-:Y:S04]  /*d2d0*/  STL [R1+0x9c], R21 ;  /* 0x00009c1501007387 */ /* 0x0027e80000100800 */
[----:B------:R3:W-:Y:S05]  /*d2e0*/  STL [R1+0x20], R20 ;  /* 0x0000201401007387 */ /* 0x0007ea0000100800 */
[----:B------:R-:W1:Y:S01]  /*d2f0*/  MUFU.TANH R13, R106 ;  /* 0x0000006a000d7308 */ /* 0x000e620000002400 */
[----:B------:R3:W-:Y:S04]  /*d300*/  STL [R1+0x34], R17 ;  /* 0x0000341101007387 */ /* 0x0007e80000100800 */
[----:B------:R3:W-:Y:S05]  /*d310*/  STL [R1+0x30], R18 ;  /* 0x0000301201007387 */ /* 0x0007ea0000100800 */
[----:B------:R3:W-:Y:S01]  /*d320*/  MUFU.TANH R200, R120 ;  /* 0x0000007800c87308 */ /* 0x0007e20000002400 */
[----:B------:R3:W-:Y:S01]  /*d330*/  STL [R1+0x90], R16 ;  /* 0x0000901001007387 */ /* 0x0007e20000100800 */
[----:B----4-:R-:W-:Y:S03]  /*d340*/  MOV R93, R76 ;  /* 0x0000004c005d7202 */ /* 0x010fe60000000f00 */
[----:B--2---:R2:W-:Y:S05]  /*d350*/  STL [R1], R15 ;  /* 0x0000000f01007387 */ /* 0x0045ea0000100800 */
[----:B------:R-:W4:Y:S01]  /*d360*/  MUFU.TANH R204, R34 ;  /* 0x0000002200cc7308 */ /* 0x000f220000002400 */
[----:B-----5:R2:W-:Y:S04]  /*d370*/  STL [R1+0x4], R14 ;  /* 0x0000040e01007387 */ /* 0x0205e80000100800 */
[----:B-1----:R2:W-:Y:S05]  /*d380*/  STL [R1+0x3c], R13 ;  /* 0x00003c0d01007387 */ /* 0x0025ea0000100800 */
[----:B------:R1:W-:Y:S01]  /*d390*/  MUFU.TANH R34, R107 ;  /* 0x0000006b00227308 */ /* 0x0003e20000002400 */
[----:B------:R2:W-:Y:S01]  /*d3a0*/  STL [R1+0x2c], R12 ;  /* 0x00002c0c01007387 */ /* 0x0005e20000100800 */
[----:B---3--:R-:W-:Y:S03]  /*d3b0*/  MOV R120, R71 ;  /* 0x0000004700787202 */ /* 0x008fe60000000f00 */
[----:B------:R-:W3:Y:S05]  /*d3c0*/  LDL R56, [R1+0x1c] ;  /* 0x00001c0001387983 */ /* 0x000eea0000100800 */
[----:B------:R-:W-:Y:S01]  /*d3d0*/  MUFU.TANH R32, R32 ;  /* 0x0000002000207308 */ /* 0x000fe20000002400 */
[----:B------:R-:W3:Y:S01]  /*d3e0*/  LDL R58, [R1+0x14] ;  /* 0x00001400013a7983 */ /* 0x000ee20000100800 */
[----:B----4-:R-:W-:Y:S03]  /*d3f0*/  MOV R40, R204 ;  /* 0x000000cc00287202 */ /* 0x010fe60000000f00 */
[----:B------:R-:W4:Y:S05]  /*d400*/  LDL R60, [R1+0x10] ;  /* 0x00001000013c7983 */ /* 0x000f2a0000100800 */
[----:B------:R5:W2:Y:S01]  /*d410*/  MUFU.TANH R33, R57 ;  /* 0x0000003900217308 */ /* 0x000aa20000002400 */
[----:B------:R-:W4:Y:S01]  /*d420*/  LDL R61, [R1+0x18] ;  /* 0x00001800013d7983 */ /* 0x000f220000100800 */
[----:B-1----:R-:W-:Y:S03]  /*d430*/  MOV R107, R70 ;  /* 0x00000046006b7202 */ /* 0x002fe60000000f00 */
[----:B------:R-:W4:Y:S05]  /*d440*/  LDL R62, [R1+0xc] ;  /* 0x00000c00013e7983 */ /* 0x000f2a0000100800 */
[----:B------:R1:W-:Y:S10]  /*d450*/  MUFU.TANH R71, R2 ;  /* 0x0000000200477308 */ /* 0x0003f40000002400 */
[----:B------:R-:W-:Y:S01]  /*d460*/  MUFU.TANH R242, R109 ;  /* 0x0000006d00f27308 */ /* 0x000fe20000002400 */
[----:B-----5:R-:W-:Y:S09]  /*d470*/  IMAD.MOV.U32 R57, RZ, RZ, R22 ;  /* 0x000000ffff397224 */ /* 0x020ff200078e0016 */
[----:B------:R5:W-:Y:S01]  /*d480*/  MUFU.TANH R109, R114 ;  /* 0x00000072006d7308 */ /* 0x000be20000002400 */
[----:B-1----:R-:W-:Y:S02]  /*d490*/  FMNMX3.FTZ R2, R4, R235, R30, !PT ;  /* 0x000000eb04027276 */ /* 0x002fe4000781001e */
[----:B------:R-:W-:Y:S02]  /*d4a0*/  FMNMX3.FTZ R4, R5, R92, R50, !PT ;  /* 0x0000005c05047276 */ /* 0x000fe40007810032 */
[----:B------:R-:W-:Y:S05]  /*d4b0*/  FMNMX3.FTZ R2, R2, R36, R37, !PT ;  /* 0x0000002402027276 */ /* 0x000fea0007810025 */
[----:B------:R1:W-:Y:S01]  /*d4c0*/  MUFU.TANH R106, R113 ;  /* 0x00000071006a7308 */ /* 0x0003e20000002400 */
[----:B------:R-:W-:Y:S02]  /*d4d0*/  FMNMX3.FTZ R4, R4, R53, R26, !PT ;  /* 0x0000003504047276 */ /* 0x000fe4000781001a */
[----:B------:R-:W-:Y:S07]  /*d4e0*/  SHF.L.U32 R235, R234, 0x6, RZ ;  /* 0x00000006eaeb7819 */ /* 0x000fee00000006ff */
[----:B------:R2:W-:Y:S01]  /*d4f0*/  MUFU.TANH R70, R0 ;  /* 0x0000000000467308 */ /* 0x0005e20000002400 */
[----:B-----5:R-:W-:Y:S09]  /*d500*/  IMAD.MOV.U32 R114, RZ, RZ, R68 ;  /* 0x000000ffff727224 */ /* 0x020ff200078e0044 */
[----:B------:R-:W-:Y:S01]  /*d510*/  MUFU.TANH R59, R89 ;  /* 0x00000059003b7308 */ /* 0x000fe20000002400 */
[----:B-1----:R-:W-:Y:S09]  /*d520*/  MOV R113, R69 ;  /* 0x0000004500717202 */ /* 0x002ff20000000f00 */
[----:B------:R-:W-:Y:S01]  /*d530*/  MUFU.TANH R89, R90 ;  /* 0x0000005a00597308 */ /* 0x000fe20000002400 */
[----:B--2---:R-:W-:Y:S02]  /*d540*/  FMNMX3.FTZ R0, R2, R93, R226, !PT ;  /* 0x0000005d02007276 */ /* 0x004fe400078100e2 */
[----:B------:R-:W-:Y:S02]  /*d550*/  FMNMX3.FTZ R2, R4, R31, R33, !PT ;  /* 0x0000001f04027276 */ /* 0x000fe40007810021 */
[----:B------:R-:W-:Y:S05]  /*d560*/  FMNMX3.FTZ R0, R0, R45, R21, !PT ;  /* 0x0000002d00007276 */ /* 0x000fea0007810015 */
[----:B------:R-:W-:Y:S01]  /*d570*/  MUFU.TANH R249, R105 ;  /* 0x0000006900f97308 */ /* 0x000fe20000002400 */
[----:B------:R-:W-:Y:S09]  /*d580*/  FMNMX3.FTZ R0, R0, R44, R214, !PT ;  /* 0x0000002c00007276 */ /* 0x000ff200078100d6 */
[----:B------:R-:W-:Y:S10]  /*d590*/  MUFU.TANH R90, R91 ;  /* 0x0000005b005a7308 */ /* 0x000ff40000002400 */
[----:B------:R-:W-:Y:S10]  /*d5a0*/  MUFU.TANH R245, R108 ;  /* 0x0000006c00f57308 */ /* 0x000ff40000002400 */
[----:B------:R1:W-:Y:S10]  /*d5b0*/  MUFU.TANH R105, R116 ;  /* 0x0000007400697308 */ /* 0x0003f40000002400 */
[----:B------:R2:W-:Y:S10]  /*d5c0*/  MUFU.TANH R91, R94 ;  /* 0x0000005e005b7308 */ /* 0x0005f40000002400 */
[----:B------:R5:W-:Y:S01]  /*d5d0*/  MUFU.TANH R108, R115 ;  /* 0x00000073006c7308 */ /* 0x000be20000002400 */
[----:B-1----:R-:W-:Y:S09]  /*d5e0*/  IMAD.MOV.U32 R116, RZ, RZ, R39 ;  /* 0x000000ffff747224 */ /* 0x002ff200078e0027 */
[----:B------:R-:W1:Y:S01]  /*d5f0*/  MUFU.TANH R63, R75 ;  /* 0x0000004b003f7308 */ /* 0x000e620000002400 */
[----:B--2---:R-:W-:Y:S04]  /*d600*/  MOV R94, R65 ;  /* 0x00000041005e7202 */ /* 0x004fe80000000f00 */
[----:B------:R-:W-:Y:S05]  /*d610*/  FMNMX3.FTZ R2, R2, R94, R51, !PT ;  /* 0x0000005e02027276 */ /* 0x000fea0007810033 */
[----:B------:R-:W-:Y:S01]  /*d620*/  MUFU.TANH R218, R103 ;  /* 0x0000006700da7308 */ /* 0x000fe20000002400 */
[----:B-----5:R-:W-:Y:S02]  /*d630*/  MOV R115, R64 ;  /* 0x0000004000737202 */ /* 0x020fe40000000f00 */
[----:B------:R-:W-:Y:S07]  /*d640*/  FMNMX3.FTZ R2, R2, R17, R18, !PT ;  /* 0x0000001102027276 */ /* 0x000fee0007810012 */
[----:B------:R-:W2:Y:S01]  /*d650*/  MUFU.TANH R75, R82 ;  /* 0x00000052004b7308 */ /* 0x000ea20000002400 */
[----:B------:R-:W-:Y:S02]  /*d660*/  FMNMX3.FTZ R2, R2, R122, R121, !PT ;  /* 0x0000007a02027276 */ /* 0x000fe40007810079 */
[----:B-1----:R-:W-:Y:S07]  /*d670*/  FMNMX3.FTZ R0, R0, R16, R63, !PT ;  /* 0x0000001000007276 */ /* 0x002fee000781003f */
[----:B------:R-:W-:Y:S10]  /*d680*/  MUFU.TANH R247, R99 ;  /* 0x0000006300f77308 */ /* 0x000ff40000002400 */
[----:B------:R-:W-:Y:S10]  /*d690*/  MUFU.TANH R206, R100 ;  /* 0x0000006400ce7308 */ /* 0x000ff40000002400 */
[----:B------:R-:W-:Y:S10]  /*d6a0*/  MUFU.TANH R219, R102 ;  /* 0x0000006600db7308 */ /* 0x000ff40000002400 */
[----:B------:R2:W-:Y:S10]  /*d6b0*/  MUFU.TANH R103, R125 ;  /* 0x0000007d00677308 */ /* 0x0005f40000002400 */
[----:B------:R-:W1:Y:S10]  /*d6c0*/  MUFU.TANH R38, R78 ;  /* 0x0000004e00267308 */ /* 0x000e740000002400 */
[----:B------:R-:W-:Y:S01]  /*d6d0*/  MUFU.TANH R19, R80 ;  /* 0x0000005000137308 */ /* 0x000fe20000002400 */
[----:B--2---:R-:W-:Y:S09]  /*d6e0*/  IMAD.MOV.U32 R125, RZ, RZ, R75 ;  /* 0x000000ffff7d7224 */ /* 0x004ff200078e004b */
[----:B------:R-:W-:Y:S01]  /*d6f0*/  MUFU.TANH R22, R81 ;  /* 0x0000005100167308 */ /* 0x000fe20000002400 */
[----:B-1----:R-:W-:Y:S09]  /*d700*/  MOV R227, R38 ;  /* 0x0000002600e37202 */ /* 0x002ff20000000f00 */
[----:B------:R-:W1:Y:S10]  /*d710*/  MUFU.TANH R77, R83 ;  /* 0x00000053004d7308 */ /* 0x000e740000002400 */
[----:B------:R1:W-:Y:S10]  /*d720*/  MUFU.TANH R102, R124 ;  /* 0x0000007c00667308 */ /* 0x0003f40000002400 */
[----:B------:R2:W-:Y:S10]  /*d730*/  MUFU.TANH R100, R128 ;  /* 0x0000008000647308 */ /* 0x0005f40000002400 */
[----:B------:R5:W-:Y:S01]  /*d740*/  MUFU.TANH R99, R129 ;  /* 0x0000008100637308 */ /* 0x000be20000002400 */
[----:B-1----:R-:W-:Y:S09]  /*d750*/  MOV R124, R77 ;  /* 0x0000004d007c7202 */ /* 0x002ff20000000f00 */
[----:B------:R-:W1:Y:S01]  /*d760*/  MUFU.TANH R35, R79 ;  /* 0x0000004f00237308 */ /* 0x000e620000002400 */
[----:B--2---:R-:W-:Y:S09]  /*d770*/  MOV R128, R22 ;  /* 0x0000001600807202 */ /* 0x004ff20000000f00 */
[----:B------:R-:W-:Y:S01]  /*d780*/  MUFU.TANH R252, R84 ;  /* 0x0000005400fc7308 */ /* 0x000fe20000002400 */
[----:B-----5:R-:W-:Y:S09]  /*d790*/  MOV R129, R19 ;  /* 0x0000001300817202 */ /* 0x020ff20000000f00 */
[----:B------:R-:W-:Y:S01]  /*d7a0*/  MUFU.TANH R251, R85 ;  /* 0x0000005500fb7308 */ /* 0x000fe20000002400 */
[----:B-1----:R-:W-:Y:S04]  /*d7b0*/  FMNMX3.FTZ R0, R0, R227, R35, !PT ;  /* 0x000000e300007276 */ /* 0x002fe80007810023 */
[----:B------:R-:W-:Y:S05]  /*d7c0*/  FMNMX3.FTZ R0, R0, R89, R90, !PT ;  /* 0x0000005900007276 */ /* 0x000fea000781005a */
[----:B------:R-:W-:Y:S01]  /*d7d0*/  MUFU.TANH R46, R86 ;  /* 0x00000056002e7308 */ /* 0x000fe20000002400 */
[----:B------:R-:W-:Y:S04]  /*d7e0*/  FMNMX3.FTZ R0, R0, R91, R29, !PT ;  /* 0x0000005b00007276 */ /* 0x000fe8000781001d */
[----:B------:R-:W-:Y:S05]  /*d7f0*/  FMNMX3.FTZ R0, R0, R13, R34, !PT ;  /* 0x0000000d00007276 */ /* 0x000fea0007810022 */
[----:B------:R-:W1:Y:S01]  /*d800*/  MUFU.TANH R55, R88 ;  /* 0x0000005800377308 */ /* 0x000e620000002400 */
[----:B------:R-:W-:Y:S09]  /*d810*/  FMNMX3.FTZ R0, R0, R12, R95, !PT ;  /* 0x0000000c00007276 */ /* 0x000ff2000781005f */
[----:B------:R-:W-:Y:S10]  /*d820*/  MUFU.TANH R216, R96 ;  /* 0x0000006000d87308 */ /* 0x000ff40000002400 */
[----:B------:R-:W2:Y:S01]  /*d830*/  MUFU.TANH R210, R97 ;  /* 0x0000006100d27308 */ /* 0x000ea20000002400 */
[----:B-1----:R-:W-:Y:S04]  /*d840*/  FMNMX3.FTZ R2, R2, R55, R59, !PT ;  /* 0x0000003702027276 */ /* 0x002fe8000781003b */
[----:B------:R-:W-:Y:S05]  /*d850*/  FMNMX3.FTZ R2, R2, R43, R14, !PT ;  /* 0x0000002b02027276 */ /* 0x000fea000781000e */
[----:B------:R-:W-:Y:S10]  /*d860*/  MUFU.TANH R204, R101 ;  /* 0x0000006500cc7308 */ /* 0x000ff40000002400 */
[----:B------:R-:W1:Y:S01]  /*d870*/  MUFU.TANH R250, R104 ;  /* 0x0000006800fa7308 */ /* 0x000e620000002400 */
[----:B---3--:R-:W-:Y:S09]  /*d880*/  FMNMX3.FTZ R7, R8, R56, R58, !PT ;  /* 0x0000003808077276 */ /* 0x008ff2000781003a */
[----:B------:R-:W3:Y:S01]  /*d890*/  MUFU.TANH R112, R112 ;  /* 0x0000007000707308 */ /* 0x000ee20000002400 */
[----:B----4-:R-:W-:Y:S09]  /*d8a0*/  FMNMX3.FTZ R6, R6, R60, R61, !PT ;  /* 0x0000003c06067276 */ /* 0x010ff2000781003d */
[----:B------:R-:W-:Y:S01]  /*d8b0*/  MUFU.TANH R101, R117 ;  /* 0x0000007500657308 */ /* 0x000fe20000002400 */
[----:B------:R-:W-:Y:S02]  /*d8c0*/  FMNMX3.FTZ R7, R7, R32, R62, !PT ;  /* 0x0000002007077276 */ /* 0x000fe4000781003e */
[----:B------:R-:W-:Y:S02]  /*d8d0*/  FMNMX3.FTZ R6, R6, R40, R41, !PT ;  /* 0x0000002806067276 */ /* 0x000fe40007810029 */
[----:B------:R-:W-:Y:S02]  /*d8e0*/  FMNMX3.FTZ R7, R7, R98, R28, !PT ;  /* 0x0000006207077276 */ /* 0x000fe4000781001c */
[----:B------:R-:W-:Y:S03]  /*d8f0*/  FMNMX3.FTZ R5, R6, R48, R27, !PT ;  /* 0x0000003006057276 */ /* 0x000fe6000781001b */
        /* <DEDUP_REMOVED lines=15> */
[----:B------:R-:W4:Y:S01]  /*d9f0*/  MUFU.TANH R72, R72 ;  /* 0x0000004800487308 */ /* 0x000f220000002400 */
[----:B--2---:R-:W-:Y:S02]  /*da00*/  FMNMX3.FTZ R5, R5, R216, R210, !PT ;  /* 0x000000d805057276 */ /* 0x004fe400078100d2 */
[----:B------:R-:W-:Y:S02]  /*da10*/  FMNMX3.FTZ R4, R4, R248, R247, !PT ;  /* 0x000000f804047276 */ /* 0x000fe400078100f7 */
[----:B-1----:R-:W-:Y:S02]  /*da20*/  FMNMX3.FTZ R2, R2, R250, R249, !PT ;  /* 0x000000fa02027276 */ /* 0x002fe400078100f9 */
[----:B------:R-:W-:Y:S03]  /*da30*/  FMNMX3.FTZ R5, R5, R206, R204, !PT ;  /* 0x000000ce05057276 */ /* 0x000fe600078100cc */
[----:B------:R-:W-:Y:S01]  /*da40*/  MUFU.TANH R130, R130 ;  /* 0x0000008200827308 */ /* 0x000fe20000002400 */
[----:B------:R-:W-:Y:S02]  /*da50*/  FMNMX3.FTZ R4, R4, R219, R218, !PT ;  /* 0x000000db04047276 */ /* 0x000fe400078100da */
[----:B------:R-:W-:Y:S02]  /*da60*/  FMNMX3.FTZ R2, R2, R245, R242, !PT ;  /* 0x000000f502027276 */ /* 0x000fe400078100f2 */
[----:B---3--:R-:W-:Y:S02]  /*da70*/  FMNMX3.FTZ R5, R5, R112, R106, !PT ;  /* 0x0000007005057276 */ /* 0x008fe4000781006a */
[----:B------:R-:W-:Y:S03]  /*da80*/  FMNMX3.FTZ R4, R4, R109, R108, !PT ;  /* 0x0000006d04047276 */ /* 0x000fe6000781006c */
[----:B------:R-:W1:Y:S01]  /*da90*/  MUFU.TANH R131, R131 ;  /* 0x0000008300837308 */ /* 0x000e620000002400 */
[----:B------:R-:W-:Y:S02]  /*daa0*/  FMNMX3.FTZ R2, R2, R200, R135, !PT ;  /* 0x000000c802027276 */ /* 0x000fe40007810087 */
[----:B----4-:R-:W-:Y:S02]  /*dab0*/  FMNMX3.FTZ R0, R0, R73, R72, !PT ;  /* 0x0000004900007276 */ /* 0x010fe40007810048 */
[----:B------:R-:W-:Y:S02]  /*dac0*/  FMNMX3.FTZ R5, R5, R105, R101, !PT ;  /* 0x0000006905057276 */ /* 0x000fe40007810065 */
[----:B------:R-:W-:Y:S02]  /*dad0*/  FMNMX3.FTZ R4, R4, R118, R119, !PT ;  /* 0x0000007604047276 */ /* 0x000fe40007810077 */
[----:B------:R-:W-:Y:S02]  /*dae0*/  FMNMX3.FTZ R28, R2, R102, R103, !PT ;  /* 0x00000066021c7276 */ /* 0x000fe40007810067 */
[----:B------:R-:W-:Y:S02]  /*daf0*/  FMNMX3.FTZ R0, R0, R71, R70, !PT ;  /* 0x0000004700007276 */ /* 0x000fe40007810046 */
[----:B------:R-:W-:Y:S02]  /*db00*/  FMNMX3.FTZ R27, R5, R100, R99, !PT ;  /* 0x00000064051b7276 */ /* 0x000fe40007810063 */
[----:B-1----:R-:W-:Y:S01]  /*db10*/  FMNMX3.FTZ R26, R4, R130, R131, !PT ;  /* 0x00000082041a7276 */ /* 0x002fe20007810083 */
[----:B------:R-:W-:Y:S06]  /*db20*/  @P3 BRA `(.L_x_347) ;  /* 0xffffffcc004c3947 */ /* 0x000fec000383ffff */
.L_x_346:
[----:B------:R-:W2:Y:S01]  /*db30*/  LDL R78, [R1+0xb0] ;  /* 0x0000b000014e7983 */ /* 0x000ea20000100800 */
[----:B------:R-:W-:Y:S03]  /*db40*/  IADD3 R77, PT, PT, R228, 0x8040, RZ ;  /* 0x00008040e44d7810 */ /* 0x000fe60007ffe0ff */
[----:B------:R-:W1:Y:S08]  /*db50*/  SHFL.BFLY PT, R76, R27, 0x2, 0x1f ;  /* 0x0c401f001b4c7f89 */ /* 0x000e7000000e0000 */
[----:B------:R-:W4:Y:S08]  /*db60*/  SHFL.BFLY PT, R2, R0, 0x2, 0x1f ;  /* 0x0c401f0000027f89 */ /* 0x000f3000000e0000 */
[----:B------:R-:W5:Y:S08]  /*db70*/  SHFL.BFLY PT, R75, R26, 0x2, 0x1f ;  /* 0x0c401f001a4b7f89 */ /* 0x000f7000000e0000 */
[----:B------:R-:W5:Y:S08]  /*db80*/  SHFL.BFLY PT, R74, R28, 0x2, 0x1f ;  /* 0x0c401f001c4a7f89 */ /* 0x000f7000000e0000 */
[----:B---3--:R-:W-:Y:S08]  /*db90*/  LDSM.16.MT88.4 R20, [R228+0x8000] ;  /* 0x00800000e414783b */ /* 0x008ff00000004200 */
[----:B------:R-:W-:Y:S01]  /*dba0*/  LDSM.16.MT88.4 R36, [R229+0x8000] ;  /* 0x00800000e524783b */ /* 0x000fe20000004200 */
[----:B--2---:R-:W-:Y:S02]  /*dbb0*/  @P0 IADD3 R77, PT, PT, R78, -0x40, RZ ;  /* 0xffffffc04e4d0810 */ /* 0x004fe40007ffe0ff */
[----:B-1----:R-:W-:Y:S02]  /*dbc0*/  FMNMX.FTZ R76, R27, R76, !PT ;  /* 0x0000004c1b4c7209 */ /* 0x002fe40007810000 */
[----:B----4-:R-:W-:Y:S02]  /*dbd0*/  FMNMX.FTZ R0, R0, R2, !PT ;  /* 0x0000000200007209 */ /* 0x010fe40007810000 */
[----:B-----5:R-:W-:Y:S01]  /*dbe0*/  FMNMX.FTZ R75, R26, R75, !PT ;  /* 0x0000004b1a4b7209 */ /* 0x020fe20007810000 */
[----:B------:R-:W1:Y:S01]  /*dbf0*/  SHFL.BFLY PT, R4, R76, 0x1, 0x1f ;  /* 0x0c201f004c047f89 */ /* 0x000e6200000e0000 */
[----:B------:R-:W-:Y:S02]  /*dc00*/  FMNMX.FTZ R74, R28, R74, !PT ;  /* 0x0000004a1c4a7209 */ /* 0x000fe40007810000 */
[----:B------:R-:W-:Y:S05]  /*dc10*/  IADD3 R78, PT, PT, R231, R77, RZ ;  /* 0x0000004de74e7210 */ /* 0x000fea0007ffe0ff */
[----:B------:R-:W2:Y:S08]  /*dc20*/  SHFL.BFLY PT, R2, R0, 0x1, 0x1f ;  /* 0x0c201f0000027f89 */ /* 0x000eb000000e0000 */
[----:B------:R-:W3:Y:S08]  /*dc30*/  SHFL.BFLY PT, R5, R75, 0x1, 0x1f ;  /* 0x0c201f004b057f89 */ /* 0x000ef000000e0000 */
[----:B------:R-:W4:Y:S08]  /*dc40*/  SHFL.BFLY PT, R6, R74, 0x1, 0x1f ;  /* 0x0c201f004a067f89 */ /* 0x000f3000000e0000 */
[----:B------:R-:W-:Y:S01]  /*dc50*/  LDSM.16.MT88.4 R84, [R78] ;  /* 0x000000004e54783b */ /* 0x000fe20000004200 */
[----:B-1----:R-:W-:Y:S04]  /*dc60*/  FMNMX.FTZ R76, R76, R4, !PT ;  /* 0x000000044c4c7209 */ /* 0x002fe80007810000 */
[C---:B------:R-:W-:Y:S01]  /*dc70*/  FSETP.NEU.FTZ.AND P3, PT, R76.reuse, -INF , PT ;  /* 0xff8000004c00780b */ /* 0x040fe20003f7d000 */
[----:B------:R-:W-:Y:S01]  /*dc80*/  FMUL.FTZ R79, R76, UR4 ;  /* 0x000000044c4f7c20 */ /* 0x000fe20008410000 */
[----:B--2---:R-:W-:Y:S01]  /*dc90*/  FMNMX.FTZ R69, R0, R2, !PT ;  /* 0x0000000200457209 */ /* 0x004fe20007810000 */
[----:B------:R-:W-:Y:S01]  /*dca0*/  FADD.FTZ R0, -R76, R3 ;  /* 0x000000034c007221 */ /* 0x000fe20000010100 */
[----:B---3--:R-:W-:Y:S02]  /*dcb0*/  FMNMX.FTZ R75, R75, R5, !PT ;  /* 0x000000054b4b7209 */ /* 0x008fe40007810000 */
[----:B------:R-:W-:Y:S01]  /*dcc0*/  FSEL R79, R79, RZ, P3 ;  /* 0x000000ff4f4f7208 */ /* 0x000fe20001800000 */
[----:B------:R-:W-:Y:S01]  /*dcd0*/  FMUL.FTZ R4, R0, UR4 ;  /* 0x0000000400047c20 */ /* 0x000fe20008410000 */
[C---:B------:R-:W-:Y:S01]  /*dce0*/  FSETP.NEU.FTZ.AND P1, PT, R75.reuse, -INF , PT ;  /* 0xff8000004b00780b */ /* 0x040fe20003f3d000 */
[----:B------:R-:W-:Y:S01]  /*dcf0*/  FMUL.FTZ R96, R75, UR4 ;  /* 0x000000044b607c20 */ /* 0x000fe20008410000 */
[----:B----4-:R-:W-:Y:S01]  /*dd00*/  FMNMX.FTZ R74, R74, R6, !PT ;  /* 0x000000064a4a7209 */ /* 0x010fe20007810000 */
[----:B------:R-:W-:Y:S01]  /*dd10*/  FFMA.FTZ R5, R222, UR4, -R79 ;  /* 0x00000004de057c23 */ /* 0x000fe2000801084f */
[----:B------:R1:W2:Y:S01]  /*dd20*/  MUFU.EX2 R68, R4 ;  /* 0x0000000400447308 */ /* 0x0002a20000000800 */
[----:B------:R-:W-:Y:S01]  /*dd30*/  FMUL.FTZ R104, R69, UR4 ;  /* 0x0000000445687c20 */ /* 0x000fe20008410000 */
[----:B------:R-:W-:Y:S01]  /*dd40*/  FSEL R96, R96, RZ, P1 ;  /* 0x000000ff60607208 */ /* 0x000fe20000800000 */
[C---:B------:R-:W-:Y:S07]  /*dd50*/  FMUL.FTZ R97, R74.reuse, UR4 ;  /* 0x000000044a617c20 */ /* 0x040fee0008410000 */
[----:B------:R3:W-:Y:S01]  /*dd60*/  MUFU.EX2 R117, R5 ;  /* 0x0000000500757308 */ /* 0x0007e20000000800 */
[----:B------:R-:W-:Y:S01]  /*dd70*/  FSETP.NEU.FTZ.AND P3, PT, R74, -INF , PT ;  /* 0xff8000004a00780b */ /* 0x000fe20003f7d000 */
[----:B------:R-:W-:Y:S01]  /*dd80*/  FADD.FTZ R3, -R75, R132 ;  /* 0x000000844b037221 */ /* 0x000fe20000010100 */
[----:B------:R-:W-:Y:S01]  /*dd90*/  FSETP.NEU.FTZ.AND P1, PT, R69, -INF , PT ;  /* 0xff8000004500780b */ /* 0x000fe20003f3d000 */
[----:B------:R-:W-:Y:S01]  /*dda0*/  FFMA.FTZ R6, R201, UR4, -R96 ;  /* 0x00000004c9067c23 */ /* 0x000fe20008010860 */
[----:B------:R-:W-:Y:S01]  /*ddb0*/  FSEL R97, R97, RZ, P3 ;  /* 0x000000ff61617208 */ /* 0x000fe20001800000 */
[----:B------:R-:W-:Y:S01]  /*ddc0*/  FMUL.FTZ R3, R3, UR4 ;  /* 0x0000000403037c20 */ /* 0x000fe20008410000 */
[----:B------:R-:W-:Y:S03]  /*ddd0*/  FSEL R104, R104, RZ, P1 ;  /* 0x000000ff68687208 */ /* 0x000fe60000800000 */
[----:B------:R4:W-:Y:S01]  /*dde0*/  MUFU.EX2 R212, R6 ;  /* 0x0000000600d47308 */ /* 0x0009e20000000800 */
[----:B------:R-:W-:Y:S01]  /*ddf0*/  FADD.FTZ R2, -R74, R133 ;  /* 0x000000854a027221 */ /* 0x000fe20000010100 */
[----:B-1----:R-:W-:Y:S01]  /*de00*/  FFMA.FTZ R4, R209, UR4, -R79 ;  /* 0x00000004d1047c23 */ /* 0x002fe2000801084f */
[----:B------:R-:W-:Y:S01]  /*de10*/  FADD.FTZ R0, -R69, R134 ;  /* 0x0000008645007221 */ /* 0x000fe20000010100 */
[----:B------:R-:W-:Y:S06]  /*de20*/  FFMA.FTZ R7, R246, UR4, -R104 ;  /* 0x00000004f6077c23 */ /* 0x000fec0008010868 */
[----:B------:R-:W1:Y:S01]  /*de30*/  MUFU.EX2 R3, R3 ;  /* 0x0000000300037308 */ /* 0x000e620000000800 */
[--C-:B---3--:R-:W-:Y:S01]  /*de40*/  FFMA.FTZ R5, R208, UR4, -R96.reuse ;  /* 0x00000004d0057c23 */ /* 0x108fe20008010860 */
[----:B------:R-:W-:Y:S01]  /*de50*/  FMUL.FTZ R2, R2, UR4 ;  /* 0x0000000402027c20 */ /* 0x000fe20008410000 */
[----:B------:R-:W-:Y:S07]  /*de60*/  FMUL.FTZ R0, R0, UR4 ;  /* 0x0000000400007c20 */ /* 0x000fee0008410000 */
[----:B------:R3:W5:Y:S01]  /*de70*/  MUFU.EX2 R208, R4 ;  /* 0x0000000400d07308 */ /* 0x0007620000000800 */
[C---:B--2---:R-:W-:Y:S01]  /*de80*/  FMUL.FTZ R16, R68.reuse, R148 ;  /* 0x0000009444107220 */ /* 0x044fe20000410000 */
[----:B------:R-:W-:Y:S01]  /*de90*/  FMUL.FTZ R17, R68, R149 ;  /* 0x0000009544117220 */ /* 0x000fe20000410000 */
[----:B------:R-:W-:Y:S07]  /*dea0*/  MOV R209, R55 ;  /* 0x0000003700d17202 */ /* 0x000fee0000000f00 */
[----:B------:R2:W2:Y:S01]  /*deb0*/  MUFU.EX2 R24, R7 ;  /* 0x0000000700187308 */ /* 0x0004a20000000800 */
[----:B----4-:R-:W-:Y:S01]  /*dec0*/  FFMA.FTZ R6, R220, UR4, -R97 ;  /* 0x00000004dc067c23 */ /* 0x010fe20008010861 */
[----:B------:R-:W-:Y:S01]  /*ded0*/  MOV R220, R35 ;  /* 0x0000002300dc7202 */ /* 0x000fe20000000f00 */
[--C-:B------:R-:W-:Y:S07]  /*dee0*/  FFMA.FTZ R60, R60, UR4, -R96.reuse ;  /* 0x000000043c3c7c23 */ /* 0x100fee0008010860 */
[----:B------:R-:W4:Y:S01]  /*def0*/  MUFU.EX2 R2, R2 ;  /* 0x0000000200027308 */ /* 0x000f220000000800 */
[----:B------:R-:W-:Y:S01]  /*df00*/  MOV R134, R43 ;  /* 0x0000002b00867202 */ /* 0x000fe20000000f00 */
[C---:B-1----:R-:W-:Y:S01]  /*df10*/  FMUL.FTZ R18, R3.reuse, R150 ;  /* 0x0000009603127220 */ /* 0x042fe20000410000 */
[C---:B------:R-:W-:Y:S07]  /*df20*/  FMUL.FTZ R19, R3.reuse, R151 ;  /* 0x0000009703137220 */ /* 0x040fee0000410000 */
[----:B------:R-:W1:Y:S01]  /*df30*/  MUFU.EX2 R0, R0 ;  /* 0x0000000000007308 */ /* 0x000e620000000800 */
[----:B------:R-:W-:Y:S01]  /*df40*/  FMUL.FTZ R35, R3, R167 ;  /* 0x000000a703237220 */ /* 0x000fe20000410000 */
[--C-:B---3--:R-:W-:Y:S01]  /*df50*/  FFMA.FTZ R4, R207, UR4, -R96.reuse ;  /* 0x00000004cf047c23 */ /* 0x108fe20008010860 */
[----:B-----5:R-:W-:Y:S07]  /*df60*/  F2FP.BF16.F32.PACK_AB R80, R208, R117 ;  /* 0x00000075d050723e */ /* 0x020fee00000010ff */
[----:B------:R3:W-:Y:S01]  /*df70*/  MUFU.EX2 R207, R5 ;  /* 0x0000000500cf7308 */ /* 0x0007e20000000800 */
[----:B------:R-:W-:Y:S01]  /*df80*/  MOV R246, R40 ;  /* 0x0000002800f67202 */ /* 0x000fe20000000f00 */
[----:B--2---:R-:W-:Y:S01]  /*df90*/  FMUL.FTZ R7, R3, R143 ;  /* 0x0000008f03077220 */ /* 0x004fe20000410000 */
[----:B------:R-:W-:Y:S07]  /*dfa0*/  MOV R148, R24 ;  /* 0x0000001800947202 */ /* 0x000fee0000000f00 */
[----:B------:R2:W5:Y:S01]  /*dfb0*/  MUFU.EX2 R215, R4 ;  /* 0x0000000400d77308 */ /* 0x0005620000000800 */
[----:B------:R-:W-:Y:S01]  /*dfc0*/  MOV R132, R44 ;  /* 0x0000002c00847202 */ /* 0x000fe20000000f00 */
[C---:B----4-:R-:W-:Y:S01]  /*dfd0*/  FMUL.FTZ R8, R2.reuse, R136 ;  /* 0x0000008802087220 */ /* 0x050fe20000410000 */
[C---:B------:R-:W-:Y:S01]  /*dfe0*/  FMUL.FTZ R9, R2.reuse, R137 ;  /* 0x0000008902097220 */ /* 0x040fe20000410000 */
[C---:B------:R-:W-:Y:S01]  /*dff0*/  FMUL.FTZ R12, R2.reuse, R144 ;  /* 0x00000090020c7220 */ /* 0x040fe20000410000 */
[----:B------:R-:W-:Y:S01]  /*e000*/  FMUL.FTZ R13, R2, R145 ;  /* 0x00000091020d7220 */ /* 0x000fe20000410000 */
[C---:B-1----:R-:W-:Y:S01]  /*e010*/  FMUL.FTZ R10, R0.reuse, R138 ;  /* 0x0000008a000a7220 */ /* 0x042fe20000410000 */
[C---:B------:R-:W-:Y:S01]  /*e020*/  FMUL.FTZ R11, R0.reuse, R139 ;  /* 0x0000008b000b7220 */ /* 0x040fe20000410000 */
[C---:B------:R-:W-:Y:S01]  /*e030*/  FMUL.FTZ R14, R0.reuse, R146 ;  /* 0x00000092000e7220 */ /* 0x040fe20000410000 */
[C---:B------:R-:W-:Y:S01]  /*e040*/  FMUL.FTZ R15, R0.reuse, R147 ;  /* 0x00000093000f7220 */ /* 0x040fe20000410000 */
[--C-:B---3--:R-:W-:Y:S01]  /*e050*/  FFMA.FTZ R5, R203, UR4, -R79.reuse ;  /* 0x00000004cb057c23 */ /* 0x108fe2000801084f */
[----:B------:R-:W-:Y:S01]  /*e060*/  MOV R136, R53 ;  /* 0x0000003500887202 */ /* 0x000fe20000000f00 */
[----:B------:R-:W-:Y:S01]  /*e070*/  FMUL.FTZ R26, R0, R158 ;  /* 0x0000009e001a7220 */ /* 0x000fe20000410000 */
[----:B------:R-:W-:Y:S01]  /*e080*/  MOV R138, R52 ;  /* 0x00000034008a7202 */ /* 0x000fe20000000f00 */
[----:B------:R1:W-:Y:S01]  /*e090*/  MUFU.EX2 R222, R5 ;  /* 0x0000000500de7308 */ /* 0x0003e20000000800 */
[----:B--2---:R-:W-:Y:S01]  /*e0a0*/  FFMA.FTZ R4, R202, UR4, -R79 ;  /* 0x00000004ca047c23 */ /* 0x004fe2000801084f */
[----:B-----5:R-:W-:Y:S01]  /*e0b0*/  F2FP.BF16.F32.PACK_AB R81, R215, R207 ;  /* 0x000000cfd751723e */ /* 0x020fe200000010ff */
[----:B------:R-:W-:Y:S01]  /*e0c0*/  FMUL.FTZ R27, R0, R159 ;  /* 0x0000009f001b7220 */ /* 0x000fe20000410000 */
[----:B------:R-:W-:Y:S06]  /*e0d0*/  FMUL.FTZ R28, R2, R160 ;  /* 0x000000a0021c7220 */ /* 0x000fec0000410000 */
[----:B------:R2:W3:Y:S01]  /*e0e0*/  MUFU.EX2 R224, R4 ;  /* 0x0000000400e07308 */ /* 0x0004e20000000800 */
[----:B------:R-:W-:Y:S01]  /*e0f0*/  MOV R137, R33 ;  /* 0x0000002100897202 */ /* 0x000fe20000000f00 */
[----:B------:R-:W-:Y:S01]  /*e100*/  FMUL.FTZ R33, R68, R165 ;  /* 0x000000a544217220 */ /* 0x000fe20000410000 */
[----:B------:R-:W-:Y:S01]  /*e110*/  MOV R146, R42 ;  /* 0x0000002a00927202 */ /* 0x000fe20000000f00 */
[----:B------:R-:W-:Y:S01]  /*e120*/  FMUL.FTZ R43, R0, R175 ;  /* 0x000000af002b7220 */ /* 0x000fe20000410000 */
[----:B------:R-:W-:Y:S01]  /*e130*/  MOV R147, R41 ;  /* 0x0000002900937202 */ /* 0x000fe20000000f00 */
[C---:B------:R-:W-:Y:S01]  /*e140*/  FMUL.FTZ R40, R2.reuse, R172 ;  /* 0x000000ac02287220 */ /* 0x040fe20000410000 */
[----:B------:R-:W-:Y:S01]  /*e150*/  FMUL.FTZ R41, R2, R173 ;  /* 0x000000ad02297220 */ /* 0x000fe20000410000 */
[----:B------:R-:W-:Y:S01]  /*e160*/  FMUL.FTZ R42, R0, R174 ;  /* 0x000000ae002a7220 */ /* 0x000fe20000410000 */
[----:B-1----:R-:W-:Y:S01]  /*e170*/  FFMA.FTZ R5, R205, UR4, -R96 ;  /* 0x00000004cd057c23 */ /* 0x002fe20008010860 */
[----:B------:R-:W-:Y:S01]  /*e180*/  MOV R145, R47 ;  /* 0x0000002f00917202 */ /* 0x000fe20000000f00 */
[----:B------:R1:W-:Y:S01]  /*e190*/  MUFU.EX2 R205, R6 ;  /* 0x0000000600cd7308 */ /* 0x0003e20000000800 */
[----:B------:R-:W-:Y:S01]  /*e1a0*/  MOV R133, R46 ;  /* 0x0000002e00857202 */ /* 0x000fe20000000f00 */
[----:B------:R-:W-:Y:S01]  /*e1b0*/  FMUL.FTZ R44, R2, R176 ;  /* 0x000000b0022c7220 */ /* 0x000fe20000410000 */
[----:B--2---:R-:W-:Y:S07]  /*e1c0*/  FFMA.FTZ R4, R221, UR4, -R97 ;  /* 0x00000004dd047c23 */ /* 0x004fee0008010861 */
[----:B------:R2:W4:Y:S01]  /*e1d0*/  MUFU.EX2 R88, R5 ;  /* 0x0000000500587308 */ /* 0x0005220000000800 */
[----:B---3--:R-:W-:Y:S01]  /*e1e0*/  F2FP.BF16.F32.PACK_AB R82, R224, R222 ;  /* 0x000000dee052723e */ /* 0x008fe200000010ff */
[C---:B------:R-:W-:Y:S01]  /*e1f0*/  FMUL.FTZ R46, R0.reuse, R178 ;  /* 0x000000b2002e7220 */ /* 0x040fe20000410000 */
[----:B------:R-:W-:Y:S07]  /*e200*/  FMUL.FTZ R47, R0, R179 ;  /* 0x000000b3002f7220 */ /* 0x000fee0000410000 */
[----:B------:R3:W5:Y:S01]  /*e210*/  MUFU.EX2 R202, R4 ;  /* 0x0000000400ca7308 */ /* 0x0007620000000800 */
[----:B------:R-:W-:Y:S01]  /*e220*/  MOV R144, R49 ;  /* 0x0000003100907202 */ /* 0x000fe20000000f00 */
[--C-:B------:R-:W-:Y:S01]  /*e230*/  FFMA.FTZ R56, R56, UR4, -R79.reuse ;  /* 0x0000000438387c23 */ /* 0x100fe2000801084f */
[--C-:B------:R-:W-:Y:S01]  /*e240*/  FFMA.FTZ R58, R58, UR4, -R79.reuse ;  /* 0x000000043a3a7c23 */ /* 0x100fe2000801084f */
[----:B------:R-:W-:Y:S01]  /*e250*/  MOV R139, R51 ;  /* 0x00000033008b7202 */ /* 0x000fe20000000f00 */
[----:B------:R-:W-:Y:S01]  /*e260*/  FMUL.FTZ R49, R68, R181 ;  /* 0x000000b544317220 */ /* 0x000fe20000410000 */
[----:B-1----:R-:W-:Y:S01]  /*e270*/  FMUL.FTZ R6, R3, R142 ;  /* 0x0000008e03067220 */ /* 0x002fe20000410000 */
[----:B------:R-:W-:Y:S01]  /*e280*/  MOV R142, R31 ;  /* 0x0000001f008e7202 */ /* 0x000fe20000000f00 */
[----:B------:R-:W-:Y:S01]  /*e290*/  FMUL.FTZ R31, R0, R163 ;  /* 0x000000a3001f7220 */ /* 0x000fe20000410000 */
[----:B------:R-:W-:Y:S01]  /*e2a0*/  MOV R143, R48 ;  /* 0x00000030008f7202 */ /* 0x000fe20000000f00 */
[--C-:B--2---:R-:W-:Y:S01]  /*e2b0*/  FFMA.FTZ R5, R217, UR4, -R104.reuse ;  /* 0x00000004d9057c23 */ /* 0x104fe20008010868 */
[----:B----4-:R-:W-:Y:S01]  /*e2c0*/  F2FP.BF16.F32.PACK_AB R83, R88, R212 ;  /* 0x000000d45853723e */ /* 0x010fe200000010ff */
[----:B------:R-:W-:Y:S01]  /*e2d0*/  FMUL.FTZ R51, R3, R183 ;  /* 0x000000b703337220 */ /* 0x000fe20000410000 */
[----:B------:R-:W-:Y:S01]  /*e2e0*/  MOV R217, R45 ;  /* 0x0000002d00d97202 */ /* 0x000fe20000000f00 */
[----:B------:R1:W-:Y:S01]  /*e2f0*/  MUFU.EX2 R201, R5 ;  /* 0x0000000500c97308 */ /* 0x0003e20000000800 */
[----:B---3--:R-:W-:Y:S01]  /*e300*/  FFMA.FTZ R4, R211, UR4, -R104 ;  /* 0x00000004d3047c23 */ /* 0x008fe20008010868 */
[----:B-----5:R-:W-:Y:S01]  /*e310*/  F2FP.BF16.F32.PACK_AB R64, R205, R202 ;  /* 0x000000cacd40723e */ /* 0x020fe200000010ff */
[----:B------:R-:W-:Y:S01]  /*e320*/  FMUL.FTZ R45, R2, R177 ;  /* 0x000000b1022d7220 */ /* 0x000fe20000410000 */
[----:B------:R-:W-:Y:S06]  /*e330*/  MOV R221, R50 ;  /* 0x0000003200dd7202 */ /* 0x000fec0000000f00 */
[----:B------:R2:W3:Y:S01]  /*e340*/  MUFU.EX2 R203, R4 ;  /* 0x0000000400cb7308 */ /* 0x0004e20000000800 */
[----:B------:R-:W-:Y:S01]  /*e350*/  FMUL.FTZ R50, R3, R182 ;  /* 0x000000b603327220 */ /* 0x000fe20000410000 */
[----:B------:R-:W-:Y:S01]  /*e360*/  FMUL.FTZ R48, R68, R180 ;  /* 0x000000b444307220 */ /* 0x000fe20000410000 */
[----:B------:R-:W-:Y:S07]  /*e370*/  FFMA.FTZ R61, R61, UR4, -R96 ;  /* 0x000000043d3d7c23 */ /* 0x000fee0008010860 */
[----:B------:R4:W-:Y:S01]  /*e380*/  MUFU.EX2 R167, R56 ;  /* 0x0000003800a77308 */ /* 0x0009e20000000800 */
[----:B------:R-:W-:Y:S01]  /*e390*/  MOV R150, R145 ;  /* 0x0000009100967202 */ /* 0x000fe20000000f00 */
[--C-:B------:R-:W-:Y:S01]  /*e3a0*/  FFMA.FTZ R62, R62, UR4, -R79.reuse ;  /* 0x000000043e3e7c23 */ /* 0x100fe2000801084f */
[----:B------:R-:W-:Y:S01]  /*e3b0*/  MOV R145, R139 ;  /* 0x0000008b00917202 */ /* 0x000fe20000000f00 */
[----:B------:R-:W-:Y:S01]  /*e3c0*/  FFMA.FTZ R98, R98, UR4, -R79 ;  /* 0x0000000462627c23 */ /* 0x000fe2000801084f */
[--C-:B-1----:R-:W-:Y:S01]  /*e3d0*/  FFMA.FTZ R5, R244, UR4, -R97.reuse ;  /* 0x00000004f4057c23 */ /* 0x102fe20008010861 */
[----:B------:R-:W-:Y:S01]  /*e3e0*/  MOV R244, R29 ;  /* 0x0000001d00f47202 */ /* 0x000fe20000000f00 */
[----:B------:R-:W-:Y:S01]  /*e3f0*/  FMUL.FTZ R29, R2, R161 ;  /* 0x000000a1021d7220 */ /* 0x000fe20000410000 */
[----:B------:R-:W-:Y:S02]  /*e400*/  MOV R151, R146 ;  /* 0x0000009200977202 */ /* 0x000fe40000000f00 */
[----:B------:R1:W-:Y:S01]  /*e410*/  MUFU.EX2 R213, R5 ;  /* 0x0000000500d57308 */ /* 0x0003e20000000800 */
[----:B--2---:R-:W-:Y:S01]  /*e420*/  FFMA.FTZ R4, R243, UR4, -R97 ;  /* 0x00000004f3047c23 */ /* 0x004fe20008010861 */
[----:B---3--:R-:W-:Y:S01]  /*e430*/  F2FP.BF16.F32.PACK_AB R65, R203, R201 ;  /* 0x000000c9cb41723e */ /* 0x008fe200000010ff */
[--C-:B------:R-:W-:Y:S01]  /*e440*/  FFMA.FTZ R114, R114, UR4, -R79.reuse ;  /* 0x0000000472727c23 */ /* 0x100fe2000801084f */
[----:B------:R-:W-:Y:S06]  /*e450*/  MOV R243, R32 ;  /* 0x0000002000f37202 */ /* 0x000fec0000000f00 */
[----:B------:R2:W3:Y:S01]  /*e460*/  MUFU.EX2 R25, R4 ;  /* 0x0000000400197308 */ /* 0x0004e20000000800 */
[----:B------:R-:W-:Y:S01]  /*e470*/  FMUL.FTZ R32, R68, R164 ;  /* 0x000000a444207220 */ /* 0x000fe20000410000 */
[----:B------:R-:W-:Y:S01]  /*e480*/  MOV R146, R138 ;  /* 0x0000008a00927202 */ /* 0x000fe20000000f00 */
[C---:B----4-:R-:W-:Y:S01]  /*e490*/  FMUL.FTZ R56, R2.reuse, R188 ;  /* 0x000000bc02387220 */ /* 0x050fe20000410000 */
[----:B------:R-:W-:Y:S01]  /*e4a0*/  MOV R138, R57 ;  /* 0x00000039008a7202 */ /* 0x000fe20000000f00 */
[----:B------:R-:W-:Y:S01]  /*e4b0*/  FMUL.FTZ R57, R2, R189 ;  /* 0x000000bd02397220 */ /* 0x000fe20000410000 */
[--C-:B------:R-:W-:Y:S01]  /*e4c0*/  FFMA.FTZ R113, R113, UR4, -R79.reuse ;  /* 0x0000000471717c23 */ /* 0x100fe2000801084f */
[--C-:B------:R-:W-:Y:S01]  /*e4d0*/  FFMA.FTZ R116, R116, UR4, -R79.reuse ;  /* 0x0000000474747c23 */ /* 0x100fe2000801084f */
[--C-:B------:R-:W-:Y:S01]  /*e4e0*/  FFMA.FTZ R115, R115, UR4, -R79.reuse ;  /* 0x0000000473737c23 */ /* 0x100fe2000801084f */
[----:B-1----:R-:W-:Y:S01]  /*e4f0*/  FFMA.FTZ R5, R223, UR4, -R104 ;  /* 0x00000004df057c23 */ /* 0x002fe20008010868 */
[----:B------:R-:W-:Y:S01]  /*e500*/  MOV R223, R54 ;  /* 0x0000003600df7202 */ /* 0x000fe20000000f00 */
[--C-:B------:R-:W-:Y:S01]  /*e510*/  FFMA.FTZ R127, R127, UR4, -R79.reuse ;  /* 0x000000047f7f7c23 */ /* 0x100fe2000801084f */
[----:B------:R-:W1:Y:S01]  /*e520*/  LDSM.16.MT88.4 R52, [R77] ;  /* 0x000000004d34783b */ /* 0x000e620000004200 */
[----:B------:R4:W5:Y:S01]  /*e530*/  MUFU.EX2 R211, R5 ;  /* 0x0000000500d37308 */ /* 0x0009620000000800 */
[----:B--2---:R-:W-:Y:S01]  /*e540*/  FMUL.FTZ R4, R68, R140 ;  /* 0x0000008c44047220 */ /* 0x004fe20000410000 */
[----:B---3--:R-:W-:Y:S01]  /*e550*/  F2FP.BF16.F32.PACK_AB R66, R25, R213 ;  /* 0x000000d51942723e */ /* 0x008fe200000010ff */
[--C-:B------:R-:W-:Y:S01]  /*e560*/  FFMA.FTZ R126, R126, UR4, -R79.reuse ;  /* 0x000000047e7e7c23 */ /* 0x100fe2000801084f */
[----:B------:R-:W-:Y:S01]  /*e570*/  MOV R149, R25 ;  /* 0x0000001900957202 */ /* 0x000fe20000000f00 */
[----:B------:R-:W-:Y:S01]  /*e580*/  FMUL.FTZ R25, R2, R157 ;  /* 0x0000009d02197220 */ /* 0x000fe20000410000 */
[----:B------:R-:W-:Y:S01]  /*e590*/  MOV R140, R34 ;  /* 0x00000022008c7202 */ /* 0x000fe20000000f00 */
[----:B------:R-:W-:Y:S01]  /*e5a0*/  FMUL.FTZ R34, R3, R166 ;  /* 0x000000a603227220 */ /* 0x000fe20000410000 */
[----:B------:R-:W-:Y:S02]  /*e5b0*/  MOV R139, R223 ;  /* 0x000000df008b7202 */ /* 0x000fe40000000f00 */
[----:B------:R2:W-:Y:S01]  /*e5c0*/  MUFU.EX2 R166, R60 ;  /* 0x0000003c00a67308 */ /* 0x0005e20000000800 */
[----:B------:R-:W-:Y:S01]  /*e5d0*/  MOV R223, R59 ;  /* 0x0000003b00df7202 */ /* 0x000fe20000000f00 */
[----:B------:R-:W-:Y:S01]  /*e5e0*/  FMUL.FTZ R59, R0, R191 ;  /* 0x000000bf003b7220 */ /* 0x000fe20000410000 */
[----:B------:R-:W-:Y:S01]  /*e5f0*/  MOV R173, R140 ;  /* 0x0000008c00ad7202 */ /* 0x000fe20000000f00 */
[----:B------:R-:W-:Y:S01]  /*e600*/  FFMA.FTZ R129, R129, UR4, -R79 ;  /* 0x0000000481817c23 */ /* 0x000fe2000801084f */
[----:B----4-:R-:W-:Y:S01]  /*e610*/  FMUL.FTZ R5, R68, R141 ;  /* 0x0000008d44057220 */ /* 0x010fe20000410000 */
[--C-:B------:R-:W-:Y:S01]  /*e620*/  FFMA.FTZ R111, R111, UR4, -R96.reuse ;  /* 0x000000046f6f7c23 */ /* 0x100fe20008010860 */
[--C-:B------:R-:W-:Y:S01]  /*e630*/  FFMA.FTZ R110, R110, UR4, -R96.reuse ;  /* 0x000000046e6e7c23 */ /* 0x100fe20008010860 */
[--C-:B------:R-:W-:Y:S01]  /*e640*/  FFMA.FTZ R107, R107, UR4, -R96.reuse ;  /* 0x000000046b6b7c23 */ /* 0x100fe20008010860 */
[--C-:B------:R-:W-:Y:S01]  /*e650*/  FFMA.FTZ R120, R120, UR4, -R96.reuse ;  /* 0x0000000478787c23 */ /* 0x100fe20008010860 */
[--C-:B------:R-:W-:Y:S01]  /*e660*/  FFMA.FTZ R123, R123, UR4, -R96.reuse ;  /* 0x000000047b7b7c23 */ /* 0x100fe20008010860 */
[--C-:B------:R-:W-:Y:S01]  /*e670*/  FFMA.FTZ R125, R125, UR4, -R96.reuse ;  /* 0x000000047d7d7c23 */ /* 0x100fe20008010860 */
[-C--:B------:R-:W-:Y:S01]  /*e680*/  HMMA.16816.F32.BF16 R4, R80, R20.reuse, R4 ;  /* 0x000000145004723c */ /* 0x080fe20000041804 */
[----:B------:R-:W-:Y:S04]  /*e690*/  MUFU.EX2 R191, R115 ;  /* 0x0000007300bf7308 */ /* 0x000fe80000000800 */
[----:B-----5:R-:W-:Y:S01]  /*e6a0*/  F2FP.BF16.F32.PACK_AB R67, R24, R211 ;  /* 0x000000d31843723e */ /* 0x020fe200000010ff */
[--C-:B------:R-:W-:Y:S01]  /*e6b0*/  FFMA.FTZ R124, R124, UR4, -R96.reuse ;  /* 0x000000047c7c7c23 */ /* 0x100fe20008010860 */
[--C-:B------:R-:W-:Y:S01]  /*e6c0*/  FFMA.FTZ R133, R133, UR4, -R96.reuse ;  /* 0x0000000485857c23 */ /* 0x100fe20008010860 */
[--C-:B------:R-:W-:Y:S01]  /*e6d0*/  FFMA.FTZ R219, R219, UR4, -R96.reuse ;  /* 0x00000004dbdb7c23 */ /* 0x100fe20008010860 */
[--C-:B------:R-:W-:Y:S01]  /*e6e0*/  FFMA.FTZ R218, R218, UR4, -R96.reuse ;  /* 0x00000004dada7c23 */ /* 0x100fe20008010860 */
[--C-:B------:R-:W-:Y:S01]  /*e6f0*/  FFMA.FTZ R122, R122, UR4, -R97.reuse ;  /* 0x000000047a7a7c23 */ /* 0x100fe20008010861 */
[--C-:B------:R-:W-:Y:S01]  /*e700*/  FFMA.FTZ R121, R121, UR4, -R97.reuse ;  /* 0x0000000479797c23 */ /* 0x100fe20008010861 */
[C---:B------:R-:W-:Y:S01]  /*e710*/  HMMA.16816.F32.BF16 R8, R64.reuse, R20, R8 ;  /* 0x000000144008723c */ /* 0x040fe20000041808 */
[----:B------:R-:W-:Y:S03]  /*e720*/  MUFU.EX2 R133, R133 ;  /* 0x0000008500857308 */ /* 0x000fe60000000800 */
[--C-:B------:R-:W-:Y:S01]  /*e730*/  FFMA.FTZ R134, R134, UR4, -R97.reuse ;  /* 0x0000000486867c23 */ /* 0x100fe20008010861 */
[--C-:B------:R-:W-:Y:S01]  /*e740*/  FFMA.FTZ R250, R250, UR4, -R97.reuse ;  /* 0x00000004fafa7c23 */ /* 0x100fe20008010861 */
[--C-:B------:R-:W-:Y:S01]  /*e750*/  FFMA.FTZ R249, R249, UR4, -R97.reuse ;  /* 0x00000004f9f97c23 */ /* 0x100fe20008010861 */
[--C-:B------:R-:W-:Y:S01]  /*e760*/  FFMA.FTZ R245, R245, UR4, -R97.reuse ;  /* 0x00000004f5f57c23 */ /* 0x100fe20008010861 */
[-C--:B------:R-:W-:Y:S03]  /*e770*/  HMMA.16816.F32.BF16 R12, R64, R22.reuse, R12 ;  /* 0x00000016400c723c */ /* 0x080fe6000004180c */
[----:B------:R-:W-:Y:S01]  /*e780*/  MUFU.EX2 R219, R219 ;  /* 0x000000db00db7308 */ /* 0x000fe20000000800 */
[--C-:B------:R-:W-:Y:S01]  /*e790*/  FFMA.FTZ R242, R242, UR4, -R97.reuse ;  /* 0x00000004f2f27c23 */ /* 0x100fe20008010861 */
[----:B------:R-:W-:Y:S01]  /*e7a0*/  FFMA.FTZ R200, R200, UR4, -R97 ;  /* 0x00000004c8c87c23 */ /* 0x000fe20008010861 */
[----:B------:R-:W-:Y:S01]  /*e7b0*/  MOV R141, R30 ;  /* 0x0000001e008d7202 */ /* 0x000fe20000000f00 */
[--C-:B--2---:R-:W-:Y:S01]  /*e7c0*/  FFMA.FTZ R60, R243, UR4, -R79.reuse ;  /* 0x00000004f33c7c23 */ /* 0x104fe2000801084f */
[--C-:B------:R-:W-:Y:S01]  /*e7d0*/  FFMA.FTZ R128, R128, UR4, -R79.reuse ;  /* 0x0000000480807c23 */ /* 0x100fe2000801084f */
[C---:B------:R-:W-:Y:S04]  /*e7e0*/  HMMA.16816.F32.BF16 R16, R80.reuse, R22, R16 ;  /* 0x000000165010723c */ /* 0x040fe80000041810 */
[----:B------:R2:W-:Y:S01]  /*e7f0*/  MUFU.EX2 R243, R61 ;  /* 0x0000003d00f37308 */ /* 0x0005e20000000800 */
[C---:B------:R-:W-:Y:S01]  /*e800*/  FMUL.FTZ R22, R3.reuse, R154 ;  /* 0x0000009a03167220 */ /* 0x040fe20000410000 */
[----:B------:R-:W-:Y:S01]  /*e810*/  FMUL.FTZ R23, R3, R155 ;  /* 0x0000009b03177220 */ /* 0x000fe20000410000 */
[C---:B------:R-:W-:Y:S01]  /*e820*/  FMUL.FTZ R20, R68.reuse, R152 ;  /* 0x0000009844147220 */ /* 0x040fe20000410000 */
[----:B------:R-:W-:Y:S01]  /*e830*/  FMUL.FTZ R21, R68, R153 ;  /* 0x0000009944157220 */ /* 0x000fe20000410000 */
[----:B------:R-:W-:Y:S01]  /*e840*/  MOV R153, R146 ;  /* 0x0000009200997202 */ /* 0x000fe20000000f00 */
[--C-:B------:R-:W-:Y:S01]  /*e850*/  FFMA.FTZ R140, R252, UR4, -R79.reuse ;  /* 0x00000004fc8c7c23 */ /* 0x100fe2000801084f */
[----:B------:R-:W-:Y:S01]  /*e860*/  MOV R146, R89 ;  /* 0x0000005900927202 */ /* 0x000fe20000000f00 */
[--C-:B------:R-:W-:Y:S01]  /*e870*/  FFMA.FTZ R206, R206, UR4, -R79.reuse ;  /* 0x00000004cece7c23 */ /* 0x100fe2000801084f */
[----:B------:R-:W-:Y:S01]  /*e880*/  FFMA.FTZ R204, R204, UR4, -R79 ;  /* 0x00000004cccc7c23 */ /* 0x000fe2000801084f */
[----:B------:R-:W-:Y:S01]  /*e890*/  FMUL.FTZ R24, R2, R156 ;  /* 0x0000009c02187220 */ /* 0x000fe20000410000 */
[-C--:B------:R-:W-:Y:S01]  /*e8a0*/  HMMA.16816.F32.BF16 R20, R80, R36.reuse, R20 ;  /* 0x000000245014723c */ /* 0x080fe20000041814 */
[----:B------:R-:W-:Y:S02]  /*e8b0*/  MUFU.EX2 R134, R134 ;  /* 0x0000008600867308 */ /* 0x000fe40000000800 */
[----:B--2---:R-:W-:Y:S01]  /*e8c0*/  FFMA.FTZ R61, R246, UR4, -R96 ;  /* 0x00000004f63d7c23 */ /* 0x004fe20008010860 */
[----:B------:R-:W-:Y:S01]  /*e8d0*/  MOV R156, R151 ;  /* 0x00000097009c7202 */ /* 0x000fe20000000f00 */
[----:B------:R-:W-:Y:S01]  /*e8e0*/  FMUL.FTZ R30, R0, R162 ;  /* 0x000000a2001e7220 */ /* 0x000fe20000410000 */
[----:B------:R-:W-:Y:S05]  /*e8f0*/  MOV R152, R147 ;  /* 0x0000009300987202 */ /* 0x000fea0000000f00 */
[----:B------:R2:W-:Y:S01]  /*e900*/  MUFU.EX2 R246, R62 ;  /* 0x0000003e00f67308 */ /* 0x0005e20000000800 */
[C---:B------:R-:W-:Y:S09]  /*e910*/  HMMA.16816.F32.BF16 R24, R64.reuse, R36, R24 ;  /* 0x000000244018723c */ /* 0x040ff20000041818 */
[----:B------:R-:W-:Y:S01]  /*e920*/  MUFU.EX2 R206, R206 ;  /* 0x000000ce00ce7308 */ /* 0x000fe20000000800 */
[----:B------:R-:W-:Y:S01]  /*e930*/  MOV R147, R144 ;  /* 0x0000009000937202 */ /* 0x000fe20000000f00 */
[C---:B------:R-:W-:Y:S01]  /*e940*/  FMUL.FTZ R36, R68.reuse, R168 ;  /* 0x000000a844247220 */ /* 0x040fe20000410000 */
[----:B------:R-:W-:Y:S01]  /*e950*/  MOV R157, R152 ;  /* 0x00000098009d7202 */ /* 0x000fe20000000f00 */
[----:B------:R-:W-:Y:S01]  /*e960*/  FMUL.FTZ R37, R68, R169 ;  /* 0x000000a944257220 */ /* 0x000fe20000410000 */
[-C--:B------:R-:W-:Y:S05]  /*e970*/  HMMA.16816.F32.BF16 R28, R64, R38.reuse, R28 ;  /* 0x00000026401c723c */ /* 0x080fea000004181c */
[----:B------:R-:W-:Y:S01]  /*e980*/  MUFU.EX2 R204, R204 ;  /* 0x000000cc00cc7308 */ /* 0x000fe20000000800 */
[----:B------:R-:W-:Y:S01]  /*e990*/  MOV R154, R147 ;  /* 0x00000093009a7202 */ /* 0x000fe20000000f00 */
[--C-:B------:R-:W-:Y:S01]  /*e9a0*/  FFMA.FTZ R115, R173, UR4, -R104.reuse ;  /* 0x00000004ad737c23 */ /* 0x100fe20008010868 */
[----:B------:R-:W-:Y:S01]  /*e9b0*/  MOV R147, R88 ;  /* 0x0000005800937202 */ /* 0x000fe20000000f00 */
[----:B--2---:R-:W-:Y:S01]  /*e9c0*/  FMUL.FTZ R62, R0, R194 ;  /* 0x000000c2003e7220 */ /* 0x004fe20000410000 */
[----:B------:R-:W-:Y:S01]  /*e9d0*/  MOV R152, R139 ;  /* 0x0000008b00987202 */ /* 0x000fe20000000f00 */
[C---:B------:R-:W-:Y:S04]  /*e9e0*/  HMMA.16816.F32.BF16 R32, R80.reuse, R38, R32 ;  /* 0x000000265020723c */ /* 0x040fe80000041820 */
[----:B------:R-:W-:Y:S01]  /*e9f0*/  MUFU.EX2 R194, R98 ;  /* 0x0000006200c27308 */ /* 0x000fe20000000800 */
[C---:B------:R-:W-:Y:S01]  /*ea00*/  FMUL.FTZ R38, R3.reuse, R170 ;  /* 0x000000aa03267220 */ /* 0x040fe20000410000 */
[----:B------:R-:W-:Y:S01]  /*ea10*/  FMUL.FTZ R39, R3, R171 ;  /* 0x000000ab03277220 */ /* 0x000fe20000410000 */
[----:B------:R-:W-:Y:S07]  /*ea20*/  MOV R139, R90 ;  /* 0x0000005a008b7202 */ /* 0x000fee0000000f00 */
[----:B------:R-:W-:Y:S01]  /*ea30*/  MUFU.EX2 R173, R125 ;  /* 0x0000007d00ad7308 */ /* 0x000fe20000000800 */
[----:B------:R-:W-:Y:S01]  /*ea40*/  MOV R144, R136 ;  /* 0x0000008800907202 */ /* 0x000fe20000000f00 */
[----:B------:R-:W-:Y:S01]  /*ea50*/  FFMA.FTZ R73, R73, UR4, -R104 ;  /* 0x0000000449497c23 */ /* 0x000fe20008010868 */
[----:B------:R-:W-:Y:S07]  /*ea60*/  MOV R136, R209 ;  /* 0x000000d100887202 */ /* 0x000fee0000000f00 */
[----:B------:R-:W-:Y:S01]  /*ea70*/  MUFU.EX2 R218, R218 ;  /* 0x000000da00da7308 */ /* 0x000fe20000000800 */
[-C--:B-1----:R-:W-:Y:S09]  /*ea80*/  HMMA.16816.F32.BF16 R36, R80, R52.reuse, R36 ;  /* 0x000000345024723c */ /* 0x082ff20000041824 */
[----:B------:R1:W-:Y:S01]  /*ea90*/  MUFU.EX2 R209, R58 ;  /* 0x0000003a00d17308 */ /* 0x0003e20000000800 */
[----:B------:R-:W-:Y:S02]  /*eaa0*/  MOV R155, R150 ;  /* 0x00000096009b7202 */ /* 0x000fe40000000f00 */
[----:B------:R-:W-:Y:S07]  /*eab0*/  MOV R150, R141 ;  /* 0x0000008d00967202 */ /* 0x000fee0000000f00 */
[----:B------:R-:W-:Y:S01]  /*eac0*/  MUFU.EX2 R250, R250 ;  /* 0x000000fa00fa7308 */ /* 0x000fe20000000800 */
[C---:B------:R-:W-:Y:S09]  /*ead0*/  HMMA.16816.F32.BF16 R40, R64.reuse, R52, R40 ;  /* 0x000000344028723c */ /* 0x040ff20000041828 */
[----:B------:R-:W-:Y:S01]  /*eae0*/  MUFU.EX2 R249, R249 ;  /* 0x000000f900f97308 */ /* 0x000fe20000000800 */
[----:B------:R-:W-:Y:S01]  /*eaf0*/  MOV R141, R244 ;  /* 0x000000f4008d7202 */ /* 0x000fe20000000f00 */
[C---:B------:R-:W-:Y:S01]  /*eb00*/  FMUL.FTZ R52, R68.reuse, R184 ;  /* 0x000000b844347220 */ /* 0x040fe20000410000 */
[----:B------:R-:W-:Y:S01]  /*eb10*/  FMUL.FTZ R53, R68, R185 ;  /* 0x000000b944357220 */ /* 0x000fe20000410000 */
[----:B------:R-:W-:Y:S01]  /*eb20*/  MOV R151, R138 ;  /* 0x0000008a00977202 */ /* 0x000fe20000000f00 */
[-C--:B------:R-:W-:Y:S05]  /*eb30*/  HMMA.16816.F32.BF16 R44, R64, R54.reuse, R44 ;  /* 0x00000036402c723c */ /* 0x080fea000004182c */
[----:B------:R2:W-:Y:S01]  /*eb40*/  MUFU.EX2 R244, R60 ;  /* 0x0000003c00f47308 */ /* 0x0005e20000000800 */
[----:B------:R-:W-:Y:S01]  /*eb50*/  MOV R138, R142 ;  /* 0x0000008e008a7202 */ /* 0x000fe20000000f00 */
[----:B-1----:R-:W-:Y:S01]  /*eb60*/  FMUL.FTZ R58, R0, R190 ;  /* 0x000000be003a7220 */ /* 0x002fe20000410000 */
[----:B------:R-:W-:Y:S07]  /*eb70*/  MOV R142, R91 ;  /* 0x0000005b008e7202 */ /* 0x000fee0000000f00 */
[----:B------:R-:W-:Y:S01]  /*eb80*/  MUFU.EX2 R190, R113 ;  /* 0x0000007100be7308 */ /* 0x000fe20000000800 */
[----:B------:R-:W1:Y:S01]  /*eb90*/  LDSM.16.MT88.4 R88, [R228+0x8800] ;  /* 0x00880000e458783b */ /* 0x000e620000004200 */
[C---:B------:R-:W-:Y:S08]  /*eba0*/  HMMA.16816.F32.BF16 R48, R80.reuse, R54, R48 ;  /* 0x000000365030723c */ /* 0x040ff00000041830 */
[----:B------:R-:W-:Y:S01]  /*ebb0*/  MUFU.EX2 R115, R115 ;  /* 0x0000007300737308 */ /* 0x000fe20000000800 */
[C---:B------:R-:W-:Y:S01]  /*ebc0*/  FMUL.FTZ R54, R3.reuse, R186 ;  /* 0x000000ba03367220 */ /* 0x040fe20000410000 */
[----:B------:R-:W-:Y:S08]  /*ebd0*/  FMUL.FTZ R55, R3, R187 ;  /* 0x000000bb03377220 */ /* 0x000ff00000410000 */
[----:B------:R-:W-:Y:S01]  /*ebe0*/  MUFU.EX2 R245, R245 ;  /* 0x000000f500f57308 */ /* 0x000fe20000000800 */
[----:B--2---:R-:W-:Y:S01]  /*ebf0*/  FMUL.FTZ R60, R2, R192 ;  /* 0x000000c0023c7220 */ /* 0x004fe20000410000 */
[----:B------:R-:W-:Y:S08]  /*ec00*/  ISETP.GT.AND P1, PT, R239, RZ, PT ;  /* 0x000000ffef00720c */ /* 0x000ff00003f24270 */
[----:B------:R-:W-:Y:S01]  /*ec10*/  MUFU.EX2 R242, R242 ;  /* 0x000000f200f27308 */ /* 0x000fe20000000800 */
[-C--:B------:R-:W-:Y:S08]  /*ec20*/  HMMA.16816.F32.BF16 R52, R80, R84.reuse, R52 ;  /* 0x000000545034723c */ /* 0x080ff00000041834 */
[C---:B------:R-:W-:Y:S04]  /*ec30*/  HMMA.16816.F32.BF16 R56, R64.reuse, R84, R56 ;  /* 0x000000544038723c */ /* 0x040fe80000041838 */
[----:B------:R-:W-:Y:S01]  /*ec40*/  FFMA.FTZ R84, R157, UR4, -R96 ;  /* 0x000000049d547c23 */ /* 0x000fe20008010860 */
[----:B------:R-:W-:Y:S01]  /*ec50*/  MOV R157, R155 ;  /* 0x0000009b009d7202 */ /* 0x000fe20000000f00 */
[--C-:B------:R-:W-:Y:S01]  /*ec60*/  FFMA.FTZ R85, R156, UR4, -R97.reuse ;  /* 0x000000049c557c23 */ /* 0x100fe20008010861 */
[----:B------:R-:W-:Y:S01]  /*ec70*/  MOV R155, R153 ;  /* 0x00000099009b7202 */ /* 0x000fe20000000f00 */
        /* <DEDUP_REMOVED lines=8> */
[----:B------:R-:W-:Y:S02]  /*ed00*/  MOV R152, R150 ;  /* 0x0000009600987202 */ /* 0x000fe40000000f00 */
[----:B------:R-:W-:Y:S01]  /*ed10*/  MOV R150, R149 ;  /* 0x0000009500967202 */ /* 0x000fe20000000f00 */
[--C-:B--2---:R-:W-:Y:S01]  /*ed20*/  FFMA.FTZ R84, R157, UR4, -R97.reuse ;  /* 0x000000049d547c23 */ /* 0x104fe20008010861 */
[----:B------:R-:W-:Y:S02]  /*ed30*/  MOV R149, R220 ;  /* 0x000000dc00957202 */ /* 0x000fe40000000f00 */
[----:B------:R-:W-:Y:S01]  /*ed40*/  MOV R220, R63 ;  /* 0x0000003f00dc7202 */ /* 0x000fe20000000f00 */
[----:B------:R-:W-:Y:S01]  /*ed50*/  FMUL.FTZ R63, R0, R195 ;  /* 0x000000c3003f7220 */ /* 0x000fe20000410000 */
[--C-:B---3--:R-:W-:Y:S01]  /*ed60*/  FFMA.FTZ R85, R225, UR4, -R104.reuse ;  /* 0x00000004e1557c23 */ /* 0x108fe20008010868 */
[----:B------:R-:W-:Y:S01]  /*ed70*/  MOV R158, R154 ;  /* 0x0000009a009e7202 */ /* 0x000fe20000000f00 */
[----:B------:R2:W-:Y:S01]  /*ed80*/  MUFU.EX2 R225, R84 ;  /* 0x0000005400e17308 */ /* 0x0005e20000000800 */
[----:B----4-:R-:W-:Y:S01]  /*ed90*/  FMUL.FTZ R61, R2, R193 ;  /* 0x000000c1023d7220 */ /* 0x010fe20000410000 */
[----:B------:R-:W-:Y:S02]  /*eda0*/  MOV R159, R155 ;  /* 0x0000009b009f7202 */ /* 0x000fe40000000f00 */
[----:B------:R-:W-:Y:S06]  /*edb0*/  MOV R160, R158 ;  /* 0x0000009e00a07202 */ /* 0x000fec0000000f00 */
[----:B------:R-:W-:Y:S01]  /*edc0*/  MUFU.EX2 R164, R85 ;  /* 0x0000005500a47308 */ /* 0x000fe20000000800 */
[----:B------:R-:W-:Y:S01]  /*edd0*/  MOV R155, R94 ;  /* 0x0000005e009b7202 */ /* 0x000fe20000000f00 */
[-C--:B------:R-:W-:Y:S03]  /*ede0*/  HMMA.16816.F32.BF16 R60, R64, R86.reuse, R60 ;  /* 0x00000056403c723c */ /* 0x080fe6000004183c */
[--C-:B------:R-:W-:Y:S01]  /*edf0*/  FFMA.FTZ R64, R156, UR4, -R104.reuse ;  /* 0x000000049c407c23 */ /* 0x100fe20008010868 */
[----:B------:R-:W-:Y:S01]  /*ee00*/  MOV R157, R153 ;  /* 0x00000099009d7202 */ /* 0x000fe20000000f00 */
[----:B------:R-:W-:Y:S01]  /*ee10*/  FMUL.FTZ R67, R3, R199 ;  /* 0x000000c703437220 */ /* 0x000fe20000410000 */
[----:B------:R-:W-:Y:S01]  /*ee20*/  MOV R156, R152 ;  /* 0x00000098009c7202 */ /* 0x000fe20000000f00 */
[--C-:B--2---:R-:W-:Y:S01]  /*ee30*/  FFMA.FTZ R84, R160, UR4, -R97.reuse ;  /* 0x00000004a0547c23 */ /* 0x104fe20008010861 */
[----:B------:R-:W-:Y:S01]  /*ee40*/  MOV R153, R149 ;  /* 0x0000009500997202 */ /* 0x000fe20000000f00 */
[----:B------:R-:W-:Y:S01]  /*ee50*/  FFMA.FTZ R65, R159, UR4, -R97 ;  /* 0x000000049f417c23 */ /* 0x000fe20008010861 */
[----:B------:R-:W-:Y:S01]  /*ee60*/  MOV R149, R93 ;  /* 0x0000005d00957202 */ /* 0x000fe20000000f00 */
[----:B------:R-:W-:Y:S01]  /*ee70*/  MUFU.EX2 R199, R84 ;  /* 0x0000005400c77308 */ /* 0x000fe20000000800 */
[----:B------:R-:W-:Y:S01]  /*ee80*/  MOV R158, R156 ;  /* 0x0000009c009e7202 */ /* 0x000fe20000000f00 */
[----:B------:R-:W-:Y:S01]  /*ee90*/  FMUL.FTZ R66, R3, R198 ;  /* 0x000000c603427220 */ /* 0x000fe20000410000 */
[----:B------:R-:W-:Y:S02]  /*eea0*/  MOV R156, R149 ;  /* 0x00000095009c7202 */ /* 0x000fe40000000f00 */
[----:B------:R-:W-:Y:S02]  /*eeb0*/  MOV R149, R145 ;  /* 0x0000009100957202 */ /* 0x000fe40000000f00 */
[----:B------:R-:W2:Y:S01]  /*eec0*/  LDL.LU R145, [R1+0x30] ;  /* 0x0000300001917983 */ /* 0x000ea20000300800 */
[----:B------:R-:W-:Y:S02]  /*eed0*/  MOV R152, R148 ;  /* 0x0000009400987202 */ /* 0x000fe40000000f00 */
[----:B------:R-:W-:Y:S01]  /*eee0*/  MOV R148, R92 ;  /* 0x0000005c00947202 */ /* 0x000fe20000000f00 */
[----:B------:R-:W3:Y:S01]  /*eef0*/  LDL.LU R160, [R1+0x28] ;  /* 0x0000280001a07983 */ /* 0x000ee20000300800 */
[----:B------:R-:W-:Y:S02]  /*ef00*/  MOV R159, R157 ;  /* 0x0000009d009f7202 */ /* 0x000fe40000000f00 */
[----:B------:R-:W-:Y:S02]  /*ef10*/  MOV R157, R155 ;  /* 0x0000009b009d7202 */ /* 0x000fe40000000f00 */
[----:B------:R-:W-:Y:S02]  /*ef20*/  MOV R155, R148 ;  /* 0x00000094009b7202 */ /* 0x000fe40000000f00 */
[----:B------:R-:W-:Y:S02]  /*ef30*/  MOV R148, R221 ;  /* 0x000000dd00947202 */ /* 0x000fe40000000f00 */
[----:B------:R4:W5:Y:S01]  /*ef40*/  MUFU.EX2 R221, R64 ;  /* 0x0000004000dd7308 */ /* 0x0009620000000800 */
[----:B------:R-:W-:Y:S02]  /*ef50*/  MOV R154, R143 ;  /* 0x0000008f009a7202 */ /* 0x000fe40000000f00 */
[----:B------:R-:W-:Y:S02]  /*ef60*/  MOV R143, R95 ;  /* 0x0000005f008f7202 */ /* 0x000fe40000000f00 */
[----:B------:R-:W1:Y:S01]  /*ef70*/  LDSM.16.MT88.4 R92, [R229+0x8800] ;  /* 0x00880000e55c783b */ /* 0x000e620000004200 */
[----:B----4-:R-:W-:Y:S01]  /*ef80*/  FMUL.FTZ R64, R68, R196 ;  /* 0x000000c444407220 */ /* 0x010fe20000410000 */
[--C-:B---3--:R-:W-:Y:S01]  /*ef90*/  FFMA.FTZ R85, R160, UR4, -R104.reuse ;  /* 0x00000004a0557c23 */ /* 0x108fe20008010868 */
[----:B------:R-:W-:Y:S02]  /*efa0*/  MOV R160, R158 ;  /* 0x0000009e00a07202 */ /* 0x000fe40000000f00 */
[----:B------:R-:W-:Y:S01]  /*efb0*/  MOV R158, R156 ;  /* 0x0000009c009e7202 */ /* 0x000fe20000000f00 */
[----:B------:R5:W-:Y:S01]  /*efc0*/  MUFU.EX2 R198, R85 ;  /* 0x0000005500c67308 */ /* 0x000be20000000800 */
[----:B------:R-:W-:Y:S01]  /*efd0*/  MOV R156, R155 ;  /* 0x0000009b009c7202 */ /* 0x000fe20000000f00 */
[----:B------:R-:W-:Y:S01]  /*efe0*/  FFMA.FTZ R84, R160, UR4, -R104 ;  /* 0x00000004a0547c23 */ /* 0x000fe20008010868 */
[----:B------:R-:W-:Y:S01]  /*eff0*/  MOV R155, R149 ;  /* 0x00000095009b7202 */ /* 0x000fe20000000f00 */
[----:B------:R-:W3:Y:S01]  /*f000*/  LDL.LU R160, [R1+0x58] ;  /* 0x0000580001a07983 */ /* 0x000ee20000300800 */
[----:B------:R-:W-:Y:S05]  /*f010*/  MOV R149, R148 ;  /* 0x0000009400957202 */ /* 0x000fea0000000f00 */
[----:B------:R4:W1:Y:S01]  /*f020*/  MUFU.EX2 R171, R84 ;  /* 0x0000005400ab7308 */ /* 0x0008620000000800 */
[----:B--2---:R-:W-:Y:S02]  /*f030*/  MOV R148, R145 ;  /* 0x0000009100947202 */ /* 0x004fe40000000f00 */
[----:B------:R-:W-:Y:S02]  /*f040*/  MOV R145, R144 ;  /* 0x0000009000917202 */ /* 0x000fe40000000f00 */
[----:B------:R-:W-:Y:S05]  /*f050*/  MOV R144, R226 ;  /* 0x000000e200907202 */ /* 0x000fea0000000f00 */
[----:B------:R2:W1:Y:S01]  /*f060*/  MUFU.EX2 R226, R65 ;  /* 0x0000004100e27308 */ /* 0x0004620000000800 */
[----:B-----5:R-:W-:Y:S02]  /*f070*/  F2FP.BF16.F32.PACK_AB R85, R221, R164 ;  /* 0x000000a4dd55723e */ /* 0x020fe400000010ff */
[----:B----4-:R-:W-:Y:S01]  /*f080*/  F2FP.BF16.F32.PACK_AB R84, R225, R165 ;  /* 0x000000a5e154723e */ /* 0x010fe200000010ff */
[----:B--2---:R-:W-:Y:S07]  /*f090*/  FMUL.FTZ R65, R68, R197 ;  /* 0x000000c544417220 */ /* 0x004fee0000410000 */
[----:B------:R-:W-:Y:S04]  /*f0a0*/  HMMA.16816.F32.BF16 R64, R80, R86, R64 ;  /* 0x000000565040723c */ /* 0x000fe80000041840 */
[----:B------:R-:W-:Y:S02]  /*f0b0*/  F2FP.BF16.F32.PACK_AB R80, R209, R167 ;  /* 0x000000a7d150723e */ /* 0x000fe400000010ff */
[----:B------:R-:W-:Y:S02]  /*f0c0*/  F2FP.BF16.F32.PACK_AB R81, R243, R166 ;  /* 0x000000a6f351723e */ /* 0x000fe400000010ff */
[----:B------:R-:W-:Y:S02]  /*f0d0*/  F2FP.BF16.F32.PACK_AB R82, R246, R244 ;  /* 0x000000f4f652723e */ /* 0x000fe400000010ff */
[----:B------:R-:W-:Y:S02]  /*f0e0*/  F2FP.BF16.F32.PACK_AB R83, R172, R227 ;  /* 0x000000e3ac53723e */ /* 0x000fe400000010ff */
[----:B-1----:R-:W-:Y:S02]  /*f0f0*/  F2FP.BF16.F32.PACK_AB R87, R171, R198 ;  /* 0x000000c6ab57723e */ /* 0x002fe400000010ff */
[----:B------:R-:W-:Y:S03]  /*f100*/  F2FP.BF16.F32.PACK_AB R86, R199, R226 ;  /* 0x000000e2c756723e */ /* 0x000fe600000010ff */
[-C--:B------:R-:W-:Y:S08]  /*f110*/  HMMA.16816.F32.BF16 R4, R80, R88.reuse, R4 ;  /* 0x000000585004723c */ /* 0x080ff00000041804 */
[C---:B------:R-:W-:Y:S08]  /*f120*/  HMMA.16816.F32.BF16 R8, R84.reuse, R88, R8 ;  /* 0x000000585408723c */ /* 0x040ff00000041808 */
[-C--:B------:R-:W-:Y:S08]  /*f130*/  HMMA.16816.F32.BF16 R12, R84, R90.reuse, R12 ;  /* 0x0000005a540c723c */ /* 0x080ff0000004180c */
[C---:B------:R-:W-:Y:S01]  /*f140*/  HMMA.16816.F32.BF16 R16, R80.reuse, R90, R16 ;  /* 0x0000005a5010723c */ /* 0x040fe20000041810 */
[----:B------:R-:W1:Y:S07]  /*f150*/  LDSM.16.MT88.4 R88, [R77+0x800] ;  /* 0x000800004d58783b */ /* 0x000e6e0000004200 */
[-C--:B------:R-:W-:Y:S08]  /*f160*/  HMMA.16816.F32.BF16 R20, R80, R92.reuse, R20 ;  /* 0x0000005c5014723c */ /* 0x080ff00000041814 */
[C---:B------:R-:W-:Y:S08]  /*f170*/  HMMA.16816.F32.BF16 R24, R84.reuse, R92, R24 ;  /* 0x0000005c5418723c */ /* 0x040ff00000041818 */
[-C--:B------:R-:W-:Y:S08]  /*f180*/  HMMA.16816.F32.BF16 R28, R84, R94.reuse, R28 ;  /* 0x0000005e541c723c */ /* 0x080ff0000004181c */
[C---:B------:R-:W-:Y:S01]  /*f190*/  HMMA.16816.F32.BF16 R32, R80.reuse, R94, R32 ;  /* 0x0000005e5020723c */ /* 0x040fe20000041820 */
[----:B------:R-:W2:Y:S07]  /*f1a0*/  LDSM.16.MT88.4 R92, [R78+0x800] ;  /* 0x000800004e5c783b */ /* 0x000eae0000004200 */
[-C--:B-1----:R-:W-:Y:S08]  /*f1b0*/  HMMA.16816.F32.BF16 R36, R80, R88.reuse, R36 ;  /* 0x000000585024723c */ /* 0x082ff00000041824 */
[C---:B------:R-:W-:Y:S08]  /*f1c0*/  HMMA.16816.F32.BF16 R40, R84.reuse, R88, R40 ;  /* 0x000000585428723c */ /* 0x040ff00000041828 */
[-C--:B------:R-:W-:Y:S08]  /*f1d0*/  HMMA.16816.F32.BF16 R44, R84, R90.reuse, R44 ;  /* 0x0000005a542c723c */ /* 0x080ff0000004182c */
        /* <DEDUP_REMOVED lines=11> */
[--C-:B------:R-:W-:Y:S01]  /*f290*/  FFMA.FTZ R90, R160, UR4, -R79.reuse ;  /* 0x00000004a05a7c23 */ /* 0x100fe2000801084f */
        /* <DEDUP_REMOVED lines=8> */
[----:B------:R-:W2:Y:S01]  /*f320*/  LDL.LU R141, [R1+0x3c] ;  /* 0x00003c00018d7983 */ /* 0x000ea20000300800 */
[----:B------:R-:W-:Y:S01]  /*f330*/  MOV R175, R157 ;  /* 0x0000009d00af7202 */ /* 0x000fe20000000f00 */
[--C-:B------:R-:W-:Y:S01]  /*f340*/  FFMA.FTZ R157, R100, UR4, -R79.reuse ;  /* 0x00000004649d7c23 */ /* 0x100fe2000801084f */
[----:B------:R-:W-:Y:S01]  /*f350*/  MOV R163, R158 ;  /* 0x0000009e00a37202 */ /* 0x000fe20000000f00 */
[----:B------:R-:W3:Y:S01]  /*f360*/  LDL.LU R160, [R1+0x40] ;  /* 0x0000400001a07983 */ /* 0x000ee20000300800 */
[----:B------:R-:W-:Y:S01]  /*f370*/  MOV R162, R147 ;  /* 0x0000009300a27202 */ /* 0x000fe20000000f00 */
[--C-:B------:R-:W-:Y:S01]  /*f380*/  FFMA.FTZ R86, R175, UR4, -R96.reuse ;  /* 0x00000004af567c23 */ /* 0x100fe20008010860 */
[--C-:B------:R-:W-:Y:S01]  /*f390*/  FFMA.FTZ R147, R112, UR4, -R79.reuse ;  /* 0x0000000470937c23 */ /* 0x100fe2000801084f */
[----:B------:R-:W-:Y:S01]  /*f3a0*/  MOV R169, R146 ;  /* 0x0000009200a97202 */ /* 0x000fe20000000f00 */
[--C-:B------:R-:W-:Y:S01]  /*f3b0*/  FFMA.FTZ R146, R106, UR4, -R79.reuse ;  /* 0x000000046a927c23 */ /* 0x100fe2000801084f */
[----:B------:R-:W-:Y:S01]  /*f3c0*/  MOV R158, R151 ;  /* 0x00000097009e7202 */ /* 0x000fe20000000f00 */
[----:B------:R-:W-:Y:S01]  /*f3d0*/  MUFU.EX2 R193, R86 ;  /* 0x0000005600c17308 */ /* 0x000fe20000000800 */
[----:B------:R-:W-:Y:S01]  /*f3e0*/  MOV R170, R139 ;  /* 0x0000008b00aa7202 */ /* 0x000fe20000000f00 */
[--C-:B------:R-:W-:Y:S01]  /*f3f0*/  FFMA.FTZ R151, R105, UR4, -R79.reuse ;  /* 0x0000000469977c23 */ /* 0x100fe2000801084f */
[----:B------:R-:W-:Y:S01]  /*f400*/  MOV R161, R142 ;  /* 0x0000008e00a17202 */ /* 0x000fe20000000f00 */
[--C-:B------:R-:W-:Y:S01]  /*f410*/  FFMA.FTZ R142, R216, UR4, -R79.reuse ;  /* 0x00000004d88e7c23 */ /* 0x100fe2000801084f */
[----:B------:R-:W-:Y:S01]  /*f420*/  MOV R168, R150 ;  /* 0x0000009600a87202 */ /* 0x000fe20000000f00 */
[--C-:B------:R-:W-:Y:S01]  /*f430*/  FFMA.FTZ R150, R101, UR4, -R79.reuse ;  /* 0x0000000465967c23 */ /* 0x100fe2000801084f */
[--C-:B------:R-:W-:Y:S01]  /*f440*/  FFMA.FTZ R139, R251, UR4, -R79.reuse ;  /* 0x00000004fb8b7c23 */ /* 0x100fe2000801084f */
[----:B--2---:R-:W-:Y:S01]  /*f450*/  MOV R174, R141 ;  /* 0x0000008d00ae7202 */ /* 0x004fe20000000f00 */
[--C-:B------:R-:W-:Y:S01]  /*f460*/  FFMA.FTZ R141, R210, UR4, -R79.reuse ;  /* 0x00000004d28d7c23 */ /* 0x100fe2000801084f */
[--C-:B---3--:R-:W-:Y:S01]  /*f470*/  FFMA.FTZ R89, R160, UR4, -R79.reuse ;  /* 0x00000004a0597c23 */ /* 0x108fe2000801084f */
[----:B------:R-:W-:Y:S01]  /*f480*/  FFMA.FTZ R79, R99, UR4, -R79 ;  /* 0x00000004634f7c23 */ /* 0x000fe2000801084f */
[----:B------:R-:W2:Y:S04]  /*f490*/  LDL.LU R160, [R1+0x2c] ;  /* 0x00002c0001a07983 */ /* 0x000ea80000300800 */
[----:B------:R-:W3:Y:S02]  /*f4a0*/  LDL.LU R175, [R1+0x60] ;  /* 0x0000600001af7983 */ /* 0x000ee40000300800 */
[--C-:B---3--:R-:W-:Y:S02]  /*f4b0*/  FFMA.FTZ R85, R175, UR4, -R96.reuse ;  /* 0x00000004af557c23 */ /* 0x108fe40008010860 */
[----:B------:R-:W3:Y:S02]  /*f4c0*/  LDL.LU R175, [R1+0x50] ;  /* 0x0000500001af7983 */ /* 0x000ee40000300800 */
[----:B------:R-:W-:Y:S01]  /*f4d0*/  MUFU.EX2 R196, R85 ;  /* 0x0000005500c47308 */ /* 0x000fe20000000800 */
[--C-:B---3--:R-:W-:Y:S02]  /*f4e0*/  FFMA.FTZ R84, R175, UR4, -R96.reuse ;  /* 0x00000004af547c23 */ /* 0x108fe40008010860 */
[----:B------:R-:W3:Y:S07]  /*f4f0*/  LDL.LU R175, [R1+0x4c] ;  /* 0x00004c0001af7983 */ /* 0x000eee0000300800 */
[----:B------:R1:W-:Y:S02]  /*f500*/  MUFU.EX2 R195, R84 ;  /* 0x0000005400c37308 */ /* 0x0003e40000000800 */
[----:B-1----:R-:W1:Y:S01]  /*f510*/  LDSM.16.MT88.4 R84, [R228+0x9000] ;  /* 0x00900000e454783b */ /* 0x002e620000004200 */
[--C-:B---3--:R-:W-:Y:S07]  /*f520*/  FFMA.FTZ R88, R175, UR4, -R96.reuse ;  /* 0x00000004af587c23 */ /* 0x108fee0008010860 */
[----:B------:R-:W3:Y:S02]  /*f530*/  LDL.LU R175, [R1+0x20] ;  /* 0x0000200001af7983 */ /* 0x000ee40000300800 */
[--C-:B---3--:R-:W-:Y:S01]  /*f540*/  FFMA.FTZ R112, R175, UR4, -R96.reuse ;  /* 0x00000004af707c23 */ /* 0x108fe20008010860 */
        /* <DEDUP_REMOVED lines=33> */
[----:B------:R-:W-:Y:S01]  /*f760*/  MOV R187, R163 ;  /* 0x000000a300bb7202 */ /* 0x000fe20000000f00 */
[----:B------:R4:W5:Y:S01]  /*f770*/  MUFU.EX2 R220, R88 ;  /* 0x0000005800dc7308 */ /* 0x0009620000000800 */
[----:B------:R-:W-:Y:S02]  /*f780*/  MOV R144, R138 ;  /* 0x0000008a00907202 */ /* 0x000fe40000000f00 */
[----:B------:R-:W-:Y:S01]  /*f790*/  MOV R138, R137 ;  /* 0x00000089008a7202 */ /* 0x000fe20000000f00 */
[--C-:B------:R-:W-:Y:S01]  /*f7a0*/  FFMA.FTZ R80, R187, UR4, -R97.reuse ;  /* 0x00000004bb507c23 */ /* 0x100fe20008010861 */
[----:B------:R-:W-:Y:S01]  /*f7b0*/  MOV R185, R149 ;  /* 0x0000009500b97202 */ /* 0x000fe20000000f00 */
[--C-:B------:R-:W-:Y:S01]  /*f7c0*/  FFMA.FTZ R149, R118, UR4, -R96.reuse ;  /* 0x0000000476957c23 */ /* 0x100fe20008010860 */
[----:B------:R-:W-:Y:S02]  /*f7d0*/  MOV R137, R136 ;  /* 0x0000008800897202 */ /* 0x000fe40000000f00 */
[----:B------:R-:W-:Y:S01]  /*f7e0*/  MOV R182, R145 ;  /* 0x0000009100b67202 */ /* 0x000fe20000000f00 */
[----:B------:R-:W2:Y:S01]  /*f7f0*/  LDL.LU R136, [R1] ;  /* 0x0000000001887983 */ /* 0x000ea20000300800 */
[----:B------:R-:W-:Y:S01]  /*f800*/  MOV R187, R185 ;  /* 0x000000b900bb7202 */ /* 0x000fe20000000f00 */
[----:B------:R-:W-:Y:S01]  /*f810*/  FFMA.FTZ R145, R109, UR4, -R96 ;  /* 0x000000046d917c23 */ /* 0x000fe20008010860 */
[----:B------:R-:W-:Y:S01]  /*f820*/  MOV R185, R182 ;  /* 0x000000b600b97202 */ /* 0x000fe20000000f00 */
[----:B------:R-:W2:Y:S01]  /*f830*/  LDL.LU R177, [R1+0x9c] ;  /* 0x00009c0001b17983 */ /* 0x000ea20000300800 */
[----:B------:R-:W-:Y:S01]  /*f840*/  MOV R182, R175 ;  /* 0x000000af00b67202 */ /* 0x000fe20000000f00 */
[--C-:B----4-:R-:W-:Y:S01]  /*f850*/  FFMA.FTZ R88, R188, UR4, -R97.reuse ;  /* 0x00000004bc587c23 */ /* 0x110fe20008010861 */
[----:B------:R-:W-:Y:S02]  /*f860*/  MOV R175, R170 ;  /* 0x000000aa00af7202 */ /* 0x000fe40000000f00 */
[----:B------:R-:W-:Y:S02]  /*f870*/  MOV R170, R154 ;  /* 0x0000009a00aa7202 */ /* 0x000fe40000000f00 */
[----:B------:R-:W-:Y:S01]  /*f880*/  MOV R154, R152 ;  /* 0x00000098009a7202 */ /* 0x000fe20000000f00 */
[----:B------:R-:W-:Y:S01]  /*f890*/  FFMA.FTZ R113, R175, UR4, -R104 ;  /* 0x00000004af717c23 */ /* 0x000fe20008010868 */
[----:B------:R-:W4:Y:S01]  /*f8a0*/  LDL.LU R152, [R1+0x90] ;  /* 0x0000900001987983 */ /* 0x000f220000300800 */
[----:B------:R-:W-:Y:S01]  /*f8b0*/  MOV R181, R159 ;  /* 0x0000009f00b57202 */ /* 0x000fe20000000f00 */
[----:B------:R-:W-:Y:S01]  /*f8c0*/  MUFU.EX2 R175, R126 ;  /* 0x0000007e00af7308 */ /* 0x000fe20000000800 */
[----:B------:R-:W-:Y:S01]  /*f8d0*/  MOV R159, R217 ;  /* 0x000000d9009f7202 */ /* 0x000fe20000000f00 */
[----:B------:R-:W4:Y:S01]  /*f8e0*/  LDL.LU R188, [R1+0x80] ;  /* 0x0000800001bc7983 */ /* 0x000f220000300800 */
[----:B------:R-:W-:Y:S07]  /*f8f0*/  MOV R163, R223 ;  /* 0x000000df00a37202 */ /* 0x000fee0000000f00 */
[----:B------:R-:W-:Y:S01]  /*f900*/  MUFU.EX2 R217, R90 ;  /* 0x0000005a00d97308 */ /* 0x000fe20000000800 */
[----:B------:R-:W-:Y:S02]  /*f910*/  MOV R189, R187 ;  /* 0x000000bb00bd7202 */ /* 0x000fe40000000f00 */
[----:B------:R-:W-:Y:S07]  /*f920*/  MOV R187, R185 ;  /* 0x000000b900bb7202 */ /* 0x000fee0000000f00 */
[----:B------:R-:W-:Y:S01]  /*f930*/  MUFU.EX2 R223, R89 ;  /* 0x0000005900df7308 */ /* 0x000fe20000000800 */
[----:B------:R-:W-:Y:S01]  /*f940*/  MOV R185, R182 ;  /* 0x000000b600b97202 */ /* 0x000fe20000000f00 */
[--C-:B------:R-:W-:Y:S01]  /*f950*/  FFMA.FTZ R83, R189, UR4, -R97.reuse ;  /* 0x00000004bd537c23 */ /* 0x100fe20008010861 */
[----:B------:R-:W-:Y:S07]  /*f960*/  MOV R183, R155 ;  /* 0x0000009b00b77202 */ /* 0x000fee0000000f00 */
[----:B------:R-:W-:Y:S01]  /*f970*/  MUFU.EX2 R182, R80 ;  /* 0x0000005000b67308 */ /* 0x000fe20000000800 */
[----:B------:R-:W-:Y:S01]  /*f980*/  MOV R180, R144 ;  /* 0x0000009000b47202 */ /* 0x000fe20000000f00 */
[--C-:B------:R-:W-:Y:S01]  /*f990*/  FFMA.FTZ R144, R108, UR4, -R96.reuse ;  /* 0x000000046c907c23 */ /* 0x100fe20008010860 */
[----:B------:R-:W-:Y:S07]  /*f9a0*/  MOV R179, R138 ;  /* 0x0000008a00b37202 */ /* 0x000fee0000000f00 */
[----:B------:R5:W-:Y:S01]  /*f9b0*/  MUFU.EX2 R192, R83 ;  /* 0x0000005300c07308 */ /* 0x000be20000000800 */
[----:B------:R-:W-:Y:S01]  /*f9c0*/  MOV R178, R137 ;  /* 0x0000008900b27202 */ /* 0x000fe20000000f00 */
[--C-:B------:R-:W-:Y:S01]  /*f9d0*/  FFMA.FTZ R106, R180, UR4, -R97.reuse ;  /* 0x00000004b46a7c23 */ /* 0x100fe20008010861 */
[--C-:B------:R-:W-:Y:S01]  /*f9e0*/  FFMA.FTZ R155, R131, UR4, -R96.reuse ;  /* 0x00000004839b7c23 */ /* 0x100fe20008010860 */
[--C-:B------:R-:W-:Y:S01]  /*f9f0*/  FFMA.FTZ R130, R179, UR4, -R97.reuse ;  /* 0x00000004b3827c23 */ /* 0x100fe20008010861 */
[--C-:B------:R-:W-:Y:S01]  /*fa00*/  FFMA.FTZ R138, R248, UR4, -R96.reuse ;  /* 0x00000004f88a7c23 */ /* 0x100fe20008010860 */
[--C-:B------:R-:W-:Y:S01]  /*fa10*/  FFMA.FTZ R131, R178, UR4, -R97.reuse ;  /* 0x00000004b2837c23 */ /* 0x100fe20008010861 */
[----:B------:R-:W-:Y:S01]  /*fa20*/  MOV R178, R154 ;  /* 0x0000009a00b27202 */ /* 0x000fe20000000f00 */
[----:B------:R-:W-:Y:S01]  /*fa30*/  FFMA.FTZ R137, R247, UR4, -R96 ;  /* 0x00000004f7897c23 */ /* 0x000fe20008010860 */
[--C-:B------:R-:W-:Y:S01]  /*fa40*/  FFMA.FTZ R105, R187, UR4, -R97.reuse ;  /* 0x00000004bb697c23 */ /* 0x100fe20008010861 */
[--C-:B------:R-:W-:Y:S01]  /*fa50*/  FFMA.FTZ R154, R103, UR4, -R97.reuse ;  /* 0x00000004679a7c23 */ /* 0x100fe20008010861 */
[----:B------:R-:W-:Y:S01]  /*fa60*/  MOV R248, R159 ;  /* 0x0000009f00f87202 */ /* 0x000fe20000000f00 */
[----:B------:R1:W-:Y:S01]  /*fa70*/  MUFU.EX2 R187, R114 ;  /* 0x0000007200bb7308 */ /* 0x0003e20000000800 */
[----:B------:R-:W-:Y:S02]  /*fa80*/  MOV R247, R169 ;  /* 0x000000a900f77202 */ /* 0x000fe40000000f00 */
[----:B-----5:R-:W-:Y:S07]  /*fa90*/  F2FP.BF16.F32.PACK_AB R83, R220, R195 ;  /* 0x000000c3dc53723e */ /* 0x020fee00000010ff */
[----:B------:R5:W-:Y:S10]  /*faa0*/  MUFU.EX2 R159, R105 ;  /* 0x00000069009f7308 */ /* 0x000bf40000000800 */
[----:B------:R-:W-:Y:S10]  /*fab0*/  MUFU.EX2 R169, R120 ;  /* 0x0000007800a97308 */ /* 0x000ff40000000800 */
[----:B------:R-:W-:Y:S01]  /*fac0*/  MUFU.EX2 R120, R142 ;  /* 0x0000008e00787308 */ /* 0x000fe20000000800 */
[----:B-1----:R-:W-:Y:S09]  /*fad0*/  FFMA.FTZ R114, R161, UR4, -R104 ;  /* 0x00000004a1727c23 */ /* 0x002ff20008010868 */
[----:B------:R-:W-:Y:S10]  /*fae0*/  MUFU.EX2 R130, R130 ;  /* 0x0000008200827308 */ /* 0x000ff40000000800 */
[----:B------:R-:W-:Y:S10]  /*faf0*/  MUFU.EX2 R131, R131 ;  /* 0x0000008300837308 */ /* 0x000ff40000000800 */
[----:B------:R-:W-:Y:S10]  /*fb00*/  MUFU.EX2 R113, R113 ;  /* 0x0000007100717308 */ /* 0x000ff40000000800 */
[----:B------:R-:W-:Y:S01]  /*fb10*/  MUFU.EX2 R114, R114 ;  /* 0x0000007200727308 */ /* 0x000fe20000000800 */
[--C-:B---3--:R-:W-:Y:S09]  /*fb20*/  FFMA.FTZ R132, R132, UR4, -R97.reuse ;  /* 0x0000000484847c23 */ /* 0x108ff20008010861 */
[----:B------:R-:W-:Y:S01]  /*fb30*/  MUFU.EX2 R132, R132 ;  /* 0x0000008400847308 */ /* 0x000fe20000000800 */
[----:B--2---:R-:W-:Y:S01]  /*fb40*/  FFMA.FTZ R136, R136, UR4, -R96 ;  /* 0x0000000488887c23 */ /* 0x004fe20008010860 */
[----:B----4-:R-:W-:Y:S01]  /*fb50*/  MOV R179, R152 ;  /* 0x0000009800b37202 */ /* 0x010fe20000000f00 */
[--C-:B------:R-:W-:Y:S01]  /*fb60*/  FFMA.FTZ R152, R135, UR4, -R97.reuse ;  /* 0x0000000487987c23 */ /* 0x100fe20008010861 */
[--C-:B------:R-:W-:Y:S01]  /*fb70*/  FFMA.FTZ R135, R72, UR4, -R104.reuse ;  /* 0x0000000448877c23 */ /* 0x100fe20008010868 */
[----:B------:R-:W-:Y:S01]  /*fb80*/  MOV R72, R168 ;  /* 0x000000a800487202 */ /* 0x000fe20000000f00 */
[--C-:B------:R-:W-:Y:S01]  /*fb90*/  FFMA.FTZ R90, R188, UR4, -R104.reuse ;  /* 0x00000004bc5a7c23 */ /* 0x100fe20008010868 */
[--C-:B-----5:R-:W-:Y:S01]  /*fba0*/  FFMA.FTZ R105, R179, UR4, -R104.reuse ;  /* 0x00000004b3697c23 */ /* 0x120fe20008010868 */
[----:B------:R-:W2:Y:S02]  /*fbb0*/  LDL.LU R188, [R1+0x7c] ;  /* 0x00007c0001bc7983 */ /* 0x000ea40000300800 */
[----:B------:R-:W-:Y:S01]  /*fbc0*/  MUFU.EX2 R180, R90 ;  /* 0x0000005a00b47308 */ /* 0x000fe20000000800 */
[--C-:B--2---:R-:W-:Y:S01]  /*fbd0*/  FFMA.FTZ R89, R188, UR4, -R104.reuse ;  /* 0x00000004bc597c23 */ /* 0x104fe20008010868 */
[----:B------:R-:W-:Y:S02]  /*fbe0*/  MOV R188, R186 ;  /* 0x000000ba00bc7202 */ /* 0x000fe40000000f00 */
[----:B------:R-:W-:Y:S02]  /*fbf0*/  MOV R186, R184 ;  /* 0x000000b800ba7202 */ /* 0x000fe40000000f00 */
[----:B------:R-:W-:Y:S01]  /*fc00*/  MOV R184, R181 ;  /* 0x000000b500b87202 */ /* 0x000fe20000000f00 */
[--C-:B------:R-:W-:Y:S01]  /*fc10*/  FFMA.FTZ R80, R188, UR4, -R104.reuse ;  /* 0x00000004bc507c23 */ /* 0x100fe20008010868 */
[----:B------:R-:W2:Y:S01]  /*fc20*/  LDL.LU R181, [R1+0x34] ;  /* 0x0000340001b57983 */ /* 0x000ea20000300800 */
[--C-:B------:R-:W-:Y:S01]  /*fc30*/  FFMA.FTZ R81, R186, UR4, -R104.reuse ;  /* 0x00000004ba517c23 */ /* 0x100fe20008010868 */
[----:B------:R-:W-:Y:S01]  /*fc40*/  MOV R186, R185 ;  /* 0x000000b900ba7202 */ /* 0x000fe20000000f00 */
[----:B------:R1:W-:Y:S01]  /*fc50*/  MUFU.EX2 R188, R107 ;  /* 0x0000006b00bc7308 */ /* 0x0003e20000000800 */
[----:B------:R-:W3:Y:S01]  /*fc60*/  LDL.LU R189, [R1+0x70] ;  /* 0x0000700001bd7983 */ /* 0x000ee20000300800 */
[----:B------:R-:W-:Y:S02]  /*fc70*/  MOV R185, R184 ;  /* 0x000000b800b97202 */ /* 0x000fe40000000f00 */
[----:B------:R-:W-:Y:S06]  /*fc80*/  MOV R184, R183 ;  /* 0x000000b700b87202 */ /* 0x000fec0000000f00 */
[----:B------:R4:W-:Y:S01]  /*fc90*/  MUFU.EX2 R210, R81 ;  /* 0x0000005100d27308 */ /* 0x0009e20000000800 */
[--C-:B------:R-:W-:Y:S01]  /*fca0*/  FFMA.FTZ R109, R186, UR4, -R97.reuse ;  /* 0x00000004ba6d7c23 */ /* 0x100fe20008010861 */
[--C-:B------:R-:W-:Y:S01]  /*fcb0*/  FFMA.FTZ R108, R185, UR4, -R97.reuse ;  /* 0x00000004b96c7c23 */ /* 0x100fe20008010861 */
[----:B------:R-:W-:Y:S07]  /*fcc0*/  MOV R185, R214 ;  /* 0x000000d600b97202 */ /* 0x000fee0000000f00 */
[----:B------:R-:W-:Y:S01]  /*fcd0*/  MUFU.EX2 R183, R88 ;  /* 0x0000005800b77308 */ /* 0x000fe20000000800 */
[--C-:B------:R-:W-:Y:S01]  /*fce0*/  FFMA.FTZ R119, R184, UR4, -R97.reuse ;  /* 0x00000004b8777c23 */ /* 0x100fe20008010861 */
[----:B------:R-:W-:Y:S08]  /*fcf0*/  MOV R184, R177 ;  /* 0x000000b100b87202 */ /* 0x000ff00000000f00 */
[----:B------:R5:W5:Y:S01]  /*fd00*/  MUFU.EX2 R214, R80 ;  /* 0x0000005000d67308 */ /* 0x000b620000000800 */
[----:B------:R-:W-:Y:S01]  /*fd10*/  MOV R177, R158 ;  /* 0x0000009e00b17202 */ /* 0x000fe20000000f00 */
[--C-:B-1----:R-:W-:Y:S01]  /*fd20*/  FFMA.FTZ R107, R178, UR4, -R104.reuse ;  /* 0x00000004b26b7c23 */ /* 0x102fe20008010868 */
[----:B------:R-:W-:Y:S01]  /*fd30*/  MOV R158, R153 ;  /* 0x00000099009e7202 */ /* 0x000fe20000000f00 */
[--C-:B------:R-:W-:Y:S06]  /*fd40*/  FFMA.FTZ R153, R102, UR4, -R97.reuse ;  /* 0x0000000466997c23 */ /* 0x100fec0008010861 */
[----:B------:R1:W-:Y:S01]  /*fd50*/  MUFU.EX2 R161, R109 ;  /* 0x0000006d00a17308 */ /* 0x0003e20000000800 */
[----:B----4-:R-:W-:Y:S01]  /*fd60*/  F2FP.BF16.F32.PACK_AB R81, R196, R193 ;  /* 0x000000c1c451723e */ /* 0x010fe200000010ff */
[----:B------:R-:W-:Y:S01]  /*fd70*/  LDSM.16.MT88.4 R100, [R78+0x1000] ;  /* 0x001000004e64783b */ /* 0x000fe20000004200 */
[----:B------:R-:W-:Y:S07]  /*fd80*/  MOV R252, R185 ;  /* 0x000000b900fc7202 */ /* 0x000fee0000000f00 */
[----:B------:R4:W-:Y:S01]  /*fd90*/  MUFU.EX2 R179, R108 ;  /* 0x0000006c00b37308 */ /* 0x0009e20000000800 */
[----:B------:R-:W-:Y:S09]  /*fda0*/  MOV R251, R184 ;  /* 0x000000b800fb7202 */ /* 0x000ff20000000f00 */
[----:B------:R4:W-:Y:S01]  /*fdb0*/  MUFU.EX2 R185, R112 ;  /* 0x0000007000b97308 */ /* 0x0009e20000000800 */
[----:B-----5:R-:W-:Y:S01]  /*fdc0*/  F2FP.BF16.F32.PACK_AB R80, R197, R194 ;  /* 0x000000c2c550723e */ /* 0x020fe200000010ff */
[----:B------:R-:W5:Y:S01]  /*fdd0*/  LDL.LU R88, [R1+0xa0] ;  /* 0x0000a00001587983 */ /* 0x000f620000300800 */
[----:B------:R-:W-:Y:S07]  /*fde0*/  F2FP.BF16.F32.PACK_AB R91, R214, R210 ;  /* 0x000000d2d65b723e */ /* 0x000fee00000010ff */
[----:B------:R4:W-:Y:S01]  /*fdf0*/  MUFU.EX2 R184, R111 ;  /* 0x0000006f00b87308 */ /* 0x0009e20000000800 */
[--C-:B-1----:R-:W-:Y:S09]  /*fe00*/  FFMA.FTZ R109, R174, UR4, -R104.reuse ;  /* 0x00000004ae6d7c23 */ /* 0x102ff20008010868 */
[----:B------:R1:W-:Y:S01]  /*fe10*/  MUFU.EX2 R186, R110 ;  /* 0x0000006e00ba7308 */ /* 0x0003e20000000800 */
[--C-:B----4-:R-:W-:Y:S01]  /*fe20*/  FFMA.FTZ R108, R143, UR4, -R104.reuse ;  /* 0x000000048f6c7c23 */ /* 0x110fe20008010868 */
[--C-:B------:R-:W-:Y:S08]  /*fe30*/  FFMA.FTZ R143, R71, UR4, -R104.reuse ;  /* 0x00000004478f7c23 */ /* 0x100ff00008010868 */
[----:B------:R-:W-:Y:S01]  /*fe40*/  MUFU.EX2 R174, R129 ;  /* 0x0000008100ae7308 */ /* 0x000fe20000000800 */
[--C-:B------:R-:W-:Y:S09]  /*fe50*/  FFMA.FTZ R112, R176, UR4, -R104.reuse ;  /* 0x00000004b0707c23 */ /* 0x100ff20008010868 */
[----:B------:R-:W-:Y:S01]  /*fe60*/  MUFU.EX2 R176, R124 ;  /* 0x0000007c00b07308 */ /* 0x000fe20000000800 */
[--C-:B------:R-:W-:Y:S09]  /*fe70*/  FFMA.FTZ R111, R162, UR4, -R104.reuse ;  /* 0x00000004a26f7c23 */ /* 0x100ff20008010868 */
[----:B------:R-:W-:Y:S01]  /*fe80*/  MUFU.EX2 R168, R119 ;  /* 0x0000007700a87308 */ /* 0x000fe20000000800 */
[--C-:B-1----:R-:W-:Y:S09]  /*fe90*/  FFMA.FTZ R110, R177, UR4, -R104.reuse ;  /* 0x00000004b16e7c23 */ /* 0x102ff20008010868 */
        /* <DEDUP_REMOVED lines=14> */
[--C-:B--2---:R-:W-:Y:S09]  /*ff80*/  FFMA.FTZ R118, R181, UR4, -R97.reuse ;  /* 0x00000004b5767c23 */ /* 0x104ff20008010861 */
[----:B------:R-:W1:Y:S01]  /*ff90*/  MUFU.EX2 R181, R89 ;  /* 0x0000005900b57308 */ /* 0x000e620000000800 */
[----:B---3--:R-:W-:Y:S02]  /*ffa0*/  FFMA.FTZ R82, R189, UR4, -R97 ;  /* 0x00000004bd527c23 */ /* 0x008fe40008010861 */
[----:B------:R-:W2:Y:S07]  /*ffb0*/  LDSM.16.MT88.4 R96, [R77+0x1000] ;  /* 0x001000004d60783b */ /* 0x000eae0000004200 */
[----:B------:R3:W-:Y:S10]  /*ffc0*/  MUFU.EX2 R189, R116 ;  /* 0x0000007400bd7308 */ /* 0x0007f40000000800 */
[----:B------:R4:W4:Y:S01]  /*ffd0*/  MUFU.EX2 R216, R82 ;  /* 0x0000005200d87308 */ /* 0x0009220000000800 */
[----:B-1----:R-:W-:Y:S01]  /*ffe0*/  F2FP.BF16.F32.PACK_AB R89, R181, R180 ;  /* 0x000000b4b559723e */ /* 0x002fe200000010ff */
[--C-:B---3--:R-:W-:Y:S01]  /*fff0*/  FFMA.FTZ R116, R160, UR4, -R104.reuse ;  /* 0x00000004a0747c23 */ /* 0x108fe20008010868 */
[----:B----4-:R-:W-:Y:S02]  /*10000*/  F2FP.BF16.F32.PACK_AB R82, R223, R217 ;  /* 0x000000d9df52723e */ /* 0x010fe400000010ff */
[----:B------:R-:W-:Y:S05]  /*10010*/  F2FP.BF16.F32.PACK_AB R90, R216, R192 ;  /* 0x000000c0d85a723e */ /* 0x000fea00000010ff */
[----:B------:R-:W-:Y:S01]  /*10020*/  MUFU.EX2 R116, R116 ;  /* 0x0000007400747308 */ /* 0x000fe20000000800 */
[----:B-----5:R-:W-:Y:S01]  /*10030*/  FFMA.FTZ R117, R68, R88, R117 ;  /* 0x0000005844757223 */ /* 0x020fe20000010075 */
[-C--:B------:R-:W-:Y:S03]  /*10040*/  HMMA.16816.F32.BF16 R4, R80, R84.reuse, R4 ;  /* 0x000000545004723c */ /* 0x080fe60000041804 */
[----:B------:R-:W-:Y:S01]  /*10050*/  F2FP.BF16.F32.PACK_AB R88, R183, R182 ;  /* 0x000000b6b758723e */ /* 0x000fe200000010ff */
[--C-:B------:R-:W-:Y:S01]  /*10060*/  FFMA.FTZ R68, R252, UR4, -R104.reuse ;  /* 0x00000004fc447c23 */ /* 0x100fe20008010868 */
[----:B------:R-:W-:Y:S03]  /*10070*/  MOV R252, R171 ;  /* 0x000000ab00fc7202 */ /* 0x000fe60000000f00 */
[----:B------:R-:W-:Y:S02]  /*10080*/  MUFU.EX2 R171, R123 ;  /* 0x0000007b00ab7308 */ /* 0x000fe40000000800 */
[C---:B------:R-:W-:Y:S08]  /*10090*/  HMMA.16816.F32.BF16 R8, R88.reuse, R84, R8 ;  /* 0x000000545808723c */ /* 0x040ff00000041808 */
[----:B------:R-:W-:Y:S10]  /*100a0*/  MUFU.EX2 R178, R68 ;  /* 0x0000004400b27308 */ /* 0x000ff40000000800 */
[----:B------:R-:W-:Y:S01]  /*100b0*/  MUFU.EX2 R123, R141 ;  /* 0x0000008d007b7308 */ /* 0x000fe20000000800 */
        /* <DEDUP_REMOVED lines=8> */
[-C--:B--2---:R-:W-:Y:S08]  /*10140*/  HMMA.16816.F32.BF16 R36, R80, R96.reuse, R36 ;  /* 0x000000605024723c */ /* 0x084ff00000041824 */
[C---:B------:R-:W-:Y:S08]  /*10150*/  HMMA.16816.F32.BF16 R40, R88.reuse, R96, R40 ;  /* 0x000000605828723c */ /* 0x040ff00000041828 */
[-C--:B------:R-:W-:Y:S08]  /*10160*/  HMMA.16816.F32.BF16 R44, R88, R98.reuse, R44 ;  /* 0x00000062582c723c */ /* 0x080ff0000004182c */
[C---:B------:R-:W-:Y:S01]  /*10170*/  HMMA.16816.F32.BF16 R48, R80.reuse, R98, R48 ;  /* 0x000000625030723c */ /* 0x040fe20000041830 */
[----:B------:R-:W2:Y:S07]  /*10180*/  LDSM.16.MT88.4 R96, [R77+0x1800] ;  /* 0x001800004d60783b */ /* 0x000eae0000004200 */
[-C--:B------:R-:W-:Y:S08]  /*10190*/  HMMA.16816.F32.BF16 R52, R80, R100.reuse, R52 ;  /* 0x000000645034723c */ /* 0x080ff00000041834 */
[C---:B------:R-:W-:Y:S01]  /*101a0*/  HMMA.16816.F32.BF16 R56, R88.reuse, R100, R56 ;  /* 0x000000645838723c */ /* 0x040fe20000041838 */
[----:B------:R-:W4:Y:S07]  /*101b0*/  LDL.LU R100, [R1+0xa4] ;  /* 0x0000a40001647983 */ /* 0x000f2e0000300800 */
[-C--:B------:R-:W-:Y:S01]  /*101c0*/  HMMA.16816.F32.BF16 R60, R88, R102.reuse, R60 ;  /* 0x00000066583c723c */ /* 0x080fe2000004183c */
[----:B------:R-:W5:Y:S02]  /*101d0*/  LDL.LU R91, [R1+0xac] ;  /* 0x0000ac00015b7983 */ /* 0x000f640000300800 */
[--C-:B------:R-:W-:Y:S01]  /*101e0*/  FFMA.FTZ R88, R163, UR4, -R104.reuse ;  /* 0x00000004a3587c23 */ /* 0x100fe20008010868 */
[--C-:B------:R-:W-:Y:S01]  /*101f0*/  FFMA.FTZ R90, R248, UR4, -R104.reuse ;  /* 0x00000004f85a7c23 */ /* 0x100fe20008010868 */
[----:B------:R1:W3:Y:S01]  /*10200*/  MUFU.EX2 R163, R106 ;  /* 0x0000006a00a37308 */ /* 0x0002e20000000800 */
[--C-:B------:R-:W-:Y:S01]  /*10210*/  FFMA.FTZ R89, R251, UR4, -R104.reuse ;  /* 0x00000004fb597c23 */ /* 0x100fe20008010868 */
[----:B------:R-:W-:Y:S01]  /*10220*/  MOV R248, R170 ;  /* 0x000000aa00f87202 */ /* 0x000fe20000000f00 */
[----:B------:R-:W-:Y:S07]  /*10230*/  HMMA.16816.F32.BF16 R64, R80, R102, R64 ;  /* 0x000000665040723c */ /* 0x000fee0000041840 */
[----:B------:R3:W-:Y:S01]  /*10240*/  MUFU.EX2 R160, R88 ;  /* 0x0000005800a07308 */ /* 0x0007e20000000800 */
[----:B------:R-:W-:Y:S09]  /*10250*/  F2FP.BF16.F32.PACK_AB R80, R190, R187 ;  /* 0x000000bbbe50723e */ /* 0x000ff200000010ff */
[----:B------:R-:W-:Y:S01]  /*10260*/  MUFU.EX2 R162, R89 ;  /* 0x0000005900a27308 */ /* 0x000fe20000000800 */
[----:B------:R-:W-:Y:S02]  /*10270*/  F2FP.BF16.F32.PACK_AB R81, R186, R184 ;  /* 0x000000b8ba51723e */ /* 0x000fe400000010ff */
[----:B------:R-:W-:Y:S07]  /*10280*/  F2FP.BF16.F32.PACK_AB R82, R191, R189 ;  /* 0x000000bdbf52723e */ /* 0x000fee00000010ff */
[----:B------:R-:W-:Y:S01]  /*10290*/  MUFU.EX2 R170, R127 ;  /* 0x0000007f00aa7308 */ /* 0x000fe20000000800 */
[----:B------:R-:W-:Y:S01]  /*102a0*/  F2FP.BF16.F32.PACK_AB R83, R185, R188 ;  /* 0x000000bcb953723e */ /* 0x000fe200000010ff */
[--C-:B-1----:R-:W-:Y:S01]  /*102b0*/  FFMA.FTZ R106, R158, UR4, -R104.reuse ;  /* 0x000000049e6a7c23 */ /* 0x102fe20008010868 */
[----:B------:R-:W-:Y:S07]  /*102c0*/  MOV R251, R172 ;  /* 0x000000ac00fb7202 */ /* 0x000fee0000000f00 */
[----:B------:R1:W2:Y:S01]  /*102d0*/  MUFU.EX2 R158, R90 ;  /* 0x0000005a009e7308 */ /* 0x0002a20000000800 */
[----:B------:R-:W-:Y:S01]  /*102e0*/  FFMA.FTZ R104, R70, UR4, -R104 ;  /* 0x0000000446687c23 */ /* 0x000fe20008010868 */
[----:B---3--:R-:W-:Y:S01]  /*102f0*/  F2FP.BF16.F32.PACK_AB R88, R163, R159 ;  /* 0x0000009fa358723e */ /* 0x008fe200000010ff */
[-C--:B------:R-:W-:Y:S07]  /*10300*/  HMMA.16816.F32.BF16 R4, R80, R84.reuse, R4 ;  /* 0x000000545004723c */ /* 0x080fee0000041804 */
[----:B------:R-:W-:Y:S10]  /*10310*/  MUFU.EX2 R127, R118 ;  /* 0x00000076007f7308 */ /* 0x000ff40000000800 */
[----:B------:R-:W-:Y:S10]  /*10320*/  MUFU.EX2 R104, R104 ;  /* 0x0000006800687308 */ /* 0x000ff40000000800 */
[----:B------:R-:W-:Y:S01]  /*10330*/  MUFU.EX2 R126, R106 ;  /* 0x0000006a007e7308 */ /* 0x000fe20000000800 */
[----:B-1----:R-:W3:Y:S01]  /*10340*/  LDL.LU R90, [R1+0xa8] ;  /* 0x0000a800015a7983 */ /* 0x002ee20000300800 */
[----:B--2---:R-:W-:Y:S08]  /*10350*/  F2FP.BF16.F32.PACK_AB R89, R162, R158 ;  /* 0x0000009ea259723e */ /* 0x004ff000000010ff */
[----:B------:R-:W-:Y:S10]  /*10360*/  MUFU.EX2 R172, R121 ;  /* 0x0000007900ac7308 */ /* 0x000ff40000000800 */
[----:B------:R-:W-:Y:S10]  /*10370*/  MUFU.EX2 R118, R140 ;  /* 0x0000008c00767308 */ /* 0x000ff40000000800 */
[----:B------:R-:W-:Y:S10]  /*10380*/  MUFU.EX2 R121, R139 ;  /* 0x0000008b00797308 */ /* 0x000ff40000000800 */
[----:B------:R-:W-:Y:S01]  /*10390*/  MUFU.EX2 R106, R147 ;  /* 0x00000093006a7308 */ /* 0x000fe20000000800 */
[----:B----4-:R-:W-:Y:S02]  /*103a0*/  FFMA.FTZ R3, R3, R100, R207 ;  /* 0x0000006403037223 */ /* 0x010fe400000100cf */
[----:B------:R-:W1:Y:S02]  /*103b0*/  LDSM.16.MT88.4 R100, [R78+0x1800] ;  /* 0x001800004e64783b */ /* 0x000e640000004200 */
[----:B------:R-:W-:Y:S01]  /*103c0*/  FADD.FTZ R3, R215, R3 ;  /* 0x00000003d7037221 */ /* 0x000fe20000010000 */
[----:B-----5:R-:W-:Y:S01]  /*103d0*/  FFMA.FTZ R68, R2, R91, R202 ;  /* 0x0000005b02447223 */ /* 0x020fe200000100ca */
[----:B------:R-:W-:Y:S02]  /*103e0*/  F2FP.BF16.F32.PACK_AB R91, R178, R160 ;  /* 0x000000a0b25b723e */ /* 0x000fe400000010ff */
[----:B------:R-:W-:Y:S01]  /*103f0*/  FADD.FTZ R71, R212, R3 ;  /* 0x00000003d4477221 */ /* 0x000fe20000010000 */
[----:B------:R-:W-:Y:S01]  /*10400*/  FADD.FTZ R2, R208, R117 ;  /* 0x00000075d0027221 */ /* 0x000fe20000010000 */
[----:B------:R-:W-:Y:S01]  /*10410*/  FADD.FTZ R68, R205, R68 ;  /* 0x00000044cd447221 */ /* 0x000fe20000010000 */
[----:B------:R-:W-:Y:S02]  /*10420*/  MUFU.EX2 R117, R136 ;  /* 0x0000008800757308 */ /* 0x000fe40000000800 */
[----:B------:R-:W-:Y:S01]  /*10430*/  FADD.FTZ R2, R222, R2 ;  /* 0x00000002de027221 */ /* 0x000fe20000010000 */
[----:B------:R-:W-:Y:S03]  /*10440*/  FADD.FTZ R68, R213, R68 ;  /* 0x00000044d5447221 */ /* 0x000fe60000010000 */
[----:B------:R-:W-:Y:S01]  /*10450*/  FADD.FTZ R70, R224, R2 ;  /* 0x00000002e0467221 */ /* 0x000fe20000010000 */
[----:B------:R-:W-:Y:S04]  /*10460*/  FADD.FTZ R68, R247, R68 ;  /* 0x00000044f7447221 */ /* 0x000fe80000010000 */
[----:B------:R-:W-:Y:S01]  /*10470*/  FADD.FTZ R68, R165, R68 ;  /* 0x00000044a5447221 */ /* 0x000fe20000010000 */
[----:B---3--:R-:W-:Y:S01]  /*10480*/  FFMA.FTZ R0, R0, R90, R201 ;  /* 0x0000005a00007223 */ /* 0x008fe200000100c9 */
[----:B------:R-:W-:Y:S03]  /*10490*/  F2FP.BF16.F32.PACK_AB R90, R179, R161 ;  /* 0x000000a1b35a723e */ /* 0x000fe600000010ff */
[----:B------:R-:W-:Y:S04]  /*104a0*/  FADD.FTZ R0, R203, R0 ;  /* 0x00000000cb007221 */ /* 0x000fe80000010000 */
[C---:B------:R-:W-:Y:S04]  /*104b0*/  HMMA.16816.F32.BF16 R8, R88.reuse, R84, R8 ;  /* 0x000000545808723c */ /* 0x040fe80000041808 */
[----:B------:R-:W-:Y:S01]  /*104c0*/  FADD.FTZ R3, R211, R0 ;  /* 0x00000000d3037221 */ /* 0x000fe20000010000 */
[----:B------:R-:W-:Y:S02]  /*104d0*/  FADD.FTZ R0, R72, R71 ;  /* 0x0000004748007221 */ /* 0x000fe40000010000 */
[----:B------:R-:W2:Y:S01]  /*104e0*/  MUFU.EX2 R71, R143 ;  /* 0x0000008f00477308 */ /* 0x000ea20000000800 */
[-C--:B------:R-:W-:Y:S03]  /*104f0*/  HMMA.16816.F32.BF16 R12, R88, R86.reuse, R12 ;  /* 0x00000056580c723c */ /* 0x080fe6000004180c */
[----:B------:R-:W-:Y:S01]  /*10500*/  FADD.FTZ R0, R166, R0 ;  /* 0x00000000a6007221 */ /* 0x000fe20000010000 */
[----:B------:R-:W-:Y:S01]  /*10510*/  FADD.FTZ R2, R248, R3 ;  /* 0x00000003f8027221 */ /* 0x000fe20000010000 */
[----:B------:R-:W-:Y:S04]  /*10520*/  FADD.FTZ R3, R167, R70 ;  /* 0x00000046a7037221 */ /* 0x000fe80000010000 */
[----:B------:R-:W-:Y:S01]  /*10530*/  MUFU.EX2 R72, R73 ;  /* 0x0000004900487308 */ /* 0x000fe20000000800 */
[----:B------:R-:W-:Y:S01]  /*10540*/  FADD.FTZ R0, R243, R0 ;  /* 0x00000000f3007221 */ /* 0x000fe20000010000 */
[C---:B------:R-:W-:Y:S01]  /*10550*/  HMMA.16816.F32.BF16 R16, R80.reuse, R86, R16 ;  /* 0x000000565010723c */ /* 0x040fe20000041810 */
[----:B------:R-:W3:Y:S07]  /*10560*/  LDSM.16.MT88.4 R84, [R228+0xa000] ;  /* 0x00a00000e454783b */ /* 0x000eee0000004200 */
[----:B------:R-:W-:Y:S01]  /*10570*/  MUFU.EX2 R73, R153 ;  /* 0x0000009900497308 */ /* 0x000fe20000000800 */
[----:B------:R-:W-:Y:S01]  /*10580*/  FADD.FTZ R2, R164, R2 ;  /* 0x00000002a4027221 */ /* 0x000fe20000010000 */
[----:B------:R-:W-:Y:S01]  /*10590*/  FADD.FTZ R0, R227, R0 ;  /* 0x00000000e3007221 */ /* 0x000fe20000010000 */
[----:B------:R-:W-:Y:S01]  /*105a0*/  FADD.FTZ R70, R209, R3 ;  /* 0x00000003d1467221 */ /* 0x000fe20000010000 */
[----:B------:R-:W-:Y:S01]  /*105b0*/  FADD.FTZ R3, R225, R68 ;  /* 0x00000044e1037221 */ /* 0x000fe20000010000 */
[-C--:B------:R-:W-:Y:S01]  /*105c0*/  HMMA.16816.F32.BF16 R20, R80, R92.reuse, R20 ;  /* 0x0000005c5014723c */ /* 0x080fe20000041814 */
[----:B------:R-:W-:Y:S02]  /*105d0*/  LDSM.16.MT88.4 R164, [R229+0xb800] ;  /* 0x00b80000e5a4783b */ /* 0x000fe40000004200 */
[----:B------:R-:W-:Y:S01]  /*105e0*/  FADD.FTZ R0, R251, R0 ;  /* 0x00000000fb007221 */ /* 0x000fe20000010000 */
[----:B------:R-:W-:Y:S01]  /*105f0*/  FADD.FTZ R68, R244, R70 ;  /* 0x00000046f4447221 */ /* 0x000fe20000010000 */
[----:B------:R-:W-:Y:S01]  /*10600*/  FADD.FTZ R3, R226, R3 ;  /* 0x00000003e2037221 */ /* 0x000fe20000010000 */
[----:B------:R-:W-:Y:S02]  /*10610*/  FADD.FTZ R2, R221, R2 ;  /* 0x00000002dd027221 */ /* 0x000fe40000010000 */
        /* <DEDUP_REMOVED lines=9> */
[----:B------:R-:W-:Y:S02]  /*106b0*/  FADD.FTZ R3, R196, R3 ;  /* 0x00000003c4037221 */ /* 0x000fe40000010000 */
[C---:B------:R-:W-:Y:S01]  /*106c0*/  HMMA.16816.F32.BF16 R32, R80.reuse, R94, R32 ;  /* 0x0000005e5020723c */ /* 0x040fe20000041820 */
[----:B------:R-:W4:Y:S03]  /*106d0*/  LDSM.16.MT88.4 R92, [R229+0xa000] ;  /* 0x00a00000e55c783b */ /* 0x000f260000004200 */
[----:B------:R-:W-:Y:S01]  /*106e0*/  FADD.FTZ R0, R180, R2 ;  /* 0x00000002b4007221 */ /* 0x000fe20000010000 */
[----:B------:R-:W-:Y:S01]  /*106f0*/  FADD.FTZ R2, R183, R68 ;  /* 0x00000044b7027221 */ /* 0x000fe20000010000 */
[----:B------:R-:W-:Y:S01]  /*10700*/  FADD.FTZ R70, R197, R70 ;  /* 0x00000046c5467221 */ /* 0x000fe20000010000 */
[----:B------:R-:W-:Y:S01]  /*10710*/  FADD.FTZ R68, R195, R3 ;  /* 0x00000003c3447221 */ /* 0x000fe20000010000 */
[-C--:B------:R-:W-:Y:S03]  /*10720*/  HMMA.16816.F32.BF16 R36, R80, R96.reuse, R36 ;  /* 0x000000605024723c */ /* 0x080fe60000041824 */
[----:B------:R-:W-:Y:S01]  /*10730*/  FADD.FTZ R0, R181, R0 ;  /* 0x00000000b5007221 */ /* 0x000fe20000010000 */
[----:B--2---:R-:W-:Y:S01]  /*10740*/  F2FP.BF16.F32.PACK_AB R195, R104, R71 ;  /* 0x0000004768c3723e */ /* 0x004fe200000010ff */
[----:B------:R-:W-:Y:S01]  /*10750*/  LDSM.16.MT88.4 R180, [R77+0x3800] ;  /* 0x003800004db4783b */ /* 0x000fe20000004200 */
        /* <DEDUP_REMOVED lines=9> */
[----:B------:R-:W-:Y:S03]  /*107f0*/  FADD.FTZ R0, R214, R0 ;  /* 0x00000000d6007221 */ /* 0x000fe60000010000 */
[C---:B------:R-:W-:Y:S01]  /*10800*/  HMMA.16816.F32.BF16 R48, R80.reuse, R98, R48 ;  /* 0x000000625030723c */ /* 0x040fe20000041830 */
[----:B------:R-:W2:Y:S03]  /*10810*/  LDSM.16.MT88.4 R96, [R77+0x2000] ;  /* 0x002000004d60783b */ /* 0x000ea60000004200 */
[----:B------:R-:W-:Y:S01]  /*10820*/  FADD.FTZ R2, R163, R2 ;  /* 0x00000002a3027221 */ /* 0x000fe20000010000 */
[----:B------:R-:W-:Y:S03]  /*10830*/  FADD.FTZ R0, R158, R0 ;  /* 0x000000009e007221 */ /* 0x000fe60000010000 */
[-C--:B-1----:R-:W-:Y:S03]  /*10840*/  HMMA.16816.F32.BF16 R52, R80, R100.reuse, R52 ;  /* 0x000000645034723c */ /* 0x082fe60000041834 */
[----:B------:R-:W-:Y:S05]  /*10850*/  FADD.FTZ R0, R162, R0 ;  /* 0x00000000a2007221 */ /* 0x000fea0000010000 */
        /* <DEDUP_REMOVED lines=22> */
[-C--:B--2---:R-:W-:Y:S08]  /*109c0*/  HMMA.16816.F32.BF16 R36, R80, R96.reuse, R36 ;  /* 0x000000605024723c */ /* 0x084ff00000041824 */
        /* <DEDUP_REMOVED lines=46> */
[C---:B------:R-:W-:Y:S01]  /*10cb0*/  HMMA.16816.F32.BF16 R8, R88.reuse, R84, R8 ;  /* 0x000000545808723c */ /* 0x040fe20000041808 */
[----:B------:R-:W3:Y:S10]  /*10cc0*/  MUFU.EX2 R85, R154 ;  /* 0x0000009a00557308 */ /* 0x000ef40000000800 */
[----:B------:R-:W5:Y:S01]  /*10cd0*/  MUFU.EX2 R84, R135 ;  /* 0x0000008700547308 */ /* 0x000f620000000800 */
[-C--:B------:R-:W-:Y:S03]  /*10ce0*/  HMMA.16816.F32.BF16 R12, R88, R86.reuse, R12 ;  /* 0x00000056580c723c */ /* 0x080fe6000004180c */
[----:B---3--:R-:W-:Y:S05]  /*10cf0*/  F2FP.BF16.F32.PACK_AB R194, R85, R73 ;  /* 0x0000004955c2723e */ /* 0x008fea00000010ff */
[C---:B------:R-:W-:Y:S01]  /*10d00*/  HMMA.16816.F32.BF16 R16, R80.reuse, R86, R16 ;  /* 0x000000565010723c */ /* 0x040fe20000041810 */
[----:B------:R-:W-:Y:S03]  /*10d10*/  MUFU.EX2 R86, R151 ;  /* 0x0000009700567308 */ /* 0x000fe60000000800 */
[----:B-----5:R-:W-:Y:S07]  /*10d20*/  F2FP.BF16.F32.PACK_AB R193, R84, R72 ;  /* 0x0000004854c1723e */ /* 0x020fee00000010ff */
[----:B------:R-:W-:Y:S01]  /*10d30*/  MUFU.EX2 R87, R149 ;  /* 0x0000009500577308 */ /* 0x000fe20000000800 */
[-C--:B----4-:R-:W-:Y:S08]  /*10d40*/  HMMA.16816.F32.BF16 R20, R80, R92.reuse, R20 ;  /* 0x0000005c5014723c */ /* 0x090ff00000041814 */
[C---:B------:R-:W-:Y:S01]  /*10d50*/  HMMA.16816.F32.BF16 R24, R88.reuse, R92, R24 ;  /* 0x0000005c5818723c */ /* 0x040fe20000041818 */
[----:B------:R-:W-:Y:S10]  /*10d60*/  MUFU.EX2 R93, R157 ;  /* 0x0000009d005d7308 */ /* 0x000ff40000000800 */
[----:B------:R-:W-:Y:S01]  /*10d70*/  MUFU.EX2 R92, R152 ;  /* 0x00000098005c7308 */ /* 0x000fe20000000800 */
[-C--:B------:R-:W-:Y:S08]  /*10d80*/  HMMA.16816.F32.BF16 R28, R88, R94.reuse, R28 ;  /* 0x0000005e581c723c */ /* 0x080ff0000004181c */
[C---:B------:R-:W-:Y:S01]  /*10d90*/  HMMA.16816.F32.BF16 R32, R80.reuse, R94, R32 ;  /* 0x0000005e5020723c */ /* 0x040fe20000041820 */
[----:B------:R-:W3:Y:S10]  /*10da0*/  MUFU.EX2 R95, R150 ;  /* 0x00000096005f7308 */ /* 0x000ef40000000800 */
[----:B------:R-:W-:Y:S01]  /*10db0*/  MUFU.EX2 R94, R156 ;  /* 0x0000009c005e7308 */ /* 0x000fe20000000800 */
[-C--:B--2---:R-:W-:Y:S03]  /*10dc0*/  HMMA.16816.F32.BF16 R36, R80, R96.reuse, R36 ;  /* 0x000000605024723c */ /* 0x084fe60000041824 */
[----:B---3--:R-:W-:Y:S05]  /*10dd0*/  F2FP.BF16.F32.PACK_AB R196, R95, R86 ;  /* 0x000000565fc4723e */ /* 0x008fea00000010ff */
[C---:B------:R-:W-:Y:S01]  /*10de0*/  HMMA.16816.F32.BF16 R40, R88.reuse, R96, R40 ;  /* 0x000000605828723c */ /* 0x040fe20000041828 */
[----:B------:R2:W3:Y:S10]  /*10df0*/  MUFU.EX2 R96, R148 ;  /* 0x0000009400607308 */ /* 0x0004f40000000800 */
[----:B------:R-:W4:Y:S01]  /*10e00*/  MUFU.EX2 R97, R79 ;  /* 0x0000004f00617308 */ /* 0x000f220000000800 */
[-C--:B------:R-:W-:Y:S09]  /*10e10*/  HMMA.16816.F32.BF16 R44, R88, R98.reuse, R44 ;  /* 0x00000062582c723c */ /* 0x080ff2000004182c */
[----:B------:R-:W5:Y:S01]  /*10e20*/  MUFU.EX2 R79, R200 ;  /* 0x000000c8004f7308 */ /* 0x000f620000000800 */
[----:B--2---:R-:W2:Y:S01]  /*10e30*/  LDSM.16.MT88.4 R148, [R228+0xb800] ;  /* 0x00b80000e494783b */ /* 0x004ea20000004200 */
[C---:B------:R-:W-:Y:S08]  /*10e40*/  HMMA.16816.F32.BF16 R48, R80.reuse, R98, R48 ;  /* 0x000000625030723c */ /* 0x040ff00000041830 */
[----:B------:R-:W5:Y:S01]  /*10e50*/  MUFU.EX2 R98, R155 ;  /* 0x0000009b00627308 */ /* 0x000f620000000800 */
[----:B---3--:R-:W-:Y:S02]  /*10e60*/  F2FP.BF16.F32.PACK_AB R197, R96, R87 ;  /* 0x0000005760c5723e */ /* 0x008fe400000010ff */
[----:B----4-:R-:W-:Y:S01]  /*10e70*/  F2FP.BF16.F32.PACK_AB R198, R97, R93 ;  /* 0x0000005d61c6723e */ /* 0x010fe200000010ff */
[-C--:B-1----:R-:W-:Y:S03]  /*10e80*/  HMMA.16816.F32.BF16 R52, R80, R100.reuse, R52 ;  /* 0x000000645034723c */ /* 0x082fe60000041834 */
[----:B-----5:R-:W-:Y:S02]  /*10e90*/  F2FP.BF16.F32.PACK_AB R192, R92, R79 ;  /* 0x0000004f5cc0723e */ /* 0x020fe400000010ff */
[----:B------:R-:W-:Y:S03]  /*10ea0*/  F2FP.BF16.F32.PACK_AB R199, R98, R94 ;  /* 0x0000005e62c7723e */ /* 0x000fe600000010ff */
[C---:B------:R-:W-:Y:S08]  /*10eb0*/  HMMA.16816.F32.BF16 R56, R88.reuse, R100, R56 ;  /* 0x000000645838723c */ /* 0x040ff00000041838 */
[-C--:B------:R-:W-:Y:S08]  /*10ec0*/  HMMA.16816.F32.BF16 R60, R88, R102.reuse, R60 ;  /* 0x00000066583c723c */ /* 0x080ff0000004183c */
[----:B------:R-:W-:Y:S08]  /*10ed0*/  HMMA.16816.F32.BF16 R64, R80, R102, R64 ;  /* 0x000000665040723c */ /* 0x000ff00000041840 */
[-C--:B--2---:R-:W-:Y:S05]  /*10ee0*/  HMMA.16816.F32.BF16 R140, R196, R148.reuse, R4 ;  /* 0x00000094c48c723c */ /* 0x084fea0000041804 */
[----:B------:R-:W-:Y:S01]  /*10ef0*/  FADD.FTZ R5, R161, R2 ;  /* 0x00000002a1057221 */ /* 0x000fe20000010000 */
[----:B------:R-:W-:Y:S01]  /*10f00*/  FADD.FTZ R7, R190, R3 ;  /* 0x00000003be077221 */ /* 0x000fe20000010000 */
[----:B------:R-:W-:Y:S01]  /*10f10*/  FADD.FTZ R4, R220, R68 ;  /* 0x00000044dc047221 */ /* 0x000fe20000010000 */
[C---:B------:R-:W-:Y:S04]  /*10f20*/  HMMA.16816.F32.BF16 R136, R192.reuse, R148, R8 ;  /* 0x00000094c088723c */ /* 0x040fe80000041808 */
[----:B------:R-:W-:Y:S01]  /*10f30*/  FADD.FTZ R7, R189, R7 ;  /* 0x00000007bd077221 */ /* 0x000fe20000010000 */
[----:B------:R-:W-:Y:S03]  /*10f40*/  FADD.FTZ R4, R184, R4 ;  /* 0x00000004b8047221 */ /* 0x000fe60000010000 */
        /* <DEDUP_REMOVED lines=10> */
[-C--:B------:R-:W-:Y:S01]  /*10ff0*/  HMMA.16816.F32.BF16 R152, R196, R164.reuse, R20 ;  /* 0x000000a4c498723c */ /* 0x080fe20000041814 */
[----:B------:R-:W1:Y:S02]  /*11000*/  LDSM.16.MT88.4 R4, [R78+0x3800] ;  /* 0x003800004e04783b */ /* 0x000e640000004200 */
        /* <DEDUP_REMOVED lines=71> */
[----:B------:R-:W-:Y:S03]  /*11480*/  HMMA.16816.F32.BF16 R196, R196, R6, R64 ;  /* 0x00000006c4c4723c */ /* 0x000fe60000041840 */
[----:B------:R1:W-:Y:S01]  /*11490*/  STL [R1+0xa0], R4 ;  /* 0x0000a00401007387 */ /* 0x0003e20000100800 */
[----:B------:R-:W-:Y:S01]  /*114a0*/  FADD.FTZ R3, R85, R3 ;  /* 0x0000000355037221 */ /* 0x000fe20000010000 */
[----:B------:R-:W-:Y:S01]  /*114b0*/  FADD.FTZ R2, R104, R2 ;  /* 0x0000000268027221 */ /* 0x000fe20000010000 */
[----:B------:R-:W-:Y:S02]  /*114c0*/  IADD3 R0, PT, PT, R239, -0x1, RZ ;  /* 0xffffffffef007810 */ /* 0x000fe40007ffe0ff */
[----:B------:R-:W-:Y:S02]  /*114d0*/  MOV R133, R74 ;  /* 0x0000004a00857202 */ /* 0x000fe40000000f00 */
[----:B------:R-:W-:Y:S02]  /*114e0*/  MOV R239, R0 ;  /* 0x0000000000ef7202 */ /* 0x000fe40000000f00 */
[----:B------:R-:W-:Y:S01]  /*114f0*/  MOV R132, R75 ;  /* 0x0000004b00847202 */ /* 0x000fe20000000f00 */
[----:B-1----:R-:W-:Y:S05]  /*11500*/  FADD.FTZ R4, R98, R5 ;  /* 0x0000000562047221 */ /* 0x002fea0000010000 */
[----:B------:R-:W-:Y:S04]  /*11510*/  STL [R1+0xa4], R4 ;  /* 0x0000a40401007387 */ /* 0x000fe80000100800 */
[----:B------:R1:W-:Y:S04]  /*11520*/  STL [R1+0xac], R3 ;  /* 0x0000ac0301007387 */ /* 0x0003e80000100800 */
[----:B------:R2:W-:Y:S01]  /*11530*/  STL [R1+0xa8], R2 ;  /* 0x0000a80201007387 */ /* 0x0005e20000100800 */
[----:B-1----:R-:W-:Y:S01]  /*11540*/  MOV R3, R76 ;  /* 0x0000004c00037202 */ /* 0x002fe20000000f00 */
[----:B------:R-:W-:Y:S06]  /*11550*/  @P1 BRA `(.L_x_345) ;  /* 0xffffff9800d41947 */ /* 0x000fec000383ffff */
.L_x_344:
[----:B------:R-:W3:Y:S04]  /*11560*/  LDL.LU R4, [R1+0xa0] ;  /* 0x0000a00001047983 */ /* 0x000ee80000300800 */
[----:B------:R-:W2:Y:S04]  /*11570*/  LDL.LU R5, [R1+0xa4] ;  /* 0x0000a40001057983 */ /* 0x000ea80000300800 */
[----:B------:R-:W4:Y:S04]  /*11580*/  LDL.LU R6, [R1+0xac] ;  /* 0x0000ac0001067983 */ /* 0x000f280000300800 */
[----:B------:R-:W4:Y:S04]  /*11590*/  LDL.LU R7, [R1+0xa8] ;  /* 0x0000a80001077983 */ /* 0x000f280000300800 */
[----:B------:R-:W4:Y:S01]  /*115a0*/  LDL R42, [R1+0xb8] ;  /* 0x0000b800012a7983 */ /* 0x000f220000100800 */
[----:B------:R-:W1:Y:S01]  /*115b0*/  S2R R41, SR_TID.X ;  /* 0x0000000000297919 */ /* 0x000e620000002100 */
[----:B------:R-:W1:Y:S01]  /*115c0*/  S2UR UR4, SR_CgaCtaId ;  /* 0x00000000000479c3 */ /* 0x000e620000008800 */
[----:B------:R-:W-:Y:S01]  /*115d0*/  UMOV UR5, 0x400 ;  /* 0x0000040000057882 */ /* 0x000fe20000000000 */
[----:B------:R-:W-:-:S04]  /*115e0*/  MOV R32, 0x10 ;  /* 0x0000001000207802 */ /* 0x000fc80000000f00 */
[----:B------:R-:W-:Y:S01]  /*115f0*/  SEL R32, R32, 0xfffffff0, !P0 ;  /* 0xfffffff020207807 */ /* 0x000fe20004000000 */
[----:B-1----:R-:W-:Y:S01]  /*11600*/  ULEA UR4, UR4, UR5, 0x18 ;  /* 0x0000000504047291 */ /* 0x002fe2000f8ec0ff */
[C---:B------:R-:W-:Y:S02]  /*11610*/  LOP3.LUT P4, RZ, R41.reuse, 0x8, RZ, 0xc0, !PT ;  /* 0x0000000829ff7812 */ /* 0x040fe4000788c0ff */
[----:B------:R-:W-:Y:S01]  /*11620*/  LOP3.LUT P0, RZ, R41, 0x10, RZ, 0xc0, !PT ;  /* 0x0000001029ff7812 */ /* 0x000fe2000780c0ff */
[----:B---3--:R-:W1:Y:S04]  /*11630*/  SHFL.BFLY PT, R3, R4, 0x2, 0x1f ;  /* 0x0c401f0004037f89 */ /* 0x008e6800000e0000 */
[----:B--2---:R-:W2:Y:S04]  /*11640*/  SHFL.BFLY PT, R2, R5, 0x2, 0x1f ;  /* 0x0c401f0005027f89 */ /* 0x004ea800000e0000 */
[----:B----4-:R-:W3:Y:S01]  /*11650*/  SHFL.BFLY PT, R0, R6, 0x2, 0x1f ;  /* 0x0c401f0006007f89 */ /* 0x010ee200000e0000 */
[----:B-1----:R-:W-:-:S03]  /*11660*/  FADD.FTZ R3, R3, R4 ;  /* 0x0000000403037221 */ /* 0x002fc60000010000 */
[----:B------:R-:W1:Y:S01]  /*11670*/  SHFL.BFLY PT, R4, R7, 0x2, 0x1f ;  /* 0x0c401f0007047f89 */ /* 0x000e6200000e0000 */
[----:B--2---:R-:W-:-:S03]  /*11680*/  FADD.FTZ R2, R2, R5 ;  /* 0x0000000502027221 */ /* 0x004fc60000010000 */
[----:B------:R-:W2:Y:S01]  /*11690*/  SHFL.BFLY PT, R37, R3, 0x1, 0x1f ;  /* 0x0c201f0003257f89 */ /* 0x000ea200000e0000 */
[----:B---3--:R-:W-:-:S03]  /*116a0*/  FADD.FTZ R0, R0, R6 ;  /* 0x0000000600007221 */ /* 0x008fc60000010000 */
[----:B------:R-:W3:Y:S04]  /*116b0*/  SHFL.BFLY PT, R5, R2, 0x1, 0x1f ;  /* 0x0c201f0002057f89 */ /* 0x000ee800000e0000 */
[----:B------:R-:W4:Y:S01]  /*116c0*/  SHFL.BFLY PT, R6, R0, 0x1, 0x1f ;  /* 0x0c201f0000067f89 */ /* 0x000f2200000e0000 */
[----:B-1----:R-:W-:Y:S01]  /*116d0*/  FADD.FTZ R4, R4, R7 ;  /* 0x0000000704047221 */ /* 0x002fe20000010000 */
[----:B------:R-:W-:Y:S01]  /*116e0*/  SHF.L.U32 R7, R41, 0x4, RZ ;  /* 0x0000000429077819 */ /* 0x000fe200000006ff */
[----:B--2---:R-:W-:-:S03]  /*116f0*/  FADD.FTZ R37, R3, R37 ;  /* 0x0000002503257221 */ /* 0x004fc60000010000 */
[----:B------:R-:W1:Y:S01]  /*11700*/  SHFL.BFLY PT, R40, R4, 0x1, 0x1f ;  /* 0x0c201f0004287f89 */ /* 0x000e6200000e0000 */
[----:B------:R-:W-:Y:S01]  /*11710*/  LOP3.LUT R7, R7, 0x1c0, RZ, 0xc0, !PT ;  /* 0x000001c007077812 */ /* 0x000fe200078ec0ff */
[----:B---3--:R-:W-:Y:S01]  /*11720*/  FADD.FTZ R38, R2, R5 ;  /* 0x0000000502267221 */ /* 0x008fe20000010000 */
[----:B------:R-:W-:Y:S01]  /*11730*/  SHF.L.U32 R2, R41, 0x1, RZ ;  /* 0x0000000129027819 */ /* 0x000fe200000006ff */
[----:B------:R-:W2:Y:S03]  /*11740*/  MUFU.RCP R3, R37 ;  /* 0x0000002500037308 */ /* 0x000ea60000001000 */
[--C-:B-----5:R-:W-:Y:S02]  /*11750*/  LOP3.LUT R233, R233, 0x6, R2.reuse, 0xf8, !PT ;  /* 0x00000006e9e97812 */ /* 0x120fe400078ef802 */
[----:B------:R-:W-:Y:S01]  /*11760*/  LOP3.LUT R2, R7, 0x38, R2, 0xf8, !PT ;  /* 0x0000003807027812 */ /* 0x000fe200078ef802 */
[----:B----4-:R-:W-:-:S02]  /*11770*/  FADD.FTZ R39, R0, R6 ;  /* 0x0000000600277221 */ /* 0x010fc40000010000 */
[----:B------:R-:W3:Y:S01]  /*11780*/  MUFU.RCP R5, R38 ;  /* 0x0000002600057308 */ /* 0x000ee20000001000 */
[----:B------:R-:W-:-:S07]  /*11790*/  LOP3.LUT R233, R233, R2, RZ, 0xfc, !PT ;  /* 0x00000002e9e97212 */ /* 0x000fce00078efcff */
[----:B------:R-:W4:Y:S01]  /*117a0*/  MUFU.RCP R2, R39 ;  /* 0x0000002700027308 */ /* 0x000f220000001000 */
[----:B------:R-:W-:Y:S01]  /*117b0*/  FSETP.NE.FTZ.AND P5, PT, R37, RZ, PT ;  /* 0x000000ff2500720b */ /* 0x000fe20003fb5000 */
[----:B-1----:R-:W-:-:S03]  /*117c0*/  FADD.FTZ R40, R4, R40 ;  /* 0x0000002804287221 */ /* 0x002fc60000010000 */
[----:B--2---:R-:W-:Y:S02]  /*117d0*/  FSEL R0, R3, 1, P5 ;  /* 0x3f80000003007808 */ /* 0x004fe40002800000 */
        /* <DEDUP_REMOVED lines=18> */
[----:B---3--:R-:W-:Y:S01]  /*11900*/  FSEL R3, R5, 1, P3 ;  /* 0x3f80000005037808 */ /* 0x008fe20001800000 */
[----:B------:R-:W1:Y:S01]  /*11910*/  MUFU.RCP R0, R40 ;  /* 0x0000002800007308 */ /* 0x000e620000001000 */
[----:B----4-:R-:W-:-:S03]  /*11920*/  FSEL R2, R2, 1, P2 ;  /* 0x3f80000002027808 */ /* 0x010fc60001000000 */
[C---:B------:R-:W-:Y:S01]  /*11930*/  FMUL.FTZ R142, R3.reuse, R142 ;  /* 0x0000008e038e7220 */ /* 0x040fe20000410000 */
[C---:B------:R-:W-:Y:S01]  /*11940*/  FMUL.FTZ R143, R3.reuse, R143 ;  /* 0x0000008f038f7220 */ /* 0x040fe20000410000 */
        /* <DEDUP_REMOVED lines=166> */
.L_x_348:
        /* <DEDUP_REMOVED lines=68> */
.L_x_350:
[----:B------:R-:W-:Y:S05]  /*127f0*/  BSYNC.RECONVERGENT B0 ;  /* 0x0000000000007941 */ /* 0x000fea0003800200 */
.L_x_349:
        /* <DEDUP_REMOVED lines=40> */
.L_x_352:
[----:B------:R-:W-:Y:S05]  /*12a80*/  BSYNC.RECONVERGENT B0 ;  /* 0x0000000000007941 */ /* 0x000fea0003800200 */
.L_x_351:
        /* <DEDUP_REMOVED lines=18> */
.L_x_354:
[----:B------:R-:W-:Y:S05]  /*12bb0*/  BSYNC.RECONVERGENT B0 ;  /* 0x0000000000007941 */ /* 0x000fea0003800200 */
.L_x_353:
        /* <DEDUP_REMOVED lines=16> */
.L_x_356:
[----:B------:R-:W-:Y:S05]  /*12cc0*/  BSYNC.RECONVERGENT B0 ;  /* 0x0000000000007941 */ /* 0x000fea0003800200 */
.L_x_355:
        /* <DEDUP_REMOVED lines=16> */
.L_x_358:
[----:B------:R-:W-:Y:S05]  /*12dd0*/  BSYNC.RECONVERGENT B0 ;  /* 0x0000000000007941 */ /* 0x000fea0003800200 */
.L_x_357:
        /* <DEDUP_REMOVED lines=16> */
.L_x_360:
[----:B------:R-:W-:Y:S05]  /*12ee0*/  BSYNC.RECONVERGENT B0 ;  /* 0x0000000000007941 */ /* 0x000fea0003800200 */
.L_x_359:
        /* <DEDUP_REMOVED lines=16> */
.L_x_362:
[----:B------:R-:W-:Y:S05]  /*12ff0*/  BSYNC.RECONVERGENT B0 ;  /* 0x0000000000007941 */ /* 0x000fea0003800200 */
.L_x_361:
        /* <DEDUP_REMOVED lines=16> */
.L_x_364:
[----:B------:R-:W-:Y:S05]  /*13100*/  BSYNC.RECONVERGENT B0 ;  /* 0x0000000000007941 */ /* 0x000fea0003800200 */
.L_x_363:
        /* <DEDUP_REMOVED lines=15> */
.L_x_365:
        /* <DEDUP_REMOVED lines=16> */
.L_x_2691:


//--------------------- .text._ZN5flash16flash_fwd_kernelI23Flash_fwd_kernel_traitsILi64ELi128ELi128ELi4ELb0ELb0EN7cutlass10bfloat16_tE19Flash_kernel_traitsILi64ELi128ELi128ELi4ES3_EELb0ELb0ELb0ELb1ELb0ELb0ELb0ELb0EEEvNS_16Flash_fwd_paramsE --------------------------
	.section	.text._ZN5flash16flash_fwd_kernelI23Flash_fwd_kernel_traitsILi64ELi128ELi128ELi4ELb0ELb0EN7cutlass10bfloat16_tE19Flash_kernel_traitsILi64ELi128ELi128ELi4ES3_EELb0ELb0ELb0ELb1ELb0ELb0ELb0ELb0EEEvNS_16Flash_fwd_paramsE,"ax",@progbits
	.align	128
        .global         _ZN5flash16flash_fwd_kernelI23Flash_fwd_kernel_traitsILi64ELi128ELi128ELi4ELb0ELb0EN7cutlass10bfloat16_tE19Flash_kernel_traitsILi64ELi128ELi128ELi4ES3_EELb0ELb0ELb0ELb1ELb0ELb0ELb0ELb0EEEvNS_16Flash_fwd_paramsE
        .type           _ZN5flash16flash_fwd_kernelI23Flash_fwd_kernel_traitsILi64ELi128ELi128ELi4ELb0ELb0EN7cutlass10bfloat16_tE19Flash_kernel_traitsILi64ELi128ELi128ELi4ES3_EELb0ELb0ELb0ELb1ELb0ELb0ELb0ELb0EEEvNS_16Flash_fwd_paramsE,@function
        .size           _ZN5flash16flash_fwd_kernelI23Flash_fwd_kernel_traitsILi64ELi128ELi128ELi4ELb0ELb0EN7cutlass10bfloat16_tE19Flash_kernel_traitsILi64ELi128ELi128ELi4ES3_EELb0ELb0ELb0ELb1ELb0ELb0ELb0ELb0EEEvNS_16Flash_fwd_paramsE,(.L_x_2692 - _ZN5flash16flash_fwd_kernelI23Flash_fwd_kernel_traitsILi64ELi128ELi128ELi4ELb0ELb0EN7cutlass10bfloat16_tE19Flash_kernel_traitsILi64ELi128ELi128ELi4ES3_EELb0ELb0ELb0ELb1ELb0ELb0ELb0ELb0EEEvNS_16Flash_fwd_paramsE)
        .other          _ZN5flash16flash_fwd_kernelI23Flash_fwd_kernel_traitsILi64ELi128ELi128ELi4ELb0ELb0EN7cutlass10bfloat16_tE19Flash_kernel_traitsILi64ELi128ELi128ELi4ES3_EELb0ELb0ELb0ELb1ELb0ELb0ELb0ELb0EEEvNS_16Flash_fwd_paramsE,@"STO_CUDA_ENTRY STV_DEFAULT"
_ZN5flash16flash_fwd_kernelI23Flash_fwd_kernel_traitsILi64ELi128ELi128ELi4ELb0ELb0EN7cutlass10bfloat16_tE19Flash_kernel_traitsILi64ELi128ELi128ELi4ES3_EELb0ELb0ELb0ELb1ELb0ELb0ELb0ELb0EEEvNS_16Flash_fwd_paramsE:
.text._ZN5flash16flash_fwd_kernelI23Flash_fwd_kernel_traitsILi64ELi128ELi128ELi4ELb0ELb0EN7cutlass10bfloat16_tE19Flash_kernel_traitsILi64ELi128ELi128ELi4ES3_EELb0ELb0ELb0ELb1ELb0ELb0ELb0ELb0EEEvNS_16Flash_fwd_paramsE:
        /* <DEDUP_REMOVED lines=15> */
[C---:B--2---:R-:W-:Y:S01]  /*00f0*/  IMAD.WIDE.U32 R2, R24.reuse, 0x4, R2 ;  /* 0x0000000418027825 */ /* 0x044fe200078e0002 */
[----:B------:R-:W-:Y:S02]  /*0100*/  SHF.R.U32.HI R7, RZ, 0x1e, R24 ;  /* 0x0000001eff077819 */ /* 0x000fe40000011618 */
[----:B----4-:R-:W-:Y:S02]  /*0110*/  ISETP.NE.U32.AND P2, PT, RZ, UR4, PT ;  /* 0x00000004ff007c0c */ /* 0x010fe4000bf45070 */
[----:B------:R-:W2:Y:S01]  /*0120*/  @P0 LDG.E R28, desc[UR14][R2.64] ;  /* 0x0000000e021c0981 */ /* 0x000ea2000c1e1900 */
[----:B------:R-:W-:Y:S01]  /*0130*/  IMAD.SHL.U32 R6, R24, 0x4, RZ ;  /* 0x0000000418067824 */ /* 0x000fe200078e00ff */
[----:B------:R-:W-:Y:S02]  /*0140*/  ISETP.NE.AND.EX P2, PT, RZ, UR5, PT, P2 ;  /* 0x00000005ff007c0c */ /* 0x000fe4000bf45320 */
[----:B------:R-:W3:Y:S03]  /*0150*/  @P4 LDG.E R0, desc[UR14][R2.64+0x4] ;  /* 0x0000040e02004981 */ /* 0x000ee6000c1e1900 */
[----:B------:R-:W-:Y:S01]  /*0160*/  @P3 IADD3 R4, P1, PT, R6, UR6, RZ ;  /* 0x0000000606043c10 */ /* 0x000fe2000ff3e0ff */
[----:B------:R-:W-:-:S03]  /*0170*/  IMAD.MOV.U32 R10, RZ, RZ, RZ ;  /* 0x000000ffff0a7224 */ /* 0x000fc600078e00ff */
[----:B------:R-:W-:Y:S01]  /*0180*/  @P3 IADD3.X R5, PT, PT, R7, UR7, RZ, P1, !PT ;  /* 0x0000000707053c10 */ /* 0x000fe20008ffe4ff */
[----:B------:R-:W1:Y:S01]  /*0190*/  S2R R170, SR_CTAID.X ;  /* 0x0000000000aa7919 */ /* 0x000e620000002500 */
[----:B------:R-:W4:Y:S03]  /*01a0*/  @!P4 LDC R237, c[0x0][0x434] ;  /* 0x00010d00ffedcb82 */ /* 0x000f260000000800 */
[----:B------:R1:W5:Y:S05]  /*01b0*/  @P3 LDG.E R10, desc[UR14][R4.64] ;  /* 0x0000000e040a3981 */ /* 0x00036a000c1e1900 */
[----:B------:R-:W2:Y:S08]  /*01c0*/  @!P2 LDC R9, c[0x0][0x43c] ;  /* 0x00010f00ff09ab82 */ /* 0x000eb00000000800 */
[----:B-1----:R-:W1:Y:S01]  /*01d0*/  LDC.64 R4, c[0x0][0x468] ;  /* 0x00011a00ff047b82 */ /* 0x002e620000000a00 */
[----:B------:R-:W-:-:S04]  /*01e0*/  @P2 IADD3 R2, P0, PT, R6, UR4, RZ ;  /* 0x0000000406022c10 */ /* 0x000fc8000ff1e0ff */
[----:B------:R-:W-:-:S05]  /*01f0*/  @P2 IADD3.X R3, PT, PT, R7, UR5, RZ, P0, !PT ;  /* 0x0000000507032c10 */ /* 0x000fca00087fe4ff */
[----:B------:R1:W5:Y:S01]  /*0200*/  @P2 LDG.E R8, desc[UR14][R2.64] ;  /* 0x0000000e02082981 */ /* 0x000362000c1e1900 */
[----:B------:R-:W4:Y:S01]  /*0210*/  LDCU.U8 UR4, c[0x0][0x532] ;  /* 0x0000a640ff0477ac */ /* 0x000f220008000000 */
[----:B-1----:R-:W-:-:S05]  /*0220*/  IADD3 R2, P0, PT, R6, R4, RZ ;  /* 0x0000000406027210 */ /* 0x002fca0007f1e0ff */
[----:B------:R-:W-:Y:S01]  /*0230*/  IMAD.X R3, R7, 0x1, R5, P0 ;  /* 0x0000000107037824 */ /* 0x000fe200000e0605 */
[C---:B------:R-:W-:Y:S01]  /*0240*/  ISETP.NE.U32.AND P0, PT, R4.reuse, RZ, PT ;  /* 0x000000ff0400720c */ /* 0x040fe20003f05070 */
[----:B------:R-:W1:Y:S03]  /*0250*/  @!P2 LDC.64 R6, c[0x0][0x488] ;  /* 0x00012200ff06ab82 */ /* 0x000e660000000a00 */
[----:B------:R-:W-:Y:S02]  /*0260*/  ISETP.NE.AND.EX P0, PT, R5, RZ, PT, P0 ;  /* 0x000000ff0500720c */ /* 0x000fe40003f05300 */
[----:B------:R-:W-:Y:S02]  /*0270*/  ISETP.EQ.U32.AND P3, PT, R4, RZ, PT ;  /* 0x000000ff0400720c */ /* 0x000fe40003f62070 */
[----:B----4-:R-:W-:-:S09]  /*0280*/  ISETP.NE.AND P1, PT, RZ, UR4, PT ;  /* 0x00000004ff007c0c */ /* 0x010fd2000bf25270 */
[----:B------:R-:W4:Y:S01]  /*0290*/  @!P0 LDC R4, c[0x0][0x438] ;  /* 0x00010e00ff048b82 */ /* 0x000f220000000800 */
[----:B------:R-:W-:Y:S01]  /*02a0*/  ISETP.EQ.OR.EX P3, PT, R5, RZ, !P1, P3 ;  /* 0x000000ff0500720c */ /* 0x000fe20004f62730 */
[----:B------:R-:W-:Y:S02]  /*02b0*/  IMAD.MOV.U32 R11, RZ, RZ, -0x1 ;  /* 0xffffffffff0b7424 */ /* 0x000fe400078e00ff */
[----:B------:R-:W-:-:S10]  /*02c0*/  IMAD.SHL.U32 R27, R170, 0x80, RZ ;  /* 0x00000080aa1b7824 */ /* 0x000fd400078e00ff */
[----:B------:R1:W5:Y:S04]  /*02d0*/  @!P3 LDG.E R11, desc[UR14][R2.64] ;  /* 0x0000000e020bb981 */ /* 0x000368000c1e1900 */
[----:B--2---:R2:W-:Y:S01]  /*02e0*/  STL [R1+0x20], R28 ;  /* 0x0000201c01007387 */ /* 0x0045e20000100800 */
[----:B---3--:R-:W-:-:S05]  /*02f0*/  @P4 IMAD.IADD R237, R0, 0x1, -R28 ;  /* 0x0000000100ed4824 */ /* 0x008fca00078e0a1c */
[----:B------:R-:W-:Y:S01]  /*0300*/  ISETP.GT.AND P3, PT, R237, R27, PT ;  /* 0x0000001bed00720c */ /* 0x000fe20003f64270 */
[----:B-1--4-:R-:W-:-:S12]  /*0310*/  @!P0 BRA `(.L_x_366) ;  /* 0x00000000000c8947 */ /* 0x012fd80003800000 */
[----:B------:R-:W3:Y:S02]  /*0320*/  @P1 LDG.E R4, desc[UR14][R2.64+0x4] ;  /* 0x0000040e02041981 */ /* 0x000ee4000c1e1900 */
[----:B---3-5:R-:W-:-:S06]  /*0330*/  @P1 IADD3 R4, PT, PT, R4, -R11, RZ ;  /* 0x8000000b04041210 */ /* 0x028fcc0007ffe0ff */
[----:B------:R1:W5:Y:S02]  /*0340*/  @!P1 LDG.E R4, desc[UR14][R2.64] ;  /* 0x0000000e02049981 */ /* 0x000364000c1e1900 */
.L_x_366:
[----:B------:R-:W3:Y:S01]  /*0350*/  S2R R18, SR_CTAID.Z ;  /* 0x0000000000127919 */ /* 0x000ee20000002700 */
[----:B------:R-:W-:Y:S05]  /*0360*/  @!P3 EXIT ;  /* 0x000000000000b94d */ /* 0x000fea0003800000 */
[----:B------:R-:W-:Y:S01]  /*0370*/  @!P2 ISETP.NE.U32.AND P0, PT, R6, RZ, PT ;  /* 0x000000ff0600a20c */ /* 0x000fe20003f05070 */
[----:B------:R-:W4:Y:S01]  /*0380*/  S2R R72, SR_TID.X ;  /* 0x0000000000487919 */ /* 0x000f220000002100 */
[----:B-----5:R-:W-:Y:S02]  /*0390*/  @P2 IMAD.IADD R80, R8, 0x1, -R10 ;  /* 0x0000000108502824 */ /* 0x020fe400078e0a0a */
[----:B------:R-:W-:-:S04]  /*03a0*/  @!P2 ISETP.NE.AND.EX P0, PT, R7, RZ, PT, P0 ;  /* 0x000000ff0700a20c */ /* 0x000fc80003f05300 */
[----:B------:R-:W-:-:S04]  /*03b0*/  @!P2 SEL R0, R9, RZ, P0 ;  /* 0x000000ff0900a207 */ /* 0x000fc80000000000 */
[----:B------:R-:W-:-:S04]  /*03c0*/  @!P2 IADD3 R80, PT, PT, R0, R4, -R10 ;  /* 0x000000040050a210 */ /* 0x000fc80007ffe80a */
[----:B------:R-:W-:-:S13]  /*03d0*/  ISETP.GT.AND P0, PT, R80, RZ, PT ;  /* 0x000000ff5000720c */ /* 0x000fda0003f04270 */
[----:B------:R-:W-:Y:S05]  /*03e0*/  @P0 BRA `(.L_x_367) ;  /* 0x0000001000880947 */ /* 0x000fea0003800000 */
[----:B------:R-:W5:Y:S01]  /*03f0*/  LDC.U8 R0, c[0x0][0x549] ;  /* 0x00015240ff007b82 */ /* 0x000f620000000000 */
[----:B------:R-:W-:-:S07]  /*0400*/  ISETP.NE.AND P1, PT, R28, -0x1, PT ;  /* 0xffffffff1c00780c */ /* 0x000fce0003f25270 */
[----:B------:R-:W1:Y:S08]  /*0410*/  LDC.U8 R4, c[0x0][0x548] ;  /* 0x00015200ff047b82 */ /* 0x000e700000000000 */
[----:B------:R-:W2:Y:S01]  /*0420*/  LDC R7, c[0x0][0x434] ;  /* 0x00010d00ff077b82 */ /* 0x000ea20000000800 */
[----:B-----5:R-:W-:-:S07]  /*0430*/  ISETP.NE.AND P0, PT, R0, RZ, PT ;  /* 0x000000ff0000720c */ /* 0x020fce0003f05270 */
[----:B------:R-:W2:Y:S01]  /*0440*/  @!P1 LDC.64 R8, c[0x0][0x400] ;  /* 0x00010000ff089b82 */ /* 0x000ea20000000a00 */
[----:B-1----:R-:W-:-:S07]  /*0450*/  ISETP.NE.AND P4, PT, R4, RZ, !P0 ;  /* 0x000000ff0400720c */ /* 0x002fce0004785270 */
[----:B------:R-:W1:Y:S01]  /*0460*/  @P1 LDC.64 R10, c[0x0][0x408] ;  /* 0x00010200ff0a1b82 */ /* 0x000e620000000a00 */
[----:B------:R-:W-:-:S07]  /*0470*/  @P0 IMAD.MOV.U32 R0, RZ, RZ, 0x1 ;  /* 0x00000001ff000424 */ /* 0x000fce00078e00ff */
[----:B------:R-:W5:Y:S08]  /*0480*/  @P0 LDC.64 R2, c[0x0][0x430] ;  /* 0x00010c00ff020b82 */ /* 0x000f700000000a00 */
[----:B------:R-:W1:Y:S01]  /*0490*/  @P0 LDC R13, c[0x0][0x430] ;  /* 0x00010c00ff0d0b82 */ /* 0x000e620000000800 */
[----:B-----5:R-:W-:Y:S01]  /*04a0*/  @P0 IMAD R6, R2, R3, RZ ;  /* 0x0000000302060224 */ /* 0x020fe200078e02ff */
[----:B--2---:R-:W-:Y:S06]  /*04b0*/  @P0 BRA `(.L_x_368) ;  /* 0x0000000000280947 */ /* 0x004fec0003800000 */
[----:B------:R-:W-:Y:S01]  /*04c0*/  ISETP.NE.AND P0, PT, R4, RZ, PT ;  /* 0x000000ff0400720c */ /* 0x000fe20003f05270 */
[----:B------:R-:W2:-:S12]  /*04d0*/  LDC R3, c[0x0][0x3e0] ;  /* 0x0000f800ff037b82 */ /* 0x000e980000000800 */
[----:B------:R-:W2:Y:S01]  /*04e0*/  @P0 LDC R6, c[0x0][0x454] ;  /* 0x00011500ff060b82 */ /* 0x000ea20000000800 */
[----:B-1----:R-:W-:Y:S02]  /*04f0*/  @P0 MOV R13, 0x1 ;  /* 0x00000001000d0802 */ /* 0x002fe40000000f00 */
[----:B------:R-:W-:-:S05]  /*0500*/  @!P0 MOV R13, 0x1 ;  /* 0x00000001000d8802 */ /* 0x000fca0000000f00 */
[----:B------:R-:W2:Y:S08]  /*0510*/  @P0 LDC R0, c[0x0][0x454] ;  /* 0x00011500ff000b82 */ /* 0x000eb00000000800 */
[----:B------:R-:W1:Y:S08]  /*0520*/  @!P0 LDC R2, c[0x0][0x434] ;  /* 0x00010d00ff028b82 */ /* 0x000e700000000800 */
[----:B------:R-:W3:Y:S01]  /*0530*/  @!P0 LDC R6, c[0x0][0x434] ;  /* 0x00010d00ff068b82 */ /* 0x000ee20000000800 */
[----:B--2---:R-:W-:-:S02]  /*0540*/  @P0 IMAD R0, R0, R3, RZ ;  /* 0x0000000300000224 */ /* 0x004fc400078e02ff */
[----:B-1----:R-:W-:-:S07]  /*0550*/  @!P0 IMAD R0, R2, R3, RZ ;  /* 0x0000000302008224 */ /* 0x002fce00078e02ff */
.L_x_368:
[----:B------:R-:W2:Y:S01]  /*0560*/  LDCU UR6, c[0x0][0x440] ;  /* 0x00008800ff0677ac */ /* 0x000ea20008000800 */
[----:B------:R-:W-:Y:S01]  /*0570*/  @!P1 IMAD.WIDE.U32 R4, R24, R8, RZ ;  /* 0x0000000818049225 */ /* 0x000fe200078e00ff */
[----:B------:R-:W-:Y:S01]  /*0580*/  ISETP.NE.AND P0, PT, R28, -0x1, PT ;  /* 0xffffffff1c00780c */ /* 0x000fe20003f05270 */
[----:B------:R-:W-:Y:S01]  /*0590*/  BSSY.RECONVERGENT B0, `(.L_x_369) ;  /* 0x000002b000007945 */ /* 0x000fe20003800200 */
[----:B------:R-:W5:Y:S01]  /*05a0*/  LDCU.64 UR4, c[0x0][0x410] ;  /* 0x00008200ff0477ac */ /* 0x000f620008000a00 */
[----:B---3--:R-:W-:Y:S01]  /*05b0*/  IMAD R12, R18, R6, RZ ;  /* 0x00000006120c7224 */ /* 0x008fe200078e02ff */
[----:B----4-:R-:W-:Y:S01]  /*05c0*/  SHF.R.U32.HI R17, RZ, 0x3, R72 ;  /* 0x00000003ff117819 */ /* 0x010fe20000011648 */
[----:B------:R-:W-:Y:S02]  /*05d0*/  @!P1 IMAD R9, R24, R9, R5 ;  /* 0x0000000918099224 */ /* 0x000fe400078e0205 */
[----:B-1----:R-:W-:-:S04]  /*05e0*/  @P1 IMAD.WIDE.U32 R2, R28, R10, RZ ;  /* 0x0000000a1c021225 */ /* 0x002fc800078e00ff */
[----:B------:R-:W-:Y:S02]  /*05f0*/  IMAD.SHL.U32 R5, R72, 0x8, RZ ;  /* 0x0000000848057824 */ /* 0x000fe400078e00ff */
[C---:B------:R-:W-:Y:S02]  /*0600*/  @!P4 IMAD R12, R24.reuse, R0, R12 ;  /* 0x00000000180cc224 */ /* 0x040fe400078e020c */
[----:B------:R-:W-:Y:S02]  /*0610*/  IMAD R0, R24, R7, RZ ;  /* 0x0000000718007224 */ /* 0x000fe400078e02ff */
[----:B------:R-:W-:Y:S01]  /*0620*/  @P1 IMAD R9, R28, R11, R3 ;  /* 0x0000000b1c091224 */ /* 0x000fe200078e0203 */
[----:B------:R-:W-:Y:S01]  /*0630*/  LOP3.LUT R3, R5, 0x38, RZ, 0xc0, !PT ;  /* 0x0000003805037812 */ /* 0x000fe200078ec0ff */
[----:B------:R-:W-:Y:S01]  /*0640*/  @P1 IMAD.MOV.U32 R4, RZ, RZ, R2 ;  /* 0x000000ffff041224 */ /* 0x000fe200078e0002 */
[----:B------:R-:W-:Y:S01]  /*0650*/  SEL R0, R0, R28, !P0 ;  /* 0x0000001c00007207 */ /* 0x000fe20004000000 */
[----:B------:R-:W-:Y:S01]  /*0660*/  IMAD.IADD R10, R237, 0x1, -R27 ;  /* 0x00000001ed0a7824 */ /* 0x000fe200078e0a1b */
[----:B--2---:R-:W-:Y:S01]  /*0670*/  ISETP.GE.AND P2, PT, R3, UR6, PT ;  /* 0x0000000603007c0c */ /* 0x004fe2000bf46270 */
[----:B------:R-:W-:Y:S01]  /*0680*/  VIADD R25, R17, 0x10 ;  /* 0x0000001011197836 */ /* 0x000fe20000000000 */
[----:B------:R-:W-:Y:S01]  /*0690*/  IADD3 R2, P3, PT, R3, R4, RZ ;  /* 0x0000000403027210 */ /* 0x000fe20007f7e0ff */
[----:B------:R-:W-:Y:S01]  /*06a0*/  IMAD.WIDE.U32 R14, R170, 0x80, RZ ;  /* 0x00000080aa0e7825 */ /* 0x000fe200078e00ff */
[----:B------:R-:W-:-:S02]  /*06b0*/  SHF.R.S32.HI R4, RZ, 0x1f, R0 ;  /* 0x0000001fff047819 */ /* 0x000fc40000011400 */
[----:B------:R-:W-:Y:S01]  /*06c0*/  SEL R16, R0, RZ, P4 ;  /* 0x000000ff00107207 */ /* 0x000fe20002000000 */
[C---:B------:R-:W-:Y:S01]  /*06d0*/  VIADD R26, R17.reuse, 0x20 ;  /* 0x00000020111a7836 */ /* 0x040fe20000000000 */
[----:B------:R-:W-:Y:S02]  /*06e0*/  SEL R19, R4, RZ, P4 ;  /* 0x000000ff04137207 */ /* 0x000fe40002000000 */
[-C--:B------:R-:W-:Y:S02]  /*06f0*/  ISETP.GE.OR P4, PT, R17, R10.reuse, P2 ;  /* 0x0000000a1100720c */ /* 0x080fe40001786670 */
[----:B------:R-:W-:Y:S01]  /*0700*/  ISETP.NE.AND P1, PT, R3, RZ, PT ;  /* 0x000000ff0300720c */ /* 0x000fe20003f25270 */
[----:B------:R-:W-:Y:S01]  /*0710*/  IMAD.X R3, RZ, RZ, R9, P3 ;  /* 0x000000ffff037224 */ /* 0x000fe200018e0609 */
[-C--:B------:R-:W-:Y:S02]  /*0720*/  ISETP.GE.OR P3, PT, R25, R10.reuse, P2 ;  /* 0x0000000a1900720c */ /* 0x080fe40001766670 */
[-C--:B------:R-:W-:Y:S01]  /*0730*/  ISETP.GE.OR P5, PT, R17, R10.reuse, P1 ;  /* 0x0000000a1100720c */ /* 0x080fe20000fa6670 */
[----:B-----5:R-:W-:Y:S01]  /*0740*/  IMAD.WIDE.U32 R8, R18, UR4, R2 ;  /* 0x0000000412087c25 */ /* 0x020fe2000f8e0002 */
[----:B------:R-:W-:-:S02]  /*0750*/  ISETP.GE.OR P0, PT, R25, R10, P1 ;  /* 0x0000000a1900720c */ /* 0x000fc40000f06670 */
[----:B------:R-:W-:Y:S01]  /*0760*/  ISETP.GE.OR P6, PT, R26, R10, P1 ;  /* 0x0000000a1a00720c */ /* 0x000fe20000fc6670 */
[----:B------:R-:W-:Y:S01]  /*0770*/  IMAD R7, R18, UR5, R9 ;  /* 0x0000000512077c24 */ /* 0x000fe2000f8e0209 */
[----:B------:R-:W-:Y:S01]  /*0780*/  LOP3.LUT R18, R14, R17, RZ, 0xfc, !PT ;  /* 0x000000110e127212 */ /* 0x000fe200078efcff */
[----:B------:R-:W-:Y:S10]  /*0790*/  @P4 BRA `(.L_x_370) ;  /* 0x0000000000284947 */ /* 0x000ff40003800000 */
[----:B------:R-:W1:Y:S01]  /*07a0*/  LDCU.64 UR4, c[0x0][0x408] ;  /* 0x00008100ff0477ac */ /* 0x000e620008000a00 */
[----:B------:R-:W-:Y:S01]  /*07b0*/  MOV R6, R8 ;  /* 0x0000000800067202 */ /* 0x000fe20000000f00 */
[----:B------:R-:W2:Y:S01]  /*07c0*/  LDCU.64 UR6, c[0x0][0x3f0] ;  /* 0x00007e00ff0677ac */ /* 0x000ea20008000a00 */
[----:B-1----:R-:W-:-:S03]  /*07d0*/  IMAD R0, R15, UR4, RZ ;  /* 0x000000040f007c24 */ /* 0x002fc6000f8e02ff */
[----:B------:R-:W-:-:S04]  /*07e0*/  IMAD.WIDE.U32 R2, R18, UR4, R6 ;  /* 0x0000000412027c25 */ /* 0x000fc8000f8e0006 */
[----:B------:R-:W-:Y:S01]  /*07f0*/  IMAD R0, R18, UR5, R0 ;  /* 0x0000000512007c24 */ /* 0x000fe2000f8e0200 */
[----:B--2---:R-:W-:-:S04]  /*0800*/  LEA R4, P4, R2, UR6, 0x1 ;  /* 0x0000000602047c11 */ /* 0x004fc8000f8808ff */
[----:B------:R-:W-:-:S04]  /*0810*/  IADD3 R0, PT, PT, R3, R0, RZ ;  /* 0x0000000003007210 */ /* 0x000fc80007ffe0ff */
[----:B------:R-:W-:-:S05]  /*0820*/  LEA.HI.X R5, R2, UR7, R0, 0x1, P4 ;  /* 0x0000000702057c11 */ /* 0x000fca000a0f0c00 */
[----:B------:R1:W-:Y:S02]  /*0830*/  STG.E.128 desc[UR14][R4.64], RZ ;  /* 0x000000ff04007986 */ /* 0x0003e4000c101d0e */
.L_x_370:
[----:B------:R-:W-:Y:S05]  /*0840*/  BSYNC.RECONVERGENT B0 ;  /* 0x0000000000007941 */ /* 0x000fea0003800200 */
.L_x_369:
        /* <DEDUP_REMOVED lines=9> */
[----:B------:R-:W-:-:S04]  /*08e0*/  IMAD.X R0, RZ, RZ, R15, P3 ;  /* 0x000000ffff007224 */ /* 0x000fc800018e060f */
[----:B--2---:R-:W-:Y:S02]  /*08f0*/  IMAD R0, R0, UR6, RZ ;  /* 0x0000000600007c24 */ /* 0x004fe4000f8e02ff */
[----:B------:R-:W-:-:S04]  /*0900*/  IMAD.WIDE.U32 R2, R4, UR6, R2 ;  /* 0x0000000604027c25 */ /* 0x000fc8000f8e0002 */
[----:B------:R-:W-:Y:S01]  /*0910*/  IMAD R0, R4, UR7, R0 ;  /* 0x0000000704007c24 */ /* 0x000fe2000f8e0200 */
[----:B-1----:R-:W-:-:S04]  /*0920*/  LEA R4, P3, R2, UR4, 0x1 ;  /* 0x0000000402047c11 */ /* 0x002fc8000f8608ff */
[----:B------:R-:W-:-:S04]  /*0930*/  IADD3 R0, PT, PT, R3, R0, RZ ;  /* 0x0000000003007210 */ /* 0x000fc80007ffe0ff */
[----:B------:R-:W-:-:S05]  /*0940*/  LEA.HI.X R5, R2, UR5, R0, 0x1, P3 ;  /* 0x0000000502057c11 */ /* 0x000fca00098f0c00 */
[----:B------:R2:W-:Y:S02]  /*0950*/  STG.E.128 desc[UR14][R4.64], RZ ;  /* 0x000000ff04007986 */ /* 0x0005e4000c101d0e */
.L_x_372:
[----:B------:R-:W-:Y:S05]  /*0960*/  BSYNC.RECONVERGENT B0 ;  /* 0x0000000000007941 */ /* 0x000fea0003800200 */
.L_x_371:
        /* <DEDUP_REMOVED lines=9> */
[----:B------:R-:W-:-:S04]  /*0a00*/  IMAD.X R0, RZ, RZ, R15, P4 ;  /* 0x000000ffff007224 */ /* 0x000fc800020e060f */
[----:B---3--:R-:W-:Y:S02]  /*0a10*/  IMAD R0, R0, UR6, RZ ;  /* 0x0000000600007c24 */ /* 0x008fe4000f8e02ff */
[----:B------:R-:W-:-:S04]  /*0a20*/  IMAD.WIDE.U32 R2, R4, UR6, R2 ;  /* 0x0000000604027c25 */ /* 0x000fc8000f8e0002 */
[----:B------:R-:W-:Y:S01]  /*0a30*/  IMAD R0, R4, UR7, R0 ;  /* 0x0000000704007c24 */ /* 0x000fe2000f8e0200 */
[----:B-1----:R-:W-:-:S04]  /*0a40*/  LEA R4, P4, R2, UR4, 0x1 ;  /* 0x0000000402047c11 */ /* 0x002fc8000f8808ff */
[----:B------:R-:W-:-:S04]  /*0a50*/  IADD3 R0, PT, PT, R3, R0, RZ ;  /* 0x0000000003007210 */ /* 0x000fc80007ffe0ff */
[----:B------:R-:W-:-:S05]  /*0a60*/  LEA.HI.X R5, R2, UR5, R0, 0x1, P4 ;  /* 0x0000000502057c11 */ /* 0x000fca000a0f0c00 */
[----:B------:R3:W-:Y:S02]  /*0a70*/  STG.E.128 desc[UR14][R4.64], RZ ;  /* 0x000000ff04007986 */ /* 0x0007e4000c101d0e */
.L_x_374:
[----:B------:R-:W-:Y:S05]  /*0a80*/  BSYNC.RECONVERGENT B0 ;  /* 0x0000000000007941 */ /* 0x000fea0003800200 */
.L_x_373:
        /* <DEDUP_REMOVED lines=9> */
[----:B------:R-:W-:-:S04]  /*0b20*/  IMAD.X R0, RZ, RZ, R15, P3 ;  /* 0x000000ffff007224 */ /* 0x000fc800018e060f */
[----:B----4-:R-:W-:Y:S02]  /*0b30*/  IMAD R0, R0, UR6, RZ ;  /* 0x0000000600007c24 */ /* 0x010fe4000f8e02ff */
[----:B------:R-:W-:-:S04]  /*0b40*/  IMAD.WIDE.U32 R2, R4, UR6, R2 ;  /* 0x0000000604027c25 */ /* 0x000fc8000f8e0002 */
[----:B------:R-:W-:Y:S01]  /*0b50*/  IMAD R0, R4, UR7, R0 ;  /* 0x0000000704007c24 */ /* 0x000fe2000f8e0200 */
[----:B-1----:R-:W-:-:S04]  /*0b60*/  LEA R4, P3, R2, UR4, 0x1 ;  /* 0x0000000402047c11 */ /* 0x002fc8000f8608ff */
[----:B------:R-:W-:-:S04]  /*0b70*/  IADD3 R0, PT, PT, R3, R0, RZ ;  /* 0x0000000003007210 */ /* 0x000fc80007ffe0ff */
[----:B------:R-:W-:-:S05]  /*0b80*/  LEA.HI.X R5, R2, UR5, R0, 0x1, P3 ;  /* 0x0000000502057c11 */ /* 0x000fca00098f0c00 */
[----:B------:R4:W-:Y:S02]  /*0b90*/  STG.E.128 desc[UR14][R4.64], RZ ;  /* 0x000000ff04007986 */ /* 0x0009e4000c101d0e */
.L_x_376:
[----:B------:R-:W-:Y:S05]  /*0ba0*/  BSYNC.RECONVERGENT B0 ;  /* 0x0000000000007941 */ /* 0x000fea0003800200 */
.L_x_375:
        /* <DEDUP_REMOVED lines=10> */
[----:B------:R-:W-:-:S04]  /*0c50*/  IMAD.X R0, RZ, RZ, R15, P4 ;  /* 0x000000ffff007224 */ /* 0x000fc800020e060f */
[----:B-----5:R-:W-:Y:S02]  /*0c60*/  IMAD R0, R0, UR6, RZ ;  /* 0x0000000600007c24 */ /* 0x020fe4000f8e02ff */
[----:B------:R-:W-:-:S04]  /*0c70*/  IMAD.WIDE.U32 R2, R4, UR6, R2 ;  /* 0x0000000604027c25 */ /* 0x000fc8000f8e0002 */
[----:B------:R-:W-:Y:S01]  /*0c80*/  IMAD R0, R4, UR7, R0 ;  /* 0x0000000704007c24 */ /* 0x000fe2000f8e0200 */
[----:B-1----:R-:W-:-:S04]  /*0c90*/  LEA R4, P4, R2, UR4, 0x1 ;  /* 0x0000000402047c11 */ /* 0x002fc8000f8808ff */
[----:B------:R-:W-:-:S04]  /*0ca0*/  IADD3 R0, PT, PT, R3, R0, RZ ;  /* 0x0000000003007210 */ /* 0x000fc80007ffe0ff */
[----:B------:R-:W-:-:S05]  /*0cb0*/  LEA.HI.X R5, R2, UR5, R0, 0x1, P4 ;  /* 0x0000000502057c11 */ /* 0x000fca000a0f0c00 */
[----:B------:R1:W-:Y:S02]  /*0cc0*/  STG.E.128 desc[UR14][R4.64], RZ ;  /* 0x000000ff04007986 */ /* 0x0003e4000c101d0e */
.L_x_378:
[----:B------:R-:W-:Y:S05]  /*0cd0*/  BSYNC.RECONVERGENT B0 ;  /* 0x0000000000007941 */ /* 0x000fea0003800200 */
.L_x_377:
[----:B------:R-:W-:Y:S01]  /*0ce0*/  BSSY.RECONVERGENT B0, `(.L_x_379) ;  /* 0x0000012000007945 */ /* 0x000fe20003800200 */
[-C--:B------:R-:W-:Y:S01]  /*0cf0*/  ISETP.GE.OR P4, PT, R20, R10.reuse, P2 ;  /* 0x0000000a1400720c */ /* 0x080fe20001786670 */
[----:B------:R-:W-:Y:S01]  /*0d00*/  IMAD R11, R27, R13, RZ ;  /* 0x0000000d1b0b7224 */ /* 0x000fe200078e02ff */
[----:B------:R-:W-:Y:S01]  /*0d10*/  ISETP.GE.OR P2, PT, R22, R10, P2 ;  /* 0x0000000a1600720c */ /* 0x000fe20001746670 */
[----:B------:R-:W-:-:S12]  /*0d20*/  @P3 BRA `(.L_x_380) ;  /* 0x0000000000343947 */ /* 0x000fd80003800000 */
        /* <DEDUP_REMOVED lines=13> */
.L_x_380:
[----:B------:R-:W-:Y:S05]  /*0e00*/  BSYNC.RECONVERGENT B0 ;  /* 0x0000000000007941 */ /* 0x000fea0003800200 */
.L_x_379:
[----:B------:R-:W-:Y:S04]  /*0e10*/  BSSY.RECONVERGENT B0, `(.L_x_381) ;  /* 0x000000f000007945 */ /* 0x000fe80003800200 */
        /* <DEDUP_REMOVED lines=14> */
.L_x_382:
[----:B------:R-:W-:Y:S05]  /*0f00*/  BSYNC.RECONVERGENT B0 ;  /* 0x0000000000007941 */ /* 0x000fea0003800200 */
.L_x_381:
        /* <DEDUP_REMOVED lines=10> */
[----:B------:R-:W-:-:S04]  /*0fb0*/  IMAD.X R0, RZ, RZ, R15, P2 ;  /* 0x000000ffff007224 */ /* 0x000fc800010e060f */
[----:B-1----:R-:W-:Y:S02]  /*0fc0*/  IMAD R0, R0, UR6, RZ ;  /* 0x0000000600007c24 */ /* 0x002fe4000f8e02ff */
[----:B------:R-:W-:-:S04]  /*0fd0*/  IMAD.WIDE.U32 R6, R4, UR6, R2 ;  /* 0x0000000604067c25 */ /* 0x000fc8000f8e0002 */
[----:B------:R-:W-:Y:S01]  /*0fe0*/  IMAD R4, R4, UR7, R0 ;  /* 0x0000000704047c24 */ /* 0x000fe2000f8e0200 */
[----:B--2---:R-:W-:-:S04]  /*0ff0*/  LEA R2, P2, R6, UR4, 0x1 ;  /* 0x0000000406027c11 */ /* 0x004fc8000f8408ff */
[----:B------:R-:W-:-:S04]  /*1000*/  IADD3 R4, PT, PT, R7, R4, RZ ;  /* 0x0000000407047210 */ /* 0x000fc80007ffe0ff */
[----:B------:R-:W-:-:S05]  /*1010*/  LEA.HI.X R3, R6, UR5, R4, 0x1, P2 ;  /* 0x0000000506037c11 */ /* 0x000fca00090f0c04 */
[----:B------:R1:W-:Y:S02]  /*1020*/  STG.E.128 desc[UR14][R2.64], RZ ;  /* 0x000000ff02007986 */ /* 0x0003e4000c101d0e */
.L_x_384:
[----:B------:R-:W-:Y:S05]  /*1030*/  BSYNC.RECONVERGENT B0 ;  /* 0x0000000000007941 */ /* 0x000fea0003800200 */
.L_x_383:
        /* <DEDUP_REMOVED lines=11> */
.L_x_386:
[----:B------:R-:W-:Y:S05]  /*10f0*/  BSYNC.RECONVERGENT B0 ;  /* 0x0000000000007941 */ /* 0x000fea0003800200 */
.L_x_385:
        /* <DEDUP_REMOVED lines=15> */
.L_x_388:
[----:B------:R-:W-:Y:S05]  /*11f0*/  BSYNC.RECONVERGENT B0 ;  /* 0x0000000000007941 */ /* 0x000fea0003800200 */
.L_x_387:
        /* <DEDUP_REMOVED lines=10> */
.L_x_390:
[----:B------:R-:W-:Y:S05]  /*12a0*/  BSYNC.RECONVERGENT B0 ;  /* 0x0000000000007941 */ /* 0x000fea0003800200 */
.L_x_389:
        /* <DEDUP_REMOVED lines=10> */
.L_x_392:
[----:B------:R-:W-:Y:S05]  /*1350*/  BSYNC.RECONVERGENT B0 ;  /* 0x0000000000007941 */ /* 0x000fea0003800200 */
.L_x_391:
        /* <DEDUP_REMOVED lines=10> */
.L_x_394:
[----:B------:R-:W-:Y:S05]  /*1400*/  BSYNC.RECONVERGENT B0 ;  /* 0x0000000000007941 */ /* 0x000fea0003800200 */
.L_x_393:
        /* <DEDUP_REMOVED lines=10> */
.L_x_396:
[----:B------:R-:W-:Y:S05]  /*14b0*/  BSYNC.RECONVERGENT B0 ;  /* 0x0000000000007941 */ /* 0x000fea0003800200 */
.L_x_395:
        /* <DEDUP_REMOVED lines=10> */
.L_x_398:
[----:B------:R-:W-:Y:S05]  /*1560*/  BSYNC.RECONVERGENT B0 ;  /* 0x0000000000007941 */ /* 0x000fea0003800200 */
.L_x_397:
        /* <DEDUP_REMOVED lines=10> */
.L_x_367:
[----:B------:R-:W-:Y:S02]  /*1610*/  ISETP.NE.AND P0, PT, R28, -0x1, PT ;  /* 0xffffffff1c00780c */ /* 0x000fe40003f05270 */
[----:B------:R-:W-:-:S11]  /*1620*/  ISETP.NE.AND P2, PT, R11, -0x1, PT ;  /* 0xffffffff0b00780c */ /* 0x000fd60003f45270 */
[----:B------:R-:W5:Y:S08]  /*1630*/  @!P0 LDC.64 R6, c[0x0][0x398] ;  /* 0x0000e600ff068b82 */ /* 0x000f700000000a00 */
[----:B------:R-:W1:Y:S01]  /*1640*/  @P0 LDC.64 R8, c[0x0][0x3b0] ;  /* 0x0000ec00ff080b82 */ /* 0x000e620000000a00 */
[----:B-----5:R-:W-:-:S04]  /*1650*/  @!P0 IMAD.WIDE.U32 R4, R24, R6, RZ ;  /* 0x0000000618048225 */ /* 0x020fc800078e00ff */
[----:B------:R-:W-:Y:S01]  /*1660*/  @!P0 IMAD R13, R24, R7, R5 ;  /* 0x00000007180d8224 */ /* 0x000fe200078e0205 */
[----:B------:R-:W-:Y:S01]  /*1670*/  @!P0 MOV R12, R4 ;  /* 0x00000004000c8202 */ /* 0x000fe20000000f00 */
[----:B-1----:R-:W-:-:S04]  /*1680*/  @P0 IMAD.WIDE.U32 R2, R28, R8, RZ ;  /* 0x000000081c020225 */ /* 0x002fc800078e00ff */
[----:B------:R-:W-:Y:S01]  /*1690*/  @P0 IMAD R13, R28, R9, R3 ;  /* 0x000000091c0d0224 */ /* 0x000fe200078e0203 */
[----:B------:R-:W-:Y:S01]  /*16a0*/  @P0 MOV R12, R2 ;  /* 0x00000002000c0202 */ /* 0x000fe20000000f00 */
[----:B------:R-:W-:Y:S06]  /*16b0*/  @P2 BRA `(.L_x_399) ;  /* 0x0000000000342947 */ /* 0x000fec0003800000 */
[----:B------:R-:W1:Y:S01]  /*16c0*/  LDCU.64 UR4, c[0x0][0x3b8] ;  /* 0x00007700ff0477ac */ /* 0x000e620008000a00 */
[----:B------:R-:W-:Y:S01]  /*16d0*/  SHF.R.S32.HI R0, RZ, 0x1f, R10 ;  /* 0x0000001fff007819 */ /* 0x000fe2000001140a */
[----:B------:R-:W5:Y:S01]  /*16e0*/  LDCU.64 UR6, c[0x0][0x3a0] ;  /* 0x00007400ff0677ac */ /* 0x000f620008000a00 */
[----:B-1----:R-:W-:Y:S02]  /*16f0*/  MOV R82, UR4 ;  /* 0x0000000400527c02 */ /* 0x002fe40008000f00 */
        /* <DEDUP_REMOVED lines=9> */
.L_x_399:
[----:B------:R-:W1:Y:S01]  /*1790*/  LDC.64 R82, c[0x0][0x3b8] ;  /* 0x0000ee00ff527b82 */ /* 0x000e620000000a00 */
[----:B------:R-:W-:-:S05]  /*17a0*/  IADD3 R2, PT, PT, R10, R11, RZ ;  /* 0x0000000b0a027210 */ /* 0x000fca0007ffe0ff */
[C---:B-1----:R-:W-:Y:S02]  /*17b0*/  IMAD R0, R2.reuse, R83, RZ ;  /* 0x0000005302007224 */ /* 0x042fe400078e02ff */
[----:B------:R-:W-:-:S05]  /*17c0*/  IMAD.WIDE.U32 R2, R2, R82, RZ ;  /* 0x0000005202027225 */ /* 0x000fca00078e00ff */
[----:B------:R-:W-:Y:S02]  /*17d0*/  IADD3 R6, PT, PT, R3, R0, RZ ;  /* 0x0000000003067210 */ /* 0x000fe40007ffe0ff */
[----:B------:R-:W-:-:S07]  /*17e0*/  MOV R5, R2 ;  /* 0x0000000200057202 */ /* 0x000fce0000000f00 */
.L_x_400:
[----:B------:R-:W1:Y:S01]  /*17f0*/  LDC R9, c[0x0][0x3e8] ;  /* 0x0000fa00ff097b82 */ /* 0x000e620000000800 */
[----:B---3--:R-:W-:Y:S02]  /*1800*/  IABS R4, R18 ;  /* 0x0000001200047213 */ /* 0x008fe40000000000 */
[----:B-1----:R-:W-:-:S04]  /*1810*/  IABS R7, R9 ;  /* 0x0000000900077213 */ /* 0x002fc80000000000 */
[----:B------:R-:W1:Y:S08]  /*1820*/  I2F.RP R2, R7 ;  /* 0x0000000700027306 */ /* 0x000e700000209400 */
[----:B-1----:R-:W1:Y:S02]  /*1830*/  MUFU.RCP R2, R2 ;  /* 0x0000000200027308 */ /* 0x002e640000001000 */
[----:B-1----:R-:W-:-:S06]  /*1840*/  VIADD R2, R2, 0xffffffe ;  /* 0x0ffffffe02027836 */ /* 0x002fcc0000000000 */
[----:B------:R-:W1:Y:S02]  /*1850*/  F2I.FTZ.U32.TRUNC.NTZ R3, R2 ;  /* 0x0000000200037305 */ /* 0x000e64000021f000 */
[----:B-1----:R-:W-:Y:S01]  /*1860*/  IMAD.MOV R0, RZ, RZ, -R3 ;  /* 0x000000ffff007224 */ /* 0x002fe200078e0a03 */
        /* <DEDUP_REMOVED lines=19> */
[----:B------:R-:W1:Y:S01]  /*19a0*/  LDCU.64 UR4, c[0x0][0x3c0] ;  /* 0x00007800ff0477ac */ /* 0x000e620008000a00 */
[----:B------:R-:W-:Y:S01]  /*19b0*/  SHF.R.S32.HI R0, RZ, 0x1f, R10 ;  /* 0x0000001fff007819 */ /* 0x000fe2000001140a */
[----:B------:R-:W3:Y:S01]  /*19c0*/  LDCU.64 UR6, c[0x0][0x3a8] ;  /* 0x00007500ff0677ac */ /* 0x000ee20008000a00 */
[----:B-1----:R-:W-:Y:S02]  /*19d0*/  MOV R16, UR4 ;  /* 0x0000000400107c02 */ /* 0x002fe40008000f00 */
[----:B------:R-:W-:-:S03]  /*19e0*/  MOV R17, UR5 ;  /* 0x0000000500117c02 */ /* 0x000fc60008000f00 */
[-C--:B------:R-:W-:Y:S02]  /*19f0*/  IMAD R0, R0, R16.reuse, RZ ;  /* 0x0000001000007224 */ /* 0x080fe400078e02ff */
[----:B------:R-:W-:-:S04]  /*1a00*/  IMAD.WIDE.U32 R2, R10, R16, RZ ;  /* 0x000000100a027225 */ /* 0x000fc800078e00ff */
[----:B------:R-:W-:-:S05]  /*1a10*/  IMAD R0, R10, R17, R0 ;  /* 0x000000110a007224 */ /* 0x000fca00078e0200 */
[----:B------:R-:W-:-:S03]  /*1a20*/  IADD3 R3, PT, PT, R3, R0, RZ ;  /* 0x0000000003037210 */ /* 0x000fc60007ffe0ff */
[----:B---3--:R-:W-:-:S04]  /*1a30*/  IMAD.WIDE.U32 R2, R24, UR6, R2 ;  /* 0x0000000618027c25 */ /* 0x008fc8000f8e0002 */
[----:B------:R-:W-:Y:S01]  /*1a40*/  IMAD R0, R24, UR7, R3 ;  /* 0x0000000718007c24 */ /* 0x000fe2000f8e0203 */
[----:B------:R-:W-:Y:S06]  /*1a50*/  BRA `(.L_x_402) ;  /* 0x0000000000147947 */ /* 0x000fec0003800000 */
.L_x_401:
[----:B------:R-:W1:Y:S01]  /*1a60*/  LDC.64 R16, c[0x0][0x3c0] ;  /* 0x0000f000ff107b82 */ /* 0x000e620000000a00 */
[----:B------:R-:W-:-:S05]  /*1a70*/  IADD3 R0, PT, PT, R10, R11, RZ ;  /* 0x0000000b0a007210 */ /* 0x000fca0007ffe0ff */
[C---:B-1----:R-:W-:Y:S02]  /*1a80*/  IMAD R4, R0.reuse, R17, RZ ;  /* 0x0000001100047224 */ /* 0x042fe400078e02ff */
[----:B------:R-:W-:-:S05]  /*1a90*/  IMAD.WIDE.U32 R2, R0, R16, RZ ;  /* 0x0000001000027225 */ /* 0x000fca00078e00ff */
[----:B------:R-:W-:-:S07]  /*1aa0*/  IADD3 R0, PT, PT, R3, R4, RZ ;  /* 0x0000000403007210 */ /* 0x000fce0007ffe0ff */
.L_x_402:
[----:B----4-:R-:W-:Y:S01]  /*1ab0*/  IMAD.SHL.U32 R32, R72, 0x8, RZ ;  /* 0x0000000848207824 */ /* 0x010fe200078e00ff */
[----:B------:R-:W1:Y:S01]  /*1ac0*/  LDCU.128 UR8, c[0x0][0x3d0] ;  /* 0x00007a00ff0877ac */ /* 0x000e620008000c00 */
[----:B------:R-:W-:Y:S01]  /*1ad0*/  SHF.R.U32.HI R21, RZ, 0x3, R72 ;  /* 0x00000003ff157819 */ /* 0x000fe20000011648 */
[----:B------:R-:W3:Y:S01]  /*1ae0*/  S2UR UR5, SR_CgaCtaId ;  /* 0x00000000000579c3 */ /* 0x000ee20000008800 */
[----:B------:R-:W-:Y:S01]  /*1af0*/  IMAD.IADD R22, R237, 0x1, -R27 ;  /* 0x00000001ed167824 */ /* 0x000fe200078e0a1b */
[----:B------:R-:W-:Y:S01]  /*1b00*/  LOP3.LUT R168, R32, 0x38, RZ, 0xc0, !PT ;  /* 0x0000003820a87812 */ /* 0x000fe200078ec0ff */
[----:B------:R-:W4:Y:S01]  /*1b10*/  LDCU.64 UR12, c[0x0][0x388] ;  /* 0x00007100ff0c77ac */ /* 0x000f220008000a00 */
[----:B------:R-:W-:Y:S01]  /*1b20*/  SHF.L.U32 R15, R170, 0x7, RZ ;  /* 0x00000007aa0f7819 */ /* 0x000fe200000006ff */
[----:B------:R-:W-:Y:S01]  /*1b30*/  BSSY.RECONVERGENT B0, `(.L_x_403) ;  /* 0x0000039000007945 */ /* 0x000fe20003800200 */
[C---:B------:R-:W-:Y:S01]  /*1b40*/  IADD3 R4, P1, PT, R168.reuse, R5, RZ ;  /* 0x00000005a8047210 */ /* 0x040fe20007f3e0ff */
[----:B------:R-:W5:Y:S01]  /*1b50*/  LDCU.64 UR6, c[0x0][0x390] ;  /* 0x00007200ff0677ac */ /* 0x000f620008000a00 */
[----:B------:R-:W-:Y:S01]  /*1b60*/  IADD3 R2, P0, PT, R168, R2, RZ ;  /* 0x00000002a8027210 */ /* 0x000fe20007f1e0ff */
[----:B------:R2:W-:Y:S01]  /*1b70*/  STL [R1+0x1c], R22 ;  /* 0x00001c1601007387 */ /* 0x0005e20000100800 */
[----:B------:R-:W-:Y:S01]  /*1b80*/  SHF.R.U32.HI R23, RZ, 0x19, R170 ;  /* 0x00000019ff177819 */ /* 0x000fe200000116aa */
[----:B------:R-:W-:Y:S01]  /*1b90*/  IMAD.X R5, RZ, RZ, R6, P1 ;  /* 0x000000ffff057224 */ /* 0x000fe200008e0606 */
[----:B------:R-:W-:Y:S01]  /*1ba0*/  IADD3.X R3, PT, PT, RZ, R0, RZ, P0, !PT ;  /* 0x00000000ff037210 */ /* 0x000fe200007fe4ff */
[----:B------:R-:W-:Y:S01]  /*1bb0*/  UMOV UR4, 0x400 ;  /* 0x0000040000047882 */ /* 0x000fe20000000000 */
[----:B------:R-:W-:Y:S01]  /*1bc0*/  SHF.R.S32.HI R0, RZ, 0x1f, R8 ;  /* 0x0000001fff007819 */ /* 0x000fe20000011408 */
[----:B------:R-:W-:Y:S01]  /*1bd0*/  IMAD.WIDE.U32 R4, R21, R82, R4 ;  /* 0x0000005215047225 */ /* 0x000fe200078e0004 */
[----:B------:R-:W-:-:S03]  /*1be0*/  LOP3.LUT R15, R15, R21, RZ, 0xfc, !PT ;  /* 0x000000150f0f7212 */ /* 0x000fc600078efcff */
[C---:B------:R-:W-:Y:S02]  /*1bf0*/  IMAD R5, R21.reuse, R83, R5 ;  /* 0x0000005315057224 */ /* 0x040fe400078e0205 */
[----:B-1----:R-:W-:Y:S02]  /*1c00*/  IMAD R10, R0, UR8, RZ ;  /* 0x00000008000a7c24 */ /* 0x002fe4000f8e02ff */
[----:B------:R-:W-:Y:S01]  /*1c10*/  IMAD.WIDE.U32 R6, R8, UR8, R4 ;  /* 0x0000000808067c25 */ /* 0x000fe2000f8e0004 */
[----:B------:R-:W-:Y:S01]  /*1c20*/  IADD3 R4, P0, PT, R168, R12, RZ ;  /* 0x0000000ca8047210 */ /* 0x000fe20007f1e0ff */
[----:B---3--:R-:W-:Y:S02]  /*1c30*/  ULEA UR5, UR5, UR4, 0x18 ;  /* 0x0000000405057291 */ /* 0x008fe4000f8ec0ff */
[----:B------:R-:W-:Y:S01]  /*1c40*/  IMAD R10, R8, UR9, R10 ;  /* 0x00000009080a7c24 */ /* 0x000fe2000f8e020a */
[----:B------:R-:W1:Y:S01]  /*1c50*/  LDCU.64 UR8, c[0x0][0x3c8] ;  /* 0x00007900ff0877ac */ /* 0x000e620008000a00 */
[----:B------:R-:W-:Y:S01]  /*1c60*/  IMAD R0, R0, UR10, RZ ;  /* 0x0000000a00007c24 */ /* 0x000fe2000f8e02ff */
[----:B----4-:R-:W-:Y:S01]  /*1c70*/  LEA R242, P2, R6, UR12, 0x1 ;  /* 0x0000000c06f27c11 */ /* 0x010fe2000f8408ff */
[----:B------:R-:W-:Y:S01]  /*1c80*/  IMAD.WIDE.U32 R2, R21, R16, R2 ;  /* 0x0000001015027225 */ /* 0x000fe200078e0002 */
[----:B------:R-:W-:-:S02]  /*1c90*/  IADD3.X R5, PT, PT, RZ, R13, RZ, P0, !PT ;  /* 0x0000000dff057210 */ /* 0x000fc400007fe4ff */
[----:B------:R-:W-:Y:S01]  /*1ca0*/  ISETP.GE.AND P0, PT, R21, R22, PT ;  /* 0x000000161500720c */ /* 0x000fe20003f06270 */
[----:B------:R-:W-:Y:S02]  /*1cb0*/  IMAD R9, R8, UR11, R0 ;  /* 0x0000000b08097c24 */ /* 0x000fe4000f8e0200 */
[----:B------:R-:W-:Y:S02]  /*1cc0*/  IMAD.IADD R0, R7, 0x1, R10 ;  /* 0x0000000107007824 */ /* 0x000fe400078e020a */
[----:B------:R-:W-:-:S03]  /*1cd0*/  IMAD R3, R21, R17, R3 ;  /* 0x0000001115037224 */ /* 0x000fc600078e0203 */
[----:B------:R-:W-:Y:S01]  /*1ce0*/  LEA.HI.X R239, R6, UR13, R0, 0x1, P2 ;  /* 0x0000000d06ef7c11 */ /* 0x000fe200090f0c00 */
[----:B------:R-:W-:Y:S01]  /*1cf0*/  IMAD.WIDE.U32 R2, R8, UR10, R2 ;  /* 0x0000000a08027c25 */ /* 0x000fe2000f8e0002 */
[----:B------:R-:W-:-:S03]  /*1d00*/  LOP3.LUT R0, R32, 0x1f8, RZ, 0xc0, !PT ;  /* 0x000001f820007812 */ /* 0x000fc600078ec0ff */
[----:B------:R-:W-:Y:S01]  /*1d10*/  IMAD.IADD R3, R3, 0x1, R9 ;  /* 0x0000000103037824 */ /* 0x000fe200078e0209 */
[----:B------:R-:W-:Y:S01]  /*1d20*/  LOP3.LUT R0, R0, 0x38, R72, 0x78, !PT ;  /* 0x0000003800007812 */ /* 0x000fe200078e7848 */
[----:B-1----:R-:W-:Y:S01]  /*1d30*/  IMAD.WIDE.U32 R10, R18, UR8, R4 ;  /* 0x00000008120a7c25 */ /* 0x002fe2000f8e0004 */
[----:B-----5:R-:W-:Y:S02]  /*1d40*/  LEA R244, P1, R2, UR6, 0x1 ;  /* 0x0000000602f47c11 */ /* 0x020fe4000f8208ff */
[----:B------:R-:W-:Y:S01]  /*1d50*/  LOP3.LUT R0, R0, 0x1e00, R32, 0xf8, !PT ;  /* 0x00001e0000007812 */ /* 0x000fe200078ef820 */
[----:B------:R-:W-:Y:S01]  /*1d60*/  IMAD R9, R18, UR9, R11 ;  /* 0x0000000912097c24 */ /* 0x000fe2000f8e020b */
[----:B------:R-:W-:Y:S02]  /*1d70*/  LEA.HI.X R243, R2, UR7, R3, 0x1, P1 ;  /* 0x0000000702f37c11 */ /* 0x000fe400088f0c03 */
[----:B------:R-:W-:Y:S01]  /*1d80*/  LEA R236, R0, UR5, 0x1 ;  /* 0x0000000500ec7c11 */ /* 0x000fe2000f8e08ff */
[----:B--2---:R-:W-:Y:S06]  /*1d90*/  @P0 BRA `(.L_x_404) ;  /* 0x0000000000480947 */ /* 0x004fec0003800000 */
[----:B------:R-:W1:Y:S02]  /*1da0*/  LDCU UR4, c[0x0][0x440] ;  /* 0x00008800ff0477ac */ /* 0x000e640008000800 */
[----:B-1----:R-:W-:-:S13]  /*1db0*/  ISETP.GE.AND P0, PT, R168, UR4, PT ;  /* 0x00000004a8007c0c */ /* 0x002fda000bf06270 */
[----:B------:R-:W-:Y:S05]  /*1dc0*/  @P0 BRA `(.L_x_405) ;  /* 0x0000000000380947 */ /* 0x000fea0003800000 */
        /* <DEDUP_REMOVED lines=14> */
.L_x_405:
[----:B------:R1:W-:Y:S02]  /*1eb0*/  STS.128 [R236], RZ ;  /* 0x000000ffec007388 */ /* 0x0003e40000000c00 */
.L_x_404:
[----:B------:R-:W-:Y:S05]  /*1ec0*/  BSYNC.RECONVERGENT B0 ;  /* 0x0000000000007941 */ /* 0x000fea0003800200 */
.L_x_403:
[----:B------:R-:W-:Y:S01]  /*1ed0*/  VIADD R0, R80, 0x7f ;  /* 0x0000007f50007836 */ /* 0x000fe20000000000 */
[----:B------:R-:W-:Y:S01]  /*1ee0*/  BSSY.RECONVERGENT B0, `(.L_x_406) ;  /* 0x000002b000007945 */ /* 0x000fe20003800200 */
[C---:B------:R-:W-:Y:S01]  /*1ef0*/  VIADD R31, R21.reuse, 0x10 ;  /* 0x00000010151f7836 */ /* 0x040fe20000000000 */
[----:B------:R-:W-:Y:S01]  /*1f00*/  SHF.L.U64.HI R7, R82, 0x7, R83 ;  /* 0x0000000752077819 */ /* 0x000fe20000010253 */
[C---:B------:R-:W-:Y:S01]  /*1f10*/  VIADD R30, R21.reuse, 0x20 ;  /* 0x00000020151e7836 */ /* 0x040fe20000000000 */
[----:B------:R-:W-:Y:S01]  /*1f20*/  SHF.R.S32.HI R2, RZ, 0x1f, R0 ;  /* 0x0000001fff027819 */ /* 0x000fe20000011400 */
[----:B------:R-:W-:Y:S01]  /*1f30*/  VIADD R29, R21, 0x30 ;  /* 0x00000030151d7836 */ /* 0x000fe20000000000 */
[----:B------:R-:W-:Y:S01]  /*1f40*/  ISETP.GE.AND P1, PT, R31, R22, PT ;  /* 0x000000161f00720c */ /* 0x000fe20003f26270 */
[C---:B------:R-:W-:Y:S01]  /*1f50*/  VIADD R28, R21.reuse, 0x40 ;  /* 0x00000040151c7836 */ /* 0x040fe20000000000 */
[----:B------:R-:W-:Y:S01]  /*1f60*/  LEA.HI R0, R2, R0, RZ, 0x7 ;  /* 0x0000000002007211 */ /* 0x000fe200078f38ff */
[C---:B------:R-:W-:Y:S01]  /*1f70*/  VIADD R27, R21.reuse, 0x50 ;  /* 0x00000050151b7836 */ /* 0x040fe20000000000 */
[-C--:B------:R-:W-:Y:S01]  /*1f80*/  ISETP.GE.AND P0, PT, R30, R22.reuse, PT ;  /* 0x000000161e00720c */ /* 0x080fe20003f06270 */
[C---:B------:R-:W-:Y:S01]  /*1f90*/  VIADD R26, R21.reuse, 0x60 ;  /* 0x00000060151a7836 */ /* 0x040fe20000000000 */
[----:B------:R-:W-:Y:S01]  /*1fa0*/  SHF.R.S32.HI R240, RZ, 0x7, R0 ;  /* 0x00000007fff07819 */ /* 0x000fe20000011400 */
[----:B------:R-:W-:Y:S01]  /*1fb0*/  VIADD R25, R21, 0x70 ;  /* 0x0000007015197836 */ /* 0x000fe20000000000 */
[-C--:B------:R-:W-:Y:S01]  /*1fc0*/  ISETP.GE.AND P5, PT, R29, R22.reuse, PT ;  /* 0x000000161d00720c */ /* 0x080fe20003fa6270 */
[----:B------:R-:W-:Y:S01]  /*1fd0*/  IMAD.SHL.U32 R6, R82, 0x80, RZ ;  /* 0x0000008052067824 */ /* 0x000fe200078e00ff */
[-C--:B------:R-:W-:Y:S01]  /*1fe0*/  ISETP.GE.AND P4, PT, R28, R22.reuse, PT ;  /* 0x000000161c00720c */ /* 0x080fe20003f86270 */
[----:B------:R-:W-:Y:S01]  /*1ff0*/  VIADD R20, R240, 0xffffffff ;  /* 0xfffffffff0147836 */ /* 0x000fe20000000000 */
[----:B------:R-:W-:-:S02]  /*2000*/  ISETP.GE.AND P3, PT, R27, R22, PT ;  /* 0x000000161b00720c */ /* 0x000fc40003f66270 */
[----:B------:R-:W-:Y:S01]  /*2010*/  ISETP.GE.AND P2, PT, R26, R22, PT ;  /* 0x000000161a00720c */ /* 0x000fe20003f46270 */
[----:B------:R-:W-:-:S05]  /*2020*/  IMAD R14, R20, -0x80, R80 ;  /* 0xffffff80140e7824 */ /* 0x000fca00078e0250 */
[----:B------:R-:W-:Y:S01]  /*2030*/  ISETP.GE.AND P6, PT, R21, R14, PT ;  /* 0x0000000e1500720c */ /* 0x000fe20003fc6270 */
[----:B------:R-:W-:-:S12]  /*2040*/  @P1 BRA `(.L_x_407) ;  /* 0x0000000000501947 */ /* 0x000fd80003800000 */
[----:B------:R-:W3:Y:S02]  /*2050*/  LDCU UR4, c[0x0][0x440] ;  /* 0x00008800ff0477ac */ /* 0x000ee40008000800 */
[----:B---3--:R-:W-:-:S13]  /*2060*/  ISETP.GE.AND P1, PT, R168, UR4, PT ;  /* 0x00000004a8007c0c */ /* 0x008fda000bf26270 */
[----:B------:R3:W-:Y:S01]  /*2070*/  @P1 STS.128 [R236+0x800], RZ ;  /* 0x000800ffec001388 */ /* 0x0007e20000000c00 */
[----:B------:R-:W-:Y:S05]  /*2080*/  @P1 BRA `(.L_x_407) ;  /* 0x0000000000401947 */ /* 0x000fea0003800000 */
[----:B------:R-:W4:Y:S01]  /*2090*/  LDCU.64 UR8, c[0x0][0x3b0] ;  /* 0x00007600ff0877ac */ /* 0x000f220008000a00 */
[----:B--2---:R-:W-:Y:S01]  /*20a0*/  IADD3 R4, P1, PT, R15, 0x10, RZ ;  /* 0x000000100f047810 */ /* 0x004fe20007f3e0ff */
[----:B------:R-:W-:Y:S01]  /*20b0*/  IMAD.MOV.U32 R2, RZ, RZ, R10 ;  /* 0x000000ffff027224 */ /* 0x000fe200078e000a */
[----:B------:R-:W-:Y:S01]  /*20c0*/  MOV R3, R9 ;  /* 0x0000000900037202 */ /* 0x000fe20000000f00 */
[----:B------:R-:W2:Y:S02]  /*20d0*/  LDCU.64 UR6, c[0x0][0x380] ;  /* 0x00007000ff0677ac */ /* 0x000ea40008000a00 */
[----:B------:R-:W-:-:S04]  /*20e0*/  IMAD.X R0, RZ, RZ, R23, P1 ;  /* 0x000000ffff007224 */ /* 0x000fc800008e0617 */
[----:B----4-:R-:W-:Y:S02]  /*20f0*/  IMAD R0, R0, UR8, RZ ;  /* 0x0000000800007c24 */ /* 0x010fe4000f8e02ff */
        /* <DEDUP_REMOVED lines=9> */
.L_x_407:
[----:B------:R-:W-:Y:S05]  /*2190*/  BSYNC.RECONVERGENT B0 ;  /* 0x0000000000007941 */ /* 0x000fea0003800200 */
.L_x_406:
[----:B------:R-:W-:Y:S01]  /*21a0*/  ISETP.GE.AND P1, PT, R25, R22, PT ;  /* 0x000000161900720c */ /* 0x000fe20003f26270 */
[-C--:B------:R-:W-:Y:S01]  /*21b0*/  IMAD R0, R7, R20.reuse, RZ ;  /* 0x0000001407007224 */ /* 0x080fe200078e02ff */
[----:B------:R-:W-:Y:S01]  /*21c0*/  SHF.R.S32.HI R22, RZ, 0x1f, R20 ;  /* 0x0000001fff167819 */ /* 0x000fe20000011414 */
[----:B------:R-:W-:Y:S01]  /*21d0*/  BSSY.RECONVERGENT B0, `(.L_x_408) ;  /* 0x0000018000007945 */ /* 0x000fe20003800200 */
[----:B------:R-:W-:-:S04]  /*21e0*/  IMAD.WIDE.U32 R12, R6, R20, RZ ;  /* 0x00000014060c7225 */ /* 0x000fc800078e00ff */
[----:B------:R-:W-:Y:S01]  /*21f0*/  IMAD R21, R22, R6, R0 ;  /* 0x0000000616157224 */ /* 0x000fe200078e0200 */
[----:B------:R-:W-:Y:S05]  /*2200*/  @P0 BRA `(.L_x_409) ;  /* 0x0000000000500947 */ /* 0x000fea0003800000 */
[----:B------:R-:W5:Y:S02]  /*2210*/  LDCU UR4, c[0x0][0x440] ;  /* 0x00008800ff0477ac */ /* 0x000f640008000800 */
[----:B-----5:R-:W-:-:S13]  /*2220*/  ISETP.GE.AND P0, PT, R168, UR4, PT ;  /* 0x00000004a8007c0c */ /* 0x020fda000bf06270 */
[----:B------:R1:W-:Y:S01]  /*2230*/  @P0 STS.128 [R236+0x1000], RZ ;  /* 0x001000ffec000388 */ /* 0x0003e20000000c00 */
[----:B------:R-:W-:Y:S05]  /*2240*/  @P0 BRA `(.L_x_409) ;  /* 0x0000000000400947 */ /* 0x000fea0003800000 */
[----:B------:R-:W5:Y:S01]  /*2250*/  LDCU.64 UR8, c[0x0][0x3b0] ;  /* 0x00007600ff0877ac */ /* 0x000f620008000a00 */
[----:B--2-4-:R-:W-:Y:S01]  /*2260*/  IADD3 R4, P0, PT, R15, 0x20, RZ ;  /* 0x000000200f047810 */ /* 0x014fe20007f1e0ff */
[----:B------:R-:W-:Y:S01]  /*2270*/  IMAD.MOV.U32 R2, RZ, RZ, R10 ;  /* 0x000000ffff027224 */ /* 0x000fe200078e000a */
[----:B------:R-:W-:Y:S01]  /*2280*/  MOV R3, R9 ;  /* 0x0000000900037202 */ /* 0x000fe20000000f00 */
[----:B------:R-:W2:Y:S02]  /*2290*/  LDCU.64 UR6, c[0x0][0x380] ;  /* 0x00007000ff0677ac */ /* 0x000ea40008000a00 */
[----:B------:R-:W-:-:S04]  /*22a0*/  IMAD.X R0, RZ, RZ, R23, P0 ;  /* 0x000000ffff007224 */ /* 0x000fc800000e0617 */
[----:B-----5:R-:W-:Y:S02]  /*22b0*/  IMAD R0, R0, UR8, RZ ;  /* 0x0000000800007c24 */ /* 0x020fe4000f8e02ff */
        /* <DEDUP_REMOVED lines=9> */
.L_x_409:
[----:B------:R-:W-:Y:S05]  /*2350*/  BSYNC.RECONVERGENT B0 ;  /* 0x0000000000007941 */ /* 0x000fea0003800200 */
.L_x_408:
[----:B------:R-:W-:Y:S04]  /*2360*/  BSSY.RECONVERGENT B0, `(.L_x_410) ;  /* 0x0000016000007945 */ /* 0x000fe80003800200 */
        /* <DEDUP_REMOVED lines=21> */
.L_x_411:
[----:B------:R-:W-:Y:S05]  /*24c0*/  BSYNC.RECONVERGENT B0 ;  /* 0x0000000000007941 */ /* 0x000fea0003800200 */
.L_x_410:
        /* <DEDUP_REMOVED lines=22> */
.L_x_413:
[----:B------:R-:W-:Y:S05]  /*2630*/  BSYNC.RECONVERGENT B0 ;  /* 0x0000000000007941 */ /* 0x000fea0003800200 */
.L_x_412:
        /* <DEDUP_REMOVED lines=22> */
.L_x_415:
[----:B------:R-:W-:Y:S05]  /*27a0*/  BSYNC.RECONVERGENT B0 ;  /* 0x0000000000007941 */ /* 0x000fea0003800200 */
.L_x_414:
        /* <DEDUP_REMOVED lines=22> */
.L_x_417:
[----:B------:R-:W-:Y:S05]  /*2910*/  BSYNC.RECONVERGENT B0 ;  /* 0x0000000000007941 */ /* 0x000fea0003800200 */
.L_x_416:
        /* <DEDUP_REMOVED lines=22> */
.L_x_419:
[----:B------:R-:W-:Y:S05]  /*2a80*/  BSYNC.RECONVERGENT B0 ;  /* 0x0000000000007941 */ /* 0x000fea0003800200 */
.L_x_418:
[----:B------:R-:W-:Y:S01]  /*2a90*/  BSSY.RECONVERGENT B0, `(.L_x_420) ;  /* 0x000000e000007945 */ /* 0x000fe20003800200 */
[----:B------:R-:W-:-:S03]  /*2aa0*/  IADD3 R7, PT, PT, R13, R21, RZ ;  /* 0x000000150d077210 */ /* 0x000fc60007ffe0ff */
[----:B------:R-:W-:Y:S05]  /*2ab0*/  @P6 BRA `(.L_x_421) ;  /* 0x00000000002c6947 */ /* 0x000fea0003800000 */
[----:B------:R-:W5:Y:S02]  /*2ac0*/  LDCU UR4, c[0x0][0x440] ;  /* 0x00008800ff0477ac */ /* 0x000f640008000800 */
[----:B-----5:R-:W-:-:S13]  /*2ad0*/  ISETP.GE.AND P0, PT, R168, UR4, PT ;  /* 0x00000004a8007c0c */ /* 0x020fda000bf06270 */
[----:B------:R-:W-:Y:S05]  /*2ae0*/  @P0 BRA `(.L_x_422) ;  /* 0x00000000001c0947 */ /* 0x000fea0003800000 */
[----:B--2---:R-:W-:-:S04]  /*2af0*/  LEA R2, P0, R12, R242, 0x1 ;  /* 0x000000f20c027211 */ /* 0x004fc800078008ff */
[----:B------:R-:W-:-:S05]  /*2b00*/  LEA.HI.X R3, R12, R239, R7, 0x1, P0 ;  /* 0x000000ef0c037211 */ /* 0x000fca00000f0c07 */
[----:B------:R-:W-:Y:S01]  /*2b10*/  @!PT LDS RZ, [RZ] ;  /* 0x00000000fffff984 */ /* 0x000fe20000000800 */
[----:B------:R-:W-:Y:S01]  /*2b20*/  @!PT LDS RZ, [RZ] ;  /* 0x00000000fffff984 */ /* 0x000fe20000000800 */
[----:B------:R-:W-:Y:S01]  /*2b30*/  @!PT LDS RZ, [RZ] ;  /* 0x00000000fffff984 */ /* 0x000fe20000000800 */
[----:B------:R2:W-:Y:S01]  /*2b40*/  LDGSTS.E.BYPASS.LTC128B.128 [R236+0x4000], desc[UR14][R2.64] ;  /* 0x0400000002ec7fae */ /* 0x0005e2000b981a0e */
[----:B------:R-:W-:Y:S05]  /*2b50*/  BRA `(.L_x_421) ;  /* 0x0000000000047947 */ /* 0x000fea0003800000 */
.L_x_422:
[----:B------:R1:W-:Y:S02]  /*2b60*/  STS.128 [R236+0x4000], RZ ;  /* 0x004000ffec007388 */ /* 0x0003e40000000c00 */
.L_x_421:
[----:B------:R-:W-:Y:S05]  /*2b70*/  BSYNC.RECONVERGENT B0 ;  /* 0x0000000000007941 */ /* 0x000fea0003800200 */
.L_x_420:
        /* <DEDUP_REMOVED lines=12> */
[----:B--2---:R-:W-:-:S04]  /*2c40*/  IMAD.WIDE.U32 R2, R82, 0x10, RZ ;  /* 0x0000001052027825 */ /* 0x004fc800078e00ff */
[----:B------:R-:W-:Y:S01]  /*2c50*/  IMAD.SHL.U32 R0, R83, 0x10, RZ ;  /* 0x0000001053007824 */ /* 0x000fe200078e00ff */
[----:B----4-:R-:W-:-:S04]  /*2c60*/  IADD3 R4, P1, PT, R12, R2, RZ ;  /* 0x000000020c047210 */ /* 0x010fc80007f3e0ff */
[----:B------:R-:W-:Y:S02]  /*2c70*/  IADD3.X R0, PT, PT, R7, R3, R0, P1, !PT ;  /* 0x0000000307007210 */ /* 0x000fe40000ffe400 */
[----:B------:R-:W-:-:S04]  /*2c80*/  LEA R2, P1, R4, R242, 0x1 ;  /* 0x000000f204027211 */ /* 0x000fc800078208ff */
[----:B------:R-:W-:-:S05]  /*2c90*/  LEA.HI.X R3, R4, R239, R0, 0x1, P1 ;  /* 0x000000ef04037211 */ /* 0x000fca00008f0c00 */
[----:B------:R-:W-:Y:S01]  /*2ca0*/  @!PT LDS RZ, [RZ] ;  /* 0x00000000fffff984 */ /* 0x000fe20000000800 */
[----:B------:R-:W-:Y:S01]  /*2cb0*/  @!PT LDS RZ, [RZ] ;  /* 0x00000000fffff984 */ /* 0x000fe20000000800 */
[----:B------:R-:W-:Y:S01]  /*2cc0*/  @!PT LDS RZ, [RZ] ;  /* 0x00000000fffff984 */ /* 0x000fe20000000800 */
[----:B------:R2:W-:Y:S04]  /*2cd0*/  LDGSTS.E.BYPASS.LTC128B.128 [R236+0x4800], desc[UR14][R2.64] ;  /* 0x0480000002ec7fae */ /* 0x0005e8000b981a0e */
.L_x_424:
[----:B------:R-:W-:Y:S05]  /*2ce0*/  BSYNC.RECONVERGENT B0 ;  /* 0x0000000000007941 */ /* 0x000fea0003800200 */
.L_x_423:
        /* <DEDUP_REMOVED lines=8> */
[----:B--2---:R-:W-:Y:S02]  /*2d70*/  LEA.HI.X R3, R82, R7, R83, 0x5, P0 ;  /* 0x0000000752037211 */ /* 0x004fe400000f2c53 */
[----:B------:R-:W-:-:S04]  /*2d80*/  LEA R2, P0, R0, R242, 0x1 ;  /* 0x000000f200027211 */ /* 0x000fc800078008ff */
[----:B------:R-:W-:-:S05]  /*2d90*/  LEA.HI.X R3, R0, R239, R3, 0x1, P0 ;  /* 0x000000ef00037211 */ /* 0x000fca00000f0c03 */
[----:B------:R-:W-:Y:S01]  /*2da0*/  @!PT LDS RZ, [RZ] ;  /* 0x00000000fffff984 */ /* 0x000fe20000000800 */
[----:B------:R-:W-:Y:S01]  /*2db0*/  @!PT LDS RZ, [RZ] ;  /* 0x00000000fffff984 */ /* 0x000fe20000000800 */
[----:B------:R-:W-:Y:S01]  /*2dc0*/  @!PT LDS RZ, [RZ] ;  /* 0x00000000fffff984 */ /* 0x000fe20000000800 */
[----:B------:R2:W-:Y:S04]  /*2dd0*/  LDGSTS.E.BYPASS.LTC128B.128 [R236+0x5000], desc[UR14][R2.64] ;  /* 0x0500000002ec7fae */ /* 0x0005e8000b981a0e */
.L_x_426:
[----:B------:R-:W-:Y:S05]  /*2de0*/  BSYNC.RECONVERGENT B0 ;  /* 0x0000000000007941 */ /* 0x000fea0003800200 */
.L_x_425:
        /* <DEDUP_REMOVED lines=8> */
[----:B--2---:R-:W-:-:S05]  /*2e70*/  IMAD.WIDE.U32 R2, R82, 0x30, R6 ;  /* 0x0000003052027825 */ /* 0x004fca00078e0006 */
[----:B------:R-:W-:Y:S02]  /*2e80*/  IADD3 R0, PT, PT, R3, R0, RZ ;  /* 0x0000000003007210 */ /* 0x000fe40007ffe0ff */
[----:B----4-:R-:W-:-:S04]  /*2e90*/  LEA R4, P0, R2, R242, 0x1 ;  /* 0x000000f202047211 */ /* 0x010fc800078008ff */
[----:B------:R-:W-:-:S05]  /*2ea0*/  LEA.HI.X R5, R2, R239, R0, 0x1, P0 ;  /* 0x000000ef02057211 */ /* 0x000fca00000f0c00 */
[----:B------:R-:W-:Y:S01]  /*2eb0*/  @!PT LDS RZ, [RZ] ;  /* 0x00000000fffff984 */ /* 0x000fe20000000800 */
[----:B------:R-:W-:Y:S01]  /*2ec0*/  @!PT LDS RZ, [RZ] ;  /* 0x00000000fffff984 */ /* 0x000fe20000000800 */
[----:B------:R-:W-:Y:S01]  /*2ed0*/  @!PT LDS RZ, [RZ] ;  /* 0x00000000fffff984 */ /* 0x000fe20000000800 */
[----:B------:R2:W-:Y:S04]  /*2ee0*/  LDGSTS.E.BYPASS.LTC128B.128 [R236+0x5800], desc[UR14][R4.64] ;  /* 0x0580000004ec7fae */ /* 0x0005e8000b981a0e */
.L_x_428:
[----:B------:R-:W-:Y:S05]  /*2ef0*/  BSYNC.RECONVERGENT B0 ;  /* 0x0000000000007941 */ /* 0x000fea0003800200 */
.L_x_427:
[----:B------:R-:W-:Y:S04]  /*2f00*/  BSSY.RECONVERGENT B0, `(.L_x_429) ;  /* 0x000000e000007945 */ /* 0x000fe80003800200 */
[----:B------:R-:W-:Y:S05]  /*2f10*/  @P4 BRA `(.L_x_430) ;  /* 0x0000000000304947 */ /* 0x000fea0003800000 */
        /* <DEDUP_REMOVED lines=12> */
.L_x_430:
[----:B------:R-:W-:Y:S05]  /*2fe0*/  BSYNC.RECONVERGENT B0 ;  /* 0x0000000000007941 */ /* 0x000fea0003800200 */
.L_x_429:
[----:B------:R-:W-:Y:S04]  /*2ff0*/  BSSY.RECONVERGENT B0, `(.L_x_431) ;  /* 0x0000011000007945 */ /* 0x000fe80003800200 */
[----:B------:R-:W-:Y:S05]  /*3000*/  @P3 BRA `(.L_x_432) ;  /* 0x00000000003c3947 */ /* 0x000fea0003800000 */
[----:B------:R-:W5:Y:S02]  /*3010*/  LDCU UR4, c[0x0][0x440] ;  /* 0x00008800ff0477ac */ /* 0x000f640008000800 */
[----:B-----5:R-:W-:-:S13]  /*3020*/  ISETP.GE.AND P0, PT, R168, UR4, PT ;  /* 0x00000004a8007c0c */ /* 0x020fda000bf06270 */
[----:B------:R1:W-:Y:S01]  /*3030*/  @P0 STS.128 [R236+0x6800], RZ ;  /* 0x006800ffec000388 */ /* 0x0003e20000000c00 */
[----:B------:R-:W-:Y:S05]  /*3040*/  @P0 BRA `(.L_x_432) ;  /* 0x00000000002c0947 */ /* 0x000fea0003800000 */
[----:B--2---:R-:W-:Y:S01]  /*3050*/  MOV R2, R12 ;  /* 0x0000000c00027202 */ /* 0x004fe20000000f00 */
[----:B------:R-:W-:Y:S01]  /*3060*/  IMAD R0, R83, 0x50, RZ ;  /* 0x0000005053007824 */ /* 0x000fe200078e02ff */
[----:B------:R-:W-:-:S03]  /*3070*/  MOV R3, R7 ;  /* 0x0000000700037202 */ /* 0x000fc60000000f00 */
[----:B------:R-:W-:-:S05]  /*3080*/  IMAD.WIDE.U32 R2, R82, 0x50, R2 ;  /* 0x0000005052027825 */ /* 0x000fca00078e0002 */
[----:B------:R-:W-:Y:S02]  /*3090*/  IADD3 R0, PT, PT, R3, R0, RZ ;  /* 0x0000000003007210 */ /* 0x000fe40007ffe0ff */
[----:B----4-:R-:W-:-:S04]  /*30a0*/  LEA R4, P0, R2, R242, 0x1 ;  /* 0x000000f202047211 */ /* 0x010fc800078008ff */
[----:B------:R-:W-:-:S05]  /*30b0*/  LEA.HI.X R5, R2, R239, R0, 0x1, P0 ;  /* 0x000000ef02057211 */ /* 0x000fca00000f0c00 */
[----:B------:R-:W-:Y:S01]  /*30c0*/  @!PT LDS RZ, [RZ] ;  /* 0x00000000fffff984 */ /* 0x000fe20000000800 */
[----:B------:R-:W-:Y:S01]  /*30d0*/  @!PT LDS RZ, [RZ] ;  /* 0x00000000fffff984 */ /* 0x000fe20000000800 */
[----:B------:R-:W-:Y:S01]  /*30e0*/  @!PT LDS RZ, [RZ] ;  /* 0x00000000fffff984 */ /* 0x000fe20000000800 */
[----:B------:R2:W-:Y:S04]  /*30f0*/  LDGSTS.E.BYPASS.LTC128B.128 [R236+0x6800], desc[UR14][R4.64] ;  /* 0x0680000004ec7fae */ /* 0x0005e8000b981a0e */
.L_x_432:
[----:B------:R-:W-:Y:S05]  /*3100*/  BSYNC.RECONVERGENT B0 ;  /* 0x0000000000007941 */ /* 0x000fea0003800200 */
.L_x_431:
        /* <DEDUP_REMOVED lines=17> */
.L_x_434:
[----:B------:R-:W-:Y:S05]  /*3220*/  BSYNC.RECONVERGENT B0 ;  /* 0x0000000000007941 */ /* 0x000fea0003800200 */
.L_x_433:
        /* <DEDUP_REMOVED lines=9> */
[----:B----4-:R-:W-:-:S05]  /*32c0*/  IMAD.WIDE.U32 R4, R82, 0x70, R2 ;  /* 0x0000007052047825 */ /* 0x010fca00078e0002 */
[----:B------:R-:W-:Y:S02]  /*32d0*/  IADD3 R0, PT, PT, R5, R0, RZ ;  /* 0x0000000005007210 */ /* 0x000fe40007ffe0ff */
[----:B------:R-:W-:-:S04]  /*32e0*/  LEA R2, P0, R4, R242, 0x1 ;  /* 0x000000f204027211 */ /* 0x000fc800078008ff */
[----:B------:R-:W-:-:S05]  /*32f0*/  LEA.HI.X R3, R4, R239, R0, 0x1, P0 ;  /* 0x000000ef04037211 */ /* 0x000fca00000f0c00 */
[----:B------:R-:W-:Y:S01]  /*3300*/  @!PT LDS RZ, [RZ] ;  /* 0x00000000fffff984 */ /* 0x000fe20000000800 */
[----:B------:R-:W-:Y:S01]  /*3310*/  @!PT LDS RZ, [RZ] ;  /* 0x00000000fffff984 */ /* 0x000fe20000000800 */
[----:B------:R-:W-:Y:S01]  /*3320*/  @!PT LDS RZ, [RZ] ;  /* 0x00000000fffff984 */ /* 0x000fe20000000800 */
[----:B------:R2:W-:Y:S04]  /*3330*/  LDGSTS.E.BYPASS.LTC128B.128 [R236+0x7800], desc[UR14][R2.64] ;  /* 0x0780000002ec7fae */ /* 0x0005e8000b981a0e */
.L_x_436:
[----:B------:R-:W-:Y:S05]  /*3340*/  BSYNC.RECONVERGENT B0 ;  /* 0x0000000000007941 */ /* 0x000fea0003800200 */
.L_x_435:
[----:B------:R-:W5:Y:S01]  /*3350*/  LDCU.64 UR6, c[0x0][0x538] ;  /* 0x0000a700ff0677ac */ /* 0x000f620008000a00 */
[----:B------:R-:W0:Y:S01]  /*3360*/  LDGDEPBAR ;  /* 0x00000000000079af */ /* 0x000e220000000000 */
[----:B-----5:R-:W-:-:S04]  /*3370*/  ISETP.NE.U32.AND P1, PT, RZ, UR6, PT ;  /* 0x00000006ff007c0c */ /* 0x020fc8000bf25070 */
[----:B------:R-:W-:Y:S01]  /*3380*/  ISETP.NE.AND.EX P1, PT, RZ, UR7, PT, P1 ;  /* 0x00000007ff007c0c */ /* 0x000fe2000bf25310 */
[----:B------:R-:W-:Y:S01]  /*3390*/  BSSY.RECONVERGENT B0, `(.L_x_437) ;  /* 0x0000022000007945 */ /* 0x000fe20003800200 */
[----:B------:R-:W-:-:S11]  /*33a0*/  DEPBAR.LE SB0, 0x0 ;  /* 0x000080000000791a */ /* 0x000fd60000000000 */
[----:B--2-4-:R-:W2:Y:S01]  /*33b0*/  @P1 LDC.64 R4, c[0x0][0x540] ;  /* 0x00015000ff041b82 */ /* 0x014ea20000000a00 */
[----:B------:R-:W-:-:S07]  /*33c0*/  @P1 MOV R19, RZ ;  /* 0x000000ff00131202 */ /* 0x000fce0000000f00 */
[----:B------:R-:W4:Y:S01]  /*33d0*/  @P1 LDC R0, c[0x0][0x458] ;  /* 0x00011600ff001b82 */ /* 0x000f220000000800 */
[----:B--2---:R-:W-:-:S04]  /*33e0*/  @P1 IMAD.WIDE.U32 R2, R24, R4, R18 ;  /* 0x0000000418021225 */ /* 0x004fc800078e0012 */
[----:B------:R-:W-:Y:S01]  /*33f0*/  @P1 IMAD R5, R24, R5, R3 ;  /* 0x0000000518051224 */ /* 0x000fe200078e0203 */
[----:B------:R-:W-:-:S04]  /*3400*/  @P1 LEA R4, P0, R2, UR6, 0x2 ;  /* 0x0000000602041c11 */ /* 0x000fc8000f8010ff */
[----:B------:R-:W-:-:S05]  /*3410*/  @P1 LEA.HI.X R5, R2, UR7, R5, 0x2, P0 ;  /* 0x0000000702051c11 */ /* 0x000fca00080f1405 */
[----:B------:R2:W5:Y:S01]  /*3420*/  @P1 LDG.E R6, desc[UR14][R4.64] ;  /* 0x0000000e04061981 */ /* 0x000562000c1e1900 */
[----:B----4-:R4:W5:Y:S01]  /*3430*/  @P1 MUFU.RCP R2, R0 ;  /* 0x0000000000021308 */ /* 0x0109620000001000 */
[----:B------:R-:W-:Y:S02]  /*3440*/  MOV R169, RZ ;  /* 0x000000ff00a97202 */ /* 0x000fe40000000f00 */
[----:B----4-:R-:W-:-:S05]  /*3450*/  SHF.L.U64.HI R0, R16, 0x7, R17 ;  /* 0x0000000710007819 */ /* 0x010fca0000010211 */
[----:B------:R-:W-:Y:S01]  /*3460*/  IMAD R0, R0, R20, RZ ;  /* 0x0000001400007224 */ /* 0x000fe200078e02ff */
[----:B--2---:R-:W-:-:S05]  /*3470*/  SHF.L.U32 R4, R16, 0x7, RZ ;  /* 0x0000000710047819 */ /* 0x004fca00000006ff */
[----:B------:R-:W-:Y:S02]  /*3480*/  IMAD R0, R22, R4, R0 ;  /* 0x0000000416007224 */ /* 0x000fe400078e0200 */
[----:B------:R-:W-:-:S05]  /*3490*/  IMAD.WIDE.U32 R4, R4, R20, RZ ;  /* 0x0000001404047225 */ /* 0x000fca00078e00ff */
[----:B------:R-:W-:Y:S01]  /*34a0*/  IADD3 R3, PT, PT, R5, R0, RZ ;  /* 0x0000000005037210 */ /* 0x000fe20007ffe0ff */
[----:B------:R-:W-:Y:S01]  /*34b0*/  BAR.SYNC.DEFER_BLOCKING 0x0 ;  /* 0x0000000000007b1d */ /* 0x000fe20000010000 */
[----:B-----5:R-:W-:-:S05]  /*34c0*/  @P1 FMUL.FTZ R169, R6, R2 ;  /* 0x0000000206a91220 */ /* 0x020fca0000410000 */
        /* <DEDUP_REMOVED lines=11> */
.L_x_439:
[----:B------:R4:W-:Y:S01]  /*3580*/  STS.128 [R236+0x8000], RZ ;  /* 0x008000ffec007388 */ /* 0x0009e20000000c00 */
[----:B------:R-:W-:Y:S05]  /*3590*/  BRA `(.L_x_440) ;  /* 0x0000000000047947 */ /* 0x000fea0003800000 */
.L_x_438:
[----:B------:R2:W-:Y:S02]  /*35a0*/  STS.128 [R236+0x8000], RZ ;  /* 0x008000ffec007388 */ /* 0x0005e40000000c00 */
.L_x_440:
[----:B------:R-:W-:Y:S05]  /*35b0*/  BSYNC.RECONVERGENT B0 ;  /* 0x0000000000007941 */ /* 0x000fea0003800200 */
.L_x_437:
[-C--:B------:R-:W-:Y:S01]  /*35c0*/  ISETP.GE.AND P0, PT, R31, R14.reuse, PT ;  /* 0x0000000e1f00720c */ /* 0x080fe20003f06270 */
[C---:B--2---:R-:W-:Y:S01]  /*35d0*/  IMAD.SHL.U32 R6, R72.reuse, 0x40, RZ ;  /* 0x0000004048067824 */ /* 0x044fe200078e00ff */
[----:B------:R-:W-:Y:S01]  /*35e0*/  SHF.R.U32.HI R81, RZ, 0x1, R72 ;  /* 0x00000001ff517819 */ /* 0x000fe20000011648 */
[----:B------:R-:W-:Y:S01]  /*35f0*/  IMAD.SHL.U32 R7, R72, 0x20, RZ ;  /* 0x0000002048077824 */ /* 0x000fe200078e00ff */
[----:B------:R-:W-:Y:S01]  /*3600*/  BSSY.RECONVERGENT B0, `(.L_x_441) ;  /* 0x0000020000007945 */ /* 0x000fe20003800200 */
[----:B------:R-:W-:Y:S02]  /*3610*/  ISETP.GE.AND P6, PT, R30, R14, PT ;  /* 0x0000000e1e00720c */ /* 0x000fe40003fc6270 */
[C---:B------:R-:W-:Y:S02]  /*3620*/  LOP3.LUT R0, R6.reuse, 0x1c0, RZ, 0xc0, !PT ;  /* 0x000001c006007812 */ /* 0x040fe400078ec0ff */
[----:B------:R-:W-:Y:S02]  /*3630*/  LOP3.LUT R245, R6, 0x200, RZ, 0xc0, !PT ;  /* 0x0000020006f57812 */ /* 0x000fe400078ec0ff */
[----:B------:R-:W-:-:S02]  /*3640*/  LOP3.LUT R0, R0, 0x38, R32, 0xf8, !PT ;  /* 0x0000003800007812 */ /* 0x000fc400078ef820 */
[----:B------:R2:W-:Y:S01]  /*3650*/  @P0 STS.128 [R236+0x8800], RZ ;  /* 0x008800ffec000388 */ /* 0x0005e20000000c00 */
[----:B------:R-:W-:Y:S02]  /*3660*/  LOP3.LUT R20, R6, 0x400, RZ, 0xc0, !PT ;  /* 0x0000040006147812 */ /* 0x000fe400078ec0ff */
[C---:B------:R-:W-:Y:S02]  /*3670*/  LOP3.LUT R6, R0.reuse, 0x8, R72, 0x78, !PT ;  /* 0x0000000800067812 */ /* 0x040fe400078e7848 */
[----:B------:R-:W-:Y:S02]  /*3680*/  LOP3.LUT R7, R245, 0x7c00, R7, 0xf8, !PT ;  /* 0x00007c00f5077812 */ /* 0x000fe400078ef807 */
[----:B------:R-:W-:Y:S01]  /*3690*/  LOP3.LUT R241, R0, 0x8, R81, 0x78, !PT ;  /* 0x0000000800f17812 */ /* 0x000fe200078e7851 */
[----:B------:R-:W-:Y:S01]  /*36a0*/  IMAD R20, R6, 0x2, R20 ;  /* 0x0000000206147824 */ /* 0x000fe200078e0214 */
[-C--:B------:R-:W-:Y:S02]  /*36b0*/  ISETP.GE.AND P5, PT, R29, R14.reuse, PT ;  /* 0x0000000e1d00720c */ /* 0x080fe40003fa6270 */
[----:B------:R-:W-:-:S02]  /*36c0*/  ISETP.GE.AND P4, PT, R28, R14, PT ;  /* 0x0000000e1c00720c */ /* 0x000fc40003f86270 */
[-C--:B------:R-:W-:Y:S02]  /*36d0*/  ISETP.GE.AND P3, PT, R27, R14.reuse, PT ;  /* 0x0000000e1b00720c */ /* 0x080fe40003f66270 */
[-C--:B------:R-:W-:Y:S02]  /*36e0*/  ISETP.GE.AND P2, PT, R26, R14.reuse, PT ;  /* 0x0000000e1a00720c */ /* 0x080fe40003f46270 */
[----:B------:R-:W-:Y:S02]  /*36f0*/  ISETP.GE.AND P1, PT, R25, R14, PT ;  /* 0x0000000e1900720c */ /* 0x000fe40003f26270 */
[----:B------:R-:W-:Y:S01]  /*3700*/  LOP3.LUT R0, R7, R241, RZ, 0xfc, !PT ;  /* 0x000000f107007212 */ /* 0x000fe200078efcff */
[----:B------:R-:W-:Y:S10]  /*3710*/  @P0 BRA `(.L_x_442) ;  /* 0x0000000000380947 */ /* 0x000ff40003800000 */
[----:B------:R-:W5:Y:S02]  /*3720*/  LDCU UR4, c[0x0][0x440] ;  /* 0x00008800ff0477ac */ /* 0x000f640008000800 */
[----:B-----5:R-:W-:-:S13]  /*3730*/  ISETP.GE.AND P0, PT, R168, UR4, PT ;  /* 0x00000004a8007c0c */ /* 0x020fda000bf06270 */
        /* <DEDUP_REMOVED lines=12> */
.L_x_442:
[----:B------:R-:W-:Y:S05]  /*3800*/  BSYNC.RECONVERGENT B0 ;  /* 0x0000000000007941 */ /* 0x000fea0003800200 */
.L_x_441:
        /* <DEDUP_REMOVED lines=16> */
.L_x_444:
[----:B------:R-:W-:Y:S05]  /*3910*/  BSYNC.RECONVERGENT B0 ;  /* 0x0000000000007941 */ /* 0x000fea0003800200 */
.L_x_443:
        /* <DEDUP_REMOVED lines=17> */
.L_x_446:
[----:B------:R-:W-:Y:S05]  /*3a30*/  BSYNC.RECONVERGENT B0 ;  /* 0x0000000000007941 */ /* 0x000fea0003800200 */
.L_x_445:
        /* <DEDUP_REMOVED lines=15> */
.L_x_448:
[----:B------:R-:W-:Y:S05]  /*3b30*/  BSYNC.RECONVERGENT B0 ;  /* 0x0000000000007941 */ /* 0x000fea0003800200 */
.L_x_447:
        /* <DEDUP_REMOVED lines=18> */
.L_x_450:
[----:B------:R-:W-:Y:S05]  /*3c60*/  BSYNC.RECONVERGENT B0 ;  /* 0x0000000000007941 */ /* 0x000fea0003800200 */
.L_x_449:
        /* <DEDUP_REMOVED lines=18> */
.L_x_452:
[----:B------:R-:W-:Y:S05]  /*3d90*/  BSYNC.RECONVERGENT B0 ;  /* 0x0000000000007941 */ /* 0x000fea0003800200 */
.L_x_451:
        /* <DEDUP_REMOVED lines=17> */
.L_x_454:
[----:B------:R-:W-:Y:S05]  /*3eb0*/  BSYNC.RECONVERGENT B0 ;  /* 0x0000000000007941 */ /* 0x000fea0003800200 */
.L_x_453:
[----:B-1----:R-:W-:Y:S01]  /*3ec0*/  LDSM.16.M88.4 R8, [R231] ;  /* 0x00000000e708783b */ /* 0x002fe20000000200 */
[----:B------:R-:W-:Y:S01]  /*3ed0*/  IMAD.MOV.U32 R228, RZ, RZ, 0x20 ;  /* 0x00000020ffe47424 */ /* 0x000fe200078e00ff */
[----:B------:R-:W-:Y:S01]  /*3ee0*/  LOP3.LUT P2, RZ, R72, 0x2, RZ, 0xc0, !PT ;  /* 0x0000000248ff7812 */ /* 0x000fe2000784c0ff */
[----:B------:R-:W-:Y:S01]  /*3ef0*/  VIADD R3, R20, UR5 ;  /* 0x0000000514037c36 */ /* 0x000fe20008000000 */
[----:B------:R-:W1:Y:S01]  /*3f00*/  LDSM.16.M88.4 R32, [R20+UR5+0x4000] ;  /* 0x004000051420783b */ /* 0x000e620008000200 */
[----:B------:R-:W-:Y:S01]  /*3f10*/  IMAD.MOV.U32 R238, RZ, RZ, 0x40 ;  /* 0x00000040ffee7424 */ /* 0x000fe200078e00ff */
[----:B------:R-:W-:Y:S02]  /*3f20*/  SEL R228, R228, 0xffffffe0, !P2 ;  /* 0xffffffe0e4e47807 */ /* 0x000fe40005000000 */
[----:B------:R-:W5:Y:S01]  /*3f30*/  LDSM.16.M88.4 R28, [R20+UR5+0x4800] ;  /* 0x00480005141c783b */ /* 0x000f620008000200 */
[----:B------:R-:W-:Y:S02]  /*3f40*/  LOP3.LUT P0, RZ, R72, 0x4, RZ, 0xc0, !PT ;  /* 0x0000000448ff7812 */ /* 0x000fe4000780c0ff */
[--C-:B------:R-:W-:Y:S01]  /*3f50*/  IMAD.IADD R0, R3, 0x1, R228.reuse ;  /* 0x0000000103007824 */ /* 0x100fe200078e02e4 */
[----:B------:R-:W2:Y:S01]  /*3f60*/  LDSM.16.M88.4 R24, [R20+UR5+0x5000] ;  /* 0x005000051418783b */ /* 0x000ea20008000200 */
[----:B------:R-:W-:Y:S01]  /*3f70*/  IMAD.IADD R2, R231, 0x1, R228 ;  /* 0x00000001e7027824 */ /* 0x000fe200078e02e4 */
[----:B------:R-:W-:-:S02]  /*3f80*/  SEL R238, R238, 0xffffffc0, !P0 ;  /* 0xffffffc0eeee7807 */ /* 0x000fc40004000000 */
[----:B------:R-:W3:Y:S04]  /*3f90*/  LDSM.16.M88.4 R16, [R20+UR5+0x5800] ;  /* 0x005800051410783b */ /* 0x000ee80008000200 */
[----:B------:R-:W4:Y:S04]  /*3fa0*/  LDSM.16.M88.4 R12, [R20+UR5+0x6000] ;  /* 0x00600005140c783b */ /* 0x000f280008000200 */
[----:B------:R-:W4:Y:S04]  /*3fb0*/  LDSM.16.M88.4 R36, [R20+UR5+0x6800] ;  /* 0x006800051424783b */ /* 0x000f280008000200 */
[----:B------:R-:W4:Y:S04]  /*3fc0*/  LDSM.16.M88.4 R40, [R20+UR5+0x7000] ;  /* 0x007000051428783b */ /* 0x000f280008000200 */
[----:B------:R-:W4:Y:S04]  /*3fd0*/  LDSM.16.M88.4 R52, [R20+UR5+0x7800] ;  /* 0x007800051434783b */ /* 0x000f280008000200 */
[----:B------:R-:W4:Y:S04]  /*3fe0*/  LDSM.16.M88.4 R4, [R231+0x2000] ;  /* 0x00200000e704783b */ /* 0x000f280000000200 */
[----:B------:R-:W-:Y:S01]  /*3ff0*/  LDSM.16.M88.4 R20, [R0+0x7000] ;  /* 0x007000000014783b */ /* 0x000fe20000000200 */
[C---:B-1----:R-:W-:Y:S03]  /*4000*/  HMMA.16816.F32.BF16 R224, R8.reuse, R32, RZ ;  /* 0x0000002008e0723c */ /* 0x042fe600000418ff */
[----:B------:R-:W-:Y:S04]  /*4010*/  LDSM.16.M88.4 R44, [R0+0x4800] ;  /* 0x00480000002c783b */ /* 0x000fe80000000200 */
[----:B------:R-:W-:Y:S01]  /*4020*/  LDSM.16.M88.4 R48, [R0+0x4000] ;  /* 0x004000000030783b */ /* 0x000fe20000000200 */
[C---:B------:R-:W-:Y:S03]  /*4030*/  HMMA.16816.F32.BF16 R220, R8.reuse, R34, RZ ;  /* 0x0000002208dc723c */ /* 0x040fe600000418ff */
[----:B------:R-:W0:Y:S05]  /*4040*/  LDGDEPBAR ;  /* 0x00000000000079af */ /* 0x000e2a0000000000 */
[C---:B-----5:R-:W-:Y:S08]  /*4050*/  HMMA.16816.F32.BF16 R192, R8.reuse, R28, RZ ;  /* 0x0000001c08c0723c */ /* 0x060ff000000418ff */
[C---:B------:R-:W-:Y:S08]  /*4060*/  HMMA.16816.F32.BF16 R212, R8.reuse, R30, RZ ;  /* 0x0000001e08d4723c */ /* 0x040ff000000418ff */
[C---:B--2---:R-:W-:Y:S08]  /*4070*/  HMMA.16816.F32.BF16 R184, R8.reuse, R24, RZ ;  /* 0x0000001808b8723c */ /* 0x044ff000000418ff */
[C---:B------:R-:W-:Y:S08]  /*4080*/  HMMA.16816.F32.BF16 R208, R8.reuse, R26, RZ ;  /* 0x0000001a08d0723c */ /* 0x040ff000000418ff */
[C---:B---3--:R-:W-:Y:S08]  /*4090*/  HMMA.16816.F32.BF16 R172, R8.reuse, R16, RZ ;  /* 0x0000001008ac723c */ /* 0x048ff000000418ff */
[C---:B------:R-:W-:Y:S08]  /*40a0*/  HMMA.16816.F32.BF16 R204, R8.reuse, R18, RZ ;  /* 0x0000001208cc723c */ /* 0x040ff000000418ff */
[C---:B----4-:R-:W-:Y:S08]  /*40b0*/  HMMA.16816.F32.BF16 R164, R8.reuse, R12, RZ ;  /* 0x0000000c08a4723c */ /* 0x050ff000000418ff */
[C---:B------:R-:W-:Y:S08]  /*40c0*/  HMMA.16816.F32.BF16 R176, R8.reuse, R14, RZ ;  /* 0x0000000e08b0723c */ /* 0x040ff000000418ff */
[C---:B------:R-:W-:Y:S08]  /*40d0*/  HMMA.16816.F32.BF16 R160, R8.reuse, R36, RZ ;  /* 0x0000002408a0723c */ /* 0x040ff000000418ff */
[C---:B------:R-:W-:Y:S08]  /*40e0*/  HMMA.16816.F32.BF16 R156, R8.reuse, R38, RZ ;  /* 0x00000026089c723c */ /* 0x040ff000000418ff */
[C---:B------:R-:W-:Y:S08]  /*40f0*/  HMMA.16816.F32.BF16 R152, R8.reuse, R40, RZ ;  /* 0x000000280898723c */ /* 0x040ff000000418ff */
[C---:B------:R-:W-:Y:S08]  /*4100*/  HMMA.16816.F32.BF16 R148, R8.reuse, R42, RZ ;  /* 0x0000002a0894723c */ /* 0x040ff000000418ff */
[C---:B------:R-:W-:Y:S08]  /*4110*/  HMMA.16816.F32.BF16 R140, R8.reuse, R52, RZ ;  /* 0x00000034088c723c */ /* 0x040ff000000418ff */
[----:B------:R-:W-:Y:S01]  /*4120*/  HMMA.16816.F32.BF16 R132, R8, R54, RZ ;  /* 0x000000360884723c */ /* 0x000fe200000418ff */
[----:B------:R-:W1:Y:S07]  /*4130*/  LDSM.16.M88.4 R8, [R2] ;  /* 0x000000000208783b */ /* 0x000e6e0000000200 */
[C---:B------:R-:W-:Y:S08]  /*4140*/  HMMA.16816.F32.BF16 R56, R4.reuse, R32, RZ ;  /* 0x000000200438723c */ /* 0x040ff000000418ff */
[C---:B------:R-:W-:Y:S01]  /*4150*/  HMMA.16816.F32.BF16 R96, R4.reuse, R34, RZ ;  /* 0x000000220460723c */ /* 0x040fe200000418ff */
[----:B------:R-:W-:Y:S07]  /*4160*/  LDSM.16.M88.4 R32, [R0+0x5800] ;  /* 0x005800000020783b */ /* 0x000fee0000000200 */
[C---:B------:R-:W-:Y:S08]  /*4170*/  HMMA.16816.F32.BF16 R64, R4.reuse, R28, RZ ;  /* 0x0000001c0440723c */ /* 0x040ff000000418ff */
[C---:B------:R-:W-:Y:S08]  /*4180*/  HMMA.16816.F32.BF16 R60, R4.reuse, R24, RZ ;  /* 0x00000018043c723c */ /* 0x040ff000000418ff */
[C---:B------:R-:W-:Y:S08]  /*4190*/  HMMA.16816.F32.BF16 R92, R4.reuse, R16, RZ ;  /* 0x00000010045c723c */ /* 0x040ff000000418ff */
[C---:B------:R-:W-:Y:S08]  /*41a0*/  HMMA.16816.F32.BF16 R68, R4.reuse, R12, RZ ;  /* 0x0000000c0444723c */ /* 0x040ff000000418ff */
[C---:B------:R-:W-:Y:S08]  /*41b0*/  HMMA.16816.F32.BF16 R76, R4.reuse, R36, RZ ;  /* 0x00000024044c723c */ /* 0x040ff000000418ff */
[C---:B------:R-:W-:Y:S08]  /*41c0*/  HMMA.16816.F32.BF16 R84, R4.reuse, R40, RZ ;  /* 0x000000280454723c */ /* 0x040ff000000418ff */
[C---:B------:R-:W-:Y:S08]  /*41d0*/  HMMA.16816.F32.BF16 R88, R4.reuse, R52, RZ ;  /* 0x000000340458723c */ /* 0x040ff000000418ff */
[C---:B------:R-:W-:Y:S01]  /*41e0*/  HMMA.16816.F32.BF16 R104, R4.reuse, R30, RZ ;  /* 0x0000001e0468723c */ /* 0x040fe200000418ff */
[----:B------:R-:W-:Y:S07]  /*41f0*/  LDSM.16.M88.4 R28, [R0+0x6000] ;  /* 0x00600000001c783b */ /* 0x000fee0000000200 */
[C---:B------:R-:W-:Y:S01]  /*4200*/  HMMA.16816.F32.BF16 R108, R4.reuse, R26, RZ ;  /* 0x0000001a046c723c */ /* 0x040fe200000418ff */
[----:B------:R-:W2:Y:S07]  /*4210*/  LDSM.16.M88.4 R24, [R0+0x6800] ;  /* 0x006800000018783b */ /* 0x000eae0000000200 */
[C---:B------:R-:W-:Y:S01]  /*4220*/  HMMA.16816.F32.BF16 R180, R4.reuse, R18, RZ ;  /* 0x0000001204b4723c */ /* 0x040fe200000418ff */
[----:B------:R-:W-:Y:S07]  /*4230*/  LDSM.16.M88.4 R16, [R0+0x7800] ;  /* 0x007800000010783b */ /* 0x000fee0000000200 */
[C---:B------:R-:W-:Y:S08]  /*4240*/  HMMA.16816.F32.BF16 R188, R4.reuse, R14, RZ ;  /* 0x0000000e04bc723c */ /* 0x040ff000000418ff */
[C---:B------:R-:W-:Y:S01]  /*4250*/  HMMA.16816.F32.BF16 R200, R4.reuse, R38, RZ ;  /* 0x0000002604c8723c */ /* 0x040fe200000418ff */
[----:B------:R3:W-:Y:S07]  /*4260*/  LDSM.16.M88.4 R36, [R0+0x5000] ;  /* 0x005000000024783b */ /* 0x0007ee0000000200 */
[C---:B------:R-:W-:Y:S08]  /*4270*/  HMMA.16816.F32.BF16 R216, R4.reuse, R42, RZ ;  /* 0x0000002a04d8723c */ /* 0x040ff000000418ff */
[----:B------:R-:W-:Y:S01]  /*4280*/  HMMA.16816.F32.BF16 R196, R4, R54, RZ ;  /* 0x0000003604c4723c */ /* 0x000fe200000418ff */
[----:B------:R4:W5:Y:S07]  /*4290*/  LDSM.16.M88.4 R4, [R2+0x2000] ;  /* 0x002000000204783b */ /* 0x00096e0000000200 */
[----:B-1----:R-:W-:Y:S01]  /*42a0*/  HMMA.16816.F32.BF16 R152, R8, R20, R152 ;  /* 0x000000140898723c */ /* 0x002fe20000041898 */
[----:B---3--:R-:W-:-:S05]  /*42b0*/  IMAD.IADD R0, R3, 0x1, R238 ;  /* 0x0000000103007824 */ /* 0x008fca00078e02ee */
[----:B------:R-:W-:Y:S02]  /*42c0*/  LDSM.16.M88.4 R72, [R0+0x4000] ;  /* 0x004000000048783b */ /* 0x000fe40000000200 */
[C---:B------:R-:W-:Y:S02]  /*42d0*/  HMMA.16816.F32.BF16 R192, R8.reuse, R44, R192 ;  /* 0x0000002c08c0723c */ /* 0x040fe400000418c0 */
[----:B------:R-:W-:Y:S04]  /*42e0*/  LDSM.16.M88.4 R100, [R0+0x5800] ;  /* 0x005800000064783b */ /* 0x000fe80000000200 */
[----:B------:R-:W-:Y:S02]  /*42f0*/  LDSM.16.M88.4 R144, [R0+0x7800] ;  /* 0x007800000090783b */ /* 0x000fe40000000200 */
[C---:B--2---:R-:W-:Y:S01]  /*4300*/  HMMA.16816.F32.BF16 R160, R8.reuse, R24, R160 ;  /* 0x0000001808a0723c */ /* 0x044fe200000418a0 */
[----:B----4-:R-:W-:Y:S01]  /*4310*/  IMAD.IADD R2, R231, 0x1, R238 ;  /* 0x00000001e7027824 */ /* 0x010fe200078e02ee */
[----:B------:R-:W-:Y:S04]  /*4320*/  LDSM.16.M88.4 R128, [R0+0x6800] ;  /* 0x006800000080783b */ /* 0x000fe80000000200 */
[----:B------:R-:W1:Y:S02]  /*4330*/  LDSM.16.M88.4 R12, [R2+0x2000] ;  /* 0x00200000020c783b */ /* 0x000e640000000200 */
[----:B------:R-:W-:Y:S02]  /*4340*/  HMMA.16816.F32.BF16 R224, R8, R48, R224 ;  /* 0x0000003008e0723c */ /* 0x000fe400000418e0 */
[----:B------:R-:W-:Y:S01]  /*4350*/  LDSM.16.M88.4 R116, [R0+0x6000] ;  /* 0x006000000074783b */ /* 0x000fe20000000200 */
[----:B------:R-:W-:Y:S01]  /*4360*/  MOV R246, R195 ;  /* 0x000000c300f67202 */ /* 0x000fe20000000f00 */
[----:B------:R-:W-:-:S02]  /*4370*/  IMAD.MOV.U32 R252, RZ, RZ, R193 ;  /* 0x000000fffffc7224 */ /* 0x000fc400078e00c1 */
[----:B------:R-:W-:Y:S01]  /*4380*/  LDSM.16.M88.4 R136, [R0+0x7000] ;  /* 0x007000000088783b */ /* 0x000fe20000000200 */
[----:B------:R-:W-:Y:S01]  /*4390*/  IMAD.MOV.U32 R247, RZ, RZ, R194 ;  /* 0x000000fffff77224 */ /* 0x000fe200078e00c2 */
[----:B------:R-:W-:Y:S08]  /*43a0*/  HMMA.16816.F32.BF16 R172, R8, R32, R172 ;  /* 0x0000002008ac723c */ /* 0x000ff000000418ac */
[----:B-----5:R-:W-:Y:S01]  /*43b0*/  HMMA.16816.F32.BF16 R124, R4, R48, R56 ;  /* 0x00000030047c723c */ /* 0x020fe20000041838 */
[----:B------:R-:W-:-:S02]  /*43c0*/  IMAD.MOV.U32 R49, RZ, RZ, R160 ;  /* 0x000000ffff317224 */ /* 0x000fc400078e00a0 */
[----:B------:R-:W-:-:S05]  /*43d0*/  IMAD.MOV.U32 R48, RZ, RZ, R161 ;  /* 0x000000ffff307224 */ /* 0x000fca00078e00a1 */
[C---:B------:R-:W-:Y:S01]  /*43e0*/  HMMA.16816.F32.BF16 R56, R4.reuse, R24, R76 ;  /* 0x000000180438723c */ /* 0x040fe2000004184c */
[----:B------:R-:W-:Y:S02]  /*43f0*/  IMAD.MOV.U32 R25, RZ, RZ, R152 ;  /* 0x000000ffff197224 */ /* 0x000fe400078e0098 */
[----:B------:R-:W-:Y:S02]  /*4400*/  IMAD.MOV.U32 R24, RZ, RZ, R153 ;  /* 0x000000ffff187224 */ /* 0x000fe400078e0099 */
[----:B------:R-:W-:Y:S02]  /*4410*/  IMAD.MOV.U32 R230, RZ, RZ, R172 ;  /* 0x000000ffffe67224 */ /* 0x000fe400078e00ac */
[----:B------:R-:W-:Y:S01]  /*4420*/  IMAD.MOV.U32 R229, RZ, RZ, R173 ;  /* 0x000000ffffe57224 */ /* 0x000fe200078e00ad */
[----:B------:R-:W-:Y:S01]  /*4430*/  HMMA.16816.F32.BF16 R52, R4, R20, R84 ;  /* 0x000000140434723c */ /* 0x000fe20000041854 */
[----:B------:R-:W-:Y:S01]  /*4440*/  IMAD.MOV.U32 R21, RZ, RZ, R154 ;  /* 0x000000ffff157224 */ /* 0x000fe200078e009a */
[----:B------:R-:W-:Y:S01]  /*4450*/  MOV R20, R155 ;  /* 0x0000009b00147202 */ /* 0x000fe20000000f00 */
[----:B------:R-:W-:-:S02]  /*4460*/  IMAD.MOV.U32 R171, RZ, RZ, R174 ;  /* 0x000000ffffab7224 */ /* 0x000fc400078e00ae */
[----:B------:R-:W-:-:S03]  /*4470*/  IMAD.MOV.U32 R3, RZ, RZ, R175 ;  /* 0x000000ffff037224 */ /* 0x000fc600078e00af */
[----:B------:R-:W-:Y:S01]  /*4480*/  HMMA.16816.F32.BF16 R152, R8, R16, R140 ;  /* 0x000000100898723c */ /* 0x000fe2000004188c */
[----:B------:R-:W-:Y:S02]  /*4490*/  IMAD.MOV.U32 R141, RZ, RZ, R49 ;  /* 0x000000ffff8d7224 */ /* 0x000fe400078e0031 */
[----:B------:R-:W-:-:S05]  /*44a0*/  IMAD.MOV.U32 R142, RZ, RZ, R48 ;  /* 0x000000ffff8e7224 */ /* 0x000fca00078e0030 */
[C---:B------:R-:W-:Y:S08]  /*44b0*/  HMMA.16816.F32.BF16 R112, R4.reuse, R36, R60 ;  /* 0x000000240470723c */ /* 0x040ff0000004183c */
[----:B------:R-:W-:Y:S01]  /*44c0*/  HMMA.16816.F32.BF16 R60, R4, R28, R68 ;  /* 0x0000001c043c723c */ /* 0x000fe20000041844 */
[----:B------:R-:W2:Y:S02]  /*44d0*/  LDSM.16.M88.4 R68, [R0+0x4800] ;  /* 0x004800000044783b */ /* 0x000ea40000000200 */
[----:B------:R-:W-:-:S05]  /*44e0*/  IMAD.MOV.U32 R140, RZ, RZ, R153 ;  /* 0x000000ffff8c7224 */ /* 0x000fca00078e0099 */
[----:B------:R-:W-:Y:S01]  /*44f0*/  HMMA.16816.F32.BF16 R120, R4, R44, R64 ;  /* 0x0000002c0478723c */ /* 0x000fe20000041840 */
[----:B------:R-:W-:Y:S01]  /*4500*/  IMAD.MOV.U32 R44, RZ, RZ, R192 ;  /* 0x000000ffff2c7224 */ /* 0x000fe200078e00c0 */
[----:B------:R3:W4:Y:S01]  /*4510*/  LDSM.16.M88.4 R64, [R0+0x5000] ;  /* 0x005000000040783b */ /* 0x0007220000000200 */
[----:B------:R-:W-:-:S04]  /*4520*/  IMAD.MOV.U32 R45, RZ, RZ, R162 ;  /* 0x000000ffff2d7224 */ /* 0x000fc800078e00a2 */
[----:B------:R-:W-:Y:S01]  /*4530*/  IMAD.MOV.U32 R143, RZ, RZ, R45 ;  /* 0x000000ffff8f7224 */ /* 0x000fe200078e002d */
[C---:B------:R-:W-:Y:S08]  /*4540*/  HMMA.16816.F32.BF16 R84, R4.reuse, R46, R104 ;  /* 0x0000002e0454723c */ /* 0x040ff00000041868 */
[----:B------:R-:W-:Y:S08]  /*4550*/  HMMA.16816.F32.BF16 R104, R4, R34, R180 ;  /* 0x000000220468723c */ /* 0x000ff000000418b4 */
[----:B------:R-:W-:Y:S01]  /*4560*/  HMMA.16816.F32.BF16 R180, R8, R36, R184 ;  /* 0x0000002408b4723c */ /* 0x000fe200000418b8 */
[----:B------:R-:W-:-:S02]  /*4570*/  IMAD.MOV.U32 R37, RZ, RZ, R44 ;  /* 0x000000ffff257224 */ /* 0x000fc400078e002c */
[----:B------:R-:W-:Y:S02]  /*4580*/  IMAD.MOV.U32 R44, RZ, RZ, R152 ;  /* 0x000000ffff2c7224 */ /* 0x000fe400078e0098 */
[----:B---3--:R-:W-:Y:S02]  /*4590*/  IMAD.IADD R0, R228, 0x1, R0 ;  /* 0x00000001e4007824 */ /* 0x008fe400078e0200 */
[----:B------:R-:W-:Y:S01]  /*45a0*/  IMAD.MOV.U32 R36, RZ, RZ, R163 ;  /* 0x000000ffff247224 */ /* 0x000fe200078e00a3 */
[----:B------:R-:W-:Y:S01]  /*45b0*/  HMMA.16816.F32.BF16 R40, R4, R16, R88 ;  /* 0x000000100428723c */ /* 0x000fe20000041858 */
[----:B------:R-:W-:Y:S02]  /*45c0*/  IMAD.MOV.U32 R17, RZ, RZ, R154 ;  /* 0x000000ffff117224 */ /* 0x000fe400078e009a */
[----:B------:R-:W-:-:S05]  /*45d0*/  IMAD.MOV.U32 R16, RZ, RZ, R155 ;  /* 0x000000ffff107224 */ /* 0x000fca00078e009b */
[C---:B------:R-:W-:Y:S08]  /*45e0*/  HMMA.16816.F32.BF16 R88, R4.reuse, R50, R96 ;  /* 0x000000320458723c */ /* 0x040ff00000041860 */
[----:B------:R-:W-:Y:S08]  /*45f0*/  HMMA.16816.F32.BF16 R76, R4, R38, R108 ;  /* 0x00000026044c723c */ /* 0x000ff0000004186c */
[----:B------:R-:W-:Y:S01]  /*4600*/  HMMA.16816.F32.BF16 R48, R8, R50, R220 ;  /* 0x000000320830723c */ /* 0x000fe200000418dc */
[----:B------:R-:W-:-:S07]  /*4610*/  IMAD.MOV.U32 R223, RZ, RZ, R44 ;  /* 0x000000ffffdf7224 */ /* 0x000fce00078e002c */
[C---:B------:R-:W-:Y:S08]  /*4620*/  HMMA.16816.F32.BF16 R96, R4.reuse, R30, R188 ;  /* 0x0000001e0460723c */ /* 0x040ff000000418bc */
[C---:B------:R-:W-:Y:S08]  /*4630*/  HMMA.16816.F32.BF16 R108, R4.reuse, R26, R200 ;  /* 0x0000001a046c723c */ /* 0x040ff000000418c8 */
[----:B------:R-:W-:Y:S08]  /*4640*/  HMMA.16816.F32.BF16 R232, R4, R22, R216 ;  /* 0x0000001604e8723c */ /* 0x000ff000000418d8 */
[C---:B------:R-:W-:Y:S08]  /*4650*/  HMMA.16816.F32.BF16 R44, R8.reuse, R46, R212 ;  /* 0x0000002e082c723c */ /* 0x040ff000000418d4 */
[C---:B------:R-:W-:Y:S08]  /*4660*/  HMMA.16816.F32.BF16 R188, R8.reuse, R38, R208 ;  /* 0x0000002608bc723c */ /* 0x040ff000000418d0 */
[C---:B------:R-:W-:Y:S08]  /*4670*/  HMMA.16816.F32.BF16 R200, R8.reuse, R34, R204 ;  /* 0x0000002208c8723c */ /* 0x040ff000000418cc */
[C---:B------:R-:W-:Y:S08]  /*4680*/  HMMA.16816.F32.BF16 R164, R8.reuse, R28, R164 ;  /* 0x0000001c08a4723c */ /* 0x040ff000000418a4 */
[C---:B------:R-:W-:Y:S08]  /*4690*/  HMMA.16816.F32.BF16 R204, R8.reuse, R30, R176 ;  /* 0x0000001e08cc723c */ /* 0x040ff000000418b0 */
[----:B------:R-:W-:Y:S03]  /*46a0*/  HMMA.16816.F32.BF16 R212, R8, R26, R156 ;  /* 0x0000001a08d4723c */ /* 0x000fe6000004189c */
[----:B------:R-:W-:-:S02]  /*46b0*/  IMAD.MOV.U32 R29, RZ, RZ, R166 ;  /* 0x000000ffff1d7224 */ /* 0x000fc400078e00a6 */
[----:B------:R-:W-:-:S03]  /*46c0*/  IMAD.MOV.U32 R28, RZ, RZ, R167 ;  /* 0x000000ffff1c7224 */ /* 0x000fc600078e00a7 */
[C---:B------:R-:W-:Y:S08]  /*46d0*/  HMMA.16816.F32.BF16 R216, R8.reuse, R22, R148 ;  /* 0x0000001608d8723c */ /* 0x040ff00000041894 */
[----:B------:R-:W-:Y:S01]  /*46e0*/  HMMA.16816.F32.BF16 R208, R8, R18, R132 ;  /* 0x0000001208d0723c */ /* 0x000fe20000041884 */
[----:B------:R3:W5:Y:S07]  /*46f0*/  LDSM.16.M88.4 R8, [R2] ;  /* 0x000000000208783b */ /* 0x00076e0000000200 */
[----:B------:R-:W-:Y:S01]  /*4700*/  HMMA.16816.F32.BF16 R92, R4, R32, R92 ;  /* 0x00000020045c723c */ /* 0x000fe2000004185c */
[----:B------:R-:W-:Y:S01]  /*4710*/  IMAD.MOV.U32 R33, RZ, RZ, R164 ;  /* 0x000000ffff217224 */ /* 0x000fe200078e00a4 */
[----:B------:R-:W-:-:S06]  /*4720*/  MOV R32, R165 ;  /* 0x000000a500207202 */ /* 0x000fcc0000000f00 */
[----:B------:R-:W-:Y:S01]  /*4730*/  HMMA.16816.F32.BF16 R248, R4, R18, R196 ;  /* 0x0000001204f8723c */ /* 0x000fe200000418c4 */
[----:B------:R-:W-:Y:S02]  /*4740*/  IMAD.MOV.U32 R7, RZ, RZ, R180 ;  /* 0x000000ffff077224 */ /* 0x000fe400078e00b4 */
[----:B------:R-:W-:Y:S02]  /*4750*/  IMAD.MOV.U32 R6, RZ, RZ, R181 ;  /* 0x000000ffff067224 */ /* 0x000fe400078e00b5 */
[----:B------:R-:W-:Y:S02]  /*4760*/  IMAD.MOV.U32 R5, RZ, RZ, R182 ;  /* 0x000000ffff057224 */ /* 0x000fe400078e00b6 */
[----:B------:R-:W-:Y:S01]  /*4770*/  IMAD.MOV.U32 R4, RZ, RZ, R183 ;  /* 0x000000ffff047224 */ /* 0x000fe200078e00b7 */
[----:B---3--:R-:W-:Y:S01]  /*4780*/  IADD3 R2, PT, PT, R228, R2, RZ ;  /* 0x00000002e4027210 */ /* 0x008fe20007ffe0ff */
[----:B-1----:R-:W-:Y:S01]  /*4790*/  HMMA.16816.F32.BF16 R156, R12, R74, R88 ;  /* 0x0000004a0c9c723c */ /* 0x002fe20000041858 */
[----:B------:R-:W-:-:S02]  /*47a0*/  IMAD.MOV.U32 R88, RZ, RZ, R7 ;  /* 0x000000ffff587224 */ /* 0x000fc400078e0007 */
[----:B------:R-:W-:Y:S02]  /*47b0*/  IMAD.MOV.U32 R89, RZ, RZ, R6 ;  /* 0x000000ffff597224 */ /* 0x000fe400078e0006 */
[----:B------:R-:W-:Y:S02]  /*47c0*/  IMAD.MOV.U32 R90, RZ, RZ, R5 ;  /* 0x000000ffff5a7224 */ /* 0x000fe400078e0005 */
[----:B------:R-:W-:Y:S01]  /*47d0*/  IMAD.MOV.U32 R91, RZ, RZ, R4 ;  /* 0x000000ffff5b7224 */ /* 0x000fe200078e0004 */
[C---:B--2---:R-:W-:Y:S01]  /*47e0*/  HMMA.16816.F32.BF16 R152, R12.reuse, R70, R84 ;  /* 0x000000460c98723c */ /* 0x044fe20000041854 */
[----:B------:R-:W-:Y:S01]  /*47f0*/  IMAD.MOV.U32 R86, RZ, RZ, R17 ;  /* 0x000000ffff567224 */ /* 0x000fe200078e0011 */
[----:B------:R-:W-:Y:S01]  /*4800*/  LDSM.16.M88.4 R4, [R2+0x2000] ;  /* 0x002000000204783b */ /* 0x000fe20000000200 */
[----:B------:R-:W-:Y:S01]  /*4810*/  IMAD.MOV.U32 R87, RZ, RZ, R16 ;  /* 0x000000ffff577224 */ /* 0x000fe200078e0010 */
[----:B------:R-:W-:Y:S01]  /*4820*/  MOV R84, R223 ;  /* 0x000000df00547202 */ /* 0x000fe20000000f00 */
[----:B------:R-:W-:Y:S01]  /*4830*/  IMAD.MOV.U32 R85, RZ, RZ, R140 ;  /* 0x000000ffff557224 */ /* 0x000fe200078e008c */
[----:B------:R-:W1:Y:S02]  /*4840*/  LDSM.16.M88.4 R16, [R0+0x7000] ;  /* 0x007000000010783b */ /* 0x000e640000000200 */
[----:B------:R-:W-:Y:S01]  /*4850*/  HMMA.16816.F32.BF16 R180, R12, R100, R92 ;  /* 0x000000640cb4723c */ /* 0x000fe2000004185c */
[----:B------:R-:W-:Y:S01]  /*4860*/  IMAD.MOV.U32 R92, RZ, RZ, R37 ;  /* 0x000000ffff5c7224 */ /* 0x000fe200078e0025 */
[----:B------:R-:W-:Y:S01]  /*4870*/  LDSM.16.M88.4 R220, [R0+0x7800] ;  /* 0x0078000000dc783b */ /* 0x000fe20000000200 */
[----:B------:R-:W-:-:S02]  /*4880*/  IMAD.MOV.U32 R93, RZ, RZ, R252 ;  /* 0x000000ffff5d7224 */ /* 0x000fc400078e00fc */
[----:B------:R-:W-:Y:S02]  /*4890*/  IMAD.MOV.U32 R94, RZ, RZ, R247 ;  /* 0x000000ffff5e7224 */ /* 0x000fe400078e00f7 */
[----:B------:R-:W-:Y:S01]  /*48a0*/  IMAD.MOV.U32 R95, RZ, RZ, R246 ;  /* 0x000000ffff5f7224 */ /* 0x000fe200078e00f6 */
[C---:B----4-:R-:W-:Y:S08]  /*48b0*/  HMMA.16816.F32.BF16 R184, R12.reuse, R64, R112 ;  /* 0x000000400cb8723c */ /* 0x050ff00000041870 */
[----:B------:R-:W-:Y:S01]  /*48c0*/  HMMA.16816.F32.BF16 R112, R12, R146, R248 ;  /* 0x000000920c70723c */ /* 0x000fe200000418f8 */
[----:B------:R-:W-:-:S02]  /*48d0*/  IMAD.MOV.U32 R248, RZ, RZ, R230 ;  /* 0x000000fffff87224 */ /* 0x000fc400078e00e6 */
[----:B------:R-:W-:Y:S02]  /*48e0*/  IMAD.MOV.U32 R249, RZ, RZ, R229 ;  /* 0x000000fffff97224 */ /* 0x000fe400078e00e5 */
[----:B------:R-:W-:Y:S02]  /*48f0*/  IMAD.MOV.U32 R250, RZ, RZ, R171 ;  /* 0x000000fffffa7224 */ /* 0x000fe400078e00ab */
[----:B------:R-:W-:Y:S01]  /*4900*/  IMAD.MOV.U32 R251, RZ, RZ, R3 ;  /* 0x000000fffffb7224 */ /* 0x000fe200078e0003 */
[----:B------:R-:W-:Y:S01]  /*4910*/  HMMA.16816.F32.BF16 R172, R12, R128, R56 ;  /* 0x000000800cac723c */ /* 0x000fe20000041838 */
[----:B------:R-:W-:Y:S01]  /*4920*/  IMAD.MOV.U32 R56, RZ, RZ, R141 ;  /* 0x000000ffff387224 */ /* 0x000fe200078e008d */
[----:B------:R-:W2:Y:S01]  /*4930*/  S2R R3, SR_TID.X ;  /* 0x0000000000037919 */ /* 0x000ea20000002100 */
[----:B------:R-:W-:Y:S02]  /*4940*/  IMAD.MOV.U32 R57, RZ, RZ, R142 ;  /* 0x000000ffff397224 */ /* 0x000fe400078e008e */
[----:B------:R-:W-:-:S02]  /*4950*/  IMAD.MOV.U32 R58, RZ, RZ, R143 ;  /* 0x000000ffff3a7224 */ /* 0x000fc400078e008f */
[----:B------:R-:W-:Y:S01]  /*4960*/  IMAD.MOV.U32 R59, RZ, RZ, R36 ;  /* 0x000000ffff3b7224 */ /* 0x000fe200078e0024 */
[C---:B------:R-:W-:Y:S01]  /*4970*/  HMMA.16816.F32.BF16 R196, R12.reuse, R72, R124 ;  /* 0x000000480cc4723c */ /* 0x040fe2000004187c */
[----:B------:R-:W-:Y:S07]  /*4980*/  LDSM.16.M88.4 R36, [R0+0x4800] ;  /* 0x004800000024783b */ /* 0x000fee0000000200 */
[C---:B------:R-:W-:Y:S08]  /*4990*/  HMMA.16816.F32.BF16 R132, R12.reuse, R118, R96 ;  /* 0x000000760c84723c */ /* 0x040ff00000041860 */
[C---:B------:R-:W-:Y:S08]  /*49a0*/  HMMA.16816.F32.BF16 R192, R12.reuse, R68, R120 ;  /* 0x000000440cc0723c */ /* 0x040ff00000041878 */
[----:B------:R-:W-:Y:S01]  /*49b0*/  HMMA.16816.F32.BF16 R176, R12, R116, R60 ;  /* 0x000000740cb0723c */ /* 0x000fe2000004183c */
[----:B------:R-:W-:Y:S01]  /*49c0*/  MOV R62, R29 ;  /* 0x0000001d003e7202 */ /* 0x000fe20000000f00 */
[----:B------:R-:W-:-:S02]  /*49d0*/  IMAD.MOV.U32 R63, RZ, RZ, R28 ;  /* 0x000000ffff3f7224 */ /* 0x000fc400078e001c */
[----:B------:R-:W-:Y:S01]  /*49e0*/  IMAD.MOV.U32 R60, RZ, RZ, R33 ;  /* 0x000000ffff3c7224 */ /* 0x000fe200078e0021 */
[----:B------:R-:W3:Y:S01]  /*49f0*/  LDSM.16.M88.4 R28, [R0+0x5800] ;  /* 0x00580000001c783b */ /* 0x000ee20000000200 */
[----:B------:R-:W-:Y:S02]  /*4a00*/  IMAD.MOV.U32 R61, RZ, RZ, R32 ;  /* 0x000000ffff3d7224 */ /* 0x000fe400078e0020 */
[C---:B------:R-:W-:Y:S01]  /*4a10*/  HMMA.16816.F32.BF16 R140, R12.reuse, R102, R104 ;  /* 0x000000660c8c723c */ /* 0x040fe20000041868 */
[----:B------:R-:W-:Y:S07]  /*4a20*/  LDSM.16.M88.4 R32, [R0+0x5000] ;  /* 0x005000000020783b */ /* 0x000fee0000000200 */
[----:B------:R-:W-:Y:S08]  /*4a30*/  HMMA.16816.F32.BF16 R124, R12, R130, R108 ;  /* 0x000000820c7c723c */ /* 0x000ff0000004186c */
[----:B-----5:R-:W-:Y:S08]  /*4a40*/  HMMA.16816.F32.BF16 R96, R8, R68, R92 ;  /* 0x000000440860723c */ /* 0x020ff0000004185c */
[----:B------:R-:W-:Y:S01]  /*4a50*/  HMMA.16816.F32.BF16 R120, R12, R138, R232 ;  /* 0x0000008a0c78723c */ /* 0x000fe200000418e8 */
[----:B------:R-:W-:-:S02]  /*4a60*/  IMAD.MOV.U32 R232, RZ, RZ, R25 ;  /* 0x000000ffffe87224 */ /* 0x000fc400078e0019 */
[----:B------:R-:W-:Y:S02]  /*4a70*/  IMAD.MOV.U32 R233, RZ, RZ, R24 ;  /* 0x000000ffffe97224 */ /* 0x000fe400078e0018 */
[----:B------:R-:W-:Y:S01]  /*4a80*/  IMAD.MOV.U32 R234, RZ, RZ, R21 ;  /* 0x000000ffffea7224 */ /* 0x000fe200078e0015 */
[----:B------:R-:W-:Y:S01]  /*4a90*/  LDSM.16.M88.4 R24, [R0+0x6000] ;  /* 0x006000000018783b */ /* 0x000fe20000000200 */
[----:B------:R-:W-:Y:S01]  /*4aa0*/  IMAD.MOV.U32 R235, RZ, RZ, R20 ;  /* 0x000000ffffeb7224 */ /* 0x000fe200078e0014 */
[C---:B------:R-:W-:Y:S02]  /*4ab0*/  HMMA.16816.F32.BF16 R108, R8.reuse, R72, R224 ;  /* 0x00000048086c723c */ /* 0x040fe400000418e0 */
[----:B------:R-:W-:Y:S06]  /*4ac0*/  LDSM.16.M88.4 R20, [R0+0x6800] ;  /* 0x006800000014783b */ /* 0x000fec0000000200 */
[C---:B------:R-:W-:Y:S08]  /*4ad0*/  HMMA.16816.F32.BF16 R104, R8.reuse, R74, R48 ;  /* 0x0000004a0868723c */ /* 0x040ff00000041830 */
[----:B------:R-:W-:Y:S08]  /*4ae0*/  HMMA.16816.F32.BF16 R92, R8, R70, R44 ;  /* 0x00000046085c723c */ /* 0x000ff0000004182c */
[----:B------:R-:W-:Y:S01]  /*4af0*/  HMMA.16816.F32.BF16 R160, R12, R144, R40 ;  /* 0x000000900ca0723c */ /* 0x000fe20000041828 */
[----:B------:R4:W5:Y:S07]  /*4b00*/  LDSM.16.M88.4 R40, [R0+0x4000] ;  /* 0x004000000028783b */ /* 0x00096e0000000200 */
[C---:B------:R-:W-:Y:S08]  /*4b10*/  HMMA.16816.F32.BF16 R72, R8.reuse, R100, R248 ;  /* 0x000000640848723c */ /* 0x040ff000000418f8 */
[C---:B------:R-:W-:Y:S08]  /*4b20*/  HMMA.16816.F32.BF16 R68, R8.reuse, R102, R200 ;  /* 0x000000660844723c */ /* 0x040ff000000418c8 */
[----:B------:R-:W-:Y:S01]  /*4b30*/  HMMA.16816.F32.BF16 R100, R8, R146, R208 ;  /* 0x000000920864723c */ /* 0x000fe200000418d0 */
[----:B----4-:R-:W-:-:S05]  /*4b40*/  LOP3.LUT R0, R81, 0x1f0, RZ, 0xc0, !PT ;  /* 0x000001f051007812 */ /* 0x010fca00078ec0ff */
[----:B------:R-:W-:Y:S02]  /*4b50*/  IMAD R0, R170, 0x80, R0 ;  /* 0x00000080aa007824 */ /* 0x000fe400078e0200 */
[----:B------:R-:W-:Y:S01]  /*4b60*/  HMMA.16816.F32.BF16 R164, R12, R136, R52 ;  /* 0x000000880ca4723c */ /* 0x000fe20000041834 */
[----:B------:R2:W4:Y:S01]  /*4b70*/  LDSM.16.M88.4 R52, [R2] ;  /* 0x000000000234783b */ /* 0x0005220000000200 */
[----:B------:R-:W-:-:S06]  /*4b80*/  DEPBAR.LE SB0, 0x0 ;  /* 0x000080000000791a */ /* 0x000fcc0000000000 */
[----:B------:R-:W-:Y:S03]  /*4b90*/  HMMA.16816.F32.BF16 R148, R12, R66, R76 ;  /* 0x000000420c94723c */ /* 0x000fe6000004184c */
[----:B------:R-:W-:Y:S01]  /*4ba0*/  MOV R229, R100 ;  /* 0x0000006400e57202 */ /* 0x000fe20000000f00 */
[----:B------:R-:W-:-:S04]  /*4bb0*/  IMAD.MOV.U32 R211, RZ, RZ, R103 ;  /* 0x000000ffffd37224 */ /* 0x000fc800078e0067 */
[----:B------:R-:W-:Y:S01]  /*4bc0*/  HMMA.16816.F32.BF16 R12, R8, R138, R216 ;  /* 0x0000008a080c723c */ /* 0x000fe200000418d8 */
[----:B------:R-:W-:Y:S02]  /*4bd0*/  IMAD.MOV.U32 R217, RZ, RZ, R101 ;  /* 0x000000ffffd97224 */ /* 0x000fe400078e0065 */
[----:B------:R-:W-:-:S05]  /*4be0*/  IMAD.MOV.U32 R216, RZ, RZ, R102 ;  /* 0x000000ffffd87224 */ /* 0x000fca00078e0066 */
[----:B-1----:R-:W-:Y:S01]  /*4bf0*/  HMMA.16816.F32.BF16 R100, R4, R18, R120 ;  /* 0x000000120464723c */ /* 0x002fe20000041878 */
[----:B--2---:R-:W-:Y:S01]  /*4c00*/  IMAD.SHL.U32 R2, R3, 0x2, RZ ;  /* 0x0000000203027824 */ /* 0x004fe200078e00ff */
[----:B------:R-:W-:-:S06]  /*4c10*/  SHF.R.U32.HI R3, RZ, 0x2, R3 ;  /* 0x00000002ff037819 */ /* 0x000fcc0000011603 */
[C---:B------:R-:W-:Y:S08]  /*4c20*/  HMMA.16816.F32.BF16 R88, R8.reuse, R64, R88 ;  /* 0x000000400858723c */ /* 0x040ff00000041858 */
[C---:B------:R-:W-:Y:S08]  /*4c30*/  HMMA.16816.F32.BF16 R76, R8.reuse, R66, R188 ;  /* 0x00000042084c723c */ /* 0x040ff000000418bc */
[C---:B------:R-:W-:Y:S08]  /*4c40*/  HMMA.16816.F32.BF16 R64, R8.reuse, R116, R60 ;  /* 0x000000740840723c */ /* 0x040ff0000004183c */
[C---:B------:R-:W-:Y:S08]  /*4c50*/  HMMA.16816.F32.BF16 R60, R8.reuse, R118, R204 ;  /* 0x00000076083c723c */ /* 0x040ff000000418cc */
[C---:B------:R-:W-:Y:S08]  /*4c60*/  HMMA.16816.F32.BF16 R56, R8.reuse, R128, R56 ;  /* 0x000000800838723c */ /* 0x040ff00000041838 */
[C---:B------:R-:W-:Y:S08]  /*4c70*/  HMMA.16816.F32.BF16 R48, R8.reuse, R130, R212 ;  /* 0x000000820830723c */ /* 0x040ff000000418d4 */
[----:B------:R-:W-:Y:S01]  /*4c80*/  HMMA.16816.F32.BF16 R44, R8, R136, R232 ;  /* 0x00000088082c723c */ /* 0x000fe200000418e8 */
[----:B------:R-:W-:-:S02]  /*4c90*/  IMAD.MOV.U32 R234, RZ, RZ, R100 ;  /* 0x000000ffffea7224 */ /* 0x000fc400078e0064 */
[----:B------:R-:W-:Y:S02]  /*4ca0*/  IMAD.MOV.U32 R233, RZ, RZ, R102 ;  /* 0x000000ffffe97224 */ /* 0x000fe400078e0066 */
[----:B------:R-:W-:-:S03]  /*4cb0*/  IMAD.MOV.U32 R232, RZ, RZ, R103 ;  /* 0x000000ffffe87224 */ /* 0x000fc600078e0067 */
[----:B------:R-:W-:Y:S01]  /*4cc0*/  HMMA.16816.F32.BF16 R84, R8, R144, R84 ;  /* 0x000000900854723c */ /* 0x000fe20000041854 */
[----:B------:R-:W-:-:S07]  /*4cd0*/  IMAD.MOV.U32 R10, RZ, RZ, R101 ;  /* 0x000000ffff0a7224 */ /* 0x000fce00078e0065 */
[C---:B---3--:R-:W-:Y:S08]  /*4ce0*/  HMMA.16816.F32.BF16 R144, R4.reuse, R28, R180 ;  /* 0x0000001c0490723c */ /* 0x048ff000000418b4 */
        /* <DEDUP_REMOVED lines=14> */
[----:B----4-:R-:W-:Y:S03]  /*4dd0*/  HMMA.16816.F32.BF16 R72, R52, R28, R72 ;  /* 0x0000001c3448723c */ /* 0x010fe60000041848 */
[----:B------:R-:W-:Y:S01]  /*4de0*/  IMAD.MOV.U32 R230, RZ, RZ, R100 ;  /* 0x000000ffffe67224 */ /* 0x000fe200078e0064 */
[----:B------:R-:W-:Y:S01]  /*4df0*/  MOV R247, R101 ;  /* 0x0000006500f77202 */ /* 0x000fe20000000f00 */
[----:B------:R-:W-:-:S02]  /*4e00*/  IMAD.MOV.U32 R252, RZ, RZ, R102 ;  /* 0x000000fffffc7224 */ /* 0x000fc400078e0066 */
[----:B------:R-:W-:Y:S01]  /*4e10*/  IMAD.MOV.U32 R246, RZ, RZ, R103 ;  /* 0x000000fffff67224 */ /* 0x000fe200078e0067 */
[C---:B------:R-:W-:Y:S01]  /*4e20*/  HMMA.16816.F32.BF16 R200, R52.reuse, R18, R12 ;  /* 0x0000001234c8723c */ /* 0x040fe2000004180c */
[----:B------:R-:W-:Y:S02]  /*4e30*/  IMAD.MOV.U32 R170, RZ, RZ, R230 ;  /* 0x000000ffffaa7224 */ /* 0x000fe400078e00e6 */
[----:B------:R-:W-:Y:S01]  /*4e40*/  IMAD.MOV.U32 R235, RZ, RZ, R4 ;  /* 0x000000ffffeb7224 */ /* 0x000fe200078e0004 */
[----:B------:R-:W-:Y:S01]  /*4e50*/  LOP3.LUT R4, R2, 0x6, RZ, 0xc0, !PT ;  /* 0x0000000602047812 */ /* 0x000fe200078ec0ff */
[----:B------:R-:W-:Y:S01]  /*4e60*/  IMAD.MOV.U32 R173, RZ, RZ, R5 ;  /* 0x000000ffffad7224 */ /* 0x000fe200078e0005 */
[----:B------:R-:W-:Y:S01]  /*4e70*/  LOP3.LUT R2, R3, 0x7, RZ, 0xc0, !PT ;  /* 0x0000000703027812 */ /* 0x000fe200078ec0ff */
[----:B------:R-:W-:Y:S01]  /*4e80*/  IMAD.MOV.U32 R171, RZ, RZ, R7 ;  /* 0x000000ffffab7224 */ /* 0x000fe200078e0007 */
[----:B------:R-:W-:Y:S01]  /*4e90*/  HMMA.16816.F32.BF16 R120, R52, R16, R44 ;  /* 0x000000103478723c */ /* 0x000fe2000004182c */
[----:B------:R-:W-:-:S02]  /*4ea0*/  IMAD R28, R240, 0x80, R4 ;  /* 0x00000080f01c7824 */ /* 0x000fc400078e0204 */
[----:B------:R-:W-:Y:S02]  /*4eb0*/  IMAD.IADD R0, R2, 0x1, R0 ;  /* 0x0000000102007824 */ /* 0x000fe400078e0200 */
[C---:B------:R-:W-:Y:S01]  /*4ec0*/  VIADD R9, R28.reuse, 0xffffff81 ;  /* 0xffffff811c097836 */ /* 0x040fe20000000000 */
[C---:B------:R-:W-:Y:S01]  /*4ed0*/  IADD3 R8, PT, PT, R28.reuse, -0x80, RZ ;  /* 0xffffff801c087810 */ /* 0x040fe20007ffe0ff */
[----:B------:R-:W-:Y:S01]  /*4ee0*/  VIADD R16, R28, 0xffffff88 ;  /* 0xffffff881c107836 */ /* 0x000fe20000000000 */
[----:B------:R-:W-:Y:S01]  /*4ef0*/  IADD3 R14, PT, PT, R80, R0, -R237 ;  /* 0x00000000500e7210 */ /* 0x000fe20007ffe8ed */
[C---:B------:R-:W-:Y:S01]  /*4f00*/  HMMA.16816.F32.BF16 R112, R52.reuse, R20, R56 ;  /* 0x000000143470723c */ /* 0x040fe20000041838 */
[C---:B------:R-:W-:Y:S01]  /*4f10*/  VIADD R19, R28.reuse, 0xffffff89 ;  /* 0xffffff891c137836 */ /* 0x040fe20000000000 */
[----:B------:R1:W-:Y:S01]  /*4f20*/  STL [R1+0x24], R0 ;  /* 0x0000240001007387 */ /* 0x0003e20000100800 */
[C---:B------:R-:W-:Y:S01]  /*4f30*/  VIADD R21, R28.reuse, 0xffffff90 ;  /* 0xffffff901c157836 */ /* 0x040fe20000000000 */
[----:B------:R-:W-:Y:S01]  /*4f40*/  IADD3 R56, PT, PT, R28, -0x20, RZ ;  /* 0xffffffe01c387810 */ /* 0x000fe20007ffe0ff */
[----:B------:R-:W-:Y:S01]  /*4f50*/  IMAD.IADD R3, R14, 0x1, -R8 ;  /* 0x000000010e037824 */ /* 0x000fe200078e0a08 */
[----:B------:R-:W-:Y:S01]  /*4f60*/  IADD3 R57, PT, PT, R28, -0x1f, RZ ;  /* 0xffffffe11c397810 */ /* 0x000fe20007ffe0ff */
[C---:B------:R-:W-:Y:S01]  /*4f70*/  IMAD.IADD R2, R14.reuse, 0x1, -R9 ;  /* 0x000000010e027824 */ /* 0x040fe200078e0a09 */
[C---:B------:R-:W-:Y:S01]  /*4f80*/  HMMA.16816.F32.BF16 R96, R52.reuse, R36, R96 ;  /* 0x000000243460723c */ /* 0x040fe20000041860 */
[----:B------:R-:W-:Y:S01]  /*4f90*/  IMAD.IADD R5, R14, 0x1, -R19 ;  /* 0x000000010e057824 */ /* 0x000fe200078e0a13 */
[----:B------:R-:W-:Y:S01]  /*4fa0*/  ISETP.GE.AND P3, PT, R8, R80, PT ;  /* 0x000000500800720c */ /* 0x000fe20003f66270 */
[----:B------:R-:W-:Y:S01]  /*4fb0*/  IMAD.IADD R7, R14, 0x1, -R21 ;  /* 0x000000010e077824 */ /* 0x000fe200078e0a15 */
[----:B------:R-:W-:Y:S01]  /*4fc0*/  IABS R4, R2 ;  /* 0x0000000200047213 */ /* 0x000fe20000000000 */
[----:B------:R-:W-:Y:S01]  /*4fd0*/  IMAD.MOV.U32 R172, RZ, RZ, R6 ;  /* 0x000000ffffac7224 */ /* 0x000fe200078e0006 */
[----:B------:R-:W-:Y:S01]  /*4fe0*/  IABS R6, R3 ;  /* 0x0000000300067213 */ /* 0x000fe20000000000 */
[C---:B------:R-:W-:Y:S01]  /*4ff0*/  VIADD R20, R28.reuse, 0xffffff91 ;  /* 0xffffff911c147836 */ /* 0x040fe20000000000 */
[C---:B------:R-:W-:Y:S01]  /*5000*/  HMMA.16816.F32.BF16 R108, R52.reuse, R40, R108 ;  /* 0x00000028346c723c */ /* 0x040fe2000004186c */
[----:B------:R-:W-:Y:S01]  /*5010*/  IABS R2, R5 ;  /* 0x0000000500027213 */ /* 0x000fe20000000000 */
[C---:B------:R-:W-:Y:S01]  /*5020*/  VIADD R36, R28.reuse, 0xffffffb1 ;  /* 0xffffffb11c247836 */ /* 0x040fe20000000000 */
[----:B------:R-:W-:Y:S01]  /*5030*/  MOV R5, R4 ;  /* 0x0000000400057202 */ /* 0x000fe20000000f00 */
[C---:B------:R-:W-:Y:S01]  /*5040*/  VIADD R37, R28.reuse, 0xffffffb9 ;  /* 0xffffffb91c257836 */ /* 0x040fe20000000000 */
[-C--:B------:R-:W-:Y:S01]  /*5050*/  ISETP.GE.AND P1, PT, R9, R80.reuse, PT ;  /* 0x000000500900720c */ /* 0x080fe20003f26270 */
[C---:B------:R-:W-:Y:S01]  /*5060*/  VIADD R46, R28.reuse, 0xffffffc0 ;  /* 0xffffffc01c2e7836 */ /* 0x040fe20000000000 */
[----:B------:R-:W-:Y:S01]  /*5070*/  I2FP.F32.S32 R5, R5 ;  /* 0x0000000500057245 */ /* 0x000fe20000201400 */
[C---:B------:R-:W-:Y:S01]  /*5080*/  HMMA.16816.F32.BF16 R104, R52.reuse, R42, R104 ;  /* 0x0000002a3468723c */ /* 0x040fe20000041868 */
[----:B------:R-:W-:Y:S01]  /*5090*/  VIADD R43, R28, 0xffffffc9 ;  /* 0xffffffc91c2b7836 */ /* 0x000fe20000000000 */
[-C--:B------:R-:W-:Y:S01]  /*50a0*/  ISETP.GE.AND P6, PT, R16, R80.reuse, PT ;  /* 0x000000501000720c */ /* 0x080fe20003fc6270 */
[----:B-1----:R-:W-:Y:S01]  /*50b0*/  IMAD.IADD R0, R14, 0x1, -R16 ;  /* 0x000000010e007824 */ /* 0x002fe200078e0a10 */
[-C--:B------:R-:W-:Y:S01]  /*50c0*/  ISETP.GE.AND P5, PT, R19, R80.reuse, PT ;  /* 0x000000501300720c */ /* 0x080fe20003fa6270 */
[C---:B------:R-:W-:Y:S01]  /*50d0*/  VIADD R44, R28.reuse, 0xffffffd0 ;  /* 0xffffffd01c2c7836 */ /* 0x040fe20000000000 */
[----:B------:R-:W-:Y:S01]  /*50e0*/  ISETP.GE.AND P4, PT, R21, R80, PT ;  /* 0x000000501500720c */ /* 0x000fe20003f86270 */
[C---:B------:R-:W-:Y:S01]  /*50f0*/  VIADD R45, R28.reuse, 0xffffffd1 ;  /* 0xffffffd11c2d7836 */ /* 0x040fe20000000000 */
[----:B------:R-:W-:Y:S01]  /*5100*/  IABS R3, R0 ;  /* 0x0000000000037213 */ /* 0x000fe20000000000 */
[----:B------:R-:W-:Y:S01]  /*5110*/  HMMA.16816.F32.BF16 R64, R52, R24, R64 ;  /* 0x000000183440723c */ /* 0x000fe20000041840 */
[----:B------:R-:W-:Y:S01]  /*5120*/  IABS R0, R7 ;  /* 0x0000000700007213 */ /* 0x000fe20000000000 */
[----:B------:R-:W-:-:S02]  /*5130*/  VIADD R25, R28, 0xffffff98 ;  /* 0xffffff981c197836 */ /* 0x000fc40000000000 */
[----:B------:R-:W-:Y:S01]  /*5140*/  FFMA.FTZ R41, R5, -R169, R109 ;  /* 0x800000a905297223 */ /* 0x000fe2000001006d */
[----:B------:R-:W-:Y:S02]  /*5150*/  IMAD.MOV.U32 R4, RZ, RZ, R3 ;  /* 0x000000ffff047224 */ /* 0x000fe400078e0003 */
[----:B------:R-:W-:Y:S02]  /*5160*/  IMAD.MOV.U32 R3, RZ, RZ, R2 ;  /* 0x000000ffff037224 */ /* 0x000fe400078e0002 */
[----:B------:R-:W-:Y:S01]  /*5170*/  IMAD.MOV.U32 R2, RZ, RZ, R0 ;  /* 0x000000ffff027224 */ /* 0x000fe200078e0000 */
[----:B------:R-:W-:Y:S01]  /*5180*/  I2FP.F32.S32 R0, R6 ;  /* 0x0000000600007245 */ /* 0x000fe20000201400 */
[C---:B------:R-:W-:Y:S01]  /*5190*/  HMMA.16816.F32.BF16 R68, R52.reuse, R30, R68 ;  /* 0x0000001e3444723c */ /* 0x040fe20000041844 */
[----:B------:R-:W-:Y:S01]  /*51a0*/  I2FP.F32.S32 R4, R4 ;  /* 0x0000000400047245 */ /* 0x000fe20000201400 */
[C---:B------:R-:W-:Y:S01]  /*51b0*/  VIADD R30, R28.reuse, 0xffffff99 ;  /* 0xffffff991c1e7836 */ /* 0x040fe20000000000 */
[----:B------:R-:W-:Y:S01]  /*51c0*/  I2FP.F32.S32 R2, R2 ;  /* 0x0000000200027245 */ /* 0x000fe20000201400 */
[----:B------:R-:W-:Y:S01]  /*51d0*/  VIADD R31, R28, 0xffffffa0 ;  /* 0xffffffa01c1f7836 */ /* 0x000fe20000000000 */
[----:B------:R-:W-:Y:S01]  /*51e0*/  I2FP.F32.S32 R3, R3 ;  /* 0x0000000300037245 */ /* 0x000fe20000201400 */
[CC--:B------:R-:W-:Y:S01]  /*51f0*/  FFMA.FTZ R42, R0.reuse, -R169.reuse, R106 ;  /* 0x800000a9002a7223 */ /* 0x0c0fe2000001006a */
[-C--:B------:R-:W-:Y:S01]  /*5200*/  FFMA.FTZ R149, R0, -R169.reuse, R176 ;  /* 0x800000a900957223 */ /* 0x080fe200000100b0 */
[----:B------:R-:W-:Y:S01]  /*5210*/  HMMA.16816.F32.BF16 R88, R52, R32, R88 ;  /* 0x000000203458723c */ /* 0x000fe20000041858 */
[----:B------:R-:W-:Y:S01]  /*5220*/  FFMA.FTZ R59, R2, -R169, R96 ;  /* 0x800000a9023b7223 */ /* 0x000fe20000010060 */
[----:B------:R-:W-:-:S02]  /*5230*/  VIADD R33, R28, 0xffffffa1 ;  /* 0xffffffa11c217836 */ /* 0x000fc40000000000 */
[-C--:B------:R-:W-:Y:S01]  /*5240*/  FFMA.FTZ R161, R0, -R169.reuse, R182 ;  /* 0x800000a900a17223 */ /* 0x080fe200000100b6 */
[-C--:B------:R-:W-:Y:S01]  /*5250*/  FFMA.FTZ R40, R4, -R169.reuse, R104 ;  /* 0x800000a904287223 */ /* 0x080fe20000010068 */
[C---:B------:R-:W-:Y:S02]  /*5260*/  IMAD.IADD R2, R14.reuse, 0x1, -R20 ;  /* 0x000000010e027824 */ /* 0x040fe400078e0a14 */
[-C--:B------:R-:W-:Y:S01]  /*5270*/  FFMA.FTZ R47, R3, -R169.reuse, R105 ;  /* 0x800000a9032f7223 */ /* 0x080fe20000010069 */
[----:B------:R-:W-:Y:S01]  /*5280*/  IMAD.IADD R4, R14, 0x1, -R30 ;  /* 0x000000010e047824 */ /* 0x000fe200078e0a1e */
[C---:B------:R-:W-:Y:S01]  /*5290*/  HMMA.16816.F32.BF16 R100, R52.reuse, R26, R60 ;  /* 0x0000001a3464723c */ /* 0x040fe2000004183c */
[----:B------:R-:W-:Y:S01]  /*52a0*/  FFMA.FTZ R27, R0, -R169, R108 ;  /* 0x800000a9001b7223 */ /* 0x000fe2000001006c */
[C---:B------:R-:W-:Y:S01]  /*52b0*/  IADD3 R0, PT, PT, R14.reuse, -R25, RZ ;  /* 0x800000190e007210 */ /* 0x040fe20007ffe0ff */
[C---:B------:R-:W-:Y:S01]  /*52c0*/  IMAD.IADD R5, R14.reuse, 0x1, -R31 ;  /* 0x000000010e057824 */ /* 0x040fe200078e0a1f */
[----:B------:R-:W-:Y:S01]  /*52d0*/  IABS R6, R2 ;  /* 0x0000000200067213 */ /* 0x000fe20000000000 */
[----:B------:R-:W-:Y:S01]  /*52e0*/  IMAD.IADD R7, R14, 0x1, -R33 ;  /* 0x000000010e077824 */ /* 0x000fe200078e0a21 */
[----:B------:R-:W-:Y:S01]  /*52f0*/  IABS R3, R0 ;  /* 0x0000000000037213 */ /* 0x000fe20000000000 */
[C---:B------:R-:W-:Y:S01]  /*5300*/  VIADD R32, R28.reuse, 0xffffffa8 ;  /* 0xffffffa81c207836 */ /* 0x040fe20000000000 */
[----:B------:R-:W-:Y:S01]  /*5310*/  IABS R2, R4 ;  /* 0x0000000400027213 */ /* 0x000fe20000000000 */
[C---:B------:R-:W-:Y:S01]  /*5320*/  HMMA.16816.F32.BF16 R92, R52.reuse, R38, R92 ;  /* 0x00000026345c723c */ /* 0x040fe2000004185c */
[----:B------:R-:W-:Y:S01]  /*5330*/  IABS R0, R5 ;  /* 0x0000000500007213 */ /* 0x000fe20000000000 */
[----:B------:R-:W-:Y:S01]  /*5340*/  IMAD.MOV.U32 R5, RZ, RZ, R3 ;  /* 0x000000ffff057224 */ /* 0x000fe200078e0003 */
[----:B------:R-:W-:Y:S01]  /*5350*/  IABS R4, R7 ;  /* 0x0000000700047213 */ /* 0x000fe20000000000 */
[----:B------:R-:W-:Y:S01]  /*5360*/  IMAD.MOV.U32 R3, RZ, RZ, R2 ;  /* 0x000000ffff037224 */ /* 0x000fe200078e0002 */
[----:B------:R-:W-:Y:S01]  /*5370*/  I2FP.F32.S32 R6, R6 ;  /* 0x0000000600067245 */ /* 0x000fe20000201400 */
[----:B------:R-:W-:Y:S01]  /*5380*/  IMAD.MOV.U32 R2, RZ, RZ, R0 ;  /* 0x000000ffff027224 */ /* 0x000fe200078e0000 */
[----:B------:R-:W-:Y:S01]  /*5390*/  I2FP.F32.S32 R5, R5 ;  /* 0x0000000500057245 */ /* 0x000fe20000201400 */
[----:B------:R-:W-:Y:S01]  /*53a0*/  IMAD.MOV.U32 R0, RZ, RZ, R4 ;  /* 0x000000ffff007224 */ /* 0x000fe200078e0004 */
[----:B------:R-:W-:Y:S01]  /*53b0*/  HMMA.16816.F32.BF16 R76, R52, R34, R76 ;  /* 0x00000022344c723c */ /* 0x000fe2000004184c */
[C---:B------:R-:W-:Y:S01]  /*53c0*/  VIADD R34, R28.reuse, 0xffffffa9 ;  /* 0xffffffa91c227836 */ /* 0x040fe20000000000 */
[----:B------:R-:W-:Y:S01]  /*53d0*/  I2FP.F32.S32 R2, R2 ;  /* 0x0000000200027245 */ /* 0x000fe20000201400 */
[C---:B------:R-:W-:Y:S01]  /*53e0*/  VIADD R38, R28.reuse, 0xffffffb8 ;  /* 0xffffffb81c267836 */ /* 0x040fe20000000000 */
[----:B------:R-:W-:Y:S01]  /*53f0*/  I2FP.F32.S32 R0, R0 ;  /* 0x0000000000007245 */ /* 0x000fe20000201400 */
[C---:B------:R-:W-:Y:S01]  /*5400*/  VIADD R39, R28.reuse, 0xffffffc1 ;  /* 0xffffffc11c277836 */ /* 0x040fe20000000000 */
[----:B------:R-:W-:Y:S01]  /*5410*/  IADD3 R35, PT, PT, R28, -0x50, RZ ;  /* 0xffffffb01c237810 */ /* 0x000fe20007ffe0ff */
[----:B------:R-:W-:Y:S01]  /*5420*/  FFMA.FTZ R62, R2, -R169, R88 ;  /* 0x800000a9023e7223 */ /* 0x000fe20000010058 */
[----:B------:R-:W-:Y:S01]  /*5430*/  I2FP.F32.S32 R3, R3 ;  /* 0x0000000300037245 */ /* 0x000fe20000201400 */
[----:B------:R-:W-:Y:S01]  /*5440*/  FFMA.FTZ R81, R0, -R169, R89 ;  /* 0x800000a900517223 */ /* 0x000fe20000010059 */
[----:B------:R-:W-:-:S02]  /*5450*/  IMAD.IADD R2, R14, 0x1, -R32 ;  /* 0x000000010e027824 */ /* 0x000fc400078e0a20 */
[-C--:B------:R-:W-:Y:S01]  /*5460*/  FFMA.FTZ R61, R5, -R169.reuse, R92 ;  /* 0x800000a9053d7223 */ /* 0x080fe2000001005c */
[C---:B------:R-:W-:Y:S01]  /*5470*/  IMAD.IADD R0, R14.reuse, 0x1, -R34 ;  /* 0x000000010e007824 */ /* 0x040fe200078e0a22 */
[C---:B------:R-:W-:Y:S01]  /*5480*/  HMMA.16816.F32.BF16 R116, R52.reuse, R22, R48 ;  /* 0x000000163474723c */ /* 0x040fe20000041830 */
[----:B------:R-:W-:Y:S02]  /*5490*/  IMAD.IADD R4, R14, 0x1, -R35 ;  /* 0x000000010e047824 */ /* 0x000fe400078e0a23 */
[-C--:B------:R-:W-:Y:S01]  /*54a0*/  FFMA.FTZ R49, R6, -R169.reuse, R97 ;  /* 0x800000a906317223 */ /* 0x080fe20000010061 */
[C---:B------:R-:W-:Y:S02]  /*54b0*/  IMAD.IADD R5, R14.reuse, 0x1, -R36 ;  /* 0x000000010e057824 */ /* 0x040fe400078e0a24 */
[----:B------:R-:W-:Y:S01]  /*54c0*/  FFMA.FTZ R60, R3, -R169, R93 ;  /* 0x800000a9033c7223 */ /* 0x000fe2000001005d */
[----:B------:R-:W-:Y:S01]  /*54d0*/  IMAD.IADD R7, R14, 0x1, -R38 ;  /* 0x000000010e077824 */ /* 0x000fe200078e0a26 */
[----:B------:R-:W-:Y:S01]  /*54e0*/  IABS R6, R2 ;  /* 0x0000000200067213 */ /* 0x000fe20000000000 */
[C---:B------:R-:W-:Y:S01]  /*54f0*/  VIADD R51, R28.reuse, 0xffffffc8 ;  /* 0xffffffc81c337836 */ /* 0x040fe20000000000 */
[----:B------:R-:W-:Y:S01]  /*5500*/  IABS R3, R0 ;  /* 0x0000000000037213 */ /* 0x000fe20000000000 */
[----:B------:R-:W-:Y:S01]  /*5510*/  HMMA.16816.F32.BF16 R248, R52, R220, R84 ;  /* 0x000000dc34f8723c */ /* 0x000fe20000041854 */
[----:B------:R-:W-:Y:S01]  /*5520*/  IABS R2, R4 ;  /* 0x0000000400027213 */ /* 0x000fe20000000000 */
[----:B------:R-:W-:Y:S01]  /*5530*/  VIADD R48, R28, 0xffffffd8 ;  /* 0xffffffd81c307836 */ /* 0x000fe20000000000 */
[----:B------:R-:W-:Y:S01]  /*5540*/  IABS R0, R5 ;  /* 0x0000000500007213 */ /* 0x000fe20000000000 */
[----:B------:R-:W-:Y:S01]  /*5550*/  IMAD.MOV.U32 R5, RZ, RZ, R3 ;  /* 0x000000ffff057224 */ /* 0x000fe200078e0003 */
[----:B------:R-:W-:Y:S01]  /*5560*/  IABS R4, R7 ;  /* 0x0000000700047213 */ /* 0x000fe20000000000 */
[----:B------:R-:W-:Y:S01]  /*5570*/  IMAD.MOV.U32 R3, RZ, RZ, R2 ;  /* 0x000000ffff037224 */ /* 0x000fe200078e0002 */
[----:B------:R-:W-:Y:S01]  /*5580*/  MOV R2, R0 ;  /* 0x0000000000027202 */ /* 0x000fe20000000f00 */
[C---:B------:R-:W-:Y:S01]  /*5590*/  IMAD.IADD R7, R14.reuse, 0x1, -R43 ;  /* 0x000000010e077824 */ /* 0x040fe200078e0a2b */
[----:B------:R-:W-:Y:S01]  /*55a0*/  I2FP.F32.S32 R6, R6 ;  /* 0x0000000600067245 */ /* 0x000fe20000201400 */
[----:B------:R-:W-:Y:S01]  /*55b0*/  IMAD.MOV.U32 R0, RZ, RZ, R4 ;  /* 0x000000ffff007224 */ /* 0x000fe200078e0004 */
[----:B------:R-:W-:Y:S01]  /*55c0*/  I2FP.F32.S32 R2, R2 ;  /* 0x0000000200027245 */ /* 0x000fe20000201400 */
[----:B------:R-:W-:Y:S01]  /*55d0*/  IMAD.IADD R4, R14, 0x1, -R39 ;  /* 0x000000010e047824 */ /* 0x000fe200078e0a27 */
[----:B------:R-:W-:Y:S01]  /*55e0*/  I2FP.F32.S32 R5, R5 ;  /* 0x0000000500057245 */ /* 0x000fe20000201400 */
[-C--:B------:R-:W-:Y:S01]  /*55f0*/  FFMA.FTZ R63, R6, -R169.reuse, R76 ;  /* 0x800000a9063f7223 */ /* 0x080fe2000001004c */
[----:B------:R-:W-:Y:S01]  /*5600*/  I2FP.F32.S32 R0, R0 ;  /* 0x0000000000007245 */ /* 0x000fe20000201400 */
[----:B------:R-:W-:Y:S01]  /*5610*/  FFMA.FTZ R84, R2, -R169, R73 ;  /* 0x800000a902547223 */ /* 0x000fe20000010049 */
[----:B------:R-:W-:Y:S01]  /*5620*/  I2FP.F32.S32 R3, R3 ;  /* 0x0000000300037245 */ /* 0x000fe20000201400 */
[----:B------:R-:W-:-:S02]  /*5630*/  IMAD.IADD R2, R14, 0x1, -R37 ;  /* 0x000000010e027824 */ /* 0x000fc400078e0a25 */
[-C--:B------:R-:W-:Y:S01]  /*5640*/  FFMA.FTZ R77, R5, -R169.reuse, R77 ;  /* 0x800000a9054d7223 */ /* 0x080fe2000001004d */
[----:B------:R-:W-:Y:S01]  /*5650*/  FFMA.FTZ R76, R0, -R169, R68 ;  /* 0x800000a9004c7223 */ /* 0x000fe20000010044 */
[C---:B------:R-:W-:Y:S01]  /*5660*/  IMAD.IADD R0, R14.reuse, 0x1, -R46 ;  /* 0x000000010e007824 */ /* 0x040fe200078e0a2e */
[----:B------:R-:W-:Y:S01]  /*5670*/  IADD3 R5, PT, PT, R14, -R51, RZ ;  /* 0x800000330e057210 */ /* 0x000fe20007ffe0ff */
[----:B------:R-:W-:Y:S01]  /*5680*/  FFMA.FTZ R72, R3, -R169, R72 ;  /* 0x800000a903487223 */ /* 0x000fe20000010048 */
[----:B------:R-:W-:Y:S01]  /*5690*/  IABS R6, R2 ;  /* 0x0000000200067213 */ /* 0x000fe20000000000 */
[C---:B------:R-:W-:Y:S01]  /*56a0*/  VIADD R50, R28.reuse, 0xffffffd9 ;  /* 0xffffffd91c327836 */ /* 0x040fe20000000000 */
[----:B------:R-:W-:Y:S01]  /*56b0*/  IABS R3, R0 ;  /* 0x0000000000037213 */ /* 0x000fe20000000000 */
[----:B------:R-:W-:Y:S01]  /*56c0*/  VIADD R58, R28, 0xffffffe8 ;  /* 0xffffffe81c3a7836 */ /* 0x000fe20000000000 */
[----:B------:R-:W-:Y:S01]  /*56d0*/  IABS R2, R4 ;  /* 0x0000000400027213 */ /* 0x000fe20000000000 */
[----:B------:R-:W-:Y:S01]  /*56e0*/  VIADD R13, R14, 0x8 ;  /* 0x000000080e0d7836 */ /* 0x000fe20000000000 */
        /* <DEDUP_REMOVED lines=8> */
[----:B------:R-:W-:Y:S01]  /*5770*/  I2FP.F32.S32 R3, R3 ;  /* 0x0000000300037245 */ /* 0x000fe20000201400 */
[----:B------:R-:W-:Y:S01]  /*5780*/  FFMA.FTZ R86, R6, -R169, R69 ;  /* 0x800000a906567223 */ /* 0x000fe20000010045 */
[----:B------:R-:W-:Y:S01]  /*5790*/  I2FP.F32.S32 R2, R2 ;  /* 0x0000000200027245 */ /* 0x000fe20000201400 */
[C---:B------:R-:W-:Y:S01]  /*57a0*/  IMAD.IADD R4, R14.reuse, 0x1, -R48 ;  /* 0x000000010e047824 */ /* 0x040fe200078e0a30 */
[----:B------:R-:W-:Y:S01]  /*57b0*/  I2FP.F32.S32 R0, R0 ;  /* 0x0000000000007245 */ /* 0x000fe20000201400 */
[----:B------:R-:W-:-:S02]  /*57c0*/  IMAD.IADD R6, R14, 0x1, -R50 ;  /* 0x000000010e067824 */ /* 0x000fc400078e0a32 */
[-C--:B------:R-:W-:Y:S01]  /*57d0*/  FFMA.FTZ R85, R5, -R169.reuse, R64 ;  /* 0x800000a905557223 */ /* 0x080fe20000010040 */
[-C--:B------:R-:W-:Y:S01]  /*57e0*/  FFMA.FTZ R108, R2, -R169.reuse, R100 ;  /* 0x800000a9026c7223 */ /* 0x080fe20000010064 */
[----:B------:R-:W-:Y:S02]  /*57f0*/  IMAD.IADD R2, R14, 0x1, -R44 ;  /* 0x000000010e027824 */ /* 0x000fe400078e0a2c */
[-C--:B------:R-:W-:Y:S01]  /*5800*/  FFMA.FTZ R106, R0, -R169.reuse, R101 ;  /* 0x800000a9006a7223 */ /* 0x080fe20000010065 */
[C---:B------:R-:W-:Y:S02]  /*5810*/  IMAD.IADD R0, R14.reuse, 0x1, -R45 ;  /* 0x000000010e007824 */ /* 0x040fe400078e0a2d */
[----:B------:R-:W-:Y:S01]  /*5820*/  FFMA.FTZ R87, R3, -R169, R65 ;  /* 0x800000a903577223 */ /* 0x000fe20000010041 */
[C---:B------:R-:W-:Y:S01]  /*5830*/  IMAD.IADD R7, R14.reuse, 0x1, -R56 ;  /* 0x000000010e077824 */ /* 0x040fe200078e0a38 */
[----:B------:R-:W-:Y:S01]  /*5840*/  IABS R5, R2 ;  /* 0x0000000200057213 */ /* 0x000fe20000000000 */
[C---:B------:R-:W-:Y:S01]  /*5850*/  VIADD R12, R14.reuse, 0x40 ;  /* 0x000000400e0c7836 */ /* 0x040fe20000000000 */
[----:B------:R-:W-:Y:S01]  /*5860*/  IABS R3, R0 ;  /* 0x0000000000037213 */ /* 0x000fe20000000000 */
[----:B------:R-:W-:Y:S01]  /*5870*/  VIADD R11, R14, 0x48 ;  /* 0x000000480e0b7836 */ /* 0x000fe20000000000 */
[----:B------:R-:W-:Y:S01]  /*5880*/  IABS R2, R4 ;  /* 0x0000000400027213 */ /* 0x000fe20000000000 */
[----:B------:R-:W-:Y:S01]  /*5890*/  IMAD.MOV.U32 R182, RZ, RZ, R232 ;  /* 0x000000ffffb67224 */ /* 0x000fe200078e00e8 */
        /* <DEDUP_REMOVED lines=9> */
[-C--:B------:R-:W-:Y:S01]  /*5930*/  FFMA.FTZ R112, R5, -R169.reuse, R112 ;  /* 0x800000a905707223 */ /* 0x080fe20000010070 */
[----:B------:R-:W-:Y:S01]  /*5940*/  I2FP.F32.S32 R2, R2 ;  /* 0x0000000200027245 */ /* 0x000fe20000201400 */
[-C--:B------:R-:W-:Y:S01]  /*5950*/  FFMA.FTZ R109, R4, -R169.reuse, R113 ;  /* 0x800000a9046d7223 */ /* 0x080fe20000010071 */
[----:B------:R-:W-:Y:S01]  /*5960*/  I2FP.F32.S32 R0, R0 ;  /* 0x0000000000007245 */ /* 0x000fe20000201400 */
[----:B------:R-:W-:Y:S01]  /*5970*/  FFMA.FTZ R160, R3, -R169, R116 ;  /* 0x800000a903a07223 */ /* 0x000fe20000010074 */
[----:B------:R-:W-:-:S02]  /*5980*/  IMAD.IADD R4, R12, 0x1, -R8 ;  /* 0x000000010c047824 */ /* 0x000fc400078e0a08 */
[-C--:B------:R-:W-:Y:S01]  /*5990*/  FFMA.FTZ R151, R2, -R169.reuse, R117 ;  /* 0x800000a902977223 */ /* 0x080fe20000010075 */
[----:B------:R-:W-:Y:S02]  /*59a0*/  IMAD.IADD R2, R14, 0x1, -R57 ;  /* 0x000000010e027824 */ /* 0x000fe400078e0a39 */
[----:B------:R-:W-:Y:S01]  /*59b0*/  FFMA.FTZ R117, R0, -R169, R120 ;  /* 0x800000a900757223 */ /* 0x000fe20000010078 */
[----:B------:R-:W-:Y:S01]  /*59c0*/  IMAD.IADD R0, R14, 0x1, -R58 ;  /* 0x000000010e007824 */ /* 0x000fe200078e0a3a */
[----:B------:R-:W-:Y:S01]  /*59d0*/  IADD3 R6, PT, PT, -R8, R11, RZ ;  /* 0x0000000b08067210 */ /* 0x000fe20007ffe1ff */
[----:B------:R-:W-:Y:S01]  /*59e0*/  IMAD.MOV.U32 R120, RZ, RZ, R10 ;  /* 0x000000ffff787224 */ /* 0x000fe200078e000a */
[----:B------:R-:W-:Y:S01]  /*59f0*/  IABS R3, R2 ;  /* 0x0000000200037213 */ /* 0x000fe20000000000 */
[----:B------:R-:W-:Y:S01]  /*5a00*/  IMAD.IADD R2, R13, 0x1, -R8 ;  /* 0x000000010d027824 */ /* 0x000fe200078e0a08 */
[----:B------:R-:W-:Y:S02]  /*5a10*/  IABS R0, R0 ;  /* 0x0000000000007213 */ /* 0x000fe40000000000 */
[----:B------:R-:W-:Y:S01]  /*5a20*/  FSEL R105, R27, -INF , !P3 ;  /* 0xff8000001b697808 */ /* 0x000fe20005800000 */
[----:B------:R-:W-:Y:S01]  /*5a30*/  IMAD.MOV.U32 R5, RZ, RZ, R3 ;  /* 0x000000ffff057224 */ /* 0x000fe200078e0003 */
[----:B------:R-:W-:Y:S01]  /*5a40*/  IABS R2, R2 ;  /* 0x0000000200027213 */ /* 0x000fe20000000000 */
[----:B------:R-:W-:Y:S01]  /*5a50*/  IMAD.MOV.U32 R7, RZ, RZ, R0 ;  /* 0x000000ffff077224 */ /* 0x000fe200078e0000 */
[----:B------:R-:W-:-:S02]  /*5a60*/  IABS R0, R4 ;  /* 0x0000000400007213 */ /* 0x000fc40000000000 */
[----:B------:R-:W-:Y:S01]  /*5a70*/  IABS R3, R6 ;  /* 0x0000000600037213 */ /* 0x000fe20000000000 */
[----:B------:R-:W-:Y:S01]  /*5a80*/  IMAD.MOV.U32 R4, RZ, RZ, R2 ;  /* 0x000000ffff047224 */ /* 0x000fe200078e0002 */
[----:B------:R-:W-:Y:S01]  /*5a90*/  I2FP.F32.S32 R6, R5 ;  /* 0x0000000500067245 */ /* 0x000fe20000201400 */
[----:B------:R-:W-:Y:S01]  /*5aa0*/  IMAD.MOV.U32 R2, RZ, RZ, R0 ;  /* 0x000000ffff027224 */ /* 0x000fe200078e0000 */
[----:B------:R-:W-:Y:S01]  /*5ab0*/  I2FP.F32.S32 R5, R7 ;  /* 0x0000000700057245 */ /* 0x000fe20000201400 */
[----:B------:R-:W-:Y:S01]  /*5ac0*/  IMAD.MOV.U32 R0, RZ, RZ, R3 ;  /* 0x000000ffff007224 */ /* 0x000fe200078e0003 */
[----:B------:R-:W-:Y:S01]  /*5ad0*/  I2FP.F32.S32 R3, R4 ;  /* 0x0000000400037245 */ /* 0x000fe20000201400 */
[--C-:B------:R-:W-:Y:S01]  /*5ae0*/  IMAD.IADD R4, R11, 0x1, -R9.reuse ;  /* 0x000000010b047824 */ /* 0x100fe200078e0a09 */
[----:B------:R-:W-:Y:S01]  /*5af0*/  I2FP.F32.S32 R2, R2 ;  /* 0x0000000200027245 */ /* 0x000fe20000201400 */
[-C--:B------:R-:W-:Y:S01]  /*5b00*/  FFMA.FTZ R113, R5, -R169.reuse, R200 ;  /* 0x800000a905717223 */ /* 0x080fe200000100c8 */
[----:B------:R-:W-:Y:S01]  /*5b10*/  I2FP.F32.S32 R0, R0 ;  /* 0x0000000000007245 */ /* 0x000fe20000201400 */
[----:B------:R-:W-:Y:S01]  /*5b20*/  FFMA.FTZ R15, R3, -R169, R110 ;  /* 0x800000a9030f7223 */ /* 0x000fe2000001006e */
[----:B------:R-:W-:Y:S01]  /*5b30*/  IADD3 R7, PT, PT, -R16, R11, RZ ;  /* 0x0000000b10077210 */ /* 0x000fe20007ffe1ff */
[----:B------:R-:W-:Y:S01]  /*5b40*/  FFMA.FTZ R10, R2, -R169, R196 ;  /* 0x800000a9020a7223 */ /* 0x000fe200000100c4 */
[----:B------:R-:W-:-:S02]  /*5b50*/  IMAD.IADD R2, R13, 0x1, -R9 ;  /* 0x000000010d027824 */ /* 0x000fc400078e0a09 */
[-C--:B------:R-:W-:Y:S01]  /*5b60*/  FFMA.FTZ R8, R0, -R169.reuse, R198 ;  /* 0x800000a900087223 */ /* 0x080fe200000100c6 */
[----:B------:R-:W-:Y:S02]  /*5b70*/  IMAD.IADD R0, R12, 0x1, -R9 ;  /* 0x000000010c007824 */ /* 0x000fe400078e0a09 */
[----:B------:R-:W-:Y:S01]  /*5b80*/  FFMA.FTZ R116, R6, -R169, R121 ;  /* 0x800000a906747223 */ /* 0x000fe20000010079 */
[----:B------:R-:W-:Y:S01]  /*5b90*/  IMAD.IADD R5, R12, 0x1, -R16 ;  /* 0x000000010c057824 */ /* 0x000fe200078e0a10 */
[----:B------:R-:W-:Y:S01]  /*5ba0*/  IABS R6, R2 ;  /* 0x0000000200067213 */ /* 0x000fe20000000000 */
[----:B------:R-:W-:Y:S01]  /*5bb0*/  IMAD.MOV.U32 R196, RZ, RZ, R229 ;  /* 0x000000ffffc47224 */ /* 0x000fe200078e00e5 */
[----:B------:R-:W-:Y:S01]  /*5bc0*/  IABS R3, R0 ;  /* 0x0000000000037213 */ /* 0x000fe20000000000 */
[----:B------:R-:W-:Y:S01]  /*5bd0*/  IMAD.MOV.U32 R198, RZ, RZ, R216 ;  /* 0x000000ffffc67224 */ /* 0x000fe200078e00d8 */
[----:B------:R-:W-:Y:S02]  /*5be0*/  IABS R0, R4 ;  /* 0x0000000400007213 */ /* 0x000fe40000000000 */
        /* <DEDUP_REMOVED lines=10> */
[----:B------:R-:W-:Y:S01]  /*5c90*/  FFMA.FTZ R9, R2, -R169, R156 ;  /* 0x800000a902097223 */ /* 0x000fe2000001009c */
[----:B------:R-:W-:Y:S01]  /*5ca0*/  I2FP.F32.S32 R0, R0 ;  /* 0x0000000000007245 */ /* 0x000fe20000201400 */
[----:B------:R-:W-:-:S02]  /*5cb0*/  IMAD.IADD R2, R13, 0x1, -R19 ;  /* 0x000000010d027824 */ /* 0x000fc400078e0a13 */
[-C--:B------:R-:W-:Y:S01]  /*5cc0*/  FFMA.FTZ R17, R5, -R169.reuse, R197 ;  /* 0x800000a905117223 */ /* 0x080fe200000100c5 */
[-C--:B------:R-:W-:Y:S01]  /*5cd0*/  FFMA.FTZ R16, R3, -R169.reuse, R199 ;  /* 0x800000a903107223 */ /* 0x080fe200000100c7 */
[--C-:B------:R-:W-:Y:S02]  /*5ce0*/  IMAD.IADD R3, R11, 0x1, -R19.reuse ;  /* 0x000000010b037824 */ /* 0x100fe400078e0a13 */
[----:B------:R-:W-:Y:S01]  /*5cf0*/  FFMA.FTZ R7, R0, -R169, R158 ;  /* 0x800000a900077223 */ /* 0x000fe2000001009e */
[----:B------:R-:W-:Y:S01]  /*5d00*/  IMAD.IADD R0, R12, 0x1, -R19 ;  /* 0x000000010c007824 */ /* 0x000fe200078e0a13 */
[----:B------:R-:W-:Y:S01]  /*5d10*/  IABS R5, R2 ;  /* 0x0000000200057213 */ /* 0x000fe20000000000 */
[--C-:B------:R-:W-:Y:S01]  /*5d20*/  IMAD.IADD R4, R13, 0x1, -R21.reuse ;  /* 0x000000010d047824 */ /* 0x100fe200078e0a15 */
[----:B------:R-:W-:Y:S01]  /*5d30*/  FSEL R93, R10, -INF , !P3 ;  /* 0xff8000000a5d7808 */ /* 0x000fe20005800000 */
[----:B------:R-:W-:Y:S01]  /*5d40*/  IMAD.IADD R6, R12, 0x1, -R21 ;  /* 0x000000010c067824 */ /* 0x000fe200078e0a15 */
[----:B------:R-:W-:Y:S01]  /*5d50*/  IABS R2, R0 ;  /* 0x0000000000027213 */ /* 0x000fe20000000000 */
[----:B------:R-:W-:Y:S01]  /*5d60*/  IMAD.MOV.U32 R197, RZ, RZ, R217 ;  /* 0x000000ffffc57224 */ /* 0x000fe200078e00d9 */
[----:B------:R-:W-:-:S02]  /*5d70*/  IABS R0, R3 ;  /* 0x0000000300007213 */ /* 0x000fc40000000000 */
[----:B------:R-:W-:Y:S02]  /*5d80*/  IABS R3, R4 ;  /* 0x0000000400037213 */ /* 0x000fe40000000000 */
[----:B------:R-:W-:Y:S01]  /*5d90*/  IABS R4, R6 ;  /* 0x0000000600047213 */ /* 0x000fe20000000000 */
[----:B------:R-:W-:Y:S01]  /*5da0*/  IMAD.MOV.U32 R6, RZ, RZ, R5 ;  /* 0x000000ffff067224 */ /* 0x000fe200078e0005 */
[----:B------:R-:W-:Y:S01]  /*5db0*/  MOV R5, R2 ;  /* 0x0000000200057202 */ /* 0x000fe20000000f00 */
[----:B------:R-:W-:Y:S01]  /*5dc0*/  IMAD.MOV.U32 R2, RZ, RZ, R3 ;  /* 0x000000ffff027224 */ /* 0x000fe200078e0003 */
[----:B------:R-:W-:Y:S01]  /*5dd0*/  FSEL R96, R8, -INF , !P3 ;  /* 0xff80000008607808 */ /* 0x000fe20005800000 */
[----:B------:R-:W-:Y:S01]  /*5de0*/  IMAD.MOV.U32 R3, RZ, RZ, R4 ;  /* 0x000000ffff037224 */ /* 0x000fe200078e0004 */
[----:B------:R-:W-:Y:S02]  /*5df0*/  I2FP.F32.S32 R4, R0 ;  /* 0x0000000000047245 */ /* 0x000fe40000201400 */
[----:B------:R-:W-:-:S02]  /*5e00*/  I2FP.F32.S32 R2, R2 ;  /* 0x0000000200027245 */ /* 0x000fc40000201400 */
[----:B------:R-:W-:Y:S01]  /*5e10*/  I2FP.F32.S32 R0, R3 ;  /* 0x0000000300007245 */ /* 0x000fe20000201400 */
[----:B------:R-:W-:Y:S01]  /*5e20*/  IMAD.IADD R3, R12, 0x1, -R20 ;  /* 0x000000010c037824 */ /* 0x000fe200078e0a14 */
[----:B------:R-:W-:Y:S01]  /*5e30*/  I2FP.F32.S32 R5, R5 ;  /* 0x0000000500057245 */ /* 0x000fe20000201400 */
[-C--:B------:R-:W-:Y:S01]  /*5e40*/  FFMA.FTZ R29, R2, -R169.reuse, R98 ;  /* 0x800000a9021d7223 */ /* 0x080fe20000010062 */
[----:B------:R-:W-:Y:S01]  /*5e50*/  I2FP.F32.S32 R6, R6 ;  /* 0x0000000600067245 */ /* 0x000fe20000201400 */
[-C--:B------:R-:W-:Y:S01]  /*5e60*/  FFMA.FTZ R26, R0, -R169.reuse, R192 ;  /* 0x800000a9001a7223 */ /* 0x080fe200000100c0 */
[----:B------:R-:W-:Y:S02]  /*5e70*/  IMAD.IADD R0, R11, 0x1, -R21 ;  /* 0x000000010b007824 */ /* 0x000fe400078e0a15 */
[-C--:B------:R-:W-:Y:S01]  /*5e80*/  FFMA.FTZ R23, R5, -R169.reuse, R157 ;  /* 0x800000a905177223 */ /* 0x080fe2000001009d */
[--C-:B------:R-:W-:Y:S02]  /*5e90*/  IMAD.IADD R2, R13, 0x1, -R20.reuse ;  /* 0x000000010d027824 */ /* 0x100fe400078e0a14 */
[----:B------:R-:W-:Y:S01]  /*5ea0*/  FFMA.FTZ R24, R6, -R169, R107 ;  /* 0x800000a906187223 */ /* 0x000fe2000001006b */
[----:B------:R-:W-:-:S02]  /*5eb0*/  IMAD.IADD R5, R11, 0x1, -R20 ;  /* 0x000000010b057824 */ /* 0x000fc400078e0a14 */
[----:B------:R-:W-:Y:S01]  /*5ec0*/  FFMA.FTZ R22, R4, -R169, R159 ;  /* 0x800000a904167223 */ /* 0x000fe2000001009f */
[----:B------:R-:W-:Y:S01]  /*5ed0*/  IMAD.IADD R6, R13, 0x1, -R25 ;  /* 0x000000010d067824 */ /* 0x000fe200078e0a19 */
[----:B------:R-:W-:Y:S02]  /*5ee0*/  IABS R4, R0 ;  /* 0x0000000000047213 */ /* 0x000fe40000000000 */
[----:B------:R-:W-:Y:S02]  /*5ef0*/  IABS R2, R2 ;  /* 0x0000000200027213 */ /* 0x000fe40000000000 */
[----:B------:R-:W-:Y:S02]  /*5f00*/  IABS R0, R3 ;  /* 0x0000000300007213 */ /* 0x000fe40000000000 */
[----:B------:R-:W-:Y:S02]  /*5f10*/  IABS R3, R5 ;  /* 0x0000000500037213 */ /* 0x000fe40000000000 */
[----:B------:R-:W-:Y:S01]  /*5f20*/  IABS R5, R6 ;  /* 0x0000000600057213 */ /* 0x000fe20000000000 */
[----:B------:R-:W-:Y:S01]  /*5f30*/  IMAD.MOV.U32 R6, RZ, RZ, R4 ;  /* 0x000000ffff067224 */ /* 0x000fe200078e0004 */
[----:B------:R-:W-:Y:S01]  /*5f40*/  FSEL R107, R15, -INF , !P3 ;  /* 0xff8000000f6b7808 */ /* 0x000fe20005800000 */
[----:B------:R-:W-:Y:S01]  /*5f50*/  IMAD.MOV.U32 R4, RZ, RZ, R2 ;  /* 0x000000ffff047224 */ /* 0x000fe200078e0002 */
[----:B------:R-:W-:Y:S01]  /*5f60*/  MOV R2, R0 ;  /* 0x0000000000027202 */ /* 0x000fe20000000f00 */
[----:B------:R-:W-:Y:S01]  /*5f70*/  IMAD.MOV.U32 R0, RZ, RZ, R3 ;  /* 0x000000ffff007224 */ /* 0x000fe200078e0003 */
[----:B------:R-:W-:Y:S01]  /*5f80*/  I2FP.F32.S32 R6, R6 ;  /* 0x0000000600067245 */ /* 0x000fe20000201400 */
[----:B------:R-:W-:Y:S01]  /*5f90*/  IMAD.MOV.U32 R3, RZ, RZ, R5 ;  /* 0x000000ffff037224 */ /* 0x000fe200078e0005 */
[----:B------:R-:W-:-:S02]  /*5fa0*/  I2FP.F32.S32 R5, R4 ;  /* 0x0000000400057245 */ /* 0x000fc40000201400 */
[----:B------:R-:W-:Y:S01]  /*5fb0*/  I2FP.F32.S32 R4, R2 ;  /* 0x0000000200047245 */ /* 0x000fe20000201400 */
[----:B------:R-:W-:Y:S01]  /*5fc0*/  FFMA.FTZ R21, R6, -R169, R194 ;  /* 0x800000a906157223 */ /* 0x000fe200000100c2 */
[----:B------:R-:W-:Y:S01]  /*5fd0*/  I2FP.F32.S32 R2, R3 ;  /* 0x0000000300027245 */ /* 0x000fe20000201400 */
[C-C-:B------:R-:W-:Y:S01]  /*5fe0*/  IMAD.IADD R6, R11.reuse, 0x1, -R30.reuse ;  /* 0x000000010b067824 */ /* 0x140fe200078e0a1e */
[----:B------:R-:W-:Y:S01]  /*5ff0*/  I2FP.F32.S32 R0, R0 ;  /* 0x0000000000007245 */ /* 0x000fe20000201400 */
[-C--:B------:R-:W-:Y:S01]  /*6000*/  FFMA.FTZ R19, R4, -R169.reuse, R193 ;  /* 0x800000a904137223 */ /* 0x080fe200000100c1 */
[----:B------:R-:W-:Y:S02]  /*6010*/  IMAD.IADD R4, R12, 0x1, -R30 ;  /* 0x000000010c047824 */ /* 0x000fe400078e0a1e */
[-C--:B------:R-:W-:Y:S01]  /*6020*/  FFMA.FTZ R27, R2, -R169.reuse, R94 ;  /* 0x800000a9021b7223 */ /* 0x080fe2000001005e */
[----:B------:R-:W-:Y:S02]  /*6030*/  IMAD.IADD R2, R12, 0x1, -R25 ;  /* 0x000000010c027824 */ /* 0x000fe400078e0a19 */
[-C--:B------:R-:W-:Y:S01]  /*6040*/  FFMA.FTZ R15, R0, -R169.reuse, R195 ;  /* 0x800000a9000f7223 */ /* 0x080fe200000100c3 */
[----:B------:R-:W-:Y:S01]  /*6050*/  IMAD.IADD R0, R11, 0x1, -R25 ;  /* 0x000000010b007824 */ /* 0x000fe200078e0a19 */
[----:B------:R-:W-:Y:S01]  /*6060*/  ISETP.GE.AND P3, PT, R20, R80, PT ;  /* 0x000000501400720c */ /* 0x000fe20003f66270 */
[----:B------:R-:W-:Y:S01]  /*6070*/  FFMA.FTZ R20, R5, -R169, R99 ;  /* 0x800000a905147223 */ /* 0x000fe20000010063 */
[----:B------:R-:W-:Y:S01]  /*6080*/  IABS R5, R2 ;  /* 0x0000000200057213 */ /* 0x000fe20000000000 */
[----:B------:R-:W-:Y:S01]  /*6090*/  IMAD.IADD R3, R13, 0x1, -R30 ;  /* 0x000000010d037824 */ /* 0x000fe200078e0a1e */
[----:B------:R-:W-:-:S02]  /*60a0*/  IABS R0, R0 ;  /* 0x0000000000007213 */ /* 0x000fc40000000000 */
[----:B------:R-:W-:Y:S02]  /*60b0*/  IABS R2, R4 ;  /* 0x0000000400027213 */ /* 0x000fe40000000000 */
[----:B------:R-:W-:Y:S01]  /*60c0*/  IABS R4, R6 ;  /* 0x0000000600047213 */ /* 0x000fe20000000000 */
[----:B------:R-:W-:Y:S01]  /*60d0*/  IMAD.MOV.U32 R6, RZ, RZ, R5 ;  /* 0x000000ffff067224 */ /* 0x000fe200078e0005 */
[----:B------:R-:W-:Y:S01]  /*60e0*/  IABS R3, R3 ;  /* 0x0000000300037213 */ /* 0x000fe20000000000 */
[----:B------:R-:W-:Y:S01]  /*60f0*/  IMAD.MOV.U32 R5, RZ, RZ, R0 ;  /* 0x000000ffff057224 */ /* 0x000fe200078e0000 */
[----:B------:R-:W-:Y:S01]  /*6100*/  MOV R0, R4 ;  /* 0x0000000400007202 */ /* 0x000fe20000000f00 */
[----:B------:R-:W-:Y:S01]  /*6110*/  IMAD.IADD R4, R13, 0x1, -R33 ;  /* 0x000000010d047824 */ /* 0x000fe200078e0a21 */
[----:B------:R-:W-:Y:S02]  /*6120*/  I2FP.F32.S32 R2, R2 ;  /* 0x0000000200027245 */ /* 0x000fe40000201400 */
[----:B------:R-:W-:-:S02]  /*6130*/  I2FP.F32.S32 R0, R0 ;  /* 0x0000000000007245 */ /* 0x000fc40000201400 */
[----:B------:R-:W-:Y:S01]  /*6140*/  I2FP.F32.S32 R3, R3 ;  /* 0x0000000300037245 */ /* 0x000fe20000201400 */
[-C--:B------:R-:W-:Y:S01]  /*6150*/  FFMA.FTZ R8, R2, -R169.reuse, R153 ;  /* 0x800000a902087223 */ /* 0x080fe20000010099 */
[----:B------:R-:W-:Y:S01]  /*6160*/  I2FP.F32.S32 R6, R6 ;  /* 0x0000000600067245 */ /* 0x000fe20000201400 */
[----:B------:R-:W-:Y:S01]  /*6170*/  IMAD.IADD R2, R13, 0x1, -R31 ;  /* 0x000000010d027824 */ /* 0x000fe200078e0a1f */
[----:B------:R-:W-:Y:S01]  /*6180*/  FSEL R69, R7, -INF , !P6 ;  /* 0xff80000007457808 */ /* 0x000fe20007000000 */
[----:B------:R-:W-:Y:S01]  /*6190*/  FFMA.FTZ R7, R0, -R169, R155 ;  /* 0x800000a900077223 */ /* 0x000fe2000001009b */
[----:B------:R-:W-:Y:S01]  /*61a0*/  I2FP.F32.S32 R5, R5 ;  /* 0x0000000500057245 */ /* 0x000fe20000201400 */
[----:B------:R-:W-:Y:S01]  /*61b0*/  IMAD.IADD R0, R12, 0x1, -R31 ;  /* 0x000000010c007824 */ /* 0x000fe200078e0a1f */
[----:B------:R-:W-:Y:S01]  /*61c0*/  FSEL R65, R9, -INF , !P6 ;  /* 0xff80000009417808 */ /* 0x000fe20007000000 */
[----:B------:R-:W-:Y:S01]  /*61d0*/  FFMA.FTZ R9, R3, -R169, R95 ;  /* 0x800000a903097223 */ /* 0x000fe2000001005f */
[----:B------:R-:W-:Y:S01]  /*61e0*/  FSEL R92, R16, -INF , !P1 ;  /* 0xff800000105c7808 */ /* 0x000fe20004800000 */
[----:B------:R-:W-:-:S02]  /*61f0*/  IMAD.IADD R3, R11, 0x1, -R31 ;  /* 0x000000010b037824 */ /* 0x000fc400078e0a1f */
[-C--:B------:R-:W-:Y:S01]  /*6200*/  FFMA.FTZ R16, R6, -R169.reuse, R152 ;  /* 0x800000a906107223 */ /* 0x080fe20000010098 */
        /* <DEDUP_REMOVED lines=10> */
[----:B------:R-:W-:Y:S01]  /*62b0*/  FSEL R98, R40, -INF , !P6 ;  /* 0xff80000028627808 */ /* 0x000fe20007000000 */
[----:B------:R-:W-:Y:S01]  /*62c0*/  IMAD.MOV.U32 R2, RZ, RZ, R3 ;  /* 0x000000ffff027224 */ /* 0x000fe200078e0003 */
[----:B------:R-:W-:Y:S01]  /*62d0*/  FSEL R97, R47, -INF , !P5 ;  /* 0xff8000002f617808 */ /* 0x000fe20006800000 */
[----:B------:R-:W-:Y:S01]  /*62e0*/  IMAD.MOV.U32 R3, RZ, RZ, R4 ;  /* 0x000000ffff037224 */ /* 0x000fe200078e0004 */
[----:B------:R-:W-:-:S02]  /*62f0*/  I2FP.F32.S32 R4, R0 ;  /* 0x0000000000047245 */ /* 0x000fc40000201400 */
[----:B------:R-:W-:Y:S02]  /*6300*/  I2FP.F32.S32 R2, R2 ;  /* 0x0000000200027245 */ /* 0x000fe40000201400 */
[----:B------:R-:W-:Y:S01]  /*6310*/  I2FP.F32.S32 R0, R3 ;  /* 0x0000000300007245 */ /* 0x000fe20000201400 */
[----:B------:R-:W-:Y:S01]  /*6320*/  IMAD.IADD R3, R12, 0x1, -R32 ;  /* 0x000000010c037824 */ /* 0x000fe200078e0a20 */
[----:B------:R-:W-:Y:S02]  /*6330*/  I2FP.F32.S32 R5, R5 ;  /* 0x0000000500057245 */ /* 0x000fe40000201400 */
[----:B------:R-:W-:Y:S02]  /*6340*/  FSEL R100, R24, -INF , !P5 ;  /* 0xff80000018647808 */ /* 0x000fe40006800000 */
[----:B------:R-:W-:Y:S02]  /*6350*/  FSEL R42, R23, -INF , !P5 ;  /* 0xff800000172a7808 */ /* 0x000fe40006800000 */
[----:B------:R-:W-:-:S02]  /*6360*/  FSEL R64, R22, -INF , !P5 ;  /* 0xff80000016407808 */ /* 0x000fc40006800000 */
[----:B------:R-:W-:Y:S02]  /*6370*/  I2FP.F32.S32 R6, R6 ;  /* 0x0000000600067245 */ /* 0x000fe40000201400 */
[-C--:B------:R-:W-:Y:S01]  /*6380*/  ISETP.GE.AND P6, PT, R30, R80.reuse, PT ;  /* 0x000000501e00720c */ /* 0x080fe20003fc6270 */
[-C--:B------:R-:W-:Y:S01]  /*6390*/  FFMA.FTZ R30, R0, -R169.reuse, R185 ;  /* 0x800000a9001e7223 */ /* 0x080fe200000100b9 */
[-C--:B------:R-:W-:Y:S01]  /*63a0*/  ISETP.GE.AND P5, PT, R31, R80.reuse, PT ;  /* 0x000000501f00720c */ /* 0x080fe20003fa6270 */
[-C--:B------:R-:W-:Y:S01]  /*63b0*/  FFMA.FTZ R31, R2, -R169.reuse, R91 ;  /* 0x800000a9021f7223 */ /* 0x080fe2000001005b */
[----:B------:R-:W-:Y:S01]  /*63c0*/  FSEL R99, R41, -INF , !P1 ;  /* 0xff80000029637808 */ /* 0x000fe20004800000 */
[----:B------:R-:W-:Y:S01]  /*63d0*/  IMAD.IADD R2, R13, 0x1, -R32 ;  /* 0x000000010d027824 */ /* 0x000fe200078e0a20 */
[----:B------:R-:W-:Y:S01]  /*63e0*/  FSEL R101, R18, -INF , !P1 ;  /* 0xff80000012657808 */ /* 0x000fe20004800000 */
[----:B------:R-:W-:Y:S01]  /*63f0*/  FFMA.FTZ R18, R5, -R169, R184 ;  /* 0x800000a905127223 */ /* 0x000fe200000100b8 */
[----:B------:R-:W-:Y:S01]  /*6400*/  FSEL R68, R17, -INF , !P1 ;  /* 0xff80000011447808 */ /* 0x000fe20004800000 */
[----:B------:R-:W-:Y:S01]  /*6410*/  IMAD.IADD R5, R11, 0x1, -R32 ;  /* 0x000000010b057824 */ /* 0x000fe200078e0a20 */
[----:B------:R-:W-:Y:S01]  /*6420*/  IADD3 R0, PT, PT, -R33, R11, RZ ;  /* 0x0000000b21007210 */ /* 0x000fe20007ffe1ff */
[-C--:B------:R-:W-:Y:S01]  /*6430*/  FFMA.FTZ R17, R4, -R169.reuse, R186 ;  /* 0x800000a904117223 */ /* 0x080fe200000100ba */
[----:B------:R-:W-:Y:S01]  /*6440*/  ISETP.GE.AND P1, PT, R25, R80, PT ;  /* 0x000000501900720c */ /* 0x000fe20003f26270 */
[----:B------:R-:W-:Y:S01]  /*6450*/  FFMA.FTZ R25, R6, -R169, R90 ;  /* 0x800000a906197223 */ /* 0x000fe2000001005a */
[----:B------:R-:W-:Y:S01]  /*6460*/  IMAD.IADD R6, R13, 0x1, -R34 ;  /* 0x000000010d067824 */ /* 0x000fe200078e0a22 */
[----:B------:R-:W-:-:S02]  /*6470*/  IABS R4, R0 ;  /* 0x0000000000047213 */ /* 0x000fc40000000000 */
        /* <DEDUP_REMOVED lines=9> */
[----:B------:R-:W-:Y:S01]  /*6510*/  I2FP.F32.S32 R6, R6 ;  /* 0x0000000600067245 */ /* 0x000fe20000201400 */
[----:B------:R-:W-:Y:S01]  /*6520*/  IMAD.MOV.U32 R0, RZ, RZ, R3 ;  /* 0x000000ffff007224 */ /* 0x000fe200078e0003 */
[----:B------:R-:W-:Y:S01]  /*6530*/  FSEL R88, R10, -INF , !P1 ;  /* 0xff8000000a587808 */ /* 0x000fe20004800000 */
[----:B------:R-:W-:Y:S01]  /*6540*/  IMAD.MOV.U32 R3, RZ, RZ, R5 ;  /* 0x000000ffff037224 */ /* 0x000fe200078e0005 */
[----:B------:R-:W-:Y:S01]  /*6550*/  I2FP.F32.S32 R5, R4 ;  /* 0x0000000400057245 */ /* 0x000fe20000201400 */
[-C--:B------:R-:W-:Y:S01]  /*6560*/  FFMA.FTZ R24, R6, -R169.reuse, R187 ;  /* 0x800000a906187223 */ /* 0x080fe200000100bb */
[----:B------:R-:W-:Y:S01]  /*6570*/  I2FP.F32.S32 R4, R2 ;  /* 0x0000000200047245 */ /* 0x000fe20000201400 */
[--C-:B------:R-:W-:Y:S01]  /*6580*/  IMAD.IADD R6, R11, 0x1, -R35.reuse ;  /* 0x000000010b067824 */ /* 0x100fe200078e0a23 */
[----:B------:R-:W-:Y:S01]  /*6590*/  I2FP.F32.S32 R0, R0 ;  /* 0x0000000000007245 */ /* 0x000fe20000201400 */
[----:B------:R-:W-:Y:S01]  /*65a0*/  FFMA.FTZ R23, R5, -R169, R78 ;  /* 0x800000a905177223 */ /* 0x000fe2000001004e */
[----:B------:R-:W-:Y:S01]  /*65b0*/  I2FP.F32.S32 R2, R3 ;  /* 0x0000000300027245 */ /* 0x000fe20000201400 */
[----:B------:R-:W-:Y:S01]  /*65c0*/  FFMA.FTZ R22, R4, -R169, R128 ;  /* 0x800000a904167223 */ /* 0x000fe20000010080 */
[----:B------:R-:W-:-:S02]  /*65d0*/  IMAD.IADD R4, R12, 0x1, -R35 ;  /* 0x000000010c047824 */ /* 0x000fc400078e0a23 */
[-C--:B------:R-:W-:Y:S01]  /*65e0*/  FFMA.FTZ R21, R0, -R169.reuse, R130 ;  /* 0x800000a900157223 */ /* 0x080fe20000010082 */
[----:B------:R-:W-:Y:S02]  /*65f0*/  IMAD.IADD R0, R11, 0x1, -R34 ;  /* 0x000000010b007824 */ /* 0x000fe400078e0a22 */
[----:B------:R-:W-:Y:S01]  /*6600*/  FFMA.FTZ R29, R2, -R169, R79 ;  /* 0x800000a9021d7223 */ /* 0x000fe2000001004f */
[----:B------:R-:W-:Y:S01]  /*6610*/  IADD3 R2, PT, PT, -R34, R12, RZ ;  /* 0x0000000c22027210 */ /* 0x000fe20007ffe1ff */
[----:B------:R-:W-:Y:S01]  /*6620*/  IMAD.IADD R3, R13, 0x1, -R35 ;  /* 0x000000010d037824 */ /* 0x000fe200078e0a23 */
[----:B------:R-:W-:Y:S02]  /*6630*/  FSEL R73, R7, -INF , !P6 ;  /* 0xff80000007497808 */ /* 0x000fe40007000000 */
[----:B------:R-:W-:Y:S02]  /*6640*/  IABS R5, R2 ;  /* 0x0000000200057213 */ /* 0x000fe40000000000 */
[----:B------:R-:W-:-:S02]  /*6650*/  IABS R0, R0 ;  /* 0x0000000000007213 */ /* 0x000fc40000000000 */
[----:B------:R-:W-:Y:S02]  /*6660*/  IABS R2, R4 ;  /* 0x0000000400027213 */ /* 0x000fe40000000000 */
[----:B------:R-:W-:Y:S01]  /*6670*/  IABS R4, R6 ;  /* 0x0000000600047213 */ /* 0x000fe20000000000 */
[----:B------:R-:W-:Y:S01]  /*6680*/  IMAD.MOV.U32 R6, RZ, RZ, R5 ;  /* 0x000000ffff067224 */ /* 0x000fe200078e0005 */
[----:B------:R-:W-:Y:S01]  /*6690*/  IABS R3, R3 ;  /* 0x0000000300037213 */ /* 0x000fe20000000000 */
[----:B------:R-:W-:Y:S01]  /*66a0*/  IMAD.MOV.U32 R5, RZ, RZ, R0 ;  /* 0x000000ffff057224 */ /* 0x000fe200078e0000 */
[----:B------:R-:W-:Y:S01]  /*66b0*/  I2FP.F32.S32 R2, R2 ;  /* 0x0000000200027245 */ /* 0x000fe20000201400 */
[----:B------:R-:W-:Y:S01]  /*66c0*/  IMAD.MOV.U32 R0, RZ, RZ, R4 ;  /* 0x000000ffff007224 */ /* 0x000fe200078e0004 */
[----:B------:R-:W-:Y:S01]  /*66d0*/  I2FP.F32.S32 R3, R3 ;  /* 0x0000000300037245 */ /* 0x000fe20000201400 */
[C---:B------:R-:W-:Y:S01]  /*66e0*/  IMAD.IADD R4, R13.reuse, 0x1, -R38 ;  /* 0x000000010d047824 */ /* 0x040fe200078e0a26 */
[----:B------:R-:W-:Y:S01]  /*66f0*/  I2FP.F32.S32 R6, R6 ;  /* 0x0000000600067245 */ /* 0x000fe20000201400 */
[----:B------:R-:W-:Y:S01]  /*6700*/  FFMA.FTZ R10, R2, -R169, R144 ;  /* 0x800000a9020a7223 */ /* 0x000fe20000010090 */
[----:B------:R-:W-:Y:S01]  /*6710*/  I2FP.F32.S32 R0, R0 ;  /* 0x0000000000007245 */ /* 0x000fe20000201400 */
[----:B------:R-:W-:Y:S01]  /*6720*/  IMAD.IADD R2, R13, 0x1, -R36 ;  /* 0x000000010d027824 */ /* 0x000fe200078e0a24 */
[----:B------:R-:W-:-:S02]  /*6730*/  I2FP.F32.S32 R5, R5 ;  /* 0x0000000500057245 */ /* 0x000fc40000201400 */
[----:B------:R-:W-:Y:S01]  /*6740*/  FSEL R90, R15, -INF , !P3 ;  /* 0xff8000000f5a7808 */ /* 0x000fe20005800000 */
[-C--:B------:R-:W-:Y:S01]  /*6750*/  FFMA.FTZ R7, R0, -R169.reuse, R146 ;  /* 0x800000a900077223 */ /* 0x080fe20000010092 */
[----:B------:R-:W-:Y:S01]  /*6760*/  IMAD.IADD R0, R12, 0x1, -R36 ;  /* 0x000000010c007824 */ /* 0x000fe200078e0a24 */
[----:B------:R-:W-:Y:S01]  /*6770*/  FSEL R136, R59, -INF , !P4 ;  /* 0xff8000003b887808 */ /* 0x000fe20006000000 */
[-C--:B------:R-:W-:Y:S01]  /*6780*/  FFMA.FTZ R15, R3, -R169.reuse, R74 ;  /* 0x800000a9030f7223 */ /* 0x080fe2000001004a */
[----:B------:R-:W-:Y:S01]  /*6790*/  FSEL R141, R20, -INF , !P3 ;  /* 0xff800000148d7808 */ /* 0x000fe20005800000 */
[-C--:B------:R-:W-:Y:S01]  /*67a0*/  FFMA.FTZ R20, R6, -R169.reuse, R129 ;  /* 0x800000a906147223 */ /* 0x080fe20000010081 */
[----:B------:R-:W-:Y:S01]  /*67b0*/  FSEL R59, R16, -INF , !P1 ;  /* 0xff800000103b7808 */ /* 0x000fe20004800000 */
[----:B------:R-:W-:Y:S01]  /*67c0*/  FFMA.FTZ R16, R5, -R169, R131 ;  /* 0x800000a905107223 */ /* 0x000fe20000010083 */
[----:B------:R-:W-:Y:S01]  /*67d0*/  IADD3 R3, PT, PT, -R36, R11, RZ ;  /* 0x0000000b24037210 */ /* 0x000fe20007ffe1ff */
        /* <DEDUP_REMOVED lines=13> */
[----:B------:R-:W-:-:S02]  /*68b0*/  I2FP.F32.S32 R4, R0 ;  /* 0x0000000000047245 */ /* 0x000fc40000201400 */
[----:B------:R-:W-:Y:S02]  /*68c0*/  I2FP.F32.S32 R2, R2 ;  /* 0x0000000200027245 */ /* 0x000fe40000201400 */
[----:B------:R-:W-:Y:S01]  /*68d0*/  I2FP.F32.S32 R0, R3 ;  /* 0x0000000300007245 */ /* 0x000fe20000201400 */
[--C-:B------:R-:W-:Y:S01]  /*68e0*/  IMAD.IADD R3, R12, 0x1, -R37.reuse ;  /* 0x000000010c037824 */ /* 0x100fe200078e0a25 */
[----:B------:R-:W-:Y:S01]  /*68f0*/  I2FP.F32.S32 R5, R5 ;  /* 0x0000000500057245 */ /* 0x000fe20000201400 */
[-C--:B------:R-:W-:Y:S01]  /*6900*/  FFMA.FTZ R17, R2, -R169.reuse, R70 ;  /* 0x800000a902117223 */ /* 0x080fe20000010046 */
[----:B------:R-:W-:Y:S02]  /*6910*/  IMAD.IADD R2, R13, 0x1, -R37 ;  /* 0x000000010d027824 */ /* 0x000fe400078e0a25 */
        /* <DEDUP_REMOVED lines=18> */
[----:B------:R-:W-:Y:S01]  /*6a40*/  ISETP.GE.AND P3, PT, R32, R80, PT ;  /* 0x000000502000720c */ /* 0x000fe20003f66270 */
[----:B------:R-:W-:Y:S01]  /*6a50*/  IMAD.MOV.U32 R2, RZ, RZ, R0 ;  /* 0x000000ffff027224 */ /* 0x000fe200078e0000 */
[----:B------:R-:W-:Y:S01]  /*6a60*/  I2FP.F32.S32 R6, R6 ;  /* 0x0000000600067245 */ /* 0x000fe20000201400 */
[----:B------:R-:W-:Y:S01]  /*6a70*/  IMAD.MOV.U32 R0, RZ, RZ, R3 ;  /* 0x000000ffff007224 */ /* 0x000fe200078e0003 */
[----:B------:R-:W-:Y:S01]  /*6a80*/  FSEL R126, R22, -INF , !P3 ;  /* 0xff800000167e7808 */ /* 0x000fe20005800000 */
[----:B------:R-:W-:Y:S01]  /*6a90*/  IMAD.MOV.U32 R3, RZ, RZ, R5 ;  /* 0x000000ffff037224 */ /* 0x000fe200078e0005 */
[----:B------:R-:W-:-:S02]  /*6aa0*/  I2FP.F32.S32 R5, R4 ;  /* 0x0000000400057245 */ /* 0x000fc40000201400 */
[----:B------:R-:W-:Y:S02]  /*6ab0*/  I2FP.F32.S32 R4, R2 ;  /* 0x0000000200047245 */ /* 0x000fe40000201400 */
[----:B------:R-:W-:Y:S02]  /*6ac0*/  I2FP.F32.S32 R0, R0 ;  /* 0x0000000000007245 */ /* 0x000fe40000201400 */
[----:B------:R-:W-:Y:S01]  /*6ad0*/  I2FP.F32.S32 R2, R3 ;  /* 0x0000000300027245 */ /* 0x000fe20000201400 */
[----:B------:R-:W-:Y:S01]  /*6ae0*/  IMAD.IADD R3, R12, 0x1, -R39 ;  /* 0x000000010c037824 */ /* 0x000fe200078e0a27 */
[----:B------:R-:W-:Y:S01]  /*6af0*/  FSEL R130, R21, -INF , !P3 ;  /* 0xff80000015827808 */ /* 0x000fe20005800000 */
[-C--:B------:R-:W-:Y:S01]  /*6b00*/  FFMA.FTZ R22, R0, -R169.reuse, R191 ;  /* 0x800000a900167223 */ /* 0x080fe200000100bf */
[----:B------:R-:W-:Y:S02]  /*6b10*/  IMAD.IADD R0, R11, 0x1, -R46 ;  /* 0x000000010b007824 */ /* 0x000fe400078e0a2e */
[-C--:B------:R-:W-:Y:S01]  /*6b20*/  FFMA.FTZ R21, R2, -R169.reuse, R66 ;  /* 0x800000a902157223 */ /* 0x080fe20000010042 */
[----:B------:R-:W-:Y:S01]  /*6b30*/  FSEL R94, R60, -INF , !P6 ;  /* 0xff8000003c5e7808 */ /* 0x000fe20007000000 */
        /* <DEDUP_REMOVED lines=15> */
[-C--:B------:R-:W-:Y:S01]  /*6c30*/  ISETP.GE.AND P6, PT, R35, R80.reuse, PT ;  /* 0x000000502300720c */ /* 0x080fe20003fc6270 */
[----:B------:R-:W-:Y:S01]  /*6c40*/  IMAD.MOV.U32 R4, RZ, RZ, R2 ;  /* 0x000000ffff047224 */ /* 0x000fe200078e0002 */
[----:B------:R-:W-:Y:S01]  /*6c50*/  ISETP.GE.AND P4, PT, R33, R80, PT ;  /* 0x000000502100720c */ /* 0x000fe20003f86270 */
[----:B------:R-:W-:Y:S01]  /*6c60*/  IMAD.MOV.U32 R2, RZ, RZ, R0 ;  /* 0x000000ffff027224 */ /* 0x000fe200078e0000 */
[----:B------:R-:W-:Y:S01]  /*6c70*/  FSEL R156, R10, -INF , !P6 ;  /* 0xff8000000a9c7808 */ /* 0x000fe20007000000 */
[----:B------:R-:W-:Y:S01]  /*6c80*/  IMAD.MOV.U32 R0, RZ, RZ, R3 ;  /* 0x000000ffff007224 */ /* 0x000fe200078e0003 */
[----:B------:R-:W-:Y:S01]  /*6c90*/  I2FP.F32.S32 R6, R6 ;  /* 0x0000000600067245 */ /* 0x000fe20000201400 */
        /* <DEDUP_REMOVED lines=31> */
[----:B------:R-:W-:Y:S01]  /*6e90*/  ISETP.GE.AND P4, PT, R38, R80, PT ;  /* 0x000000502600720c */ /* 0x000fe20003f86270 */
[----:B------:R-:W-:Y:S01]  /*6ea0*/  IMAD.MOV.U32 R3, RZ, RZ, R5 ;  /* 0x000000ffff037224 */ /* 0x000fe200078e0005 */
[----:B------:R-:W-:-:S02]  /*6eb0*/  I2FP.F32.S32 R5, R4 ;  /* 0x0000000400057245 */ /* 0x000fc40000201400 */
[----:B------:R-:W-:Y:S02]  /*6ec0*/  I2FP.F32.S32 R4, R2 ;  /* 0x0000000200047245 */ /* 0x000fe40000201400 */
[----:B------:R-:W-:Y:S01]  /*6ed0*/  I2FP.F32.S32 R2, R3 ;  /* 0x0000000300027245 */ /* 0x000fe20000201400 */
[----:B------:R-:W-:Y:S01]  /*6ee0*/  IMAD.IADD R3, R13, 0x1, -R45 ;  /* 0x000000010d037824 */ /* 0x000fe200078e0a2d */
[----:B------:R-:W-:Y:S02]  /*6ef0*/  I2FP.F32.S32 R0, R0 ;  /* 0x0000000000007245 */ /* 0x000fe40000201400 */
[----:B------:R-:W-:Y:S01]  /*6f00*/  ISETP.GE.AND P1, PT, R34, R80, PT ;  /* 0x000000502200720c */ /* 0x000fe20003f26270 */
[-C--:B------:R-:W-:Y:S01]  /*6f10*/  FFMA.FTZ R30, R2, -R169.reuse, R114 ;  /* 0x800000a9021e7223 */ /* 0x080fe20000010072 */
[----:B------:R-:W-:Y:S01]  /*6f20*/  I2FP.F32.S32 R6, R6 ;  /* 0x0000000600067245 */ /* 0x000fe20000201400 */
[----:B------:R-:W-:Y:S01]  /*6f30*/  IMAD.IADD R2, R12, 0x1, -R44 ;  /* 0x000000010c027824 */ /* 0x000fe200078e0a2c */
[----:B------:R-:W-:Y:S01]  /*6f40*/  FSEL R145, R8, -INF , !P4 ;  /* 0xff80000008917808 */ /* 0x000fe20006000000 */
[-C--:B------:R-:W-:Y:S01]  /*6f50*/  FFMA.FTZ R8, R0, -R169.reuse, R183 ;  /* 0x800000a900087223 */ /* 0x080fe200000100b7 */
[----:B------:R-:W-:Y:S01]  /*6f60*/  FSEL R124, R16, -INF , !P1 ;  /* 0xff800000107c7808 */ /* 0x000fe20004800000 */
[-C--:B------:R-:W-:Y:S01]  /*6f70*/  FFMA.FTZ R16, R6, -R169.reuse, R180 ;  /* 0x800000a906107223 */ /* 0x080fe200000100b4 */
[----:B------:R-:W-:Y:S01]  /*6f80*/  FSEL R140, R9, -INF , !P4 ;  /* 0xff800000098c7808 */ /* 0x000fe20006000000 */
[-C--:B------:R-:W-:Y:S01]  /*6f90*/  FFMA.FTZ R9, R4, -R169.reuse, R181 ;  /* 0x800000a904097223 */ /* 0x080fe200000100b5 */
[----:B------:R-:W-:Y:S01]  /*6fa0*/  IMAD.IADD R0, R11, 0x1, -R44 ;  /* 0x000000010b007824 */ /* 0x000fe200078e0a2c */
[----:B------:R-:W-:Y:S01]  /*6fb0*/  IADD3 R4, PT, PT, -R45, R12, RZ ;  /* 0x0000000c2d047210 */ /* 0x000fe20007ffe1ff */
[----:B------:R-:W-:Y:S01]  /*6fc0*/  IMAD.IADD R6, R11, 0x1, -R45 ;  /* 0x000000010b067824 */ /* 0x000fe200078e0a2d */
[----:B------:R-:W-:Y:S01]  /*6fd0*/  FSEL R193, R15, -INF , !P6 ;  /* 0xff8000000fc17808 */ /* 0x000fe20007000000 */
[----:B------:R-:W-:Y:S01]  /*6fe0*/  FFMA.FTZ R15, R5, -R169, R103 ;  /* 0x800000a9050f7223 */ /* 0x000fe20000010067 */
[----:B------:R-:W-:-:S02]  /*6ff0*/  IABS R5, R2 ;  /* 0x0000000200057213 */ /* 0x000fc40000000000 */
[----:B------:R-:W-:Y:S02]  /*7000*/  IABS R0, R0 ;  /* 0x0000000000007213 */ /* 0x000fe40000000000 */
[----:B------:R-:W-:Y:S02]  /*7010*/  IABS R2, R4 ;  /* 0x0000000400027213 */ /* 0x000fe40000000000 */
[----:B------:R-:W-:Y:S01]  /*7020*/  IABS R4, R6 ;  /* 0x0000000600047213 */ /* 0x000fe20000000000 */
[----:B------:R-:W-:Y:S01]  /*7030*/  IMAD.MOV.U32 R6, RZ, RZ, R5 ;  /* 0x000000ffff067224 */ /* 0x000fe200078e0005 */
[----:B------:R-:W-:Y:S01]  /*7040*/  IABS R3, R3 ;  /* 0x0000000300037213 */ /* 0x000fe20000000000 */
[----:B------:R-:W-:Y:S01]  /*7050*/  IMAD.MOV.U32 R5, RZ, RZ, R0 ;  /* 0x000000ffff057224 */ /* 0x000fe200078e0000 */
[----:B------:R-:W-:Y:S01]  /*7060*/  FSEL R131, R77, -INF , !P1 ;  /* 0xff8000004d837808 */ /* 0x000fe20004800000 */
[----:B------:R-:W-:Y:S01]  /*7070*/  IMAD.MOV.U32 R0, RZ, RZ, R4 ;  /* 0x000000ffff007224 */ /* 0x000fe200078e0004 */
[----:B------:R-:W-:Y:S01]  /*7080*/  FSEL R134, R29, -INF , !P1 ;  /* 0xff8000001d867808 */ /* 0x000fe20004800000 */
[----:B------:R-:W-:Y:S01]  /*7090*/  IMAD.IADD R4, R13, 0x1, -R50 ;  /* 0x000000010d047824 */ /* 0x000fe200078e0a32 */
[----:B------:R-:W-:-:S02]  /*70a0*/  FSEL R81, R20, -INF , !P1 ;  /* 0xff80000014517808 */ /* 0x000fc40004800000 */
[----:B------:R-:W-:Y:S02]  /*70b0*/  I2FP.F32.S32 R2, R2 ;  /* 0x0000000200027245 */ /* 0x000fe40000201400 */
[----:B------:R-:W-:Y:S02]  /*70c0*/  ISETP.GE.AND P1, PT, R46, R80, PT ;  /* 0x000000502e00720c */ /* 0x000fe40003f26270 */
[----:B------:R-:W-:Y:S01]  /*70d0*/  I2FP.F32.S32 R0, R0 ;  /* 0x0000000000007245 */ /* 0x000fe20000201400 */
[----:B------:R-:W-:Y:S01]  /*70e0*/  FFMA.FTZ R20, R2, -R169, R205 ;  /* 0x800000a902147223 */ /* 0x000fe200000100cd */
[----:B------:R-:W-:Y:S01]  /*70f0*/  I2FP.F32.S32 R3, R3 ;  /* 0x0000000300037245 */ /* 0x000fe20000201400 */
[----:B------:R-:W-:Y:S01]  /*7100*/  IMAD.IADD R2, R13, 0x1, -R48 ;  /* 0x000000010d027824 */ /* 0x000fe200078e0a30 */
[----:B------:R-:W-:Y:S02]  /*7110*/  FSEL R142, R63, -INF , !P3 ;  /* 0xff8000003f8e7808 */ /* 0x000fe40005800000 */
[----:B------:R-:W-:-:S02]  /*7120*/  ISETP.GE.AND P3, PT, R37, R80, PT ;  /* 0x000000502500720c */ /* 0x000fc40003f66270 */
[----:B------:R-:W-:Y:S02]  /*7130*/  I2FP.F32.S32 R6, R6 ;  /* 0x0000000600067245 */ /* 0x000fe40000201400 */
[----:B------:R-:W-:Y:S01]  /*7140*/  FSEL R189, R7, -INF , !P1 ;  /* 0xff80000007bd7808 */ /* 0x000fe20004800000 */
[----:B------:R-:W-:Y:S01]  /*7150*/  FFMA.FTZ R7, R0, -R169, R207 ;  /* 0x800000a900077223 */ /* 0x000fe200000100cf */
[----:B------:R-:W-:Y:S01]  /*7160*/  I2FP.F32.S32 R5, R5 ;  /* 0x0000000500057245 */ /* 0x000fe20000201400 */
[--C-:B------:R-:W-:Y:S01]  /*7170*/  IMAD.IADD R0, R12, 0x1, -R48.reuse ;  /* 0x000000010c007824 */ /* 0x100fe200078e0a30 */
[----:B------:R-:W-:Y:S01]  /*7180*/  FSEL R210, R21, -INF , !P1 ;  /* 0xff80000015d27808 */ /* 0x000fe20004800000 */
[-C--:B------:R-:W-:Y:S01]  /*7190*/  FFMA.FTZ R21, R3, -R169.reuse, R115 ;  /* 0x800000a903157223 */ /* 0x080fe20000010073 */
[----:B------:R-:W-:Y:S01]  /*71a0*/  FSEL R129, R23, -INF , !P3 ;  /* 0xff80000017817808 */ /* 0x000fe20005800000 */
[----:B------:R-:W-:Y:S01]  /*71b0*/  IMAD.IADD R3, R11, 0x1, -R48 ;  /* 0x000000010b037824 */ /* 0x000fe200078e0a30 */
[----:B------:R-:W-:Y:S01]  /*71c0*/  FSEL R132, R22, -INF , !P3 ;  /* 0xff80000016847808 */ /* 0x000fe20005800000 */
[-C--:B------:R-:W-:Y:S01]  /*71d0*/  FFMA.FTZ R23, R6, -R169.reuse, R204 ;  /* 0x800000a906177223 */ /* 0x080fe200000100cc */
[----:B------:R-:W-:Y:S01]  /*71e0*/  FFMA.FTZ R22, R5, -R169, R206 ;  /* 0x800000a905167223 */ /* 0x000fe200000100ce */
[----:B------:R-:W-:Y:S01]  /*71f0*/  IMAD.IADD R6, R12, 0x1, -R50 ;  /* 0x000000010c067824 */ /* 0x000fe200078e0a32 */
[----:B------:R-:W-:-:S02]  /*7200*/  IABS R5, R2 ;  /* 0x0000000200057213 */ /* 0x000fc40000000000 */
[----:B------:R-:W-:Y:S02]  /*7210*/  IABS R2, R0 ;  /* 0x0000000000027213 */ /* 0x000fe40000000000 */
[----:B------:R-:W-:Y:S02]  /*7220*/  IABS R0, R3 ;  /* 0x0000000300007213 */ /* 0x000fe40000000000 */
[----:B------:R-:W-:Y:S02]  /*7230*/  IABS R3, R4 ;  /* 0x0000000400037213 */ /* 0x000fe40000000000 */
[----:B------:R-:W-:Y:S02]  /*7240*/  IABS R4, R6 ;  /* 0x0000000600047213 */ /* 0x000fe40000000000 */
[----:B------:R-:W-:Y:S01]  /*7250*/  MOV R6, R5 ;  /* 0x0000000500067202 */ /* 0x000fe20000000f00 */
        /* <DEDUP_REMOVED lines=9> */
[----:B------:R-:W-:Y:S02]  /*72f0*/  FSEL R159, R62, -INF , !P5 ;  /* 0xff8000003e9f7808 */ /* 0x000fe40006800000 */
[----:B------:R-:W-:Y:S02]  /*7300*/  ISETP.GE.AND P5, PT, R36, R80, PT ;  /* 0x000000502400720c */ /* 0x000fe40003fa6270 */
[----:B------:R-:W-:Y:S02]  /*7310*/  I2FP.F32.S32 R5, R5 ;  /* 0x0000000500057245 */ /* 0x000fe40000201400 */
[----:B------:R-:W-:-:S02]  /*7320*/  I2FP.F32.S32 R6, R6 ;  /* 0x0000000600067245 */ /* 0x000fc40000201400 */
[----:B------:R-:W-:Y:S01]  /*7330*/  FSEL R206, R25, -INF , !P6 ;  /* 0xff80000019ce7808 */ /* 0x000fe20007000000 */
[-C--:B------:R-:W-:Y:S01]  /*7340*/  FFMA.FTZ R25, R2, -R169.reuse, R119 ;  /* 0x800000a902197223 */ /* 0x080fe20000010077 */
[----:B------:R-:W-:Y:S01]  /*7350*/  FSEL R164, R24, -INF , !P6 ;  /* 0xff80000018a47808 */ /* 0x000fe20007000000 */
[-C--:B------:R-:W-:Y:S01]  /*7360*/  FFMA.FTZ R24, R0, -R169.reuse, R213 ;  /* 0x800000a900187223 */ /* 0x080fe200000100d5 */
[----:B------:R-:W-:Y:S01]  /*7370*/  FSEL R174, R27, -INF , !P5 ;  /* 0xff8000001bae7808 */ /* 0x000fe20006800000 */
[----:B------:R-:W-:Y:S02]  /*7380*/  IMAD.IADD R0, R11, 0x1, -R50 ;  /* 0x000000010b007824 */ /* 0x000fe400078e0a32 */
[-C--:B------:R-:W-:Y:S01]  /*7390*/  FFMA.FTZ R27, R5, -R169.reuse, R212 ;  /* 0x800000a9051b7223 */ /* 0x080fe200000100d4 */
[----:B------:R-:W-:Y:S02]  /*73a0*/  IMAD.IADD R2, R13, 0x1, -R56 ;  /* 0x000000010d027824 */ /* 0x000fe400078e0a38 */
[----:B------:R-:W-:Y:S01]  /*73b0*/  FFMA.FTZ R29, R6, -R169, R118 ;  /* 0x800000a9061d7223 */ /* 0x000fe20000010076 */
[----:B------:R-:W-:Y:S01]  /*73c0*/  IMAD.IADD R5, R11, 0x1, -R56 ;  /* 0x000000010b057824 */ /* 0x000fe200078e0a38 */
[----:B------:R-:W-:Y:S01]  /*73d0*/  FSEL R157, R26, -INF , !P3 ;  /* 0xff8000001a9d7808 */ /* 0x000fe20005800000 */
[----:B------:R-:W-:-:S02]  /*73e0*/  IMAD.IADD R6, R13, 0x1, -R57 ;  /* 0x000000010d067824 */ /* 0x000fc400078e0a39 */
[----:B------:R-:W-:Y:S01]  /*73f0*/  FFMA.FTZ R26, R4, -R169, R214 ;  /* 0x800000a9041a7223 */ /* 0x000fe200000100d6 */
[----:B------:R-:W-:Y:S02]  /*7400*/  IABS R4, R0 ;  /* 0x0000000000047213 */ /* 0x000fe40000000000 */
        /* <DEDUP_REMOVED lines=14> */
[----:B------:R-:W-:Y:S02]  /*74f0*/  FSEL R138, R19, -INF , !P5 ;  /* 0xff800000138a7808 */ /* 0x000fe40006800000 */
[----:B------:R-:W-:Y:S01]  /*7500*/  FSEL R146, R18, -INF , !P5 ;  /* 0xff80000012927808 */ /* 0x000fe20006800000 */
[----:B------:R-:W-:Y:S01]  /*7510*/  FFMA.FTZ R17, R4, -R169, R224 ;  /* 0x800000a904117223 */ /* 0x000fe200000100e0 */
[-C--:B------:R-:W-:Y:S01]  /*7520*/  ISETP.GE.AND P4, PT, R43, R80.reuse, PT ;  /* 0x000000502b00720c */ /* 0x080fe20003f86270 */
[----:B------:R-:W-:Y:S01]  /*7530*/  IMAD.IADD R4, R12, 0x1, -R58 ;  /* 0x000000010c047824 */ /* 0x000fe200078e0a3a */
[----:B------:R-:W-:Y:S01]  /*7540*/  I2FP.F32.S32 R2, R3 ;  /* 0x0000000300027245 */ /* 0x000fe20000201400 */
[----:B------:R-:W-:Y:S01]  /*7550*/  FFMA.FTZ R18, R5, -R169, R122 ;  /* 0x800000a905127223 */ /* 0x000fe2000001007a */
[----:B------:R-:W-:Y:S01]  /*7560*/  ISETP.GE.AND P5, PT, R51, R80, PT ;  /* 0x000000503300720c */ /* 0x000fe20003fa6270 */
[----:B------:R-:W-:Y:S01]  /*7570*/  IMAD.IADD R3, R13, 0x1, -R58 ;  /* 0x000000010d037824 */ /* 0x000fe200078e0a3a */
[----:B------:R-:W-:-:S02]  /*7580*/  I2FP.F32.S32 R0, R0 ;  /* 0x0000000000007245 */ /* 0x000fc40000201400 */
[----:B------:R-:W-:Y:S02]  /*7590*/  I2FP.F32.S32 R6, R6 ;  /* 0x0000000600067245 */ /* 0x000fe40000201400 */
[----:B------:R-:W-:Y:S01]  /*75a0*/  FSEL R183, R15, -INF , !P4 ;  /* 0xff8000000fb77808 */ /* 0x000fe20006000000 */
[-C--:B------:R-:W-:Y:S01]  /*75b0*/  FFMA.FTZ R15, R2, -R169.reuse, R123 ;  /* 0x800000a9020f7223 */ /* 0x080fe2000001007b */
[----:B------:R-:W-:Y:S01]  /*75c0*/  FSEL R150, R16, -INF , !P5 ;  /* 0xff80000010967808 */ /* 0x000fe20006800000 */
[-C--:B------:R-:W-:Y:S01]  /*75d0*/  FFMA.FTZ R16, R0, -R169.reuse, R226 ;  /* 0x800000a900107223 */ /* 0x080fe200000100e2 */
[----:B------:R-:W-:Y:S02]  /*75e0*/  IMAD.IADD R2, R12, 0x1, -R57 ;  /* 0x000000010c027824 */ /* 0x000fe400078e0a39 */
[----:B------:R-:W-:Y:S01]  /*75f0*/  FFMA.FTZ R19, R6, -R169, R215 ;  /* 0x800000a906137223 */ /* 0x000fe200000100d7 */
[----:B------:R-:W-:Y:S01]  /*7600*/  IMAD.IADD R0, R11, 0x1, -R57 ;  /* 0x000000010b007824 */ /* 0x000fe200078e0a39 */
[----:B------:R-:W-:-:S02]  /*7610*/  IADD3 R6, PT, PT, -R58, R11, RZ ;  /* 0x0000000b3a067210 */ /* 0x000fc40007ffe1ff */
[----:B------:R-:W-:Y:S02]  /*7620*/  IABS R5, R2 ;  /* 0x0000000200057213 */ /* 0x000fe40000000000 */
        /* <DEDUP_REMOVED lines=9> */
[----:B------:R-:W-:Y:S01]  /*76c0*/  VIADD R4, R28, 0xfffffff0 ;  /* 0xfffffff01c047836 */ /* 0x000fe20000000000 */
[----:B------:R-:W-:-:S02]  /*76d0*/  ISETP.GE.AND P1, PT, R45, R80, PT ;  /* 0x000000502d00720c */ /* 0x000fc40003f26270 */
[----:B------:R-:W-:Y:S02]  /*76e0*/  I2FP.F32.S32 R3, R3 ;  /* 0x0000000300037245 */ /* 0x000fe40000201400 */
[----:B------:R-:W-:Y:S02]  /*76f0*/  I2FP.F32.S32 R2, R2 ;  /* 0x0000000200027245 */ /* 0x000fe40000201400 */
[----:B------:R-:W-:Y:S02]  /*7700*/  I2FP.F32.S32 R6, R6 ;  /* 0x0000000600067245 */ /* 0x000fe40000201400 */
[----:B------:R-:W-:Y:S02]  /*7710*/  FSEL R152, R86, -INF , !P3 ;  /* 0xff80000056987808 */ /* 0x000fe40005800000 */
[----:B------:R-:W-:Y:S02]  /*7720*/  I2FP.F32.S32 R5, R5 ;  /* 0x0000000500057245 */ /* 0x000fe40000201400 */
[----:B------:R-:W-:-:S02]  /*7730*/  I2FP.F32.S32 R0, R0 ;  /* 0x0000000000007245 */ /* 0x000fc40000201400 */
[-C--:B------:R-:W-:Y:S02]  /*7740*/  ISETP.GE.AND P3, PT, R44, R80.reuse, PT ;  /* 0x000000502c00720c */ /* 0x080fe40003f66270 */
[----:B------:R-:W-:Y:S01]  /*7750*/  FSEL R155, R8, -INF , !P4 ;  /* 0xff800000089b7808 */ /* 0x000fe20006000000 */
[-C--:B------:R-:W-:Y:S01]  /*7760*/  FFMA.FTZ R8, R3, -R169.reuse, R202 ;  /* 0x800000a903087223 */ /* 0x080fe200000100ca */
[----:B------:R-:W-:Y:S01]  /*7770*/  FSEL R207, R7, -INF , !P1 ;  /* 0xff80000007cf7808 */ /* 0x000fe20004800000 */
[-C--:B------:R-:W-:Y:S01]  /*7780*/  FFMA.FTZ R7, R2, -R169.reuse, R234 ;  /* 0x800000a902077223 */ /* 0x080fe200000100ea */
[----:B------:R-:W-:Y:S01]  /*7790*/  FSEL R167, R10, -INF , !P6 ;  /* 0xff8000000aa77808 */ /* 0x000fe20007000000 */
[-C--:B------:R-:W-:Y:S01]  /*77a0*/  FFMA.FTZ R10, R6, -R169.reuse, R225 ;  /* 0x800000a9060a7223 */ /* 0x080fe200000100e1 */
[----:B------:R-:W-:Y:S01]  /*77b0*/  FSEL R218, R109, -INF , !P1 ;  /* 0xff8000006dda7808 */ /* 0x000fe20004800000 */
[-C--:B------:R-:W-:Y:S01]  /*77c0*/  FFMA.FTZ R6, R0, -R169.reuse, R233 ;  /* 0x800000a900067223 */ /* 0x080fe200000100e9 */
[----:B------:R-:W-:Y:S01]  /*77d0*/  FSEL R219, R21, -INF , !P1 ;  /* 0xff80000015db7808 */ /* 0x000fe20004800000 */
[----:B------:R-:W-:Y:S01]  /*77e0*/  VIADD R3, R28, 0xfffffff1 ;  /* 0xfffffff11c037836 */ /* 0x000fe20000000000 */
[----:B------:R-:W-:Y:S01]  /*77f0*/  FSEL R204, R20, -INF , !P1 ;  /* 0xff80000014cc7808 */ /* 0x000fe20004800000 */
[----:B------:R-:W-:Y:S01]  /*7800*/  VIADD R2, R28, 0xfffffff8 ;  /* 0xfffffff81c027836 */ /* 0x000fe20000000000 */
[----:B------:R-:W-:Y:S01]  /*7810*/  FSEL R153, R9, -INF , !P4 ;  /* 0xff80000009997808 */ /* 0x000fe20006000000 */
[----:B------:R-:W-:Y:S01]  /*7820*/  FFMA.FTZ R9, R5, -R169, R227 ;  /* 0x800000a905097223 */ /* 0x000fe200000100e3 */
[-C--:B------:R-:W-:Y:S01]  /*7830*/  ISETP.GE.AND P1, PT, R58, R80.reuse, PT ;  /* 0x000000503a00720c */ /* 0x080fe20003f26270 */
[C---:B------:R-:W-:Y:S01]  /*7840*/  VIADD R5, R28.reuse, 0xffffffe9 ;  /* 0xffffffe91c057836 */ /* 0x040fe20000000000 */
[----:B------:R-:W-:Y:S01]  /*7850*/  MOV R199, R211 ;  /* 0x000000d300c77202 */ /* 0x000fe20000000f00 */
[----:B------:R-:W-:Y:S01]  /*7860*/  VIADD R0, R28, 0xfffffff9 ;  /* 0xfffffff91c007836 */ /* 0x000fe20000000000 */
[----:B------:R-:W-:Y:S01]  /*7870*/  FSEL R220, R112, -INF , !P3 ;  /* 0xff80000070dc7808 */ /* 0x000fe20005800000 */
[----:B------:R-:W-:Y:S01]  /*7880*/  IMAD.IADD R35, R12, 0x1, -R2 ;  /* 0x000000010c237824 */ /* 0x000fe200078e0a02 */
[----:B------:R-:W-:Y:S01]  /*7890*/  FSEL R221, R30, -INF , !P3 ;  /* 0xff8000001edd7808 */ /* 0x000fe20005800000 */
[--C-:B------:R-:W-:Y:S01]  /*78a0*/  IMAD.IADD R32, R13, 0x1, -R0.reuse ;  /* 0x000000010d207824 */ /* 0x100fe200078e0a00 */
[----:B------:R-:W-:Y:S01]  /*78b0*/  FSEL R205, R23, -INF , !P3 ;  /* 0xff80000017cd7808 */ /* 0x000fe20005800000 */
[----:B------:R-:W-:Y:S01]  /*78c0*/  IMAD.IADD R34, R12, 0x1, -R0 ;  /* 0x000000010c227824 */ /* 0x000fe200078e0a00 */
[----:B------:R-:W-:Y:S01]  /*78d0*/  FSEL R208, R22, -INF , !P3 ;  /* 0xff80000016d07808 */ /* 0x000fe20005800000 */
[----:B------:R-:W-:Y:S01]  /*78e0*/  IMAD.IADD R33, R11, 0x1, -R2 ;  /* 0x000000010b217824 */ /* 0x000fe200078e0a02 */
[----:B------:R-:W-:Y:S01]  /*78f0*/  ISETP.GE.AND P3, PT, R57, R80, PT ;  /* 0x000000503900720c */ /* 0x000fe20003f66270 */
[----:B------:R-:W-:Y:S01]  /*7900*/  HMMA.16816.F32.BF16 R20, R52, R222, R196 ;  /* 0x000000de3414723c */ /* 0x000fe200000418c4 */
[----:B------:R-:W-:-:S02]  /*7910*/  FSEL R195, R87, -INF , !P6 ;  /* 0xff80000057c37808 */ /* 0x000fc40007000000 */
[-C--:B------:R-:W-:Y:S02]  /*7920*/  ISETP.GE.AND P6, PT, R48, R80.reuse, PT ;  /* 0x000000503000720c */ /* 0x080fe40003fc6270 */
[----:B------:R-:W-:Y:S02]  /*7930*/  FSEL R176, R108, -INF , !P5 ;  /* 0xff8000006cb07808 */ /* 0x000fe40006800000 */
[----:B------:R-:W-:Y:S01]  /*7940*/  FSEL R184, R31, -INF , !P5 ;  /* 0xff8000001fb87808 */ /* 0x000fe20006800000 */
[----:B------:R-:W-:Y:S01]  /*7950*/  IMAD.IADD R31, R11, 0x1, -R0 ;  /* 0x000000010b1f7824 */ /* 0x000fe200078e0a00 */
[----:B------:R-:W-:Y:S02]  /*7960*/  FSEL R158, R161, -INF , !P5 ;  /* 0xff800000a19e7808 */ /* 0x000fe40006800000 */
[----:B------:R-:W-:Y:S02]  /*7970*/  FSEL R177, R106, -INF , !P4 ;  /* 0xff8000006ab17808 */ /* 0x000fe40006000000 */
[----:B------:R-:W-:Y:S01]  /*7980*/  FSEL R227, R8, -INF , !P1 ;  /* 0xff80000008e37808 */ /* 0x000fe20004800000 */
[C---:B------:R-:W-:Y:S01]  /*7990*/  IMAD.IADD R8, R14.reuse, 0x1, -R3 ;  /* 0x000000010e087824 */ /* 0x040fe200078e0a03 */
[----:B------:R-:W-:Y:S01]  /*79a0*/  FSEL R225, R7, -INF , !P1 ;  /* 0xff80000007e17808 */ /* 0x000fe20004800000 */
[----:B------:R-:W-:Y:S01]  /*79b0*/  IMAD.IADD R7, R14, 0x1, -R4 ;  /* 0x000000010e077824 */ /* 0x000fe200078e0a04 */
[----:B------:R-:W-:-:S02]  /*79c0*/  ISETP.GE.AND P5, PT, R50, R80, PT ;  /* 0x000000503200720c */ /* 0x000fc40003fa6270 */
[----:B------:R-:W-:Y:S02]  /*79d0*/  ISETP.GE.AND P4, PT, R56, R80, PT ;  /* 0x000000503800720c */ /* 0x000fe40003f86270 */
[----:B------:R-:W-:Y:S02]  /*79e0*/  FSEL R234, R9, -INF , !P3 ;  /* 0xff80000009ea7808 */ /* 0x000fe40005800000 */
[----:B------:R-:W-:Y:S01]  /*79f0*/  FSEL R233, R6, -INF , !P1 ;  /* 0xff80000006e97808 */ /* 0x000fe20004800000 */
[--C-:B------:R-:W-:Y:S01]  /*7a00*/  IMAD.IADD R6, R14, 0x1, -R5.reuse ;  /* 0x000000010e067824 */ /* 0x100fe200078e0a05 */
[----:B------:R-:W-:Y:S01]  /*7a10*/  FSEL R226, R10, -INF , !P3 ;  /* 0xff8000000ae27808 */ /* 0x000fe20005800000 */
[C---:B------:R-:W-:Y:S01]  /*7a20*/  IMAD.IADD R10, R14.reuse, 0x1, -R0 ;  /* 0x000000010e0a7824 */ /* 0x040fe200078e0a00 */
[----:B------:R-:W-:Y:S01]  /*7a30*/  IADD3 R9, PT, PT, R14, -R2, RZ ;  /* 0x800000020e097210 */ /* 0x000fe20007ffe0ff */
[----:B------:R-:W-:Y:S01]  /*7a40*/  IMAD.IADD R14, R13, 0x1, -R5 ;  /* 0x000000010d0e7824 */ /* 0x000fe200078e0a05 */
[----:B------:R-:W-:Y:S01]  /*7a50*/  FSEL R178, R27, -INF , !P6 ;  /* 0xff8000001bb27808 */ /* 0x000fe20007000000 */
[----:B------:R-:W-:Y:S01]  /*7a60*/  IMAD.IADD R27, R13, 0x1, -R2 ;  /* 0x000000010d1b7824 */ /* 0x000fe200078e0a02 */
[----:B------:R-:W-:-:S02]  /*7a70*/  FSEL R212, R116, -INF , !P3 ;  /* 0xff80000074d47808 */ /* 0x000fc40005800000 */
[----:B------:R-:W-:Y:S01]  /*7a80*/  FSEL R229, R15, -INF , !P3 ;  /* 0xff8000000fe57808 */ /* 0x000fe20005800000 */
[----:B------:R-:W-:Y:S01]  /*7a90*/  IMAD.IADD R15, R11, 0x1, -R5 ;  /* 0x000000010b0f7824 */ /* 0x000fe200078e0a05 */
[----:B------:R-:W-:Y:S02]  /*7aa0*/  FSEL R211, R113, -INF , !P1 ;  /* 0xff80000071d37808 */ /* 0x000fe40004800000 */
[----:B------:R-:W-:Y:S02]  /*7ab0*/  FSEL R213, R151, -INF , !P5 ;  /* 0xff80000097d57808 */ /* 0x000fe40006800000 */
[----:B------:R-:W-:Y:S01]  /*7ac0*/  FSEL R215, R25, -INF , !P5 ;  /* 0xff80000019d77808 */ /* 0x000fe20006800000 */
[--C-:B------:R-:W-:Y:S01]  /*7ad0*/  IMAD.IADD R25, R11, 0x1, -R3.reuse ;  /* 0x000000010b197824 */ /* 0x100fe200078e0a03 */
[----:B------:R-:W-:Y:S01]  /*7ae0*/  FSEL R180, R24, -INF , !P5 ;  /* 0xff80000018b47808 */ /* 0x000fe20006800000 */
[----:B------:R-:W-:Y:S01]  /*7af0*/  IMAD.IADD R24, R13, 0x1, -R3 ;  /* 0x000000010d187824 */ /* 0x000fe200078e0a03 */
[----:B------:R-:W-:Y:S01]  /*7b00*/  FSEL R194, R19, -INF , !P5 ;  /* 0xff80000013c27808 */ /* 0x000fe20006800000 */
[--C-:B------:R-:W-:Y:S01]  /*7b10*/  IMAD.IADD R19, R11, 0x1, -R4.reuse ;  /* 0x000000010b137824 */ /* 0x100fe200078e0a04 */
[----:B------:R-:W-:Y:S01]  /*7b20*/  FSEL R230, R18, -INF , !P4 ;  /* 0xff80000012e67808 */ /* 0x000fe20006000000 */
[--C-:B------:R-:W-:Y:S01]  /*7b30*/  IMAD.IADD R18, R12, 0x1, -R4.reuse ;  /* 0x000000010c127824 */ /* 0x100fe200078e0a04 */
[----:B------:R-:W-:Y:S01]  /*7b40*/  FSEL R224, R17, -INF , !P4 ;  /* 0xff80000011e07808 */ /* 0x000fe20006000000 */
[----:B------:R-:W-:Y:S01]  /*7b50*/  IMAD.IADD R17, R13, 0x1, -R4 ;  /* 0x000000010d117824 */ /* 0x000fe200078e0a04 */
[----:B------:R-:W-:-:S02]  /*7b60*/  ISETP.GE.AND P3, PT, R2, R80, PT ;  /* 0x000000500200720c */ /* 0x000fc40003f66270 */
[-C--:B------:R-:W-:Y:S02]  /*7b70*/  ISETP.GE.AND P1, PT, R0, R80.reuse, PT ;  /* 0x000000500000720c */ /* 0x080fe40003f26270 */
[----:B------:R-:W-:Y:S02]  /*7b80*/  FSEL R192, R26, -INF , !P6 ;  /* 0xff8000001ac07808 */ /* 0x000fe40007000000 */
[----:B------:R-:W-:Y:S02]  /*7b90*/  ISETP.GE.AND P5, PT, R4, R80, PT ;  /* 0x000000500400720c */ /* 0x000fe40003fa6270 */
[----:B------:R-:W-:Y:S02]  /*7ba0*/  FSEL R214, R117, -INF , !P4 ;  /* 0xff80000075d67808 */ /* 0x000fe40006000000 */
[----:B------:R-:W-:Y:S01]  /*7bb0*/  FSEL R232, R16, -INF , !P4 ;  /* 0xff80000010e87808 */ /* 0x000fe20006000000 */
[----:B------:R-:W-:Y:S01]  /*7bc0*/  IMAD.IADD R16, R12, 0x1, -R5 ;  /* 0x000000010c107824 */ /* 0x000fe200078e0a05 */
[----:B------:R-:W-:-:S02]  /*7bd0*/  IABS R2, R7 ;  /* 0x0000000700027213 */ /* 0x000fc40000000000 */
[----:B------:R-:W-:Y:S01]  /*7be0*/  IABS R0, R8 ;  /* 0x0000000800007213 */ /* 0x000fe20000000000 */
[----:B------:R-:W-:Y:S01]  /*7bf0*/  BAR.SYNC.DEFER_BLOCKING 0x0 ;  /* 0x0000000000007b1d */ /* 0x000fe20000010000 */
[C---:B------:R-:W-:Y:S02]  /*7c00*/  ISETP.GE.AND P4, PT, R3.reuse, R80, PT ;  /* 0x000000500300720c */ /* 0x040fe40003f86270 */
[----:B------:R-:W-:Y:S02]  /*7c10*/  IADD3 R26, PT, PT, -R3, R12, RZ ;  /* 0x0000000c031a7210 */ /* 0x000fe40007ffe1ff */
[----:B------:R-:W-:Y:S02]  /*7c20*/  IABS R4, R9 ;  /* 0x0000000900047213 */ /* 0x000fe40000000000 */
[----:B------:R-:W-:Y:S02]  /*7c30*/  FSEL R216, R160, -INF , !P6 ;  /* 0xff800000a0d87808 */ /* 0x000fe40007000000 */
[----:B------:R-:W-:-:S02]  /*7c40*/  FSEL R217, R29, -INF , !P6 ;  /* 0xff8000001dd97808 */ /* 0x000fc40007000000 */
[----:B------:R-:W-:Y:S02]  /*7c50*/  IABS R3, R6 ;  /* 0x0000000600037213 */ /* 0x000fe40000000000 */
[----:B------:R-:W-:Y:S02]  /*7c60*/  ISETP.GE.AND P6, PT, R5, R80, PT ;  /* 0x000000500500720c */ /* 0x000fe40003fc6270 */
[----:B------:R-:W-:Y:S01]  /*7c70*/  IABS R6, R10 ;  /* 0x0000000a00067213 */ /* 0x000fe20000000000 */
[----:B------:R-:W-:Y:S01]  /*7c80*/  IMAD.MOV.U32 R7, RZ, RZ, R3 ;  /* 0x000000ffff077224 */ /* 0x000fe200078e0003 */
[----:B------:R-:W-:Y:S01]  /*7c90*/  MOV R5, R2 ;  /* 0x0000000200057202 */ /* 0x000fe20000000f00 */
[----:B------:R-:W-:Y:S02]  /*7ca0*/  IMAD.MOV.U32 R2, RZ, RZ, R0 ;  /* 0x000000ffff027224 */ /* 0x000fe400078e0000 */
[----:B------:R-:W-:Y:S01]  /*7cb0*/  IMAD.MOV.U32 R0, RZ, RZ, R4 ;  /* 0x000000ffff007224 */ /* 0x000fe200078e0004 */
[----:B------:R-:W-:Y:S01]  /*7cc0*/  I2FP.F32.S32 R7, R7 ;  /* 0x0000000700077245 */ /* 0x000fe20000201400 */
[----:B------:R-:W-:Y:S01]  /*7cd0*/  IMAD.MOV.U32 R3, RZ, RZ, R6 ;  /* 0x000000ffff037224 */ /* 0x000fe200078e0006 */
[----:B------:R-:W-:-:S02]  /*7ce0*/  I2FP.F32.S32 R4, R2 ;  /* 0x0000000200047245 */ /* 0x000fc40000201400 */
[----:B------:R-:W-:Y:S01]  /*7cf0*/  I2FP.F32.S32 R2, R0 ;  /* 0x0000000000027245 */ /* 0x000fe20000201400 */
[----:B------:R-:W-:Y:S01]  /*7d00*/  FFMA.FTZ R30, R7, -R169, R201 ;  /* 0x800000a9071e7223 */ /* 0x000fe200000100c9 */
[----:B------:R-:W-:Y:S01]  /*7d10*/  I2FP.F32.S32 R0, R3 ;  /* 0x0000000300007245 */ /* 0x000fe20000201400 */
[-C--:B------:R-:W-:Y:S01]  /*7d20*/  FFMA.FTZ R28, R4, -R169.reuse, R249 ;  /* 0x800000a9041c7223 */ /* 0x080fe200000100f9 */
[----:B------:R-:W-:Y:S01]  /*7d30*/  IABS R3, R14 ;  /* 0x0000000e00037213 */ /* 0x000fe20000000000 */
[-C--:B------:R-:W-:Y:S01]  /*7d40*/  FFMA.FTZ R20, R2, -R169.reuse, R20 ;  /* 0x800000a902147223 */ /* 0x080fe20000010014 */
[----:B------:R-:W-:Y:S01]  /*7d50*/  IABS R6, R18 ;  /* 0x0000001200067213 */ /* 0x000fe20000000000 */
[----:B------:R-:W-:Y:S01]  /*7d60*/  FFMA.FTZ R21, R0, -R169, R21 ;  /* 0x800000a900157223 */ /* 0x000fe20000010015 */
[----:B------:R-:W-:Y:S01]  /*7d70*/  I2FP.F32.S32 R5, R5 ;  /* 0x0000000500057245 */ /* 0x000fe20000201400 */
[----:B------:R-:W-:Y:S01]  /*7d80*/  IMAD.MOV.U32 R7, RZ, RZ, R3 ;  /* 0x000000ffff077224 */ /* 0x000fe200078e0003 */
[----:B------:R-:W-:Y:S01]  /*7d90*/  IABS R2, R16 ;  /* 0x0000001000027213 */ /* 0x000fe20000000000 */
[----:B------:R-:W-:Y:S01]  /*7da0*/  IMAD.MOV.U32 R3, RZ, RZ, R6 ;  /* 0x000000ffff037224 */ /* 0x000fe200078e0006 */
[----:B------:R-:W-:Y:S01]  /*7db0*/  IABS R4, R17 ;  /* 0x0000001100047213 */ /* 0x000fe20000000000 */
[----:B------:R-:W-:Y:S01]  /*7dc0*/  FFMA.FTZ R29, R5, -R169, R248 ;  /* 0x800000a9051d7223 */ /* 0x000fe200000100f8 */
[----:B------:R-:W-:Y:S01]  /*7dd0*/  IABS R0, R15 ;  /* 0x0000000f00007213 */ /* 0x000fe20000000000 */
        /* <DEDUP_REMOVED lines=8> */
[----:B------:R-:W-:Y:S01]  /*7e60*/  I2FP.F32.S32 R2, R2 ;  /* 0x0000000200027245 */ /* 0x000fe20000201400 */
[----:B------:R-:W-:Y:S01]  /*7e70*/  FFMA.FTZ R13, R0, -R169, R170 ;  /* 0x800000a9000d7223 */ /* 0x000fe200000100aa */
[----:B------:R-:W-:Y:S01]  /*7e80*/  IABS R0, R19 ;  /* 0x0000001300007213 */ /* 0x000fe20000000000 */
[-C--:B------:R-:W-:Y:S01]  /*7e90*/  FFMA.FTZ R16, R5, -R169.reuse, R120 ;  /* 0x800000a905107223 */ /* 0x080fe20000010078 */
[----:B------:R-:W-:Y:S01]  /*7ea0*/  IABS R3, R24 ;  /* 0x0000001800037213 */ /* 0x000fe20000000000 */
[----:B------:R-:W-:Y:S01]  /*7eb0*/  FFMA.FTZ R14, R2, -R169, R250 ;  /* 0x800000a9020e7223 */ /* 0x000fe200000100fa */
[----:B------:R-:W-:Y:S01]  /*7ec0*/  IABS R6, R27 ;  /* 0x0000001b00067213 */ /* 0x000fe20000000000 */
[----:B------:R-:W-:Y:S01]  /*7ed0*/  IMAD.MOV.U32 R7, RZ, RZ, R0 ;  /* 0x000000ffff077224 */ /* 0x000fe200078e0000 */
[----:B------:R-:W-:-:S02]  /*7ee0*/  IABS R4, R25 ;  /* 0x0000001900047213 */ /* 0x000fc40000000000 */
[----:B------:R-:W-:Y:S01]  /*7ef0*/  MOV R5, R3 ;  /* 0x0000000300057202 */ /* 0x000fe20000000f00 */
[----:B------:R-:W-:Y:S01]  /*7f00*/  IMAD.MOV.U32 R3, RZ, RZ, R6 ;  /* 0x000000ffff037224 */ /* 0x000fe200078e0006 */
[----:B------:R-:W-:Y:S01]  /*7f10*/  IABS R2, R26 ;  /* 0x0000001a00027213 */ /* 0x000fe20000000000 */
[----:B------:R-:W-:Y:S01]  /*7f20*/  IMAD.MOV.U32 R0, RZ, RZ, R4 ;  /* 0x000000ffff007224 */ /* 0x000fe200078e0004 */
[----:B------:R-:W-:Y:S02]  /*7f30*/  I2FP.F32.S32 R5, R5 ;  /* 0x0000000500057245 */ /* 0x000fe40000201400 */
[----:B------:R-:W-:Y:S02]  /*7f40*/  I2FP.F32.S32 R4, R2 ;  /* 0x0000000200047245 */ /* 0x000fe40000201400 */
[----:B------:R-:W-:Y:S01]  /*7f50*/  I2FP.F32.S32 R2, R3 ;  /* 0x0000000300027245 */ /* 0x000fe20000201400 */
[-C--:B------:R-:W-:Y:S01]  /*7f60*/  FFMA.FTZ R11, R5, -R169.reuse, R251 ;  /* 0x800000a9050b7223 */ /* 0x080fe200000100fb */
[----:B------:R-:W-:Y:S01]  /*7f70*/  I2FP.F32.S32 R0, R0 ;  /* 0x0000000000007245 */ /* 0x000fe20000201400 */
[----:B------:R-:W-:Y:S01]  /*7f80*/  FFMA.FTZ R10, R4, -R169, R247 ;  /* 0x800000a9040a7223 */ /* 0x000fe200000100f7 */
        /* <DEDUP_REMOVED lines=8> */
[----:B------:R-:W-:Y:S01]  /*8010*/  IABS R4, R33 ;  /* 0x0000002100047213 */ /* 0x000fe20000000000 */
[----:B------:R-:W-:Y:S01]  /*8020*/  IMAD.MOV.U32 R2, RZ, RZ, R0 ;  /* 0x000000ffff027224 */ /* 0x000fe200078e0000 */
[----:B------:R-:W-:Y:S01]  /*8030*/  IABS R6, R31 ;  /* 0x0000001f00067213 */ /* 0x000fe20000000000 */
[----:B------:R-:W-:Y:S01]  /*8040*/  IMAD.MOV.U32 R7, RZ, RZ, R3 ;  /* 0x000000ffff077224 */ /* 0x000fe200078e0003 */
[----:B------:R-:W-:Y:S01]  /*8050*/  FSEL R161, R30, -INF , !P6 ;  /* 0xff8000001ea17808 */ /* 0x000fe20007000000 */
[----:B------:R-:W-:Y:S01]  /*8060*/  IMAD.MOV.U32 R0, RZ, RZ, R4 ;  /* 0x000000ffff007224 */ /* 0x000fe200078e0004 */
[----:B------:R-:W-:Y:S01]  /*8070*/  FSEL R191, R17, -INF , !P6 ;  /* 0xff80000011bf7808 */ /* 0x000fe20007000000 */
[----:B------:R-:W-:Y:S01]  /*8080*/  IMAD.MOV.U32 R3, RZ, RZ, R6 ;  /* 0x000000ffff037224 */ /* 0x000fe200078e0006 */
[----:B------:R-:W-:-:S02]  /*8090*/  FSEL R196, R16, -INF , !P6 ;  /* 0xff80000010c47808 */ /* 0x000fc40007000000 */
[----:B------:R-:W-:Y:S02]  /*80a0*/  FSEL R202, R15, -INF , !P6 ;  /* 0xff8000000fca7808 */ /* 0x000fe40007000000 */
[----:B------:R-:W-:Y:S02]  /*80b0*/  ISETP.GE.U32.AND P6, PT, R80, 0x81, PT ;  /* 0x000000815000780c */ /* 0x000fe40003fc6070 */
[----:B------:R-:W-:Y:S02]  /*80c0*/  I2FP.F32.S32 R4, R2 ;  /* 0x0000000200047245 */ /* 0x000fe40000201400 */
[----:B------:R-:W-:Y:S02]  /*80d0*/  I2FP.F32.S32 R2, R0 ;  /* 0x0000000000027245 */ /* 0x000fe40000201400 */
[----:B------:R-:W-:Y:S02]  /*80e0*/  I2FP.F32.S32 R6, R7 ;  /* 0x0000000700067245 */ /* 0x000fe40000201400 */
[----:B------:R-:W-:Y:S01]  /*80f0*/  I2FP.F32.S32 R5, R5 ;  /* 0x0000000500057245 */ /* 0x000fe20000201400 */
[----:B------:R-:W-:Y:S01]  /*8100*/  FFMA.FTZ R2, R2, -R169, R172 ;  /* 0x800000a902027223 */ /* 0x000fe200000100ac */
[----:B------:R-:W-:Y:S01]  /*8110*/  I2FP.F32.S32 R0, R3 ;  /* 0x0000000300007245 */ /* 0x000fe20000201400 */
[-C--:B------:R-:W-:Y:S01]  /*8120*/  FFMA.FTZ R6, R6, -R169.reuse, R23 ;  /* 0x800000a906067223 */ /* 0x080fe20000010017 */
[-C--:B------:R-:W-:Y:S01]  /*8130*/  FFMA.FTZ R3, R4, -R169.reuse, R173 ;  /* 0x800000a904037223 */ /* 0x080fe200000100ad */
[-C--:B------:R-:W-:Y:S01]  /*8140*/  FFMA.FTZ R5, R5, -R169.reuse, R235 ;  /* 0x800000a905057223 */ /* 0x080fe200000100eb */
[----:B------:R-:W-:Y:S01]  /*8150*/  FSEL R160, R29, -INF , !P5 ;  /* 0xff8000001da07808 */ /* 0x000fe20006800000 */
[----:B------:R-:W-:Y:S01]  /*8160*/  FFMA.FTZ R0, R0, -R169, R171 ;  /* 0x800000a900007223 */ /* 0x000fe200000100ab */
        /* <DEDUP_REMOVED lines=14> */
[----:B------:R-:W-:Y:S01]  /*8250*/  FSEL R198, R0, -INF , !P1 ;  /* 0xff80000000c67808 */ /* 0x000fe20004800000 */
[----:B------:R-:W-:Y:S06]  /*8260*/  @!P6 BRA `(.L_x_455) ;  /* 0x000000040070e947 */ /* 0x000fec0003800000 */
        /* <DEDUP_REMOVED lines=90> */
.L_x_457:
[----:B------:R-:W-:Y:S05]  /*8810*/  BSYNC.RECONVERGENT B0 ;  /* 0x0000000000007941 */ /* 0x000fea0003800200 */
.L_x_456:
[----:B------:R-:W0:Y:S02]  /*8820*/  LDGDEPBAR ;  /* 0x00000000000079af */ /* 0x000e240000000000 */
.L_x_455:
        /* <DEDUP_REMOVED lines=42> */
[----:B------:R-:W-:Y:S02]  /*8ad0*/  FMNMX.FTZ R0, R198, R0, !PT ;  /* 0x00000000c6007209 */ /* 0x000fe40007810000 */
[----:B------:R-:W-:Y:S01]  /*8ae0*/  IADD3 R5, PT, PT, R245, R241, RZ ;  /* 0x000000f1f5057210 */ /* 0x000fe20007ffe0ff */
[----:B------:R-:W3:Y:S03]  /*8af0*/  SHFL.BFLY PT, R4, R2, 0x2, 0x1f ;  /* 0x0c401f0002047f89 */ /* 0x000ee600000e0000 */
[----:B------:R-:W-:Y:S01]  /*8b00*/  LEA R44, R5, UR5, 0x1 ;  /* 0x00000005052c7c11 */ /* 0x000fe2000f8e08ff */
[----:B------:R-:W4:Y:S03]  /*8b10*/  SHFL.BFLY PT, R3, R0, 0x2, 0x1f ;  /* 0x0c401f0000037f89 */ /* 0x000f2600000e0000 */
[-C--:B------:R-:W-:Y:S01]  /*8b20*/  IADD3 R45, PT, PT, R238, R44.reuse, RZ ;  /* 0x0000002cee2d7210 */ /* 0x080fe20007ffe0ff */
[----:B------:R-:W-:Y:S01]  /*8b30*/  LDSM.16.MT88.4 R48, [R44+0x8000] ;  /* 0x008000002c30783b */ /* 0x000fe20000004200 */
[----:B------:R-:W-:-:S02]  /*8b40*/  IADD3 R46, PT, PT, R228, R44, RZ ;  /* 0x0000002ce42e7210 */ /* 0x000fc40007ffe0ff */
[----:B------:R-:W-:Y:S01]  /*8b50*/  IADD3 R47, PT, PT, R228, R45, RZ ;  /* 0x0000002de42f7210 */ /* 0x000fe20007ffe0ff */
[----:B------:R-:W-:Y:S04]  /*8b60*/  LDSM.16.MT88.4 R76, [R45+0x8000] ;  /* 0x008000002d4c783b */ /* 0x000fe80000004200 */
[----:B------:R-:W-:Y:S04]  /*8b70*/  LDSM.16.MT88.4 R52, [R46+0x8000] ;  /* 0x008000002e34783b */ /* 0x000fe80000004200 */
[----:B------:R-:W-:Y:S01]  /*8b80*/  LDSM.16.MT88.4 R84, [R47+0x8000] ;  /* 0x008000002f54783b */ /* 0x000fe20000004200 */
[----:B---3--:R-:W-:-:S02]  /*8b90*/  FMNMX.FTZ R4, R2, R4, !PT ;  /* 0x0000000402047209 */ /* 0x008fc40007810000 */
[----:B------:R-:W-:Y:S02]  /*8ba0*/  FMNMX3.FTZ R2, R105, R99, R98, !PT ;  /* 0x0000006369027276 */ /* 0x000fe40007810062 */
[----:B----4-:R-:W-:Y:S01]  /*8bb0*/  FMNMX.FTZ R3, R0, R3, !PT ;  /* 0x0000000300037209 */ /* 0x010fe20007810000 */
[----:B------:R-:W3:Y:S01]  /*8bc0*/  SHFL.BFLY PT, R171, R4, 0x1, 0x1f ;  /* 0x0c201f0004ab7f89 */ /* 0x000ee200000e0000 */
[----:B------:R-:W-:Y:S02]  /*8bd0*/  FMNMX3.FTZ R0, R107, R101, R104, !PT ;  /* 0x000000656b007276 */ /* 0x000fe40007810068 */
[----:B------:R-:W-:Y:S01]  /*8be0*/  FMNMX3.FTZ R2, R2, R97, R136, !PT ;  /* 0x0000006102027276 */ /* 0x000fe20007810088 */
[----:B------:R-:W4:Y:S01]  /*8bf0*/  SHFL.BFLY PT, R170, R3, 0x1, 0x1f ;  /* 0x0c201f0003aa7f89 */ /* 0x000f2200000e0000 */
        /* <DEDUP_REMOVED lines=12> */
[----:B---3--:R-:W-:Y:S02]  /*8cc0*/  FMNMX.FTZ R171, R4, R171, !PT ;  /* 0x000000ab04ab7209 */ /* 0x008fe40007810000 */
[----:B------:R-:W-:-:S02]  /*8cd0*/  FMNMX3.FTZ R0, R0, R157, R210, !PT ;  /* 0x0000009d00007276 */ /* 0x000fc400078100d2 */
[----:B----4-:R-:W-:Y:S01]  /*8ce0*/  FMNMX.FTZ R170, R3, R170, !PT ;  /* 0x000000aa03aa7209 */ /* 0x010fe20007810000 */
[----:B------:R-:W-:Y:S01]  /*8cf0*/  STL [R1+0x58], R171 ;  /* 0x000058ab01007387 */ /* 0x000fe20000100800 */
[----:B------:R-:W-:Y:S02]  /*8d00*/  FMNMX3.FTZ R3, R2, R195, R176, !PT ;  /* 0x000000c302037276 */ /* 0x000fe400078100b0 */
[----:B------:R-:W-:Y:S01]  /*8d10*/  FMNMX3.FTZ R2, R0, R206, R184, !PT ;  /* 0x000000ce00027276 */ /* 0x000fe200078100b8 */
[C---:B--2---:R-:W-:Y:S01]  /*8d20*/  FMUL.FTZ R0, R171.reuse, UR4 ;  /* 0x00000004ab007c20 */ /* 0x044fe20008410000 */
[----:B------:R-:W-:Y:S01]  /*8d30*/  FSETP.NEU.FTZ.AND P1, PT, R171, -INF , PT ;  /* 0xff800000ab00780b */ /* 0x000fe20003f3d000 */
[----:B------:R2:W-:Y:S01]  /*8d40*/  STL [R1+0x5c], R170 ;  /* 0x00005caa01007387 */ /* 0x0005e20000100800 */
[----:B------:R-:W-:Y:S02]  /*8d50*/  FMNMX3.FTZ R3, R3, R177, R220, !PT ;  /* 0x000000b103037276 */ /* 0x000fe400078100dc */
[----:B------:R-:W-:-:S02]  /*8d60*/  FMNMX3.FTZ R2, R2, R183, R221, !PT ;  /* 0x000000b702027276 */ /* 0x000fc400078100dd */
[----:B-1----:R-:W-:Y:S02]  /*8d70*/  FSEL R12, R0, RZ, P1 ;  /* 0x000000ff000c7208 */ /* 0x002fe40000800000 */
        /* <DEDUP_REMOVED lines=12> */
[----:B------:R-:W-:-:S05]  /*8e40*/  FSEL R3, R3, RZ, P1 ;  /* 0x000000ff03037208 */ /* 0x000fca0000800000 */
[----:B------:R-:W-:Y:S01]  /*8e50*/  FFMA.FTZ R6, R92, UR4, -R3 ;  /* 0x000000045c067c23 */ /* 0x000fe20008010803 */
[--C-:B-1----:R-:W-:Y:S01]  /*8e60*/  FFMA.FTZ R2, R65, UR4, -R12.reuse ;  /* 0x0000000441027c23 */ /* 0x102fe2000801080c */
[----:B---3--:R1:W-:Y:S02]  /*8e70*/  STL [R1+0x2c], R8 ;  /* 0x00002c0801007387 */ /* 0x0083e40000100800 */
[----:B------:R-:W3:Y:S01]  /*8e80*/  MUFU.EX2 R7, R6 ;  /* 0x0000000600077308 */ /* 0x000ee20000000800 */
[----:B----4-:R-:W-:Y:S01]  /*8e90*/  FFMA.FTZ R0, R42, UR4, -R12 ;  /* 0x000000042a007c23 */ /* 0x010fe2000801080c */
[----:B--2---:R2:W-:Y:S02]  /*8ea0*/  STL [R1+0x28], R9 ;  /* 0x0000280901007387 */ /* 0x0045e40000100800 */
[----:B------:R4:W-:Y:S04]  /*8eb0*/  MUFU.EX2 R238, R2 ;  /* 0x0000000200ee7308 */ /* 0x0009e80000000800 */
[----:B------:R1:W1:Y:S01]  /*8ec0*/  MUFU.EX2 R237, R0 ;  /* 0x0000000000ed7308 */ /* 0x0002620000000800 */
[----:B---3--:R3:W-:Y:S01]  /*8ed0*/  STL [R1+0x18], R7 ;  /* 0x0000180701007387 */ /* 0x0087e20000100800 */
[----:B----4-:R-:W-:Y:S01]  /*8ee0*/  FMNMX3.FTZ R2, R5, R229, R227, !PT ;  /* 0x000000e505027276 */ /* 0x010fe200078100e3 */
[----:B------:R-:W-:-:S03]  /*8ef0*/  FFMA.FTZ R5, R96, UR4, -R3 ;  /* 0x0000000460057c23 */ /* 0x000fc60008010803 */
[----:B-1----:R-:W-:Y:S01]  /*8f00*/  FMNMX3.FTZ R0, R2, R191, R186, !PT ;  /* 0x000000bf02007276 */ /* 0x002fe200078100ba */
[----:B------:R1:W2:Y:S01]  /*8f10*/  MUFU.EX2 R170, R5 ;  /* 0x0000000500aa7308 */ /* 0x0002a20000000800 */
[----:B------:R-:W-:Y:S01]  /*8f20*/  FMNMX3.FTZ R2, R4, R154, R151, !PT ;  /* 0x0000009a04027276 */ /* 0x000fe20007810097 */
[----:B------:R-:W-:Y:S01]  /*8f30*/  STL [R1+0x60], R237 ;  /* 0x000060ed01007387 */ /* 0x000fe20000100800 */
[----:B------:R-:W-:Y:S02]  /*8f40*/  FMNMX3.FTZ R0, R0, R185, R182, !PT ;  /* 0x000000b900007276 */ /* 0x000fe400078100b6 */
[----:B------:R-:W-:Y:S02]  /*8f50*/  FMNMX.FTZ R4, R149, R2, !PT ;  /* 0x0000000295047209 */ /* 0x000fe40007810000 */
[----:B------:R-:W-:Y:S01]  /*8f60*/  FMNMX.FTZ R2, R181, R0, !PT ;  /* 0x00000000b5027209 */ /* 0x000fe20007810000 */
[--C-:B------:R-:W-:Y:S01]  /*8f70*/  FFMA.FTZ R0, R64, UR4, -R3.reuse ;  /* 0x0000000440007c23 */ /* 0x100fe20008010803 */
[----:B------:R-:W-:Y:S01]  /*8f80*/  F2FP.BF16.F32.PACK_AB R8, R9, R8 ;  /* 0x000000080908723e */ /* 0x000fe200000010ff */
[----:B------:R-:W4:Y:S01]  /*8f90*/  SHFL.BFLY PT, R6, R4, 0x2, 0x1f ;  /* 0x0c401f0004067f89 */ /* 0x000f2200000e0000 */
[----:B------:R-:W-:Y:S01]  /*8fa0*/  F2FP.BF16.F32.PACK_AB R10, R237, R238 ;  /* 0x000000eeed0a723e */ /* 0x000fe200000010ff */
[----:B------:R-:W-:Y:S01]  /*8fb0*/  MUFU.EX2 R15, R0 ;  /* 0x00000000000f7308 */ /* 0x000fe20000000800 */
[----:B-1----:R-:W-:Y:S01]  /*8fc0*/  FFMA.FTZ R5, R69, UR4, -R3 ;  /* 0x0000000445057c23 */ /* 0x002fe20008010803 */
[----:B--2---:R-:W-:Y:S01]  /*8fd0*/  F2FP.BF16.F32.PACK_AB R9, R7, R170 ;  /* 0x000000aa0709723e */ /* 0x004fe200000010ff */
[----:B---3--:R-:W-:Y:S01]  /*8fe0*/  FFMA.FTZ R7, R41, UR4, -R12 ;  /* 0x0000000429077c23 */ /* 0x008fe2000801080c */
[----:B------:R-:W-:Y:S01]  /*8ff0*/  LDSM.16.MT88.4 R64, [R44+0x8800] ;  /* 0x008800002c40783b */ /* 0x000fe20000004200 */
[----:B------:R1:W2:Y:S03]  /*9000*/  MUFU.EX2 R242, R5 ;  /* 0x0000000500f27308 */ /* 0x0002a60000000800 */
[----:B------:R-:W-:Y:S01]  /*9010*/  STL [R1+0x64], R170 ;  /* 0x000064aa01007387 */ /* 0x000fe20000100800 */
[----:B------:R3:W-:Y:S03]  /*9020*/  MUFU.EX2 R251, R7 ;  /* 0x0000000700fb7308 */ /* 0x0007e60000000800 */
[----:B-1----:R-:W1:Y:S01]  /*9030*/  SHFL.BFLY PT, R5, R2, 0x2, 0x1f ;  /* 0x0c401f0002057f89 */ /* 0x002e6200000e0000 */
[----:B--2---:R-:W-:-:S02]  /*9040*/  F2FP.BF16.F32.PACK_AB R11, R15, R242 ;  /* 0x000000f20f0b723e */ /* 0x004fc400000010ff */
[----:B----4-:R-:W-:Y:S01]  /*9050*/  FMNMX.FTZ R0, R4, R6, !PT ;  /* 0x0000000604007209 */ /* 0x010fe20007810000 */
[----:B------:R-:W-:-:S04]  /*9060*/  FFMA.FTZ R4, R40, UR4, -R12 ;  /* 0x0000000428047c23 */ /* 0x000fc8000801080c */
[----:B---3--:R-:W2:Y:S01]  /*9070*/  SHFL.BFLY PT, R7, R0, 0x1, 0x1f ;  /* 0x0c201f0000077f89 */ /* 0x008ea200000e0000 */
[----:B------:R3:W-:Y:S01]  /*9080*/  MUFU.EX2 R250, R4 ;  /* 0x0000000400fa7308 */ /* 0x0007e20000000800 */
[C---:B------:R-:W-:Y:S08]  /*9090*/  HMMA.16816.F32.BF16 R32, R8.reuse, R48, RZ ;  /* 0x000000300820723c */ /* 0x040ff000000418ff */
[C---:B------:R-:W-:Y:S01]  /*90a0*/  HMMA.16816.F32.BF16 R68, R8.reuse, R52, RZ ;  /* 0x000000340844723c */ /* 0x040fe200000418ff */
[--C-:B---3--:R-:W-:Y:S01]  /*90b0*/  FFMA.FTZ R4, R60, UR4, -R12.reuse ;  /* 0x000000043c047c23 */ /* 0x108fe2000801080c */
[----:B-1----:R-:W-:Y:S01]  /*90c0*/  FMNMX.FTZ R2, R2, R5, !PT ;  /* 0x0000000502027209 */ /* 0x002fe20007810000 */
[----:B------:R-:W-:Y:S01]  /*90d0*/  FFMA.FTZ R5, R59, UR4, -R12 ;  /* 0x000000043b057c23 */ /* 0x000fe2000801080c */
[----:B------:R-:W-:Y:S01]  /*90e0*/  LDSM.16.MT88.4 R60, [R46+0x8800] ;  /* 0x008800002e3c783b */ /* 0x000fe20000004200 */
[----:B------:R1:W-:Y:S03]  /*90f0*/  MUFU.EX2 R244, R4 ;  /* 0x0000000400f47308 */ /* 0x0003e60000000800 */
[----:B------:R-:W-:Y:S01]  /*9100*/  HMMA.16816.F32.BF16 R40, R8, R76, RZ ;  /* 0x0000004c0828723c */ /* 0x000fe200000418ff */
[----:B------:R-:W3:Y:S01]  /*9110*/  SHFL.BFLY PT, R6, R2, 0x1, 0x1f ;  /* 0x0c201f0002067f89 */ /* 0x000ee200000e0000 */
[----:B------:R4:W3:Y:S01]  /*9120*/  MUFU.EX2 R228, R5 ;  /* 0x0000000500e47308 */ /* 0x0008e20000000800 */
[----:B--2---:R-:W-:-:S02]  /*9130*/  FMNMX.FTZ R173, R0, R7, !PT ;  /* 0x0000000700ad7209 */ /* 0x004fc40007810000 */
[----:B------:R-:W2:Y:S02]  /*9140*/  LDSM.16.MT88.4 R56, [R45+0x8800] ;  /* 0x008800002d38783b */ /* 0x000ea40000004200 */
[C---:B------:R-:W-:Y:S01]  /*9150*/  FSETP.NEU.FTZ.AND P1, PT, R173.reuse, -INF , PT ;  /* 0xff800000ad00780b */ /* 0x040fe20003f3d000 */
[----:B------:R-:W-:Y:S01]  /*9160*/  FMUL.FTZ R0, R173, UR4 ;  /* 0x00000004ad007c20 */ /* 0x000fe20008410000 */
[----:B------:R-:W-:Y:S01]  /*9170*/  HMMA.16816.F32.BF16 R36, R8, R84, RZ ;  /* 0x000000540824723c */ /* 0x000fe200000418ff */
[----:B-1----:R-:W-:-:S03]  /*9180*/  FFMA.FTZ R4, R90, UR4, -R3 ;  /* 0x000000045a047c23 */ /* 0x002fc60008010803 */
[----:B------:R-:W-:Y:S01]  /*9190*/  FSEL R0, R0, RZ, P1 ;  /* 0x000000ff00007208 */ /* 0x000fe20000800000 */
[----:B------:R1:W-:Y:S03]  /*91a0*/  MUFU.EX2 R249, R4 ;  /* 0x0000000400f97308 */ /* 0x0003e60000000800 */
[----:B------:R-:W-:Y:S01]  /*91b0*/  HMMA.16816.F32.BF16 R28, R8, R50, RZ ;  /* 0x00000032081c723c */ /* 0x000fe200000418ff */
[----:B----4-:R-:W-:Y:S01]  /*91c0*/  FFMA.FTZ R5, R89, UR4, -R3 ;  /* 0x0000000459057c23 */ /* 0x010fe20008010803 */
[----:B------:R-:W-:-:S03]  /*91d0*/  FFMA.FTZ R14, R166, UR4, -R0 ;  /* 0x00000004a60e7c23 */ /* 0x000fc60008010800 */
[----:B------:R4:W2:Y:S01]  /*91e0*/  MUFU.EX2 R248, R5 ;  /* 0x0000000500f87308 */ /* 0x0008a20000000800 */
[----:B---3--:R-:W-:Y:S02]  /*91f0*/  FMNMX.FTZ R172, R2, R6, !PT ;  /* 0x0000000602ac7209 */ /* 0x008fe40007810000 */
[C---:B------:R-:W-:Y:S01]  /*9200*/  HMMA.16816.F32.BF16 R24, R8.reuse, R54, RZ ;  /* 0x000000360818723c */ /* 0x040fe200000418ff */
[----:B------:R-:W-:Y:S02]  /*9210*/  F2FP.BF16.F32.PACK_AB R6, R244, R228 ;  /* 0x000000e4f406723e */ /* 0x000fe400000010ff */
[C---:B------:R-:W-:Y:S01]  /*9220*/  FSETP.NEU.FTZ.AND P1, PT, R172.reuse, -INF , PT ;  /* 0xff800000ac00780b */ /* 0x040fe20003f3d000 */
[--C-:B-1----:R-:W-:Y:S01]  /*9230*/  FFMA.FTZ R4, R73, UR4, -R3.reuse ;  /* 0x0000000449047c23 */ /* 0x102fe20008010803 */
[----:B------:R-:W-:Y:S01]  /*9240*/  FMUL.FTZ R2, R172, UR4 ;  /* 0x00000004ac027c20 */ /* 0x000fe20008410000 */
[----:B------:R-:W1:Y:S02]  /*9250*/  LDSM.16.MT88.4 R72, [R47+0x8800] ;  /* 0x008800002f48783b */ /* 0x000e640000004200 */
[----:B------:R-:W-:Y:S01]  /*9260*/  HMMA.16816.F32.BF16 R20, R8, R78, RZ ;  /* 0x0000004e0814723c */ /* 0x000fe200000418ff */
[----:B------:R3:W-:Y:S01]  /*9270*/  MUFU.EX2 R223, R4 ;  /* 0x0000000400df7308 */ /* 0x0007e20000000800 */
[----:B------:R-:W-:Y:S01]  /*9280*/  FSEL R2, R2, RZ, P1 ;  /* 0x000000ff02027208 */ /* 0x000fe20000800000 */
[----:B----4-:R-:W-:-:S04]  /*9290*/  FFMA.FTZ R5, R88, UR4, -R3 ;  /* 0x0000000458057c23 */ /* 0x010fc80008010803 */
[----:B------:R2:W4:Y:S01]  /*92a0*/  MUFU.EX2 R169, R5 ;  /* 0x0000000500a97308 */ /* 0x0005220000000800 */
[----:B------:R-:W-:Y:S01]  /*92b0*/  HMMA.16816.F32.BF16 R16, R8, R86, RZ ;  /* 0x000000560810723c */ /* 0x000fe200000418ff */
[--C-:B------:R-:W-:Y:S01]  /*92c0*/  FFMA.FTZ R8, R105, UR4, -R0.reuse ;  /* 0x0000000469087c23 */ /* 0x100fe20008010800 */
[----:B------:R-:W-:Y:S01]  /*92d0*/  FFMA.FTZ R9, R99, UR4, -R0 ;  /* 0x0000000463097c23 */ /* 0x000fe20008010800 */
[----:B------:R-:W-:Y:S02]  /*92e0*/  FFMA.FTZ R10, R101, UR4, -R2 ;  /* 0x00000004650a7c23 */ /* 0x000fe40008010802 */
[----:B------:R4:W-:Y:S01]  /*92f0*/  MUFU.EX2 R83, R8 ;  /* 0x0000000800537308 */ /* 0x0009e20000000800 */
[----:B---3--:R-:W-:-:S03]  /*9300*/  F2FP.BF16.F32.PACK_AB R4, R250, R251 ;  /* 0x000000fbfa04723e */ /* 0x008fc600000010ff */
[----:B------:R3:W1:Y:S04]  /*9310*/  MUFU.EX2 R82, R9 ;  /* 0x0000000900527308 */ /* 0x0006680000000800 */
[----:B------:R1:W-:Y:S01]  /*9320*/  MUFU.EX2 R170, R10 ;  /* 0x0000000a00aa7308 */ /* 0x0003e20000000800 */
[----:B--2---:R-:W-:Y:S02]  /*9330*/  F2FP.BF16.F32.PACK_AB R5, R249, R248 ;  /* 0x000000f8f905723e */ /* 0x004fe400000010ff */
[----:B----4-:R-:W-:Y:S01]  /*9340*/  F2FP.BF16.F32.PACK_AB R7, R223, R169 ;  /* 0x000000a9df07723e */ /* 0x010fe200000010ff */
[----:B------:R-:W-:-:S04]  /*9350*/  FFMA.FTZ R8, R98, UR4, -R0 ;  /* 0x0000000462087c23 */ /* 0x000fc80008010800 */
[----:B------:R2:W-:Y:S01]  /*9360*/  MUFU.EX2 R171, R8 ;  /* 0x0000000800ab7308 */ /* 0x0005e20000000800 */
[----:B---3--:R-:W-:Y:S01]  /*9370*/  FFMA.FTZ R9, R97, UR4, -R0 ;  /* 0x0000000461097c23 */ /* 0x008fe20008010800 */
[C---:B------:R-:W-:Y:S01]  /*9380*/  HMMA.16816.F32.BF16 R120, R4.reuse, R64, R32 ;  /* 0x000000400478723c */ /* 0x040fe20000041820 */
[--C-:B-1----:R-:W-:Y:S02]  /*9390*/  FFMA.FTZ R10, R141, UR4, -R2.reuse ;  /* 0x000000048d0a7c23 */ /* 0x102fe40008010802 */
[----:B------:R1:W3:Y:S04]  /*93a0*/  MUFU.EX2 R240, R9 ;  /* 0x0000000900f07308 */ /* 0x0002e80000000800 */
[----:B------:R-:W-:Y:S01]  /*93b0*/  MUFU.EX2 R141, R10 ;  /* 0x0000000a008d7308 */ /* 0x000fe20000000800 */
[----:B------:R-:W-:Y:S01]  /*93c0*/  HMMA.16816.F32.BF16 R112, R4, R60, R68 ;  /* 0x0000003c0470723c */ /* 0x000fe20000041844 */
[----:B--2---:R-:W-:-:S04]  /*93d0*/  FFMA.FTZ R8, R107, UR4, -R2 ;  /* 0x000000046b087c23 */ /* 0x004fc80008010802 */
[----:B------:R2:W4:Y:S01]  /*93e0*/  MUFU.EX2 R237, R8 ;  /* 0x0000000800ed7308 */ /* 0x0005220000000800 */
[--C-:B-1----:R-:W-:Y:S02]  /*93f0*/  FFMA.FTZ R9, R104, UR4, -R2.reuse ;  /* 0x0000000468097c23 */ /* 0x102fe40008010802 */
[C---:B------:R-:W-:Y:S02]  /*9400*/  HMMA.16816.F32.BF16 R96, R4.reuse, R56, R40 ;  /* 0x000000380460723c */ /* 0x040fe40000041828 */
[----:B------:R1:W-:Y:S06]  /*9410*/  MUFU.EX2 R241, R9 ;  /* 0x0000000900f17308 */ /* 0x0003ec0000000800 */
        /* <DEDUP_REMOVED lines=9> */
[----:B-1----:R-:W-:Y:S02]  /*94b0*/  FFMA.FTZ R9, R94, UR4, -R0 ;  /* 0x000000045e097c23 */ /* 0x002fe40008010800 */
[C---:B------:R-:W-:Y:S02]  /*94c0*/  HMMA.16816.F32.BF16 R104, R4.reuse, R58, R20 ;  /* 0x0000003a0468723c */ /* 0x040fe40000041814 */
[----:B------:R1:W-:Y:S06]  /*94d0*/  MUFU.EX2 R80, R9 ;  /* 0x0000000900507308 */ /* 0x0003ec0000000800 */
[----:B------:R-:W-:Y:S01]  /*94e0*/  HMMA.16816.F32.BF16 R100, R4, R74, R16 ;  /* 0x0000004a0464723c */ /* 0x000fe20000041810 */
[----:B------:R-:W-:-:S02]  /*94f0*/  F2FP.BF16.F32.PACK_AB R4, R82, R83 ;  /* 0x000000535204723e */ /* 0x000fc400000010ff */
[----:B---3--:R-:W-:Y:S01]  /*9500*/  F2FP.BF16.F32.PACK_AB R6, R240, R171 ;  /* 0x000000abf006723e */ /* 0x008fe200000010ff */
[----:B--2---:R-:W-:Y:S01]  /*9510*/  FFMA.FTZ R8, R95, UR4, -R0 ;  /* 0x000000045f087c23 */ /* 0x004fe20008010800 */
[----:B----4-:R-:W-:Y:S02]  /*9520*/  F2FP.BF16.F32.PACK_AB R5, R170, R237 ;  /* 0x000000edaa05723e */ /* 0x010fe400000010ff */
[----:B------:R-:W-:Y:S01]  /*9530*/  F2FP.BF16.F32.PACK_AB R7, R239, R241 ;  /* 0x000000f1ef07723e */ /* 0x000fe200000010ff */
[----:B------:R2:W-:Y:S01]  /*9540*/  MUFU.EX2 R243, R8 ;  /* 0x0000000800f37308 */ /* 0x0005e20000000800 */
[----:B-1----:R-:W-:-:S04]  /*9550*/  FFMA.FTZ R9, R127, UR4, -R2 ;  /* 0x000000047f097c23 */ /* 0x002fc80008010802 */
[----:B------:R-:W-:Y:S01]  /*9560*/  MUFU.EX2 R222, R9 ;  /* 0x0000000900de7308 */ /* 0x000fe20000000800 */
[----:B------:R-:W-:Y:S01]  /*9570*/  HMMA.16816.F32.BF16 R40, R4, R48, RZ ;  /* 0x000000300428723c */ /* 0x000fe200000418ff */
[----:B--2---:R-:W-:-:S07]  /*9580*/  FFMA.FTZ R8, R143, UR4, -R2 ;  /* 0x000000048f087c23 */ /* 0x004fce0008010802 */
[C---:B------:R-:W-:Y:S01]  /*9590*/  HMMA.16816.F32.BF16 R36, R4.reuse, R50, RZ ;  /* 0x000000320424723c */ /* 0x040fe200000418ff */
[----:B------:R1:W2:Y:S07]  /*95a0*/  MUFU.EX2 R137, R8 ;  /* 0x0000000800897308 */ /* 0x0002ae0000000800 */
[C---:B------:R-:W-:Y:S08]  /*95b0*/  HMMA.16816.F32.BF16 R24, R4.reuse, R54, RZ ;  /* 0x000000360418723c */ /* 0x040ff000000418ff */
[----:B------:R-:W-:Y:S01]  /*95c0*/  HMMA.16816.F32.BF16 R32, R4, R52, RZ ;  /* 0x000000340420723c */ /* 0x000fe200000418ff */
[----:B-1----:R-:W-:-:S04]  /*95d0*/  FFMA.FTZ R8, R128, UR4, -R2 ;  /* 0x0000000480087c23 */ /* 0x002fc80008010802 */
[----:B------:R1:W3:Y:S03]  /*95e0*/  MUFU.EX2 R168, R8 ;  /* 0x0000000800a87308 */ /* 0x0002e60000000800 */
[C---:B------:R-:W-:Y:S08]  /*95f0*/  HMMA.16816.F32.BF16 R16, R4.reuse, R76, RZ ;  /* 0x0000004c0410723c */ /* 0x040ff000000418ff */
[C---:B------:R-:W-:Y:S08]  /*9600*/  HMMA.16816.F32.BF16 R20, R4.reuse, R78, RZ ;  /* 0x0000004e0414723c */ /* 0x040ff000000418ff */
[C---:B-1----:R-:W-:Y:S08]  /*9610*/  HMMA.16816.F32.BF16 R8, R4.reuse, R84, RZ ;  /* 0x000000540408723c */ /* 0x042ff000000418ff */
[----:B------:R-:W-:Y:S01]  /*9620*/  HMMA.16816.F32.BF16 R28, R4, R86, RZ ;  /* 0x00000056041c723c */ /* 0x000fe200000418ff */
[----:B------:R-:W-:-:S02]  /*9630*/  F2FP.BF16.F32.PACK_AB R4, R246, R136 ;  /* 0x00000088f604723e */ /* 0x000fc400000010ff */
[----:B--2---:R-:W-:Y:S02]  /*9640*/  F2FP.BF16.F32.PACK_AB R5, R141, R137 ;  /* 0x000000898d05723e */ /* 0x004fe400000010ff */
[----:B------:R-:W-:Y:S02]  /*9650*/  F2FP.BF16.F32.PACK_AB R6, R80, R243 ;  /* 0x000000f35006723e */ /* 0x000fe400000010ff */
[----:B---3--:R-:W-:-:S07]  /*9660*/  F2FP.BF16.F32.PACK_AB R7, R168, R222 ;  /* 0x000000dea807723e */ /* 0x008fce00000010ff */
[C---:B------:R-:W-:Y:S08]  /*9670*/  HMMA.16816.F32.BF16 R76, R4.reuse, R64, R40 ;  /* 0x00000040044c723c */ /* 0x040ff00000041828 */
[C---:B------:R-:W-:Y:S08]  /*9680*/  HMMA.16816.F32.BF16 R40, R4.reuse, R66, R36 ;  /* 0x000000420428723c */ /* 0x040ff00000041824 */
[C---:B------:R-:W-:Y:S01]  /*9690*/  HMMA.16816.F32.BF16 R36, R4.reuse, R62, R24 ;  /* 0x0000003e0424723c */ /* 0x040fe20000041818 */
[----:B------:R-:W1:Y:S07]  /*96a0*/  LDSM.16.MT88.4 R24, [R44+0x9000] ;  /* 0x009000002c18783b */ /* 0x000e6e0000004200 */
[----:B------:R-:W-:Y:S01]  /*96b0*/  HMMA.16816.F32.BF16 R92, R4, R72, R8 ;  /* 0x00000048045c723c */ /* 0x000fe20000041808 */
[--C-:B------:R-:W-:Y:S01]  /*96c0*/  FFMA.FTZ R8, R135, UR4, -R12.reuse ;  /* 0x0000000487087c23 */ /* 0x100fe2000801080c */
[----:B------:R-:W-:Y:S01]  /*96d0*/  FFMA.FTZ R9, R125, UR4, -R12 ;  /* 0x000000047d097c23 */ /* 0x000fe2000801080c */
[----:B------:R-:W-:-:S02]  /*96e0*/  FFMA.FTZ R10, R147, UR4, -R2 ;  /* 0x00000004930a7c23 */ /* 0x000fc40008010802 */
[----:B------:R2:W3:Y:S03]  /*96f0*/  MUFU.EX2 R247, R8 ;  /* 0x0000000800f77308 */ /* 0x0004e60000000800 */
[C---:B------:R-:W-:Y:S01]  /*9700*/  HMMA.16816.F32.BF16 R48, R4.reuse, R60, R32 ;  /* 0x0000003c0430723c */ /* 0x040fe20000041820 */
[----:B------:R4:W-:Y:S04]  /*9710*/  MUFU.EX2 R235, R9 ;  /* 0x0000000900eb7308 */ /* 0x0009e80000000800 */
[----:B------:R3:W-:Y:S03]  /*9720*/  MUFU.EX2 R13, R10 ;  /* 0x0000000a000d7308 */ /* 0x0007e60000000800 */
[----:B------:R-:W-:Y:S01]  /*9730*/  HMMA.16816.F32.BF16 R68, R4, R56, R16 ;  /* 0x000000380444723c */ /* 0x000fe20000041810 */
[----:B------:R-:W-:Y:S01]  /*9740*/  LDSM.16.MT88.4 R16, [R45+0x9000] ;  /* 0x009000002d10783b */ /* 0x000fe20000004200 */
[----:B--2---:R-:W-:-:S04]  /*9750*/  FFMA.FTZ R8, R126, UR4, -R12 ;  /* 0x000000047e087c23 */ /* 0x004fc8000801080c */
[----:B------:R2:W-:Y:S02]  /*9760*/  MUFU.EX2 R126, R8 ;  /* 0x00000008007e7308 */ /* 0x0005e40000000800 */
[----:B------:R-:W-:Y:S01]  /*9770*/  HMMA.16816.F32.BF16 R32, R4, R58, R20 ;  /* 0x0000003a0420723c */ /* 0x000fe20000041814 */
[----:B------:R-:W1:Y:S01]  /*9780*/  LDSM.16.MT88.4 R20, [R46+0x9000] ;  /* 0x009000002e14783b */ /* 0x000e620000004200 */
[----:B----4-:R-:W-:Y:S01]  /*9790*/  FFMA.FTZ R9, R81, UR4, -R12 ;  /* 0x0000000451097c23 */ /* 0x010fe2000801080c */
[----:B---3--:R-:W-:Y:S01]  /*97a0*/  FFMA.FTZ R10, R146, UR4, -R3 ;  /* 0x00000004920a7c23 */ /* 0x008fe20008010803 */
[----:B------:R3:W4:Y:S01]  /*97b0*/  MUFU.EX2 R81, R14 ;  /* 0x0000000e00517308 */ /* 0x0007220000000800 */
[----:B------:R-:W-:-:S03]  /*97c0*/  IMAD.MOV.U32 R146, RZ, RZ, R247 ;  /* 0x000000ffff927224 */ /* 0x000fc600078e00f7 */
[----:B------:R-:W-:Y:S01]  /*97d0*/  HMMA.16816.F32.BF16 R52, R4, R74, R28 ;  /* 0x0000004a0434723c */ /* 0x000fe2000004181c */
[--C-:B------:R-:W-:Y:S01]  /*97e0*/  FFMA.FTZ R4, R133, UR4, -R3.reuse ;  /* 0x0000000485047c23 */ /* 0x100fe20008010803 */
[----:B------:R-:W1:Y:S01]  /*97f0*/  LDSM.16.MT88.4 R28, [R47+0x9000] ;  /* 0x009000002f1c783b */ /* 0x000e620000004200 */
[--C-:B------:R-:W-:Y:S01]  /*9800*/  FFMA.FTZ R5, R130, UR4, -R3.reuse ;  /* 0x0000000482057c23 */ /* 0x100fe20008010803 */
[----:B------:R4:W4:Y:S01]  /*9810*/  MUFU.EX2 R127, R9 ;  /* 0x00000009007f7308 */ /* 0x0009220000000800 */
[----:B--2---:R-:W-:-:S03]  /*9820*/  FFMA.FTZ R8, R139, UR4, -R3 ;  /* 0x000000048b087c23 */ /* 0x004fc60008010803 */
[----:B------:R2:W-:Y:S01]  /*9830*/  MUFU.EX2 R135, R4 ;  /* 0x0000000400877308 */ /* 0x0005e20000000800 */
[----:B---3--:R-:W-:Y:S01]  /*9840*/  FFMA.FTZ R14, R152, UR4, -R0 ;  /* 0x00000004980e7c23 */ /* 0x008fe20008010800 */
[----:B----4-:R-:W-:Y:S02]  /*9850*/  MOV R152, R81 ;  /* 0x0000005100987202 */ /* 0x010fe40000000f00 */
[----:B------:R3:W4:Y:S01]  /*9860*/  MUFU.EX2 R236, R8 ;  /* 0x0000000800ec7308 */ /* 0x0007220000000800 */
[----:B------:R-:W-:-:S03]  /*9870*/  MOV R81, R241 ;  /* 0x000000f100517202 */ /* 0x000fc60000000f00 */
[----:B------:R4:W-:Y:S01]  /*9880*/  MUFU.EX2 R125, R5 ;  /* 0x00000005007d7308 */ /* 0x0009e20000000800 */
[--C-:B------:R-:W-:Y:S01]  /*9890*/  FFMA.FTZ R9, R144, UR4, -R0.reuse ;  /* 0x0000000490097c23 */ /* 0x100fe20008010800 */
[----:B------:R-:W-:Y:S02]  /*98a0*/  F2FP.BF16.F32.PACK_AB R6, R127, R126 ;  /* 0x0000007e7f06723e */ /* 0x000fe400000010ff */
[----:B------:R-:W-:Y:S01]  /*98b0*/  MOV R144, R243 ;  /* 0x000000f300907202 */ /* 0x000fe20000000f00 */
[----:B--2---:R-:W-:Y:S01]  /*98c0*/  FFMA.FTZ R4, R124, UR4, -R3 ;  /* 0x000000047c047c23 */ /* 0x004fe20008010803 */
[----:B------:R2:W-:Y:S01]  /*98d0*/  MUFU.EX2 R245, R9 ;  /* 0x0000000900f57308 */ /* 0x0005e20000000800 */
[----:B---3--:R-:W-:-:S03]  /*98e0*/  FFMA.FTZ R8, R159, UR4, -R0 ;  /* 0x000000049f087c23 */ /* 0x008fc60008010800 */
[----:B------:R3:W1:Y:S01]  /*98f0*/  MUFU.EX2 R143, R4 ;  /* 0x00000004008f7308 */ /* 0x0006620000000800 */
[----:B----4-:R-:W-:-:S03]  /*9900*/  F2FP.BF16.F32.PACK_AB R5, R135, R236 ;  /* 0x000000ec8705723e */ /* 0x010fc600000010ff */
[----:B------:R4:W4:Y:S01]  /*9910*/  MUFU.EX2 R133, R8 ;  /* 0x0000000800857308 */ /* 0x0009220000000800 */
[----:B--2---:R-:W-:-:S03]  /*9920*/  FFMA.FTZ R9, R131, UR4, -R0 ;  /* 0x0000000483097c23 */ /* 0x004fc60008010800 */
[----:B------:R-:W-:Y:S01]  /*9930*/  MUFU.EX2 R131, R10 ;  /* 0x0000000a00837308 */ /* 0x000fe20000000800 */
[----:B---3--:R-:W-:Y:S02]  /*9940*/  F2FP.BF16.F32.PACK_AB R4, R235, R247 ;  /* 0x000000f7eb04723e */ /* 0x008fe400000010ff */
[----:B-1----:R-:W-:Y:S01]  /*9950*/  F2FP.BF16.F32.PACK_AB R7, R143, R125 ;  /* 0x0000007d8f07723e */ /* 0x002fe200000010ff */
[----:B------:R1:W-:Y:S01]  /*9960*/  MUFU.EX2 R128, R9 ;  /* 0x0000000900807308 */ /* 0x0003e20000000800 */
[----:B----4-:R-:W-:-:S04]  /*9970*/  FFMA.FTZ R8, R142, UR4, -R0 ;  /* 0x000000048e087c23 */ /* 0x010fc80008010800 */
[----:B------:R2:W-:Y:S01]  /*9980*/  MUFU.EX2 R231, R8 ;  /* 0x0000000800e77308 */ /* 0x0005e20000000800 */
[----:B------:R-:W-:Y:S03]  /*9990*/  HMMA.16816.F32.BF16 R60, R4, R24, R120 ;  /* 0x00000018043c723c */ /* 0x000fe60000041878 */
[----:B------:R3:W-:Y:S01]  /*99a0*/  MUFU.EX2 R122, R14 ;  /* 0x0000000e007a7308 */ /* 0x0007e20000000800 */
[----:B-1----:R-:W-:-:S04]  /*99b0*/  FFMA.FTZ R9, R148, UR4, -R2 ;  /* 0x0000000494097c23 */ /* 0x002fc80008010802 */
[C---:B------:R-:W-:Y:S01]  /*99c0*/  HMMA.16816.F32.BF16 R84, R4.reuse, R20, R112 ;  /* 0x000000140454723c */ /* 0x040fe20000041870 */
[----:B------:R-:W-:Y:S01]  /*99d0*/  MOV R112, R15 ;  /* 0x0000000f00707202 */ /* 0x000fe20000000f00 */
[--C-:B------:R-:W-:Y:S01]  /*99e0*/  FFMA.FTZ R15, R174, UR4, -R2.reuse ;  /* 0x00000004ae0f7c23 */ /* 0x100fe20008010802 */
[----:B------:R1:W-:Y:S01]  /*99f0*/  MUFU.EX2 R121, R9 ;  /* 0x0000000900797308 */ /* 0x0003e20000000800 */
[--C-:B--2---:R-:W-:Y:S01]  /*9a00*/  FFMA.FTZ R8, R163, UR4, -R2.reuse ;  /* 0x00000004a3087c23 */ /* 0x104fe20008010802 */
[----:B------:R-:W-:Y:S01]  /*9a10*/  IMAD.MOV.U32 R115, RZ, RZ, R251 ;  /* 0x000000ffff737224 */ /* 0x000fe200078e00fb */
[----:B------:R-:W-:Y:S01]  /*9a20*/  MOV R113, R249 ;  /* 0x000000f900717202 */ /* 0x000fe20000000f00 */
[----:B------:R2:W-:Y:S01]  /*9a30*/  MUFU.EX2 R252, R15 ;  /* 0x0000000f00fc7308 */ /* 0x0005e20000000800 */
[----:B------:R-:W-:Y:S01]  /*9a40*/  HMMA.16816.F32.BF16 R96, R4, R16, R96 ;  /* 0x000000100460723c */ /* 0x000fe20000041860 */
[----:B---3--:R-:W-:Y:S01]  /*9a50*/  FFMA.FTZ R14, R175, UR4, -R2 ;  /* 0x00000004af0e7c23 */ /* 0x008fe20008010802 */
[----:B------:R-:W-:Y:S01]  /*9a60*/  MOV R114, R250 ;  /* 0x000000fa00727202 */ /* 0x000fe20000000f00 */
[----:B------:R3:W4:Y:S01]  /*9a70*/  MUFU.EX2 R130, R8 ;  /* 0x0000000800827308 */ /* 0x0007220000000800 */
[----:B------:R-:W-:-:S02]  /*9a80*/  MOV R163, R113 ;  /* 0x0000007100a37202 */ /* 0x000fc40000000f00 */
[----:B------:R-:W-:Y:S02]  /*9a90*/  MOV R147, R114 ;  /* 0x0000007200937202 */ /* 0x000fe40000000f00 */
[----:B------:R-:W-:Y:S01]  /*9aa0*/  HMMA.16816.F32.BF16 R116, R4, R28, R116 ;  /* 0x0000001c0474723c */ /* 0x000fe20000041874 */
[----:B-1----:R-:W-:-:S04]  /*9ab0*/  FFMA.FTZ R9, R138, UR4, -R12 ;  /* 0x000000048a097c23 */ /* 0x002fc8000801080c */
[----:B------:R1:W-:Y:S01]  /*9ac0*/  MUFU.EX2 R124, R9 ;  /* 0x00000009007c7308 */ /* 0x0003e20000000800 */
[--C-:B--2---:R-:W-:Y:S02]  /*9ad0*/  FFMA.FTZ R15, R206, UR4, -R2.reuse ;  /* 0x00000004ce0f7c23 */ /* 0x104fe40008010802 */
[C---:B------:R-:W-:Y:S01]  /*9ae0*/  HMMA.16816.F32.BF16 R56, R4.reuse, R26, R108 ;  /* 0x0000001a0438723c */ /* 0x040fe2000004186c */
[----:B---3--:R-:W-:Y:S01]  /*9af0*/  FFMA.FTZ R8, R134, UR4, -R2 ;  /* 0x0000000486087c23 */ /* 0x008fe20008010802 */
[----:B------:R-:W-:Y:S01]  /*9b00*/  MOV R134, R13 ;  /* 0x0000000d00867202 */ /* 0x000fe20000000f00 */
[----:B------:R-:W-:Y:S01]  /*9b10*/  FFMA.FTZ R13, R187, UR4, -R0 ;  /* 0x00000004bb0d7c23 */ /* 0x000fe20008010800 */
[----:B------:R-:W-:Y:S01]  /*9b20*/  MOV R187, R228 ;  /* 0x000000e400bb7202 */ /* 0x000fe20000000f00 */
[----:B------:R2:W3:Y:S03]  /*9b30*/  MUFU.EX2 R120, R8 ;  /* 0x0000000800787308 */ /* 0x0004e60000000800 */
[----:B------:R-:W-:Y:S01]  /*9b40*/  HMMA.16816.F32.BF16 R64, R4, R22, R88 ;  /* 0x000000160440723c */ /* 0x000fe20000041858 */
[----:B------:R4:W-:Y:S01]  /*9b50*/  MUFU.EX2 R139, R13 ;  /* 0x0000000d008b7308 */ /* 0x0009e20000000800 */
[----:B-1----:R-:W-:-:S03]  /*9b60*/  FFMA.FTZ R9, R129, UR4, -R12 ;  /* 0x0000000481097c23 */ /* 0x002fc6000801080c */
[----:B------:R-:W-:Y:S03]  /*9b70*/  MUFU.EX2 R206, R15 ;  /* 0x0000000f00ce7308 */ /* 0x000fe60000000800 */
[----:B------:R-:W-:Y:S01]  /*9b80*/  HMMA.16816.F32.BF16 R104, R4, R18, R104 ;  /* 0x000000120468723c */ /* 0x000fe20000041868 */
[----:B------:R1:W-:Y:S01]  /*9b90*/  MUFU.EX2 R148, R9 ;  /* 0x0000000900947308 */ /* 0x0003e20000000800 */
[----:B--2---:R-:W-:Y:S01]  /*9ba0*/  FFMA.FTZ R8, R156, UR4, -R12 ;  /* 0x000000049c087c23 */ /* 0x004fe2000801080c */
[----:B------:R-:W-:-:S03]  /*9bb0*/  MOV R156, R222 ;  /* 0x000000de009c7202 */ /* 0x000fc60000000f00 */
[----:B------:R2:W2:Y:S02]  /*9bc0*/  MUFU.EX2 R138, R8 ;  /* 0x00000008008a7308 */ /* 0x0004a40000000800 */
[----:B------:R-:W-:Y:S01]  /*9bd0*/  HMMA.16816.F32.BF16 R100, R4, R30, R100 ;  /* 0x0000001e0464723c */ /* 0x000fe20000041864 */
[----:B------:R-:W-:Y:S01]  /*9be0*/  F2FP.BF16.F32.PACK_AB R4, R245, R133 ;  /* 0x00000085f504723e */ /* 0x000fe200000010ff */
[----:B----4-:R-:W-:Y:S01]  /*9bf0*/  FFMA.FTZ R13, R165, UR4, -R0 ;  /* 0x00000004a50d7c23 */ /* 0x010fe20008010800 */
[----:B------:R-:W-:Y:S02]  /*9c00*/  F2FP.BF16.F32.PACK_AB R5, R134, R130 ;  /* 0x000000828605723e */ /* 0x000fe400000010ff */
[----:B------:R-:W-:Y:S01]  /*9c10*/  F2FP.BF16.F32.PACK_AB R6, R128, R231 ;  /* 0x000000e78006723e */ /* 0x000fe200000010ff */
[----:B------:R4:W-:Y:S01]  /*9c20*/  MUFU.EX2 R129, R13 ;  /* 0x0000000d00817308 */ /* 0x0009e20000000800 */
[----:B---3--:R-:W-:Y:S01]  /*9c30*/  F2FP.BF16.F32.PACK_AB R7, R120, R121 ;  /* 0x000000797807723e */ /* 0x008fe200000010ff */
[----:B-1----:R-:W-:Y:S01]  /*9c40*/  FFMA.FTZ R9, R145, UR4, -R3 ;  /* 0x0000000491097c23 */ /* 0x002fe20008010803 */
[----:B------:R-:W-:-:S03]  /*9c50*/  MOV R15, R124 ;  /* 0x0000007c000f7202 */ /* 0x000fc60000000f00 */
[----:B------:R-:W-:Y:S01]  /*9c60*/  MUFU.EX2 R123, R9 ;  /* 0x00000009007b7308 */ /* 0x000fe20000000800 */
[----:B--2---:R-:W-:Y:S01]  /*9c70*/  FFMA.FTZ R8, R140, UR4, -R12 ;  /* 0x000000048c087c23 */ /* 0x004fe2000801080c */
[----:B------:R-:W-:Y:S03]  /*9c80*/  HMMA.16816.F32.BF16 R72, R4, R20, R48 ;  /* 0x000000140448723c */ /* 0x000fe60000041830 */
[----:B------:R1:W-:Y:S01]  /*9c90*/  MUFU.EX2 R159, R8 ;  /* 0x00000008009f7308 */ /* 0x0003e20000000800 */
[----:B----4-:R-:W-:-:S04]  /*9ca0*/  FFMA.FTZ R13, R193, UR4, -R2 ;  /* 0x00000004c10d7c23 */ /* 0x010fc80008010802 */
[C---:B------:R-:W-:Y:S01]  /*9cb0*/  HMMA.16816.F32.BF16 R48, R4.reuse, R22, R36 ;  /* 0x000000160430723c */ /* 0x040fe20000041824 */
[----:B------:R-:W2:Y:S01]  /*9cc0*/  LDSM.16.MT88.4 R20, [R44+0x9800] ;  /* 0x009800002c14783b */ /* 0x000ea20000004200 */
[----:B------:R3:W-:Y:S04]  /*9cd0*/  MUFU.EX2 R142, R13 ;  /* 0x0000000d008e7308 */ /* 0x0007e80000000800 */
[----:B------:R4:W-:Y:S02]  /*9ce0*/  MUFU.EX2 R193, R14 ;  /* 0x0000000e00c17308 */ /* 0x0009e40000000800 */
[----:B------:R-:W-:Y:S01]  /*9cf0*/  HMMA.16816.F32.BF16 R108, R4, R24, R76 ;  /* 0x00000018046c723c */ /* 0x000fe2000004184c */
[----:B-1----:R-:W-:Y:S01]  /*9d00*/  FFMA.FTZ R8, R162, UR4, -R3 ;  /* 0x00000004a2087c23 */ /* 0x002fe20008010803 */
[----:B------:R-:W-:-:S03]  /*9d10*/  MOV R162, R115 ;  /* 0x0000007300a27202 */ /* 0x000fc60000000f00 */
[----:B------:R1:W2:Y:S03]  /*9d20*/  MUFU.EX2 R140, R8 ;  /* 0x00000008008c7308 */ /* 0x0002a60000000800 */
[----:B------:R-:W-:Y:S01]  /*9d30*/  HMMA.16816.F32.BF16 R88, R4, R26, R40 ;  /* 0x0000001a0458723c */ /* 0x000fe20000041828 */
[----:B---3--:R-:W-:Y:S01]  /*9d40*/  FFMA.FTZ R13, R157, UR4, -R2 ;  /* 0x000000049d0d7c23 */ /* 0x008fe20008010802 */
[----:B----4-:R-:W-:-:S03]  /*9d50*/  FFMA.FTZ R14, R195, UR4, -R0 ;  /* 0x00000004c30e7c23 */ /* 0x010fc60008010800 */
[----:B------:R3:W-:Y:S01]  /*9d60*/  MUFU.EX2 R243, R13 ;  /* 0x0000000d00f37308 */ /* 0x0007e20000000800 */
[----:B------:R-:W-:Y:S02]  /*9d70*/  MOV R195, R131 ;  /* 0x0000008300c37202 */ /* 0x000fe40000000f00 */
[----:B------:R-:W-:Y:S01]  /*9d80*/  HMMA.16816.F32.BF16 R40, R4, R16, R68 ;  /* 0x000000100428723c */ /* 0x000fe20000041844 */
[----:B-1----:R-:W-:Y:S01]  /*9d90*/  FFMA.FTZ R8, R132, UR4, -R3 ;  /* 0x0000000484087c23 */ /* 0x002fe20008010803 */
[----:B------:R-:W-:-:S03]  /*9da0*/  MOV R132, R245 ;  /* 0x000000f500847202 */ /* 0x000fc60000000f00 */
[----:B------:R1:W4:Y:S03]  /*9db0*/  MUFU.EX2 R145, R8 ;  /* 0x0000000800917308 */ /* 0x0003260000000800 */
[----:B------:R-:W-:Y:S01]  /*9dc0*/  HMMA.16816.F32.BF16 R24, R4, R18, R32 ;  /* 0x000000120418723c */ /* 0x000fe20000041820 */
[----:B------:R-:W4:Y:S01]  /*9dd0*/  LDSM.16.MT88.4 R16, [R46+0x9800] ;  /* 0x009800002e10783b */ /* 0x000f220000004200 */
[----:B---3--:R-:W-:-:S04]  /*9de0*/  FFMA.FTZ R13, R209, UR4, -R0 ;  /* 0x00000004d10d7c23 */ /* 0x008fc80008010800 */
[----:B------:R3:W-:Y:S02]  /*9df0*/  MUFU.EX2 R228, R13 ;  /* 0x0000000d00e47308 */ /* 0x0007e40000000800 */
[C---:B------:R-:W-:Y:S01]  /*9e00*/  HMMA.16816.F32.BF16 R32, R4.reuse, R28, R92 ;  /* 0x0000001c0420723c */ /* 0x040fe2000004185c */
[----:B-1----:R-:W1:Y:S07]  /*9e10*/  LDSM.16.MT88.4 R8, [R45+0x9800] ;  /* 0x009800002d08783b */ /* 0x002e6e0000004200 */
[----:B------:R-:W-:Y:S01]  /*9e20*/  HMMA.16816.F32.BF16 R36, R4, R30, R52 ;  /* 0x0000001e0424723c */ /* 0x000fe20000041834 */
[----:B------:R-:W1:Y:S01]  /*9e30*/  LDSM.16.MT88.4 R28, [R47+0x9800] ;  /* 0x009800002f1c783b */ /* 0x000e620000004200 */
[----:B------:R-:W-:-:S02]  /*9e40*/  F2FP.BF16.F32.PACK_AB R4, R124, R138 ;  /* 0x0000008a7c04723e */ /* 0x000fc400000010ff */
[----:B--2---:R-:W-:Y:S01]  /*9e50*/  F2FP.BF16.F32.PACK_AB R5, R131, R140 ;  /* 0x0000008c8305723e */ /* 0x004fe200000010ff */
[--C-:B---3--:R-:W-:Y:S01]  /*9e60*/  FFMA.FTZ R13, R176, UR4, -R0.reuse ;  /* 0x00000004b00d7c23 */ /* 0x108fe20008010800 */
[----:B------:R-:W-:Y:S02]  /*9e70*/  F2FP.BF16.F32.PACK_AB R6, R148, R159 ;  /* 0x0000009f9406723e */ /* 0x000fe400000010ff */
[----:B----4-:R-:W-:Y:S02]  /*9e80*/  F2FP.BF16.F32.PACK_AB R7, R145, R123 ;  /* 0x0000007b9107723e */ /* 0x010fe400000010ff */
[----:B------:R-:W-:Y:S02]  /*9e90*/  MOV R176, R238 ;  /* 0x000000ee00b07202 */ /* 0x000fe40000000f00 */
[----:B------:R2:W-:Y:S03]  /*9ea0*/  MUFU.EX2 R238, R14 ;  /* 0x0000000e00ee7308 */ /* 0x0005e60000000800 */
[C---:B------:R-:W-:Y:S08]  /*9eb0*/  HMMA.16816.F32.BF16 R92, R4.reuse, R20, R60 ;  /* 0x00000014045c723c */ /* 0x040ff0000004183c */
[----:B------:R-:W-:Y:S01]  /*9ec0*/  HMMA.16816.F32.BF16 R60, R4, R22, R56 ;  /* 0x00000016043c723c */ /* 0x000fe20000041838 */
[----:B--2---:R-:W-:Y:S01]  /*9ed0*/  FFMA.FTZ R14, R177, UR4, -R0 ;  /* 0x00000004b10e7c23 */ /* 0x004fe20008010800 */
[----:B------:R-:W-:-:S02]  /*9ee0*/  MOV R177, R81 ;  /* 0x0000005100b17202 */ /* 0x000fc40000000f00 */
[----:B------:R-:W-:-:S04]  /*9ef0*/  MOV R81, R223 ;  /* 0x000000df00517202 */ /* 0x000fc80000000f00 */
[C---:B------:R-:W-:Y:S01]  /*9f00*/  HMMA.16816.F32.BF16 R56, R4.reuse, R18, R64 ;  /* 0x000000120438723c */ /* 0x040fe20000041840 */
[----:B------:R2:W-:Y:S07]  /*9f10*/  MUFU.EX2 R223, R13 ;  /* 0x0000000d00df7308 */ /* 0x0005ee0000000800 */
[----:B------:R-:W-:Y:S01]  /*9f20*/  HMMA.16816.F32.BF16 R52, R4, R16, R84 ;  /* 0x000000100434723c */ /* 0x000fe20000041854 */
[----:B--2---:R-:W-:-:S07]  /*9f30*/  FFMA.FTZ R13, R210, UR4, -R2 ;  /* 0x00000004d20d7c23 */ /* 0x004fce0008010802 */
[C---:B-1----:R-:W-:Y:S01]  /*9f40*/  HMMA.16816.F32.BF16 R64, R4.reuse, R8, R96 ;  /* 0x000000080440723c */ /* 0x042fe20000041860 */
[----:B------:R1:W-:Y:S07]  /*9f50*/  MUFU.EX2 R222, R13 ;  /* 0x0000000d00de7308 */ /* 0x0003ee0000000800 */
[C---:B------:R-:W-:Y:S08]  /*9f60*/  HMMA.16816.F32.BF16 R68, R4.reuse, R10, R104 ;  /* 0x0000000a0444723c */ /* 0x040ff00000041868 */
[----:B------:R-:W-:Y:S01]  /*9f70*/  HMMA.16816.F32.BF16 R116, R4, R28, R116 ;  /* 0x0000001c0474723c */ /* 0x000fe20000041874 */
[----:B-1----:R-:W-:Y:S01]  /*9f80*/  FFMA.FTZ R13, R183, UR4, -R2 ;  /* 0x00000004b70d7c23 */ /* 0x002fe20008010802 */
[----:B------:R-:W-:-:S03]  /*9f90*/  MOV R183, R130 ;  /* 0x0000008200b77202 */ /* 0x000fc60000000f00 */
[----:B------:R1:W-:Y:S03]  /*9fa0*/  MUFU.EX2 R209, R13 ;  /* 0x0000000d00d17308 */ /* 0x0003e60000000800 */
[----:B------:R-:W-:Y:S01]  /*9fb0*/  HMMA.16816.F32.BF16 R76, R4, R30, R100 ;  /* 0x0000001e044c723c */ /* 0x000fe20000041864 */
[----:B------:R-:W-:Y:S02]  /*9fc0*/  F2FP.BF16.F32.PACK_AB R4, R152, R139 ;  /* 0x0000008b9804723e */ /* 0x000fe400000010ff */
[----:B------:R-:W-:Y:S02]  /*9fd0*/  F2FP.BF16.F32.PACK_AB R5, R252, R142 ;  /* 0x0000008efc05723e */ /* 0x000fe400000010ff */
[----:B------:R-:W-:Y:S02]  /*9fe0*/  F2FP.BF16.F32.PACK_AB R6, R122, R129 ;  /* 0x000000817a06723e */ /* 0x000fe400000010ff */
[----:B------:R-:W-:-:S02]  /*9ff0*/  F2FP.BF16.F32.PACK_AB R7, R243, R193 ;  /* 0x000000c1f307723e */ /* 0x000fc400000010ff */
[----:B-1----:R-:W-:-:S05]  /*a000*/  MOV R13, R126 ;  /* 0x0000007e000d7202 */ /* 0x002fca0000000f00 */
[C---:B------:R-:W-:Y:S08]  /*a010*/  HMMA.16816.F32.BF16 R100, R4.reuse, R22, R88 ;  /* 0x000000160464723c */ /* 0x040ff00000041858 */
[----:B------:R-:W-:Y:S01]  /*a020*/  HMMA.16816.F32.BF16 R88, R4, R8, R40 ;  /* 0x000000080458723c */ /* 0x000fe20000041828 */
[--C-:B------:R-:W-:Y:S01]  /*a030*/  FFMA.FTZ R8, R179, UR4, -R12.reuse ;  /* 0x00000004b3087c23 */ /* 0x100fe2000801080c */
[----:B------:R-:W-:Y:S01]  /*a040*/  FFMA.FTZ R9, R164, UR4, -R12 ;  /* 0x00000004a4097c23 */ /* 0x000fe2000801080c */
[----:B------:R-:W-:-:S02]  /*a050*/  MOV R179, R248 ;  /* 0x000000f800b37202 */ /* 0x000fc40000000f00 */
[----:B------:R1:W-:Y:S03]  /*a060*/  MUFU.EX2 R251, R8 ;  /* 0x0000000800fb7308 */ /* 0x0003e60000000800 */
[C---:B------:R-:W-:Y:S01]  /*a070*/  HMMA.16816.F32.BF16 R96, R4.reuse, R16, R72 ;  /* 0x000000100460723c */ /* 0x040fe20000041848 */
[----:B------:R2:W3:Y:S07]  /*a080*/  MUFU.EX2 R248, R9 ;  /* 0x0000000900f87308 */ /* 0x0004ee0000000800 */
[----:B------:R-:W-:Y:S01]  /*a090*/  HMMA.16816.F32.BF16 R72, R4, R10, R24 ;  /* 0x0000000a0448723c */ /* 0x000fe20000041818 */
[----:B------:R-:W-:Y:S01]  /*a0a0*/  FFMA.FTZ R10, R167, UR4, -R3 ;  /* 0x00000004a70a7c23 */ /* 0x000fe20008010803 */
[----:B------:R-:W4:Y:S01]  /*a0b0*/  LDSM.16.MT88.4 R24, [R44+0xa000] ;  /* 0x00a000002c18783b */ /* 0x000f220000004200 */
[----:B-1----:R-:W-:Y:S01]  /*a0c0*/  FFMA.FTZ R8, R150, UR4, -R12 ;  /* 0x0000000496087c23 */ /* 0x002fe2000801080c */
[----:B------:R-:W-:Y:S01]  /*a0d0*/  MOV R150, R148 ;  /* 0x0000009400967202 */ /* 0x000fe20000000f00 */
[----:B------:R-:W-:-:S02]  /*a0e0*/  IMAD.MOV.U32 R148, RZ, RZ, R235 ;  /* 0x000000ffff947224 */ /* 0x000fc400078e00eb */
[----:B------:R1:W-:Y:S01]  /*a0f0*/  MUFU.EX2 R249, R8 ;  /* 0x0000000800f97308 */ /* 0x0003e20000000800 */
[----:B--2---:R-:W-:Y:S01]  /*a100*/  FFMA.FTZ R9, R153, UR4, -R12 ;  /* 0x0000000499097c23 */ /* 0x004fe2000801080c */
[C---:B------:R-:W-:Y:S01]  /*a110*/  HMMA.16816.F32.BF16 R108, R4.reuse, R20, R108 ;  /* 0x00000014046c723c */ /* 0x040fe2000004186c */
[----:B------:R-:W-:Y:S01]  /*a120*/  IMAD.MOV.U32 R153, RZ, RZ, R246 ;  /* 0x000000ffff997224 */ /* 0x000fe200078e00f6 */
[----:B------:R-:W2:Y:S01]  /*a130*/  LDSM.16.MT88.4 R20, [R46+0xa000] ;  /* 0x00a000002e14783b */ /* 0x000ea20000004200 */
[----:B------:R3:W-:Y:S04]  /*a140*/  MUFU.EX2 R250, R9 ;  /* 0x0000000900fa7308 */ /* 0x0007e80000000800 */
[----:B------:R-:W-:Y:S01]  /*a150*/  MUFU.EX2 R246, R10 ;  /* 0x0000000a00f67308 */ /* 0x000fe20000000800 */
[----:B------:R-:W-:Y:S01]  /*a160*/  HMMA.16816.F32.BF16 R84, R4, R18, R48 ;  /* 0x000000120454723c */ /* 0x000fe20000041830 */
[----:B------:R-:W-:Y:S02]  /*a170*/  LDSM.16.MT88.4 R16, [R47+0xa000] ;  /* 0x00a000002f10783b */ /* 0x000fe40000004200 */
[----:B------:R3:W-:Y:S01]  /*a180*/  MUFU.EX2 R235, R14 ;  /* 0x0000000e00eb7308 */ /* 0x0007e20000000800 */
[----:B-1----:R-:W-:Y:S01]  /*a190*/  FFMA.FTZ R8, R189, UR4, -R3 ;  /* 0x00000004bd087c23 */ /* 0x002fe20008010803 */
[----:B------:R-:W-:-:S03]  /*a1a0*/  IMAD.MOV.U32 R189, RZ, RZ, R129 ;  /* 0x000000ffffbd7224 */ /* 0x000fc600078e0081 */
[----:B------:R1:W1:Y:S01]  /*a1b0*/  MUFU.EX2 R241, R8 ;  /* 0x0000000800f17308 */ /* 0x0002620000000800 */
[----:B---3--:R-:W-:Y:S01]  /*a1c0*/  FFMA.FTZ R9, R158, UR4, -R3 ;  /* 0x000000049e097c23 */ /* 0x008fe20008010803 */
[----:B------:R-:W-:Y:S03]  /*a1d0*/  HMMA.16816.F32.BF16 R32, R4, R28, R32 ;  /* 0x0000001c0420723c */ /* 0x000fe60000041820 */
[----:B------:R-:W-:Y:S01]  /*a1e0*/  MUFU.EX2 R247, R9 ;  /* 0x0000000900f77308 */ /* 0x000fe20000000800 */
[----:B------:R-:W-:-:S04]  /*a1f0*/  FFMA.FTZ R14, R184, UR4, -R2 ;  /* 0x00000004b80e7c23 */ /* 0x000fc80008010802 */
[----:B------:R-:W-:Y:S01]  /*a200*/  HMMA.16816.F32.BF16 R28, R4, R30, R36 ;  /* 0x0000001e041c723c */ /* 0x000fe20000041824 */
[----:B------:R-:W-:Y:S01]  /*a210*/  F2FP.BF16.F32.PACK_AB R4, R248, R251 ;  /* 0x000000fbf804723e */ /* 0x000fe200000010ff */
[----:B------:R3:W-:Y:S01]  /*a220*/  MUFU.EX2 R210, R14 ;  /* 0x0000000e00d27308 */ /* 0x0007e20000000800 */
[----:B-1----:R-:W-:Y:S01]  /*a230*/  FFMA.FTZ R8, R155, UR4, -R3 ;  /* 0x000000049b087c23 */ /* 0x002fe20008010803 */
[----:B------:R-:W-:Y:S02]  /*a240*/  F2FP.BF16.F32.PACK_AB R5, R246, R241 ;  /* 0x000000f1f605723e */ /* 0x000fe400000010ff */
[----:B------:R-:W-:Y:S01]  /*a250*/  F2FP.BF16.F32.PACK_AB R6, R250, R249 ;  /* 0x000000f9fa06723e */ /* 0x000fe200000010ff */
[----:B------:R1:W4:Y:S01]  /*a260*/  MUFU.EX2 R245, R8 ;  /* 0x0000000800f57308 */ /* 0x0003220000000800 */
[----:B------:R-:W-:Y:S02]  /*a270*/  MOV R155, R112 ;  /* 0x00000070009b7202 */ /* 0x000fe40000000f00 */
[----:B------:R-:W-:-:S02]  /*a280*/  MOV R184, R187 ;  /* 0x000000bb00b87202 */ /* 0x000fc40000000f00 */
[----:B------:R-:W-:Y:S02]  /*a290*/  MOV R187, R159 ;  /* 0x0000009f00bb7202 */ /* 0x000fe40000000f00 */
[----:B---3--:R-:W-:Y:S01]  /*a2a0*/  MOV R14, R121 ;  /* 0x00000079000e7202 */ /* 0x008fe20000000f00 */
[----:B-1----:R-:W1:Y:S01]  /*a2b0*/  LDSM.16.MT88.4 R8, [R45+0xa000] ;  /* 0x00a000002d08783b */ /* 0x002e620000004200 */
[----:B----4-:R-:W-:-:S07]  /*a2c0*/  F2FP.BF16.F32.PACK_AB R7, R245, R247 ;  /* 0x000000f7f507723e */ /* 0x010fce00000010ff */
[C---:B------:R-:W-:Y:S08]  /*a2d0*/  HMMA.16816.F32.BF16 R112, R4.reuse, R24, R92 ;  /* 0x000000180470723c */ /* 0x040ff0000004185c */
[C---:B--2---:R-:W-:Y:S08]  /*a2e0*/  HMMA.16816.F32.BF16 R92, R4.reuse, R20, R52 ;  /* 0x00000014045c723c */ /* 0x044ff00000041834 */
[C---:B------:R-:W-:Y:S08]  /*a2f0*/  HMMA.16816.F32.BF16 R104, R4.reuse, R26, R60 ;  /* 0x0000001a0468723c */ /* 0x040ff0000004183c */
[C---:B------:R-:W-:Y:S08]  /*a300*/  HMMA.16816.F32.BF16 R56, R4.reuse, R22, R56 ;  /* 0x000000160438723c */ /* 0x040ff00000041838 */
[C---:B-1----:R-:W-:Y:S08]  /*a310*/  HMMA.16816.F32.BF16 R52, R4.reuse, R8, R64 ;  /* 0x000000080434723c */ /* 0x042ff00000041840 */
[C---:B------:R-:W-:Y:S08]  /*a320*/  HMMA.16816.F32.BF16 R48, R4.reuse, R10, R68 ;  /* 0x0000000a0430723c */ /* 0x040ff00000041844 */
[----:B------:R-:W-:Y:S01]  /*a330*/  HMMA.16816.F32.BF16 R40, R4, R16, R116 ;  /* 0x000000100428723c */ /* 0x000fe20000041874 */
[----:B------:R-:W-:Y:S01]  /*a340*/  MOV R118, R128 ;  /* 0x0000008000767202 */ /* 0x000fe20000000f00 */
[----:B------:R-:W-:Y:S01]  /*a350*/  IMAD.MOV.U32 R119, RZ, RZ, R125 ;  /* 0x000000ffff777224 */ /* 0x000fe200078e007d */
[----:B------:R-:W-:Y:S01]  /*a360*/  MOV R117, R120 ;  /* 0x0000007800757202 */ /* 0x000fe20000000f00 */
[----:B------:R-:W-:-:S04]  /*a370*/  FFMA.FTZ R116, R149, UR4, -R0 ;  /* 0x0000000495747c23 */ /* 0x000fc80008010800 */
[----:B------:R-:W-:Y:S01]  /*a380*/  HMMA.16816.F32.BF16 R36, R4, R18, R76 ;  /* 0x000000120424723c */ /* 0x000fe2000004184c */
[----:B------:R-:W-:Y:S02]  /*a390*/  F2FP.BF16.F32.PACK_AB R4, R238, R228 ;  /* 0x000000e4ee04723e */ /* 0x000fe400000010ff */
[----:B------:R-:W-:Y:S02]  /*a3a0*/  F2FP.BF16.F32.PACK_AB R5, R206, R222 ;  /* 0x000000dece05723e */ /* 0x000fe400000010ff */
[----:B------:R-:W-:Y:S02]  /*a3b0*/  F2FP.BF16.F32.PACK_AB R6, R235, R223 ;  /* 0x000000dfeb06723e */ /* 0x000fe400000010ff */
[----:B------:R-:W-:-:S07]  /*a3c0*/  F2FP.BF16.F32.PACK_AB R7, R209, R210 ;  /* 0x000000d2d107723e */ /* 0x000fce00000010ff */
[----:B------:R-:W-:Y:S01]  /*a3d0*/  HMMA.16816.F32.BF16 R88, R4, R8, R88 ;  /* 0x000000080458723c */ /* 0x000fe20000041858 */
[--C-:B------:R-:W-:Y:S01]  /*a3e0*/  FFMA.FTZ R8, R205, UR4, -R12.reuse ;  /* 0x00000004cd087c23 */ /* 0x100fe2000801080c */
[----:B------:R-:W-:-:S03]  /*a3f0*/  FFMA.FTZ R9, R204, UR4, -R12 ;  /* 0x00000004cc097c23 */ /* 0x000fc6000801080c */
[----:B------:R1:W-:Y:S03]  /*a400*/  MUFU.EX2 R204, R8 ;  /* 0x0000000800cc7308 */ /* 0x0003e60000000800 */
[C---:B------:R-:W-:Y:S01]  /*a410*/  HMMA.16816.F32.BF16 R60, R4.reuse, R20, R96 ;  /* 0x00000014043c723c */ /* 0x040fe20000041860 */
[----:B------:R-:W-:Y:S07]  /*a420*/  MUFU.EX2 R205, R9 ;  /* 0x0000000900cd7308 */ /* 0x000fee0000000800 */
[----:B------:R-:W-:Y:S01]  /*a430*/  HMMA.16816.F32.BF16 R84, R4, R22, R84 ;  /* 0x000000160454723c */ /* 0x000fe20000041854 */
[----:B------:R-:W2:Y:S01]  /*a440*/  LDSM.16.MT88.4 R20, [R46+0xa800] ;  /* 0x00a800002e14783b */ /* 0x000ea20000004200 */
[----:B-1----:R-:W-:Y:S01]  /*a450*/  FFMA.FTZ R8, R178, UR4, -R12 ;  /* 0x00000004b2087c23 */ /* 0x002fe2000801080c */
[----:B------:R-:W-:-:S03]  /*a460*/  MOV R178, R156 ;  /* 0x0000009c00b27202 */ /* 0x000fc60000000f00 */
[----:B------:R1:W-:Y:S02]  /*a470*/  MUFU.EX2 R174, R8 ;  /* 0x0000000800ae7308 */ /* 0x0003e40000000800 */
[C---:B------:R-:W-:Y:S08]  /*a480*/  HMMA.16816.F32.BF16 R68, R4.reuse, R24, R108 ;  /* 0x000000180444723c */ /* 0x040ff0000004186c */
[C---:B------:R-:W-:Y:S01]  /*a490*/  HMMA.16816.F32.BF16 R64, R4.reuse, R26, R100 ;  /* 0x0000001a0440723c */ /* 0x040fe20000041864 */
[----:B------:R-:W3:Y:S07]  /*a4a0*/  LDSM.16.MT88.4 R24, [R44+0xa800] ;  /* 0x00a800002c18783b */ /* 0x000eee0000004200 */
[C---:B------:R-:W-:Y:S01]  /*a4b0*/  HMMA.16816.F32.BF16 R76, R4.reuse, R10, R72 ;  /* 0x0000000a044c723c */ /* 0x040fe20000041848 */
[----:B-1----:R-:W-:Y:S01]  /*a4c0*/  LDSM.16.MT88.4 R8, [R47+0xa800] ;  /* 0x00a800002f08783b */ /* 0x002fe20000004200 */
[--C-:B------:R-:W-:Y:S01]  /*a4d0*/  FFMA.FTZ R73, R214, UR4, -R0.reuse ;  /* 0x00000004d6497c23 */ /* 0x100fe20008010800 */
[----:B------:R-:W-:Y:S01]  /*a4e0*/  MOV R214, R83 ;  /* 0x0000005300d67202 */ /* 0x000fe20000000f00 */
[--C-:B------:R-:W-:Y:S01]  /*a4f0*/  FFMA.FTZ R72, R212, UR4, -R0.reuse ;  /* 0x00000004d4487c23 */ /* 0x100fe20008010800 */
[----:B------:R-:W-:Y:S01]  /*a500*/  FFMA.FTZ R83, R160, UR4, -R0 ;  /* 0x00000004a0537c23 */ /* 0x000fe20008010800 */
[----:B------:R-:W-:Y:S01]  /*a510*/  MOV R212, R82 ;  /* 0x0000005200d47202 */ /* 0x000fe20000000f00 */
[--C-:B------:R-:W-:Y:S01]  /*a520*/  FFMA.FTZ R74, R186, UR4, -R2.reuse ;  /* 0x00000004ba4a7c23 */ /* 0x100fe20008010802 */
[----:B------:R-:W-:Y:S01]  /*a530*/  HMMA.16816.F32.BF16 R32, R4, R16, R32 ;  /* 0x000000100420723c */ /* 0x000fe20000041820 */
[--C-:B------:R-:W-:Y:S01]  /*a540*/  FFMA.FTZ R82, R185, UR4, -R2.reuse ;  /* 0x00000004b9527c23 */ /* 0x100fe20008010802 */
[----:B------:R-:W-:-:S06]  /*a550*/  FFMA.FTZ R75, R181, UR4, -R2 ;  /* 0x00000004b54b7c23 */ /* 0x000fcc0008010802 */
[----:B------:R-:W-:Y:S01]  /*a560*/  HMMA.16816.F32.BF16 R28, R4, R18, R28 ;  /* 0x00000012041c723c */ /* 0x000fe2000004181c */
[----:B------:R-:W1:Y:S01]  /*a570*/  LDSM.16.MT88.4 R16, [R45+0xa800] ;  /* 0x00a800002d10783b */ /* 0x000e620000004200 */
[----:B------:R-:W-:Y:S01]  /*a580*/  FFMA.FTZ R4, R180, UR4, -R12 ;  /* 0x00000004b4047c23 */ /* 0x000fe2000801080c */
[--C-:B------:R-:W-:Y:S01]  /*a590*/  FFMA.FTZ R6, R208, UR4, -R3.reuse ;  /* 0x00000004d0067c23 */ /* 0x100fe20008010803 */
[----:B------:R-:W-:Y:S01]  /*a5a0*/  FFMA.FTZ R5, R192, UR4, -R3 ;  /* 0x00000004c0057c23 */ /* 0x000fe20008010803 */
[----:B------:R-:W-:Y:S01]  /*a5b0*/  MOV R180, R187 ;  /* 0x000000bb00b47202 */ /* 0x000fe20000000f00 */
[----:B------:R4:W2:Y:S01]  /*a5c0*/  MUFU.EX2 R175, R4 ;  /* 0x0000000400af7308 */ /* 0x0008a20000000800 */
[----:B------:R-:W-:Y:S01]  /*a5d0*/  MOV R187, R81 ;  /* 0x0000005100bb7202 */ /* 0x000fe20000000f00 */
[----:B------:R-:W-:Y:S01]  /*a5e0*/  FFMA.FTZ R81, R182, UR4, -R2 ;  /* 0x00000004b6517c23 */ /* 0x000fe20008010802 */
[----:B------:R-:W-:Y:S01]  /*a5f0*/  IMAD.MOV.U32 R208, RZ, RZ, R193 ;  /* 0x000000ffffd07224 */ /* 0x000fe200078e00c1 */
[----:B------:R2:W-:Y:S04]  /*a600*/  MUFU.EX2 R128, R6 ;  /* 0x0000000600807308 */ /* 0x0005e80000000800 */
[----:B------:R-:W-:Y:S01]  /*a610*/  MUFU.EX2 R130, R5 ;  /* 0x0000000500827308 */ /* 0x000fe20000000800 */
[----:B----4-:R-:W-:Y:S01]  /*a620*/  FFMA.FTZ R4, R207, UR4, -R3 ;  /* 0x00000004cf047c23 */ /* 0x010fe20008010803 */
[----:B------:R-:W-:-:S02]  /*a630*/  MOV R207, R189 ;  /* 0x000000bd00cf7202 */ /* 0x000fc40000000f00 */
[----:B------:R-:W-:Y:S01]  /*a640*/  MOV R189, R122 ;  /* 0x0000007a00bd7202 */ /* 0x000fe20000000f00 */
[----:B------:R4:W3:Y:S01]  /*a650*/  MUFU.EX2 R129, R4 ;  /* 0x0000000400817308 */ /* 0x0008e20000000800 */
[----:B--2---:R-:W-:Y:S01]  /*a660*/  F2FP.BF16.F32.PACK_AB R6, R175, R174 ;  /* 0x000000aeaf06723e */ /* 0x004fe200000010ff */
[----:B----4-:R-:W-:Y:S01]  /*a670*/  FFMA.FTZ R4, R194, UR4, -R3 ;  /* 0x00000004c2047c23 */ /* 0x010fe20008010803 */
[----:B---3--:R-:W-:-:S03]  /*a680*/  F2FP.BF16.F32.PACK_AB R5, R129, R128 ;  /* 0x000000808105723e */ /* 0x008fc600000010ff */
[----:B------:R2:W3:Y:S02]  /*a690*/  MUFU.EX2 R131, R4 ;  /* 0x0000000400837308 */ /* 0x0004e40000000800 */
[----:B--2---:R-:W-:Y:S02]  /*a6a0*/  F2FP.BF16.F32.PACK_AB R4, R205, R204 ;  /* 0x000000cccd04723e */ /* 0x004fe400000010ff */
[----:B---3--:R-:W-:-:S07]  /*a6b0*/  F2FP.BF16.F32.PACK_AB R7, R131, R130 ;  /* 0x000000828307723e */ /* 0x008fce00000010ff */
[C---:B------:R-:W-:Y:S08]  /*a6c0*/  HMMA.16816.F32.BF16 R100, R4.reuse, R20, R92 ;  /* 0x000000140464723c */ /* 0x040ff0000004185c */
[C---:B------:R-:W-:Y:S08]  /*a6d0*/  HMMA.16816.F32.BF16 R112, R4.reuse, R24, R112 ;  /* 0x000000180470723c */ /* 0x040ff00000041870 */
[C---:B------:R-:W-:Y:S08]  /*a6e0*/  HMMA.16816.F32.BF16 R104, R4.reuse, R26, R104 ;  /* 0x0000001a0468723c */ /* 0x040ff00000041868 */
[C---:B------:R-:W-:Y:S08]  /*a6f0*/  HMMA.16816.F32.BF16 R96, R4.reuse, R22, R56 ;  /* 0x000000160460723c */ /* 0x040ff00000041838 */
[C---:B-1----:R-:W-:Y:S08]  /*a700*/  HMMA.16816.F32.BF16 R92, R4.reuse, R16, R52 ;  /* 0x00000010045c723c */ /* 0x042ff00000041834 */
[C---:B------:R-:W-:Y:S08]  /*a710*/  HMMA.16816.F32.BF16 R156, R4.reuse, R18, R48 ;  /* 0x00000012049c723c */ /* 0x040ff00000041830 */
[C---:B------:R-:W-:Y:S08]  /*a720*/  HMMA.16816.F32.BF16 R164, R4.reuse, R8, R40 ;  /* 0x0000000804a4723c */ /* 0x040ff00000041828 */
[----:B------:R-:W-:Y:S01]  /*a730*/  HMMA.16816.F32.BF16 R108, R4, R10, R36 ;  /* 0x0000000a046c723c */ /* 0x000fe20000041824 */
[--C-:B------:R-:W-:Y:S01]  /*a740*/  FFMA.FTZ R4, R220, UR4, -R0.reuse ;  /* 0x00000004dc047c23 */ /* 0x100fe20008010800 */
[----:B------:R-:W-:Y:S01]  /*a750*/  FFMA.FTZ R5, R218, UR4, -R0 ;  /* 0x00000004da057c23 */ /* 0x000fe20008010800 */
[----:B------:R-:W-:Y:S01]  /*a760*/  MOV R37, R127 ;  /* 0x0000007f00257202 */ /* 0x000fe20000000f00 */
[----:B------:R-:W-:Y:S01]  /*a770*/  FFMA.FTZ R6, R219, UR4, -R2 ;  /* 0x00000004db067c23 */ /* 0x000fe20008010802 */
[----:B------:R1:W-:Y:S01]  /*a780*/  MUFU.EX2 R124, R4 ;  /* 0x00000004007c7308 */ /* 0x0003e20000000800 */
[--C-:B------:R-:W-:Y:S01]  /*a790*/  FFMA.FTZ R39, R211, UR4, -R0.reuse ;  /* 0x00000004d3277c23 */ /* 0x100fe20008010800 */
[----:B------:R-:W-:Y:S01]  /*a7a0*/  FFMA.FTZ R38, R161, UR4, -R0 ;  /* 0x00000004a1267c23 */ /* 0x000fe20008010800 */
[----:B------:R-:W-:Y:S01]  /*a7b0*/  MOV R218, R15 ;  /* 0x0000000f00da7202 */ /* 0x000fe20000000f00 */
[----:B------:R2:W-:Y:S01]  /*a7c0*/  MUFU.EX2 R125, R5 ;  /* 0x00000005007d7308 */ /* 0x0005e20000000800 */
[----:B------:R-:W-:Y:S01]  /*a7d0*/  FFMA.FTZ R15, R229, UR4, -R2 ;  /* 0x00000004e50f7c23 */ /* 0x000fe20008010802 */
[----:B------:R-:W-:Y:S01]  /*a7e0*/  MOV R220, R195 ;  /* 0x000000c300dc7202 */ /* 0x000fe20000000f00 */
[----:B------:R-:W-:Y:S01]  /*a7f0*/  IMAD.MOV.U32 R219, RZ, RZ, R119 ;  /* 0x000000ffffdb7224 */ /* 0x000fe200078e0077 */
[----:B------:R-:W-:Y:S01]  /*a800*/  MUFU.EX2 R121, R6 ;  /* 0x0000000600797308 */ /* 0x000fe20000000800 */
[----:B------:R-:W-:Y:S01]  /*a810*/  MOV R149, R177 ;  /* 0x000000b100957202 */ /* 0x000fe20000000f00 */
[----:B------:R-:W-:Y:S01]  /*a820*/  FFMA.FTZ R36, R199, UR4, -R12 ;  /* 0x00000004c7247c23 */ /* 0x000fe2000801080c */
[----:B-1----:R-:W-:Y:S01]  /*a830*/  FFMA.FTZ R4, R216, UR4, -R0 ;  /* 0x00000004d8047c23 */ /* 0x002fe20008010800 */
[----:B------:R-:W-:-:S02]  /*a840*/  MOV R216, R183 ;  /* 0x000000b700d87202 */ /* 0x000fc40000000f00 */
[----:B------:R-:W-:Y:S01]  /*a850*/  MOV R183, R123 ;  /* 0x0000007b00b77202 */ /* 0x000fe20000000f00 */
[----:B------:R1:W-:Y:S01]  /*a860*/  MUFU.EX2 R126, R4 ;  /* 0x00000004007e7308 */ /* 0x0003e20000000800 */
[----:B--2---:R-:W-:Y:S01]  /*a870*/  FFMA.FTZ R5, R213, UR4, -R0 ;  /* 0x00000004d5057c23 */ /* 0x004fe20008010800 */
[----:B------:R-:W-:Y:S01]  /*a880*/  MOV R213, R14 ;  /* 0x0000000e00d57202 */ /* 0x000fe20000000f00 */
[--C-:B------:R-:W-:Y:S02]  /*a890*/  FFMA.FTZ R14, R227, UR4, -R2.reuse ;  /* 0x00000004e30e7c23 */ /* 0x100fe40008010802 */
[----:B------:R2:W3:Y:S01]  /*a8a0*/  MUFU.EX2 R127, R5 ;  /* 0x00000005007f7308 */ /* 0x0004e20000000800 */
[--C-:B-1----:R-:W-:Y:S01]  /*a8b0*/  FFMA.FTZ R4, R221, UR4, -R2.reuse ;  /* 0x00000004dd047c23 */ /* 0x102fe20008010802 */
[----:B------:R-:W-:Y:S01]  /*a8c0*/  MOV R221, R13 ;  /* 0x0000000d00dd7202 */ /* 0x000fe20000000f00 */
[--C-:B------:R-:W-:Y:S02]  /*a8d0*/  FFMA.FTZ R13, R191, UR4, -R2.reuse ;  /* 0x00000004bf0d7c23 */ /* 0x100fe40008010802 */
[----:B------:R1:W4:Y:S01]  /*a8e0*/  MUFU.EX2 R120, R4 ;  /* 0x0000000400787308 */ /* 0x0003220000000800 */
[----:B--2---:R-:W-:Y:S01]  /*a8f0*/  FFMA.FTZ R5, R217, UR4, -R2 ;  /* 0x00000004d9057c23 */ /* 0x004fe20008010802 */
[----:B---3--:R-:W-:-:S02]  /*a900*/  F2FP.BF16.F32.PACK_AB R6, R127, R126 ;  /* 0x0000007e7f06723e */ /* 0x008fc400000010ff */
[----:B------:R-:W-:Y:S01]  /*a910*/  MOV R217, R118 ;  /* 0x0000007600d97202 */ /* 0x000fe20000000f00 */
[----:B------:R4:W-:Y:S01]  /*a920*/  MUFU.EX2 R122, R5 ;  /* 0x00000005007a7308 */ /* 0x0009e20000000800 */
[----:B------:R-:W-:Y:S01]  /*a930*/  FFMA.FTZ R118, R154, UR4, -R0 ;  /* 0x000000049a767c23 */ /* 0x000fe20008010800 */
[----:B-1----:R-:W-:Y:S01]  /*a940*/  FFMA.FTZ R4, R215, UR4, -R2 ;  /* 0x00000004d7047c23 */ /* 0x002fe20008010802 */
[----:B------:R-:W-:Y:S01]  /*a950*/  MOV R215, R117 ;  /* 0x0000007500d77202 */ /* 0x000fe20000000f00 */
[----:B------:R-:W-:Y:S01]  /*a960*/  FFMA.FTZ R117, R151, UR4, -R0 ;  /* 0x0000000497757c23 */ /* 0x000fe20008010800 */
[----:B------:R-:W-:Y:S01]  /*a970*/  FFMA.FTZ R0, R224, UR4, -R12 ;  /* 0x00000004e0007c23 */ /* 0x000fe2000801080c */
[----:B------:R1:W2:Y:S01]  /*a980*/  MUFU.EX2 R123, R4 ;  /* 0x00000004007b7308 */ /* 0x0002a20000000800 */
[----:B----4-:R-:W-:Y:S02]  /*a990*/  F2FP.BF16.F32.PACK_AB R5, R121, R120 ;  /* 0x000000787905723e */ /* 0x010fe400000010ff */
[----:B-1----:R-:W-:-:S02]  /*a9a0*/  F2FP.BF16.F32.PACK_AB R4, R125, R124 ;  /* 0x0000007c7d04723e */ /* 0x002fc400000010ff */
[----:B--2---:R-:W-:-:S07]  /*a9b0*/  F2FP.BF16.F32.PACK_AB R7, R123, R122 ;  /* 0x0000007a7b07723e */ /* 0x004fce00000010ff */
[C---:B------:R-:W-:Y:S01]  /*a9c0*/  HMMA.16816.F32.BF16 R52, R4.reuse, R16, R88 ;  /* 0x000000100434723c */ /* 0x040fe20000041858 */
[----:B------:R1:W-:Y:S07]  /*a9d0*/  MUFU.EX2 R89, R0 ;  /* 0x0000000000597308 */ /* 0x0003ee0000000800 */
[----:B------:R-:W-:Y:S01]  /*a9e0*/  HMMA.16816.F32.BF16 R56, R4, R18, R76 ;  /* 0x000000120438723c */ /* 0x000fe2000004184c */
[----:B------:R-:W-:Y:S01]  /*a9f0*/  LDSM.16.MT88.4 R16, [R45+0xb000] ;  /* 0x00b000002d10783b */ /* 0x000fe20000004200 */
[----:B-1----:R-:W-:-:S06]  /*aa00*/  FFMA.FTZ R0, R225, UR4, -R12 ;  /* 0x00000004e1007c23 */ /* 0x002fcc000801080c */
[C---:B------:R-:W-:Y:S01]  /*aa10*/  HMMA.16816.F32.BF16 R76, R4.reuse, R10, R28 ;  /* 0x0000000a044c723c */ /* 0x040fe2000004181c */
[----:B------:R-:W-:Y:S01]  /*aa20*/  FFMA.FTZ R28, R230, UR4, -R2 ;  /* 0x00000004e61c7c23 */ /* 0x000fe20008010802 */
[--C-:B------:R-:W-:Y:S01]  /*aa30*/  FFMA.FTZ R2, R233, UR4, -R3.reuse ;  /* 0x00000004e9027c23 */ /* 0x100fe20008010803 */
[----:B------:R1:W-:Y:S01]  /*aa40*/  MUFU.EX2 R90, R0 ;  /* 0x00000000005a7308 */ /* 0x0003e20000000800 */
[--C-:B------:R-:W-:Y:S01]  /*aa50*/  FFMA.FTZ R31, R201, UR4, -R3.reuse ;  /* 0x00000004c91f7c23 */ /* 0x100fe20008010803 */
[--C-:B------:R-:W-:Y:S01]  /*aa60*/  FFMA.FTZ R30, R200, UR4, -R3.reuse ;  /* 0x00000004c81e7c23 */ /* 0x100fe20008010803 */
[--C-:B------:R-:W-:Y:S02]  /*aa70*/  FFMA.FTZ R29, R198, UR4, -R3.reuse ;  /* 0x00000004c61d7c23 */ /* 0x100fe40008010803 */
[C---:B------:R-:W-:Y:S01]  /*aa80*/  HMMA.16816.F32.BF16 R40, R4.reuse, R22, R84 ;  /* 0x000000160428723c */ /* 0x040fe20000041854 */
[----:B------:R2:W-:Y:S07]  /*aa90*/  MUFU.EX2 R85, R2 ;  /* 0x0000000200557308 */ /* 0x0005ee0000000800 */
[----:B------:R-:W-:Y:S01]  /*aaa0*/  HMMA.16816.F32.BF16 R68, R4, R24, R68 ;  /* 0x000000180444723c */ /* 0x000fe20000041844 */
[----:B-1----:R-:W-:-:S04]  /*aab0*/  FFMA.FTZ R0, R234, UR4, -R3 ;  /* 0x00000004ea007c23 */ /* 0x002fc80008010803 */
[----:B------:R1:W-:Y:S01]  /*aac0*/  MUFU.EX2 R87, R0 ;  /* 0x0000000000577308 */ /* 0x0003e20000000800 */
[----:B--2---:R-:W-:Y:S02]  /*aad0*/  FADD.FTZ R2, R237, R170 ;  /* 0x000000aaed027221 */ /* 0x004fe40000010000 */
[C---:B------:R-:W-:Y:S01]  /*aae0*/  HMMA.16816.F32.BF16 R64, R4.reuse, R26, R64 ;  /* 0x0000001a0440723c */ /* 0x040fe20000041840 */
[----:B------:R-:W2:Y:S04]  /*aaf0*/  LDL.LU R170, [R1+0x64] ;  /* 0x0000640001aa7983 */ /* 0x000ea80000300800 */
[----:B------:R-:W3:Y:S03]  /*ab00*/  LDL.LU R237, [R1+0x60] ;  /* 0x0000600001ed7983 */ /* 0x000ee60000300800 */
[----:B------:R-:W-:Y:S01]  /*ab10*/  HMMA.16816.F32.BF16 R48, R4, R20, R60 ;  /* 0x000000140430723c */ /* 0x000fe2000004183c */
[----:B------:R-:W-:Y:S01]  /*ab20*/  LDSM.16.MT88.4 R24, [R44+0xb000] ;  /* 0x00b000002c18783b */ /* 0x000fe20000004200 */
[----:B-1----:R-:W-:-:S03]  /*ab30*/  FFMA.FTZ R0, R202, UR4, -R3 ;  /* 0x00000004ca007c23 */ /* 0x002fc60008010803 */
[----:B------:R-:W1:Y:S01]  /*ab40*/  LDSM.16.MT88.4 R20, [R46+0xb000] ;  /* 0x00b000002e14783b */ /* 0x000e620000004200 */
[----:B------:R4:W-:Y:S02]  /*ab50*/  MUFU.EX2 R88, R0 ;  /* 0x0000000000587308 */ /* 0x0009e40000000800 */
[----:B------:R-:W-:Y:S01]  /*ab60*/  HMMA.16816.F32.BF16 R192, R4, R8, R32 ;  /* 0x0000000804c0723c */ /* 0x000fe20000041820 */
[--C-:B------:R-:W-:Y:S01]  /*ab70*/  FFMA.FTZ R4, R226, UR4, -R12.reuse ;  /* 0x00000004e2047c23 */ /* 0x100fe2000801080c */
[----:B------:R-:W-:Y:S01]  /*ab80*/  FFMA.FTZ R32, R203, UR4, -R3 ;  /* 0x00000004cb207c23 */ /* 0x000fe20008010803 */
[----:B------:R-:W3:Y:S01]  /*ab90*/  LDSM.16.MT88.4 R8, [R47+0xb000] ;  /* 0x00b000002f08783b */ /* 0x000ee20000004200 */
[----:B------:R-:W-:Y:S01]  /*aba0*/  FFMA.FTZ R5, R196, UR4, -R12 ;  /* 0x00000004c4057c23 */ /* 0x000fe2000801080c */
[----:B------:R4:W1:Y:S04]  /*abb0*/  MUFU.EX2 R91, R4 ;  /* 0x00000004005b7308 */ /* 0x0008680000000800 */
[----:B------:R-:W-:Y:S04]  /*abc0*/  MUFU.EX2 R73, R73 ;  /* 0x0000004900497308 */ /* 0x000fe80000000800 */
[----:B------:R-:W-:Y:S01]  /*abd0*/  MUFU.EX2 R72, R72 ;  /* 0x0000004800487308 */ /* 0x000fe20000000800 */
[----:B----4-:R-:W-:-:S03]  /*abe0*/  FADD.FTZ R0, R214, R212 ;  /* 0x000000d4d6007221 */ /* 0x010fc60000010000 */
[----:B------:R-:W-:Y:S01]  /*abf0*/  MUFU.EX2 R39, R39 ;  /* 0x0000002700277308 */ /* 0x000fe20000000800 */
[----:B------:R-:W4:Y:S01]  /*ac00*/  LDL.LU R212, [R1+0x28] ;  /* 0x0000280001d47983 */ /* 0x000f220000300800 */
[----:B------:R-:W-:Y:S02]  /*ac10*/  FFMA.FTZ R4, R232, UR4, -R3 ;  /* 0x00000004e8047c23 */ /* 0x000fe40008010803 */
[----:B------:R-:W-:Y:S01]  /*ac20*/  MUFU.EX2 R15, R15 ;  /* 0x0000000f000f7308 */ /* 0x000fe20000000800 */
[----:B------:R-:W4:Y:S03]  /*ac30*/  LDL.LU R214, [R1+0x2c] ;  /* 0x00002c0001d67983 */ /* 0x000f260000300800 */
[----:B------:R-:W-:Y:S01]  /*ac40*/  MUFU.EX2 R14, R14 ;  /* 0x0000000e000e7308 */ /* 0x000fe20000000800 */
[----:B------:R-:W-:Y:S01]  /*ac50*/  MOV R151, R176 ;  /* 0x000000b000977202 */ /* 0x000fe20000000f00 */
[--C-:B------:R-:W-:Y:S01]  /*ac60*/  FFMA.FTZ R35, R197, UR4, -R12.reuse ;  /* 0x00000004c5237c23 */ /* 0x100fe2000801080c */
[--C-:B------:R-:W-:Y:S01]  /*ac70*/  FFMA.FTZ R34, R190, UR4, -R12.reuse ;  /* 0x00000004be227c23 */ /* 0x100fe2000801080c */
[----:B------:R-:W-:Y:S01]  /*ac80*/  MUFU.EX2 R119, R5 ;  /* 0x0000000500777308 */ /* 0x000fe20000000800 */
[----:B------:R-:W-:-:S03]  /*ac90*/  FFMA.FTZ R33, R188, UR4, -R12 ;  /* 0x00000004bc217c23 */ /* 0x000fc6000801080c */
[----:B------:R1:W1:Y:S04]  /*aca0*/  MUFU.EX2 R86, R4 ;  /* 0x0000000400567308 */ /* 0x0002680000000800 */
[----:B------:R-:W-:Y:S01]  /*acb0*/  MUFU.EX2 R84, R38 ;  /* 0x0000002600547308 */ /* 0x000fe20000000800 */
[----:B----4-:R-:W-:Y:S01]  /*acc0*/  FADD.FTZ R3, R214, R212 ;  /* 0x000000d4d6037221 */ /* 0x010fe20000010000 */
[----:B------:R-:W-:Y:S02]  /*acd0*/  IMAD.MOV.U32 R214, RZ, RZ, R37 ;  /* 0x000000ffffd67224 */ /* 0x000fe400078e0025 */
[----:B------:R-:W2:Y:S01]  /*ace0*/  LDL.LU R37, [R1+0x18] ;  /* 0x0000180001257983 */ /* 0x000ea20000300800 */
[----:B------:R-:W4:Y:S04]  /*acf0*/  MUFU.EX2 R28, R28 ;  /* 0x0000001c001c7308 */ /* 0x000f280000000800 */
[----:B------:R-:W4:Y:S01]  /*ad00*/  MUFU.EX2 R38, R13 ;  /* 0x0000000d00267308 */ /* 0x000f220000000800 */
[----:B-1----:R-:W-:Y:S01]  /*ad10*/  F2FP.BF16.F32.PACK_AB R4, R91, R89 ;  /* 0x000000595b04723e */ /* 0x002fe200000010ff */
[----:B------:R-:W-:Y:S01]  /*ad20*/  FADD.FTZ R12, R149, R2 ;  /* 0x00000002950c7221 */ /* 0x000fe20000010000 */
[----:B------:R-:W-:-:S02]  /*ad30*/  F2FP.BF16.F32.PACK_AB R5, R87, R86 ;  /* 0x000000565705723e */ /* 0x000fc400000010ff */
[----:B------:R-:W-:Y:S02]  /*ad40*/  F2FP.BF16.F32.PACK_AB R6, R119, R90 ;  /* 0x0000005a7706723e */ /* 0x000fe400000010ff */
[----:B------:R-:W-:Y:S01]  /*ad50*/  F2FP.BF16.F32.PACK_AB R7, R88, R85 ;  /* 0x000000555807723e */ /* 0x000fe200000010ff */
[----:B------:R-:W-:Y:S01]  /*ad60*/  IMAD.MOV.U32 R160, RZ, RZ, R153 ;  /* 0x000000ffffa07224 */ /* 0x000fe200078e0099 */
[----:B------:R-:W-:Y:S02]  /*ad70*/  MOV R154, R155 ;  /* 0x0000009b009a7202 */ /* 0x000fe40000000f00 */
[----:B------:R-:W-:Y:S02]  /*ad80*/  MOV R149, R151 ;  /* 0x0000009700957202 */ /* 0x000fe40000000f00 */
[----:B------:R-:W-:Y:S02]  /*ad90*/  MOV R161, R179 ;  /* 0x000000b300a17202 */ /* 0x000fe40000000f00 */
[----:B------:R-:W-:Y:S01]  /*ada0*/  MOV R211, R214 ;  /* 0x000000d600d37202 */ /* 0x000fe20000000f00 */
[----:B------:R-:W-:Y:S01]  /*adb0*/  HMMA.16816.F32.BF16 R100, R4, R20, R100 ;  /* 0x000000140464723c */ /* 0x000fe20000041864 */
[----:B------:R-:W-:Y:S01]  /*adc0*/  MOV R212, R178 ;  /* 0x000000b200d47202 */ /* 0x000fe20000000f00 */
[----:B------:R-:W-:Y:S01]  /*add0*/  FADD.FTZ R3, R149, R3 ;  /* 0x0000000395037221 */ /* 0x000fe20000010000 */
[----:B------:R-:W-:-:S02]  /*ade0*/  MOV R214, R184 ;  /* 0x000000b800d67202 */ /* 0x000fc40000000f00 */
[----:B------:R-:W-:Y:S02]  /*adf0*/  MOV R153, R187 ;  /* 0x000000bb00997202 */ /* 0x000fe40000000f00 */
[----:B------:R-:W-:Y:S01]  /*ae00*/  MOV R151, R154 ;  /* 0x0000009a00977202 */ /* 0x000fe20000000f00 */
[----:B------:R-:W-:Y:S01]  /*ae10*/  HMMA.16816.F32.BF16 R176, R4, R24, R112 ;  /* 0x0000001804b0723c */ /* 0x000fe20000041870 */
[----:B------:R-:W-:Y:S01]  /*ae20*/  MOV R154, R160 ;  /* 0x000000a0009a7202 */ /* 0x000fe20000000f00 */
[----:B------:R-:W-:Y:S02]  /*ae30*/  IMAD.MOV.U32 R160, RZ, RZ, R161 ;  /* 0x000000ffffa07224 */ /* 0x000fe400078e00a1 */
[----:B------:R-:W-:Y:S01]  /*ae40*/  FADD.FTZ R12, R239, R12 ;  /* 0x0000000cef0c7221 */ /* 0x000fe20000010000 */
[----:B------:R-:W-:-:S03]  /*ae50*/  MOV R161, R215 ;  /* 0x000000d700a17202 */ /* 0x000fc60000000f00 */
[----:B------:R-:W-:Y:S01]  /*ae60*/  HMMA.16816.F32.BF16 R184, R4, R26, R104 ;  /* 0x0000001a04b8723c */ /* 0x000fe20000041868 */
[----:B------:R-:W-:Y:S01]  /*ae70*/  MOV R215, R217 ;  /* 0x000000d900d77202 */ /* 0x000fe20000000f00 */
[----:B---3--:R-:W-:Y:S01]  /*ae80*/  FADD.FTZ R3, R237, R3 ;  /* 0x00000003ed037221 */ /* 0x008fe20000010000 */
[----:B------:R-:W-:-:S05]  /*ae90*/  MOV R182, R162 ;  /* 0x000000a200b67202 */ /* 0x000fca0000000f00 */
[----:B------:R-:W-:Y:S01]  /*aea0*/  HMMA.16816.F32.BF16 R96, R4, R22, R96 ;  /* 0x000000160460723c */ /* 0x000fe20000041860 */
[----:B------:R-:W-:Y:S01]  /*aeb0*/  MOV R217, R219 ;  /* 0x000000db00d97202 */ /* 0x000fe20000000f00 */
[----:B------:R-:W-:-:S06]  /*aec0*/  FADD.FTZ R12, R137, R12 ;  /* 0x0000000c890c7221 */ /* 0x000fcc0000010000 */
[----:B------:R-:W-:Y:S01]  /*aed0*/  HMMA.16816.F32.BF16 R92, R4, R16, R92 ;  /* 0x00000010045c723c */ /* 0x000fe2000004185c */
[----:B------:R-:W-:-:S07]  /*aee0*/  MOV R155, R244 ;  /* 0x000000f4009b7202 */ /* 0x000fce0000000f00 */
[C---:B------:R-:W-:Y:S08]  /*aef0*/  HMMA.16816.F32.BF16 R156, R4.reuse, R18, R156 ;  /* 0x00000012049c723c */ /* 0x040ff0000004189c */
[C---:B------:R-:W-:Y:S08]  /*af00*/  HMMA.16816.F32.BF16 R164, R4.reuse, R8, R164 ;  /* 0x0000000804a4723c */ /* 0x040ff000000418a4 */
[----:B------:R-:W-:Y:S01]  /*af10*/  HMMA.16816.F32.BF16 R60, R4, R10, R108 ;  /* 0x0000000a043c723c */ /* 0x000fe2000004186c */
[----:B------:R-:W-:-:S02]  /*af20*/  F2FP.BF16.F32.PACK_AB R4, R72, R73 ;  /* 0x000000494804723e */ /* 0x000fc400000010ff */
[----:B----4-:R-:W-:Y:S02]  /*af30*/  F2FP.BF16.F32.PACK_AB R5, R15, R28 ;  /* 0x0000001c0f05723e */ /* 0x010fe400000010ff */
[----:B------:R-:W-:Y:S02]  /*af40*/  F2FP.BF16.F32.PACK_AB R6, R84, R39 ;  /* 0x000000275406723e */ /* 0x000fe400000010ff */
[----:B------:R-:W-:Y:S01]  /*af50*/  F2FP.BF16.F32.PACK_AB R7, R38, R14 ;  /* 0x0000000e2607723e */ /* 0x000fe200000010ff */
[----:B------:R-:W-:Y:S01]  /*af60*/  IMAD.MOV.U32 R227, RZ, RZ, R147 ;  /* 0x000000ffffe37224 */ /* 0x000fe200078e0093 */
[----:B------:R-:W-:Y:S01]  /*af70*/  MOV R219, R221 ;  /* 0x000000dd00db7202 */ /* 0x000fe20000000f00 */
[----:B------:R-:W-:Y:S01]  /*af80*/  FADD.FTZ R3, R182, R3 ;  /* 0x00000003b6037221 */ /* 0x000fe20000010000 */
[----:B------:R-:W-:Y:S02]  /*af90*/  MOV R230, R217 ;  /* 0x000000d900e67202 */ /* 0x000fe40000000f00 */
[----:B------:R-:W-:Y:S01]  /*afa0*/  MOV R233, R212 ;  /* 0x000000d400e97202 */ /* 0x000fe20000000f00 */
[----:B------:R-:W-:Y:S01]  /*afb0*/  HMMA.16816.F32.BF16 R192, R4, R8, R192 ;  /* 0x0000000804c0723c */ /* 0x000fe200000418c0 */
        /* <DEDUP_REMOVED lines=8> */
[----:B------:R-:W-:-:S02]  /*b040*/  MOV R218, R220 ;  /* 0x000000dc00da7202 */ /* 0x000fc40000000f00 */
[----:B------:R-:W-:Y:S02]  /*b050*/  MOV R182, R230 ;  /* 0x000000e600b67202 */ /* 0x000fe40000000f00 */
[----:B------:R-:W-:Y:S01]  /*b060*/  MOV R232, R153 ;  /* 0x0000009900e87202 */ /* 0x000fe20000000f00 */
[----:B------:R-:W-:Y:S01]  /*b070*/  FADD.FTZ R0, R171, R0 ;  /* 0x00000000ab007221 */ /* 0x000fe20000010000 */
[----:B------:R-:W-:Y:S02]  /*b080*/  MOV R220, R207 ;  /* 0x000000cf00dc7202 */ /* 0x000fe40000000f00 */
        /* <DEDUP_REMOVED lines=16> */
[----:B------:R-:W-:Y:S01]  /*b190*/  MOV R213, R207 ;  /* 0x000000cf00d57202 */ /* 0x000fe20000000f00 */
[----:B------:R-:W-:Y:S01]  /*b1a0*/  IMAD.MOV.U32 R218, RZ, RZ, R180 ;  /* 0x000000ffffda7224 */ /* 0x000fe200078e00b4 */
[----:B------:R-:W-:Y:S01]  /*b1b0*/  MOV R196, R160 ;  /* 0x000000a000c47202 */ /* 0x000fe20000000f00 */
[----:B------:R-:W-:Y:S01]  /*b1c0*/  FADD.FTZ R0, R136, R0 ;  /* 0x0000000088007221 */ /* 0x000fe20000010000 */
[----:B------:R-:W-:Y:S02]  /*b1d0*/  MOV R225, R154 ;  /* 0x0000009a00e17202 */ /* 0x000fe40000000f00 */
[----:B------:R-:W-:Y:S02]  /*b1e0*/  MOV R216, R208 ;  /* 0x000000d000d87202 */ /* 0x000fe40000000f00 */
[----:B------:R-:W-:-:S02]  /*b1f0*/  MOV R207, R189 ;  /* 0x000000bd00cf7202 */ /* 0x000fc40000000f00 */
[----:B------:R-:W-:Y:S01]  /*b200*/  MOV R229, R163 ;  /* 0x000000a300e57202 */ /* 0x000fe20000000f00 */
[----:B------:R-:W-:Y:S01]  /*b210*/  FADD.FTZ R0, R225, R0 ;  /* 0x00000000e1007221 */ /* 0x000fe20000010000 */
[----:B------:R-:W-:Y:S02]  /*b220*/  MOV R208, R150 ;  /* 0x0000009600d07202 */ /* 0x000fe40000000f00 */
[----:B------:R-:W-:Y:S01]  /*b230*/  MOV R226, R144 ;  /* 0x0000009000e27202 */ /* 0x000fe20000000f00 */
[----:B------:R-:W-:Y:S01]  /*b240*/  HMMA.16816.F32.BF16 R48, R4, R20, R48 ;  /* 0x000000140430723c */ /* 0x000fe20000041830 */
[----:B------:R-:W-:Y:S01]  /*b250*/  MOV R180, R145 ;  /* 0x0000009100b47202 */ /* 0x000fe20000000f00 */
[----:B------:R-:W1:Y:S01]  /*b260*/  MUFU.EX2 R83, R83 ;  /* 0x0000005300537308 */ /* 0x000e620000000800 */
[----:B------:R-:W-:Y:S01]  /*b270*/  MOV R150, R236 ;  /* 0x000000ec00967202 */ /* 0x000fe20000000f00 */
[----:B------:R-:W-:-:S04]  /*b280*/  FADD.FTZ R13, R226, R0 ;  /* 0x00000000e20d7221 */ /* 0x000fc80000010000 */
[C---:B------:R-:W-:Y:S01]  /*b290*/  HMMA.16816.F32.BF16 R40, R4.reuse, R22, R40 ;  /* 0x000000160428723c */ /* 0x040fe20000041828 */
[----:B------:R-:W-:Y:S01]  /*b2a0*/  MOV R107, R132 ;  /* 0x00000084006b7202 */ /* 0x000fe20000000f00 */
[----:B------:R-:W3:Y:S01]  /*b2b0*/  MUFU.EX2 R74, R74 ;  /* 0x0000004a004a7308 */ /* 0x000ee20000000800 */
[----:B------:R-:W-:Y:S01]  /*b2c0*/  MOV R112, R134 ;  /* 0x0000008600707202 */ /* 0x000fe20000000f00 */
[----:B------:R-:W4:Y:S04]  /*b2d0*/  LDSM.16.MT88.4 R188, [R44+0xb800] ;  /* 0x00b800002cbc783b */ /* 0x000f280000004200 */
[----:B------:R-:W-:Y:S01]  /*b2e0*/  HMMA.16816.F32.BF16 R68, R4, R24, R68 ;  /* 0x000000180444723c */ /* 0x000fe20000041844 */
[----:B------:R-:W-:-:S07]  /*b2f0*/  MOV R113, R148 ;  /* 0x0000009400717202 */ /* 0x000fce0000000f00 */
[----:B------:R-:W-:Y:S01]  /*b300*/  HMMA.16816.F32.BF16 R64, R4, R26, R64 ;  /* 0x0000001a0440723c */ /* 0x000fe20000041840 */
[----:B------:R-:W-:-:S07]  /*b310*/  MOV R114, R135 ;  /* 0x0000008700727202 */ /* 0x000fce0000000f00 */
[C---:B------:R-:W-:Y:S08]  /*b320*/  HMMA.16816.F32.BF16 R52, R4.reuse, R16, R52 ;  /* 0x000000100434723c */ /* 0x040ff00000041834 */
[C---:B------:R-:W-:Y:S01]  /*b330*/  HMMA.16816.F32.BF16 R56, R4.reuse, R18, R56 ;  /* 0x000000120438723c */ /* 0x040fe20000041838 */
[----:B------:R-:W-:Y:S01]  /*b340*/  MOV R154, R161 ;  /* 0x000000a1009a7202 */ /* 0x000fe20000000f00 */
[----:B------:R-:W4:Y:S01]  /*b350*/  MUFU.EX2 R32, R32 ;  /* 0x0000002000207308 */ /* 0x000f220000000800 */
[----:B------:R-:W-:Y:S01]  /*b360*/  MOV R225, R224 ;  /* 0x000000e000e17202 */ /* 0x000fe20000000f00 */
[----:B------:R-:W-:Y:S04]  /*b370*/  LDSM.16.MT88.4 R160, [R45+0xb800] ;  /* 0x00b800002da0783b */ /* 0x000fe80000004200 */
[----:B------:R-:W-:Y:S01]  /*b380*/  HMMA.16816.F32.BF16 R20, R4, R10, R76 ;  /* 0x0000000a0414723c */ /* 0x000fe2000004184c */
[----:B------:R-:W-:Y:S01]  /*b390*/  FADD.FTZ R4, R80, R13 ;  /* 0x0000000d50047221 */ /* 0x000fe20000010000 */
[----:B------:R-:W-:Y:S01]  /*b3a0*/  FADD.FTZ R6, R168, R3 ;  /* 0x00000003a8067221 */ /* 0x000fe20000010000 */
[----:B------:R-:W-:Y:S01]  /*b3b0*/  MOV R226, R143 ;  /* 0x0000008f00e27202 */ /* 0x000fe20000000f00 */
[----:B------:R-:W4:Y:S01]  /*b3c0*/  MUFU.EX2 R36, R36 ;  /* 0x0000002400247308 */ /* 0x000f220000000800 */
[----:B------:R-:W-:Y:S01]  /*b3d0*/  FADD.FTZ R7, R133, R4 ;  /* 0x0000000485077221 */ /* 0x000fe20000010000 */
[----:B------:R-:W-:Y:S01]  /*b3e0*/  MOV R227, R154 ;  /* 0x0000009a00e37202 */ /* 0x000fe20000000f00 */
[----:B------:R-:W-:Y:S01]  /*b3f0*/  LDSM.16.MT88.4 R16, [R47+0xb800] ;  /* 0x00b800002f10783b */ /* 0x000fe20000004200 */
[----:B------:R-:W-:-:S02]  /*b400*/  MOV R230, R139 ;  /* 0x0000008b00e67202 */ /* 0x000fc40000000f00 */
[----:B------:R-:W-:Y:S02]  /*b410*/  MOV R224, R142 ;  /* 0x0000008e00e07202 */ /* 0x000fe40000000f00 */
[----:B------:R-:W-:Y:S02]  /*b420*/  MOV R212, R140 ;  /* 0x0000008c00d47202 */ /* 0x000fe40000000f00 */
[----:B------:R-:W-:Y:S01]  /*b430*/  MOV R214, R152 ;  /* 0x0000009800d67202 */ /* 0x000fe20000000f00 */
[----:B--2---:R-:W-:Y:S01]  /*b440*/  FADD.FTZ R37, R170, R37 ;  /* 0x00000025aa257221 */ /* 0x004fe20000010000 */
[----:B------:R-:W2:Y:S04]  /*b450*/  MUFU.EX2 R118, R118 ;  /* 0x0000007600767308 */ /* 0x000ea80000000800 */
[----:B------:R-:W2:Y:S01]  /*b460*/  MUFU.EX2 R82, R82 ;  /* 0x0000005200527308 */ /* 0x000ea20000000800 */
[----:B------:R-:W-:-:S03]  /*b470*/  FADD.FTZ R2, R242, R37 ;  /* 0x00000025f2027221 */ /* 0x000fc60000010000 */
[----:B------:R-:W2:Y:S01]  /*b480*/  MUFU.EX2 R31, R31 ;  /* 0x0000001f001f7308 */ /* 0x000ea20000000800 */
[----:B------:R-:W-:Y:S01]  /*b490*/  FADD.FTZ R2, R151, R2 ;  /* 0x0000000297027221 */ /* 0x000fe20000010000 */
[----:B------:R-:W-:Y:S01]  /*b4a0*/  IMAD.MOV.U32 R151, RZ, RZ, R221 ;  /* 0x000000ffff977224 */ /* 0x000fe200078e00dd */
[----:B------:R-:W-:Y:S01]  /*b4b0*/  MOV R221, R220 ;  /* 0x000000dc00dd7202 */ /* 0x000fe20000000f00 */
[----:B------:R-:W2:Y:S04]  /*b4c0*/  MUFU.EX2 R35, R35 ;  /* 0x0000002300237308 */ /* 0x000ea80000000800 */
[----:B------:R-:W2:Y:S01]  /*b4d0*/  MUFU.EX2 R117, R117 ;  /* 0x0000007500757308 */ /* 0x000ea20000000800 */
[----:B------:R-:W-:-:S03]  /*b4e0*/  MOV R149, R151 ;  /* 0x0000009700957202 */ /* 0x000fc60000000f00 */
        /* <DEDUP_REMOVED lines=9> */
[----:B------:R-:W-:Y:S01]  /*b580*/  MOV R219, R221 ;  /* 0x000000dd00db7202 */ /* 0x000fe20000000f00 */
[----:B------:R-:W-:Y:S02]  /*b590*/  IMAD.MOV.U32 R221, RZ, RZ, R213 ;  /* 0x000000ffffdd7224 */ /* 0x000fe400078e00d5 */
[----:B------:R-:W-:Y:S01]  /*b5a0*/  FADD.FTZ R2, R196, R2 ;  /* 0x00000002c4027221 */ /* 0x000fe20000010000 */
[----:B------:R-:W-:Y:S01]  /*b5b0*/  MOV R213, R216 ;  /* 0x000000d800d57202 */ /* 0x000fe20000000f00 */
[----:B------:R-:W2:Y:S01]  /*b5c0*/  MUFU.EX2 R29, R29 ;  /* 0x0000001d001d7308 */ /* 0x000ea20000000800 */
[----:B------:R-:W-:-:S03]  /*b5d0*/  MOV R183, R146 ;  /* 0x0000009200b77202 */ /* 0x000fc60000000f00 */
[----:B------:R-:W2:Y:S01]  /*b5e0*/  MUFU.EX2 R33, R33 ;  /* 0x0000002100217308 */ /* 0x000ea20000000800 */
[----:B------:R-:W-:Y:S01]  /*b5f0*/  MOV R216, R218 ;  /* 0x000000da00d87202 */ /* 0x000fe20000000f00 */
[----:B------:R-:W-:Y:S01]  /*b600*/  FADD.FTZ R9, R229, R2 ;  /* 0x00000002e5097221 */ /* 0x000fe20000010000 */
[----:B------:R-:W-:Y:S01]  /*b610*/  MOV R218, R220 ;  /* 0x000000dc00da7202 */ /* 0x000fe20000000f00 */
[----:B------:R-:W2:Y:S01]  /*b620*/  LDSM.16.MT88.4 R144, [R46+0xb800] ;  /* 0x00b800002e90783b */ /* 0x000ea20000004200 */
[----:B------:R-:W-:Y:S02]  /*b630*/  MOV R220, R207 ;  /* 0x000000cf00dc7202 */ /* 0x000fe40000000f00 */
[----:B------:R-:W-:Y:S01]  /*b640*/  MOV R207, R208 ;  /* 0x000000d000cf7202 */ /* 0x000fe20000000f00 */
[----:B------:R-:W2:Y:S01]  /*b650*/  S2R R168, SR_TID.X ;  /* 0x0000000000a87919 */ /* 0x000ea20000002100 */
[----:B------:R-:W-:Y:S01]  /*b660*/  MOV R208, R180 ;  /* 0x000000b400d07202 */ /* 0x000fe20000000f00 */
[----:B------:R-:W-:Y:S01]  /*b670*/  IMAD.MOV.U32 R180, RZ, RZ, R183 ;  /* 0x000000ffffb47224 */ /* 0x000fe200078e00b7 */
[----:B------:R-:W-:Y:S01]  /*b680*/  MOV R183, R150 ;  /* 0x0000009600b77202 */ /* 0x000fe20000000f00 */
[----:B------:R-:W-:Y:S01]  /*b690*/  FADD.FTZ R2, R233, R12 ;  /* 0x0000000ce9027221 */ /* 0x000fe20000010000 */
        /* <DEDUP_REMOVED lines=91> */
[----:B-1----:R-:W-:Y:S01]  /*bc50*/  FADD.FTZ R4, R83, R4 ;  /* 0x0000000453047221 */ /* 0x002fe20000010000 */
[----:B---3--:R-:W-:Y:S01]  /*bc60*/  FADD.FTZ R3, R74, R3 ;  /* 0x000000034a037221 */ /* 0x008fe20000010000 */
[----:B----4-:R-:W-:Y:S01]  /*bc70*/  FADD.FTZ R0, R32, R0 ;  /* 0x0000000020007221 */ /* 0x010fe20000010000 */
[----:B------:R-:W-:Y:S01]  /*bc80*/  FADD.FTZ R2, R36, R2 ;  /* 0x0000000224027221 */ /* 0x000fe20000010000 */
[----:B--2---:R-:W-:Y:S01]  /*bc90*/  FADD.FTZ R4, R118, R4 ;  /* 0x0000000476047221 */ /* 0x004fe20000010000 */
        /* <DEDUP_REMOVED lines=23> */
[----:B------:R1:W-:Y:S04]  /*be10*/  STL [R1], R4 ;  /* 0x0000000401007387 */ /* 0x0003e80000100800 */
        /* <DEDUP_REMOVED lines=12> */
[----:B------:R-:W-:-:S07]  /*bee0*/  SHF.L.U32 R168, R168, 0x3, RZ ;  /* 0x00000003a8a87819 */ /* 0x000fce00000006ff */
[----:B------:R-:W-:Y:S01]  /*bef0*/  HMMA.16816.F32.BF16 R184, R196, R190, R184 ;  /* 0x000000bec4b8723c */ /* 0x000fe200000418b8 */
[----:B------:R-:W-:-:S07]  /*bf00*/  LOP3.LUT R168, R168, 0x38, RZ, 0xc0, !PT ;  /* 0x00000038a8a87812 */ /* 0x000fce00078ec0ff */
        /* <DEDUP_REMOVED lines=17> */
[----:B-----5:R-:W-:Y:S01]  /*c020*/  VIADD R238, R240, 0xfffffffe ;  /* 0xfffffffef0ee7836 */ /* 0x020fe20000000000 */
[----:B------:R-:W1:Y:S01]  /*c030*/  LDCU UR4, c[0x0][0x440] ;  /* 0x00008800ff0477ac */ /* 0x000e620008000800 */
[----:B------:R-:W3:Y:S01]  /*c040*/  LDC.64 R240, c[0x0][0x3c0] ;  /* 0x0000f000fff07b82 */ /* 0x000ee20000000a00 */
[----:B------:R-:W4:Y:S01]  /*c050*/  S2R R218, SR_TID.X ;  /* 0x0000000000da7919 */ /* 0x000f220000002100 */
[----:B------:R-:W-:Y:S01]  /*c060*/  IMAD.MOV.U32 R230, RZ, RZ, 0x20 ;  /* 0x00000020ffe67424 */ /* 0x000fe200078e00ff */
[----:B------:R-:W-:Y:S01]  /*c070*/  MOV R235, 0x40 ;  /* 0x0000004000eb7802 */ /* 0x000fe20000000f00 */
[----:B------:R-:W-:Y:S01]  /*c080*/  IMAD.MOV.U32 R232, RZ, RZ, 0x20 ;  /* 0x00000020ffe87424 */ /* 0x000fe200078e00ff */
[----:B------:R-:W2:Y:S01]  /*c090*/  LDCU UR6, c[0x0][0x440] ;  /* 0x00008800ff0677ac */ /* 0x000ea20008000800 */
[----:B------:R-:W-:Y:S01]  /*c0a0*/  IMAD.MOV.U32 R234, RZ, RZ, 0x20 ;  /* 0x00000020ffea7424 */ /* 0x000fe200078e00ff */
[----:B------:R-:W-:Y:S01]  /*c0b0*/  SEL R230, R230, 0xffffffe0, !P2 ;  /* 0xffffffe0e6e67807 */ /* 0x000fe20005000000 */
[----:B------:R-:W-:-:S02]  /*c0c0*/  IMAD.MOV.U32 R175, RZ, RZ, R170 ;  /* 0x000000ffffaf7224 */ /* 0x000fc400078e00aa */
[----:B------:R-:W-:Y:S01]  /*c0d0*/  IMAD.MOV.U32 R174, RZ, RZ, R171 ;  /* 0x000000ffffae7224 */ /* 0x000fe200078e00ab */
[----:B-1----:R-:W-:Y:S01]  /*c0e0*/  ISETP.GE.AND P3, PT, R168, UR4, PT ;  /* 0x00000004a8007c0c */ /* 0x002fe2000bf66270 */
[----:B------:R-:W1:Y:S01]  /*c0f0*/  LDCU UR4, c[0x0][0x45c] ;  /* 0x00008b80ff0477ac */ /* 0x000e620008000800 */
[----:B------:R-:W-:Y:S01]  /*c100*/  MOV R168, R172 ;  /* 0x000000ac00a87202 */ /* 0x000fe20000000f00 */
[C---:B----4-:R-:W-:Y:S02]  /*c110*/  IMAD.SHL.U32 R207, R218.reuse, 0x40, RZ ;  /* 0x00000040dacf7824 */ /* 0x050fe400078e00ff */
[C---:B------:R-:W-:Y:S02]  /*c120*/  IMAD.SHL.U32 R216, R218.reuse, 0x8, RZ ;  /* 0x00000008dad87824 */ /* 0x040fe400078e00ff */
[----:B------:R-:W-:Y:S01]  /*c130*/  IMAD.SHL.U32 R218, R218, 0x2, RZ ;  /* 0x00000002dada7824 */ /* 0x000fe200078e00ff */
[----:B------:R-:W-:-:S04]  /*c140*/  LOP3.LUT R0, R207, 0x1c0, RZ, 0xc0, !PT ;  /* 0x000001c0cf007812 */ /* 0x000fc800078ec0ff */
[----:B------:R-:W-:Y:S02]  /*c150*/  LOP3.LUT R218, R218, 0x6, RZ, 0xc0, !PT ;  /* 0x00000006dada7812 */ /* 0x000fe400078ec0ff */
[----:B------:R-:W-:-:S03]  /*c160*/  LOP3.LUT R0, R0, 0x38, R216, 0xf8, !PT ;  /* 0x0000003800007812 */ /* 0x000fc600078ef8d8 */
[----:B------:R-:W-:-:S05]  /*c170*/  IMAD.IADD R3, R218, 0x1, R237 ;  /* 0x00000001da037824 */ /* 0x000fca00078e02ed */
[----:B------:R4:W-:Y:S02]  /*c180*/  STL [R1+0x14], R3 ;  /* 0x0000140301007387 */ /* 0x0009e40000100800 */
[----:B----4-:R-:W-:Y:S02]  /*c190*/  IMAD.MOV.U32 R3, RZ, RZ, R173 ;  /* 0x000000ffff037224 */ /* 0x010fe400078e00ad */
[----:B--2---:R-:W-:Y:S02]  /*c1a0*/  IMAD.MOV.U32 R220, RZ, RZ, R208 ;  /* 0x000000ffffdc7224 */ /* 0x004fe400078e00d0 */
[----:B------:R-:W2:Y:S02]  /*c1b0*/  S2R R208, SR_TID.X ;  /* 0x0000000000d07919 */ /* 0x000ea40000002100 */
[C---:B--2---:R-:W-:Y:S01]  /*c1c0*/  IMAD.SHL.U32 R2, R208.reuse, 0x40, RZ ;  /* 0x00000040d0027824 */ /* 0x044fe200078e00ff */
[----:B------:R-:W-:Y:S01]  /*c1d0*/  SHF.R.U32.HI R228, RZ, 0x1, R208 ;  /* 0x00000001ffe47819 */ /* 0x000fe200000116d0 */
[C---:B------:R-:W-:Y:S01]  /*c1e0*/  IMAD.SHL.U32 R4, R208.reuse, 0x8, RZ ;  /* 0x00000008d0047824 */ /* 0x040fe200078e00ff */
[----:B------:R-:W-:-:S02]  /*c1f0*/  LOP3.LUT P1, RZ, R208, 0x2, RZ, 0xc0, !PT ;  /* 0x00000002d0ff7812 */ /* 0x000fc4000782c0ff */
[----:B------:R-:W-:Y:S02]  /*c200*/  LOP3.LUT R228, R0, 0x8, R228, 0x78, !PT ;  /* 0x0000000800e47812 */ /* 0x000fe400078e78e4 */
[C---:B------:R-:W-:Y:S02]  /*c210*/  LOP3.LUT R229, R2.reuse, 0x1c0, RZ, 0xc0, !PT ;  /* 0x000001c002e57812 */ /* 0x040fe400078ec0ff */
[----:B------:R-:W-:Y:S02]  /*c220*/  LOP3.LUT R0, R2, 0x400, RZ, 0xc0, !PT ;  /* 0x0000040002007812 */ /* 0x000fe400078ec0ff */
[----:B------:R-:W-:Y:S02]  /*c230*/  IADD3 R2, PT, PT, R220, R80, RZ ;  /* 0x00000050dc027210 */ /* 0x000fe40007ffe0ff */
[----:B------:R-:W-:Y:S02]  /*c240*/  LOP3.LUT R229, R229, 0x38, R4, 0xf8, !PT ;  /* 0x00000038e5e57812 */ /* 0x000fe400078ef804 */
[----:B------:R-:W-:Y:S01]  /*c250*/  LOP3.LUT R228, R228, 0x200, R207, 0xf8, !PT ;  /* 0x00000200e4e47812 */ /* 0x000fe200078ef8cf */
[----:B------:R2:W-:Y:S01]  /*c260*/  STL [R1+0x10], R2 ;  /* 0x0000100201007387 */ /* 0x0005e20000100800 */
[----:B------:R-:W-:-:S02]  /*c270*/  LOP3.LUT R229, R229, 0x8, R208, 0x78, !PT ;  /* 0x00000008e5e57812 */ /* 0x000fc400078e78d0 */
[----:B------:R-:W-:Y:S02]  /*c280*/  SEL R232, R232, 0xffffffe0, !P1 ;  /* 0xffffffe0e8e87807 */ /* 0x000fe40004800000 */
[----:B------:R-:W-:Y:S01]  /*c290*/  LEA R228, R228, UR5, 0x1 ;  /* 0x00000005e4e47c11 */ /* 0x000fe2000f8e08ff */
[----:B------:R-:W-:Y:S01]  /*c2a0*/  IMAD R229, R229, 0x2, R0 ;  /* 0x00000002e5e57824 */ /* 0x000fe200078e0200 */
[----:B------:R-:W-:Y:S01]  /*c2b0*/  LOP3.LUT P0, RZ, R208, 0x2, RZ, 0xc0, !PT ;  /* 0x00000002d0ff7812 */ /* 0x000fe2000780c0ff */
[----:B------:R-:W-:Y:S01]  /*c2c0*/  IMAD.IADD R233, R231, 0x1, R232 ;  /* 0x00000001e7e97824 */ /* 0x000fe200078e02e8 */
[----:B------:R-:W-:Y:S01]  /*c2d0*/  LOP3.LUT R237, R4, 0x38, RZ, 0xc0, !PT ;  /* 0x0000003804ed7812 */ /* 0x000fe200078ec0ff */
[----:B------:R-:W-:Y:S01]  /*c2e0*/  IMAD.IADD R230, R230, 0x1, R228 ;  /* 0x00000001e6e67824 */ /* 0x000fe200078e02e4 */
[----:B------:R-:W-:Y:S01]  /*c2f0*/  SEL R234, R234, 0xffffffe0, !P0 ;  /* 0xffffffe0eaea7807 */ /* 0x000fe20004000000 */
[----:B------:R-:W-:Y:S01]  /*c300*/  VIADD R0, R228, 0x8000 ;  /* 0x00008000e4007836 */ /* 0x000fe20000000000 */
[----:B-1-3--:R-:W-:Y:S07]  /*c310*/  BRA `(.L_x_459) ;  /* 0x0000000400f87947 */ /* 0x00afee0003800000 */
.L_x_461:
[----:B------:R-:W-:Y:S01]  /*c320*/  IMAD.SHL.U32 R2, R245, 0x8, RZ ;  /* 0x00000008f5027824 */ /* 0x000fe200078e00ff */
[----:B------:R-:W1:Y:S01]  /*c330*/  @!P1 LDC.64 R204, c[0x0][0x3b8] ;  /* 0x0000ee00ffcc9b82 */ /* 0x000e620000000a00 */
[----:B------:R-:W-:Y:S03]  /*c340*/  @!P1 VIADD R209, R238, 0xffffffff ;  /* 0xffffffffeed19836 */ /* 0x000fe60000000000 */
[----:B------:R-:W-:Y:S04]  /*c350*/  LOP3.LUT R2, R2, 0x38, RZ, 0xc0, !PT ;  /* 0x0000003802027812 */ /* 0x000fe800078ec0ff */
[----:B------:R-:W-:Y:S01]  /*c360*/  ISETP.GE.AND P3, PT, R2, UR6, PT ;  /* 0x0000000602007c0c */ /* 0x000fe2000bf66270 */
[----:B------:R-:W-:Y:S01]  /*c370*/  @!P1 VIADD R2, R238, 0xffffffff ;  /* 0xffffffffee029836 */ /* 0x000fe20000000000 */
[----:B------:R-:W2:Y:S08]  /*c380*/  @!P1 LDC.64 R206, c[0x0][0x3b8] ;  /* 0x0000ee00ffce9b82 */ /* 0x000eb00000000a00 */
[----:B------:R-:W3:Y:S01]  /*c390*/  @!P1 LDC.64 R212, c[0x0][0x3b8] ;  /* 0x0000ee00ffd49b82 */ /* 0x000ee20000000a00 */
[C---:B-1----:R-:W-:Y:S07]  /*c3a0*/  @!P1 IMAD.WIDE.U32 R170, R2.reuse, R204, RZ ;  /* 0x000000cc02aa9225 */ /* 0x042fee00078e00ff */
[----:B------:R-:W1:Y:S01]  /*c3b0*/  @!P3 LDC.64 R214, c[0x0][0x3b8] ;  /* 0x0000ee00ffd6bb82 */ /* 0x000e620000000a00 */
[----:B------:R-:W-:Y:S01]  /*c3c0*/  @!P1 IMAD R171, R2, R205, R171 ;  /* 0x000000cd02ab9224 */ /* 0x000fe200078e02ab */
[----:B------:R-:W-:Y:S01]  /*c3d0*/  @!P1 SHF.L.U32 R210, R170, 0x7, RZ ;  /* 0x00000007aad29819 */ /* 0x000fe200000006ff */
[----:B------:R-:W-:Y:S03]  /*c3e0*/  @!P3 VIADD R2, R238, 0xffffffff ;  /* 0xffffffffee02b836 */ /* 0x000fe60000000000 */
[----:B------:R-:W-:Y:S02]  /*c3f0*/  @!P1 LEA R210, P2, R204, R210, 0x4 ;  /* 0x000000d2ccd29211 */ /* 0x000fe400078420ff */
[----:B------:R-:W4:Y:S01]  /*c400*/  @!P1 LDC.64 R218, c[0x0][0x3b8] ;  /* 0x0000ee00ffda9b82 */ /* 0x000f220000000a00 */
[----:B------:R-:W-:Y:S04]  /*c410*/  @!P1 SHF.L.U64.HI R171, R170, 0x7, R171 ;  /* 0x00000007aaab9819 */ /* 0x000fe800000102ab */
[----:B------:R-:W-:Y:S01]  /*c420*/  @!P1 LEA.HI.X R211, R204, R171, R205, 0x4, P2 ;  /* 0x000000abccd39211 */ /* 0x000fe200010f24cd */
[C---:B--2---:R-:W-:Y:S01]  /*c430*/  @!P1 IMAD.WIDE.U32 R170, R209.reuse, R206, RZ ;  /* 0x000000ced1aa9225 */ /* 0x044fe200078e00ff */
[C---:B------:R-:W-:Y:S01]  /*c440*/  @!P1 LEA R208, P2, R210.reuse, R242, 0x1 ;  /* 0x000000f2d2d09211 */ /* 0x040fe200078408ff */
[----:B------:R-:W2:Y:S02]  /*c450*/  @!P1 LDC.64 R204, c[0x0][0x3b8] ;  /* 0x0000ee00ffcc9b82 */ /* 0x000ea40000000a00 */
[----:B------:R-:W-:Y:S01]  /*c460*/  @!P1 IMAD R171, R209, R207, R171 ;  /* 0x000000cfd1ab9224 */ /* 0x000fe200078e02ab */
[----:B------:R-:W-:Y:S02]  /*c470*/  @!P1 LEA.HI.X R209, R210, R239, R211, 0x1, P2 ;  /* 0x000000efd2d19211 */ /* 0x000fe400010f0cd3 */
[----:B------:R-:W-:Y:S01]  /*c480*/  @!P1 SHF.L.U32 R210, R170, 0x7, RZ ;  /* 0x00000007aad29819 */ /* 0x000fe200000006ff */
[C---:B-1----:R-:W-:Y:S02]  /*c490*/  @!P3 IMAD.WIDE.U32 R172, R2.reuse, R214, RZ ;  /* 0x000000d602acb225 */ /* 0x042fe400078e00ff */
[----:B------:R-:W1:Y:S02]  /*c4a0*/  @!P1 LDC.64 R216, c[0x0][0x3b8] ;  /* 0x0000ee00ffd89b82 */ /* 0x000e640000000a00 */
[----:B------:R-:W-:Y:S01]  /*c4b0*/  @!P3 IMAD R173, R2, R215, R173 ;  /* 0x000000d702adb224 */ /* 0x000fe200078e02ad */
[C---:B------:R-:W-:Y:S04]  /*c4c0*/  @!P3 LEA R2, P4, R172.reuse, R242, 0x8 ;  /* 0x000000f2ac02b211 */ /* 0x040fe800078840ff */
[----:B------:R-:W-:Y:S01]  /*c4d0*/  @!P3 LEA.HI.X R173, R172, R239, R173, 0x8, P4 ;  /* 0x000000efacadb211 */ /* 0x000fe200020f44ad */
[----:B------:R-:W-:Y:S01]  /*c4e0*/  @!P3 IMAD.MOV.U32 R172, RZ, RZ, R2 ;  /* 0x000000ffffacb224 */ /* 0x000fe200078e0002 */
[----:B------:R-:W-:Y:S01]  /*c4f0*/  @!P1 SHF.L.U64.HI R2, R170, 0x7, R171 ;  /* 0x00000007aa029819 */ /* 0x000fe200000102ab */
[----:B------:R-:W-:Y:S01]  /*c500*/  @!P1 VIADD R170, R238, 0xffffffff ;  /* 0xffffffffeeaa9836 */ /* 0x000fe20000000000 */
[C---:B------:R-:W-:Y:S02]  /*c510*/  @!P1 LEA R171, P2, R206.reuse, R210, 0x5 ;  /* 0x000000d2ceab9211 */ /* 0x040fe400078428ff */
[----:B------:R-:W-:Y:S01]  /*c520*/  @!PT LDS RZ, [RZ] ;  /* 0x00000000fffff984 */ /* 0x000fe20000000800 */
[----:B------:R-:W-:Y:S01]  /*c530*/  @!PT LDS RZ, [RZ] ;  /* 0x00000000fffff984 */ /* 0x000fe20000000800 */
[----:B------:R-:W-:Y:S01]  /*c540*/  @!PT LDS RZ, [RZ] ;  /* 0x00000000fffff984 */ /* 0x000fe20000000800 */
[----:B------:R3:W-:Y:S01]  /*c550*/  @!P3 LDGSTS.E.BYPASS.LTC128B.128 [R236+0x4000], desc[UR14][R172.64] ;  /* 0x04000000acecbfae */ /* 0x0007e2000b981a0e */
[----:B------:R-:W5:Y:S01]  /*c560*/  @!P1 LDC.64 R210, c[0x0][0x3b8] ;  /* 0x0000ee00ffd29b82 */ /* 0x000f620000000a00 */
[----:B------:R-:W-:Y:S03]  /*c570*/  @!P1 LEA.HI.X R206, R206, R2, R207, 0x5, P2 ;  /* 0x00000002cece9211 */ /* 0x000fe600010f2ccf */
[----:B------:R1:W-:Y:S01]  /*c580*/  @P3 STS.128 [R236+0x4000], RZ ;  /* 0x004000ffec003388 */ /* 0x0003e20000000c00 */
[----:B------:R-:W-:Y:S04]  /*c590*/  @!P1 IADD3 R2, PT, PT, R238, -0x1, RZ ;  /* 0xffffffffee029810 */ /* 0x000fe80007ffe0ff */
[----:B------:R1:W-:Y:S05]  /*c5a0*/  @P1 STS.128 [R236+0x4800], RZ ;  /* 0x004800ffec001388 */ /* 0x0003ea0000000c00 */
[----:B------:R-:W-:Y:S01]  /*c5b0*/  @!PT LDS RZ, [RZ] ;  /* 0x00000000fffff984 */ /* 0x000fe20000000800 */
[----:B------:R-:W-:Y:S01]  /*c5c0*/  @!PT LDS RZ, [RZ] ;  /* 0x00000000fffff984 */ /* 0x000fe20000000800 */
[----:B------:R-:W-:Y:S01]  /*c5d0*/  @!PT LDS RZ, [RZ] ;  /* 0x00000000fffff984 */ /* 0x000fe20000000800 */
[----:B------:R4:W-:Y:S05]  /*c5e0*/  @!P1 LDGSTS.E.BYPASS.LTC128B.128 [R236+0x4800], desc[UR14][R208.64] ;  /* 0x04800000d0ec9fae */ /* 0x0009ea000b981a0e */
[----:B------:R1:W-:Y:S01]  /*c5f0*/  @P1 STS.128 [R236+0x5000], RZ ;  /* 0x005000ffec001388 */ /* 0x0003e20000000c00 */
[C---:B---3--:R-:W-:Y:S04]  /*c600*/  @!P1 IMAD.WIDE.U32 R172, R170.reuse, R212, RZ ;  /* 0x000000d4aaac9225 */ /* 0x048fe800078e00ff */
[----:B------:R-:W-:Y:S02]  /*c610*/  @!P1 IMAD R173, R170, R213, R173 ;  /* 0x000000d5aaad9224 */ /* 0x000fe400078e02ad */
[----:B------:R-:W-:Y:S03]  /*c620*/  @!P1 IMAD R213, R213, 0x30, RZ ;  /* 0x00000030d5d59824 */ /* 0x000fe600078e02ff */
[----:B------:R-:W-:Y:S02]  /*c630*/  @!P1 SHF.L.U64.HI R207, R172, 0x7, R173 ;  /* 0x00000007accf9819 */ /* 0x000fe400000102ad */
[C---:B----4-:R-:W-:Y:S04]  /*c640*/  @!P1 LEA R208, P2, R171.reuse, R242, 0x1 ;  /* 0x000000f2abd09211 */ /* 0x050fe800078408ff */
[----:B------:R-:W-:Y:S01]  /*c650*/  @!P1 LEA.HI.X R209, R171, R239, R206, 0x1, P2 ;  /* 0x000000efabd19211 */ /* 0x000fe200010f0cce */
[C---:B--2---:R-:W-:Y:S04]  /*c660*/  @!P1 IMAD.WIDE.U32 R170, R2.reuse, R204, RZ ;  /* 0x000000cc02aa9225 */ /* 0x044fe800078e00ff */
[----:B------:R-:W-:Y:S01]  /*c670*/  @!P1 IMAD R171, R2, R205, R171 ;  /* 0x000000cd02ab9224 */ /* 0x000fe200078e02ab */
[----:B------:R-:W-:Y:S01]  /*c680*/  @!PT LDS RZ, [RZ] ;  /* 0x00000000fffff984 */ /* 0x000fe20000000800 */
[----:B------:R-:W-:Y:S01]  /*c690*/  @!PT LDS RZ, [RZ] ;  /* 0x00000000fffff984 */ /* 0x000fe20000000800 */
[----:B------:R-:W-:Y:S01]  /*c6a0*/  @!PT LDS RZ, [RZ] ;  /* 0x00000000fffff984 */ /* 0x000fe20000000800 */
[----:B------:R2:W-:Y:S01]  /*c6b0*/  @!P1 LDGSTS.E.BYPASS.LTC128B.128 [R236+0x5000], desc[UR14][R208.64] ;  /* 0x05000000d0ec9fae */ /* 0x0005e2000b981a0e */
[----:B------:R-:W-:Y:S02]  /*c6c0*/  @!P1 IMAD.SHL.U32 R206, R172, 0x80, RZ ;  /* 0x00000080acce9824 */ /* 0x000fe400078e00ff */
[C---:B------:R-:W-:Y:S01]  /*c6d0*/  @!P1 IMAD.SHL.U32 R172, R170.reuse, 0x80, RZ ;  /* 0x00000080aaac9824 */ /* 0x040fe200078e00ff */
[----:B------:R-:W-:Y:S01]  /*c6e0*/  @!P1 SHF.L.U64.HI R2, R170, 0x7, R171 ;  /* 0x00000007aa029819 */ /* 0x000fe200000102ab */
[----:B------:R-:W-:Y:S01]  /*c6f0*/  @!P1 IMAD.WIDE.U32 R170, R212, 0x30, R206 ;  /* 0x00000030d4aa9825 */ /* 0x000fe200078e00ce */
[----:B------:R-:W-:Y:S01]  /*c700*/  @!P1 IADD3 R206, PT, PT, R238, -0x1, RZ ;  /* 0xffffffffeece9810 */ /* 0x000fe20007ffe0ff */
[----:B------:R3:W-:Y:S01]  /*c710*/  @P1 STS.128 [R236+0x5800], RZ ;  /* 0x005800ffec001388 */ /* 0x0007e20000000c00 */
[C---:B------:R-:W-:Y:S02]  /*c720*/  @!P1 LEA R214, P4, R170.reuse, R242, 0x1 ;  /* 0x000000f2aad69211 */ /* 0x040fe400078808ff */
[----:B------:R-:W-:Y:S04]  /*c730*/  @!P1 IADD3 R213, PT, PT, R213, R171, RZ ;  /* 0x000000abd5d59210 */ /* 0x000fe80007ffe0ff */
[----:B------:R-:W-:Y:S05]  /*c740*/  @!P1 LEA.HI.X R215, R170, R239, R213, 0x1, P4 ;  /* 0x000000efaad79211 */ /* 0x000fea00020f0cd5 */
[----:B------:R-:W-:Y:S01]  /*c750*/  @!PT LDS RZ, [RZ] ;  /* 0x00000000fffff984 */ /* 0x000fe20000000800 */
[----:B------:R-:W-:Y:S01]  /*c760*/  @!PT LDS RZ, [RZ] ;  /* 0x00000000fffff984 */ /* 0x000fe20000000800 */
[----:B------:R-:W-:Y:S01]  /*c770*/  @!PT LDS RZ, [RZ] ;  /* 0x00000000fffff984 */ /* 0x000fe20000000800 */
[----:B------:R3:W-:Y:S05]  /*c780*/  @!P1 LDGSTS.E.BYPASS.LTC128B.128 [R236+0x5800], desc[UR14][R214.64] ;  /* 0x05800000d6ec9fae */ /* 0x0007ea000b981a0e */
[----:B------:R3:W-:Y:S01]  /*c790*/  @P1 STS.128 [R236+0x6000], RZ ;  /* 0x006000ffec001388 */ /* 0x0007e20000000c00 */
[----:B--2---:R-:W-:Y:S01]  /*c7a0*/  @!P1 VIADD R209, R238, 0xffffffff ;  /* 0xffffffffeed19836 */ /* 0x004fe20000000000 */
[----:B------:R-:W-:Y:S01]  /*c7b0*/  @!P1 LEA R208, P2, R204, R172, 0x6 ;  /* 0x000000acccd09211 */ /* 0x000fe200078430ff */
[----:B-----5:R-:W-:Y:S03]  /*c7c0*/  @!P1 IMAD.WIDE.U32 R172, R206, R210, RZ ;  /* 0x000000d2ceac9225 */ /* 0x020fe600078e00ff */
[----:B------:R-:W-:Y:S01]  /*c7d0*/  @!P1 LEA.HI.X R207, R204, R2, R205, 0x6, P2 ;  /* 0x00000002cccf9211 */ /* 0x000fe200010f34cd */
[----:B------:R-:W-:Y:S01]  /*c7e0*/  @!P1 VIADD R2, R238, 0xffffffff ;  /* 0xffffffffee029836 */ /* 0x000fe20000000000 */
[----:B------:R-:W-:Y:S01]  /*c7f0*/  @!P1 LEA R212, P2, R208, R242, 0x1 ;  /* 0x000000f2d0d49211 */ /* 0x000fe200078408ff */
[----:B------:R-:W-:Y:S02]  /*c800*/  @!P1 IMAD R173, R206, R211, R173 ;  /* 0x000000d3cead9224 */ /* 0x000fe400078e02ad */
[----:B------:R-:W-:Y:S01]  /*c810*/  @!P1 IMAD.WIDE.U32 R204, R2, R218, RZ ;  /* 0x000000da02cc9225 */ /* 0x000fe200078e00ff */
[----:B------:R-:W-:Y:S02]  /*c820*/  @!P1 LEA.HI.X R213, R208, R239, R207, 0x1, P2 ;  /* 0x000000efd0d59211 */ /* 0x000fe400010f0ccf */
[----:B------:R-:W-:Y:S01]  /*c830*/  @!P1 SHF.L.U64.HI R207, R172, 0x7, R173 ;  /* 0x00000007accf9819 */ /* 0x000fe200000102ad */
[----:B------:R-:W-:Y:S02]  /*c840*/  @!P1 IMAD R205, R2, R219, R205 ;  /* 0x000000db02cd9224 */ /* 0x000fe400078e02cd */
[----:B------:R-:W-:Y:S01]  /*c850*/  @!PT LDS RZ, [RZ] ;  /* 0x00000000fffff984 */ /* 0x000fe20000000800 */
[----:B------:R-:W-:Y:S01]  /*c860*/  @!PT LDS RZ, [RZ] ;  /* 0x00000000fffff984 */ /* 0x000fe20000000800 */
[----:B------:R-:W-:Y:S01]  /*c870*/  @!PT LDS RZ, [RZ] ;  /* 0x00000000fffff984 */ /* 0x000fe20000000800 */
[----:B------:R3:W-:Y:S01]  /*c880*/  @!P1 LDGSTS.E.BYPASS.LTC128B.128 [R236+0x6000], desc[UR14][R212.64] ;  /* 0x06000000d4ec9fae */ /* 0x0007e2000b981a0e */
[----:B------:R-:W-:Y:S01]  /*c890*/  @!P1 IMAD.SHL.U32 R206, R172, 0x80, RZ ;  /* 0x00000080acce9824 */ /* 0x000fe200078e00ff */
[C---:B------:R-:W-:Y:S01]  /*c8a0*/  @!P1 SHF.L.U32 R172, R204.reuse, 0x7, RZ ;  /* 0x00000007ccac9819 */ /* 0x040fe200000006ff */
[----:B------:R-:W-:Y:S02]  /*c8b0*/  @!P1 IMAD R211, R211, 0x50, RZ ;  /* 0x00000050d3d39824 */ /* 0x000fe400078e02ff */
[----:B------:R3:W-:Y:S01]  /*c8c0*/  @P1 STS.128 [R236+0x6800], RZ ;  /* 0x006800ffec001388 */ /* 0x0007e20000000c00 */
[C---:B-1----:R-:W-:Y:S01]  /*c8d0*/  @!P1 IMAD.WIDE.U32 R170, R209.reuse, R216, RZ ;  /* 0x000000d8d1aa9225 */ /* 0x042fe200078e00ff */
[----:B------:R-:W-:Y:S03]  /*c8e0*/  @!P1 SHF.L.U64.HI R173, R204, 0x7, R205 ;  /* 0x00000007ccad9819 */ /* 0x000fe600000102cd */
[----:B------:R-:W-:Y:S04]  /*c8f0*/  @!P1 IMAD.WIDE.U32 R204, R210, 0x50, R206 ;  /* 0x00000050d2cc9825 */ /* 0x000fe800078e00ce */
[----:B------:R-:W-:Y:S01]  /*c900*/  @!P1 IMAD R171, R209, R217, R171 ;  /* 0x000000d9d1ab9224 */ /* 0x000fe200078e02ab */
[-C--:B------:R-:W-:Y:S01]  /*c910*/  @!P1 LEA R210, P5, R204, R242.reuse, 0x1 ;  /* 0x000000f2ccd29211 */ /* 0x080fe200078a08ff */
[----:B------:R-:W-:Y:S01]  /*c920*/  @!P1 IMAD.WIDE.U32 R172, R218, 0x60, R172 ;  /* 0x00000060daac9825 */ /* 0x000fe200078e00ac */
[----:B------:R-:W-:Y:S02]  /*c930*/  @!P1 IADD3 R205, PT, PT, R211, R205, RZ ;  /* 0x000000cdd3cd9210 */ /* 0x000fe40007ffe0ff */
[----:B------:R-:W-:Y:S01]  /*c940*/  @!P1 SHF.L.U64.HI R207, R170, 0x7, R171 ;  /* 0x00000007aacf9819 */ /* 0x000fe200000102ab */
[----:B------:R-:W-:Y:S01]  /*c950*/  @!P1 IMAD R219, R219, 0x60, RZ ;  /* 0x00000060dbdb9824 */ /* 0x000fe200078e02ff */
[-C--:B------:R-:W-:Y:S01]  /*c960*/  @!P1 LEA.HI.X R211, R204, R239.reuse, R205, 0x1, P5 ;  /* 0x000000efccd39211 */ /* 0x080fe200028f0ccd */
[----:B------:R-:W-:Y:S01]  /*c970*/  @!P1 IMAD.SHL.U32 R206, R170, 0x80, RZ ;  /* 0x00000080aace9824 */ /* 0x000fe200078e00ff */
[-C--:B------:R-:W-:Y:S01]  /*c980*/  @!P1 LEA R208, P4, R172, R242.reuse, 0x1 ;  /* 0x000000f2acd09211 */ /* 0x080fe200078808ff */
[----:B------:R-:W-:Y:S02]  /*c990*/  @!P1 IMAD.IADD R173, R219, 0x1, R173 ;  /* 0x00000001dbad9824 */ /* 0x000fe400078e02ad */
[----:B------:R-:W-:Y:S01]  /*c9a0*/  @!PT LDS RZ, [RZ] ;  /* 0x00000000fffff984 */ /* 0x000fe20000000800 */
[----:B------:R-:W-:Y:S01]  /*c9b0*/  @!PT LDS RZ, [RZ] ;  /* 0x00000000fffff984 */ /* 0x000fe20000000800 */
[----:B------:R-:W-:Y:S01]  /*c9c0*/  @!PT LDS RZ, [RZ] ;  /* 0x00000000fffff984 */ /* 0x000fe20000000800 */
[----:B------:R3:W-:Y:S01]  /*c9d0*/  @!P1 LDGSTS.E.BYPASS.LTC128B.128 [R236+0x6800], desc[UR14][R210.64] ;  /* 0x06800000d2ec9fae */ /* 0x0007e2000b981a0e */
[----:B------:R-:W-:Y:S04]  /*c9e0*/  @!P1 IMAD.WIDE.U32 R170, R216, 0x70, R206 ;  /* 0x00000070d8aa9825 */ /* 0x000fe800078e00ce */
[----:B------:R3:W-:Y:S01]  /*c9f0*/  @P1 STS.128 [R236+0x7000], RZ ;  /* 0x007000ffec001388 */ /* 0x0007e20000000c00 */
[----:B------:R-:W-:Y:S01]  /*ca00*/  @!P1 IMAD R2, R217, 0x70, RZ ;  /* 0x00000070d9029824 */ /* 0x000fe200078e02ff */
[----:B------:R-:W-:Y:S02]  /*ca10*/  @!P1 LEA.HI.X R209, R172, R239, R173, 0x1, P4 ;  /* 0x000000efacd19211 */ /* 0x000fe400020f0cad */
[----:B------:R-:W-:Y:S02]  /*ca20*/  @!P1 LEA R206, P2, R170, R242, 0x1 ;  /* 0x000000f2aace9211 */ /* 0x000fe400078408ff */
[----:B------:R-:W-:Y:S01]  /*ca30*/  @!P1 IADD3 R2, PT, PT, R2, R171, RZ ;  /* 0x000000ab02029210 */ /* 0x000fe20007ffe0ff */
[----:B------:R-:W-:Y:S01]  /*ca40*/  @!PT LDS RZ, [RZ] ;  /* 0x00000000fffff984 */ /* 0x000fe20000000800 */
[----:B------:R-:W-:Y:S01]  /*ca50*/  @!PT LDS RZ, [RZ] ;  /* 0x00000000fffff984 */ /* 0x000fe20000000800 */
[----:B------:R-:W-:Y:S01]  /*ca60*/  @!PT LDS RZ, [RZ] ;  /* 0x00000000fffff984 */ /* 0x000fe20000000800 */
[----:B------:R3:W-:Y:S03]  /*ca70*/  @!P1 LDGSTS.E.BYPASS.LTC128B.128 [R236+0x7000], desc[UR14][R208.64] ;  /* 0x07000000d0ec9fae */ /* 0x0007e6000b981a0e */
[----:B------:R-:W-:Y:S02]  /*ca80*/  @!P1 LEA.HI.X R207, R170, R239, R2, 0x1, P2 ;  /* 0x000000efaacf9211 */ /* 0x000fe400010f0c02 */
[----:B------:R3:W-:Y:S05]  /*ca90*/  @P1 STS.128 [R236+0x7800], RZ ;  /* 0x007800ffec001388 */ /* 0x0007ea0000000c00 */
[----:B------:R-:W-:Y:S01]  /*caa0*/  @!PT LDS RZ, [RZ] ;  /* 0x00000000fffff984 */ /* 0x000fe20000000800 */
[----:B------:R-:W-:Y:S01]  /*cab0*/  @!PT LDS RZ, [RZ] ;  /* 0x00000000fffff984 */ /* 0x000fe20000000800 */
[----:B------:R-:W-:Y:S01]  /*cac0*/  @!PT LDS RZ, [RZ] ;  /* 0x00000000fffff984 */ /* 0x000fe20000000800 */
[----:B------:R3:W-:Y:S05]  /*cad0*/  @!P1 LDGSTS.E.BYPASS.LTC128B.128 [R236+0x7800], desc[UR14][R206.64] ;  /* 0x07800000ceec9fae */ /* 0x0007ea000b981a0e */
[----:B------:R-:W0:Y:S01]  /*cae0*/  LDGDEPBAR ;  /* 0x00000000000079af */ /* 0x000e220000000000 */
[----:B------:R-:W-:Y:S05]  /*caf0*/  BRA `(.L_x_460) ;  /* 0x0000002400987947 */ /* 0x000fea0003800000 */
.L_x_459:
[----:B------:R-:W-:Y:S01]  /*cb00*/  ISETP.GE.AND P1, PT, R237, UR6, PT ;  /* 0x00000006ed007c0c */ /* 0x000fe2000bf26270 */
[C---:B------:R-:W-:Y:S01]  /*cb10*/  IMAD.WIDE.U32 R6, R238.reuse, R240, RZ ;  /* 0x000000f0ee067225 */ /* 0x040fe200078e00ff */
[----:B------:R-:W-:Y:S04]  /*cb20*/  DEPBAR.LE SB0, 0x0 ;  /* 0x000080000000791a */ /* 0x000fe80000000000 */
[----:B------:R-:W-:Y:S01]  /*cb30*/  IMAD R7, R238, R241, R7 ;  /* 0x000000f1ee077224 */ /* 0x000fe200078e0207 */
[----:B------:R-:W-:Y:S01]  /*cb40*/  BAR.SYNC.DEFER_BLOCKING 0x0 ;  /* 0x0000000000007b1d */ /* 0x000fe20000010000 */
[C---:B------:R-:W-:Y:S02]  /*cb50*/  IMAD.SHL.U32 R4, R6.reuse, 0x80, RZ ;  /* 0x0000008006047824 */ /* 0x040fe400078e00ff */
[----:B------:R-:W-:Y:S01]  /*cb60*/  VIADD R170, R229, UR5 ;  /* 0x00000005e5aa7c36 */ /* 0x000fe20008000000 */
[----:B------:R-:W-:Y:S02]  /*cb70*/  SHF.L.U64.HI R5, R6, 0x7, R7 ;  /* 0x0000000706057819 */ /* 0x000fe40000010207 */
[CC--:B--23--:R-:W-:Y:S01]  /*cb80*/  @!P1 LEA R2, P2, R240.reuse, R4.reuse, 0x5 ;  /* 0x00000004f0029211 */ /* 0x0ccfe200078428ff */
[--C-:B------:R-:W-:Y:S01]  /*cb90*/  @!P1 IMAD.MOV.U32 R24, RZ, RZ, R4.reuse ;  /* 0x000000ffff189224 */ /* 0x100fe200078e0004 */
[C---:B------:R-:W-:Y:S01]  /*cba0*/  @!P1 LEA R6, P0, R240.reuse, R4, 0x6 ;  /* 0x00000004f0069211 */ /* 0x040fe200078030ff */
[----:B------:R-:W-:Y:S01]  /*cbb0*/  @!P1 IMAD.MOV.U32 R25, RZ, RZ, R5 ;  /* 0x000000ffff199224 */ /* 0x000fe200078e0005 */
[CCC-:B------:R-:W-:Y:S01]  /*cbc0*/  @!P1 LEA.HI.X R8, R240.reuse, R5.reuse, R241.reuse, 0x5, P2 ;  /* 0x00000005f0089211 */ /* 0x1c0fe200010f2cf1 */
[----:B------:R-:W-:Y:S01]  /*cbd0*/  @!P1 IMAD.MOV.U32 R22, RZ, RZ, R4 ;  /* 0x000000ffff169224 */ /* 0x000fe200078e0004 */
[----:B------:R-:W-:Y:S01]  /*cbe0*/  @!P1 LEA.HI.X R9, R240, R5, R241, 0x6, P0 ;  /* 0x00000005f0099211 */ /* 0x000fe200000f34f1 */
[----:B------:R-:W-:Y:S01]  /*cbf0*/  @!P1 IMAD.MOV.U32 R23, RZ, RZ, R5 ;  /* 0x000000ffff179224 */ /* 0x000fe200078e0005 */
[-C--:B------:R-:W-:Y:S01]  /*cc00*/  @!P1 LEA R18, P2, R2, R244.reuse, 0x1 ;  /* 0x000000f402129211 */ /* 0x080fe200078408ff */
[C---:B------:R-:W-:Y:S01]  /*cc10*/  @!P1 IMAD R10, R241.reuse, 0x60, RZ ;  /* 0x00000060f10a9824 */ /* 0x040fe200078e02ff */
[-C--:B------:R-:W-:Y:S01]  /*cc20*/  @!P1 LEA R16, P0, R6, R244.reuse, 0x1 ;  /* 0x000000f406109211 */ /* 0x080fe200078008ff */
[----:B------:R-:W-:Y:S01]  /*cc30*/  @!P1 IMAD.WIDE.U32 R24, R240, 0x60, R24 ;  /* 0x00000060f0189825 */ /* 0x000fe200078e0018 */
[-C--:B------:R-:W-:Y:S02]  /*cc40*/  @!P1 LEA.HI.X R19, R2, R243.reuse, R8, 0x1, P2 ;  /* 0x000000f302139211 */ /* 0x080fe400010f0c08 */
[-C--:B------:R-:W-:Y:S01]  /*cc50*/  @!P1 LEA.HI.X R17, R6, R243.reuse, R9, 0x1, P0 ;  /* 0x000000f306119211 */ /* 0x080fe200000f0c09 */
[C---:B------:R-:W-:Y:S01]  /*cc60*/  @!P1 IMAD R2, R241.reuse, 0x50, RZ ;  /* 0x00000050f1029824 */ /* 0x040fe200078e02ff */
[----:B------:R-:W-:Y:S01]  /*cc70*/  @!P3 LEA R8, P0, R4, R244, 0x1 ;  /* 0x000000f40408b211 */ /* 0x000fe200078008ff */
[C---:B------:R-:W-:Y:S01]  /*cc80*/  @!P1 IMAD R11, R241.reuse, 0x70, RZ ;  /* 0x00000070f10b9824 */ /* 0x040fe200078e02ff */
[C---:B------:R-:W-:Y:S01]  /*cc90*/  @!P1 LEA R0, P4, R240.reuse, R4, 0x4 ;  /* 0x00000004f0009211 */ /* 0x040fe200078820ff */
[----:B------:R-:W-:Y:S01]  /*cca0*/  @!P1 IMAD.WIDE.U32 R22, R240, 0x70, R22 ;  /* 0x00000070f0169825 */ /* 0x000fe200078e0016 */
[----:B------:R-:W-:Y:S01]  /*ccb0*/  @!P3 LEA.HI.X R9, R4, R243, R5, 0x1, P0 ;  /* 0x000000f30409b211 */ /* 0x000fe200000f0c05 */
[----:B------:R-:W2:Y:S01]  /*ccc0*/  LDL R172, [R1+0x14] ;  /* 0x0000140001ac7983 */ /* 0x000ea20000100800 */
[----:B------:R-:W-:Y:S02]  /*ccd0*/  @!P1 LEA.HI.X R7, R240, R5, R241, 0x4, P4 ;  /* 0x00000005f0079211 */ /* 0x000fe400020f24f1 */
[CC--:B------:R-:W-:Y:S01]  /*cce0*/  @!P1 LEA R20, P4, R0.reuse, R244.reuse, 0x1 ;  /* 0x000000f400149211 */ /* 0x0c0fe200078808ff */
[----:B------:R-:W-:Y:S01]  /*ccf0*/  @!PT LDS RZ, [RZ] ;  /* 0x00000000fffff984 */ /* 0x000fe20000000800 */
[----:B------:R-:W-:Y:S01]  /*cd00*/  @!PT LDS RZ, [RZ] ;  /* 0x00000000fffff984 */ /* 0x000fe20000000800 */
[----:B------:R-:W-:Y:S01]  /*cd10*/  @!PT LDS RZ, [RZ] ;  /* 0x00000000fffff984 */ /* 0x000fe20000000800 */
[----:B------:R1:W-:Y:S03]  /*cd20*/  @!P3 LDGSTS.E.BYPASS.LTC128B.128 [R236+0x8000], desc[UR14][R8.64] ;  /* 0x0800000008ecbfae */ /* 0x0003e6000b981a0e */
[-C--:B------:R-:W-:Y:S01]  /*cd30*/  @!P1 LEA.HI.X R21, R0, R243.reuse, R7, 0x1, P4 ;  /* 0x000000f300159211 */ /* 0x080fe200020f0c07 */
[--C-:B------:R-:W-:Y:S04]  /*cd40*/  @!P1 IMAD.WIDE.U32 R6, R240, 0x30, R4.reuse ;  /* 0x00000030f0069825 */ /* 0x100fe800078e0004 */
[----:B------:R-:W-:Y:S01]  /*cd50*/  @P3 STS.128 [R236+0x8000], RZ ;  /* 0x008000ffec003388 */ /* 0x000fe20000000c00 */
[----:B------:R-:W-:Y:S01]  /*cd60*/  @!P1 IMAD R0, R241, 0x30, RZ ;  /* 0x00000030f1009824 */ /* 0x000fe200078e02ff */
[-C--:B------:R-:W-:Y:S01]  /*cd70*/  @!P1 LEA R14, P5, R6, R244.reuse, 0x1 ;  /* 0x000000f4060e9211 */ /* 0x080fe200078a08ff */
[----:B------:R-:W-:Y:S04]  /*cd80*/  @!P1 IMAD.WIDE.U32 R4, R240, 0x50, R4 ;  /* 0x00000050f0049825 */ /* 0x000fe800078e0004 */
[----:B------:R-:W-:Y:S01]  /*cd90*/  @!P1 IMAD.IADD R0, R0, 0x1, R7 ;  /* 0x0000000100009824 */ /* 0x000fe200078e0207 */
[----:B------:R-:W-:Y:S01]  /*cda0*/  @P1 STS.128 [R236+0x8800], RZ ;  /* 0x008800ffec001388 */ /* 0x000fe20000000c00 */
[----:B------:R-:W-:Y:S01]  /*cdb0*/  @!P1 IMAD.IADD R2, R2, 0x1, R5 ;  /* 0x0000000102029824 */ /* 0x000fe200078e0205 */
[-C--:B------:R-:W-:Y:S01]  /*cdc0*/  @!P1 LEA R12, P4, R4, R244.reuse, 0x1 ;  /* 0x000000f4040c9211 */ /* 0x080fe200078808ff */
[----:B------:R-:W-:Y:S01]  /*cdd0*/  @!P1 IMAD.IADD R7, R11, 0x1, R23 ;  /* 0x000000010b079824 */ /* 0x000fe200078e0217 */
[-C--:B------:R-:W-:Y:S01]  /*cde0*/  @!P1 LEA.HI.X R15, R6, R243.reuse, R0, 0x1, P5 ;  /* 0x000000f3060f9211 */ /* 0x080fe200028f0c00 */
[----:B------:R-:W-:Y:S01]  /*cdf0*/  IMAD.IADD R0, R170, 0x1, R232 ;  /* 0x00000001aa007824 */ /* 0x000fe200078e02e8 */
[----:B------:R-:W-:Y:S02]  /*ce00*/  @!P1 LEA.HI.X R13, R4, R243, R2, 0x1, P4 ;  /* 0x000000f3040d9211 */ /* 0x000fe400020f0c02 */
[----:B------:R-:W-:Y:S01]  /*ce10*/  @!PT LDS RZ, [RZ] ;  /* 0x00000000fffff984 */ /* 0x000fe20000000800 */
[----:B------:R-:W-:Y:S01]  /*ce20*/  @!PT LDS RZ, [RZ] ;  /* 0x00000000fffff984 */ /* 0x000fe20000000800 */
[----:B------:R-:W-:Y:S01]  /*ce30*/  @!PT LDS RZ, [RZ] ;  /* 0x00000000fffff984 */ /* 0x000fe20000000800 */
[----:B------:R-:W-:Y:S01]  /*ce40*/  @!P1 LDGSTS.E.BYPASS.LTC128B.128 [R236+0x8800], desc[UR14][R20.64] ;  /* 0x0880000014ec9fae */ /* 0x000fe2000b981a0e */
[----:B------:R-:W-:Y:S02]  /*ce50*/  @!P1 IADD3 R5, PT, PT, R10, R25, RZ ;  /* 0x000000190a059210 */ /* 0x000fe40007ffe0ff */
[-C--:B------:R-:W-:Y:S02]  /*ce60*/  @!P1 LEA R10, P2, R24, R244.reuse, 0x1 ;  /* 0x000000f4180a9211 */ /* 0x080fe400078408ff */
[----:B-1----:R-:W-:Y:S02]  /*ce70*/  @!P1 LEA R8, P0, R22, R244, 0x1 ;  /* 0x000000f416089211 */ /* 0x002fe400078008ff */
[-C--:B------:R-:W-:Y:S01]  /*ce80*/  @!P1 LEA.HI.X R11, R24, R243.reuse, R5, 0x1, P2 ;  /* 0x000000f3180b9211 */ /* 0x080fe200010f0c05 */
[----:B------:R-:W-:Y:S01]  /*ce90*/  @P1 STS.128 [R236+0x9000], RZ ;  /* 0x009000ffec001388 */ /* 0x000fe20000000c00 */
[----:B------:R-:W-:Y:S02]  /*cea0*/  @!P1 LEA.HI.X R9, R22, R243, R7, 0x1, P0 ;  /* 0x000000f316099211 */ /* 0x000fe400000f0c07 */
[----:B------:R-:W-:Y:S05]  /*ceb0*/  ISETP.NE.AND P2, PT, R238, RZ, PT ;  /* 0x000000ffee00720c */ /* 0x000fea0003f45270 */
        /* <DEDUP_REMOVED lines=30> */
[----:B-1----:R-:W1:Y:S08]  /*d0a0*/  LDSM.16.M88.4 R16, [R229+UR5+0x4000] ;  /* 0x00400005e510783b */ /* 0x002e700008000200 */
        /* <DEDUP_REMOVED lines=9> */
[-C--:B------:R-:W-:Y:S07]  /*d140*/  HMMA.16816.F32.BF16 R12, R124, R18.reuse, RZ ;  /* 0x000000127c0c723c */ /* 0x080fee00000418ff */
[----:B------:R-:W3:Y:S01]  /*d150*/  LDSM.16.M88.4 R112, [R229+UR5+0x7000] ;  /* 0x00700005e570783b */ /* 0x000ee20008000200 */
        /* <DEDUP_REMOVED lines=9> */
[----:B------:R-:W-:Y:S01]  /*d1f0*/  LDSM.16.M88.4 R220, [R0+0x5000] ;  /* 0x0050000000dc783b */ /* 0x000fe20000000200 */
[-C--:B-----5:R-:W-:Y:S07]  /*d200*/  HMMA.16816.F32.BF16 R36, R128, R48.reuse, RZ ;  /* 0x000000308024723c */ /* 0x0a0fee00000418ff */
[----:B------:R-:W-:Y:S01]  /*d210*/  LDSM.16.M88.4 R224, [R0+0x5800] ;  /* 0x0058000000e0783b */ /* 0x000fe20000000200 */
[C---:B------:R-:W-:Y:S07]  /*d220*/  HMMA.16816.F32.BF16 R40, R124.reuse, R48, RZ ;  /* 0x000000307c28723c */ /* 0x040fee00000418ff */
[----:B------:R-:W5:Y:S01]  /*d230*/  LDL R171, [R1+0x10] ;  /* 0x0000100001ab7983 */ /* 0x000f620000100800 */
[-C--:B------:R-:W-:Y:S01]  /*d240*/  HMMA.16816.F32.BF16 R44, R124, R50.reuse, RZ ;  /* 0x000000327c2c723c */ /* 0x080fe200000418ff */
[----:B------:R-:W1:Y:S07]  /*d250*/  S2R R245, SR_TID.X ;  /* 0x0000000000f57919 */ /* 0x000e6e0000002100 */
[C---:B------:R-:W-:Y:S08]  /*d260*/  HMMA.16816.F32.BF16 R48, R128.reuse, R50, RZ ;  /* 0x000000328030723c */ /* 0x040ff000000418ff */
[-C--:B------:R-:W-:Y:S08]  /*d270*/  HMMA.16816.F32.BF16 R52, R128, R64.reuse, RZ ;  /* 0x000000408034723c */ /* 0x080ff000000418ff */
[C---:B------:R-:W-:Y:S08]  /*d280*/  HMMA.16816.F32.BF16 R56, R124.reuse, R64, RZ ;  /* 0x000000407c38723c */ /* 0x040ff000000418ff */
[-C--:B------:R-:W-:Y:S01]  /*d290*/  HMMA.16816.F32.BF16 R60, R124, R66.reuse, RZ ;  /* 0x000000427c3c723c */ /* 0x080fe200000418ff */
[----:B-1----:R-:W-:Y:S07]  /*d2a0*/  LOP3.LUT P0, RZ, R245, 0x4, RZ, 0xc0, !PT ;  /* 0x00000004f5ff7812 */ /* 0x002fee000780c0ff */
[C---:B------:R-:W-:Y:S08]  /*d2b0*/  HMMA.16816.F32.BF16 R64, R128.reuse, R66, RZ ;  /* 0x000000428040723c */ /* 0x040ff000000418ff */
        /* <DEDUP_REMOVED lines=8> */
[-C--:B------:R-:W-:Y:S08]  /*d340*/  HMMA.16816.F32.BF16 R100, R128, R112.reuse, RZ ;  /* 0x000000708064723c */ /* 0x080ff000000418ff */
[C---:B------:R-:W-:Y:S08]  /*d350*/  HMMA.16816.F32.BF16 R104, R124.reuse, R112, RZ ;  /* 0x000000707c68723c */ /* 0x040ff000000418ff */
[-C--:B------:R-:W-:Y:S08]  /*d360*/  HMMA.16816.F32.BF16 R108, R124, R114.reuse, RZ ;  /* 0x000000727c6c723c */ /* 0x080ff000000418ff */
[C---:B------:R-:W-:Y:S08]  /*d370*/  HMMA.16816.F32.BF16 R112, R128.reuse, R114, RZ ;  /* 0x000000728070723c */ /* 0x040ff000000418ff */
[-C--:B--2---:R-:W-:Y:S08]  /*d380*/  HMMA.16816.F32.BF16 R116, R128, R204.reuse, RZ ;  /* 0x000000cc8074723c */ /* 0x084ff000000418ff */
        /* <DEDUP_REMOVED lines=23> */
[----:B------:R3:W4:Y:S07]  /*d500*/  LDSM.16.M88.4 R224, [R0+0x7800] ;  /* 0x0078000000e0783b */ /* 0x00072e0000000200 */
[-C--:B-1----:R-:W-:Y:S08]  /*d510*/  HMMA.16816.F32.BF16 R68, R208, R204.reuse, R68 ;  /* 0x000000ccd044723c */ /* 0x082ff00000041844 */
[C---:B------:R-:W-:Y:S08]  /*d520*/  HMMA.16816.F32.BF16 R72, R216.reuse, R204, R72 ;  /* 0x000000ccd848723c */ /* 0x040ff00000041848 */
[-C--:B------:R-:W-:Y:S03]  /*d530*/  HMMA.16816.F32.BF16 R76, R216, R206.reuse, R76 ;  /* 0x000000ced84c723c */ /* 0x080fe6000004184c */
[----:B---3--:R-:W-:Y:S05]  /*d540*/  SEL R0, R235, 0xffffffc0, !P0 ;  /* 0xffffffc0eb007807 */ /* 0x008fea0004000000 */
[C---:B------:R-:W-:Y:S04]  /*d550*/  HMMA.16816.F32.BF16 R80, R208.reuse, R206, R80 ;  /* 0x000000ced050723c */ /* 0x040fe80000041850 */
[--C-:B------:R-:W-:Y:S02]  /*d560*/  IMAD.IADD R2, R231, 0x1, R0.reuse ;  /* 0x00000001e7027824 */ /* 0x100fe400078e0200 */
[----:B------:R-:W-:Y:S02]  /*d570*/  IMAD.IADD R0, R170, 0x1, R0 ;  /* 0x00000001aa007824 */ /* 0x000fe400078e0200 */
[-C--:B------:R-:W-:Y:S01]  /*d580*/  HMMA.16816.F32.BF16 R84, R208, R212.reuse, R84 ;  /* 0x000000d4d054723c */ /* 0x080fe20000041854 */
[----:B------:R-:W-:Y:S02]  /*d590*/  LDSM.16.M88.4 R204, [R2] ;  /* 0x0000000002cc783b */ /* 0x000fe40000000200 */
[----:B------:R-:W-:Y:S04]  /*d5a0*/  IMAD R170, R238, 0x80, R172 ;  /* 0x00000080eeaa7824 */ /* 0x000fe800078e02ac */
[----:B-----5:R-:W-:Y:S01]  /*d5b0*/  IMAD.IADD R170, R171, 0x1, -R170 ;  /* 0x00000001abaa7824 */ /* 0x020fe200078e0aaa */
[C---:B------:R-:W-:Y:S04]  /*d5c0*/  HMMA.16816.F32.BF16 R88, R216.reuse, R212, R88 ;  /* 0x000000d4d858723c */ /* 0x040fe80000041858 */
[C---:B------:R-:W-:Y:S02]  /*d5d0*/  VIADD R172, R170.reuse, 0xffffffff ;  /* 0xffffffffaaac7836 */ /* 0x040fe40000000000 */
[C---:B------:R-:W-:Y:S02]  /*d5e0*/  VIADD R171, R170.reuse, 0x38 ;  /* 0x00000038aaab7836 */ /* 0x040fe40000000000 */
[-C--:B------:R-:W-:Y:S03]  /*d5f0*/  HMMA.16816.F32.BF16 R92, R216, R214.reuse, R92 ;  /* 0x000000d6d85c723c */ /* 0x080fe6000004185c */
[----:B------:R-:W-:Y:S01]  /*d600*/  IABS R172, R172 ;  /* 0x000000ac00ac7213 */ /* 0x000fe20000000000 */
[----:B------:R-:W-:Y:S01]  /*d610*/  VIADD R173, R170, 0x3f ;  /* 0x0000003faaad7836 */ /* 0x000fe20000000000 */
[----:B------:R-:W-:Y:S02]  /*d620*/  IABS R171, R171 ;  /* 0x000000ab00ab7213 */ /* 0x000fe40000000000 */
[----:B------:R-:W-:Y:S01]  /*d630*/  I2FP.F32.S32 R172, R172 ;  /* 0x000000ac00ac7245 */ /* 0x000fe20000201400 */
[C---:B------:R-:W-:Y:S01]  /*d640*/  HMMA.16816.F32.BF16 R96, R208.reuse, R214, R96 ;  /* 0x000000d6d060723c */ /* 0x040fe20000041860 */
[----:B------:R-:W1:Y:S03]  /*d650*/  LDSM.16.M88.4 R212, [R0+0x4000] ;  /* 0x0040000000d4783b */ /* 0x000e660000000200 */
[----:B------:R-:W-:Y:S02]  /*d660*/  I2FP.F32.S32 R171, R171 ;  /* 0x000000ab00ab7245 */ /* 0x000fe40000201400 */
[----:B------:R-:W-:Y:S02]  /*d670*/  IABS R173, R173 ;  /* 0x000000ad00ad7213 */ /* 0x000fe40000000000 */
[-C--:B--2---:R-:W-:Y:S03]  /*d680*/  HMMA.16816.F32.BF16 R100, R208, R220.reuse, R100 ;  /* 0x000000dcd064723c */ /* 0x084fe60000041864 */
[----:B------:R-:W-:Y:S05]  /*d690*/  I2FP.F32.S32 R173, R173 ;  /* 0x000000ad00ad7245 */ /* 0x000fea0000201400 */
[C---:B------:R-:W-:Y:S08]  /*d6a0*/  HMMA.16816.F32.BF16 R104, R216.reuse, R220, R104 ;  /* 0x000000dcd868723c */ /* 0x040ff00000041868 */
[-C--:B------:R-:W-:Y:S08]  /*d6b0*/  HMMA.16816.F32.BF16 R108, R216, R222.reuse, R108 ;  /* 0x000000ded86c723c */ /* 0x080ff0000004186c */
[C---:B------:R-:W-:Y:S01]  /*d6c0*/  HMMA.16816.F32.BF16 R112, R208.reuse, R222, R112 ;  /* 0x000000ded070723c */ /* 0x040fe20000041870 */
[----:B------:R-:W2:Y:S07]  /*d6d0*/  LDSM.16.M88.4 R220, [R2+0x2000] ;  /* 0x0020000002dc783b */ /* 0x000eae0000000200 */
[-C--:B----4-:R-:W-:Y:S08]  /*d6e0*/  HMMA.16816.F32.BF16 R116, R208, R224.reuse, R116 ;  /* 0x000000e0d074723c */ /* 0x090ff00000041874 */
[C---:B------:R-:W-:Y:S08]  /*d6f0*/  HMMA.16816.F32.BF16 R120, R216.reuse, R224, R120 ;  /* 0x000000e0d878723c */ /* 0x040ff00000041878 */
[-C--:B------:R-:W-:Y:S01]  /*d700*/  HMMA.16816.F32.BF16 R124, R216, R226.reuse, R124 ;  /* 0x000000e2d87c723c */ /* 0x080fe2000004187c */
[----:B------:R-:W3:Y:S07]  /*d710*/  LDSM.16.M88.4 R216, [R0+0x4800] ;  /* 0x0048000000d8783b */ /* 0x000eee0000000200 */
        /* <DEDUP_REMOVED lines=22> */
[----:B------:R1:W3:Y:S07]  /*d880*/  LDSM.16.M88.4 R212, [R0+0x7000] ;  /* 0x0070000000d4783b */ /* 0x0002ee0000000200 */
[-C--:B------:R-:W-:Y:S08]  /*d890*/  HMMA.16816.F32.BF16 R68, R204, R224.reuse, R68 ;  /* 0x000000e0cc44723c */ /* 0x080ff00000041844 */
[C---:B------:R-:W-:Y:S04]  /*d8a0*/  HMMA.16816.F32.BF16 R72, R220.reuse, R224, R72 ;  /* 0x000000e0dc48723c */ /* 0x040fe80000041848 */
[----:B------:R-:W-:Y:S02]  /*d8b0*/  IMAD.IADD R224, R232, 0x1, R2 ;  /* 0x00000001e8e07824 */ /* 0x000fe400078e0202 */
[----:B------:R-:W-:Y:S02]  /*d8c0*/  VIADD R2, R170, 0x48 ;  /* 0x00000048aa027836 */ /* 0x000fe40000000000 */
[-C--:B------:R-:W-:Y:S03]  /*d8d0*/  HMMA.16816.F32.BF16 R76, R220, R226.reuse, R76 ;  /* 0x000000e2dc4c723c */ /* 0x080fe6000004184c */
[----:B-1----:R-:W-:Y:S02]  /*d8e0*/  IADD3 R0, PT, PT, R232, R0, RZ ;  /* 0x00000000e8007210 */ /* 0x002fe40007ffe0ff */
[----:B------:R-:W-:Y:S03]  /*d8f0*/  IABS R2, R2 ;  /* 0x0000000200027213 */ /* 0x000fe60000000000 */
[C---:B------:R-:W-:Y:S04]  /*d900*/  HMMA.16816.F32.BF16 R80, R204.reuse, R226, R80 ;  /* 0x000000e2cc50723c */ /* 0x040fe80000041850 */
[----:B------:R-:W-:Y:S04]  /*d910*/  I2FP.F32.S32 R2, R2 ;  /* 0x0000000200027245 */ /* 0x000fe80000201400 */
[-C--:B--2---:R-:W-:Y:S08]  /*d920*/  HMMA.16816.F32.BF16 R84, R204, R208.reuse, R84 ;  /* 0x000000d0cc54723c */ /* 0x084ff00000041854 */
[C---:B------:R-:W-:Y:S08]  /*d930*/  HMMA.16816.F32.BF16 R88, R220.reuse, R208, R88 ;  /* 0x000000d0dc58723c */ /* 0x040ff00000041858 */
[-C--:B------:R-:W-:Y:S08]  /*d940*/  HMMA.16816.F32.BF16 R92, R220, R210.reuse, R92 ;  /* 0x000000d2dc5c723c */ /* 0x080ff0000004185c */
[C---:B------:R-:W-:Y:S01]  /*d950*/  HMMA.16816.F32.BF16 R96, R204.reuse, R210, R96 ;  /* 0x000000d2cc60723c */ /* 0x040fe20000041860 */
[----:B------:R-:W-:Y:S07]  /*d960*/  LDSM.16.M88.4 R208, [R224] ;  /* 0x00000000e0d0783b */ /* 0x000fee0000000200 */
[-C--:B---3--:R-:W-:Y:S01]  /*d970*/  HMMA.16816.F32.BF16 R100, R204, R212.reuse, R100 ;  /* 0x000000d4cc64723c */ /* 0x088fe20000041864 */
[----:B------:R-:W-:Y:S07]  /*d980*/  LDSM.16.M88.4 R224, [R224+0x2000] ;  /* 0x00200000e0e0783b */ /* 0x000fee0000000200 */
[C---:B------:R-:W-:Y:S08]  /*d990*/  HMMA.16816.F32.BF16 R104, R220.reuse, R212, R104 ;  /* 0x000000d4dc68723c */ /* 0x040ff00000041868 */
[-C--:B------:R-:W-:Y:S08]  /*d9a0*/  HMMA.16816.F32.BF16 R108, R220, R214.reuse, R108 ;  /* 0x000000d6dc6c723c */ /* 0x080ff0000004186c */
[C---:B------:R-:W-:Y:S01]  /*d9b0*/  HMMA.16816.F32.BF16 R112, R204.reuse, R214, R112 ;  /* 0x000000d6cc70723c */ /* 0x040fe20000041870 */
[----:B------:R-:W1:Y:S07]  /*d9c0*/  LDSM.16.M88.4 R212, [R0+0x4000] ;  /* 0x0040000000d4783b */ /* 0x000e6e0000000200 */
[-C--:B------:R-:W-:Y:S08]  /*d9d0*/  HMMA.16816.F32.BF16 R116, R204, R216.reuse, R116 ;  /* 0x000000d8cc74723c */ /* 0x080ff00000041874 */
[C---:B------:R-:W-:Y:S04]  /*d9e0*/  HMMA.16816.F32.BF16 R120, R220.reuse, R216, R120 ;  /* 0x000000d8dc78723c */ /* 0x040fe80000041878 */
[----:B------:R-:W-:Y:S01]  /*d9f0*/  IABS R216, R170 ;  /* 0x000000aa00d87213 */ /* 0x000fe20000000000 */
[C---:B------:R-:W-:Y:S03]  /*da00*/  VIADD R217, R170.reuse, 0x7 ;  /* 0x00000007aad97836 */ /* 0x040fe60000000000 */
[----:B------:R-:W-:Y:S01]  /*da10*/  I2FP.F32.S32 R216, R216 ;  /* 0x000000d800d87245 */ /* 0x000fe20000201400 */
[-C--:B------:R-:W-:Y:S01]  /*da20*/  HMMA.16816.F32.BF16 R124, R220, R218.reuse, R124 ;  /* 0x000000dadc7c723c */ /* 0x080fe2000004187c */
[----:B------:R-:W2:Y:S02]  /*da30*/  LDSM.16.M88.4 R220, [R0+0x4800] ;  /* 0x0048000000dc783b */ /* 0x000ea40000000200 */
[----:B------:R-:W-:Y:S04]  /*da40*/  IABS R217, R217 ;  /* 0x000000d900d97213 */ /* 0x000fe80000000000 */
[----:B------:R-:W-:Y:S01]  /*da50*/  I2FP.F32.S32 R217, R217 ;  /* 0x000000d900d97245 */ /* 0x000fe20000201400 */
[----:B------:R-:W-:Y:S01]  /*da60*/  HMMA.16816.F32.BF16 R128, R204, R218, R128 ;  /* 0x000000dacc80723c */ /* 0x000fe20000041880 */
[----:B------:R-:W3:Y:S03]  /*da70*/  LDSM.16.M88.4 R204, [R0+0x5000] ;  /* 0x0050000000cc783b */ /* 0x000ee60000000200 */
[C---:B------:R-:W-:Y:S01]  /*da80*/  IADD3 R218, PT, PT, R170.reuse, -0x9, RZ ;  /* 0xfffffff7aada7810 */ /* 0x040fe20007ffe0ff */
[----:B------:R-:W-:Y:S03]  /*da90*/  VIADD R219, R170, 0x8 ;  /* 0x00000008aadb7836 */ /* 0x000fe60000000000 */
[----:B------:R-:W-:Y:S01]  /*daa0*/  IABS R218, R218 ;  /* 0x000000da00da7213 */ /* 0x000fe20000000000 */
[-C--:B-1----:R-:W-:Y:S05]  /*dab0*/  HMMA.16816.F32.BF16 R4, R208, R212.reuse, R4 ;  /* 0x000000d4d004723c */ /* 0x082fea0000041804 */
[----:B------:R-:W-:Y:S02]  /*dac0*/  I2FP.F32.S32 R218, R218 ;  /* 0x000000da00da7245 */ /* 0x000fe40000201400 */
[----:B------:R-:W-:Y:S01]  /*dad0*/  IABS R219, R219 ;  /* 0x000000db00db7213 */ /* 0x000fe20000000000 */
[C---:B------:R-:W-:Y:S04]  /*dae0*/  HMMA.16816.F32.BF16 R8, R224.reuse, R212, R8 ;  /* 0x000000d4e008723c */ /* 0x040fe80000041808 */
[----:B------:R-:W-:Y:S04]  /*daf0*/  I2FP.F32.S32 R219, R219 ;  /* 0x000000db00db7245 */ /* 0x000fe80000201400 */
[-C--:B------:R-:W-:Y:S03]  /*db00*/  HMMA.16816.F32.BF16 R12, R224, R214.reuse, R12 ;  /* 0x000000d6e00c723c */ /* 0x080fe6000004180c */
[-C--:B------:R-:W-:Y:S01]  /*db10*/  FFMA.FTZ R5, R172, -R169.reuse, R5 ;  /* 0x800000a9ac057223 */ /* 0x080fe20000010005 */
[-C--:B------:R-:W-:Y:S01]  /*db20*/  FFMA.FTZ R4, R216, -R169.reuse, R4 ;  /* 0x800000a9d8047223 */ /* 0x080fe20000010004 */
[-C--:B------:R-:W-:Y:S01]  /*db30*/  FFMA.FTZ R7, R217, -R169.reuse, R7 ;  /* 0x800000a9d9077223 */ /* 0x080fe20000010007 */
[-C--:B------:R-:W-:Y:S02]  /*db40*/  FFMA.FTZ R6, R219, -R169.reuse, R6 ;  /* 0x800000a9db067223 */ /* 0x080fe40000010006 */
[C---:B------:R-:W-:Y:S01]  /*db50*/  HMMA.16816.F32.BF16 R16, R208.reuse, R214, R16 ;  /* 0x000000d6d010723c */ /* 0x040fe20000041810 */
[----:B------:R-:W1:Y:S03]  /*db60*/  LDSM.16.M88.4 R212, [R0+0x5800] ;  /* 0x0058000000d4783b */ /* 0x000e660000000200 */
[-C--:B------:R-:W-:Y:S01]  /*db70*/  FFMA.FTZ R10, R2, -R169.reuse, R10 ;  /* 0x800000a9020a7223 */ /* 0x080fe2000001000a */
[-C--:B------:R-:W-:Y:S03]  /*db80*/  FFMA.FTZ R9, R173, -R169.reuse, R9 ;  /* 0x800000a9ad097223 */ /* 0x080fe60000010009 */
[-C--:B--2---:R-:W-:Y:S03]  /*db90*/  HMMA.16816.F32.BF16 R20, R208, R220.reuse, R20 ;  /* 0x000000dcd014723c */ /* 0x084fe60000041814 */
[-C--:B------:R-:W-:Y:S01]  /*dba0*/  FFMA.FTZ R12, R171, -R169.reuse, R12 ;  /* 0x800000a9ab0c7223 */ /* 0x080fe2000001000c */
[----:B------:R-:W-:Y:S01]  /*dbb0*/  FFMA.FTZ R15, R173, -R169, R15 ;  /* 0x800000a9ad0f7223 */ /* 0x000fe2000001000f */
[----:B------:R-:W-:Y:S03]  /*dbc0*/  VIADD R173, R170, 0x30 ;  /* 0x00000030aaad7836 */ /* 0x000fe60000000000 */
[C---:B------:R-:W-:Y:S04]  /*dbd0*/  HMMA.16816.F32.BF16 R24, R224.reuse, R220, R24 ;  /* 0x000000dce018723c */ /* 0x040fe80000041818 */
[----:B------:R-:W-:Y:S01]  /*dbe0*/  IABS R173, R173 ;  /* 0x000000ad00ad7213 */ /* 0x000fe20000000000 */
[-C--:B------:R-:W-:Y:S01]  /*dbf0*/  FFMA.FTZ R19, R172, -R169.reuse, R19 ;  /* 0x800000a9ac137223 */ /* 0x080fe20000010013 */
[-C--:B------:R-:W-:Y:S01]  /*dc00*/  FFMA.FTZ R18, R216, -R169.reuse, R18 ;  /* 0x800000a9d8127223 */ /* 0x080fe20000010012 */
[C---:B------:R-:W-:Y:S01]  /*dc10*/  FFMA.FTZ R17, R218.reuse, -R169, R17 ;  /* 0x800000a9da117223 */ /* 0x040fe20000010011 */
[----:B------:R-:W-:Y:S01]  /*dc20*/  I2FP.F32.S32 R173, R173 ;  /* 0x000000ad00ad7245 */ /* 0x000fe20000201400 */
[-C--:B------:R-:W-:Y:S03]  /*dc30*/  HMMA.16816.F32.BF16 R28, R224, R222.reuse, R28 ;  /* 0x000000dee01c723c */ /* 0x080fe6000004181c */
[-C--:B------:R-:W-:Y:S05]  /*dc40*/  FFMA.FTZ R23, R218, -R169.reuse, R23 ;  /* 0x800000a9da177223 */ /* 0x080fea0000010017 */
[C---:B------:R-:W-:Y:S04]  /*dc50*/  HMMA.16816.F32.BF16 R32, R208.reuse, R222, R32 ;  /* 0x000000ded020723c */ /* 0x040fe80000041820 */
[-C--:B------:R-:W-:Y:S01]  /*dc60*/  FFMA.FTZ R26, R171, -R169.reuse, R26 ;  /* 0x800000a9ab1a7223 */ /* 0x080fe2000001001a */
[C---:B------:R-:W-:Y:S02]  /*dc70*/  VIADD R171, R170.reuse, 0x2f ;  /* 0x0000002faaab7836 */ /* 0x040fe40000000000 */
[C---:B------:R-:W-:Y:S01]  /*dc80*/  FFMA.FTZ R24, R173.reuse, -R169, R24 ;  /* 0x800000a9ad187223 */ /* 0x040fe20000010018 */
[-C--:B---3--:R-:W-:Y:S03]  /*dc90*/  HMMA.16816.F32.BF16 R36, R208, R204.reuse, R36 ;  /* 0x000000ccd024723c */ /* 0x088fe60000041824 */
[----:B------:R-:W-:Y:S01]  /*dca0*/  IABS R171, R171 ;  /* 0x000000ab00ab7213 */ /* 0x000fe20000000000 */
[----:B------:R-:W-:Y:S01]  /*dcb0*/  FFMA.FTZ R30, R173, -R169, R30 ;  /* 0x800000a9ad1e7223 */ /* 0x000fe2000001001e */
[C---:B------:R-:W-:Y:S02]  /*dcc0*/  VIADD R173, R170.reuse, 0x1f ;  /* 0x0000001faaad7836 */ /* 0x040fe40000000000 */
[----:B------:R-:W-:Y:S01]  /*dcd0*/  I2FP.F32.S32 R171, R171 ;  /* 0x000000ab00ab7245 */ /* 0x000fe20000201400 */
[C---:B------:R-:W-:Y:S04]  /*dce0*/  HMMA.16816.F32.BF16 R40, R224.reuse, R204, R40 ;  /* 0x000000cce028723c */ /* 0x040fe80000041828 */
[C---:B------:R-:W-:Y:S01]  /*dcf0*/  IADD3 R204, PT, PT, R170.reuse, 0x40, RZ ;  /* 0x00000040aacc7810 */ /* 0x040fe20007ffe0ff */
[C---:B------:R-:W-:Y:S01]  /*dd00*/  VIADD R205, R170.reuse, 0x37 ;  /* 0x00000037aacd7836 */ /* 0x040fe20000000000 */
[----:B------:R-:W-:Y:S01]  /*dd10*/  IABS R173, R173 ;  /* 0x000000ad00ad7213 */ /* 0x000fe20000000000 */
[CC--:B------:R-:W-:Y:S01]  /*dd20*/  FFMA.FTZ R25, R171.reuse, -R169.reuse, R25 ;  /* 0x800000a9ab197223 */ /* 0x0c0fe20000010019 */
[----:B------:R-:W-:Y:S01]  /*dd30*/  IABS R204, R204 ;  /* 0x000000cc00cc7213 */ /* 0x000fe20000000000 */
[-C--:B------:R-:W-:Y:S03]  /*dd40*/  HMMA.16816.F32.BF16 R44, R224, R206.reuse, R44 ;  /* 0x000000cee02c723c */ /* 0x080fe6000004182c */
[----:B------:R-:W-:Y:S01]  /*dd50*/  I2FP.F32.S32 R204, R204 ;  /* 0x000000cc00cc7245 */ /* 0x000fe20000201400 */
[----:B------:R-:W-:Y:S01]  /*dd60*/  FFMA.FTZ R31, R171, -R169, R31 ;  /* 0x800000a9ab1f7223 */ /* 0x000fe2000001001f */
[----:B------:R-:W-:Y:S01]  /*dd70*/  IABS R205, R205 ;  /* 0x000000cd00cd7213 */ /* 0x000fe20000000000 */
[----:B------:R-:W-:Y:S01]  /*dd80*/  VIADD R171, R170, 0x18 ;  /* 0x00000018aaab7836 */ /* 0x000fe20000000000 */
[----:B------:R-:W-:Y:S01]  /*dd90*/  I2FP.F32.S32 R173, R173 ;  /* 0x000000ad00ad7245 */ /* 0x000fe20000201400 */
[C---:B------:R-:W-:Y:S01]  /*dda0*/  FFMA.FTZ R8, R204.reuse, -R169, R8 ;  /* 0x800000a9cc087223 */ /* 0x040fe20000010008 */
[----:B------:R-:W-:Y:S01]  /*ddb0*/  I2FP.F32.S32 R2, R205 ;  /* 0x000000cd00027245 */ /* 0x000fe20000201400 */
[----:B------:R-:W-:Y:S01]  /*ddc0*/  FFMA.FTZ R14, R204, -R169, R14 ;  /* 0x800000a9cc0e7223 */ /* 0x000fe2000001000e */
[----:B------:R-:W-:Y:S01]  /*ddd0*/  IABS R171, R171 ;  /* 0x000000ab00ab7213 */ /* 0x000fe20000000000 */
[C---:B------:R-:W-:Y:S01]  /*dde0*/  HMMA.16816.F32.BF16 R48, R208.reuse, R206, R48 ;  /* 0x000000ced030723c */ /* 0x040fe20000041830 */
[----:B------:R-:W2:Y:S03]  /*ddf0*/  LDSM.16.M88.4 R204, [R0+0x6000] ;  /* 0x0060000000cc783b */ /* 0x000ea60000000200 */
[----:B------:R-:W-:Y:S01]  /*de00*/  I2FP.F32.S32 R171, R171 ;  /* 0x000000ab00ab7245 */ /* 0x000fe20000201400 */
[CC--:B------:R-:W-:Y:S01]  /*de10*/  FFMA.FTZ R13, R2.reuse, -R169.reuse, R13 ;  /* 0x800000a9020d7223 */ /* 0x0c0fe2000001000d */
[-C--:B------:R-:W-:Y:S01]  /*de20*/  FFMA.FTZ R27, R2, -R169.reuse, R27 ;  /* 0x800000a9021b7223 */ /* 0x080fe2000001001b */
[C---:B------:R-:W-:Y:S01]  /*de30*/  VIADD R2, R170.reuse, 0x28 ;  /* 0x00000028aa027836 */ /* 0x040fe20000000000 */
[-C--:B-1----:R-:W-:Y:S03]  /*de40*/  HMMA.16816.F32.BF16 R52, R208, R212.reuse, R52 ;  /* 0x000000d4d034723c */ /* 0x082fe60000041834 */
[-C--:B------:R-:W-:Y:S01]  /*de50*/  FFMA.FTZ R44, R171, -R169.reuse, R44 ;  /* 0x800000a9ab2c7223 */ /* 0x080fe2000001002c */
[----:B------:R-:W-:Y:S01]  /*de60*/  IABS R2, R2 ;  /* 0x0000000200027213 */ /* 0x000fe20000000000 */
[CC--:B------:R-:W-:Y:S01]  /*de70*/  FFMA.FTZ R41, R173.reuse, -R169.reuse, R41 ;  /* 0x800000a9ad297223 */ /* 0x0c0fe20000010029 */
[----:B------:R-:W-:Y:S01]  /*de80*/  FFMA.FTZ R47, R173, -R169, R47 ;  /* 0x800000a9ad2f7223 */ /* 0x000fe2000001002f */
[C---:B------:R-:W-:Y:S01]  /*de90*/  VIADD R173, R170.reuse, 0xfffffff8 ;  /* 0xfffffff8aaad7836 */ /* 0x040fe20000000000 */
[----:B------:R-:W-:Y:S01]  /*dea0*/  I2FP.F32.S32 R2, R2 ;  /* 0x0000000200027245 */ /* 0x000fe20000201400 */
[C---:B------:R-:W-:Y:S04]  /*deb0*/  HMMA.16816.F32.BF16 R56, R224.reuse, R212, R56 ;  /* 0x000000d4e038723c */ /* 0x040fe80000041838 */
[C---:B------:R-:W-:Y:S01]  /*dec0*/  IADD3 R213, PT, PT, R170.reuse, 0x27, RZ ;  /* 0x00000027aad57810 */ /* 0x040fe20007ffe0ff */
[----:B------:R-:W-:Y:S01]  /*ded0*/  VIADD R212, R170, 0x20 ;  /* 0x00000020aad47836 */ /* 0x000fe20000000000 */
[----:B------:R-:W-:Y:S01]  /*dee0*/  IABS R173, R173 ;  /* 0x000000ad00ad7213 */ /* 0x000fe20000000000 */
[C---:B------:R-:W-:Y:S01]  /*def0*/  FFMA.FTZ R28, R2.reuse, -R169, R28 ;  /* 0x800000a9021c7223 */ /* 0x040fe2000001001c */
[----:B------:R-:W-:Y:S01]  /*df00*/  IABS R213, R213 ;  /* 0x000000d500d57213 */ /* 0x000fe20000000000 */
[-C--:B------:R-:W-:Y:S03]  /*df10*/  HMMA.16816.F32.BF16 R60, R224, R214.reuse, R60 ;  /* 0x000000d6e03c723c */ /* 0x080fe6000004183c */
[----:B------:R-:W-:Y:S01]  /*df20*/  IABS R212, R212 ;  /* 0x000000d400d47213 */ /* 0x000fe20000000000 */
[----:B------:R-:W-:Y:S01]  /*df30*/  FFMA.FTZ R42, R2, -R169, R42 ;  /* 0x800000a9022a7223 */ /* 0x000fe2000001002a */
[----:B------:R-:W-:Y:S01]  /*df40*/  I2FP.F32.S32 R213, R213 ;  /* 0x000000d500d57245 */ /* 0x000fe20000201400 */
[----:B------:R-:W-:Y:S01]  /*df50*/  VIADD R2, R170, 0x17 ;  /* 0x00000017aa027836 */ /* 0x000fe20000000000 */
[----:B------:R-:W-:Y:S01]  /*df60*/  I2FP.F32.S32 R212, R212 ;  /* 0x000000d400d47245 */ /* 0x000fe20000201400 */
[C---:B------:R-:W-:Y:S04]  /*df70*/  HMMA.16816.F32.BF16 R64, R208.reuse, R214, R64 ;  /* 0x000000d6d040723c */ /* 0x040fe80000041840 */
[----:B------:R-:W-:Y:S01]  /*df80*/  IABS R2, R2 ;  /* 0x0000000200027213 */ /* 0x000fe20000000000 */
[C---:B------:R-:W-:Y:S01]  /*df90*/  FFMA.FTZ R29, R213.reuse, -R169, R29 ;  /* 0x800000a9d51d7223 */ /* 0x040fe2000001001d */
[----:B------:R-:W-:Y:S01]  /*dfa0*/  I2FP.F32.S32 R173, R173 ;  /* 0x000000ad00ad7245 */ /* 0x000fe20000201400 */
[-C--:B------:R-:W-:Y:S01]  /*dfb0*/  FFMA.FTZ R43, R213, -R169.reuse, R43 ;  /* 0x800000a9d52b7223 */ /* 0x080fe2000001002b */
[----:B------:R-:W-:Y:S01]  /*dfc0*/  I2FP.F32.S32 R2, R2 ;  /* 0x0000000200027245 */ /* 0x000fe20000201400 */
[CC--:B------:R-:W-:Y:S01]  /*dfd0*/  FFMA.FTZ R40, R212.reuse, -R169.reuse, R40 ;  /* 0x800000a9d4287223 */ /* 0x0c0fe20000010028 */
[-C--:B------:R-:W-:Y:S01]  /*dfe0*/  FFMA.FTZ R46, R212, -R169.reuse, R46 ;  /* 0x800000a9d42e7223 */ /* 0x080fe2000001002e */
[-C--:B--2---:R-:W-:Y:S01]  /*dff0*/  HMMA.16816.F32.BF16 R68, R208, R204.reuse, R68 ;  /* 0x000000ccd044723c */ /* 0x084fe20000041844 */
[----:B------:R-:W1:Y:S02]  /*e000*/  LDSM.16.M88.4 R212, [R0+0x6800] ;  /* 0x0068000000d4783b */ /* 0x000e640000000200 */
[CC--:B------:R-:W-:Y:S01]  /*e010*/  FFMA.FTZ R45, R2.reuse, -R169.reuse, R45 ;  /* 0x800000a9022d7223 */ /* 0x0c0fe2000001002d */
[-C--:B------:R-:W-:Y:S01]  /*e020*/  FFMA.FTZ R59, R2, -R169.reuse, R59 ;  /* 0x800000a9023b7223 */ /* 0x080fe2000001003b */
[C---:B------:R-:W-:Y:S02]  /*e030*/  VIADD R2, R170.reuse, 0x47 ;  /* 0x00000047aa027836 */ /* 0x040fe40000000000 */
[----:B------:R-:W-:Y:S01]  /*e040*/  FFMA.FTZ R58, R171, -R169, R58 ;  /* 0x800000a9ab3a7223 */ /* 0x000fe2000001003a */
[C---:B------:R-:W-:Y:S01]  /*e050*/  VIADD R171, R170.reuse, 0x10 ;  /* 0x00000010aaab7836 */ /* 0x040fe20000000000 */
[C---:B------:R-:W-:Y:S04]  /*e060*/  HMMA.16816.F32.BF16 R72, R224.reuse, R204, R72 ;  /* 0x000000cce048723c */ /* 0x040fe80000041848 */
[----:B------:R-:W-:Y:S01]  /*e070*/  IABS R2, R2 ;  /* 0x0000000200027213 */ /* 0x000fe20000000000 */
[C---:B------:R-:W-:Y:S01]  /*e080*/  VIADD R205, R170.reuse, 0xffffffb7 ;  /* 0xffffffb7aacd7836 */ /* 0x040fe20000000000 */
[----:B------:R-:W-:Y:S01]  /*e090*/  IABS R171, R171 ;  /* 0x000000ab00ab7213 */ /* 0x000fe20000000000 */
[----:B------:R-:W-:Y:S01]  /*e0a0*/  VIADD R204, R170, 0xf ;  /* 0x0000000faacc7836 */ /* 0x000fe20000000000 */
[----:B------:R-:W-:Y:S01]  /*e0b0*/  I2FP.F32.S32 R2, R2 ;  /* 0x0000000200027245 */ /* 0x000fe20000201400 */
[-C--:B------:R-:W-:Y:S03]  /*e0c0*/  HMMA.16816.F32.BF16 R76, R224, R206.reuse, R76 ;  /* 0x000000cee04c723c */ /* 0x080fe6000004184c */
[----:B------:R-:W-:Y:S01]  /*e0d0*/  IABS R204, R204 ;  /* 0x000000cc00cc7213 */ /* 0x000fe20000000000 */
[----:B------:R-:W-:Y:S01]  /*e0e0*/  FFMA.FTZ R11, R2, -R169, R11 ;  /* 0x800000a9020b7223 */ /* 0x000fe2000001000b */
[----:B------:R-:W-:Y:S01]  /*e0f0*/  IABS R205, R205 ;  /* 0x000000cd00cd7213 */ /* 0x000fe20000000000 */
[----:B------:R-:W-:Y:S01]  /*e100*/  FFMA.FTZ R16, R173, -R169, R16 ;  /* 0x800000a9ad107223 */ /* 0x000fe20000010010 */
[----:B------:R-:W-:Y:S01]  /*e110*/  I2FP.F32.S32 R2, R204 ;  /* 0x000000cc00027245 */ /* 0x000fe20000201400 */
[C---:B------:R-:W-:Y:S04]  /*e120*/  HMMA.16816.F32.BF16 R80, R208.reuse, R206, R80 ;  /* 0x000000ced050723c */ /* 0x040fe80000041850 */
[----:B------:R-:W-:Y:S01]  /*e130*/  I2FP.F32.S32 R171, R171 ;  /* 0x000000ab00ab7245 */ /* 0x000fe20000201400 */
[-C--:B------:R-:W-:Y:S01]  /*e140*/  FFMA.FTZ R73, R172, -R169.reuse, R73 ;  /* 0x800000a9ac497223 */ /* 0x080fe20000010049 */
[----:B------:R-:W-:Y:S02]  /*e150*/  VIADD R204, R170, 0xffffffb8 ;  /* 0xffffffb8aacc7836 */ /* 0x000fe40000000000 */
[CC--:B------:R-:W-:Y:S01]  /*e160*/  FFMA.FTZ R57, R2.reuse, -R169.reuse, R57 ;  /* 0x800000a902397223 */ /* 0x0c0fe20000010039 */
[-C--:B------:R-:W-:Y:S01]  /*e170*/  FFMA.FTZ R63, R2, -R169.reuse, R63 ;  /* 0x800000a9023f7223 */ /* 0x080fe2000001003f */
[----:B------:R-:W-:Y:S02]  /*e180*/  VIADD R2, R170, 0xffffffbf ;  /* 0xffffffbfaa027836 */ /* 0x000fe40000000000 */
[CC--:B------:R-:W-:Y:S01]  /*e190*/  FFMA.FTZ R56, R171.reuse, -R169.reuse, R56 ;  /* 0x800000a9ab387223 */ /* 0x0c0fe20000010038 */
[----:B------:R-:W-:Y:S01]  /*e1a0*/  IABS R204, R204 ;  /* 0x000000cc00cc7213 */ /* 0x000fe20000000000 */
[----:B------:R-:W-:Y:S01]  /*e1b0*/  FFMA.FTZ R79, R172, -R169, R79 ;  /* 0x800000a9ac4f7223 */ /* 0x000fe2000001004f */
[----:B------:R-:W-:Y:S01]  /*e1c0*/  I2FP.F32.S32 R172, R205 ;  /* 0x000000cd00ac7245 */ /* 0x000fe20000201400 */
[-C--:B------:R-:W-:Y:S01]  /*e1d0*/  FFMA.FTZ R62, R171, -R169.reuse, R62 ;  /* 0x800000a9ab3e7223 */ /* 0x080fe2000001003e */
[----:B------:R-:W-:Y:S01]  /*e1e0*/  I2FP.F32.S32 R204, R204 ;  /* 0x000000cc00cc7245 */ /* 0x000fe20000201400 */
[-C--:B-1----:R-:W-:Y:S03]  /*e1f0*/  HMMA.16816.F32.BF16 R84, R208, R212.reuse, R84 ;  /* 0x000000d4d054723c */ /* 0x082fe60000041854 */
[----:B------:R-:W-:Y:S01]  /*e200*/  IABS R2, R2 ;  /* 0x0000000200027213 */ /* 0x000fe20000000000 */
[-C--:B------:R-:W-:Y:S01]  /*e210*/  FFMA.FTZ R80, R204, -R169.reuse, R80 ;  /* 0x800000a9cc507223 */ /* 0x080fe20000010050 */
[----:B------:R-:W-:Y:S02]  /*e220*/  VIADD R171, R170, 0xffffffc0 ;  /* 0xffffffc0aaab7836 */ /* 0x000fe40000000000 */
[----:B------:R-:W-:Y:S01]  /*e230*/  FFMA.FTZ R81, R172, -R169, R81 ;  /* 0x800000a9ac517223 */ /* 0x000fe20000010051 */
[----:B------:R-:W-:Y:S01]  /*e240*/  I2FP.F32.S32 R2, R2 ;  /* 0x0000000200027245 */ /* 0x000fe20000201400 */
[C---:B------:R-:W-:Y:S04]  /*e250*/  HMMA.16816.F32.BF16 R88, R224.reuse, R212, R88 ;  /* 0x000000d4e058723c */ /* 0x040fe80000041858 */
[----:B------:R-:W-:Y:S01]  /*e260*/  IABS R171, R171 ;  /* 0x000000ab00ab7213 */ /* 0x000fe20000000000 */
[-C--:B------:R-:W-:Y:S01]  /*e270*/  FFMA.FTZ R69, R2, -R169.reuse, R69 ;  /* 0x800000a902457223 */ /* 0x080fe20000010045 */
[----:B------:R-:W-:Y:S01]  /*e280*/  IADD3 R213, PT, PT, R170, -0x29, RZ ;  /* 0xffffffd7aad57810 */ /* 0x000fe20007ffe0ff */
[----:B------:R-:W-:Y:S01]  /*e290*/  FFMA.FTZ R83, R2, -R169, R83 ;  /* 0x800000a902537223 */ /* 0x000fe20000010053 */
[----:B------:R-:W-:Y:S01]  /*e2a0*/  I2FP.F32.S32 R171, R171 ;  /* 0x000000ab00ab7245 */ /* 0x000fe20000201400 */
[-C--:B------:R-:W-:Y:S03]  /*e2b0*/  HMMA.16816.F32.BF16 R92, R224, R214.reuse, R92 ;  /* 0x000000d6e05c723c */ /* 0x080fe6000004185c */
[-C--:B------:R-:W-:Y:S01]  /*e2c0*/  FFMA.FTZ R86, R204, -R169.reuse, R86 ;  /* 0x800000a9cc567223 */ /* 0x080fe20000010056 */
[C---:B------:R-:W-:Y:S01]  /*e2d0*/  VIADD R2, R170.reuse, 0xffffffef ;  /* 0xffffffefaa027836 */ /* 0x040fe20000000000 */
[----:B------:R-:W1:Y:S01]  /*e2e0*/  LDSM.16.M88.4 R204, [R0+0x7000] ;  /* 0x0070000000cc783b */ /* 0x000e620000000200 */
[CC--:B------:R-:W-:Y:S01]  /*e2f0*/  FFMA.FTZ R68, R171.reuse, -R169.reuse, R68 ;  /* 0x800000a9ab447223 */ /* 0x0c0fe20000010044 */
[----:B------:R-:W-:Y:S01]  /*e300*/  FFMA.FTZ R82, R171, -R169, R82 ;  /* 0x800000a9ab527223 */ /* 0x000fe20000010052 */
[----:B------:R-:W-:Y:S01]  /*e310*/  IADD3 R171, PT, PT, R170, -0x10, RZ ;  /* 0xfffffff0aaab7810 */ /* 0x000fe20007ffe0ff */
[C---:B------:R-:W-:Y:S04]  /*e320*/  HMMA.16816.F32.BF16 R96, R208.reuse, R214, R96 ;  /* 0x000000d6d060723c */ /* 0x040fe80000041860 */
[----:B------:R-:W-:Y:S01]  /*e330*/  IABS R171, R171 ;  /* 0x000000ab00ab7213 */ /* 0x000fe20000000000 */
[----:B------:R-:W-:Y:S01]  /*e340*/  FFMA.FTZ R87, R172, -R169, R87 ;  /* 0x800000a9ac577223 */ /* 0x000fe20000010057 */
[----:B------:R-:W-:Y:S01]  /*e350*/  IABS R2, R2 ;  /* 0x0000000200027213 */ /* 0x000fe20000000000 */
[C---:B------:R-:W-:Y:S01]  /*e360*/  VIADD R172, R170.reuse, 0xffffffe8 ;  /* 0xffffffe8aaac7836 */ /* 0x040fe20000000000 */
[----:B------:R-:W-:Y:S01]  /*e370*/  I2FP.F32.S32 R171, R171 ;  /* 0x000000ab00ab7245 */ /* 0x000fe20000201400 */
[----:B------:R-:W-:Y:S01]  /*e380*/  VIADD R212, R170, 0xffffffdf ;  /* 0xffffffdfaad47836 */ /* 0x000fe20000000000 */
[----:B------:R-:W-:Y:S01]  /*e390*/  I2FP.F32.S32 R2, R2 ;  /* 0x0000000200027245 */ /* 0x000fe20000201400 */
[-C--:B------:R-:W-:Y:S01]  /*e3a0*/  FFMA.FTZ R72, R216, -R169.reuse, R72 ;  /* 0x800000a9d8487223 */ /* 0x080fe20000010048 */
[----:B------:R-:W-:Y:S01]  /*e3b0*/  IABS R172, R172 ;  /* 0x000000ac00ac7213 */ /* 0x000fe20000000000 */
[CC--:B------:R-:W-:Y:S01]  /*e3c0*/  FFMA.FTZ R20, R171.reuse, -R169.reuse, R20 ;  /* 0x800000a9ab147223 */ /* 0x0c0fe20000010014 */
[----:B------:R-:W-:Y:S01]  /*e3d0*/  IABS R212, R212 ;  /* 0x000000d400d47213 */ /* 0x000fe20000000000 */
[CC--:B------:R-:W-:Y:S01]  /*e3e0*/  FFMA.FTZ R21, R2.reuse, -R169.reuse, R21 ;  /* 0x800000a902157223 */ /* 0x0c0fe20000010015 */
[----:B------:R-:W-:Y:S01]  /*e3f0*/  I2FP.F32.S32 R172, R172 ;  /* 0x000000ac00ac7245 */ /* 0x000fe20000201400 */
[C---:B------:R-:W-:Y:S01]  /*e400*/  FFMA.FTZ R34, R171.reuse, -R169, R34 ;  /* 0x800000a9ab227223 */ /* 0x040fe20000010022 */
[----:B------:R-:W-:Y:S01]  /*e410*/  IABS R215, R213 ;  /* 0x000000d500d77213 */ /* 0x000fe20000000000 */
[CC--:B------:R-:W-:Y:S01]  /*e420*/  FFMA.FTZ R35, R2.reuse, -R169.reuse, R35 ;  /* 0x800000a902237223 */ /* 0x0c0fe20000010023 */
[CC--:B------:R-:W-:Y:S01]  /*e430*/  FFMA.FTZ R88, R171.reuse, -R169.reuse, R88 ;  /* 0x800000a9ab587223 */ /* 0x0c0fe20000010058 */
[C---:B------:R-:W-:Y:S01]  /*e440*/  FFMA.FTZ R89, R2.reuse, -R169, R89 ;  /* 0x800000a902597223 */ /* 0x040fe20000010059 */
[----:B------:R-:W-:Y:S01]  /*e450*/  I2FP.F32.S32 R215, R215 ;  /* 0x000000d700d77245 */ /* 0x000fe20000201400 */
[-C--:B------:R-:W-:Y:S01]  /*e460*/  FFMA.FTZ R94, R171, -R169.reuse, R94 ;  /* 0x800000a9ab5e7223 */ /* 0x080fe2000001005e */
[-C--:B------:R-:W-:Y:S01]  /*e470*/  FFMA.FTZ R95, R2, -R169.reuse, R95 ;  /* 0x800000a9025f7223 */ /* 0x080fe2000001005f */
[-C--:B------:R-:W-:Y:S01]  /*e480*/  FFMA.FTZ R78, R216, -R169.reuse, R78 ;  /* 0x800000a9d84e7223 */ /* 0x080fe2000001004e */
[----:B------:R-:W-:Y:S02]  /*e490*/  VIADD R216, R170, 0xffffffe0 ;  /* 0xffffffe0aad87836 */ /* 0x000fe40000000000 */
[CC--:B------:R-:W-:Y:S01]  /*e4a0*/  FFMA.FTZ R22, R173.reuse, -R169.reuse, R22 ;  /* 0x800000a9ad167223 */ /* 0x0c0fe20000010016 */
[CC--:B------:R-:W-:Y:S01]  /*e4b0*/  FFMA.FTZ R32, R172.reuse, -R169.reuse, R32 ;  /* 0x800000a9ac207223 */ /* 0x0c0fe20000010020 */
[CC--:B------:R-:W-:Y:S01]  /*e4c0*/  FFMA.FTZ R76, R173.reuse, -R169.reuse, R76 ;  /* 0x800000a9ad4c7223 */ /* 0x0c0fe2000001004c */
[-C--:B------:R-:W-:Y:S01]  /*e4d0*/  FFMA.FTZ R90, R173, -R169.reuse, R90 ;  /* 0x800000a9ad5a7223 */ /* 0x080fe2000001005a */
[----:B------:R-:W-:Y:S01]  /*e4e0*/  I2FP.F32.S32 R173, R212 ;  /* 0x000000d400ad7245 */ /* 0x000fe20000201400 */
[CC--:B------:R-:W-:Y:S01]  /*e4f0*/  FFMA.FTZ R38, R172.reuse, -R169.reuse, R38 ;  /* 0x800000a9ac267223 */ /* 0x0c0fe20000010026 */
[----:B------:R-:W-:Y:S01]  /*e500*/  IABS R216, R216 ;  /* 0x000000d800d87213 */ /* 0x000fe20000000000 */
[-C--:B------:R-:W-:Y:S01]  /*e510*/  FFMA.FTZ R92, R172, -R169.reuse, R92 ;  /* 0x800000a9ac5c7223 */ /* 0x080fe2000001005c */
[CC--:B------:R-:W-:Y:S01]  /*e520*/  FFMA.FTZ R77, R218.reuse, -R169.reuse, R77 ;  /* 0x800000a9da4d7223 */ /* 0x0c0fe2000001004d */
[-C--:B-1----:R-:W-:Y:S03]  /*e530*/  HMMA.16816.F32.BF16 R100, R208, R204.reuse, R100 ;  /* 0x000000ccd064723c */ /* 0x082fe60000041864 */
[----:B------:R-:W-:Y:S01]  /*e540*/  I2FP.F32.S32 R216, R216 ;  /* 0x000000d800d87245 */ /* 0x000fe20000201400 */
[-C--:B------:R-:W-:Y:S01]  /*e550*/  FFMA.FTZ R91, R218, -R169.reuse, R91 ;  /* 0x800000a9da5b7223 */ /* 0x080fe2000001005b */
[C---:B------:R-:W-:Y:S02]  /*e560*/  VIADD R218, R170.reuse, 0xffffff9f ;  /* 0xffffff9faada7836 */ /* 0x040fe40000000000 */
[CC--:B------:R-:W-:Y:S01]  /*e570*/  FFMA.FTZ R37, R173.reuse, -R169.reuse, R37 ;  /* 0x800000a9ad257223 */ /* 0x0c0fe20000010025 */
[-C--:B------:R-:W-:Y:S01]  /*e580*/  FFMA.FTZ R51, R173, -R169.reuse, R51 ;  /* 0x800000a9ad337223 */ /* 0x080fe20000010033 */
[C---:B------:R-:W-:Y:S04]  /*e590*/  HMMA.16816.F32.BF16 R104, R224.reuse, R204, R104 ;  /* 0x000000cce068723c */ /* 0x040fe80000041868 */
[----:B------:R-:W-:Y:S02]  /*e5a0*/  VIADD R204, R170, 0xffffffa8 ;  /* 0xffffffa8aacc7836 */ /* 0x000fe40000000000 */
[-C--:B------:R-:W-:Y:S01]  /*e5b0*/  FFMA.FTZ R36, R216, -R169.reuse, R36 ;  /* 0x800000a9d8247223 */ /* 0x080fe20000010024 */
[----:B------:R-:W-:Y:S02]  /*e5c0*/  VIADD R205, R170, 0xffffffa7 ;  /* 0xffffffa7aacd7836 */ /* 0x000fe40000000000 */
[----:B------:R-:W-:Y:S01]  /*e5d0*/  FFMA.FTZ R50, R216, -R169, R50 ;  /* 0x800000a9d8327223 */ /* 0x000fe20000010032 */
[-C--:B------:R-:W-:Y:S03]  /*e5e0*/  HMMA.16816.F32.BF16 R108, R224, R206.reuse, R108 ;  /* 0x000000cee06c723c */ /* 0x080fe6000004186c */
[----:B------:R-:W-:Y:S01]  /*e5f0*/  IABS R204, R204 ;  /* 0x000000cc00cc7213 */ /* 0x000fe20000000000 */
[C---:B------:R-:W-:Y:S01]  /*e600*/  VIADD R212, R170.reuse, 0xffffffd8 ;  /* 0xffffffd8aad47836 */ /* 0x040fe20000000000 */
[----:B------:R-:W-:Y:S01]  /*e610*/  IABS R205, R205 ;  /* 0x000000cd00cd7213 */ /* 0x000fe20000000000 */
[----:B------:R-:W-:Y:S01]  /*e620*/  VIADD R213, R170, 0xffffffaf ;  /* 0xffffffafaad57836 */ /* 0x000fe20000000000 */
[----:B------:R-:W-:Y:S01]  /*e630*/  I2FP.F32.S32 R171, R204 ;  /* 0x000000cc00ab7245 */ /* 0x000fe20000201400 */
[C---:B------:R-:W-:Y:S04]  /*e640*/  HMMA.16816.F32.BF16 R112, R208.reuse, R206, R112 ;  /* 0x000000ced070723c */ /* 0x040fe80000041870 */
[----:B------:R-:W-:Y:S01]  /*e650*/  I2FP.F32.S32 R2, R205 ;  /* 0x000000cd00027245 */ /* 0x000fe20000201400 */
[C---:B------:R-:W-:Y:S01]  /*e660*/  FFMA.FTZ R96, R171.reuse, -R169, R96 ;  /* 0x800000a9ab607223 */ /* 0x040fe20000010060 */
[----:B------:R-:W-:Y:S01]  /*e670*/  IABS R214, R212 ;  /* 0x000000d400d67213 */ /* 0x000fe20000000000 */
[----:B------:R1:W2:Y:S01]  /*e680*/  LDSM.16.M88.4 R204, [R0+0x7800] ;  /* 0x0078000000cc783b */ /* 0x0002a20000000200 */
[----:B------:R-:W-:Y:S01]  /*e690*/  IABS R213, R213 ;  /* 0x000000d500d57213 */ /* 0x000fe20000000000 */
[----:B------:R-:W-:Y:S04]  /*e6a0*/  DEPBAR.LE SB0, 0x0 ;  /* 0x000080000000791a */ /* 0x000fe80000000000 */
[----:B------:R-:W-:Y:S01]  /*e6b0*/  I2FP.F32.S32 R213, R213 ;  /* 0x000000d500d57245 */ /* 0x000fe20000201400 */
[-C--:B------:R-:W-:Y:S01]  /*e6c0*/  FFMA.FTZ R102, R171, -R169.reuse, R102 ;  /* 0x800000a9ab667223 */ /* 0x080fe20000010066 */
[----:B------:R-:W-:Y:S01]  /*e6d0*/  I2FP.F32.S32 R214, R214 ;  /* 0x000000d600d67245 */ /* 0x000fe20000201400 */
[----:B------:R-:W-:Y:S01]  /*e6e0*/  BAR.SYNC.DEFER_BLOCKING 0x0 ;  /* 0x0000000000007b1d */ /* 0x000fe20000010000 */
[-C--:B------:R-:W-:Y:S01]  /*e6f0*/  FFMA.FTZ R106, R172, -R169.reuse, R106 ;  /* 0x800000a9ac6a7223 */ /* 0x080fe2000001006a */
[C---:B------:R-:W-:Y:S02]  /*e700*/  VIADD R171, R170.reuse, 0xffffffcf ;  /* 0xffffffcfaaab7836 */ /* 0x040fe40000000000 */
[CC--:B------:R-:W-:Y:S01]  /*e710*/  FFMA.FTZ R105, R173.reuse, -R169.reuse, R105 ;  /* 0x800000a9ad697223 */ /* 0x0c0fe20000010069 */
[C---:B------:R-:W-:Y:S02]  /*e720*/  VIADD R172, R170.reuse, 0xffffffa0 ;  /* 0xffffffa0aaac7836 */ /* 0x040fe40000000000 */
[-C--:B------:R-:W-:Y:S01]  /*e730*/  FFMA.FTZ R111, R173, -R169.reuse, R111 ;  /* 0x800000a9ad6f7223 */ /* 0x080fe2000001006f */
[----:B------:R-:W-:Y:S02]  /*e740*/  VIADD R173, R170, 0xffffff98 ;  /* 0xffffff98aaad7836 */ /* 0x000fe40000000000 */
[CC--:B------:R-:W-:Y:S01]  /*e750*/  FFMA.FTZ R104, R216.reuse, -R169.reuse, R104 ;  /* 0x800000a9d8687223 */ /* 0x0c0fe20000010068 */
[-C--:B------:R-:W-:Y:S01]  /*e760*/  FFMA.FTZ R110, R216, -R169.reuse, R110 ;  /* 0x800000a9d86e7223 */ /* 0x080fe2000001006e */
[C---:B------:R-:W-:Y:S02]  /*e770*/  VIADD R216, R170.reuse, 0xffffff97 ;  /* 0xffffff97aad87836 */ /* 0x040fe40000000000 */
[C---:B------:R-:W-:Y:S01]  /*e780*/  FFMA.FTZ R61, R217.reuse, -R169, R61 ;  /* 0x800000a9d93d7223 */ /* 0x040fe2000001003d */
[----:B------:R-:W-:Y:S01]  /*e790*/  IABS R173, R173 ;  /* 0x000000ad00ad7213 */ /* 0x000fe20000000000 */
[----:B------:R-:W-:Y:S02]  /*e7a0*/  VIADD R212, R170, 0xffffffb0 ;  /* 0xffffffb0aad47836 */ /* 0x000fe40000000000 */
[----:B------:R-:W-:Y:S01]  /*e7b0*/  FFMA.FTZ R75, R217, -R169, R75 ;  /* 0x800000a9d94b7223 */ /* 0x000fe2000001004b */
[----:B-1----:R-:W-:Y:S01]  /*e7c0*/  IABS R0, R171 ;  /* 0x000000ab00007213 */ /* 0x002fe20000000000 */
[CC--:B------:R-:W-:Y:S01]  /*e7d0*/  FFMA.FTZ R85, R213.reuse, -R169.reuse, R85 ;  /* 0x800000a9d5557223 */ /* 0x0c0fe20000010055 */
[----:B------:R-:W-:Y:S01]  /*e7e0*/  IABS R171, R172 ;  /* 0x000000ac00ab7213 */ /* 0x000fe20000000000 */
[-C--:B------:R-:W-:Y:S01]  /*e7f0*/  FFMA.FTZ R99, R213, -R169.reuse, R99 ;  /* 0x800000a9d5637223 */ /* 0x080fe20000010063 */
[----:B------:R-:W-:Y:S01]  /*e800*/  IABS R172, R218 ;  /* 0x000000da00ac7213 */ /* 0x000fe20000000000 */
[C---:B------:R-:W-:Y:S01]  /*e810*/  FFMA.FTZ R97, R2.reuse, -R169, R97 ;  /* 0x800000a902617223 */ /* 0x040fe20000010061 */
[----:B------:R-:W-:Y:S01]  /*e820*/  I2FP.F32.S32 R171, R171 ;  /* 0x000000ab00ab7245 */ /* 0x000fe20000201400 */
[-C--:B------:R-:W-:Y:S01]  /*e830*/  FFMA.FTZ R103, R2, -R169.reuse, R103 ;  /* 0x800000a902677223 */ /* 0x080fe20000010067 */
[----:B------:R-:W-:Y:S01]  /*e840*/  I2FP.F32.S32 R172, R172 ;  /* 0x000000ac00ac7245 */ /* 0x000fe20000201400 */
[----:B------:R-:W-:Y:S01]  /*e850*/  VIADD R217, R170, 0xffffffe7 ;  /* 0xffffffe7aad97836 */ /* 0x000fe20000000000 */
[----:B------:R-:W-:Y:S01]  /*e860*/  IABS R212, R212 ;  /* 0x000000d400d47213 */ /* 0x000fe20000000000 */
[CC--:B------:R-:W-:Y:S01]  /*e870*/  FFMA.FTZ R100, R171.reuse, -R169.reuse, R100 ;  /* 0x800000a9ab647223 */ /* 0x0c0fe20000010064 */
[----:B------:R-:W-:Y:S01]  /*e880*/  I2FP.F32.S32 R0, R0 ;  /* 0x0000000000007245 */ /* 0x000fe20000201400 */
[CC--:B------:R-:W-:Y:S01]  /*e890*/  FFMA.FTZ R101, R172.reuse, -R169.reuse, R101 ;  /* 0x800000a9ac657223 */ /* 0x0c0fe20000010065 */
[----:B------:R-:W-:Y:S01]  /*e8a0*/  I2FP.F32.S32 R212, R212 ;  /* 0x000000d400d47245 */ /* 0x000fe20000201400 */
[----:B------:R-:W-:Y:S01]  /*e8b0*/  FFMA.FTZ R114, R171, -R169, R114 ;  /* 0x800000a9ab727223 */ /* 0x000fe20000010072 */
[----:B------:R-:W-:Y:S01]  /*e8c0*/  IABS R171, R216 ;  /* 0x000000d800ab7213 */ /* 0x000fe20000000000 */
[-C--:B--2---:R-:W-:Y:S05]  /*e8d0*/  HMMA.16816.F32.BF16 R116, R208, R204.reuse, R116 ;  /* 0x000000ccd074723c */ /* 0x084fea0000041874 */
[----:B------:R-:W-:Y:S01]  /*e8e0*/  I2FP.F32.S32 R171, R171 ;  /* 0x000000ab00ab7245 */ /* 0x000fe20000201400 */
[----:B------:R-:W-:Y:S01]  /*e8f0*/  FFMA.FTZ R115, R172, -R169, R115 ;  /* 0x800000a9ac737223 */ /* 0x000fe20000010073 */
[----:B------:R-:W-:Y:S01]  /*e900*/  IABS R217, R217 ;  /* 0x000000d900d97213 */ /* 0x000fe20000000000 */
[C---:B------:R-:W-:Y:S04]  /*e910*/  HMMA.16816.F32.BF16 R120, R224.reuse, R204, R120 ;  /* 0x000000cce078723c */ /* 0x040fe80000041878 */
[C---:B------:R-:W-:Y:S01]  /*e920*/  IADD3 R204, PT, PT, R170.reuse, -0x70, RZ ;  /* 0xffffff90aacc7810 */ /* 0x040fe20007ffe0ff */
[----:B------:R-:W-:Y:S01]  /*e930*/  IMAD.MOV.U32 R172, RZ, RZ, R173 ;  /* 0x000000ffffac7224 */ /* 0x000fe200078e00ad */
[----:B------:R-:W-:Y:S01]  /*e940*/  I2FP.F32.S32 R217, R217 ;  /* 0x000000d900d97245 */ /* 0x000fe20000201400 */
[----:B------:R-:W-:Y:S01]  /*e950*/  VIADD R173, R170, 0xffffff8f ;  /* 0xffffff8faaad7836 */ /* 0x000fe20000000000 */
[----:B------:R-:W-:Y:S01]  /*e960*/  IABS R204, R204 ;  /* 0x000000cc00cc7213 */ /* 0x000fe20000000000 */
[-C--:B------:R-:W-:Y:S03]  /*e970*/  HMMA.16816.F32.BF16 R124, R224, R206.reuse, R124 ;  /* 0x000000cee07c723c */ /* 0x080fe6000004187c */
[----:B------:R-:W-:Y:S01]  /*e980*/  IABS R173, R173 ;  /* 0x000000ad00ad7213 */ /* 0x000fe20000000000 */
[CC--:B------:R-:W-:Y:S01]  /*e990*/  FFMA.FTZ R113, R171.reuse, -R169.reuse, R113 ;  /* 0x800000a9ab717223 */ /* 0x0c0fe20000010071 */
[----:B------:R-:W-:Y:S01]  /*e9a0*/  I2FP.F32.S32 R172, R172 ;  /* 0x000000ac00ac7245 */ /* 0x000fe20000201400 */
[----:B------:R-:W-:Y:S01]  /*e9b0*/  FFMA.FTZ R119, R171, -R169, R119 ;  /* 0x800000a9ab777223 */ /* 0x000fe20000010077 */
[----:B------:R-:W-:Y:S01]  /*e9c0*/  I2FP.F32.S32 R171, R173 ;  /* 0x000000ad00ab7245 */ /* 0x000fe20000201400 */
[----:B------:R-:W-:Y:S04]  /*e9d0*/  HMMA.16816.F32.BF16 R128, R208, R206, R128 ;  /* 0x000000ced080723c */ /* 0x000fe80000041880 */
[CC--:B------:R-:W-:Y:S01]  /*e9e0*/  FFMA.FTZ R84, R212.reuse, -R169.reuse, R84 ;  /* 0x800000a9d4547223 */ /* 0x0c0fe20000010054 */
[-C--:B------:R-:W-:Y:S01]  /*e9f0*/  FFMA.FTZ R98, R212, -R169.reuse, R98 ;  /* 0x800000a9d4627223 */ /* 0x080fe20000010062 */
[C---:B------:R-:W-:Y:S01]  /*ea00*/  IADD3 R212, PT, PT, R170.reuse, -0x38, RZ ;  /* 0xffffffc8aad47810 */ /* 0x040fe20007ffe0ff */
[----:B------:R-:W-:Y:S02]  /*ea10*/  VIADD R2, R170, 0xffffffd0 ;  /* 0xffffffd0aa027836 */ /* 0x000fe40000000000 */
[----:B------:R-:W-:Y:S01]  /*ea20*/  FFMA.FTZ R53, R0, -R169, R53 ;  /* 0x800000a900357223 */ /* 0x000fe20000010035 */
[C---:B------:R-:W-:Y:S01]  /*ea30*/  VIADD R213, R170.reuse, 0xffffffc7 ;  /* 0xffffffc7aad57836 */ /* 0x040fe20000000000 */
[----:B------:R-:W-:Y:S01]  /*ea40*/  IABS R212, R212 ;  /* 0x000000d400d47213 */ /* 0x000fe20000000000 */
[C---:B------:R-:W-:Y:S01]  /*ea50*/  VIADD R173, R170.reuse, 0xffffff88 ;  /* 0xffffff88aaad7836 */ /* 0x040fe20000000000 */
[----:B------:R-:W-:Y:S01]  /*ea60*/  IABS R2, R2 ;  /* 0x0000000200027213 */ /* 0x000fe20000000000 */
[----:B------:R-:W-:Y:S01]  /*ea70*/  VIADD R170, R170, 0xffffff87 ;  /* 0xffffff87aaaa7836 */ /* 0x000fe20000000000 */
[----:B------:R-:W-:Y:S01]  /*ea80*/  IABS R213, R213 ;  /* 0x000000d500d57213 */ /* 0x000fe20000000000 */
[CC--:B------:R-:W-:Y:S01]  /*ea90*/  FFMA.FTZ R67, R0.reuse, -R169.reuse, R67 ;  /* 0x800000a900437223 */ /* 0x0c0fe20000010043 */
[----:B------:R-:W-:Y:S01]  /*eaa0*/  I2FP.F32.S32 R2, R2 ;  /* 0x0000000200027245 */ /* 0x000fe20000201400 */
[-C--:B------:R-:W-:Y:S01]  /*eab0*/  FFMA.FTZ R117, R171, -R169.reuse, R117 ;  /* 0x800000a9ab757223 */ /* 0x080fe20000010075 */
[----:B------:R-:W-:Y:S01]  /*eac0*/  IABS R170, R170 ;  /* 0x000000aa00aa7213 */ /* 0x000fe20000000000 */
[-C--:B------:R-:W-:Y:S01]  /*ead0*/  FFMA.FTZ R121, R0, -R169.reuse, R121 ;  /* 0x800000a900797223 */ /* 0x080fe20000010079 */
[----:B------:R-:W-:Y:S01]  /*eae0*/  I2FP.F32.S32 R212, R212 ;  /* 0x000000d400d47245 */ /* 0x000fe20000201400 */
[CC--:B------:R-:W-:Y:S01]  /*eaf0*/  FFMA.FTZ R52, R2.reuse, -R169.reuse, R52 ;  /* 0x800000a902347223 */ /* 0x0c0fe20000010034 */
[----:B------:R-:W-:Y:S01]  /*eb00*/  I2FP.F32.S32 R170, R170 ;  /* 0x000000aa00aa7245 */ /* 0x000fe20000201400 */
[C---:B------:R-:W-:Y:S01]  /*eb10*/  FFMA.FTZ R66, R2.reuse, -R169, R66 ;  /* 0x800000a902427223 */ /* 0x040fe20000010042 */
[----:B------:R-:W-:Y:S01]  /*eb20*/  I2FP.F32.S32 R213, R213 ;  /* 0x000000d500d57245 */ /* 0x000fe20000201400 */
[C---:B------:R-:W-:Y:S01]  /*eb30*/  FFMA.FTZ R120, R2.reuse, -R169, R120 ;  /* 0x800000a902787223 */ /* 0x040fe20000010078 */
[----:B------:R-:W-:Y:S01]  /*eb40*/  IABS R173, R173 ;  /* 0x000000ad00ad7213 */ /* 0x000fe20000000000 */
[-C--:B------:R-:W-:Y:S01]  /*eb50*/  FFMA.FTZ R126, R2, -R169.reuse, R126 ;  /* 0x800000a9027e7223 */ /* 0x080fe2000001007e */
[----:B------:R-:W-:Y:S01]  /*eb60*/  FMNMX3.FTZ R2, R174, R8, R9, !PT ;  /* 0x00000008ae027276 */ /* 0x000fe20007810009 */
[-C--:B------:R-:W-:Y:S01]  /*eb70*/  FFMA.FTZ R127, R0, -R169.reuse, R127 ;  /* 0x800000a9007f7223 */ /* 0x080fe2000001007f */
[----:B------:R-:W-:Y:S01]  /*eb80*/  FMNMX3.FTZ R0, R175, R10, R11, !PT ;  /* 0x0000000aaf007276 */ /* 0x000fe2000781000b */
[-C--:B------:R-:W-:Y:S01]  /*eb90*/  FFMA.FTZ R129, R170, -R169.reuse, R129 ;  /* 0x800000a9aa817223 */ /* 0x080fe20000010081 */
[----:B------:R-:W-:Y:S01]  /*eba0*/  FMNMX3.FTZ R170, R168, R6, R7, !PT ;  /* 0x00000006a8aa7276 */ /* 0x000fe20007810007 */
[-C--:B------:R-:W-:Y:S01]  /*ebb0*/  FFMA.FTZ R131, R171, -R169.reuse, R131 ;  /* 0x800000a9ab837223 */ /* 0x080fe20000010083 */
[----:B------:R-:W-:Y:S01]  /*ebc0*/  FMNMX3.FTZ R171, R3, R4, R5, !PT ;  /* 0x0000000403ab7276 */ /* 0x000fe20007810005 */
[CC--:B------:R-:W-:Y:S01]  /*ebd0*/  FFMA.FTZ R33, R217.reuse, -R169.reuse, R33 ;  /* 0x800000a9d9217223 */ /* 0x0c0fe20000010021 */
        /* <DEDUP_REMOVED lines=29> */
[----:B------:R-:W-:Y:S01]  /*edb0*/  IMAD.MOV.U32 R172, RZ, RZ, R204 ;  /* 0x000000ffffac7224 */ /* 0x000fe200078e00cc */
        /* <DEDUP_REMOVED lines=36> */
[----:B------:R-:W-:Y:S02]  /*f000*/  I2FP.F32.S32 R172, R172 ;  /* 0x000000ac00ac7245 */ /* 0x000fe40000201400 */
[----:B------:R-:W-:Y:S02]  /*f010*/  FMNMX3.FTZ R2, R2, R104, R105, !PT ;  /* 0x0000006802027276 */ /* 0x000fe40007810069 */
[----:B------:R-:W-:Y:S01]  /*f020*/  FMNMX3.FTZ R0, R0, R106, R107, !PT ;  /* 0x0000006a00007276 */ /* 0x000fe2000781006b */
[CC--:B------:R-:W-:Y:S01]  /*f030*/  FFMA.FTZ R116, R172.reuse, -R169.reuse, R116 ;  /* 0x800000a9ac747223 */ /* 0x0c0fe20000010074 */
[----:B------:R-:W-:Y:S01]  /*f040*/  FMNMX3.FTZ R171, R171, R100, R101, !PT ;  /* 0x00000064abab7276 */ /* 0x000fe20007810065 */
[----:B------:R-:W-:Y:S01]  /*f050*/  FFMA.FTZ R130, R172, -R169, R130 ;  /* 0x800000a9ac827223 */ /* 0x000fe20000010082 */
[----:B------:R-:W-:Y:S02]  /*f060*/  FMNMX3.FTZ R170, R170, R102, R103, !PT ;  /* 0x00000066aaaa7276 */ /* 0x000fe40007810067 */
[----:B------:R-:W-:Y:S02]  /*f070*/  I2FP.F32.S32 R173, R173 ;  /* 0x000000ad00ad7245 */ /* 0x000fe40000201400 */
[----:B------:R-:W-:Y:S02]  /*f080*/  FMNMX3.FTZ R2, R2, R108, R109, !PT ;  /* 0x0000006c02027276 */ /* 0x000fe4000781006d */
[----:B------:R-:W-:Y:S01]  /*f090*/  FMNMX3.FTZ R0, R0, R110, R111, !PT ;  /* 0x0000006e00007276 */ /* 0x000fe2000781006f */
[----:B------:R-:W-:Y:S01]  /*f0a0*/  FFMA.FTZ R128, R173, -R169, R128 ;  /* 0x800000a9ad807223 */ /* 0x000fe20000010080 */
        /* <DEDUP_REMOVED lines=11> */
.L_x_460:
[----:B------:R-:W1:Y:S01]  /*f160*/  SHFL.BFLY PT, R172, R220, 0x2, 0x1f ;  /* 0x0c401f00dcac7f89 */ /* 0x000e6200000e0000 */
[----:B------:R-:W-:Y:S07]  /*f170*/  IADD3 R223, PT, PT, R228, 0x8000, RZ ;  /* 0x00008000e4df7810 */ /* 0x000fee0007ffe0ff */
[----:B------:R-:W2:Y:S08]  /*f180*/  SHFL.BFLY PT, R171, R222, 0x2, 0x1f ;  /* 0x0c401f00deab7f89 */ /* 0x000eb000000e0000 */
[----:B------:R-:W4:Y:S08]  /*f190*/  SHFL.BFLY PT, R173, R221, 0x2, 0x1f ;  /* 0x0c401f00ddad7f89 */ /* 0x000f3000000e0000 */
[----:B------:R-:W5:Y:S08]  /*f1a0*/  SHFL.BFLY PT, R2, R0, 0x2, 0x1f ;  /* 0x0c401f0000027f89 */ /* 0x000f7000000e0000 */
[----:B---3--:R-:W-:Y:S01]  /*f1b0*/  LDSM.16.MT88.4 R208, [R230+0x8000] ;  /* 0x00800000e6d0783b */ /* 0x008fe20000004200 */
[----:B-1----:R-:W-:Y:S02]  /*f1c0*/  FMNMX.FTZ R172, R220, R172, !PT ;  /* 0x000000acdcac7209 */ /* 0x002fe40007810000 */
[----:B--2---:R-:W-:Y:S05]  /*f1d0*/  FMNMX.FTZ R171, R222, R171, !PT ;  /* 0x000000abdeab7209 */ /* 0x004fea0007810000 */
[----:B------:R-:W1:Y:S01]  /*f1e0*/  SHFL.BFLY PT, R204, R172, 0x1, 0x1f ;  /* 0x0c201f00accc7f89 */ /* 0x000e6200000e0000 */
[----:B----4-:R-:W-:Y:S07]  /*f1f0*/  FMNMX.FTZ R173, R221, R173, !PT ;  /* 0x000000adddad7209 */ /* 0x010fee0007810000 */
[----:B------:R-:W2:Y:S01]  /*f200*/  SHFL.BFLY PT, R205, R171, 0x1, 0x1f ;  /* 0x0c201f00abcd7f89 */ /* 0x000ea200000e0000 */
[----:B-----5:R-:W-:Y:S07]  /*f210*/  FMNMX.FTZ R0, R0, R2, !PT ;  /* 0x0000000200007209 */ /* 0x020fee0007810000 */
[----:B------:R-:W3:Y:S08]  /*f220*/  SHFL.BFLY PT, R170, R173, 0x1, 0x1f ;  /* 0x0c201f00adaa7f89 */ /* 0x000ef000000e0000 */
[----:B------:R-:W4:Y:S01]  /*f230*/  SHFL.BFLY PT, R2, R0, 0x1, 0x1f ;  /* 0x0c201f0000027f89 */ /* 0x000f2200000e0000 */
[----:B-1----:R-:W-:Y:S02]  /*f240*/  FMNMX.FTZ R172, R172, R204, !PT ;  /* 0x000000ccacac7209 */ /* 0x002fe40007810000 */
[----:B--2---:R-:W-:Y:S03]  /*f250*/  FMNMX.FTZ R171, R171, R205, !PT ;  /* 0x000000cdabab7209 */ /* 0x004fe60007810000 */
[C---:B------:R-:W-:Y:S02]  /*f260*/  FMUL.FTZ R213, R172.reuse, UR4 ;  /* 0x00000004acd57c20 */ /* 0x040fe40008410000 */
[----:B------:R-:W1:Y:S01]  /*f270*/  LDSM.16.MT88.4 R204, [R228+0x8000] ;  /* 0x00800000e4cc783b */ /* 0x000e620000004200 */
[----:B------:R-:W-:Y:S02]  /*f280*/  FSETP.NEU.FTZ.AND P1, PT, R172, -INF , PT ;  /* 0xff800000ac00780b */ /* 0x000fe40003f3d000 */
[----:B---3--:R-:W-:Y:S01]  /*f290*/  FMNMX.FTZ R173, R173, R170, !PT ;  /* 0x000000aaadad7209 */ /* 0x008fe20007810000 */
[----:B------:R-:W-:Y:S01]  /*f2a0*/  FMUL.FTZ R214, R171, UR4 ;  /* 0x00000004abd67c20 */ /* 0x000fe20008410000 */
[----:B------:R-:W-:Y:S02]  /*f2b0*/  FSEL R213, R213, RZ, P1 ;  /* 0x000000ffd5d57208 */ /* 0x000fe40000800000 */
[C---:B------:R-:W-:Y:S01]  /*f2c0*/  FSETP.NEU.FTZ.AND P2, PT, R173.reuse, -INF , PT ;  /* 0xff800000ad00780b */ /* 0x040fe20003f5d000 */
[C---:B------:R-:W-:Y:S01]  /*f2d0*/  FMUL.FTZ R212, R173.reuse, UR4 ;  /* 0x00000004add47c20 */ /* 0x040fe20008410000 */
[----:B----4-:R-:W-:Y:S01]  /*f2e0*/  FMNMX.FTZ R170, R0, R2, !PT ;  /* 0x0000000200aa7209 */ /* 0x010fe20007810000 */
[----:B------:R-:W-:Y:S01]  /*f2f0*/  FADD.FTZ R0, -R173, R3 ;  /* 0x00000003ad007221 */ /* 0x000fe20000010100 */
[----:B------:R-:W-:Y:S01]  /*f300*/  FSETP.NEU.FTZ.AND P1, PT, R171, -INF , PT ;  /* 0xff800000ab00780b */ /* 0x000fe20003f3d000 */
[----:B------:R-:W-:Y:S01]  /*f310*/  FADD.FTZ R3, -R172, R168 ;  /* 0x000000a8ac037221 */ /* 0x000fe20000010100 */
[----:B------:R-:W-:Y:S01]  /*f320*/  FSEL R212, R212, RZ, P2 ;  /* 0x000000ffd4d47208 */ /* 0x000fe20001000000 */
[----:B------:R-:W-:Y:S01]  /*f330*/  FMUL.FTZ R168, R0, UR4 ;  /* 0x0000000400a87c20 */ /* 0x000fe20008410000 */
[----:B------:R-:W-:Y:S01]  /*f340*/  FSEL R214, R214, RZ, P1 ;  /* 0x000000ffd6d67208 */ /* 0x000fe20000800000 */
[----:B------:R-:W-:Y:S01]  /*f350*/  FMUL.FTZ R3, R3, UR4 ;  /* 0x0000000403037c20 */ /* 0x000fe20008410000 */
[C---:B------:R-:W-:Y:S01]  /*f360*/  FMUL.FTZ R215, R170.reuse, UR4 ;  /* 0x00000004aad77c20 */ /* 0x040fe20008410000 */
[----:B------:R-:W-:Y:S01]  /*f370*/  FSETP.NEU.FTZ.AND P1, PT, R170, -INF , PT ;  /* 0xff800000aa00780b */ /* 0x000fe20003f3d000 */
[--C-:B------:R-:W-:Y:S01]  /*f380*/  FFMA.FTZ R4, R4, UR4, -R212.reuse ;  /* 0x0000000404047c23 */ /* 0x100fe200080108d4 */
[--C-:B------:R-:W-:Y:S01]  /*f390*/  FFMA.FTZ R5, R5, UR4, -R212.reuse ;  /* 0x0000000405057c23 */ /* 0x100fe200080108d4 */
        /* <DEDUP_REMOVED lines=9> */
[----:B------:R-:W2:Y:S01]  /*f430*/  MUFU.EX2 R168, R168 ;  /* 0x000000a800a87308 */ /* 0x000ea20000000800 */
[----:B------:R-:W-:Y:S01]  /*f440*/  FMUL.FTZ R0, R0, UR4 ;  /* 0x0000000400007c20 */ /* 0x000fe20008410000 */
[----:B------:R-:W-:Y:S01]  /*f450*/  FMUL.FTZ R2, R2, UR4 ;  /* 0x0000000402027c20 */ /* 0x000fe20008410000 */
[--C-:B------:R-:W-:Y:S07]  /*f460*/  FFMA.FTZ R8, R8, UR4, -R214.reuse ;  /* 0x0000000408087c23 */ /* 0x100fee00080108d6 */
[----:B------:R-:W3:Y:S01]  /*f470*/  MUFU.EX2 R3, R3 ;  /* 0x0000000300037308 */ /* 0x000ee20000000800 */
[--C-:B------:R-:W-:Y:S01]  /*f480*/  FFMA.FTZ R9, R9, UR4, -R214.reuse ;  /* 0x0000000409097c23 */ /* 0x100fe200080108d6 */
[--C-:B------:R-:W-:Y:S01]  /*f490*/  FFMA.FTZ R10, R10, UR4, -R215.reuse ;  /* 0x000000040a0a7c23 */ /* 0x100fe200080108d7 */
[--C-:B------:R-:W-:Y:S07]  /*f4a0*/  FFMA.FTZ R11, R11, UR4, -R215.reuse ;  /* 0x000000040b0b7c23 */ /* 0x100fee00080108d7 */
[----:B------:R4:W-:Y:S01]  /*f4b0*/  MUFU.EX2 R216, R4 ;  /* 0x0000000400d87308 */ /* 0x0009e20000000800 */
[--C-:B------:R-:W-:Y:S01]  /*f4c0*/  FFMA.FTZ R12, R12, UR4, -R214.reuse ;  /* 0x000000040c0c7c23 */ /* 0x100fe200080108d6 */
[----:B------:R-:W-:Y:S01]  /*f4d0*/  FFMA.FTZ R13, R13, UR4, -R214 ;  /* 0x000000040d0d7c23 */ /* 0x000fe200080108d6 */
[--C-:B------:R-:W-:Y:S07]  /*f4e0*/  FFMA.FTZ R14, R14, UR4, -R215.reuse ;  /* 0x000000040e0e7c23 */ /* 0x100fee00080108d7 */
[----:B------:R5:W1:Y:S01]  /*f4f0*/  MUFU.EX2 R220, R5 ;  /* 0x0000000500dc7308 */ /* 0x000a620000000800 */
[----:B------:R-:W-:Y:S01]  /*f500*/  FFMA.FTZ R15, R15, UR4, -R215 ;  /* 0x000000040f0f7c23 */ /* 0x000fe200080108d7 */
[----:B------:R-:W-:Y:S01]  /*f510*/  IADD3 R174, PT, PT, R228, 0x8040, RZ ;  /* 0x00008040e4ae7810 */ /* 0x000fe20007ffe0ff */
[C---:B--2---:R-:W-:Y:S07]  /*f520*/  FMUL.FTZ R132, R168.reuse, R132 ;  /* 0x00000084a8847220 */ /* 0x044fee0000410000 */
[----:B------:R2:W-:Y:S01]  /*f530*/  MUFU.EX2 R217, R6 ;  /* 0x0000000600d97308 */ /* 0x0005e20000000800 */
[----:B------:R-:W-:Y:S01]  /*f540*/  @P0 IADD3 R174, PT, PT, R223, -0x40, RZ ;  /* 0xffffffc0dfae0810 */ /* 0x000fe20007ffe0ff */
[C---:B------:R-:W-:Y:S01]  /*f550*/  FMUL.FTZ R133, R168.reuse, R133 ;  /* 0x00000085a8857220 */ /* 0x040fe20000410000 */
[C---:B---3--:R-:W-:Y:S07]  /*f560*/  FMUL.FTZ R134, R3.reuse, R134 ;  /* 0x0000008603867220 */ /* 0x048fee0000410000 */
[----:B------:R3:W3:Y:S01]  /*f570*/  MUFU.EX2 R219, R7 ;  /* 0x0000000700db7308 */ /* 0x0006e20000000800 */
[C---:B------:R-:W-:Y:S01]  /*f580*/  FMUL.FTZ R135, R3.reuse, R135 ;  /* 0x0000008703877220 */ /* 0x040fe20000410000 */
[C---:B----4-:R-:W-:Y:S01]  /*f590*/  FMUL.FTZ R4, R168.reuse, R180 ;  /* 0x000000b4a8047220 */ /* 0x050fe20000410000 */
[C---:B------:R-:W-:Y:S07]  /*f5a0*/  FMUL.FTZ R144, R168.reuse, R144 ;  /* 0x00000090a8907220 */ /* 0x040fee0000410000 */
[----:B------:R4:W-:Y:S01]  /*f5b0*/  MUFU.EX2 R251, R16 ;  /* 0x0000001000fb7308 */ /* 0x0009e20000000800 */
[C---:B------:R-:W-:Y:S01]  /*f5c0*/  FMUL.FTZ R145, R168.reuse, R145 ;  /* 0x00000091a8917220 */ /* 0x040fe20000410000 */
[----:B-----5:R-:W-:Y:S01]  /*f5d0*/  FMUL.FTZ R5, R168, R181 ;  /* 0x000000b5a8057220 */ /* 0x020fe20000410000 */
[----:B-1----:R-:W-:Y:S07]  /*f5e0*/  F2FP.BF16.F32.PACK_AB R180, R220, R216 ;  /* 0x000000d8dcb4723e */ /* 0x002fee00000010ff */
[----:B------:R-:W1:Y:S01]  /*f5f0*/  MUFU.EX2 R221, R17 ;  /* 0x0000001100dd7308 */ /* 0x000e620000000800 */
[C---:B------:R-:W-:Y:S01]  /*f600*/  FMUL.FTZ R146, R3.reuse, R146 ;  /* 0x0000009203927220 */ /* 0x040fe20000410000 */
[C---:B--2---:R-:W-:Y:S01]  /*f610*/  FMUL.FTZ R6, R3.reuse, R182 ;  /* 0x000000b603067220 */ /* 0x044fe20000410000 */
[C---:B------:R-:W-:Y:S07]  /*f620*/  FMUL.FTZ R147, R3.reuse, R147 ;  /* 0x0000009303937220 */ /* 0x040fee0000410000 */
[----:B------:R2:W-:Y:S01]  /*f630*/  MUFU.EX2 R250, R18 ;  /* 0x0000001200fa7308 */ /* 0x0005e20000000800 */
[C---:B------:R-:W-:Y:S01]  /*f640*/  FMUL.FTZ R148, R168.reuse, R148 ;  /* 0x00000094a8947220 */ /* 0x040fe20000410000 */
[----:B---3--:R-:W-:Y:S01]  /*f650*/  FMUL.FTZ R7, R3, R183 ;  /* 0x000000b703077220 */ /* 0x008fe20000410000 */
[----:B------:R-:W-:Y:S07]  /*f660*/  F2FP.BF16.F32.PACK_AB R181, R219, R217 ;  /* 0x000000d9dbb5723e */ /* 0x000fee00000010ff */
[----:B------:R-:W3:Y:S01]  /*f670*/  MUFU.EX2 R252, R19 ;  /* 0x0000001300fc7308 */ /* 0x000ee20000000800 */
[C---:B------:R-:W-:Y:S01]  /*f680*/  FMUL.FTZ R149, R168.reuse, R149 ;  /* 0x00000095a8957220 */ /* 0x040fe20000410000 */
[C---:B----4-:R-:W-:Y:S01]  /*f690*/  FMUL.FTZ R16, R168.reuse, R188 ;  /* 0x000000bca8107220 */ /* 0x050fe20000410000 */
[C---:B------:R-:W-:Y:S07]  /*f6a0*/  FMUL.FTZ R150, R3.reuse, R150 ;  /* 0x0000009603967220 */ /* 0x040fee0000410000 */
[----:B------:R-:W4:Y:S01]  /*f6b0*/  MUFU.EX2 R2, R2 ;  /* 0x0000000200027308 */ /* 0x000f220000000800 */
[----:B------:R-:W-:Y:S01]  /*f6c0*/  FMUL.FTZ R151, R3, R151 ;  /* 0x0000009703977220 */ /* 0x000fe20000410000 */
[----:B-1----:R-:W-:Y:S01]  /*f6d0*/  F2FP.BF16.F32.PACK_AB R182, R221, R251 ;  /* 0x000000fbddb6723e */ /* 0x002fe200000010ff */
[----:B------:R-:W-:Y:S07]  /*f6e0*/  FMUL.FTZ R17, R168, R189 ;  /* 0x000000bda8117220 */ /* 0x000fee0000410000 */
[----:B------:R-:W-:Y:S01]  /*f6f0*/  MUFU.EX2 R0, R0 ;  /* 0x0000000000007308 */ /* 0x000fe20000000800 */
[----:B------:R-:W-:Y:S01]  /*f700*/  IADD3 R175, PT, PT, R234, R174, RZ ;  /* 0x000000aeeaaf7210 */ /* 0x000fe20007ffe0ff */
[C---:B--2---:R-:W-:Y:S01]  /*f710*/  FMUL.FTZ R18, R3.reuse, R190 ;  /* 0x000000be03127220 */ /* 0x044fe20000410000 */
[C---:B------:R-:W-:Y:S07]  /*f720*/  FMUL.FTZ R160, R168.reuse, R160 ;  /* 0x000000a0a8a07220 */ /* 0x040fee0000410000 */
[----:B------:R4:W-:Y:S01]  /*f730*/  MUFU.EX2 R218, R8 ;  /* 0x0000000800da7308 */ /* 0x0009e20000000800 */
[----:B------:R-:W-:Y:S01]  /*f740*/  FMUL.FTZ R161, R168, R161 ;  /* 0x000000a1a8a17220 */ /* 0x000fe20000410000 */
[----:B---3--:R-:W-:Y:S01]  /*f750*/  F2FP.BF16.F32.PACK_AB R183, R252, R250 ;  /* 0x000000fafcb7723e */ /* 0x008fe200000010ff */
[----:B------:R-:W-:Y:S07]  /*f760*/  FMUL.FTZ R19, R3, R191 ;  /* 0x000000bf03137220 */ /* 0x000fee0000410000 */
[----:B------:R1:W2:Y:S01]  /*f770*/  MUFU.EX2 R227, R9 ;  /* 0x0000000900e37308 */ /* 0x0002a20000000800 */
[----:B------:R-:W-:Y:S01]  /*f780*/  LDSM.16.MT88.4 R188, [R175] ;  /* 0x00000000afbc783b */ /* 0x000fe20000004200 */
[--C-:B------:R-:W-:Y:S01]  /*f790*/  FFMA.FTZ R36, R36, UR4, -R212.reuse ;  /* 0x0000000424247c23 */ /* 0x100fe200080108d4 */
[----:B------:R-:W-:Y:S07]  /*f7a0*/  FFMA.FTZ R37, R37, UR4, -R212 ;  /* 0x0000000425257c23 */ /* 0x000fee00080108d4 */
        /* <DEDUP_REMOVED lines=8> */
[----:B--2---:R-:W-:Y:S07]  /*f830*/  F2FP.BF16.F32.PACK_AB R176, R227, R218 ;  /* 0x000000dae3b0723e */ /* 0x004fee00000010ff */
[----:B------:R-:W1:Y:S01]  /*f840*/  MUFU.EX2 R246, R13 ;  /* 0x0000000d00f67308 */ /* 0x000e620000000800 */
[C---:B------:R-:W-:Y:S01]  /*f850*/  FMUL.FTZ R138, R0.reuse, R138 ;  /* 0x0000008a008a7220 */ /* 0x040fe20000410000 */
[C---:B---3--:R-:W-:Y:S01]  /*f860*/  FMUL.FTZ R10, R0.reuse, R178 ;  /* 0x000000b2000a7220 */ /* 0x048fe20000410000 */
[----:B------:R-:W-:Y:S07]  /*f870*/  FMUL.FTZ R139, R0, R139 ;  /* 0x0000008b008b7220 */ /* 0x000fee0000410000 */
[----:B------:R2:W-:Y:S01]  /*f880*/  MUFU.EX2 R245, R14 ;  /* 0x0000000e00f57308 */ /* 0x0005e20000000800 */
[----:B------:R-:W-:Y:S01]  /*f890*/  FMUL.FTZ R140, R2, R140 ;  /* 0x0000008c028c7220 */ /* 0x000fe20000410000 */
[----:B-----5:R-:W-:Y:S01]  /*f8a0*/  FMUL.FTZ R11, R0, R179 ;  /* 0x000000b3000b7220 */ /* 0x020fe20000410000 */
[----:B------:R-:W-:Y:S07]  /*f8b0*/  F2FP.BF16.F32.PACK_AB R177, R224, R222 ;  /* 0x000000dee0b1723e */ /* 0x000fee00000010ff */
[----:B------:R-:W3:Y:S01]  /*f8c0*/  MUFU.EX2 R248, R15 ;  /* 0x0000000f00f87308 */ /* 0x000ee20000000800 */
[C---:B------:R-:W-:Y:S01]  /*f8d0*/  FMUL.FTZ R141, R2.reuse, R141 ;  /* 0x0000008d028d7220 */ /* 0x040fe20000410000 */
[----:B----4-:R-:W-:Y:S01]  /*f8e0*/  FMUL.FTZ R12, R2, R184 ;  /* 0x000000b8020c7220 */ /* 0x010fe20000410000 */
[C---:B------:R-:W-:Y:S01]  /*f8f0*/  FMUL.FTZ R142, R0.reuse, R142 ;  /* 0x0000008e008e7220 */ /* 0x040fe20000410000 */
[----:B------:R-:W-:Y:S01]  /*f900*/  FMUL.FTZ R143, R0, R143 ;  /* 0x0000008f008f7220 */ /* 0x000fe20000410000 */
[----:B------:R-:W-:Y:S01]  /*f910*/  FMUL.FTZ R152, R2, R152 ;  /* 0x0000009802987220 */ /* 0x000fe20000410000 */
[----:B-1----:R-:W-:Y:S01]  /*f920*/  F2FP.BF16.F32.PACK_AB R178, R246, R247 ;  /* 0x000000f7f6b2723e */ /* 0x002fe200000010ff */
        /* <DEDUP_REMOVED lines=9> */
[--C-:B------:R-:W-:Y:S01]  /*f9c0*/  FFMA.FTZ R38, R38, UR4, -R213.reuse ;  /* 0x0000000426267c23 */ /* 0x100fe200080108d5 */
[----:B------:R-:W1:Y:S01]  /*f9d0*/  LDSM.16.MT88.4 R184, [R174] ;  /* 0x00000000aeb8783b */ /* 0x000e620000004200 */
[----:B------:R-:W-:Y:S01]  /*f9e0*/  FFMA.FTZ R39, R39, UR4, -R213 ;  /* 0x0000000427277c23 */ /* 0x000fe200080108d5 */
[--C-:B------:R-:W-:Y:S01]  /*f9f0*/  FFMA.FTZ R44, R44, UR4, -R214.reuse ;  /* 0x000000042c2c7c23 */ /* 0x100fe200080108d6 */
[----:B------:R-:W-:Y:S01]  /*fa00*/  FFMA.FTZ R45, R45, UR4, -R214 ;  /* 0x000000042d2d7c23 */ /* 0x000fe200080108d6 */
[C---:B------:R-:W-:Y:S04]  /*fa10*/  HMMA.16816.F32.BF16 R8, R176.reuse, R204, R8 ;  /* 0x000000ccb008723c */ /* 0x040fe80000041808 */
[--C-:B------:R-:W-:Y:S01]  /*fa20*/  FFMA.FTZ R46, R46, UR4, -R215.reuse ;  /* 0x000000042e2e7c23 */ /* 0x100fe200080108d7 */
[----:B------:R-:W-:Y:S01]  /*fa30*/  FFMA.FTZ R47, R47, UR4, -R215 ;  /* 0x000000042f2f7c23 */ /* 0x000fe200080108d7 */
[--C-:B------:R-:W-:Y:S01]  /*fa40*/  FFMA.FTZ R51, R51, UR4, -R213.reuse ;  /* 0x0000000433337c23 */ /* 0x100fe200080108d5 */
[--C-:B------:R-:W-:Y:S01]  /*fa50*/  FFMA.FTZ R52, R52, UR4, -R212.reuse ;  /* 0x0000000434347c23 */ /* 0x100fe200080108d4 */
[-C--:B------:R-:W-:Y:S03]  /*fa60*/  HMMA.16816.F32.BF16 R12, R176, R206.reuse, R12 ;  /* 0x000000ceb00c723c */ /* 0x080fe6000004180c */
[----:B------:R-:W-:Y:S01]  /*fa70*/  FFMA.FTZ R53, R53, UR4, -R212 ;  /* 0x0000000435357c23 */ /* 0x000fe200080108d4 */
[--C-:B------:R-:W-:Y:S01]  /*fa80*/  FFMA.FTZ R54, R54, UR4, -R213.reuse ;  /* 0x0000000436367c23 */ /* 0x100fe200080108d5 */
[----:B------:R-:W-:Y:S01]  /*fa90*/  FFMA.FTZ R55, R55, UR4, -R213 ;  /* 0x0000000437377c23 */ /* 0x000fe200080108d5 */
[----:B------:R-:W-:Y:S01]  /*faa0*/  FFMA.FTZ R57, R57, UR4, -R214 ;  /* 0x0000000439397c23 */ /* 0x000fe200080108d6 */
[C---:B------:R-:W-:Y:S01]  /*fab0*/  FMUL.FTZ R158, R0.reuse, R158 ;  /* 0x0000009e009e7220 */ /* 0x040fe20000410000 */
[C---:B------:R-:W-:Y:S04]  /*fac0*/  HMMA.16816.F32.BF16 R16, R180.reuse, R206, R16 ;  /* 0x000000ceb410723c */ /* 0x040fe80000041810 */
[----:B------:R-:W-:Y:S01]  /*fad0*/  FMUL.FTZ R159, R0, R159 ;  /* 0x0000009f009f7220 */ /* 0x000fe20000410000 */
[C---:B------:R-:W-:Y:S01]  /*fae0*/  FMUL.FTZ R162, R3.reuse, R162 ;  /* 0x000000a203a27220 */ /* 0x040fe20000410000 */
[----:B------:R-:W-:Y:S01]  /*faf0*/  FMUL.FTZ R163, R3, R163 ;  /* 0x000000a303a37220 */ /* 0x000fe20000410000 */
[C---:B------:R-:W-:Y:S01]  /*fb00*/  FMUL.FTZ R164, R2.reuse, R164 ;  /* 0x000000a402a47220 */ /* 0x040fe20000410000 */
[-C--:B------:R-:W-:Y:S03]  /*fb10*/  HMMA.16816.F32.BF16 R132, R180, R208.reuse, R132 ;  /* 0x000000d0b484723c */ /* 0x080fe60000041884 */
[----:B------:R-:W-:Y:S01]  /*fb20*/  FMUL.FTZ R165, R2, R165 ;  /* 0x000000a502a57220 */ /* 0x000fe20000410000 */
[--C-:B------:R-:W-:Y:S01]  /*fb30*/  FFMA.FTZ R26, R26, UR4, -R215.reuse ;  /* 0x000000041a1a7c23 */ /* 0x100fe200080108d7 */
[----:B------:R-:W-:Y:S01]  /*fb40*/  FFMA.FTZ R31, R31, UR4, -R215 ;  /* 0x000000041f1f7c23 */ /* 0x000fe200080108d7 */
[--C-:B------:R-:W-:Y:S01]  /*fb50*/  FFMA.FTZ R48, R48, UR4, -R212.reuse ;  /* 0x0000000430307c23 */ /* 0x100fe200080108d4 */
        /* <DEDUP_REMOVED lines=8> */
[--C-:B------:R-:W-:Y:S01]  /*fbe0*/  FFMA.FTZ R204, R20, UR4, -R212.reuse ;  /* 0x0000000414cc7c23 */ /* 0x100fe200080108d4 */
[----:B------:R-:W-:Y:S01]  /*fbf0*/  FMUL.FTZ R20, R168, R192 ;  /* 0x000000c0a8147220 */ /* 0x000fe20000410000 */
[----:B------:R2:W-:Y:S01]  /*fc00*/  MUFU.EX2 R225, R32 ;  /* 0x0000002000e17308 */ /* 0x0005e20000000800 */
[----:B------:R-:W-:Y:S01]  /*fc10*/  FFMA.FTZ R33, R33, UR4, -R212 ;  /* 0x0000000421217c23 */ /* 0x000fe200080108d4 */
[C---:B------:R-:W-:Y:S08]  /*fc20*/  HMMA.16816.F32.BF16 R144, R180.reuse, R210, R144 ;  /* 0x000000d2b490723c */ /* 0x040ff00000041890 */
[----:B------:R-:W-:Y:S01]  /*fc30*/  MUFU.EX2 R208, R34 ;  /* 0x0000002200d07308 */ /* 0x000fe20000000800 */
[--C-:B------:R-:W-:Y:S01]  /*fc40*/  FFMA.FTZ R35, R35, UR4, -R213.reuse ;  /* 0x0000000423237c23 */ /* 0x100fe200080108d5 */
[--C-:B------:R-:W-:Y:S08]  /*fc50*/  FFMA.FTZ R28, R28, UR4, -R214.reuse ;  /* 0x000000041c1c7c23 */ /* 0x100ff000080108d6 */
[----:B------:R3:W-:Y:S01]  /*fc60*/  MUFU.EX2 R211, R49 ;  /* 0x0000003100d37308 */ /* 0x0007e20000000800 */
[C---:B------:R-:W-:Y:S01]  /*fc70*/  FMUL.FTZ R166, R0.reuse, R166 ;  /* 0x000000a600a67220 */ /* 0x040fe20000410000 */
[-C--:B-1----:R-:W-:Y:S08]  /*fc80*/  HMMA.16816.F32.BF16 R148, R180, R184.reuse, R148 ;  /* 0x000000b8b494723c */ /* 0x082ff00000041894 */
[----:B------:R1:W-:Y:S01]  /*fc90*/  MUFU.EX2 R205, R35 ;  /* 0x0000002300cd7308 */ /* 0x0003e20000000800 */
[----:B------:R-:W-:Y:S01]  /*fca0*/  FMUL.FTZ R167, R0, R167 ;  /* 0x000000a700a77220 */ /* 0x000fe20000410000 */
[----:B--2---:R-:W-:Y:S01]  /*fcb0*/  FMUL.FTZ R32, R2, R196 ;  /* 0x000000c402207220 */ /* 0x004fe20000410000 */
[--C-:B------:R-:W-:Y:S07]  /*fcc0*/  FFMA.FTZ R24, R24, UR4, -R214.reuse ;  /* 0x0000000418187c23 */ /* 0x100fee00080108d6 */
[----:B------:R2:W-:Y:S01]  /*fcd0*/  MUFU.EX2 R210, R28 ;  /* 0x0000001c00d27308 */ /* 0x0005e20000000800 */
[----:B------:R-:W-:Y:S01]  /*fce0*/  FFMA.FTZ R25, R25, UR4, -R214 ;  /* 0x0000000419197c23 */ /* 0x000fe200080108d6 */
[C---:B------:R-:W-:Y:S08]  /*fcf0*/  HMMA.16816.F32.BF16 R152, R176.reuse, R184, R152 ;  /* 0x000000b8b098723c */ /* 0x040ff00000041898 */
[----:B------:R4:W-:Y:S01]  /*fd00*/  MUFU.EX2 R196, R24 ;  /* 0x0000001800c47308 */ /* 0x0009e20000000800 */
[----:B------:R-:W-:Y:S01]  /*fd10*/  FFMA.FTZ R184, R21, UR4, -R212 ;  /* 0x0000000415b87c23 */ /* 0x000fe200080108d4 */
[----:B------:R-:W-:Y:S01]  /*fd20*/  FFMA.FTZ R185, R22, UR4, -R213 ;  /* 0x0000000416b97c23 */ /* 0x000fe200080108d5 */
[----:B---3--:R-:W-:Y:S01]  /*fd30*/  MOV R49, R248 ;  /* 0x000000f800317202 */ /* 0x008fe20000000f00 */
[----:B------:R-:W-:Y:S01]  /*fd40*/  FMUL.FTZ R21, R168, R193 ;  /* 0x000000c1a8157220 */ /* 0x000fe20000410000 */
[-C--:B------:R-:W-:Y:S05]  /*fd50*/  HMMA.16816.F32.BF16 R156, R176, R186.reuse, R156 ;  /* 0x000000bab09c723c */ /* 0x080fea000004189c */
[----:B------:R-:W-:Y:S01]  /*fd60*/  MUFU.EX2 R226, R184 ;  /* 0x000000b800e27308 */ /* 0x000fe20000000800 */
[----:B------:R-:W-:Y:S01]  /*fd70*/  FMUL.FTZ R22, R3, R194 ;  /* 0x000000c203167220 */ /* 0x000fe20000410000 */
[----:B-1----:R-:W-:Y:S08]  /*fd80*/  FMUL.FTZ R35, R0, R199 ;  /* 0x000000c700237220 */ /* 0x002ff00000410000 */
[----:B------:R-:W-:Y:S01]  /*fd90*/  MUFU.EX2 R209, R185 ;  /* 0x000000b900d17308 */ /* 0x000fe20000000800 */
[----:B--2---:R-:W-:Y:S01]  /*fda0*/  FFMA.FTZ R28, R27, UR4, -R215 ;  /* 0x000000041b1c7c23 */ /* 0x004fe200080108d7 */
[----:B------:R-:W-:Y:S01]  /*fdb0*/  FMUL.FTZ R27, R3, R203 ;  /* 0x000000cb031b7220 */ /* 0x000fe20000410000 */
[C---:B------:R-:W-:Y:S07]  /*fdc0*/  HMMA.16816.F32.BF16 R160, R180.reuse, R186, R160 ;  /* 0x000000bab4a0723c */ /* 0x040fee00000418a0 */
[----:B------:R1:W-:Y:S01]  /*fdd0*/  MUFU.EX2 R249, R33 ;  /* 0x0000002100f97308 */ /* 0x0003e20000000800 */
[----:B------:R-:W-:Y:S01]  /*fde0*/  FFMA.FTZ R186, R23, UR4, -R213 ;  /* 0x0000000417ba7c23 */ /* 0x000fe200080108d5 */
[----:B------:R-:W-:Y:S08]  /*fdf0*/  FMUL.FTZ R23, R3, R195 ;  /* 0x000000c303177220 */ /* 0x000ff00000410000 */
[----:B------:R-:W-:Y:S01]  /*fe00*/  MUFU.EX2 R199, R44 ;  /* 0x0000002c00c77308 */ /* 0x000fe20000000800 */
[----:B----4-:R-:W-:Y:S01]  /*fe10*/  FMUL.FTZ R24, R168, R200 ;  /* 0x000000c8a8187220 */ /* 0x010fe20000410000 */
[----:B------:R-:W-:Y:S01]  /*fe20*/  FMUL.FTZ R34, R0, R198 ;  /* 0x000000c600227220 */ /* 0x000fe20000410000 */
[--C-:B------:R-:W-:Y:S07]  /*fe30*/  FFMA.FTZ R29, R29, UR4, -R214.reuse ;  /* 0x000000041d1d7c23 */ /* 0x100fee00080108d6 */
[----:B------:R2:W-:Y:S01]  /*fe40*/  MUFU.EX2 R223, R186 ;  /* 0x000000ba00df7308 */ /* 0x0005e20000000800 */
[--C-:B------:R-:W-:Y:S01]  /*fe50*/  FFMA.FTZ R30, R30, UR4, -R215.reuse ;  /* 0x000000041e1e7c23 */ /* 0x100fe200080108d7 */
[-C--:B------:R-:W-:Y:S08]  /*fe60*/  HMMA.16816.F32.BF16 R20, R180, R188.reuse, R20 ;  /* 0x000000bcb414723c */ /* 0x080ff00000041814 */
[----:B------:R3:W-:Y:S01]  /*fe70*/  MUFU.EX2 R248, R51 ;  /* 0x0000003300f87308 */ /* 0x0007e20000000800 */
[----:B-1----:R-:W-:Y:S01]  /*fe80*/  FMUL.FTZ R33, R2, R197 ;  /* 0x000000c502217220 */ /* 0x002fe20000410000 */
[----:B------:R-:W-:Y:S01]  /*fe90*/  FFMA.FTZ R41, R41, UR4, -R214 ;  /* 0x0000000429297c23 */ /* 0x000fe200080108d6 */
[--C-:B------:R-:W-:Y:S07]  /*fea0*/  FFMA.FTZ R42, R42, UR4, -R215.reuse ;  /* 0x000000042a2a7c23 */ /* 0x100fee00080108d7 */
[----:B------:R-:W-:Y:S01]  /*feb0*/  MUFU.EX2 R193, R54 ;  /* 0x0000003600c17308 */ /* 0x000fe20000000800 */
[----:B------:R-:W-:Y:S01]  /*fec0*/  FFMA.FTZ R43, R43, UR4, -R215 ;  /* 0x000000042b2b7c23 */ /* 0x000fe200080108d7 */
[C---:B------:R-:W-:Y:S08]  /*fed0*/  HMMA.16816.F32.BF16 R164, R176.reuse, R188, R164 ;  /* 0x000000bcb0a4723c */ /* 0x040ff000000418a4 */
[----:B------:R1:W-:Y:S01]  /*fee0*/  MUFU.EX2 R188, R26 ;  /* 0x0000001a00bc7308 */ /* 0x0003e20000000800 */
[----:B--2---:R-:W2:Y:S01]  /*fef0*/  LDSM.16.MT88.4 R184, [R228+0x8800] ;  /* 0x00880000e4b8783b */ /* 0x004ea20000004200 */
[----:B------:R-:W-:Y:S08]  /*ff00*/  FFMA.FTZ R67, R67, UR4, -R213 ;  /* 0x0000000443437c23 */ /* 0x000ff000080108d5 */
[----:B------:R4:W5:Y:S01]  /*ff10*/  MUFU.EX2 R198, R25 ;  /* 0x0000001900c67308 */ /* 0x0009620000000800 */
[--C-:B------:R-:W-:Y:S01]  /*ff20*/  FFMA.FTZ R64, R64, UR4, -R212.reuse ;  /* 0x0000000440407c23 */ /* 0x100fe200080108d4 */
[-C--:B------:R-:W-:Y:S08]  /*ff30*/  HMMA.16816.F32.BF16 R32, R176, R190.reuse, R32 ;  /* 0x000000beb020723c */ /* 0x080ff00000041820 */
[----:B------:R-:W2:Y:S01]  /*ff40*/  MUFU.EX2 R189, R28 ;  /* 0x0000001c00bd7308 */ /* 0x000ea20000000800 */
[----:B------:R-:W-:Y:S01]  /*ff50*/  FFMA.FTZ R65, R65, UR4, -R212 ;  /* 0x0000000441417c23 */ /* 0x000fe200080108d4 */
[----:B---3--:R-:W3:Y:S01]  /*ff60*/  LDL.LU R51, [R1] ;  /* 0x0000000001337983 */ /* 0x008ee20000300800 */
[--C-:B------:R-:W-:Y:S07]  /*ff70*/  FFMA.FTZ R60, R60, UR4, -R214.reuse ;  /* 0x000000043c3c7c23 */ /* 0x100fee00080108d6 */
[----:B------:R2:W-:Y:S01]  /*ff80*/  MUFU.EX2 R206, R29 ;  /* 0x0000001d00ce7308 */ /* 0x0005e20000000800 */
[--C-:B------:R-:W-:Y:S01]  /*ff90*/  FFMA.FTZ R61, R61, UR4, -R214.reuse ;  /* 0x000000043d3d7c23 */ /* 0x100fe200080108d6 */
[----:B-1----:R-:W-:Y:S01]  /*ffa0*/  FMUL.FTZ R26, R3, R202 ;  /* 0x000000ca031a7220 */ /* 0x002fe20000410000 */
[--C-:B------:R-:W-:Y:S07]  /*ffb0*/  FFMA.FTZ R59, R59, UR4, -R215.reuse ;  /* 0x000000043b3b7c23 */ /* 0x100fee00080108d7 */
[----:B------:R1:W-:Y:S01]  /*ffc0*/  MUFU.EX2 R203, R31 ;  /* 0x0000001f00cb7308 */ /* 0x0003e20000000800 */
[--C-:B------:R-:W-:Y:S01]  /*ffd0*/  FFMA.FTZ R62, R62, UR4, -R215.reuse ;  /* 0x000000043e3e7c23 */ /* 0x100fe200080108d7 */
[----:B----4-:R-:W-:Y:S01]  /*ffe0*/  FMUL.FTZ R25, R168, R201 ;  /* 0x000000c9a8197220 */ /* 0x010fe20000410000 */
[----:B-----5:R-:W-:Y:S07]  /*fff0*/  F2FP.BF16.F32.PACK_AB R176, R198, R196 ;  /* 0x000000c4c6b0723e */ /* 0x020fee00000010ff */
[----:B------:R-:W4:Y:S01]  /*10000*/  MUFU.EX2 R207, R204 ;  /* 0x000000cc00cf7308 */ /* 0x000f220000000800 */
[--C-:B------:R-:W-:Y:S01]  /*10010*/  FFMA.FTZ R63, R63, UR4, -R215.reuse ;  /* 0x000000043f3f7c23 */ /* 0x100fe200080108d7 */
[----:B--2---:R-:W-:Y:S01]  /*10020*/  F2FP.BF16.F32.PACK_AB R177, R189, R188 ;  /* 0x000000bcbdb1723e */ /* 0x004fe200000010ff */
[----:B------:R-:W-:Y:S07]  /*10030*/  FFMA.FTZ R56, R56, UR4, -R214 ;  /* 0x0000000438387c23 */ /* 0x000fee00080108d6 */
[----:B------:R2:W5:Y:S01]  /*10040*/  MUFU.EX2 R197, R30 ;  /* 0x0000001e00c57308 */ /* 0x0005620000000800 */
[----:B------:R-:W-:Y:S01]  /*10050*/  HMMA.16816.F32.BF16 R24, R180, R190, R24 ;  /* 0x000000beb418723c */ /* 0x000fe20000041818 */
[----:B------:R-:W5:Y:S08]  /*10060*/  LDSM.16.MT88.4 R180, [R230+0x8800] ;  /* 0x00880000e6b4783b */ /* 0x000f700000004200 */
[----:B------:R-:W-:Y:S01]  /*10070*/  MUFU.EX2 R201, R37 ;  /* 0x0000002500c97308 */ /* 0x000fe20000000800 */
[----:B------:R-:W-:Y:S01]  /*10080*/  MOV R191, R205 ;  /* 0x000000cd00bf7202 */ /* 0x000fe20000000f00 */
[----:B------:R-:W-:Y:S01]  /*10090*/  FFMA.FTZ R58, R58, UR4, -R215 ;  /* 0x000000043a3a7c23 */ /* 0x000fe200080108d7 */
[----:B------:R-:W-:Y:S07]  /*100a0*/  F2FP.BF16.F32.PACK_AB R29, R223, R209 ;  /* 0x000000d1df1d723e */ /* 0x000fee00000010ff */
[----:B------:R-:W-:Y:S01]  /*100b0*/  MUFU.EX2 R202, R39 ;  /* 0x0000002700ca7308 */ /* 0x000fe20000000800 */
[----:B-1----:R-:W-:Y:S01]  /*100c0*/  F2FP.BF16.F32.PACK_AB R31, R191, R208 ;  /* 0x000000d0bf1f723e */ /* 0x002fe200000010ff */
[--C-:B------:R-:W-:Y:S01]  /*100d0*/  FFMA.FTZ R68, R68, UR4, -R212.reuse ;  /* 0x0000000444447c23 */ /* 0x100fe200080108d4 */
[----:B----4-:R-:W-:Y:S07]  /*100e0*/  F2FP.BF16.F32.PACK_AB R28, R226, R207 ;  /* 0x000000cfe21c723e */ /* 0x010fee00000010ff */
[----:B------:R1:W-:Y:S01]  /*100f0*/  MUFU.EX2 R200, R48 ;  /* 0x0000003000c87308 */ /* 0x0003e20000000800 */
[----:B------:R-:W-:Y:S01]  /*10100*/  MOV R190, R206 ;  /* 0x000000ce00be7202 */ /* 0x000fe20000000f00 */
[--C-:B------:R-:W-:Y:S01]  /*10110*/  FFMA.FTZ R69, R69, UR4, -R212.reuse ;  /* 0x0000000445457c23 */ /* 0x100fe200080108d4 */
[----:B--2---:R-:W-:Y:S07]  /*10120*/  F2FP.BF16.F32.PACK_AB R30, R249, R225 ;  /* 0x000000e1f91e723e */ /* 0x004fee00000010ff */
[----:B------:R-:W-:Y:S01]  /*10130*/  MUFU.EX2 R205, R52 ;  /* 0x0000003400cd7308 */ /* 0x000fe20000000800 */
[----:B------:R-:W-:Y:S01]  /*10140*/  F2FP.BF16.F32.PACK_AB R178, R190, R210 ;  /* 0x000000d2beb2723e */ /* 0x000fe200000010ff */
[--C-:B------:R-:W-:Y:S01]  /*10150*/  FFMA.FTZ R80, R80, UR4, -R212.reuse ;  /* 0x0000000450507c23 */ /* 0x100fe200080108d4 */
[----:B-----5:R-:W-:Y:S07]  /*10160*/  F2FP.BF16.F32.PACK_AB R179, R203, R197 ;  /* 0x000000c5cbb3723e */ /* 0x020fee00000010ff */
[----:B------:R-:W-:Y:S01]  /*10170*/  MUFU.EX2 R206, R53 ;  /* 0x0000003500ce7308 */ /* 0x000fe20000000800 */
[----:B------:R-:W-:Y:S01]  /*10180*/  FFMA.FTZ R81, R81, UR4, -R212 ;  /* 0x0000000451517c23 */ /* 0x000fe200080108d4 */
[-C--:B------:R-:W-:Y:S08]  /*10190*/  HMMA.16816.F32.BF16 R4, R28, R184.reuse, R4 ;  /* 0x000000b81c04723c */ /* 0x080ff00000041804 */
[----:B------:R-:W-:Y:S01]  /*101a0*/  MUFU.EX2 R194, R55 ;  /* 0x0000003700c27308 */ /* 0x000fe20000000800 */
[----:B-1----:R-:W-:Y:S09]  /*101b0*/  MOV R48, R246 ;  /* 0x000000f600307202 */ /* 0x002ff20000000f00 */
[----:B------:R-:W-:Y:S01]  /*101c0*/  MUFU.EX2 R204, R64 ;  /* 0x0000004000cc7308 */ /* 0x000fe20000000800 */
[--C-:B------:R-:W-:Y:S01]  /*101d0*/  FFMA.FTZ R70, R70, UR4, -R213.reuse ;  /* 0x0000000446467c23 */ /* 0x100fe200080108d5 */
[C---:B------:R-:W-:Y:S08]  /*101e0*/  HMMA.16816.F32.BF16 R8, R176.reuse, R184, R8 ;  /* 0x000000b8b008723c */ /* 0x040ff00000041808 */
[----:B------:R-:W-:Y:S01]  /*101f0*/  MUFU.EX2 R246, R45 ;  /* 0x0000002d00f67308 */ /* 0x000fe20000000800 */
        /* <DEDUP_REMOVED lines=12> */
[----:B------:R-:W1:Y:S07]  /*102c0*/  LDSM.16.MT88.4 R184, [R174+0x800] ;  /* 0x00080000aeb8783b */ /* 0x000e6e0000004200 */
[----:B------:R-:W-:Y:S01]  /*102d0*/  MUFU.EX2 R67, R67 ;  /* 0x0000004300437308 */ /* 0x000fe20000000800 */
[--C-:B------:R-:W-:Y:S01]  /*102e0*/  FFMA.FTZ R74, R74, UR4, -R215.reuse ;  /* 0x000000044a4a7c23 */ /* 0x100fe200080108d7 */
[--C-:B------:R-:W-:Y:S08]  /*102f0*/  FFMA.FTZ R75, R75, UR4, -R215.reuse ;  /* 0x000000044b4b7c23 */ /* 0x100ff000080108d7 */
[----:B------:R-:W-:Y:S01]  /*10300*/  MUFU.EX2 R64, R60 ;  /* 0x0000003c00407308 */ /* 0x000fe20000000800 */
[--C-:B------:R-:W-:Y:S01]  /*10310*/  FFMA.FTZ R78, R78, UR4, -R215.reuse ;  /* 0x000000044e4e7c23 */ /* 0x100fe200080108d7 */
[-C--:B------:R-:W-:Y:S08]  /*10320*/  HMMA.16816.F32.BF16 R132, R28, R180.reuse, R132 ;  /* 0x000000b41c84723c */ /* 0x080ff00000041884 */
[----:B------:R-:W-:Y:S01]  /*10330*/  MUFU.EX2 R65, R56 ;  /* 0x0000003800417308 */ /* 0x000fe20000000800 */
[----:B------:R-:W-:Y:S01]  /*10340*/  FFMA.FTZ R79, R79, UR4, -R215 ;  /* 0x000000044f4f7c23 */ /* 0x000fe200080108d7 */
[--C-:B------:R-:W-:Y:S01]  /*10350*/  FFMA.FTZ R84, R84, UR4, -R212.reuse ;  /* 0x0000000454547c23 */ /* 0x100fe200080108d4 */
[--C-:B------:R-:W-:Y:S07]  /*10360*/  FFMA.FTZ R85, R85, UR4, -R212.reuse ;  /* 0x0000000455557c23 */ /* 0x100fee00080108d4 */
[----:B------:R-:W-:Y:S01]  /*10370*/  MUFU.EX2 R61, R61 ;  /* 0x0000003d003d7308 */ /* 0x000fe20000000800 */
[--C-:B------:R-:W-:Y:S01]  /*10380*/  FFMA.FTZ R96, R96, UR4, -R212.reuse ;  /* 0x0000000460607c23 */ /* 0x100fe200080108d4 */
[C---:B------:R-:W-:Y:S08]  /*10390*/  HMMA.16816.F32.BF16 R136, R176.reuse, R180, R136 ;  /* 0x000000b4b088723c */ /* 0x040ff00000041888 */
[----:B------:R-:W-:Y:S01]  /*103a0*/  MUFU.EX2 R60, R58 ;  /* 0x0000003a003c7308 */ /* 0x000fe20000000800 */
[----:B------:R-:W-:Y:S01]  /*103b0*/  FFMA.FTZ R97, R97, UR4, -R212 ;  /* 0x0000000461617c23 */ /* 0x000fe200080108d4 */
[--C-:B------:R-:W-:Y:S08]  /*103c0*/  FFMA.FTZ R86, R86, UR4, -R213.reuse ;  /* 0x0000000456567c23 */ /* 0x100ff000080108d5 */
[----:B------:R-:W-:Y:S01]  /*103d0*/  MUFU.EX2 R59, R59 ;  /* 0x0000003b003b7308 */ /* 0x000fe20000000800 */
[--C-:B------:R-:W-:Y:S01]  /*103e0*/  FFMA.FTZ R87, R87, UR4, -R213.reuse ;  /* 0x0000000457577c23 */ /* 0x100fe200080108d5 */
[-C--:B------:R-:W-:Y:S08]  /*103f0*/  HMMA.16816.F32.BF16 R140, R176, R182.reuse, R140 ;  /* 0x000000b6b08c723c */ /* 0x080ff0000004188c */
[----:B------:R-:W-:Y:S01]  /*10400*/  MUFU.EX2 R62, R62 ;  /* 0x0000003e003e7308 */ /* 0x000fe20000000800 */
[--C-:B------:R-:W-:Y:S01]  /*10410*/  FFMA.FTZ R98, R98, UR4, -R213.reuse ;  /* 0x0000000462627c23 */ /* 0x100fe200080108d5 */
[----:B------:R-:W-:Y:S01]  /*10420*/  FFMA.FTZ R99, R99, UR4, -R213 ;  /* 0x0000000463637c23 */ /* 0x000fe200080108d5 */
[--C-:B------:R-:W-:Y:S07]  /*10430*/  FFMA.FTZ R88, R88, UR4, -R214.reuse ;  /* 0x0000000458587c23 */ /* 0x100fee00080108d6 */
[----:B------:R-:W-:Y:S01]  /*10440*/  MUFU.EX2 R63, R63 ;  /* 0x0000003f003f7308 */ /* 0x000fe20000000800 */
[--C-:B------:R-:W-:Y:S01]  /*10450*/  FFMA.FTZ R89, R89, UR4, -R214.reuse ;  /* 0x0000000459597c23 */ /* 0x100fe200080108d6 */
[C---:B------:R-:W-:Y:S01]  /*10460*/  HMMA.16816.F32.BF16 R144, R28.reuse, R182, R144 ;  /* 0x000000b61c90723c */ /* 0x040fe20000041890 */
[----:B------:R-:W2:Y:S07]  /*10470*/  LDSM.16.MT88.4 R180, [R175+0x800] ;  /* 0x00080000afb4783b */ /* 0x000eae0000004200 */
[----:B------:R-:W-:Y:S01]  /*10480*/  MUFU.EX2 R68, R68 ;  /* 0x0000004400447308 */ /* 0x000fe20000000800 */
[--C-:B------:R-:W-:Y:S01]  /*10490*/  FFMA.FTZ R92, R92, UR4, -R214.reuse ;  /* 0x000000045c5c7c23 */ /* 0x100fe200080108d6 */
[----:B------:R-:W-:Y:S08]  /*104a0*/  FFMA.FTZ R93, R93, UR4, -R214 ;  /* 0x000000045d5d7c23 */ /* 0x000ff000080108d6 */
[----:B------:R-:W-:Y:S01]  /*104b0*/  MUFU.EX2 R69, R69 ;  /* 0x0000004500457308 */ /* 0x000fe20000000800 */
[--C-:B------:R-:W-:Y:S01]  /*104c0*/  FFMA.FTZ R90, R90, UR4, -R215.reuse ;  /* 0x000000045a5a7c23 */ /* 0x100fe200080108d7 */
[--C-:B------:R-:W-:Y:S01]  /*104d0*/  FFMA.FTZ R91, R91, UR4, -R215.reuse ;  /* 0x000000045b5b7c23 */ /* 0x100fe200080108d7 */
[-C--:B-1----:R-:W-:Y:S07]  /*104e0*/  HMMA.16816.F32.BF16 R148, R28, R184.reuse, R148 ;  /* 0x000000b81c94723c */ /* 0x082fee0000041894 */
[----:B------:R-:W-:Y:S01]  /*104f0*/  MUFU.EX2 R70, R70 ;  /* 0x0000004600467308 */ /* 0x000fe20000000800 */
[--C-:B------:R-:W-:Y:S01]  /*10500*/  FFMA.FTZ R94, R94, UR4, -R215.reuse ;  /* 0x000000045e5e7c23 */ /* 0x100fe200080108d7 */
[----:B------:R-:W-:Y:S08]  /*10510*/  FFMA.FTZ R95, R95, UR4, -R215 ;  /* 0x000000045f5f7c23 */ /* 0x000ff000080108d7 */
[----:B------:R-:W-:Y:S01]  /*10520*/  MUFU.EX2 R71, R71 ;  /* 0x0000004700477308 */ /* 0x000fe20000000800 */
[--C-:B------:R-:W-:Y:S01]  /*10530*/  FFMA.FTZ R100, R100, UR4, -R212.reuse ;  /* 0x0000000464647c23 */ /* 0x100fe200080108d4 */
[--C-:B------:R-:W-:Y:S01]  /*10540*/  FFMA.FTZ R101, R101, UR4, -R212.reuse ;  /* 0x0000000465657c23 */ /* 0x100fe200080108d4 */
[C---:B------:R-:W-:Y:S07]  /*10550*/  HMMA.16816.F32.BF16 R152, R176.reuse, R184, R152 ;  /* 0x000000b8b098723c */ /* 0x040fee0000041898 */
[----:B------:R-:W-:Y:S01]  /*10560*/  MUFU.EX2 R185, R38 ;  /* 0x0000002600b97308 */ /* 0x000fe20000000800 */
[--C-:B------:R-:W-:Y:S09]  /*10570*/  FFMA.FTZ R112, R112, UR4, -R212.reuse ;  /* 0x0000000470707c23 */ /* 0x100ff200080108d4 */
[----:B------:R-:W-:Y:S01]  /*10580*/  MUFU.EX2 R184, R41 ;  /* 0x0000002900b87308 */ /* 0x000fe20000000800 */
[----:B------:R-:W-:Y:S01]  /*10590*/  FFMA.FTZ R113, R113, UR4, -R212 ;  /* 0x0000000471717c23 */ /* 0x000fe200080108d4 */
[--C-:B------:R-:W-:Y:S01]  /*105a0*/  FFMA.FTZ R102, R102, UR4, -R213.reuse ;  /* 0x0000000466667c23 */ /* 0x100fe200080108d5 */
[-C--:B------:R-:W-:Y:S07]  /*105b0*/  HMMA.16816.F32.BF16 R156, R176, R186.reuse, R156 ;  /* 0x000000bab09c723c */ /* 0x080fee000004189c */
[----:B------:R-:W-:Y:S01]  /*105c0*/  MUFU.EX2 R80, R80 ;  /* 0x0000005000507308 */ /* 0x000fe20000000800 */
[--C-:B------:R-:W-:Y:S01]  /*105d0*/  FFMA.FTZ R103, R103, UR4, -R213.reuse ;  /* 0x0000000467677c23 */ /* 0x100fe200080108d5 */
[--C-:B------:R-:W-:Y:S08]  /*105e0*/  FFMA.FTZ R114, R114, UR4, -R213.reuse ;  /* 0x0000000472727c23 */ /* 0x100ff000080108d5 */
[----:B------:R-:W-:Y:S01]  /*105f0*/  MUFU.EX2 R81, R81 ;  /* 0x0000005100517308 */ /* 0x000fe20000000800 */
[----:B------:R-:W-:Y:S01]  /*10600*/  FFMA.FTZ R115, R115, UR4, -R213 ;  /* 0x0000000473737c23 */ /* 0x000fe200080108d5 */
[--C-:B------:R-:W-:Y:S01]  /*10610*/  FFMA.FTZ R104, R104, UR4, -R214.reuse ;  /* 0x0000000468687c23 */ /* 0x100fe200080108d6 */
[C---:B------:R-:W-:Y:S07]  /*10620*/  HMMA.16816.F32.BF16 R160, R28.reuse, R186, R160 ;  /* 0x000000ba1ca0723c */ /* 0x040fee00000418a0 */
[----:B------:R1:W4:Y:S01]  /*10630*/  MUFU.EX2 R186, R36 ;  /* 0x0000002400ba7308 */ /* 0x0003220000000800 */
[--C-:B------:R-:W-:Y:S09]  /*10640*/  FFMA.FTZ R105, R105, UR4, -R214.reuse ;  /* 0x0000000469697c23 */ /* 0x100ff200080108d6 */
[----:B------:R5:W3:Y:S01]  /*10650*/  MUFU.EX2 R187, R50 ;  /* 0x0000003200bb7308 */ /* 0x000ae20000000800 */
[--C-:B------:R-:W-:Y:S01]  /*10660*/  FFMA.FTZ R108, R108, UR4, -R214.reuse ;  /* 0x000000046c6c7c23 */ /* 0x100fe200080108d6 */
[----:B------:R-:W-:Y:S01]  /*10670*/  FFMA.FTZ R109, R109, UR4, -R214 ;  /* 0x000000046d6d7c23 */ /* 0x000fe200080108d6 */
[-C--:B--2---:R-:W-:Y:S07]  /*10680*/  HMMA.16816.F32.BF16 R20, R28, R180.reuse, R20 ;  /* 0x000000b41c14723c */ /* 0x084fee0000041814 */
[----:B------:R-:W-:Y:S01]  /*10690*/  MUFU.EX2 R82, R82 ;  /* 0x0000005200527308 */ /* 0x000fe20000000800 */
[--C-:B------:R-:W-:Y:S01]  /*106a0*/  FFMA.FTZ R106, R106, UR4, -R215.reuse ;  /* 0x000000046a6a7c23 */ /* 0x100fe200080108d7 */
[--C-:B------:R-:W-:Y:S08]  /*106b0*/  FFMA.FTZ R107, R107, UR4, -R215.reuse ;  /* 0x000000046b6b7c23 */ /* 0x100ff000080108d7 */
[----:B------:R-:W-:Y:S01]  /*106c0*/  MUFU.EX2 R83, R83 ;  /* 0x0000005300537308 */ /* 0x000fe20000000800 */
[--C-:B------:R-:W-:Y:S01]  /*106d0*/  FFMA.FTZ R110, R110, UR4, -R215.reuse ;  /* 0x000000046e6e7c23 */ /* 0x100fe200080108d7 */
[----:B-1----:R-:W1:Y:S01]  /*106e0*/  LDSM.16.MT88.4 R36, [R228+0x9000] ;  /* 0x00900000e424783b */ /* 0x002e620000004200 */
[C---:B------:R-:W-:Y:S07]  /*106f0*/  HMMA.16816.F32.BF16 R164, R176.reuse, R180, R164 ;  /* 0x000000b4b0a4723c */ /* 0x040fee00000418a4 */
[----:B------:R-:W2:Y:S01]  /*10700*/  MUFU.EX2 R181, R40 ;  /* 0x0000002800b57308 */ /* 0x000ea20000000800 */
[----:B-----5:R-:W-:Y:S09]  /*10710*/  MOV R50, R221 ;  /* 0x000000dd00327202 */ /* 0x020ff20000000f00 */
[----:B------:R-:W-:Y:S01]  /*10720*/  MUFU.EX2 R180, R42 ;  /* 0x0000002a00b47308 */ /* 0x000fe20000000800 */
[----:B------:R-:W-:Y:S01]  /*10730*/  FFMA.FTZ R111, R111, UR4, -R215 ;  /* 0x000000046f6f7c23 */ /* 0x000fe200080108d7 */
[--C-:B------:R-:W-:Y:S01]  /*10740*/  FFMA.FTZ R116, R116, UR4, -R212.reuse ;  /* 0x0000000474747c23 */ /* 0x100fe200080108d4 */
[-C--:B------:R-:W-:Y:S07]  /*10750*/  HMMA.16816.F32.BF16 R32, R176, R182.reuse, R32 ;  /* 0x000000b6b020723c */ /* 0x080fee0000041820 */
[----:B------:R-:W-:Y:S01]  /*10760*/  MUFU.EX2 R177, R46 ;  /* 0x0000002e00b17308 */ /* 0x000fe20000000800 */
[----:B------:R-:W-:Y:S01]  /*10770*/  MOV R179, R49 ;  /* 0x0000003100b37202 */ /* 0x000fe20000000f00 */
[--C-:B------:R-:W-:Y:S08]  /*10780*/  FFMA.FTZ R117, R117, UR4, -R212.reuse ;  /* 0x0000000475757c23 */ /* 0x100ff000080108d4 */
[----:B------:R5:W-:Y:S01]  /*10790*/  MUFU.EX2 R221, R47 ;  /* 0x0000002f00dd7308 */ /* 0x000be20000000800 */
[----:B------:R-:W-:Y:S01]  /*107a0*/  MOV R178, R48 ;  /* 0x0000003000b27202 */ /* 0x000fe20000000f00 */
[--C-:B------:R-:W-:Y:S01]  /*107b0*/  FFMA.FTZ R128, R128, UR4, -R212.reuse ;  /* 0x0000000480807c23 */ /* 0x100fe200080108d4 */
[----:B------:R-:W-:Y:S07]  /*107c0*/  HMMA.16816.F32.BF16 R24, R28, R182, R24 ;  /* 0x000000b61c18723c */ /* 0x000fee0000041818 */
[----:B------:R-:W1:Y:S01]  /*107d0*/  MUFU.EX2 R176, R43 ;  /* 0x0000002b00b07308 */ /* 0x000e620000000800 */
[----:B----4-:R-:W-:Y:S09]  /*107e0*/  F2FP.BF16.F32.PACK_AB R28, R201, R186 ;  /* 0x000000bac91c723e */ /* 0x010ff200000010ff */
[----:B------:R-:W-:Y:S01]  /*107f0*/  MUFU.EX2 R72, R72 ;  /* 0x0000004800487308 */ /* 0x000fe20000000800 */
[----:B------:R-:W-:Y:S01]  /*10800*/  F2FP.BF16.F32.PACK_AB R29, R202, R185 ;  /* 0x000000b9ca1d723e */ /* 0x000fe200000010ff */
[----:B------:R-:W-:Y:S01]  /*10810*/  FFMA.FTZ R212, R129, UR4, -R212 ;  /* 0x0000000481d47c23 */ /* 0x000fe200080108d4 */
[----:B------:R-:W-:Y:S07]  /*10820*/  F2FP.BF16.F32.PACK_AB R30, R211, R200 ;  /* 0x000000c8d31e723e */ /* 0x000fee00000010ff */
[----:B------:R-:W4:Y:S01]  /*10830*/  MUFU.EX2 R73, R73 ;  /* 0x0000004900497308 */ /* 0x000f220000000800 */
[----:B---3--:R-:W-:Y:S01]  /*10840*/  F2FP.BF16.F32.PACK_AB R31, R248, R187 ;  /* 0x000000bbf81f723e */ /* 0x008fe200000010ff */
[----:B-----5:R-:W3:Y:S01]  /*10850*/  LDSM.16.MT88.4 R44, [R230+0x9000] ;  /* 0x00900000e62c783b */ /* 0x020ee20000004200 */
[----:B--2---:R-:W-:Y:S07]  /*10860*/  F2FP.BF16.F32.PACK_AB R40, R184, R181 ;  /* 0x000000b5b828723e */ /* 0x004fee00000010ff */
[----:B------:R-:W-:Y:S01]  /*10870*/  MUFU.EX2 R212, R212 ;  /* 0x000000d400d47308 */ /* 0x000fe20000000800 */
[----:B------:R-:W-:Y:S01]  /*10880*/  MOV R183, R50 ;  /* 0x0000003200b77202 */ /* 0x000fe20000000f00 */
[--C-:B------:R-:W-:Y:S01]  /*10890*/  FFMA.FTZ R118, R118, UR4, -R213.reuse ;  /* 0x0000000476767c23 */ /* 0x100fe200080108d5 */
[----:B------:R-:W-:Y:S07]  /*108a0*/  F2FP.BF16.F32.PACK_AB R42, R246, R199 ;  /* 0x000000c7f62a723e */ /* 0x000fee00000010ff */
[----:B------:R-:W-:Y:S01]  /*108b0*/  MUFU.EX2 R76, R76 ;  /* 0x0000004c004c7308 */ /* 0x000fe20000000800 */
[----:B-1----:R-:W-:Y:S01]  /*108c0*/  F2FP.BF16.F32.PACK_AB R41, R176, R180 ;  /* 0x000000b4b029723e */ /* 0x002fe200000010ff */
[--C-:B------:R-:W-:Y:S01]  /*108d0*/  FFMA.FTZ R119, R119, UR4, -R213.reuse ;  /* 0x0000000477777c23 */ /* 0x100fe200080108d5 */
[----:B------:R-:W-:Y:S07]  /*108e0*/  F2FP.BF16.F32.PACK_AB R43, R221, R177 ;  /* 0x000000b1dd2b723e */ /* 0x000fee00000010ff */
[----:B------:R-:W-:Y:S01]  /*108f0*/  MUFU.EX2 R77, R77 ;  /* 0x0000004d004d7308 */ /* 0x000fe20000000800 */
[--C-:B------:R-:W-:Y:S01]  /*10900*/  FFMA.FTZ R130, R130, UR4, -R213.reuse ;  /* 0x0000000482827c23 */ /* 0x100fe200080108d5 */
[-C--:B------:R-:W-:Y:S08]  /*10910*/  HMMA.16816.F32.BF16 R4, R28, R36.reuse, R4 ;  /* 0x000000241c04723c */ /* 0x080ff00000041804 */
[----:B------:R-:W-:Y:S01]  /*10920*/  MUFU.EX2 R74, R74 ;  /* 0x0000004a004a7308 */ /* 0x000fe20000000800 */
[----:B------:R-:W-:Y:S01]  /*10930*/  FFMA.FTZ R213, R131, UR4, -R213 ;  /* 0x0000000483d57c23 */ /* 0x000fe200080108d5 */
[--C-:B------:R-:W-:Y:S01]  /*10940*/  FFMA.FTZ R120, R120, UR4, -R214.reuse ;  /* 0x0000000478787c23 */ /* 0x100fe200080108d6 */
[--C-:B------:R-:W-:Y:S07]  /*10950*/  FFMA.FTZ R121, R121, UR4, -R214.reuse ;  /* 0x0000000479797c23 */ /* 0x100fee00080108d6 */
[----:B------:R-:W1:Y:S01]  /*10960*/  MUFU.EX2 R75, R75 ;  /* 0x0000004b004b7308 */ /* 0x000e620000000800 */
        /* <DEDUP_REMOVED lines=11> */
[----:B------:R-:W-:Y:S07]  /*10a20*/  ISETP.GT.AND P1, PT, R238, RZ, PT ;  /* 0x000000ffee00720c */ /* 0x000fee0003f24270 */
[----:B------:R-:W2:Y:S01]  /*10a30*/  MUFU.EX2 R79, R79 ;  /* 0x0000004f004f7308 */ /* 0x000ea20000000800 */
[C---:B------:R-:W-:Y:S01]  /*10a40*/  HMMA.16816.F32.BF16 R16, R28.reuse, R38, R16 ;  /* 0x000000261c10723c */ /* 0x040fe20000041810 */
[----:B------:R-:W5:Y:S08]  /*10a50*/  LDSM.16.MT88.4 R36, [R174+0x1000] ;  /* 0x00100000ae24783b */ /* 0x000f700000004200 */
        /* <DEDUP_REMOVED lines=15> */
[-C--:B-----5:R-:W-:Y:S09]  /*10b50*/  HMMA.16816.F32.BF16 R148, R28, R36.reuse, R148 ;  /* 0x000000241c94723c */ /* 0x0a0ff20000041894 */
[----:B------:R-:W5:Y:S10]  /*10b60*/  MUFU.EX2 R89, R89 ;  /* 0x0000005900597308 */ /* 0x000f740000000800 */
[----:B------:R-:W-:Y:S01]  /*10b70*/  MUFU.EX2 R92, R92 ;  /* 0x0000005c005c7308 */ /* 0x000fe20000000800 */
[C---:B------:R-:W-:Y:S09]  /*10b80*/  HMMA.16816.F32.BF16 R152, R40.reuse, R36, R152 ;  /* 0x000000242898723c */ /* 0x040ff20000041898 */
[----:B------:R-:W5:Y:S10]  /*10b90*/  MUFU.EX2 R93, R93 ;  /* 0x0000005d005d7308 */ /* 0x000f740000000800 */
[----:B------:R-:W-:Y:S01]  /*10ba0*/  MUFU.EX2 R90, R90 ;  /* 0x0000005a005a7308 */ /* 0x000fe20000000800 */
[-C--:B------:R-:W-:Y:S09]  /*10bb0*/  HMMA.16816.F32.BF16 R156, R40, R38.reuse, R156 ;  /* 0x00000026289c723c */ /* 0x080ff2000004189c */
[----:B------:R-:W5:Y:S10]  /*10bc0*/  MUFU.EX2 R91, R91 ;  /* 0x0000005b005b7308 */ /* 0x000f740000000800 */
[----:B------:R-:W-:Y:S01]  /*10bd0*/  MUFU.EX2 R94, R94 ;  /* 0x0000005e005e7308 */ /* 0x000fe20000000800 */
[C---:B------:R-:W-:Y:S01]  /*10be0*/  HMMA.16816.F32.BF16 R160, R28.reuse, R38, R160 ;  /* 0x000000261ca0723c */ /* 0x040fe200000418a0 */
[----:B------:R-:W4:Y:S08]  /*10bf0*/  LDSM.16.MT88.4 R36, [R228+0x9800] ;  /* 0x00980000e424783b */ /* 0x000f300000004200 */
[----:B------:R-:W5:Y:S10]  /*10c00*/  MUFU.EX2 R95, R95 ;  /* 0x0000005f005f7308 */ /* 0x000f740000000800 */
[----:B------:R-:W-:Y:S01]  /*10c10*/  MUFU.EX2 R100, R100 ;  /* 0x0000006400647308 */ /* 0x000fe20000000800 */
[-C--:B---3--:R-:W-:Y:S09]  /*10c20*/  HMMA.16816.F32.BF16 R20, R28, R44.reuse, R20 ;  /* 0x0000002c1c14723c */ /* 0x088ff20000041814 */
[----:B------:R-:W-:Y:S10]  /*10c30*/  MUFU.EX2 R101, R101 ;  /* 0x0000006500657308 */ /* 0x000ff40000000800 */
[----:B------:R-:W-:Y:S01]  /*10c40*/  MUFU.EX2 R102, R102 ;  /* 0x0000006600667308 */ /* 0x000fe20000000800 */
[C---:B------:R-:W-:Y:S09]  /*10c50*/  HMMA.16816.F32.BF16 R164, R40.reuse, R44, R164 ;  /* 0x0000002c28a4723c */ /* 0x040ff200000418a4 */
[----:B------:R-:W-:Y:S10]  /*10c60*/  MUFU.EX2 R103, R103 ;  /* 0x0000006700677308 */ /* 0x000ff40000000800 */
[----:B------:R-:W-:Y:S01]  /*10c70*/  MUFU.EX2 R112, R112 ;  /* 0x0000007000707308 */ /* 0x000fe20000000800 */
[-C--:B------:R-:W-:Y:S01]  /*10c80*/  HMMA.16816.F32.BF16 R32, R40, R46.reuse, R32 ;  /* 0x0000002e2820723c */ /* 0x080fe20000041820 */
[----:B------:R-:W3:Y:S08]  /*10c90*/  LDL.LU R40, [R1+0x4] ;  /* 0x0000040001287983 */ /* 0x000ef00000300800 */
[----:B------:R-:W-:Y:S01]  /*10ca0*/  MUFU.EX2 R113, R113 ;  /* 0x0000007100717308 */ /* 0x000fe20000000800 */
[----:B------:R-:W-:Y:S01]  /*10cb0*/  F2FP.BF16.F32.PACK_AB R42, R61, R64 ;  /* 0x000000403d2a723e */ /* 0x000fe200000010ff */
[----:B------:R-:W2:Y:S01]  /*10cc0*/  LDL.LU R52, [R1+0x8] ;  /* 0x0000080001347983 */ /* 0x000ea20000300800 */
[----:B------:R-:W-:Y:S01]  /*10cd0*/  F2FP.BF16.F32.PACK_AB R41, R59, R60 ;  /* 0x0000003c3b29723e */ /* 0x000fe200000010ff */
[----:B------:R-:W-:Y:S01]  /*10ce0*/  FFMA.FTZ R168, R168, R51, R216 ;  /* 0x00000033a8a87223 */ /* 0x000fe200000100d8 */
[----:B------:R-:W-:Y:S01]  /*10cf0*/  HMMA.16816.F32.BF16 R24, R28, R46, R24 ;  /* 0x0000002e1c18723c */ /* 0x000fe20000041818 */
[----:B------:R-:W1:Y:S04]  /*10d00*/  LDSM.16.MT88.4 R44, [R230+0x9800] ;  /* 0x00980000e62c783b */ /* 0x000e680000004200 */
[----:B------:R-:W-:Y:S01]  /*10d10*/  MUFU.EX2 R114, R114 ;  /* 0x0000007200727308 */ /* 0x000fe20000000800 */
[----:B------:R-:W-:Y:S01]  /*10d20*/  F2FP.BF16.F32.PACK_AB R28, R206, R205 ;  /* 0x000000cdce1c723e */ /* 0x000fe200000010ff */
[----:B------:R-:W-:Y:S01]  /*10d30*/  FADD.FTZ R168, R220, R168 ;  /* 0x000000a8dca87221 */ /* 0x000fe20000010000 */
[----:B------:R-:W-:Y:S07]  /*10d40*/  F2FP.BF16.F32.PACK_AB R29, R194, R193 ;  /* 0x000000c1c21d723e */ /* 0x000fee00000010ff */
[----:B------:R-:W-:Y:S01]  /*10d50*/  MUFU.EX2 R115, R115 ;  /* 0x0000007300737308 */ /* 0x000fe20000000800 */
[----:B------:R-:W-:Y:S01]  /*10d60*/  F2FP.BF16.F32.PACK_AB R30, R195, R204 ;  /* 0x000000ccc31e723e */ /* 0x000fe200000010ff */
[----:B------:R-:W5:Y:S01]  /*10d70*/  LDSM.16.MT88.4 R48, [R174+0x1800] ;  /* 0x00180000ae30783b */ /* 0x000f620000004200 */
[----:B------:R-:W-:Y:S07]  /*10d80*/  F2FP.BF16.F32.PACK_AB R31, R67, R192 ;  /* 0x000000c0431f723e */ /* 0x000fee00000010ff */
[----:B------:R-:W-:Y:S01]  /*10d90*/  MUFU.EX2 R104, R104 ;  /* 0x0000006800687308 */ /* 0x000fe20000000800 */
[----:B------:R-:W-:Y:S09]  /*10da0*/  F2FP.BF16.F32.PACK_AB R43, R63, R62 ;  /* 0x0000003e3f2b723e */ /* 0x000ff200000010ff */
[----:B------:R-:W-:Y:S01]  /*10db0*/  MUFU.EX2 R105, R105 ;  /* 0x0000006900697308 */ /* 0x000fe20000000800 */
[-C--:B----4-:R-:W-:Y:S01]  /*10dc0*/  HMMA.16816.F32.BF16 R4, R28, R36.reuse, R4 ;  /* 0x000000241c04723c */ /* 0x090fe20000041804 */
[----:B------:R-:W4:Y:S08]  /*10dd0*/  LDL.LU R57, [R1+0xc] ;  /* 0x00000c0001397983 */ /* 0x000f300000300800 */
        /* <DEDUP_REMOVED lines=14> */
[----:B------:R-:W5:Y:S01]  /*10ec0*/  MUFU.EX2 R122, R122 ;  /* 0x0000007a007a7308 */ /* 0x000f620000000800 */
[----:B---3--:R-:W-:Y:S01]  /*10ed0*/  FFMA.FTZ R3, R3, R40, R217 ;  /* 0x0000002803037223 */ /* 0x008fe200000100d9 */
[----:B------:R-:W-:Y:S01]  /*10ee0*/  F2FP.BF16.F32.PACK_AB R40, R66, R65 ;  /* 0x000000414228723e */ /* 0x000fe200000010ff */
[----:B--2---:R-:W-:Y:S02]  /*10ef0*/  FFMA.FTZ R2, R2, R52, R218 ;  /* 0x0000003402027223 */ /* 0x004fe400000100da */
[----:B------:R-:W-:Y:S01]  /*10f00*/  FADD.FTZ R56, R219, R3 ;  /* 0x00000003db387221 */ /* 0x000fe20000010000 */
[----:B------:R-:W-:Y:S01]  /*10f10*/  LDSM.16.MT88.4 R52, [R175+0x2000] ;  /* 0x00200000af34783b */ /* 0x000fe20000004200 */
[----:B------:R-:W-:Y:S02]  /*10f20*/  FADD.FTZ R3, R251, R168 ;  /* 0x000000a8fb037221 */ /* 0x000fe40000010000 */
[C---:B------:R-:W-:Y:S04]  /*10f30*/  HMMA.16816.F32.BF16 R8, R40.reuse, R36, R8 ;  /* 0x000000242808723c */ /* 0x040fe80000041808 */
[----:B------:R-:W-:Y:S01]  /*10f40*/  FADD.FTZ R3, R183, R3 ;  /* 0x00000003b7037221 */ /* 0x000fe20000010000 */
[----:B------:R-:W-:Y:S03]  /*10f50*/  MOV R168, R172 ;  /* 0x000000ac00a87202 */ /* 0x000fe60000000f00 */
[-C--:B------:R-:W-:Y:S03]  /*10f60*/  HMMA.16816.F32.BF16 R12, R40, R38.reuse, R12 ;  /* 0x00000026280c723c */ /* 0x080fe6000004180c */
[----:B------:R-:W-:Y:S04]  /*10f70*/  FADD.FTZ R3, R207, R3 ;  /* 0x00000003cf037221 */ /* 0x000fe80000010000 */
[----:B------:R-:W-:Y:S01]  /*10f80*/  FADD.FTZ R3, R226, R3 ;  /* 0x00000003e2037221 */ /* 0x000fe20000010000 */
[C---:B------:R-:W-:Y:S01]  /*10f90*/  HMMA.16816.F32.BF16 R16, R28.reuse, R38, R16 ;  /* 0x000000261c10723c */ /* 0x040fe20000041810 */
[----:B------:R-:W2:Y:S03]  /*10fa0*/  LDSM.16.MT88.4 R36, [R175+0x1800] ;  /* 0x00180000af24783b */ /* 0x000ea60000004200 */
[----:B----4-:R-:W-:Y:S01]  /*10fb0*/  FFMA.FTZ R0, R0, R57, R222 ;  /* 0x0000003900007223 */ /* 0x010fe200000100de */
[----:B------:R-:W-:Y:S03]  /*10fc0*/  FADD.FTZ R3, R225, R3 ;  /* 0x00000003e1037221 */ /* 0x000fe60000010000 */
[-C--:B-1----:R-:W-:Y:S03]  /*10fd0*/  HMMA.16816.F32.BF16 R132, R28, R44.reuse, R132 ;  /* 0x0000002c1c84723c */ /* 0x082fe60000041884 */
[----:B------:R-:W-:Y:S04]  /*10fe0*/  FADD.FTZ R0, R224, R0 ;  /* 0x00000000e0007221 */ /* 0x000fe80000010000 */
[----:B------:R-:W-:Y:S01]  /*10ff0*/  FADD.FTZ R0, R245, R0 ;  /* 0x00000000f5007221 */ /* 0x000fe20000010000 */
[C---:B------:R-:W-:Y:S08]  /*11000*/  HMMA.16816.F32.BF16 R136, R40.reuse, R44, R136 ;  /* 0x0000002c2888723c */ /* 0x040ff00000041888 */
[-C--:B------:R-:W-:Y:S08]  /*11010*/  HMMA.16816.F32.BF16 R140, R40, R46.reuse, R140 ;  /* 0x0000002e288c723c */ /* 0x080ff0000004188c */
[C---:B------:R-:W-:Y:S01]  /*11020*/  HMMA.16816.F32.BF16 R144, R28.reuse, R46, R144 ;  /* 0x0000002e1c90723c */ /* 0x040fe20000041890 */
[----:B------:R-:W-:Y:S07]  /*11030*/  LDSM.16.MT88.4 R44, [R230+0xa000] ;  /* 0x00a00000e62c783b */ /* 0x000fee0000004200 */
[-C--:B-----5:R-:W-:Y:S08]  /*11040*/  HMMA.16816.F32.BF16 R148, R28, R48.reuse, R148 ;  /* 0x000000301c94723c */ /* 0x0a0ff00000041894 */
[C---:B------:R-:W-:Y:S08]  /*11050*/  HMMA.16816.F32.BF16 R152, R40.reuse, R48, R152 ;  /* 0x000000302898723c */ /* 0x040ff00000041898 */
[-C--:B------:R-:W-:Y:S08]  /*11060*/  HMMA.16816.F32.BF16 R156, R40, R50.reuse, R156 ;  /* 0x00000032289c723c */ /* 0x080ff0000004189c */
[C---:B------:R-:W-:Y:S01]  /*11070*/  HMMA.16816.F32.BF16 R160, R28.reuse, R50, R160 ;  /* 0x000000321ca0723c */ /* 0x040fe200000418a0 */
[----:B------:R-:W-:Y:S07]  /*11080*/  LDSM.16.MT88.4 R48, [R174+0x2000] ;  /* 0x00200000ae30783b */ /* 0x000fee0000004200 */
[-C--:B--2---:R-:W-:Y:S08]  /*11090*/  HMMA.16816.F32.BF16 R20, R28, R36.reuse, R20 ;  /* 0x000000241c14723c */ /* 0x084ff00000041814 */
[C---:B------:R-:W-:Y:S04]  /*110a0*/  HMMA.16816.F32.BF16 R164, R40.reuse, R36, R164 ;  /* 0x0000002428a4723c */ /* 0x040fe800000418a4 */
[----:B------:R-:W-:Y:S02]  /*110b0*/  F2FP.BF16.F32.PACK_AB R36, R73, R72 ;  /* 0x000000484924723e */ /* 0x000fe400000010ff */
[----:B------:R-:W-:Y:S02]  /*110c0*/  F2FP.BF16.F32.PACK_AB R37, R75, R74 ;  /* 0x0000004a4b25723e */ /* 0x000fe400000010ff */
[-C--:B------:R-:W-:Y:S01]  /*110d0*/  HMMA.16816.F32.BF16 R32, R40, R38.reuse, R32 ;  /* 0x000000262820723c */ /* 0x080fe20000041820 */
[----:B------:R-:W1:Y:S07]  /*110e0*/  LDSM.16.MT88.4 R40, [R228+0xa000] ;  /* 0x00a00000e428783b */ /* 0x000e6e0000004200 */
[----:B------:R-:W-:Y:S04]  /*110f0*/  HMMA.16816.F32.BF16 R24, R28, R38, R24 ;  /* 0x000000261c18723c */ /* 0x000fe80000041818 */
[----:B------:R-:W-:Y:S02]  /*11100*/  F2FP.BF16.F32.PACK_AB R28, R69, R68 ;  /* 0x00000044451c723e */ /* 0x000fe400000010ff */
[----:B------:R-:W-:Y:S02]  /*11110*/  F2FP.BF16.F32.PACK_AB R29, R71, R70 ;  /* 0x00000046471d723e */ /* 0x000fe400000010ff */
[----:B------:R-:W-:Y:S02]  /*11120*/  F2FP.BF16.F32.PACK_AB R30, R81, R80 ;  /* 0x00000050511e723e */ /* 0x000fe400000010ff */
[----:B------:R-:W-:Y:S02]  /*11130*/  F2FP.BF16.F32.PACK_AB R31, R83, R82 ;  /* 0x00000052531f723e */ /* 0x000fe400000010ff */
[----:B------:R-:W-:Y:S02]  /*11140*/  F2FP.BF16.F32.PACK_AB R38, R77, R76 ;  /* 0x0000004c4d26723e */ /* 0x000fe400000010ff */
[----:B------:R-:W-:Y:S03]  /*11150*/  F2FP.BF16.F32.PACK_AB R39, R79, R78 ;  /* 0x0000004e4f27723e */ /* 0x000fe600000010ff */
[-C--:B-1----:R-:W-:Y:S08]  /*11160*/  HMMA.16816.F32.BF16 R4, R28, R40.reuse, R4 ;  /* 0x000000281c04723c */ /* 0x082ff00000041804 */
        /* <DEDUP_REMOVED lines=13> */
[----:B------:R-:W3:Y:S07]  /*11240*/  LDSM.16.MT88.4 R48, [R174+0x2800] ;  /* 0x00280000ae30783b */ /* 0x000eee0000004200 */
[-C--:B------:R-:W-:Y:S08]  /*11250*/  HMMA.16816.F32.BF16 R20, R28, R52.reuse, R20 ;  /* 0x000000341c14723c */ /* 0x080ff00000041814 */
[C---:B------:R-:W-:Y:S04]  /*11260*/  HMMA.16816.F32.BF16 R164, R36.reuse, R52, R164 ;  /* 0x0000003424a4723c */ /* 0x040fe800000418a4 */
[----:B------:R-:W-:Y:S01]  /*11270*/  FADD.FTZ R52, R227, R2 ;  /* 0x00000002e3347221 */ /* 0x000fe20000010000 */
[----:B------:R-:W-:Y:S03]  /*11280*/  FADD.FTZ R2, R250, R56 ;  /* 0x00000038fa027221 */ /* 0x000fe60000010000 */
[-C--:B------:R-:W-:Y:S03]  /*11290*/  HMMA.16816.F32.BF16 R32, R36, R54.reuse, R32 ;  /* 0x000000362420723c */ /* 0x080fe60000041820 */
[----:B------:R-:W-:Y:S01]  /*112a0*/  FADD.FTZ R56, R247, R52 ;  /* 0x00000034f7387221 */ /* 0x000fe20000010000 */
[----:B------:R-:W-:Y:S01]  /*112b0*/  F2FP.BF16.F32.PACK_AB R36, R89, R88 ;  /* 0x000000585924723e */ /* 0x000fe200000010ff */
[----:B------:R-:W-:Y:S01]  /*112c0*/  FADD.FTZ R57, R252, R2 ;  /* 0x00000002fc397221 */ /* 0x000fe20000010000 */
[----:B------:R-:W-:Y:S01]  /*112d0*/  F2FP.BF16.F32.PACK_AB R38, R93, R92 ;  /* 0x0000005c5d26723e */ /* 0x000fe200000010ff */
[----:B------:R-:W-:Y:S01]  /*112e0*/  FADD.FTZ R56, R178, R56 ;  /* 0x00000038b2387221 */ /* 0x000fe20000010000 */
[----:B------:R-:W-:Y:S01]  /*112f0*/  HMMA.16816.F32.BF16 R24, R28, R54, R24 ;  /* 0x000000361c18723c */ /* 0x000fe20000041818 */
[----:B------:R-:W4:Y:S03]  /*11300*/  LDSM.16.MT88.4 R52, [R175+0x2800] ;  /* 0x00280000af34783b */ /* 0x000f260000004200 */
        /* <DEDUP_REMOVED lines=9> */
[----:B------:R-:W-:Y:S01]  /*113a0*/  FADD.FTZ R2, R189, R2 ;  /* 0x00000002bd027221 */ /* 0x000fe20000010000 */
[----:B------:R-:W-:Y:S01]  /*113b0*/  MOV R178, R191 ;  /* 0x000000bf00b27202 */ /* 0x000fe20000000f00 */
[----:B------:R-:W-:Y:S01]  /*113c0*/  FADD.FTZ R0, R223, R0 ;  /* 0x00000000df007221 */ /* 0x000fe20000010000 */
[----:B------:R-:W-:Y:S01]  /*113d0*/  LDSM.16.MT88.4 R188, [R228+0xb800] ;  /* 0x00b80000e4bc783b */ /* 0x000fe20000004200 */
[-C--:B-1----:R-:W-:Y:S03]  /*113e0*/  HMMA.16816.F32.BF16 R4, R28, R40.reuse, R4 ;  /* 0x000000281c04723c */ /* 0x082fe60000041804 */
[----:B------:R-:W-:Y:S01]  /*113f0*/  F2FP.BF16.F32.PACK_AB R37, R91, R90 ;  /* 0x0000005a5b25723e */ /* 0x000fe200000010ff */
[----:B------:R-:W-:Y:S01]  /*11400*/  FADD.FTZ R58, R208, R0 ;  /* 0x00000000d03a7221 */ /* 0x000fe20000010000 */
[----:B------:R-:W-:Y:S01]  /*11410*/  F2FP.BF16.F32.PACK_AB R39, R95, R94 ;  /* 0x0000005e5f27723e */ /* 0x000fe200000010ff */
[----:B------:R-:W-:Y:S01]  /*11420*/  FADD.FTZ R0, R197, R2 ;  /* 0x00000002c5007221 */ /* 0x000fe20000010000 */
[----:B------:R-:W-:Y:S01]  /*11430*/  F2FP.BF16.F32.PACK_AB R197, R123, R122 ;  /* 0x0000007a7bc5723e */ /* 0x000fe200000010ff */
[----:B------:R-:W-:Y:S02]  /*11440*/  FADD.FTZ R3, R178, R58 ;  /* 0x0000003ab2037221 */ /* 0x000fe40000010000 */
[----:B------:R-:W-:Y:S01]  /*11450*/  FADD.FTZ R0, R203, R0 ;  /* 0x00000000cb007221 */ /* 0x000fe20000010000 */
[----:B------:R-:W-:Y:S01]  /*11460*/  F2FP.BF16.F32.PACK_AB R203, R213, R130 ;  /* 0x00000082d5cb723e */ /* 0x000fe200000010ff */
        /* <DEDUP_REMOVED lines=15> */
[C---:B------:R-:W-:Y:S04]  /*11560*/  HMMA.16816.F32.BF16 R164, R36.reuse, R52, R164 ;  /* 0x0000003424a4723c */ /* 0x040fe800000418a4 */
[----:B------:R-:W-:Y:S01]  /*11570*/  FADD.FTZ R52, R196, R56 ;  /* 0x00000038c4347221 */ /* 0x000fe20000010000 */
[----:B------:R-:W-:Y:S03]  /*11580*/  F2FP.BF16.F32.PACK_AB R196, R121, R120 ;  /* 0x0000007879c4723e */ /* 0x000fe600000010ff */
[-C--:B------:R-:W-:Y:S03]  /*11590*/  HMMA.16816.F32.BF16 R32, R36, R54.reuse, R32 ;  /* 0x000000362420723c */ /* 0x080fe60000041820 */
[----:B------:R-:W-:Y:S01]  /*115a0*/  FADD.FTZ R36, R198, R52 ;  /* 0x00000034c6247221 */ /* 0x000fe20000010000 */
[----:B------:R-:W-:Y:S02]  /*115b0*/  F2FP.BF16.F32.PACK_AB R38, R109, R108 ;  /* 0x0000006c6d26723e */ /* 0x000fe400000010ff */
[----:B------:R-:W-:Y:S01]  /*115c0*/  F2FP.BF16.F32.PACK_AB R37, R107, R106 ;  /* 0x0000006a6b25723e */ /* 0x000fe200000010ff */
[----:B------:R-:W-:Y:S01]  /*115d0*/  FADD.FTZ R56, R210, R36 ;  /* 0x00000024d2387221 */ /* 0x000fe20000010000 */
[----:B------:R-:W-:Y:S01]  /*115e0*/  HMMA.16816.F32.BF16 R24, R28, R54, R24 ;  /* 0x000000361c18723c */ /* 0x000fe20000041818 */
[----:B------:R-:W4:Y:S03]  /*115f0*/  LDSM.16.MT88.4 R52, [R175+0x3000] ;  /* 0x00300000af34783b */ /* 0x000f260000004200 */
[----:B------:R-:W-:Y:S01]  /*11600*/  F2FP.BF16.F32.PACK_AB R28, R101, R100 ;  /* 0x00000064651c723e */ /* 0x000fe200000010ff */
[----:B------:R-:W-:Y:S01]  /*11610*/  FADD.FTZ R2, R179, R56 ;  /* 0x00000038b3027221 */ /* 0x000fe20000010000 */
[----:B------:R-:W-:Y:S02]  /*11620*/  F2FP.BF16.F32.PACK_AB R29, R103, R102 ;  /* 0x00000066671d723e */ /* 0x000fe400000010ff */
[----:B------:R-:W-:Y:S02]  /*11630*/  F2FP.BF16.F32.PACK_AB R30, R113, R112 ;  /* 0x00000070711e723e */ /* 0x000fe400000010ff */
[----:B------:R-:W-:Y:S02]  /*11640*/  F2FP.BF16.F32.PACK_AB R31, R115, R114 ;  /* 0x00000072731f723e */ /* 0x000fe400000010ff */
[----:B------:R-:W-:Y:S02]  /*11650*/  F2FP.BF16.F32.PACK_AB R36, R105, R104 ;  /* 0x000000686924723e */ /* 0x000fe400000010ff */
[----:B------:R-:W-:Y:S02]  /*11660*/  F2FP.BF16.F32.PACK_AB R39, R111, R110 ;  /* 0x0000006e6f27723e */ /* 0x000fe400000010ff */
[----:B------:R-:W-:Y:S01]  /*11670*/  F2FP.BF16.F32.PACK_AB R198, R214, R124 ;  /* 0x0000007cd6c6723e */ /* 0x000fe200000010ff */
[-C--:B-1----:R-:W-:Y:S08]  /*11680*/  HMMA.16816.F32.BF16 R4, R28, R40.reuse, R4 ;  /* 0x000000281c04723c */ /* 0x082ff00000041804 */
[C---:B------:R-:W-:Y:S08]  /*11690*/  HMMA.16816.F32.BF16 R8, R36.reuse, R40, R8 ;  /* 0x000000282408723c */ /* 0x040ff00000041808 */
[-C--:B------:R-:W-:Y:S08]  /*116a0*/  HMMA.16816.F32.BF16 R12, R36, R42.reuse, R12 ;  /* 0x0000002a240c723c */ /* 0x080ff0000004180c */
[C---:B------:R-:W-:Y:S01]  /*116b0*/  HMMA.16816.F32.BF16 R16, R28.reuse, R42, R16 ;  /* 0x0000002a1c10723c */ /* 0x040fe20000041810 */
[----:B------:R-:W1:Y:S07]  /*116c0*/  LDSM.16.MT88.4 R40, [R230+0xb800] ;  /* 0x00b80000e628783b */ /* 0x000e6e0000004200 */
[-C--:B--2---:R-:W-:Y:S08]  /*116d0*/  HMMA.16816.F32.BF16 R132, R28, R44.reuse, R132 ;  /* 0x0000002c1c84723c */ /* 0x084ff00000041884 */
[C---:B------:R-:W-:Y:S04]  /*116e0*/  HMMA.16816.F32.BF16 R136, R36.reuse, R44, R136 ;  /* 0x0000002c2488723c */ /* 0x040fe80000041888 */
[----:B------:R-:W-:Y:S01]  /*116f0*/  FADD.FTZ R45, R186, R57 ;  /* 0x00000039ba2d7221 */ /* 0x000fe20000010000 */
[----:B------:R-:W-:Y:S01]  /*11700*/  FADD.FTZ R44, R185, R3 ;  /* 0x00000003b92c7221 */ /* 0x000fe20000010000 */
[----:B------:R-:W-:Y:S01]  /*11710*/  FADD.FTZ R3, R181, R2 ;  /* 0x00000002b5037221 */ /* 0x000fe20000010000 */
[----:B------:R-:W-:Y:S01]  /*11720*/  FADD.FTZ R2, R180, R0 ;  /* 0x00000000b4027221 */ /* 0x000fe20000010000 */
[-C--:B------:R-:W-:Y:S03]  /*11730*/  HMMA.16816.F32.BF16 R140, R36, R46.reuse, R140 ;  /* 0x0000002e248c723c */ /* 0x080fe6000004188c */
[----:B------:R-:W-:Y:S01]  /*11740*/  FADD.FTZ R45, R201, R45 ;  /* 0x0000002dc92d7221 */ /* 0x000fe20000010000 */
[----:B------:R-:W-:Y:S01]  /*11750*/  F2FP.BF16.F32.PACK_AB R201, R119, R118 ;  /* 0x0000007677c9723e */ /* 0x000fe200000010ff */
[----:B------:R-:W-:Y:S01]  /*11760*/  FADD.FTZ R0, R202, R44 ;  /* 0x0000002cca007221 */ /* 0x000fe20000010000 */
[----:B------:R-:W-:Y:S02]  /*11770*/  FADD.FTZ R2, R176, R2 ;  /* 0x00000002b0027221 */ /* 0x000fe40000010000 */
[C---:B------:R-:W-:Y:S01]  /*11780*/  HMMA.16816.F32.BF16 R144, R28.reuse, R46, R144 ;  /* 0x0000002e1c90723c */ /* 0x040fe20000041890 */
[----:B------:R-:W-:Y:S10]  /*11790*/  MUFU.EX2 R46, R116 ;  /* 0x00000074002e7308 */ /* 0x000ff40000000800 */
[----:B------:R-:W2:Y:S01]  /*117a0*/  MUFU.EX2 R47, R128 ;  /* 0x00000080002f7308 */ /* 0x000ea20000000800 */
[-C--:B---3--:R-:W-:Y:S08]  /*117b0*/  HMMA.16816.F32.BF16 R148, R28, R48.reuse, R148 ;  /* 0x000000301c94723c */ /* 0x088ff00000041894 */
[C---:B------:R-:W-:Y:S01]  /*117c0*/  HMMA.16816.F32.BF16 R152, R36.reuse, R48, R152 ;  /* 0x000000302498723c */ /* 0x040fe20000041898 */
[----:B------:R-:W3:Y:S03]  /*117d0*/  MUFU.EX2 R48, R117 ;  /* 0x0000007500307308 */ /* 0x000ee60000000800 */
[----:B--2---:R-:W-:Y:S04]  /*117e0*/  F2FP.BF16.F32.PACK_AB R202, R212, R47 ;  /* 0x0000002fd4ca723e */ /* 0x004fe800000010ff */
[-C--:B------:R-:W-:Y:S08]  /*117f0*/  HMMA.16816.F32.BF16 R156, R36, R50.reuse, R156 ;  /* 0x00000032249c723c */ /* 0x080ff0000004189c */
[C---:B------:R-:W-:Y:S08]  /*11800*/  HMMA.16816.F32.BF16 R160, R28.reuse, R50, R160 ;  /* 0x000000321ca0723c */ /* 0x040ff000000418a0 */
[-C--:B----4-:R-:W-:Y:S08]  /*11810*/  HMMA.16816.F32.BF16 R20, R28, R52.reuse, R20 ;  /* 0x000000341c14723c */ /* 0x090ff00000041814 */
[C---:B------:R-:W-:Y:S08]  /*11820*/  HMMA.16816.F32.BF16 R164, R36.reuse, R52, R164 ;  /* 0x0000003424a4723c */ /* 0x040ff000000418a4 */
[-C--:B------:R-:W-:Y:S03]  /*11830*/  HMMA.16816.F32.BF16 R32, R36, R54.reuse, R32 ;  /* 0x000000362420723c */ /* 0x080fe60000041820 */
[----:B------:R-:W-:Y:S01]  /*11840*/  FADD.FTZ R36, R184, R3 ;  /* 0x00000003b8247221 */ /* 0x000fe20000010000 */
[----:B------:R-:W-:Y:S01]  /*11850*/  FADD.FTZ R3, R200, R45 ;  /* 0x0000002dc8037221 */ /* 0x000fe20000010000 */
[----:B---3--:R-:W-:Y:S01]  /*11860*/  F2FP.BF16.F32.PACK_AB R200, R48, R46 ;  /* 0x0000002e30c8723e */ /* 0x008fe200000010ff */
[----:B------:R-:W-:Y:S01]  /*11870*/  FADD.FTZ R37, R187, R0 ;  /* 0x00000000bb257221 */ /* 0x000fe20000010000 */
[----:B------:R-:W-:Y:S01]  /*11880*/  FADD.FTZ R0, R177, R2 ;  /* 0x00000002b1007221 */ /* 0x000fe20000010000 */
[----:B------:R-:W-:Y:S04]  /*11890*/  HMMA.16816.F32.BF16 R24, R28, R54, R24 ;  /* 0x000000361c18723c */ /* 0x000fe80000041818 */
[----:B------:R-:W-:Y:S01]  /*118a0*/  FADD.FTZ R36, R199, R36 ;  /* 0x00000024c7247221 */ /* 0x000fe20000010000 */
[----:B------:R-:W-:Y:S01]  /*118b0*/  F2FP.BF16.F32.PACK_AB R199, R215, R126 ;  /* 0x0000007ed7c7723e */ /* 0x000fe200000010ff */
[----:B------:R-:W-:Y:S01]  /*118c0*/  FADD.FTZ R3, R211, R3 ;  /* 0x00000003d3037221 */ /* 0x000fe20000010000 */
[----:B------:R-:W-:Y:S01]  /*118d0*/  FADD.FTZ R0, R221, R0 ;  /* 0x00000000dd007221 */ /* 0x000fe20000010000 */
        /* <DEDUP_REMOVED lines=13> */
[----:B------:R-:W-:Y:S03]  /*119b0*/  FADD.FTZ R2, R66, R2 ;  /* 0x0000000242027221 */ /* 0x000fe60000010000 */
[C---:B------:R-:W-:Y:S04]  /*119c0*/  HMMA.16816.F32.BF16 R188, R200.reuse, R190, R16 ;  /* 0x000000bec8bc723c */ /* 0x040fe80000041810 */
[----:B------:R-:W-:Y:S01]  /*119d0*/  FADD.FTZ R9, R64, R2 ;  /* 0x0000000240097221 */ /* 0x000fe20000010000 */
[----:B------:R-:W-:Y:S01]  /*119e0*/  FADD.FTZ R3, R194, R8 ;  /* 0x00000008c2037221 */ /* 0x000fe20000010000 */
[----:B------:R-:W-:Y:S01]  /*119f0*/  FADD.FTZ R8, R62, R0 ;  /* 0x000000003e087221 */ /* 0x000fe20000010000 */
[----:B--2---:R-:W-:Y:S01]  /*11a00*/  MOV R174, R171 ;  /* 0x000000ab00ae7202 */ /* 0x004fe20000000f00 */
[-C--:B-1----:R-:W-:Y:S03]  /*11a10*/  HMMA.16816.F32.BF16 R132, R200, R40.reuse, R132 ;  /* 0x00000028c884723c */ /* 0x082fe60000041884 */
        /* <DEDUP_REMOVED lines=50> */
[----:B------:R-:W-:Y:S01]  /*11d40*/  MOV R175, R170 ;  /* 0x000000aa00af7202 */ /* 0x000fe20000000f00 */
        /* <DEDUP_REMOVED lines=28> */
[----:B------:R-:W-:Y:S01]  /*11f10*/  IADD3 R0, PT, PT, R238, -0x1, RZ ;  /* 0xffffffffee007810 */ /* 0x000fe20007ffe0ff */
[----:B------:R-:W-:Y:S02]  /*11f20*/  FADD.FTZ R2, R215, R2 ;  /* 0x00000002d7027221 */ /* 0x000fe40000010000 */
[----:B------:R1:W-:Y:S01]  /*11f30*/  STL [R1], R4 ;  /* 0x0000000401007387 */ /* 0x0003e20000100800 */
[----:B------:R-:W-:Y:S01]  /*11f40*/  FADD.FTZ R3, R214, R3 ;  /* 0x00000003d6037221 */ /* 0x000fe20000010000 */
[----:B------:R-:W-:Y:S01]  /*11f50*/  MOV R238, R0 ;  /* 0x0000000000ee7202 */ /* 0x000fe20000000f00 */
[----:B-1----:R-:W-:Y:S05]  /*11f60*/  FADD.FTZ R4, R213, R5 ;  /* 0x00000005d5047221 */ /* 0x002fea0000010000 */
[----:B------:R-:W-:Y:S04]  /*11f70*/  STL [R1+0x4], R4 ;  /* 0x0000040401007387 */ /* 0x000fe80000100800 */
[----:B------:R1:W-:Y:S04]  /*11f80*/  STL [R1+0x8], R3 ;  /* 0x0000080301007387 */ /* 0x0003e80000100800 */
[----:B------:R3:W-:Y:S01]  /*11f90*/  STL [R1+0xc], R2 ;  /* 0x00000c0201007387 */ /* 0x0007e20000100800 */
[----:B-1----:R-:W-:Y:S01]  /*11fa0*/  MOV R3, R173 ;  /* 0x000000ad00037202 */ /* 0x002fe20000000f00 */
[----:B------:R-:W-:Y:S06]  /*11fb0*/  @P1 BRA `(.L_x_459) ;  /* 0xffffffa800d01947 */ /* 0x000fec000383ffff */
.L_x_458:
[----:B------:R-:W2:Y:S04]  /*11fc0*/  LDL.LU R4, [R1] ;  /* 0x0000000001047983 */ /* 0x000ea80000300800 */
[----:B------:R-:W3:Y:S04]  /*11fd0*/  LDL.LU R6, [R1+0x4] ;  /* 0x0000040001067983 */ /* 0x000ee80000300800 */
[----:B------:R-:W4:Y:S04]  /*11fe0*/  LDL.LU R7, [R1+0x8] ;  /* 0x0000080001077983 */ /* 0x000f280000300800 */
[----:B------:R-:W4:Y:S04]  /*11ff0*/  LDL.LU R5, [R1+0xc] ;  /* 0x00000c0001057983 */ /* 0x000f280000300800 */
[----:B------:R-:W4:Y:S01]  /*12000*/  LDL R42, [R1+0x20] ;  /* 0x00002000012a7983 */ /* 0x000f220000100800 */
[----:B------:R-:W1:Y:S01]  /*12010*/  S2R R41, SR_TID.X ;  /* 0x0000000000297919 */ /* 0x000e620000002100 */
[----:B------:R-:W1:Y:S01]  /*12020*/  S2UR UR4, SR_CgaCtaId ;  /* 0x00000000000479c3 */ /* 0x000e620000008800 */
[----:B------:R-:W-:Y:S01]  /*12030*/  UMOV UR5, 0x400 ;  /* 0x0000040000057882 */ /* 0x000fe20000000000 */
[----:B------:R-:W-:-:S04]  /*12040*/  MOV R32, 0x10 ;  /* 0x0000001000207802 */ /* 0x000fc80000000f00 */
[----:B------:R-:W-:Y:S02]  /*12050*/  SEL R32, R32, 0xfffffff0, !P0 ;  /* 0xfffffff020207807 */ /* 0x000fe40004000000 */
[C---:B-1----:R-:W-:Y:S02]  /*12060*/  SHF.L.U32 R9, R41.reuse, 0x4, RZ ;  /* 0x0000000429097819 */ /* 0x042fe400000006ff */
[----:B------:R-:W-:Y:S02]  /*12070*/  SHF.L.U32 R10, R41, 0x5, RZ ;  /* 0x00000005290a7819 */ /* 0x000fe400000006ff */
[----:B------:R-:W-:Y:S01]  /*12080*/  LOP3.LUT R9, R9, 0x1c0, RZ, 0xc0, !PT ;  /* 0x000001c009097812 */ /* 0x000fe200078ec0ff */
[----:B------:R-:W-:Y:S01]  /*12090*/  ULEA UR4, UR4, UR5, 0x18 ;  /* 0x0000000504047291 */ /* 0x000fe2000f8ec0ff */
[C---:B------:R-:W-:Y:S02]  /*120a0*/  LOP3.LUT P0, RZ, R41.reuse, 0x10, RZ, 0xc0, !PT ;  /* 0x0000001029ff7812 */ /* 0x040fe4000780c0ff */
[----:B------:R-:W-:Y:S01]  /*120b0*/  LOP3.LUT P4, RZ, R41, 0x8, RZ, 0xc0, !PT ;  /* 0x0000000829ff7812 */ /* 0x000fe2000788c0ff */
[----:B--2---:R-:W1:Y:S04]  /*120c0*/  SHFL.BFLY PT, R3, R4, 0x2, 0x1f ;  /* 0x0c401f0004037f89 */ /* 0x004e6800000e0000 */
[----:B---3--:R-:W2:Y:S04]  /*120d0*/  SHFL.BFLY PT, R2, R6, 0x2, 0x1f ;  /* 0x0c401f0006027f89 */ /* 0x008ea800000e0000 */
        /* <DEDUP_REMOVED lines=11> */
[----:B------:R-:W2:Y:S01]  /*12190*/  MUFU.RCP R5, R37 ;  /* 0x0000002500057308 */ /* 0x000ea20000001000 */
[----:B------:R-:W-:Y:S01]  /*121a0*/  FSETP.NE.FTZ.AND P5, PT, R37, RZ, PT ;  /* 0x000000ff2500720b */ /* 0x000fe20003fb5000 */
[----:B---3--:R-:W-:Y:S01]  /*121b0*/  FADD.FTZ R38, R2, R6 ;  /* 0x0000000602267221 */ /* 0x008fe20000010000 */
[----:B----4-:R-:W-:Y:S01]  /*121c0*/  FADD.FTZ R39, R0, R8 ;  /* 0x0000000800277221 */ /* 0x010fe20000010000 */
[----:B------:R-:W-:-:S04]  /*121d0*/  SHF.L.U32 R2, R41, 0x1, RZ ;  /* 0x0000000129027819 */ /* 0x000fc800000006ff */
[----:B------:R-:W3:Y:S01]  /*121e0*/  MUFU.RCP R6, R38 ;  /* 0x0000002600067308 */ /* 0x000ee20000001000 */
[----:B--2---:R-:W-:Y:S01]  /*121f0*/  FSEL R0, R5, 1, P5 ;  /* 0x3f80000005007808 */ /* 0x004fe20002800000 */
[----:B-1----:R-:W-:-:S04]  /*12200*/  FADD.FTZ R40, R4, R7 ;  /* 0x0000000704287221 */ /* 0x002fc80000010000 */
        /* <DEDUP_REMOVED lines=15> */
[----:B------:R-:W-:-:S02]  /*12300*/  FMUL.FTZ R29, R0, R201 ;  /* 0x000000c9001d7220 */ /* 0x000fc40000410000 */
[----:B------:R-:W1:Y:S01]  /*12310*/  MUFU.RCP R0, R40 ;  /* 0x0000002800007308 */ /* 0x000e620000001000 */
[----:B------:R-:W-:Y:S02]  /*12320*/  LOP3.LUT R3, R2, 0x6, RZ, 0xc0, !PT ;  /* 0x0000000602037812 */ /* 0x000fe400078ec0ff */
[----:B------:R-:W-:Y:S02]  /*12330*/  LOP3.LUT R2, R9, 0x38, R2, 0xf8, !PT ;  /* 0x0000003809027812 */ /* 0x000fe400078ef802 */
[----:B------:R-:W-:Y:S02]  /*12340*/  LOP3.LUT R3, R3, 0x7c00, R10, 0xf8, !PT ;  /* 0x00007c0003037812 */ /* 0x000fe400078ef80a */
[----:B------:R-:W-:Y:S02]  /*12350*/  FSETP.NE.FTZ.AND P3, PT, R38, RZ, PT ;  /* 0x000000ff2600720b */ /* 0x000fe40003f75000 */
[----:B------:R-:W-:Y:S02]  /*12360*/  LOP3.LUT R5, R3, R2, RZ, 0xfc, !PT ;  /* 0x0000000203057212 */ /* 0x000fe400078efcff */
[----:B------:R-:W2:Y:S01]  /*12370*/  MUFU.RCP R2, R39 ;  /* 0x0000002700027308 */ /* 0x000ea20000001000 */
[----:B------:R-:W-:-:S02]  /*12380*/  FSETP.NE.FTZ.AND P1, PT, R40, RZ, PT ;  /* 0x000000ff2800720b */ /* 0x000fc40003f35000 */
[----:B---3--:R-:W-:Y:S02]  /*12390*/  FSEL R3, R6, 1, P3 ;  /* 0x3f80000006037808 */ /* 0x008fe40001800000 */
[----:B-1----:R-:W-:-:S03]  /*123a0*/  FSEL R0, R0, 1, P1 ;  /* 0x3f80000000007808 */ /* 0x002fc60000800000 */
        /* <DEDUP_REMOVED lines=35> */
[----:B------:R-:W-:Y:S02]  /*125e0*/  FSETP.NE.FTZ.AND P2, PT, R39, RZ, PT ;  /* 0x000000ff2700720b */ /* 0x000fe40003f55000 */
[----:B------:R-:W-:Y:S02]  /*125f0*/  F2FP.BF16.F32.PACK_AB R7, R7, R190 ;  /* 0x000000be0707723e */ /* 0x000fe400000010ff */
[----:B------:R-:W-:Y:S01]  /*12600*/  IADD3 R5, PT, PT, R32, R0, RZ ;  /* 0x0000000020057210 */ /* 0x000fe20007ffe0ff */
[----:B------:R-:W-:Y:S01]  /*12610*/  STS [R0], R4 ;  /* 0x0000000400007388 */ /* 0x000fe20000000800 */
[----:B--2---:R-:W-:Y:S02]  /*12620*/  FSEL R2, R2, 1, P2 ;  /* 0x3f80000002027808 */ /* 0x004fe40001000000 */
[----:B------:R-:W-:Y:S01]  /*12630*/  MOV R6, 0x20 ;  /* 0x0000002000067802 */ /* 0x000fe20000000f00 */
[----:B------:R-:W-:Y:S04]  /*12640*/  STS [R0+0x400], R3 ;  /* 0x0004000300007388 */ /* 0x000fe80000000800 */
[----:B------:R1:W-:Y:S01]  /*12650*/  STS [R5+0x400], R7 ;  /* 0x0004000705007388 */ /* 0x0003e20000000800 */
        /* <DEDUP_REMOVED lines=16> */
[----:B------:R-:W-:-:S02]  /*12760*/  SEL R6, R6, 0xffffffe0, !P4 ;  /* 0xffffffe006067807 */ /* 0x000fc40006000000 */
[----:B------:R-:W-:Y:S01]  /*12770*/  F2FP.BF16.F32.PACK_AB R2, R189, R188 ;  /* 0x000000bcbd02723e */ /* 0x000fe200000010ff */
[----:B-1----:R-:W1:Y:S01]  /*12780*/  LDC.U8 R7, c[0x0][0x549] ;  /* 0x00015240ff077b82 */ /* 0x002e620000000000 */
[----:B------:R-:W-:-:S03]  /*12790*/  IADD3 R3, PT, PT, R6, R0, RZ ;  /* 0x0000000006037210 */ /* 0x000fc60007ffe0ff */
[----:B------:R2:W-:Y:S01]  /*127a0*/  STS [R5], R2 ;  /* 0x0000000205007388 */ /* 0x0005e20000000800 */
[----:B------:R-:W-:Y:S02]  /*127b0*/  F2FP.BF16.F32.PACK_AB R8, R8, R176 ;  /* 0x000000b00808723e */ /* 0x000fe400000010ff */
[----:B------:R-:W-:Y:S02]  /*127c0*/  F2FP.BF16.F32.PACK_AB R9, R9, R178 ;  /* 0x000000b20909723e */ /* 0x000fe400000010ff */
[----:B------:R-:W-:Y:S02]  /*127d0*/  F2FP.BF16.F32.PACK_AB R17, R17, R184 ;  /* 0x000000b81111723e */ /* 0x000fe400000010ff */
[----:B------:R-:W-:Y:S02]  /*127e0*/  F2FP.BF16.F32.PACK_AB R16, R16, R186 ;  /* 0x000000ba1010723e */ /* 0x000fe400000010ff */
[----:B------:R-:W-:Y:S02]  /*127f0*/  F2FP.BF16.F32.PACK_AB R15, R15, R132 ;  /* 0x000000840f0f723e */ /* 0x000fe400000010ff */
[----:B------:R-:W-:-:S02]  /*12800*/  F2FP.BF16.F32.PACK_AB R14, R14, R134 ;  /* 0x000000860e0e723e */ /* 0x000fc400000010ff */
[----:B------:R-:W-:Y:S02]  /*12810*/  F2FP.BF16.F32.PACK_AB R11, R11, R144 ;  /* 0x000000900b0b723e */ /* 0x000fe400000010ff */
[----:B------:R-:W-:Y:S02]  /*12820*/  F2FP.BF16.F32.PACK_AB R10, R10, R146 ;  /* 0x000000920a0a723e */ /* 0x000fe400000010ff */
[----:B------:R-:W-:Y:S01]  /*12830*/  IADD3 R4, PT, PT, R32, R3, RZ ;  /* 0x0000000320047210 */ /* 0x000fe20007ffe0ff */
[----:B------:R-:W-:Y:S01]  /*12840*/  STS [R0+0x2000], R8 ;  /* 0x0020000800007388 */ /* 0x000fe20000000800 */
[----:B------:R-:W-:Y:S02]  /*12850*/  F2FP.BF16.F32.PACK_AB R13, R13, R136 ;  /* 0x000000880d0d723e */ /* 0x000fe400000010ff */
[----:B------:R-:W-:Y:S01]  /*12860*/  F2FP.BF16.F32.PACK_AB R12, R12, R138 ;  /* 0x0000008a0c0c723e */ /* 0x000fe200000010ff */
[----:B------:R3:W-:Y:S01]  /*12870*/  STS [R0+0x2400], R9 ;  /* 0x0024000900007388 */ /* 0x0007e20000000800 */
[----:B--2---:R-:W-:-:S02]  /*12880*/  IADD3 R2, PT, PT, R0, 0x40, RZ ;  /* 0x0000004000027810 */ /* 0x004fc40007ffe0ff */
[----:B------:R-:W-:Y:S01]  /*12890*/  @P0 IADD3 R2, PT, PT, R0, -0x40, RZ ;  /* 0xffffffc000020810 */ /* 0x000fe20007ffe0ff */
[----:B------:R-:W-:Y:S01]  /*128a0*/  STS [R5+0x2000], R17 ;  /* 0x0020001105007388 */ /* 0x000fe20000000800 */
[----:B------:R-:W-:Y:S02]  /*128b0*/  F2FP.BF16.F32.PACK_AB R24, R24, R140 ;  /* 0x0000008c1818723e */ /* 0x000fe400000010ff */
[----:B------:R-:W-:Y:S01]  /*128c0*/  F2FP.BF16.F32.PACK_AB R23, R23, R142 ;  /* 0x0000008e1717723e */ /* 0x000fe200000010ff */
[----:B------:R2:W-:Y:S01]  /*128d0*/  STS [R5+0x2400], R16 ;  /* 0x0024001005007388 */ /* 0x0005e20000000800 */
        /* <DEDUP_REMOVED lines=8> */
[----:B------:R-:W-:Y:S01]  /*12960*/  STS [R4], R11 ;  /* 0x0000000b04007388 */ /* 0x000fe20000000800 */
[----:B---3--:R-:W-:-:S03]  /*12970*/  IADD3 R0, PT, PT, R32, R2, RZ ;  /* 0x0000000220007210 */ /* 0x008fc60007ffe0ff */
[----:B------:R-:W-:Y:S01]  /*12980*/  STS [R4+0x400], R10 ;  /* 0x0004000a04007388 */ /* 0x000fe20000000800 */
[----:B------:R-:W-:-:S03]  /*12990*/  ISETP.NE.AND P6, PT, R42, -0x1, PT ;  /* 0xffffffff2a00780c */ /* 0x000fc60003fc5270 */
[----:B------:R-:W-:Y:S04]  /*129a0*/  STS [R3+0x2000], R13 ;  /* 0x0020000d03007388 */ /* 0x000fe80000000800 */
[----:B------:R3:W-:Y:S01]  /*129b0*/  STS [R3+0x2400], R12 ;  /* 0x0024000c03007388 */ /* 0x0007e20000000800 */
[----:B-1----:R-:W-:Y:S01]  /*129c0*/  ISETP.NE.AND P4, PT, R7, RZ, PT ;  /* 0x000000ff0700720c */ /* 0x002fe20003f85270 */
[----:B--2---:R-:W1:Y:S02]  /*129d0*/  @P5 LDC R5, c[0x0][0x458] ;  /* 0x00011600ff055b82 */ /* 0x004e640000000800 */
[----:B------:R-:W-:Y:S04]  /*129e0*/  STS [R4+0x2000], R24 ;  /* 0x0020001804007388 */ /* 0x000fe80000000800 */
[----:B------:R-:W-:Y:S01]  /*129f0*/  STS [R4+0x2400], R23 ;  /* 0x0024001704007388 */ /* 0x000fe20000000800 */
[----:B------:R-:W-:Y:S01]  /*12a00*/  F2FP.BF16.F32.PACK_AB R26, R26, R156 ;  /* 0x0000009c1a1a723e */ /* 0x000fe200000010ff */
[----:B------:R-:W2:Y:S02]  /*12a10*/  @!P6 LDC.64 R8, c[0x0][0x400] ;  /* 0x00010000ff08eb82 */ /* 0x000ea40000000a00 */
[----:B------:R-:W-:Y:S04]  /*12a20*/  STS [R2], R22 ;  /* 0x0000001602007388 */ /* 0x000fe80000000800 */
[----:B------:R-:W-:Y:S01]  /*12a30*/  STS [R2+0x400], R21 ;  /* 0x0004001502007388 */ /* 0x000fe20000000800 */
[----:B------:R-:W-:Y:S01]  /*12a40*/  F2FP.BF16.F32.PACK_AB R25, R25, R158 ;  /* 0x0000009e1919723e */ /* 0x000fe200000010ff */
[----:B------:R-:W4:Y:S02]  /*12a50*/  @P4 LDC R16, c[0x0][0x430] ;  /* 0x00010c00ff104b82 */ /* 0x000f240000000800 */
[----:B------:R-:W-:Y:S04]  /*12a60*/  STS [R0], R19 ;  /* 0x0000001300007388 */ /* 0x000fe80000000800 */
[----:B------:R1:W-:Y:S01]  /*12a70*/  STS [R0+0x400], R18 ;  /* 0x0004001200007388 */ /* 0x0003e20000000800 */
[----:B---3--:R-:W-:Y:S01]  /*12a80*/  IADD3 R3, PT, PT, R6, R2, RZ ;  /* 0x0000000206037210 */ /* 0x008fe20007ffe0ff */
[----:B------:R-:W3:Y:S02]  /*12a90*/  @P3 LDC R7, c[0x0][0x458] ;  /* 0x00011600ff073b82 */ /* 0x000ee40000000800 */
[----:B------:R-:W-:Y:S04]  /*12aa0*/  STS [R2+0x2000], R20 ;  /* 0x0020001402007388 */ /* 0x000fe80000000800 */
[----:B------:R2:W-:Y:S01]  /*12ab0*/  STS [R2+0x2400], R27 ;  /* 0x0024001b02007388 */ /* 0x0005e20000000800 */
[----:B------:R-:W-:Y:S01]  /*12ac0*/  F2FP.BF16.F32.PACK_AB R31, R31, R192 ;  /* 0x000000c01f1f723e */ /* 0x000fe200000010ff */
[----:B------:R-:W4:Y:S01]  /*12ad0*/  @P6 LDC.64 R10, c[0x0][0x408] ;  /* 0x00010200ff0a6b82 */ /* 0x000f220000000a00 */
[----:B------:R-:W3:Y:S01]  /*12ae0*/  S2R R17, SR_CTAID.Y ;  /* 0x0000000000117919 */ /* 0x000ee20000002600 */
[----:B------:R-:W-:-:S02]  /*12af0*/  F2FP.BF16.F32.PACK_AB R30, R30, R194 ;  /* 0x000000c21e1e723e */ /* 0x000fc400000010ff */
[----:B------:R-:W-:Y:S01]  /*12b00*/  F2FP.BF16.F32.PACK_AB R29, R29, R200 ;  /* 0x000000c81d1d723e */ /* 0x000fe200000010ff */
[----:B------:R-:W-:Y:S01]  /*12b10*/  STS [R0+0x2000], R26 ;  /* 0x0020001a00007388 */ /* 0x000fe20000000800 */
[----:B------:R-:W-:Y:S02]  /*12b20*/  F2FP.BF16.F32.PACK_AB R28, R28, R202 ;  /* 0x000000ca1c1c723e */ /* 0x000fe400000010ff */
[----:B------:R-:W3:Y:S01]  /*12b30*/  @P2 LDC R15, c[0x0][0x458] ;  /* 0x00011600ff0f2b82 */ /* 0x000ee20000000800 */
[----:B------:R4:W-:Y:S01]  /*12b40*/  STS [R0+0x2400], R25 ;  /* 0x0024001900007388 */ /* 0x0009e20000000800 */
[----:B------:R-:W-:Y:S02]  /*12b50*/  F2FP.BF16.F32.PACK_AB R33, R33, R164 ;  /* 0x000000a42121723e */ /* 0x000fe400000010ff */
[----:B------:R-:W-:Y:S02]  /*12b60*/  F2FP.BF16.F32.PACK_AB R36, R36, R166 ;  /* 0x000000a62424723e */ /* 0x000fe400000010ff */
[----:B------:R-:W-:-:S02]  /*12b70*/  F2FP.BF16.F32.PACK_AB R35, R35, R196 ;  /* 0x000000c42323723e */ /* 0x000fc400000010ff */
[----:B-1----:R-:W1:Y:S01]  /*12b80*/  LDC R18, c[0x0][0x434] ;  /* 0x00010d00ff127b82 */ /* 0x002e620000000800 */
[----:B--2---:R2:W3:Y:S01]  /*12b90*/  @P5 MUFU.LG2 R2, R37 ;  /* 0x0000002500025308 */ /* 0x0044e20000000c00 */
[----:B------:R-:W-:Y:S01]  /*12ba0*/  F2FP.BF16.F32.PACK_AB R34, R34, R198 ;  /* 0x000000c62222723e */ /* 0x000fe200000010ff */
[----:B------:R-:W-:Y:S05]  /*12bb0*/  STS [R3], R31 ;  /* 0x0000001f03007388 */ /* 0x000fea0000000800 */
[----:B------:R-:W1:Y:S01]  /*12bc0*/  LDC R4, c[0x0][0x434] ;  /* 0x00010d00ff047b82 */ /* 0x000e620000000800 */
[----:B------:R-:W-:Y:S07]  /*12bd0*/  STS [R3+0x400], R30 ;  /* 0x0004001e03007388 */ /* 0x000fee0000000800 */
[----:B------:R-:W1:Y:S01]  /*12be0*/  LDC.U8 R19, c[0x0][0x548] ;  /* 0x00015200ff137b82 */ /* 0x000e620000000000 */
[----:B----4-:R-:W-:Y:S01]  /*12bf0*/  IADD3 R0, PT, PT, R32, R3, RZ ;  /* 0x0000000320007210 */ /* 0x010fe20007ffe0ff */
[----:B------:R-:W4:Y:S04]  /*12c00*/  @P3 MUFU.LG2 R6, R38 ;  /* 0x0000002600063308 */ /* 0x000f280000000c00 */
[----:B------:R-:W-:Y:S02]  /*12c10*/  STS [R0], R29 ;  /* 0x0000001d00007388 */ /* 0x000fe40000000800 */
[----:B------:R-:W1:Y:S02]  /*12c20*/  @P1 LDC R14, c[0x0][0x458] ;  /* 0x00011600ff0e1b82 */ /* 0x000e640000000800 */
[----:B------:R-:W-:Y:S04]  /*12c30*/  STS [R0+0x400], R28 ;  /* 0x0004001c00007388 */ /* 0x000fe80000000800 */
[----:B------:R3:W-:Y:S04]  /*12c40*/  STS [R3+0x2000], R33 ;  /* 0x0020002103007388 */ /* 0x0007e80000000800 */
[----:B------:R-:W-:Y:S04]  /*12c50*/  STS [R3+0x2400], R36 ;  /* 0x0024002403007388 */ /* 0x000fe80000000800 */
[----:B------:R-:W-:Y:S04]  /*12c60*/  STS [R0+0x2000], R35 ;  /* 0x0020002300007388 */ /* 0x000fe80000000800 */
[----:B------:R4:W-:Y:S01]  /*12c70*/  STS [R0+0x2400], R34 ;  /* 0x0024002200007388 */ /* 0x0009e20000000800 */
[----:B--2---:R-:W2:Y:S01]  /*12c80*/  S2R R37, SR_CTAID.X ;  /* 0x0000000000257919 */ /* 0x004ea20000002500 */
[----:B------:R1:W1:Y:S01]  /*12c90*/  @P2 MUFU.LG2 R13, R39 ;  /* 0x00000027000d2308 */ /* 0x0002620000000c00 */
[----:B---3--:R-:W3:Y:S07]  /*12ca0*/  S2R R33, SR_CTAID.Z ;  /* 0x0000000000217919 */ /* 0x008eee0000002700 */
[----:B------:R2:W2:Y:S01]  /*12cb0*/  @P1 MUFU.LG2 R12, R40 ;  /* 0x00000028000c1308 */ /* 0x0004a20000000c00 */
[----:B----4-:R-:W-:-:S02]  /*12cc0*/  @P5 FMUL.FTZ R0, R2, 0.69314718246459960938 ;  /* 0x3f31721802005820 */ /* 0x010fc40000410000 */
[----:B------:R-:W4:Y:S01]  /*12cd0*/  @P4 LDC R2, c[0x0][0x430] ;  /* 0x00010c00ff024b82 */ /* 0x000f220000000800 */
[----:B------:R-:W-:Y:S01]  /*12ce0*/  MOV R27, 0x7f800000 ;  /* 0x7f800000001b7802 */ /* 0x000fe20000000f00 */
[----:B------:R-:W-:Y:S01]  /*12cf0*/  @P5 FFMA.FTZ R27, R173, R5, R0 ;  /* 0x00000005ad1b5223 */ /* 0x000fe20000010000 */
[----:B------:R-:W-:Y:S01]  /*12d00*/  @P3 FMUL.FTZ R0, R6, 0.69314718246459960938 ;  /* 0x3f31721806003820 */ /* 0x000fe20000410000 */
[----:B------:R-:W-:Y:S01]  /*12d10*/  @!P6 IMAD.WIDE.U32 R24, R17, R8, RZ ;  /* 0x000000081118e225 */ /* 0x000fe200078e00ff */
[----:B------:R-:W-:Y:S02]  /*12d20*/  MOV R21, 0x7f800000 ;  /* 0x7f80000000157802 */ /* 0x000fe40000000f00 */
[----:B------:R-:W-:Y:S01]  /*12d30*/  ISETP.NE.AND P5, PT, R42, -0x1, PT ;  /* 0xffffffff2a00780c */ /* 0x000fe20003fa5270 */
[----:B------:R-:W-:Y:S01]  /*12d40*/  @P3 FFMA.FTZ R21, R172, R7, R0 ;  /* 0x00000007ac153223 */ /* 0x000fe20000010000 */
[----:B-1----:R-:W-:Y:S01]  /*12d50*/  ISETP.NE.AND P0, PT, R19, RZ, !P4 ;  /* 0x000000ff1300720c */ /* 0x002fe20006705270 */
[----:B------:R-:W-:Y:S01]  /*12d60*/  @P4 IMAD R4, R16, R18, RZ ;  /* 0x0000001210044224 */ /* 0x000fe200078e02ff */
[----:B------:R-:W-:Y:S01]  /*12d70*/  @P4 MOV R3, 0x1 ;  /* 0x0000000100034802 */ /* 0x000fe20000000f00 */
[----:B------:R-:W-:-:S02]  /*12d80*/  @!P6 IMAD R26, R17, R9, R25 ;  /* 0x00000009111ae224 */ /* 0x000fc400078e0219 */
[----:B------:R-:W-:Y:S01]  /*12d90*/  @P6 IMAD.WIDE.U32 R22, R42, R10, RZ ;  /* 0x0000000a2a166225 */ /* 0x000fe200078e00ff */
[----:B--2---:R-:W-:Y:S07]  /*12da0*/  @P4 BRA `(.L_x_462) ;  /* 0x0000000000204947 */ /* 0x004fee0003800000 */
[----:B------:R-:W-:Y:S01]  /*12db0*/  ISETP.NE.AND P3, PT, R19, RZ, PT ;  /* 0x000000ff1300720c */ /* 0x000fe20003f65270 */
[----:B------:R-:W1:-:S12]  /*12dc0*/  LDC R0, c[0x0][0x3e0] ;  /* 0x0000f800ff007b82 */ /* 0x000e580000000800 */
[----:B------:R-:W1:Y:S01]  /*12dd0*/  @P3 LDC R3, c[0x0][0x454] ;  /* 0x00011500ff033b82 */ /* 0x000e620000000800 */
[----:B----4-:R-:W-:Y:S02]  /*12de0*/  @P3 MOV R2, 0x1 ;  /* 0x0000000100023802 */ /* 0x010fe40000000f00 */
[----:B------:R-:W-:-:S05]  /*12df0*/  @!P3 MOV R2, 0x1 ;  /* 0x000000010002b802 */ /* 0x000fca0000000f00 */
[----:B------:R-:W2:Y:S01]  /*12e00*/  @P3 LDC R4, c[0x0][0x454] ;  /* 0x00011500ff043b82 */ /* 0x000ea20000000800 */
[-C--:B-1----:R-:W-:Y:S02]  /*12e10*/  @P3 IMAD R3, R3, R0.reuse, RZ ;  /* 0x0000000003033224 */ /* 0x082fe400078e02ff */
[----:B------:R-:W-:-:S07]  /*12e20*/  @!P3 IMAD R3, R18, R0, RZ ;  /* 0x000000001203b224 */ /* 0x000fce00078e02ff */
.L_x_462:
[----:B------:R-:W-:Y:S01]  /*12e30*/  @P6 IMAD R26, R42, R11, R23 ;  /* 0x0000000b2a1a6224 */ /* 0x000fe200078e0217 */
[----:B------:R1:W5:Y:S01]  /*12e40*/  LDL R34, [R1+0x1c] ;  /* 0x00001c0001227983 */ /* 0x0003620000100800 */
[----:B------:R-:W-:Y:S01]  /*12e50*/  @!P5 IMAD R42, R17, R18, RZ ;  /* 0x00000012112ad224 */ /* 0x000fe200078e02ff */
[----:B------:R-:W-:Y:S01]  /*12e60*/  LOP3.LUT P3, RZ, R41, 0x3, RZ, 0xc0, !PT ;  /* 0x0000000329ff7812 */ /* 0x000fe2000786c0ff */
[----:B--23--:R-:W-:Y:S02]  /*12e70*/  IMAD R0, R33, R4, RZ ;  /* 0x0000000421007224 */ /* 0x00cfe400078e02ff */
[----:B------:R-:W-:Y:S01]  /*12e80*/  @P2 FMUL.FTZ R8, R13, 0.69314718246459960938 ;  /* 0x3f3172180d082820 */ /* 0x000fe20000410000 */
[----:B------:R-:W-:Y:S01]  /*12e90*/  IMAD.SHL.U32 R32, R41, 0x8, RZ ;  /* 0x0000000829207824 */ /* 0x000fe200078e00ff */
[----:B------:R1:W-:Y:S01]  /*12ea0*/  @!P5 STL [R1+0x20], R42 ;  /* 0x0000202a0100d387 */ /* 0x0003e20000100800 */
[----:B------:R-:W-:Y:S01]  /*12eb0*/  @!P0 IMAD R0, R17, R3, R0 ;  /* 0x0000000311008224 */ /* 0x000fe200078e0200 */
[----:B------:R-:W-:Y:S01]  /*12ec0*/  SHF.R.S32.HI R4, RZ, 0x1f, R42 ;  /* 0x0000001fff047819 */ /* 0x000fe2000001142a */
[----:B----4-:R-:W-:Y:S01]  /*12ed0*/  IMAD R3, R37, R2, RZ ;  /* 0x0000000225037224 */ /* 0x010fe200078e02ff */
        /* <DEDUP_REMOVED lines=10> */
[----:B-----5:R-:W-:Y:S01]  /*12f80*/  @P2 FFMA.FTZ R20, R171, R15, R8 ;  /* 0x0000000fab142223 */ /* 0x020fe20000010008 */
        /* <DEDUP_REMOVED lines=8> */
[--C-:B------:R-:W-:Y:S02]  /*13010*/  SHF.R.U32.HI R0, RZ, 0x1, R41.reuse ;  /* 0x00000001ff007819 */ /* 0x100fe40000011629 */
[----:B------:R-:W-:Y:S02]  /*13020*/  SHF.R.U32.HI R3, RZ, 0x2, R41 ;  /* 0x00000002ff037819 */ /* 0x000fe40000011629 */
[----:B------:R-:W-:-:S04]  /*13030*/  LOP3.LUT R0, R0, 0x30, RZ, 0xc0, !PT ;  /* 0x0000003000007812 */ /* 0x000fc800078ec0ff */
[----:B------:R-:W-:-:S04]  /*13040*/  LOP3.LUT R0, R0, 0x7, R3, 0xf8, !PT ;  /* 0x0000000700007812 */ /* 0x000fc800078ef803 */
[C---:B------:R-:W-:Y:S01]  /*13050*/  ISETP.GE.AND P5, PT, R0.reuse, R34, PT ;  /* 0x000000220000720c */ /* 0x040fe20003fa6270 */
        /* <DEDUP_REMOVED lines=8> */
[-C--:B------:R-:W-:Y:S01]  /*130e0*/  @!P5 IADD3 R0, P0, PT, R4, R9.reuse, RZ ;  /* 0x000000090400d210 */ /* 0x080fe20007f1e0ff */
[-C--:B------:R-:W-:Y:S01]  /*130f0*/  @!P4 IMAD R3, R3, R2.reuse, RZ ;  /* 0x000000020303c224 */ /* 0x080fe200078e02ff */
[----:B------:R-:W2:Y:S01]  /*13100*/  @!P4 LDC.64 R6, c[0x0][0x420] ;  /* 0x00010800ff06cb82 */ /* 0x000ea20000000a00 */
[----:B------:R-:W-:Y:S01]  /*13110*/  @!P3 IMAD R10, R10, R2, RZ ;  /* 0x000000020a0ab224 */ /* 0x000fe200078e02ff */
        /* <DEDUP_REMOVED lines=22> */
.L_x_464:
[----:B------:R-:W-:Y:S05]  /*13280*/  BSYNC.RECONVERGENT B0 ;  /* 0x0000000000007941 */ /* 0x000fea0003800200 */
.L_x_463:
[----:B------:R-:W2:Y:S01]  /*13290*/  LDCU UR6, c[0x0][0x440] ;  /* 0x00008800ff0677ac */ /* 0x000ea20008000800 */
[----:B------:R3:W4:Y:S01]  /*132a0*/  LDS.128 R28, [R18+0x3800] ;  /* 0x00380000121c7984 */ /* 0x0007220000000c00 */
[----:B------:R-:W-:Y:S01]  /*132b0*/  @!P6 IMAD.MOV.U32 R0, RZ, RZ, R24 ;  /* 0x000000ffff00e224 */ /* 0x000fe200078e0018 */
[----:B-1----:R-:W-:Y:S01]  /*132c0*/  LOP3.LUT R4, R32, 0x38, RZ, 0xc0, !PT ;  /* 0x0000003820047812 */ /* 0x002fe200078ec0ff */
[----:B------:R-:W-:Y:S01]  /*132d0*/  @P6 IMAD.MOV.U32 R0, RZ, RZ, R22 ;  /* 0x000000ffff006224 */ /* 0x000fe200078e0016 */
[----:B------:R3:W1:Y:S01]  /*132e0*/  LDS.128 R12, [R18] ;  /* 0x00000000120c7984 */ /* 0x0006620000000c00 */
[----:B------:R-:W5:Y:S01]  /*132f0*/  LDCU.64 UR4, c[0x0][0x410] ;  /* 0x00008200ff0477ac */ /* 0x000f620008000a00 */
        /* <DEDUP_REMOVED lines=9> */
[-C--:B------:R-:W-:Y:S01]  /*13390*/  ISETP.GE.OR P6, PT, R3, R34.reuse, P0 ;  /* 0x000000220300720c */ /* 0x080fe200007c6670 */
[C---:B------:R-:W-:Y:S01]  /*133a0*/  VIADD R3, R2.reuse, 0x40 ;  /* 0x0000004002037836 */ /* 0x040fe20000000000 */
[C---:B------:R-:W-:Y:S01]  /*133b0*/  IADD3 R0, PT, PT, R2.reuse, 0x50, RZ ;  /* 0x0000005002007810 */ /* 0x040fe20007ffe0ff */
[----:B------:R-:W-:Y:S01]  /*133c0*/  IMAD.X R5, RZ, RZ, R26, P1 ;  /* 0x000000ffff057224 */ /* 0x000fe200008e061a */
[-C--:B------:R-:W-:Y:S02]  /*133d0*/  ISETP.GE.OR P1, PT, R2, R34.reuse, P0 ;  /* 0x000000220200720c */ /* 0x080fe40000726670 */
[-C--:B------:R-:W-:Y:S01]  /*133e0*/  ISETP.GE.OR P3, PT, R3, R34.reuse, P0 ;  /* 0x000000220300720c */ /* 0x080fe20000766670 */
[----:B-----5:R-:W-:Y:S01]  /*133f0*/  IMAD.WIDE.U32 R10, R33, UR4, R4 ;  /* 0x00000004210a7c25 */ /* 0x020fe2000f8e0004 */
[----:B------:R-:W-:-:S02]  /*13400*/  ISETP.GE.OR P5, PT, R7, R34, P0 ;  /* 0x000000220700720c */ /* 0x000fc400007a6670 */
[-C--:B------:R-:W-:Y:S01]  /*13410*/  ISETP.GE.OR P4, PT, R6, R34.reuse, P0 ;  /* 0x000000220600720c */ /* 0x080fe20000786670 */
[----:B------:R-:W-:Y:S01]  /*13420*/  IMAD.MOV.U32 R3, RZ, RZ, RZ ;  /* 0x000000ffff037224 */ /* 0x000fe200078e00ff */
[----:B------:R-:W-:Y:S01]  /*13430*/  ISETP.GE.OR P2, PT, R0, R34, P0 ;  /* 0x000000220000720c */ /* 0x000fe20000746670 */
[----:B------:R-:W-:Y:S02]  /*13440*/  IMAD R9, R33, UR5, R11 ;  /* 0x0000000521097c24 */ /* 0x000fe4000f8e020b */
[----:B------:R-:W-:Y:S02]  /*13450*/  IMAD.WIDE.U32 R6, R37, 0x80, R2 ;  /* 0x0000008025067825 */ /* 0x000fe400078e0002 */
[----:B---3--:R-:W-:Y:S08]  /*13460*/  @P1 BRA `(.L_x_466) ;  /* 0x0000000000281947 */ /* 0x008ff00003800000 */
        /* <DEDUP_REMOVED lines=10> */
.L_x_466:
[----:B------:R-:W-:Y:S05]  /*13510*/  BSYNC.RECONVERGENT B0 ;  /* 0x0000000000007941 */ /* 0x000fea0003800200 */
.L_x_465:
        /* <DEDUP_REMOVED lines=18> */
.L_x_468:
[----:B------:R-:W-:Y:S05]  /*13640*/  BSYNC.RECONVERGENT B0 ;  /* 0x0000000000007941 */ /* 0x000fea0003800200 */
.L_x_467:
        /* <DEDUP_REMOVED lines=16> */
.L_x_470:
[----:B------:R-:W-:Y:S05]  /*13750*/  BSYNC.RECONVERGENT B0 ;  /* 0x0000000000007941 */ /* 0x000fea0003800200 */
.L_x_469:
        /* <DEDUP_REMOVED lines=16> */
.L_x_472:
[----:B------:R-:W-:Y:S05]  /*13860*/  BSYNC.RECONVERGENT B0 ;  /* 0x0000000000007941 */ /* 0x000fea0003800200 */
.L_x_471:
        /* <DEDUP_REMOVED lines=16> */
.L_x_474:
[----:B------:R-:W-:Y:S05]  /*13970*/  BSYNC.RECONVERGENT B0 ;  /* 0x0000000000007941 */ /* 0x000fea0003800200 */
.L_x_473:
        /* <DEDUP_REMOVED lines=16> */
.L_x_476:
[----:B------:R-:W-:Y:S05]  /*13a80*/  BSYNC.RECONVERGENT B0 ;  /* 0x0000000000007941 */ /* 0x000fea0003800200 */
.L_x_475:
        /* <DEDUP_REMOVED lines=16> */
.L_x_478:
[----:B------:R-:W-:Y:S05]  /*13b90*/  BSYNC.RECONVERGENT B0 ;  /* 0x0000000000007941 */ /* 0x000fea0003800200 */
.L_x_477:
        /* <DEDUP_REMOVED lines=15> */
.L_x_479:
        /* <DEDUP_REMOVED lines=15> */
.L_x_2692:


//--------------------- .text._ZN5flash16flash_fwd_kernelI23Flash_fwd_kernel_traitsILi64ELi128ELi128ELi4ELb0ELb0EN7cutlass10bfloat16_tE19Flash_kernel_traitsILi64ELi128ELi128ELi4ES3_EELb0ELb0ELb0ELb1ELb0ELb0ELb1ELb0EEEvNS_16Flash_fwd_paramsE --------------------------
	.section	.text._ZN5flash16flash_fwd_kernelI23Flash_fwd_kernel_traitsILi64ELi128ELi128ELi4ELb0ELb0EN7cutlass10bfloat16_tE19Flash_kernel_traitsILi64ELi128ELi128ELi4ES3_EELb0ELb0ELb0ELb1ELb0ELb0ELb1ELb0EEEvNS_16Flash_fwd_paramsE,"ax",@progbits
	.align	128
        .global         _ZN5flash16flash_fwd_kernelI23Flash_fwd_kernel_traitsILi64ELi128ELi128ELi4ELb0ELb0EN7cutlass10bfloat16_tE19Flash_kernel_traitsILi64ELi128ELi128ELi4ES3_EELb0ELb0ELb0ELb1ELb0ELb0ELb1ELb0EEEvNS_16Flash_fwd_paramsE
        .type           _ZN5flash16flash_fwd_kernelI23Flash_fwd_kernel_traitsILi64ELi128ELi128ELi4ELb0ELb0EN7cutlass10bfloat16_tE19Flash_kernel_traitsILi64ELi128ELi128ELi4ES3_EELb0ELb0ELb0ELb1ELb0ELb0ELb1ELb0EEEvNS_16Flash_fwd_paramsE,@function
        .size           _ZN5flash16flash_fwd_kernelI23Flash_fwd_kernel_traitsILi64ELi128ELi128ELi4ELb0ELb0EN7cutlass10bfloat16_tE19Flash_kernel_traitsILi64ELi128ELi128ELi4ES3_EELb0ELb0ELb0ELb1ELb0ELb0ELb1ELb0EEEvNS_16Flash_fwd_paramsE,(.L_x_2693 - _ZN5flash16flash_fwd_kernelI23Flash_fwd_kernel_traitsILi64ELi128ELi128ELi4ELb0ELb0EN7cutlass10bfloat16_tE19Flash_kernel_traitsILi64ELi128ELi128ELi4ES3_EELb0ELb0ELb0ELb1ELb0ELb0ELb1ELb0EEEvNS_16Flash_fwd_paramsE)
        .other          _ZN5flash16flash_fwd_kernelI23Flash_fwd_kernel_traitsILi64ELi128ELi128ELi4ELb0ELb0EN7cutlass10bfloat16_tE19Flash_kernel_traitsILi64ELi128ELi128ELi4ES3_EELb0ELb0ELb0ELb1ELb0ELb0ELb1ELb0EEEvNS_16Flash_fwd_paramsE,@"STO_CUDA_ENTRY STV_DEFAULT"
_ZN5flash16flash_fwd_kernelI23Flash_fwd_kernel_traitsILi64ELi128ELi128ELi4ELb0ELb0EN7cutlass10bfloat16_tE19Flash_kernel_traitsILi64ELi128ELi128ELi4ES3_EELb0ELb0ELb0ELb1ELb0ELb0ELb1ELb0EEEvNS_16Flash_fwd_paramsE:
.text._ZN5flash16flash_fwd_kernelI23Flash_fwd_kernel_traitsILi64ELi128ELi128ELi4ELb0ELb0EN7cutlass10bfloat16_tE19Flash_kernel_traitsILi64ELi128ELi128ELi4ES3_EELb0ELb0ELb0ELb1ELb0ELb0ELb1ELb0EEEvNS_16Flash_fwd_paramsE:
        /* <DEDUP_REMOVED lines=53> */
.L_x_480:
        /* <DEDUP_REMOVED lines=33> */
.L_x_482:
        /* <DEDUP_REMOVED lines=46> */
.L_x_484:
[----:B------:R-:W-:Y:S05]  /*0840*/  BSYNC.RECONVERGENT B0 ;  /* 0x0000000000007941 */ /* 0x000fea0003800200 */
.L_x_483:
        /* <DEDUP_REMOVED lines=17> */
.L_x_486:
[----:B------:R-:W-:Y:S05]  /*0960*/  BSYNC.RECONVERGENT B0 ;  /* 0x0000000000007941 */ /* 0x000fea0003800200 */
.L_x_485:
        /* <DEDUP_REMOVED lines=17> */
.L_x_488:
[----:B------:R-:W-:Y:S05]  /*0a80*/  BSYNC.RECONVERGENT B0 ;  /* 0x0000000000007941 */ /* 0x000fea0003800200 */
.L_x_487:
        /* <DEDUP_REMOVED lines=17> */
.L_x_490:
[----:B------:R-:W-:Y:S05]  /*0ba0*/  BSYNC.RECONVERGENT B0 ;  /* 0x0000000000007941 */ /* 0x000fea0003800200 */
.L_x_489:
        /* <DEDUP_REMOVED lines=18> */
.L_x_492:
[----:B------:R-:W-:Y:S05]  /*0cd0*/  BSYNC.RECONVERGENT B0 ;  /* 0x0000000000007941 */ /* 0x000fea0003800200 */
.L_x_491:
        /* <DEDUP_REMOVED lines=18> */
.L_x_494:
[----:B------:R-:W-:Y:S05]  /*0e00*/  BSYNC.RECONVERGENT B0 ;  /* 0x0000000000007941 */ /* 0x000fea0003800200 */
.L_x_493:
        /* <DEDUP_REMOVED lines=15> */
.L_x_496:
[----:B------:R-:W-:Y:S05]  /*0f00*/  BSYNC.RECONVERGENT B0 ;  /* 0x0000000000007941 */ /* 0x000fea0003800200 */
.L_x_495:
        /* <DEDUP_REMOVED lines=18> */
.L_x_498:
[----:B------:R-:W-:Y:S05]  /*1030*/  BSYNC.RECONVERGENT B0 ;  /* 0x0000000000007941 */ /* 0x000fea0003800200 */
.L_x_497:
        /* <DEDUP_REMOVED lines=11> */
.L_x_500:
[----:B------:R-:W-:Y:S05]  /*10f0*/  BSYNC.RECONVERGENT B0 ;  /* 0x0000000000007941 */ /* 0x000fea0003800200 */
.L_x_499:
        /* <DEDUP_REMOVED lines=15> */
.L_x_502:
[----:B------:R-:W-:Y:S05]  /*11f0*/  BSYNC.RECONVERGENT B0 ;  /* 0x0000000000007941 */ /* 0x000fea0003800200 */
.L_x_501:
        /* <DEDUP_REMOVED lines=10> */
.L_x_504:
[----:B------:R-:W-:Y:S05]  /*12a0*/  BSYNC.RECONVERGENT B0 ;  /* 0x0000000000007941 */ /* 0x000fea0003800200 */
.L_x_503:
        /* <DEDUP_REMOVED lines=10> */
.L_x_506:
[----:B------:R-:W-:Y:S05]  /*1350*/  BSYNC.RECONVERGENT B0 ;  /* 0x0000000000007941 */ /* 0x000fea0003800200 */
.L_x_505:
        /* <DEDUP_REMOVED lines=10> */
.L_x_508:
[----:B------:R-:W-:Y:S05]  /*1400*/  BSYNC.RECONVERGENT B0 ;  /* 0x0000000000007941 */ /* 0x000fea0003800200 */
.L_x_507:
        /* <DEDUP_REMOVED lines=10> */
.L_x_510:
[----:B------:R-:W-:Y:S05]  /*14b0*/  BSYNC.RECONVERGENT B0 ;  /* 0x0000000000007941 */ /* 0x000fea0003800200 */
.L_x_509:
        /* <DEDUP_REMOVED lines=10> */
.L_x_512:
[----:B------:R-:W-:Y:S05]  /*1560*/  BSYNC.RECONVERGENT B0 ;  /* 0x0000000000007941 */ /* 0x000fea0003800200 */
.L_x_511:
        /* <DEDUP_REMOVED lines=10> */
.L_x_481:
        /* <DEDUP_REMOVED lines=24> */
.L_x_513:
[----:B------:R-:W1:Y:S01]  /*1790*/  LDC.64 R86, c[0x0][0x3b8] ;  /* 0x0000ee00ff567b82 */ /* 0x000e620000000a00 */
[----:B------:R-:W-:-:S05]  /*17a0*/  IADD3 R2, PT, PT, R10, R11, RZ ;  /* 0x0000000b0a027210 */ /* 0x000fca0007ffe0ff */
[C---:B-1----:R-:W-:Y:S02]  /*17b0*/  IMAD R0, R2.reuse, R87, RZ ;  /* 0x0000005702007224 */ /* 0x042fe400078e02ff */
[----:B------:R-:W-:-:S05]  /*17c0*/  IMAD.WIDE.U32 R2, R2, R86, RZ ;  /* 0x0000005602027225 */ /* 0x000fca00078e00ff */
[----:B------:R-:W-:Y:S02]  /*17d0*/  IADD3 R6, PT, PT, R3, R0, RZ ;  /* 0x0000000003067210 */ /* 0x000fe40007ffe0ff */
[----:B------:R-:W-:-:S07]  /*17e0*/  MOV R5, R2 ;  /* 0x0000000200057202 */ /* 0x000fce0000000f00 */
.L_x_514:
        /* <DEDUP_REMOVED lines=39> */
.L_x_515:
[----:B------:R-:W1:Y:S01]  /*1a60*/  LDC.64 R16, c[0x0][0x3c0] ;  /* 0x0000f000ff107b82 */ /* 0x000e620000000a00 */
[----:B------:R-:W-:-:S05]  /*1a70*/  IADD3 R0, PT, PT, R10, R11, RZ ;  /* 0x0000000b0a007210 */ /* 0x000fca0007ffe0ff */
[C---:B-1----:R-:W-:Y:S02]  /*1a80*/  IMAD R4, R0.reuse, R17, RZ ;  /* 0x0000001100047224 */ /* 0x042fe400078e02ff */
[----:B------:R-:W-:-:S05]  /*1a90*/  IMAD.WIDE.U32 R2, R0, R16, RZ ;  /* 0x0000001000027225 */ /* 0x000fca00078e00ff */
[----:B------:R-:W-:-:S07]  /*1aa0*/  IADD3 R0, PT, PT, R3, R4, RZ ;  /* 0x0000000403007210 */ /* 0x000fce0007ffe0ff */
.L_x_516:
        /* <DEDUP_REMOVED lines=11> */
[----:B------:R-:W-:-:S02]  /*1b60*/  IADD3 R2, P0, PT, R133, R2, RZ ;  /* 0x0000000285027210 */ /* 0x000fc40007f1e0ff */
[----:B------:R-:W-:Y:S01]  /*1b70*/  SHF.R.U32.HI R23, RZ, 0x19, R134 ;  /* 0x00000019ff177819 */ /* 0x000fe20000011686 */
[----:B------:R-:W-:Y:S01]  /*1b80*/  IMAD.X R5, RZ, RZ, R6, P1 ;  /* 0x000000ffff057224 */ /* 0x000fe200008e0606 */
[----:B------:R-:W-:Y:S01]  /*1b90*/  IADD3.X R3, PT, PT, RZ, R0, RZ, P0, !PT ;  /* 0x00000000ff037210 */ /* 0x000fe200007fe4ff */
[----:B------:R-:W-:Y:S01]  /*1ba0*/  UMOV UR4, 0x400 ;  /* 0x0000040000047882 */ /* 0x000fe20000000000 */
[----:B------:R-:W-:Y:S01]  /*1bb0*/  SHF.R.S32.HI R0, RZ, 0x1f, R8 ;  /* 0x0000001fff007819 */ /* 0x000fe20000011408 */
[----:B------:R-:W-:Y:S01]  /*1bc0*/  IMAD.WIDE.U32 R4, R21, R86, R4 ;  /* 0x0000005615047225 */ /* 0x000fe200078e0004 */
[----:B------:R-:W-:-:S03]  /*1bd0*/  LOP3.LUT R15, R15, R21, RZ, 0xfc, !PT ;  /* 0x000000150f0f7212 */ /* 0x000fc600078efcff */
[----:B------:R-:W-:-:S04]  /*1be0*/  IMAD.WIDE.U32 R2, R21, R16, R2 ;  /* 0x0000001015027225 */ /* 0x000fc800078e0002 */
[C---:B------:R-:W-:Y:S01]  /*1bf0*/  IMAD R5, R21.reuse, R87, R5 ;  /* 0x0000005715057224 */ /* 0x040fe200078e0205 */
[----:B---3--:R-:W-:Y:S01]  /*1c00*/  ULEA UR5, UR5, UR4, 0x18 ;  /* 0x0000000405057291 */ /* 0x008fe2000f8ec0ff */
[C---:B-1----:R-:W-:Y:S02]  /*1c10*/  IMAD R10, R0.reuse, UR8, RZ ;  /* 0x00000008000a7c24 */ /* 0x042fe4000f8e02ff */
[----:B------:R-:W-:Y:S02]  /*1c20*/  IMAD R3, R21, R17, R3 ;  /* 0x0000001115037224 */ /* 0x000fe400078e0203 */
[----:B------:R-:W-:Y:S02]  /*1c30*/  IMAD R0, R0, UR10, RZ ;  /* 0x0000000a00007c24 */ /* 0x000fe4000f8e02ff */
[C---:B------:R-:W-:Y:S02]  /*1c40*/  IMAD R10, R8.reuse, UR9, R10 ;  /* 0x00000009080a7c24 */ /* 0x040fe4000f8e020a */
[----:B------:R-:W-:Y:S01]  /*1c50*/  IMAD.WIDE.U32 R6, R8, UR8, R4 ;  /* 0x0000000808067c25 */ /* 0x000fe2000f8e0004 */
[----:B------:R-:W1:Y:S01]  /*1c60*/  LDCU.64 UR8, c[0x0][0x3c8] ;  /* 0x00007900ff0877ac */ /* 0x000e620008000a00 */
[----:B------:R-:W-:-:S02]  /*1c70*/  IADD3 R4, P0, PT, R133, R12, RZ ;  /* 0x0000000c85047210 */ /* 0x000fc40007f1e0ff */
[----:B------:R-:W-:Y:S01]  /*1c80*/  IMAD R9, R8, UR11, R0 ;  /* 0x0000000b08097c24 */ /* 0x000fe2000f8e0200 */
[----:B----4-:R-:W-:Y:S01]  /*1c90*/  LEA R36, P2, R6, UR12, 0x1 ;  /* 0x0000000c06247c11 */ /* 0x010fe2000f8408ff */
[----:B------:R-:W-:Y:S01]  /*1ca0*/  IMAD.WIDE.U32 R2, R8, UR10, R2 ;  /* 0x0000000a08027c25 */ /* 0x000fe2000f8e0002 */
[----:B------:R-:W-:Y:S02]  /*1cb0*/  IADD3.X R5, PT, PT, RZ, R13, RZ, P0, !PT ;  /* 0x0000000dff057210 */ /* 0x000fe400007fe4ff */
[----:B------:R-:W-:Y:S01]  /*1cc0*/  ISETP.GE.AND P0, PT, R21, R22, PT ;  /* 0x000000161500720c */ /* 0x000fe20003f06270 */
[----:B------:R-:W-:Y:S01]  /*1cd0*/  IMAD.IADD R0, R7, 0x1, R10 ;  /* 0x0000000107007824 */ /* 0x000fe200078e020a */
[----:B-----5:R-:W-:Y:S01]  /*1ce0*/  LEA R33, P1, R2, UR6, 0x1 ;  /* 0x0000000602217c11 */ /* 0x020fe2000f8208ff */
[----:B------:R-:W-:Y:S01]  /*1cf0*/  IMAD.IADD R3, R3, 0x1, R9 ;  /* 0x0000000103037824 */ /* 0x000fe200078e0209 */
[----:B------:R3:W-:Y:S02]  /*1d00*/  STL [R1+0x2c], R36 ;  /* 0x00002c2401007387 */ /* 0x0007e40000100800 */
[----:B------:R-:W-:-:S02]  /*1d10*/  LEA.HI.X R35, R6, UR13, R0, 0x1, P2 ;  /* 0x0000000d06237c11 */ /* 0x000fc400090f0c00 */
[----:B------:R-:W-:Y:S01]  /*1d20*/  LEA.HI.X R32, R2, UR7, R3, 0x1, P1 ;  /* 0x0000000702207c11 */ /* 0x000fe200088f0c03 */
[----:B------:R3:W-:Y:S01]  /*1d30*/  STL [R1+0x34], R33 ;  /* 0x0000342101007387 */ /* 0x0007e20000100800 */
[----:B------:R-:W-:Y:S01]  /*1d40*/  LOP3.LUT R0, R34, 0x1f8, RZ, 0xc0, !PT ;  /* 0x000001f822007812 */ /* 0x000fe200078ec0ff */
[----:B-1----:R-:W-:Y:S02]  /*1d50*/  IMAD.WIDE.U32 R10, R18, UR8, R4 ;  /* 0x00000008120a7c25 */ /* 0x002fe4000f8e0004 */
[----:B------:R3:W-:Y:S01]  /*1d60*/  STL [R1+0x28], R35 ;  /* 0x0000282301007387 */ /* 0x0007e20000100800 */
[----:B------:R-:W-:Y:S01]  /*1d70*/  LOP3.LUT R0, R0, 0x38, R96, 0x78, !PT ;  /* 0x0000003800007812 */ /* 0x000fe200078e7860 */
[----:B------:R-:W-:Y:S02]  /*1d80*/  IMAD R9, R18, UR9, R11 ;  /* 0x0000000912097c24 */ /* 0x000fe4000f8e020b */
[----:B------:R3:W-:Y:S01]  /*1d90*/  STL [R1+0x30], R32 ;  /* 0x0000302001007387 */ /* 0x0007e20000100800 */
[----:B------:R-:W-:-:S03]  /*1da0*/  LOP3.LUT R0, R0, 0x1e00, R34, 0xf8, !PT ;  /* 0x00001e0000007812 */ /* 0x000fc600078ef822 */
[----:B------:R3:W-:Y:S01]  /*1db0*/  STL [R1+0x58], R22 ;  /* 0x0000581601007387 */ /* 0x0007e20000100800 */
[----:B------:R-:W-:Y:S01]  /*1dc0*/  LEA R233, R0, UR5, 0x1 ;  /* 0x0000000500e97c11 */ /* 0x000fe2000f8e08ff */
[----:B------:R-:W-:Y:S06]  /*1dd0*/  @P0 BRA `(.L_x_518) ;  /* 0x0000000000480947 */ /* 0x000fec0003800000 */
[----:B------:R-:W1:Y:S02]  /*1de0*/  LDCU UR4, c[0x0][0x440] ;  /* 0x00008800ff0477ac */ /* 0x000e640008000800 */
[----:B-1----:R-:W-:-:S13]  /*1df0*/  ISETP.GE.AND P0, PT, R133, UR4, PT ;  /* 0x0000000485007c0c */ /* 0x002fda000bf06270 */
[----:B------:R-:W-:Y:S05]  /*1e00*/  @P0 BRA `(.L_x_519) ;  /* 0x0000000000380947 */ /* 0x000fea0003800000 */
[----:B------:R-:W1:Y:S01]  /*1e10*/  LDCU.64 UR6, c[0x0][0x3b0] ;  /* 0x00007600ff0677ac */ /* 0x000e620008000a00 */
[----:B------:R-:W-:Y:S01]  /*1e20*/  MOV R8, R10 ;  /* 0x0000000a00087202 */ /* 0x000fe20000000f00 */
[----:B------:R-:W4:Y:S01]  /*1e30*/  LDCU.64 UR8, c[0x0][0x380] ;  /* 0x00007000ff0877ac */ /* 0x000f220008000a00 */
[----:B-1----:R-:W-:-:S03]  /*1e40*/  IMAD R0, R23, UR6, RZ ;  /* 0x0000000617007c24 */ /* 0x002fc6000f8e02ff */
        /* <DEDUP_REMOVED lines=8> */
[----:B------:R4:W-:Y:S01]  /*1ed0*/  LDGSTS.E.BYPASS.LTC128B.128 [R233], desc[UR14][R4.64] ;  /* 0x0000000004e97fae */ /* 0x0009e2000b981a0e */
[----:B------:R-:W-:Y:S05]  /*1ee0*/  BRA `(.L_x_518) ;  /* 0x0000000000047947 */ /* 0x000fea0003800000 */
.L_x_519:
[----:B------:R1:W-:Y:S02]  /*1ef0*/  STS.128 [R233], RZ ;  /* 0x000000ffe9007388 */ /* 0x0003e40000000c00 */
.L_x_518:
[----:B------:R-:W-:Y:S05]  /*1f00*/  BSYNC.RECONVERGENT B0 ;  /* 0x0000000000007941 */ /* 0x000fea0003800200 */
.L_x_517:
        /* <DEDUP_REMOVED lines=8> */
[C---:B--2---:R-:W-:Y:S01]  /*1f90*/  VIADD R28, R21.reuse, 0x40 ;  /* 0x00000040151c7836 */ /* 0x044fe20000000000 */
        /* <DEDUP_REMOVED lines=9> */
[----:B------:R2:W-:Y:S01]  /*2030*/  STL [R1+0x18], R135 ;  /* 0x0000188701007387 */ /* 0x0005e20000100800 */
[----:B------:R-:W-:Y:S01]  /*2040*/  VIADD R20, R135, 0xffffffff ;  /* 0xffffffff87147836 */ /* 0x000fe20000000000 */
[----:B------:R-:W-:-:S02]  /*2050*/  ISETP.GE.AND P3, PT, R27, R22, PT ;  /* 0x000000161b00720c */ /* 0x000fc40003f66270 */
[----:B------:R-:W-:Y:S01]  /*2060*/  ISETP.GE.AND P2, PT, R26, R22, PT ;  /* 0x000000161a00720c */ /* 0x000fe20003f46270 */
[----:B------:R-:W-:-:S05]  /*2070*/  IMAD R14, R20, -0x80, R84 ;  /* 0xffffff80140e7824 */ /* 0x000fca00078e0254 */
[----:B------:R-:W-:Y:S01]  /*2080*/  ISETP.GE.AND P6, PT, R21, R14, PT ;  /* 0x0000000e1500720c */ /* 0x000fe20003fc6270 */
[----:B------:R-:W-:-:S12]  /*2090*/  @P1 BRA `(.L_x_521) ;  /* 0x0000000000501947 */ /* 0x000fd80003800000 */
[----:B------:R-:W5:Y:S02]  /*20a0*/  LDCU UR4, c[0x0][0x440] ;  /* 0x00008800ff0477ac */ /* 0x000f640008000800 */
[----:B-----5:R-:W-:-:S13]  /*20b0*/  ISETP.GE.AND P1, PT, R133, UR4, PT ;  /* 0x0000000485007c0c */ /* 0x020fda000bf26270 */
[----:B------:R1:W-:Y:S01]  /*20c0*/  @P1 STS.128 [R233+0x800], RZ ;  /* 0x000800ffe9001388 */ /* 0x0003e20000000c00 */
[----:B------:R-:W-:Y:S05]  /*20d0*/  @P1 BRA `(.L_x_521) ;  /* 0x0000000000401947 */ /* 0x000fea0003800000 */
[----:B------:R-:W5:Y:S01]  /*20e0*/  LDCU.64 UR8, c[0x0][0x3b0] ;  /* 0x00007600ff0877ac */ /* 0x000f620008000a00 */
[----:B----4-:R-:W-:Y:S01]  /*20f0*/  IADD3 R4, P1, PT, R15, 0x10, RZ ;  /* 0x000000100f047810 */ /* 0x010fe20007f3e0ff */
[----:B------:R-:W-:Y:S01]  /*2100*/  IMAD.MOV.U32 R2, RZ, RZ, R10 ;  /* 0x000000ffff027224 */ /* 0x000fe200078e000a */
[----:B------:R-:W-:Y:S01]  /*2110*/  MOV R3, R9 ;  /* 0x0000000900037202 */ /* 0x000fe20000000f00 */
[----:B------:R-:W4:Y:S02]  /*2120*/  LDCU.64 UR6, c[0x0][0x380] ;  /* 0x00007000ff0677ac */ /* 0x000f240008000a00 */
[----:B------:R-:W-:-:S04]  /*2130*/  IMAD.X R0, RZ, RZ, R23, P1 ;  /* 0x000000ffff007224 */ /* 0x000fc800008e0617 */
[----:B-----5:R-:W-:Y:S02]  /*2140*/  IMAD R0, R0, UR8, RZ ;  /* 0x0000000800007c24 */ /* 0x020fe4000f8e02ff */
        /* <DEDUP_REMOVED lines=9> */
.L_x_521:
[----:B------:R-:W-:Y:S05]  /*21e0*/  BSYNC.RECONVERGENT B0 ;  /* 0x0000000000007941 */ /* 0x000fea0003800200 */
.L_x_520:
[----:B------:R-:W-:Y:S01]  /*21f0*/  ISETP.GE.AND P1, PT, R25, R22, PT ;  /* 0x000000161900720c */ /* 0x000fe20003f26270 */
[-C--:B------:R-:W-:Y:S01]  /*2200*/  IMAD R0, R7, R20.reuse, RZ ;  /* 0x0000001407007224 */ /* 0x080fe200078e02ff */
[----:B---3--:R-:W-:Y:S01]  /*2210*/  SHF.R.S32.HI R22, RZ, 0x1f, R20 ;  /* 0x0000001fff167819 */ /* 0x008fe20000011414 */
[----:B------:R-:W-:Y:S01]  /*2220*/  BSSY.RECONVERGENT B0, `(.L_x_522) ;  /* 0x0000018000007945 */ /* 0x000fe20003800200 */
[----:B------:R-:W-:-:S04]  /*2230*/  IMAD.WIDE.U32 R12, R6, R20, RZ ;  /* 0x00000014060c7225 */ /* 0x000fc800078e00ff */
[----:B------:R-:W-:Y:S01]  /*2240*/  IMAD R21, R22, R6, R0 ;  /* 0x0000000616157224 */ /* 0x000fe200078e0200 */
[----:B------:R-:W-:Y:S05]  /*2250*/  @P0 BRA `(.L_x_523) ;  /* 0x0000000000500947 */ /* 0x000fea0003800000 */
[----:B------:R-:W3:Y:S02]  /*2260*/  LDCU UR4, c[0x0][0x440] ;  /* 0x00008800ff0477ac */ /* 0x000ee40008000800 */
[----:B---3--:R-:W-:-:S13]  /*2270*/  ISETP.GE.AND P0, PT, R133, UR4, PT ;  /* 0x0000000485007c0c */ /* 0x008fda000bf06270 */
        /* <DEDUP_REMOVED lines=18> */
.L_x_523:
[----:B------:R-:W-:Y:S05]  /*23a0*/  BSYNC.RECONVERGENT B0 ;  /* 0x0000000000007941 */ /* 0x000fea0003800200 */
.L_x_522:
[----:B------:R-:W-:Y:S04]  /*23b0*/  BSSY.RECONVERGENT B0, `(.L_x_524) ;  /* 0x0000016000007945 */ /* 0x000fe80003800200 */
[----:B------:R-:W-:Y:S05]  /*23c0*/  @P5 BRA `(.L_x_525) ;  /* 0x0000000000505947 */ /* 0x000fea0003800000 */
        /* <DEDUP_REMOVED lines=20> */
.L_x_525:
[----:B------:R-:W-:Y:S05]  /*2510*/  BSYNC.RECONVERGENT B0 ;  /* 0x0000000000007941 */ /* 0x000fea0003800200 */
.L_x_524:
        /* <DEDUP_REMOVED lines=22> */
.L_x_527:
[----:B------:R-:W-:Y:S05]  /*2680*/  BSYNC.RECONVERGENT B0 ;  /* 0x0000000000007941 */ /* 0x000fea0003800200 */
.L_x_526:
        /* <DEDUP_REMOVED lines=22> */
.L_x_529:
[----:B------:R-:W-:Y:S05]  /*27f0*/  BSYNC.RECONVERGENT B0 ;  /* 0x0000000000007941 */ /* 0x000fea0003800200 */
.L_x_528:
        /* <DEDUP_REMOVED lines=22> */
.L_x_531:
[----:B------:R-:W-:Y:S05]  /*2960*/  BSYNC.RECONVERGENT B0 ;  /* 0x0000000000007941 */ /* 0x000fea0003800200 */
.L_x_530:
        /* <DEDUP_REMOVED lines=22> */
.L_x_533:
[----:B------:R-:W-:Y:S05]  /*2ad0*/  BSYNC.RECONVERGENT B0 ;  /* 0x0000000000007941 */ /* 0x000fea0003800200 */
.L_x_532:
[----:B------:R-:W-:Y:S01]  /*2ae0*/  BSSY.RECONVERGENT B0, `(.L_x_534) ;  /* 0x000000e000007945 */ /* 0x000fe20003800200 */
[----:B------:R-:W-:-:S03]  /*2af0*/  IADD3 R7, PT, PT, R13, R21, RZ ;  /* 0x000000150d077210 */ /* 0x000fc60007ffe0ff */
[----:B------:R-:W-:Y:S05]  /*2b00*/  @P6 BRA `(.L_x_535) ;  /* 0x00000000002c6947 */ /* 0x000fea0003800000 */
[----:B------:R-:W5:Y:S02]  /*2b10*/  LDCU UR4, c[0x0][0x440] ;  /* 0x00008800ff0477ac */ /* 0x000f640008000800 */
[----:B-----5:R-:W-:-:S13]  /*2b20*/  ISETP.GE.AND P0, PT, R133, UR4, PT ;  /* 0x0000000485007c0c */ /* 0x020fda000bf06270 */
        /* <DEDUP_REMOVED lines=8> */
.L_x_536:
[----:B------:R1:W-:Y:S02]  /*2bb0*/  STS.128 [R233+0x4000], RZ ;  /* 0x004000ffe9007388 */ /* 0x0003e40000000c00 */
.L_x_535:
[----:B------:R-:W-:Y:S05]  /*2bc0*/  BSYNC.RECONVERGENT B0 ;  /* 0x0000000000007941 */ /* 0x000fea0003800200 */
.L_x_534:
        /* <DEDUP_REMOVED lines=12> */
[----:B----4-:R-:W-:-:S04]  /*2c90*/  IMAD.WIDE.U32 R2, R86, 0x10, RZ ;  /* 0x0000001056027825 */ /* 0x010fc800078e00ff */
        /* <DEDUP_REMOVED lines=9> */
.L_x_538:
[----:B------:R-:W-:Y:S05]  /*2d30*/  BSYNC.RECONVERGENT B0 ;  /* 0x0000000000007941 */ /* 0x000fea0003800200 */
.L_x_537:
        /* <DEDUP_REMOVED lines=8> */
[----:B----4-:R-:W-:Y:S02]  /*2dc0*/  LEA.HI.X R3, R86, R7, R87, 0x5, P0 ;  /* 0x0000000756037211 */ /* 0x010fe400000f2c57 */
[----:B------:R-:W-:-:S04]  /*2dd0*/  LEA R2, P0, R0, R36, 0x1 ;  /* 0x0000002400027211 */ /* 0x000fc800078008ff */
[----:B------:R-:W-:-:S05]  /*2de0*/  LEA.HI.X R3, R0, R35, R3, 0x1, P0 ;  /* 0x0000002300037211 */ /* 0x000fca00000f0c03 */
[----:B------:R-:W-:Y:S01]  /*2df0*/  @!PT LDS RZ, [RZ] ;  /* 0x00000000fffff984 */ /* 0x000fe20000000800 */
[----:B------:R-:W-:Y:S01]  /*2e00*/  @!PT LDS RZ, [RZ] ;  /* 0x00000000fffff984 */ /* 0x000fe20000000800 */
[----:B------:R-:W-:Y:S01]  /*2e10*/  @!PT LDS RZ, [RZ] ;  /* 0x00000000fffff984 */ /* 0x000fe20000000800 */
[----:B------:R4:W-:Y:S04]  /*2e20*/  LDGSTS.E.BYPASS.LTC128B.128 [R233+0x5000], desc[UR14][R2.64] ;  /* 0x0500000002e97fae */ /* 0x0009e8000b981a0e */
.L_x_540:
[----:B------:R-:W-:Y:S05]  /*2e30*/  BSYNC.RECONVERGENT B0 ;  /* 0x0000000000007941 */ /* 0x000fea0003800200 */
.L_x_539:
        /* <DEDUP_REMOVED lines=16> */
.L_x_542:
[----:B------:R-:W-:Y:S05]  /*2f40*/  BSYNC.RECONVERGENT B0 ;  /* 0x0000000000007941 */ /* 0x000fea0003800200 */
.L_x_541:
[----:B------:R-:W-:Y:S04]  /*2f50*/  BSSY.RECONVERGENT B0, `(.L_x_543) ;  /* 0x000000e000007945 */ /* 0x000fe80003800200 */
[----:B------:R-:W-:Y:S05]  /*2f60*/  @P4 BRA `(.L_x_544) ;  /* 0x0000000000304947 */ /* 0x000fea0003800000 */
        /* <DEDUP_REMOVED lines=12> */
.L_x_544:
[----:B------:R-:W-:Y:S05]  /*3030*/  BSYNC.RECONVERGENT B0 ;  /* 0x0000000000007941 */ /* 0x000fea0003800200 */
.L_x_543:
[----:B------:R-:W-:Y:S04]  /*3040*/  BSSY.RECONVERGENT B0, `(.L_x_545) ;  /* 0x0000011000007945 */ /* 0x000fe80003800200 */
[----:B------:R-:W-:Y:S05]  /*3050*/  @P3 BRA `(.L_x_546) ;  /* 0x00000000003c3947 */ /* 0x000fea0003800000 */
[----:B------:R-:W5:Y:S02]  /*3060*/  LDCU UR4, c[0x0][0x440] ;  /* 0x00008800ff0477ac */ /* 0x000f640008000800 */
[----:B-----5:R-:W-:-:S13]  /*3070*/  ISETP.GE.AND P0, PT, R133, UR4, PT ;  /* 0x0000000485007c0c */ /* 0x020fda000bf06270 */
[----:B------:R1:W-:Y:S01]  /*3080*/  @P0 STS.128 [R233+0x6800], RZ ;  /* 0x006800ffe9000388 */ /* 0x0003e20000000c00 */
[----:B------:R-:W-:Y:S05]  /*3090*/  @P0 BRA `(.L_x_546) ;  /* 0x00000000002c0947 */ /* 0x000fea0003800000 */
[----:B----4-:R-:W-:Y:S01]  /*30a0*/  MOV R2, R12 ;  /* 0x0000000c00027202 */ /* 0x010fe20000000f00 */
        /* <DEDUP_REMOVED lines=10> */
.L_x_546:
[----:B------:R-:W-:Y:S05]  /*3150*/  BSYNC.RECONVERGENT B0 ;  /* 0x0000000000007941 */ /* 0x000fea0003800200 */
.L_x_545:
        /* <DEDUP_REMOVED lines=17> */
.L_x_548:
[----:B------:R-:W-:Y:S05]  /*3270*/  BSYNC.RECONVERGENT B0 ;  /* 0x0000000000007941 */ /* 0x000fea0003800200 */
.L_x_547:
        /* <DEDUP_REMOVED lines=17> */
.L_x_550:
[----:B------:R-:W-:Y:S05]  /*3390*/  BSYNC.RECONVERGENT B0 ;  /* 0x0000000000007941 */ /* 0x000fea0003800200 */
.L_x_549:
[----:B------:R-:W5:Y:S01]  /*33a0*/  LDCU.64 UR6, c[0x0][0x538] ;  /* 0x0000a700ff0677ac */ /* 0x000f620008000a00 */
[----:B------:R-:W0:Y:S01]  /*33b0*/  LDGDEPBAR ;  /* 0x00000000000079af */ /* 0x000e220000000000 */
[----:B-----5:R-:W-:-:S04]  /*33c0*/  ISETP.NE.U32.AND P1, PT, RZ, UR6, PT ;  /* 0x00000006ff007c0c */ /* 0x020fc8000bf25070 */
[----:B------:R-:W-:Y:S01]  /*33d0*/  ISETP.NE.AND.EX P1, PT, RZ, UR7, PT, P1 ;  /* 0x00000007ff007c0c */ /* 0x000fe2000bf25310 */
[----:B------:R-:W-:Y:S01]  /*33e0*/  BSSY.RECONVERGENT B0, `(.L_x_551) ;  /* 0x0000022000007945 */ /* 0x000fe20003800200 */
[----:B------:R-:W-:-:S11]  /*33f0*/  DEPBAR.LE SB0, 0x0 ;  /* 0x000080000000791a */ /* 0x000fd60000000000 */
[----:B----4-:R-:W4:Y:S01]  /*3400*/  @P1 LDC.64 R4, c[0x0][0x540] ;  /* 0x00015000ff041b82 */ /* 0x010f220000000a00 */
[----:B------:R-:W-:-:S07]  /*3410*/  @P1 MOV R19, RZ ;  /* 0x000000ff00131202 */ /* 0x000fce0000000f00 */
[----:B------:R-:W5:Y:S01]  /*3420*/  @P1 LDC R0, c[0x0][0x458] ;  /* 0x00011600ff001b82 */ /* 0x000f620000000800 */
[----:B----4-:R-:W-:-:S04]  /*3430*/  @P1 IMAD.WIDE.U32 R2, R24, R4, R18 ;  /* 0x0000000418021225 */ /* 0x010fc800078e0012 */
[----:B------:R-:W-:Y:S01]  /*3440*/  @P1 IMAD R5, R24, R5, R3 ;  /* 0x0000000518051224 */ /* 0x000fe200078e0203 */
[----:B------:R-:W-:-:S04]  /*3450*/  @P1 LEA R4, P0, R2, UR6, 0x2 ;  /* 0x0000000602041c11 */ /* 0x000fc8000f8010ff */
[----:B------:R-:W-:-:S05]  /*3460*/  @P1 LEA.HI.X R5, R2, UR7, R5, 0x2, P0 ;  /* 0x0000000702051c11 */ /* 0x000fca00080f1405 */
[----:B------:R4:W2:Y:S01]  /*3470*/  @P1 LDG.E R6, desc[UR14][R4.64] ;  /* 0x0000000e04061981 */ /* 0x0008a2000c1e1900 */
[----:B-----5:R5:W2:Y:S01]  /*3480*/  @P1 MUFU.RCP R2, R0 ;  /* 0x0000000000021308 */ /* 0x020aa20000001000 */
[----:B------:R-:W-:Y:S02]  /*3490*/  MOV R132, RZ ;  /* 0x000000ff00847202 */ /* 0x000fe40000000f00 */
[----:B-----5:R-:W-:-:S05]  /*34a0*/  SHF.L.U64.HI R0, R16, 0x7, R17 ;  /* 0x0000000710007819 */ /* 0x020fca0000010211 */
[----:B------:R-:W-:Y:S01]  /*34b0*/  IMAD R0, R0, R20, RZ ;  /* 0x0000001400007224 */ /* 0x000fe200078e02ff */
[----:B----4-:R-:W-:-:S05]  /*34c0*/  SHF.L.U32 R4, R16, 0x7, RZ ;  /* 0x0000000710047819 */ /* 0x010fca00000006ff */
[----:B------:R-:W-:Y:S02]  /*34d0*/  IMAD R0, R22, R4, R0 ;  /* 0x0000000416007224 */ /* 0x000fe400078e0200 */
[----:B------:R-:W-:-:S05]  /*34e0*/  IMAD.WIDE.U32 R4, R4, R20, RZ ;  /* 0x0000001404047225 */ /* 0x000fca00078e00ff */
[----:B------:R-:W-:Y:S01]  /*34f0*/  IADD3 R3, PT, PT, R5, R0, RZ ;  /* 0x0000000005037210 */ /* 0x000fe20007ffe0ff */
[----:B------:R-:W-:Y:S01]  /*3500*/  BAR.SYNC.DEFER_BLOCKING 0x0 ;  /* 0x0000000000007b1d */ /* 0x000fe20000010000 */
[----:B--2---:R-:W-:-:S05]  /*3510*/  @P1 FMUL.FTZ R132, R6, R2 ;  /* 0x0000000206841220 */ /* 0x004fca0000410000 */
        /* <DEDUP_REMOVED lines=11> */
.L_x_553:
[----:B------:R4:W-:Y:S01]  /*35d0*/  STS.128 [R233+0x8000], RZ ;  /* 0x008000ffe9007388 */ /* 0x0009e20000000c00 */
[----:B------:R-:W-:Y:S05]  /*35e0*/  BRA `(.L_x_554) ;  /* 0x0000000000047947 */ /* 0x000fea0003800000 */
.L_x_552:
[----:B------:R2:W-:Y:S02]  /*35f0*/  STS.128 [R233+0x8000], RZ ;  /* 0x008000ffe9007388 */ /* 0x0005e40000000c00 */
.L_x_554:
[----:B------:R-:W-:Y:S05]  /*3600*/  BSYNC.RECONVERGENT B0 ;  /* 0x0000000000007941 */ /* 0x000fea0003800200 */
.L_x_551:
[-C--:B------:R-:W-:Y:S01]  /*3610*/  ISETP.GE.AND P0, PT, R31, R14.reuse, PT ;  /* 0x0000000e1f00720c */ /* 0x080fe20003f06270 */
[C---:B------:R-:W-:Y:S01]  /*3620*/  IMAD.SHL.U32 R8, R96.reuse, 0x40, RZ ;  /* 0x0000004060087824 */ /* 0x040fe200078e00ff */
[----:B------:R-:W-:Y:S01]  /*3630*/  SHF.R.U32.HI R85, RZ, 0x1, R96 ;  /* 0x00000001ff557819 */ /* 0x000fe20000011660 */
[----:B--2---:R-:W-:Y:S01]  /*3640*/  IMAD.SHL.U32 R7, R96, 0x20, RZ ;  /* 0x0000002060077824 */ /* 0x004fe200078e00ff */
[----:B------:R-:W-:Y:S01]  /*3650*/  BSSY.RECONVERGENT B0, `(.L_x_555) ;  /* 0x0000020000007945 */ /* 0x000fe20003800200 */
[----:B------:R-:W-:Y:S02]  /*3660*/  ISETP.GE.AND P6, PT, R30, R14, PT ;  /* 0x0000000e1e00720c */ /* 0x000fe40003fc6270 */
[C---:B------:R-:W-:Y:S02]  /*3670*/  LOP3.LUT R0, R8.reuse, 0x1c0, RZ, 0xc0, !PT ;  /* 0x000001c008007812 */ /* 0x040fe400078ec0ff */
[----:B------:R-:W-:Y:S02]  /*3680*/  LOP3.LUT R6, R8, 0x200, RZ, 0xc0, !PT ;  /* 0x0000020008067812 */ /* 0x000fe400078ec0ff */
[----:B------:R-:W-:-:S02]  /*3690*/  LOP3.LUT R0, R0, 0x38, R34, 0xf8, !PT ;  /* 0x0000003800007812 */ /* 0x000fc400078ef822 */
[----:B------:R2:W-:Y:S01]  /*36a0*/  @P0 STS.128 [R233+0x8800], RZ ;  /* 0x008800ffe9000388 */ /* 0x0005e20000000c00 */
[----:B------:R-:W-:Y:S02]  /*36b0*/  LOP3.LUT R7, R6, 0x7c00, R7, 0xf8, !PT ;  /* 0x00007c0006077812 */ /* 0x000fe400078ef807 */
[----:B------:R-:W-:Y:S02]  /*36c0*/  LOP3.LUT R20, R8, 0x400, RZ, 0xc0, !PT ;  /* 0x0000040008147812 */ /* 0x000fe400078ec0ff */
[C---:B------:R-:W-:Y:S02]  /*36d0*/  LOP3.LUT R6, R0.reuse, 0x8, R96, 0x78, !PT ;  /* 0x0000000800067812 */ /* 0x040fe400078e7860 */
[----:B------:R-:W-:Y:S02]  /*36e0*/  LOP3.LUT R8, R0, 0x8, R85, 0x78, !PT ;  /* 0x0000000800087812 */ /* 0x000fe400078e7855 */
[-C--:B------:R-:W-:Y:S01]  /*36f0*/  ISETP.GE.AND P5, PT, R29, R14.reuse, PT ;  /* 0x0000000e1d00720c */ /* 0x080fe20003fa6270 */
[----:B------:R-:W-:Y:S01]  /*3700*/  IMAD R20, R6, 0x2, R20 ;  /* 0x0000000206147824 */ /* 0x000fe200078e0214 */
        /* <DEDUP_REMOVED lines=20> */
.L_x_556:
[----:B------:R-:W-:Y:S05]  /*3850*/  BSYNC.RECONVERGENT B0 ;  /* 0x0000000000007941 */ /* 0x000fea0003800200 */
.L_x_555:
        /* <DEDUP_REMOVED lines=16> */
.L_x_558:
[----:B------:R-:W-:Y:S05]  /*3960*/  BSYNC.RECONVERGENT B0 ;  /* 0x0000000000007941 */ /* 0x000fea0003800200 */
.L_x_557:
        /* <DEDUP_REMOVED lines=17> */
.L_x_560:
[----:B------:R-:W-:Y:S05]  /*3a80*/  BSYNC.RECONVERGENT B0 ;  /* 0x0000000000007941 */ /* 0x000fea0003800200 */
.L_x_559:
        /* <DEDUP_REMOVED lines=15> */
.L_x_562:
[----:B------:R-:W-:Y:S05]  /*3b80*/  BSYNC.RECONVERGENT B0 ;  /* 0x0000000000007941 */ /* 0x000fea0003800200 */
.L_x_561:
        /* <DEDUP_REMOVED lines=18> */
.L_x_564:
[----:B------:R-:W-:Y:S05]  /*3cb0*/  BSYNC.RECONVERGENT B0 ;  /* 0x0000000000007941 */ /* 0x000fea0003800200 */
.L_x_563:
        /* <DEDUP_REMOVED lines=18> */
.L_x_566:
[----:B------:R-:W-:Y:S05]  /*3de0*/  BSYNC.RECONVERGENT B0 ;  /* 0x0000000000007941 */ /* 0x000fea0003800200 */
.L_x_565:
        /* <DEDUP_REMOVED lines=17> */
.L_x_568:
[----:B------:R-:W-:Y:S05]  /*3f00*/  BSYNC.RECONVERGENT B0 ;  /* 0x0000000000007941 */ /* 0x000fea0003800200 */
.L_x_567:
[----:B-1----:R-:W-:Y:S01]  /*3f10*/  LDSM.16.M88.4 R8, [R228] ;  /* 0x00000000e408783b */ /* 0x002fe20000000200 */
[----:B------:R-:W-:Y:S01]  /*3f20*/  IMAD.MOV.U32 R229, RZ, RZ, 0x20 ;  /* 0x00000020ffe57424 */ /* 0x000fe200078e00ff */
[----:B------:R-:W-:Y:S01]  /*3f30*/  LOP3.LUT P2, RZ, R96, 0x2, RZ, 0xc0, !PT ;  /* 0x0000000260ff7812 */ /* 0x000fe2000784c0ff */
[----:B------:R-:W-:Y:S01]  /*3f40*/  VIADD R3, R20, UR5 ;  /* 0x0000000514037c36 */ /* 0x000fe20008000000 */
[----:B------:R-:W1:Y:S01]  /*3f50*/  LDSM.16.M88.4 R32, [R20+UR5+0x4000] ;  /* 0x004000051420783b */ /* 0x000e620008000200 */
[----:B------:R-:W-:Y:S01]  /*3f60*/  LOP3.LUT P0, RZ, R96, 0x4, RZ, 0xc0, !PT ;  /* 0x0000000460ff7812 */ /* 0x000fe2000780c0ff */
[----:B------:R-:W5:Y:S01]  /*3f70*/  LDCU UR4, c[0x0][0x50c] ;  /* 0x0000a180ff0477ac */ /* 0x000f620008000800 */
[----:B------:R-:W-:Y:S01]  /*3f80*/  SEL R229, R229, 0xffffffe0, !P2 ;  /* 0xffffffe0e5e57807 */ /* 0x000fe20005000000 */
[----:B------:R-:W-:Y:S01]  /*3f90*/  LDSM.16.M88.4 R4, [R228+0x2000] ;  /* 0x00200000e404783b */ /* 0x000fe20000000200 */
[----:B------:R-:W-:-:S03]  /*3fa0*/  MOV R252, 0x40 ;  /* 0x0000004000fc7802 */ /* 0x000fc60000000f00 */
[----:B------:R-:W2:Y:S01]  /*3fb0*/  LDSM.16.M88.4 R28, [R20+UR5+0x4800] ;  /* 0x00480005141c783b */ /* 0x000ea20008000200 */
[C-C-:B------:R-:W-:Y:S01]  /*3fc0*/  IMAD.IADD R0, R3.reuse, 0x1, R229.reuse ;  /* 0x0000000103007824 */ /* 0x140fe200078e02e5 */
[----:B------:R-:W-:Y:S01]  /*3fd0*/  SEL R252, R252, 0xffffffc0, !P0 ;  /* 0xffffffc0fcfc7807 */ /* 0x000fe20004000000 */
[----:B------:R-:W-:Y:S01]  /*3fe0*/  IMAD.IADD R2, R228, 0x1, R229 ;  /* 0x00000001e4027824 */ /* 0x000fe200078e02e5 */
[----:B------:R-:W-:Y:S04]  /*3ff0*/  LDSM.16.M88.4 R24, [R20+UR5+0x5000] ;  /* 0x005000051418783b */ /* 0x000fe80008000200 */
[----:B------:R-:W-:Y:S04]  /*4000*/  LDSM.16.M88.4 R16, [R20+UR5+0x5800] ;  /* 0x005800051410783b */ /* 0x000fe80008000200 */
[----:B------:R-:W3:Y:S04]  /*4010*/  LDSM.16.M88.4 R12, [R20+UR5+0x6000] ;  /* 0x00600005140c783b */ /* 0x000ee80008000200 */
[----:B------:R-:W4:Y:S04]  /*4020*/  LDSM.16.M88.4 R36, [R20+UR5+0x6800] ;  /* 0x006800051424783b */ /* 0x000f280008000200 */
[----:B------:R-:W5:Y:S04]  /*4030*/  LDSM.16.M88.4 R40, [R20+UR5+0x7000] ;  /* 0x007000051428783b */ /* 0x000f680008000200 */
[----:B------:R-:W5:Y:S04]  /*4040*/  LDSM.16.M88.4 R52, [R20+UR5+0x7800] ;  /* 0x007800051434783b */ /* 0x000f680008000200 */
[----:B------:R-:W-:Y:S01]  /*4050*/  LDSM.16.M88.4 R48, [R0+0x4000] ;  /* 0x004000000030783b */ /* 0x000fe20000000200 */
[C---:B-1----:R-:W-:Y:S03]  /*4060*/  HMMA.16816.F32.BF16 R236, R8.reuse, R32, RZ ;  /* 0x0000002008ec723c */ /* 0x042fe600000418ff */
[----:B------:R-:W-:Y:S04]  /*4070*/  LDSM.16.M88.4 R44, [R0+0x4800] ;  /* 0x00480000002c783b */ /* 0x000fe80000000200 */
[----:B------:R-:W-:Y:S01]  /*4080*/  LDSM.16.M88.4 R20, [R0+0x7000] ;  /* 0x007000000014783b */ /* 0x000fe20000000200 */
[C---:B------:R-:W-:Y:S03]  /*4090*/  HMMA.16816.F32.BF16 R224, R8.reuse, R34, RZ ;  /* 0x0000002208e0723c */ /* 0x040fe600000418ff */
[----:B------:R-:W0:Y:S05]  /*40a0*/  LDGDEPBAR ;  /* 0x00000000000079af */ /* 0x000e2a0000000000 */
[----:B--2---:R-:W-:Y:S08]  /*40b0*/  HMMA.16816.F32.BF16 R188, R8, R28, RZ ;  /* 0x0000001c08bc723c */ /* 0x004ff000000418ff */
[C---:B---3--:R-:W-:Y:S08]  /*40c0*/  HMMA.16816.F32.BF16 R64, R4.reuse, R12, RZ ;  /* 0x0000000c0440723c */ /* 0x048ff000000418ff */
[----:B------:R-:W-:Y:S08]  /*40d0*/  HMMA.16816.F32.BF16 R184, R4, R14, RZ ;  /* 0x0000000e04b8723c */ /* 0x000ff000000418ff */
        /* <DEDUP_REMOVED lines=8> */
[C---:B----4-:R-:W-:Y:S08]  /*4160*/  HMMA.16816.F32.BF16 R160, R8.reuse, R36, RZ ;  /* 0x0000002408a0723c */ /* 0x050ff000000418ff */
[C---:B------:R-:W-:Y:S08]  /*4170*/  HMMA.16816.F32.BF16 R192, R8.reuse, R38, RZ ;  /* 0x0000002608c0723c */ /* 0x040ff000000418ff */
[C---:B-----5:R-:W-:Y:S08]  /*4180*/  HMMA.16816.F32.BF16 R156, R8.reuse, R40, RZ ;  /* 0x00000028089c723c */ /* 0x060ff000000418ff */
[C---:B------:R-:W-:Y:S08]  /*4190*/  HMMA.16816.F32.BF16 R152, R8.reuse, R42, RZ ;  /* 0x0000002a0898723c */ /* 0x040ff000000418ff */
[C---:B------:R-:W-:Y:S08]  /*41a0*/  HMMA.16816.F32.BF16 R148, R8.reuse, R52, RZ ;  /* 0x000000340894723c */ /* 0x040ff000000418ff */
[----:B------:R-:W-:Y:S01]  /*41b0*/  HMMA.16816.F32.BF16 R128, R8, R54, RZ ;  /* 0x000000360880723c */ /* 0x000fe200000418ff */
[----:B------:R-:W1:Y:S07]  /*41c0*/  LDSM.16.M88.4 R8, [R2] ;  /* 0x000000000208783b */ /* 0x000e6e0000000200 */
[C---:B------:R-:W-:Y:S08]  /*41d0*/  HMMA.16816.F32.BF16 R80, R4.reuse, R24, RZ ;  /* 0x000000180450723c */ /* 0x040ff000000418ff */
[C---:B------:R-:W-:Y:S01]  /*41e0*/  HMMA.16816.F32.BF16 R168, R4.reuse, R26, RZ ;  /* 0x0000001a04a8723c */ /* 0x040fe200000418ff */
[----:B------:R-:W2:Y:S07]  /*41f0*/  LDSM.16.M88.4 R24, [R0+0x6800] ;  /* 0x006800000018783b */ /* 0x000eae0000000200 */
        /* <DEDUP_REMOVED lines=8> */
[C---:B------:R-:W-:Y:S01]  /*4280*/  HMMA.16816.F32.BF16 R112, R4.reuse, R30, RZ ;  /* 0x0000001e0470723c */ /* 0x040fe200000418ff */
[----:B------:R-:W-:Y:S07]  /*4290*/  LDSM.16.M88.4 R28, [R0+0x6000] ;  /* 0x00600000001c783b */ /* 0x000fee0000000200 */
[C---:B------:R-:W-:Y:S08]  /*42a0*/  HMMA.16816.F32.BF16 R176, R4.reuse, R18, RZ ;  /* 0x0000001204b0723c */ /* 0x040ff000000418ff */
[C---:B------:R-:W-:Y:S01]  /*42b0*/  HMMA.16816.F32.BF16 R204, R4.reuse, R38, RZ ;  /* 0x0000002604cc723c */ /* 0x040fe200000418ff */
[----:B------:R3:W4:Y:S07]  /*42c0*/  LDSM.16.M88.4 R36, [R0+0x5000] ;  /* 0x005000000024783b */ /* 0x00072e0000000200 */
[C---:B------:R-:W-:Y:S08]  /*42d0*/  HMMA.16816.F32.BF16 R220, R4.reuse, R42, RZ ;  /* 0x0000002a04dc723c */ /* 0x040ff000000418ff */
[----:B------:R-:W-:Y:S01]  /*42e0*/  HMMA.16816.F32.BF16 R200, R4, R54, RZ ;  /* 0x0000003604c8723c */ /* 0x000fe200000418ff */
[----:B------:R5:W4:Y:S07]  /*42f0*/  LDSM.16.M88.4 R4, [R2+0x2000] ;  /* 0x002000000204783b */ /* 0x000b2e0000000200 */
[----:B-1----:R-:W-:Y:S01]  /*4300*/  HMMA.16816.F32.BF16 R148, R8, R12, R148 ;  /* 0x0000000c0894723c */ /* 0x002fe20000041894 */
[----:B---3--:R-:W-:-:S05]  /*4310*/  IMAD.IADD R0, R3, 0x1, R252 ;  /* 0x0000000103007824 */ /* 0x008fca00078e02fc */
[----:B------:R-:W-:Y:S02]  /*4320*/  LDSM.16.M88.4 R104, [R0+0x4800] ;  /* 0x004800000068783b */ /* 0x000fe40000000200 */
[C---:B--2---:R-:W-:Y:S02]  /*4330*/  HMMA.16816.F32.BF16 R160, R8.reuse, R24, R160 ;  /* 0x0000001808a0723c */ /* 0x044fe400000418a0 */
[----:B------:R-:W-:Y:S04]  /*4340*/  LDSM.16.M88.4 R116, [R0+0x5800] ;  /* 0x005800000074783b */ /* 0x000fe80000000200 */
[----:B------:R-:W-:Y:S01]  /*4350*/  LDSM.16.M88.4 R96, [R0+0x4000] ;  /* 0x004000000060783b */ /* 0x000fe20000000200 */
[----:B-----5:R-:W-:Y:S01]  /*4360*/  IMAD.IADD R2, R228, 0x1, R252 ;  /* 0x00000001e4027824 */ /* 0x020fe200078e02fc */
[C---:B----4-:R-:W-:Y:S02]  /*4370*/  HMMA.16816.F32.BF16 R248, R8.reuse, R36, R180 ;  /* 0x0000002408f8723c */ /* 0x050fe400000418b4 */
[----:B------:R-:W-:Y:S04]  /*4380*/  LDSM.16.M88.4 R108, [R0+0x5000] ;  /* 0x00500000006c783b */ /* 0x000fe80000000200 */
[----:B------:R-:W1:Y:S02]  /*4390*/  LDSM.16.M88.4 R16, [R2+0x2000] ;  /* 0x002000000210783b */ /* 0x000e640000000200 */
[----:B------:R-:W-:Y:S02]  /*43a0*/  HMMA.16816.F32.BF16 R172, R8, R32, R172 ;  /* 0x0000002008ac723c */ /* 0x000fe400000418ac */
[----:B------:R-:W2:Y:S04]  /*43b0*/  LDSM.16.M88.4 R144, [R0+0x7000] ;  /* 0x007000000090783b */ /* 0x000ea80000000200 */
[----:B------:R-:W-:Y:S02]  /*43c0*/  LDSM.16.M88.4 R140, [R0+0x7800] ;  /* 0x00780000008c783b */ /* 0x000fe40000000200 */
[----:B------:R-:W-:Y:S01]  /*43d0*/  HMMA.16816.F32.BF16 R40, R4, R12, R88 ;  /* 0x0000000c0428723c */ /* 0x000fe20000041858 */
[----:B------:R-:W-:Y:S01]  /*43e0*/  IMAD.MOV.U32 R13, RZ, RZ, R150 ;  /* 0x000000ffff0d7224 */ /* 0x000fe200078e0096 */
[----:B------:R-:W-:Y:S01]  /*43f0*/  LDSM.16.M88.4 R124, [R0+0x6000] ;  /* 0x00600000007c783b */ /* 0x000fe20000000200 */
[----:B------:R-:W-:-:S03]  /*4400*/  IMAD.MOV.U32 R12, RZ, RZ, R151 ;  /* 0x000000ffff0c7224 */ /* 0x000fc600078e0097 */
[----:B------:R3:W-:Y:S02]  /*4410*/  LDSM.16.M88.4 R136, [R0+0x6800] ;  /* 0x006800000088783b */ /* 0x0007e40000000200 */
[----:B------:R-:W-:Y:S03]  /*4420*/  HMMA.16816.F32.BF16 R120, R4, R48, R56 ;  /* 0x000000300478723c */ /* 0x000fe60000041838 */
[----:B------:R-:W-:-:S05]  /*4430*/  IMAD.MOV.U32 R3, RZ, RZ, R175 ;  /* 0x000000ffff037224 */ /* 0x000fca00078e00af */
[C---:B------:R-:W-:Y:S08]  /*4440*/  HMMA.16816.F32.BF16 R100, R4.reuse, R44, R60 ;  /* 0x0000002c0464723c */ /* 0x040ff0000004183c */
[----:B------:R-:W-:Y:S01]  /*4450*/  HMMA.16816.F32.BF16 R80, R4, R36, R80 ;  /* 0x000000240450723c */ /* 0x000fe20000041850 */
[----:B------:R-:W-:Y:S02]  /*4460*/  IMAD.MOV.U32 R36, RZ, RZ, R160 ;  /* 0x000000ffff247224 */ /* 0x000fe400078e00a0 */
[----:B---3--:R-:W-:-:S05]  /*4470*/  IMAD.IADD R0, R229, 0x1, R0 ;  /* 0x00000001e5007824 */ /* 0x008fca00078e0200 */
[----:B------:R-:W-:Y:S01]  /*4480*/  HMMA.16816.F32.BF16 R76, R4, R32, R76 ;  /* 0x00000020044c723c */ /* 0x000fe2000004184c */
[----:B------:R-:W-:-:S07]  /*4490*/  IMAD.MOV.U32 R33, RZ, RZ, R161 ;  /* 0x000000ffff217224 */ /* 0x000fce00078e00a1 */
[----:B------:R-:W-:Y:S01]  /*44a0*/  HMMA.16816.F32.BF16 R56, R4, R24, R68 ;  /* 0x000000180438723c */ /* 0x000fe20000041844 */
[----:B------:R-:W-:Y:S02]  /*44b0*/  IMAD.MOV.U32 R25, RZ, RZ, R162 ;  /* 0x000000ffff197224 */ /* 0x000fe400078e00a2 */
[----:B------:R-:W-:-:S05]  /*44c0*/  IMAD.MOV.U32 R24, RZ, RZ, R163 ;  /* 0x000000ffff187224 */ /* 0x000fca00078e00a3 */
[C---:B------:R-:W-:Y:S08]  /*44d0*/  HMMA.16816.F32.BF16 R52, R4.reuse, R20, R72 ;  /* 0x000000140434723c */ /* 0x040ff00000041848 */
[C---:B------:R-:W-:Y:S08]  /*44e0*/  HMMA.16816.F32.BF16 R60, R4.reuse, R28, R64 ;  /* 0x0000001c043c723c */ /* 0x040ff00000041840 */
[----:B------:R-:W-:Y:S08]  /*44f0*/  HMMA.16816.F32.BF16 R72, R4, R50, R92 ;  /* 0x000000320448723c */ /* 0x000ff0000004185c */
[----:B------:R-:W-:Y:S08]  /*4500*/  HMMA.16816.F32.BF16 R236, R8, R48, R236 ;  /* 0x0000003008ec723c */ /* 0x000ff000000418ec */
[----:B------:R-:W-:Y:S08]  /*4510*/  HMMA.16816.F32.BF16 R64, R4, R38, R168 ;  /* 0x000000260440723c */ /* 0x000ff000000418a8 */
[C---:B------:R-:W-:Y:S08]  /*4520*/  HMMA.16816.F32.BF16 R160, R8.reuse, R20, R156 ;  /* 0x0000001408a0723c */ /* 0x040ff0000004189c */
[----:B------:R-:W-:Y:S01]  /*4530*/  HMMA.16816.F32.BF16 R48, R8, R50, R224 ;  /* 0x000000320830723c */ /* 0x000fe200000418e0 */
[----:B------:R-:W-:Y:S01]  /*4540*/  MOV R226, R13 ;  /* 0x0000000d00e27202 */ /* 0x000fe20000000f00 */
[----:B------:R-:W-:-:S06]  /*4550*/  IMAD.MOV.U32 R227, RZ, RZ, R12 ;  /* 0x000000ffffe37224 */ /* 0x000fcc00078e000c */
[-C--:B------:R-:W-:Y:S03]  /*4560*/  HMMA.16816.F32.BF16 R240, R4, R14.reuse, R200 ;  /* 0x0000000e04f0723c */ /* 0x080fe600000418c8 */
[----:B------:R-:W-:Y:S01]  /*4570*/  MOV R156, R160 ;  /* 0x000000a0009c7202 */ /* 0x000fe20000000f00 */
[----:B------:R-:W-:Y:S02]  /*4580*/  IMAD.MOV.U32 R37, RZ, RZ, R161 ;  /* 0x000000ffff257224 */ /* 0x000fe400078e00a1 */
[----:B------:R-:W-:Y:S02]  /*4590*/  IMAD.MOV.U32 R21, RZ, RZ, R162 ;  /* 0x000000ffff157224 */ /* 0x000fe400078e00a2 */
[----:B------:R-:W-:Y:S01]  /*45a0*/  HMMA.16816.F32.BF16 R168, R8, R14, R128 ;  /* 0x0000000e08a8723c */ /* 0x000fe20000041880 */
[----:B------:R3:W4:Y:S01]  /*45b0*/  LDSM.16.M88.4 R12, [R2] ;  /* 0x00000000020c783b */ /* 0x0007220000000200 */
[----:B------:R-:W-:-:S06]  /*45c0*/  IMAD.MOV.U32 R20, RZ, RZ, R163 ;  /* 0x000000ffff147224 */ /* 0x000fcc00078e00a3 */
[----:B------:R-:W-:Y:S08]  /*45d0*/  HMMA.16816.F32.BF16 R164, R8, R28, R164 ;  /* 0x0000001c08a4723c */ /* 0x000ff000000418a4 */
[----:B------:R-:W-:Y:S08]  /*45e0*/  HMMA.16816.F32.BF16 R92, R4, R34, R176 ;  /* 0x00000022045c723c */ /* 0x000ff000000418b0 */
[----:B------:R-:W-:Y:S01]  /*45f0*/  HMMA.16816.F32.BF16 R244, R8, R44, R188 ;  /* 0x0000002c08f4723c */ /* 0x000fe200000418bc */
[----:B------:R-:W-:Y:S01]  /*4600*/  MOV R44, R149 ;  /* 0x00000095002c7202 */ /* 0x000fe20000000f00 */
[----:B------:R-:W-:-:S02]  /*4610*/  IMAD.MOV.U32 R45, RZ, RZ, R148 ;  /* 0x000000ffff2d7224 */ /* 0x000fc400078e0094 */
[----:B---3--:R-:W-:Y:S02]  /*4620*/  IMAD.IADD R2, R229, 0x1, R2 ;  /* 0x00000001e5027824 */ /* 0x008fe400078e0202 */
[----:B------:R-:W-:Y:S02]  /*4630*/  IMAD.MOV.U32 R224, RZ, RZ, R45 ;  /* 0x000000ffffe07224 */ /* 0x000fe400078e002d */
[C---:B------:R-:W-:Y:S01]  /*4640*/  HMMA.16816.F32.BF16 R68, R4.reuse, R46, R112 ;  /* 0x0000002e0444723c */ /* 0x040fe20000041870 */
[----:B------:R-:W-:Y:S02]  /*4650*/  IMAD.MOV.U32 R225, RZ, RZ, R44 ;  /* 0x000000ffffe17224 */ /* 0x000fe400078e002c */
[----:B------:R-:W-:Y:S02]  /*4660*/  IMAD.MOV.U32 R32, RZ, RZ, R164 ;  /* 0x000000ffff207224 */ /* 0x000fe400078e00a4 */
[----:B------:R-:W-:Y:S02]  /*4670*/  IMAD.MOV.U32 R29, RZ, RZ, R165 ;  /* 0x000000ffff1d7224 */ /* 0x000fe400078e00a5 */
[----:B------:R-:W-:Y:S01]  /*4680*/  IMAD.MOV.U32 R28, RZ, RZ, R166 ;  /* 0x000000ffff1c7224 */ /* 0x000fe200078e00a6 */
[C---:B------:R-:W-:Y:S08]  /*4690*/  HMMA.16816.F32.BF16 R88, R4.reuse, R30, R184 ;  /* 0x0000001e0458723c */ /* 0x040ff000000418b8 */
[C---:B------:R-:W-:Y:S08]  /*46a0*/  HMMA.16816.F32.BF16 R112, R4.reuse, R26, R204 ;  /* 0x0000001a0470723c */ /* 0x040ff000000418cc */
[----:B------:R-:W-:Y:S01]  /*46b0*/  HMMA.16816.F32.BF16 R220, R4, R22, R220 ;  /* 0x0000001604dc723c */ /* 0x000fe200000418dc */
[----:B------:R-:W-:Y:S01]  /*46c0*/  IMAD.MOV.U32 R6, RZ, RZ, R172 ;  /* 0x000000ffff067224 */ /* 0x000fe200078e00ac */
[----:B------:R-:W-:Y:S01]  /*46d0*/  MOV R4, R174 ;  /* 0x000000ae00047202 */ /* 0x000fe20000000f00 */
[----:B------:R-:W-:Y:S01]  /*46e0*/  IMAD.MOV.U32 R5, RZ, RZ, R173 ;  /* 0x000000ffff057224 */ /* 0x000fe200078e00ad */
[----:B------:R-:W-:-:S04]  /*46f0*/  MOV R7, R167 ;  /* 0x000000a700077202 */ /* 0x000fc80000000f00 */
[----:B------:R-:W-:Y:S01]  /*4700*/  HMMA.16816.F32.BF16 R44, R8, R46, R216 ;  /* 0x0000002e082c723c */ /* 0x000fe200000418d8 */
[----:B------:R-:W-:Y:S01]  /*4710*/  IMAD.MOV.U32 R216, RZ, RZ, R156 ;  /* 0x000000ffffd87224 */ /* 0x000fe200078e009c */
[----:B------:R-:W-:Y:S01]  /*4720*/  MOV R219, R20 ;  /* 0x0000001400db7202 */ /* 0x000fe20000000f00 */
[----:B------:R-:W-:Y:S02]  /*4730*/  IMAD.MOV.U32 R217, RZ, RZ, R37 ;  /* 0x000000ffffd97224 */ /* 0x000fe400078e0025 */
[----:B------:R-:W-:-:S03]  /*4740*/  IMAD.MOV.U32 R218, RZ, RZ, R21 ;  /* 0x000000ffffda7224 */ /* 0x000fc600078e0015 */
[----:B-1----:R-:W-:Y:S08]  /*4750*/  HMMA.16816.F32.BF16 R176, R16, R104, R100 ;  /* 0x0000006810b0723c */ /* 0x002ff00000041864 */
[----:B------:R-:W-:Y:S01]  /*4760*/  HMMA.16816.F32.BF16 R148, R8, R38, R212 ;  /* 0x000000260894723c */ /* 0x000fe200000418d4 */
[----:B------:R-:W-:Y:S02]  /*4770*/  IMAD.MOV.U32 R212, RZ, RZ, R36 ;  /* 0x000000ffffd47224 */ /* 0x000fe400078e0024 */
[----:B------:R-:W-:Y:S01]  /*4780*/  LDSM.16.M88.4 R36, [R0+0x4000] ;  /* 0x004000000024783b */ /* 0x000fe20000000200 */
[----:B------:R-:W-:-:S02]  /*4790*/  IMAD.MOV.U32 R213, RZ, RZ, R33 ;  /* 0x000000ffffd57224 */ /* 0x000fc400078e0021 */
[----:B------:R-:W-:Y:S02]  /*47a0*/  IMAD.MOV.U32 R214, RZ, RZ, R25 ;  /* 0x000000ffffd67224 */ /* 0x000fe400078e0019 */
[----:B------:R-:W-:Y:S01]  /*47b0*/  HMMA.16816.F32.BF16 R156, R8, R34, R208 ;  /* 0x00000022089c723c */ /* 0x000fe200000418d0 */
[----:B------:R-:W-:Y:S01]  /*47c0*/  IMAD.MOV.U32 R211, RZ, RZ, R7 ;  /* 0x000000ffffd37224 */ /* 0x000fe200078e0007 */
[----:B------:R-:W-:Y:S01]  /*47d0*/  MOV R208, R32 ;  /* 0x0000002000d07202 */ /* 0x000fe20000000f00 */
[----:B------:R-:W-:Y:S01]  /*47e0*/  IMAD.MOV.U32 R209, RZ, RZ, R29 ;  /* 0x000000ffffd17224 */ /* 0x000fe200078e001d */
[----:B------:R-:W-:Y:S01]  /*47f0*/  LDSM.16.M88.4 R32, [R0+0x4800] ;  /* 0x004800000020783b */ /* 0x000fe20000000200 */
[----:B------:R-:W-:Y:S02]  /*4800*/  IMAD.MOV.U32 R210, RZ, RZ, R28 ;  /* 0x000000ffffd27224 */ /* 0x000fe400078e001c */
[----:B------:R-:W-:Y:S01]  /*4810*/  IMAD.MOV.U32 R215, RZ, RZ, R24 ;  /* 0x000000ffffd77224 */ /* 0x000fe200078e0018 */
[----:B------:R-:W-:Y:S01]  /*4820*/  HMMA.16816.F32.BF16 R100, R16, R118, R92 ;  /* 0x000000761064723c */ /* 0x000fe2000004185c */
[----:B------:R-:W-:Y:S01]  /*4830*/  IMAD.MOV.U32 R92, RZ, RZ, R6 ;  /* 0x000000ffff5c7224 */ /* 0x000fe200078e0006 */
[----:B------:R-:W-:Y:S01]  /*4840*/  MOV R93, R5 ;  /* 0x00000005005d7202 */ /* 0x000fe20000000f00 */
[----:B------:R-:W-:-:S02]  /*4850*/  IMAD.MOV.U32 R94, RZ, RZ, R4 ;  /* 0x000000ffff5e7224 */ /* 0x000fc400078e0004 */
[----:B------:R-:W1:Y:S01]  /*4860*/  LDSM.16.M88.4 R4, [R2+0x2000] ;  /* 0x002000000204783b */ /* 0x000e620000000200 */
[----:B------:R-:W-:Y:S02]  /*4870*/  IMAD.MOV.U32 R95, RZ, RZ, R3 ;  /* 0x000000ffff5f7224 */ /* 0x000fe400078e0003 */
[C---:B------:R-:W-:Y:S08]  /*4880*/  HMMA.16816.F32.BF16 R164, R16.reuse, R96, R120 ;  /* 0x0000006010a4723c */ /* 0x040ff00000041878 */
[----:B------:R-:W-:Y:S01]  /*4890*/  HMMA.16816.F32.BF16 R120, R16, R110, R64 ;  /* 0x0000006e1078723c */ /* 0x000fe20000041840 */
[----:B------:R-:W3:Y:S07]  /*48a0*/  LDSM.16.M88.4 R64, [R0+0x7000] ;  /* 0x007000000040783b */ /* 0x000eee0000000200 */
[C---:B------:R-:W-:Y:S01]  /*48b0*/  HMMA.16816.F32.BF16 R160, R8.reuse, R30, R196 ;  /* 0x0000001e08a0723c */ /* 0x040fe200000418c4 */
[----:B------:R-:W-:Y:S07]  /*48c0*/  LDSM.16.M88.4 R28, [R0+0x5000] ;  /* 0x00500000001c783b */ /* 0x000fee0000000200 */
[C---:B------:R-:W-:Y:S01]  /*48d0*/  HMMA.16816.F32.BF16 R192, R8.reuse, R26, R192 ;  /* 0x0000001a08c0723c */ /* 0x040fe200000418c0 */
[----:B------:R-:W-:Y:S07]  /*48e0*/  LDSM.16.M88.4 R24, [R0+0x5800] ;  /* 0x005800000018783b */ /* 0x000fee0000000200 */
[----:B------:R-:W-:Y:S01]  /*48f0*/  HMMA.16816.F32.BF16 R172, R8, R22, R152 ;  /* 0x0000001608ac723c */ /* 0x000fe20000041898 */
[----:B------:R-:W-:Y:S04]  /*4900*/  LDSM.16.M88.4 R8, [R2] ;  /* 0x000000000208783b */ /* 0x000fe80000000200 */
[----:B------:R-:W-:Y:S03]  /*4910*/  LDSM.16.M88.4 R20, [R0+0x6000] ;  /* 0x006000000014783b */ /* 0x000fe60000000200 */
[C---:B------:R-:W-:Y:S01]  /*4920*/  HMMA.16816.F32.BF16 R184, R16.reuse, R116, R76 ;  /* 0x0000007410b8723c */ /* 0x040fe2000004184c */
[----:B------:R-:W5:Y:S07]  /*4930*/  LDSM.16.M88.4 R76, [R0+0x7800] ;  /* 0x00780000004c783b */ /* 0x000f6e0000000200 */
[----:B--2---:R-:W-:Y:S08]  /*4940*/  HMMA.16816.F32.BF16 R200, R16, R144, R52 ;  /* 0x0000009010c8723c */ /* 0x004ff00000041834 */
[C---:B----4-:R-:W-:Y:S08]  /*4950*/  HMMA.16816.F32.BF16 R52, R12.reuse, R98, R48 ;  /* 0x000000620c34723c */ /* 0x050ff00000041830 */
[----:B------:R-:W-:Y:S01]  /*4960*/  HMMA.16816.F32.BF16 R48, R12, R104, R244 ;  /* 0x000000680c30723c */ /* 0x000fe200000418f4 */
[----:B------:R-:W2:Y:S07]  /*4970*/  S2R R247, SR_TID.X ;  /* 0x0000000000f77919 */ /* 0x000eae0000002100 */
[----:B------:R-:W-:Y:S01]  /*4980*/  HMMA.16816.F32.BF16 R204, R16, R140, R40 ;  /* 0x0000008c10cc723c */ /* 0x000fe20000041828 */
[----:B------:R4:W5:Y:S01]  /*4990*/  LDSM.16.M88.4 R40, [R0+0x6800] ;  /* 0x006800000028783b */ /* 0x0009620000000200 */
[----:B------:R-:W-:-:S06]  /*49a0*/  DEPBAR.LE SB0, 0x0 ;  /* 0x000080000000791a */ /* 0x000fcc0000000000 */
[C---:B------:R-:W-:Y:S08]  /*49b0*/  HMMA.16816.F32.BF16 R128, R16.reuse, R106, R68 ;  /* 0x0000006a1080723c */ /* 0x040ff00000041844 */
[C---:B------:R-:W-:Y:S08]  /*49c0*/  HMMA.16816.F32.BF16 R188, R16.reuse, R124, R60 ;  /* 0x0000007c10bc723c */ /* 0x040ff0000004183c */
[----:B------:R-:W-:Y:S01]  /*49d0*/  HMMA.16816.F32.BF16 R68, R16, R146, R220 ;  /* 0x000000921044723c */ /* 0x000fe200000418dc */
[----:B----4-:R-:W-:-:S02]  /*49e0*/  LOP3.LUT R0, R85, 0x1f0, RZ, 0xc0, !PT ;  /* 0x000001f055007812 */ /* 0x010fc400078ec0ff */
[----:B--2---:R-:W-:-:S03]  /*49f0*/  SHF.R.U32.HI R2, RZ, 0x2, R247 ;  /* 0x00000002ff027819 */ /* 0x004fc600000116f7 */
[----:B------:R-:W-:Y:S01]  /*4a00*/  IMAD R0, R134, 0x80, R0 ;  /* 0x0000008086007824 */ /* 0x000fe200078e0200 */
[----:B------:R-:W-:Y:S01]  /*4a10*/  LOP3.LUT R2, R2, 0x7, RZ, 0xc0, !PT ;  /* 0x0000000702027812 */ /* 0x000fe200078ec0ff */
[C---:B------:R-:W-:Y:S08]  /*4a20*/  HMMA.16816.F32.BF16 R180, R16.reuse, R108, R80 ;  /* 0x0000006c10b4723c */ /* 0x040ff00000041850 */
[C---:B------:R-:W-:Y:S08]  /*4a30*/  HMMA.16816.F32.BF16 R152, R16.reuse, R98, R72 ;  /* 0x000000621098723c */ /* 0x040ff00000041848 */
[C---:B------:R-:W-:Y:S08]  /*4a40*/  HMMA.16816.F32.BF16 R60, R16.reuse, R142, R240 ;  /* 0x0000008e103c723c */ /* 0x040ff000000418f0 */
[C---:B------:R-:W-:Y:S08]  /*4a50*/  HMMA.16816.F32.BF16 R196, R16.reuse, R136, R56 ;  /* 0x0000008810c4723c */ /* 0x040ff00000041838 */
[C---:B------:R-:W-:Y:S08]  /*4a60*/  HMMA.16816.F32.BF16 R80, R16.reuse, R126, R88 ;  /* 0x0000007e1050723c */ /* 0x040ff00000041858 */
[----:B------:R-:W-:Y:S08]  /*4a70*/  HMMA.16816.F32.BF16 R72, R16, R138, R112 ;  /* 0x0000008a1048723c */ /* 0x000ff00000041870 */
[C---:B------:R-:W-:Y:S08]  /*4a80*/  HMMA.16816.F32.BF16 R44, R12.reuse, R106, R44 ;  /* 0x0000006a0c2c723c */ /* 0x040ff0000004182c */
[C---:B------:R-:W-:Y:S08]  /*4a90*/  HMMA.16816.F32.BF16 R56, R12.reuse, R96, R236 ;  /* 0x000000600c38723c */ /* 0x040ff000000418ec */
[----:B------:R-:W-:Y:S01]  /*4aa0*/  HMMA.16816.F32.BF16 R16, R12, R108, R248 ;  /* 0x0000006c0c10723c */ /* 0x000fe200000418f8 */
[----:B------:R-:W-:-:S07]  /*4ab0*/  MOV R250, R135 ;  /* 0x0000008700fa7202 */ /* 0x000fce0000000f00 */
[C---:B------:R-:W-:Y:S08]  /*4ac0*/  HMMA.16816.F32.BF16 R88, R12.reuse, R110, R148 ;  /* 0x0000006e0c58723c */ /* 0x040ff00000041894 */
[C---:B------:R-:W-:Y:S08]  /*4ad0*/  HMMA.16816.F32.BF16 R96, R12.reuse, R118, R156 ;  /* 0x000000760c60723c */ /* 0x040ff0000004189c */
[C---:B------:R-:W-:Y:S08]  /*4ae0*/  HMMA.16816.F32.BF16 R92, R12.reuse, R116, R92 ;  /* 0x000000740c5c723c */ /* 0x040ff0000004185c */
[C---:B------:R-:W-:Y:S08]  /*4af0*/  HMMA.16816.F32.BF16 R112, R12.reuse, R136, R212 ;  /* 0x000000880c70723c */ /* 0x040ff000000418d4 */
[----:B------:R-:W-:Y:S08]  /*4b00*/  HMMA.16816.F32.BF16 R116, R12, R138, R192 ;  /* 0x0000008a0c74723c */ /* 0x000ff000000418c0 */
[----:B-1----:R-:W-:Y:S08]  /*4b10*/  HMMA.16816.F32.BF16 R148, R4, R36, R164 ;  /* 0x000000240494723c */ /* 0x002ff000000418a4 */
[----:B------:R-:W-:Y:S01]  /*4b20*/  HMMA.16816.F32.BF16 R104, R12, R124, R208 ;  /* 0x0000007c0c68723c */ /* 0x000fe200000418d0 */
[----:B------:R-:W-:-:S05]  /*4b30*/  IMAD.IADD R208, R2, 0x1, R0 ;  /* 0x0000000102d07824 */ /* 0x000fca00078e0200 */
[----:B------:R1:W-:Y:S02]  /*4b40*/  STL [R1+0x3c], R208 ;  /* 0x00003cd001007387 */ /* 0x0003e40000100800 */
[----:B------:R-:W-:Y:S03]  /*4b50*/  HMMA.16816.F32.BF16 R108, R12, R126, R160 ;  /* 0x0000007e0c6c723c */ /* 0x000fe600000418a0 */
[----:B------:R-:W-:Y:S01]  /*4b60*/  FMUL.FTZ R2, R150, UR4 ;  /* 0x0000000496027c20 */ /* 0x000fe20008410000 */
[----:B------:R-:W-:Y:S01]  /*4b70*/  FMUL.FTZ R0, R151, UR4 ;  /* 0x0000000497007c20 */ /* 0x000fe20008410000 */
[----:B------:R-:W-:-:S03]  /*4b80*/  FMUL.FTZ R3, R149, UR4 ;  /* 0x0000000495037c20 */ /* 0x000fc60008410000 */
[C---:B------:R-:W-:Y:S08]  /*4b90*/  HMMA.16816.F32.BF16 R136, R12.reuse, R140, R224 ;  /* 0x0000008c0c88723c */ /* 0x040ff000000418e0 */
[----:B------:R-:W-:Y:S08]  /*4ba0*/  HMMA.16816.F32.BF16 R124, R12, R144, R216 ;  /* 0x000000900c7c723c */ /* 0x000ff000000418d8 */
[C---:B------:R-:W-:Y:S08]  /*4bb0*/  HMMA.16816.F32.BF16 R164, R4.reuse, R32, R176 ;  /* 0x0000002004a4723c */ /* 0x040ff000000418b0 */
[C---:B---3--:R-:W-:Y:S08]  /*4bc0*/  HMMA.16816.F32.BF16 R176, R4.reuse, R66, R68 ;  /* 0x0000004204b0723c */ /* 0x048ff00000041844 */
[----:B-----5:R-:W-:Y:S08]  /*4bd0*/  HMMA.16816.F32.BF16 R240, R4, R78, R60 ;  /* 0x0000004e04f0723c */ /* 0x020ff0000004183c */
[----:B------:R-:W-:Y:S03]  /*4be0*/  HMMA.16816.F32.BF16 R68, R8, R38, R52 ;  /* 0x000000260844723c */ /* 0x000fe60000041834 */
[----:B------:R-:W-:Y:S01]  /*4bf0*/  FMUL.FTZ R210, R176, UR4 ;  /* 0x00000004b0d27c20 */ /* 0x000fe20008410000 */
[----:B------:R-:W-:Y:S01]  /*4c00*/  FMUL.FTZ R211, R178, UR4 ;  /* 0x00000004b2d37c20 */ /* 0x000fe20008410000 */
[----:B------:R-:W-:Y:S01]  /*4c10*/  FMUL.FTZ R214, R177, UR4 ;  /* 0x00000004b1d67c20 */ /* 0x000fe20008410000 */
[----:B------:R-:W-:-:S02]  /*4c20*/  FMUL.FTZ R215, R179, UR4 ;  /* 0x00000004b3d77c20 */ /* 0x000fc40008410000 */
[----:B------:R-:W-:Y:S08]  /*4c30*/  HMMA.16816.F32.BF16 R144, R12, R146, R172 ;  /* 0x000000920c90723c */ /* 0x000ff000000418ac */
[C---:B------:R-:W-:Y:S08]  /*4c40*/  HMMA.16816.F32.BF16 R60, R8.reuse, R32, R48 ;  /* 0x00000020083c723c */ /* 0x040ff00000041830 */
[----:B------:R-:W-:Y:S08]  /*4c50*/  HMMA.16816.F32.BF16 R52, R8, R34, R44 ;  /* 0x000000220834723c */ /* 0x000ff0000004182c */
[----:B------:R-:W-:Y:S03]  /*4c60*/  HMMA.16816.F32.BF16 R172, R4, R28, R180 ;  /* 0x0000001c04ac723c */ /* 0x000fe600000418b4 */
[----:B------:R-:W-:-:S05]  /*4c70*/  FMUL.FTZ R61, R61, UR4 ;  /* 0x000000043d3d7c20 */ /* 0x000fca0008410000 */
[----:B------:R-:W-:Y:S03]  /*4c80*/  HMMA.16816.F32.BF16 R120, R4, R30, R120 ;  /* 0x0000001e0478723c */ /* 0x000fe60000041878 */
[----:B------:R-:W-:-:S05]  /*4c90*/  FMUL.FTZ R52, R52, UR4 ;  /* 0x0000000434347c20 */ /* 0x000fca0008410000 */
[----:B------:R-:W-:Y:S03]  /*4ca0*/  HMMA.16816.F32.BF16 R48, R8, R28, R16 ;  /* 0x0000001c0830723c */ /* 0x000fe60000041810 */
[----:B------:R-:W-:Y:S01]  /*4cb0*/  FMUL.FTZ R134, R174, UR4 ;  /* 0x00000004ae867c20 */ /* 0x000fe20008410000 */
[----:B------:R-:W-:-:S04]  /*4cc0*/  FMUL.FTZ R135, R175, UR4 ;  /* 0x00000004af877c20 */ /* 0x000fc80008410000 */
[----:B------:R-:W-:Y:S01]  /*4cd0*/  HMMA.16816.F32.BF16 R44, R8, R30, R88 ;  /* 0x0000001e082c723c */ /* 0x000fe20000041858 */
[----:B------:R2:W-:Y:S02]  /*4ce0*/  MUFU.TANH R90, R0 ;  /* 0x00000000005a7308 */ /* 0x0005e40000002400 */
[----:B------:R-:W-:-:S05]  /*4cf0*/  FMUL.FTZ R122, R122, UR4 ;  /* 0x000000047a7a7c20 */ /* 0x000fca0008410000 */
[----:B------:R-:W-:Y:S01]  /*4d00*/  HMMA.16816.F32.BF16 R28, R8, R26, R96 ;  /* 0x0000001a081c723c */ /* 0x000fe20000041860 */
[----:B------:R-:W-:Y:S02]  /*4d10*/  FMUL.FTZ R99, R62, UR4 ;  /* 0x000000043e637c20 */ /* 0x000fe40008410000 */
[----:B------:R-:W-:Y:S01]  /*4d20*/  FMUL.FTZ R49, R49, UR4 ;  /* 0x0000000431317c20 */ /* 0x000fe20008410000 */
[----:B------:R-:W-:-:S04]  /*4d30*/  FMUL.FTZ R48, R48, UR4 ;  /* 0x0000000430307c20 */ /* 0x000fc80008410000 */
[----:B------:R-:W-:Y:S03]  /*4d40*/  HMMA.16816.F32.BF16 R140, R12, R142, R168 ;  /* 0x0000008e0c8c723c */ /* 0x000fe600000418a8 */
[----:B------:R-:W-:Y:S01]  /*4d50*/  FMUL.FTZ R44, R44, UR4 ;  /* 0x000000042c2c7c20 */ /* 0x000fe20008410000 */
[----:B------:R-:W-:-:S04]  /*4d60*/  FMUL.FTZ R45, R45, UR4 ;  /* 0x000000042d2d7c20 */ /* 0x000fc80008410000 */
[----:B------:R-:W-:Y:S03]  /*4d70*/  HMMA.16816.F32.BF16 R168, R4, R24, R184 ;  /* 0x0000001804a8723c */ /* 0x000fe600000418b8 */
[----:B------:R-:W-:Y:S01]  /*4d80*/  FMUL.FTZ R28, R28, UR4 ;  /* 0x000000041c1c7c20 */ /* 0x000fe20008410000 */
[----:B------:R-:W-:-:S04]  /*4d90*/  FMUL.FTZ R29, R29, UR4 ;  /* 0x000000041d1d7c20 */ /* 0x000fc80008410000 */
[----:B------:R-:W-:Y:S08]  /*4da0*/  HMMA.16816.F32.BF16 R56, R8, R36, R56 ;  /* 0x000000240838723c */ /* 0x000ff00000041838 */
[----:B------:R-:W-:Y:S08]  /*4db0*/  HMMA.16816.F32.BF16 R152, R4, R38, R152 ;  /* 0x000000260498723c */ /* 0x000ff00000041898 */
[----:B------:R-:W-:Y:S01]  /*4dc0*/  HMMA.16816.F32.BF16 R16, R8, R40, R112 ;  /* 0x000000280810723c */ /* 0x000fe20000041870 */
[----:B------:R-:W-:-:S02]  /*4dd0*/  FMUL.FTZ R112, R167, UR4 ;  /* 0x00000004a7707c20 */ /* 0x000fc40008410000 */
[----:B------:R-:W-:-:S05]  /*4de0*/  FMUL.FTZ R56, R56, UR4 ;  /* 0x0000000438387c20 */ /* 0x000fca0008410000 */
[----:B------:R-:W-:Y:S01]  /*4df0*/  HMMA.16816.F32.BF16 R12, R8, R42, R116 ;  /* 0x0000002a080c723c */ /* 0x000fe20000041874 */
[----:B------:R-:W-:Y:S02]  /*4e00*/  FMUL.FTZ R118, R55, UR4 ;  /* 0x0000000437767c20 */ /* 0x000fe40008410000 */
[----:B------:R-:W-:Y:S01]  /*4e10*/  FMUL.FTZ R96, R153, UR4 ;  /* 0x0000000499607c20 */ /* 0x000fe20008410000 */
[----:B------:R-:W-:-:S04]  /*4e20*/  FMUL.FTZ R98, R154, UR4 ;  /* 0x000000049a627c20 */ /* 0x000fc80008410000 */
[C---:B------:R-:W-:Y:S08]  /*4e30*/  HMMA.16816.F32.BF16 R100, R4.reuse, R26, R100 ;  /* 0x0000001a0464723c */ /* 0x040ff00000041864 */
[----:B------:R-:W-:Y:S03]  /*4e40*/  HMMA.16816.F32.BF16 R160, R4, R20, R188 ;  /* 0x0000001404a0723c */ /* 0x000fe600000418bc */
[----:B------:R-:W-:Y:S01]  /*4e50*/  FMUL.FTZ R189, R14, UR4 ;  /* 0x000000040ebd7c20 */ /* 0x000fe20008410000 */
[----:B------:R-:W-:-:S04]  /*4e60*/  IADD3 R14, PT, PT, R84, R208, -R235 ;  /* 0x000000d0540e7210 */ /* 0x000fc80007ffe8eb */
[----:B------:R-:W-:Y:S01]  /*4e70*/  HMMA.16816.F32.BF16 R36, R8, R24, R92 ;  /* 0x000000180824723c */ /* 0x000fe2000004185c */
[----:B------:R-:W-:Y:S01]  /*4e80*/  MUFU.TANH R92, R3 ;  /* 0x00000003005c7308 */ /* 0x000fe20000002400 */
[----:B------:R-:W-:Y:S01]  /*4e90*/  FMUL.FTZ R93, R152, UR4 ;  /* 0x00000004985d7c20 */ /* 0x000fe20008410000 */
[----:B------:R-:W-:Y:S01]  /*4ea0*/  FMUL.FTZ R151, R103, UR4 ;  /* 0x0000000467977c20 */ /* 0x000fe20008410000 */
[----:B------:R-:W-:-:S04]  /*4eb0*/  FMUL.FTZ R149, R102, UR4 ;  /* 0x0000000466957c20 */ /* 0x000fc80008410000 */
[----:B------:R-:W-:Y:S03]  /*4ec0*/  HMMA.16816.F32.BF16 R80, R4, R22, R80 ;  /* 0x000000160450723c */ /* 0x000fe60000041850 */
[----:B--2---:R-:W-:Y:S01]  /*4ed0*/  FMUL.FTZ R0, R160, UR4 ;  /* 0x00000004a0007c20 */ /* 0x004fe20008410000 */
[----:B------:R-:W-:Y:S01]  /*4ee0*/  FMUL.FTZ R154, R161, UR4 ;  /* 0x00000004a19a7c20 */ /* 0x000fe20008410000 */
[----:B------:R-:W-:-:S03]  /*4ef0*/  FMUL.FTZ R160, R162, UR4 ;  /* 0x00000004a2a07c20 */ /* 0x000fc60008410000 */
[----:B------:R-:W-:Y:S03]  /*4f00*/  HMMA.16816.F32.BF16 R156, R4, R40, R196 ;  /* 0x00000028049c723c */ /* 0x000fe600000418c4 */
[----:B------:R-:W-:-:S05]  /*4f10*/  FMUL.FTZ R36, R36, UR4 ;  /* 0x0000000424247c20 */ /* 0x000fca0008410000 */
[----:B------:R-:W-:Y:S08]  /*4f20*/  HMMA.16816.F32.BF16 R72, R4, R42, R72 ;  /* 0x0000002a0448723c */ /* 0x000ff00000041848 */
[----:B------:R-:W-:Y:S01]  /*4f30*/  HMMA.16816.F32.BF16 R24, R8, R20, R104 ;  /* 0x000000140818723c */ /* 0x000fe20000041868 */
[----:B------:R-:W-:Y:S01]  /*4f40*/  FMUL.FTZ R105, R63, UR4 ;  /* 0x000000043f697c20 */ /* 0x000fe20008410000 */
[----:B------:R-:W-:Y:S01]  /*4f50*/  FMUL.FTZ R106, R164, UR4 ;  /* 0x00000004a46a7c20 */ /* 0x000fe20008410000 */
[----:B------:R-:W-:Y:S01]  /*4f60*/  FMUL.FTZ R104, R155, UR4 ;  /* 0x000000049b687c20 */ /* 0x000fe20008410000 */
[----:B------:R-:W-:Y:S01]  /*4f70*/  FMUL.FTZ R107, R165, UR4 ;  /* 0x00000004a56b7c20 */ /* 0x000fe20008410000 */
[----:B------:R-:W-:Y:S01]  /*4f80*/  FMUL.FTZ R188, R157, UR4 ;  /* 0x000000049dbc7c20 */ /* 0x000fe20008410000 */
[----:B------:R-:W-:Y:S01]  /*4f90*/  FMUL.FTZ R175, R156, UR4 ;  /* 0x000000049caf7c20 */ /* 0x000fe20008410000 */
[----:B------:R-:W-:Y:S01]  /*4fa0*/  FMUL.FTZ R159, R159, UR4 ;  /* 0x000000049f9f7c20 */ /* 0x000fe20008410000 */
[----:B------:R-:W-:Y:S01]  /*4fb0*/  HMMA.16816.F32.BF16 R128, R4, R34, R128 ;  /* 0x000000220480723c */ /* 0x000fe20000041880 */
[----:B------:R-:W-:-:S02]  /*4fc0*/  FMUL.FTZ R158, R158, UR4 ;  /* 0x000000049e9e7c20 */ /* 0x000fc40008410000 */
[----:B------:R-:W-:Y:S01]  /*4fd0*/  FMUL.FTZ R194, R73, UR4 ;  /* 0x0000000449c27c20 */ /* 0x000fe20008410000 */
[----:B------:R-:W-:Y:S01]  /*4fe0*/  FMUL.FTZ R193, R72, UR4 ;  /* 0x0000000448c17c20 */ /* 0x000fe20008410000 */
[----:B------:R-:W-:Y:S01]  /*4ff0*/  FMUL.FTZ R197, R75, UR4 ;  /* 0x000000044bc57c20 */ /* 0x000fe20008410000 */
[----:B------:R-:W-:Y:S02]  /*5000*/  FMUL.FTZ R195, R74, UR4 ;  /* 0x000000044ac37c20 */ /* 0x000fe40008410000 */
[----:B------:R-:W-:Y:S03]  /*5010*/  HMMA.16816.F32.BF16 R180, R4, R64, R200 ;  /* 0x0000004004b4723c */ /* 0x000fe600000418c8 */
[----:B------:R-:W-:Y:S01]  /*5020*/  FMUL.FTZ R153, R27, UR4 ;  /* 0x000000041b997c20 */ /* 0x000fe20008410000 */
[----:B------:R-:W-:-:S04]  /*5030*/  FMUL.FTZ R150, R26, UR4 ;  /* 0x000000041a967c20 */ /* 0x000fc80008410000 */
[----:B------:R-:W-:Y:S03]  /*5040*/  HMMA.16816.F32.BF16 R236, R4, R76, R204 ;  /* 0x0000004c04ec723c */ /* 0x000fe600000418cc */
[----:B------:R-:W-:-:S05]  /*5050*/  FMUL.FTZ R131, R131, UR4 ;  /* 0x0000000483837c20 */ /* 0x000fca0008410000 */
[C---:B------:R-:W-:Y:S01]  /*5060*/  HMMA.16816.F32.BF16 R20, R8.reuse, R22, R108 ;  /* 0x000000160814723c */ /* 0x040fe2000004186c */
[----:B------:R-:W-:Y:S01]  /*5070*/  FMUL.FTZ R109, R54, UR4 ;  /* 0x00000004366d7c20 */ /* 0x000fe20008410000 */
[----:B------:R-:W-:Y:S01]  /*5080*/  FMUL.FTZ R108, R166, UR4 ;  /* 0x00000004a66c7c20 */ /* 0x000fe20008410000 */
[----:B------:R-:W-:Y:S01]  /*5090*/  FMUL.FTZ R166, R163, UR4 ;  /* 0x00000004a3a67c20 */ /* 0x000fe20008410000 */
[----:B------:R-:W-:Y:S01]  /*50a0*/  FMUL.FTZ R203, R182, UR4 ;  /* 0x00000004b6cb7c20 */ /* 0x000fe20008410000 */
[----:B------:R-:W-:Y:S01]  /*50b0*/  FMUL.FTZ R200, R180, UR4 ;  /* 0x00000004b4c87c20 */ /* 0x000fe20008410000 */
[----:B------:R-:W-:Y:S01]  /*50c0*/  FMUL.FTZ R205, R181, UR4 ;  /* 0x00000004b5cd7c20 */ /* 0x000fe20008410000 */
[----:B------:R-:W-:Y:S01]  /*50d0*/  FMUL.FTZ R183, R183, UR4 ;  /* 0x00000004b7b77c20 */ /* 0x000fe20008410000 */
[C---:B------:R-:W-:Y:S01]  /*50e0*/  HMMA.16816.F32.BF16 R40, R8.reuse, R76, R136 ;  /* 0x0000004c0828723c */ /* 0x040fe20000041888 */
[----:B------:R2:W-:Y:S01]  /*50f0*/  MUFU.TANH R77, R2 ;  /* 0x00000002004d7308 */ /* 0x0005e20000002400 */
[----:B------:R-:W-:Y:S01]  /*5100*/  FMUL.FTZ R139, R39, UR4 ;  /* 0x00000004278b7c20 */ /* 0x000fe20008410000 */
[----:B------:R-:W-:Y:S01]  /*5110*/  FMUL.FTZ R39, R24, UR4 ;  /* 0x0000000418277c20 */ /* 0x000fe20008410000 */
[----:B------:R-:W-:Y:S01]  /*5120*/  FMUL.FTZ R136, R120, UR4 ;  /* 0x0000000478887c20 */ /* 0x000fe20008410000 */
[----:B------:R-:W-:Y:S01]  /*5130*/  FMUL.FTZ R138, R123, UR4 ;  /* 0x000000047b8a7c20 */ /* 0x000fe20008410000 */
[----:B------:R-:W-:Y:S01]  /*5140*/  FMUL.FTZ R120, R46, UR4 ;  /* 0x000000042e787c20 */ /* 0x000fe20008410000 */
[----:B------:R-:W-:Y:S01]  /*5150*/  FMUL.FTZ R123, R38, UR4 ;  /* 0x00000004267b7c20 */ /* 0x000fe20008410000 */
[C---:B------:R-:W-:Y:S01]  /*5160*/  HMMA.16816.F32.BF16 R4, R8.reuse, R64, R124 ;  /* 0x000000400804723c */ /* 0x040fe2000004187c */
[----:B------:R3:W4:Y:S01]  /*5170*/  MUFU.TANH R65, R56 ;  /* 0x0000003800417308 */ /* 0x0007220000002400 */
[----:B------:R-:W-:Y:S01]  /*5180*/  FMUL.FTZ R127, R50, UR4 ;  /* 0x00000004327f7c20 */ /* 0x000fe20008410000 */
[----:B------:R-:W-:Y:S01]  /*5190*/  FMUL.FTZ R27, R21, UR4 ;  /* 0x00000004151b7c20 */ /* 0x000fe20008410000 */
[----:B------:R-:W-:Y:S01]  /*51a0*/  FMUL.FTZ R50, R25, UR4 ;  /* 0x0000000419327c20 */ /* 0x000fe20008410000 */
[----:B------:R-:W-:Y:S01]  /*51b0*/  FMUL.FTZ R124, R128, UR4 ;  /* 0x00000004807c7c20 */ /* 0x000fe20008410000 */
[----:B------:R-:W-:Y:S01]  /*51c0*/  FMUL.FTZ R128, R51, UR4 ;  /* 0x0000000433807c20 */ /* 0x000fe20008410000 */
[----:B------:R-:W-:Y:S01]  /*51d0*/  FMUL.FTZ R126, R130, UR4 ;  /* 0x00000004827e7c20 */ /* 0x000fe20008410000 */
[----:B------:R-:W-:Y:S01]  /*51e0*/  HMMA.16816.F32.BF16 R32, R8, R66, R144 ;  /* 0x000000420820723c */ /* 0x000fe20000041890 */
[----:B------:R-:W-:Y:S01]  /*51f0*/  FMUL.FTZ R145, R31, UR4 ;  /* 0x000000041f917c20 */ /* 0x000fe20008410000 */
[----:B------:R-:W-:Y:S01]  /*5200*/  FMUL.FTZ R144, R171, UR4 ;  /* 0x00000004ab907c20 */ /* 0x000fe20008410000 */
[----:B--2---:R-:W-:-:S02]  /*5210*/  IMAD.SHL.U32 R2, R247, 0x2, RZ ;  /* 0x00000002f7027824 */ /* 0x004fc400078e00ff */
[----:B------:R-:W-:Y:S01]  /*5220*/  FMUL.FTZ R171, R18, UR4 ;  /* 0x0000000412ab7c20 */ /* 0x000fe20008410000 */
[----:B------:R-:W-:Y:S01]  /*5230*/  FMUL.FTZ R130, R173, UR4 ;  /* 0x00000004ad827c20 */ /* 0x000fe20008410000 */
[----:B------:R-:W-:Y:S01]  /*5240*/  FMUL.FTZ R173, R19, UR4 ;  /* 0x0000000413ad7c20 */ /* 0x000fe20008410000 */
[----:B------:R-:W-:Y:S01]  /*5250*/  FMUL.FTZ R19, R12, UR4 ;  /* 0x000000040c137c20 */ /* 0x000fe20008410000 */
[----:B------:R-:W-:Y:S01]  /*5260*/  LOP3.LUT R192, R2, 0x6, RZ, 0xc0, !PT ;  /* 0x0000000602c07812 */ /* 0x000fe200078ec0ff */
[----:B------:R-:W-:Y:S01]  /*5270*/  HMMA.16816.F32.BF16 R184, R8, R78, R140 ;  /* 0x0000004e08b8723c */ /* 0x000fe2000004188c */
[----:B------:R-:W-:Y:S01]  /*5280*/  FMUL.FTZ R9, R59, UR4 ;  /* 0x000000043b097c20 */ /* 0x000fe20008410000 */
[----:B------:R-:W-:Y:S01]  /*5290*/  FMUL.FTZ R8, R148, UR4 ;  /* 0x0000000494087c20 */ /* 0x000fe20008410000 */
[----:B------:R-:W-:Y:S01]  /*52a0*/  FMUL.FTZ R11, R57, UR4 ;  /* 0x00000004390b7c20 */ /* 0x000fe20008410000 */
[----:B------:R-:W-:Y:S01]  /*52b0*/  IMAD R31, R250, 0x80, R192 ;  /* 0x00000080fa1f7824 */ /* 0x000fe200078e02c0 */
[----:B------:R2:W-:Y:S01]  /*52c0*/  MUFU.TANH R97, R9 ;  /* 0x0000000900617308 */ /* 0x0005e20000002400 */
[----:B------:R-:W-:Y:S01]  /*52d0*/  FMUL.FTZ R59, R70, UR4 ;  /* 0x00000004463b7c20 */ /* 0x000fe20008410000 */
[----:B------:R-:W-:Y:S01]  /*52e0*/  FMUL.FTZ R67, R5, UR4 ;  /* 0x0000000405437c20 */ /* 0x000fe20008410000 */
[C---:B------:R-:W-:Y:S01]  /*52f0*/  VIADD R21, R31.reuse, 0xffffff81 ;  /* 0xffffff811f157836 */ /* 0x040fe20000000000 */
[----:B------:R-:W-:Y:S01]  /*5300*/  IADD3 R18, PT, PT, R31, -0x80, RZ ;  /* 0xffffff801f127810 */ /* 0x000fe20007ffe0ff */
[----:B---3--:R-:W-:Y:S01]  /*5310*/  FMUL.FTZ R56, R60, UR4 ;  /* 0x000000043c387c20 */ /* 0x008fe20008410000 */
[----:B------:R-:W-:Y:S01]  /*5320*/  FMUL.FTZ R60, R4, UR4 ;  /* 0x00000004043c7c20 */ /* 0x000fe20008410000 */
[----:B------:R-:W-:Y:S01]  /*5330*/  IMAD.IADD R3, R14, 0x1, -R21 ;  /* 0x000000010e037824 */ /* 0x000fe200078e0a15 */
[----:B------:R3:W5:Y:S01]  /*5340*/  MUFU.TANH R5, R0 ;  /* 0x0000000000057308 */ /* 0x0007620000002400 */
[----:B------:R-:W-:Y:S01]  /*5350*/  FMUL.FTZ R140, R168, UR4 ;  /* 0x00000004a88c7c20 */ /* 0x000fe20008410000 */
[----:B------:R-:W-:Y:S01]  /*5360*/  FMUL.FTZ R168, R23, UR4 ;  /* 0x0000000417a87c20 */ /* 0x000fe20008410000 */
[----:B------:R-:W-:-:S02]  /*5370*/  VIADD R25, R31, 0xffffff88 ;  /* 0xffffff881f197836 */ /* 0x000fc40000000000 */
[----:B------:R-:W-:Y:S01]  /*5380*/  FMUL.FTZ R143, R30, UR4 ;  /* 0x000000041e8f7c20 */ /* 0x000fe20008410000 */
[----:B------:R-:W-:Y:S02]  /*5390*/  VIADD R23, R31, 0xffffff89 ;  /* 0xffffff891f177836 */ /* 0x000fe40000000000 */
[----:B------:R-:W-:Y:S01]  /*53a0*/  FMUL.FTZ R212, R35, UR4 ;  /* 0x0000000423d47c20 */ /* 0x000fe20008410000 */
[----:B------:R-:W-:Y:S01]  /*53b0*/  VIADD R30, R31, 0xffffff90 ;  /* 0xffffff901f1e7836 */ /* 0x000fe20000000000 */
[----:B------:R-:W-:Y:S01]  /*53c0*/  MUFU.TANH R85, R8 ;  /* 0x0000000800557308 */ /* 0x000fe20000002400 */
[----:B------:R-:W-:Y:S01]  /*53d0*/  FMUL.FTZ R176, R33, UR4 ;  /* 0x0000000421b07c20 */ /* 0x000fe20008410000 */
[----:B--2---:R-:W-:Y:S01]  /*53e0*/  FMUL.FTZ R9, R82, UR4 ;  /* 0x0000000452097c20 */ /* 0x004fe20008410000 */
[----:B------:R-:W-:Y:S02]  /*53f0*/  VIADD R35, R31, 0xffffff91 ;  /* 0xffffff911f237836 */ /* 0x000fe40000000000 */
[----:B------:R-:W-:Y:S01]  /*5400*/  FMUL.FTZ R57, R68, UR4 ;  /* 0x0000000444397c20 */ /* 0x000fe20008410000 */
[----:B------:R-:W-:Y:S01]  /*5410*/  FMUL.FTZ R196, R6, UR4 ;  /* 0x0000000406c47c20 */ /* 0x000fe20008410000 */
[----:B------:R-:W-:Y:S01]  /*5420*/  FMUL.FTZ R64, R69, UR4 ;  /* 0x0000000445407c20 */ /* 0x000fe20008410000 */
[----:B------:R-:W-:Y:S01]  /*5430*/  FMUL.FTZ R26, R20, UR4 ;  /* 0x00000004141a7c20 */ /* 0x000fe20008410000 */
[----:B------:R-:W2:Y:S01]  /*5440*/  MUFU.TANH R11, R11 ;  /* 0x0000000b000b7308 */ /* 0x000ea20000002400 */
[----:B------:R-:W-:Y:S01]  /*5450*/  FMUL.FTZ R10, R58, UR4 ;  /* 0x000000043a0a7c20 */ /* 0x000fe20008410000 */
[----:B---3--:R-:W-:-:S02]  /*5460*/  IMAD.IADD R0, R14, 0x1, -R18 ;  /* 0x000000010e007824 */ /* 0x008fc400078e0a12 */
[----:B------:R-:W-:Y:S01]  /*5470*/  FMUL.FTZ R58, R71, UR4 ;  /* 0x00000004473a7c20 */ /* 0x000fe20008410000 */
[----:B------:R-:W-:Y:S01]  /*5480*/  FMUL.FTZ R46, R37, UR4 ;  /* 0x00000004252e7c20 */ /* 0x000fe20008410000 */
[C---:B------:R-:W-:Y:S01]  /*5490*/  IADD3 R38, PT, PT, R31.reuse, -0x67, RZ ;  /* 0xffffff991f267810 */ /* 0x040fe20007ffe0ff */
[----:B------:R-:W-:Y:S01]  /*54a0*/  FMUL.FTZ R223, R40, UR4 ;  /* 0x0000000428df7c20 */ /* 0x000fe20008410000 */
[----:B------:R-:W-:Y:S01]  /*54b0*/  IABS R2, R0 ;  /* 0x0000000000027213 */ /* 0x000fe20000000000 */
[----:B------:R-:W3:Y:S01]  /*54c0*/  MUFU.TANH R8, R59 ;  /* 0x0000003b00087308 */ /* 0x000ee20000002400 */
[----:B------:R-:W-:Y:S01]  /*54d0*/  IABS R0, R3 ;  /* 0x0000000300007213 */ /* 0x000fe20000000000 */
[----:B------:R-:W-:Y:S02]  /*54e0*/  VIADD R37, R31, 0xffffff98 ;  /* 0xffffff981f257836 */ /* 0x000fe40000000000 */
[----:B------:R-:W-:Y:S01]  /*54f0*/  FMUL.FTZ R224, R41, UR4 ;  /* 0x0000000429e07c20 */ /* 0x000fe20008410000 */
[----:B------:R-:W-:Y:S01]  /*5500*/  IMAD.MOV.U32 R3, RZ, RZ, R2 ;  /* 0x000000ffff037224 */ /* 0x000fe200078e0002 */
[----:B------:R-:W-:Y:S01]  /*5510*/  MOV R2, R0 ;  /* 0x0000000000027202 */ /* 0x000fe20000000f00 */
[----:B------:R-:W-:-:S02]  /*5520*/  VIADD R40, R31, 0xffffffa0 ;  /* 0xffffffa01f287836 */ /* 0x000fc40000000000 */
[----:B------:R-:W-:Y:S01]  /*5530*/  FMUL.FTZ R244, R42, UR4 ;  /* 0x000000042af47c20 */ /* 0x000fe20008410000 */
[----:B------:R-:W1:Y:S01]  /*5540*/  MUFU.TANH R4, R9 ;  /* 0x0000000900047308 */ /* 0x000e620000002400 */
[----:B------:R-:W-:Y:S01]  /*5550*/  I2FP.F32.S32 R0, R3 ;  /* 0x0000000300007245 */ /* 0x000fe20000201400 */
[----:B------:R-:W-:Y:S01]  /*5560*/  IMAD.IADD R3, R14, 0x1, -R30 ;  /* 0x000000010e037824 */ /* 0x000fe200078e0a1e */
[----:B------:R-:W-:Y:S01]  /*5570*/  I2FP.F32.S32 R2, R2 ;  /* 0x0000000200027245 */ /* 0x000fe20000201400 */
[----:B------:R-:W-:Y:S02]  /*5580*/  VIADD R41, R31, 0xffffffa1 ;  /* 0xffffffa11f297836 */ /* 0x000fe40000000000 */
[----:B------:R-:W-:Y:S01]  /*5590*/  FMUL.FTZ R198, R7, UR4 ;  /* 0x0000000407c67c20 */ /* 0x000fe20008410000 */
[CC--:B----4-:R-:W-:Y:S01]  /*55a0*/  FFMA.FTZ R33, R0.reuse, -R132.reuse, R65 ;  /* 0x8000008400217223 */ /* 0x0d0fe20000010041 */
[-C--:B-----5:R-:W-:Y:S01]  /*55b0*/  FFMA.FTZ R114, R0, -R132.reuse, R5 ;  /* 0x8000008400727223 */ /* 0x0a0fe20000010005 */
[-C--:B--2---:R-:W-:Y:S01]  /*55c0*/  FFMA.FTZ R51, R2, -R132.reuse, R11 ;  /* 0x8000008402337223 */ /* 0x084fe2000001000b */
[----:B------:R-:W-:Y:S01]  /*55d0*/  IADD3 R2, PT, PT, R14, -R25, RZ ;  /* 0x800000190e027210 */ /* 0x000fe20007ffe0ff */
[----:B---3--:R-:W-:Y:S01]  /*55e0*/  FFMA.FTZ R54, R0, -R132, R8 ;  /* 0x8000008400367223 */ /* 0x008fe20000010008 */
[----:B------:R-:W-:Y:S01]  /*55f0*/  IMAD.IADD R5, R14, 0x1, -R35 ;  /* 0x000000010e057824 */ /* 0x000fe200078e0a23 */
[----:B------:R2:W3:Y:S01]  /*5600*/  MUFU.TANH R6, R61 ;  /* 0x0000003d00067308 */ /* 0x0004e20000002400 */
[----:B------:R-:W-:-:S02]  /*5610*/  VIADD R42, R31, 0xffffffa8 ;  /* 0xffffffa81f2a7836 */ /* 0x000fc40000000000 */
[----:B------:R-:W-:Y:S01]  /*5620*/  FMUL.FTZ R192, R15, UR4 ;  /* 0x000000040fc07c20 */ /* 0x000fe20008410000 */
[----:B------:R-:W-:Y:S01]  /*5630*/  FMUL.FTZ R245, R43, UR4 ;  /* 0x000000042bf57c20 */ /* 0x000fe20008410000 */
[----:B------:R-:W-:Y:S02]  /*5640*/  VIADD R43, R31, 0xffffffa9 ;  /* 0xffffffa91f2b7836 */ /* 0x000fe40000000000 */
[----:B------:R-:W-:Y:S01]  /*5650*/  FMUL.FTZ R137, R121, UR4 ;  /* 0x0000000479897c20 */ /* 0x000fe20008410000 */
[----:B-1----:R-:W-:Y:S01]  /*5660*/  FFMA.FTZ R119, R0, -R132, R4 ;  /* 0x8000008400777223 */ /* 0x002fe20000010004 */
[C---:B------:R-:W-:Y:S01]  /*5670*/  IMAD.IADD R0, R14.reuse, 0x1, -R23 ;  /* 0x000000010e007824 */ /* 0x040fe200078e0a17 */
[----:B------:R-:W-:Y:S01]  /*5680*/  IABS R4, R2 ;  /* 0x0000000200047213 */ /* 0x000fe20000000000 */
[----:B------:R-:W1:Y:S01]  /*5690*/  MUFU.TANH R12, R56 ;  /* 0x00000038000c7308 */ /* 0x000e620000002400 */
[----:B------:R-:W-:Y:S01]  /*56a0*/  IADD3 R7, PT, PT, R14, -R42, RZ ;  /* 0x8000002a0e077210 */ /* 0x000fe20007ffe0ff */
[----:B------:R-:W-:Y:S01]  /*56b0*/  FMUL.FTZ R121, R47, UR4 ;  /* 0x000000042f797c20 */ /* 0x000fe20008410000 */
[----:B------:R-:W-:Y:S01]  /*56c0*/  IABS R2, R0 ;  /* 0x0000000000027213 */ /* 0x000fe20000000000 */
[----:B------:R-:W-:Y:S01]  /*56d0*/  VIADD R47, R31, 0xffffffb9 ;  /* 0xffffffb91f2f7836 */ /* 0x000fe20000000000 */
[----:B------:R-:W-:Y:S01]  /*56e0*/  IABS R0, R3 ;  /* 0x0000000300007213 */ /* 0x000fe20000000000 */
[----:B------:R-:W-:Y:S01]  /*56f0*/  FMUL.FTZ R161, R22, UR4 ;  /* 0x0000000416a17c20 */ /* 0x000fe20008410000 */
[----:B------:R-:W-:Y:S01]  /*5700*/  IABS R3, R5 ;  /* 0x0000000500037213 */ /* 0x000fe20000000000 */
[----:B------:R4:W-:Y:S01]  /*5710*/  MUFU.TANH R24, R57 ;  /* 0x0000003900187308 */ /* 0x0009e20000002400 */
[----:B------:R-:W-:Y:S01]  /*5720*/  IMAD.MOV.U32 R5, RZ, RZ, R4 ;  /* 0x000000ffff057224 */ /* 0x000fe200078e0004 */
[----:B------:R-:W-:Y:S01]  /*5730*/  MOV R4, R2 ;  /* 0x0000000200047202 */ /* 0x000fe20000000f00 */
[----:B------:R-:W-:-:S02]  /*5740*/  IMAD.MOV.U32 R2, RZ, RZ, R0 ;  /* 0x000000ffff027224 */ /* 0x000fc400078e0000 */
[----:B------:R-:W-:Y:S01]  /*5750*/  FMUL.FTZ R22, R16, UR4 ;  /* 0x0000000410167c20 */ /* 0x000fe20008410000 */
[----:B------:R-:W-:Y:S01]  /*5760*/  IMAD.MOV.U32 R0, RZ, RZ, R3 ;  /* 0x000000ffff007224 */ /* 0x000fe200078e0003 */
[----:B------:R-:W-:Y:S01]  /*5770*/  I2FP.F32.S32 R5, R5 ;  /* 0x0000000500057245 */ /* 0x000fe20000201400 */
[C---:B------:R-:W-:Y:S01]  /*5780*/  VIADD R55, R31.reuse, 0xffffffc0 ;  /* 0xffffffc01f377836 */ /* 0x040fe20000000000 */
[----:B------:R1:W5:Y:S01]  /*5790*/  MUFU.TANH R20, R64 ;  /* 0x0000004000147308 */ /* 0x0003620000002400 */
[----:B------:R-:W-:Y:S01]  /*57a0*/  I2FP.F32.S32 R2, R2 ;  /* 0x0000000200027245 */ /* 0x000fe20000201400 */
[C---:B------:R-:W-:Y:S01]  /*57b0*/  VIADD R59, R31.reuse, 0xffffffc8 ;  /* 0xffffffc81f3b7836 */ /* 0x040fe20000000000 */
[----:B------:R-:W-:Y:S01]  /*57c0*/  I2FP.F32.S32 R0, R0 ;  /* 0x0000000000007245 */ /* 0x000fe20000201400 */
[----:B--2---:R-:W-:Y:S01]  /*57d0*/  VIADD R61, R31, 0xffffffe0 ;  /* 0xffffffe01f3d7836 */ /* 0x004fe20000000000 */
[----:B------:R-:W-:Y:S01]  /*57e0*/  I2FP.F32.S32 R3, R4 ;  /* 0x0000000400037245 */ /* 0x000fe20000201400 */
[----:B------:R-:W-:-:S02]  /*57f0*/  IMAD.IADD R4, R14, 0x1, -R40 ;  /* 0x000000010e047824 */ /* 0x000fc400078e0a28 */
[----:B------:R-:W-:Y:S01]  /*5800*/  FMUL.FTZ R32, R32, UR4 ;  /* 0x0000000420207c20 */ /* 0x000fe20008410000 */
[----:B------:R2:W-:Y:S01]  /*5810*/  MUFU.TANH R91, R10 ;  /* 0x0000000a005b7308 */ /* 0x0005e20000002400 */
[----:B---3--:R-:W-:Y:S01]  /*5820*/  FFMA.FTZ R63, R0, -R132, R6 ;  /* 0x80000084003f7223 */ /* 0x008fe20000010006 */
[----:B------:R-:W-:Y:S01]  /*5830*/  IMAD.IADD R0, R14, 0x1, -R38 ;  /* 0x000000010e007824 */ /* 0x000fe200078e0a26 */
[-C--:B------:R-:W-:Y:S01]  /*5840*/  ISETP.GE.AND P3, PT, R18, R84.reuse, PT ;  /* 0x000000541200720c */ /* 0x080fe20003f66270 */
[----:B----4-:R-:W-:Y:S01]  /*5850*/  VIADD R57, R31, 0xffffffd8 ;  /* 0xffffffd81f397836 */ /* 0x010fe20000000000 */
[-C--:B------:R-:W-:Y:S01]  /*5860*/  ISETP.GE.AND P5, PT, R23, R84.reuse, PT ;  /* 0x000000541700720c */ /* 0x080fe20003fa6270 */
[----:B------:R-:W-:Y:S01]  /*5870*/  VIADD R62, R31, 0xffffffe8 ;  /* 0xffffffe81f3e7836 */ /* 0x000fe20000000000 */
[-C--:B------:R-:W-:Y:S01]  /*5880*/  ISETP.GE.AND P1, PT, R21, R84.reuse, PT ;  /* 0x000000541500720c */ /* 0x080fe20003f26270 */
[----:B------:R3:W-:Y:S01]  /*5890*/  MUFU.TANH R78, R58 ;  /* 0x0000003a004e7308 */ /* 0x0007e20000002400 */
[----:B------:R-:W-:Y:S01]  /*58a0*/  ISETP.GE.AND P6, PT, R25, R84, PT ;  /* 0x000000541900720c */ /* 0x000fe20003fc6270 */
[-C--:B-1----:R-:W-:Y:S01]  /*58b0*/  FFMA.FTZ R64, R2, -R132.reuse, R12 ;  /* 0x8000008402407223 */ /* 0x082fe2000001000c */
[C---:B------:R-:W-:Y:S01]  /*58c0*/  IADD3 R2, PT, PT, R14.reuse, -R37, RZ ;  /* 0x800000250e027210 */ /* 0x040fe20007ffe0ff */
[----:B-----5:R-:W-:Y:S01]  /*58d0*/  FFMA.FTZ R56, R3, -R132, R20 ;  /* 0x8000008403387223 */ /* 0x020fe20000010014 */
[----:B------:R-:W-:Y:S01]  /*58e0*/  IABS R3, R0 ;  /* 0x0000000000037213 */ /* 0x000fe20000000000 */
[----:B------:R-:W-:Y:S01]  /*58f0*/  FMUL.FTZ R125, R129, UR4 ;  /* 0x00000004817d7c20 */ /* 0x000fe20008410000 */
[----:B------:R-:W-:Y:S01]  /*5900*/  IABS R6, R2 ;  /* 0x0000000200067213 */ /* 0x000fe20000000000 */
[----:B------:R1:W-:Y:S01]  /*5910*/  MUFU.TANH R8, R44 ;  /* 0x0000002c00087308 */ /* 0x0003e20000002400 */
[----:B------:R-:W-:Y:S01]  /*5920*/  IABS R2, R4 ;  /* 0x0000000400027213 */ /* 0x000fe20000000000 */
[----:B--2---:R-:W-:Y:S01]  /*5930*/  FMUL.FTZ R10, R53, UR4 ;  /* 0x00000004350a7c20 */ /* 0x004fe20008410000 */
[----:B------:R-:W-:Y:S01]  /*5940*/  FMUL.FTZ R53, R17, UR4 ;  /* 0x0000000411357c20 */ /* 0x000fe20008410000 */
[----:B------:R-:W-:Y:S01]  /*5950*/  IABS R4, R7 ;  /* 0x0000000700047213 */ /* 0x000fe20000000000 */
[----:B------:R-:W-:Y:S01]  /*5960*/  IMAD.IADD R7, R14, 0x1, -R47 ;  /* 0x000000010e077824 */ /* 0x000fe200078e0a2f */
[----:B------:R-:W-:Y:S01]  /*5970*/  I2FP.F32.S32 R6, R6 ;  /* 0x0000000600067245 */ /* 0x000fe20000201400 */
[----:B------:R-:W-:Y:S01]  /*5980*/  FMUL.FTZ R178, R34, UR4 ;  /* 0x0000000422b27c20 */ /* 0x000fe20008410000 */
[----:B------:R2:W-:Y:S01]  /*5990*/  MUFU.TANH R11, R48 ;  /* 0x00000030000b7308 */ /* 0x0005e20000002400 */
[----:B------:R-:W-:Y:S01]  /*59a0*/  ISETP.GE.AND P4, PT, R30, R84, PT ;  /* 0x000000541e00720c */ /* 0x000fe20003f86270 */
[----:B---3--:R-:W-:Y:S01]  /*59b0*/  FMUL.FTZ R58, R13, UR4 ;  /* 0x000000040d3a7c20 */ /* 0x008fe20008410000 */
[----:B------:R-:W-:Y:S01]  /*59c0*/  FMUL.FTZ R141, R169, UR4 ;  /* 0x00000004a98d7c20 */ /* 0x000fe20008410000 */
[----:B------:R-:W-:Y:S01]  /*59d0*/  FMUL.FTZ R169, R80, UR4 ;  /* 0x0000000450a97c20 */ /* 0x000fe20008410000 */
[----:B------:R-:W-:Y:S01]  /*59e0*/  FMUL.FTZ R129, R172, UR4 ;  /* 0x00000004ac817c20 */ /* 0x000fe20008410000 */
[----:B------:R-:W-:Y:S01]  /*59f0*/  FMUL.FTZ R142, R170, UR4 ;  /* 0x00000004aa8e7c20 */ /* 0x000fe20008410000 */
[----:B------:R-:W-:Y:S01]  /*5a00*/  FMUL.FTZ R170, R81, UR4 ;  /* 0x0000000451aa7c20 */ /* 0x000fe20008410000 */
[----:B------:R-:W-:Y:S01]  /*5a10*/  MUFU.TANH R13, R10 ;  /* 0x0000000a000d7308 */ /* 0x000fe20000002400 */
[----:B------:R-:W-:Y:S01]  /*5a20*/  FSEL R155, R64, -INF , !P4 ;  /* 0xff800000409b7808 */ /* 0x000fe20006000000 */
[----:B-1----:R-:W-:-:S02]  /*5a30*/  VIADD R44, R31, 0xffffffb0 ;  /* 0xffffffb01f2c7836 */ /* 0x002fc40000000000 */
[----:B------:R-:W-:Y:S01]  /*5a40*/  FMUL.FTZ R172, R83, UR4 ;  /* 0x0000000453ac7c20 */ /* 0x000fe20008410000 */
[----:B------:R-:W-:Y:S01]  /*5a50*/  FMUL.FTZ R146, R100, UR4 ;  /* 0x0000000464927c20 */ /* 0x000fe20008410000 */
[----:B------:R-:W-:Y:S02]  /*5a60*/  FMUL.FTZ R148, R101, UR4 ;  /* 0x0000000465947c20 */ /* 0x000fe40008410000 */
[----:B------:R1:W-:Y:S01]  /*5a70*/  MUFU.TANH R10, R49 ;  /* 0x00000031000a7308 */ /* 0x0003e20000002400 */
[----:B--2---:R-:W-:-:S07]  /*5a80*/  IADD3 R48, PT, PT, R31, -0x3f, RZ ;  /* 0xffffffc11f307810 */ /* 0x004fce0007ffe0ff */
[----:B------:R-:W2:Y:S08]  /*5a90*/  MUFU.TANH R17, R52 ;  /* 0x0000003400117308 */ /* 0x000eb00000002400 */
[----:B------:R3:W4:Y:S01]  /*5aa0*/  MUFU.TANH R12, R46 ;  /* 0x0000002e000c7308 */ /* 0x0007220000002400 */
[----:B-1----:R-:W-:Y:S01]  /*5ab0*/  FFMA.FTZ R49, R5, -R132, R24 ;  /* 0x8000008405317223 */ /* 0x002fe20000010018 */
[----:B------:R-:W-:-:S05]  /*5ac0*/  IMAD.IADD R5, R14, 0x1, -R41 ;  /* 0x000000010e057824 */ /* 0x000fca00078e0a29 */
[----:B------:R-:W-:Y:S01]  /*5ad0*/  IABS R0, R5 ;  /* 0x0000000500007213 */ /* 0x000fe20000000000 */
[----:B------:R-:W-:Y:S01]  /*5ae0*/  IMAD.MOV.U32 R5, RZ, RZ, R3 ;  /* 0x000000ffff057224 */ /* 0x000fe200078e0003 */
[----:B------:R1:W-:Y:S01]  /*5af0*/  MUFU.TANH R15, R45 ;  /* 0x0000002d000f7308 */ /* 0x0003e20000002400 */
[----:B------:R-:W-:Y:S02]  /*5b00*/  IMAD.MOV.U32 R3, RZ, RZ, R2 ;  /* 0x000000ffff037224 */ /* 0x000fe400078e0002 */
[----:B--2---:R-:W-:Y:S01]  /*5b10*/  FFMA.FTZ R66, R6, -R132, R17 ;  /* 0x8000008406427223 */ /* 0x004fe20000010011 */
[----:B------:R-:W-:Y:S01]  /*5b20*/  IMAD.MOV.U32 R2, RZ, RZ, R0 ;  /* 0x000000ffff027224 */ /* 0x000fe200078e0000 */
[----:B------:R-:W-:Y:S01]  /*5b30*/  MOV R0, R4 ;  /* 0x0000000400007202 */ /* 0x000fe20000000f00 */
[----:B------:R-:W-:Y:S01]  /*5b40*/  VIADD R52, R31, 0xffffffd0 ;  /* 0xffffffd01f347836 */ /* 0x000fe20000000000 */
[----:B------:R-:W-:Y:S02]  /*5b50*/  I2FP.F32.S32 R5, R5 ;  /* 0x0000000500057245 */ /* 0x000fe40000201400 */
[----:B------:R-:W-:Y:S01]  /*5b60*/  I2FP.F32.S32 R0, R0 ;  /* 0x0000000000007245 */ /* 0x000fe20000201400 */
[----:B------:R-:W2:Y:S01]  /*5b70*/  MUFU.TANH R9, R28 ;  /* 0x0000001c00097308 */ /* 0x000ea20000002400 */
[----:B------:R-:W-:Y:S01]  /*5b80*/  I2FP.F32.S32 R2, R2 ;  /* 0x0000000200027245 */ /* 0x000fe20000201400 */
[-C--:B------:R-:W-:Y:S01]  /*5b90*/  FFMA.FTZ R65, R5, -R132.reuse, R13 ;  /* 0x8000008405417223 */ /* 0x080fe2000001000d */
[C---:B---3--:R-:W-:Y:S01]  /*5ba0*/  IADD3 R46, PT, PT, R31.reuse, -0x48, RZ ;  /* 0xffffffb81f2e7810 */ /* 0x048fe20007ffe0ff */
[-C--:B------:R-:W-:Y:S01]  /*5bb0*/  FFMA.FTZ R69, R0, -R132.reuse, R8 ;  /* 0x8000008400457223 */ /* 0x080fe20000010008 */
[----:B------:R-:W-:Y:S01]  /*5bc0*/  I2FP.F32.S32 R3, R3 ;  /* 0x0000000300037245 */ /* 0x000fe20000201400 */
[----:B------:R-:W-:Y:S01]  /*5bd0*/  FFMA.FTZ R70, R2, -R132, R10 ;  /* 0x8000008402467223 */ /* 0x000fe2000001000a */
[----:B------:R-:W-:Y:S01]  /*5be0*/  IMAD.IADD R0, R14, 0x1, -R44 ;  /* 0x000000010e007824 */ /* 0x000fe200078e0a2c */
[----:B------:R-:W3:Y:S01]  /*5bf0*/  MUFU.TANH R8, R29 ;  /* 0x0000001d00087308 */ /* 0x000ee20000002400 */
[----:B-1----:R-:W-:-:S02]  /*5c00*/  VIADD R45, R31, 0xffffffb1 ;  /* 0xffffffb11f2d7836 */ /* 0x002fc40000000000 */
[----:B------:R-:W-:Y:S01]  /*5c10*/  FFMA.FTZ R68, R3, -R132, R11 ;  /* 0x8000008403447223 */ /* 0x000fe2000001000b */
[C---:B------:R-:W-:Y:S01]  /*5c20*/  IMAD.IADD R2, R14.reuse, 0x1, -R43 ;  /* 0x000000010e027824 */ /* 0x040fe200078e0a2b */
[----:B------:R-:W-:Y:S01]  /*5c30*/  IABS R3, R0 ;  /* 0x0000000000037213 */ /* 0x000fe20000000000 */
[C---:B------:R-:W-:Y:S01]  /*5c40*/  IMAD.IADD R5, R14.reuse, 0x1, -R46 ;  /* 0x000000010e057824 */ /* 0x040fe200078e0a2e */
[----:B------:R-:W-:Y:S02]  /*5c50*/  IADD3 R4, PT, PT, R14, -R45, RZ ;  /* 0x8000002d0e047210 */ /* 0x000fe40007ffe0ff */
[----:B------:R-:W-:Y:S01]  /*5c60*/  IABS R6, R2 ;  /* 0x0000000200067213 */ /* 0x000fe20000000000 */
[----:B------:R-:W1:Y:S01]  /*5c70*/  MUFU.TANH R16, R36 ;  /* 0x0000002400107308 */ /* 0x000e620000002400 */
[----:B------:R-:W-:Y:S02]  /*5c80*/  IABS R2, R4 ;  /* 0x0000000400027213 */ /* 0x000fe40000000000 */
[----:B------:R-:W-:Y:S01]  /*5c90*/  IABS R0, R5 ;  /* 0x0000000500007213 */ /* 0x000fe20000000000 */
[----:B------:R-:W-:Y:S01]  /*5ca0*/  IMAD.MOV.U32 R5, RZ, RZ, R3 ;  /* 0x000000ffff057224 */ /* 0x000fe200078e0003 */
[----:B------:R-:W-:-:S02]  /*5cb0*/  IABS R4, R7 ;  /* 0x0000000700047213 */ /* 0x000fc40000000000 */
[----:B------:R-:W-:Y:S01]  /*5cc0*/  MOV R3, R2 ;  /* 0x0000000200037202 */ /* 0x000fe20000000f00 */
[----:B------:R-:W-:Y:S01]  /*5cd0*/  IMAD.MOV.U32 R2, RZ, RZ, R0 ;  /* 0x000000ffff027224 */ /* 0x000fe200078e0000 */
[----:B------:R-:W-:Y:S01]  /*5ce0*/  I2FP.F32.S32 R5, R5 ;  /* 0x0000000500057245 */ /* 0x000fe20000201400 */
[----:B------:R-:W-:Y:S01]  /*5cf0*/  IMAD.MOV.U32 R0, RZ, RZ, R4 ;  /* 0x000000ffff007224 */ /* 0x000fe200078e0004 */
[----:B------:R-:W-:Y:S01]  /*5d00*/  I2FP.F32.S32 R3, R3 ;  /* 0x0000000300037245 */ /* 0x000fe20000201400 */
[----:B------:R5:W5:Y:S01]  /*5d10*/  MUFU.TANH R11, R50 ;  /* 0x00000032000b7308 */ /* 0x000b620000002400 */
[----:B------:R-:W-:Y:S02]  /*5d20*/  I2FP.F32.S32 R2, R2 ;  /* 0x0000000200027245 */ /* 0x000fe40000201400 */
[----:B------:R-:W-:Y:S01]  /*5d30*/  I2FP.F32.S32 R0, R0 ;  /* 0x0000000000007245 */ /* 0x000fe20000201400 */
[----:B----4-:R-:W-:Y:S01]  /*5d40*/  FFMA.FTZ R76, R3, -R132, R12 ;  /* 0x80000084034c7223 */ /* 0x010fe2000001000c */
[----:B------:R-:W-:Y:S01]  /*5d50*/  I2FP.F32.S32 R4, R6 ;  /* 0x0000000600047245 */ /* 0x000fe20000201400 */
[----:B--2---:R-:W-:Y:S01]  /*5d60*/  FFMA.FTZ R73, R2, -R132, R9 ;  /* 0x8000008402497223 */ /* 0x004fe20000010009 */
[----:B------:R-:W-:-:S02]  /*5d70*/  IMAD.IADD R2, R14, 0x1, -R55 ;  /* 0x000000010e027824 */ /* 0x000fc400078e0a37 */
[-C--:B---3--:R-:W-:Y:S01]  /*5d80*/  FFMA.FTZ R88, R0, -R132.reuse, R8 ;  /* 0x8000008400587223 */ /* 0x088fe20000010008 */
[----:B-1----:R-:W-:Y:S01]  /*5d90*/  FFMA.FTZ R71, R5, -R132, R16 ;  /* 0x8000008405477223 */ /* 0x002fe20000010010 */
[C---:B------:R-:W-:Y:S01]  /*5da0*/  IADD3 R0, PT, PT, R14.reuse, -R48, RZ ;  /* 0x800000300e007210 */ /* 0x040fe20007ffe0ff */
[----:B------:R-:W-:Y:S02]  /*5db0*/  IMAD.IADD R3, R14, 0x1, -R59 ;  /* 0x000000010e037824 */ /* 0x000fe400078e0a3b */
[----:B------:R-:W-:Y:S01]  /*5dc0*/  FFMA.FTZ R72, R4, -R132, R15 ;  /* 0x8000008404487223 */ /* 0x000fe2000001000f */
[----:B------:R-:W1:Y:S01]  /*5dd0*/  MUFU.TANH R7, R26 ;  /* 0x0000001a00077308 */ /* 0x000e620000002400 */
[----:B------:R-:W-:Y:S02]  /*5de0*/  IABS R4, R2 ;  /* 0x0000000200047213 */ /* 0x000fe40000000000 */
[----:B------:R-:W-:Y:S01]  /*5df0*/  IABS R2, R0 ;  /* 0x0000000000027213 */ /* 0x000fe20000000000 */
[----:B-----5:R-:W-:Y:S01]  /*5e00*/  VIADD R50, R31, 0xffffffc9 ;  /* 0xffffffc91f327836 */ /* 0x020fe20000000000 */
[----:B------:R-:W-:-:S03]  /*5e10*/  IABS R0, R3 ;  /* 0x0000000300007213 */ /* 0x000fc60000000000 */
[----:B------:R-:W2:Y:S01]  /*5e20*/  MUFU.TANH R6, R27 ;  /* 0x0000001b00067308 */ /* 0x000ea20000002400 */
[----:B------:R-:W-:-:S05]  /*5e30*/  IMAD.IADD R5, R14, 0x1, -R50 ;  /* 0x000000010e057824 */ /* 0x000fca00078e0a32 */
[----:B------:R-:W-:Y:S01]  /*5e40*/  IABS R3, R5 ;  /* 0x0000000500037213 */ /* 0x000fe20000000000 */
[----:B------:R-:W-:Y:S01]  /*5e50*/  IMAD.MOV.U32 R5, RZ, RZ, R4 ;  /* 0x000000ffff057224 */ /* 0x000fe200078e0004 */
[----:B------:R-:W3:Y:S01]  /*5e60*/  MUFU.TANH R13, R39 ;  /* 0x00000027000d7308 */ /* 0x000ee20000002400 */
[----:B------:R-:W-:Y:S01]  /*5e70*/  MOV R4, R2 ;  /* 0x0000000200047202 */ /* 0x000fe20000000f00 */
[----:B------:R-:W-:Y:S02]  /*5e80*/  IMAD.MOV.U32 R2, RZ, RZ, R0 ;  /* 0x000000ffff027224 */ /* 0x000fe400078e0000 */
[----:B------:R-:W-:Y:S01]  /*5e90*/  IMAD.MOV.U32 R0, RZ, RZ, R3 ;  /* 0x000000ffff007224 */ /* 0x000fe200078e0003 */
[----:B------:R-:W-:Y:S02]  /*5ea0*/  I2FP.F32.S32 R3, R4 ;  /* 0x0000000400037245 */ /* 0x000fe40000201400 */
[----:B------:R-:W-:Y:S01]  /*5eb0*/  I2FP.F32.S32 R2, R2 ;  /* 0x0000000200027245 */ /* 0x000fe20000201400 */
[----:B------:R4:W-:Y:S01]  /*5ec0*/  MUFU.TANH R10, R53 ;  /* 0x00000035000a7308 */ /* 0x0009e20000002400 */
[----:B------:R-:W-:Y:S01]  /*5ed0*/  I2FP.F32.S32 R0, R0 ;  /* 0x0000000000007245 */ /* 0x000fe20000201400 */
[-C--:B------:R-:W-:Y:S01]  /*5ee0*/  FFMA.FTZ R89, R3, -R132.reuse, R11 ;  /* 0x8000008403597223 */ /* 0x080fe2000001000b */
[----:B------:R-:W-:Y:S01]  /*5ef0*/  I2FP.F32.S32 R5, R5 ;  /* 0x0000000500057245 */ /* 0x000fe20000201400 */
[----:B-1----:R-:W-:Y:S01]  /*5f00*/  FFMA.FTZ R95, R2, -R132, R7 ;  /* 0x80000084025f7223 */ /* 0x002fe20000010007 */
[----:B------:R-:W-:Y:S01]  /*5f10*/  IADD3 R2, PT, PT, R14, -R52, RZ ;  /* 0x800000340e027210 */ /* 0x000fe20007ffe0ff */
[-C--:B--2---:R-:W-:Y:S01]  /*5f20*/  FFMA.FTZ R94, R0, -R132.reuse, R6 ;  /* 0x80000084005e7223 */ /* 0x084fe20000010006 */
[C---:B------:R-:W-:Y:S01]  /*5f30*/  IMAD.IADD R3, R14.reuse, 0x1, -R57 ;  /* 0x000000010e037824 */ /* 0x040fe200078e0a39 */
[----:B------:R1:W-:Y:S01]  /*5f40*/  MUFU.TANH R8, R58 ;  /* 0x0000003a00087308 */ /* 0x0003e20000002400 */
[C---:B------:R-:W-:Y:S01]  /*5f50*/  IADD3 R6, PT, PT, R14.reuse, -R61, RZ ;  /* 0x8000003d0e067210 */ /* 0x040fe20007ffe0ff */
[----:B---3--:R-:W-:Y:S01]  /*5f60*/  FFMA.FTZ R79, R5, -R132, R13 ;  /* 0x80000084054f7223 */ /* 0x008fe2000001000d */
[----:B------:R-:W-:Y:S01]  /*5f70*/  IABS R5, R2 ;  /* 0x0000000200057213 */ /* 0x000fe20000000000 */
[----:B------:R-:W-:-:S02]  /*5f80*/  VIADD R13, R14, 0x8 ;  /* 0x000000080e0d7836 */ /* 0x000fc40000000000 */
[----:B------:R-:W-:Y:S02]  /*5f90*/  VIADD R11, R14, 0x48 ;  /* 0x000000480e0b7836 */ /* 0x000fe40000000000 */
[----:B------:R2:W-:Y:S01]  /*5fa0*/  MUFU.TANH R7, R60 ;  /* 0x0000003c00077308 */ /* 0x0005e20000002400 */
[----:B----4-:R-:W-:-:S05]  /*5fb0*/  IADD3 R53, PT, PT, R31, -0x2f, RZ ;  /* 0xffffffd11f357810 */ /* 0x010fca0007ffe0ff */
[C---:B------:R-:W-:Y:S02]  /*5fc0*/  IMAD.IADD R0, R14.reuse, 0x1, -R53 ;  /* 0x000000010e007824 */ /* 0x040fe400078e0a35 */
[----:B------:R-:W3:Y:S01]  /*5fd0*/  MUFU.TANH R12, R22 ;  /* 0x00000016000c7308 */ /* 0x000ee20000002400 */
[C---:B-1----:R-:W-:Y:S02]  /*5fe0*/  VIADD R58, R31.reuse, 0xffffffd9 ;  /* 0xffffffd91f3a7836 */ /* 0x042fe40000000000 */
[----:B------:R-:W-:Y:S02]  /*5ff0*/  IABS R2, R0 ;  /* 0x0000000000027213 */ /* 0x000fe40000000000 */
[----:B------:R-:W-:Y:S01]  /*6000*/  IMAD.IADD R4, R14, 0x1, -R58 ;  /* 0x000000010e047824 */ /* 0x000fe200078e0a3a */
[----:B------:R-:W-:Y:S02]  /*6010*/  IABS R0, R3 ;  /* 0x0000000300007213 */ /* 0x000fe40000000000 */
[----:B------:R-:W1:Y:S01]  /*6020*/  MUFU.TANH R9, R19 ;  /* 0x0000001300097308 */ /* 0x000e620000002400 */
[----:B--2---:R-:W-:Y:S01]  /*6030*/  VIADD R60, R31, 0xffffffe1 ;  /* 0xffffffe11f3c7836 */ /* 0x004fe20000000000 */
[----:B------:R-:W-:-:S02]  /*6040*/  IABS R3, R4 ;  /* 0x0000000400037213 */ /* 0x000fc40000000000 */
[----:B------:R-:W-:Y:S01]  /*6050*/  IABS R4, R6 ;  /* 0x0000000600047213 */ /* 0x000fe20000000000 */
[----:B------:R-:W-:Y:S02]  /*6060*/  IMAD.MOV.U32 R6, RZ, RZ, R5 ;  /* 0x000000ffff067224 */ /* 0x000fe400078e0005 */
[----:B------:R-:W-:Y:S01]  /*6070*/  IMAD.MOV.U32 R5, RZ, RZ, R2 ;  /* 0x000000ffff057224 */ /* 0x000fe200078e0002 */
[----:B------:R2:W-:Y:S01]  /*6080*/  MUFU.TANH R26, R93 ;  /* 0x0000005d001a7308 */ /* 0x0005e20000002400 */
[----:B------:R-:W-:Y:S01]  /*6090*/  IMAD.MOV.U32 R2, RZ, RZ, R0 ;  /* 0x000000ffff027224 */ /* 0x000fe200078e0000 */
[----:B------:R-:W-:Y:S02]  /*60a0*/  MOV R0, R3 ;  /* 0x0000000300007202 */ /* 0x000fe40000000f00 */
[----:B------:R-:W-:Y:S02]  /*60b0*/  I2FP.F32.S32 R6, R6 ;  /* 0x0000000600067245 */ /* 0x000fe40000201400 */
[----:B------:R-:W-:-:S02]  /*60c0*/  I2FP.F32.S32 R3, R2 ;  /* 0x0000000200037245 */ /* 0x000fc40000201400 */
[----:B------:R-:W-:Y:S01]  /*60d0*/  I2FP.F32.S32 R2, R0 ;  /* 0x0000000000027245 */ /* 0x000fe20000201400 */
[----:B---3--:R-:W-:Y:S01]  /*60e0*/  FFMA.FTZ R110, R6, -R132, R12 ;  /* 0x80000084066e7223 */ /* 0x008fe2000001000c */
[----:B------:R-:W-:Y:S01]  /*60f0*/  I2FP.F32.S32 R0, R4 ;  /* 0x0000000400007245 */ /* 0x000fe20000201400 */
[----:B-1----:R-:W-:Y:S01]  /*6100*/  FFMA.FTZ R117, R3, -R132, R9 ;  /* 0x8000008403757223 */ /* 0x002fe20000010009 */
[----:B------:R-:W-:Y:S01]  /*6110*/  I2FP.F32.S32 R5, R5 ;  /* 0x0000000500057245 */ /* 0x000fe20000201400 */
[C---:B------:R-:W-:Y:S01]  /*6120*/  VIADD R12, R14.reuse, 0x40 ;  /* 0x000000400e0c7836 */ /* 0x040fe20000000000 */
[----:B------:R-:W-:Y:S01]  /*6130*/  IADD3 R3, PT, PT, R14, -R62, RZ ;  /* 0x8000003e0e037210 */ /* 0x000fe20007ffe0ff */
[-C--:B------:R-:W-:Y:S01]  /*6140*/  FFMA.FTZ R115, R0, -R132.reuse, R7 ;  /* 0x8000008400737223 */ /* 0x080fe20000010007 */
[----:B------:R-:W-:Y:S02]  /*6150*/  IMAD.IADD R0, R14, 0x1, -R60 ;  /* 0x000000010e007824 */ /* 0x000fe400078e0a3c */
[-C--:B------:R-:W-:Y:S01]  /*6160*/  FFMA.FTZ R116, R2, -R132.reuse, R8 ;  /* 0x8000008402747223 */ /* 0x080fe20000010008 */
[----:B--2---:R-:W-:Y:S01]  /*6170*/  FFMA.FTZ R93, R5, -R132, R10 ;  /* 0x80000084055d7223 */ /* 0x004fe2000001000a */
[----:B------:R-:W-:Y:S01]  /*6180*/  IADD3 R4, PT, PT, -R18, R13, RZ ;  /* 0x0000000d12047210 */ /* 0x000fe20007ffe1ff */
[--C-:B------:R-:W-:Y:S01]  /*6190*/  IMAD.IADD R5, R12, 0x1, -R18.reuse ;  /* 0x000000010c057824 */ /* 0x100fe200078e0a12 */
[----:B------:R-:W-:Y:S01]  /*61a0*/  IABS R2, R0 ;  /* 0x0000000000027213 */ /* 0x000fe20000000000 */
[----:B------:R-:W-:Y:S01]  /*61b0*/  IMAD.IADD R7, R11, 0x1, -R18 ;  /* 0x000000010b077824 */ /* 0x000fe200078e0a12 */
[----:B------:R-:W-:Y:S01]  /*61c0*/  IABS R0, R3 ;  /* 0x0000000300007213 */ /* 0x000fe20000000000 */
[----:B------:R-:W1:Y:S02]  /*61d0*/  MUFU.TANH R9, R67 ;  /* 0x0000004300097308 */ /* 0x000e640000002400 */
[----:B------:R-:W-:Y:S01]  /*61e0*/  IMAD.MOV.U32 R6, RZ, RZ, R2 ;  /* 0x000000ffff067224 */ /* 0x000fe200078e0002 */
[----:B------:R-:W-:-:S02]  /*61f0*/  MOV R3, R0 ;  /* 0x0000000000037202 */ /* 0x000fc40000000f00 */
[----:B------:R-:W-:Y:S02]  /*6200*/  IABS R2, R4 ;  /* 0x0000000400027213 */ /* 0x000fe40000000000 */
[----:B------:R-:W-:Y:S01]  /*6210*/  IABS R0, R5 ;  /* 0x0000000500007213 */ /* 0x000fe20000000000 */
[----:B------:R-:W2:Y:S01]  /*6220*/  MUFU.TANH R8, R32 ;  /* 0x0000002000087308 */ /* 0x000ea20000002400 */
[----:B------:R-:W-:Y:S02]  /*6230*/  IABS R4, R7 ;  /* 0x0000000700047213 */ /* 0x000fe40000000000 */
[----:B------:R-:W-:Y:S01]  /*6240*/  I2FP.F32.S32 R5, R3 ;  /* 0x0000000300057245 */ /* 0x000fe20000201400 */
[----:B------:R-:W-:Y:S01]  /*6250*/  IMAD.MOV.U32 R3, RZ, RZ, R2 ;  /* 0x000000ffff037224 */ /* 0x000fe200078e0002 */
[----:B------:R-:W-:Y:S01]  /*6260*/  I2FP.F32.S32 R6, R6 ;  /* 0x0000000600067245 */ /* 0x000fe20000201400 */
[----:B------:R-:W-:Y:S01]  /*6270*/  IMAD.MOV.U32 R2, RZ, RZ, R0 ;  /* 0x000000ffff027224 */ /* 0x000fe200078e0000 */
[----:B------:R-:W-:Y:S01]  /*6280*/  IADD3 R7, PT, PT, -R25, R11, RZ ;  /* 0x0000000b19077210 */ /* 0x000fe20007ffe1ff */
[----:B------:R-:W-:Y:S01]  /*6290*/  IMAD.MOV.U32 R0, RZ, RZ, R4 ;  /* 0x000000ffff007224 */ /* 0x000fe200078e0004 */
[----:B------:R-:W-:Y:S01]  /*62a0*/  I2FP.F32.S32 R3, R3 ;  /* 0x0000000300037245 */ /* 0x000fe20000201400 */
[----:B-1----:R-:W-:Y:S01]  /*62b0*/  FFMA.FTZ R113, R6, -R132, R9 ;  /* 0x8000008406717223 */ /* 0x002fe20000010009 */
[----:B------:R-:W-:Y:S01]  /*62c0*/  I2FP.F32.S32 R2, R2 ;  /* 0x0000000200027245 */ /* 0x000fe20000201400 */
[----:B------:R-:W-:Y:S01]  /*62d0*/  IMAD.IADD R4, R11, 0x1, -R21 ;  /* 0x000000010b047824 */ /* 0x000fe200078e0a15 */
[----:B------:R-:W-:Y:S01]  /*62e0*/  I2FP.F32.S32 R0, R0 ;  /* 0x0000000000007245 */ /* 0x000fe20000201400 */
[----:B------:R-:W1:Y:S01]  /*62f0*/  MUFU.TANH R19, R98 ;  /* 0x0000006200137308 */ /* 0x000e620000002400 */
[-C--:B------:R-:W-:Y:S01]  /*6300*/  FFMA.FTZ R17, R3, -R132.reuse, R91 ;  /* 0x8000008403117223 */ /* 0x080fe2000001005b */
[-C--:B------:R-:W-:Y:S01]  /*6310*/  FFMA.FTZ R15, R2, -R132.reuse, R85 ;  /* 0x80000084020f7223 */ /* 0x080fe20000010055 */
[----:B------:R-:W-:Y:S01]  /*6320*/  IADD3 R2, PT, PT, -R21, R13, RZ ;  /* 0x0000000d15027210 */ /* 0x000fe20007ffe1ff */
[----:B------:R-:W-:Y:S01]  /*6330*/  FFMA.FTZ R9, R0, -R132, R77 ;  /* 0x8000008400097223 */ /* 0x000fe2000001004d */
[----:B------:R-:W-:-:S02]  /*6340*/  IMAD.IADD R0, R12, 0x1, -R21 ;  /* 0x000000010c007824 */ /* 0x000fc400078e0a15 */
[----:B--2---:R-:W-:Y:S01]  /*6350*/  FFMA.FTZ R111, R5, -R132, R8 ;  /* 0x80000084056f7223 */ /* 0x004fe20000010008 */
[----:B------:R-:W-:Y:S01]  /*6360*/  IMAD.IADD R5, R12, 0x1, -R25 ;  /* 0x000000010c057824 */ /* 0x000fe200078e0a19 */
[----:B------:R-:W-:Y:S01]  /*6370*/  IABS R6, R2 ;  /* 0x0000000200067213 */ /* 0x000fe20000000000 */
[----:B------:R-:W2:Y:S01]  /*6380*/  MUFU.TANH R28, R96 ;  /* 0x00000060001c7308 */ /* 0x000ea20000002400 */
[----:B------:R-:W-:Y:S02]  /*6390*/  IABS R3, R0 ;  /* 0x0000000000037213 */ /* 0x000fe40000000000 */
[----:B------:R-:W-:Y:S02]  /*63a0*/  IABS R0, R4 ;  /* 0x0000000400007213 */ /* 0x000fe40000000000 */
[----:B------:R-:W-:Y:S02]  /*63b0*/  IABS R4, R7 ;  /* 0x0000000700047213 */ /* 0x000fe40000000000 */
[----:B------:R-:W-:Y:S01]  /*63c0*/  IABS R2, R5 ;  /* 0x0000000500027213 */ /* 0x000fe20000000000 */
[----:B------:R-:W-:Y:S01]  /*63d0*/  IMAD.MOV.U32 R5, RZ, RZ, R3 ;  /* 0x000000ffff057224 */ /* 0x000fe200078e0003 */
[----:B------:R-:W3:Y:S01]  /*63e0*/  MUFU.TANH R7, R106 ;  /* 0x0000006a00077308 */ /* 0x000ee20000002400 */
        /* <DEDUP_REMOVED lines=9> */
[-C--:B------:R-:W-:Y:S01]  /*6480*/  FFMA.FTZ R16, R3, -R132.reuse, R90 ;  /* 0x8000008403107223 */ /* 0x080fe2000001005a */
[----:B------:R-:W-:Y:S01]  /*6490*/  IADD3 R2, PT, PT, -R23, R13, RZ ;  /* 0x0000000d17027210 */ /* 0x000fe20007ffe1ff */
[-C--:B-1----:R-:W-:Y:S01]  /*64a0*/  FFMA.FTZ R8, R0, -R132.reuse, R19 ;  /* 0x8000008400087223 */ /* 0x082fe20000010013 */
[--C-:B------:R-:W-:Y:S02]  /*64b0*/  IMAD.IADD R0, R12, 0x1, -R23.reuse ;  /* 0x000000010c007824 */ /* 0x100fe400078e0a17 */
[----:B------:R-:W-:Y:S01]  /*64c0*/  FFMA.FTZ R18, R5, -R132, R92 ;  /* 0x8000008405127223 */ /* 0x000fe2000001005c */
[----:B------:R-:W-:Y:S01]  /*64d0*/  IMAD.IADD R3, R11, 0x1, -R23 ;  /* 0x000000010b037824 */ /* 0x000fe200078e0a17 */
[----:B------:R-:W-:Y:S01]  /*64e0*/  IABS R5, R2 ;  /* 0x0000000200057213 */ /* 0x000fe20000000000 */
[----:B------:R-:W-:Y:S01]  /*64f0*/  IMAD.IADD R4, R13, 0x1, -R30 ;  /* 0x000000010d047824 */ /* 0x000fe200078e0a1e */
[----:B------:R-:W-:Y:S01]  /*6500*/  IADD3 R6, PT, PT, -R30, R12, RZ ;  /* 0x0000000c1e067210 */ /* 0x000fe20007ffe1ff */
[----:B------:R-:W1:Y:S01]  /*6510*/  MUFU.TANH R22, R99 ;  /* 0x0000006300167308 */ /* 0x000e620000002400 */
[----:B------:R-:W-:-:S02]  /*6520*/  IABS R2, R0 ;  /* 0x0000000000027213 */ /* 0x000fc40000000000 */
[----:B------:R-:W-:Y:S02]  /*6530*/  IABS R0, R3 ;  /* 0x0000000300007213 */ /* 0x000fe40000000000 */
[----:B------:R-:W-:Y:S02]  /*6540*/  IABS R3, R4 ;  /* 0x0000000400037213 */ /* 0x000fe40000000000 */
[----:B------:R-:W-:Y:S01]  /*6550*/  IABS R4, R6 ;  /* 0x0000000600047213 */ /* 0x000fe20000000000 */
[----:B------:R-:W4:Y:S01]  /*6560*/  MUFU.TANH R24, R104 ;  /* 0x0000006800187308 */ /* 0x000f220000002400 */
[----:B------:R-:W-:Y:S01]  /*6570*/  IMAD.MOV.U32 R6, RZ, RZ, R5 ;  /* 0x000000ffff067224 */ /* 0x000fe200078e0005 */
[----:B------:R-:W-:Y:S01]  /*6580*/  FSEL R98, R9, -INF , !P3 ;  /* 0xff80000009627808 */ /* 0x000fe20005800000 */
[----:B------:R-:W-:Y:S01]  /*6590*/  IMAD.MOV.U32 R5, RZ, RZ, R2 ;  /* 0x000000ffff057224 */ /* 0x000fe200078e0002 */
[----:B------:R-:W-:Y:S01]  /*65a0*/  FSEL R80, R10, -INF , !P6 ;  /* 0xff8000000a507808 */ /* 0x000fe20007000000 */
[----:B------:R-:W-:Y:S01]  /*65b0*/  IMAD.MOV.U32 R2, RZ, RZ, R3 ;  /* 0x000000ffff027224 */ /* 0x000fe200078e0003 */
[----:B------:R-:W-:-:S02]  /*65c0*/  MOV R3, R4 ;  /* 0x0000000400037202 */ /* 0x000fc40000000f00 */
[----:B------:R-:W-:Y:S01]  /*65d0*/  I2FP.F32.S32 R5, R5 ;  /* 0x0000000500057245 */ /* 0x000fe20000201400 */
[----:B------:R-:W5:Y:S01]  /*65e0*/  MUFU.TANH R26, R108 ;  /* 0x0000006c001a7308 */ /* 0x000f620000002400 */
[----:B------:R-:W-:Y:S02]  /*65f0*/  I2FP.F32.S32 R4, R0 ;  /* 0x0000000000047245 */ /* 0x000fe40000201400 */
[----:B------:R-:W-:Y:S01]  /*6600*/  I2FP.F32.S32 R0, R3 ;  /* 0x0000000300007245 */ /* 0x000fe20000201400 */
[----:B--2---:R-:W-:Y:S01]  /*6610*/  FFMA.FTZ R23, R5, -R132, R28 ;  /* 0x8000008405177223 */ /* 0x004fe2000001001c */
[----:B------:R-:W-:Y:S01]  /*6620*/  I2FP.F32.S32 R2, R2 ;  /* 0x0000000200027245 */ /* 0x000fe20000201400 */
[----:B------:R-:W-:Y:S01]  /*6630*/  IMAD.IADD R3, R13, 0x1, -R35 ;  /* 0x000000010d037824 */ /* 0x000fe200078e0a23 */
[----:B------:R-:W-:Y:S01]  /*6640*/  I2FP.F32.S32 R6, R6 ;  /* 0x0000000600067245 */ /* 0x000fe20000201400 */
[----:B---3--:R-:W-:Y:S01]  /*6650*/  FFMA.FTZ R28, R0, -R132, R7 ;  /* 0x80000084001c7223 */ /* 0x008fe20000010007 */
[----:B------:R-:W-:-:S02]  /*6660*/  IMAD.IADD R0, R11, 0x1, -R30 ;  /* 0x000000010b007824 */ /* 0x000fc400078e0a1e */
[-C--:B-1----:R-:W-:Y:S01]  /*6670*/  FFMA.FTZ R29, R2, -R132.reuse, R22 ;  /* 0x80000084021d7223 */ /* 0x082fe20000010016 */
[----:B----4-:R-:W-:Y:S01]  /*6680*/  FFMA.FTZ R21, R4, -R132, R24 ;  /* 0x8000008404157223 */ /* 0x010fe20000010018 */
[----:B------:R-:W-:Y:S01]  /*6690*/  IMAD.IADD R2, R12, 0x1, -R35 ;  /* 0x000000010c027824 */ /* 0x000fe200078e0a23 */
[----:B------:R-:W1:Y:S01]  /*66a0*/  MUFU.TANH R27, R109 ;  /* 0x0000006d001b7308 */ /* 0x000e620000002400 */
[----:B------:R-:W-:Y:S01]  /*66b0*/  IABS R4, R0 ;  /* 0x0000000000047213 */ /* 0x000fe20000000000 */
[----:B------:R-:W-:Y:S01]  /*66c0*/  IMAD.IADD R7, R13, 0x1, -R37 ;  /* 0x000000010d077824 */ /* 0x000fe200078e0a25 */
[----:B------:R-:W-:Y:S01]  /*66d0*/  IABS R5, R3 ;  /* 0x0000000300057213 */ /* 0x000fe20000000000 */
[----:B------:R-:W-:Y:S01]  /*66e0*/  FFMA.FTZ R25, R6, -R132, R78 ;  /* 0x8000008406197223 */ /* 0x000fe2000001004e */
[----:B------:R-:W-:Y:S01]  /*66f0*/  IABS R2, R2 ;  /* 0x0000000200027213 */ /* 0x000fe20000000000 */
[----:B------:R-:W-:Y:S01]  /*6700*/  IMAD.MOV.U32 R3, RZ, RZ, R4 ;  /* 0x000000ffff037224 */ /* 0x000fe200078e0004 */
[----:B------:R-:W-:Y:S01]  /*6710*/  IABS R7, R7 ;  /* 0x0000000700077213 */ /* 0x000fe20000000000 */
[----:B------:R-:W2:Y:S01]  /*6720*/  MUFU.TANH R19, R112 ;  /* 0x0000007000137308 */ /* 0x000ea20000002400 */
[----:B------:R-:W-:Y:S01]  /*6730*/  IADD3 R6, PT, PT, -R35, R11, RZ ;  /* 0x0000000b23067210 */ /* 0x000fe20007ffe1ff */
[----:B------:R-:W-:Y:S01]  /*6740*/  IMAD.MOV.U32 R4, RZ, RZ, R2 ;  /* 0x000000ffff047224 */ /* 0x000fe200078e0002 */
[----:B------:R-:W-:-:S02]  /*6750*/  I2FP.F32.S32 R2, R3 ;  /* 0x0000000300027245 */ /* 0x000fc40000201400 */
[----:B------:R-:W-:Y:S02]  /*6760*/  MOV R3, R7 ;  /* 0x0000000700037202 */ /* 0x000fe40000000f00 */
[----:B------:R-:W-:Y:S01]  /*6770*/  IABS R0, R6 ;  /* 0x0000000600007213 */ /* 0x000fe20000000000 */
[----:B------:R-:W3:Y:S01]  /*6780*/  MUFU.TANH R32, R107 ;  /* 0x0000006b00207308 */ /* 0x000ee20000002400 */
[----:B-----5:R-:W-:Y:S01]  /*6790*/  FFMA.FTZ R26, R2, -R132, R26 ;  /* 0x80000084021a7223 */ /* 0x020fe2000001001a */
[----:B------:R-:W-:Y:S01]  /*67a0*/  I2FP.F32.S32 R2, R3 ;  /* 0x0000000300027245 */ /* 0x000fe20000201400 */
[--C-:B------:R-:W-:Y:S01]  /*67b0*/  IMAD.IADD R6, R11, 0x1, -R38.reuse ;  /* 0x000000010b067824 */ /* 0x100fe200078e0a26 */
[----:B------:R-:W-:Y:S01]  /*67c0*/  I2FP.F32.S32 R0, R0 ;  /* 0x0000000000007245 */ /* 0x000fe20000201400 */
[----:B------:R-:W-:Y:S01]  /*67d0*/  IMAD.IADD R3, R13, 0x1, -R38 ;  /* 0x000000010d037824 */ /* 0x000fe200078e0a26 */
[----:B------:R-:W-:Y:S01]  /*67e0*/  I2FP.F32.S32 R4, R4 ;  /* 0x0000000400047245 */ /* 0x000fe20000201400 */
[-C--:B-1----:R-:W-:Y:S01]  /*67f0*/  FFMA.FTZ R30, R2, -R132.reuse, R27 ;  /* 0x80000084021e7223 */ /* 0x082fe2000001001b */
[----:B------:R-:W1:Y:S01]  /*6800*/  MUFU.TANH R36, R105 ;  /* 0x0000006900247308 */ /* 0x000e620000002400 */
[----:B------:R-:W-:Y:S01]  /*6810*/  I2FP.F32.S32 R5, R5 ;  /* 0x0000000500057245 */ /* 0x000fe20000201400 */
[----:B--2---:R-:W-:Y:S01]  /*6820*/  FFMA.FTZ R19, R0, -R132, R19 ;  /* 0x8000008400137223 */ /* 0x004fe20000010013 */
[--C-:B------:R-:W-:Y:S01]  /*6830*/  IMAD.IADD R2, R12, 0x1, -R37.reuse ;  /* 0x000000010c027824 */ /* 0x100fe200078e0a25 */
[----:B------:R-:W-:Y:S01]  /*6840*/  IABS R3, R3 ;  /* 0x0000000300037213 */ /* 0x000fe20000000000 */
[----:B------:R-:W-:Y:S01]  /*6850*/  IMAD.IADD R0, R11, 0x1, -R37 ;  /* 0x000000010b007824 */ /* 0x000fe200078e0a25 */
[----:B------:R-:W-:-:S02]  /*6860*/  FSEL R96, R16, -INF , !P1 ;  /* 0xff80000010607808 */ /* 0x000fc40004800000 */
[----:B------:R-:W-:Y:S01]  /*6870*/  MUFU.TANH R9, R126 ;  /* 0x0000007e00097308 */ /* 0x000fe20000002400 */
[----:B------:R-:W-:Y:S01]  /*6880*/  I2FP.F32.S32 R3, R3 ;  /* 0x0000000300037245 */ /* 0x000fe20000201400 */
[----:B---3--:R-:W-:Y:S01]  /*6890*/  FFMA.FTZ R22, R4, -R132, R32 ;  /* 0x8000008404167223 */ /* 0x008fe20000010020 */
[----:B------:R-:W-:Y:S02]  /*68a0*/  FSEL R107, R33, -INF , !P3 ;  /* 0xff800000216b7808 */ /* 0x000fe40005800000 */
[----:B------:R-:W-:Y:S02]  /*68b0*/  IADD3 R4, PT, PT, -R38, R12, RZ ;  /* 0x0000000c26047210 */ /* 0x000fe40007ffe1ff */
[----:B------:R-:W-:Y:S01]  /*68c0*/  IABS R0, R0 ;  /* 0x0000000000007213 */ /* 0x000fe20000000000 */
[----:B------:R-:W2:Y:S01]  /*68d0*/  MUFU.TANH R33, R125 ;  /* 0x0000007d00217308 */ /* 0x000ea20000002400 */
[----:B------:R-:W-:Y:S01]  /*68e0*/  FSEL R97, R15, -INF , !P3 ;  /* 0xff8000000f617808 */ /* 0x000fe20005800000 */
[----:B-1----:R-:W-:Y:S01]  /*68f0*/  FFMA.FTZ R24, R5, -R132, R36 ;  /* 0x8000008405187223 */ /* 0x002fe20000010024 */
[----:B------:R-:W-:-:S02]  /*6900*/  IABS R5, R2 ;  /* 0x0000000200057213 */ /* 0x000fc40000000000 */
[----:B------:R-:W-:Y:S02]  /*6910*/  IABS R2, R4 ;  /* 0x0000000400027213 */ /* 0x000fe40000000000 */
[----:B------:R-:W-:Y:S01]  /*6920*/  IABS R4, R6 ;  /* 0x0000000600047213 */ /* 0x000fe20000000000 */
[----:B------:R-:W1:Y:S01]  /*6930*/  MUFU.TANH R7, R131 ;  /* 0x0000008300077308 */ /* 0x000e620000002400 */
[----:B------:R-:W-:Y:S01]  /*6940*/  IMAD.MOV.U32 R6, RZ, RZ, R5 ;  /* 0x000000ffff067224 */ /* 0x000fe200078e0005 */
[----:B------:R-:W-:Y:S01]  /*6950*/  I2FP.F32.S32 R2, R2 ;  /* 0x0000000200027245 */ /* 0x000fe20000201400 */
[----:B------:R-:W-:Y:S01]  /*6960*/  IMAD.MOV.U32 R5, RZ, RZ, R0 ;  /* 0x000000ffff057224 */ /* 0x000fe200078e0000 */
[----:B------:R-:W-:Y:S02]  /*6970*/  MOV R0, R4 ;  /* 0x0000000400007202 */ /* 0x000fe40000000f00 */
[----:B------:R-:W-:Y:S02]  /*6980*/  I2FP.F32.S32 R6, R6 ;  /* 0x0000000600067245 */ /* 0x000fe40000201400 */
[----:B------:R-:W3:Y:S01]  /*6990*/  MUFU.TANH R39, R118 ;  /* 0x0000007600277308 */ /* 0x000ee20000002400 */
[----:B------:R-:W-:Y:S01]  /*69a0*/  I2FP.F32.S32 R5, R5 ;  /* 0x0000000500057245 */ /* 0x000fe20000201400 */
[----:B--2---:R-:W-:Y:S01]  /*69b0*/  FFMA.FTZ R10, R2, -R132, R33 ;  /* 0x80000084020a7223 */ /* 0x004fe20000010021 */
[----:B------:R-:W-:Y:S01]  /*69c0*/  I2FP.F32.S32 R0, R0 ;  /* 0x0000000000007245 */ /* 0x000fe20000201400 */
[--C-:B------:R-:W-:Y:S01]  /*69d0*/  IMAD.IADD R2, R13, 0x1, -R40.reuse ;  /* 0x000000010d027824 */ /* 0x100fe200078e0a28 */
[----:B------:R-:W-:Y:S01]  /*69e0*/  FSEL R112, R17, -INF , !P3 ;  /* 0xff80000011707808 */ /* 0x000fe20005800000 */
[----:B------:R-:W-:Y:S01]  /*69f0*/  FFMA.FTZ R16, R5, -R132, R9 ;  /* 0x8000008405107223 */ /* 0x000fe20000010009 */
[----:B------:R-:W-:Y:S01]  /*6a00*/  IADD3 R5, PT, PT, -R41, R13, RZ ;  /* 0x0000000d29057210 */ /* 0x000fe20007ffe1ff */
[----:B------:R-:W2:Y:S01]  /*6a10*/  MUFU.TANH R34, R124 ;  /* 0x0000007c00227308 */ /* 0x000ea20000002400 */
[----:B------:R-:W-:Y:S01]  /*6a20*/  IABS R4, R2 ;  /* 0x0000000200047213 */ /* 0x000fe20000000000 */
[----:B-1----:R-:W-:Y:S01]  /*6a30*/  FFMA.FTZ R9, R0, -R132, R7 ;  /* 0x8000008400097223 */ /* 0x002fe20000010007 */
[----:B------:R-:W-:Y:S01]  /*6a40*/  IMAD.IADD R0, R12, 0x1, -R40 ;  /* 0x000000010c007824 */ /* 0x000fe200078e0a28 */
[----:B------:R-:W-:-:S02]  /*6a50*/  ISETP.GE.AND P3, PT, R35, R84, PT ;  /* 0x000000542300720c */ /* 0x000fc40003f66270 */
[----:B------:R-:W-:Y:S02]  /*6a60*/  FSEL R81, R18, -INF , !P1 ;  /* 0xff80000012517808 */ /* 0x000fe40004800000 */
[----:B------:R-:W1:Y:S01]  /*6a70*/  MUFU.TANH R36, R127 ;  /* 0x0000007f00247308 */ /* 0x000e620000002400 */
[----:B------:R-:W-:Y:S01]  /*6a80*/  IABS R2, R0 ;  /* 0x0000000000027213 */ /* 0x000fe20000000000 */
[-C--:B---3--:R-:W-:Y:S01]  /*6a90*/  FFMA.FTZ R15, R3, -R132.reuse, R39 ;  /* 0x80000084030f7223 */ /* 0x088fe20000010027 */
[----:B------:R-:W-:Y:S01]  /*6aa0*/  IMAD.IADD R3, R11, 0x1, -R40 ;  /* 0x000000010b037824 */ /* 0x000fe200078e0a28 */
[----:B------:R-:W-:Y:S02]  /*6ab0*/  FSEL R85, R8, -INF , !P6 ;  /* 0xff80000008557808 */ /* 0x000fe40007000000 */
[----:B------:R-:W-:Y:S02]  /*6ac0*/  FSEL R106, R20, -INF , !P1 ;  /* 0xff800000146a7808 */ /* 0x000fe40004800000 */
[----:B------:R-:W-:Y:S01]  /*6ad0*/  IABS R0, R3 ;  /* 0x0000000300007213 */ /* 0x000fe20000000000 */
[----:B------:R-:W3:Y:S01]  /*6ae0*/  MUFU.TANH R32, R130 ;  /* 0x0000008200207308 */ /* 0x000ee20000002400 */
[----:B--2---:R-:W-:Y:S01]  /*6af0*/  FFMA.FTZ R17, R6, -R132, R34 ;  /* 0x8000008406117223 */ /* 0x004fe20000010022 */
[----:B------:R-:W-:Y:S01]  /*6b00*/  IMAD.IADD R6, R12, 0x1, -R41 ;  /* 0x000000010c067824 */ /* 0x000fe200078e0a29 */
[----:B------:R-:W-:Y:S01]  /*6b10*/  IABS R3, R5 ;  /* 0x0000000500037213 */ /* 0x000fe20000000000 */
[----:B------:R-:W-:Y:S01]  /*6b20*/  IMAD.MOV.U32 R5, RZ, RZ, R4 ;  /* 0x000000ffff057224 */ /* 0x000fe200078e0004 */
[----:B------:R-:W-:-:S02]  /*6b30*/  MOV R4, R0 ;  /* 0x0000000000047202 */ /* 0x000fc40000000f00 */
[----:B------:R-:W-:Y:S01]  /*6b40*/  IABS R7, R6 ;  /* 0x0000000600077213 */ /* 0x000fe20000000000 */
[----:B------:R-:W2:Y:S01]  /*6b50*/  MUFU.TANH R35, R128 ;  /* 0x0000008000237308 */ /* 0x000ea20000002400 */
[----:B------:R-:W-:Y:S01]  /*6b60*/  IMAD.MOV.U32 R6, RZ, RZ, R2 ;  /* 0x000000ffff067224 */ /* 0x000fe200078e0002 */
[----:B------:R-:W-:Y:S01]  /*6b70*/  I2FP.F32.S32 R2, R5 ;  /* 0x0000000500027245 */ /* 0x000fe20000201400 */
[----:B------:R-:W-:Y:S01]  /*6b80*/  IMAD.MOV.U32 R0, RZ, RZ, R3 ;  /* 0x000000ffff007224 */ /* 0x000fe200078e0003 */
[----:B------:R-:W-:Y:S01]  /*6b90*/  I2FP.F32.S32 R4, R4 ;  /* 0x0000000400047245 */ /* 0x000fe20000201400 */
[----:B------:R-:W-:Y:S01]  /*6ba0*/  IMAD.MOV.U32 R3, RZ, RZ, R7 ;  /* 0x000000ffff037224 */ /* 0x000fe200078e0007 */
[----:B------:R-:W-:Y:S01]  /*6bb0*/  I2FP.F32.S32 R6, R6 ;  /* 0x0000000600067245 */ /* 0x000fe20000201400 */
[----:B-1----:R-:W-:Y:S01]  /*6bc0*/  FFMA.FTZ R27, R2, -R132, R36 ;  /* 0x80000084021b7223 */ /* 0x002fe20000010024 */
[----:B------:R-:W1:Y:S01]  /*6bd0*/  MUFU.TANH R18, R129 ;  /* 0x0000008100127308 */ /* 0x000e620000002400 */
[----:B------:R-:W-:Y:S01]  /*6be0*/  I2FP.F32.S32 R2, R0 ;  /* 0x0000000000027245 */ /* 0x000fe20000201400 */
[----:B------:R-:W-:Y:S01]  /*6bf0*/  IMAD.IADD R7, R13, 0x1, -R43 ;  /* 0x000000010d077824 */ /* 0x000fe200078e0a2b */
[----:B------:R-:W-:-:S02]  /*6c00*/  I2FP.F32.S32 R0, R3 ;  /* 0x0000000300007245 */ /* 0x000fc40000201400 */
[----:B------:R-:W-:Y:S02]  /*6c10*/  IADD3 R3, PT, PT, -R42, R13, RZ ;  /* 0x0000000d2a037210 */ /* 0x000fe40007ffe1ff */
[----:B------:R-:W-:Y:S01]  /*6c20*/  FSEL R77, R23, -INF , !P5 ;  /* 0xff800000174d7808 */ /* 0x000fe20006800000 */
[----:B------:R-:W4:Y:S01]  /*6c30*/  MUFU.TANH R8, R134 ;  /* 0x0000008600087308 */ /* 0x000f220000002400 */
[-C--:B---3--:R-:W-:Y:S01]  /*6c40*/  FFMA.FTZ R32, R0, -R132.reuse, R32 ;  /* 0x8000008400207223 */ /* 0x088fe20000010020 */
[----:B------:R-:W-:Y:S02]  /*6c50*/  IMAD.IADD R0, R11, 0x1, -R41 ;  /* 0x000000010b007824 */ /* 0x000fe400078e0a29 */
[----:B--2---:R-:W-:Y:S01]  /*6c60*/  FFMA.FTZ R34, R2, -R132, R35 ;  /* 0x8000008402227223 */ /* 0x004fe20000010023 */
[----:B------:R-:W-:Y:S01]  /*6c70*/  IMAD.IADD R2, R12, 0x1, -R42 ;  /* 0x000000010c027824 */ /* 0x000fe200078e0a2a */
[----:B------:R-:W-:Y:S02]  /*6c80*/  FSEL R78, R21, -INF , !P5 ;  /* 0xff800000154e7808 */ /* 0x000fe40006800000 */
[----:B------:R-:W-:Y:S01]  /*6c90*/  IABS R5, R3 ;  /* 0x0000000300057213 */ /* 0x000fe20000000000 */
[----:B------:R-:W2:Y:S01]  /*6ca0*/  MUFU.TANH R33, R135 ;  /* 0x0000008700217308 */ /* 0x000ea20000002400 */
[----:B------:R-:W-:Y:S01]  /*6cb0*/  IABS R2, R2 ;  /* 0x0000000200027213 */ /* 0x000fe20000000000 */
[----:B-1----:R-:W-:Y:S01]  /*6cc0*/  FFMA.FTZ R20, R6, -R132, R18 ;  /* 0x8000008406147223 */ /* 0x002fe20000010012 */
[----:B------:R-:W-:Y:S01]  /*6cd0*/  IABS R7, R7 ;  /* 0x0000000700077213 */ /* 0x000fe20000000000 */
[----:B------:R-:W-:Y:S01]  /*6ce0*/  IMAD.IADD R6, R11, 0x1, -R42 ;  /* 0x000000010b067824 */ /* 0x000fe200078e0a2a */
[----:B------:R-:W-:-:S02]  /*6cf0*/  FSEL R108, R25, -INF , !P5 ;  /* 0xff800000196c7808 */ /* 0x000fc40006800000 */
[----:B------:R-:W-:Y:S01]  /*6d00*/  FSEL R67, R28, -INF , !P4 ;  /* 0xff8000001c437808 */ /* 0x000fe20006000000 */
[----:B------:R-:W1:Y:S01]  /*6d10*/  MUFU.TANH R23, R121 ;  /* 0x0000007900177308 */ /* 0x000e620000002400 */
[----:B------:R-:W-:Y:S01]  /*6d20*/  FSEL R64, R22, -INF , !P3 ;  /* 0xff80000016407808 */ /* 0x000fe20005800000 */
[----:B----4-:R-:W-:Y:S01]  /*6d30*/  FFMA.FTZ R18, R4, -R132, R8 ;  /* 0x8000008404127223 */ /* 0x010fe20000010008 */
[----:B------:R-:W-:Y:S02]  /*6d40*/  IABS R4, R0 ;  /* 0x0000000000047213 */ /* 0x000fe40000000000 */
[----:B------:R-:W-:Y:S01]  /*6d50*/  IABS R0, R6 ;  /* 0x0000000600007213 */ /* 0x000fe20000000000 */
[----:B------:R-:W-:Y:S01]  /*6d60*/  IMAD.IADD R6, R11, 0x1, -R44 ;  /* 0x000000010b067824 */ /* 0x000fe200078e0a2c */
[----:B------:R-:W-:Y:S01]  /*6d70*/  MOV R3, R4 ;  /* 0x0000000400037202 */ /* 0x000fe20000000f00 */
[----:B------:R-:W3:Y:S01]  /*6d80*/  MUFU.TANH R21, R136 ;  /* 0x0000008800157308 */ /* 0x000ee20000002400 */
[----:B------:R-:W-:Y:S01]  /*6d90*/  IMAD.MOV.U32 R4, RZ, RZ, R2 ;  /* 0x000000ffff047224 */ /* 0x000fe200078e0002 */
[----:B------:R-:W-:-:S02]  /*6da0*/  I2FP.F32.S32 R0, R0 ;  /* 0x0000000000007245 */ /* 0x000fc40000201400 */
[----:B------:R-:W-:Y:S01]  /*6db0*/  I2FP.F32.S32 R2, R3 ;  /* 0x0000000300027245 */ /* 0x000fe20000201400 */
[----:B------:R-:W-:Y:S01]  /*6dc0*/  IMAD.MOV.U32 R3, RZ, RZ, R7 ;  /* 0x000000ffff037224 */ /* 0x000fe200078e0007 */
[----:B------:R-:W-:Y:S02]  /*6dd0*/  I2FP.F32.S32 R4, R4 ;  /* 0x0000000400047245 */ /* 0x000fe40000201400 */
[----:B------:R-:W4:Y:S01]  /*6de0*/  MUFU.TANH R8, R122 ;  /* 0x0000007a00087308 */ /* 0x000f220000002400 */
[-C--:B--2---:R-:W-:Y:S01]  /*6df0*/  FFMA.FTZ R28, R2, -R132.reuse, R33 ;  /* 0x80000084021c7223 */ /* 0x084fe20000010021 */
[----:B------:R-:W-:Y:S01]  /*6e00*/  I2FP.F32.S32 R2, R3 ;  /* 0x0000000300027245 */ /* 0x000fe20000201400 */
[----:B------:R-:W-:Y:S01]  /*6e10*/  IMAD.IADD R3, R13, 0x1, -R44 ;  /* 0x000000010d037824 */ /* 0x000fe200078e0a2c */
[----:B------:R-:W-:Y:S02]  /*6e20*/  I2FP.F32.S32 R5, R5 ;  /* 0x0000000500057245 */ /* 0x000fe40000201400 */
[----:B------:R-:W-:Y:S01]  /*6e30*/  FSEL R83, R19, -INF , !P3 ;  /* 0xff80000013537808 */ /* 0x000fe20005800000 */
[----:B-1----:R-:W-:Y:S01]  /*6e40*/  FFMA.FTZ R33, R2, -R132, R23 ;  /* 0x8000008402217223 */ /* 0x002fe20000010017 */
[----:B------:R-:W1:Y:S01]  /*6e50*/  MUFU.TANH R25, R120 ;  /* 0x0000007800197308 */ /* 0x000e620000002400 */
[----:B------:R-:W-:-:S02]  /*6e60*/  IMAD.IADD R2, R12, 0x1, -R43 ;  /* 0x000000010c027824 */ /* 0x000fc400078e0a2b */
[-C--:B---3--:R-:W-:Y:S01]  /*6e70*/  FFMA.FTZ R22, R4, -R132.reuse, R21 ;  /* 0x8000008404167223 */ /* 0x088fe20000010015 */
[----:B------:R-:W-:Y:S01]  /*6e80*/  IMAD.IADD R4, R12, 0x1, -R44 ;  /* 0x000000010c047824 */ /* 0x000fe200078e0a2c */
[----:B------:R-:W-:Y:S02]  /*6e90*/  FSEL R82, R26, -INF , !P4 ;  /* 0xff8000001a527808 */ /* 0x000fe40006000000 */
[----:B------:R-:W-:Y:S01]  /*6ea0*/  FSEL R163, R24, -INF , !P3 ;  /* 0xff80000018a37808 */ /* 0x000fe20005800000 */
[----:B------:R-:W-:Y:S01]  /*6eb0*/  MUFU.TANH R19, R140 ;  /* 0x0000008c00137308 */ /* 0x000fe20000002400 */
[----:B------:R-:W-:Y:S01]  /*6ec0*/  FSEL R165, R29, -INF , !P4 ;  /* 0xff8000001da57808 */ /* 0x000fe20006000000 */
[----:B----4-:R-:W-:Y:S01]  /*6ed0*/  FFMA.FTZ R21, R0, -R132, R8 ;  /* 0x8000008400157223 */ /* 0x010fe20000010008 */
[----:B------:R-:W-:Y:S02]  /*6ee0*/  IADD3 R0, PT, PT, -R43, R11, RZ ;  /* 0x0000000b2b007210 */ /* 0x000fe40007ffe1ff */
[----:B------:R-:W-:-:S02]  /*6ef0*/  IABS R3, R3 ;  /* 0x0000000300037213 */ /* 0x000fc40000000000 */
[----:B------:R-:W-:Y:S01]  /*6f00*/  IABS R0, R0 ;  /* 0x0000000000007213 */ /* 0x000fe20000000000 */
[----:B------:R-:W2:Y:S01]  /*6f10*/  MUFU.TANH R24, R123 ;  /* 0x0000007b00187308 */ /* 0x000ea20000002400 */
[----:B------:R-:W-:Y:S01]  /*6f20*/  FSEL R105, R51, -INF , !P1 ;  /* 0xff80000033697808 */ /* 0x000fe20004800000 */
[----:B-1----:R-:W-:Y:S01]  /*6f30*/  FFMA.FTZ R26, R5, -R132, R25 ;  /* 0x80000084051a7223 */ /* 0x002fe20000010019 */
[----:B------:R-:W-:Y:S02]  /*6f40*/  IABS R5, R2 ;  /* 0x0000000200057213 */ /* 0x000fe40000000000 */
[----:B------:R-:W-:Y:S02]  /*6f50*/  IABS R2, R4 ;  /* 0x0000000400027213 */ /* 0x000fe40000000000 */
[----:B------:R-:W-:Y:S01]  /*6f60*/  IABS R4, R6 ;  /* 0x0000000600047213 */ /* 0x000fe20000000000 */
[----:B------:R-:W1:Y:S01]  /*6f70*/  MUFU.TANH R7, R142 ;  /* 0x0000008e00077308 */ /* 0x000e620000002400 */
[----:B------:R-:W-:Y:S01]  /*6f80*/  MOV R6, R5 ;  /* 0x0000000500067202 */ /* 0x000fe20000000f00 */
[----:B------:R-:W-:Y:S01]  /*6f90*/  IMAD.MOV.U32 R5, RZ, RZ, R0 ;  /* 0x000000ffff057224 */ /* 0x000fe200078e0000 */
[----:B------:R-:W-:Y:S01]  /*6fa0*/  ISETP.GE.AND P1, PT, R37, R84, PT ;  /* 0x000000542500720c */ /* 0x000fe20003f26270 */
[----:B------:R-:W-:Y:S01]  /*6fb0*/  IMAD.MOV.U32 R0, RZ, RZ, R4 ;  /* 0x000000ffff007224 */ /* 0x000fe200078e0004 */
[----:B------:R-:W-:-:S02]  /*6fc0*/  I2FP.F32.S32 R2, R2 ;  /* 0x0000000200027245 */ /* 0x000fc40000201400 */
[----:B------:R-:W-:Y:S01]  /*6fd0*/  FSEL R104, R49, -INF , !P6 ;  /* 0xff80000031687808 */ /* 0x000fe20007000000 */
[----:B------:R-:W3:Y:S01]  /*6fe0*/  MUFU.TANH R29, R138 ;  /* 0x0000008a001d7308 */ /* 0x000ee20000002400 */
[----:B------:R-:W-:Y:S02]  /*6ff0*/  FSEL R109, R54, -INF , !P6 ;  /* 0xff800000366d7808 */ /* 0x000fe40007000000 */
[----:B------:R-:W-:Y:S02]  /*7000*/  ISETP.GE.AND P6, PT, R38, R84, PT ;  /* 0x000000542600720c */ /* 0x000fe40003fc6270 */
[----:B------:R-:W-:Y:S02]  /*7010*/  I2FP.F32.S32 R3, R3 ;  /* 0x0000000300037245 */ /* 0x000fe40000201400 */
[----:B------:R-:W-:Y:S01]  /*7020*/  I2FP.F32.S32 R0, R0 ;  /* 0x0000000000007245 */ /* 0x000fe20000201400 */
[----:B------:R-:W4:Y:S01]  /*7030*/  MUFU.TANH R36, R137 ;  /* 0x0000008900247308 */ /* 0x000f220000002400 */
[----:B------:R-:W-:Y:S01]  /*7040*/  FSEL R99, R56, -INF , !P5 ;  /* 0xff80000038637808 */ /* 0x000fe20006800000 */
[-C--:B--2---:R-:W-:Y:S01]  /*7050*/  FFMA.FTZ R24, R3, -R132.reuse, R24 ;  /* 0x8000008403187223 */ /* 0x084fe20000010018 */
[----:B------:R-:W-:Y:S01]  /*7060*/  I2FP.F32.S32 R5, R5 ;  /* 0x0000000500057245 */ /* 0x000fe20000201400 */
[----:B------:R-:W-:Y:S01]  /*7070*/  IMAD.IADD R3, R11, 0x1, -R45 ;  /* 0x000000010b037824 */ /* 0x000fe200078e0a2d */
[----:B------:R-:W-:Y:S01]  /*7080*/  FSEL R56, R17, -INF , !P1 ;  /* 0xff80000011387808 */ /* 0x000fe20004800000 */
[----:B------:R-:W-:Y:S01]  /*7090*/  FFMA.FTZ R17, R2, -R132, R19 ;  /* 0x8000008402117223 */ /* 0x000fe20000010013 */
[----:B------:R-:W-:Y:S01]  /*70a0*/  FSEL R103, R15, -INF , !P6 ;  /* 0xff8000000f677808 */ /* 0x000fe20007000000 */
[----:B------:R-:W2:Y:S01]  /*70b0*/  MUFU.TANH R37, R139 ;  /* 0x0000008b00257308 */ /* 0x000ea20000002400 */
[----:B------:R-:W-:Y:S01]  /*70c0*/  I2FP.F32.S32 R6, R6 ;  /* 0x0000000600067245 */ /* 0x000fe20000201400 */
[----:B------:R-:W-:-:S02]  /*70d0*/  IMAD.IADD R2, R13, 0x1, -R45 ;  /* 0x000000010d027824 */ /* 0x000fc400078e0a2d */
[-C--:B-1----:R-:W-:Y:S01]  /*70e0*/  FFMA.FTZ R15, R0, -R132.reuse, R7 ;  /* 0x80000084000f7223 */ /* 0x082fe20000010007 */
[----:B---3--:R-:W-:Y:S01]  /*70f0*/  FFMA.FTZ R23, R5, -R132, R29 ;  /* 0x8000008405177223 */ /* 0x008fe2000001001d */
[----:B------:R-:W-:Y:S01]  /*7100*/  IADD3 R0, PT, PT, -R45, R12, RZ ;  /* 0x0000000c2d007210 */ /* 0x000fe20007ffe1ff */
[----:B------:R-:W-:Y:S01]  /*7110*/  IMAD.IADD R5, R13, 0x1, -R46 ;  /* 0x000000010d057824 */ /* 0x000fe200078e0a2e */
[----:B------:R-:W-:Y:S01]  /*7120*/  FSEL R75, R16, -INF , !P1 ;  /* 0xff800000104b7808 */ /* 0x000fe20004800000 */
[----:B------:R-:W-:Y:S01]  /*7130*/  MUFU.TANH R8, R146 ;  /* 0x0000009200087308 */ /* 0x000fe20000002400 */
[----:B------:R-:W-:Y:S01]  /*7140*/  IABS R4, R2 ;  /* 0x0000000200047213 */ /* 0x000fe20000000000 */
[----:B----4-:R-:W-:Y:S01]  /*7150*/  FFMA.FTZ R25, R6, -R132, R36 ;  /* 0x8000008406197223 */ /* 0x010fe20000010024 */
[----:B------:R-:W-:Y:S01]  /*7160*/  IMAD.IADD R6, R12, 0x1, -R46 ;  /* 0x000000010c067824 */ /* 0x000fe200078e0a2e */
[----:B------:R-:W-:Y:S02]  /*7170*/  IABS R2, R0 ;  /* 0x0000000000027213 */ /* 0x000fe40000000000 */
[----:B------:R-:W-:-:S02]  /*7180*/  IABS R0, R3 ;  /* 0x0000000300007213 */ /* 0x000fc40000000000 */
[----:B------:R-:W1:Y:S01]  /*7190*/  MUFU.TANH R16, R143 ;  /* 0x0000008f00107308 */ /* 0x000e620000002400 */
[----:B------:R-:W-:Y:S02]  /*71a0*/  IABS R3, R5 ;  /* 0x0000000500037213 */ /* 0x000fe40000000000 */
[----:B------:R-:W-:Y:S02]  /*71b0*/  FSEL R157, R63, -INF , !P3 ;  /* 0xff8000003f9d7808 */ /* 0x000fe40005800000 */
[----:B------:R-:W-:Y:S01]  /*71c0*/  MOV R5, R4 ;  /* 0x0000000400057202 */ /* 0x000fe20000000f00 */
[----:B------:R-:W-:Y:S01]  /*71d0*/  IMAD.MOV.U32 R4, RZ, RZ, R0 ;  /* 0x000000ffff047224 */ /* 0x000fe200078e0000 */
[----:B------:R-:W-:Y:S01]  /*71e0*/  FSEL R63, R10, -INF , !P6 ;  /* 0xff8000000a3f7808 */ /* 0x000fe20007000000 */
[----:B------:R-:W-:Y:S01]  /*71f0*/  IMAD.MOV.U32 R0, RZ, RZ, R3 ;  /* 0x000000ffff007224 */ /* 0x000fe200078e0003 */
[----:B------:R-:W3:Y:S01]  /*7200*/  MUFU.TANH R10, R144 ;  /* 0x00000090000a7308 */ /* 0x000ee20000002400 */
[----:B------:R-:W-:Y:S01]  /*7210*/  IABS R7, R6 ;  /* 0x0000000600077213 */ /* 0x000fe20000000000 */
[----:B------:R-:W-:Y:S01]  /*7220*/  IMAD.MOV.U32 R6, RZ, RZ, R2 ;  /* 0x000000ffff067224 */ /* 0x000fe200078e0002 */
[----:B------:R-:W-:-:S02]  /*7230*/  I2FP.F32.S32 R2, R5 ;  /* 0x0000000500027245 */ /* 0x000fc40000201400 */
[----:B------:R-:W-:Y:S01]  /*7240*/  MOV R3, R7 ;  /* 0x0000000700037202 */ /* 0x000fe20000000f00 */
[C---:B------:R-:W-:Y:S01]  /*7250*/  IMAD.IADD R7, R13.reuse, 0x1, -R55 ;  /* 0x000000010d077824 */ /* 0x040fe200078e0a37 */
[----:B------:R-:W-:Y:S01]  /*7260*/  ISETP.GE.AND P5, PT, R40, R84, PT ;  /* 0x000000542800720c */ /* 0x000fe20003fa6270 */
[----:B------:R-:W4:Y:S01]  /*7270*/  MUFU.TANH R35, R141 ;  /* 0x0000008d00237308 */ /* 0x000f220000002400 */
[----:B--2---:R-:W-:Y:S01]  /*7280*/  FFMA.FTZ R29, R2, -R132, R37 ;  /* 0x80000084021d7223 */ /* 0x004fe20000010025 */
[----:B------:R-:W-:Y:S01]  /*7290*/  I2FP.F32.S32 R2, R0 ;  /* 0x0000000000027245 */ /* 0x000fe20000201400 */
[----:B------:R-:W-:Y:S01]  /*72a0*/  FMUL.FTZ R37, R240, UR4 ;  /* 0x00000004f0257c20 */ /* 0x000fe20008410000 */
[----:B------:R-:W-:Y:S01]  /*72b0*/  I2FP.F32.S32 R0, R3 ;  /* 0x0000000300007245 */ /* 0x000fe20000201400 */
[--C-:B------:R-:W-:Y:S01]  /*72c0*/  IMAD.IADD R3, R13, 0x1, -R47.reuse ;  /* 0x000000010d037824 */ /* 0x100fe200078e0a2f */
[----:B------:R-:W-:Y:S01]  /*72d0*/  I2FP.F32.S32 R4, R4 ;  /* 0x0000000400047245 */ /* 0x000fe20000201400 */
[-C--:B-1----:R-:W-:Y:S01]  /*72e0*/  FFMA.FTZ R19, R2, -R132.reuse, R16 ;  /* 0x8000008402137223 */ /* 0x082fe20000010010 */
[----:B------:R-:W-:Y:S01]  /*72f0*/  FSEL R74, R9, -INF , !P6 ;  /* 0xff800000094a7808 */ /* 0x000fe20007000000 */
[----:B------:R-:W-:Y:S01]  /*7300*/  FFMA.FTZ R16, R0, -R132, R8 ;  /* 0x8000008400107223 */ /* 0x000fe20000010008 */
[----:B------:R-:W-:Y:S01]  /*7310*/  IMAD.IADD R0, R11, 0x1, -R46 ;  /* 0x000000010b007824 */ /* 0x000fe200078e0a2e */
[----:B------:R-:W-:Y:S01]  /*7320*/  FSEL R152, R18, -INF , !P5 ;  /* 0xff80000012987808 */ /* 0x000fe20006800000 */
[----:B------:R-:W1:Y:S01]  /*7330*/  MUFU.TANH R9, R149 ;  /* 0x0000009500097308 */ /* 0x000e620000002400 */
[----:B------:R-:W-:Y:S01]  /*7340*/  I2FP.F32.S32 R6, R6 ;  /* 0x0000000600067245 */ /* 0x000fe20000201400 */
[----:B---3--:R-:W-:Y:S01]  /*7350*/  FFMA.FTZ R18, R4, -R132, R10 ;  /* 0x8000008404127223 */ /* 0x008fe2000001000a */
[----:B------:R-:W-:Y:S01]  /*7360*/  IMAD.IADD R2, R12, 0x1, -R47 ;  /* 0x000000010c027824 */ /* 0x000fe200078e0a2f */
[----:B------:R-:W-:Y:S01]  /*7370*/  IABS R4, R0 ;  /* 0x0000000000047213 */ /* 0x000fe20000000000 */
[----:B------:R-:W-:Y:S01]  /*7380*/  FMUL.FTZ R40, R241, UR4 ;  /* 0x00000004f1287c20 */ /* 0x000fe20008410000 */
[----:B------:R-:W-:Y:S01]  /*7390*/  FSEL R147, R20, -INF , !P5 ;  /* 0xff80000014937808 */ /* 0x000fe20006800000 */
[----:B----4-:R-:W-:Y:S01]  /*73a0*/  FFMA.FTZ R20, R6, -R132, R35 ;  /* 0x8000008406147223 */ /* 0x010fe20000010023 */
[----:B------:R-:W2:Y:S01]  /*73b0*/  MUFU.TANH R10, R151 ;  /* 0x00000097000a7308 */ /* 0x000ea20000002400 */
[----:B------:R-:W-:-:S02]  /*73c0*/  FSEL R102, R30, -INF , !P1 ;  /* 0xff8000001e667808 */ /* 0x000fc40004800000 */
[----:B------:R-:W-:Y:S02]  /*73d0*/  IADD3 R6, PT, PT, -R47, R11, RZ ;  /* 0x0000000b2f067210 */ /* 0x000fe40007ffe1ff */
[----:B------:R-:W-:Y:S01]  /*73e0*/  IABS R5, R3 ;  /* 0x0000000300057213 */ /* 0x000fe20000000000 */
[----:B------:R-:W-:Y:S01]  /*73f0*/  IMAD.MOV.U32 R3, RZ, RZ, R4 ;  /* 0x000000ffff037224 */ /* 0x000fe200078e0004 */
[----:B------:R-:W-:Y:S01]  /*7400*/  IABS R2, R2 ;  /* 0x0000000200027213 */ /* 0x000fe20000000000 */
[----:B------:R-:W3:Y:S01]  /*7410*/  MUFU.TANH R8, R150 ;  /* 0x0000009600087308 */ /* 0x000ee20000002400 */
[----:B------:R-:W-:Y:S02]  /*7420*/  IABS R0, R6 ;  /* 0x0000000600007213 */ /* 0x000fe40000000000 */
[----:B------:R-:W-:Y:S01]  /*7430*/  IABS R7, R7 ;  /* 0x0000000700077213 */ /* 0x000fe20000000000 */
[----:B------:R-:W-:Y:S01]  /*7440*/  IMAD.MOV.U32 R4, RZ, RZ, R2 ;  /* 0x000000ffff047224 */ /* 0x000fe200078e0002 */
[----:B------:R-:W-:-:S02]  /*7450*/  I2FP.F32.S32 R2, R3 ;  /* 0x0000000300027245 */ /* 0x000fc40000201400 */
[----:B------:R-:W-:Y:S01]  /*7460*/  ISETP.GE.AND P3, PT, R42, R84, PT ;  /* 0x000000542a00720c */ /* 0x000fe20003f66270 */
[----:B------:R-:W4:Y:S01]  /*7470*/  MUFU.TANH R30, R148 ;  /* 0x00000094001e7308 */ /* 0x000f220000002400 */
[----:B------:R-:W-:Y:S01]  /*7480*/  MOV R3, R7 ;  /* 0x0000000700037202 */ /* 0x000fe20000000f00 */
[----:B-1----:R-:W-:Y:S01]  /*7490*/  FFMA.FTZ R9, R2, -R132, R9 ;  /* 0x8000008402097223 */ /* 0x002fe20000010009 */
[----:B------:R-:W-:Y:S01]  /*74a0*/  I2FP.F32.S32 R0, R0 ;  /* 0x0000000000007245 */ /* 0x000fe20000201400 */
[----:B------:R-:W-:Y:S01]  /*74b0*/  IMAD.IADD R7, R13, 0x1, -R59 ;  /* 0x000000010d077824 */ /* 0x000fe200078e0a3b */
[----:B------:R-:W-:Y:S02]  /*74c0*/  FSEL R136, R22, -INF , !P3 ;  /* 0xff80000016887808 */ /* 0x000fe40005800000 */
[----:B------:R-:W-:Y:S01]  /*74d0*/  I2FP.F32.S32 R2, R3 ;  /* 0x0000000300027245 */ /* 0x000fe20000201400 */
[----:B------:R-:W1:Y:S01]  /*74e0*/  MUFU.TANH R36, R145 ;  /* 0x0000009100247308 */ /* 0x000e620000002400 */
[----:B------:R-:W-:Y:S01]  /*74f0*/  I2FP.F32.S32 R4, R4 ;  /* 0x0000000400047245 */ /* 0x000fe20000201400 */
[----:B--2---:R-:W-:Y:S01]  /*7500*/  FFMA.FTZ R22, R0, -R132, R10 ;  /* 0x8000008400167223 */ /* 0x004fe2000001000a */
[----:B------:R-:W-:Y:S01]  /*7510*/  IMAD.IADD R0, R11, 0x1, -R55 ;  /* 0x000000010b007824 */ /* 0x000fe200078e0a37 */
[----:B------:R-:W-:Y:S01]  /*7520*/  FSEL R182, R27, -INF , !P5 ;  /* 0xff8000001bb67808 */ /* 0x000fe20006800000 */
[----:B------:R-:W-:Y:S01]  /*7530*/  IMAD.IADD R3, R13, 0x1, -R48 ;  /* 0x000000010d037824 */ /* 0x000fe200078e0a30 */
[----:B------:R-:W-:-:S02]  /*7540*/  ISETP.GE.AND P4, PT, R41, R84, PT ;  /* 0x000000542900720c */ /* 0x000fc40003f86270 */
[----:B------:R-:W-:Y:S01]  /*7550*/  FSEL R142, R21, -INF , !P3 ;  /* 0xff800000158e7808 */ /* 0x000fe20005800000 */
[----:B------:R-:W2:Y:S01]  /*7560*/  MUFU.TANH R27, R160 ;  /* 0x000000a0001b7308 */ /* 0x000ea20000002400 */
[----:B------:R-:W-:Y:S01]  /*7570*/  FSEL R164, R26, -INF , !P3 ;  /* 0xff8000001aa47808 */ /* 0x000fe20005800000 */
[-C--:B---3--:R-:W-:Y:S01]  /*7580*/  FFMA.FTZ R21, R2, -R132.reuse, R8 ;  /* 0x8000008402157223 */ /* 0x088fe20000010008 */
[----:B------:R-:W-:Y:S01]  /*7590*/  I2FP.F32.S32 R5, R5 ;  /* 0x0000000500057245 */ /* 0x000fe20000201400 */
[----:B----4-:R-:W-:Y:S01]  /*75a0*/  FFMA.FTZ R26, R4, -R132, R30 ;  /* 0x80000084041a7223 */ /* 0x010fe2000001001e */
[----:B------:R-:W-:Y:S01]  /*75b0*/  IMAD.IADD R2, R12, 0x1, -R48 ;  /* 0x000000010c027824 */ /* 0x000fe200078e0a30 */
[----:B------:R-:W-:Y:S02]  /*75c0*/  IABS R4, R0 ;  /* 0x0000000000047213 */ /* 0x000fe40000000000 */
[----:B------:R-:W-:Y:S01]  /*75d0*/  FSEL R134, R32, -INF , !P4 ;  /* 0xff80000020867808 */ /* 0x000fe20006000000 */
[----:B------:R-:W-:Y:S01]  /*75e0*/  MUFU.TANH R10, R161 ;  /* 0x000000a1000a7308 */ /* 0x000fe20000002400 */
[----:B------:R-:W-:Y:S01]  /*75f0*/  FSEL R144, R28, -INF , !P4 ;  /* 0xff8000001c907808 */ /* 0x000fe20006000000 */
[----:B-1----:R-:W-:Y:S01]  /*7600*/  FFMA.FTZ R28, R5, -R132, R36 ;  /* 0x80000084051c7223 */ /* 0x002fe20000010024 */
[----:B------:R-:W-:Y:S01]  /*7610*/  IABS R5, R3 ;  /* 0x0000000300057213 */ /* 0x000fe20000000000 */
[----:B------:R-:W-:Y:S01]  /*7620*/  IMAD.MOV.U32 R3, RZ, RZ, R4 ;  /* 0x000000ffff037224 */ /* 0x000fe200078e0004 */
[----:B------:R-:W-:Y:S01]  /*7630*/  IABS R2, R2 ;  /* 0x0000000200027213 */ /* 0x000fe20000000000 */
[----:B------:R-:W-:Y:S01]  /*7640*/  FMUL.FTZ R36, R187, UR4 ;  /* 0x00000004bb247c20 */ /* 0x000fe20008410000 */
[----:B------:R-:W-:Y:S01]  /*7650*/  IABS R7, R7 ;  /* 0x0000000700077213 */ /* 0x000fe20000000000 */
[----:B------:R-:W1:Y:S01]  /*7660*/  MUFU.TANH R32, R154 ;  /* 0x0000009a00207308 */ /* 0x000e620000002400 */
[----:B------:R-:W-:Y:S01]  /*7670*/  FSEL R162, R34, -INF , !P4 ;  /* 0xff80000022a27808 */ /* 0x000fe20006000000 */
[----:B------:R-:W-:Y:S01]  /*7680*/  IMAD.MOV.U32 R4, RZ, RZ, R2 ;  /* 0x000000ffff047224 */ /* 0x000fe200078e0002 */
[----:B------:R-:W-:-:S02]  /*7690*/  I2FP.F32.S32 R2, R3 ;  /* 0x0000000300027245 */ /* 0x000fc40000201400 */
[----:B------:R-:W-:Y:S02]  /*76a0*/  IADD3 R6, PT, PT, -R48, R11, RZ ;  /* 0x0000000b30067210 */ /* 0x000fe40007ffe1ff */
[----:B------:R-:W-:Y:S01]  /*76b0*/  MOV R3, R7 ;  /* 0x0000000700037202 */ /* 0x000fe20000000f00 */
[----:B------:R-:W3:Y:S01]  /*76c0*/  MUFU.TANH R30, R166 ;  /* 0x000000a6001e7308 */ /* 0x000ee20000002400 */
[----:B------:R-:W-:Y:S01]  /*76d0*/  FSEL R101, R66, -INF , !P1 ;  /* 0xff80000042657808 */ /* 0x000fe20004800000 */
[----:B--2---:R-:W-:Y:S01]  /*76e0*/  FFMA.FTZ R8, R2, -R132, R27 ;  /* 0x8000008402087223 */ /* 0x004fe2000001001b */
[----:B------:R-:W-:Y:S01]  /*76f0*/  ISETP.GE.AND P1, PT, R43, R84, PT ;  /* 0x000000542b00720c */ /* 0x000fe20003f26270 */
[----:B------:R-:W-:Y:S01]  /*7700*/  IMAD.IADD R7, R13, 0x1, -R52 ;  /* 0x000000010d077824 */ /* 0x000fe200078e0a34 */
[----:B------:R-:W-:Y:S01]  /*7710*/  FSEL R100, R65, -INF , !P6 ;  /* 0xff80000041647808 */ /* 0x000fe20007000000 */
[----:B------:R-:W-:Y:S01]  /*7720*/  FMUL.FTZ R43, R242, UR4 ;  /* 0x00000004f22b7c20 */ /* 0x000fe20008410000 */
[----:B------:R-:W-:Y:S01]  /*7730*/  IABS R0, R6 ;  /* 0x0000000600007213 */ /* 0x000fe20000000000 */
[----:B------:R-:W2:Y:S01]  /*7740*/  MUFU.TANH R34, R153 ;  /* 0x0000009900227308 */ /* 0x000ea20000002400 */
[----:B------:R-:W-:-:S02]  /*7750*/  I2FP.F32.S32 R4, R4 ;  /* 0x0000000400047245 */ /* 0x000fc40000201400 */
[----:B------:R-:W-:Y:S02]  /*7760*/  ISETP.GE.AND P6, PT, R44, R84, PT ;  /* 0x000000542c00720c */ /* 0x000fe40003fc6270 */
[----:B------:R-:W-:Y:S02]  /*7770*/  I2FP.F32.S32 R2, R3 ;  /* 0x0000000300027245 */ /* 0x000fe40000201400 */
[----:B------:R-:W-:Y:S01]  /*7780*/  FSEL R177, R68, -INF , !P5 ;  /* 0xff80000044b17808 */ /* 0x000fe20006800000 */
[----:B------:R-:W-:Y:S01]  /*7790*/  MUFU.TANH R35, R205 ;  /* 0x000000cd00237308 */ /* 0x000fe20000002400 */
[----:B------:R-:W-:Y:S01]  /*77a0*/  FSEL R68, R25, -INF , !P1 ;  /* 0xff80000019447808 */ /* 0x000fe20004800000 */
[----:B-1----:R-:W-:Y:S01]  /*77b0*/  FFMA.FTZ R25, R4, -R132, R32 ;  /* 0x8000008404197223 */ /* 0x002fe20000010020 */
[----:B------:R-:W-:Y:S01]  /*77c0*/  I2FP.F32.S32 R0, R0 ;  /* 0x0000000000007245 */ /* 0x000fe20000201400 */
[-C--:B------:R-:W-:Y:S01]  /*77d0*/  FFMA.FTZ R32, R2, -R132.reuse, R10 ;  /* 0x8000008402207223 */ /* 0x080fe2000001000a */
[----:B------:R-:W-:Y:S01]  /*77e0*/  FSEL R167, R17, -INF , !P6 ;  /* 0xff80000011a77808 */ /* 0x000fe20007000000 */
[--C-:B------:R-:W-:Y:S01]  /*77f0*/  IMAD.IADD R2, R13, 0x1, -R50.reuse ;  /* 0x000000010d027824 */ /* 0x100fe200078e0a32 */
[----:B------:R-:W-:Y:S01]  /*7800*/  FSEL R151, R69, -INF , !P3 ;  /* 0xff80000045977808 */ /* 0x000fe20005800000 */
[----:B------:R-:W1:Y:S01]  /*7810*/  MUFU.TANH R17, R169 ;  /* 0x000000a900117308 */ /* 0x000e620000002400 */
[----:B------:R-:W-:Y:S01]  /*7820*/  FSEL R69, R23, -INF , !P1 ;  /* 0xff80000017457808 */ /* 0x000fe20004800000 */
[----:B------:R-:W-:Y:S01]  /*7830*/  IMAD.IADD R4, R12, 0x1, -R50 ;  /* 0x000000010c047824 */ /* 0x000fe200078e0a32 */
[----:B------:R-:W-:Y:S01]  /*7840*/  I2FP.F32.S32 R5, R5 ;  /* 0x0000000500057245 */ /* 0x000fe20000201400 */
[----:B---3--:R-:W-:Y:S01]  /*7850*/  FFMA.FTZ R23, R0, -R132, R30 ;  /* 0x8000008400177223 */ /* 0x008fe2000001001e */
[----:B------:R-:W-:Y:S01]  /*7860*/  IMAD.IADD R0, R12, 0x1, -R59 ;  /* 0x000000010c007824 */ /* 0x000fe200078e0a3b */
[----:B------:R-:W-:-:S02]  /*7870*/  FSEL R174, R15, -INF , !P6 ;  /* 0xff8000000fae7808 */ /* 0x000fc40007000000 */
[----:B------:R-:W3:Y:S01]  /*7880*/  MUFU.TANH R15, R172 ;  /* 0x000000ac000f7308 */ /* 0x000ee20000002400 */
[----:B------:R-:W-:Y:S01]  /*7890*/  IADD3 R6, PT, PT, -R50, R11, RZ ;  /* 0x0000000b32067210 */ /* 0x000fe20007ffe1ff */
[----:B--2---:R-:W-:Y:S01]  /*78a0*/  FFMA.FTZ R27, R5, -R132, R34 ;  /* 0x80000084051b7223 */ /* 0x004fe20000010022 */
[----:B------:R-:W-:Y:S02]  /*78b0*/  IABS R3, R2 ;  /* 0x0000000200037213 */ /* 0x000fe40000000000 */
[----:B------:R-:W-:Y:S02]  /*78c0*/  FSEL R145, R33, -INF , !P1 ;  /* 0xff80000021917808 */ /* 0x000fe40004800000 */
[----:B------:R-:W-:Y:S01]  /*78d0*/  IABS R2, R4 ;  /* 0x0000000400027213 */ /* 0x000fe20000000000 */
[----:B------:R-:W2:Y:S01]  /*78e0*/  MUFU.TANH R10, R171 ;  /* 0x000000ab000a7308 */ /* 0x000ea20000002400 */
[----:B------:R-:W-:Y:S02]  /*78f0*/  IABS R5, R0 ;  /* 0x0000000000057213 */ /* 0x000fe40000000000 */
[----:B------:R-:W-:Y:S01]  /*7900*/  IABS R0, R6 ;  /* 0x0000000600007213 */ /* 0x000fe20000000000 */
[----:B------:R-:W-:Y:S01]  /*7910*/  IMAD.MOV.U32 R6, RZ, RZ, R3 ;  /* 0x000000ffff067224 */ /* 0x000fe200078e0003 */
[----:B------:R-:W-:Y:S01]  /*7920*/  ISETP.GE.AND P5, PT, R45, R84, PT ;  /* 0x000000542d00720c */ /* 0x000fe20003fa6270 */
[----:B------:R-:W-:Y:S01]  /*7930*/  IMAD.MOV.U32 R3, RZ, RZ, R2 ;  /* 0x000000ffff037224 */ /* 0x000fe200078e0002 */
[----:B------:R-:W-:Y:S01]  /*7940*/  FSEL R206, R24, -INF , !P6 ;  /* 0xff80000018ce7808 */ /* 0x000fe20007000000 */
[----:B------:R-:W4:Y:S01]  /*7950*/  MUFU.TANH R33, R168 ;  /* 0x000000a800217308 */ /* 0x000f220000002400 */
[----:B------:R-:W-:-:S02]  /*7960*/  I2FP.F32.S32 R2, R5 ;  /* 0x0000000500027245 */ /* 0x000fc40000201400 */
[----:B------:R-:W-:Y:S02]  /*7970*/  IABS R4, R7 ;  /* 0x0000000700047213 */ /* 0x000fe40000000000 */
[----:B------:R-:W-:Y:S01]  /*7980*/  FSEL R153, R18, -INF , !P5 ;  /* 0xff80000012997808 */ /* 0x000fe20006800000 */
[----:B-1----:R-:W-:Y:S01]  /*7990*/  FFMA.FTZ R18, R2, -R132, R17 ;  /* 0x8000008402127223 */ /* 0x002fe20000010011 */
[----:B------:R-:W-:Y:S01]  /*79a0*/  I2FP.F32.S32 R0, R0 ;  /* 0x0000000000007245 */ /* 0x000fe20000201400 */
[----:B------:R-:W1:Y:S01]  /*79b0*/  MUFU.TANH R24, R170 ;  /* 0x000000aa00187308 */ /* 0x000e620000002400 */
[----:B------:R-:W-:Y:S01]  /*79c0*/  I2FP.F32.S32 R2, R4 ;  /* 0x0000000400027245 */ /* 0x000fe20000201400 */
[----:B------:R-:W-:Y:S01]  /*79d0*/  IMAD.IADD R4, R12, 0x1, -R53 ;  /* 0x000000010c047824 */ /* 0x000fe200078e0a35 */
[----:B------:R-:W-:Y:S01]  /*79e0*/  I2FP.F32.S32 R6, R6 ;  /* 0x0000000600067245 */ /* 0x000fe20000201400 */
[-C--:B---3--:R-:W-:Y:S01]  /*79f0*/  FFMA.FTZ R15, R0, -R132.reuse, R15 ;  /* 0x80000084000f7223 */ /* 0x088fe2000001000f */
[----:B------:R-:W-:Y:S01]  /*7a00*/  FSEL R156, R70, -INF , !P4 ;  /* 0xff800000469c7808 */ /* 0x000fe20006000000 */
[----:B--2---:R-:W-:Y:S01]  /*7a10*/  FFMA.FTZ R34, R2, -R132, R10 ;  /* 0x8000008402227223 */ /* 0x004fe2000001000a */
[----:B------:R-:W-:Y:S01]  /*7a20*/  ISETP.GE.AND P4, PT, R46, R84, PT ;  /* 0x000000542e00720c */ /* 0x000fe20003f86270 */
[----:B------:R-:W-:Y:S01]  /*7a30*/  IMAD.IADD R0, R11, 0x1, -R52 ;  /* 0x000000010b007824 */ /* 0x000fe200078e0a34 */
[----:B------:R-:W-:Y:S01]  /*7a40*/  IADD3 R2, PT, PT, -R52, R12, RZ ;  /* 0x0000000c34027210 */ /* 0x000fe20007ffe1ff */
[----:B----4-:R-:W-:Y:S01]  /*7a50*/  FFMA.FTZ R17, R6, -R132, R33 ;  /* 0x8000008406117223 */ /* 0x010fe20000010021 */
[----:B------:R-:W-:Y:S01]  /*7a60*/  FSEL R148, R20, -INF , !P5 ;  /* 0xff80000014947808 */ /* 0x000fe20006800000 */
[----:B------:R-:W-:Y:S01]  /*7a70*/  MUFU.TANH R7, R159 ;  /* 0x0000009f00077308 */ /* 0x000fe20000002400 */
[----:B------:R-:W-:-:S02]  /*7a80*/  I2FP.F32.S32 R3, R3 ;  /* 0x0000000300037245 */ /* 0x000fc40000201400 */
[----:B------:R-:W-:Y:S02]  /*7a90*/  IADD3 R6, PT, PT, -R53, R11, RZ ;  /* 0x0000000b35067210 */ /* 0x000fe40007ffe1ff */
[----:B------:R-:W-:Y:S02]  /*7aa0*/  FSEL R150, R9, -INF , !P4 ;  /* 0xff80000009967808 */ /* 0x000fe40006000000 */
[----:B------:R-:W-:Y:S01]  /*7ab0*/  IABS R5, R2 ;  /* 0x0000000200057213 */ /* 0x000fe20000000000 */
[----:B------:R-:W2:Y:S01]  /*7ac0*/  MUFU.TANH R20, R188 ;  /* 0x000000bc00147308 */ /* 0x000ea20000002400 */
[----:B------:R-:W-:Y:S02]  /*7ad0*/  IABS R0, R0 ;  /* 0x0000000000007213 */ /* 0x000fe40000000000 */
[----:B------:R-:W-:Y:S02]  /*7ae0*/  IABS R2, R4 ;  /* 0x0000000400027213 */ /* 0x000fe40000000000 */
[----:B------:R-:W-:Y:S01]  /*7af0*/  FSEL R149, R16, -INF , !P4 ;  /* 0xff80000010957808 */ /* 0x000fe20006000000 */
[----:B-1----:R-:W-:Y:S01]  /*7b00*/  FFMA.FTZ R16, R3, -R132, R24 ;  /* 0x8000008403107223 */ /* 0x002fe20000010018 */
[----:B------:R-:W-:Y:S01]  /*7b10*/  IABS R4, R6 ;  /* 0x0000000600047213 */ /* 0x000fe20000000000 */
[----:B------:R-:W1:Y:S01]  /*7b20*/  MUFU.TANH R30, R173 ;  /* 0x000000ad001e7308 */ /* 0x000e620000002400 */
[----:B------:R-:W-:Y:S01]  /*7b30*/  FSEL R190, R29, -INF , !P5 ;  /* 0xff8000001dbe7808 */ /* 0x000fe20006800000 */
[----:B------:R-:W-:Y:S01]  /*7b40*/  IMAD.IADD R3, R13, 0x1, -R53 ;  /* 0x000000010d037824 */ /* 0x000fe200078e0a35 */
[----:B------:R-:W-:Y:S01]  /*7b50*/  I2FP.F32.S32 R2, R2 ;  /* 0x0000000200027245 */ /* 0x000fe20000201400 */
[----:B------:R-:W-:Y:S01]  /*7b60*/  IMAD.MOV.U32 R6, RZ, RZ, R5 ;  /* 0x000000ffff067224 */ /* 0x000fe200078e0005 */
[----:B------:R-:W-:Y:S01]  /*7b70*/  ISETP.GE.AND P3, PT, R47, R84, PT ;  /* 0x000000542f00720c */ /* 0x000fe20003f66270 */
[----:B------:R-:W-:Y:S01]  /*7b80*/  IMAD.MOV.U32 R5, RZ, RZ, R0 ;  /* 0x000000ffff057224 */ /* 0x000fe200078e0000 */
[----:B------:R-:W-:Y:S01]  /*7b90*/  IABS R3, R3 ;  /* 0x0000000300037213 */ /* 0x000fe20000000000 */
[----:B------:R-:W3:Y:S01]  /*7ba0*/  MUFU.TANH R9, R158 ;  /* 0x0000009e00097308 */ /* 0x000ee20000002400 */
[----:B------:R-:W-:Y:S01]  /*7bb0*/  IMAD.MOV.U32 R0, RZ, RZ, R4 ;  /* 0x000000ffff007224 */ /* 0x000fe200078e0004 */
[----:B------:R-:W-:Y:S01]  /*7bc0*/  FSEL R140, R72, -INF , !P1 ;  /* 0xff800000488c7808 */ /* 0x000fe20004800000 */
[----:B--2---:R-:W-:Y:S01]  /*7bd0*/  FFMA.FTZ R20, R2, -R132, R20 ;  /* 0x8000008402147223 */ /* 0x004fe20000010014 */
[----:B------:R-:W-:-:S02]  /*7be0*/  I2FP.F32.S32 R3, R3 ;  /* 0x0000000300037245 */ /* 0x000fc40000201400 */
[----:B------:R-:W-:Y:S02]  /*7bf0*/  I2FP.F32.S32 R0, R0 ;  /* 0x0000000000007245 */ /* 0x000fe40000201400 */
[----:B------:R-:W2:Y:S01]  /*7c00*/  MUFU.TANH R29, R175 ;  /* 0x000000af001d7308 */ /* 0x000ea20000002400 */
[----:B------:R-:W-:Y:S02]  /*7c10*/  ISETP.GE.AND P1, PT, R55, R84, PT ;  /* 0x000000543700720c */ /* 0x000fe40003f26270 */
[----:B------:R-:W-:Y:S01]  /*7c20*/  I2FP.F32.S32 R5, R5 ;  /* 0x0000000500057245 */ /* 0x000fe20000201400 */
[-C--:B------:R-:W-:Y:S01]  /*7c30*/  FFMA.FTZ R10, R0, -R132.reuse, R7 ;  /* 0x80000084000a7223 */ /* 0x080fe20000010007 */
[----:B------:R-:W-:Y:S01]  /*7c40*/  FSEL R166, R28, -INF , !P3 ;  /* 0xff8000001ca67808 */ /* 0x000fe20005800000 */
[----:B------:R-:W-:Y:S01]  /*7c50*/  IMAD.IADD R0, R12, 0x1, -R57 ;  /* 0x000000010c007824 */ /* 0x000fe200078e0a39 */
[----:B------:R-:W-:Y:S01]  /*7c60*/  FSEL R137, R22, -INF , !P3 ;  /* 0xff80000016897808 */ /* 0x000fe20005800000 */
[----:B------:R-:W4:Y:S01]  /*7c70*/  MUFU.TANH R28, R189 ;  /* 0x000000bd001c7308 */ /* 0x000f220000002400 */
[----:B------:R-:W-:Y:S01]  /*7c80*/  IADD3 R2, PT, PT, -R57, R13, RZ ;  /* 0x0000000d39027210 */ /* 0x000fe20007ffe1ff */
[-C--:B-1----:R-:W-:Y:S01]  /*7c90*/  FFMA.FTZ R22, R3, -R132.reuse, R30 ;  /* 0x8000008403167223 */ /* 0x082fe2000001001e */
[----:B------:R-:W-:Y:S01]  /*7ca0*/  FSEL R218, R21, -INF , !P1 ;  /* 0xff80000015da7808 */ /* 0x000fe20004800000 */
[----:B---3--:R-:W-:Y:S01]  /*7cb0*/  FFMA.FTZ R21, R5, -R132, R9 ;  /* 0x8000008405157223 */ /* 0x008fe20000010009 */
[----:B------:R-:W-:Y:S01]  /*7cc0*/  I2FP.F32.S32 R6, R6 ;  /* 0x0000000600067245 */ /* 0x000fe20000201400 */
[----:B------:R-:W-:Y:S01]  /*7cd0*/  IMAD.IADD R3, R11, 0x1, -R57 ;  /* 0x000000010b037824 */ /* 0x000fe200078e0a39 */
[----:B------:R-:W-:Y:S01]  /*7ce0*/  IABS R4, R2 ;  /* 0x0000000200047213 */ /* 0x000fe20000000000 */
[----:B------:R-:W-:Y:S01]  /*7cf0*/  IMAD.IADD R5, R13, 0x1, -R58 ;  /* 0x000000010d057824 */ /* 0x000fe200078e0a3a */
[----:B------:R-:W-:Y:S01]  /*7d00*/  IABS R2, R0 ;  /* 0x0000000000027213 */ /* 0x000fe20000000000 */
[----:B--2---:R-:W-:Y:S01]  /*7d10*/  FFMA.FTZ R24, R6, -R132, R29 ;  /* 0x8000008406187223 */ /* 0x004fe2000001001d */
[----:B------:R-:W-:Y:S01]  /*7d20*/  IADD3 R6, PT, PT, -R58, R12, RZ ;  /* 0x0000000c3a067210 */ /* 0x000fe20007ffe1ff */
[----:B------:R-:W1:Y:S01]  /*7d30*/  MUFU.TANH R9, R194 ;  /* 0x000000c200097308 */ /* 0x000e620000002400 */
[----:B------:R-:W-:-:S02]  /*7d40*/  IABS R0, R3 ;  /* 0x0000000300007213 */ /* 0x000fc40000000000 */
[----:B------:R-:W-:Y:S01]  /*7d50*/  IABS R3, R5 ;  /* 0x0000000500037213 */ /* 0x000fe20000000000 */
[----:B------:R-:W-:Y:S01]  /*7d60*/  IMAD.MOV.U32 R5, RZ, RZ, R4 ;  /* 0x000000ffff057224 */ /* 0x000fe200078e0004 */
[----:B------:R-:W-:Y:S01]  /*7d70*/  IABS R7, R6 ;  /* 0x0000000600077213 */ /* 0x000fe20000000000 */
[----:B------:R-:W-:Y:S01]  /*7d80*/  IMAD.MOV.U32 R6, RZ, RZ, R2 ;  /* 0x000000ffff067224 */ /* 0x000fe200078e0002 */
[----:B------:R-:W-:Y:S01]  /*7d90*/  FSEL R201, R8, -INF , !P1 ;  /* 0xff80000008c97808 */ /* 0x000fe20004800000 */
[----:B------:R-:W-:Y:S01]  /*7da0*/  IMAD.MOV.U32 R4, RZ, RZ, R0 ;  /* 0x000000ffff047224 */ /* 0x000fe200078e0000 */
[----:B------:R-:W-:Y:S01]  /*7db0*/  FSEL R135, R26, -INF , !P3 ;  /* 0xff8000001a877808 */ /* 0x000fe20005800000 */
[----:B------:R-:W2:Y:S01]  /*7dc0*/  MUFU.TANH R8, R195 ;  /* 0x000000c300087308 */ /* 0x000ea20000002400 */
[----:B------:R-:W-:Y:S02]  /*7dd0*/  I2FP.F32.S32 R2, R5 ;  /* 0x0000000500027245 */ /* 0x000fe40000201400 */
[----:B------:R-:W-:Y:S01]  /*7de0*/  MOV R0, R3 ;  /* 0x0000000300007202 */ /* 0x000fe20000000f00 */
[----:B------:R-:W-:Y:S01]  /*7df0*/  IMAD.MOV.U32 R3, RZ, RZ, R7 ;  /* 0x000000ffff037224 */ /* 0x000fe200078e0007 */
[----:B------:R-:W-:Y:S01]  /*7e00*/  FSEL R191, R19, -INF , !P4 ;  /* 0xff80000013bf7808 */ /* 0x000fe20006000000 */
[----:B----4-:R-:W-:Y:S01]  /*7e10*/  FFMA.FTZ R29, R2, -R132, R28 ;  /* 0x80000084021d7223 */ /* 0x010fe2000001001c */
[----:B------:R-:W-:Y:S01]  /*7e20*/  FSEL R202, R71, -INF , !P6 ;  /* 0xff80000047ca7808 */ /* 0x000fe20007000000 */
[----:B------:R-:W3:Y:S01]  /*7e30*/  MUFU.TANH R26, R192 ;  /* 0x000000c0001a7308 */ /* 0x000ee20000002400 */
[----:B------:R-:W-:Y:S01]  /*7e40*/  I2FP.F32.S32 R2, R0 ;  /* 0x0000000000027245 */ /* 0x000fe20000201400 */
[----:B------:R-:W-:Y:S01]  /*7e50*/  IMAD.IADD R7, R13, 0x1, -R60 ;  /* 0x000000010d077824 */ /* 0x000fe200078e0a3c */
[----:B------:R-:W-:Y:S01]  /*7e60*/  ISETP.GE.AND P6, PT, R48, R84, PT ;  /* 0x000000543000720c */ /* 0x000fe20003fc6270 */
[----:B------:R-:W-:Y:S01]  /*7e70*/  FMUL.FTZ R48, R243, UR4 ;  /* 0x00000004f3307c20 */ /* 0x000fe20008410000 */
[----:B------:R-:W-:Y:S01]  /*7e80*/  I2FP.F32.S32 R0, R3 ;  /* 0x0000000300007245 */ /* 0x000fe20000201400 */
[----:B------:R-:W-:Y:S01]  /*7e90*/  IMAD.IADD R3, R13, 0x1, -R61 ;  /* 0x000000010d037824 */ /* 0x000fe200078e0a3d */
[----:B------:R-:W-:Y:S01]  /*7ea0*/  FSEL R168, R25, -INF , !P6 ;  /* 0xff80000019a87808 */ /* 0x000fe20007000000 */
[----:B------:R-:W4:Y:S01]  /*7eb0*/  MUFU.TANH R19, R193 ;  /* 0x000000c100137308 */ /* 0x000f220000002400 */
[----:B------:R-:W-:Y:S01]  /*7ec0*/  I2FP.F32.S32 R4, R4 ;  /* 0x0000000400047245 */ /* 0x000fe20000201400 */
[----:B-1----:R-:W-:Y:S01]  /*7ed0*/  FFMA.FTZ R25, R0, -R132, R9 ;  /* 0x8000008400197223 */ /* 0x002fe20000010009 */
[----:B------:R-:W-:Y:S01]  /*7ee0*/  IMAD.IADD R0, R11, 0x1, -R58 ;  /* 0x000000010b007824 */ /* 0x000fe200078e0a3a */
[----:B------:R-:W-:-:S02]  /*7ef0*/  FSEL R207, R27, -INF , !P6 ;  /* 0xff8000001bcf7808 */ /* 0x000fc40007000000 */
[----:B--2---:R-:W-:Y:S01]  /*7f00*/  FFMA.FTZ R27, R4, -R132, R8 ;  /* 0x80000084041b7223 */ /* 0x004fe20000010008 */
[----:B------:R-:W-:Y:S01]  /*7f10*/  I2FP.F32.S32 R6, R6 ;  /* 0x0000000600067245 */ /* 0x000fe20000201400 */
[----:B------:R-:W1:Y:S01]  /*7f20*/  MUFU.TANH R33, R197 ;  /* 0x000000c500217308 */ /* 0x000e620000002400 */
[----:B------:R-:W-:Y:S01]  /*7f30*/  IABS R4, R0 ;  /* 0x0000000000047213 */ /* 0x000fe20000000000 */
[----:B---3--:R-:W-:Y:S01]  /*7f40*/  FFMA.FTZ R26, R2, -R132, R26 ;  /* 0x80000084021a7223 */ /* 0x008fe2000001001a */
[----:B------:R-:W-:Y:S02]  /*7f50*/  IADD3 R2, PT, PT, -R61, R12, RZ ;  /* 0x0000000c3d027210 */ /* 0x000fe40007ffe1ff */
[----:B------:R-:W-:Y:S02]  /*7f60*/  FSEL R180, R23, -INF , !P6 ;  /* 0xff80000017b47808 */ /* 0x000fe40007000000 */
[----:B------:R-:W-:Y:S01]  /*7f70*/  IABS R5, R3 ;  /* 0x0000000300057213 */ /* 0x000fe20000000000 */
[----:B------:R-:W-:Y:S01]  /*7f80*/  MUFU.TANH R23, R198 ;  /* 0x000000c600177308 */ /* 0x000fe20000002400 */
[----:B------:R-:W-:Y:S01]  /*7f90*/  IABS R2, R2 ;  /* 0x0000000200027213 */ /* 0x000fe20000000000 */
[----:B------:R-:W-:-:S02]  /*7fa0*/  IMAD.MOV.U32 R3, RZ, RZ, R4 ;  /* 0x000000ffff037224 */ /* 0x000fc400078e0004 */
[----:B----4-:R-:W-:Y:S01]  /*7fb0*/  FFMA.FTZ R28, R6, -R132, R19 ;  /* 0x80000084061c7223 */ /* 0x010fe20000010013 */
[----:B------:R-:W-:Y:S01]  /*7fc0*/  IABS R7, R7 ;  /* 0x0000000700077213 */ /* 0x000fe20000000000 */
[C---:B------:R-:W-:Y:S01]  /*7fd0*/  IMAD.IADD R6, R11.reuse, 0x1, -R61 ;  /* 0x000000010b067824 */ /* 0x040fe200078e0a3d */
[----:B------:R-:W-:Y:S01]  /*7fe0*/  MOV R4, R2 ;  /* 0x0000000200047202 */ /* 0x000fe20000000f00 */
[----:B------:R-:W2:Y:S01]  /*7ff0*/  MUFU.TANH R9, R203 ;  /* 0x000000cb00097308 */ /* 0x000ea20000002400 */
[----:B------:R-:W-:Y:S01]  /*8000*/  I2FP.F32.S32 R2, R3 ;  /* 0x0000000300027245 */ /* 0x000fe20000201400 */
[----:B------:R-:W-:Y:S01]  /*8010*/  IMAD.MOV.U32 R3, RZ, RZ, R7 ;  /* 0x000000ffff037224 */ /* 0x000fe200078e0007 */
[----:B------:R-:W-:Y:S01]  /*8020*/  IABS R0, R6 ;  /* 0x0000000600007213 */ /* 0x000fe20000000000 */
[----:B------:R-:W-:Y:S01]  /*8030*/  IMAD.IADD R6, R11, 0x1, -R62 ;  /* 0x000000010b067824 */ /* 0x000fe200078e0a3e */
[----:B------:R-:W-:Y:S01]  /*8040*/  FSEL R179, R73, -INF , !P4 ;  /* 0xff80000049b37808 */ /* 0x000fe20006000000 */
[----:B-1----:R-:W-:Y:S01]  /*8050*/  FFMA.FTZ R19, R2, -R132, R33 ;  /* 0x8000008402137223 */ /* 0x002fe20000010021 */
[----:B------:R-:W-:Y:S01]  /*8060*/  FSEL R181, R76, -INF , !P5 ;  /* 0xff8000004cb57808 */ /* 0x000fe20006800000 */
[----:B------:R-:W1:Y:S01]  /*8070*/  MUFU.TANH R30, R196 ;  /* 0x000000c4001e7308 */ /* 0x000e620000002400 */
[----:B------:R-:W-:-:S02]  /*8080*/  ISETP.GE.AND P4, PT, R50, R84, PT ;  /* 0x000000543200720c */ /* 0x000fc40003f86270 */
[----:B------:R-:W-:Y:S02]  /*8090*/  I2FP.F32.S32 R0, R0 ;  /* 0x0000000000007245 */ /* 0x000fe40000201400 */
[----:B------:R-:W-:Y:S02]  /*80a0*/  I2FP.F32.S32 R2, R3 ;  /* 0x0000000300027245 */ /* 0x000fe40000201400 */
[----:B------:R-:W-:Y:S01]  /*80b0*/  ISETP.GE.AND P5, PT, R59, R84, PT ;  /* 0x000000543b00720c */ /* 0x000fe20003fa6270 */
[----:B------:R-:W3:Y:S01]  /*80c0*/  MUFU.TANH R8, R200 ;  /* 0x000000c800087308 */ /* 0x000ee20000002400 */
[----:B------:R-:W-:Y:S02]  /*80d0*/  I2FP.F32.S32 R5, R5 ;  /* 0x0000000500057245 */ /* 0x000fe40000201400 */
[----:B------:R-:W-:Y:S01]  /*80e0*/  FSEL R158, R16, -INF , !P4 ;  /* 0xff800000109e7808 */ /* 0x000fe20006000000 */
[-C--:B--2---:R-:W-:Y:S01]  /*80f0*/  FFMA.FTZ R16, R0, -R132.reuse, R9 ;  /* 0x8000008400107223 */ /* 0x084fe20000010009 */
[----:B------:R-:W-:Y:S01]  /*8100*/  FSEL R159, R15, -INF , !P4 ;  /* 0xff8000000f9f7808 */ /* 0x000fe20006000000 */
[----:B------:R-:W-:Y:S01]  /*8110*/  FFMA.FTZ R15, R2, -R132, R23 ;  /* 0x80000084020f7223 */ /* 0x000fe20000010017 */
[----:B------:R-:W-:Y:S01]  /*8120*/  FSEL R154, R18, -INF , !P5 ;  /* 0xff800000129a7808 */ /* 0x000fe20006800000 */
[----:B------:R-:W-:Y:S01]  /*8130*/  IMAD.IADD R2, R12, 0x1, -R60 ;  /* 0x000000010c027824 */ /* 0x000fe200078e0a3c */
[----:B------:R-:W-:Y:S01]  /*8140*/  I2FP.F32.S32 R4, R4 ;  /* 0x0000000400047245 */ /* 0x000fe20000201400 */
[----:B-1----:R-:W-:Y:S01]  /*8150*/  FFMA.FTZ R18, R5, -R132, R30 ;  /* 0x8000008405127223 */ /* 0x002fe2000001001e */
[----:B------:R-:W-:Y:S01]  /*8160*/  FSEL R213, R79, -INF , !P1 ;  /* 0xff8000004fd57808 */ /* 0x000fe20004800000 */
[----:B------:R-:W-:Y:S01]  /*8170*/  IMAD.IADD R0, R11, 0x1, -R60 ;  /* 0x000000010b007824 */ /* 0x000fe200078e0a3c */
[----:B------:R-:W-:Y:S01]  /*8180*/  FSEL R199, R114, -INF , !P1 ;  /* 0xff80000072c77808 */ /* 0x000fe20004800000 */
[----:B------:R-:W-:Y:S01]  /*8190*/  IMAD.IADD R5, R12, 0x1, -R62 ;  /* 0x000000010c057824 */ /* 0x000fe200078e0a3e */
[----:B------:R-:W-:Y:S01]  /*81a0*/  ISETP.GE.AND P1, PT, R53, R84, PT ;  /* 0x000000543500720c */ /* 0x000fe20003f26270 */
[----:B------:R-:W-:Y:S01]  /*81b0*/  MUFU.TANH R42, R176 ;  /* 0x000000b0002a7308 */ /* 0x000fe20000002400 */
[----:B------:R-:W-:-:S02]  /*81c0*/  FSEL R160, R88, -INF , !P3 ;  /* 0xff80000058a07808 */ /* 0x000fc40005800000 */
[----:B------:R-:W-:Y:S01]  /*81d0*/  FSEL R193, R17, -INF , !P4 ;  /* 0xff80000011c17808 */ /* 0x000fe20006000000 */
[----:B---3--:R-:W-:Y:S01]  /*81e0*/  FFMA.FTZ R17, R4, -R132, R8 ;  /* 0x8000008404117223 */ /* 0x008fe20000010008 */
[----:B------:R-:W-:Y:S02]  /*81f0*/  ISETP.GE.AND P3, PT, R52, R84, PT ;  /* 0x000000543400720c */ /* 0x000fe40003f66270 */
[----:B------:R-:W-:Y:S01]  /*8200*/  FSEL R194, R32, -INF , !P5 ;  /* 0xff80000020c27808 */ /* 0x000fe20006800000 */
[----:B------:R-:W-:Y:S01]  /*8210*/  MUFU.TANH R8, R178 ;  /* 0x000000b200087308 */ /* 0x000fe20000002400 */
[----:B------:R-:W-:Y:S02]  /*8220*/  FSEL R203, R20, -INF , !P1 ;  /* 0xff80000014cb7808 */ /* 0x000fe40004800000 */
[----:B------:R-:W-:Y:S02]  /*8230*/  IADD3 R3, PT, PT, -R62, R13, RZ ;  /* 0x0000000d3e037210 */ /* 0x000fe40007ffe1ff */
[----:B------:R-:W-:-:S02]  /*8240*/  IABS R4, R2 ;  /* 0x0000000200047213 */ /* 0x000fc40000000000 */
[----:B------:R-:W-:Y:S01]  /*8250*/  IABS R0, R0 ;  /* 0x0000000000007213 */ /* 0x000fe20000000000 */
[----:B------:R-:W1:Y:S01]  /*8260*/  MUFU.TANH R32, R183 ;  /* 0x000000b700207308 */ /* 0x000e620000002400 */
[----:B------:R-:W-:Y:S02]  /*8270*/  IABS R2, R5 ;  /* 0x0000000500027213 */ /* 0x000fe40000000000 */
[----:B------:R-:W-:Y:S02]  /*8280*/  FSEL R209, R21, -INF , !P3 ;  /* 0xff80000015d17808 */ /* 0x000fe40005800000 */
[----:B------:R-:W-:Y:S02]  /*8290*/  IABS R3, R3 ;  /* 0x0000000300037213 */ /* 0x000fe40000000000 */
[----:B------:R-:W-:Y:S01]  /*82a0*/  IABS R7, R6 ;  /* 0x0000000600077213 */ /* 0x000fe20000000000 */
[----:B------:R-:W2:Y:S01]  /*82b0*/  MUFU.TANH R20, R211 ;  /* 0x000000d300147308 */ /* 0x000ea20000002400 */
[----:B------:R-:W-:Y:S01]  /*82c0*/  IMAD.MOV.U32 R6, RZ, RZ, R0 ;  /* 0x000000ffff067224 */ /* 0x000fe200078e0000 */
[----:B------:R-:W-:Y:S01]  /*82d0*/  MOV R5, R3 ;  /* 0x0000000300057202 */ /* 0x000fe20000000f00 */
[----:B------:R-:W-:Y:S01]  /*82e0*/  IMAD.MOV.U32 R0, RZ, RZ, R2 ;  /* 0x000000ffff007224 */ /* 0x000fe200078e0002 */
[----:B------:R-:W-:Y:S01]  /*82f0*/  I2FP.F32.S32 R2, R4 ;  /* 0x0000000400027245 */ /* 0x000fe20000201400 */
[----:B------:R-:W-:Y:S01]  /*8300*/  IMAD.MOV.U32 R3, RZ, RZ, R7 ;  /* 0x000000ffff037224 */ /* 0x000fe200078e0007 */
[----:B------:R-:W-:-:S02]  /*8310*/  FSEL R208, R10, -INF , !P1 ;  /* 0xff8000000ad07808 */ /* 0x000fc40004800000 */
[----:B------:R-:W3:Y:S01]  /*8320*/  MUFU.TANH R21, R210 ;  /* 0x000000d200157308 */ /* 0x000ee20000002400 */
[----:B------:R-:W-:Y:S01]  /*8330*/  FFMA.FTZ R10, R2, -R132, R35 ;  /* 0x80000084020a7223 */ /* 0x000fe20000010023 */
[----:B------:R-:W-:Y:S02]  /*8340*/  I2FP.F32.S32 R6, R6 ;  /* 0x0000000600067245 */ /* 0x000fe40000201400 */
[----:B------:R-:W-:Y:S02]  /*8350*/  I2FP.F32.S32 R2, R0 ;  /* 0x0000000000027245 */ /* 0x000fe40000201400 */
[----:B------:R-:W-:Y:S01]  /*8360*/  I2FP.F32.S32 R5, R5 ;  /* 0x0000000500057245 */ /* 0x000fe20000201400 */
[-C--:B-1----:R-:W-:Y:S01]  /*8370*/  FFMA.FTZ R9, R6, -R132.reuse, R32 ;  /* 0x8000008406097223 */ /* 0x082fe20000010020 */
[----:B------:R-:W-:Y:S01]  /*8380*/  I2FP.F32.S32 R0, R3 ;  /* 0x0000000300007245 */ /* 0x000fe20000201400 */
[----:B------:R-:W-:Y:S01]  /*8390*/  VIADD R3, R31, 0xfffffff1 ;  /* 0xfffffff11f037836 */ /* 0x000fe20000000000 */
[----:B------:R-:W-:Y:S01]  /*83a0*/  FSEL R219, R93, -INF , !P1 ;  /* 0xff8000005ddb7808 */ /* 0x000fe20004800000 */
[-C--:B------:R-:W-:Y:S01]  /*83b0*/  FFMA.FTZ R8, R5, -R132.reuse, R8 ;  /* 0x8000008405087223 */ /* 0x080fe20000010008 */
[----:B------:R-:W-:Y:S01]  /*83c0*/  FSEL R220, R22, -INF , !P1 ;  /* 0xff80000016dc7808 */ /* 0x000fe20004800000 */
[----:B--2---:R-:W-:Y:S01]  /*83d0*/  FFMA.FTZ R6, R0, -R132, R20 ;  /* 0x8000008400067223 */ /* 0x004fe20000010014 */
[----:B------:R-:W-:Y:S01]  /*83e0*/  ISETP.GE.AND P1, PT, R62, R84, PT ;  /* 0x000000543e00720c */ /* 0x000fe20003f26270 */
[C---:B------:R-:W-:Y:S01]  /*83f0*/  VIADD R5, R31.reuse, 0xffffffe9 ;  /* 0xffffffe91f057836 */ /* 0x040fe20000000000 */
[----:B------:R-:W-:Y:S01]  /*8400*/  FSEL R221, R110, -INF , !P3 ;  /* 0xff8000006edd7808 */ /* 0x000fe20005800000 */
[C---:B------:R-:W-:Y:S01]  /*8410*/  VIADD R0, R31.reuse, 0xfffffff9 ;  /* 0xfffffff91f007836 */ /* 0x040fe20000000000 */
[----:B------:R-:W-:Y:S01]  /*8420*/  FSEL R222, R34, -INF , !P3 ;  /* 0xff80000022de7808 */ /* 0x000fe20005800000 */
[----:B---3--:R-:W-:Y:S01]  /*8430*/  FFMA.FTZ R7, R2, -R132, R21 ;  /* 0x8000008402077223 */ /* 0x008fe20000010015 */
[----:B------:R-:W-:Y:S01]  /*8440*/  FSEL R205, R24, -INF , !P3 ;  /* 0xff80000018cd7808 */ /* 0x000fe20005800000 */
[----:B------:R-:W-:Y:S01]  /*8450*/  VIADD R2, R31, 0xfffffff8 ;  /* 0xfffffff81f027836 */ /* 0x000fe20000000000 */
[----:B------:R-:W-:Y:S01]  /*8460*/  FSEL R189, R95, -INF , !P5 ;  /* 0xff8000005fbd7808 */ /* 0x000fe20006800000 */
[----:B------:R1:W-:Y:S01]  /*8470*/  MUFU.TANH R23, R224 ;  /* 0x000000e000177308 */ /* 0x0003e20000002400 */
[----:B------:R-:W-:Y:S01]  /*8480*/  FSEL R161, R119, -INF , !P5 ;  /* 0xff80000077a17808 */ /* 0x000fe20006800000 */
[--C-:B------:R-:W-:Y:S01]  /*8490*/  IMAD.IADD R33, R12, 0x1, -R0.reuse ;  /* 0x000000010c217824 */ /* 0x100fe200078e0a00 */
[-C--:B------:R-:W-:Y:S01]  /*84a0*/  ISETP.GE.AND P3, PT, R60, R84.reuse, PT ;  /* 0x000000543c00720c */ /* 0x080fe20003f66270 */
[----:B------:R-:W-:Y:S01]  /*84b0*/  IMAD.IADD R30, R11, 0x1, -R0 ;  /* 0x000000010b1e7824 */ /* 0x000fe200078e0a00 */
[-C--:B------:R-:W-:Y:S01]  /*84c0*/  ISETP.GE.AND P5, PT, R58, R84.reuse, PT ;  /* 0x000000543a00720c */ /* 0x080fe20003fa6270 */
[--C-:B------:R-:W-:Y:S01]  /*84d0*/  IMAD.IADD R24, R13, 0x1, -R2.reuse ;  /* 0x000000010d187824 */ /* 0x100fe200078e0a02 */
[----:B------:R-:W-:Y:S01]  /*84e0*/  FSEL R232, R6, -INF , !P1 ;  /* 0xff80000006e87808 */ /* 0x000fe20004800000 */
[----:B------:R2:W-:Y:S01]  /*84f0*/  MUFU.TANH R47, R214 ;  /* 0x000000d6002f7308 */ /* 0x0005e20000002400 */
[----:B------:R-:W-:Y:S01]  /*8500*/  FSEL R192, R94, -INF , !P4 ;  /* 0xff8000005ec07808 */ /* 0x000fe20006000000 */
[----:B------:R-:W-:Y:S01]  /*8510*/  IMAD.IADD R32, R11, 0x1, -R2 ;  /* 0x000000010b207824 */ /* 0x000fe200078e0a02 */
[----:B------:R-:W-:Y:S01]  /*8520*/  IADD3 R6, PT, PT, R14, -R5, RZ ;  /* 0x800000050e067210 */ /* 0x000fe20007ffe0ff */
[--C-:B------:R-:W-:Y:S01]  /*8530*/  IMAD.IADD R20, R13, 0x1, -R3.reuse ;  /* 0x000000010d147824 */ /* 0x100fe200078e0a03 */
[----:B------:R-:W-:Y:S01]  /*8540*/  ISETP.GE.AND P4, PT, R61, R84, PT ;  /* 0x000000543d00720c */ /* 0x000fe20003f86270 */
[----:B------:R-:W-:Y:S01]  /*8550*/  IMAD.IADD R21, R11, 0x1, -R3 ;  /* 0x000000010b157824 */ /* 0x000fe200078e0a03 */
[----:B------:R-:W-:Y:S01]  /*8560*/  IADD3 R4, PT, PT, R31, -0x10, RZ ;  /* 0xfffffff01f047810 */ /* 0x000fe20007ffe0ff */
[----:B------:R-:W-:Y:S01]  /*8570*/  IMAD.IADD R31, R13, 0x1, -R0 ;  /* 0x000000010d1f7824 */ /* 0x000fe200078e0a00 */
[----:B------:R-:W-:Y:S01]  /*8580*/  FSEL R225, R10, -INF , !P3 ;  /* 0xff8000000ae17808 */ /* 0x000fe20005800000 */
[----:B------:R3:W-:Y:S01]  /*8590*/  MUFU.TANH R44, R212 ;  /* 0x000000d4002c7308 */ /* 0x0007e20000002400 */
[----:B------:R-:W-:-:S02]  /*85a0*/  FSEL R210, R111, -INF , !P1 ;  /* 0xff8000006fd27808 */ /* 0x000fc40004800000 */
[----:B------:R-:W-:Y:S01]  /*85b0*/  FSEL R226, R8, -INF , !P1 ;  /* 0xff80000008e27808 */ /* 0x000fe20004800000 */
[C---:B------:R-:W-:Y:S01]  /*85c0*/  IMAD.IADD R8, R14.reuse, 0x1, -R3 ;  /* 0x000000010e087824 */ /* 0x040fe200078e0a03 */
[----:B-1----:R-:W-:Y:S01]  /*85d0*/  FSEL R224, R7, -INF , !P1 ;  /* 0xff80000007e07808 */ /* 0x002fe20004800000 */
[C---:B------:R-:W-:Y:S01]  /*85e0*/  IMAD.IADD R7, R14.reuse, 0x1, -R4 ;  /* 0x000000010e077824 */ /* 0x040fe200078e0a04 */
[----:B------:R-:W-:Y:S01]  /*85f0*/  FSEL R188, R25, -INF , !P5 ;  /* 0xff80000019bc7808 */ /* 0x000fe20006800000 */
[----:B------:R-:W-:Y:S01]  /*8600*/  MUFU.TANH R45, R215 ;  /* 0x000000d7002d7308 */ /* 0x000fe20000002400 */
[----:B------:R-:W-:Y:S02]  /*8610*/  FSEL R211, R113, -INF , !P3 ;  /* 0xff80000071d37808 */ /* 0x000fe40005800000 */
[----:B------:R-:W-:Y:S01]  /*8620*/  FSEL R227, R15, -INF , !P3 ;  /* 0xff8000000fe37808 */ /* 0x000fe20005800000 */
[--C-:B------:R-:W-:Y:S01]  /*8630*/  IMAD.IADD R15, R11, 0x1, -R5.reuse ;  /* 0x000000010b0f7824 */ /* 0x100fe200078e0a05 */
[----:B------:R-:W-:Y:S01]  /*8640*/  FSEL R234, R9, -INF , !P3 ;  /* 0xff80000009ea7808 */ /* 0x000fe20005800000 */
[----:B------:R-:W-:Y:S01]  /*8650*/  IMAD.IADD R9, R14, 0x1, -R2 ;  /* 0x000000010e097824 */ /* 0x000fe200078e0a02 */
[----:B------:R-:W-:Y:S01]  /*8660*/  ISETP.GE.AND P1, PT, R0, R84, PT ;  /* 0x000000540000720c */ /* 0x000fe20003f26270 */
[----:B------:R1:W4:Y:S01]  /*8670*/  MUFU.TANH R25, R223 ;  /* 0x000000df00197308 */ /* 0x0003220000002400 */
[----:B------:R-:W-:Y:S01]  /*8680*/  IADD3 R10, PT, PT, R14, -R0, RZ ;  /* 0x800000000e0a7210 */ /* 0x000fe20007ffe0ff */
[----:B------:R-:W-:Y:S01]  /*8690*/  IMAD.IADD R14, R13, 0x1, -R5 ;  /* 0x000000010d0e7824 */ /* 0x000fe200078e0a05 */
[----:B------:R-:W-:-:S02]  /*86a0*/  ISETP.GE.AND P3, PT, R2, R84, PT ;  /* 0x000000540200720c */ /* 0x000fc40003f66270 */
[----:B------:R-:W-:Y:S01]  /*86b0*/  IADD3 R34, PT, PT, -R2, R12, RZ ;  /* 0x0000000c02227210 */ /* 0x000fe20007ffe1ff */
[----:B------:R-:W-:Y:S01]  /*86c0*/  FMUL.FTZ R2, R237, UR4 ;  /* 0x00000004ed027c20 */ /* 0x000fe20008410000 */
[----:B------:R-:W-:Y:S01]  /*86d0*/  IABS R0, R6 ;  /* 0x0000000600007213 */ /* 0x000fe20000000000 */
[----:B------:R-:W-:Y:S01]  /*86e0*/  MUFU.TANH R39, R244 ;  /* 0x000000f400277308 */ /* 0x000fe20000002400 */
[----:B--2---:R-:W-:Y:S02]  /*86f0*/  FSEL R214, R115, -INF , !P4 ;  /* 0xff80000073d67808 */ /* 0x004fe40006000000 */
[----:B------:R-:W-:Y:S01]  /*8700*/  FSEL R230, R18, -INF , !P4 ;  /* 0xff80000012e67808 */ /* 0x000fe20006000000 */
[----:B------:R-:W-:Y:S01]  /*8710*/  IMAD.IADD R18, R11, 0x1, -R4 ;  /* 0x000000010b127824 */ /* 0x000fe200078e0a04 */
[----:B------:R-:W-:Y:S01]  /*8720*/  FSEL R231, R16, -INF , !P4 ;  /* 0xff80000010e77808 */ /* 0x000fe20006000000 */
[----:B------:R-:W-:Y:S01]  /*8730*/  IMAD.IADD R16, R12, 0x1, -R5 ;  /* 0x000000010c107824 */ /* 0x000fe200078e0a05 */
[----:B------:R-:W-:Y:S01]  /*8740*/  IADD3 R22, PT, PT, -R3, R12, RZ ;  /* 0x0000000c03167210 */ /* 0x000fe20007ffe1ff */
[----:B------:R2:W-:Y:S01]  /*8750*/  MUFU.TANH R41, R2 ;  /* 0x0000000200297308 */ /* 0x0005e20000002400 */
[----:B---3--:R-:W-:-:S02]  /*8760*/  FSEL R212, R116, -INF , !P5 ;  /* 0xff80000074d47808 */ /* 0x008fc40006800000 */
[----:B-1----:R-:W-:Y:S02]  /*8770*/  FSEL R223, R17, -INF , !P4 ;  /* 0xff80000011df7808 */ /* 0x002fe40006000000 */
[-C--:B------:R-:W-:Y:S01]  /*8780*/  ISETP.GE.AND P4, PT, R3, R84.reuse, PT ;  /* 0x000000540300720c */ /* 0x080fe20003f86270 */
[----:B------:R-:W-:Y:S01]  /*8790*/  FMUL.FTZ R3, R236, UR4 ;  /* 0x00000004ec037c20 */ /* 0x000fe20008410000 */
[----:B------:R-:W-:Y:S01]  /*87a0*/  FSEL R215, R26, -INF , !P5 ;  /* 0xff8000001ad77808 */ /* 0x000fe20006800000 */
[----:B------:R-:W-:Y:S01]  /*87b0*/  MUFU.TANH R46, R245 ;  /* 0x000000f5002e7308 */ /* 0x000fe20000002400 */
[----:B------:R-:W-:Y:S01]  /*87c0*/  FSEL R200, R19, -INF , !P5 ;  /* 0xff80000013c87808 */ /* 0x000fe20006800000 */
[----:B------:R-:W-:Y:S01]  /*87d0*/  IMAD.IADD R19, R12, 0x1, -R4 ;  /* 0x000000010c137824 */ /* 0x000fe200078e0a04 */
[----:B------:R-:W-:Y:S01]  /*87e0*/  ISETP.GE.AND P5, PT, R4, R84, PT ;  /* 0x000000540400720c */ /* 0x000fe20003fa6270 */
[----:B------:R-:W-:Y:S01]  /*87f0*/  FMUL.FTZ R12, R238, UR4 ;  /* 0x00000004ee0c7c20 */ /* 0x000fe20008410000 */
[----:B------:R-:W-:Y:S01]  /*8800*/  IADD3 R17, PT, PT, -R4, R13, RZ ;  /* 0x0000000d04117210 */ /* 0x000fe20007ffe1ff */
[----:B------:R-:W-:Y:S01]  /*8810*/  FMUL.FTZ R4, R185, UR4 ;  /* 0x00000004b9047c20 */ /* 0x000fe20008410000 */
[----:B------:R-:W-:Y:S01]  /*8820*/  I2FP.F32.S32 R0, R0 ;  /* 0x0000000000007245 */ /* 0x000fe20000201400 */
[----:B------:R1:W-:Y:S01]  /*8830*/  MUFU.TANH R38, R3 ;  /* 0x0000000300267308 */ /* 0x0003e20000002400 */
[----:B------:R-:W-:Y:S01]  /*8840*/  FSEL R204, R89, -INF , !P6 ;  /* 0xff80000059cc7808 */ /* 0x000fe20007000000 */
[----:B--2---:R-:W-:Y:S01]  /*8850*/  FMUL.FTZ R2, R184, UR4 ;  /* 0x00000004b8027c20 */ /* 0x004fe20008410000 */
[----:B------:R-:W-:Y:S01]  /*8860*/  ISETP.GE.AND P6, PT, R57, R84, PT ;  /* 0x000000543900720c */ /* 0x000fe20003fc6270 */
[----:B------:R-:W-:Y:S01]  /*8870*/  FFMA.FTZ R35, R0, -R132, R42 ;  /* 0x8000008400237223 */ /* 0x000fe2000001002a */
[----:B------:R-:W-:Y:S01]  /*8880*/  IABS R0, R9 ;  /* 0x0000000900007213 */ /* 0x000fe20000000000 */
[----:B------:R-:W-:Y:S01]  /*8890*/  FMUL.FTZ R13, R239, UR4 ;  /* 0x00000004ef0d7c20 */ /* 0x000fe20008410000 */
[----:B------:R-:W-:Y:S01]  /*88a0*/  IABS R6, R10 ;  /* 0x0000000a00067213 */ /* 0x000fe20000000000 */
[----:B------:R2:W-:Y:S01]  /*88b0*/  MUFU.TANH R11, R2 ;  /* 0x00000002000b7308 */ /* 0x0005e20000002400 */
[----:B------:R-:W-:-:S02]  /*88c0*/  FSEL R216, R117, -INF , !P6 ;  /* 0xff80000075d87808 */ /* 0x000fc40007000000 */
[----:B------:R-:W-:Y:S02]  /*88d0*/  FSEL R217, R29, -INF , !P6 ;  /* 0xff8000001dd97808 */ /* 0x000fe40007000000 */
[----:B------:R-:W-:Y:S02]  /*88e0*/  FSEL R183, R28, -INF , !P6 ;  /* 0xff8000001cb77808 */ /* 0x000fe40007000000 */
[----:B------:R-:W-:Y:S01]  /*88f0*/  FSEL R195, R27, -INF , !P6 ;  /* 0xff8000001bc37808 */ /* 0x000fe20007000000 */
[----:B------:R-:W-:Y:S01]  /*8900*/  MUFU.TANH R12, R12 ;  /* 0x0000000c000c7308 */ /* 0x000fe20000002400 */
[----:B------:R-:W-:Y:S01]  /*8910*/  BAR.SYNC.DEFER_BLOCKING 0x0 ;  /* 0x0000000000007b1d */ /* 0x000fe20000010000 */
[----:B-1----:R-:W-:Y:S01]  /*8920*/  IABS R3, R7 ;  /* 0x0000000700037213 */ /* 0x002fe20000000000 */
[----:B------:R-:W-:Y:S01]  /*8930*/  FMUL.FTZ R27, R186, UR4 ;  /* 0x00000004ba1b7c20 */ /* 0x000fe20008410000 */
[----:B------:R-:W-:Y:S02]  /*8940*/  ISETP.GE.AND P6, PT, R5, R84, PT ;  /* 0x000000540500720c */ /* 0x000fe40003fc6270 */
[----:B------:R-:W-:-:S02]  /*8950*/  I2FP.F32.S32 R3, R3 ;  /* 0x0000000300037245 */ /* 0x000fc40000201400 */
[----:B------:R1:W3:Y:S01]  /*8960*/  MUFU.TANH R7, R4 ;  /* 0x0000000400077308 */ /* 0x0002e20000002400 */
[----:B------:R-:W-:Y:S02]  /*8970*/  FSEL R146, R35, -INF , !P6 ;  /* 0xff80000023927808 */ /* 0x000fe40007000000 */
[----:B--2---:R-:W-:Y:S01]  /*8980*/  IABS R2, R8 ;  /* 0x0000000800027213 */ /* 0x004fe20000000000 */
[----:B----4-:R-:W-:-:S03]  /*8990*/  FFMA.FTZ R29, R3, -R132, R25 ;  /* 0x80000084031d7223 */ /* 0x010fc60000010019 */
[----:B------:R-:W-:Y:S01]  /*89a0*/  MOV R5, R2 ;  /* 0x0000000200057202 */ /* 0x000fe20000000f00 */
[----:B------:R-:W-:Y:S01]  /*89b0*/  IMAD.MOV.U32 R2, RZ, RZ, R6 ;  /* 0x000000ffff027224 */ /* 0x000fe200078e0006 */
[----:B------:R-:W-:Y:S01]  /*89c0*/  IABS R6, R18 ;  /* 0x0000001200067213 */ /* 0x000fe20000000000 */
[----:B------:R2:W-:Y:S01]  /*89d0*/  MUFU.TANH R9, R13 ;  /* 0x0000000d00097308 */ /* 0x0005e20000002400 */
[----:B------:R-:W-:Y:S02]  /*89e0*/  I2FP.F32.S32 R5, R5 ;  /* 0x0000000500057245 */ /* 0x000fe40000201400 */
[----:B------:R-:W-:Y:S02]  /*89f0*/  I2FP.F32.S32 R2, R2 ;  /* 0x0000000200027245 */ /* 0x000fe40000201400 */
[----:B------:R-:W-:Y:S01]  /*8a00*/  FSEL R143, R29, -INF , !P5 ;  /* 0xff8000001d8f7808 */ /* 0x000fe20006800000 */
[----:B------:R-:W-:Y:S01]  /*8a10*/  FFMA.FTZ R28, R5, -R132, R23 ;  /* 0x80000084051c7223 */ /* 0x000fe20000010017 */
[----:B-1----:R-:W-:Y:S01]  /*8a20*/  IMAD.MOV.U32 R4, RZ, RZ, R0 ;  /* 0x000000ffff047224 */ /* 0x002fe200078e0000 */
[----:B------:R-:W-:Y:S01]  /*8a30*/  IABS R0, R14 ;  /* 0x0000000e00007213 */ /* 0x000fe20000000000 */
[----:B---3--:R-:W-:Y:S01]  /*8a40*/  FFMA.FTZ R25, R2, -R132, R7 ;  /* 0x8000008402197223 */ /* 0x008fe20000010007 */
[----:B------:R-:W-:Y:S01]  /*8a50*/  IABS R2, R19 ;  /* 0x0000001300027213 */ /* 0x000fe20000000000 */
[----:B------:R-:W1:Y:S01]  /*8a60*/  MUFU.TANH R8, R27 ;  /* 0x0000001b00087308 */ /* 0x000e620000002400 */
[----:B------:R-:W-:-:S02]  /*8a70*/  I2FP.F32.S32 R0, R0 ;  /* 0x0000000000007245 */ /* 0x000fc40000201400 */
[----:B------:R-:W-:Y:S02]  /*8a80*/  I2FP.F32.S32 R3, R4 ;  /* 0x0000000400037245 */ /* 0x000fe40000201400 */
[----:B------:R-:W-:Y:S01]  /*8a90*/  IABS R4, R17 ;  /* 0x0000001100047213 */ /* 0x000fe20000000000 */
[-C--:B------:R-:W-:Y:S01]  /*8aa0*/  FFMA.FTZ R23, R0, -R132.reuse, R44 ;  /* 0x8000008400177223 */ /* 0x080fe2000001002c */
[----:B------:R-:W-:Y:S01]  /*8ab0*/  IABS R0, R15 ;  /* 0x0000000f00007213 */ /* 0x000fe20000000000 */
[----:B------:R-:W-:Y:S01]  /*8ac0*/  FFMA.FTZ R26, R3, -R132, R11 ;  /* 0x80000084031a7223 */ /* 0x000fe2000001000b */
[----:B------:R-:W-:Y:S01]  /*8ad0*/  IABS R3, R16 ;  /* 0x0000001000037213 */ /* 0x000fe20000000000 */
[----:B------:R-:W-:Y:S01]  /*8ae0*/  MUFU.TANH R36, R36 ;  /* 0x0000002400247308 */ /* 0x000fe20000002400 */
[----:B------:R-:W-:Y:S01]  /*8af0*/  I2FP.F32.S32 R4, R4 ;  /* 0x0000000400047245 */ /* 0x000fe20000201400 */
[----:B------:R-:W-:Y:S01]  /*8b00*/  IMAD.MOV.U32 R5, RZ, RZ, R0 ;  /* 0x000000ffff057224 */ /* 0x000fe200078e0000 */
[----:B------:R-:W-:-:S02]  /*8b10*/  MOV R0, R2 ;  /* 0x0000000200007202 */ /* 0x000fc40000000f00 */
[----:B------:R-:W-:Y:S01]  /*8b20*/  I2FP.F32.S32 R2, R3 ;  /* 0x0000000300027245 */ /* 0x000fe20000201400 */
[----:B------:R-:W-:Y:S01]  /*8b30*/  IMAD.MOV.U32 R3, RZ, RZ, R6 ;  /* 0x000000ffff037224 */ /* 0x000fe200078e0006 */
[----:B------:R-:W-:Y:S01]  /*8b40*/  I2FP.F32.S32 R5, R5 ;  /* 0x0000000500057245 */ /* 0x000fe20000201400 */
[----:B------:R-:W-:Y:S01]  /*8b50*/  FFMA.FTZ R14, R4, -R132, R39 ;  /* 0x80000084040e7223 */ /* 0x000fe20000010027 */
[----:B------:R-:W-:Y:S01]  /*8b60*/  IABS R4, R24 ;  /* 0x0000001800047213 */ /* 0x000fe20000000000 */
[----:B------:R-:W-:Y:S01]  /*8b70*/  FFMA.FTZ R17, R2, -R132, R47 ;  /* 0x8000008402117223 */ /* 0x000fe2000001002f */
[----:B------:R-:W-:Y:S01]  /*8b80*/  I2FP.F32.S32 R2, R0 ;  /* 0x0000000000027245 */ /* 0x000fe20000201400 */
[-C--:B------:R-:W-:Y:S01]  /*8b90*/  FFMA.FTZ R15, R5, -R132.reuse, R45 ;  /* 0x80000084050f7223 */ /* 0x080fe2000001002d */
[----:B------:R-:W-:Y:S01]  /*8ba0*/  I2FP.F32.S32 R0, R3 ;  /* 0x0000000300007245 */ /* 0x000fe20000201400 */
[----:B------:R-:W-:Y:S01]  /*8bb0*/  MUFU.TANH R27, R37 ;  /* 0x00000025001b7308 */ /* 0x000fe20000002400 */
[----:B------:R-:W-:Y:S01]  /*8bc0*/  IABS R3, R21 ;  /* 0x0000001500037213 */ /* 0x000fe20000000000 */
[----:B--2---:R-:W-:Y:S01]  /*8bd0*/  FFMA.FTZ R13, R2, -R132, R38 ;  /* 0x80000084020d7223 */ /* 0x004fe20000010026 */
[----:B------:R-:W-:Y:S01]  /*8be0*/  IABS R2, R20 ;  /* 0x0000001400027213 */ /* 0x000fe20000000000 */
[----:B------:R-:W-:Y:S01]  /*8bf0*/  FFMA.FTZ R12, R0, -R132, R12 ;  /* 0x80000084000c7223 */ /* 0x000fe2000001000c */
[----:B------:R-:W-:-:S02]  /*8c00*/  IABS R0, R22 ;  /* 0x0000001600007213 */ /* 0x000fc40000000000 */
[----:B------:R-:W-:Y:S01]  /*8c10*/  IABS R6, R30 ;  /* 0x0000001e00067213 */ /* 0x000fe20000000000 */
[----:B------:R-:W-:Y:S01]  /*8c20*/  IMAD.MOV.U32 R5, RZ, RZ, R2 ;  /* 0x000000ffff057224 */ /* 0x000fe200078e0002 */
[----:B------:R-:W-:Y:S01]  /*8c30*/  MUFU.TANH R19, R40 ;  /* 0x0000002800137308 */ /* 0x000fe20000002400 */
[----:B------:R-:W-:Y:S01]  /*8c40*/  IMAD.MOV.U32 R2, RZ, RZ, R0 ;  /* 0x000000ffff027224 */ /* 0x000fe200078e0000 */
[----:B------:R-:W-:Y:S01]  /*8c50*/  MOV R0, R3 ;  /* 0x0000000300007202 */ /* 0x000fe20000000f00 */
[----:B------:R-:W-:Y:S01]  /*8c60*/  IMAD.MOV.U32 R3, RZ, RZ, R4 ;  /* 0x000000ffff037224 */ /* 0x000fe200078e0004 */
[----:B------:R-:W-:Y:S02]  /*8c70*/  I2FP.F32.S32 R5, R5 ;  /* 0x0000000500057245 */ /* 0x000fe40000201400 */
[----:B------:R-:W-:Y:S02]  /*8c80*/  I2FP.F32.S32 R4, R2 ;  /* 0x0000000200047245 */ /* 0x000fe40000201400 */
[----:B------:R-:W-:Y:S01]  /*8c90*/  I2FP.F32.S32 R2, R3 ;  /* 0x0000000300027245 */ /* 0x000fe20000201400 */
[----:B------:R-:W2:Y:S01]  /*8ca0*/  MUFU.TANH R18, R43 ;  /* 0x0000002b00127308 */ /* 0x000ea20000002400 */
[----:B------:R-:W-:Y:S01]  /*8cb0*/  I2FP.F32.S32 R0, R0 ;  /* 0x0000000000007245 */ /* 0x000fe20000201400 */
[-C--:B------:R-:W-:Y:S01]  /*8cc0*/  FFMA.FTZ R10, R4, -R132.reuse, R41 ;  /* 0x80000084040a7223 */ /* 0x080fe20000010029 */
[----:B------:R-:W-:Y:S01]  /*8cd0*/  IABS R3, R31 ;  /* 0x0000001f00037213 */ /* 0x000fe20000000000 */
[----:B-1----:R-:W-:Y:S01]  /*8ce0*/  FFMA.FTZ R8, R2, -R132, R8 ;  /* 0x8000008402087223 */ /* 0x002fe20000010008 */
[----:B------:R-:W-:Y:S01]  /*8cf0*/  IABS R2, R34 ;  /* 0x0000002200027213 */ /* 0x000fe20000000000 */
[----:B------:R-:W-:Y:S01]  /*8d00*/  FFMA.FTZ R9, R0, -R132, R9 ;  /* 0x8000008400097223 */ /* 0x000fe20000010009 */
[----:B------:R-:W-:Y:S01]  /*8d10*/  IABS R0, R33 ;  /* 0x0000002100007213 */ /* 0x000fe20000000000 */
[----:B------:R-:W1:Y:S01]  /*8d20*/  MUFU.TANH R16, R48 ;  /* 0x0000003000107308 */ /* 0x000e620000002400 */
[----:B------:R-:W-:Y:S01]  /*8d30*/  IABS R4, R32 ;  /* 0x0000002000047213 */ /* 0x000fe20000000000 */
[----:B------:R-:W-:Y:S01]  /*8d40*/  FFMA.FTZ R11, R5, -R132, R46 ;  /* 0x80000084050b7223 */ /* 0x000fe2000001002e */
[----:B------:R-:W-:Y:S01]  /*8d50*/  IMAD.MOV.U32 R5, RZ, RZ, R2 ;  /* 0x000000ffff057224 */ /* 0x000fe200078e0002 */
[----:B------:R-:W-:Y:S01]  /*8d60*/  MOV R2, R0 ;  /* 0x0000000000027202 */ /* 0x000fe20000000f00 */
[----:B------:R-:W-:Y:S01]  /*8d70*/  IMAD.MOV.U32 R7, RZ, RZ, R3 ;  /* 0x000000ffff077224 */ /* 0x000fe200078e0003 */
[----:B------:R-:W-:Y:S01]  /*8d80*/  FSEL R176, R23, -INF , !P6 ;  /* 0xff80000017b07808 */ /* 0x000fe20007000000 */
[----:B------:R-:W-:Y:S01]  /*8d90*/  IMAD.MOV.U32 R0, RZ, RZ, R4 ;  /* 0x000000ffff007224 */ /* 0x000fe200078e0004 */
[----:B------:R-:W-:Y:S01]  /*8da0*/  FSEL R178, R17, -INF , !P6 ;  /* 0xff80000011b27808 */ /* 0x000fe20007000000 */
[----:B------:R-:W-:Y:S01]  /*8db0*/  IMAD.MOV.U32 R3, RZ, RZ, R6 ;  /* 0x000000ffff037224 */ /* 0x000fe200078e0006 */
[----:B------:R-:W-:-:S02]  /*8dc0*/  FSEL R197, R15, -INF , !P6 ;  /* 0xff8000000fc57808 */ /* 0x000fc40007000000 */
[----:B------:R-:W-:Y:S02]  /*8dd0*/  ISETP.GE.U32.AND P6, PT, R84, 0x81, PT ;  /* 0x000000815400780c */ /* 0x000fe40003fc6070 */
[----:B------:R-:W-:Y:S02]  /*8de0*/  I2FP.F32.S32 R4, R2 ;  /* 0x0000000200047245 */ /* 0x000fe40000201400 */
[----:B------:R-:W-:Y:S02]  /*8df0*/  I2FP.F32.S32 R2, R0 ;  /* 0x0000000000027245 */ /* 0x000fe40000201400 */
[----:B------:R-:W-:Y:S02]  /*8e00*/  I2FP.F32.S32 R6, R7 ;  /* 0x0000000700067245 */ /* 0x000fe40000201400 */
[----:B------:R-:W-:Y:S01]  /*8e10*/  I2FP.F32.S32 R5, R5 ;  /* 0x0000000500057245 */ /* 0x000fe20000201400 */
[-C--:B--2---:R-:W-:Y:S01]  /*8e20*/  FFMA.FTZ R2, R2, -R132.reuse, R18 ;  /* 0x8000008402027223 */ /* 0x084fe20000010012 */
[----:B------:R-:W-:Y:S01]  /*8e30*/  I2FP.F32.S32 R0, R3 ;  /* 0x0000000300007245 */ /* 0x000fe20000201400 */
[-C--:B------:R-:W-:Y:S01]  /*8e40*/  FFMA.FTZ R6, R6, -R132.reuse, R36 ;  /* 0x8000008406067223 */ /* 0x080fe20000010024 */
[-C--:B------:R-:W-:Y:S01]  /*8e50*/  FFMA.FTZ R3, R4, -R132.reuse, R19 ;  /* 0x8000008404037223 */ /* 0x080fe20000010013 */
[-C--:B------:R-:W-:Y:S01]  /*8e60*/  FFMA.FTZ R5, R5, -R132.reuse, R27 ;  /* 0x8000008405057223 */ /* 0x080fe2000001001b */
[----:B------:R-:W-:Y:S01]  /*8e70*/  FSEL R172, R14, -INF , !P5 ;  /* 0xff8000000eac7808 */ /* 0x000fe20006800000 */
[----:B-1----:R-:W-:Y:S01]  /*8e80*/  FFMA.FTZ R0, R0, -R132, R16 ;  /* 0x8000008400007223 */ /* 0x002fe20000010010 */
        /* <DEDUP_REMOVED lines=13> */
[----:B------:R-:W-:Y:S01]  /*8f60*/  FSEL R185, R0, -INF , !P1 ;  /* 0xff80000000b97808 */ /* 0x000fe20004800000 */
[----:B------:R-:W-:Y:S06]  /*8f70*/  @!P6 BRA `(.L_x_569) ;  /* 0x000000040078e947 */ /* 0x000fec0003800000 */
[----:B------:R-:W2:Y:S01]  /*8f80*/  LDL R251, [R1+0x2c] ;  /* 0x00002c0001fb7983 */ /* 0x000ea20000100800 */
[----:B------:R-:W1:Y:S03]  /*8f90*/  LDCU UR4, c[0x0][0x440] ;  /* 0x00008800ff0477ac */ /* 0x000e660008000800 */
[----:B------:R-:W3:Y:S01]  /*8fa0*/  LDL R246, [R1+0x28] ;  /* 0x0000280001f67983 */ /* 0x000ee20000100800 */
        /* <DEDUP_REMOVED lines=13> */
[----:B------:R-:W-:Y:S02]  /*9080*/  @!P1 IMAD.IADD R8, R8, 0x1, R5 ;  /* 0x0000000108089824 */ /* 0x000fe400078e0205 */
[----:B------:R-:W-:Y:S02]  /*9090*/  @!P1 IMAD.MOV.U32 R5, RZ, RZ, R3 ;  /* 0x000000ffff059224 */ /* 0x000fe400078e0003 */
[----:B------:R-:W-:Y:S01]  /*90a0*/  @!P1 IMAD R10, R87, 0x60, RZ ;  /* 0x00000060570a9824 */ /* 0x000fe200078e02ff */
[----:B--2---:R-:W-:-:S04]  /*90b0*/  @!P1 LEA R20, P5, R0, R251, 0x1 ;  /* 0x000000fb00149211 */ /* 0x004fc800078a08ff */
[-C--:B---3--:R-:W-:Y:S01]  /*90c0*/  @!P1 LEA.HI.X R21, R0, R246.reuse, R7, 0x1, P5 ;  /* 0x000000f600159211 */ /* 0x088fe200028f0c07 */
[----:B------:R-:W-:Y:S01]  /*90d0*/  @!P1 IMAD.MOV.U32 R7, RZ, RZ, R3 ;  /* 0x000000ffff079224 */ /* 0x000fe200078e0003 */
[----:B------:R-:W-:Y:S02]  /*90e0*/  @!P1 LEA.HI.X R0, R86, R3, R87, 0x5, P4 ;  /* 0x0000000356009211 */ /* 0x000fe400020f2c57 */
        /* <DEDUP_REMOVED lines=69> */
.L_x_571:
[----:B------:R-:W-:Y:S05]  /*9540*/  BSYNC.RECONVERGENT B0 ;  /* 0x0000000000007941 */ /* 0x000fea0003800200 */
.L_x_570:
[----:B------:R-:W0:Y:S02]  /*9550*/  LDGDEPBAR ;  /* 0x00000000000079af */ /* 0x000e240000000000 */
.L_x_569:
        /* <DEDUP_REMOVED lines=38> */
[C---:B------:R-:W-:Y:S01]  /*97c0*/  SHF.L.U32 R6, R247.reuse, 0x6, RZ ;  /* 0x00000006f7067819 */ /* 0x040fe200000006ff */
[----:B------:R-:W3:Y:S01]  /*97d0*/  SHFL.BFLY PT, R4, R2, 0x2, 0x1f ;  /* 0x0c401f0002047f89 */ /* 0x000ee200000e0000 */
[----:B-1----:R-:W-:Y:S02]  /*97e0*/  SHF.L.U32 R8, R247, 0x3, RZ ;  /* 0x00000003f7087819 */ /* 0x002fe400000006ff */
[C---:B------:R-:W-:Y:S01]  /*97f0*/  LOP3.LUT R5, R6.reuse, 0x200, RZ, 0xc0, !PT ;  /* 0x0000020006057812 */ /* 0x040fe200078ec0ff */
[----:B------:R-:W1:Y:S01]  /*9800*/  SHFL.BFLY PT, R3, R0, 0x2, 0x1f ;  /* 0x0c401f0000037f89 */ /* 0x000e6200000e0000 */
[----:B------:R-:W-:Y:S02]  /*9810*/  LOP3.LUT R6, R6, 0x1c0, RZ, 0xc0, !PT ;  /* 0x000001c006067812 */ /* 0x000fe400078ec0ff */
[----:B------:R-:W-:-:S02]  /*9820*/  SHF.R.U32.HI R7, RZ, 0x1, R247 ;  /* 0x00000001ff077819 */ /* 0x000fc400000116f7 */
[----:B------:R-:W-:-:S04]  /*9830*/  LOP3.LUT R6, R6, 0x38, R8, 0xf8, !PT ;  /* 0x0000003806067812 */ /* 0x000fc800078ef808 */
[----:B------:R-:W-:-:S04]  /*9840*/  LOP3.LUT R6, R6, 0x8, R7, 0x78, !PT ;  /* 0x0000000806067812 */ /* 0x000fc800078e7807 */
[----:B------:R-:W-:-:S04]  /*9850*/  IADD3 R5, PT, PT, R5, R6, RZ ;  /* 0x0000000605057210 */ /* 0x000fc80007ffe0ff */
[----:B------:R-:W-:Y:S02]  /*9860*/  LEA R44, R5, UR5, 0x1 ;  /* 0x00000005052c7c11 */ /* 0x000fe4000f8e08ff */
[----:B---3--:R-:W-:Y:S02]  /*9870*/  FMNMX.FTZ R4, R2, R4, !PT ;  /* 0x0000000402047209 */ /* 0x008fe40007810000 */
[----:B------:R-:W-:Y:S01]  /*9880*/  FMNMX3.FTZ R2, R107, R105, R104, !PT ;  /* 0x000000696b027276 */ /* 0x000fe20007810068 */
[----:B------:R-:W-:Y:S01]  /*9890*/  IMAD.IADD R45, R252, 0x1, R44 ;  /* 0x00000001fc2d7824 */ /* 0x000fe200078e022c */
[----:B-1----:R-:W-:Y:S01]  /*98a0*/  FMNMX.FTZ R3, R0, R3, !PT ;  /* 0x0000000300037209 */ /* 0x002fe20007810000 */
[----:B------:R-:W1:Y:S01]  /*98b0*/  SHFL.BFLY PT, R73, R4, 0x1, 0x1f ;  /* 0x0c201f0004497f89 */ /* 0x000e6200000e0000 */
[----:B------:R-:W-:Y:S02]  /*98c0*/  FMNMX3.FTZ R0, R112, R106, R109, !PT ;  /* 0x0000006a70007276 */ /* 0x000fe4000781006d */
[----:B------:R-:W-:Y:S01]  /*98d0*/  FMNMX3.FTZ R2, R2, R99, R155, !PT ;  /* 0x0000006302027276 */ /* 0x000fe2000781009b */
[----:B------:R-:W3:Y:S01]  /*98e0*/  SHFL.BFLY PT, R70, R3, 0x1, 0x1f ;  /* 0x0c201f0003467f89 */ /* 0x000ee200000e0000 */
[----:B------:R-:W-:-:S02]  /*98f0*/  FMNMX3.FTZ R0, R0, R108, R165, !PT ;  /* 0x0000006c00007276 */ /* 0x000fc400078100a5 */
[----:B------:R-:W-:Y:S01]  /*9900*/  FMNMX3.FTZ R2, R2, R157, R101, !PT ;  /* 0x0000009d02027276 */ /* 0x000fe20007810065 */
[----:B------:R-:W-:Y:S01]  /*9910*/  LDSM.16.MT88.4 R48, [R44+0x8000] ;  /* 0x008000002c30783b */ /* 0x000fe20000004200 */
[----:B------:R-:W-:Y:S02]  /*9920*/  FMNMX3.FTZ R0, R0, R163, R102, !PT ;  /* 0x000000a300007276 */ /* 0x000fe40007810066 */
[----:B------:R-:W-:Y:S01]  /*9930*/  FMNMX3.FTZ R2, R2, R100, R177, !PT ;  /* 0x0000006402027276 */ /* 0x000fe200078100b1 */
[----:B------:R-:W-:Y:S01]  /*9940*/  LDSM.16.MT88.4 R88, [R45+0x8000] ;  /* 0x008000002d58783b */ /* 0x000fe20000004200 */
        /* <DEDUP_REMOVED lines=8> */
[----:B-1----:R-:W-:-:S02]  /*99d0*/  FMNMX.FTZ R73, R4, R73, !PT ;  /* 0x0000004904497209 */ /* 0x002fc40007810000 */
[----:B------:R-:W-:Y:S02]  /*99e0*/  FMNMX3.FTZ R0, R0, R166, R218, !PT ;  /* 0x000000a600007276 */ /* 0x000fe400078100da */
[----:B---3--:R-:W-:Y:S01]  /*99f0*/  FMNMX.FTZ R70, R3, R70, !PT ;  /* 0x0000004603467209 */ /* 0x008fe20007810000 */
[----:B------:R1:W-:Y:S01]  /*9a00*/  STL [R1+0x74], R73 ;  /* 0x0000744901007387 */ /* 0x0003e20000100800 */
[----:B------:R-:W-:Y:S02]  /*9a10*/  FMNMX3.FTZ R3, R2, R204, R189, !PT ;  /* 0x000000cc02037276 */ /* 0x000fe400078100bd */
[----:B------:R-:W-:Y:S01]  /*9a20*/  FMNMX3.FTZ R2, R0, R207, R194, !PT ;  /* 0x000000cf00027276 */ /* 0x000fe200078100c2 */
[C---:B--2---:R-:W-:Y:S01]  /*9a30*/  FMUL.FTZ R0, R73.reuse, UR4 ;  /* 0x0000000449007c20 */ /* 0x044fe20008410000 */
        /* <DEDUP_REMOVED lines=15> */
[----:B------:R4:W1:Y:S01]  /*9b30*/  MUFU.EX2 R9, R0 ;  /* 0x0000000000097308 */ /* 0x0008620000000800 */
[----:B------:R-:W-:Y:S02]  /*9b40*/  FMNMX3.FTZ R4, R4, R146, R143, !PT ;  /* 0x0000009204047276 */ /* 0x000fe4000781008f */
[----:B------:R-:W-:Y:S02]  /*9b50*/  FSEL R3, R3, RZ, P1 ;  /* 0x000000ff03037208 */ /* 0x000fe40000800000 */
[C---:B------:R-:W-:Y:S02]  /*9b60*/  IADD3 R46, PT, PT, R229.reuse, R44, RZ ;  /* 0x0000002ce52e7210 */ /* 0x040fe40007ffe0ff */
[----:B------:R-:W-:Y:S01]  /*9b70*/  IADD3 R47, PT, PT, R229, R45, RZ ;  /* 0x0000002de52f7210 */ /* 0x000fe20007ffe0ff */
[--C-:B------:R-:W-:Y:S01]  /*9b80*/  FFMA.FTZ R6, R96, UR4, -R3.reuse ;  /* 0x0000000460067c23 */ /* 0x100fe20008010803 */
[--C-:B--2---:R-:W-:Y:S01]  /*9b90*/  FFMA.FTZ R2, R80, UR4, -R12.reuse ;  /* 0x0000000450027c23 */ /* 0x104fe2000801080c */
[----:B---3--:R2:W-:Y:S02]  /*9ba0*/  STL [R1+0x24], R8 ;  /* 0x0000240801007387 */ /* 0x0085e40000100800 */
[----:B------:R-:W-:Y:S01]  /*9bb0*/  MUFU.EX2 R239, R6 ;  /* 0x0000000600ef7308 */ /* 0x000fe20000000800 */
[----:B----4-:R-:W-:Y:S01]  /*9bc0*/  FFMA.FTZ R0, R77, UR4, -R12 ;  /* 0x000000044d007c23 */ /* 0x010fe2000801080c */
[----:B-1----:R1:W-:Y:S02]  /*9bd0*/  STL [R1+0x20], R9 ;  /* 0x0000200901007387 */ /* 0x0023e40000100800 */
[----:B------:R3:W-:Y:S02]  /*9be0*/  MUFU.EX2 R14, R2 ;  /* 0x00000002000e7308 */ /* 0x0007e40000000800 */
[----:B------:R-:W-:Y:S02]  /*9bf0*/  LDSM.16.MT88.4 R52, [R46+0x8000] ;  /* 0x008000002e34783b */ /* 0x000fe40000004200 */
[----:B------:R4:W2:Y:S02]  /*9c00*/  MUFU.EX2 R73, R0 ;  /* 0x0000000000497308 */ /* 0x0008a40000000800 */
[----:B------:R-:W-:Y:S01]  /*9c10*/  LDSM.16.MT88.4 R92, [R47+0x8000] ;  /* 0x008000002f5c783b */ /* 0x000fe20000004200 */
[----:B---3--:R-:W-:Y:S01]  /*9c20*/  FMNMX3.FTZ R2, R5, R227, R226, !PT ;  /* 0x000000e305027276 */ /* 0x008fe200078100e2 */
[----:B------:R-:W-:-:S03]  /*9c30*/  FFMA.FTZ R5, R98, UR4, -R3 ;  /* 0x0000000462057c23 */ /* 0x000fc60008010803 */
[----:B----4-:R-:W-:Y:S01]  /*9c40*/  FMNMX3.FTZ R0, R2, R176, R172, !PT ;  /* 0x000000b002007276 */ /* 0x010fe200078100ac */
[----:B------:R3:W1:Y:S01]  /*9c50*/  MUFU.EX2 R242, R5 ;  /* 0x0000000500f27308 */ /* 0x0006620000000800 */
[----:B------:R-:W-:Y:S02]  /*9c60*/  FMNMX3.FTZ R2, R4, R141, R139, !PT ;  /* 0x0000008d04027276 */ /* 0x000fe4000781008b */
[----:B------:R-:W-:Y:S02]  /*9c70*/  FMNMX3.FTZ R0, R0, R171, R170, !PT ;  /* 0x000000ab00007276 */ /* 0x000fe400078100aa */
[----:B------:R-:W-:Y:S02]  /*9c80*/  FMNMX.FTZ R4, R138, R2, !PT ;  /* 0x000000028a047209 */ /* 0x000fe40007810000 */
[----:B------:R-:W-:Y:S01]  /*9c90*/  FMNMX.FTZ R2, R169, R0, !PT ;  /* 0x00000000a9027209 */ /* 0x000fe20007810000 */
[--C-:B------:R-:W-:Y:S01]  /*9ca0*/  FFMA.FTZ R0, R78, UR4, -R3.reuse ;  /* 0x000000044e007c23 */ /* 0x100fe20008010803 */
[----:B--2---:R-:W-:Y:S01]  /*9cb0*/  F2FP.BF16.F32.PACK_AB R8, R9, R8 ;  /* 0x000000080908723e */ /* 0x004fe200000010ff */
[----:B------:R-:W2:Y:S01]  /*9cc0*/  SHFL.BFLY PT, R6, R4, 0x2, 0x1f ;  /* 0x0c401f0004067f89 */ /* 0x000ea200000e0000 */
[----:B------:R-:W-:Y:S01]  /*9cd0*/  F2FP.BF16.F32.PACK_AB R10, R73, R14 ;  /* 0x0000000e490a723e */ /* 0x000fe200000010ff */
[----:B------:R-:W-:Y:S01]  /*9ce0*/  MUFU.EX2 R235, R0 ;  /* 0x0000000000eb7308 */ /* 0x000fe20000000800 */
[----:B---3--:R-:W-:Y:S01]  /*9cf0*/  FFMA.FTZ R5, R85, UR4, -R3 ;  /* 0x0000000455057c23 */ /* 0x008fe20008010803 */
[----:B-1----:R-:W-:-:S03]  /*9d00*/  F2FP.BF16.F32.PACK_AB R9, R239, R242 ;  /* 0x000000f2ef09723e */ /* 0x002fc600000010ff */
[----:B------:R1:W3:Y:S02]  /*9d10*/  MUFU.EX2 R7, R5 ;  /* 0x0000000500077308 */ /* 0x0002e40000000800 */
[----:B-1----:R-:W1:Y:S01]  /*9d20*/  SHFL.BFLY PT, R5, R2, 0x2, 0x1f ;  /* 0x0c401f0002057f89 */ /* 0x002e6200000e0000 */
[----:B---3--:R-:W-:Y:S02]  /*9d30*/  F2FP.BF16.F32.PACK_AB R11, R235, R7 ;  /* 0x00000007eb0b723e */ /* 0x008fe400000010ff */
[----:B--2---:R-:W-:Y:S01]  /*9d40*/  FMNMX.FTZ R0, R4, R6, !PT ;  /* 0x0000000604007209 */ /* 0x004fe20007810000 */
[----:B------:R2:W-:Y:S01]  /*9d50*/  STL [R1+0x38], R7 ;  /* 0x0000380701007387 */ /* 0x0005e20000100800 */
[----:B------:R-:W-:-:S03]  /*9d60*/  FFMA.FTZ R4, R64, UR4, -R12 ;  /* 0x0000000440047c23 */ /* 0x000fc6000801080c */
[----:B------:R-:W-:Y:S01]  /*9d70*/  STL [R1+0x7c], R73 ;  /* 0x00007c4901007387 */ /* 0x000fe20000100800 */
[C---:B------:R-:W-:Y:S03]  /*9d80*/  HMMA.16816.F32.BF16 R32, R8.reuse, R48, RZ ;  /* 0x000000300820723c */ /* 0x040fe600000418ff */
[----:B------:R3:W-:Y:S05]  /*9d90*/  STL [R1+0x80], R235 ;  /* 0x000080eb01007387 */ /* 0x0007ea0000100800 */
[----:B------:R-:W-:Y:S01]  /*9da0*/  HMMA.16816.F32.BF16 R76, R8, R52, RZ ;  /* 0x00000034084c723c */ /* 0x000fe200000418ff */
[----:B-1----:R-:W-:Y:S01]  /*9db0*/  FMNMX.FTZ R2, R2, R5, !PT ;  /* 0x0000000502027209 */ /* 0x002fe20007810000 */
[----:B------:R-:W-:-:S06]  /*9dc0*/  FFMA.FTZ R5, R56, UR4, -R12 ;  /* 0x0000000438057c23 */ /* 0x000fcc000801080c */
[C---:B------:R-:W-:Y:S01]  /*9dd0*/  HMMA.16816.F32.BF16 R40, R8.reuse, R88, RZ ;  /* 0x000000580828723c */ /* 0x040fe200000418ff */
[----:B------:R-:W-:Y:S01]  /*9de0*/  LDSM.16.MT88.4 R56, [R45+0x8800] ;  /* 0x008800002d38783b */ /* 0x000fe20000004200 */
[----:B--2---:R-:W-:Y:S01]  /*9df0*/  FFMA.FTZ R7, R67, UR4, -R12 ;  /* 0x0000000443077c23 */ /* 0x004fe2000801080c */
[----:B------:R1:W-:Y:S02]  /*9e00*/  MUFU.EX2 R246, R5 ;  /* 0x0000000500f67308 */ /* 0x0003e40000000800 */
[----:B------:R-:W2:Y:S02]  /*9e10*/  SHFL.BFLY PT, R6, R2, 0x1, 0x1f ;  /* 0x0c201f0002067f89 */ /* 0x000ea400000e0000 */
[----:B------:R4:W-:Y:S02]  /*9e20*/  MUFU.EX2 R251, R7 ;  /* 0x0000000700fb7308 */ /* 0x0009e40000000800 */
[----:B------:R-:W-:Y:S01]  /*9e30*/  LDSM.16.MT88.4 R64, [R44+0x8800] ;  /* 0x008800002c40783b */ /* 0x000fe20000004200 */
[----:B------:R-:W-:Y:S01]  /*9e40*/  HMMA.16816.F32.BF16 R36, R8, R92, RZ ;  /* 0x0000005c0824723c */ /* 0x000fe200000418ff */
[----:B---3--:R3:W-:Y:S01]  /*9e50*/  MUFU.EX2 R235, R4 ;  /* 0x0000000400eb7308 */ /* 0x0087e20000000800 */
[----:B-1----:R-:W-:-:S06]  /*9e60*/  FFMA.FTZ R5, R82, UR4, -R3 ;  /* 0x0000000452057c23 */ /* 0x002fcc0008010803 */
[----:B------:R-:W-:Y:S01]  /*9e70*/  HMMA.16816.F32.BF16 R28, R8, R50, RZ ;  /* 0x00000032081c723c */ /* 0x000fe200000418ff */
[----:B----4-:R-:W1:Y:S01]  /*9e80*/  SHFL.BFLY PT, R7, R0, 0x1, 0x1f ;  /* 0x0c201f0000077f89 */ /* 0x010e6200000e0000 */
[----:B------:R4:W-:Y:S01]  /*9e90*/  MUFU.EX2 R228, R5 ;  /* 0x0000000500e47308 */ /* 0x0009e20000000800 */
[----:B---3--:R-:W-:-:S05]  /*9ea0*/  FFMA.FTZ R4, R63, UR4, -R12 ;  /* 0x000000043f047c23 */ /* 0x008fca000801080c */
[C---:B------:R-:W-:Y:S01]  /*9eb0*/  HMMA.16816.F32.BF16 R24, R8.reuse, R54, RZ ;  /* 0x000000360818723c */ /* 0x040fe200000418ff */
[----:B------:R-:W3:Y:S01]  /*9ec0*/  LDSM.16.MT88.4 R60, [R46+0x8800] ;  /* 0x008800002e3c783b */ /* 0x000ee20000004200 */
[----:B--2---:R-:W-:Y:S01]  /*9ed0*/  FMNMX.FTZ R71, R2, R6, !PT ;  /* 0x0000000602477209 */ /* 0x004fe20007810000 */
[----:B------:R2:W1:Y:S04]  /*9ee0*/  MUFU.EX2 R84, R4 ;  /* 0x0000000400547308 */ /* 0x0004680000000800 */
[----:B------:R-:W-:Y:S01]  /*9ef0*/  FMUL.FTZ R2, R71, UR4 ;  /* 0x0000000447027c20 */ /* 0x000fe20008410000 */
[----:B------:R-:W-:Y:S01]  /*9f00*/  HMMA.16816.F32.BF16 R20, R8, R90, RZ ;  /* 0x0000005a0814723c */ /* 0x000fe200000418ff */
[----:B----4-:R-:W-:-:S04]  /*9f10*/  FFMA.FTZ R5, R75, UR4, -R3 ;  /* 0x000000044b057c23 */ /* 0x010fc80008010803 */
[----:B------:R-:W-:Y:S03]  /*9f20*/  MUFU.EX2 R248, R5 ;  /* 0x0000000500f87308 */ /* 0x000fe60000000800 */
[----:B------:R-:W-:Y:S01]  /*9f30*/  HMMA.16816.F32.BF16 R16, R8, R94, RZ ;  /* 0x0000005e0810723c */ /* 0x000fe200000418ff */
[----:B--2---:R-:W-:Y:S01]  /*9f40*/  FFMA.FTZ R4, R83, UR4, -R3 ;  /* 0x0000000453047c23 */ /* 0x004fe20008010803 */
[----:B-1----:R-:W-:Y:S01]  /*9f50*/  F2FP.BF16.F32.PACK_AB R6, R84, R246 ;  /* 0x000000f65406723e */ /* 0x002fe200000010ff */
[----:B------:R-:W1:Y:S01]  /*9f60*/  LDSM.16.MT88.4 R80, [R47+0x8800] ;  /* 0x008800002f50783b */ /* 0x000e620000004200 */
[----:B------:R-:W-:Y:S01]  /*9f70*/  FMNMX.FTZ R72, R0, R7, !PT ;  /* 0x0000000700487209 */ /* 0x000fe20007810000 */
[----:B------:R2:W4:Y:S03]  /*9f80*/  MUFU.EX2 R75, R4 ;  /* 0x00000004004b7308 */ /* 0x0005260000000800 */
[C---:B------:R-:W-:Y:S01]  /*9f90*/  FSETP.NEU.FTZ.AND P1, PT, R72.reuse, -INF , PT ;  /* 0xff8000004800780b */ /* 0x040fe20003f3d000 */
[----:B------:R-:W-:Y:S01]  /*9fa0*/  FMUL.FTZ R0, R72, UR4 ;  /* 0x0000000448007c20 */ /* 0x000fe20008410000 */
[----:B------:R1:W-:Y:S04]  /*9fb0*/  STL [R1+0x84], R72 ;  /* 0x0000844801007387 */ /* 0x0003e80000100800 */
[----:B------:R-:W-:-:S02]  /*9fc0*/  FSEL R0, R0, RZ, P1 ;  /* 0x000000ff00007208 */ /* 0x000fc40000800000 */
[----:B------:R-:W-:-:S03]  /*9fd0*/  FSETP.NEU.FTZ.AND P1, PT, R71, -INF , PT ;  /* 0xff8000004700780b */ /* 0x000fc60003f3d000 */
[--C-:B------:R-:W-:Y:S01]  /*9fe0*/  FFMA.FTZ R8, R107, UR4, -R0.reuse ;  /* 0x000000046b087c23 */ /* 0x100fe20008010800 */
[----:B------:R-:W-:Y:S01]  /*9ff0*/  FFMA.FTZ R9, R105, UR4, -R0 ;  /* 0x0000000469097c23 */ /* 0x000fe20008010800 */
[----:B------:R-:W-:Y:S01]  /*a000*/  FSEL R2, R2, RZ, P1 ;  /* 0x000000ff02027208 */ /* 0x000fe20000800000 */
[----:B--2---:R-:W-:Y:S01]  /*a010*/  FFMA.FTZ R4, R74, UR4, -R3 ;  /* 0x000000044a047c23 */ /* 0x004fe20008010803 */
[----:B------:R2:W-:Y:S01]  /*a020*/  MUFU.EX2 R86, R8 ;  /* 0x0000000800567308 */ /* 0x0005e20000000800 */
[----:B----4-:R-:W-:Y:S02]  /*a030*/  F2FP.BF16.F32.PACK_AB R5, R75, R228 ;  /* 0x000000e44b05723e */ /* 0x010fe400000010ff */
[----:B------:R-:W-:Y:S01]  /*a040*/  FFMA.FTZ R10, R106, UR4, -R2 ;  /* 0x000000046a0a7c23 */ /* 0x000fe20008010802 */
[----:B------:R4:W-:Y:S01]  /*a050*/  MUFU.EX2 R85, R9 ;  /* 0x0000000900557308 */ /* 0x0009e20000000800 */
[----:B------:R-:W-:Y:S01]  /*a060*/  MOV R74, R14 ;  /* 0x0000000e004a7202 */ /* 0x000fe20000000f00 */
[----:B------:R-:W-:-:S02]  /*a070*/  FFMA.FTZ R14, R181, UR4, -R0 ;  /* 0x00000004b50e7c23 */ /* 0x000fc40008010800 */
[----:B------:R3:W1:Y:S04]  /*a080*/  MUFU.EX2 R250, R4 ;  /* 0x0000000400fa7308 */ /* 0x0006680000000800 */
[----:B------:R1:W-:Y:S01]  /*a090*/  MUFU.EX2 R245, R10 ;  /* 0x0000000a00f57308 */ /* 0x0003e20000000800 */
[----:B--2---:R-:W-:-:S04]  /*a0a0*/  FFMA.FTZ R8, R104, UR4, -R0 ;  /* 0x0000000468087c23 */ /* 0x004fc80008010800 */
[----:B------:R2:W-:Y:S01]  /*a0b0*/  MUFU.EX2 R236, R8 ;  /* 0x0000000800ec7308 */ /* 0x0005e20000000800 */
[----:B----4-:R-:W-:Y:S01]  /*a0c0*/  FFMA.FTZ R9, R99, UR4, -R0 ;  /* 0x0000000463097c23 */ /* 0x010fe20008010800 */
[----:B---3--:R-:W-:-:S03]  /*a0d0*/  F2FP.BF16.F32.PACK_AB R4, R235, R251 ;  /* 0x000000fbeb04723e */ /* 0x008fc600000010ff */
[----:B------:R3:W4:Y:S01]  /*a0e0*/  MUFU.EX2 R73, R9 ;  /* 0x0000000900497308 */ /* 0x0007220000000800 */
[----:B-1----:R-:W-:Y:S01]  /*a0f0*/  F2FP.BF16.F32.PACK_AB R7, R250, R248 ;  /* 0x000000f8fa07723e */ /* 0x002fe200000010ff */
[----:B------:R-:W-:-:S04]  /*a100*/  FFMA.FTZ R10, R163, UR4, -R2 ;  /* 0x00000004a30a7c23 */ /* 0x000fc80008010802 */
[----:B------:R-:W-:Y:S02]  /*a110*/  MUFU.EX2 R163, R10 ;  /* 0x0000000a00a37308 */ /* 0x000fe40000000800 */
[----:B------:R-:W-:Y:S01]  /*a120*/  HMMA.16816.F32.BF16 R128, R4, R64, R32 ;  /* 0x000000400480723c */ /* 0x000fe20000041820 */
[----:B--2---:R-:W-:-:S04]  /*a130*/  FFMA.FTZ R8, R112, UR4, -R2 ;  /* 0x0000000470087c23 */ /* 0x004fc80008010802 */
[----:B------:R1:W2:Y:S01]  /*a140*/  MUFU.EX2 R244, R8 ;  /* 0x0000000800f47308 */ /* 0x0002a20000000800 */
[--C-:B---3--:R-:W-:Y:S02]  /*a150*/  FFMA.FTZ R9, R109, UR4, -R2.reuse ;  /* 0x000000046d097c23 */ /* 0x108fe40008010802 */
[C---:B------:R-:W-:Y:S02]  /*a160*/  HMMA.16816.F32.BF16 R120, R4.reuse, R60, R76 ;  /* 0x0000003c0478723c */ /* 0x040fe4000004184c */
[----:B------:R3:W-:Y:S06]  /*a170*/  MUFU.EX2 R87, R9 ;  /* 0x0000000900577308 */ /* 0x0007ec0000000800 */
[----:B------:R-:W-:Y:S01]  /*a180*/  HMMA.16816.F32.BF16 R104, R4, R56, R40 ;  /* 0x000000380468723c */ /* 0x000fe20000041828 */
[----:B-1----:R-:W-:-:S04]  /*a190*/  FFMA.FTZ R8, R108, UR4, -R2 ;  /* 0x000000046c087c23 */ /* 0x002fc80008010802 */
        /* <DEDUP_REMOVED lines=12> */
[----:B------:R1:W-:Y:S03]  /*a260*/  MUFU.EX2 R233, R8 ;  /* 0x0000000800e97308 */ /* 0x0003e60000000800 */
[----:B------:R-:W-:Y:S01]  /*a270*/  HMMA.16816.F32.BF16 R108, R4, R82, R16 ;  /* 0x00000052046c723c */ /* 0x000fe20000041810 */
[----:B------:R-:W-:Y:S01]  /*a280*/  F2FP.BF16.F32.PACK_AB R4, R85, R86 ;  /* 0x000000565504723e */ /* 0x000fe200000010ff */
[--C-:B---3--:R-:W-:Y:S01]  /*a290*/  FFMA.FTZ R9, R102, UR4, -R2.reuse ;  /* 0x0000000466097c23 */ /* 0x108fe20008010802 */
[----:B----4-:R-:W-:Y:S02]  /*a2a0*/  F2FP.BF16.F32.PACK_AB R6, R73, R236 ;  /* 0x000000ec4906723e */ /* 0x010fe400000010ff */
[----:B--2---:R-:W-:Y:S01]  /*a2b0*/  F2FP.BF16.F32.PACK_AB R5, R245, R244 ;  /* 0x000000f4f505723e */ /* 0x004fe200000010ff */
[----:B------:R-:W-:Y:S01]  /*a2c0*/  MUFU.EX2 R240, R9 ;  /* 0x0000000900f07308 */ /* 0x000fe20000000800 */
[----:B------:R-:W-:Y:S01]  /*a2d0*/  F2FP.BF16.F32.PACK_AB R7, R70, R87 ;  /* 0x000000574607723e */ /* 0x000fe200000010ff */
[----:B-1----:R-:W-:-:S06]  /*a2e0*/  FFMA.FTZ R8, R165, UR4, -R2 ;  /* 0x00000004a5087c23 */ /* 0x002fcc0008010802 */
        /* <DEDUP_REMOVED lines=9> */
[C---:B------:R-:W-:Y:S08]  /*a380*/  HMMA.16816.F32.BF16 R20, R4.reuse, R90, RZ ;  /* 0x0000005a0414723c */ /* 0x040ff000000418ff */
[----:B------:R-:W-:Y:S01]  /*a390*/  HMMA.16816.F32.BF16 R28, R4, R94, RZ ;  /* 0x0000005e041c723c */ /* 0x000fe200000418ff */
[----:B------:R-:W-:-:S02]  /*a3a0*/  F2FP.BF16.F32.PACK_AB R4, R132, R155 ;  /* 0x0000009b8404723e */ /* 0x000fc400000010ff */
[----:B--2---:R-:W-:Y:S02]  /*a3b0*/  F2FP.BF16.F32.PACK_AB R5, R163, R157 ;  /* 0x0000009da305723e */ /* 0x004fe400000010ff */
[----:B------:R-:W-:Y:S02]  /*a3c0*/  F2FP.BF16.F32.PACK_AB R6, R15, R233 ;  /* 0x000000e90f06723e */ /* 0x000fe400000010ff */
[----:B---3--:R-:W-:-:S07]  /*a3d0*/  F2FP.BF16.F32.PACK_AB R7, R241, R240 ;  /* 0x000000f0f107723e */ /* 0x008fce00000010ff */
[C---:B------:R-:W-:Y:S01]  /*a3e0*/  HMMA.16816.F32.BF16 R100, R4.reuse, R80, R8 ;  /* 0x000000500464723c */ /* 0x040fe20000041808 */
[--C-:B------:R-:W-:Y:S01]  /*a3f0*/  FFMA.FTZ R8, R147, UR4, -R12.reuse ;  /* 0x0000000493087c23 */ /* 0x100fe2000801080c */
[----:B------:R-:W-:Y:S01]  /*a400*/  FFMA.FTZ R9, R134, UR4, -R12 ;  /* 0x0000000486097c23 */ /* 0x000fe2000801080c */
[--C-:B------:R-:W-:Y:S01]  /*a410*/  FFMA.FTZ R10, R162, UR4, -R2.reuse ;  /* 0x00000004a20a7c23 */ /* 0x100fe20008010802 */
[----:B------:R-:W-:Y:S01]  /*a420*/  MOV R134, R15 ;  /* 0x0000000f00867202 */ /* 0x000fe20000000f00 */
[----:B------:R1:W-:Y:S01]  /*a430*/  MUFU.EX2 R243, R8 ;  /* 0x0000000800f37308 */ /* 0x0003e20000000800 */
[----:B------:R-:W-:Y:S02]  /*a440*/  FFMA.FTZ R15, R190, UR4, -R2 ;  /* 0x00000004be0f7c23 */ /* 0x000fe40008010802 */
[C---:B------:R-:W-:Y:S01]  /*a450*/  HMMA.16816.F32.BF16 R88, R4.reuse, R64, R40 ;  /* 0x000000400458723c */ /* 0x040fe20000041828 */
[----:B------:R2:W-:Y:S04]  /*a460*/  MUFU.EX2 R13, R9 ;  /* 0x00000009000d7308 */ /* 0x0005e80000000800 */
[----:B------:R3:W-:Y:S03]  /*a470*/  MUFU.EX2 R249, R15 ;  /* 0x0000000f00f97308 */ /* 0x0007e60000000800 */
[----:B------:R-:W-:Y:S01]  /*a480*/  HMMA.16816.F32.BF16 R40, R4, R66, R36 ;  /* 0x000000420428723c */ /* 0x000fe20000041824 */
[----:B-1----:R-:W-:-:S04]  /*a490*/  FFMA.FTZ R8, R136, UR4, -R12 ;  /* 0x0000000488087c23 */ /* 0x002fc8000801080c */
[----:B------:R1:W4:Y:S03]  /*a4a0*/  MUFU.EX2 R133, R8 ;  /* 0x0000000800857308 */ /* 0x0003260000000800 */
[----:B------:R-:W-:Y:S01]  /*a4b0*/  HMMA.16816.F32.BF16 R36, R4, R62, R24 ;  /* 0x0000003e0424723c */ /* 0x000fe20000041818 */
[----:B------:R-:W4:Y:S01]  /*a4c0*/  LDSM.16.MT88.4 R24, [R44+0x9000] ;  /* 0x009000002c18783b */ /* 0x000f220000004200 */
[----:B--2---:R-:W-:Y:S01]  /*a4d0*/  FFMA.FTZ R9, R68, UR4, -R12 ;  /* 0x0000000444097c23 */ /* 0x004fe2000801080c */
[----:B---3--:R-:W-:-:S03]  /*a4e0*/  FFMA.FTZ R15, R207, UR4, -R2 ;  /* 0x00000004cf0f7c23 */ /* 0x008fc60008010802 */
[----:B------:R2:W3:Y:S02]  /*a4f0*/  MUFU.EX2 R247, R9 ;  /* 0x0000000900f77308 */ /* 0x0004e40000000800 */
[----:B------:R-:W-:Y:S01]  /*a500*/  HMMA.16816.F32.BF16 R48, R4, R60, R32 ;  /* 0x0000003c0430723c */ /* 0x000fe20000041820 */
[----:B-1----:R-:W-:Y:S01]  /*a510*/  FFMA.FTZ R8, R152, UR4, -R3 ;  /* 0x0000000498087c23 */ /* 0x002fe20008010803 */
[----:B----4-:R-:W-:-:S06]  /*a520*/  MOV R152, R133 ;  /* 0x0000008500987202 */ /* 0x010fcc0000000f00 */
[----:B------:R-:W-:Y:S01]  /*a530*/  HMMA.16816.F32.BF16 R76, R4, R56, R16 ;  /* 0x00000038044c723c */ /* 0x000fe20000041810 */
[----:B------:R1:W-:Y:S01]  /*a540*/  MUFU.EX2 R136, R8 ;  /* 0x0000000800887308 */ /* 0x0003e20000000800 */
[----:B------:R-:W-:Y:S01]  /*a550*/  LDSM.16.MT88.4 R16, [R45+0x9000] ;  /* 0x009000002d10783b */ /* 0x000fe20000004200 */
[----:B--2---:R-:W-:-:S05]  /*a560*/  FFMA.FTZ R9, R156, UR4, -R0 ;  /* 0x000000049c097c23 */ /* 0x004fca0008010800 */
[----:B------:R-:W-:Y:S01]  /*a570*/  HMMA.16816.F32.BF16 R32, R4, R58, R20 ;  /* 0x0000003a0420723c */ /* 0x000fe20000041814 */
[----:B------:R-:W2:Y:S01]  /*a580*/  LDSM.16.MT88.4 R20, [R46+0x9000] ;  /* 0x009000002e14783b */ /* 0x000ea20000004200 */
[----:B------:R4:W-:Y:S01]  /*a590*/  MUFU.EX2 R156, R9 ;  /* 0x00000009009c7308 */ /* 0x0009e20000000800 */
[----:B-1----:R-:W-:-:S05]  /*a5a0*/  FFMA.FTZ R8, R177, UR4, -R0 ;  /* 0x00000004b1087c23 */ /* 0x002fca0008010800 */
[----:B------:R-:W-:Y:S01]  /*a5b0*/  HMMA.16816.F32.BF16 R52, R4, R82, R28 ;  /* 0x000000520434723c */ /* 0x000fe2000004181c */
[--C-:B------:R-:W-:Y:S01]  /*a5c0*/  FFMA.FTZ R4, R144, UR4, -R3.reuse ;  /* 0x0000000490047c23 */ /* 0x100fe20008010803 */
[----:B------:R-:W-:Y:S01]  /*a5d0*/  FFMA.FTZ R5, R142, UR4, -R3 ;  /* 0x000000048e057c23 */ /* 0x000fe20008010803 */
[----:B------:R-:W1:Y:S01]  /*a5e0*/  LDSM.16.MT88.4 R28, [R47+0x9000] ;  /* 0x009000002f1c783b */ /* 0x000e620000004200 */
[----:B---3--:R-:W-:Y:S01]  /*a5f0*/  F2FP.BF16.F32.PACK_AB R6, R247, R152 ;  /* 0x00000098f706723e */ /* 0x008fe200000010ff */
[----:B------:R3:W3:Y:S01]  /*a600*/  MUFU.EX2 R11, R4 ;  /* 0x00000004000b7308 */ /* 0x0006e20000000800 */
[----:B----4-:R-:W-:-:S03]  /*a610*/  FFMA.FTZ R9, R140, UR4, -R0 ;  /* 0x000000048c097c23 */ /* 0x010fc60008010800 */
[----:B------:R4:W-:Y:S04]  /*a620*/  MUFU.EX2 R133, R5 ;  /* 0x0000000500857308 */ /* 0x0009e80000000800 */
[----:B------:R2:W-:Y:S04]  /*a630*/  MUFU.EX2 R144, R8 ;  /* 0x0000000800907308 */ /* 0x0005e80000000800 */
[----:B------:R2:W-:Y:S01]  /*a640*/  MUFU.EX2 R72, R9 ;  /* 0x0000000900487308 */ /* 0x0005e20000000800 */
[----:B---3--:R-:W-:-:S04]  /*a650*/  FFMA.FTZ R4, R69, UR4, -R3 ;  /* 0x0000000445047c23 */ /* 0x008fc80008010803 */
[----:B------:R3:W3:Y:S01]  /*a660*/  MUFU.EX2 R147, R4 ;  /* 0x0000000400937308 */ /* 0x0006e20000000800 */
[----:B----4-:R-:W-:Y:S01]  /*a670*/  F2FP.BF16.F32.PACK_AB R5, R11, R136 ;  /* 0x000000880b05723e */ /* 0x010fe200000010ff */
[----:B--2---:R-:W-:Y:S01]  /*a680*/  FFMA.FTZ R8, R151, UR4, -R0 ;  /* 0x0000000497087c23 */ /* 0x004fe20008010800 */
[----:B------:R-:W-:Y:S01]  /*a690*/  FFMA.FTZ R9, R164, UR4, -R2 ;  /* 0x00000004a4097c23 */ /* 0x000fe20008010802 */
[----:B------:R-:W-:-:S03]  /*a6a0*/  MOV R164, R251 ;  /* 0x000000fb00a47202 */ /* 0x000fc60000000f00 */
[----:B------:R2:W4:Y:S01]  /*a6b0*/  MUFU.EX2 R69, R9 ;  /* 0x0000000900457308 */ /* 0x0005220000000800 */
[----:B---3--:R-:W-:Y:S02]  /*a6c0*/  F2FP.BF16.F32.PACK_AB R4, R13, R243 ;  /* 0x000000f30d04723e */ /* 0x008fe400000010ff */
[----:B------:R-:W-:-:S07]  /*a6d0*/  F2FP.BF16.F32.PACK_AB R7, R147, R133 ;  /* 0x000000859307723e */ /* 0x000fce00000010ff */
[C---:B------:R-:W-:Y:S01]  /*a6e0*/  HMMA.16816.F32.BF16 R60, R4.reuse, R24, R128 ;  /* 0x00000018043c723c */ /* 0x040fe20000041880 */
[----:B------:R3:W-:Y:S01]  /*a6f0*/  MUFU.EX2 R131, R8 ;  /* 0x0000000800837308 */ /* 0x0007e20000000800 */
[----:B------:R-:W-:Y:S01]  /*a700*/  MOV R130, R11 ;  /* 0x0000000b00827202 */ /* 0x000fe20000000f00 */
[----:B--2---:R-:W-:Y:S01]  /*a710*/  FFMA.FTZ R9, R148, UR4, -R12 ;  /* 0x0000000494097c23 */ /* 0x004fe2000801080c */
[----:B------:R-:W-:Y:S02]  /*a720*/  IMAD.MOV.U32 R129, RZ, RZ, R13 ;  /* 0x000000ffff817224 */ /* 0x000fe400078e000d */
[----:B------:R-:W-:Y:S01]  /*a730*/  FFMA.FTZ R13, R202, UR4, -R0 ;  /* 0x00000004ca0d7c23 */ /* 0x000fe20008010800 */
[----:B------:R-:W-:Y:S01]  /*a740*/  MOV R148, R130 ;  /* 0x0000008200947202 */ /* 0x000fe20000000f00 */
[----:B------:R2:W-:Y:S01]  /*a750*/  MUFU.EX2 R142, R9 ;  /* 0x00000009008e7308 */ /* 0x0005e20000000800 */
[----:B------:R-:W-:Y:S01]  /*a760*/  HMMA.16816.F32.BF16 R92, R4, R20, R120 ;  /* 0x00000014045c723c */ /* 0x000fe20000041878 */
[----:B------:R-:W-:-:S02]  /*a770*/  MOV R130, R136 ;  /* 0x0000008800827202 */ /* 0x000fc40000000f00 */
[----:B------:R1:W-:Y:S01]  /*a780*/  MUFU.EX2 R128, R13 ;  /* 0x0000000d00807308 */ /* 0x0003e20000000800 */
[----:B------:R-:W-:Y:S01]  /*a790*/  MOV R136, R245 ;  /* 0x000000f500887202 */ /* 0x000fe20000000f00 */
[----:B---3--:R-:W-:-:S03]  /*a7a0*/  FFMA.FTZ R8, R182, UR4, -R2 ;  /* 0x00000004b6087c23 */ /* 0x008fc60008010802 */
[C---:B------:R-:W-:Y:S01]  /*a7b0*/  HMMA.16816.F32.BF16 R104, R4.reuse, R16, R104 ;  /* 0x000000100468723c */ /* 0x040fe20000041868 */
[----:B------:R3:W-:Y:S04]  /*a7c0*/  MUFU.EX2 R182, R10 ;  /* 0x0000000a00b67308 */ /* 0x0007e80000000800 */
[----:B------:R3:W3:Y:S01]  /*a7d0*/  MUFU.EX2 R229, R8 ;  /* 0x0000000800e57308 */ /* 0x0006e20000000800 */
[----:B--2---:R-:W-:Y:S01]  /*a7e0*/  FFMA.FTZ R9, R135, UR4, -R12 ;  /* 0x0000000487097c23 */ /* 0x004fe2000801080c */
[----:B----4-:R-:W-:Y:S01]  /*a7f0*/  MOV R135, R69 ;  /* 0x0000004500877202 */ /* 0x010fe20000000f00 */
[----:B-1----:R-:W-:Y:S01]  /*a800*/  HMMA.16816.F32.BF16 R124, R4, R28, R124 ;  /* 0x0000001c047c723c */ /* 0x002fe2000004187c */
[----:B------:R-:W-:Y:S01]  /*a810*/  FFMA.FTZ R13, R179, UR4, -R0 ;  /* 0x00000004b30d7c23 */ /* 0x000fe20008010800 */
[----:B------:R1:W-:Y:S01]  /*a820*/  MUFU.EX2 R237, R9 ;  /* 0x0000000900ed7308 */ /* 0x0003e20000000800 */
[----:B------:R-:W-:-:S03]  /*a830*/  MOV R202, R135 ;  /* 0x0000008700ca7202 */ /* 0x000fc60000000f00 */
[----:B------:R2:W-:Y:S01]  /*a840*/  MUFU.EX2 R140, R13 ;  /* 0x0000000d008c7308 */ /* 0x0005e20000000800 */
[--C-:B---3--:R-:W-:Y:S01]  /*a850*/  FFMA.FTZ R10, R153, UR4, -R3.reuse ;  /* 0x00000004990a7c23 */ /* 0x108fe20008010803 */
[C---:B------:R-:W-:Y:S01]  /*a860*/  HMMA.16816.F32.BF16 R56, R4.reuse, R26, R116 ;  /* 0x0000001a0438723c */ /* 0x040fe20000041874 */
[--C-:B------:R-:W-:Y:S02]  /*a870*/  FFMA.FTZ R8, R145, UR4, -R2.reuse ;  /* 0x0000000491087c23 */ /* 0x100fe40008010802 */
[----:B------:R-:W-:Y:S04]  /*a880*/  MUFU.EX2 R151, R10 ;  /* 0x0000000a00977308 */ /* 0x000fe80000000800 */
[----:B------:R3:W4:Y:S01]  /*a890*/  MUFU.EX2 R145, R8 ;  /* 0x0000000800917308 */ /* 0x0007220000000800 */
[----:B------:R-:W-:Y:S01]  /*a8a0*/  HMMA.16816.F32.BF16 R64, R4, R22, R96 ;  /* 0x000000160440723c */ /* 0x000fe20000041860 */
[----:B-1----:R-:W-:Y:S01]  /*a8b0*/  FFMA.FTZ R9, R150, UR4, -R3 ;  /* 0x0000000496097c23 */ /* 0x002fe20008010803 */
[----:B------:R-:W-:Y:S01]  /*a8c0*/  MOV R150, R239 ;  /* 0x000000ef00967202 */ /* 0x000fe20000000f00 */
[----:B--2---:R-:W-:-:S02]  /*a8d0*/  FFMA.FTZ R13, R206, UR4, -R2 ;  /* 0x00000004ce0d7c23 */ /* 0x004fc40008010802 */
[----:B------:R-:W-:Y:S03]  /*a8e0*/  MUFU.EX2 R177, R9 ;  /* 0x0000000900b17308 */ /* 0x000fe60000000800 */
[----:B------:R-:W-:Y:S01]  /*a8f0*/  HMMA.16816.F32.BF16 R112, R4, R18, R112 ;  /* 0x000000120470723c */ /* 0x000fe20000041870 */
[----:B------:R1:W-:Y:S01]  /*a900*/  MUFU.EX2 R252, R13 ;  /* 0x0000000d00fc7308 */ /* 0x0003e20000000800 */
[----:B---3--:R-:W-:Y:S01]  /*a910*/  FFMA.FTZ R8, R167, UR4, -R12 ;  /* 0x00000004a7087c23 */ /* 0x008fe2000801080c */
[----:B------:R-:W-:Y:S01]  /*a920*/  MOV R167, R129 ;  /* 0x0000008100a77202 */ /* 0x000fe20000000f00 */
[----:B------:R-:W-:-:S04]  /*a930*/  IMAD.MOV.U32 R129, RZ, RZ, R250 ;  /* 0x000000ffff817224 */ /* 0x000fc800078e00fa */
[----:B------:R-:W-:Y:S01]  /*a940*/  HMMA.16816.F32.BF16 R108, R4, R30, R108 ;  /* 0x0000001e046c723c */ /* 0x000fe2000004186c */
[----:B------:R2:W3:Y:S01]  /*a950*/  MUFU.EX2 R68, R8 ;  /* 0x0000000800447308 */ /* 0x0004e20000000800 */
[----:B------:R-:W-:Y:S02]  /*a960*/  F2FP.BF16.F32.PACK_AB R4, R156, R144 ;  /* 0x000000909c04723e */ /* 0x000fe400000010ff */
[----:B------:R-:W-:Y:S02]  /*a970*/  F2FP.BF16.F32.PACK_AB R5, R182, R229 ;  /* 0x000000e5b605723e */ /* 0x000fe400000010ff */
[----:B------:R-:W-:Y:S01]  /*a980*/  F2FP.BF16.F32.PACK_AB R6, R72, R131 ;  /* 0x000000834806723e */ /* 0x000fe200000010ff */
[----:B-1----:R-:W-:Y:S01]  /*a990*/  FFMA.FTZ R13, R166, UR4, -R2 ;  /* 0x00000004a60d7c23 */ /* 0x002fe20008010802 */
[----:B----4-:R-:W-:Y:S01]  /*a9a0*/  F2FP.BF16.F32.PACK_AB R7, R145, R69 ;  /* 0x000000459107723e */ /* 0x010fe200000010ff */
[----:B------:R-:W-:Y:S01]  /*a9b0*/  IMAD.MOV.U32 R69, RZ, RZ, R248 ;  /* 0x000000ffff457224 */ /* 0x000fe200078e00f8 */
[----:B------:R-:W-:Y:S01]  /*a9c0*/  MOV R190, R167 ;  /* 0x000000a700be7202 */ /* 0x000fe20000000f00 */
[----:B------:R1:W-:Y:S01]  /*a9d0*/  MUFU.EX2 R250, R13 ;  /* 0x0000000d00fa7308 */ /* 0x0003e20000000800 */
[----:B------:R-:W-:Y:S01]  /*a9e0*/  MOV R167, R136 ;  /* 0x0000008800a77202 */ /* 0x000fe20000000f00 */
[----:B--2---:R-:W-:Y:S01]  /*a9f0*/  FFMA.FTZ R8, R149, UR4, -R12 ;  /* 0x0000000495087c23 */ /* 0x004fe2000801080c */
[----:B---3--:R-:W-:Y:S01]  /*aa00*/  IMAD.MOV.U32 R153, RZ, RZ, R68 ;  /* 0x000000ffff997224 */ /* 0x008fe200078e0044 */
[----:B------:R-:W-:Y:S01]  /*aa10*/  HMMA.16816.F32.BF16 R80, R4, R20, R48 ;  /* 0x000000140450723c */ /* 0x000fe20000041830 */
[----:B------:R-:W-:Y:S01]  /*aa20*/  IMAD.MOV.U32 R149, RZ, RZ, R131 ;  /* 0x000000ffff957224 */ /* 0x000fe200078e0083 */
[----:B------:R2:W-:Y:S01]  /*aa30*/  MUFU.EX2 R165, R8 ;  /* 0x0000000800a57308 */ /* 0x0005e20000000800 */
[----:B------:R-:W-:-:S02]  /*aa40*/  MOV R131, R247 ;  /* 0x000000f700837202 */ /* 0x000fc40000000f00 */
[----:B------:R-:W-:Y:S01]  /*aa50*/  IMAD.MOV.U32 R179, RZ, RZ, R149 ;  /* 0x000000ffffb37224 */ /* 0x000fe200078e0095 */
[----:B------:R-:W-:Y:S02]  /*aa60*/  MOV R149, R244 ;  /* 0x000000f400957202 */ /* 0x000fe40000000f00 */
[----:B------:R-:W-:Y:S01]  /*aa70*/  HMMA.16816.F32.BF16 R48, R4, R22, R36 ;  /* 0x000000160430723c */ /* 0x000fe20000041824 */
[----:B------:R-:W3:Y:S01]  /*aa80*/  LDSM.16.MT88.4 R20, [R44+0x9800] ;  /* 0x009800002c14783b */ /* 0x000ee20000004200 */
[----:B-1----:R-:W-:Y:S02]  /*aa90*/  FFMA.FTZ R13, R213, UR4, -R0 ;  /* 0x00000004d50d7c23 */ /* 0x002fe40008010800 */
[----:B------:R1:W-:Y:S01]  /*aaa0*/  MUFU.EX2 R213, R15 ;  /* 0x0000000f00d57308 */ /* 0x0003e20000000800 */
[----:B--2---:R-:W-:-:S03]  /*aab0*/  FFMA.FTZ R8, R174, UR4, -R3 ;  /* 0x00000004ae087c23 */ /* 0x004fc60008010803 */
[----:B------:R-:W-:Y:S01]  /*aac0*/  HMMA.16816.F32.BF16 R116, R4, R24, R88 ;  /* 0x000000180474723c */ /* 0x000fe20000041858 */
[----:B------:R-:W-:Y:S01]  /*aad0*/  MOV R174, R152 ;  /* 0x0000009800ae7202 */ /* 0x000fe20000000f00 */
[----:B------:R2:W-:Y:S01]  /*aae0*/  MUFU.EX2 R68, R8 ;  /* 0x0000000800447308 */ /* 0x0005e20000000800 */
[----:B------:R-:W-:Y:S01]  /*aaf0*/  MOV R152, R134 ;  /* 0x0000008600987202 */ /* 0x000fe20000000f00 */
[----:B------:R-:W-:-:S04]  /*ab00*/  IMAD.MOV.U32 R134, RZ, RZ, R241 ;  /* 0x000000ffff867224 */ /* 0x000fc800078e00f1 */
[----:B------:R-:W-:Y:S01]  /*ab10*/  HMMA.16816.F32.BF16 R96, R4, R26, R40 ;  /* 0x0000001a0460723c */ /* 0x000fe20000041828 */
[----:B-1----:R-:W-:-:S07]  /*ab20*/  FFMA.FTZ R15, R227, UR4, -R2 ;  /* 0x00000004e30f7c23 */ /* 0x002fce0008010802 */
[C---:B------:R-:W-:Y:S01]  /*ab30*/  HMMA.16816.F32.BF16 R40, R4.reuse, R16, R76 ;  /* 0x000000100428723c */ /* 0x040fe2000004184c */
[----:B--2---:R-:W-:Y:S01]  /*ab40*/  FFMA.FTZ R8, R137, UR4, -R3 ;  /* 0x0000000489087c23 */ /* 0x004fe20008010803 */
[----:B------:R1:W2:Y:S04]  /*ab50*/  MUFU.EX2 R76, R14 ;  /* 0x0000000e004c7308 */ /* 0x0002a80000000800 */
[----:B------:R4:W3:Y:S02]  /*ab60*/  MUFU.EX2 R238, R8 ;  /* 0x0000000800ee7308 */ /* 0x0008e40000000800 */
[C---:B------:R-:W-:Y:S01]  /*ab70*/  HMMA.16816.F32.BF16 R24, R4.reuse, R18, R32 ;  /* 0x000000120418723c */ /* 0x040fe20000041820 */
[----:B------:R-:W3:Y:S07]  /*ab80*/  LDSM.16.MT88.4 R16, [R46+0x9800] ;  /* 0x009800002e10783b */ /* 0x000eee0000004200 */
[----:B------:R-:W-:Y:S01]  /*ab90*/  HMMA.16816.F32.BF16 R32, R4, R28, R100 ;  /* 0x0000001c0420723c */ /* 0x000fe20000041864 */
[----:B-1----:R-:W-:Y:S01]  /*aba0*/  FFMA.FTZ R14, R160, UR4, -R0 ;  /* 0x00000004a00e7c23 */ /* 0x002fe20008010800 */
[----:B--2---:R-:W-:Y:S01]  /*abb0*/  MOV R166, R76 ;  /* 0x0000004c00a67202 */ /* 0x004fe20000000f00 */
[----:B----4-:R-:W1:Y:S02]  /*abc0*/  LDSM.16.MT88.4 R8, [R45+0x9800] ;  /* 0x009800002d08783b */ /* 0x010e640000004200 */
[----:B------:R2:W4:Y:S01]  /*abd0*/  MUFU.EX2 R162, R14 ;  /* 0x0000000e00a27308 */ /* 0x0005220000000800 */
[----:B------:R-:W-:-:S02]  /*abe0*/  MOV R160, R148 ;  /* 0x0000009400a07202 */ /* 0x000fc40000000f00 */
[----:B------:R-:W-:Y:S01]  /*abf0*/  HMMA.16816.F32.BF16 R36, R4, R30, R52 ;  /* 0x0000001e0424723c */ /* 0x000fe20000041834 */
[----:B------:R-:W4:Y:S01]  /*ac00*/  LDSM.16.MT88.4 R28, [R47+0x9800] ;  /* 0x009800002f1c783b */ /* 0x000f220000004200 */
[----:B------:R-:W-:Y:S02]  /*ac10*/  F2FP.BF16.F32.PACK_AB R4, R142, R153 ;  /* 0x000000998e04723e */ /* 0x000fe400000010ff */
[----:B------:R-:W-:Y:S02]  /*ac20*/  F2FP.BF16.F32.PACK_AB R5, R151, R68 ;  /* 0x000000449705723e */ /* 0x000fe400000010ff */
[----:B------:R-:W-:Y:S02]  /*ac30*/  F2FP.BF16.F32.PACK_AB R6, R237, R165 ;  /* 0x000000a5ed06723e */ /* 0x000fe400000010ff */
[----:B---3--:R-:W-:Y:S02]  /*ac40*/  F2FP.BF16.F32.PACK_AB R7, R238, R177 ;  /* 0x000000b1ee07723e */ /* 0x008fe400000010ff */
[----:B------:R-:W-:Y:S01]  /*ac50*/  MOV R148, R240 ;  /* 0x000000f000947202 */ /* 0x000fe20000000f00 */
[----:B--2---:R-:W-:Y:S01]  /*ac60*/  FFMA.FTZ R14, R191, UR4, -R2 ;  /* 0x00000004bf0e7c23 */ /* 0x004fe20008010802 */
[----:B------:R-:W-:-:S03]  /*ac70*/  MOV R191, R182 ;  /* 0x000000b600bf7202 */ /* 0x000fc60000000f00 */
[----:B------:R2:W3:Y:S01]  /*ac80*/  MUFU.EX2 R251, R14 ;  /* 0x0000000e00fb7308 */ /* 0x0004e20000000800 */
[C---:B------:R-:W-:Y:S08]  /*ac90*/  HMMA.16816.F32.BF16 R120, R4.reuse, R20, R60 ;  /* 0x000000140478723c */ /* 0x040ff0000004183c */
[----:B------:R-:W-:Y:S01]  /*aca0*/  HMMA.16816.F32.BF16 R60, R4, R22, R56 ;  /* 0x00000016043c723c */ /* 0x000fe20000041838 */
[----:B--2---:R-:W-:-:S07]  /*acb0*/  FFMA.FTZ R14, R204, UR4, -R0 ;  /* 0x00000004cc0e7c23 */ /* 0x004fce0008010800 */
[C---:B------:R-:W-:Y:S01]  /*acc0*/  HMMA.16816.F32.BF16 R56, R4.reuse, R18, R64 ;  /* 0x000000120438723c */ /* 0x040fe20000041840 */
[----:B------:R2:W-:Y:S07]  /*acd0*/  MUFU.EX2 R240, R14 ;  /* 0x0000000e00f07308 */ /* 0x0005ee0000000800 */
[----:B------:R-:W-:Y:S01]  /*ace0*/  HMMA.16816.F32.BF16 R52, R4, R16, R92 ;  /* 0x000000100434723c */ /* 0x000fe2000004185c */
[----:B--2---:R-:W-:-:S07]  /*acf0*/  FFMA.FTZ R14, R192, UR4, -R0 ;  /* 0x00000004c00e7c23 */ /* 0x004fce0008010800 */
[C---:B-1----:R-:W-:Y:S01]  /*ad00*/  HMMA.16816.F32.BF16 R64, R4.reuse, R8, R104 ;  /* 0x000000080440723c */ /* 0x042fe20000041868 */
[----:B------:R1:W-:Y:S07]  /*ad10*/  MUFU.EX2 R239, R14 ;  /* 0x0000000e00ef7308 */ /* 0x0003ee0000000800 */
[C---:B------:R-:W-:Y:S08]  /*ad20*/  HMMA.16816.F32.BF16 R76, R4.reuse, R10, R112 ;  /* 0x0000000a044c723c */ /* 0x040ff00000041870 */
[----:B----4-:R-:W-:Y:S01]  /*ad30*/  HMMA.16816.F32.BF16 R124, R4, R28, R124 ;  /* 0x0000001c047c723c */ /* 0x010fe2000004187c */
[----:B-1----:R-:W-:-:S07]  /*ad40*/  FFMA.FTZ R14, R194, UR4, -R2 ;  /* 0x00000004c20e7c23 */ /* 0x002fce0008010802 */
[----:B------:R-:W-:Y:S01]  /*ad50*/  HMMA.16816.F32.BF16 R88, R4, R30, R108 ;  /* 0x0000001e0458723c */ /* 0x000fe2000004186c */
[----:B------:R-:W-:Y:S02]  /*ad60*/  F2FP.BF16.F32.PACK_AB R4, R166, R128 ;  /* 0x00000080a604723e */ /* 0x000fe400000010ff */
[----:B------:R-:W-:Y:S02]  /*ad70*/  F2FP.BF16.F32.PACK_AB R5, R249, R252 ;  /* 0x000000fcf905723e */ /* 0x000fe400000010ff */
[----:B------:R-:W-:Y:S02]  /*ad80*/  F2FP.BF16.F32.PACK_AB R6, R162, R140 ;  /* 0x0000008ca206723e */ /* 0x000fe400000010ff */
[----:B---3--:R-:W-:-:S07]  /*ad90*/  F2FP.BF16.F32.PACK_AB R7, R250, R251 ;  /* 0x000000fbfa07723e */ /* 0x008fce00000010ff */
[C---:B------:R-:W-:Y:S01]  /*ada0*/  HMMA.16816.F32.BF16 R92, R4.reuse, R8, R40 ;  /* 0x00000008045c723c */ /* 0x040fe20000041828 */
[--C-:B------:R-:W-:Y:S01]  /*adb0*/  FFMA.FTZ R8, R199, UR4, -R12.reuse ;  /* 0x00000004c7087c23 */ /* 0x100fe2000801080c */
[----:B------:R-:W-:Y:S01]  /*adc0*/  FFMA.FTZ R9, R168, UR4, -R12 ;  /* 0x00000004a8097c23 */ /* 0x000fe2000801080c */
[----:B------:R-:W-:Y:S01]  /*add0*/  MOV R199, R68 ;  /* 0x0000004400c77202 */ /* 0x000fe20000000f00 */
[----:B------:R-:W-:Y:S01]  /*ade0*/  IMAD.MOV.U32 R168, RZ, RZ, R156 ;  /* 0x000000ffffa87224 */ /* 0x000fe200078e009c */
[----:B------:R1:W-:Y:S01]  /*adf0*/  MUFU.EX2 R248, R8 ;  /* 0x0000000800f87308 */ /* 0x0003e20000000800 */
[----:B------:R-:W-:Y:S02]  /*ae00*/  MOV R68, R246 ;  /* 0x000000f600447202 */ /* 0x000fe40000000f00 */
[----:B------:R-:W-:Y:S01]  /*ae10*/  HMMA.16816.F32.BF16 R104, R4, R16, R80 ;  /* 0x000000100468723c */ /* 0x000fe20000041850 */
[----:B------:R2:W3:Y:S02]  /*ae20*/  MUFU.EX2 R245, R9 ;  /* 0x0000000900f57308 */ /* 0x0004e40000000800 */
[----:B------:R-:W-:Y:S01]  /*ae30*/  IMAD.MOV.U32 R156, RZ, RZ, R68 ;  /* 0x000000ffff9c7224 */ /* 0x000fe200078e0044 */
[----:B------:R-:W-:-:S04]  /*ae40*/  MOV R68, R134 ;  /* 0x0000008600447202 */ /* 0x000fc80000000f00 */
[C---:B------:R-:W-:Y:S01]  /*ae50*/  HMMA.16816.F32.BF16 R80, R4.reuse, R10, R24 ;  /* 0x0000000a0450723c */ /* 0x040fe20000041818 */
[----:B------:R-:W-:Y:S01]  /*ae60*/  FFMA.FTZ R10, R180, UR4, -R3 ;  /* 0x00000004b40a7c23 */ /* 0x000fe20008010803 */
[----:B------:R-:W-:Y:S01]  /*ae70*/  LDSM.16.MT88.4 R24, [R44+0xa000] ;  /* 0x00a000002c18783b */ /* 0x000fe20000004200 */
[--C-:B-1----:R-:W-:Y:S01]  /*ae80*/  FFMA.FTZ R8, R154, UR4, -R12.reuse ;  /* 0x000000049a087c23 */ /* 0x102fe2000801080c */
[----:B------:R-:W-:Y:S02]  /*ae90*/  MOV R154, R128 ;  /* 0x00000080009a7202 */ /* 0x000fe40000000f00 */
[----:B------:R-:W-:Y:S01]  /*aea0*/  MOV R128, R131 ;  /* 0x0000008300807202 */ /* 0x000fe20000000f00 */
[----:B------:R1:W-:Y:S01]  /*aeb0*/  MUFU.EX2 R246, R8 ;  /* 0x0000000800f67308 */ /* 0x0003e20000000800 */
[----:B--2---:R-:W-:Y:S01]  /*aec0*/  FFMA.FTZ R9, R158, UR4, -R12 ;  /* 0x000000049e097c23 */ /* 0x004fe2000801080c */
[----:B------:R-:W-:Y:S01]  /*aed0*/  HMMA.16816.F32.BF16 R116, R4, R20, R116 ;  /* 0x000000140474723c */ /* 0x000fe20000041874 */
[----:B------:R-:W-:-:S02]  /*aee0*/  MOV R131, R242 ;  /* 0x000000f200837202 */ /* 0x000fc40000000f00 */
[----:B------:R2:W-:Y:S01]  /*aef0*/  MUFU.EX2 R247, R9 ;  /* 0x0000000900f77308 */ /* 0x0005e20000000800 */
[----:B------:R-:W-:Y:S02]  /*af00*/  MOV R158, R130 ;  /* 0x00000082009e7202 */ /* 0x000fe40000000f00 */
[----:B------:R-:W-:Y:S02]  /*af10*/  MOV R130, R236 ;  /* 0x000000ec00827202 */ /* 0x000fe40000000f00 */
[C---:B------:R-:W-:Y:S01]  /*af20*/  HMMA.16816.F32.BF16 R108, R4.reuse, R22, R96 ;  /* 0x00000016046c723c */ /* 0x040fe20000041860 */
[----:B------:R-:W4:Y:S01]  /*af30*/  LDSM.16.MT88.4 R20, [R46+0xa000] ;  /* 0x00a000002e14783b */ /* 0x000f220000004200 */
[--C-:B-1----:R-:W-:Y:S01]  /*af40*/  FFMA.FTZ R8, R201, UR4, -R3.reuse ;  /* 0x00000004c9087c23 */ /* 0x102fe20008010803 */
[----:B------:R-:W-:Y:S02]  /*af50*/  IMAD.MOV.U32 R201, RZ, RZ, R238 ;  /* 0x000000ffffc97224 */ /* 0x000fe400078e00ee */
[----:B------:R1:W-:Y:S03]  /*af60*/  MUFU.EX2 R238, R13 ;  /* 0x0000000d00ee7308 */ /* 0x0003e60000000800 */
[C---:B------:R-:W-:Y:S01]  /*af70*/  HMMA.16816.F32.BF16 R100, R4.reuse, R18, R48 ;  /* 0x000000120464723c */ /* 0x040fe20000041830 */
[----:B--2---:R-:W-:Y:S01]  /*af80*/  FFMA.FTZ R9, R161, UR4, -R3 ;  /* 0x00000004a1097c23 */ /* 0x004fe20008010803 */
[----:B------:R-:W-:Y:S01]  /*af90*/  MOV R161, R153 ;  /* 0x0000009900a17202 */ /* 0x000fe20000000f00 */
[----:B------:R2:W-:Y:S01]  /*afa0*/  MUFU.EX2 R241, R8 ;  /* 0x0000000800f17308 */ /* 0x0005e20000000800 */
[----:B------:R-:W-:Y:S01]  /*afb0*/  MOV R153, R174 ;  /* 0x000000ae00997202 */ /* 0x000fe20000000f00 */
[----:B------:R-:W-:Y:S01]  /*afc0*/  IMAD.MOV.U32 R174, RZ, RZ, R243 ;  /* 0x000000ffffae7224 */ /* 0x000fe200078e00f3 */
[----:B------:R-:W-:Y:S01]  /*afd0*/  LDSM.16.MT88.4 R16, [R47+0xa000] ;  /* 0x00a000002f10783b */ /* 0x000fe20000004200 */
[----:B------:R-:W3:Y:S01]  /*afe0*/  MUFU.EX2 R243, R10 ;  /* 0x0000000a00f37308 */ /* 0x000ee20000000800 */
[----:B------:R-:W-:Y:S03]  /*aff0*/  HMMA.16816.F32.BF16 R32, R4, R28, R32 ;  /* 0x0000001c0420723c */ /* 0x000fe60000041820 */
[----:B------:R-:W-:Y:S01]  /*b000*/  MUFU.EX2 R244, R9 ;  /* 0x0000000900f47308 */ /* 0x000fe20000000800 */
[----:B-1----:R-:W-:Y:S01]  /*b010*/  FFMA.FTZ R13, R189, UR4, -R0 ;  /* 0x00000004bd0d7c23 */ /* 0x002fe20008010800 */
[----:B------:R-:W-:-:S02]  /*b020*/  MOV R189, R229 ;  /* 0x000000e500bd7202 */ /* 0x000fc40000000f00 */
[----:B------:R1:W-:Y:S01]  /*b030*/  MUFU.EX2 R229, R14 ;  /* 0x0000000e00e57308 */ /* 0x0003e20000000800 */
[----:B--2---:R-:W-:Y:S01]  /*b040*/  FFMA.FTZ R8, R159, UR4, -R3 ;  /* 0x000000049f087c23 */ /* 0x004fe20008010803 */
[----:B------:R-:W-:Y:S01]  /*b050*/  MOV R159, R237 ;  /* 0x000000ed009f7202 */ /* 0x000fe20000000f00 */
[----:B------:R-:W-:Y:S01]  /*b060*/  HMMA.16816.F32.BF16 R28, R4, R30, R36 ;  /* 0x0000001e041c723c */ /* 0x000fe20000041824 */
[----:B------:R2:W-:Y:S01]  /*b070*/  MUFU.EX2 R237, R13 ;  /* 0x0000000d00ed7308 */ /* 0x0005e20000000800 */
[----:B---3--:R-:W-:Y:S02]  /*b080*/  F2FP.BF16.F32.PACK_AB R4, R245, R248 ;  /* 0x000000f8f504723e */ /* 0x008fe400000010ff */
[----:B------:R-:W-:Y:S01]  /*b090*/  F2FP.BF16.F32.PACK_AB R5, R243, R241 ;  /* 0x000000f1f305723e */ /* 0x000fe200000010ff */
[----:B------:R3:W4:Y:S01]  /*b0a0*/  MUFU.EX2 R242, R8 ;  /* 0x0000000800f27308 */ /* 0x0007220000000800 */
[----:B------:R-:W-:Y:S01]  /*b0b0*/  F2FP.BF16.F32.PACK_AB R6, R247, R246 ;  /* 0x000000f6f706723e */ /* 0x000fe200000010ff */
[--C-:B-1----:R-:W-:Y:S01]  /*b0c0*/  FFMA.FTZ R14, R226, UR4, -R2.reuse ;  /* 0x00000004e20e7c23 */ /* 0x102fe20008010802 */
[----:B--2---:R-:W-:Y:S01]  /*b0d0*/  FFMA.FTZ R13, R218, UR4, -R2 ;  /* 0x00000004da0d7c23 */ /* 0x004fe20008010802 */
[----:B---3--:R-:W1:Y:S03]  /*b0e0*/  LDSM.16.MT88.4 R8, [R45+0xa000] ;  /* 0x00a000002d08783b */ /* 0x008e660000004200 */
[----:B------:R2:W3:Y:S01]  /*b0f0*/  MUFU.EX2 R236, R13 ;  /* 0x0000000d00ec7308 */ /* 0x0004e20000000800 */
[----:B----4-:R-:W-:-:S07]  /*b100*/  F2FP.BF16.F32.PACK_AB R7, R242, R244 ;  /* 0x000000f4f207723e */ /* 0x010fce00000010ff */
[----:B------:R-:W-:Y:S01]  /*b110*/  HMMA.16816.F32.BF16 R96, R4, R20, R52 ;  /* 0x000000140460723c */ /* 0x000fe20000041834 */
[----:B--2---:R-:W-:-:S07]  /*b120*/  FFMA.FTZ R13, R193, UR4, -R2 ;  /* 0x00000004c10d7c23 */ /* 0x004fce0008010802 */
[C---:B------:R-:W-:Y:S01]  /*b130*/  HMMA.16816.F32.BF16 R120, R4.reuse, R24, R120 ;  /* 0x000000180478723c */ /* 0x040fe20000041878 */
[----:B------:R2:W4:Y:S07]  /*b140*/  MUFU.EX2 R218, R13 ;  /* 0x0000000d00da7308 */ /* 0x00052e0000000800 */
[C---:B------:R-:W-:Y:S08]  /*b150*/  HMMA.16816.F32.BF16 R112, R4.reuse, R26, R60 ;  /* 0x0000001a0470723c */ /* 0x040ff0000004183c */
[----:B------:R-:W-:Y:S01]  /*b160*/  HMMA.16816.F32.BF16 R56, R4, R22, R56 ;  /* 0x000000160438723c */ /* 0x000fe20000041838 */
[----:B--2---:R-:W-:-:S07]  /*b170*/  FFMA.FTZ R13, R176, UR4, -R2 ;  /* 0x00000004b00d7c23 */ /* 0x004fce0008010802 */
[C---:B-1----:R-:W-:Y:S08]  /*b180*/  HMMA.16816.F32.BF16 R52, R4.reuse, R8, R64 ;  /* 0x000000080434723c */ /* 0x042ff00000041840 */
[C---:B------:R-:W-:Y:S08]  /*b190*/  HMMA.16816.F32.BF16 R48, R4.reuse, R10, R76 ;  /* 0x0000000a0430723c */ /* 0x040ff0000004184c */
[C---:B------:R-:W-:Y:S08]  /*b1a0*/  HMMA.16816.F32.BF16 R40, R4.reuse, R16, R124 ;  /* 0x000000100428723c */ /* 0x040ff0000004187c */
[----:B------:R-:W-:Y:S01]  /*b1b0*/  HMMA.16816.F32.BF16 R36, R4, R18, R88 ;  /* 0x000000120424723c */ /* 0x000fe20000041858 */
[----:B------:R-:W-:-:S02]  /*b1c0*/  F2FP.BF16.F32.PACK_AB R4, R240, R238 ;  /* 0x000000eef004723e */ /* 0x000fc400000010ff */
[----:B---3--:R-:W-:Y:S02]  /*b1d0*/  F2FP.BF16.F32.PACK_AB R5, R213, R236 ;  /* 0x000000ecd505723e */ /* 0x008fe400000010ff */
[----:B------:R-:W-:Y:S02]  /*b1e0*/  F2FP.BF16.F32.PACK_AB R6, R239, R237 ;  /* 0x000000edef06723e */ /* 0x000fe400000010ff */
[----:B----4-:R-:W-:-:S07]  /*b1f0*/  F2FP.BF16.F32.PACK_AB R7, R218, R229 ;  /* 0x000000e5da07723e */ /* 0x010fce00000010ff */
[C---:B------:R-:W-:Y:S01]  /*b200*/  HMMA.16816.F32.BF16 R92, R4.reuse, R8, R92 ;  /* 0x00000008045c723c */ /* 0x040fe2000004185c */
[--C-:B------:R-:W-:Y:S01]  /*b210*/  FFMA.FTZ R8, R205, UR4, -R12.reuse ;  /* 0x00000004cd087c23 */ /* 0x100fe2000801080c */
[----:B------:R-:W-:Y:S01]  /*b220*/  FFMA.FTZ R9, R203, UR4, -R12 ;  /* 0x00000004cb097c23 */ /* 0x000fe2000801080c */
[----:B------:R-:W-:Y:S02]  /*b230*/  MOV R203, R168 ;  /* 0x000000a800cb7202 */ /* 0x000fe40000000f00 */
[----:B------:R1:W-:Y:S01]  /*b240*/  MUFU.EX2 R206, R8 ;  /* 0x0000000800ce7308 */ /* 0x0003e20000000800 */
[----:B------:R-:W-:Y:S01]  /*b250*/  MOV R168, R202 ;  /* 0x000000ca00a87202 */ /* 0x000fe20000000f00 */
[----:B------:R-:W-:Y:S01]  /*b260*/  IMAD.MOV.U32 R202, RZ, RZ, R153 ;  /* 0x000000ffffca7224 */ /* 0x000fe200078e0099 */
[----:B------:R-:W-:Y:S01]  /*b270*/  HMMA.16816.F32.BF16 R60, R4, R20, R104 ;  /* 0x00000014043c723c */ /* 0x000fe20000041868 */
[----:B------:R-:W-:Y:S01]  /*b280*/  MUFU.EX2 R207, R9 ;  /* 0x0000000900cf7308 */ /* 0x000fe20000000800 */
[----:B------:R-:W-:-:S02]  /*b290*/  MOV R153, R164 ;  /* 0x000000a400997202 */ /* 0x000fc40000000f00 */
[----:B------:R-:W-:-:S04]  /*b2a0*/  MOV R164, R129 ;  /* 0x0000008100a47202 */ /* 0x000fc80000000f00 */
[----:B------:R-:W-:Y:S01]  /*b2b0*/  HMMA.16816.F32.BF16 R88, R4, R22, R100 ;  /* 0x000000160458723c */ /* 0x000fe20000041864 */
[----:B------:R-:W2:Y:S01]  /*b2c0*/  LDSM.16.MT88.4 R20, [R46+0xa800] ;  /* 0x00a800002e14783b */ /* 0x000ea20000004200 */
[----:B-1----:R-:W-:-:S04]  /*b2d0*/  FFMA.FTZ R8, R183, UR4, -R12 ;  /* 0x00000004b7087c23 */ /* 0x002fc8000801080c */
[----:B------:R1:W-:Y:S02]  /*b2e0*/  MUFU.EX2 R204, R8 ;  /* 0x0000000800cc7308 */ /* 0x0003e40000000800 */
[----:B------:R-:W-:Y:S01]  /*b2f0*/  HMMA.16816.F32.BF16 R76, R4, R24, R116 ;  /* 0x00000018044c723c */ /* 0x000fe20000041874 */
[--C-:B------:R-:W-:Y:S01]  /*b300*/  FFMA.FTZ R118, R141, UR4, -R0.reuse ;  /* 0x000000048d767c23 */ /* 0x100fe20008010800 */
[--C-:B------:R-:W-:Y:S01]  /*b310*/  FFMA.FTZ R117, R139, UR4, -R0.reuse ;  /* 0x000000048b757c23 */ /* 0x100fe20008010800 */
[----:B------:R-:W-:-:S05]  /*b320*/  FFMA.FTZ R116, R138, UR4, -R0 ;  /* 0x000000048a747c23 */ /* 0x000fca0008010800 */
[C---:B------:R-:W-:Y:S01]  /*b330*/  HMMA.16816.F32.BF16 R64, R4.reuse, R26, R108 ;  /* 0x0000001a0440723c */ /* 0x040fe2000004186c */
[----:B------:R-:W3:Y:S07]  /*b340*/  LDSM.16.MT88.4 R24, [R44+0xa800] ;  /* 0x00a800002c18783b */ /* 0x000eee0000004200 */
[C---:B------:R-:W-:Y:S01]  /*b350*/  HMMA.16816.F32.BF16 R80, R4.reuse, R10, R80 ;  /* 0x0000000a0450723c */ /* 0x040fe20000041850 */
[----:B-1----:R-:W-:Y:S07]  /*b360*/  LDSM.16.MT88.4 R8, [R47+0xa800] ;  /* 0x00a800002f08783b */ /* 0x002fee0000004200 */
[C---:B------:R-:W-:Y:S08]  /*b370*/  HMMA.16816.F32.BF16 R32, R4.reuse, R16, R32 ;  /* 0x000000100420723c */ /* 0x040ff00000041820 */
[----:B------:R-:W-:Y:S01]  /*b380*/  HMMA.16816.F32.BF16 R28, R4, R18, R28 ;  /* 0x00000012041c723c */ /* 0x000fe2000004181c */
[----:B------:R-:W1:Y:S01]  /*b390*/  LDSM.16.MT88.4 R16, [R45+0xa800] ;  /* 0x00a800002d10783b */ /* 0x000e620000004200 */
[----:B------:R-:W-:Y:S01]  /*b3a0*/  FFMA.FTZ R4, R188, UR4, -R12 ;  /* 0x00000004bc047c23 */ /* 0x000fe2000801080c */
[--C-:B------:R-:W-:Y:S01]  /*b3b0*/  FFMA.FTZ R6, R209, UR4, -R3.reuse ;  /* 0x00000004d1067c23 */ /* 0x100fe20008010803 */
[----:B------:R-:W-:Y:S01]  /*b3c0*/  FFMA.FTZ R5, R195, UR4, -R3 ;  /* 0x00000004c3057c23 */ /* 0x000fe20008010803 */
[----:B------:R-:W-:Y:S01]  /*b3d0*/  MOV R209, R201 ;  /* 0x000000c900d17202 */ /* 0x000fe20000000f00 */
[----:B------:R4:W2:Y:S01]  /*b3e0*/  MUFU.EX2 R205, R4 ;  /* 0x0000000400cd7308 */ /* 0x0008a20000000800 */
[----:B------:R-:W-:-:S03]  /*b3f0*/  IMAD.MOV.U32 R201, RZ, RZ, R190 ;  /* 0x000000ffffc97224 */ /* 0x000fc600078e00be */
[----:B------:R2:W-:Y:S04]  /*b400*/  MUFU.EX2 R134, R6 ;  /* 0x0000000600867308 */ /* 0x0005e80000000800 */
[----:B------:R-:W-:Y:S01]  /*b410*/  MUFU.EX2 R136, R5 ;  /* 0x0000000500887308 */ /* 0x000fe20000000800 */
[--C-:B----4-:R-:W-:Y:S01]  /*b420*/  FFMA.FTZ R4, R208, UR4, -R3.reuse ;  /* 0x00000004d0047c23 */ /* 0x110fe20008010803 */
[----:B------:R-:W-:Y:S02]  /*b430*/  MOV R208, R159 ;  /* 0x0000009f00d07202 */ /* 0x000fe40000000f00 */
[----:B------:R-:W-:Y:S01]  /*b440*/  MOV R159, R191 ;  /* 0x000000bf009f7202 */ /* 0x000fe20000000f00 */
[----:B------:R4:W3:Y:S01]  /*b450*/  MUFU.EX2 R135, R4 ;  /* 0x0000000400877308 */ /* 0x0008e20000000800 */
[----:B--2---:R-:W-:Y:S01]  /*b460*/  F2FP.BF16.F32.PACK_AB R6, R205, R204 ;  /* 0x000000cccd06723e */ /* 0x004fe200000010ff */
[----:B----4-:R-:W-:Y:S01]  /*b470*/  FFMA.FTZ R4, R200, UR4, -R3 ;  /* 0x00000004c8047c23 */ /* 0x010fe20008010803 */
[----:B---3--:R-:W-:-:S02]  /*b480*/  F2FP.BF16.F32.PACK_AB R5, R135, R134 ;  /* 0x000000868705723e */ /* 0x008fc400000010ff */
[----:B------:R-:W-:Y:S01]  /*b490*/  MOV R200, R154 ;  /* 0x0000009a00c87202 */ /* 0x000fe20000000f00 */
[----:B------:R2:W3:Y:S01]  /*b4a0*/  MUFU.EX2 R137, R4 ;  /* 0x0000000400897308 */ /* 0x0004e20000000800 */
[----:B------:R-:W-:Y:S01]  /*b4b0*/  MOV R154, R179 ;  /* 0x000000b3009a7202 */ /* 0x000fe20000000f00 */
[----:B------:R-:W-:Y:S02]  /*b4c0*/  IMAD.MOV.U32 R179, RZ, RZ, R74 ;  /* 0x000000ffffb37224 */ /* 0x000fe400078e004a */
[----:B------:R-:W-:Y:S01]  /*b4d0*/  FFMA.FTZ R74, R172, UR4, -R2 ;  /* 0x00000004ac4a7c23 */ /* 0x000fe20008010802 */
        /* <DEDUP_REMOVED lines=11> */
[----:B------:R-:W-:Y:S01]  /*b590*/  MOV R219, R174 ;  /* 0x000000ae00db7202 */ /* 0x000fe20000000f00 */
[----:B------:R-:W-:Y:S01]  /*b5a0*/  FFMA.FTZ R4, R221, UR4, -R0 ;  /* 0x00000004dd047c23 */ /* 0x000fe20008010800 */
[----:B------:R-:W-:Y:S01]  /*b5b0*/  IMAD.MOV.U32 R174, RZ, RZ, R149 ;  /* 0x000000ffffae7224 */ /* 0x000fe200078e0095 */
[----:B------:R-:W-:Y:S01]  /*b5c0*/  MOV R149, R167 ;  /* 0x000000a700957202 */ /* 0x000fe20000000f00 */
[----:B------:R1:W-:Y:S01]  /*b5d0*/  MUFU.EX2 R129, R5 ;  /* 0x0000000500817308 */ /* 0x0003e20000000800 */
[----:B------:R-:W-:Y:S01]  /*b5e0*/  MOV R167, R156 ;  /* 0x0000009c00a77202 */ /* 0x000fe20000000f00 */
[----:B------:R-:W-:Y:S01]  /*b5f0*/  FFMA.FTZ R6, R220, UR4, -R2 ;  /* 0x00000004dc067c23 */ /* 0x000fe20008010802 */
[----:B------:R-:W-:Y:S01]  /*b600*/  MOV R156, R128 ;  /* 0x00000080009c7202 */ /* 0x000fe20000000f00 */
[--C-:B------:R-:W-:Y:S01]  /*b610*/  FFMA.FTZ R39, R210, UR4, -R0.reuse ;  /* 0x00000004d2277c23 */ /* 0x100fe20008010800 */
[----:B------:R2:W-:Y:S01]  /*b620*/  MUFU.EX2 R128, R4 ;  /* 0x0000000400807308 */ /* 0x0005e20000000800 */
[----:B------:R-:W-:Y:S01]  /*b630*/  MOV R37, R131 ;  /* 0x0000008300257202 */ /* 0x000fe20000000f00 */
[--C-:B------:R-:W-:Y:S01]  /*b640*/  FFMA.FTZ R38, R146, UR4, -R0.reuse ;  /* 0x0000000492267c23 */ /* 0x100fe20008010800 */
[----:B------:R-:W-:Y:S01]  /*b650*/  MOV R220, R174 ;  /* 0x000000ae00dc7202 */ /* 0x000fe20000000f00 */
[----:B------:R-:W-:Y:S01]  /*b660*/  MUFU.EX2 R125, R6 ;  /* 0x00000006007d7308 */ /* 0x000fe20000000800 */
[----:B------:R-:W-:Y:S01]  /*b670*/  MOV R174, R69 ;  /* 0x0000004500ae7202 */ /* 0x000fe20000000f00 */
[----:B------:R-:W-:Y:S01]  /*b680*/  FFMA.FTZ R69, R214, UR4, -R0 ;  /* 0x00000004d6457c23 */ /* 0x000fe20008010800 */
[----:B------:R-:W-:-:S02]  /*b690*/  IMAD.MOV.U32 R214, RZ, RZ, R85 ;  /* 0x000000ffffd67224 */ /* 0x000fc400078e0055 */
[----:B------:R-:W-:Y:S01]  /*b6a0*/  FFMA.FTZ R85, R170, UR4, -R2 ;  /* 0x00000004aa557c23 */ /* 0x000fe20008010802 */
[----:B-1----:R-:W-:Y:S01]  /*b6b0*/  FFMA.FTZ R5, R212, UR4, -R0 ;  /* 0x00000004d4057c23 */ /* 0x002fe20008010800 */
[----:B------:R-:W-:Y:S01]  /*b6c0*/  MOV R212, R130 ;  /* 0x0000008200d47202 */ /* 0x000fe20000000f00 */
[----:B------:R-:W-:Y:S02]  /*b6d0*/  IMAD.MOV.U32 R221, RZ, RZ, R189 ;  /* 0x000000ffffdd7224 */ /* 0x000fe400078e00bd */
[----:B------:R-:W-:Y:S01]  /*b6e0*/  FFMA.FTZ R36, R186, UR4, -R12 ;  /* 0x00000004ba247c23 */ /* 0x000fe2000801080c */
[----:B------:R1:W-:Y:S01]  /*b6f0*/  MUFU.EX2 R131, R5 ;  /* 0x0000000500837308 */ /* 0x0003e20000000800 */
[----:B--2---:R-:W-:Y:S01]  /*b700*/  FFMA.FTZ R4, R216, UR4, -R0 ;  /* 0x00000004d8047c23 */ /* 0x004fe20008010800 */
[----:B------:R-:W-:Y:S01]  /*b710*/  IMAD.MOV.U32 R216, RZ, RZ, R158 ;  /* 0x000000ffffd87224 */ /* 0x000fe200078e009e */
[----:B------:R-:W-:Y:S02]  /*b720*/  MOV R158, R160 ;  /* 0x000000a0009e7202 */ /* 0x000fe40000000f00 */
[----:B------:R2:W3:Y:S01]  /*b730*/  MUFU.EX2 R130, R4 ;  /* 0x0000000400827308 */ /* 0x0004e20000000800 */
[----:B------:R-:W-:Y:S01]  /*b740*/  MOV R160, R87 ;  /* 0x0000005700a07202 */ /* 0x000fe20000000f00 */
[----:B------:R-:W-:Y:S01]  /*b750*/  FFMA.FTZ R87, R143, UR4, -R0 ;  /* 0x000000048f577c23 */ /* 0x000fe20008010800 */
[--C-:B-1----:R-:W-:Y:S01]  /*b760*/  FFMA.FTZ R5, R217, UR4, -R2.reuse ;  /* 0x00000004d9057c23 */ /* 0x102fe20008010802 */
[----:B------:R-:W-:Y:S01]  /*b770*/  MOV R217, R149 ;  /* 0x0000009500d97202 */ /* 0x000fe20000000f00 */
[----:B------:R-:W-:Y:S01]  /*b780*/  IMAD.MOV.U32 R149, RZ, RZ, R167 ;  /* 0x000000ffff957224 */ /* 0x000fe200078e00a7 */
[----:B------:R-:W-:Y:S01]  /*b790*/  MOV R167, R68 ;  /* 0x0000004400a77202 */ /* 0x000fe20000000f00 */
[----:B------:R-:W-:Y:S01]  /*b7a0*/  MUFU.EX2 R126, R5 ;  /* 0x00000005007e7308 */ /* 0x000fe20000000800 */
[----:B--2---:R-:W-:Y:S01]  /*b7b0*/  FFMA.FTZ R4, R222, UR4, -R2 ;  /* 0x00000004de047c23 */ /* 0x004fe20008010802 */
[----:B---3--:R-:W-:Y:S01]  /*b7c0*/  F2FP.BF16.F32.PACK_AB R6, R131, R130 ;  /* 0x000000828306723e */ /* 0x008fe200000010ff */
[----:B------:R-:W-:Y:S01]  /*b7d0*/  IMAD.MOV.U32 R222, RZ, RZ, R150 ;  /* 0x000000ffffde7224 */ /* 0x000fe200078e0096 */
[----:B------:R-:W-:Y:S01]  /*b7e0*/  MOV R150, R152 ;  /* 0x0000009800967202 */ /* 0x000fe20000000f00 */
[----:B------:R1:W2:Y:S01]  /*b7f0*/  MUFU.EX2 R124, R4 ;  /* 0x00000004007c7308 */ /* 0x0002a20000000800 */
[----:B------:R-:W-:Y:S01]  /*b800*/  MOV R152, R75 ;  /* 0x0000004b00987202 */ /* 0x000fe20000000f00 */
[----:B------:R-:W-:Y:S01]  /*b810*/  FFMA.FTZ R68, R211, UR4, -R0 ;  /* 0x00000004d3447c23 */ /* 0x000fe20008010800 */
[----:B------:R-:W-:Y:S01]  /*b820*/  FFMA.FTZ R75, R169, UR4, -R2 ;  /* 0x00000004a94b7c23 */ /* 0x000fe20008010802 */
[----:B------:R-:W-:Y:S01]  /*b830*/  FFMA.FTZ R0, R223, UR4, -R12 ;  /* 0x00000004df007c23 */ /* 0x000fe2000801080c */
[----:B-1----:R-:W-:Y:S01]  /*b840*/  FFMA.FTZ R4, R215, UR4, -R2 ;  /* 0x00000004d7047c23 */ /* 0x002fe20008010802 */
[----:B--2---:R-:W-:-:S02]  /*b850*/  F2FP.BF16.F32.PACK_AB R5, R125, R124 ;  /* 0x0000007c7d05723e */ /* 0x004fc400000010ff */
[----:B------:R-:W-:Y:S01]  /*b860*/  MOV R215, R86 ;  /* 0x0000005600d77202 */ /* 0x000fe20000000f00 */
[----:B------:R1:W2:Y:S01]  /*b870*/  MUFU.EX2 R127, R4 ;  /* 0x00000004007f7308 */ /* 0x0002a20000000800 */
[----:B------:R-:W-:Y:S01]  /*b880*/  FFMA.FTZ R86, R171, UR4, -R2 ;  /* 0x00000004ab567c23 */ /* 0x000fe20008010802 */
[----:B-1----:R-:W-:Y:S02]  /*b890*/  F2FP.BF16.F32.PACK_AB R4, R129, R128 ;  /* 0x000000808104723e */ /* 0x002fe400000010ff */
[----:B--2---:R-:W-:-:S07]  /*b8a0*/  F2FP.BF16.F32.PACK_AB R7, R127, R126 ;  /* 0x0000007e7f07723e */ /* 0x004fce00000010ff */
[C---:B------:R-:W-:Y:S08]  /*b8b0*/  HMMA.16816.F32.BF16 R56, R4.reuse, R18, R80 ;  /* 0x000000120438723c */ /* 0x040ff00000041850 */
[----:B------:R-:W-:Y:S01]  /*b8c0*/  HMMA.16816.F32.BF16 R80, R4, R10, R28 ;  /* 0x0000000a0450723c */ /* 0x000fe2000004181c */
[----:B------:R-:W-:Y:S01]  /*b8d0*/  FFMA.FTZ R28, R230, UR4, -R2 ;  /* 0x00000004e61c7c23 */ /* 0x000fe20008010802 */
[--C-:B------:R-:W-:Y:S01]  /*b8e0*/  FFMA.FTZ R2, R232, UR4, -R3.reuse ;  /* 0x00000004e8027c23 */ /* 0x100fe20008010803 */
[--C-:B------:R-:W-:Y:S01]  /*b8f0*/  FFMA.FTZ R31, R196, UR4, -R3.reuse ;  /* 0x00000004c41f7c23 */ /* 0x100fe20008010803 */
[--C-:B------:R-:W-:Y:S01]  /*b900*/  FFMA.FTZ R30, R187, UR4, -R3.reuse ;  /* 0x00000004bb1e7c23 */ /* 0x100fe20008010803 */
[----:B------:R-:W-:-:S03]  /*b910*/  FFMA.FTZ R29, R185, UR4, -R3 ;  /* 0x00000004b91d7c23 */ /* 0x000fc60008010803 */
[C---:B------:R-:W-:Y:S01]  /*b920*/  HMMA.16816.F32.BF16 R40, R4.reuse, R22, R88 ;  /* 0x000000160428723c */ /* 0x040fe20000041858 */
[----:B------:R1:W-:Y:S07]  /*b930*/  MUFU.EX2 R89, R2 ;  /* 0x0000000200597308 */ /* 0x0003ee0000000800 */
[----:B------:R-:W-:Y:S01]  /*b940*/  HMMA.16816.F32.BF16 R52, R4, R16, R92 ;  /* 0x000000100434723c */ /* 0x000fe2000004185c */
[----:B------:R2:W-:Y:S01]  /*b950*/  MUFU.EX2 R93, R0 ;  /* 0x00000000005d7308 */ /* 0x0005e20000000800 */
[----:B------:R-:W-:Y:S01]  /*b960*/  LDSM.16.MT88.4 R16, [R45+0xb000] ;  /* 0x00b000002d10783b */ /* 0x000fe20000004200 */
[----:B-1----:R-:W-:Y:S01]  /*b970*/  FADD.FTZ R2, R220, R217 ;  /* 0x000000d9dc027221 */ /* 0x002fe20000010000 */
[----:B------:R-:W-:-:S04]  /*b980*/  MOV R220, R222 ;  /* 0x000000de00dc7202 */ /* 0x000fc80000000f00 */
[C---:B------:R-:W-:Y:S01]  /*b990*/  HMMA.16816.F32.BF16 R76, R4.reuse, R24, R76 ;  /* 0x00000018044c723c */ /* 0x040fe2000004184c */
[----:B------:R-:W-:Y:S02]  /*b9a0*/  MOV R222, R212 ;  /* 0x000000d400de7202 */ /* 0x000fe40000000f00 */
[----:B------:R-:W-:Y:S01]  /*b9b0*/  MOV R212, R216 ;  /* 0x000000d800d47202 */ /* 0x000fe20000000f00 */
[----:B------:R-:W-:Y:S01]  /*b9c0*/  IMAD.MOV.U32 R216, RZ, RZ, R219 ;  /* 0x000000ffffd87224 */ /* 0x000fe200078e00db */
[----:B------:R-:W-:Y:S01]  /*b9d0*/  MOV R219, R221 ;  /* 0x000000dd00db7202 */ /* 0x000fe20000000f00 */
[----:B--2---:R-:W-:Y:S01]  /*b9e0*/  FFMA.FTZ R0, R224, UR4, -R12 ;  /* 0x00000004e0007c23 */ /* 0x004fe2000801080c */
[----:B------:R-:W-:Y:S01]  /*b9f0*/  MOV R221, R161 ;  /* 0x000000a100dd7202 */ /* 0x000fe20000000f00 */
[----:B------:R-:W-:Y:S01]  /*ba00*/  HMMA.16816.F32.BF16 R64, R4, R26, R64 ;  /* 0x0000001a0440723c */ /* 0x000fe20000041840 */
[----:B------:R-:W-:Y:S01]  /*ba10*/  MOV R161, R199 ;  /* 0x000000c700a17202 */ /* 0x000fe20000000f00 */
[----:B------:R1:W-:Y:S01]  /*ba20*/  MUFU.EX2 R94, R0 ;  /* 0x00000000005e7308 */ /* 0x0003e20000000800 */
[----:B------:R-:W-:Y:S01]  /*ba30*/  IMAD.MOV.U32 R199, RZ, RZ, R166 ;  /* 0x000000ffffc77224 */ /* 0x000fe200078e00a6 */
[----:B------:R-:W-:Y:S01]  /*ba40*/  MOV R166, R160 ;  /* 0x000000a000a67202 */ /* 0x000fe20000000f00 */
[----:B------:R-:W-:Y:S01]  /*ba50*/  LDSM.16.MT88.4 R24, [R44+0xb000] ;  /* 0x00b000002c18783b */ /* 0x000fe20000004200 */
[----:B------:R-:W-:-:S02]  /*ba60*/  MOV R160, R179 ;  /* 0x000000b300a07202 */ /* 0x000fc40000000f00 */
[----:B------:R-:W-:Y:S01]  /*ba70*/  MOV R179, R150 ;  /* 0x0000009600b37202 */ /* 0x000fe20000000f00 */
[----:B------:R-:W-:Y:S01]  /*ba80*/  IMAD.MOV.U32 R150, RZ, RZ, R174 ;  /* 0x000000ffff967224 */ /* 0x000fe200078e00ae */
[----:B------:R-:W-:Y:S01]  /*ba90*/  MOV R174, R149 ;  /* 0x0000009500ae7202 */ /* 0x000fe20000000f00 */
[----:B------:R-:W-:Y:S01]  /*baa0*/  HMMA.16816.F32.BF16 R48, R4, R20, R60 ;  /* 0x000000140430723c */ /* 0x000fe2000004183c */
[----:B------:R-:W-:Y:S01]  /*bab0*/  MOV R149, R72 ;  /* 0x0000004800957202 */ /* 0x000fe20000000f00 */
[----:B------:R-:W2:Y:S01]  /*bac0*/  LDSM.16.MT88.4 R20, [R46+0xb000] ;  /* 0x00b000002e14783b */ /* 0x000ea20000004200 */
[----:B-1----:R-:W-:-:S03]  /*bad0*/  FFMA.FTZ R0, R234, UR4, -R3 ;  /* 0x00000004ea007c23 */ /* 0x002fc60008010803 */
[----:B------:R1:W5:Y:S02]  /*bae0*/  LDL.LU R72, [R1+0x84] ;  /* 0x0000840001487983 */ /* 0x0003640000300800 */
[----:B------:R-:W-:Y:S01]  /*baf0*/  HMMA.16816.F32.BF16 R188, R4, R8, R32 ;  /* 0x0000000804bc723c */ /* 0x000fe20000041820 */
[----:B------:R3:W-:Y:S01]  /*bb00*/  MUFU.EX2 R91, R0 ;  /* 0x00000000005b7308 */ /* 0x0007e20000000800 */
[----:B------:R-:W-:Y:S01]  /*bb10*/  MOV R211, R166 ;  /* 0x000000a600d37202 */ /* 0x000fe20000000f00 */
[--C-:B------:R-:W-:Y:S01]  /*bb20*/  FFMA.FTZ R4, R225, UR4, -R12.reuse ;  /* 0x00000004e1047c23 */ /* 0x100fe2000801080c */
[--C-:B------:R-:W-:Y:S01]  /*bb30*/  FFMA.FTZ R5, R178, UR4, -R12.reuse ;  /* 0x00000004b2057c23 */ /* 0x100fe2000801080c */
[--C-:B------:R-:W-:Y:S01]  /*bb40*/  FFMA.FTZ R35, R184, UR4, -R12.reuse ;  /* 0x00000004b8237c23 */ /* 0x100fe2000801080c */
[--C-:B------:R-:W-:Y:S01]  /*bb50*/  FFMA.FTZ R34, R175, UR4, -R12.reuse ;  /* 0x00000004af227c23 */ /* 0x100fe2000801080c */
[----:B------:R-:W-:Y:S01]  /*bb60*/  FFMA.FTZ R33, R173, UR4, -R12 ;  /* 0x00000004ad217c23 */ /* 0x000fe2000801080c */
[--C-:B------:R-:W-:Y:S01]  /*bb70*/  FFMA.FTZ R32, R198, UR4, -R3.reuse ;  /* 0x00000004c6207c23 */ /* 0x100fe20008010803 */
[----:B------:R-:W4:Y:S01]  /*bb80*/  LDSM.16.MT88.4 R8, [R47+0xb000] ;  /* 0x00b000002f08783b */ /* 0x000f220000004200 */
[----:B---3--:R-:W-:Y:S01]  /*bb90*/  FFMA.FTZ R0, R197, UR4, -R3 ;  /* 0x00000004c5007c23 */ /* 0x008fe20008010803 */
[----:B------:R3:W1:Y:S01]  /*bba0*/  MUFU.EX2 R95, R4 ;  /* 0x00000004005f7308 */ /* 0x0006620000000800 */
[----:B------:R-:W-:Y:S01]  /*bbb0*/  FADD.FTZ R37, R37, R220 ;  /* 0x000000dc25257221 */ /* 0x000fe20000010000 */
[----:B------:R-:W-:Y:S01]  /*bbc0*/  IMAD.MOV.U32 R146, RZ, RZ, R152 ;  /* 0x000000ffff927224 */ /* 0x000fe200078e0098 */
[----:B------:R-:W-:Y:S01]  /*bbd0*/  MOV R210, R233 ;  /* 0x000000e900d27202 */ /* 0x000fe20000000f00 */
[----:B------:R1:W-:Y:S01]  /*bbe0*/  MUFU.EX2 R92, R0 ;  /* 0x00000000005c7308 */ /* 0x0003e20000000800 */
[----:B------:R-:W-:-:S03]  /*bbf0*/  FADD.FTZ R12, R211, R2 ;  /* 0x00000002d30c7221 */ /* 0x000fc60000010000 */
[----:B------:R-:W-:Y:S04]  /*bc00*/  MUFU.EX2 R88, R38 ;  /* 0x0000002600587308 */ /* 0x000fe80000000800 */
[----:B------:R-:W-:Y:S04]  /*bc10*/  MUFU.EX2 R69, R69 ;  /* 0x0000004500457308 */ /* 0x000fe80000000800 */
[----:B------:R-:W-:Y:S01]  /*bc20*/  MUFU.EX2 R68, R68 ;  /* 0x0000004400447308 */ /* 0x000fe20000000800 */
[----:B---3--:R-:W-:Y:S01]  /*bc30*/  FFMA.FTZ R4, R231, UR4, -R3 ;  /* 0x00000004e7047c23 */ /* 0x008fe20008010803 */
[----:B-1----:R-:W-:-:S02]  /*bc40*/  FADD.FTZ R0, R215, R214 ;  /* 0x000000d6d7007221 */ /* 0x002fc40000010000 */
[----:B------:R-:W-:Y:S01]  /*bc50*/  MUFU.EX2 R39, R39 ;  /* 0x0000002700277308 */ /* 0x000fe20000000800 */
[----:B------:R-:W3:Y:S03]  /*bc60*/  LDL.LU R215, [R1+0x20] ;  /* 0x0000200001d77983 */ /* 0x000ee60000300800 */
[----:B------:R-:W-:Y:S01]  /*bc70*/  MUFU.EX2 R119, R5 ;  /* 0x0000000500777308 */ /* 0x000fe20000000800 */
[----:B------:R-:W3:Y:S01]  /*bc80*/  LDL.LU R217, [R1+0x24] ;  /* 0x0000240001d97983 */ /* 0x000ee20000300800 */
[----:B------:R-:W-:Y:S02]  /*bc90*/  MOV R214, R160 ;  /* 0x000000a000d67202 */ /* 0x000fe40000000f00 */
[----:B------:R1:W2:Y:S04]  /*bca0*/  MUFU.EX2 R90, R4 ;  /* 0x00000004005a7308 */ /* 0x0002a80000000800 */
[----:B------:R-:W-:Y:S01]  /*bcb0*/  MUFU.EX2 R28, R28 ;  /* 0x0000001c001c7308 */ /* 0x000fe20000000800 */
[----:B------:R-:W-:-:S03]  /*bcc0*/  MOV R211, R214 ;  /* 0x000000d600d37202 */ /* 0x000fc60000000f00 */
[----:B------:R-:W4:Y:S01]  /*bcd0*/  MUFU.EX2 R15, R15 ;  /* 0x0000000f000f7308 */ /* 0x000f220000000800 */
[----:B------:R-:W-:Y:S01]  /*bce0*/  MOV R214, R200 ;  /* 0x000000c800d67202 */ /* 0x000fe20000000f00 */
[----:B------:R-:W-:Y:S01]  /*bcf0*/  IMAD.MOV.U32 R200, RZ, RZ, R203 ;  /* 0x000000ffffc87224 */ /* 0x000fe200078e00cb */
[----:B------:R-:W-:Y:S01]  /*bd00*/  MOV R203, R159 ;  /* 0x0000009f00cb7202 */ /* 0x000fe20000000f00 */
[----:B------:R-:W-:Y:S01]  /*bd10*/  MUFU.EX2 R14, R14 ;  /* 0x0000000e000e7308 */ /* 0x000fe20000000800 */
[----:B------:R-:W-:Y:S01]  /*bd20*/  MOV R159, R201 ;  /* 0x000000c9009f7202 */ /* 0x000fe20000000f00 */
[----:B------:R-:W-:Y:S01]  /*bd30*/  IMAD.MOV.U32 R166, RZ, RZ, R174 ;  /* 0x000000ffffa67224 */ /* 0x000fe200078e00ae */
[----:B------:R-:W-:Y:S01]  /*bd40*/  MOV R201, R158 ;  /* 0x0000009e00c97202 */ /* 0x000fe20000000f00 */
[----:B------:R-:W-:Y:S02]  /*bd50*/  IMAD.MOV.U32 R158, RZ, RZ, R154 ;  /* 0x000000ffff9e7224 */ /* 0x000fe400078e009a */
[----:B------:R-:W-:Y:S01]  /*bd60*/  FADD.FTZ R0, R222, R0 ;  /* 0x00000000de007221 */ /* 0x000fe20000010000 */
[----:B------:R-:W-:-:S02]  /*bd70*/  MOV R154, R168 ;  /* 0x000000a8009a7202 */ /* 0x000fc40000000f00 */
[----:B------:R-:W-:Y:S01]  /*bd80*/  MOV R223, R164 ;  /* 0x000000a400df7202 */ /* 0x000fe20000000f00 */
[----:B------:R-:W-:Y:S01]  /*bd90*/  MUFU.EX2 R87, R87 ;  /* 0x0000005700577308 */ /* 0x000fe20000000800 */
[----:B------:R-:W-:Y:S01]  /*bda0*/  MOV R168, R153 ;  /* 0x0000009900a87202 */ /* 0x000fe20000000f00 */
[----:B------:R-:W-:Y:S01]  /*bdb0*/  LDSM.16.MT88.4 R184, [R45+0xb800] ;  /* 0x00b800002db8783b */ /* 0x000fe20000004200 */
[----:B------:R-:W-:Y:S01]  /*bdc0*/  MOV R153, R235 ;  /* 0x000000eb00997202 */ /* 0x000fe20000000f00 */
[----:B------:R-:W-:Y:S02]  /*bdd0*/  FADD.FTZ R0, R73, R0 ;  /* 0x0000000049007221 */ /* 0x000fe40000010000 */
[----:B------:R-:W4:Y:S01]  /*bde0*/  LDL.LU R235, [R1+0x80] ;  /* 0x0000800001eb7983 */ /* 0x000f220000300800 */
[----:B---3--:R-:W-:-:S04]  /*bdf0*/  FADD.FTZ R3, R217, R215 ;  /* 0x000000d7d9037221 */ /* 0x008fc80000010000 */
[----:B------:R-:W-:Y:S02]  /*be00*/  FADD.FTZ R3, R211, R3 ;  /* 0x00000003d3037221 */ /* 0x000fe40000010000 */
[----:B------:R-:W3:Y:S04]  /*be10*/  LDL.LU R211, [R1+0x38] ;  /* 0x0000380001d37983 */ /* 0x000ee80000300800 */
[----:B------:R-:W3:Y:S01]  /*be20*/  LDL.LU R73, [R1+0x7c] ;  /* 0x00007c0001497983 */ /* 0x000ee20000300800 */
[----:B------:R-:W-:Y:S02]  /*be30*/  MOV R138, R168 ;  /* 0x000000a8008a7202 */ /* 0x000fe40000000f00 */
[----:B------:R-:W-:Y:S01]  /*be40*/  MOV R139, R153 ;  /* 0x00000099008b7202 */ /* 0x000fe20000000f00 */
[----:B------:R-:W4:Y:S01]  /*be50*/  MUFU.EX2 R38, R13 ;  /* 0x0000000d00267308 */ /* 0x000f220000000800 */
[----:B------:R-:W-:Y:S01]  /*be60*/  MOV R215, R212 ;  /* 0x000000d400d77202 */ /* 0x000fe20000000f00 */
[----:B------:R-:W-:Y:S01]  /*be70*/  IMAD.MOV.U32 R217, RZ, RZ, R216 ;  /* 0x000000ffffd97224 */ /* 0x000fe200078e00d8 */
[----:B------:R-:W-:-:S02]  /*be80*/  MOV R220, R219 ;  /* 0x000000db00dc7202 */ /* 0x000fc40000000f00 */
[----:B------:R-:W-:Y:S02]  /*be90*/  MOV R222, R221 ;  /* 0x000000dd00de7202 */ /* 0x000fe40000000f00 */
[----:B-1----:R-:W-:Y:S02]  /*bea0*/  F2FP.BF16.F32.PACK_AB R4, R95, R93 ;  /* 0x0000005d5f04723e */ /* 0x002fe400000010ff */
[----:B--2---:R-:W-:Y:S02]  /*beb0*/  F2FP.BF16.F32.PACK_AB R5, R91, R90 ;  /* 0x0000005a5b05723e */ /* 0x004fe400000010ff */
[----:B------:R-:W-:Y:S02]  /*bec0*/  F2FP.BF16.F32.PACK_AB R6, R119, R94 ;  /* 0x0000005e7706723e */ /* 0x000fe400000010ff */
[----:B------:R-:W-:Y:S01]  /*bed0*/  F2FP.BF16.F32.PACK_AB R7, R92, R89 ;  /* 0x000000595c07723e */ /* 0x000fe200000010ff */
[----:B------:R-:W-:Y:S01]  /*bee0*/  IMAD.MOV.U32 R216, RZ, RZ, R199 ;  /* 0x000000ffffd87224 */ /* 0x000fe200078e00c7 */
[----:B------:R-:W-:Y:S01]  /*bef0*/  MOV R212, R161 ;  /* 0x000000a100d47202 */ /* 0x000fe20000000f00 */
[----:B------:R-:W-:Y:S01]  /*bf00*/  IMAD.MOV.U32 R221, RZ, RZ, R151 ;  /* 0x000000ffffdd7224 */ /* 0x000fe200078e0097 */
[----:B------:R-:W-:-:S02]  /*bf10*/  MOV R219, R142 ;  /* 0x0000008e00db7202 */ /* 0x000fc40000000f00 */
[----:B------:R-:W-:Y:S02]  /*bf20*/  MOV R160, R150 ;  /* 0x0000009600a07202 */ /* 0x000fe40000000f00 */
[----:B------:R-:W-:Y:S01]  /*bf30*/  MOV R174, R149 ;  /* 0x0000009500ae7202 */ /* 0x000fe20000000f00 */
[----:B------:R-:W-:Y:S01]  /*bf40*/  FADD.FTZ R12, R70, R12 ;  /* 0x0000000c460c7221 */ /* 0x000fe20000010000 */
[----:B------:R-:W-:Y:S01]  /*bf50*/  MOV R199, R148 ;  /* 0x0000009400c77202 */ /* 0x000fe20000000f00 */
[C---:B------:R-:W-:Y:S01]  /*bf60*/  HMMA.16816.F32.BF16 R104, R4.reuse, R20, R104 ;  /* 0x000000140468723c */ /* 0x040fe20000041868 */
[----:B------:R-:W-:Y:S01]  /*bf70*/  MOV R161, R140 ;  /* 0x0000008c00a17202 */ /* 0x000fe20000000f00 */
[----:B------:R-:W-:Y:S01]  /*bf80*/  FADD.FTZ R12, R157, R12 ;  /* 0x0000000c9d0c7221 */ /* 0x000fe20000010000 */
[----:B------:R-:W-:Y:S01]  /*bf90*/  FADD.FTZ R0, R155, R0 ;  /* 0x000000009b007221 */ /* 0x000fe20000010000 */
[----:B------:R-:W1:Y:S01]  /*bfa0*/  MUFU.EX2 R74, R74 ;  /* 0x0000004a004a7308 */ /* 0x000e620000000800 */
[----:B------:R-:W-:Y:S03]  /*bfb0*/  LDSM.16.MT88.4 R168, [R46+0xb800] ;  /* 0x00b800002ea8783b */ /* 0x000fe60000004200 */
[C---:B------:R-:W-:Y:S01]  /*bfc0*/  HMMA.16816.F32.BF16 R140, R4.reuse, R24, R120 ;  /* 0x00000018048c723c */ /* 0x040fe20000041878 */
[----:B------:R-:W2:Y:S01]  /*bfd0*/  MUFU.EX2 R32, R32 ;  /* 0x0000002000207308 */ /* 0x000ea20000000800 */
[----:B------:R1:W5:Y:S06]  /*bfe0*/  LDL.LU R70, [R1+0x78] ;  /* 0x0000780001467983 */ /* 0x00036c0000300800 */
[C---:B------:R-:W-:Y:S08]  /*bff0*/  HMMA.16816.F32.BF16 R148, R4.reuse, R26, R112 ;  /* 0x0000001a0494723c */ /* 0x040ff00000041870 */
[C---:B------:R-:W-:Y:S08]  /*c000*/  HMMA.16816.F32.BF16 R100, R4.reuse, R22, R100 ;  /* 0x000000160464723c */ /* 0x040ff00000041864 */
[C---:B------:R-:W-:Y:S08]  /*c010*/  HMMA.16816.F32.BF16 R96, R4.reuse, R16, R96 ;  /* 0x000000100460723c */ /* 0x040ff00000041860 */
[C---:B------:R-:W-:Y:S08]  /*c020*/  HMMA.16816.F32.BF16 R180, R4.reuse, R18, R180 ;  /* 0x0000001204b4723c */ /* 0x040ff000000418b4 */
[C---:B----4-:R-:W-:Y:S08]  /*c030*/  HMMA.16816.F32.BF16 R192, R4.reuse, R8, R192 ;  /* 0x0000000804c0723c */ /* 0x050ff000000418c0 */
[----:B------:R-:W-:Y:S01]  /*c040*/  HMMA.16816.F32.BF16 R60, R4, R10, R108 ;  /* 0x0000000a043c723c */ /* 0x000fe2000004186c */
[----:B------:R-:W-:-:S02]  /*c050*/  F2FP.BF16.F32.PACK_AB R4, R68, R69 ;  /* 0x000000454404723e */ /* 0x000fc400000010ff */
[----:B------:R-:W-:Y:S02]  /*c060*/  F2FP.BF16.F32.PACK_AB R5, R15, R28 ;  /* 0x0000001c0f05723e */ /* 0x000fe400000010ff */
[----:B------:R-:W-:Y:S02]  /*c070*/  F2FP.BF16.F32.PACK_AB R6, R88, R39 ;  /* 0x000000275806723e */ /* 0x000fe400000010ff */
[----:B------:R-:W-:Y:S01]  /*c080*/  F2FP.BF16.F32.PACK_AB R7, R38, R14 ;  /* 0x0000000e2607723e */ /* 0x000fe200000010ff */
[----:B------:R-:W-:-:S06]  /*c090*/  FADD.FTZ R0, R132, R0 ;  /* 0x0000000084007221 */ /* 0x000fcc0000010000 */
[----:B------:R-:W-:Y:S01]  /*c0a0*/  HMMA.16816.F32.BF16 R188, R4, R8, R188 ;  /* 0x0000000804bc723c */ /* 0x000fe200000418bc */
[----:B------:R-:W-:-:S07]  /*c0b0*/  FADD.FTZ R8, R163, R12 ;  /* 0x0000000ca3087221 */ /* 0x000fce0000010000 */
[C---:B------:R-:W-:Y:S08]  /*c0c0*/  HMMA.16816.F32.BF16 R48, R4.reuse, R20, R48 ;  /* 0x000000140430723c */ /* 0x040ff00000041830 */
[C---:B------:R-:W-:Y:S08]  /*c0d0*/  HMMA.16816.F32.BF16 R40, R4.reuse, R22, R40 ;  /* 0x000000160428723c */ /* 0x040ff00000041828 */
[C---:B------:R-:W-:Y:S08]  /*c0e0*/  HMMA.16816.F32.BF16 R76, R4.reuse, R24, R76 ;  /* 0x00000018044c723c */ /* 0x040ff0000004184c */
[C---:B------:R-:W-:Y:S08]  /*c0f0*/  HMMA.16816.F32.BF16 R64, R4.reuse, R26, R64 ;  /* 0x0000001a0440723c */ /* 0x040ff00000041840 */
[C---:B------:R-:W-:Y:S08]  /*c100*/  HMMA.16816.F32.BF16 R52, R4.reuse, R16, R52 ;  /* 0x000000100434723c */ /* 0x040ff00000041834 */
[C---:B------:R-:W-:Y:S01]  /*c110*/  HMMA.16816.F32.BF16 R56, R4.reuse, R18, R56 ;  /* 0x000000120438723c */ /* 0x040fe20000041838 */
[----:B------:R-:W4:Y:S01]  /*c120*/  MUFU.EX2 R36, R36 ;  /* 0x0000002400247308 */ /* 0x000f220000000800 */
[----:B------:R-:W-:Y:S06]  /*c130*/  LDSM.16.MT88.4 R16, [R47+0xb800] ;  /* 0x00b800002f10783b */ /* 0x000fec0000004200 */
[----:B------:R-:W-:Y:S01]  /*c140*/  HMMA.16816.F32.BF16 R20, R4, R10, R80 ;  /* 0x0000000a0414723c */ /* 0x000fe20000041850 */
[----:B------:R-:W4:Y:S04]  /*c150*/  MUFU.EX2 R118, R118 ;  /* 0x0000007600767308 */ /* 0x000f280000000800 */
[----:B------:R-:W4:Y:S04]  /*c160*/  MUFU.EX2 R86, R86 ;  /* 0x0000005600567308 */ /* 0x000f280000000800 */
[----:B------:R-:W4:Y:S04]  /*c170*/  MUFU.EX2 R31, R31 ;  /* 0x0000001f001f7308 */ /* 0x000f280000000800 */
[----:B------:R-:W4:Y:S04]  /*c180*/  MUFU.EX2 R35, R35 ;  /* 0x0000002300237308 */ /* 0x000f280000000800 */
[----:B------:R-:W4:Y:S04]  /*c190*/  MUFU.EX2 R117, R117 ;  /* 0x0000007500757308 */ /* 0x000f280000000800 */
[----:B------:R-:W4:Y:S01]  /*c1a0*/  MUFU.EX2 R85, R85 ;  /* 0x0000005500557308 */ /* 0x000f220000000800 */
[----:B---3--:R-:W-:Y:S01]  /*c1b0*/  FADD.FTZ R2, R211, R37 ;  /* 0x00000025d3027221 */ /* 0x008fe20000010000 */
[----:B------:R-:W-:-:S02]  /*c1c0*/  IMAD.MOV.U32 R211, RZ, RZ, R200 ;  /* 0x000000ffffd37224 */ /* 0x000fc400078e00c8 */
[----:B------:R-:W-:Y:S01]  /*c1d0*/  FADD.FTZ R3, R73, R3 ;  /* 0x0000000349037221 */ /* 0x000fe20000010000 */
[----:B------:R-:W-:Y:S01]  /*c1e0*/  FADD.FTZ R2, R235, R2 ;  /* 0x00000002eb027221 */ /* 0x000fe20000010000 */
[----:B------:R-:W-:Y:S01]  /*c1f0*/  MOV R200, R203 ;  /* 0x000000cb00c87202 */ /* 0x000fe20000000f00 */
[----:B------:R-:W3:Y:S01]  /*c200*/  MUFU.EX2 R30, R30 ;  /* 0x0000001e001e7308 */ /* 0x000ee20000000800 */
        /* <DEDUP_REMOVED lines=10> */
[----:B------:R-:W-:Y:S01]  /*c2b0*/  IMAD.MOV.U32 R215, RZ, RZ, R217 ;  /* 0x000000ffffd77224 */ /* 0x000fe200078e00d9 */
[----:B------:R-:W-:Y:S01]  /*c2c0*/  MOV R217, R220 ;  /* 0x000000dc00d97202 */ /* 0x000fe20000000f00 */
[----:B------:R-:W3:Y:S01]  /*c2d0*/  MUFU.EX2 R34, R34 ;  /* 0x0000002200227308 */ /* 0x000ee20000000800 */
[----:B------:R-:W-:Y:S01]  /*c2e0*/  MOV R220, R222 ;  /* 0x000000de00dc7202 */ /* 0x000fe20000000f00 */
[----:B------:R1:W5:Y:S01]  /*c2f0*/  LDL.LU R235, [R1+0x70] ;  /* 0x0000700001eb7983 */ /* 0x0003620000300800 */
[----:B------:R-:W-:Y:S01]  /*c300*/  MOV R222, R212 ;  /* 0x000000d400de7202 */ /* 0x000fe20000000f00 */
[----:B------:R-:W-:Y:S01]  /*c310*/  IMAD.MOV.U32 R212, RZ, RZ, R216 ;  /* 0x000000ffffd47224 */ /* 0x000fe200078e00d8 */
        /* <DEDUP_REMOVED lines=9> */
[----:B------:R-:W3:Y:S01]  /*c3b0*/  MUFU.EX2 R116, R116 ;  /* 0x0000007400747308 */ /* 0x000ee20000000800 */
[----:B------:R-:W-:Y:S01]  /*c3c0*/  MOV R160, R179 ;  /* 0x000000b300a07202 */ /* 0x000fe20000000f00 */
[----:B------:R-:W-:Y:S01]  /*c3d0*/  IMAD.MOV.U32 R179, RZ, RZ, R167 ;  /* 0x000000ffffb37224 */ /* 0x000fe200078e00a7 */
[----:B------:R-:W-:Y:S01]  /*c3e0*/  MOV R167, R84 ;  /* 0x0000005400a77202 */ /* 0x000fe20000000f00 */
[----:B------:R-:W-:Y:S01]  /*c3f0*/  IMAD.MOV.U32 R224, RZ, RZ, R199 ;  /* 0x000000ffffe07224 */ /* 0x000fe200078e00c7 */
[----:B------:R-:W-:Y:S01]  /*c400*/  MOV R172, R161 ;  /* 0x000000a100ac7202 */ /* 0x000fe20000000f00 */
[----:B------:R-:W3:Y:S01]  /*c410*/  MUFU.EX2 R75, R75 ;  /* 0x0000004b004b7308 */ /* 0x000ee20000000800 */
[----:B------:R-:W-:Y:S01]  /*c420*/  MOV R226, R166 ;  /* 0x000000a600e27202 */ /* 0x000fe20000000f00 */
[----:B------:R-:W-:Y:S01]  /*c430*/  IMAD.MOV.U32 R230, RZ, RZ, R167 ;  /* 0x000000ffffe67224 */ /* 0x000fe200078e00a7 */
[----:B------:R-:W-:Y:S01]  /*c440*/  MOV R227, R160 ;  /* 0x000000a000e37202 */ /* 0x000fe20000000f00 */
[----:B------:R-:W-:Y:S01]  /*c450*/  FADD.FTZ R3, R172, R8 ;  /* 0x00000008ac037221 */ /* 0x000fe20000010000 */
[----:B------:R-:W-:Y:S01]  /*c460*/  MOV R225, R179 ;  /* 0x000000b300e17202 */ /* 0x000fe20000000f00 */
[----:B------:R-:W3:Y:S01]  /*c470*/  MUFU.EX2 R29, R29 ;  /* 0x0000001d001d7308 */ /* 0x000ee20000000800 */
[----:B------:R-:W-:Y:S01]  /*c480*/  MOV R172, R224 ;  /* 0x000000e000ac7202 */ /* 0x000fe20000000f00 */
[----:B------:R1:W5:Y:S01]  /*c490*/  LDL.LU R233, [R1+0x6c] ;  /* 0x00006c0001e97983 */ /* 0x0003620000300800 */
[----:B------:R-:W-:-:S02]  /*c4a0*/  MOV R224, R226 ;  /* 0x000000e200e07202 */ /* 0x000fc40000000f00 */
[----:B------:R-:W-:Y:S02]  /*c4b0*/  MOV R139, R215 ;  /* 0x000000d7008b7202 */ /* 0x000fe40000000f00 */
[----:B------:R-:W-:Y:S02]  /*c4c0*/  MOV R146, R214 ;  /* 0x000000d600927202 */ /* 0x000fe40000000f00 */
        /* <DEDUP_REMOVED lines=126> */
[----:B------:R-:W3:Y:S01]  /*ccb0*/  LDSM.16.MT88.4 R152, [R44+0xb800] ;  /* 0x00b800002c98783b */ /* 0x000ee20000004200 */
[----:B------:R-:W-:Y:S01]  /*ccc0*/  FADD.FTZ R2, R94, R2 ;  /* 0x000000025e027221 */ /* 0x000fe20000010000 */
[----:B------:R-:W-:Y:S01]  /*ccd0*/  FADD.FTZ R4, R88, R4 ;  /* 0x0000000458047221 */ /* 0x000fe20000010000 */
[----:B------:R-:W-:Y:S01]  /*cce0*/  FADD.FTZ R3, R38, R3 ;  /* 0x0000000326037221 */ /* 0x000fe20000010000 */
[----:B------:R-:W-:Y:S01]  /*ccf0*/  FADD.FTZ R0, R92, R0 ;  /* 0x000000005c007221 */ /* 0x000fe20000010000 */
[----:B------:R-:W-:Y:S01]  /*cd00*/  FADD.FTZ R2, R119, R2 ;  /* 0x0000000277027221 */ /* 0x000fe20000010000 */
[----:B------:R-:W-:Y:S01]  /*cd10*/  FADD.FTZ R4, R87, R4 ;  /* 0x0000000457047221 */ /* 0x000fe20000010000 */
[----:B-1----:R-:W-:Y:S01]  /*cd20*/  FADD.FTZ R3, R74, R3 ;  /* 0x000000034a037221 */ /* 0x002fe20000010000 */
[----:B--2---:R-:W-:Y:S01]  /*cd30*/  FADD.FTZ R0, R32, R0 ;  /* 0x0000000020007221 */ /* 0x004fe20000010000 */
[----:B----4-:R-:W-:Y:S01]  /*cd40*/  FADD.FTZ R2, R36, R2 ;  /* 0x0000000224027221 */ /* 0x010fe20000010000 */
[----:B------:R-:W1:Y:S01]  /*cd50*/  S2R R133, SR_TID.X ;  /* 0x0000000000857919 */ /* 0x000e620000002100 */
[----:B------:R-:W-:Y:S01]  /*cd60*/  FADD.FTZ R4, R118, R4 ;  /* 0x0000000476047221 */ /* 0x000fe20000010000 */
[----:B------:R-:W-:Y:S01]  /*cd70*/  FADD.FTZ R3, R86, R3 ;  /* 0x0000000356037221 */ /* 0x000fe20000010000 */
[----:B------:R-:W-:Y:S01]  /*cd80*/  FADD.FTZ R0, R31, R0 ;  /* 0x000000001f007221 */ /* 0x000fe20000010000 */
[----:B------:R-:W-:Y:S01]  /*cd90*/  FADD.FTZ R2, R35, R2 ;  /* 0x0000000223027221 */ /* 0x000fe20000010000 */
[----:B------:R-:W-:Y:S01]  /*cda0*/  FADD.FTZ R4, R117, R4 ;  /* 0x0000000475047221 */ /* 0x000fe20000010000 */
[----:B------:R-:W-:Y:S01]  /*cdb0*/  FADD.FTZ R3, R85, R3 ;  /* 0x0000000355037221 */ /* 0x000fe20000010000 */
[----:B---3--:R-:W-:Y:S01]  /*cdc0*/  FADD.FTZ R0, R30, R0 ;  /* 0x000000001e007221 */ /* 0x008fe20000010000 */
[----:B------:R-:W-:Y:S01]  /*cdd0*/  FADD.FTZ R2, R34, R2 ;  /* 0x0000000222027221 */ /* 0x000fe20000010000 */
[----:B------:R-:W-:Y:S01]  /*cde0*/  FADD.FTZ R4, R116, R4 ;  /* 0x0000000474047221 */ /* 0x000fe20000010000 */
[----:B------:R-:W-:Y:S01]  /*cdf0*/  FADD.FTZ R3, R75, R3 ;  /* 0x000000034b037221 */ /* 0x000fe20000010000 */
[----:B------:R-:W-:Y:S01]  /*ce00*/  FADD.FTZ R0, R29, R0 ;  /* 0x000000001d007221 */ /* 0x000fe20000010000 */
[----:B------:R2:W5:Y:S01]  /*ce10*/  LDL.LU R132, [R1+0x64] ;  /* 0x0000640001847983 */ /* 0x0005620000300800 */
[----:B------:R-:W-:-:S03]  /*ce20*/  FADD.FTZ R2, R33, R2 ;  /* 0x0000000221027221 */ /* 0x000fc60000010000 */
        /* <DEDUP_REMOVED lines=14> */
[----:B-1----:R-:W-:-:S07]  /*cf10*/  SHF.L.U32 R133, R133, 0x3, RZ ;  /* 0x0000000385857819 */ /* 0x002fce00000006ff */
        /* <DEDUP_REMOVED lines=17> */
[----:B--2---:R-:W-:-:S15]  /*d030*/  @!P6 BRA `(.L_x_572) ;  /* 0x0000008000ace947 */ /* 0x004fde0003800000 */
[----:B------:R-:W2:Y:S01]  /*d040*/  LDL.LU R208, [R1+0x3c] ;  /* 0x00003c0001d07983 */ /* 0x000ea20000300800 */
[----:B------:R-:W1:Y:S01]  /*d050*/  LDC.64 R236, c[0x0][0x3c0] ;  /* 0x0000f000ffec7b82 */ /* 0x000e620000000a00 */
[----:B------:R-:W3:Y:S02]  /*d060*/  LDCU UR4, c[0x0][0x440] ;  /* 0x00008800ff0477ac */ /* 0x000ee40008000800 */
[----:B------:R-:W4:Y:S01]  /*d070*/  LDL.LU R209, [R1+0x18] ;  /* 0x0000180001d17983 */ /* 0x000f220000300800 */
[----:B------:R-:W-:Y:S01]  /*d080*/  IMAD.MOV.U32 R139, RZ, RZ, 0x20 ;  /* 0x00000020ff8b7424 */ /* 0x000fe200078e00ff */
[----:B------:R-:W-:Y:S01]  /*d090*/  MOV R136, R71 ;  /* 0x0000004700887202 */ /* 0x000fe20000000f00 */
[----:B------:R-:W-:Y:S01]  /*d0a0*/  IMAD.MOV.U32 R229, RZ, RZ, 0x20 ;  /* 0x00000020ffe57424 */ /* 0x000fe200078e00ff */
[----:B------:R-:W1:Y:S01]  /*d0b0*/  S2R R216, SR_TID.X ;  /* 0x0000000000d87919 */ /* 0x000e620000002100 */
[----:B------:R-:W-:Y:S01]  /*d0c0*/  IMAD.MOV.U32 R231, RZ, RZ, 0x20 ;  /* 0x00000020ffe77424 */ /* 0x000fe200078e00ff */
[----:B------:R-:W-:Y:S01]  /*d0d0*/  SEL R139, R139, 0xffffffe0, !P2 ;  /* 0xffffffe08b8b7807 */ /* 0x000fe20005000000 */
[----:B-----5:R-:W-:Y:S01]  /*d0e0*/  IMAD.MOV.U32 R134, RZ, RZ, R70 ;  /* 0x000000ffff867224 */ /* 0x020fe200078e0046 */
[----:B------:R-:W-:Y:S01]  /*d0f0*/  MOV R232, 0x40 ;  /* 0x0000004000e87802 */ /* 0x000fe20000000f00 */
[----:B------:R-:W-:Y:S01]  /*d100*/  IMAD.MOV.U32 R135, RZ, RZ, R72 ;  /* 0x000000ffff877224 */ /* 0x000fe200078e0048 */
[----:B------:R-:W1:Y:S01]  /*d110*/  LDCU UR7, c[0x0][0x440] ;  /* 0x00008800ff0777ac */ /* 0x000e620008000800 */
[----:B------:R-:W1:Y:S01]  /*d120*/  LDCU UR6, c[0x0][0x50c] ;  /* 0x0000a180ff0677ac */ /* 0x000e620008000800 */
[----:B---3--:R-:W-:Y:S01]  /*d130*/  ISETP.GE.AND P3, PT, R133, UR4, PT ;  /* 0x0000000485007c0c */ /* 0x008fe2000bf66270 */
[----:B------:R-:W-:Y:S01]  /*d140*/  IMAD.MOV.U32 R133, RZ, RZ, R73 ;  /* 0x000000ffff857224 */ /* 0x000fe200078e0049 */
[----:B------:R-:W3:Y:S01]  /*d150*/  LDCU UR4, c[0x0][0x45c] ;  /* 0x00008b80ff0477ac */ /* 0x000ee20008000800 */
[----:B-1----:R-:W-:-:S02]  /*d160*/  IMAD.SHL.U32 R221, R216, 0x40, RZ ;  /* 0x00000040d8dd7824 */ /* 0x002fc400078e00ff */
[C---:B------:R-:W-:Y:S02]  /*d170*/  IMAD.SHL.U32 R212, R216.reuse, 0x8, RZ ;  /* 0x00000008d8d47824 */ /* 0x040fe400078e00ff */
[----:B------:R-:W-:Y:S01]  /*d180*/  IMAD.SHL.U32 R216, R216, 0x2, RZ ;  /* 0x00000002d8d87824 */ /* 0x000fe200078e00ff */
[----:B------:R-:W-:-:S04]  /*d190*/  LOP3.LUT R0, R221, 0x1c0, RZ, 0xc0, !PT ;  /* 0x000001c0dd007812 */ /* 0x000fc800078ec0ff */
[----:B------:R-:W-:Y:S02]  /*d1a0*/  LOP3.LUT R0, R0, 0x38, R212, 0xf8, !PT ;  /* 0x0000003800007812 */ /* 0x000fe400078ef8d4 */
[----:B------:R-:W-:-:S04]  /*d1b0*/  LOP3.LUT R216, R216, 0x6, RZ, 0xc0, !PT ;  /* 0x00000006d8d87812 */ /* 0x000fc800078ec0ff */
[----:B------:R-:W-:-:S05]  /*d1c0*/  IADD3 R3, PT, PT, R216, R235, RZ ;  /* 0x000000ebd8037210 */ /* 0x000fca0007ffe0ff */
[----:B------:R1:W-:Y:S01]  /*d1d0*/  STL [R1+0x54], R3 ;  /* 0x0000540301007387 */ /* 0x0003e20000100800 */
[----:B--2---:R-:W-:Y:S02]  /*d1e0*/  IMAD.MOV.U32 R219, RZ, RZ, R208 ;  /* 0x000000ffffdb7224 */ /* 0x004fe400078e00d0 */
[----:B----4-:R-:W-:Y:S02]  /*d1f0*/  IMAD.MOV.U32 R208, RZ, RZ, R209 ;  /* 0x000000ffffd07224 */ /* 0x010fe400078e00d1 */
[----:B------:R-:W2:Y:S02]  /*d200*/  S2R R209, SR_TID.X ;  /* 0x0000000000d17919 */ /* 0x000ea40000002100 */
[----:B------:R-:W-:Y:S02]  /*d210*/  VIADD R235, R208, 0xfffffffe ;  /* 0xfffffffed0eb7836 */ /* 0x000fe40000000000 */
[C---:B--2---:R-:W-:Y:S01]  /*d220*/  IMAD.SHL.U32 R2, R209.reuse, 0x40, RZ ;  /* 0x00000040d1027824 */ /* 0x044fe200078e00ff */
[----:B------:R-:W-:Y:S01]  /*d230*/  SHF.R.U32.HI R137, RZ, 0x1, R209 ;  /* 0x00000001ff897819 */ /* 0x000fe200000116d1 */
[C---:B------:R-:W-:Y:S01]  /*d240*/  IMAD.SHL.U32 R234, R209.reuse, 0x8, RZ ;  /* 0x00000008d1ea7824 */ /* 0x040fe200078e00ff */
[----:B------:R-:W-:-:S02]  /*d250*/  LOP3.LUT P1, RZ, R209, 0x2, RZ, 0xc0, !PT ;  /* 0x00000002d1ff7812 */ /* 0x000fc4000782c0ff */
[----:B------:R-:W-:Y:S02]  /*d260*/  LOP3.LUT R137, R0, 0x8, R137, 0x78, !PT ;  /* 0x0000000800897812 */ /* 0x000fe400078e7889 */
[C---:B------:R-:W-:Y:S02]  /*d270*/  LOP3.LUT R138, R2.reuse, 0x1c0, RZ, 0xc0, !PT ;  /* 0x000001c0028a7812 */ /* 0x040fe400078ec0ff */
[----:B------:R-:W-:Y:S01]  /*d280*/  LOP3.LUT R0, R2, 0x400, RZ, 0xc0, !PT ;  /* 0x0000040002007812 */ /* 0x000fe200078ec0ff */
[----:B------:R-:W-:Y:S01]  /*d290*/  IMAD.IADD R2, R219, 0x1, R84 ;  /* 0x00000001db027824 */ /* 0x000fe200078e0254 */
[----:B------:R-:W-:Y:S02]  /*d2a0*/  LOP3.LUT R138, R138, 0x38, R234, 0xf8, !PT ;  /* 0x000000388a8a7812 */ /* 0x000fe400078ef8ea */
[----:B------:R-:W-:Y:S02]  /*d2b0*/  LOP3.LUT R137, R137, 0x200, R221, 0xf8, !PT ;  /* 0x0000020089897812 */ /* 0x000fe400078ef8dd */
        /* <DEDUP_REMOVED lines=11> */
[----:B---3--:R-:W-:Y:S07]  /*d370*/  BRA `(.L_x_573) ;  /* 0x0000000800047947 */ /* 0x008fee0003800000 */
.L_x_575:
[C---:B------:R-:W-:Y:S01]  /*d380*/  @!P1 VIADD R4, R235.reuse, 0xffffffff ;  /* 0xffffffffeb049836 */ /* 0x040fe20000000000 */
[----:B------:R-:W2:Y:S01]  /*d390*/  LDL R49, [R1+0x2c] ;  /* 0x00002c0001317983 */ /* 0x000ea20000100800 */
[----:B------:R-:W-:Y:S01]  /*d3a0*/  @!P1 VIADD R11, R235, 0xffffffff ;  /* 0xffffffffeb0b9836 */ /* 0x000fe20000000000 */
[----:B------:R-:W1:Y:S03]  /*d3b0*/  @!P1 LDC.64 R6, c[0x0][0x3b8] ;  /* 0x0000ee00ff069b82 */ /* 0x000e660000000a00 */
[----:B------:R-:W3:Y:S01]  /*d3c0*/  LDL R48, [R1+0x28] ;  /* 0x0000280001307983 */ /* 0x000ee20000100800 */
[----:B------:R-:W4:Y:S04]  /*d3d0*/  S2R R15, SR_TID.X ;  /* 0x00000000000f7919 */ /* 0x000f280000002100 */
[----:B------:R-:W5:Y:S08]  /*d3e0*/  @!P1 LDC.64 R8, c[0x0][0x3b8] ;  /* 0x0000ee00ff089b82 */ /* 0x000f700000000a00 */
[----:B------:R-:W3:Y:S08]  /*d3f0*/  @!P1 LDC.64 R18, c[0x0][0x3b8] ;  /* 0x0000ee00ff129b82 */ /* 0x000ef00000000a00 */
[----:B------:R-:W3:Y:S08]  /*d400*/  @!P1 LDC.64 R22, c[0x0][0x3b8] ;  /* 0x0000ee00ff169b82 */ /* 0x000ef00000000a00 */
[----:B------:R-:W3:Y:S01]  /*d410*/  @!P1 LDC.64 R20, c[0x0][0x3b8] ;  /* 0x0000ee00ff149b82 */ /* 0x000ee20000000a00 */
[----:B----4-:R-:W-:Y:S07]  /*d420*/  IMAD.SHL.U32 R2, R15, 0x8, RZ ;  /* 0x000000080f027824 */ /* 0x010fee00078e00ff */
[----:B------:R-:W4:Y:S01]  /*d430*/  @!P1 LDC.64 R14, c[0x0][0x3b8] ;  /* 0x0000ee00ff0e9b82 */ /* 0x000f220000000a00 */
[----:B------:R-:W-:Y:S04]  /*d440*/  LOP3.LUT R2, R2, 0x38, RZ, 0xc0, !PT ;  /* 0x0000003802027812 */ /* 0x000fe800078ec0ff */
[----:B------:R-:W-:Y:S01]  /*d450*/  ISETP.GE.AND P3, PT, R2, UR7, PT ;  /* 0x0000000702007c0c */ /* 0x000fe2000bf66270 */
[C---:B-1----:R-:W-:Y:S04]  /*d460*/  @!P1 IMAD.WIDE.U32 R2, R4.reuse, R6, RZ ;  /* 0x0000000604029225 */ /* 0x042fe800078e00ff */
[----:B------:R-:W-:Y:S01]  /*d470*/  @!P1 IMAD R3, R4, R7, R3 ;  /* 0x0000000704039224 */ /* 0x000fe200078e0203 */
[----:B------:R-:W-:Y:S04]  /*d480*/  @!P1 SHF.L.U32 R12, R2, 0x7, RZ ;  /* 0x00000007020c9819 */ /* 0x000fe800000006ff */
[----:B------:R-:W-:Y:S02]  /*d490*/  @!P1 LEA R12, P2, R6, R12, 0x4 ;  /* 0x0000000c060c9211 */ /* 0x000fe400078420ff */
[----:B------:R-:W-:Y:S01]  /*d4a0*/  @!P1 SHF.L.U64.HI R3, R2, 0x7, R3 ;  /* 0x0000000702039819 */ /* 0x000fe20000010203 */
[----:B------:R-:W-:Y:S01]  /*d4b0*/  @!P3 VIADD R10, R235, 0xffffffff ;  /* 0xffffffffeb0ab836 */ /* 0x000fe20000000000 */
[----:B------:R-:W1:Y:S03]  /*d4c0*/  @!P3 LDC.64 R16, c[0x0][0x3b8] ;  /* 0x0000ee00ff10bb82 */ /* 0x000e660000000a00 */
[----:B-1----:R-:W-:Y:S01]  /*d4d0*/  @!P3 IMAD.WIDE.U32 R4, R10, R16, RZ ;  /* 0x000000100a04b225 */ /* 0x002fe200078e00ff */
[----:B------:R-:W-:Y:S04]  /*d4e0*/  @!P1 LEA.HI.X R16, R6, R3, R7, 0x4, P2 ;  /* 0x0000000306109211 */ /* 0x000fe800010f2407 */
[----:B------:R-:W1:Y:S01]  /*d4f0*/  @!P1 LDC.64 R6, c[0x0][0x3b8] ;  /* 0x0000ee00ff069b82 */ /* 0x000e620000000a00 */
[----:B------:R-:W-:Y:S02]  /*d500*/  @!P3 IMAD R5, R10, R17, R5 ;  /* 0x000000110a05b224 */ /* 0x000fe400078e0205 */
[C---:B-----5:R-:W-:Y:S04]  /*d510*/  @!P1 IMAD.WIDE.U32 R2, R11.reuse, R8, RZ ;  /* 0x000000080b029225 */ /* 0x060fe800078e00ff */
[----:B------:R-:W-:Y:S01]  /*d520*/  @!P1 IMAD R3, R11, R9, R3 ;  /* 0x000000090b039224 */ /* 0x000fe200078e0203 */
[-C--:B--2---:R-:W-:Y:S02]  /*d530*/  @!P3 LEA R13, P4, R4, R49.reuse, 0x8 ;  /* 0x00000031040db211 */ /* 0x084fe400078840ff */
[----:B------:R-:W-:Y:S02]  /*d540*/  @!P1 LEA R10, P2, R12, R49, 0x1 ;  /* 0x000000310c0a9211 */ /* 0x000fe400078408ff */
[-C--:B---3--:R-:W-:Y:S01]  /*d550*/  @!P3 LEA.HI.X R5, R4, R48.reuse, R5, 0x8, P4 ;  /* 0x000000300405b211 */ /* 0x088fe200020f4405 */
[----:B------:R-:W-:Y:S01]  /*d560*/  @!P3 IMAD.MOV.U32 R4, RZ, RZ, R13 ;  /* 0x000000ffff04b224 */ /* 0x000fe200078e000d */
[----:B------:R-:W-:Y:S02]  /*d570*/  @!P1 LEA.HI.X R11, R12, R48, R16, 0x1, P2 ;  /* 0x000000300c0b9211 */ /* 0x000fe400010f0c10 */
[C---:B------:R-:W-:Y:S02]  /*d580*/  @!P1 SHF.L.U32 R12, R2.reuse, 0x7, RZ ;  /* 0x00000007020c9819 */ /* 0x040fe400000006ff */
[----:B------:R-:W-:Y:S01]  /*d590*/  @!PT LDS RZ, [RZ] ;  /* 0x00000000fffff984 */ /* 0x000fe20000000800 */
[----:B------:R-:W-:Y:S01]  /*d5a0*/  @!PT LDS RZ, [RZ] ;  /* 0x00000000fffff984 */ /* 0x000fe20000000800 */
[----:B------:R-:W-:Y:S01]  /*d5b0*/  @!PT LDS RZ, [RZ] ;  /* 0x00000000fffff984 */ /* 0x000fe20000000800 */
[----:B------:R2:W-:Y:S05]  /*d5c0*/  @!P3 LDGSTS.E.BYPASS.LTC128B.128 [R233+0x4000], desc[UR14][R4.64] ;  /* 0x0400000004e9bfae */ /* 0x0005ea000b981a0e */
[----:B------:R3:W-:Y:S05]  /*d5d0*/  @P3 STS.128 [R233+0x4000], RZ ;  /* 0x004000ffe9003388 */ /* 0x0007ea0000000c00 */
[----:B------:R3:W-:Y:S05]  /*d5e0*/  @P1 STS.128 [R233+0x4800], RZ ;  /* 0x004800ffe9001388 */ /* 0x0007ea0000000c00 */
[----:B------:R-:W-:Y:S01]  /*d5f0*/  @!PT LDS RZ, [RZ] ;  /* 0x00000000fffff984 */ /* 0x000fe20000000800 */
[----:B------:R-:W-:Y:S01]  /*d600*/  @!PT LDS RZ, [RZ] ;  /* 0x00000000fffff984 */ /* 0x000fe20000000800 */
[----:B------:R-:W-:Y:S01]  /*d610*/  @!PT LDS RZ, [RZ] ;  /* 0x00000000fffff984 */ /* 0x000fe20000000800 */
[----:B------:R5:W-:Y:S05]  /*d620*/  @!P1 LDGSTS.E.BYPASS.LTC128B.128 [R233+0x4800], desc[UR14][R10.64] ;  /* 0x048000000ae99fae */ /* 0x000bea000b981a0e */
[----:B------:R3:W-:Y:S01]  /*d630*/  @P1 STS.128 [R233+0x5000], RZ ;  /* 0x005000ffe9001388 */ /* 0x0007e20000000c00 */
[----:B--2---:R-:W-:Y:S01]  /*d640*/  @!P1 SHF.L.U64.HI R4, R2, 0x7, R3 ;  /* 0x0000000702049819 */ /* 0x004fe20000010203 */
[C---:B------:R-:W-:Y:S01]  /*d650*/  @!P1 VIADD R2, R235.reuse, 0xffffffff ;  /* 0xffffffffeb029836 */ /* 0x040fe20000000000 */
[C---:B------:R-:W-:Y:S02]  /*d660*/  @!P1 LEA R3, P2, R8.reuse, R12, 0x5 ;  /* 0x0000000c08039211 */ /* 0x040fe400078428ff */
[----:B------:R-:W-:Y:S02]  /*d670*/  @!P1 IADD3 R12, PT, PT, R235, -0x1, RZ ;  /* 0xffffffffeb0c9810 */ /* 0x000fe40007ffe0ff */
[----:B------:R-:W-:Y:S01]  /*d680*/  @!P1 LEA.HI.X R8, R8, R4, R9, 0x5, P2 ;  /* 0x0000000408089211 */ /* 0x000fe200010f2c09 */
[C---:B----4-:R-:W-:Y:S04]  /*d690*/  @!P1 IMAD.WIDE.U32 R4, R2.reuse, R14, RZ ;  /* 0x0000000e02049225 */ /* 0x050fe800078e00ff */
[----:B------:R-:W-:Y:S01]  /*d6a0*/  @!P1 IMAD R5, R2, R15, R5 ;  /* 0x0000000f02059224 */ /* 0x000fe200078e0205 */
[----:B-----5:R-:W-:Y:S01]  /*d6b0*/  @!P1 LEA R10, P2, R3, R49, 0x1 ;  /* 0x00000031030a9211 */ /* 0x020fe200078408ff */
[----:B------:R-:W-:Y:S03]  /*d6c0*/  @!P1 IMAD R15, R15, 0x30, RZ ;  /* 0x000000300f0f9824 */ /* 0x000fe600078e02ff */
[----:B------:R-:W-:Y:S01]  /*d6d0*/  @!P1 LEA.HI.X R11, R3, R48, R8, 0x1, P2 ;  /* 0x00000030030b9211 */ /* 0x000fe200010f0c08 */
[----:B-1----:R-:W-:Y:S01]  /*d6e0*/  @!P1 IMAD.WIDE.U32 R2, R12, R6, RZ ;  /* 0x000000060c029225 */ /* 0x002fe200078e00ff */
[----:B------:R-:W-:Y:S03]  /*d6f0*/  @!P1 SHF.L.U64.HI R9, R4, 0x7, R5 ;  /* 0x0000000704099819 */ /* 0x000fe60000010205 */
        /* <DEDUP_REMOVED lines=9> */
[C---:B------:R-:W-:Y:S01]  /*d790*/  @!P1 IADD3 R9, PT, PT, R235.reuse, -0x1, RZ ;  /* 0xffffffffeb099810 */ /* 0x040fe20007ffe0ff */
[----:B------:R3:W-:Y:S02]  /*d7a0*/  @P1 STS.128 [R233+0x5800], RZ ;  /* 0x005800ffe9001388 */ /* 0x0007e40000000c00 */
[----:B------:R-:W-:Y:S01]  /*d7b0*/  @!P1 VIADD R8, R235, 0xffffffff ;  /* 0xffffffffeb089836 */ /* 0x000fe20000000000 */
        /* <DEDUP_REMOVED lines=8> */
[----:B-1----:R-:W-:Y:S01]  /*d840*/  @!P1 VIADD R11, R235, 0xffffffff ;  /* 0xffffffffeb0b9836 */ /* 0x002fe20000000000 */
[C---:B------:R-:W-:Y:S03]  /*d850*/  @!P1 LEA R10, P2, R6.reuse, R5, 0x6 ;  /* 0x00000005060a9211 */ /* 0x040fe600078430ff */
[----:B------:R-:W-:Y:S01]  /*d860*/  @!P1 IMAD.WIDE.U32 R2, R11, R20, RZ ;  /* 0x000000140b029225 */ /* 0x000fe200078e00ff */
[----:B------:R-:W-:Y:S02]  /*d870*/  @!P1 LEA.HI.X R12, R6, R4, R7, 0x6, P2 ;  /* 0x00000004060c9211 */ /* 0x000fe400010f3407 */
[C---:B------:R-:W-:Y:S01]  /*d880*/  @!P1 LEA R14, P2, R10.reuse, R49, 0x1 ;  /* 0x000000310a0e9211 */ /* 0x040fe200078408ff */
[C---:B------:R-:W-:Y:S03]  /*d890*/  @!P1 IMAD.WIDE.U32 R4, R9.reuse, R18, RZ ;  /* 0x0000001209049225 */ /* 0x040fe600078e00ff */
[----:B------:R-:W-:Y:S01]  /*d8a0*/  @!P1 LEA.HI.X R15, R10, R48, R12, 0x1, P2 ;  /* 0x000000300a0f9211 */ /* 0x000fe200010f0c0c */
[C---:B------:R-:W-:Y:S04]  /*d8b0*/  @!P1 IMAD.WIDE.U32 R6, R8.reuse, R22, RZ ;  /* 0x0000001608069225 */ /* 0x040fe800078e00ff */
[----:B------:R-:W-:Y:S01]  /*d8c0*/  @!PT LDS RZ, [RZ] ;  /* 0x00000000fffff984 */ /* 0x000fe20000000800 */
[----:B------:R-:W-:Y:S01]  /*d8d0*/  @!PT LDS RZ, [RZ] ;  /* 0x00000000fffff984 */ /* 0x000fe20000000800 */
[----:B------:R-:W-:Y:S01]  /*d8e0*/  @!PT LDS RZ, [RZ] ;  /* 0x00000000fffff984 */ /* 0x000fe20000000800 */
[----:B------:R3:W-:Y:S01]  /*d8f0*/  @!P1 LDGSTS.E.BYPASS.LTC128B.128 [R233+0x6000], desc[UR14][R14.64] ;  /* 0x060000000ee99fae */ /* 0x0007e2000b981a0e */
[----:B------:R-:W-:Y:S02]  /*d900*/  @!P1 IMAD R5, R9, R19, R5 ;  /* 0x0000001309059224 */ /* 0x000fe400078e0205 */
[----:B------:R-:W-:Y:S02]  /*d910*/  @!P1 IMAD R7, R8, R23, R7 ;  /* 0x0000001708079224 */ /* 0x000fe400078e0207 */
[----:B------:R3:W-:Y:S01]  /*d920*/  @P1 STS.128 [R233+0x6800], RZ ;  /* 0x006800ffe9001388 */ /* 0x0007e20000000c00 */
[C---:B------:R-:W-:Y:S01]  /*d930*/  @!P1 IMAD.SHL.U32 R8, R4.reuse, 0x80, RZ ;  /* 0x0000008004089824 */ /* 0x040fe200078e00ff */
[----:B------:R-:W-:Y:S01]  /*d940*/  @!P1 SHF.L.U64.HI R9, R4, 0x7, R5 ;  /* 0x0000000704099819 */ /* 0x000fe20000010205 */
[----:B------:R-:W-:Y:S01]  /*d950*/  @!P1 IMAD R19, R19, 0x50, RZ ;  /* 0x0000005013139824 */ /* 0x000fe200078e02ff */
[C---:B------:R-:W-:Y:S01]  /*d960*/  @!P1 SHF.L.U32 R4, R6.reuse, 0x7, RZ ;  /* 0x0000000706049819 */ /* 0x040fe200000006ff */
[----:B------:R-:W-:Y:S01]  /*d970*/  @!P1 IMAD R3, R11, R21, R3 ;  /* 0x000000150b039224 */ /* 0x000fe200078e0203 */
[----:B------:R-:W-:Y:S01]  /*d980*/  @!P1 SHF.L.U64.HI R5, R6, 0x7, R7 ;  /* 0x0000000706059819 */ /* 0x000fe20000010207 */
[----:B------:R-:W-:Y:S03]  /*d990*/  @!P1 IMAD.WIDE.U32 R6, R18, 0x50, R8 ;  /* 0x0000005012069825 */ /* 0x000fe600078e0008 */
[----:B------:R-:W-:Y:S01]  /*d9a0*/  @!P1 SHF.L.U64.HI R9, R2, 0x7, R3 ;  /* 0x0000000702099819 */ /* 0x000fe20000010203 */
[----:B------:R-:W-:Y:S01]  /*d9b0*/  @!P1 IMAD.WIDE.U32 R4, R22, 0x60, R4 ;  /* 0x0000006016049825 */ /* 0x000fe200078e0004 */
[----:B------:R-:W-:Y:S02]  /*d9c0*/  @!P1 LEA R12, P5, R6, R49, 0x1 ;  /* 0x00000031060c9211 */ /* 0x000fe400078a08ff */
[----:B------:R-:W-:Y:S01]  /*d9d0*/  @!P1 IADD3 R7, PT, PT, R19, R7, RZ ;  /* 0x0000000713079210 */ /* 0x000fe20007ffe0ff */
[----:B------:R-:W-:Y:S01]  /*d9e0*/  @!P1 IMAD R23, R23, 0x60, RZ ;  /* 0x0000006017179824 */ /* 0x000fe200078e02ff */
[-C--:B------:R-:W-:Y:S01]  /*d9f0*/  @!P1 LEA R10, P4, R4, R49.reuse, 0x1 ;  /* 0x00000031040a9211 */ /* 0x080fe200078808ff */
[----:B------:R-:W-:Y:S01]  /*da00*/  @!P1 IMAD.SHL.U32 R8, R2, 0x80, RZ ;  /* 0x0000008002089824 */ /* 0x000fe200078e00ff */
[-C--:B------:R-:W-:Y:S01]  /*da10*/  @!P1 LEA.HI.X R13, R6, R48.reuse, R7, 0x1, P5 ;  /* 0x00000030060d9211 */ /* 0x080fe200028f0c07 */
[----:B------:R-:W-:Y:S02]  /*da20*/  @!P1 IMAD.IADD R5, R23, 0x1, R5 ;  /* 0x0000000117059824 */ /* 0x000fe400078e0205 */
[----:B------:R-:W-:Y:S02]  /*da30*/  @!P1 IMAD.WIDE.U32 R2, R20, 0x70, R8 ;  /* 0x0000007014029825 */ /* 0x000fe400078e0008 */
[----:B------:R-:W-:Y:S01]  /*da40*/  @!PT LDS RZ, [RZ] ;  /* 0x00000000fffff984 */ /* 0x000fe20000000800 */
[----:B------:R-:W-:Y:S01]  /*da50*/  @!PT LDS RZ, [RZ] ;  /* 0x00000000fffff984 */ /* 0x000fe20000000800 */
[----:B------:R-:W-:Y:S01]  /*da60*/  @!PT LDS RZ, [RZ] ;  /* 0x00000000fffff984 */ /* 0x000fe20000000800 */
[----:B------:R3:W-:Y:S01]  /*da70*/  @!P1 LDGSTS.E.BYPASS.LTC128B.128 [R233+0x6800], desc[UR14][R12.64] ;  /* 0x068000000ce99fae */ /* 0x0007e2000b981a0e */
[-C--:B------:R-:W-:Y:S01]  /*da80*/  @!P1 LEA.HI.X R11, R4, R48.reuse, R5, 0x1, P4 ;  /* 0x00000030040b9211 */ /* 0x080fe200020f0c05 */
[----:B------:R-:W-:Y:S01]  /*da90*/  @!P1 IMAD R21, R21, 0x70, RZ ;  /* 0x0000007015159824 */ /* 0x000fe200078e02ff */
[C---:B------:R-:W-:Y:S02]  /*daa0*/  @!P1 LEA R8, P2, R2.reuse, R49, 0x1 ;  /* 0x0000003102089211 */ /* 0x040fe400078408ff */
[----:B------:R3:W-:Y:S02]  /*dab0*/  @P1 STS.128 [R233+0x7000], RZ ;  /* 0x007000ffe9001388 */ /* 0x0007e40000000c00 */
[----:B------:R-:W-:Y:S03]  /*dac0*/  @!P1 IADD3 R3, PT, PT, R21, R3, RZ ;  /* 0x0000000315039210 */ /* 0x000fe60007ffe0ff */
[----:B------:R-:W-:Y:S01]  /*dad0*/  @!PT LDS RZ, [RZ] ;  /* 0x00000000fffff984 */ /* 0x000fe20000000800 */
[----:B------:R-:W-:Y:S01]  /*dae0*/  @!PT LDS RZ, [RZ] ;  /* 0x00000000fffff984 */ /* 0x000fe20000000800 */
[----:B------:R-:W-:Y:S01]  /*daf0*/  @!PT LDS RZ, [RZ] ;  /* 0x00000000fffff984 */ /* 0x000fe20000000800 */
[----:B------:R3:W-:Y:S01]  /*db00*/  @!P1 LDGSTS.E.BYPASS.LTC128B.128 [R233+0x7000], desc[UR14][R10.64] ;  /* 0x070000000ae99fae */ /* 0x0007e2000b981a0e */
[----:B------:R-:W-:Y:S04]  /*db10*/  @!P1 LEA.HI.X R9, R2, R48, R3, 0x1, P2 ;  /* 0x0000003002099211 */ /* 0x000fe800010f0c03 */
[----:B------:R3:W-:Y:S05]  /*db20*/  @P1 STS.128 [R233+0x7800], RZ ;  /* 0x007800ffe9001388 */ /* 0x0007ea0000000c00 */
[----:B------:R-:W-:Y:S01]  /*db30*/  @!PT LDS RZ, [RZ] ;  /* 0x00000000fffff984 */ /* 0x000fe20000000800 */
[----:B------:R-:W-:Y:S01]  /*db40*/  @!PT LDS RZ, [RZ] ;  /* 0x00000000fffff984 */ /* 0x000fe20000000800 */
[----:B------:R-:W-:Y:S01]  /*db50*/  @!PT LDS RZ, [RZ] ;  /* 0x00000000fffff984 */ /* 0x000fe20000000800 */
[----:B------:R3:W-:Y:S05]  /*db60*/  @!P1 LDGSTS.E.BYPASS.LTC128B.128 [R233+0x7800], desc[UR14][R8.64] ;  /* 0x0780000008e99fae */ /* 0x0007ea000b981a0e */
[----:B------:R-:W0:Y:S01]  /*db70*/  LDGDEPBAR ;  /* 0x00000000000079af */ /* 0x000e220000000000 */
[----:B------:R-:W-:Y:S05]  /*db80*/  BRA `(.L_x_574) ;  /* 0x0000003800247947 */ /* 0x000fea0003800000 */
.L_x_573:
[----:B--2---:R-:W2:Y:S01]  /*db90*/  LDL R25, [R1+0x34] ;  /* 0x0000340001197983 */ /* 0x004ea20000100800 */
[----:B------:R-:W-:Y:S01]  /*dba0*/  ISETP.GE.AND P1, PT, R234, UR7, PT ;  /* 0x00000007ea007c0c */ /* 0x000fe2000bf26270 */
[C---:B------:R-:W-:Y:S01]  /*dbb0*/  IMAD.WIDE.U32 R4, R235.reuse, R236, RZ ;  /* 0x000000eceb047225 */ /* 0x040fe200078e00ff */
[----:B------:R-:W-:Y:S04]  /*dbc0*/  DEPBAR.LE SB0, 0x0 ;  /* 0x000080000000791a */ /* 0x000fe80000000000 */
[----:B------:R-:W3:Y:S01]  /*dbd0*/  LDL R24, [R1+0x30] ;  /* 0x0000300001187983 */ /* 0x000ee20000100800 */
[----:B------:R-:W-:Y:S01]  /*dbe0*/  IMAD R5, R235, R237, R5 ;  /* 0x000000edeb057224 */ /* 0x000fe200078e0205 */
[C---:B-1----:R-:W-:Y:S01]  /*dbf0*/  SHF.L.U32 R2, R4.reuse, 0x7, RZ ;  /* 0x0000000704027819 */ /* 0x042fe200000006ff */
[----:B------:R-:W-:Y:S03]  /*dc00*/  BAR.SYNC.DEFER_BLOCKING 0x0 ;  /* 0x0000000000007b1d */ /* 0x000fe60000010000 */
[----:B------:R-:W-:Y:S01]  /*dc10*/  SHF.L.U64.HI R3, R4, 0x7, R5 ;  /* 0x0000000704037819 */ /* 0x000fe20000010205 */
[C---:B------:R-:W-:Y:S01]  /*dc20*/  @!P1 IMAD R10, R237.reuse, 0x70, RZ ;  /* 0x00000070ed0a9824 */ /* 0x040fe200078e02ff */
[CC--:B------:R-:W-:Y:S01]  /*dc30*/  @!P1 LEA R0, P4, R236.reuse, R2.reuse, 0x4 ;  /* 0x00000002ec009211 */ /* 0x0c0fe200078820ff */
[----:B------:R-:W-:Y:S01]  /*dc40*/  @!P1 IMAD R9, R237, 0x60, RZ ;  /* 0x00000060ed099824 */ /* 0x000fe200078e02ff */
[CC--:B------:R-:W-:Y:S02]  /*dc50*/  @!P1 LEA R5, P0, R236.reuse, R2.reuse, 0x6 ;  /* 0x00000002ec059211 */ /* 0x0c0fe400078030ff */
[CC--:B------:R-:W-:Y:S02]  /*dc60*/  @!P1 LEA R4, P2, R236.reuse, R2.reuse, 0x5 ;  /* 0x00000002ec049211 */ /* 0x0c0fe400078428ff */
[CCC-:B------:R-:W-:Y:S02]  /*dc70*/  @!P1 LEA.HI.X R6, R236.reuse, R3.reuse, R237.reuse, 0x4, P4 ;  /* 0x00000003ec069211 */ /* 0x1c0fe400020f24ed */
[CCC-:B------:R-:W-:Y:S02]  /*dc80*/  @!P1 LEA.HI.X R8, R236.reuse, R3.reuse, R237.reuse, 0x6, P0 ;  /* 0x00000003ec089211 */ /* 0x1c0fe400000f34ed */
[CC--:B------:R-:W-:Y:S02]  /*dc90*/  @!P1 LEA.HI.X R7, R236.reuse, R3.reuse, R237, 0x5, P2 ;  /* 0x00000003ec079211 */ /* 0x0c0fe400010f2ced */
[-C--:B------:R-:W-:Y:S02]  /*dca0*/  @!P1 MOV R20, R2.reuse ;  /* 0x0000000200149202 */ /* 0x080fe40000000f00 */
[-C--:B------:R-:W-:Y:S02]  /*dcb0*/  @!P1 MOV R21, R3.reuse ;  /* 0x0000000300159202 */ /* 0x080fe40000000f00 */
[----:B------:R-:W-:Y:S02]  /*dcc0*/  @!P1 MOV R22, R2 ;  /* 0x0000000200169202 */ /* 0x000fe40000000f00 */
[----:B------:R-:W-:Y:S01]  /*dcd0*/  @!P1 MOV R23, R3 ;  /* 0x0000000300179202 */ /* 0x000fe20000000f00 */
[C---:B------:R-:W-:Y:S01]  /*dce0*/  @!P1 IMAD.WIDE.U32 R20, R236.reuse, 0x70, R20 ;  /* 0x00000070ec149825 */ /* 0x040fe200078e0014 */
[----:B------:R-:W4:Y:S03]  /*dcf0*/  LDL R250, [R1+0x54] ;  /* 0x0000540001fa7983 */ /* 0x000f260000100800 */
[----:B------:R-:W-:Y:S01]  /*dd00*/  @!P1 IMAD.WIDE.U32 R22, R236, 0x60, R22 ;  /* 0x00000060ec169825 */ /* 0x000fe200078e0016 */
[----:B------:R-:W5:Y:S02]  /*dd10*/  LDL R249, [R1+0x50] ;  /* 0x0000500001f97983 */ /* 0x000f640000100800 */
[-C--:B--2---:R-:W-:Y:S02]  /*dd20*/  @!P1 LEA R18, P4, R0, R25.reuse, 0x1 ;  /* 0x0000001900129211 */ /* 0x084fe400078808ff */
[-C--:B------:R-:W-:Y:S02]  /*dd30*/  @!P1 LEA R14, P0, R5, R25.reuse, 0x1 ;  /* 0x00000019050e9211 */ /* 0x080fe400078008ff */
[-C--:B------:R-:W-:Y:S02]  /*dd40*/  @!P1 LEA R16, P2, R4, R25.reuse, 0x1 ;  /* 0x0000001904109211 */ /* 0x080fe400078408ff */
[-C--:B---3--:R-:W-:Y:S01]  /*dd50*/  @!P1 LEA.HI.X R19, R0, R24.reuse, R6, 0x1, P4 ;  /* 0x0000001800139211 */ /* 0x088fe200020f0c06 */
[----:B------:R-:W-:Y:S01]  /*dd60*/  @!P1 IMAD R0, R237, 0x30, RZ ;  /* 0x00000030ed009824 */ /* 0x000fe200078e02ff */
[-C--:B------:R-:W-:Y:S01]  /*dd70*/  @!P1 LEA.HI.X R15, R5, R24.reuse, R8, 0x1, P0 ;  /* 0x00000018050f9211 */ /* 0x080fe200000f0c08 */
[----:B------:R-:W-:Y:S01]  /*dd80*/  @!P1 IMAD R8, R237, 0x50, RZ ;  /* 0x00000050ed089824 */ /* 0x000fe200078e02ff */
[-C--:B------:R-:W-:Y:S02]  /*dd90*/  @!P3 LEA R6, P0, R2, R25.reuse, 0x1 ;  /* 0x000000190206b211 */ /* 0x080fe400078008ff */
[-C--:B------:R-:W-:Y:S01]  /*dda0*/  @!P1 LEA.HI.X R17, R4, R24.reuse, R7, 0x1, P2 ;  /* 0x0000001804119211 */ /* 0x080fe200010f0c07 */
[--C-:B------:R-:W-:Y:S01]  /*ddb0*/  @!P1 IMAD.WIDE.U32 R4, R236, 0x30, R2.reuse ;  /* 0x00000030ec049825 */ /* 0x100fe200078e0002 */
[-CC-:B------:R-:W-:Y:S03]  /*ddc0*/  @!P3 LEA.HI.X R7, R2, R24.reuse, R3.reuse, 0x1, P0 ;  /* 0x000000180207b211 */ /* 0x180fe600000f0c03 */
[----:B------:R-:W-:Y:S01]  /*ddd0*/  @!P1 IMAD.WIDE.U32 R2, R236, 0x50, R2 ;  /* 0x00000050ec029825 */ /* 0x000fe200078e0002 */
[----:B------:R-:W-:Y:S01]  /*dde0*/  @!P1 LEA R12, P5, R4, R25, 0x1 ;  /* 0x00000019040c9211 */ /* 0x000fe200078a08ff */
[----:B------:R-:W-:Y:S01]  /*ddf0*/  @!PT LDS RZ, [RZ] ;  /* 0x00000000fffff984 */ /* 0x000fe20000000800 */
[----:B------:R-:W-:Y:S01]  /*de00*/  @!PT LDS RZ, [RZ] ;  /* 0x00000000fffff984 */ /* 0x000fe20000000800 */
[----:B------:R-:W-:Y:S01]  /*de10*/  @!PT LDS RZ, [RZ] ;  /* 0x00000000fffff984 */ /* 0x000fe20000000800 */
[----:B------:R1:W-:Y:S01]  /*de20*/  @!P3 LDGSTS.E.BYPASS.LTC128B.128 [R233+0x8000], desc[UR14][R6.64] ;  /* 0x0800000006e9bfae */ /* 0x0003e2000b981a0e */
[----:B------:R-:W-:Y:S02]  /*de30*/  @!P1 IADD3 R0, PT, PT, R0, R5, RZ ;  /* 0x0000000500009210 */ /* 0x000fe40007ffe0ff */
[----:B------:R-:W-:Y:S02]  /*de40*/  @!P1 IADD3 R3, PT, PT, R8, R3, RZ ;  /* 0x0000000308039210 */ /* 0x000fe40007ffe0ff */
[-C--:B------:R-:W-:Y:S02]  /*de50*/  @!P1 LEA.HI.X R13, R4, R24.reuse, R0, 0x1, P5 ;  /* 0x00000018040d9211 */ /* 0x080fe400028f0c00 */
[C---:B------:R-:W-:Y:S01]  /*de60*/  @!P1 LEA R8, P2, R22.reuse, R25, 0x1 ;  /* 0x0000001916089211 */ /* 0x040fe200078408ff */
[----:B------:R-:W-:Y:S01]  /*de70*/  @P3 STS.128 [R233+0x8000], RZ ;  /* 0x008000ffe9003388 */ /* 0x000fe20000000c00 */
[----:B------:R-:W-:Y:S04]  /*de80*/  @!P1 IADD3 R5, PT, PT, R9, R23, RZ ;  /* 0x0000001709059210 */ /* 0x000fe80007ffe0ff */
[-C--:B------:R-:W-:Y:S02]  /*de90*/  @!P1 LEA.HI.X R9, R22, R24.reuse, R5, 0x1, P2 ;  /* 0x0000001816099211 */ /* 0x080fe400010f0c05 */
[----:B------:R-:W-:Y:S01]  /*dea0*/  ISETP.NE.AND P2, PT, R235, RZ, PT ;  /* 0x000000ffeb00720c */ /* 0x000fe20003f45270 */
[----:B------:R-:W-:Y:S08]  /*deb0*/  @P1 STS.128 [R233+0x8800], RZ ;  /* 0x008800ffe9001388 */ /* 0x000ff00000000c00 */
[----:B------:R-:W-:Y:S01]  /*dec0*/  @!PT LDS RZ, [RZ] ;  /* 0x00000000fffff984 */ /* 0x000fe20000000800 */
[----:B------:R-:W-:Y:S01]  /*ded0*/  @!PT LDS RZ, [RZ] ;  /* 0x00000000fffff984 */ /* 0x000fe20000000800 */
[----:B------:R-:W-:Y:S01]  /*dee0*/  @!PT LDS RZ, [RZ] ;  /* 0x00000000fffff984 */ /* 0x000fe20000000800 */
[----:B------:R-:W-:Y:S01]  /*def0*/  @!P1 LDGSTS.E.BYPASS.LTC128B.128 [R233+0x8800], desc[UR14][R18.64] ;  /* 0x0880000012e99fae */ /* 0x000fe2000b981a0e */
[----:B-1----:R-:W-:Y:S02]  /*df00*/  @!P1 IADD3 R7, PT, PT, R10, R21, RZ ;  /* 0x000000150a079210 */ /* 0x002fe40007ffe0ff */
[-C--:B------:R-:W-:Y:S02]  /*df10*/  @!P1 LEA R10, P4, R2, R25.reuse, 0x1 ;  /* 0x00000019020a9211 */ /* 0x080fe400078808ff */
[----:B------:R-:W-:Y:S03]  /*df20*/  @!P1 LEA R6, P0, R20, R25, 0x1 ;  /* 0x0000001914069211 */ /* 0x000fe600078008ff */
[----:B------:R-:W-:Y:S01]  /*df30*/  @P1 STS.128 [R233+0x9000], RZ ;  /* 0x009000ffe9001388 */ /* 0x000fe20000000c00 */
[-C--:B------:R-:W-:Y:S02]  /*df40*/  @!P1 LEA.HI.X R11, R2, R24.reuse, R3, 0x1, P4 ;  /* 0x00000018020b9211 */ /* 0x080fe400020f0c03 */
[----:B------:R-:W-:Y:S02]  /*df50*/  @!P1 LEA.HI.X R7, R20, R24, R7, 0x1, P0 ;  /* 0x0000001814079211 */ /* 0x000fe400000f0c07 */
[----:B------:R-:W-:Y:S03]  /*df60*/  IADD3 R2, PT, PT, R138, UR5, RZ ;  /* 0x000000058a027c10 */ /* 0x000fe6000fffe0ff */
[----:B------:R-:W-:Y:S01]  /*df70*/  @!PT LDS RZ, [RZ] ;  /* 0x00000000fffff984 */ /* 0x000fe20000000800 */
[----:B------:R-:W-:Y:S01]  /*df80*/  @!PT LDS RZ, [RZ] ;  /* 0x00000000fffff984 */ /* 0x000fe20000000800 */
[----:B------:R-:W-:Y:S01]  /*df90*/  @!PT LDS RZ, [RZ] ;  /* 0x00000000fffff984 */ /* 0x000fe20000000800 */
[----:B------:R1:W-:Y:S02]  /*dfa0*/  @!P1 LDGSTS.E.BYPASS.LTC128B.128 [R233+0x9000], desc[UR14][R16.64] ;  /* 0x0900000010e99fae */ /* 0x0003e4000b981a0e */
[----:B------:R-:W-:Y:S06]  /*dfb0*/  IMAD.IADD R0, R2, 0x1, R229 ;  /* 0x0000000102007824 */ /* 0x000fec00078e02e5 */
        /* <DEDUP_REMOVED lines=26> */
[----:B-1----:R-:W2:Y:S08]  /*e160*/  LDSM.16.M88.4 R16, [R138+UR5+0x4000] ;  /* 0x004000058a10783b */ /* 0x002eb00008000200 */
[----:B------:R-:W1:Y:S08]  /*e170*/  LDSM.16.M88.4 R124, [R228+0x2000] ;  /* 0x00200000e47c783b */ /* 0x000e700000000200 */
[----:B------:R-:W3:Y:S08]  /*e180*/  LDSM.16.M88.4 R32, [R138+UR5+0x4800] ;  /* 0x004800058a20783b */ /* 0x000ef00008000200 */
[----:B------:R-:W4:Y:S08]  /*e190*/  LDSM.16.M88.4 R48, [R138+UR5+0x5000] ;  /* 0x005000058a30783b */ /* 0x000f300008000200 */
[----:B------:R-:W5:Y:S01]  /*e1a0*/  LDSM.16.M88.4 R64, [R138+UR5+0x5800] ;  /* 0x005800058a40783b */ /* 0x000f620008000200 */
[-C--:B--2---:R-:W-:Y:S07]  /*e1b0*/  HMMA.16816.F32.BF16 R4, R128, R16.reuse, RZ ;  /* 0x000000108004723c */ /* 0x084fee00000418ff */
[----:B------:R-:W2:Y:S01]  /*e1c0*/  LDSM.16.M88.4 R80, [R138+UR5+0x6000] ;  /* 0x006000058a50783b */ /* 0x000ea20008000200 */
[C---:B-1----:R-:W-:Y:S07]  /*e1d0*/  HMMA.16816.F32.BF16 R8, R124.reuse, R16, RZ ;  /* 0x000000107c08723c */ /* 0x042fee00000418ff */
[----:B------:R-:W1:Y:S01]  /*e1e0*/  LDSM.16.M88.4 R96, [R138+UR5+0x6800] ;  /* 0x006800058a60783b */ /* 0x000e620008000200 */
[-C--:B------:R-:W-:Y:S07]  /*e1f0*/  HMMA.16816.F32.BF16 R12, R124, R18.reuse, RZ ;  /* 0x000000127c0c723c */ /* 0x080fee00000418ff */
[----:B------:R-:W1:Y:S01]  /*e200*/  LDSM.16.M88.4 R112, [R138+UR5+0x7000] ;  /* 0x007000058a70783b */ /* 0x000e620008000200 */
[C---:B------:R-:W-:Y:S07]  /*e210*/  HMMA.16816.F32.BF16 R16, R128.reuse, R18, RZ ;  /* 0x000000128010723c */ /* 0x040fee00000418ff */
[----:B------:R-:W1:Y:S01]  /*e220*/  LDSM.16.M88.4 R204, [R138+UR5+0x7800] ;  /* 0x007800058acc783b */ /* 0x000e620008000200 */
[-C--:B---3--:R-:W-:Y:S07]  /*e230*/  HMMA.16816.F32.BF16 R20, R128, R32.reuse, RZ ;  /* 0x000000208014723c */ /* 0x088fee00000418ff */
[----:B------:R-:W-:Y:S01]  /*e240*/  LDSM.16.M88.4 R208, [R230] ;  /* 0x00000000e6d0783b */ /* 0x000fe20000000200 */
[C---:B------:R-:W-:Y:S07]  /*e250*/  HMMA.16816.F32.BF16 R24, R124.reuse, R32, RZ ;  /* 0x000000207c18723c */ /* 0x040fee00000418ff */
[----:B------:R-:W3:Y:S01]  /*e260*/  LDSM.16.M88.4 R212, [R0+0x4000] ;  /* 0x0040000000d4783b */ /* 0x000ee20000000200 */
[-C--:B------:R-:W-:Y:S07]  /*e270*/  HMMA.16816.F32.BF16 R28, R124, R34.reuse, RZ ;  /* 0x000000227c1c723c */ /* 0x080fee00000418ff */
[----:B------:R-:W3:Y:S01]  /*e280*/  LDSM.16.M88.4 R216, [R230+0x2000] ;  /* 0x00200000e6d8783b */ /* 0x000ee20000000200 */
[C---:B------:R-:W-:Y:S07]  /*e290*/  HMMA.16816.F32.BF16 R32, R128.reuse, R34, RZ ;  /* 0x000000228020723c */ /* 0x040fee00000418ff */
[----:B------:R-:W0:Y:S08]  /*e2a0*/  LDGDEPBAR ;  /* 0x00000000000079af */ /* 0x000e300000000000 */
[----:B------:R-:W-:Y:S01]  /*e2b0*/  LDSM.16.M88.4 R220, [R0+0x5000] ;  /* 0x0050000000dc783b */ /* 0x000fe20000000200 */
[-C--:B----4-:R-:W-:Y:S07]  /*e2c0*/  HMMA.16816.F32.BF16 R36, R128, R48.reuse, RZ ;  /* 0x000000308024723c */ /* 0x090fee00000418ff */
[----:B------:R-:W-:Y:S01]  /*e2d0*/  LDSM.16.M88.4 R224, [R0+0x5800] ;  /* 0x0058000000e0783b */ /* 0x000fe20000000200 */
[C---:B------:R-:W-:Y:S01]  /*e2e0*/  HMMA.16816.F32.BF16 R40, R124.reuse, R48, RZ ;  /* 0x000000307c28723c */ /* 0x040fe200000418ff */
[----:B------:R-:W4:Y:S07]  /*e2f0*/  S2R R3, SR_TID.X ;  /* 0x0000000000037919 */ /* 0x000f2e0000002100 */
[-C--:B------:R-:W-:Y:S08]  /*e300*/  HMMA.16816.F32.BF16 R44, R124, R50.reuse, RZ ;  /* 0x000000327c2c723c */ /* 0x080ff000000418ff */
[C---:B------:R-:W-:Y:S08]  /*e310*/  HMMA.16816.F32.BF16 R48, R128.reuse, R50, RZ ;  /* 0x000000328030723c */ /* 0x040ff000000418ff */
[-C--:B-----5:R-:W-:Y:S08]  /*e320*/  HMMA.16816.F32.BF16 R52, R128, R64.reuse, RZ ;  /* 0x000000408034723c */ /* 0x0a0ff000000418ff */
[C---:B------:R-:W-:Y:S02]  /*e330*/  HMMA.16816.F32.BF16 R56, R124.reuse, R64, RZ ;  /* 0x000000407c38723c */ /* 0x040fe400000418ff */
[----:B----4-:R-:W-:Y:S06]  /*e340*/  LOP3.LUT P0, RZ, R3, 0x4, RZ, 0xc0, !PT ;  /* 0x0000000403ff7812 */ /* 0x010fec000780c0ff */
[-C--:B------:R-:W-:Y:S08]  /*e350*/  HMMA.16816.F32.BF16 R60, R124, R66.reuse, RZ ;  /* 0x000000427c3c723c */ /* 0x080ff000000418ff */
[C---:B------:R-:W-:Y:S08]  /*e360*/  HMMA.16816.F32.BF16 R64, R128.reuse, R66, RZ ;  /* 0x000000428040723c */ /* 0x040ff000000418ff */
[-C--:B--2---:R-:W-:Y:S08]  /*e370*/  HMMA.16816.F32.BF16 R68, R128, R80.reuse, RZ ;  /* 0x000000508044723c */ /* 0x084ff000000418ff */
        /* <DEDUP_REMOVED lines=16> */
[-C--:B---3--:R-:W-:Y:S08]  /*e480*/  HMMA.16816.F32.BF16 R4, R208, R212.reuse, R4 ;  /* 0x000000d4d004723c */ /* 0x088ff00000041804 */
        /* <DEDUP_REMOVED lines=22> */
[----:B---3--:R-:W-:Y:S04]  /*e5f0*/  SEL R0, R232, 0xffffffc0, !P0 ;  /* 0xffffffc0e8007807 */ /* 0x008fe80004000000 */
[-C--:B------:R-:W-:Y:S01]  /*e600*/  IADD3 R3, PT, PT, R228, R0.reuse, RZ ;  /* 0x00000000e4037210 */ /* 0x080fe20007ffe0ff */
[C---:B------:R-:W-:Y:S04]  /*e610*/  HMMA.16816.F32.BF16 R80, R208.reuse, R206, R80 ;  /* 0x000000ced050723c */ /* 0x040fe80000041850 */
[----:B------:R-:W-:Y:S01]  /*e620*/  LDSM.16.M88.4 R204, [R3] ;  /* 0x0000000003cc783b */ /* 0x000fe20000000200 */
[----:B------:R-:W-:Y:S03]  /*e630*/  IADD3 R0, PT, PT, R2, R0, RZ ;  /* 0x0000000002007210 */ /* 0x000fe60007ffe0ff */
[-C--:B------:R-:W-:Y:S03]  /*e640*/  HMMA.16816.F32.BF16 R84, R208, R212.reuse, R84 ;  /* 0x000000d4d054723c */ /* 0x080fe60000041854 */
[C---:B------:R-:W-:Y:S05]  /*e650*/  IADD3 R2, PT, PT, R229.reuse, R0, RZ ;  /* 0x00000000e5027210 */ /* 0x040fea0007ffe0ff */
[C---:B------:R-:W-:Y:S08]  /*e660*/  HMMA.16816.F32.BF16 R88, R216.reuse, R212, R88 ;  /* 0x000000d4d858723c */ /* 0x040ff00000041858 */
[-C--:B------:R-:W-:Y:S08]  /*e670*/  HMMA.16816.F32.BF16 R92, R216, R214.reuse, R92 ;  /* 0x000000d6d85c723c */ /* 0x080ff0000004185c */
[C---:B------:R-:W-:Y:S01]  /*e680*/  HMMA.16816.F32.BF16 R96, R208.reuse, R214, R96 ;  /* 0x000000d6d060723c */ /* 0x040fe20000041860 */
[----:B------:R-:W1:Y:S07]  /*e690*/  LDSM.16.M88.4 R212, [R0+0x4000] ;  /* 0x0040000000d4783b */ /* 0x000e6e0000000200 */
[-C--:B--2---:R-:W-:Y:S08]  /*e6a0*/  HMMA.16816.F32.BF16 R100, R208, R220.reuse, R100 ;  /* 0x000000dcd064723c */ /* 0x084ff00000041864 */
[C---:B------:R-:W-:Y:S08]  /*e6b0*/  HMMA.16816.F32.BF16 R104, R216.reuse, R220, R104 ;  /* 0x000000dcd868723c */ /* 0x040ff00000041868 */
[-C--:B------:R-:W-:Y:S08]  /*e6c0*/  HMMA.16816.F32.BF16 R108, R216, R222.reuse, R108 ;  /* 0x000000ded86c723c */ /* 0x080ff0000004186c */
[C---:B------:R-:W-:Y:S01]  /*e6d0*/  HMMA.16816.F32.BF16 R112, R208.reuse, R222, R112 ;  /* 0x000000ded070723c */ /* 0x040fe20000041870 */
[----:B------:R2:W3:Y:S07]  /*e6e0*/  LDSM.16.M88.4 R220, [R3+0x2000] ;  /* 0x0020000003dc783b */ /* 0x0004ee0000000200 */
[-C--:B----4-:R-:W-:Y:S08]  /*e6f0*/  HMMA.16816.F32.BF16 R116, R208, R224.reuse, R116 ;  /* 0x000000e0d074723c */ /* 0x090ff00000041874 */
[C---:B------:R-:W-:Y:S08]  /*e700*/  HMMA.16816.F32.BF16 R120, R216.reuse, R224, R120 ;  /* 0x000000e0d878723c */ /* 0x040ff00000041878 */
[-C--:B------:R-:W-:Y:S01]  /*e710*/  HMMA.16816.F32.BF16 R124, R216, R226.reuse, R124 ;  /* 0x000000e2d87c723c */ /* 0x080fe2000004187c */
[----:B------:R-:W-:Y:S02]  /*e720*/  LDSM.16.M88.4 R216, [R0+0x5000] ;  /* 0x0050000000d8783b */ /* 0x000fe40000000200 */
        /* <DEDUP_REMOVED lines=8> */
[----:B------:R-:W-:Y:S07]  /*e7b0*/  LDSM.16.M88.4 R212, [R0+0x6800] ;  /* 0x0068000000d4783b */ /* 0x000fee0000000200 */
        /* <DEDUP_REMOVED lines=24> */
[----:B------:R-:W2:Y:S07]  /*e940*/  LDSM.16.M88.4 R212, [R3] ;  /* 0x0000000003d4783b */ /* 0x000eae0000000200 */
[-C--:B---3--:R-:W-:Y:S08]  /*e950*/  HMMA.16816.F32.BF16 R100, R204, R216.reuse, R100 ;  /* 0x000000d8cc64723c */ /* 0x088ff00000041864 */
[C---:B------:R-:W-:Y:S08]  /*e960*/  HMMA.16816.F32.BF16 R104, R220.reuse, R216, R104 ;  /* 0x000000d8dc68723c */ /* 0x040ff00000041868 */
[-C--:B------:R-:W-:Y:S08]  /*e970*/  HMMA.16816.F32.BF16 R108, R220, R218.reuse, R108 ;  /* 0x000000dadc6c723c */ /* 0x080ff0000004186c */
[C---:B------:R-:W-:Y:S01]  /*e980*/  HMMA.16816.F32.BF16 R112, R204.reuse, R218, R112 ;  /* 0x000000dacc70723c */ /* 0x040fe20000041870 */
[----:B------:R-:W3:Y:S07]  /*e990*/  LDSM.16.M88.4 R216, [R3+0x2000] ;  /* 0x0020000003d8783b */ /* 0x000eee0000000200 */
[-C--:B-1----:R-:W-:Y:S08]  /*e9a0*/  HMMA.16816.F32.BF16 R116, R204, R208.reuse, R116 ;  /* 0x000000d0cc74723c */ /* 0x082ff00000041874 */
[C---:B------:R-:W-:Y:S08]  /*e9b0*/  HMMA.16816.F32.BF16 R120, R220.reuse, R208, R120 ;  /* 0x000000d0dc78723c */ /* 0x040ff00000041878 */
[-C--:B------:R-:W-:Y:S08]  /*e9c0*/  HMMA.16816.F32.BF16 R124, R220, R210.reuse, R124 ;  /* 0x000000d2dc7c723c */ /* 0x080ff0000004187c */
[----:B------:R-:W-:Y:S08]  /*e9d0*/  HMMA.16816.F32.BF16 R128, R204, R210, R128 ;  /* 0x000000d2cc80723c */ /* 0x000ff00000041880 */
[-C--:B--2---:R-:W-:Y:S08]  /*e9e0*/  HMMA.16816.F32.BF16 R4, R212, R224.reuse, R4 ;  /* 0x000000e0d404723c */ /* 0x084ff00000041804 */
        /* <DEDUP_REMOVED lines=22> */
[----:B------:R1:W-:Y:S10]  /*eb50*/  MUFU.TANH R245, R5 ;  /* 0x0000000500f57308 */ /* 0x0003f40000002400 */
[----:B------:R-:W-:Y:S10]  /*eb60*/  MUFU.TANH R223, R10 ;  /* 0x0000000a00df7308 */ /* 0x000ff40000002400 */
[----:B------:R-:W2:Y:S01]  /*eb70*/  MUFU.TANH R222, R11 ;  /* 0x0000000b00de7308 */ /* 0x000ea20000002400 */
[----:B-1----:R-:W1:Y:S09]  /*eb80*/  LDSM.16.M88.4 R4, [R2+0x4800] ;  /* 0x004800000204783b */ /* 0x002e720000000200 */
[----:B------:R-:W3:Y:S10]  /*eb90*/  MUFU.TANH R242, R8 ;  /* 0x0000000800f27308 */ /* 0x000ef40000002400 */
[----:B------:R4:W-:Y:S10]  /*eba0*/  MUFU.TANH R243, R9 ;  /* 0x0000000900f37308 */ /* 0x0009f40000002400 */
[----:B------:R5:W-:Y:S10]  /*ebb0*/  MUFU.TANH R227, R12 ;  /* 0x0000000c00e37308 */ /* 0x000bf40000002400 */
[----:B------:R-:W-:Y:S01]  /*ebc0*/  MUFU.TANH R241, R13 ;  /* 0x0000000d00f17308 */ /* 0x000fe20000002400 */
[----:B----4-:R-:W4:Y:S09]  /*ebd0*/  LDSM.16.M88.4 R8, [R2+0x5000] ;  /* 0x005000000208783b */ /* 0x010f320000000200 */
[----:B------:R-:W3:Y:S01]  /*ebe0*/  MUFU.TANH R224, R14 ;  /* 0x0000000e00e07308 */ /* 0x000ee20000002400 */
[-C--:B-1----:R-:W-:Y:S03]  /*ebf0*/  HMMA.16816.F32.BF16 R20, R212, R4.reuse, R20 ;  /* 0x00000004d414723c */ /* 0x082fe60000041814 */
[----:B-----5:R-:W-:Y:S06]  /*ec00*/  LEA R12, R235, R250, 0x7 ;  /* 0x000000faeb0c7211 */ /* 0x020fec00078e38ff */
[----:B------:R-:W1:Y:S01]  /*ec10*/  MUFU.TANH R248, R16 ;  /* 0x0000001000f87308 */ /* 0x000e620000002400 */
[----:B------:R-:W-:Y:S01]  /*ec20*/  IADD3 R12, PT, PT, R249, -R12, RZ ;  /* 0x8000000cf90c7210 */ /* 0x000fe20007ffe0ff */
[C---:B------:R-:W-:Y:S04]  /*ec30*/  HMMA.16816.F32.BF16 R24, R216.reuse, R4, R24 ;  /* 0x00000004d818723c */ /* 0x040fe80000041818 */
[C---:B------:R-:W-:Y:S01]  /*ec40*/  VIADD R0, R12.reuse, 0x47 ;  /* 0x000000470c007836 */ /* 0x040fe20000000000 */
[----:B------:R-:W-:Y:S03]  /*ec50*/  IADD3 R3, PT, PT, R12, 0x48, RZ ;  /* 0x000000480c037810 */ /* 0x000fe60007ffe0ff */
[----:B------:R-:W-:Y:S01]  /*ec60*/  MUFU.TANH R240, R15 ;  /* 0x0000000f00f07308 */ /* 0x000fe20000002400 */
[-C--:B------:R-:W-:Y:S03]  /*ec70*/  HMMA.16816.F32.BF16 R28, R216, R6.reuse, R28 ;  /* 0x00000006d81c723c */ /* 0x080fe6000004181c */
[----:B------:R-:W-:Y:S01]  /*ec80*/  FMUL.FTZ R23, R23, UR6 ;  /* 0x0000000617177c20 */ /* 0x000fe20008410000 */
[----:B------:R-:W-:Y:S01]  /*ec90*/  IABS R0, R0 ;  /* 0x0000000000007213 */ /* 0x000fe20000000000 */
[----:B------:R-:W-:Y:S04]  /*eca0*/  FMUL.FTZ R22, R22, UR6 ;  /* 0x0000000616167c20 */ /* 0x000fe80008410000 */
[----:B------:R-:W-:Y:S01]  /*ecb0*/  MUFU.TANH R18, R18 ;  /* 0x0000001200127308 */ /* 0x000fe20000002400 */
[----:B------:R-:W-:Y:S01]  /*ecc0*/  IABS R3, R3 ;  /* 0x0000000300037213 */ /* 0x000fe20000000000 */
[C---:B------:R-:W-:Y:S01]  /*ecd0*/  HMMA.16816.F32.BF16 R32, R212.reuse, R6, R32 ;  /* 0x00000006d420723c */ /* 0x040fe20000041820 */
[----:B------:R-:W5:Y:S03]  /*ece0*/  LDSM.16.M88.4 R4, [R2+0x5800] ;  /* 0x005800000204783b */ /* 0x000f660000000200 */
[----:B------:R-:W-:Y:S01]  /*ecf0*/  I2FP.F32.S32 R0, R0 ;  /* 0x0000000000007245 */ /* 0x000fe20000201400 */
[----:B------:R-:W-:Y:S03]  /*ed00*/  FMUL.FTZ R26, R26, UR6 ;  /* 0x000000061a1a7c20 */ /* 0x000fe60008410000 */
[----:B------:R-:W-:Y:S01]  /*ed10*/  MUFU.TANH R204, R23 ;  /* 0x0000001700cc7308 */ /* 0x000fe20000002400 */
[----:B------:R-:W-:Y:S01]  /*ed20*/  FMUL.FTZ R27, R27, UR6 ;  /* 0x000000061b1b7c20 */ /* 0x000fe20008410000 */
[-C--:B----4-:R-:W-:Y:S03]  /*ed30*/  HMMA.16816.F32.BF16 R36, R212, R8.reuse, R36 ;  /* 0x00000008d424723c */ /* 0x090fe60000041824 */
[----:B------:R-:W-:Y:S01]  /*ed40*/  FMUL.FTZ R29, R29, UR6 ;  /* 0x000000061d1d7c20 */ /* 0x000fe20008410000 */
[----:B------:R-:W-:Y:S01]  /*ed50*/  FMUL.FTZ R31, R31, UR6 ;  /* 0x000000061f1f7c20 */ /* 0x000fe20008410000 */
[----:B------:R-:W-:Y:S03]  /*ed60*/  FMUL.FTZ R24, R24, UR6 ;  /* 0x0000000618187c20 */ /* 0x000fe60008410000 */
[----:B------:R-:W4:Y:S01]  /*ed70*/  MUFU.TANH R225, R27 ;  /* 0x0000001b00e17308 */ /* 0x000f220000002400 */
[----:B------:R-:W-:Y:S01]  /*ed80*/  I2FP.F32.S32 R3, R3 ;  /* 0x0000000300037245 */ /* 0x000fe20000201400 */
        /* <DEDUP_REMOVED lines=11> */
[C---:B------:R-:W-:Y:S01]  /*ee40*/  HMMA.16816.F32.BF16 R48, R212.reuse, R10, R48 ;  /* 0x0000000ad430723c */ /* 0x040fe20000041830 */
[----:B------:R-:W3:Y:S03]  /*ee50*/  LDSM.16.M88.4 R8, [R2+0x6000] ;  /* 0x006000000208783b */ /* 0x000ee60000000200 */
[----:B------:R-:W-:Y:S01]  /*ee60*/  FMUL.FTZ R41, R41, UR6 ;  /* 0x0000000629297c20 */ /* 0x000fe20008410000 */
[----:B------:R-:W-:Y:S03]  /*ee70*/  FMUL.FTZ R42, R42, UR6 ;  /* 0x000000062a2a7c20 */ /* 0x000fe60008410000 */
[----:B------:R2:W-:Y:S01]  /*ee80*/  MUFU.TANH R207, R39 ;  /* 0x0000002700cf7308 */ /* 0x0005e20000002400 */
[----:B------:R-:W-:Y:S01]  /*ee90*/  FMUL.FTZ R40, R40, UR6 ;  /* 0x0000000628287c20 */ /* 0x000fe20008410000 */
[----:B------:R-:W-:Y:S01]  /*eea0*/  FMUL.FTZ R21, R21, UR6 ;  /* 0x0000000615157c20 */ /* 0x000fe20008410000 */
[-C--:B-----5:R-:W-:Y:S03]  /*eeb0*/  HMMA.16816.F32.BF16 R52, R212, R4.reuse, R52 ;  /* 0x00000004d434723c */ /* 0x0a0fe60000041834 */
[----:B------:R-:W-:Y:S01]  /*eec0*/  FMUL.FTZ R46, R46, UR6 ;  /* 0x000000062e2e7c20 */ /* 0x000fe20008410000 */
[----:B------:R-:W-:Y:S03]  /*eed0*/  FMUL.FTZ R44, R44, UR6 ;  /* 0x000000062c2c7c20 */ /* 0x000fe60008410000 */
[----:B------:R5:W-:Y:S01]  /*eee0*/  MUFU.TANH R23, R36 ;  /* 0x0000002400177308 */ /* 0x000be20000002400 */
[----:B------:R-:W-:Y:S01]  /*eef0*/  FMUL.FTZ R37, R37, UR6 ;  /* 0x0000000625257c20 */ /* 0x000fe20008410000 */
[----:B------:R-:W-:Y:S01]  /*ef00*/  FMUL.FTZ R30, R30, UR6 ;  /* 0x000000061e1e7c20 */ /* 0x000fe20008410000 */
[C---:B------:R-:W-:Y:S04]  /*ef10*/  HMMA.16816.F32.BF16 R56, R216.reuse, R4, R56 ;  /* 0x00000004d838723c */ /* 0x040fe80000041838 */
[----:B------:R-:W-:Y:S03]  /*ef20*/  FMUL.FTZ R43, R43, UR6 ;  /* 0x000000062b2b7c20 */ /* 0x000fe60008410000 */
[----:B------:R1:W-:Y:S01]  /*ef30*/  MUFU.TANH R13, R42 ;  /* 0x0000002a000d7308 */ /* 0x0003e20000002400 */
[----:B------:R-:W-:Y:S01]  /*ef40*/  FMUL.FTZ R28, R28, UR6 ;  /* 0x000000061c1c7c20 */ /* 0x000fe20008410000 */
[----:B--2---:R-:W-:Y:S01]  /*ef50*/  FFMA.FTZ R39, R0, -R132, R222 ;  /* 0x8000008400277223 */ /* 0x004fe200000100de */
[-C--:B------:R-:W-:Y:S03]  /*ef60*/  HMMA.16816.F32.BF16 R60, R216, R6.reuse, R60 ;  /* 0x00000006d83c723c */ /* 0x080fe6000004183c */
[----:B------:R-:W-:Y:S01]  /*ef70*/  IADD3 R0, PT, PT, R12, 0x40, RZ ;  /* 0x000000400c007810 */ /* 0x000fe20007ffe0ff */
[----:B------:R-:W-:Y:S03]  /*ef80*/  FMUL.FTZ R54, R54, UR6 ;  /* 0x0000000636367c20 */ /* 0x000fe60008410000 */
[----:B------:R2:W-:Y:S01]  /*ef90*/  MUFU.TANH R14, R40 ;  /* 0x00000028000e7308 */ /* 0x0005e20000002400 */
[----:B------:R-:W-:Y:S01]  /*efa0*/  FMUL.FTZ R45, R45, UR6 ;  /* 0x000000062d2d7c20 */ /* 0x000fe20008410000 */
[----:B------:R-:W-:Y:S01]  /*efb0*/  IABS R0, R0 ;  /* 0x0000000000007213 */ /* 0x000fe20000000000 */
[C---:B------:R-:W-:Y:S01]  /*efc0*/  HMMA.16816.F32.BF16 R64, R212.reuse, R6, R64 ;  /* 0x00000006d440723c */ /* 0x040fe20000041840 */
[----:B------:R-:W4:Y:S03]  /*efd0*/  LDSM.16.M88.4 R4, [R2+0x6800] ;  /* 0x006800000204783b */ /* 0x000f260000000200 */
[----:B------:R-:W-:Y:S03]  /*efe0*/  I2FP.F32.S32 R0, R0 ;  /* 0x0000000000007245 */ /* 0x000fe60000201400 */
[----:B------:R4:W-:Y:S01]  /*eff0*/  MUFU.TANH R238, R30 ;  /* 0x0000001e00ee7308 */ /* 0x0009e20000002400 */
[----:B------:R-:W-:Y:S01]  /*f000*/  FMUL.FTZ R57, R57, UR6 ;  /* 0x0000000639397c20 */ /* 0x000fe20008410000 */
[----:B------:R-:W-:Y:S01]  /*f010*/  FMUL.FTZ R56, R56, UR6 ;  /* 0x0000000638387c20 */ /* 0x000fe20008410000 */
[-C--:B---3--:R-:W-:Y:S03]  /*f020*/  HMMA.16816.F32.BF16 R68, R212, R8.reuse, R68 ;  /* 0x00000008d444723c */ /* 0x088fe60000041844 */
[CC--:B-----5:R-:W-:Y:S01]  /*f030*/  FFMA.FTZ R36, R0.reuse, -R132.reuse, R242 ;  /* 0x8000008400247223 */ /* 0x0e0fe200000100f2 */
[-C--:B-1----:R-:W-:Y:S03]  /*f040*/  FFMA.FTZ R42, R0, -R132.reuse, R224 ;  /* 0x80000084002a7223 */ /* 0x082fe600000100e0 */
[----:B------:R-:W-:Y:S01]  /*f050*/  MUFU.TANH R211, R29 ;  /* 0x0000001d00d37308 */ /* 0x000fe20000002400 */
[----:B------:R-:W-:Y:S01]  /*f060*/  FMUL.FTZ R58, R58, UR6 ;  /* 0x000000063a3a7c20 */ /* 0x000fe20008410000 */
[----:B--2---:R-:W-:Y:S01]  /*f070*/  FFMA.FTZ R40, R3, -R132, R223 ;  /* 0x8000008403287223 */ /* 0x004fe200000100df */
[C---:B------:R-:W-:Y:S04]  /*f080*/  HMMA.16816.F32.BF16 R72, R216.reuse, R8, R72 ;  /* 0x00000008d848723c */ /* 0x040fe80000041848 */
[C---:B------:R-:W-:Y:S03]  /*f090*/  IADD3 R9, PT, PT, R12.reuse, 0x37, RZ ;  /* 0x000000370c097810 */ /* 0x040fe60007ffe0ff */
[----:B------:R-:W-:Y:S01]  /*f0a0*/  MUFU.TANH R43, R43 ;  /* 0x0000002b002b7308 */ /* 0x000fe20000002400 */
[----:B------:R-:W-:Y:S01]  /*f0b0*/  IADD3 R8, PT, PT, R12, 0x3f, RZ ;  /* 0x0000003f0c087810 */ /* 0x000fe20007ffe0ff */
[----:B------:R-:W-:Y:S01]  /*f0c0*/  FMUL.FTZ R61, R61, UR6 ;  /* 0x000000063d3d7c20 */ /* 0x000fe20008410000 */
[-C--:B------:R-:W-:Y:S03]  /*f0d0*/  HMMA.16816.F32.BF16 R76, R216, R10.reuse, R76 ;  /* 0x0000000ad84c723c */ /* 0x080fe6000004184c */
[----:B------:R-:W-:Y:S01]  /*f0e0*/  IABS R9, R9 ;  /* 0x0000000900097213 */ /* 0x000fe20000000000 */
[----:B------:R-:W-:Y:S03]  /*f0f0*/  FMUL.FTZ R68, R68, UR6 ;  /* 0x0000000644447c20 */ /* 0x000fe60008410000 */
[----:B------:R-:W-:Y:S01]  /*f100*/  MUFU.TANH R220, R28 ;  /* 0x0000001c00dc7308 */ /* 0x000fe20000002400 */
[----:B------:R-:W-:Y:S01]  /*f110*/  IABS R8, R8 ;  /* 0x0000000800087213 */ /* 0x000fe20000000000 */
[----:B------:R-:W-:Y:S01]  /*f120*/  FMUL.FTZ R69, R69, UR6 ;  /* 0x0000000645457c20 */ /* 0x000fe20008410000 */
[C---:B------:R-:W-:Y:S04]  /*f130*/  HMMA.16816.F32.BF16 R80, R212.reuse, R10, R80 ;  /* 0x0000000ad450723c */ /* 0x040fe80000041850 */
[----:B------:R-:W-:Y:S03]  /*f140*/  I2FP.F32.S32 R0, R9 ;  /* 0x0000000900007245 */ /* 0x000fe60000201400 */
[----:B------:R-:W1:Y:S01]  /*f150*/  MUFU.TANH R239, R31 ;  /* 0x0000001f00ef7308 */ /* 0x000e620000002400 */
[----:B------:R-:W-:Y:S01]  /*f160*/  I2FP.F32.S32 R8, R8 ;  /* 0x0000000800087245 */ /* 0x000fe20000201400 */
[----:B------:R-:W-:Y:S01]  /*f170*/  FMUL.FTZ R72, R72, UR6 ;  /* 0x0000000648487c20 */ /* 0x000fe20008410000 */
[----:B------:R-:W-:Y:S01]  /*f180*/  FMUL.FTZ R75, R75, UR6 ;  /* 0x000000064b4b7c20 */ /* 0x000fe20008410000 */
[-C--:B----4-:R-:W-:Y:S03]  /*f190*/  HMMA.16816.F32.BF16 R84, R212, R4.reuse, R84 ;  /* 0x00000004d454723c */ /* 0x090fe60000041854 */
[----:B------:R-:W-:Y:S03]  /*f1a0*/  FMUL.FTZ R79, R79, UR6 ;  /* 0x000000064f4f7c20 */ /* 0x000fe60008410000 */
[----:B------:R-:W-:Y:S01]  /*f1b0*/  MUFU.TANH R46, R46 ;  /* 0x0000002e002e7308 */ /* 0x000fe20000002400 */
[----:B------:R-:W-:Y:S01]  /*f1c0*/  FMUL.FTZ R77, R77, UR6 ;  /* 0x000000064d4d7c20 */ /* 0x000fe20008410000 */
[----:B------:R-:W-:Y:S01]  /*f1d0*/  FMUL.FTZ R78, R78, UR6 ;  /* 0x000000064e4e7c20 */ /* 0x000fe20008410000 */
[----:B------:R-:W-:Y:S01]  /*f1e0*/  FMUL.FTZ R62, R62, UR6 ;  /* 0x000000063e3e7c20 */ /* 0x000fe20008410000 */
[C---:B------:R-:W-:Y:S06]  /*f1f0*/  HMMA.16816.F32.BF16 R88, R216.reuse, R4, R88 ;  /* 0x00000004d858723c */ /* 0x040fec0000041858 */
[----:B------:R-:W-:Y:S01]  /*f200*/  MUFU.TANH R45, R45 ;  /* 0x0000002d002d7308 */ /* 0x000fe20000002400 */
[----:B------:R-:W-:Y:S01]  /*f210*/  FMUL.FTZ R82, R82, UR6 ;  /* 0x0000000652527c20 */ /* 0x000fe20008410000 */
[----:B------:R-:W-:Y:S01]  /*f220*/  FMUL.FTZ R83, R83, UR6 ;  /* 0x0000000653537c20 */ /* 0x000fe20008410000 */
[----:B------:R-:W-:Y:S01]  /*f230*/  FMUL.FTZ R80, R80, UR6 ;  /* 0x0000000650507c20 */ /* 0x000fe20008410000 */
[-C--:B------:R-:W-:Y:S03]  /*f240*/  HMMA.16816.F32.BF16 R92, R216, R6.reuse, R92 ;  /* 0x00000006d85c723c */ /* 0x080fe6000004185c */
[----:B------:R-:W-:Y:S03]  /*f250*/  FMUL.FTZ R85, R85, UR6 ;  /* 0x0000000655557c20 */ /* 0x000fe60008410000 */
[----:B------:R2:W-:Y:S01]  /*f260*/  MUFU.TANH R16, R35 ;  /* 0x0000002300107308 */ /* 0x0005e20000002400 */
        /* <DEDUP_REMOVED lines=8> */
[----:B------:R-:W-:Y:S01]  /*f2f0*/  FMUL.FTZ R84, R84, UR6 ;  /* 0x0000000654547c20 */ /* 0x000fe20008410000 */
[----:B------:R-:W-:Y:S01]  /*f300*/  MOV R30, R245 ;  /* 0x000000f5001e7202 */ /* 0x000fe20000000f00 */
[----:B------:R-:W-:Y:S01]  /*f310*/  FMUL.FTZ R89, R89, UR6 ;  /* 0x0000000659597c20 */ /* 0x000fe20008410000 */
[----:B------:R-:W-:Y:S03]  /*f320*/  FMUL.FTZ R95, R95, UR6 ;  /* 0x000000065f5f7c20 */ /* 0x000fe60008410000 */
[----:B------:R-:W-:Y:S01]  /*f330*/  MUFU.TANH R58, R58 ;  /* 0x0000003a003a7308 */ /* 0x000fe20000002400 */
[----:B------:R-:W-:Y:S01]  /*f340*/  FMUL.FTZ R94, R94, UR6 ;  /* 0x000000065e5e7c20 */ /* 0x000fe20008410000 */
[----:B--2---:R-:W-:Y:S01]  /*f350*/  FFMA.FTZ R35, R8, -R132, R243 ;  /* 0x8000008408237223 */ /* 0x004fe200000100f3 */
[----:B------:R-:W-:Y:S01]  /*f360*/  FMUL.FTZ R93, R93, UR6 ;  /* 0x000000065d5d7c20 */ /* 0x000fe20008410000 */
[----:B------:R-:W-:Y:S01]  /*f370*/  MOV R28, R248 ;  /* 0x000000f8001c7202 */ /* 0x000fe20000000f00 */
[----:B------:R-:W-:Y:S01]  /*f380*/  FMUL.FTZ R59, R59, UR6 ;  /* 0x000000063b3b7c20 */ /* 0x000fe20008410000 */
[----:B------:R-:W-:Y:S01]  /*f390*/  IADD3 R5, PT, PT, R12, 0x27, RZ ;  /* 0x000000270c057810 */ /* 0x000fe20007ffe0ff */
[----:B------:R-:W-:Y:S03]  /*f3a0*/  FMUL.FTZ R98, R98, UR6 ;  /* 0x0000000662627c20 */ /* 0x000fe60008410000 */
[----:B------:R2:W-:Y:S01]  /*f3b0*/  MUFU.TANH R15, R41 ;  /* 0x00000029000f7308 */ /* 0x0005e20000002400 */
[----:B------:R-:W-:Y:S01]  /*f3c0*/  FMUL.FTZ R47, R47, UR6 ;  /* 0x000000062f2f7c20 */ /* 0x000fe20008410000 */
[----:B------:R-:W-:Y:S01]  /*f3d0*/  IABS R5, R5 ;  /* 0x0000000500057213 */ /* 0x000fe20000000000 */
[----:B------:R-:W-:Y:S01]  /*f3e0*/  FMUL.FTZ R63, R63, UR6 ;  /* 0x000000063f3f7c20 */ /* 0x000fe20008410000 */
[----:B------:R-:W-:Y:S01]  /*f3f0*/  FMUL.FTZ R60, R60, UR6 ;  /* 0x000000063c3c7c20 */ /* 0x000fe20008410000 */
[----:B------:R-:W-:Y:S01]  /*f400*/  FMUL.FTZ R74, R74, UR6 ;  /* 0x000000064a4a7c20 */ /* 0x000fe20008410000 */
[----:B------:R-:W-:Y:S01]  /*f410*/  FMUL.FTZ R73, R73, UR6 ;  /* 0x0000000649497c20 */ /* 0x000fe20008410000 */
[----:B------:R-:W-:Y:S03]  /*f420*/  FMUL.FTZ R76, R76, UR6 ;  /* 0x000000064c4c7c20 */ /* 0x000fe60008410000 */
[----:B------:R-:W-:Y:S01]  /*f430*/  MUFU.TANH R59, R59 ;  /* 0x0000003b003b7308 */ /* 0x000fe20000002400 */
[----:B------:R-:W-:Y:S01]  /*f440*/  FMUL.FTZ R25, R25, UR6 ;  /* 0x0000000619197c20 */ /* 0x000fe20008410000 */
[----:B------:R-:W-:Y:S01]  /*f450*/  IADD3 R4, PT, PT, R12, 0x2f, RZ ;  /* 0x0000002f0c047810 */ /* 0x000fe20007ffe0ff */
[----:B------:R-:W-:Y:S01]  /*f460*/  FMUL.FTZ R38, R38, UR6 ;  /* 0x0000000626267c20 */ /* 0x000fe20008410000 */
[----:B------:R-:W-:Y:S01]  /*f470*/  FFMA.FTZ R225, R0, -R132, R225 ;  /* 0x8000008400e17223 */ /* 0x000fe200000100e1 */
[----:B------:R-:W-:Y:S01]  /*f480*/  IADD3 R3, PT, PT, R12, 0x38, RZ ;  /* 0x000000380c037810 */ /* 0x000fe20007ffe0ff */
[----:B------:R-:W-:Y:S01]  /*f490*/  FMUL.FTZ R96, R96, UR6 ;  /* 0x0000000660607c20 */ /* 0x000fe20008410000 */
[----:B------:R-:W-:Y:S03]  /*f4a0*/  IABS R4, R4 ;  /* 0x0000000400047213 */ /* 0x000fe60000000000 */
[----:B------:R-:W3:Y:S01]  /*f4b0*/  MUFU.TANH R210, R25 ;  /* 0x0000001900d27308 */ /* 0x000ee20000002400 */
[----:B------:R-:W-:Y:S01]  /*f4c0*/  IABS R3, R3 ;  /* 0x0000000300037213 */ /* 0x000fe20000000000 */
[----:B--2---:R-:W-:Y:S01]  /*f4d0*/  FFMA.FTZ R41, R8, -R132, R240 ;  /* 0x8000008408297223 */ /* 0x004fe200000100f0 */
[----:B------:R-:W-:Y:S01]  /*f4e0*/  I2FP.F32.S32 R4, R4 ;  /* 0x0000000400047245 */ /* 0x000fe20000201400 */
[----:B------:R-:W2:Y:S01]  /*f4f0*/  LDSM.16.M88.4 R8, [R2+0x7000] ;  /* 0x007000000208783b */ /* 0x000ea20000000200 */
[----:B------:R-:W-:Y:S01]  /*f500*/  I2FP.F32.S32 R3, R3 ;  /* 0x0000000300037245 */ /* 0x000fe20000201400 */
[----:B------:R-:W-:Y:S01]  /*f510*/  FMUL.FTZ R97, R97, UR6 ;  /* 0x0000000661617c20 */ /* 0x000fe20008410000 */
[----:B------:R-:W-:Y:S03]  /*f520*/  FMUL.FTZ R99, R99, UR6 ;  /* 0x0000000663637c20 */ /* 0x000fe60008410000 */
[----:B------:R4:W-:Y:S01]  /*f530*/  MUFU.TANH R25, R37 ;  /* 0x0000002500197308 */ /* 0x0009e20000002400 */
[-C--:B-1----:R-:W-:Y:S01]  /*f540*/  FFMA.FTZ R239, R4, -R132.reuse, R239 ;  /* 0x8000008404ef7223 */ /* 0x082fe200000100ef */
[-C--:B------:R-:W-:Y:S01]  /*f550*/  FFMA.FTZ R226, R3, -R132.reuse, R226 ;  /* 0x8000008403e27223 */ /* 0x080fe200000100e2 */
[----:B------:R-:W-:Y:S01]  /*f560*/  FMUL.FTZ R92, R92, UR6 ;  /* 0x000000065c5c7c20 */ /* 0x000fe20008410000 */
[----:B------:R-:W-:Y:S01]  /*f570*/  FMUL.FTZ R50, R50, UR6 ;  /* 0x0000000632327c20 */ /* 0x000fe20008410000 */
[----:B------:R-:W-:Y:S01]  /*f580*/  FMUL.FTZ R51, R51, UR6 ;  /* 0x0000000633337c20 */ /* 0x000fe20008410000 */
[----:B------:R-:W-:Y:S01]  /*f590*/  FMUL.FTZ R48, R48, UR6 ;  /* 0x0000000630307c20 */ /* 0x000fe20008410000 */
[----:B------:R-:W-:Y:S03]  /*f5a0*/  FMUL.FTZ R49, R49, UR6 ;  /* 0x0000000631317c20 */ /* 0x000fe60008410000 */
[----:B------:R1:W-:Y:S01]  /*f5b0*/  MUFU.TANH R208, R38 ;  /* 0x0000002600d07308 */ /* 0x0003e20000002400 */
[----:B------:R-:W-:Y:S01]  /*f5c0*/  FMUL.FTZ R55, R55, UR6 ;  /* 0x0000000637377c20 */ /* 0x000fe20008410000 */
[----:B---3--:R-:W-:Y:S01]  /*f5d0*/  FFMA.FTZ R210, R4, -R132, R210 ;  /* 0x8000008404d27223 */ /* 0x008fe200000100d2 */
[----:B------:R-:W-:Y:S02]  /*f5e0*/  VIADD R4, R12, 0x1f ;  /* 0x0000001f0c047836 */ /* 0x000fe40000000000 */
[----:B------:R-:W-:Y:S01]  /*f5f0*/  FMUL.FTZ R52, R52, UR6 ;  /* 0x0000000634347c20 */ /* 0x000fe20008410000 */
[----:B------:R-:W-:Y:S01]  /*f600*/  FMUL.FTZ R66, R66, UR6 ;  /* 0x0000000642427c20 */ /* 0x000fe20008410000 */
[----:B------:R-:W-:Y:S01]  /*f610*/  FMUL.FTZ R65, R65, UR6 ;  /* 0x0000000641417c20 */ /* 0x000fe20008410000 */
[----:B------:R-:W-:Y:S02]  /*f620*/  FMUL.FTZ R71, R71, UR6 ;  /* 0x0000000647477c20 */ /* 0x000fe40008410000 */
[----:B------:R-:W3:Y:S01]  /*f630*/  MUFU.TANH R47, R47 ;  /* 0x0000002f002f7308 */ /* 0x000ee20000002400 */
[----:B------:R-:W-:Y:S01]  /*f640*/  IABS R4, R4 ;  /* 0x0000000400047213 */ /* 0x000fe20000000000 */
[----:B----4-:R-:W-:Y:S01]  /*f650*/  FFMA.FTZ R37, R0, -R132, R241 ;  /* 0x8000008400257223 */ /* 0x010fe200000100f1 */
[----:B------:R-:W-:Y:S01]  /*f660*/  IADD3 R0, PT, PT, R12, 0x30, RZ ;  /* 0x000000300c007810 */ /* 0x000fe20007ffe0ff */
[----:B------:R-:W-:Y:S01]  /*f670*/  FMUL.FTZ R53, R53, UR6 ;  /* 0x0000000635357c20 */ /* 0x000fe20008410000 */
[----:B------:R-:W-:Y:S01]  /*f680*/  I2FP.F32.S32 R4, R4 ;  /* 0x0000000400047245 */ /* 0x000fe20000201400 */
[----:B------:R-:W-:Y:S01]  /*f690*/  FMUL.FTZ R67, R67, UR6 ;  /* 0x0000000643437c20 */ /* 0x000fe20008410000 */
[----:B------:R-:W-:Y:S03]  /*f6a0*/  IABS R0, R0 ;  /* 0x0000000000007213 */ /* 0x000fe60000000000 */
[----:B------:R-:W4:Y:S01]  /*f6b0*/  MUFU.TANH R56, R56 ;  /* 0x0000003800387308 */ /* 0x000f220000002400 */
[----:B------:R-:W-:Y:S01]  /*f6c0*/  FMUL.FTZ R64, R64, UR6 ;  /* 0x0000000640407c20 */ /* 0x000fe20008410000 */
[----:B------:R-:W-:Y:S01]  /*f6d0*/  FFMA.FTZ R242, R4, -R132, R15 ;  /* 0x8000008404f27223 */ /* 0x000fe2000001000f */
[----:B------:R-:W-:Y:S01]  /*f6e0*/  I2FP.F32.S32 R0, R0 ;  /* 0x0000000000007245 */ /* 0x000fe20000201400 */
[-C--:B-1----:R-:W-:Y:S01]  /*f6f0*/  FFMA.FTZ R38, R3, -R132.reuse, R227 ;  /* 0x8000008403267223 */ /* 0x082fe200000100e3 */
[----:B------:R-:W-:Y:S01]  /*f700*/  IADD3 R3, PT, PT, R12, 0x28, RZ ;  /* 0x000000280c037810 */ /* 0x000fe20007ffe0ff */
[----:B------:R-:W-:Y:S04]  /*f710*/  FMUL.FTZ R70, R70, UR6 ;  /* 0x0000000646467c20 */ /* 0x000fe80008410000 */
[----:B------:R-:W1:Y:S01]  /*f720*/  MUFU.TANH R62, R62 ;  /* 0x0000003e003e7308 */ /* 0x000e620000002400 */
[-C--:B------:R-:W-:Y:S01]  /*f730*/  FFMA.FTZ R221, R0, -R132.reuse, R221 ;  /* 0x8000008400dd7223 */ /* 0x080fe200000100dd */
[----:B---3--:R-:W-:Y:S01]  /*f740*/  FFMA.FTZ R248, R4, -R132, R47 ;  /* 0x8000008404f87223 */ /* 0x008fe2000001002f */
[----:B------:R-:W-:Y:S01]  /*f750*/  IADD3 R4, PT, PT, R12, 0x8, RZ ;  /* 0x000000080c047810 */ /* 0x000fe20007ffe0ff */
[-C--:B--2---:R-:W-:Y:S03]  /*f760*/  HMMA.16816.F32.BF16 R100, R212, R8.reuse, R100 ;  /* 0x00000008d464723c */ /* 0x084fe60000041864 */
[----:B------:R-:W-:Y:S03]  /*f770*/  IABS R4, R4 ;  /* 0x0000000400047213 */ /* 0x000fe60000000000 */
[----:B------:R-:W2:Y:S01]  /*f780*/  MUFU.TANH R57, R57 ;  /* 0x0000003900397308 */ /* 0x000ea20000002400 */
[-C--:B------:R-:W-:Y:S01]  /*f790*/  FFMA.FTZ R238, R0, -R132.reuse, R238 ;  /* 0x8000008400ee7223 */ /* 0x080fe200000100ee */
[----:B------:R-:W-:Y:S01]  /*f7a0*/  I2FP.F32.S32 R0, R5 ;  /* 0x0000000500007245 */ /* 0x000fe20000201400 */
[C---:B------:R-:W-:Y:S07]  /*f7b0*/  HMMA.16816.F32.BF16 R104, R216.reuse, R8, R104 ;  /* 0x00000008d868723c */ /* 0x040fee0000041868 */
[----:B------:R-:W3:Y:S01]  /*f7c0*/  MUFU.TANH R63, R63 ;  /* 0x0000003f003f7308 */ /* 0x000ee20000002400 */
[----:B------:R-:W-:Y:S01]  /*f7d0*/  IADD3 R8, PT, PT, R12, -0x59, RZ ;  /* 0xffffffa70c087810 */ /* 0x000fe20007ffe0ff */
[-C--:B------:R-:W-:Y:S01]  /*f7e0*/  FFMA.FTZ R211, R0, -R132.reuse, R211 ;  /* 0x8000008400d37223 */ /* 0x080fe200000100d3 */
[----:B------:R-:W-:Y:S01]  /*f7f0*/  IADD3 R5, PT, PT, R12, 0x17, RZ ;  /* 0x000000170c057810 */ /* 0x000fe20007ffe0ff */
[----:B------:R-:W-:Y:S01]  /*f800*/  FFMA.FTZ R251, R0, -R132, R43 ;  /* 0x8000008400fb7223 */ /* 0x000fe2000001002b */
[----:B------:R-:W-:Y:S01]  /*f810*/  IABS R8, R8 ;  /* 0x0000000800087213 */ /* 0x000fe20000000000 */
[-C--:B------:R-:W-:Y:S04]  /*f820*/  HMMA.16816.F32.BF16 R108, R216, R10.reuse, R108 ;  /* 0x0000000ad86c723c */ /* 0x080fe8000004186c */
[----:B------:R5:W-:Y:S01]  /*f830*/  MUFU.TANH R205, R34 ;  /* 0x0000002200cd7308 */ /* 0x000be20000002400 */
[----:B------:R-:W-:Y:S01]  /*f840*/  FMUL.FTZ R102, R102, UR6 ;  /* 0x0000000666667c20 */ /* 0x000fe20008410000 */
[----:B------:R-:W-:Y:S01]  /*f850*/  FMUL.FTZ R103, R103, UR6 ;  /* 0x0000000667677c20 */ /* 0x000fe20008410000 */
[----:B------:R-:W-:Y:S01]  /*f860*/  IABS R5, R5 ;  /* 0x0000000500057213 */ /* 0x000fe20000000000 */
[----:B------:R-:W-:Y:S01]  /*f870*/  FMUL.FTZ R100, R100, UR6 ;  /* 0x0000000664647c20 */ /* 0x000fe20008410000 */
[----:B------:R-:W-:Y:S01]  /*f880*/  IADD3 R0, PT, PT, R12, 0x20, RZ ;  /* 0x000000200c007810 */ /* 0x000fe20007ffe0ff */
[C---:B------:R-:W-:Y:S04]  /*f890*/  HMMA.16816.F32.BF16 R112, R212.reuse, R10, R112 ;  /* 0x0000000ad470723c */ /* 0x040fe80000041870 */
[----:B------:R-:W-:Y:S01]  /*f8a0*/  MUFU.TANH R209, R54 ;  /* 0x0000003600d17308 */ /* 0x000fe20000002400 */
[----:B------:R-:W-:Y:S01]  /*f8b0*/  IABS R0, R0 ;  /* 0x0000000000007213 */ /* 0x000fe20000000000 */
[----:B------:R-:W-:Y:S01]  /*f8c0*/  FMUL.FTZ R106, R106, UR6 ;  /* 0x000000066a6a7c20 */ /* 0x000fe20008410000 */
[----:B------:R-:W-:Y:S01]  /*f8d0*/  IABS R3, R3 ;  /* 0x0000000300037213 */ /* 0x000fe20000000000 */
[----:B------:R-:W-:Y:S01]  /*f8e0*/  FMUL.FTZ R107, R107, UR6 ;  /* 0x000000066b6b7c20 */ /* 0x000fe20008410000 */
[----:B------:R-:W-:Y:S01]  /*f8f0*/  I2FP.F32.S32 R0, R0 ;  /* 0x0000000000007245 */ /* 0x000fe20000201400 */
[----:B------:R-:W-:Y:S04]  /*f900*/  FMUL.FTZ R104, R104, UR6 ;  /* 0x0000000668687c20 */ /* 0x000fe80008410000 */
[----:B------:R-:W3:Y:S01]  /*f910*/  MUFU.TANH R60, R60 ;  /* 0x0000003c003c7308 */ /* 0x000ee20000002400 */
[----:B------:R-:W-:Y:S01]  /*f920*/  I2FP.F32.S32 R3, R3 ;  /* 0x0000000300037245 */ /* 0x000fe20000201400 */
[----:B------:R-:W-:Y:S01]  /*f930*/  FMUL.FTZ R110, R110, UR6 ;  /* 0x000000066e6e7c20 */ /* 0x000fe20008410000 */
[CC--:B------:R-:W-:Y:S01]  /*f940*/  FFMA.FTZ R249, R0.reuse, -R132.reuse, R46 ;  /* 0x8000008400f97223 */ /* 0x0c0fe2000001002e */
[-C--:B------:R-:W-:Y:S01]  /*f950*/  FFMA.FTZ R245, R0, -R132.reuse, R14 ;  /* 0x8000008400f57223 */ /* 0x080fe2000001000e */
[----:B------:R-:W-:Y:S01]  /*f960*/  I2FP.F32.S32 R0, R5 ;  /* 0x0000000500007245 */ /* 0x000fe20000201400 */
[CC--:B------:R-:W-:Y:S01]  /*f970*/  FFMA.FTZ R220, R3.reuse, -R132.reuse, R220 ;  /* 0x8000008403dc7223 */ /* 0x0c0fe200000100dc */
[C---:B------:R-:W-:Y:S03]  /*f980*/  IADD3 R5, PT, PT, R12.reuse, -0x1, RZ ;  /* 0xffffffff0c057810 */ /* 0x040fe60007ffe0ff */
[----:B------:R-:W3:Y:S01]  /*f990*/  MUFU.TANH R74, R74 ;  /* 0x0000004a004a7308 */ /* 0x000ee20000002400 */
[-C--:B------:R-:W-:Y:S01]  /*f9a0*/  FFMA.FTZ R250, R3, -R132.reuse, R13 ;  /* 0x8000008403fa7223 */ /* 0x080fe2000001000d */
[----:B------:R-:W-:Y:S01]  /*f9b0*/  IADD3 R3, PT, PT, R12, 0x18, RZ ;  /* 0x000000180c037810 */ /* 0x000fe20007ffe0ff */
[CC--:B------:R-:W-:Y:S01]  /*f9c0*/  FFMA.FTZ R241, R0.reuse, -R132.reuse, R45 ;  /* 0x8000008400f17223 */ /* 0x0c0fe2000001002d */
[----:B------:R-:W-:Y:S01]  /*f9d0*/  IABS R5, R5 ;  /* 0x0000000500057213 */ /* 0x000fe20000000000 */
[----:B------:R-:W-:Y:S01]  /*f9e0*/  FFMA.FTZ R59, R0, -R132, R59 ;  /* 0x80000084003b7223 */ /* 0x000fe2000001003b */
[----:B------:R-:W-:Y:S01]  /*f9f0*/  IABS R3, R3 ;  /* 0x0000000300037213 */ /* 0x000fe20000000000 */
[----:B------:R-:W-:Y:S03]  /*fa00*/  FMUL.FTZ R105, R105, UR6 ;  /* 0x0000000669697c20 */ /* 0x000fe60008410000 */
[----:B------:R-:W-:Y:S01]  /*fa10*/  MUFU.TANH R61, R61 ;  /* 0x0000003d003d7308 */ /* 0x000fe20000002400 */
[----:B------:R-:W-:Y:S01]  /*fa20*/  IADD3 R0, PT, PT, R12, 0x10, RZ ;  /* 0x000000100c007810 */ /* 0x000fe20007ffe0ff */
[----:B------:R-:W-:Y:S01]  /*fa30*/  FMUL.FTZ R111, R111, UR6 ;  /* 0x000000066f6f7c20 */ /* 0x000fe20008410000 */
[----:B------:R-:W-:Y:S01]  /*fa40*/  I2FP.F32.S32 R3, R3 ;  /* 0x0000000300037245 */ /* 0x000fe20000201400 */
[----:B------:R-:W-:Y:S01]  /*fa50*/  FMUL.FTZ R114, R114, UR6 ;  /* 0x0000000672727c20 */ /* 0x000fe20008410000 */
[----:B------:R-:W-:Y:S01]  /*fa60*/  IABS R0, R0 ;  /* 0x0000000000007213 */ /* 0x000fe20000000000 */
[----:B------:R-:W-:Y:S01]  /*fa70*/  FMUL.FTZ R101, R101, UR6 ;  /* 0x0000000665657c20 */ /* 0x000fe20008410000 */
[----:B------:R-:W-:Y:S03]  /*fa80*/  FMUL.FTZ R115, R115, UR6 ;  /* 0x0000000673737c20 */ /* 0x000fe60008410000 */
[----:B------:R-:W3:Y:S01]  /*fa90*/  MUFU.TANH R75, R75 ;  /* 0x0000004b004b7308 */ /* 0x000ee20000002400 */
[C---:B------:R-:W-:Y:S01]  /*faa0*/  FFMA.FTZ R243, R3.reuse, -R132, R44 ;  /* 0x8000008403f37223 */ /* 0x040fe2000001002c */
[----:B------:R-:W-:Y:S01]  /*fab0*/  I2FP.F32.S32 R0, R0 ;  /* 0x0000000000007245 */ /* 0x000fe20000201400 */
[-C--:B------:R-:W-:Y:S01]  /*fac0*/  FFMA.FTZ R224, R3, -R132.reuse, R58 ;  /* 0x8000008403e07223 */ /* 0x080fe2000001003a */
[----:B------:R-:W-:Y:S01]  /*fad0*/  IADD3 R3, PT, PT, R12, 0xf, RZ ;  /* 0x0000000f0c037810 */ /* 0x000fe20007ffe0ff */
[----:B------:R-:W-:Y:S01]  /*fae0*/  FMUL.FTZ R112, R112, UR6 ;  /* 0x0000000670707c20 */ /* 0x000fe20008410000 */
[----:B------:R-:W-:Y:S01]  /*faf0*/  FMUL.FTZ R113, R113, UR6 ;  /* 0x0000000671717c20 */ /* 0x000fe20008410000 */
[CC--:B----4-:R-:W-:Y:S03]  /*fb00*/  FFMA.FTZ R26, R0.reuse, -R132.reuse, R56 ;  /* 0x80000084001a7223 */ /* 0x0d0fe60000010038 */
[----:B------:R-:W-:Y:S01]  /*fb10*/  MUFU.TANH R24, R33 ;  /* 0x0000002100187308 */ /* 0x000fe20000002400 */
[----:B------:R-:W-:Y:S01]  /*fb20*/  IABS R3, R3 ;  /* 0x0000000300037213 */ /* 0x000fe20000000000 */
[----:B-1----:R-:W-:Y:S01]  /*fb30*/  FFMA.FTZ R62, R0, -R132, R62 ;  /* 0x80000084003e7223 */ /* 0x002fe2000001003e */
[----:B------:R-:W-:Y:S01]  /*fb40*/  I2FP.F32.S32 R0, R4 ;  /* 0x0000000400007245 */ /* 0x000fe20000201400 */
[----:B------:R-:W-:Y:S01]  /*fb50*/  FMUL.FTZ R108, R108, UR6 ;  /* 0x000000066c6c7c20 */ /* 0x000fe20008410000 */
[----:B------:R-:W-:Y:S01]  /*fb60*/  I2FP.F32.S32 R3, R3 ;  /* 0x0000000300037245 */ /* 0x000fe20000201400 */
[----:B------:R-:W-:Y:S01]  /*fb70*/  FMUL.FTZ R109, R109, UR6 ;  /* 0x000000066d6d7c20 */ /* 0x000fe20008410000 */
[----:B------:R-:W-:Y:S03]  /*fb80*/  IADD3 R4, PT, PT, R12, -0x40, RZ ;  /* 0xffffffc00c047810 */ /* 0x000fe60007ffe0ff */
[----:B------:R-:W1:Y:S01]  /*fb90*/  MUFU.TANH R72, R72 ;  /* 0x0000004800487308 */ /* 0x000e620000002400 */
[-C--:B-----5:R-:W-:Y:S01]  /*fba0*/  FFMA.FTZ R34, R0, -R132.reuse, R244 ;  /* 0x8000008400227223 */ /* 0x0a0fe200000100f4 */
[C---:B--2---:R-:W-:Y:S01]  /*fbb0*/  FFMA.FTZ R222, R3.reuse, -R132, R57 ;  /* 0x8000008403de7223 */ /* 0x044fe20000010039 */
[----:B------:R-:W-:Y:S01]  /*fbc0*/  IABS R4, R4 ;  /* 0x0000000400047213 */ /* 0x000fe20000000000 */
[-C--:B---3--:R-:W-:Y:S01]  /*fbd0*/  FFMA.FTZ R47, R3, -R132.reuse, R63 ;  /* 0x80000084032f7223 */ /* 0x088fe2000001003f */
[----:B------:R-:W-:Y:S01]  /*fbe0*/  IADD3 R3, PT, PT, R12, 0x7, RZ ;  /* 0x000000070c037810 */ /* 0x000fe20007ffe0ff */
[CC--:B------:R-:W-:Y:S01]  /*fbf0*/  FFMA.FTZ R60, R0.reuse, -R132.reuse, R60 ;  /* 0x80000084003c7223 */ /* 0x0c0fe2000001003c */
[----:B------:R-:W-:Y:S03]  /*fc00*/  STL [R1], R222 ;  /* 0x000000de01007387 */ /* 0x000fe60000100800 */
[----:B------:R-:W2:Y:S01]  /*fc10*/  MUFU.TANH R78, R78 ;  /* 0x0000004e004e7308 */ /* 0x000ea20000002400 */
[----:B------:R-:W-:Y:S01]  /*fc20*/  FFMA.FTZ R54, R0, -R132, R74 ;  /* 0x8000008400367223 */ /* 0x000fe2000001004a */
[----:B------:R-:W-:Y:S02]  /*fc30*/  IABS R0, R3 ;  /* 0x0000000300007213 */ /* 0x000fe40000000000 */
[----:B------:R-:W-:Y:S02]  /*fc40*/  IABS R3, R12 ;  /* 0x0000000c00037213 */ /* 0x000fe40000000000 */
[----:B------:R-:W-:Y:S04]  /*fc50*/  I2FP.F32.S32 R0, R0 ;  /* 0x0000000000007245 */ /* 0x000fe80000201400 */
[----:B------:R-:W-:Y:S01]  /*fc60*/  MUFU.TANH R206, R22 ;  /* 0x0000001600ce7308 */ /* 0x000fe20000002400 */
[----:B------:R-:W-:Y:S01]  /*fc70*/  I2FP.F32.S32 R3, R3 ;  /* 0x0000000300037245 */ /* 0x000fe20000201400 */
[CC--:B------:R-:W-:Y:S01]  /*fc80*/  FFMA.FTZ R31, R0.reuse, -R132.reuse, R246 ;  /* 0x80000084001f7223 */ /* 0x0c0fe200000100f6 */
[CC--:B------:R-:W-:Y:S01]  /*fc90*/  FFMA.FTZ R27, R0.reuse, -R132.reuse, R75 ;  /* 0x80000084001b7223 */ /* 0x0c0fe2000001004b */
[-C--:B------:R-:W-:Y:S02]  /*fca0*/  FFMA.FTZ R252, R0, -R132.reuse, R61 ;  /* 0x8000008400fc7223 */ /* 0x080fe4000001003d */
[CC--:B-1----:R-:W-:Y:S01]  /*fcb0*/  FFMA.FTZ R46, R3.reuse, -R132.reuse, R72 ;  /* 0x80000084032e7223 */ /* 0x0c2fe20000010048 */
[----:B------:R-:W-:Y:S03]  /*fcc0*/  I2FP.F32.S32 R0, R5 ;  /* 0x0000000500007245 */ /* 0x000fe60000201400 */
[----:B------:R-:W1:Y:S01]  /*fcd0*/  MUFU.TANH R19, R19 ;  /* 0x0000001300137308 */ /* 0x000e620000002400 */
[----:B------:R-:W-:Y:S01]  /*fce0*/  IADD3 R5, PT, PT, R12, -0x49, RZ ;  /* 0xffffffb70c057810 */ /* 0x000fe20007ffe0ff */
[CC--:B------:R-:W-:Y:S01]  /*fcf0*/  FFMA.FTZ R29, R3.reuse, -R132.reuse, R247 ;  /* 0x80000084031d7223 */ /* 0x0c0fe200000100f7 */
[CC--:B------:R-:W-:Y:S01]  /*fd00*/  FFMA.FTZ R33, R3.reuse, -R132.reuse, R18 ;  /* 0x8000008403217223 */ /* 0x0c0fe20000010012 */
[-C--:B--2---:R-:W-:Y:S01]  /*fd10*/  FFMA.FTZ R223, R3, -R132.reuse, R78 ;  /* 0x8000008403df7223 */ /* 0x084fe2000001004e */
[----:B------:R-:W-:Y:S01]  /*fd20*/  IABS R5, R5 ;  /* 0x0000000500057213 */ /* 0x000fe20000000000 */
[----:B------:R-:W-:Y:S01]  /*fd30*/  FFMA.FTZ R30, R0, -R132, R30 ;  /* 0x80000084001e7223 */ /* 0x000fe2000001001e */
[----:B------:R-:W-:Y:S03]  /*fd40*/  I2FP.F32.S32 R3, R4 ;  /* 0x0000000400037245 */ /* 0x000fe60000201400 */
[----:B------:R1:W-:Y:S01]  /*fd50*/  MUFU.TANH R22, R32 ;  /* 0x0000002000167308 */ /* 0x0003e20000002400 */
[----:B------:R-:W-:Y:S02]  /*fd60*/  IADD3 R4, PT, PT, R12, -0x8, RZ ;  /* 0xfffffff80c047810 */ /* 0x000fe40007ffe0ff */
[----:B------:R-:W-:Y:S02]  /*fd70*/  MOV R74, R224 ;  /* 0x000000e0004a7202 */ /* 0x000fe40000000f00 */
[----:B------:R-:W-:Y:S02]  /*fd80*/  IABS R4, R4 ;  /* 0x0000000400047213 */ /* 0x000fe40000000000 */
[----:B------:R-:W-:Y:S03]  /*fd90*/  MOV R75, R222 ;  /* 0x000000de004b7202 */ /* 0x000fe60000000f00 */
[----:B------:R-:W2:Y:S10]  /*fda0*/  MUFU.TANH R73, R73 ;  /* 0x0000004900497308 */ /* 0x000eb40000002400 */
[----:B------:R-:W3:Y:S01]  /*fdb0*/  MUFU.TANH R79, R79 ;  /* 0x0000004f004f7308 */ /* 0x000ee20000002400 */
[CC--:B-1----:R-:W-:Y:S09]  /*fdc0*/  FFMA.FTZ R32, R0.reuse, -R132.reuse, R19 ;  /* 0x8000008400207223 */ /* 0x0c2ff20000010013 */
[----:B------:R-:W1:Y:S01]  /*fdd0*/  MUFU.TANH R68, R68 ;  /* 0x0000004400447308 */ /* 0x000e620000002400 */
[C---:B--2---:R-:W-:Y:S01]  /*fde0*/  FFMA.FTZ R43, R0.reuse, -R132, R73 ;  /* 0x80000084002b7223 */ /* 0x044fe20000010049 */
[----:B------:R-:W-:Y:S08]  /*fdf0*/  MOV R73, R62 ;  /* 0x0000003e00497202 */ /* 0x000ff00000000f00 */
[----:B------:R-:W2:Y:S01]  /*fe00*/  MUFU.TANH R82, R82 ;  /* 0x0000005200527308 */ /* 0x000ea20000002400 */
[----:B---3--:R-:W-:Y:S01]  /*fe10*/  FFMA.FTZ R15, R0, -R132, R79 ;  /* 0x80000084000f7223 */ /* 0x008fe2000001004f */
[C---:B------:R-:W-:Y:S01]  /*fe20*/  VIADD R0, R12.reuse, 0xffffffb8 ;  /* 0xffffffb80c007836 */ /* 0x040fe20000000000 */
[----:B------:R-:W-:Y:S07]  /*fe30*/  MOV R79, R43 ;  /* 0x0000002b004f7202 */ /* 0x000fee0000000f00 */
[----:B------:R-:W3:Y:S01]  /*fe40*/  MUFU.TANH R80, R80 ;  /* 0x0000005000507308 */ /* 0x000ee20000002400 */
[----:B------:R-:W-:Y:S01]  /*fe50*/  IABS R0, R0 ;  /* 0x0000000000007213 */ /* 0x000fe20000000000 */
[C---:B-1----:R-:W-:Y:S03]  /*fe60*/  FFMA.FTZ R7, R3.reuse, -R132, R68 ;  /* 0x8000008403077223 */ /* 0x042fe60000010044 */
[----:B------:R-:W-:Y:S05]  /*fe70*/  I2FP.F32.S32 R0, R0 ;  /* 0x0000000000007245 */ /* 0x000fea0000201400 */
[----:B------:R-:W1:Y:S01]  /*fe80*/  MUFU.TANH R86, R86 ;  /* 0x0000005600567308 */ /* 0x000e620000002400 */
[-C--:B--2---:R-:W-:Y:S01]  /*fe90*/  FFMA.FTZ R6, R3, -R132.reuse, R82 ;  /* 0x8000008403067223 */ /* 0x084fe20000010052 */
[----:B------:R-:W-:Y:S02]  /*fea0*/  IADD3 R3, PT, PT, R12, -0x41, RZ ;  /* 0xffffffbf0c037810 */ /* 0x000fe40007ffe0ff */
[----:B------:R-:W-:Y:S02]  /*feb0*/  MOV R82, R223 ;  /* 0x000000df00527202 */ /* 0x000fe40000000f00 */
[----:B------:R-:W-:Y:S04]  /*fec0*/  IABS R3, R3 ;  /* 0x0000000300037213 */ /* 0x000fe80000000000 */
[----:B------:R-:W2:Y:S01]  /*fed0*/  MUFU.TANH R69, R69 ;  /* 0x0000004500457308 */ /* 0x000ea20000002400 */
[CC--:B---3--:R-:W-:Y:S01]  /*fee0*/  FFMA.FTZ R58, R0.reuse, -R132.reuse, R80 ;  /* 0x80000084003a7223 */ /* 0x0c8fe20000010050 */
[----:B------:R-:W-:Y:S08]  /*fef0*/  I2FP.F32.S32 R3, R3 ;  /* 0x0000000300037245 */ /* 0x000ff00000201400 */
[----:B------:R-:W3:Y:S01]  /*ff00*/  MUFU.TANH R83, R83 ;  /* 0x0000005300537308 */ /* 0x000ee20000002400 */
[----:B-1----:R-:W-:Y:S01]  /*ff10*/  FFMA.FTZ R78, R0, -R132, R86 ;  /* 0x80000084004e7223 */ /* 0x002fe20000010056 */
[----:B------:R-:W-:Y:S02]  /*ff20*/  I2FP.F32.S32 R0, R4 ;  /* 0x0000000400007245 */ /* 0x000fe40000201400 */
[----:B------:R-:W-:Y:S06]  /*ff30*/  IADD3 R4, PT, PT, R12, -0x11, RZ ;  /* 0xffffffef0c047810 */ /* 0x000fec0007ffe0ff */
[----:B------:R-:W1:Y:S01]  /*ff40*/  MUFU.TANH R76, R76 ;  /* 0x0000004c004c7308 */ /* 0x000e620000002400 */
[----:B------:R-:W-:Y:S01]  /*ff50*/  IABS R4, R4 ;  /* 0x0000000400047213 */ /* 0x000fe20000000000 */
[CC--:B--2---:R-:W-:Y:S01]  /*ff60*/  FFMA.FTZ R69, R3.reuse, -R132.reuse, R69 ;  /* 0x8000008403457223 */ /* 0x0c4fe20000010045 */
[CC--:B------:R-:W-:Y:S01]  /*ff70*/  FFMA.FTZ R28, R0.reuse, -R132.reuse, R28 ;  /* 0x80000084001c7223 */ /* 0x0c0fe2000001001c */
[CC--:B------:R-:W-:Y:S03]  /*ff80*/  FFMA.FTZ R206, R0.reuse, -R132.reuse, R206 ;  /* 0x8000008400ce7223 */ /* 0x0c0fe600000100ce */
[----:B------:R-:W-:Y:S03]  /*ff90*/  STL [R1+0x14], R69 ;  /* 0x0000144501007387 */ /* 0x000fe60000100800 */
[----:B------:R-:W2:Y:S01]  /*ffa0*/  MUFU.TANH R90, R90 ;  /* 0x0000005a005a7308 */ /* 0x000ea20000002400 */
[-C--:B---3--:R-:W-:Y:S01]  /*ffb0*/  FFMA.FTZ R72, R3, -R132.reuse, R83 ;  /* 0x8000008403487223 */ /* 0x088fe20000010053 */
[----:B------:R-:W-:Y:S02]  /*ffc0*/  I2FP.F32.S32 R3, R5 ;  /* 0x0000000500037245 */ /* 0x000fe40000201400 */
[----:B------:R-:W-:Y:S02]  /*ffd0*/  MOV R83, R27 ;  /* 0x0000001b00537202 */ /* 0x000fe40000000f00 */
[----:B------:R-:W-:Y:S04]  /*ffe0*/  STL [R1+0x1c], R72 ;  /* 0x00001c4801007387 */ /* 0x000fe80000100800 */
[----:B------:R-:W3:Y:S01]  /*fff0*/  MUFU.TANH R81, R81 ;  /* 0x0000005100517308 */ /* 0x000ee20000002400 */
[CC--:B-1----:R-:W-:Y:S09]  /*10000*/  FFMA.FTZ R247, R0.reuse, -R132.reuse, R76 ;  /* 0x8000008400f77223 */ /* 0x0c2ff2000001004c */
[----:B------:R-:W1:Y:S01]  /*10010*/  MUFU.TANH R87, R87 ;  /* 0x0000005700577308 */ /* 0x000e620000002400 */
[----:B--2---:R-:W-:Y:S01]  /*10020*/  FFMA.FTZ R68, R0, -R132, R90 ;  /* 0x8000008400447223 */ /* 0x004fe2000001005a */
[----:B------:R-:W-:Y:S01]  /*10030*/  MOV R90, R7 ;  /* 0x00000007005a7202 */ /* 0x000fe20000000f00 */
[C---:B------:R-:W-:Y:S03]  /*10040*/  VIADD R0, R12.reuse, 0xfffffff0 ;  /* 0xfffffff00c007836 */ /* 0x040fe60000000000 */
[----:B------:R-:W-:Y:S04]  /*10050*/  STL [R1+0x20], R68 ;  /* 0x0000204401007387 */ /* 0x000fe80000100800 */
[----:B------:R-:W2:Y:S01]  /*10060*/  MUFU.TANH R17, R17 ;  /* 0x0000001100117308 */ /* 0x000ea20000002400 */
[----:B------:R-:W-:Y:S01]  /*10070*/  IABS R0, R0 ;  /* 0x0000000000007213 */ /* 0x000fe20000000000 */
[C---:B---3--:R-:W-:Y:S03]  /*10080*/  FFMA.FTZ R57, R3.reuse, -R132, R81 ;  /* 0x8000008403397223 */ /* 0x048fe60000010051 */
[----:B------:R-:W-:Y:S05]  /*10090*/  I2FP.F32.S32 R0, R0 ;  /* 0x0000000000007245 */ /* 0x000fea0000201400 */
[----:B------:R-:W3:Y:S01]  /*100a0*/  MUFU.TANH R77, R77 ;  /* 0x0000004d004d7308 */ /* 0x000ee20000002400 */
[-C--:B-1----:R-:W-:Y:S01]  /*100b0*/  FFMA.FTZ R18, R3, -R132.reuse, R87 ;  /* 0x8000008403127223 */ /* 0x082fe20000010057 */
[----:B------:R-:W-:Y:S01]  /*100c0*/  IADD3 R3, PT, PT, R12, -0x9, RZ ;  /* 0xfffffff70c037810 */ /* 0x000fe20007ffe0ff */
[CC--:B------:R-:W-:Y:S03]  /*100d0*/  FFMA.FTZ R205, R0.reuse, -R132.reuse, R205 ;  /* 0x8000008400cd7223 */ /* 0x0c0fe600000100cd */
[----:B------:R-:W-:Y:S04]  /*100e0*/  IABS R3, R3 ;  /* 0x0000000300037213 */ /* 0x000fe80000000000 */
[----:B------:R-:W1:Y:S01]  /*100f0*/  MUFU.TANH R91, R91 ;  /* 0x0000005b005b7308 */ /* 0x000e620000002400 */
[----:B------:R-:W-:Y:S09]  /*10100*/  I2FP.F32.S32 R3, R3 ;  /* 0x0000000300037245 */ /* 0x000ff20000201400 */
[----:B------:R-:W4:Y:S01]  /*10110*/  MUFU.TANH R88, R88 ;  /* 0x0000005800587308 */ /* 0x000f220000002400 */
[CC--:B--2---:R-:W-:Y:S01]  /*10120*/  FFMA.FTZ R27, R3.reuse, -R132.reuse, R17 ;  /* 0x80000084031b7223 */ /* 0x0c4fe20000010011 */
[CC--:B------:R-:W-:Y:S01]  /*10130*/  FFMA.FTZ R204, R3.reuse, -R132.reuse, R204 ;  /* 0x8000008403cc7223 */ /* 0x0c0fe200000100cc */
[C---:B---3--:R-:W-:Y:S01]  /*10140*/  FFMA.FTZ R246, R3.reuse, -R132, R77 ;  /* 0x8000008403f67223 */ /* 0x048fe2000001004d */
[----:B------:R-:W-:Y:S06]  /*10150*/  MOV R17, R18 ;  /* 0x0000001200117202 */ /* 0x000fec0000000f00 */
[----:B------:R-:W2:Y:S01]  /*10160*/  MUFU.TANH R20, R20 ;  /* 0x0000001400147308 */ /* 0x000ea20000002400 */
[----:B-1----:R-:W-:Y:S01]  /*10170*/  FFMA.FTZ R44, R3, -R132, R91 ;  /* 0x80000084032c7223 */ /* 0x002fe2000001005b */
[----:B------:R-:W-:Y:S02]  /*10180*/  I2FP.F32.S32 R3, R4 ;  /* 0x0000000400037245 */ /* 0x000fe40000201400 */
[----:B------:R-:W-:Y:S06]  /*10190*/  MOV R91, R15 ;  /* 0x0000000f005b7202 */ /* 0x000fec0000000f00 */
[----:B------:R-:W1:Y:S01]  /*101a0*/  MUFU.TANH R94, R94 ;  /* 0x0000005e005e7308 */ /* 0x000e620000002400 */
[C---:B----4-:R-:W-:Y:S01]  /*101b0*/  FFMA.FTZ R244, R0.reuse, -R132, R88 ;  /* 0x8000008400f47223 */ /* 0x050fe20000010058 */
[----:B------:R-:W-:Y:S02]  /*101c0*/  MOV R88, R6 ;  /* 0x0000000600587202 */ /* 0x000fe40000000f00 */
[----:B------:R3:W4:Y:S01]  /*101d0*/  LDSM.16.M88.4 R4, [R2+0x7800] ;  /* 0x007800000204783b */ /* 0x0007220000000200 */
[----:B------:R-:W-:Y:S05]  /*101e0*/  DEPBAR.LE SB0, 0x0 ;  /* 0x000080000000791a */ /* 0x000fea0000000000 */
[----:B------:R-:W5:Y:S01]  /*101f0*/  MUFU.TANH R21, R21 ;  /* 0x0000001500157308 */ /* 0x000f620000002400 */
[C---:B--2---:R-:W-:Y:S01]  /*10200*/  FFMA.FTZ R61, R0.reuse, -R132, R20 ;  /* 0x80000084003d7223 */ /* 0x044fe20000010014 */
[----:B------:R-:W-:Y:S08]  /*10210*/  MOV R20, R54 ;  /* 0x0000003600147202 */ /* 0x000ff00000000f00 */
[----:B------:R-:W2:Y:S01]  /*10220*/  MUFU.TANH R89, R89 ;  /* 0x0000005900597308 */ /* 0x000ea20000002400 */
[----:B------:R-:W-:Y:S01]  /*10230*/  BAR.SYNC.DEFER_BLOCKING 0x0 ;  /* 0x0000000000007b1d */ /* 0x000fe20000010000 */
[----:B-1----:R-:W-:Y:S01]  /*10240*/  FFMA.FTZ R0, R0, -R132, R94 ;  /* 0x8000008400007223 */ /* 0x002fe2000001005e */
[----:B------:R-:W-:Y:S07]  /*10250*/  MOV R94, R26 ;  /* 0x0000001a005e7202 */ /* 0x000fee0000000f00 */
[----:B------:R-:W1:Y:S01]  /*10260*/  MUFU.TANH R95, R95 ;  /* 0x0000005f005f7308 */ /* 0x000e620000002400 */
[C---:B---3--:R-:W-:Y:S02]  /*10270*/  VIADD R2, R12.reuse, 0xffffffa8 ;  /* 0xffffffa80c027836 */ /* 0x048fe40000000000 */
[C---:B-----5:R-:W-:Y:S01]  /*10280*/  FFMA.FTZ R62, R3.reuse, -R132, R21 ;  /* 0x80000084033e7223 */ /* 0x060fe20000010015 */
[----:B------:R-:W-:Y:S02]  /*10290*/  MOV R21, R0 ;  /* 0x0000000000157202 */ /* 0x000fe40000000f00 */
[C---:B------:R-:W-:Y:S04]  /*102a0*/  IADD3 R0, PT, PT, R12.reuse, -0x50, RZ ;  /* 0xffffffb00c007810 */ /* 0x040fe80007ffe0ff */
[----:B------:R3:W-:Y:S01]  /*102b0*/  MUFU.TANH R13, R93 ;  /* 0x0000005d000d7308 */ /* 0x0007e20000002400 */
[----:B------:R-:W-:Y:S01]  /*102c0*/  IABS R2, R2 ;  /* 0x0000000200027213 */ /* 0x000fe20000000000 */
[C---:B--2---:R-:W-:Y:S01]  /*102d0*/  FFMA.FTZ R240, R3.reuse, -R132, R89 ;  /* 0x8000008403f07223 */ /* 0x044fe20000010059 */
[----:B------:R-:W-:Y:S02]  /*102e0*/  IABS R0, R0 ;  /* 0x0000000000007213 */ /* 0x000fe40000000000 */
[----:B------:R-:W-:Y:S02]  /*102f0*/  I2FP.F32.S32 R2, R2 ;  /* 0x0000000200027245 */ /* 0x000fe40000201400 */
[----:B------:R-:W-:Y:S03]  /*10300*/  I2FP.F32.S32 R0, R0 ;  /* 0x0000000000007245 */ /* 0x000fe60000201400 */
[----:B------:R-:W2:Y:S01]  /*10310*/  MUFU.TANH R84, R84 ;  /* 0x0000005400547308 */ /* 0x000ea20000002400 */
[----:B------:R-:W-:Y:S01]  /*10320*/  MOV R89, R17 ;  /* 0x0000001100597202 */ /* 0x000fe20000000f00 */
[C---:B-1----:R-:W-:Y:S01]  /*10330*/  FFMA.FTZ R19, R3.reuse, -R132, R95 ;  /* 0x8000008403137223 */ /* 0x042fe2000001005f */
[-C--:B----4-:R-:W-:Y:S04]  /*10340*/  HMMA.16816.F32.BF16 R116, R212, R4.reuse, R116 ;  /* 0x00000004d474723c */ /* 0x090fe80000041874 */
[----:B------:R-:W-:Y:S03]  /*10350*/  STL [R1+0x24], R19 ;  /* 0x0000241301007387 */ /* 0x000fe60000100800 */
[----:B------:R-:W1:Y:S01]  /*10360*/  MUFU.TANH R98, R98 ;  /* 0x0000006200627308 */ /* 0x000e620000002400 */
[----:B------:R-:W-:Y:S01]  /*10370*/  MOV R95, R88 ;  /* 0x00000058005f7202 */ /* 0x000fe20000000f00 */
[-C--:B---3--:R-:W-:Y:S01]  /*10380*/  FFMA.FTZ R93, R3, -R132.reuse, R16 ;  /* 0x80000084035d7223 */ /* 0x088fe20000010010 */
[----:B------:R-:W-:Y:S01]  /*10390*/  IADD3 R3, PT, PT, R12, -0x51, RZ ;  /* 0xffffffaf0c037810 */ /* 0x000fe20007ffe0ff */
[C---:B------:R-:W-:Y:S06]  /*103a0*/  HMMA.16816.F32.BF16 R120, R216.reuse, R4, R120 ;  /* 0x00000004d878723c */ /* 0x040fec0000041878 */
[----:B------:R-:W3:Y:S01]  /*103b0*/  MUFU.TANH R96, R96 ;  /* 0x0000006000607308 */ /* 0x000ee20000002400 */
[----:B------:R-:W-:Y:S01]  /*103c0*/  IABS R3, R3 ;  /* 0x0000000300037213 */ /* 0x000fe20000000000 */
[-C--:B--2---:R-:W-:Y:S01]  /*103d0*/  FFMA.FTZ R81, R0, -R132.reuse, R84 ;  /* 0x8000008400517223 */ /* 0x084fe20000010054 */
[----:B------:R-:W-:Y:S01]  /*103e0*/  IADD3 R4, PT, PT, R12, -0x68, RZ ;  /* 0xffffff980c047810 */ /* 0x000fe20007ffe0ff */
[-C--:B------:R-:W-:Y:S03]  /*103f0*/  HMMA.16816.F32.BF16 R124, R216, R6.reuse, R124 ;  /* 0x00000006d87c723c */ /* 0x080fe6000004187c */
[----:B------:R-:W-:Y:S03]  /*10400*/  I2FP.F32.S32 R3, R3 ;  /* 0x0000000300037245 */ /* 0x000fe60000201400 */
[----:B------:R-:W2:Y:S01]  /*10410*/  MUFU.TANH R102, R102 ;  /* 0x0000006600667308 */ /* 0x000ea20000002400 */
[----:B------:R-:W-:Y:S01]  /*10420*/  FMUL.FTZ R118, R118, UR6 ;  /* 0x0000000676767c20 */ /* 0x000fe20008410000 */
[----:B-1----:R-:W-:Y:S01]  /*10430*/  FFMA.FTZ R18, R0, -R132, R98 ;  /* 0x8000008400127223 */ /* 0x002fe20000010062 */
[----:B------:R-:W-:Y:S01]  /*10440*/  I2FP.F32.S32 R0, R8 ;  /* 0x0000000800007245 */ /* 0x000fe20000201400 */
[----:B------:R-:W-:Y:S01]  /*10450*/  FMUL.FTZ R119, R119, UR6 ;  /* 0x0000000677777c20 */ /* 0x000fe20008410000 */
[----:B------:R-:W-:Y:S01]  /*10460*/  IADD3 R8, PT, PT, R12, -0x21, RZ ;  /* 0xffffffdf0c087810 */ /* 0x000fe20007ffe0ff */
[----:B------:R-:W-:Y:S01]  /*10470*/  HMMA.16816.F32.BF16 R128, R212, R6, R128 ;  /* 0x00000006d480723c */ /* 0x000fe20000041880 */
[----:B------:R-:W-:Y:S03]  /*10480*/  STL [R1+0x10], R18 ;  /* 0x0000101201007387 */ /* 0x000fe60000100800 */
[----:B------:R-:W1:Y:S01]  /*10490*/  MUFU.TANH R97, R97 ;  /* 0x0000006100617308 */ /* 0x000e620000002400 */
[----:B---3--:R-:W-:Y:S01]  /*104a0*/  FFMA.FTZ R56, R2, -R132, R96 ;  /* 0x8000008402387223 */ /* 0x008fe20000010060 */
[----:B------:R-:W-:Y:S01]  /*104b0*/  IABS R8, R8 ;  /* 0x0000000800087213 */ /* 0x000fe20000000000 */
[----:B------:R-:W-:Y:S01]  /*104c0*/  FMUL.FTZ R77, R122, UR6 ;  /* 0x000000067a4d7c20 */ /* 0x000fe20008410000 */
[----:B------:R-:W-:Y:S01]  /*104d0*/  IABS R4, R4 ;  /* 0x0000000400047213 */ /* 0x000fe20000000000 */
[----:B------:R-:W-:Y:S01]  /*104e0*/  FMUL.FTZ R76, R123, UR6 ;  /* 0x000000067b4c7c20 */ /* 0x000fe20008410000 */
[----:B------:R-:W-:Y:S04]  /*104f0*/  FMUL.FTZ R120, R120, UR6 ;  /* 0x0000000678787c20 */ /* 0x000fe80008410000 */
[----:B------:R-:W3:Y:S01]  /*10500*/  MUFU.TANH R103, R103 ;  /* 0x0000006700677308 */ /* 0x000ee20000002400 */
[----:B------:R-:W-:Y:S01]  /*10510*/  FMUL.FTZ R126, R126, UR6 ;  /* 0x000000067e7e7c20 */ /* 0x000fe20008410000 */
[----:B--2---:R-:W-:Y:S01]  /*10520*/  FFMA.FTZ R9, R2, -R132, R102 ;  /* 0x8000008402097223 */ /* 0x004fe20000010066 */
[----:B------:R-:W-:Y:S01]  /*10530*/  IADD3 R2, PT, PT, R12, -0x18, RZ ;  /* 0xffffffe80c027810 */ /* 0x000fe20007ffe0ff */
[----:B------:R-:W-:Y:S01]  /*10540*/  FMUL.FTZ R125, R125, UR6 ;  /* 0x000000067d7d7c20 */ /* 0x000fe20008410000 */
[----:B------:R-:W-:Y:S01]  /*10550*/  FMUL.FTZ R127, R127, UR6 ;  /* 0x000000067f7f7c20 */ /* 0x000fe20008410000 */
[----:B------:R-:W-:Y:S01]  /*10560*/  FMUL.FTZ R121, R121, UR6 ;  /* 0x0000000679797c20 */ /* 0x000fe20008410000 */
[----:B------:R-:W-:Y:S03]  /*10570*/  IABS R2, R2 ;  /* 0x0000000200027213 */ /* 0x000fe60000000000 */
[----:B------:R-:W2:Y:S01]  /*10580*/  MUFU.TANH R85, R85 ;  /* 0x0000005500557308 */ /* 0x000ea20000002400 */
[----:B------:R-:W-:Y:S01]  /*10590*/  FMUL.FTZ R116, R116, UR6 ;  /* 0x0000000674747c20 */ /* 0x000fe20008410000 */
[----:B-1----:R-:W-:Y:S01]  /*105a0*/  FFMA.FTZ R80, R0, -R132, R97 ;  /* 0x8000008400507223 */ /* 0x002fe20000010061 */
[----:B------:R-:W-:Y:S01]  /*105b0*/  I2FP.F32.S32 R2, R2 ;  /* 0x0000000200027245 */ /* 0x000fe20000201400 */
[----:B------:R-:W-:Y:S01]  /*105c0*/  FMUL.FTZ R117, R117, UR6 ;  /* 0x0000000675757c20 */ /* 0x000fe20008410000 */
[----:B------:R-:W-:Y:S01]  /*105d0*/  FMUL.FTZ R7, R131, UR6 ;  /* 0x0000000683077c20 */ /* 0x000fe20008410000 */
[----:B------:R-:W-:Y:S01]  /*105e0*/  FMUL.FTZ R129, R129, UR6 ;  /* 0x0000000681817c20 */ /* 0x000fe20008410000 */
[----:B------:R-:W-:Y:S03]  /*105f0*/  IADD3 R6, PT, PT, R12, -0x71, RZ ;  /* 0xffffff8f0c067810 */ /* 0x000fe60007ffe0ff */
[----:B------:R-:W1:Y:S01]  /*10600*/  MUFU.TANH R99, R99 ;  /* 0x0000006300637308 */ /* 0x000e620000002400 */
[-C--:B------:R-:W-:Y:S01]  /*10610*/  FFMA.FTZ R208, R2, -R132.reuse, R208 ;  /* 0x8000008402d07223 */ /* 0x080fe200000100d0 */
[----:B---3--:R-:W-:Y:S01]  /*10620*/  FFMA.FTZ R15, R0, -R132, R103 ;  /* 0x80000084000f7223 */ /* 0x008fe20000010067 */
[----:B------:R-:W-:Y:S01]  /*10630*/  IADD3 R0, PT, PT, R12, -0x19, RZ ;  /* 0xffffffe70c007810 */ /* 0x000fe20007ffe0ff */
[----:B------:R-:W-:Y:S01]  /*10640*/  FMUL.FTZ R124, R124, UR6 ;  /* 0x000000067c7c7c20 */ /* 0x000fe20008410000 */
[----:B------:R-:W-:Y:S01]  /*10650*/  IABS R6, R6 ;  /* 0x0000000600067213 */ /* 0x000fe20000000000 */
[----:B------:R-:W-:Y:S01]  /*10660*/  FMUL.FTZ R128, R128, UR6 ;  /* 0x0000000680807c20 */ /* 0x000fe20008410000 */
[----:B------:R-:W-:Y:S03]  /*10670*/  IABS R0, R0 ;  /* 0x0000000000007213 */ /* 0x000fe60000000000 */
[----:B------:R3:W4:Y:S01]  /*10680*/  MUFU.TANH R14, R92 ;  /* 0x0000005c000e7308 */ /* 0x0007220000002400 */
[----:B------:R-:W-:Y:S01]  /*10690*/  IADD3 R5, PT, PT, R12, -0x38, RZ ;  /* 0xffffffc80c057810 */ /* 0x000fe20007ffe0ff */
[C---:B--2---:R-:W-:Y:S01]  /*106a0*/  FFMA.FTZ R26, R3.reuse, -R132, R85 ;  /* 0x80000084031a7223 */ /* 0x044fe20000010055 */
[----:B------:R-:W-:Y:S01]  /*106b0*/  I2FP.F32.S32 R0, R0 ;  /* 0x0000000000007245 */ /* 0x000fe20000201400 */
[----:B------:R-:W-:Y:S01]  /*106c0*/  IMAD.MOV.U32 R85, RZ, RZ, R82 ;  /* 0x000000ffff557224 */ /* 0x000fe200078e0052 */
[----:B------:R-:W-:Y:S02]  /*106d0*/  IABS R5, R5 ;  /* 0x0000000500057213 */ /* 0x000fe40000000000 */
[----:B------:R2:W-:Y:S03]  /*106e0*/  STL [R1+0x4], R26 ;  /* 0x0000041a01007387 */ /* 0x0005e60000100800 */
[----:B------:R-:W5:Y:S01]  /*106f0*/  MUFU.TANH R106, R106 ;  /* 0x0000006a006a7308 */ /* 0x000f620000002400 */
[-C--:B------:R-:W-:Y:S01]  /*10700*/  FFMA.FTZ R63, R0, -R132.reuse, R24 ;  /* 0x80000084003f7223 */ /* 0x080fe20000010018 */
[-C--:B-1----:R-:W-:Y:S01]  /*10710*/  FFMA.FTZ R54, R3, -R132.reuse, R99 ;  /* 0x8000008403367223 */ /* 0x082fe20000010063 */
[----:B------:R1:W-:Y:S01]  /*10720*/  STL [R1+0xc], R9 ;  /* 0x00000c0901007387 */ /* 0x0003e20000100800 */
[----:B------:R-:W-:Y:S01]  /*10730*/  IADD3 R3, PT, PT, R12, -0x20, RZ ;  /* 0xffffffe00c037810 */ /* 0x000fe20007ffe0ff */
[CC--:B------:R-:W-:Y:S01]  /*10740*/  FFMA.FTZ R207, R0.reuse, -R132.reuse, R207 ;  /* 0x8000008400cf7223 */ /* 0x0c0fe200000100cf */
[-C--:B------:R-:W-:Y:S01]  /*10750*/  FFMA.FTZ R224, R0, -R132.reuse, R13 ;  /* 0x8000008400e07223 */ /* 0x080fe2000001000d */
[----:B------:R1:W-:Y:S03]  /*10760*/  STL [R1+0x8], R15 ;  /* 0x0000080f01007387 */ /* 0x0003e60000100800 */
[----:B------:R-:W2:Y:S01]  /*10770*/  MUFU.TANH R107, R107 ;  /* 0x0000006b006b7308 */ /* 0x000ea20000002400 */
[----:B------:R-:W-:Y:S01]  /*10780*/  IABS R3, R3 ;  /* 0x0000000300037213 */ /* 0x000fe20000000000 */
[CC--:B---3--:R-:W-:Y:S01]  /*10790*/  FFMA.FTZ R92, R2.reuse, -R132.reuse, R22 ;  /* 0x80000084025c7223 */ /* 0x0c8fe20000010016 */
[C---:B----4-:R-:W-:Y:S01]  /*107a0*/  FFMA.FTZ R227, R2.reuse, -R132, R14 ;  /* 0x8000008402e37223 */ /* 0x050fe2000001000e */
[----:B------:R-:W-:Y:S02]  /*107b0*/  I2FP.F32.S32 R5, R5 ;  /* 0x0000000500057245 */ /* 0x000fe40000201400 */
[----:B------:R-:W-:Y:S04]  /*107c0*/  MOV R88, R20 ;  /* 0x0000001400587202 */ /* 0x000fe80000000f00 */
[----:B------:R-:W3:Y:S01]  /*107d0*/  MUFU.TANH R50, R50 ;  /* 0x0000003200327308 */ /* 0x000ee20000002400 */
[----:B------:R-:W-:Y:S01]  /*107e0*/  MOV R84, R83 ;  /* 0x0000005300547202 */ /* 0x000fe20000000f00 */
[-C--:B-----5:R-:W-:Y:S01]  /*107f0*/  FFMA.FTZ R87, R2, -R132.reuse, R106 ;  /* 0x8000008402577223 */ /* 0x0a0fe2000001006a */
[----:B------:R-:W-:Y:S02]  /*10800*/  I2FP.F32.S32 R2, R3 ;  /* 0x0000000300027245 */ /* 0x000fe40000201400 */
[----:B------:R-:W-:Y:S02]  /*10810*/  IADD3 R3, PT, PT, R12, -0x69, RZ ;  /* 0xffffff970c037810 */ /* 0x000fe40007ffe0ff */
[----:B------:R-:W-:Y:S03]  /*10820*/  MOV R131, R21 ;  /* 0x0000001500837202 */ /* 0x000fe60000000f00 */
[----:B------:R-:W4:Y:S01]  /*10830*/  MUFU.TANH R104, R104 ;  /* 0x0000006800687308 */ /* 0x000f220000002400 */
[-C--:B------:R-:W-:Y:S01]  /*10840*/  FFMA.FTZ R102, R2, -R132.reuse, R23 ;  /* 0x8000008402667223 */ /* 0x080fe20000010017 */
[----:B--2---:R-:W-:Y:S01]  /*10850*/  FFMA.FTZ R86, R0, -R132, R107 ;  /* 0x8000008400567223 */ /* 0x004fe2000001006b */
[----:B------:R-:W-:Y:S01]  /*10860*/  I2FP.F32.S32 R0, R8 ;  /* 0x0000000800007245 */ /* 0x000fe20000201400 */
[----:B------:R-:W-:Y:S01]  /*10870*/  FMUL.FTZ R8, R130, UR6 ;  /* 0x0000000682087c20 */ /* 0x000fe20008410000 */
[----:B------:R-:W-:Y:S05]  /*10880*/  IABS R3, R3 ;  /* 0x0000000300037213 */ /* 0x000fea0000000000 */
[----:B------:R-:W2:Y:S01]  /*10890*/  MUFU.TANH R110, R110 ;  /* 0x0000006e006e7308 */ /* 0x000ea20000002400 */
[-C--:B------:R-:W-:Y:S01]  /*108a0*/  FFMA.FTZ R96, R0, -R132.reuse, R25 ;  /* 0x8000008400607223 */ /* 0x080fe20000010019 */
[CC--:B---3--:R-:W-:Y:S08]  /*108b0*/  FFMA.FTZ R107, R2.reuse, -R132.reuse, R50 ;  /* 0x80000084026b7223 */ /* 0x0c8ff00000010032 */
[----:B------:R-:W3:Y:S01]  /*108c0*/  MUFU.TANH R51, R51 ;  /* 0x0000003300337308 */ /* 0x000ee20000002400 */
[CC--:B----4-:R-:W-:Y:S01]  /*108d0*/  FFMA.FTZ R223, R2.reuse, -R132.reuse, R104 ;  /* 0x8000008402df7223 */ /* 0x0d0fe20000010068 */
[----:B------:R-:W-:Y:S08]  /*108e0*/  MOV R104, R79 ;  /* 0x0000004f00687202 */ /* 0x000ff00000000f00 */
[----:B------:R-:W4:Y:S01]  /*108f0*/  MUFU.TANH R105, R105 ;  /* 0x0000006900697308 */ /* 0x000f220000002400 */
[----:B--2---:R-:W-:Y:S01]  /*10900*/  FFMA.FTZ R45, R2, -R132, R110 ;  /* 0x80000084022d7223 */ /* 0x004fe2000001006e */
[----:B------:R-:W-:Y:S04]  /*10910*/  IADD3 R2, PT, PT, R12, -0x60, RZ ;  /* 0xffffffa00c027810 */ /* 0x000fe80007ffe0ff */
[----:B------:R-:W-:Y:S04]  /*10920*/  IABS R2, R2 ;  /* 0x0000000200027213 */ /* 0x000fe80000000000 */
[----:B------:R-:W2:Y:S01]  /*10930*/  MUFU.TANH R111, R111 ;  /* 0x0000006f006f7308 */ /* 0x000ea20000002400 */
[C---:B---3--:R-:W-:Y:S01]  /*10940*/  FFMA.FTZ R103, R0.reuse, -R132, R51 ;  /* 0x8000008400677223 */ /* 0x048fe20000010033 */
[----:B------:R-:W-:Y:S08]  /*10950*/  I2FP.F32.S32 R2, R2 ;  /* 0x0000000200027245 */ /* 0x000ff00000201400 */
[----:B------:R-:W3:Y:S01]  /*10960*/  MUFU.TANH R100, R100 ;  /* 0x0000006400647308 */ /* 0x000ee20000002400 */
[CC--:B----4-:R-:W-:Y:S09]  /*10970*/  FFMA.FTZ R222, R0.reuse, -R132.reuse, R105 ;  /* 0x8000008400de7223 */ /* 0x0d0ff20000010069 */
        /* <DEDUP_REMOVED lines=8> */
[----:B----4-:R-:W-:Y:S01]  /*10a00*/  FFMA.FTZ R219, R2, -R132, R114 ;  /* 0x8000008402db7223 */ /* 0x010fe20000010072 */
[----:B------:R-:W-:Y:S02]  /*10a10*/  MOV R2, R4 ;  /* 0x0000000400027202 */ /* 0x000fe40000000f00 */
[----:B------:R-:W-:Y:S02]  /*10a20*/  IADD3 R4, PT, PT, R12, -0x39, RZ ;  /* 0xffffffc70c047810 */ /* 0x000fe40007ffe0ff */
[----:B------:R-:W-:Y:S04]  /*10a30*/  I2FP.F32.S32 R2, R2 ;  /* 0x0000000200027245 */ /* 0x000fe80000201400 */
[----:B------:R-:W4:Y:S01]  /*10a40*/  MUFU.TANH R112, R112 ;  /* 0x0000007000707308 */ /* 0x000f220000002400 */
[----:B------:R-:W-:Y:S01]  /*10a50*/  IABS R4, R4 ;  /* 0x0000000400047213 */ /* 0x000fe20000000000 */
[C---:B--2---:R-:W-:Y:S03]  /*10a60*/  FFMA.FTZ R217, R0.reuse, -R132, R101 ;  /* 0x8000008400d97223 */ /* 0x044fe60000010065 */
[----:B------:R-:W-:Y:S05]  /*10a70*/  I2FP.F32.S32 R4, R4 ;  /* 0x0000000400047245 */ /* 0x000fea0000201400 */
[----:B------:R-:W2:Y:S01]  /*10a80*/  MUFU.TANH R118, R118 ;  /* 0x0000007600767308 */ /* 0x000ea20000002400 */
[----:B---3--:R-:W-:Y:S01]  /*10a90*/  FFMA.FTZ R115, R0, -R132, R115 ;  /* 0x8000008400737223 */ /* 0x008fe20000010073 */
[----:B------:R-:W-:Y:S01]  /*10aa0*/  IMAD.MOV.U32 R0, RZ, RZ, R3 ;  /* 0x000000ffff007224 */ /* 0x000fe200078e0003 */
[----:B------:R-:W-:Y:S07]  /*10ab0*/  IADD3 R3, PT, PT, R12, -0x29, RZ ;  /* 0xffffffd70c037810 */ /* 0x000fee0007ffe0ff */
[----:B------:R-:W3:Y:S01]  /*10ac0*/  MUFU.TANH R113, R113 ;  /* 0x0000007100717308 */ /* 0x000ee20000002400 */
[----:B------:R-:W-:Y:S01]  /*10ad0*/  I2FP.F32.S32 R0, R0 ;  /* 0x0000000000007245 */ /* 0x000fe20000201400 */
[CC--:B----4-:R-:W-:Y:S01]  /*10ae0*/  FFMA.FTZ R216, R2.reuse, -R132.reuse, R112 ;  /* 0x8000008402d87223 */ /* 0x0d0fe20000010070 */
[----:B------:R-:W-:Y:S04]  /*10af0*/  IABS R3, R3 ;  /* 0x0000000300037213 */ /* 0x000fe80000000000 */
[----:B------:R-:W-:Y:S03]  /*10b00*/  I2FP.F32.S32 R3, R3 ;  /* 0x0000000300037245 */ /* 0x000fe60000201400 */
[----:B------:R-:W4:Y:S01]  /*10b10*/  MUFU.TANH R119, R119 ;  /* 0x0000007700777308 */ /* 0x000f220000002400 */
[-C--:B--2---:R-:W-:Y:S01]  /*10b20*/  FFMA.FTZ R118, R2, -R132.reuse, R118 ;  /* 0x8000008402767223 */ /* 0x084fe20000010076 */
[----:B------:R-:W-:Y:S08]  /*10b30*/  IADD3 R2, PT, PT, R12, -0x28, RZ ;  /* 0xffffffd80c027810 */ /* 0x000ff00007ffe0ff */
[----:B------:R-:W2:Y:S01]  /*10b40*/  MUFU.TANH R48, R48 ;  /* 0x0000003000307308 */ /* 0x000ea20000002400 */
[CC--:B---3--:R-:W-:Y:S09]  /*10b50*/  FFMA.FTZ R215, R0.reuse, -R132.reuse, R113 ;  /* 0x8000008400d77223 */ /* 0x0c8ff20000010071 */
[----:B------:R-:W3:Y:S01]  /*10b60*/  MUFU.TANH R108, R108 ;  /* 0x0000006c006c7308 */ /* 0x000ee20000002400 */
[----:B----4-:R-:W-:Y:S01]  /*10b70*/  FFMA.FTZ R119, R0, -R132, R119 ;  /* 0x8000008400777223 */ /* 0x010fe20000010077 */
[----:B------:R-:W-:Y:S02]  /*10b80*/  IABS R0, R2 ;  /* 0x0000000200007213 */ /* 0x000fe40000000000 */
[----:B------:R-:W-:Y:S02]  /*10b90*/  IADD3 R2, PT, PT, R12, -0x30, RZ ;  /* 0xffffffd00c027810 */ /* 0x000fe40007ffe0ff */
[----:B------:R-:W-:Y:S04]  /*10ba0*/  I2FP.F32.S32 R0, R0 ;  /* 0x0000000000007245 */ /* 0x000fe80000201400 */
[----:B------:R-:W4:Y:S01]  /*10bb0*/  MUFU.TANH R77, R77 ;  /* 0x0000004d004d7308 */ /* 0x000f220000002400 */
[CC--:B--2---:R-:W-:Y:S01]  /*10bc0*/  FFMA.FTZ R98, R0.reuse, -R132.reuse, R48 ;  /* 0x8000008400627223 */ /* 0x0c4fe20000010030 */
[CC--:B------:R-:W-:Y:S08]  /*10bd0*/  FFMA.FTZ R209, R0.reuse, -R132.reuse, R209 ;  /* 0x8000008400d17223 */ /* 0x0c0ff000000100d1 */
[----:B------:R-:W2:Y:S01]  /*10be0*/  MUFU.TANH R49, R49 ;  /* 0x0000003100317308 */ /* 0x000ea20000002400 */
[CC--:B---3--:R-:W-:Y:S09]  /*10bf0*/  FFMA.FTZ R108, R0.reuse, -R132.reuse, R108 ;  /* 0x80000084006c7223 */ /* 0x0c8ff2000001006c */
[----:B------:R-:W3:Y:S01]  /*10c00*/  MUFU.TANH R55, R55 ;  /* 0x0000003700377308 */ /* 0x000ee20000002400 */
[----:B----4-:R-:W-:Y:S01]  /*10c10*/  FFMA.FTZ R77, R0, -R132, R77 ;  /* 0x80000084004d7223 */ /* 0x010fe2000001004d */
[----:B------:R-:W-:Y:S04]  /*10c20*/  IABS R0, R2 ;  /* 0x0000000200007213 */ /* 0x000fe80000000000 */
[----:B------:R-:W-:Y:S04]  /*10c30*/  I2FP.F32.S32 R0, R0 ;  /* 0x0000000000007245 */ /* 0x000fe80000201400 */
[----:B------:R-:W4:Y:S01]  /*10c40*/  MUFU.TANH R109, R109 ;  /* 0x0000006d006d7308 */ /* 0x000f220000002400 */
[CC--:B--2---:R-:W-:Y:S09]  /*10c50*/  FFMA.FTZ R97, R3.reuse, -R132.reuse, R49 ;  /* 0x8000008403617223 */ /* 0x0c4ff20000010031 */
[----:B------:R-:W2:Y:S01]  /*10c60*/  MUFU.TANH R76, R76 ;  /* 0x0000004c004c7308 */ /* 0x000ea20000002400 */
[CC--:B---3--:R-:W-:Y:S01]  /*10c70*/  FFMA.FTZ R123, R3.reuse, -R132.reuse, R55 ;  /* 0x80000084037b7223 */ /* 0x0c8fe20000010037 */
[----:B------:R-:W-:Y:S08]  /*10c80*/  MOV R55, R73 ;  /* 0x0000004900377202 */ /* 0x000ff00000000f00 */
[----:B------:R-:W3:Y:S01]  /*10c90*/  MUFU.TANH R52, R52 ;  /* 0x0000003400347308 */ /* 0x000ee20000002400 */
[CC--:B----4-:R-:W-:Y:S09]  /*10ca0*/  FFMA.FTZ R109, R3.reuse, -R132.reuse, R109 ;  /* 0x80000084036d7223 */ /* 0x0d0ff2000001006d */
[----:B------:R-:W4:Y:S01]  /*10cb0*/  MUFU.TANH R66, R66 ;  /* 0x0000004200427308 */ /* 0x000f220000002400 */
[-C--:B--2---:R-:W-:Y:S09]  /*10cc0*/  FFMA.FTZ R76, R3, -R132.reuse, R76 ;  /* 0x80000084034c7223 */ /* 0x084ff2000001004c */
[----:B------:R-:W2:Y:S01]  /*10cd0*/  MUFU.TANH R120, R120 ;  /* 0x0000007800787308 */ /* 0x000ea20000002400 */
[C---:B---3--:R-:W-:Y:S01]  /*10ce0*/  FFMA.FTZ R100, R0.reuse, -R132, R52 ;  /* 0x8000008400647223 */ /* 0x048fe20000010034 */
[----:B------:R-:W-:Y:S08]  /*10cf0*/  MOV R52, R74 ;  /* 0x0000004a00347202 */ /* 0x000ff00000000f00 */
[----:B------:R-:W3:Y:S01]  /*10d00*/  MUFU.TANH R2, R126 ;  /* 0x0000007e00027308 */ /* 0x000ee20000002400 */
[CC--:B----4-:R-:W-:Y:S09]  /*10d10*/  FFMA.FTZ R122, R0.reuse, -R132.reuse, R66 ;  /* 0x80000084007a7223 */ /* 0x0d0ff20000010042 */
[----:B------:R-:W4:Y:S01]  /*10d20*/  MUFU.TANH R65, R65 ;  /* 0x0000004100417308 */ /* 0x000f220000002400 */
[CC--:B--2---:R-:W-:Y:S09]  /*10d30*/  FFMA.FTZ R120, R0.reuse, -R132.reuse, R120 ;  /* 0x8000008400787223 */ /* 0x0c4ff20000010078 */
[----:B------:R-:W-:Y:S01]  /*10d40*/  MUFU.TANH R71, R71 ;  /* 0x0000004700477308 */ /* 0x000fe20000002400 */
[----:B---3--:R-:W-:Y:S01]  /*10d50*/  FFMA.FTZ R74, R0, -R132, R2 ;  /* 0x80000084004a7223 */ /* 0x008fe20000010002 */
[C---:B------:R-:W-:Y:S02]  /*10d60*/  IADD3 R0, PT, PT, R12.reuse, -0x31, RZ ;  /* 0xffffffcf0c007810 */ /* 0x040fe40007ffe0ff */
[----:B------:R-:W-:Y:S02]  /*10d70*/  IADD3 R2, PT, PT, R12, -0x70, RZ ;  /* 0xffffff900c027810 */ /* 0x000fe40007ffe0ff */
[----:B------:R-:W-:Y:S04]  /*10d80*/  IABS R0, R0 ;  /* 0x0000000000007213 */ /* 0x000fe80000000000 */
[----:B------:R-:W2:Y:S01]  /*10d90*/  MUFU.TANH R125, R125 ;  /* 0x0000007d007d7308 */ /* 0x000ea20000002400 */
[----:B------:R-:W-:Y:S01]  /*10da0*/  IABS R2, R2 ;  /* 0x0000000200027213 */ /* 0x000fe20000000000 */
[C---:B----4-:R-:W-:Y:S01]  /*10db0*/  FFMA.FTZ R112, R4.reuse, -R132, R65 ;  /* 0x8000008404707223 */ /* 0x050fe20000010041 */
[----:B------:R-:W-:Y:S02]  /*10dc0*/  I2FP.F32.S32 R0, R0 ;  /* 0x0000000000007245 */ /* 0x000fe40000201400 */
[----:B------:R-:W-:Y:S05]  /*10dd0*/  I2FP.F32.S32 R2, R2 ;  /* 0x0000000200027245 */ /* 0x000fea0000201400 */
[----:B------:R3:W-:Y:S10]  /*10de0*/  MUFU.TANH R3, R127 ;  /* 0x0000007f00037308 */ /* 0x0007f40000002400 */
[----:B------:R-:W4:Y:S01]  /*10df0*/  MUFU.TANH R53, R53 ;  /* 0x0000003500357308 */ /* 0x000f220000002400 */
[CC--:B--2---:R-:W-:Y:S09]  /*10e00*/  FFMA.FTZ R125, R4.reuse, -R132.reuse, R125 ;  /* 0x80000084047d7223 */ /* 0x0c4ff2000001007d */
[----:B------:R-:W2:Y:S01]  /*10e10*/  MUFU.TANH R67, R67 ;  /* 0x0000004300437308 */ /* 0x000ea20000002400 */
[----:B---3--:R-:W-:Y:S01]  /*10e20*/  FFMA.FTZ R127, R4, -R132, R71 ;  /* 0x80000084047f7223 */ /* 0x008fe20000010047 */
[----:B------:R-:W-:Y:S04]  /*10e30*/  IADD3 R4, PT, PT, R12, -0x79, RZ ;  /* 0xffffff870c047810 */ /* 0x000fe80007ffe0ff */
[----:B------:R-:W-:Y:S04]  /*10e40*/  IABS R4, R4 ;  /* 0x0000000400047213 */ /* 0x000fe80000000000 */
[----:B------:R-:W3:Y:S01]  /*10e50*/  MUFU.TANH R121, R121 ;  /* 0x0000007900797308 */ /* 0x000ee20000002400 */
[C---:B----4-:R-:W-:Y:S01]  /*10e60*/  FFMA.FTZ R99, R0.reuse, -R132, R53 ;  /* 0x8000008400637223 */ /* 0x050fe20000010035 */
[----:B------:R-:W-:Y:S02]  /*10e70*/  MOV R53, R78 ;  /* 0x0000004e00357202 */ /* 0x000fe40000000f00 */
[----:B------:R-:W-:Y:S01]  /*10e80*/  MOV R78, R75 ;  /* 0x0000004b004e7202 */ /* 0x000fe20000000f00 */
[----:B------:R-:W-:Y:S01]  /*10e90*/  FFMA.FTZ R75, R0, -R132, R3 ;  /* 0x80000084004b7223 */ /* 0x000fe20000010003 */
[----:B------:R-:W-:Y:S04]  /*10ea0*/  I2FP.F32.S32 R4, R4 ;  /* 0x0000000400047245 */ /* 0x000fe80000201400 */
[----:B------:R-:W4:Y:S01]  /*10eb0*/  MUFU.TANH R116, R116 ;  /* 0x0000007400747308 */ /* 0x000f220000002400 */
[----:B------:R-:W-:Y:S01]  /*10ec0*/  FMNMX3.FTZ R3, R136, R34, R31, !PT ;  /* 0x0000002288037276 */ /* 0x000fe2000781001f */
[C---:B--2---:R-:W-:Y:S03]  /*10ed0*/  FFMA.FTZ R111, R0.reuse, -R132, R67 ;  /* 0x80000084006f7223 */ /* 0x044fe60000010043 */
[----:B------:R-:W-:Y:S05]  /*10ee0*/  FMNMX3.FTZ R3, R3, R33, R32, !PT ;  /* 0x0000002103037276 */ /* 0x000fea0007810020 */
[----:B------:R-:W2:Y:S01]  /*10ef0*/  MUFU.TANH R117, R117 ;  /* 0x0000007500757308 */ /* 0x000ea20000002400 */
[----:B------:R-:W-:Y:S01]  /*10f00*/  FMNMX3.FTZ R3, R3, R206, R204, !PT ;  /* 0x000000ce03037276 */ /* 0x000fe200078100cc */
[----:B---3--:R-:W-:Y:S01]  /*10f10*/  FFMA.FTZ R121, R0, -R132, R121 ;  /* 0x8000008400797223 */ /* 0x008fe20000010079 */
[----:B------:R-:W-:Y:S02]  /*10f20*/  I2FP.F32.S32 R0, R6 ;  /* 0x0000000600007245 */ /* 0x000fe40000201400 */
[----:B------:R-:W-:Y:S05]  /*10f30*/  FMNMX3.FTZ R3, R3, R205, R93, !PT ;  /* 0x000000cd03037276 */ /* 0x000fea000781005d */
[----:B------:R-:W3:Y:S01]  /*10f40*/  MUFU.TANH R8, R8 ;  /* 0x0000000800087308 */ /* 0x000ee20000002400 */
[----:B------:R-:W-:Y:S01]  /*10f50*/  FMNMX3.FTZ R3, R3, R208, R207, !PT ;  /* 0x000000d003037276 */ /* 0x000fe200078100cf */
[-C--:B----4-:R-:W-:Y:S03]  /*10f60*/  FFMA.FTZ R212, R2, -R132.reuse, R116 ;  /* 0x8000008402d47223 */ /* 0x090fe60000010074 */
[----:B------:R-:W-:Y:S05]  /*10f70*/  FMNMX3.FTZ R3, R3, R107, R103, !PT ;  /* 0x0000006b03037276 */ /* 0x000fea0007810067 */
[----:B------:R-:W4:Y:S01]  /*10f80*/  MUFU.TANH R7, R7 ;  /* 0x0000000700077308 */ /* 0x000f220000002400 */
[----:B------:R-:W-:Y:S01]  /*10f90*/  FMNMX3.FTZ R3, R3, R209, R123, !PT ;  /* 0x000000d103037276 */ /* 0x000fe2000781007b */
[----:B--2---:R-:W-:Y:S03]  /*10fa0*/  FFMA.FTZ R126, R0, -R132, R117 ;  /* 0x80000084007e7223 */ /* 0x004fe60000010075 */
[----:B------:R-:W-:Y:S05]  /*10fb0*/  FMNMX3.FTZ R3, R3, R122, R111, !PT ;  /* 0x0000007a03037276 */ /* 0x000fea000781006f */
[----:B------:R-:W2:Y:S01]  /*10fc0*/  MUFU.TANH R129, R129 ;  /* 0x0000008100817308 */ /* 0x000ea20000002400 */
[----:B---3--:R-:W-:Y:S01]  /*10fd0*/  FFMA.FTZ R213, R2, -R132, R8 ;  /* 0x8000008402d57223 */ /* 0x008fe20000010008 */
[----:B------:R-:W-:Y:S04]  /*10fe0*/  FMNMX3.FTZ R2, R133, R36, R35, !PT ;  /* 0x0000002485027276 */ /* 0x000fe80007810023 */
[----:B------:R-:W-:Y:S04]  /*10ff0*/  FMNMX3.FTZ R2, R2, R38, R37, !PT ;  /* 0x0000002602027276 */ /* 0x000fe80007810025 */
[----:B------:R-:W3:Y:S01]  /*11000*/  MUFU.TANH R64, R64 ;  /* 0x0000004000407308 */ /* 0x000ee20000002400 */
[----:B----4-:R-:W-:Y:S01]  /*11010*/  FFMA.FTZ R214, R0, -R132, R7 ;  /* 0x8000008400d67223 */ /* 0x010fe20000010007 */
[----:B------:R-:W-:Y:S02]  /*11020*/  FMNMX3.FTZ R0, R134, R40, R39, !PT ;  /* 0x0000002886007276 */ /* 0x000fe40007810027 */
[----:B------:R-:W-:Y:S02]  /*11030*/  FMNMX3.FTZ R2, R2, R221, R210, !PT ;  /* 0x000000dd02027276 */ /* 0x000fe400078100d2 */
[----:B------:R-:W-:Y:S04]  /*11040*/  FMNMX3.FTZ R0, R0, R42, R41, !PT ;  /* 0x0000002a00007276 */ /* 0x000fe80007810029 */
[----:B------:R-:W4:Y:S01]  /*11050*/  MUFU.TANH R70, R70 ;  /* 0x0000004600467308 */ /* 0x000f220000002400 */
[----:B------:R-:W-:Y:S01]  /*11060*/  FMNMX3.FTZ R2, R2, R220, R211, !PT ;  /* 0x000000dc02027276 */ /* 0x000fe200078100d3 */
[----:B--2---:R-:W-:Y:S01]  /*11070*/  FFMA.FTZ R129, R4, -R132, R129 ;  /* 0x8000008404817223 */ /* 0x004fe20000010081 */
[----:B------:R-:W-:Y:S02]  /*11080*/  FMNMX3.FTZ R4, R135, R29, R30, !PT ;  /* 0x0000001d87047276 */ /* 0x000fe4000781001e */
[----:B------:R-:W-:Y:S02]  /*11090*/  FMNMX3.FTZ R0, R0, R226, R225, !PT ;  /* 0x000000e200007276 */ /* 0x000fe400078100e1 */
[----:B------:R-:W-:Y:S03]  /*110a0*/  FMNMX3.FTZ R4, R4, R28, R27, !PT ;  /* 0x0000001c04047276 */ /* 0x000fe6000781001b */
[----:B------:R-:W2:Y:S01]  /*110b0*/  MUFU.TANH R124, R124 ;  /* 0x0000007c007c7308 */ /* 0x000ea20000002400 */
[----:B------:R-:W-:Y:S01]  /*110c0*/  FMNMX3.FTZ R0, R0, R238, R239, !PT ;  /* 0x000000ee00007276 */ /* 0x000fe200078100ef */
[C---:B---3--:R-:W-:Y:S01]  /*110d0*/  FFMA.FTZ R101, R5.reuse, -R132, R64 ;  /* 0x8000008405657223 */ /* 0x048fe20000010040 */
[----:B------:R-:W-:Y:S02]  /*110e0*/  FMNMX3.FTZ R4, R4, R61, R62, !PT ;  /* 0x0000003d04047276 */ /* 0x000fe4000781003e */
[----:B------:R-:W-:Y:S02]  /*110f0*/  FMNMX3.FTZ R2, R2, R245, R242, !PT ;  /* 0x000000f502027276 */ /* 0x000fe400078100f2 */
[----:B------:R-:W-:Y:S03]  /*11100*/  FMNMX3.FTZ R4, R4, R92, R63, !PT ;  /* 0x0000005c04047276 */ /* 0x000fe6000781003f */
[----:B------:R-:W3:Y:S01]  /*11110*/  MUFU.TANH R128, R128 ;  /* 0x0000008000807308 */ /* 0x000ee20000002400 */
[----:B------:R-:W-:Y:S01]  /*11120*/  FMNMX3.FTZ R0, R0, R250, R251, !PT ;  /* 0x000000fa00007276 */ /* 0x000fe200078100fb */
[C---:B----4-:R-:W-:Y:S01]  /*11130*/  FFMA.FTZ R130, R5.reuse, -R132, R70 ;  /* 0x8000008405827223 */ /* 0x050fe20000010046 */
[----:B------:R-:W-:Y:S02]  /*11140*/  FMNMX3.FTZ R4, R4, R102, R96, !PT ;  /* 0x0000006604047276 */ /* 0x000fe40007810060 */
[----:B------:R-:W-:Y:S02]  /*11150*/  FMNMX3.FTZ R2, R2, R243, R241, !PT ;  /* 0x000000f302027276 */ /* 0x000fe400078100f1 */
[----:B------:R-:W-:Y:S02]  /*11160*/  FMNMX3.FTZ R0, R0, R249, R248, !PT ;  /* 0x000000f900007276 */ /* 0x000fe400078100f8 */
[----:B------:R-:W-:Y:S01]  /*11170*/  FMNMX3.FTZ R4, R4, R98, R97, !PT ;  /* 0x0000006204047276 */ /* 0x000fe20007810061 */
[----:B--2---:R-:W-:Y:S01]  /*11180*/  FFMA.FTZ R124, R5, -R132, R124 ;  /* 0x80000084057c7223 */ /* 0x004fe2000001007c */
        /* <DEDUP_REMOVED lines=20> */
[----:B------:R-:W-:Y:S02]  /*112d0*/  IADD3 R5, PT, PT, R12, -0x78, RZ ;  /* 0xffffff880c057810 */ /* 0x000fe40007ffe0ff */
[----:B------:R-:W-:Y:S02]  /*112e0*/  FMNMX3.FTZ R4, R4, R56, R80, !PT ;  /* 0x0000003804047276 */ /* 0x000fe40007810050 */
[----:B------:R-:W-:Y:S02]  /*112f0*/  FMNMX3.FTZ R3, R3, R18, R54, !PT ;  /* 0x0000001203037276 */ /* 0x000fe40007810036 */
[----:B------:R-:W-:Y:S02]  /*11300*/  FMNMX3.FTZ R2, R2, R223, R222, !PT ;  /* 0x000000df02027276 */ /* 0x000fe400078100de */
[----:B------:R-:W-:Y:S02]  /*11310*/  FMNMX3.FTZ R0, R0, R87, R86, !PT ;  /* 0x0000005700007276 */ /* 0x000fe40007810056 */
[----:B------:R-:W-:Y:S02]  /*11320*/  IABS R5, R5 ;  /* 0x0000000500057213 */ /* 0x000fe40000000000 */
[----:B------:R-:W-:Y:S02]  /*11330*/  FMNMX3.FTZ R4, R4, R218, R217, !PT ;  /* 0x000000da04047276 */ /* 0x000fe400078100d9 */
[----:B------:R-:W-:Y:S02]  /*11340*/  FMNMX3.FTZ R3, R3, R9, R15, !PT ;  /* 0x0000000903037276 */ /* 0x000fe4000781000f */
[----:B------:R-:W-:Y:S02]  /*11350*/  FMNMX3.FTZ R2, R2, R108, R109, !PT ;  /* 0x0000006c02027276 */ /* 0x000fe4000781006d */
[----:B------:R-:W-:Y:S02]  /*11360*/  FMNMX3.FTZ R0, R0, R45, R43, !PT ;  /* 0x0000002d00007276 */ /* 0x000fe4000781002b */
[----:B------:R-:W-:Y:S02]  /*11370*/  I2FP.F32.S32 R5, R5 ;  /* 0x0000000500057245 */ /* 0x000fe40000201400 */
[----:B------:R-:W-:Y:S02]  /*11380*/  FMNMX3.FTZ R4, R4, R216, R215, !PT ;  /* 0x000000d804047276 */ /* 0x000fe400078100d7 */
[----:B------:R-:W-:Y:S01]  /*11390*/  FMNMX3.FTZ R3, R3, R219, R115, !PT ;  /* 0x000000db03037276 */ /* 0x000fe20007810073 */
[----:B---3--:R-:W-:Y:S01]  /*113a0*/  FFMA.FTZ R128, R5, -R132, R128 ;  /* 0x8000008405807223 */ /* 0x008fe20000010080 */
[----:B------:R-:W-:Y:S02]  /*113b0*/  FMNMX3.FTZ R2, R2, R120, R121, !PT ;  /* 0x0000007802027276 */ /* 0x000fe40007810079 */
[----:B------:R-:W-:Y:S02]  /*113c0*/  FMNMX3.FTZ R0, R0, R77, R76, !PT ;  /* 0x0000004d00007276 */ /* 0x000fe4000781004c */
[----:B------:R-:W-:Y:S02]  /*113d0*/  FMNMX3.FTZ R26, R4, R212, R126, !PT ;  /* 0x000000d4041a7276 */ /* 0x000fe4000781007e */
[----:B------:R-:W-:Y:S02]  /*113e0*/  FMNMX3.FTZ R25, R3, R118, R119, !PT ;  /* 0x0000007603197276 */ /* 0x000fe40007810077 */
[----:B------:R-:W-:Y:S02]  /*113f0*/  FMNMX3.FTZ R24, R2, R124, R125, !PT ;  /* 0x0000007c02187276 */ /* 0x000fe4000781007d */
[----:B------:R-:W-:Y:S01]  /*11400*/  FMNMX3.FTZ R0, R0, R74, R75, !PT ;  /* 0x0000004a00007276 */ /* 0x000fe2000781004b */
[----:B-1----:R-:W-:Y:S06]  /*11410*/  @P2 BRA `(.L_x_575) ;  /* 0xffffffbc00d82947 */ /* 0x002fec000383ffff */
.L_x_574:
[----:B------:R-:W1:Y:S01]  /*11420*/  SHFL.BFLY PT, R73, R24, 0x2, 0x1f ;  /* 0x0c401f0018497f89 */ /* 0x000e6200000e0000 */
[----:B------:R-:W-:Y:S02]  /*11430*/  FMNMX3.FTZ R3, R25, R213, R214, !PT ;  /* 0x000000d519037276 */ /* 0x000fe400078100d6 */
[----:B------:R-:W-:Y:S05]  /*11440*/  FMNMX3.FTZ R4, R26, R128, R129, !PT ;  /* 0x000000801a047276 */ /* 0x000fea0007810081 */
[----:B------:R-:W2:Y:S01]  /*11450*/  SHFL.BFLY PT, R2, R0, 0x2, 0x1f ;  /* 0x0c401f0000027f89 */ /* 0x000ea200000e0000 */
[----:B------:R-:W-:Y:S02]  /*11460*/  MOV R25, R81 ;  /* 0x0000005100197202 */ /* 0x000fe40000000f00 */
[----:B------:R-:W-:Y:S05]  /*11470*/  MOV R26, R80 ;  /* 0x00000050001a7202 */ /* 0x000fea0000000f00 */
[----:B------:R-:W4:Y:S08]  /*11480*/  SHFL.BFLY PT, R6, R3, 0x2, 0x1f ;  /* 0x0c401f0003067f89 */ /* 0x000f3000000e0000 */
[----:B------:R-:W5:Y:S08]  /*11490*/  SHFL.BFLY PT, R7, R4, 0x2, 0x1f ;  /* 0x0c401f0004077f89 */ /* 0x000f7000000e0000 */
[----:B------:R-:W-:Y:S01]  /*114a0*/  LDSM.16.MT88.4 R20, [R137+0x8000] ;  /* 0x008000008914783b */ /* 0x000fe20000004200 */
[----:B-1----:R-:W-:Y:S02]  /*114b0*/  FMNMX.FTZ R73, R24, R73, !PT ;  /* 0x0000004918497209 */ /* 0x002fe40007810000 */
[----:B------:R-:W-:Y:S02]  /*114c0*/  IADD3 R24, PT, PT, R137, 0x8000, RZ ;  /* 0x0000800089187810 */ /* 0x000fe40007ffe0ff */
[----:B--2---:R-:W-:Y:S03]  /*114d0*/  FMNMX.FTZ R0, R0, R2, !PT ;  /* 0x0000000200007209 */ /* 0x004fe60007810000 */
[----:B------:R-:W1:Y:S01]  /*114e0*/  SHFL.BFLY PT, R5, R73, 0x1, 0x1f ;  /* 0x0c201f0049057f89 */ /* 0x000e6200000e0000 */
[----:B----4-:R-:W-:Y:S07]  /*114f0*/  FMNMX.FTZ R6, R3, R6, !PT ;  /* 0x0000000603067209 */ /* 0x010fee0007810000 */
[----:B------:R-:W2:Y:S01]  /*11500*/  SHFL.BFLY PT, R2, R0, 0x1, 0x1f ;  /* 0x0c201f0000027f89 */ /* 0x000ea200000e0000 */
[----:B-----5:R-:W-:Y:S07]  /*11510*/  FMNMX.FTZ R7, R4, R7, !PT ;  /* 0x0000000704077209 */ /* 0x020fee0007810000 */
[----:B------:R-:W4:Y:S08]  /*11520*/  SHFL.BFLY PT, R71, R6, 0x1, 0x1f ;  /* 0x0c201f0006477f89 */ /* 0x000f3000000e0000 */
[----:B------:R-:W5:Y:S01]  /*11530*/  SHFL.BFLY PT, R72, R7, 0x1, 0x1f ;  /* 0x0c201f0007487f89 */ /* 0x000f6200000e0000 */
[----:B-1----:R-:W-:Y:S02]  /*11540*/  FMNMX.FTZ R73, R73, R5, !PT ;  /* 0x0000000549497209 */ /* 0x002fe40007810000 */
[----:B--2---:R-:W-:Y:S03]  /*11550*/  FMNMX.FTZ R70, R0, R2, !PT ;  /* 0x0000000200467209 */ /* 0x004fe60007810000 */
[C---:B------:R-:W-:Y:S01]  /*11560*/  FADD.FTZ R2, -R73.reuse, R133 ;  /* 0x0000008549027221 */ /* 0x040fe20000010100 */
[C---:B------:R-:W-:Y:S01]  /*11570*/  FMUL.FTZ R78, R73.reuse, UR4 ;  /* 0x00000004494e7c20 */ /* 0x040fe20008410000 */
[----:B------:R-:W-:Y:S02]  /*11580*/  FSETP.NEU.FTZ.AND P1, PT, R73, -INF , PT ;  /* 0xff8000004900780b */ /* 0x000fe40003f3d000 */
[----:B------:R-:W-:Y:S01]  /*11590*/  FMUL.FTZ R2, R2, UR4 ;  /* 0x0000000402027c20 */ /* 0x000fe20008410000 */
[----:B------:R-:W-:Y:S01]  /*115a0*/  FADD.FTZ R0, -R70, R134 ;  /* 0x0000008646007221 */ /* 0x000fe20000010100 */
[----:B------:R-:W-:Y:S01]  /*115b0*/  FSEL R78, R78, RZ, P1 ;  /* 0x000000ff4e4e7208 */ /* 0x000fe20000800000 */
[----:B------:R-:W-:Y:S01]  /*115c0*/  FMUL.FTZ R106, R70, UR4 ;  /* 0x00000004466a7c20 */ /* 0x000fe20008410000 */
[----:B------:R1:W2:Y:S01]  /*115d0*/  MUFU.EX2 R69, R2 ;  /* 0x0000000200457308 */ /* 0x0002a20000000800 */
[----:B------:R-:W-:Y:S01]  /*115e0*/  FMUL.FTZ R0, R0, UR4 ;  /* 0x0000000400007c20 */ /* 0x000fe20008410000 */
[----:B----4-:R-:W-:Y:S01]  /*115f0*/  FMNMX.FTZ R71, R6, R71, !PT ;  /* 0x0000004706477209 */ /* 0x010fe20007810000 */
[--C-:B------:R-:W-:Y:S01]  /*11600*/  FFMA.FTZ R4, R38, UR4, -R78.reuse ;  /* 0x0000000426047c23 */ /* 0x100fe2000801084e */
[----:B------:R-:W-:Y:S06]  /*11610*/  FSETP.NEU.FTZ.AND P1, PT, R70, -INF , PT ;  /* 0xff8000004600780b */ /* 0x000fec0003f3d000 */
[----:B------:R4:W2:Y:S01]  /*11620*/  MUFU.EX2 R68, R0 ;  /* 0x0000000000447308 */ /* 0x0008a20000000800 */
[----:B-----5:R-:W-:Y:S01]  /*11630*/  FMNMX.FTZ R72, R7, R72, !PT ;  /* 0x0000004807487209 */ /* 0x020fe20007810000 */
[C---:B------:R-:W-:Y:S01]  /*11640*/  FMUL.FTZ R105, R71.reuse, UR4 ;  /* 0x0000000447697c20 */ /* 0x040fe20008410000 */
[----:B------:R-:W-:Y:S07]  /*11650*/  FSEL R106, R106, RZ, P1 ;  /* 0x000000ff6a6a7208 */ /* 0x000fee0000800000 */
[----:B---3--:R3:W5:Y:S01]  /*11660*/  MUFU.EX2 R12, R4 ;  /* 0x00000004000c7308 */ /* 0x0087620000000800 */
[C---:B------:R-:W-:Y:S01]  /*11670*/  FSETP.NEU.FTZ.AND P2, PT, R72.reuse, -INF , PT ;  /* 0xff8000004800780b */ /* 0x040fe20003f5d000 */
[C---:B------:R-:W-:Y:S01]  /*11680*/  FMUL.FTZ R79, R72.reuse, UR4 ;  /* 0x00000004484f7c20 */ /* 0x040fe20008410000 */
[----:B------:R-:W-:Y:S01]  /*11690*/  FSETP.NEU.FTZ.AND P1, PT, R71, -INF , PT ;  /* 0xff8000004700780b */ /* 0x000fe20003f3d000 */
[----:B------:R-:W-:Y:S01]  /*116a0*/  FFMA.FTZ R5, R35, UR4, -R78 ;  /* 0x0000000423057c23 */ /* 0x000fe2000801084e */
[----:B-1----:R-:W-:Y:S01]  /*116b0*/  FADD.FTZ R2, -R71, R136 ;  /* 0x0000008847027221 */ /* 0x002fe20000010100 */
[----:B------:R-:W-:Y:S01]  /*116c0*/  FADD.FTZ R3, -R72, R135 ;  /* 0x0000008748037221 */ /* 0x000fe20000010100 */
[----:B------:R-:W-:Y:S03]  /*116d0*/  FSEL R79, R79, RZ, P2 ;  /* 0x000000ff4f4f7208 */ /* 0x000fe60001000000 */
[----:B------:R1:W-:Y:S01]  /*116e0*/  MUFU.EX2 R51, R5 ;  /* 0x0000000500337308 */ /* 0x0003e20000000800 */
[----:B------:R-:W-:Y:S01]  /*116f0*/  FSEL R105, R105, RZ, P1 ;  /* 0x000000ff69697208 */ /* 0x000fe20000800000 */
[----:B----4-:R-:W-:Y:S01]  /*11700*/  FMUL.FTZ R0, R2, UR4 ;  /* 0x0000000402007c20 */ /* 0x010fe20008410000 */
[----:B------:R-:W-:Y:S01]  /*11710*/  FFMA.FTZ R2, R36, UR4, -R78 ;  /* 0x0000000424027c23 */ /* 0x000fe2000801084e */
[----:B------:R-:W-:Y:S01]  /*11720*/  FMUL.FTZ R3, R3, UR4 ;  /* 0x0000000403037c20 */ /* 0x000fe20008410000 */
[C---:B--2---:R-:W-:Y:S01]  /*11730*/  FMUL.FTZ R8, R69.reuse, R140 ;  /* 0x0000008c45087220 */ /* 0x044fe20000410000 */
[----:B---3--:R-:W-:Y:S04]  /*11740*/  FFMA.FTZ R4, R40, UR4, -R106 ;  /* 0x0000000428047c23 */ /* 0x008fe8000801086a */
[----:B------:R2:W3:Y:S01]  /*11750*/  MUFU.EX2 R114, R2 ;  /* 0x0000000200727308 */ /* 0x0004e20000000800 */
[C---:B------:R-:W-:Y:S01]  /*11760*/  FMUL.FTZ R11, R68.reuse, R143 ;  /* 0x0000008f440b7220 */ /* 0x040fe20000410000 */
[----:B-----5:R-:W-:Y:S01]  /*11770*/  MOV R143, R12 ;  /* 0x0000000c008f7202 */ /* 0x020fe20000000f00 */
[C---:B------:R-:W-:Y:S07]  /*11780*/  FMUL.FTZ R10, R68.reuse, R142 ;  /* 0x0000008e440a7220 */ /* 0x040fee0000410000 */
[----:B------:R4:W-:Y:S01]  /*11790*/  MUFU.EX2 R136, R4 ;  /* 0x0000000400887308 */ /* 0x0009e20000000800 */
[C---:B------:R-:W-:Y:S01]  /*117a0*/  FMUL.FTZ R12, R69.reuse, R148 ;  /* 0x00000094450c7220 */ /* 0x040fe20000410000 */
[----:B------:R-:W-:Y:S01]  /*117b0*/  FMUL.FTZ R13, R69, R149 ;  /* 0x00000095450d7220 */ /* 0x000fe20000410000 */
[----:B-1----:R-:W-:Y:S07]  /*117c0*/  FFMA.FTZ R5, R33, UR4, -R105 ;  /* 0x0000000421057c23 */ /* 0x002fee0008010869 */
[----:B------:R-:W1:Y:S01]  /*117d0*/  MUFU.EX2 R3, R3 ;  /* 0x0000000300037308 */ /* 0x000e620000000800 */
[C---:B------:R-:W-:Y:S01]  /*117e0*/  FMUL.FTZ R14, R68.reuse, R150 ;  /* 0x00000096440e7220 */ /* 0x040fe20000410000 */
[C---:B------:R-:W-:Y:S01]  /*117f0*/  FMUL.FTZ R15, R68.reuse, R151 ;  /* 0x00000097440f7220 */ /* 0x040fe20000410000 */
[----:B------:R-:W-:Y:S07]  /*11800*/  MOV R148, R53 ;  /* 0x0000003500947202 */ /* 0x000fee0000000f00 */
[----:B------:R5:W-:Y:S01]  /*11810*/  MUFU.EX2 R48, R5 ;  /* 0x0000000500307308 */ /* 0x000be20000000800 */
[----:B------:R-:W-:Y:S01]  /*11820*/  MOV R149, R52 ;  /* 0x0000003400957202 */ /* 0x000fe20000000f00 */
[----:B--2---:R-:W-:Y:S01]  /*11830*/  FFMA.FTZ R2, R37, UR4, -R78 ;  /* 0x0000000425027c23 */ /* 0x004fe2000801084e */
[----:B---3--:R-:W-:Y:S07]  /*11840*/  F2FP.BF16.F32.PACK_AB R64, R51, R114 ;  /* 0x000000723340723e */ /* 0x008fee00000010ff */
[----:B------:R-:W2:Y:S01]  /*11850*/  MUFU.EX2 R0, R0 ;  /* 0x0000000000007308 */ /* 0x000ea20000000800 */
[----:B------:R-:W-:Y:S01]  /*11860*/  MOV R150, R55 ;  /* 0x0000003700967202 */ /* 0x000fe20000000f00 */
[----:B----4-:R-:W-:Y:S01]  /*11870*/  FFMA.FTZ R4, R29, UR4, -R79 ;  /* 0x000000041d047c23 */ /* 0x010fe2000801084f */
[C---:B------:R-:W-:Y:S07]  /*11880*/  FMUL.FTZ R29, R69.reuse, R165 ;  /* 0x000000a5451d7220 */ /* 0x040fee0000410000 */
[----:B------:R3:W4:Y:S01]  /*11890*/  MUFU.EX2 R49, R2 ;  /* 0x0000000200317308 */ /* 0x0007220000000800 */
[----:B------:R-:W-:Y:S01]  /*118a0*/  FMUL.FTZ R40, R69, R176 ;  /* 0x000000b045287220 */ /* 0x000fe20000410000 */
[C---:B-1----:R-:W-:Y:S01]  /*118b0*/  FMUL.FTZ R16, R3.reuse, R152 ;  /* 0x0000009803107220 */ /* 0x042fe20000410000 */
[C---:B------:R-:W-:Y:S07]  /*118c0*/  FMUL.FTZ R17, R3.reuse, R153 ;  /* 0x0000009903117220 */ /* 0x040fee0000410000 */
[----:B------:R1:W-:Y:S01]  /*118d0*/  MUFU.EX2 R113, R4 ;  /* 0x0000000400717308 */ /* 0x0003e20000000800 */
[C---:B------:R-:W-:Y:S01]  /*118e0*/  FMUL.FTZ R33, R3.reuse, R169 ;  /* 0x000000a903217220 */ /* 0x040fe20000410000 */
[----:B-----5:R-:W-:Y:S01]  /*118f0*/  FMUL.FTZ R5, R3, R145 ;  /* 0x0000009103057220 */ /* 0x020fe20000410000 */
[----:B------:R-:W-:Y:S01]  /*11900*/  MOV R145, R43 ;  /* 0x0000002b00917202 */ /* 0x000fe20000000f00 */
[----:B------:R-:W-:Y:S01]  /*11910*/  FMUL.FTZ R43, R68, R179 ;  /* 0x000000b3442b7220 */ /* 0x000fe20000410000 */
[----:B------:R-:W-:Y:S01]  /*11920*/  MOV R151, R104 ;  /* 0x0000006800977202 */ /* 0x000fe20000000f00 */
[C---:B--2---:R-:W-:Y:S01]  /*11930*/  FMUL.FTZ R6, R0.reuse, R146 ;  /* 0x0000009200067220 */ /* 0x044fe20000410000 */
[C---:B------:R-:W-:Y:S01]  /*11940*/  FMUL.FTZ R7, R0.reuse, R147 ;  /* 0x0000009300077220 */ /* 0x040fe20000410000 */
[C---:B------:R-:W-:Y:S01]  /*11950*/  FMUL.FTZ R18, R0.reuse, R154 ;  /* 0x0000009a00127220 */ /* 0x040fe20000410000 */
[----:B------:R-:W-:Y:S01]  /*11960*/  FMUL.FTZ R19, R0, R155 ;  /* 0x0000009b00137220 */ /* 0x000fe20000410000 */
[--C-:B---3--:R-:W-:Y:S01]  /*11970*/  FFMA.FTZ R2, R39, UR4, -R106.reuse ;  /* 0x0000000427027c23 */ /* 0x108fe2000801086a */
[----:B----4-:R-:W-:Y:S01]  /*11980*/  F2FP.BF16.F32.PACK_AB R66, R49, R143 ;  /* 0x0000008f3142723e */ /* 0x010fe200000010ff */
[----:B------:R-:W2:Y:S01]  /*11990*/  LDSM.16.MT88.4 R36, [R139+0x8000] ;  /* 0x008000008b24783b */ /* 0x000ea20000004200 */
[----:B------:R-:W-:Y:S01]  /*119a0*/  MOV R146, R25 ;  /* 0x0000001900927202 */ /* 0x000fe20000000f00 */
[----:B------:R3:W4:Y:S01]  /*119b0*/  MUFU.EX2 R133, R2 ;  /* 0x0000000200857308 */ /* 0x0007220000000800 */
[----:B-1----:R-:W-:Y:S01]  /*119c0*/  FFMA.FTZ R4, R34, UR4, -R105 ;  /* 0x0000000422047c23 */ /* 0x002fe20008010869 */
[----:B------:R-:W-:Y:S01]  /*119d0*/  MOV R147, R26 ;  /* 0x0000001a00937202 */ /* 0x000fe20000000f00 */
[----:B------:R-:W-:Y:S01]  /*119e0*/  FMUL.FTZ R25, R69, R161 ;  /* 0x000000a145197220 */ /* 0x000fe20000410000 */
[----:B------:R-:W-:Y:S06]  /*119f0*/  FMUL.FTZ R26, R68, R162 ;  /* 0x000000a2441a7220 */ /* 0x000fec0000410000 */
[----:B------:R1:W-:Y:S01]  /*11a00*/  MUFU.EX2 R110, R4 ;  /* 0x00000004006e7308 */ /* 0x0003e20000000800 */
[C---:B------:R-:W-:Y:S01]  /*11a10*/  FMUL.FTZ R34, R0.reuse, R170 ;  /* 0x000000aa00227220 */ /* 0x040fe20000410000 */
[----:B------:R-:W-:Y:S01]  /*11a20*/  FMUL.FTZ R35, R0, R171 ;  /* 0x000000ab00237220 */ /* 0x000fe20000410000 */
[----:B------:R-:W-:Y:S01]  /*11a30*/  MOV R165, R84 ;  /* 0x0000005400a57202 */ /* 0x000fe20000000f00 */
[--C-:B------:R-:W-:Y:S01]  /*11a40*/  FFMA.FTZ R61, R61, UR4, -R79.reuse ;  /* 0x000000043d3d7c23 */ /* 0x100fe2000801084f */
[----:B------:R-:W-:Y:S01]  /*11a50*/  MOV R142, R46 ;  /* 0x0000002e008e7202 */ /* 0x000fe20000000f00 */
[----:B------:R-:W-:Y:S01]  /*11a60*/  FMUL.FTZ R46, R68, R182 ;  /* 0x000000b6442e7220 */ /* 0x000fe20000410000 */
[----:B------:R-:W-:Y:S01]  /*11a70*/  MOV R134, R44 ;  /* 0x0000002c00867202 */ /* 0x000fe20000000f00 */
[----:B------:R-:W-:Y:S01]  /*11a80*/  FMUL.FTZ R44, R69, R180 ;  /* 0x000000b4452c7220 */ /* 0x000fe20000410000 */
[--C-:B---3--:R-:W-:Y:S01]  /*11a90*/  FFMA.FTZ R2, R30, UR4, -R79.reuse ;  /* 0x000000041e027c23 */ /* 0x108fe2000801084f */
[----:B----4-:R-:W-:Y:S01]  /*11aa0*/  F2FP.BF16.F32.PACK_AB R65, R133, R136 ;  /* 0x000000888541723e */ /* 0x010fe200000010ff */
[----:B------:R-:W-:Y:S01]  /*11ab0*/  FMUL.FTZ R30, R68, R166 ;  /* 0x000000a6441e7220 */ /* 0x000fe20000410000 */
[----:B------:R-:W-:Y:S01]  /*11ac0*/  MOV R162, R58 ;  /* 0x0000003a00a27202 */ /* 0x000fe20000000f00 */
[----:B------:R3:W4:Y:S01]  /*11ad0*/  MUFU.EX2 R234, R2 ;  /* 0x0000000200ea7308 */ /* 0x0007220000000800 */
[--C-:B-1----:R-:W-:Y:S01]  /*11ae0*/  FFMA.FTZ R4, R28, UR4, -R79.reuse ;  /* 0x000000041c047c23 */ /* 0x102fe2000801084f */
[C---:B------:R-:W-:Y:S01]  /*11af0*/  FMUL.FTZ R28, R69.reuse, R164 ;  /* 0x000000a4451c7220 */ /* 0x040fe20000410000 */
[----:B------:R-:W-:Y:S01]  /*11b00*/  MOV R164, R45 ;  /* 0x0000002d00a47202 */ /* 0x000fe20000000f00 */
[C---:B------:R-:W-:Y:S06]  /*11b10*/  FMUL.FTZ R45, R69.reuse, R181 ;  /* 0x000000b5452d7220 */ /* 0x040fec0000410000 */
[----:B------:R1:W-:Y:S01]  /*11b20*/  MUFU.EX2 R50, R4 ;  /* 0x0000000400327308 */ /* 0x0003e20000000800 */
[----:B------:R-:W-:Y:S01]  /*11b30*/  FFMA.FTZ R58, R226, UR4, -R106 ;  /* 0x00000004e23a7c23 */ /* 0x000fe2000801086a */
[----:B------:R-:W-:Y:S01]  /*11b40*/  MOV R161, R57 ;  /* 0x0000003900a17202 */ /* 0x000fe20000000f00 */
[----:B------:R-:W-:Y:S07]  /*11b50*/  FMUL.FTZ R57, R69, R193 ;  /* 0x000000c145397220 */ /* 0x000fee0000410000 */
[----:B------:R5:W-:Y:S01]  /*11b60*/  MUFU.EX2 R154, R61 ;  /* 0x0000003d009a7308 */ /* 0x000be20000000800 */
[----:B------:R-:W-:Y:S01]  /*11b70*/  MOV R166, R89 ;  /* 0x0000005900a67202 */ /* 0x000fe20000000f00 */
[----:B------:R-:W-:Y:S01]  /*11b80*/  FFMA.FTZ R96, R96, UR4, -R79 ;  /* 0x0000000460607c23 */ /* 0x000fe2000801084f */
[----:B------:R-:W-:Y:S07]  /*11b90*/  MOV R176, R88 ;  /* 0x0000005800b07202 */ /* 0x000fee0000000f00 */
[----:B------:R2:W-:Y:S01]  /*11ba0*/  MUFU.EX2 R155, R58 ;  /* 0x0000003a009b7308 */ /* 0x0005e20000000800 */
[--C-:B---3--:R-:W-:Y:S01]  /*11bb0*/  FFMA.FTZ R2, R31, UR4, -R105.reuse ;  /* 0x000000041f027c23 */ /* 0x108fe20008010869 */
[----:B----4-:R-:W-:Y:S01]  /*11bc0*/  F2FP.BF16.F32.PACK_AB R80, R234, R113 ;  /* 0x00000071ea50723e */ /* 0x010fe200000010ff */
[----:B------:R-:W-:Y:S01]  /*11bd0*/  FMUL.FTZ R31, R68, R167 ;  /* 0x000000a7441f7220 */ /* 0x000fe20000410000 */
[----:B------:R-:W-:Y:S06]  /*11be0*/  MOV R167, R59 ;  /* 0x0000003b00a77202 */ /* 0x000fec0000000f00 */
[----:B------:R3:W4:Y:S01]  /*11bf0*/  MUFU.EX2 R116, R2 ;  /* 0x0000000200747308 */ /* 0x0007220000000800 */
[--C-:B-1----:R-:W-:Y:S01]  /*11c00*/  FFMA.FTZ R4, R32, UR4, -R105.reuse ;  /* 0x0000000420047c23 */ /* 0x102fe20008010869 */
[----:B------:R-:W-:Y:S01]  /*11c10*/  FMUL.FTZ R32, R3, R168 ;  /* 0x000000a803207220 */ /* 0x000fe20000410000 */
[----:B------:R-:W-:Y:S01]  /*11c20*/  FMUL.FTZ R59, R68, R195 ;  /* 0x000000c3443b7220 */ /* 0x000fe20000410000 */
[----:B------:R-:W-:Y:S06]  /*11c30*/  MOV R193, R133 ;  /* 0x0000008500c17202 */ /* 0x000fec0000000f00 */
[----:B------:R1:W1:Y:S01]  /*11c40*/  MUFU.EX2 R9, R4 ;  /* 0x0000000400097308 */ /* 0x0002620000000800 */
[----:B-----5:R-:W-:Y:S01]  /*11c50*/  FFMA.FTZ R61, R204, UR4, -R105 ;  /* 0x00000004cc3d7c23 */ /* 0x020fe20008010869 */
[----:B------:R-:W-:Y:S01]  /*11c60*/  FFMA.FTZ R129, R129, UR4, -R79 ;  /* 0x0000000481817c23 */ /* 0x000fe2000801084f */
[--C-:B------:R-:W-:Y:S01]  /*11c70*/  FFMA.FTZ R115, R115, UR4, -R105.reuse ;  /* 0x0000000473737c23 */ /* 0x100fe20008010869 */
[----:B--2---:R-:W-:Y:S06]  /*11c80*/  FMUL.FTZ R58, R68, R194 ;  /* 0x000000c2443a7220 */ /* 0x004fec0000410000 */
[----:B------:R2:W-:Y:S01]  /*11c90*/  MUFU.EX2 R153, R61 ;  /* 0x0000003d00997308 */ /* 0x0005e20000000800 */
[--C-:B------:R-:W-:Y:S01]  /*11ca0*/  FFMA.FTZ R118, R118, UR4, -R105.reuse ;  /* 0x0000000476767c23 */ /* 0x100fe20008010869 */
[----:B------:R-:W-:Y:S01]  /*11cb0*/  FFMA.FTZ R119, R119, UR4, -R105 ;  /* 0x0000000477777c23 */ /* 0x000fe20008010869 */
[----:B------:R-:W-:Y:S01]  /*11cc0*/  FFMA.FTZ R133, R222, UR4, -R78 ;  /* 0x00000004de857c23 */ /* 0x000fe2000801084e */
[--C-:B---3--:R-:W-:Y:S01]  /*11cd0*/  FFMA.FTZ R2, R27, UR4, -R79.reuse ;  /* 0x000000041b027c23 */ /* 0x108fe2000801084f */
[----:B----4-:R-:W-:Y:S01]  /*11ce0*/  F2FP.BF16.F32.PACK_AB R81, R116, R110 ;  /* 0x0000006e7451723e */ /* 0x010fe200000010ff */
[----:B------:R-:W-:Y:S01]  /*11cf0*/  FMUL.FTZ R27, R68, R163 ;  /* 0x000000a3441b7220 */ /* 0x000fe20000410000 */
[----:B------:R-:W-:Y:S03]  /*11d00*/  MOV R163, R47 ;  /* 0x0000002f00a37202 */ /* 0x000fe60000000f00 */
[----:B------:R3:W4:Y:S01]  /*11d10*/  MUFU.EX2 R232, R2 ;  /* 0x0000000200e87308 */ /* 0x0007220000000800 */
[----:B-1----:R-:W-:Y:S01]  /*11d20*/  FFMA.FTZ R4, R41, UR4, -R106 ;  /* 0x0000000429047c23 */ /* 0x002fe2000801086a */
[----:B------:R-:W-:Y:S01]  /*11d30*/  MOV R140, R9 ;  /* 0x00000009008c7202 */ /* 0x000fe20000000f00 */
[C---:B------:R-:W-:Y:S01]  /*11d40*/  FMUL.FTZ R9, R69.reuse, R141 ;  /* 0x0000008d45097220 */ /* 0x040fe20000410000 */
[----:B------:R-:W-:Y:S06]  /*11d50*/  FMUL.FTZ R41, R69, R177 ;  /* 0x000000b145297220 */ /* 0x000fec0000410000 */
[----:B------:R1:W5:Y:S01]  /*11d60*/  MUFU.EX2 R117, R4 ;  /* 0x0000000400757308 */ /* 0x0003620000000800 */
[----:B------:R-:W-:Y:S01]  /*11d70*/  F2FP.BF16.F32.PACK_AB R83, R140, R48 ;  /* 0x000000308c53723e */ /* 0x000fe200000010ff */
[----:B------:R-:W-:Y:S01]  /*11d80*/  FMUL.FTZ R47, R68, R183 ;  /* 0x000000b7442f7220 */ /* 0x000fe20000410000 */
[----:B------:R-:W-:Y:S02]  /*11d90*/  IMAD.MOV.U32 R141, RZ, RZ, R48 ;  /* 0x000000ffff8d7224 */ /* 0x000fe400078e0030 */
[----:B------:R-:W-:Y:S01]  /*11da0*/  FMUL.FTZ R48, R3, R184 ;  /* 0x000000b803307220 */ /* 0x000fe20000410000 */
[----:B------:R-:W-:Y:S01]  /*11db0*/  MOV R177, R91 ;  /* 0x0000005b00b17202 */ /* 0x000fe20000000f00 */
[----:B--2---:R-:W-:Y:S01]  /*11dc0*/  FMUL.FTZ R61, R69, R197 ;  /* 0x000000c5453d7220 */ /* 0x004fe20000410000 */
[----:B------:R-:W-:Y:S01]  /*11dd0*/  MOV R194, R116 ;  /* 0x0000007400c27202 */ /* 0x000fe20000000f00 */
[----:B------:R-:W-:Y:S01]  /*11de0*/  FFMA.FTZ R116, R227, UR4, -R78 ;  /* 0x00000004e3747c23 */ /* 0x000fe2000801084e */
[--C-:B---3--:R-:W-:Y:S01]  /*11df0*/  FFMA.FTZ R2, R42, UR4, -R106.reuse ;  /* 0x000000042a027c23 */ /* 0x108fe2000801086a */
[----:B----4-:R-:W-:Y:S01]  /*11e00*/  F2FP.BF16.F32.PACK_AB R82, R232, R50 ;  /* 0x00000032e852723e */ /* 0x010fe200000010ff */
[----:B------:R-:W-:Y:S01]  /*11e10*/  FMUL.FTZ R42, R68, R178 ;  /* 0x000000b2442a7220 */ /* 0x000fe20000410000 */
[----:B------:R-:W-:Y:S01]  /*11e20*/  MUFU.EX2 R129, R129 ;  /* 0x0000008100817308 */ /* 0x000fe20000000800 */
[----:B------:R-:W-:Y:S01]  /*11e30*/  ISETP.GT.AND P1, PT, R235, RZ, PT ;  /* 0x000000ffeb00720c */ /* 0x000fe20003f24270 */
[----:B-1----:R-:W-:Y:S01]  /*11e40*/  FMUL.FTZ R4, R3, R144 ;  /* 0x0000009003047220 */ /* 0x002fe20000410000 */
[----:B------:R-:W-:Y:S07]  /*11e50*/  MOV R144, R60 ;  /* 0x0000003c00907202 */ /* 0x000fee0000000f00 */
[----:B------:R-:W1:Y:S01]  /*11e60*/  MUFU.EX2 R135, R2 ;  /* 0x0000000200877308 */ /* 0x000e620000000800 */
[----:B------:R-:W-:Y:S01]  /*11e70*/  FFMA.FTZ R60, R225, UR4, -R106 ;  /* 0x00000004e13c7c23 */ /* 0x000fe2000801086a */
[----:B------:R-:W-:Y:S02]  /*11e80*/  MOV R225, R94 ;  /* 0x0000005e00e17202 */ /* 0x000fe40000000f00 */
[----:B------:R-:W-:Y:S01]  /*11e90*/  MOV R226, R144 ;  /* 0x0000009000e27202 */ /* 0x000fe20000000f00 */
[-C--:B------:R-:W-:Y:S05]  /*11ea0*/  HMMA.16816.F32.BF16 R4, R80, R20.reuse, R4 ;  /* 0x000000145004723c */ /* 0x080fea0000041804 */
[----:B------:R2:W-:Y:S01]  /*11eb0*/  MUFU.EX2 R171, R60 ;  /* 0x0000003c00ab7308 */ /* 0x0005e20000000800 */
[----:B------:R-:W-:Y:S09]  /*11ec0*/  MOV R144, R95 ;  /* 0x0000005f00907202 */ /* 0x000ff20000000f00 */
[----:B------:R-:W-:Y:S01]  /*11ed0*/  MUFU.EX2 R115, R115 ;  /* 0x0000007300737308 */ /* 0x000fe20000000800 */
[----:B-----5:R-:W-:Y:S02]  /*11ee0*/  MOV R195, R117 ;  /* 0x0000007500c37202 */ /* 0x020fe40000000f00 */
[----:B-1----:R-:W-:Y:S01]  /*11ef0*/  F2FP.BF16.F32.PACK_AB R67, R117, R135 ;  /* 0x000000877543723e */ /* 0x002fe200000010ff */
[--C-:B------:R-:W-:Y:S01]  /*11f00*/  FFMA.FTZ R117, R240, UR4, -R78.reuse ;  /* 0x00000004f0757c23 */ /* 0x100fe2000801084e */
[----:B------:R-:W-:Y:S05]  /*11f10*/  IADD3 R2, PT, PT, R137, 0x8040, RZ ;  /* 0x0000804089027810 */ /* 0x000fea0007ffe0ff */
[----:B------:R-:W-:Y:S01]  /*11f20*/  MUFU.EX2 R118, R118 ;  /* 0x0000007600767308 */ /* 0x000fe20000000800 */
[----:B------:R-:W-:Y:S01]  /*11f30*/  @P0 IADD3 R2, PT, PT, R24, -0x40, RZ ;  /* 0xffffffc018020810 */ /* 0x000fe20007ffe0ff */
[----:B------:R-:W-:Y:S01]  /*11f40*/  FMUL.FTZ R24, R69, R160 ;  /* 0x000000a045187220 */ /* 0x000fe20000410000 */
[----:B--2---:R-:W-:Y:S01]  /*11f50*/  FFMA.FTZ R60, R62, UR4, -R79 ;  /* 0x000000043e3c7c23 */ /* 0x004fe2000801084f */
[C---:B------:R-:W-:Y:S06]  /*11f60*/  HMMA.16816.F32.BF16 R8, R64.reuse, R20, R8 ;  /* 0x000000144008723c */ /* 0x040fec0000041808 */
[----:B------:R-:W-:Y:S01]  /*11f70*/  MUFU.EX2 R119, R119 ;  /* 0x0000007700777308 */ /* 0x000fe20000000800 */
[----:B------:R-:W-:Y:S09]  /*11f80*/  IADD3 R104, PT, PT, R231, R2, RZ ;  /* 0x00000002e7687210 */ /* 0x000ff20007ffe0ff */
[----:B------:R-:W-:Y:S01]  /*11f90*/  MUFU.EX2 R169, R60 ;  /* 0x0000003c00a97308 */ /* 0x000fe20000000800 */
[----:B------:R-:W-:Y:S01]  /*11fa0*/  FFMA.FTZ R62, R206, UR4, -R105 ;  /* 0x00000004ce3e7c23 */ /* 0x000fe20008010869 */
[C---:B------:R-:W-:Y:S01]  /*11fb0*/  FMUL.FTZ R20, R3.reuse, R156 ;  /* 0x0000009c03147220 */ /* 0x040fe20000410000 */
[-C--:B------:R-:W-:Y:S07]  /*11fc0*/  HMMA.16816.F32.BF16 R12, R64, R22.reuse, R12 ;  /* 0x00000016400c723c */ /* 0x080fee000004180c */
[----:B------:R-:W-:Y:S01]  /*11fd0*/  MUFU.EX2 R133, R133 ;  /* 0x0000008500857308 */ /* 0x000fe20000000800 */
[----:B------:R-:W-:Y:S01]  /*11fe0*/  FMUL.FTZ R21, R3, R157 ;  /* 0x0000009d03157220 */ /* 0x000fe20000410000 */
[----:B------:R-:W-:Y:S08]  /*11ff0*/  MOV R156, R51 ;  /* 0x00000033009c7202 */ /* 0x000ff00000000f00 */
[----:B------:R1:W-:Y:S01]  /*12000*/  MUFU.EX2 R152, R62 ;  /* 0x0000003e00987308 */ /* 0x0003e20000000800 */
[C---:B------:R-:W-:Y:S01]  /*12010*/  FMUL.FTZ R51, R0.reuse, R187 ;  /* 0x000000bb00337220 */ /* 0x040fe20000410000 */
[----:B------:R-:W-:Y:S01]  /*12020*/  MOV R157, R50 ;  /* 0x00000032009d7202 */ /* 0x000fe20000000f00 */
[C---:B------:R-:W-:Y:S04]  /*12030*/  HMMA.16816.F32.BF16 R16, R80.reuse, R22, R16 ;  /* 0x000000165010723c */ /* 0x040fe80000041810 */
[C---:B------:R-:W-:Y:S01]  /*12040*/  FMUL.FTZ R23, R0.reuse, R159 ;  /* 0x0000009f00177220 */ /* 0x040fe20000410000 */
[----:B------:R-:W-:Y:S01]  /*12050*/  MOV R159, R54 ;  /* 0x00000036009f7202 */ /* 0x000fe20000000f00 */
[C---:B------:R-:W-:Y:S01]  /*12060*/  FMUL.FTZ R22, R0.reuse, R158 ;  /* 0x0000009e00167220 */ /* 0x040fe20000410000 */
[----:B------:R-:W2:Y:S01]  /*12070*/  LDSM.16.MT88.4 R52, [R2] ;  /* 0x000000000234783b */ /* 0x000ea20000004200 */
[----:B------:R-:W-:Y:S01]  /*12080*/  MOV R158, R85 ;  /* 0x00000055009e7202 */ /* 0x000fe20000000f00 */
[----:B------:R-:W-:Y:S01]  /*12090*/  FMUL.FTZ R50, R0, R186 ;  /* 0x000000ba00327220 */ /* 0x000fe20000410000 */
[----:B------:R-:W-:Y:S01]  /*120a0*/  MOV R183, R159 ;  /* 0x0000009f00b77202 */ /* 0x000fe20000000f00 */
[----:B-1----:R-:W-:Y:S01]  /*120b0*/  FMUL.FTZ R62, R68, R198 ;  /* 0x000000c6443e7220 */ /* 0x002fe20000410000 */
[----:B------:R-:W-:Y:S01]  /*120c0*/  MOV R182, R158 ;  /* 0x0000009e00b67202 */ /* 0x000fe20000000f00 */
[-C--:B------:R-:W-:Y:S03]  /*120d0*/  HMMA.16816.F32.BF16 R20, R80, R36.reuse, R20 ;  /* 0x000000245014723c */ /* 0x080fe60000041814 */
[----:B------:R-:W-:Y:S01]  /*120e0*/  FMUL.FTZ R60, R69, R196 ;  /* 0x000000c4453c7220 */ /* 0x000fe20000410000 */
[----:B------:R-:W-:Y:S02]  /*120f0*/  MOV R181, R156 ;  /* 0x0000009c00b57202 */ /* 0x000fe40000000f00 */
[----:B------:R-:W-:Y:S01]  /*12100*/  MOV R160, R56 ;  /* 0x0000003800a07202 */ /* 0x000fe20000000f00 */
[--C-:B------:R-:W-:Y:S01]  /*12110*/  FFMA.FTZ R56, R211, UR4, -R78.reuse ;  /* 0x00000004d3387c23 */ /* 0x100fe2000801084e */
[C---:B------:R-:W-:Y:S03]  /*12120*/  HMMA.16816.F32.BF16 R24, R64.reuse, R36, R24 ;  /* 0x000000244018723c */ /* 0x040fe60000041818 */
[----:B------:R1:W-:Y:S01]  /*12130*/  MUFU.EX2 R180, R56 ;  /* 0x0000003800b47308 */ /* 0x0003e20000000800 */
[C---:B------:R-:W-:Y:S01]  /*12140*/  FMUL.FTZ R36, R3.reuse, R172 ;  /* 0x000000ac03247220 */ /* 0x040fe20000410000 */
[----:B------:R-:W-:Y:S01]  /*12150*/  MOV R172, R87 ;  /* 0x0000005700ac7202 */ /* 0x000fe20000000f00 */
[----:B------:R-:W-:Y:S01]  /*12160*/  FMUL.FTZ R37, R3, R173 ;  /* 0x000000ad03257220 */ /* 0x000fe20000410000 */
[----:B------:R-:W-:Y:S01]  /*12170*/  MOV R173, R86 ;  /* 0x0000005600ad7202 */ /* 0x000fe20000000f00 */
[-C--:B------:R-:W-:Y:S01]  /*12180*/  HMMA.16816.F32.BF16 R28, R64, R38.reuse, R28 ;  /* 0x00000026401c723c */ /* 0x080fe2000004181c */
[----:B------:R-:W3:Y:S02]  /*12190*/  LDSM.16.MT88.4 R84, [R104] ;  /* 0x000000006854783b */ /* 0x000ee40000004200 */
[----:B------:R-:W-:Y:S05]  /*121a0*/  MOV R211, R149 ;  /* 0x0000009500d37202 */ /* 0x000fea0000000f00 */
[C---:B------:R-:W-:Y:S04]  /*121b0*/  HMMA.16816.F32.BF16 R32, R80.reuse, R38, R32 ;  /* 0x000000265020723c */ /* 0x040fe80000041820 */
[C---:B------:R-:W-:Y:S01]  /*121c0*/  FMUL.FTZ R39, R0.reuse, R175 ;  /* 0x000000af00277220 */ /* 0x040fe20000410000 */
[----:B------:R-:W-:Y:S01]  /*121d0*/  FMUL.FTZ R38, R0, R174 ;  /* 0x000000ae00267220 */ /* 0x000fe20000410000 */
[----:B------:R-:W-:Y:S01]  /*121e0*/  MOV R175, R90 ;  /* 0x0000005a00af7202 */ /* 0x000fe20000000f00 */
[----:B-1----:R-:W-:Y:S01]  /*121f0*/  FMUL.FTZ R56, R69, R192 ;  /* 0x000000c045387220 */ /* 0x002fe20000410000 */
[----:B------:R-:W1:Y:S01]  /*12200*/  LDSM.16.MT88.4 R88, [R137+0x8800] ;  /* 0x008800008958783b */ /* 0x000e620000004200 */
[----:B------:R-:W-:Y:S01]  /*12210*/  MOV R174, R49 ;  /* 0x0000003100ae7202 */ /* 0x000fe20000000f00 */
[----:B------:R-:W-:Y:S01]  /*12220*/  FMUL.FTZ R49, R3, R185 ;  /* 0x000000b903317220 */ /* 0x000fe20000410000 */
[----:B------:R-:W-:Y:S01]  /*12230*/  MOV R192, R145 ;  /* 0x0000009100c07202 */ /* 0x000fe20000000f00 */
[-C--:B--2---:R-:W-:Y:S03]  /*12240*/  HMMA.16816.F32.BF16 R36, R80, R52.reuse, R36 ;  /* 0x000000345024723c */ /* 0x084fe60000041824 */
[--C-:B------:R-:W-:Y:S01]  /*12250*/  FFMA.FTZ R145, R124, UR4, -R78.reuse ;  /* 0x000000047c917c23 */ /* 0x100fe2000801084e */
[--C-:B------:R-:W-:Y:S04]  /*12260*/  FFMA.FTZ R124, R218, UR4, -R79.reuse ;  /* 0x00000004da7c7c23 */ /* 0x100fe8000801084f */
[C---:B------:R-:W-:Y:S02]  /*12270*/  HMMA.16816.F32.BF16 R40, R64.reuse, R52, R40 ;  /* 0x000000344028723c */ /* 0x040fe40000041828 */
[----:B------:R-:W-:Y:S02]  /*12280*/  MUFU.EX2 R124, R124 ;  /* 0x0000007c007c7308 */ /* 0x000fe40000000800 */
[--C-:B------:R-:W-:Y:S01]  /*12290*/  FFMA.FTZ R52, R221, UR4, -R78.reuse ;  /* 0x00000004dd347c23 */ /* 0x100fe2000801084e */
[--C-:B------:R-:W-:Y:S01]  /*122a0*/  FFMA.FTZ R53, R210, UR4, -R78.reuse ;  /* 0x00000004d2357c23 */ /* 0x100fe2000801084e */
[----:B------:R-:W-:Y:S02]  /*122b0*/  MOV R221, R165 ;  /* 0x000000a500dd7202 */ /* 0x000fe40000000f00 */
[-C--:B------:R-:W-:Y:S04]  /*122c0*/  HMMA.16816.F32.BF16 R44, R64, R54.reuse, R44 ;  /* 0x00000036402c723c */ /* 0x080fe8000004182c */
[----:B------:R2:W-:Y:S01]  /*122d0*/  MUFU.EX2 R187, R52 ;  /* 0x0000003400bb7308 */ /* 0x0005e20000000800 */
[----:B------:R-:W-:Y:S09]  /*122e0*/  MOV R165, R148 ;  /* 0x0000009400a57202 */ /* 0x000ff20000000f00 */
[----:B------:R4:W5:Y:S01]  /*122f0*/  MUFU.EX2 R178, R53 ;  /* 0x0000003500b27308 */ /* 0x0009620000000800 */
[----:B------:R-:W-:Y:S01]  /*12300*/  MOV R210, R151 ;  /* 0x0000009700d27202 */ /* 0x000fe20000000f00 */
[C---:B------:R-:W-:Y:S04]  /*12310*/  HMMA.16816.F32.BF16 R48, R80.reuse, R54, R48 ;  /* 0x000000365030723c */ /* 0x040fe80000041830 */
[C---:B------:R-:W-:Y:S01]  /*12320*/  FMUL.FTZ R54, R0.reuse, R190 ;  /* 0x000000be00367220 */ /* 0x040fe20000410000 */
[----:B------:R-:W-:Y:S01]  /*12330*/  FMUL.FTZ R55, R0, R191 ;  /* 0x000000bf00377220 */ /* 0x000fe20000410000 */
[----:B------:R-:W-:Y:S01]  /*12340*/  MOV R191, R134 ;  /* 0x0000008600bf7202 */ /* 0x000fe20000000f00 */
[--C-:B--2---:R-:W-:Y:S01]  /*12350*/  FFMA.FTZ R52, R220, UR4, -R78.reuse ;  /* 0x00000004dc347c23 */ /* 0x104fe2000801084e */
[----:B------:R-:W-:Y:S01]  /*12360*/  MOV R220, R150 ;  /* 0x0000009600dc7202 */ /* 0x000fe20000000f00 */
[----:B------:R-:W-:Y:S02]  /*12370*/  FFMA.FTZ R134, R223, UR4, -R78 ;  /* 0x00000004df867c23 */ /* 0x000fe4000801084e */
[----:B------:R2:W1:Y:S01]  /*12380*/  MUFU.EX2 R179, R52 ;  /* 0x0000003400b37308 */ /* 0x0004620000000800 */
[C---:B----4-:R-:W-:Y:S01]  /*12390*/  FMUL.FTZ R53, R3.reuse, R189 ;  /* 0x000000bd03357220 */ /* 0x050fe20000410000 */
[----:B------:R-:W-:Y:S08]  /*123a0*/  MOV R189, R220 ;  /* 0x000000dc00bd7202 */ /* 0x000ff00000000f00 */
[----:B------:R-:W-:Y:S01]  /*123b0*/  MUFU.EX2 R134, R134 ;  /* 0x0000008600867308 */ /* 0x000fe20000000800 */
[----:B--2---:R-:W-:Y:S01]  /*123c0*/  FMUL.FTZ R52, R3, R188 ;  /* 0x000000bc03347220 */ /* 0x004fe20000410000 */
[----:B------:R-:W-:Y:S02]  /*123d0*/  MOV R188, R226 ;  /* 0x000000e200bc7202 */ /* 0x000fe40000000f00 */
[----:B------:R-:W-:Y:S02]  /*123e0*/  MOV R226, R167 ;  /* 0x000000a700e27202 */ /* 0x000fe40000000f00 */
[----:B------:R-:W-:Y:S02]  /*123f0*/  MOV R167, R163 ;  /* 0x000000a300a77202 */ /* 0x000fe40000000f00 */
[-C--:B---3--:R-:W-:Y:S03]  /*12400*/  HMMA.16816.F32.BF16 R52, R80, R84.reuse, R52 ;  /* 0x000000545034723c */ /* 0x088fe60000041834 */
[----:B------:R-:W-:Y:S05]  /*12410*/  MOV R190, R167 ;  /* 0x000000a700be7202 */ /* 0x000fea0000000f00 */
[C---:B------:R-:W-:Y:S04]  /*12420*/  HMMA.16816.F32.BF16 R56, R64.reuse, R84, R56 ;  /* 0x000000544038723c */ /* 0x040fe80000041838 */
[--C-:B------:R-:W-:Y:S01]  /*12430*/  FFMA.FTZ R84, R92, UR4, -R79.reuse ;  /* 0x000000045c547c23 */ /* 0x100fe2000801084f */
[----:B------:R-:W-:Y:S01]  /*12440*/  FFMA.FTZ R85, R63, UR4, -R79 ;  /* 0x000000043f557c23 */ /* 0x000fe2000801084f */
[----:B------:R-:W-:Y:S01]  /*12450*/  FMUL.FTZ R63, R68, R199 ;  /* 0x000000c7443f7220 */ /* 0x000fe20000410000 */
[--C-:B------:R-:W-:Y:S01]  /*12460*/  FFMA.FTZ R92, R93, UR4, -R105.reuse ;  /* 0x000000045d5c7c23 */ /* 0x100fe20008010869 */
[----:B------:R2:W-:Y:S10]  /*12470*/  MUFU.EX2 R170, R84 ;  /* 0x0000005400aa7308 */ /* 0x0005f40000000800 */
[----:B------:R-:W3:Y:S01]  /*12480*/  MUFU.EX2 R199, R85 ;  /* 0x0000005500c77308 */ /* 0x000ee20000000800 */
[-C--:B------:R-:W-:Y:S09]  /*12490*/  HMMA.16816.F32.BF16 R60, R64, R86.reuse, R60 ;  /* 0x00000056403c723c */ /* 0x080ff2000004183c */
[----:B------:R4:W-:Y:S01]  /*124a0*/  MUFU.EX2 R198, R92 ;  /* 0x0000005c00c67308 */ /* 0x0009e20000000800 */
[C---:B------:R-:W-:Y:S01]  /*124b0*/  FMUL.FTZ R64, R3.reuse, R200 ;  /* 0x000000c803407220 */ /* 0x040fe20000410000 */
[----:B------:R-:W-:Y:S01]  /*124c0*/  FMUL.FTZ R65, R3, R201 ;  /* 0x000000c903417220 */ /* 0x000fe20000410000 */
[C---:B------:R-:W-:Y:S01]  /*124d0*/  FMUL.FTZ R66, R0.reuse, R202 ;  /* 0x000000ca00427220 */ /* 0x040fe20000410000 */
[----:B------:R-:W-:Y:S01]  /*124e0*/  FMUL.FTZ R67, R0, R203 ;  /* 0x000000cb00437220 */ /* 0x000fe20000410000 */
[----:B-----5:R-:W-:Y:S01]  /*124f0*/  MOV R202, R178 ;  /* 0x000000b200ca7202 */ /* 0x020fe20000000f00 */
[----:B--2---:R-:W-:Y:S01]  /*12500*/  FFMA.FTZ R84, R205, UR4, -R105 ;  /* 0x00000004cd547c23 */ /* 0x004fe20008010869 */
[----:B------:R-:W-:Y:S01]  /*12510*/  MOV R200, R180 ;  /* 0x000000b400c87202 */ /* 0x000fe20000000f00 */
[----:B------:R-:W-:Y:S01]  /*12520*/  IMAD.MOV.U32 R180, RZ, RZ, R157 ;  /* 0x000000ffffb47224 */ /* 0x000fe200078e009d */
[----:B-1----:R-:W-:Y:S01]  /*12530*/  MOV R201, R179 ;  /* 0x000000b300c97202 */ /* 0x002fe20000000f00 */
[----:B------:R1:W2:Y:S01]  /*12540*/  MUFU.EX2 R168, R84 ;  /* 0x0000005400a87308 */ /* 0x0002a20000000800 */
[----:B------:R-:W-:Y:S01]  /*12550*/  HMMA.16816.F32.BF16 R64, R80, R86, R64 ;  /* 0x000000565040723c */ /* 0x000fe20000041840 */
[----:B----4-:R-:W4:Y:S03]  /*12560*/  LDSM.16.MT88.4 R92, [R139+0x8800] ;  /* 0x008800008b5c783b */ /* 0x010f260000004200 */
[--C-:B------:R-:W-:Y:S01]  /*12570*/  FFMA.FTZ R85, R238, UR4, -R106.reuse ;  /* 0x00000004ee557c23 */ /* 0x100fe2000801086a */
[----:B------:R-:W-:Y:S04]  /*12580*/  F2FP.BF16.F32.PACK_AB R80, R169, R154 ;  /* 0x0000009aa950723e */ /* 0x000fe800000010ff */
[----:B------:R-:W-:Y:S01]  /*12590*/  MUFU.EX2 R157, R96 ;  /* 0x00000060009d7308 */ /* 0x000fe20000000800 */
[----:B------:R-:W-:Y:S02]  /*125a0*/  F2FP.BF16.F32.PACK_AB R81, R153, R152 ;  /* 0x000000989951723e */ /* 0x000fe400000010ff */
[----:B---3--:R-:W-:Y:S07]  /*125b0*/  F2FP.BF16.F32.PACK_AB R82, R199, R170 ;  /* 0x000000aac752723e */ /* 0x008fee00000010ff */
[----:B------:R3:W-:Y:S01]  /*125c0*/  MUFU.EX2 R148, R85 ;  /* 0x0000005500947308 */ /* 0x0007e20000000800 */
[----:B------:R-:W-:Y:S01]  /*125d0*/  F2FP.BF16.F32.PACK_AB R86, R200, R201 ;  /* 0x000000c9c856723e */ /* 0x000fe200000010ff */
[----:B-1----:R-:W-:Y:S01]  /*125e0*/  FFMA.FTZ R84, R239, UR4, -R106 ;  /* 0x00000004ef547c23 */ /* 0x002fe2000801086a */
[----:B--2---:R-:W-:Y:S02]  /*125f0*/  F2FP.BF16.F32.PACK_AB R83, R198, R168 ;  /* 0x000000a8c653723e */ /* 0x004fe400000010ff */
[----:B------:R-:W-:Y:S05]  /*12600*/  MOV R178, R176 ;  /* 0x000000b000b27202 */ /* 0x000fea0000000f00 */
[----:B------:R1:W2:Y:S01]  /*12610*/  MUFU.EX2 R197, R84 ;  /* 0x0000005400c57308 */ /* 0x0002a20000000800 */
[----:B------:R-:W-:Y:S02]  /*12620*/  MOV R176, R146 ;  /* 0x0000009200b07202 */ /* 0x000fe40000000f00 */
[----:B------:R-:W-:Y:S01]  /*12630*/  MOV R220, R178 ;  /* 0x000000b200dc7202 */ /* 0x000fe20000000f00 */
[-C--:B------:R-:W-:Y:S03]  /*12640*/  HMMA.16816.F32.BF16 R4, R80, R88.reuse, R4 ;  /* 0x000000585004723c */ /* 0x080fe60000041804 */
[----:B---3--:R-:W-:Y:S02]  /*12650*/  F2FP.BF16.F32.PACK_AB R85, R171, R155 ;  /* 0x0000009bab55723e */ /* 0x008fe400000010ff */
[----:B------:R-:W-:Y:S02]  /*12660*/  MOV R179, R166 ;  /* 0x000000a600b37202 */ /* 0x000fe40000000f00 */
[----:B------:R-:W-:Y:S02]  /*12670*/  MOV R166, R147 ;  /* 0x0000009300a67202 */ /* 0x000fe40000000f00 */
[----:B------:R-:W-:Y:S02]  /*12680*/  MOV R178, R162 ;  /* 0x000000a200b27202 */ /* 0x000fe40000000f00 */
[----:B-1----:R-:W-:Y:S02]  /*12690*/  F2FP.BF16.F32.PACK_AB R84, R202, R187 ;  /* 0x000000bbca54723e */ /* 0x002fe400000010ff */
[----:B--2---:R-:W-:Y:S07]  /*126a0*/  F2FP.BF16.F32.PACK_AB R87, R197, R148 ;  /* 0x00000094c557723e */ /* 0x004fee00000010ff */
[C---:B------:R-:W-:Y:S08]  /*126b0*/  HMMA.16816.F32.BF16 R8, R84.reuse, R88, R8 ;  /* 0x000000585408723c */ /* 0x040ff00000041808 */
[-C--:B------:R-:W-:Y:S08]  /*126c0*/  HMMA.16816.F32.BF16 R12, R84, R90.reuse, R12 ;  /* 0x0000005a540c723c */ /* 0x080ff0000004180c */
[C---:B------:R-:W-:Y:S01]  /*126d0*/  HMMA.16816.F32.BF16 R16, R80.reuse, R90, R16 ;  /* 0x0000005a5010723c */ /* 0x040fe20000041810 */
[----:B------:R-:W1:Y:S07]  /*126e0*/  LDSM.16.MT88.4 R88, [R2+0x800] ;  /* 0x000800000258783b */ /* 0x000e6e0000004200 */
[-C--:B----4-:R-:W-:Y:S08]  /*126f0*/  HMMA.16816.F32.BF16 R20, R80, R92.reuse, R20 ;  /* 0x0000005c5014723c */ /* 0x090ff00000041814 */
[C---:B------:R-:W-:Y:S08]  /*12700*/  HMMA.16816.F32.BF16 R24, R84.reuse, R92, R24 ;  /* 0x0000005c5418723c */ /* 0x040ff00000041818 */
[-C--:B------:R-:W-:Y:S08]  /*12710*/  HMMA.16816.F32.BF16 R28, R84, R94.reuse, R28 ;  /* 0x0000005e541c723c */ /* 0x080ff0000004181c */
[C---:B------:R-:W-:Y:S01]  /*12720*/  HMMA.16816.F32.BF16 R32, R80.reuse, R94, R32 ;  /* 0x0000005e5020723c */ /* 0x040fe20000041820 */
[----:B------:R-:W2:Y:S07]  /*12730*/  LDSM.16.MT88.4 R92, [R104+0x800] ;  /* 0x00080000685c783b */ /* 0x000eae0000004200 */
[-C--:B-1----:R-:W-:Y:S08]  /*12740*/  HMMA.16816.F32.BF16 R36, R80, R88.reuse, R36 ;  /* 0x000000585024723c */ /* 0x082ff00000041824 */
[C---:B------:R-:W-:Y:S04]  /*12750*/  HMMA.16816.F32.BF16 R40, R84.reuse, R88, R40 ;  /* 0x000000585428723c */ /* 0x040fe80000041828 */
[--C-:B------:R-:W-:Y:S01]  /*12760*/  FFMA.FTZ R88, R245, UR4, -R78.reuse ;  /* 0x00000004f5587c23 */ /* 0x100fe2000801084e */
[--C-:B------:R-:W-:Y:S03]  /*12770*/  FFMA.FTZ R89, R243, UR4, -R78.reuse ;  /* 0x00000004f3597c23 */ /* 0x100fe6000801084e */
[-C--:B------:R-:W-:Y:S01]  /*12780*/  HMMA.16816.F32.BF16 R44, R84, R90.reuse, R44 ;  /* 0x0000005a542c723c */ /* 0x080fe2000004182c */
[----:B------:R1:W-:Y:S10]  /*12790*/  MUFU.EX2 R186, R89 ;  /* 0x0000005900ba7308 */ /* 0x0003f40000000800 */
[----:B------:R3:W-:Y:S01]  /*127a0*/  MUFU.EX2 R158, R88 ;  /* 0x00000058009e7308 */ /* 0x0007e20000000800 */
[C---:B------:R-:W-:Y:S04]  /*127b0*/  HMMA.16816.F32.BF16 R48, R80.reuse, R90, R48 ;  /* 0x0000005a5030723c */ /* 0x040fe80000041830 */
[----:B------:R-:W-:Y:S01]  /*127c0*/  FFMA.FTZ R90, R242, UR4, -R78 ;  /* 0x00000004f25a7c23 */ /* 0x000fe2000801084e */
[----:B-1----:R-:W-:Y:S03]  /*127d0*/  FFMA.FTZ R89, R250, UR4, -R106 ;  /* 0x00000004fa597c23 */ /* 0x002fe6000801086a */
[-C--:B--2---:R-:W-:Y:S01]  /*127e0*/  HMMA.16816.F32.BF16 R52, R80, R92.reuse, R52 ;  /* 0x0000005c5034723c */ /* 0x084fe20000041834 */
[----:B------:R-:W-:Y:S02]  /*127f0*/  MUFU.EX2 R185, R90 ;  /* 0x0000005a00b97308 */ /* 0x000fe40000000800 */
[----:B---3--:R-:W-:Y:S08]  /*12800*/  FFMA.FTZ R88, R241, UR4, -R78 ;  /* 0x00000004f1587c23 */ /* 0x008ff0000801084e */
[----:B------:R-:W-:Y:S01]  /*12810*/  MUFU.EX2 R150, R89 ;  /* 0x0000005900967308 */ /* 0x000fe20000000800 */
[C---:B------:R-:W-:Y:S09]  /*12820*/  HMMA.16816.F32.BF16 R56, R84.reuse, R92, R56 ;  /* 0x0000005c5438723c */ /* 0x040ff20000041838 */
[----:B------:R1:W2:Y:S01]  /*12830*/  MUFU.EX2 R196, R88 ;  /* 0x0000005800c47308 */ /* 0x0002a20000000800 */
[----:B------:R-:W-:Y:S01]  /*12840*/  FFMA.FTZ R92, R102, UR4, -R79 ;  /* 0x00000004665c7c23 */ /* 0x000fe2000801084f */
[----:B------:R-:W-:Y:S01]  /*12850*/  FFMA.FTZ R93, R208, UR4, -R105 ;  /* 0x00000004d05d7c23 */ /* 0x000fe20008010869 */
[-C--:B------:R-:W-:Y:S07]  /*12860*/  HMMA.16816.F32.BF16 R60, R84, R94.reuse, R60 ;  /* 0x0000005e543c723c */ /* 0x080fee000004183c */
[----:B------:R3:W-:Y:S01]  /*12870*/  MUFU.EX2 R149, R93 ;  /* 0x0000005d00957308 */ /* 0x0007e20000000800 */
[--C-:B------:R-:W-:Y:S01]  /*12880*/  FFMA.FTZ R85, R249, UR4, -R106.reuse ;  /* 0x00000004f9557c23 */ /* 0x100fe2000801086a */
[--C-:B------:R-:W-:Y:S08]  /*12890*/  FFMA.FTZ R84, R248, UR4, -R106.reuse ;  /* 0x00000004f8547c23 */ /* 0x100ff0000801086a */
[----:B------:R4:W5:Y:S01]  /*128a0*/  MUFU.EX2 R151, R92 ;  /* 0x0000005c00977308 */ /* 0x0009620000000800 */
[----:B-1----:R-:W1:Y:S01]  /*128b0*/  LDSM.16.MT88.4 R88, [R137+0x9000] ;  /* 0x009000008958783b */ /* 0x002e620000004200 */
[----:B------:R-:W-:Y:S08]  /*128c0*/  HMMA.16816.F32.BF16 R64, R80, R94, R64 ;  /* 0x0000005e5040723c */ /* 0x000ff00000041840 */
[----:B------:R-:W-:Y:S01]  /*128d0*/  MUFU.EX2 R147, R85 ;  /* 0x0000005500937308 */ /* 0x000fe20000000800 */
[----:B--2---:R-:W-:Y:S09]  /*128e0*/  F2FP.BF16.F32.PACK_AB R86, R196, R186 ;  /* 0x000000bac456723e */ /* 0x004ff200000010ff */
[----:B------:R2:W2:Y:S01]  /*128f0*/  MUFU.EX2 R243, R84 ;  /* 0x0000005400f37308 */ /* 0x0004a20000000800 */
[----:B---3--:R-:W-:Y:S01]  /*12900*/  FFMA.FTZ R93, R98, UR4, -R79 ;  /* 0x00000004625d7c23 */ /* 0x008fe2000801084f */
[--C-:B----4-:R-:W-:Y:S08]  /*12910*/  FFMA.FTZ R92, R207, UR4, -R105.reuse ;  /* 0x00000004cf5c7c23 */ /* 0x110ff00008010869 */
[----:B------:R3:W-:Y:S01]  /*12920*/  MUFU.EX2 R184, R93 ;  /* 0x0000005d00b87308 */ /* 0x0007e20000000800 */
[----:B-----5:R-:W-:Y:S09]  /*12930*/  F2FP.BF16.F32.PACK_AB R80, R157, R151 ;  /* 0x000000979d50723e */ /* 0x020ff200000010ff */
[----:B------:R4:W5:Y:S01]  /*12940*/  MUFU.EX2 R156, R92 ;  /* 0x0000005c009c7308 */ /* 0x0009620000000800 */
[----:B--2---:R-:W-:Y:S02]  /*12950*/  F2FP.BF16.F32.PACK_AB R84, R185, R158 ;  /* 0x0000009eb954723e */ /* 0x004fe400000010ff */
[----:B------:R-:W-:Y:S01]  /*12960*/  F2FP.BF16.F32.PACK_AB R87, R243, R147 ;  /* 0x00000093f357723e */ /* 0x000fe200000010ff */
[----:B---3--:R-:W-:Y:S01]  /*12970*/  FFMA.FTZ R93, R107, UR4, -R105 ;  /* 0x000000046b5d7c23 */ /* 0x008fe20008010869 */
[----:B----4-:R-:W-:Y:S05]  /*12980*/  FFMA.FTZ R92, R97, UR4, -R79 ;  /* 0x00000004615c7c23 */ /* 0x010fea000801084f */
[----:B------:R2:W-:Y:S01]  /*12990*/  MUFU.EX2 R159, R93 ;  /* 0x0000005d009f7308 */ /* 0x0005e20000000800 */
[----:B-----5:R-:W-:Y:S09]  /*129a0*/  F2FP.BF16.F32.PACK_AB R81, R156, R149 ;  /* 0x000000959c51723e */ /* 0x020ff200000010ff */
[----:B------:R3:W4:Y:S01]  /*129b0*/  MUFU.EX2 R250, R92 ;  /* 0x0000005c00fa7308 */ /* 0x0007220000000800 */
[----:B--2---:R-:W-:Y:S01]  /*129c0*/  FFMA.FTZ R93, R251, UR4, -R106 ;  /* 0x00000004fb5d7c23 */ /* 0x004fe2000801086a */
[----:B------:R-:W-:Y:S01]  /*129d0*/  MOV R251, R182 ;  /* 0x000000b600fb7202 */ /* 0x000fe20000000f00 */
[----:B---3--:R-:W-:Y:S07]  /*129e0*/  FFMA.FTZ R92, R103, UR4, -R105 ;  /* 0x00000004675c7c23 */ /* 0x008fee0008010869 */
[----:B------:R-:W2:Y:S01]  /*129f0*/  MUFU.EX2 R146, R93 ;  /* 0x0000005d00927308 */ /* 0x000ea20000000800 */
[----:B----4-:R-:W-:Y:S01]  /*12a00*/  F2FP.BF16.F32.PACK_AB R82, R250, R184 ;  /* 0x000000b8fa52723e */ /* 0x010fe200000010ff */
[--C-:B------:R-:W-:Y:S08]  /*12a10*/  FFMA.FTZ R103, R246, UR4, -R78.reuse ;  /* 0x00000004f6677c23 */ /* 0x100ff0000801084e */
[----:B------:R3:W4:Y:S01]  /*12a20*/  MUFU.EX2 R245, R92 ;  /* 0x0000005c00f57308 */ /* 0x0007220000000800 */
[----:B--2---:R-:W-:Y:S01]  /*12a30*/  F2FP.BF16.F32.PACK_AB R85, R146, R150 ;  /* 0x000000969255723e */ /* 0x004fe200000010ff */
[----:B---3--:R-:W2:Y:S01]  /*12a40*/  LDSM.16.MT88.4 R92, [R139+0x9000] ;  /* 0x009000008b5c783b */ /* 0x008ea20000004200 */
[----:B----4-:R-:W-:Y:S07]  /*12a50*/  F2FP.BF16.F32.PACK_AB R83, R245, R159 ;  /* 0x0000009ff553723e */ /* 0x010fee00000010ff */
        /* <DEDUP_REMOVED lines=10> */
[-C--:B-1----:R-:W-:Y:S08]  /*12b00*/  HMMA.16816.F32.BF16 R36, R80, R88.reuse, R36 ;  /* 0x000000585024723c */ /* 0x082ff00000041824 */
[C---:B------:R-:W-:Y:S04]  /*12b10*/  HMMA.16816.F32.BF16 R40, R84.reuse, R88, R40 ;  /* 0x000000585428723c */ /* 0x040fe80000041828 */
[--C-:B------:R-:W-:Y:S02]  /*12b20*/  FFMA.FTZ R89, R225, UR4, -R78.reuse ;  /* 0x00000004e1597c23 */ /* 0x100fe4000801084e */
[----:B------:R-:W3:Y:S02]  /*12b30*/  LDL.LU R225, [R1] ;  /* 0x0000000001e17983 */ /* 0x000ee40000300800 */
[-C--:B------:R-:W-:Y:S01]  /*12b40*/  HMMA.16816.F32.BF16 R44, R84, R90.reuse, R44 ;  /* 0x0000005a542c723c */ /* 0x080fe2000004182c */
[----:B------:R1:W-:Y:S07]  /*12b50*/  MUFU.EX2 R163, R89 ;  /* 0x0000005900a37308 */ /* 0x0003ee0000000800 */
[C---:B------:R-:W-:Y:S04]  /*12b60*/  HMMA.16816.F32.BF16 R48, R80.reuse, R90, R48 ;  /* 0x0000005a5030723c */ /* 0x040fe80000041830 */
[--C-:B------:R-:W-:Y:S01]  /*12b70*/  FFMA.FTZ R90, R188, UR4, -R78.reuse ;  /* 0x00000004bc5a7c23 */ /* 0x100fe2000801084e */
[----:B------:R-:W-:Y:S02]  /*12b80*/  MOV R188, R210 ;  /* 0x000000d200bc7202 */ /* 0x000fe40000000f00 */
[----:B------:R-:W-:Y:S01]  /*12b90*/  MOV R210, R221 ;  /* 0x000000dd00d27202 */ /* 0x000fe20000000f00 */
[-C--:B--2---:R-:W-:Y:S01]  /*12ba0*/  HMMA.16816.F32.BF16 R52, R80, R92.reuse, R52 ;  /* 0x0000005c5034723c */ /* 0x084fe20000041834 */
[----:B------:R2:W-:Y:S02]  /*12bb0*/  MUFU.EX2 R241, R90 ;  /* 0x0000005a00f17308 */ /* 0x0005e40000000800 */
[----:B------:R-:W-:Y:S01]  /*12bc0*/  MOV R249, R210 ;  /* 0x000000d200f97202 */ /* 0x000fe20000000f00 */
[----:B------:R-:W-:Y:S02]  /*12bd0*/  IMAD.MOV.U32 R221, RZ, RZ, R177 ;  /* 0x000000ffffdd7224 */ /* 0x000fe400078e00b1 */
[----:B-1----:R-:W-:Y:S01]  /*12be0*/  FFMA.FTZ R89, R252, UR4, -R78 ;  /* 0x00000004fc597c23 */ /* 0x002fe2000801084e */
[----:B------:R-:W-:Y:S01]  /*12bf0*/  MOV R177, R161 ;  /* 0x000000a100b17202 */ /* 0x000fe20000000f00 */
[C---:B------:R-:W-:Y:S03]  /*12c00*/  HMMA.16816.F32.BF16 R56, R84.reuse, R92, R56 ;  /* 0x0000005c5438723c */ /* 0x040fe60000041838 */
[----:B------:R1:W4:Y:S01]  /*12c10*/  MUFU.EX2 R242, R89 ;  /* 0x0000005900f27308 */ /* 0x0003220000000800 */
[----:B------:R-:W-:Y:S01]  /*12c20*/  MOV R252, R249 ;  /* 0x000000f900fc7202 */ /* 0x000fe20000000f00 */
[--C-:B--2---:R-:W-:Y:S03]  /*12c30*/  FFMA.FTZ R90, R226, UR4, -R106.reuse ;  /* 0x00000004e25a7c23 */ /* 0x104fe6000801086a */
[-C--:B------:R-:W-:Y:S01]  /*12c40*/  HMMA.16816.F32.BF16 R60, R84, R94.reuse, R60 ;  /* 0x0000005e543c723c */ /* 0x080fe2000004183c */
[----:B------:R-:W2:Y:S04]  /*12c50*/  LDSM.16.MT88.4 R84, [R137+0x9800] ;  /* 0x009800008954783b */ /* 0x000ea80000004200 */
[----:B------:R4:W-:Y:S01]  /*12c60*/  MUFU.EX2 R238, R90 ;  /* 0x0000005a00ee7308 */ /* 0x0009e20000000800 */
[----:B-1----:R-:W-:Y:S02]  /*12c70*/  FFMA.FTZ R89, R100, UR4, -R79 ;  /* 0x0000000464597c23 */ /* 0x002fe4000801084f */
[----:B------:R-:W-:Y:S01]  /*12c80*/  HMMA.16816.F32.BF16 R64, R80, R94, R64 ;  /* 0x0000005e5040723c */ /* 0x000fe20000041840 */
[----:B------:R-:W1:Y:S06]  /*12c90*/  LDSM.16.MT88.4 R92, [R139+0x9800] ;  /* 0x009800008b5c783b */ /* 0x000e6c0000004200 */
[----:B------:R5:W-:Y:S01]  /*12ca0*/  MUFU.EX2 R161, R89 ;  /* 0x0000005900a17308 */ /* 0x000be20000000800 */
[--C-:B------:R-:W-:Y:S01]  /*12cb0*/  FFMA.FTZ R81, R189, UR4, -R106.reuse ;  /* 0x00000004bd517c23 */ /* 0x100fe2000801086a */
[----:B------:R-:W-:Y:S01]  /*12cc0*/  MOV R189, R188 ;  /* 0x000000bc00bd7202 */ /* 0x000fe20000000f00 */
[----:B------:R-:W-:Y:S01]  /*12cd0*/  FFMA.FTZ R80, R190, UR4, -R106 ;  /* 0x00000004be507c23 */ /* 0x000fe2000801086a */
[----:B------:R-:W-:Y:S01]  /*12ce0*/  MOV R190, R135 ;  /* 0x0000008700be7202 */ /* 0x000fe20000000f00 */
[--C-:B------:R-:W-:Y:S01]  /*12cf0*/  FFMA.FTZ R82, R122, UR4, -R105.reuse ;  /* 0x000000047a527c23 */ /* 0x100fe20008010869 */
[----:B----4-:R-:W-:Y:S01]  /*12d00*/  F2FP.BF16.F32.PACK_AB R90, R242, R241 ;  /* 0x000000f1f25a723e */ /* 0x010fe200000010ff */
[--C-:B------:R-:W-:Y:S01]  /*12d10*/  FFMA.FTZ R100, R247, UR4, -R78.reuse ;  /* 0x00000004f7647c23 */ /* 0x100fe2000801084e */
[--C-:B------:R-:W-:Y:S01]  /*12d20*/  FFMA.FTZ R135, R109, UR4, -R78.reuse ;  /* 0x000000046d877c23 */ /* 0x100fe2000801084e */
[--C-:B------:R-:W-:Y:S02]  /*12d30*/  FFMA.FTZ R122, R244, UR4, -R78.reuse ;  /* 0x00000004f47a7c23 */ /* 0x100fe4000801084e */
[----:B------:R-:W-:Y:S01]  /*12d40*/  MUFU.EX2 R210, R100 ;  /* 0x0000006400d27308 */ /* 0x000fe20000000800 */
[----:B-----5:R-:W-:Y:S09]  /*12d50*/  FFMA.FTZ R89, R209, UR4, -R105 ;  /* 0x00000004d1597c23 */ /* 0x020ff20008010869 */
[----:B------:R-:W-:Y:S01]  /*12d60*/  MUFU.EX2 R135, R135 ;  /* 0x0000008700877308 */ /* 0x000fe20000000800 */
[----:B---3--:R-:W-:Y:S01]  /*12d70*/  FFMA.FTZ R88, R225, UR4, -R78 ;  /* 0x00000004e1587c23 */ /* 0x008fe2000801084e */
[----:B------:R-:W-:Y:S02]  /*12d80*/  MOV R225, R211 ;  /* 0x000000d300e17202 */ /* 0x000fe40000000f00 */
[----:B------:R-:W-:Y:S06]  /*12d90*/  MOV R211, R142 ;  /* 0x0000008e00d37202 */ /* 0x000fec0000000f00 */
[----:B------:R3:W-:Y:S01]  /*12da0*/  MUFU.EX2 R239, R88 ;  /* 0x0000005800ef7308 */ /* 0x0007e20000000800 */
[----:B------:R-:W4:Y:S04]  /*12db0*/  LDL.LU R142, [R1+0x24] ;  /* 0x00002400018e7983 */ /* 0x000f280000300800 */
[----:B------:R-:W5:Y:S01]  /*12dc0*/  LDL.LU R91, [R1+0x40] ;  /* 0x00004000015b7983 */ /* 0x000f620000300800 */
[----:B---3--:R-:W-:Y:S01]  /*12dd0*/  FFMA.FTZ R88, R225, UR4, -R106 ;  /* 0x00000004e1587c23 */ /* 0x008fe2000801086a */
[----:B------:R-:W-:Y:S02]  /*12de0*/  MOV R225, R211 ;  /* 0x000000d300e17202 */ /* 0x000fe40000000f00 */
[----:B------:R-:W-:Y:S01]  /*12df0*/  MOV R211, R179 ;  /* 0x000000b300d37202 */ /* 0x000fe20000000f00 */
[----:B------:R3:W-:Y:S01]  /*12e00*/  MUFU.EX2 R162, R88 ;  /* 0x0000005800a27308 */ /* 0x0007e20000000800 */
[----:B------:R-:W-:Y:S01]  /*12e10*/  MOV R179, R175 ;  /* 0x000000af00b37202 */ /* 0x000fe20000000f00 */
[----:B------:R-:W-:Y:S01]  /*12e20*/  FFMA.FTZ R102, R225, UR4, -R78 ;  /* 0x00000004e1667c23 */ /* 0x000fe2000801084e */
[----:B------:R-:W-:Y:S02]  /*12e30*/  MOV R188, R211 ;  /* 0x000000d300bc7202 */ /* 0x000fe40000000f00 */
[----:B------:R-:W-:Y:S02]  /*12e40*/  MOV R211, R220 ;  /* 0x000000dc00d37202 */ /* 0x000fe40000000f00 */
[----:B------:R-:W-:Y:S02]  /*12e50*/  MOV R220, R221 ;  /* 0x000000dd00dc7202 */ /* 0x000fe40000000f00 */
[----:B------:R-:W-:Y:S02]  /*12e60*/  MOV R221, R179 ;  /* 0x000000b300dd7202 */ /* 0x000fe40000000f00 */
[----:B------:R-:W-:Y:S02]  /*12e70*/  MOV R206, R211 ;  /* 0x000000d300ce7202 */ /* 0x000fe40000000f00 */
[----:B------:R-:W-:Y:S01]  /*12e80*/  MOV R207, R221 ;  /* 0x000000dd00cf7202 */ /* 0x000fe20000000f00 */
[----:B---3--:R-:W-:Y:S01]  /*12e90*/  FFMA.FTZ R88, R99, UR4, -R79 ;  /* 0x0000000463587c23 */ /* 0x008fe2000801084f */
[----:B------:R-:W-:Y:S02]  /*12ea0*/  MOV R179, R178 ;  /* 0x000000b200b37202 */ /* 0x000fe40000000f00 */
[----:B------:R-:W-:Y:S01]  /*12eb0*/  MOV R178, R177 ;  /* 0x000000b100b27202 */ /* 0x000fe20000000f00 */
[----:B------:R3:W2:Y:S01]  /*12ec0*/  MUFU.EX2 R226, R88 ;  /* 0x0000005800e27308 */ /* 0x0006a20000000800 */
[----:B------:R-:W-:Y:S02]  /*12ed0*/  MOV R177, R176 ;  /* 0x000000b000b17202 */ /* 0x000fe40000000f00 */
[----:B------:R-:W-:Y:S02]  /*12ee0*/  MOV R176, R166 ;  /* 0x000000a600b07202 */ /* 0x000fe40000000f00 */
[----:B------:R-:W-:Y:S02]  /*12ef0*/  MOV R248, R206 ;  /* 0x000000ce00f87202 */ /* 0x000fe40000000f00 */
[----:B------:R-:W-:Y:S01]  /*12f00*/  MOV R203, R178 ;  /* 0x000000b200cb7202 */ /* 0x000fe20000000f00 */
[----:B------:R-:W-:Y:S01]  /*12f10*/  IMAD.MOV.U32 R204, RZ, RZ, R176 ;  /* 0x000000ffffcc7224 */ /* 0x000fe200078e00b0 */
[----:B------:R-:W-:Y:S01]  /*12f20*/  MOV R175, R160 ;  /* 0x000000a000af7202 */ /* 0x000fe20000000f00 */
[----:B------:R-:W-:Y:S01]  /*12f30*/  MUFU.EX2 R206, R102 ;  /* 0x0000006600ce7308 */ /* 0x000fe20000000800 */
[----:B------:R-:W-:Y:S02]  /*12f40*/  MOV R96, R220 ;  /* 0x000000dc00607202 */ /* 0x000fe40000000f00 */
[----:B------:R-:W-:Y:S01]  /*12f50*/  MOV R208, R179 ;  /* 0x000000b300d07202 */ /* 0x000fe20000000f00 */
[----:B---3--:R-:W-:Y:S06]  /*12f60*/  FFMA.FTZ R88, R123, UR4, -R105 ;  /* 0x000000047b587c23 */ /* 0x008fec0008010869 */
[----:B------:R3:W-:Y:S01]  /*12f70*/  MUFU.EX2 R160, R89 ;  /* 0x0000005900a07308 */ /* 0x0007e20000000800 */
[----:B------:R-:W-:Y:S01]  /*12f80*/  MOV R107, R96 ;  /* 0x00000060006b7202 */ /* 0x000fe20000000f00 */
[--C-:B------:R-:W-:Y:S01]  /*12f90*/  FFMA.FTZ R123, R224, UR4, -R78.reuse ;  /* 0x00000004e07b7c23 */ /* 0x100fe2000801084e */
[----:B------:R-:W-:Y:S07]  /*12fa0*/  MOV R205, R177 ;  /* 0x000000b100cd7202 */ /* 0x000fee0000000f00 */
[----:B------:R1:W2:Y:S01]  /*12fb0*/  MUFU.EX2 R167, R88 ;  /* 0x0000005800a77308 */ /* 0x0002a20000000800 */
[----:B------:R-:W-:Y:S01]  /*12fc0*/  MOV R249, R107 ;  /* 0x0000006b00f97202 */ /* 0x000fe20000000f00 */
[----:B------:R-:W5:Y:S01]  /*12fd0*/  LDSM.16.MT88.4 R96, [R2+0x1800] ;  /* 0x001800000260783b */ /* 0x000f620000004200 */
[----:B------:R-:W-:Y:S07]  /*12fe0*/  MOV R107, R208 ;  /* 0x000000d0006b7202 */ /* 0x000fee0000000f00 */
[----:B------:R2:W-:Y:S01]  /*12ff0*/  MUFU.EX2 R220, R80 ;  /* 0x0000005000dc7308 */ /* 0x0005e20000000800 */
[----:B------:R-:W-:Y:S01]  /*13000*/  MOV R211, R144 ;  /* 0x0000009000d37202 */ /* 0x000fe20000000f00 */
[--C-:B------:R-:W-:Y:S01]  /*13010*/  FFMA.FTZ R144, R125, UR4, -R78.reuse ;  /* 0x000000047d907c23 */ /* 0x100fe2000801084e */
[----:B------:R-:W-:Y:S01]  /*13020*/  MOV R208, R205 ;  /* 0x000000cd00d07202 */ /* 0x000fe20000000f00 */
[--C-:B------:R-:W-:Y:S01]  /*13030*/  FFMA.FTZ R125, R217, UR4, -R79.reuse ;  /* 0x00000004d97d7c23 */ /* 0x100fe2000801084f */
[----:B------:R-:W-:Y:S01]  /*13040*/  MOV R205, R195 ;  /* 0x000000c300cd7202 */ /* 0x000fe20000000f00 */
[----:B---3--:R-:W-:Y:S01]  /*13050*/  FFMA.FTZ R89, R101, UR4, -R79 ;  /* 0x0000000465597c23 */ /* 0x008fe2000801084f */
[----:B------:R-:W-:Y:S01]  /*13060*/  MOV R195, R191 ;  /* 0x000000bf00c37202 */ /* 0x000fe20000000f00 */
[--C-:B------:R-:W-:Y:S01]  /*13070*/  FFMA.FTZ R101, R189, UR4, -R78.reuse ;  /* 0x00000004bd657c23 */ /* 0x100fe2000801084e */
[----:B------:R-:W-:Y:S01]  /*13080*/  MOV R191, R211 ;  /* 0x000000d300bf7202 */ /* 0x000fe20000000f00 */
[----:B-1----:R-:W3:Y:S01]  /*13090*/  LDL.LU R88, [R1+0x44] ;  /* 0x0000440001587983 */ /* 0x002ee20000300800 */
[----:B------:R-:W-:Y:S01]  /*130a0*/  MOV R189, R188 ;  /* 0x000000bc00bd7202 */ /* 0x000fe20000000f00 */
[----:B------:R1:W-:Y:S01]  /*130b0*/  MUFU.EX2 R166, R89 ;  /* 0x0000005900a67308 */ /* 0x0003e20000000800 */
[----:B------:R-:W-:Y:S01]  /*130c0*/  MOV R177, R165 ;  /* 0x000000a500b17202 */ /* 0x000fe20000000f00 */
[----:B------:R-:W3:Y:S01]  /*130d0*/  LDL.LU R182, [R1+0x8] ;  /* 0x0000080001b67983 */ /* 0x000ee20000300800 */
[----:B------:R-:W-:Y:S07]  /*130e0*/  MOV R176, R164 ;  /* 0x000000a400b07202 */ /* 0x000fee0000000f00 */
[----:B------:R-:W-:Y:S01]  /*130f0*/  MUFU.EX2 R165, R82 ;  /* 0x0000005200a57308 */ /* 0x000fe20000000800 */
[----:B--2---:R-:W-:Y:S02]  /*13100*/  F2FP.BF16.F32.PACK_AB R80, R226, R161 ;  /* 0x000000a1e250723e */ /* 0x004fe400000010ff */
[----:B------:R-:W-:Y:S07]  /*13110*/  MOV R188, R131 ;  /* 0x0000008300bc7202 */ /* 0x000fee0000000f00 */
[----:B------:R2:W5:Y:S01]  /*13120*/  MUFU.EX2 R164, R81 ;  /* 0x0000005100a47308 */ /* 0x0005620000000800 */
[--C-:B------:R-:W-:Y:S01]  /*13130*/  FFMA.FTZ R131, R108, UR4, -R78.reuse ;  /* 0x000000046c837c23 */ /* 0x100fe2000801084e */
[----:B------:R-:W-:Y:S01]  /*13140*/  MOV R178, R143 ;  /* 0x0000008f00b27202 */ /* 0x000fe20000000f00 */
[--C-:B------:R-:W-:Y:S07]  /*13150*/  FFMA.FTZ R143, R120, UR4, -R78.reuse ;  /* 0x00000004788f7c23 */ /* 0x100fee000801084e */
[----:B------:R-:W-:Y:S01]  /*13160*/  MUFU.EX2 R209, R101 ;  /* 0x0000006500d17308 */ /* 0x000fe20000000800 */
[----:B-1----:R-:W-:Y:S09]  /*13170*/  F2FP.BF16.F32.PACK_AB R89, R238, R162 ;  /* 0x000000a2ee59723e */ /* 0x002ff200000010ff */
[----:B------:R1:W-:Y:S10]  /*13180*/  MUFU.EX2 R211, R103 ;  /* 0x0000006700d37308 */ /* 0x0003f40000000800 */
[----:B------:R-:W-:Y:S01]  /*13190*/  MUFU.EX2 R125, R125 ;  /* 0x0000007d007d7308 */ /* 0x000fe20000000800 */
[----:B--2---:R-:W-:Y:S09]  /*131a0*/  F2FP.BF16.F32.PACK_AB R81, R167, R160 ;  /* 0x000000a0a751723e */ /* 0x004ff200000010ff */
[----:B------:R-:W-:Y:S01]  /*131b0*/  MUFU.EX2 R131, R131 ;  /* 0x0000008300837308 */ /* 0x000fe20000000800 */
[----:B-1----:R-:W-:Y:S01]  /*131c0*/  LDSM.16.MT88.4 R100, [R104+0x2000] ;  /* 0x002000006864783b */ /* 0x002fe20000004200 */
[----:B----4-:R-:W-:Y:S01]  /*131d0*/  MOV R179, R142 ;  /* 0x0000008e00b37202 */ /* 0x010fe20000000f00 */
[----:B------:R-:W-:Y:S01]  /*131e0*/  FFMA.FTZ R142, R121, UR4, -R78 ;  /* 0x00000004798e7c23 */ /* 0x000fe2000801084e */
[----:B------:R-:W-:Y:S01]  /*131f0*/  FFMA.FTZ R78, R130, UR4, -R105 ;  /* 0x00000004824e7c23 */ /* 0x000fe20008010869 */
[--C-:B------:R-:W-:Y:S01]  /*13200*/  FFMA.FTZ R130, R215, UR4, -R79.reuse ;  /* 0x00000004d7827c23 */ /* 0x100fe2000801084f */
[----:B-----5:R-:W-:Y:S01]  /*13210*/  FFMA.FTZ R114, R69, R91, R114 ;  /* 0x0000005b45727223 */ /* 0x020fe20000010072 */
[----:B------:R-:W-:Y:S01]  /*13220*/  FFMA.FTZ R69, R112, UR4, -R79 ;  /* 0x0000000470457c23 */ /* 0x000fe2000801084f */
[----:B------:R-:W-:Y:S03]  /*13230*/  F2FP.BF16.F32.PACK_AB R91, R220, R164 ;  /* 0x000000a4dc5b723e */ /* 0x000fe600000010ff */
[----:B------:R1:W2:Y:S10]  /*13240*/  MUFU.EX2 R225, R69 ;  /* 0x0000004500e17308 */ /* 0x0002b40000000800 */
[----:B------:R-:W-:Y:S01]  /*13250*/  MUFU.EX2 R130, R130 ;  /* 0x0000008200827308 */ /* 0x000fe20000000800 */
[----:B-1----:R-:W-:Y:S01]  /*13260*/  FFMA.FTZ R69, R111, UR4, -R105 ;  /* 0x000000046f457c23 */ /* 0x002fe20008010869 */
[----:B--2---:R-:W-:Y:S08]  /*13270*/  F2FP.BF16.F32.PACK_AB R82, R225, R166 ;  /* 0x000000a6e152723e */ /* 0x004ff000000010ff */
[----:B------:R1:W2:Y:S02]  /*13280*/  MUFU.EX2 R221, R69 ;  /* 0x0000004500dd7308 */ /* 0x0002a40000000800 */
[--C-:B-1----:R-:W-:Y:S01]  /*13290*/  FFMA.FTZ R69, R248, UR4, -R106.reuse ;  /* 0x00000004f8457c23 */ /* 0x102fe2000801086a */
[----:B------:R-:W-:Y:S02]  /*132a0*/  MOV R248, R251 ;  /* 0x000000fb00f87202 */ /* 0x000fe40000000f00 */
[----:B------:R-:W-:Y:S01]  /*132b0*/  MOV R251, R207 ;  /* 0x000000cf00fb7202 */ /* 0x000fe20000000f00 */
[----:B------:R-:W-:Y:S01]  /*132c0*/  IMAD.MOV.U32 R207, RZ, RZ, R203 ;  /* 0x000000ffffcf7224 */ /* 0x000fe200078e00cb */
[----:B------:R-:W-:Y:S02]  /*132d0*/  MOV R203, R204 ;  /* 0x000000cc00cb7202 */ /* 0x000fe40000000f00 */
[----:B------:R-:W-:Y:S02]  /*132e0*/  MOV R204, R193 ;  /* 0x000000c100cc7202 */ /* 0x000fe40000000f00 */
[----:B------:R-:W-:Y:S02]  /*132f0*/  MOV R193, R190 ;  /* 0x000000be00c17202 */ /* 0x000fe40000000f00 */
[----:B------:R-:W4:Y:S01]  /*13300*/  LDL.LU R190, [R1+0x1c] ;  /* 0x00001c0001be7983 */ /* 0x000f220000300800 */
[----:B--2---:R-:W-:Y:S02]  /*13310*/  F2FP.BF16.F32.PACK_AB R83, R221, R165 ;  /* 0x000000a5dd53723e */ /* 0x004fe400000010ff */
[----:B------:R-:W-:Y:S02]  /*13320*/  MOV R112, R248 ;  /* 0x000000f800707202 */ /* 0x000fe40000000f00 */
[----:B------:R-:W-:Y:S02]  /*13330*/  MOV R248, R251 ;  /* 0x000000fb00f87202 */ /* 0x000fe40000000f00 */
[----:B------:R-:W-:Y:S01]  /*13340*/  MOV R251, R207 ;  /* 0x000000cf00fb7202 */ /* 0x000fe20000000f00 */
[-C--:B------:R-:W-:Y:S03]  /*13350*/  HMMA.16816.F32.BF16 R4, R80, R84.reuse, R4 ;  /* 0x000000545004723c */ /* 0x080fe60000041804 */
[----:B------:R-:W-:Y:S02]  /*13360*/  MOV R207, R203 ;  /* 0x000000cb00cf7202 */ /* 0x000fe40000000f00 */
[----:B------:R-:W-:Y:S02]  /*13370*/  MOV R203, R204 ;  /* 0x000000cc00cb7202 */ /* 0x000fe40000000f00 */
[----:B------:R1:W-:Y:S01]  /*13380*/  MUFU.EX2 R204, R69 ;  /* 0x0000004500cc7308 */ /* 0x0003e20000000800 */
[----:B---3--:R-:W-:Y:S01]  /*13390*/  FFMA.FTZ R113, R3, R88, R113 ;  /* 0x0000005803717223 */ /* 0x008fe20000010071 */
[----:B------:R-:W-:Y:S01]  /*133a0*/  FFMA.FTZ R3, R252, UR4, -R106 ;  /* 0x00000004fc037c23 */ /* 0x000fe2000801086a */
[----:B------:R-:W-:Y:S02]  /*133b0*/  MOV R252, R249 ;  /* 0x000000f900fc7202 */ /* 0x000fe40000000f00 */
[----:B------:R-:W-:Y:S02]  /*133c0*/  MOV R249, R107 ;  /* 0x0000006b00f97202 */ /* 0x000fe40000000f00 */
[----:B------:R-:W-:Y:S01]  /*133d0*/  MOV R107, R208 ;  /* 0x000000d0006b7202 */ /* 0x000fe20000000f00 */
[----:B------:R-:W-:Y:S01]  /*133e0*/  IMAD.MOV.U32 R247, RZ, RZ, R252 ;  /* 0x000000fffff77224 */ /* 0x000fe200078e00fc */
[----:B------:R-:W-:Y:S02]  /*133f0*/  MOV R208, R205 ;  /* 0x000000cd00d07202 */ /* 0x000fe40000000f00 */
[----:B------:R-:W-:Y:S02]  /*13400*/  MOV R205, R195 ;  /* 0x000000c300cd7202 */ /* 0x000fe40000000f00 */
[----:B------:R-:W-:Y:S01]  /*13410*/  MOV R195, R193 ;  /* 0x000000c100c37202 */ /* 0x000fe20000000f00 */
[--C-:B-1----:R-:W-:Y:S01]  /*13420*/  FFMA.FTZ R69, R112, UR4, -R106.reuse ;  /* 0x0000000470457c23 */ /* 0x102fe2000801086a */
[----:B------:R-:W-:Y:S02]  /*13430*/  MOV R193, R191 ;  /* 0x000000bf00c17202 */ /* 0x000fe40000000f00 */
[----:B------:R-:W-:Y:S02]  /*13440*/  F2FP.BF16.F32.PACK_AB R88, R239, R163 ;  /* 0x000000a3ef58723e */ /* 0x000fe400000010ff */
[----:B------:R-:W-:Y:S02]  /*13450*/  MOV R112, R248 ;  /* 0x000000f800707202 */ /* 0x000fe40000000f00 */
[----:B------:R-:W-:Y:S02]  /*13460*/  MOV R248, R251 ;  /* 0x000000fb00f87202 */ /* 0x000fe40000000f00 */
[----:B------:R-:W-:Y:S01]  /*13470*/  MOV R111, R112 ;  /* 0x00000070006f7202 */ /* 0x000fe20000000f00 */
[C---:B------:R-:W-:Y:S04]  /*13480*/  HMMA.16816.F32.BF16 R8, R88.reuse, R84, R8 ;  /* 0x000000545808723c */ /* 0x040fe80000041808 */
[----:B------:R-:W-:Y:S02]  /*13490*/  MOV R112, R248 ;  /* 0x000000f800707202 */ /* 0x000fe40000000f00 */
[----:B------:R-:W-:Y:S02]  /*134a0*/  MOV R251, R207 ;  /* 0x000000cf00fb7202 */ /* 0x000fe40000000f00 */
[-C--:B------:R-:W-:Y:S03]  /*134b0*/  HMMA.16816.F32.BF16 R12, R88, R86.reuse, R12 ;  /* 0x00000056580c723c */ /* 0x080fe6000004180c */
[----:B------:R-:W-:Y:S02]  /*134c0*/  MOV R252, R249 ;  /* 0x000000f900fc7202 */ /* 0x000fe40000000f00 */
[----:B------:R-:W-:Y:S02]  /*134d0*/  MOV R249, R107 ;  /* 0x0000006b00f97202 */ /* 0x000fe40000000f00 */
[----:B------:R-:W-:Y:S01]  /*134e0*/  MOV R107, R208 ;  /* 0x000000d0006b7202 */ /* 0x000fe20000000f00 */
[C---:B------:R-:W-:Y:S01]  /*134f0*/  HMMA.16816.F32.BF16 R16, R80.reuse, R86, R16 ;  /* 0x000000565010723c */ /* 0x040fe20000041810 */
[----:B------:R-:W1:Y:S01]  /*13500*/  LDSM.16.MT88.4 R84, [R104+0x1800] ;  /* 0x001800006854783b */ /* 0x000e620000004200 */
[----:B------:R2:W-:Y:S02]  /*13510*/  MUFU.EX2 R208, R3 ;  /* 0x0000000300d07308 */ /* 0x0005e40000000800 */
[----:B------:R-:W-:Y:S02]  /*13520*/  MOV R248, R251 ;  /* 0x000000fb00f87202 */ /* 0x000fe40000000f00 */
[----:B------:R-:W-:Y:S02]  /*13530*/  MOV R251, R107 ;  /* 0x0000006b00fb7202 */ /* 0x000fe40000000f00 */
[-C--:B------:R-:W-:Y:S03]  /*13540*/  HMMA.16816.F32.BF16 R20, R80, R92.reuse, R20 ;  /* 0x0000005c5014723c */ /* 0x080fe60000041814 */
[----:B------:R-:W-:Y:S02]  /*13550*/  MOV R207, R203 ;  /* 0x000000cb00cf7202 */ /* 0x000fe40000000f00 */
[----:B------:R-:W-:Y:S02]  /*13560*/  MOV R203, R205 ;  /* 0x000000cd00cb7202 */ /* 0x000fe40000000f00 */
[----:B------:R-:W-:Y:S01]  /*13570*/  MOV R205, R195 ;  /* 0x000000c300cd7202 */ /* 0x000fe20000000f00 */
[C---:B------:R-:W-:Y:S04]  /*13580*/  HMMA.16816.F32.BF16 R24, R88.reuse, R92, R24 ;  /* 0x0000005c5818723c */ /* 0x040fe80000041818 */
[----:B--2---:R-:W-:Y:S01]  /*13590*/  FFMA.FTZ R3, R247, UR4, -R106 ;  /* 0x00000004f7037c23 */ /* 0x004fe2000801086a */
[----:B------:R-:W-:Y:S01]  /*135a0*/  MOV R247, R252 ;  /* 0x000000fc00f77202 */ /* 0x000fe20000000f00 */
[----:B------:R-:W-:Y:S01]  /*135b0*/  IMAD.MOV.U32 R107, RZ, RZ, R203 ;  /* 0x000000ffff6b7224 */ /* 0x000fe200078e00cb */
[----:B------:R-:W-:Y:S01]  /*135c0*/  MOV R252, R249 ;  /* 0x000000f900fc7202 */ /* 0x000fe20000000f00 */
[-C--:B------:R-:W-:Y:S03]  /*135d0*/  HMMA.16816.F32.BF16 R28, R88, R94.reuse, R28 ;  /* 0x0000005e581c723c */ /* 0x080fe6000004181c */
[----:B------:R-:W-:Y:S02]  /*135e0*/  MOV R246, R247 ;  /* 0x000000f700f67202 */ /* 0x000fe40000000f00 */
[----:B------:R-:W-:Y:S02]  /*135f0*/  MOV R247, R252 ;  /* 0x000000fc00f77202 */ /* 0x000fe40000000f00 */
[----:B------:R-:W-:Y:S01]  /*13600*/  MOV R203, R205 ;  /* 0x000000cd00cb7202 */ /* 0x000fe20000000f00 */
[C---:B------:R-:W-:Y:S01]  /*13610*/  HMMA.16816.F32.BF16 R32, R80.reuse, R94, R32 ;  /* 0x0000005e5020723c */ /* 0x040fe20000041820 */
[----:B------:R-:W2:Y:S01]  /*13620*/  LDSM.16.MT88.4 R92, [R137+0xa000] ;  /* 0x00a00000895c783b */ /* 0x000ea20000004200 */
[----:B------:R3:W-:Y:S02]  /*13630*/  MUFU.EX2 R205, R69 ;  /* 0x0000004500cd7308 */ /* 0x0007e40000000800 */
[----:B------:R-:W-:Y:S02]  /*13640*/  MOV R195, R193 ;  /* 0x000000c100c37202 */ /* 0x000fe40000000f00 */
[----:B------:R-:W-:Y:S02]  /*13650*/  MOV R249, R207 ;  /* 0x000000cf00f97202 */ /* 0x000fe40000000f00 */
[-C--:B------:R-:W-:Y:S03]  /*13660*/  HMMA.16816.F32.BF16 R36, R80, R96.reuse, R36 ;  /* 0x000000605024723c */ /* 0x080fe60000041824 */
[----:B------:R-:W-:Y:S04]  /*13670*/  MOV R207, R195 ;  /* 0x000000c300cf7202 */ /* 0x000fe80000000f00 */
[----:B------:R-:W-:Y:S01]  /*13680*/  MOV R252, R207 ;  /* 0x000000cf00fc7202 */ /* 0x000fe20000000f00 */
[C---:B------:R-:W-:Y:S01]  /*13690*/  HMMA.16816.F32.BF16 R40, R88.reuse, R96, R40 ;  /* 0x000000605828723c */ /* 0x040fe20000041828 */
[----:B------:R5:W2:Y:S03]  /*136a0*/  MUFU.EX2 R207, R3 ;  /* 0x0000000300cf7308 */ /* 0x000aa60000000800 */
[--C-:B---3--:R-:W-:Y:S01]  /*136b0*/  FFMA.FTZ R69, R246, UR4, -R79.reuse ;  /* 0x00000004f6457c23 */ /* 0x108fe2000801084f */
[----:B------:R-:W-:Y:S03]  /*136c0*/  MOV R246, R247 ;  /* 0x000000f700f67202 */ /* 0x000fe60000000f00 */
[-C--:B------:R-:W-:Y:S03]  /*136d0*/  HMMA.16816.F32.BF16 R44, R88, R98.reuse, R44 ;  /* 0x00000062582c723c */ /* 0x080fe6000004182c */
[----:B------:R-:W-:Y:S01]  /*136e0*/  FFMA.FTZ R109, R246, UR4, -R79 ;  /* 0x00000004f66d7c23 */ /* 0x000fe2000801084f */
[----:B-----5:R-:W-:Y:S04]  /*136f0*/  FFMA.FTZ R3, R127, UR4, -R105 ;  /* 0x000000047f037c23 */ /* 0x020fe80008010869 */
[C---:B------:R-:W-:Y:S04]  /*13700*/  HMMA.16816.F32.BF16 R48, R80.reuse, R98, R48 ;  /* 0x000000625030723c */ /* 0x040fe80000041830 */
[--C-:B------:R-:W-:Y:S04]  /*13710*/  FFMA.FTZ R127, R216, UR4, -R79.reuse ;  /* 0x00000004d87f7c23 */ /* 0x100fe8000801084f */
[-C--:B-1----:R-:W-:Y:S02]  /*13720*/  HMMA.16816.F32.BF16 R52, R80, R84.reuse, R52 ;  /* 0x000000545034723c */ /* 0x082fe40000041834 */
[----:B------:R-:W-:Y:S06]  /*13730*/  MUFU.EX2 R127, R127 ;  /* 0x0000007f007f7308 */ /* 0x000fec0000000800 */
[C---:B------:R-:W-:Y:S04]  /*13740*/  HMMA.16816.F32.BF16 R56, R88.reuse, R84, R56 ;  /* 0x000000545838723c */ /* 0x040fe80000041838 */
[--C-:B------:R-:W-:Y:S04]  /*13750*/  FFMA.FTZ R85, R111, UR4, -R79.reuse ;  /* 0x000000046f557c23 */ /* 0x100fe8000801084f */
[-C--:B------:R-:W-:Y:S01]  /*13760*/  HMMA.16816.F32.BF16 R60, R88, R86.reuse, R60 ;  /* 0x00000056583c723c */ /* 0x080fe2000004183c */
[----:B------:R-:W1:Y:S07]  /*13770*/  LDSM.16.MT88.4 R88, [R139+0xa000] ;  /* 0x00a000008b58783b */ /* 0x000e6e0000004200 */
[----:B------:R-:W-:Y:S04]  /*13780*/  HMMA.16816.F32.BF16 R64, R80, R86, R64 ;  /* 0x000000565040723c */ /* 0x000fe80000041840 */
[----:B------:R-:W-:Y:S02]  /*13790*/  F2FP.BF16.F32.PACK_AB R86, R211, R210 ;  /* 0x000000d2d356723e */ /* 0x000fe400000010ff */
[----:B--2---:R-:W-:Y:S02]  /*137a0*/  F2FP.BF16.F32.PACK_AB R87, R207, R205 ;  /* 0x000000cdcf57723e */ /* 0x004fe400000010ff */
[----:B----4-:R-:W-:Y:S02]  /*137b0*/  MOV R191, R190 ;  /* 0x000000be00bf7202 */ /* 0x010fe40000000f00 */
[----:B------:R-:W-:Y:S02]  /*137c0*/  MOV R190, R189 ;  /* 0x000000bd00be7202 */ /* 0x000fe40000000f00 */
[----:B------:R-:W2:Y:S01]  /*137d0*/  LDL.LU R189, [R1+0x10] ;  /* 0x0000100001bd7983 */ /* 0x000ea20000300800 */
[----:B------:R-:W-:Y:S02]  /*137e0*/  MOV R193, R191 ;  /* 0x000000bf00c17202 */ /* 0x000fe40000000f00 */
[----:B------:R-:W-:Y:S02]  /*137f0*/  MOV R191, R190 ;  /* 0x000000be00bf7202 */ /* 0x000fe40000000f00 */
[----:B------:R-:W-:Y:S02]  /*13800*/  MOV R195, R193 ;  /* 0x000000c100c37202 */ /* 0x000fe40000000f00 */
[----:B------:R-:W-:Y:S02]  /*13810*/  MOV R193, R191 ;  /* 0x000000bf00c17202 */ /* 0x000fe40000000f00 */
[----:B--2---:R-:W-:Y:S02]  /*13820*/  MOV R190, R189 ;  /* 0x000000bd00be7202 */ /* 0x004fe40000000f00 */
[----:B------:R-:W-:Y:S02]  /*13830*/  MOV R189, R183 ;  /* 0x000000b700bd7202 */ /* 0x000fe40000000f00 */
[----:B------:R-:W2:Y:S01]  /*13840*/  LDL.LU R183, [R1+0xc] ;  /* 0x00000c0001b77983 */ /* 0x000ea20000300800 */
[----:B------:R-:W-:Y:S02]  /*13850*/  MOV R191, R190 ;  /* 0x000000be00bf7202 */ /* 0x000fe40000000f00 */
[----:B------:R-:W-:Y:S01]  /*13860*/  MOV R190, R189 ;  /* 0x000000bd00be7202 */ /* 0x000fe20000000f00 */
[----:B------:R-:W3:Y:S01]  /*13870*/  LDL.LU R111, [R1+0x14] ;  /* 0x00001400016f7983 */ /* 0x000ee20000300800 */
[----:B--2---:R-:W-:Y:S02]  /*13880*/  MOV R189, R183 ;  /* 0x000000b700bd7202 */ /* 0x004fe40000000f00 */
[----:B------:R-:W-:Y:S01]  /*13890*/  MOV R183, R182 ;  /* 0x000000b600b77202 */ /* 0x000fe20000000f00 */
[--C-:B---3--:R-:W-:Y:S01]  /*138a0*/  FFMA.FTZ R84, R111, UR4, -R79.reuse ;  /* 0x000000046f547c23 */ /* 0x108fe2000801084f */
[----:B------:R-:W-:Y:S02]  /*138b0*/  MOV R111, R112 ;  /* 0x00000070006f7202 */ /* 0x000fe40000000f00 */
[----:B------:R-:W-:Y:S02]  /*138c0*/  MOV R112, R248 ;  /* 0x000000f800707202 */ /* 0x000fe40000000f00 */
[----:B------:R-:W-:Y:S01]  /*138d0*/  MOV R248, R107 ;  /* 0x0000006b00f87202 */ /* 0x000fe20000000f00 */
[--C-:B------:R-:W-:Y:S01]  /*138e0*/  FFMA.FTZ R96, R111, UR4, -R79.reuse ;  /* 0x000000046f607c23 */ /* 0x100fe2000801084f */
        /* <DEDUP_REMOVED lines=20> */
[----:B------:R-:W2:Y:S01]  /*13a30*/  LDL.LU R140, [R1+0x20] ;  /* 0x00002000018c7983 */ /* 0x000ea20000300800 */
[----:B------:R-:W-:Y:S02]  /*13a40*/  MOV R107, R193 ;  /* 0x000000c1006b7202 */ /* 0x000fe40000000f00 */
[----:B------:R-:W-:Y:S01]  /*13a50*/  MOV R244, R191 ;  /* 0x000000bf00f47202 */ /* 0x000fe20000000f00 */
[----:B------:R-:W3:Y:S01]  /*13a60*/  LDL.LU R246, [R1+0x4] ;  /* 0x0000040001f67983 */ /* 0x000ee20000300800 */
[----:B------:R-:W-:Y:S02]  /*13a70*/  MOV R227, R107 ;  /* 0x0000006b00e37202 */ /* 0x000fe40000000f00 */
[----:B------:R-:W-:Y:S02]  /*13a80*/  MOV R107, R195 ;  /* 0x000000c3006b7202 */ /* 0x000fe40000000f00 */
[----:B------:R4:W-:Y:S01]  /*13a90*/  MUFU.EX2 R195, R69 ;  /* 0x0000004500c37308 */ /* 0x0009e20000000800 */
[----:B------:R-:W-:Y:S02]  /*13aa0*/  MOV R191, R189 ;  /* 0x000000bd00bf7202 */ /* 0x000fe40000000f00 */
[----:B------:R-:W-:Y:S01]  /*13ab0*/  MOV R189, R173 ;  /* 0x000000ad00bd7202 */ /* 0x000fe20000000f00 */
[----:B------:R-:W-:Y:S06]  /*13ac0*/  FFMA.FTZ R107, R107, UR4, -R105 ;  /* 0x000000046b6b7c23 */ /* 0x000fec0008010869 */
[----:B------:R-:W-:Y:S01]  /*13ad0*/  MUFU.EX2 R173, R3 ;  /* 0x0000000300ad7308 */ /* 0x000fe20000000800 */
[----:B------:R-:W-:Y:S02]  /*13ae0*/  MOV R180, R234 ;  /* 0x000000ea00b47202 */ /* 0x000fe40000000f00 */
[----:B------:R-:W-:Y:S01]  /*13af0*/  MOV R193, R190 ;  /* 0x000000be00c17202 */ /* 0x000fe20000000f00 */
[----:B------:R-:W5:Y:S01]  /*13b00*/  S2R R234, SR_TID.X ;  /* 0x0000000000ea7919 */ /* 0x000f620000002100 */
[----:B------:R-:W-:Y:S02]  /*13b10*/  MOV R181, R180 ;  /* 0x000000b400b57202 */ /* 0x000fe40000000f00 */
[----:B------:R-:W-:Y:S01]  /*13b20*/  MOV R180, R174 ;  /* 0x000000ae00b47202 */ /* 0x000fe20000000f00 */
[----:B----4-:R-:W4:Y:S01]  /*13b30*/  LDL.LU R69, [R1+0x48] ;  /* 0x0000480001457983 */ /* 0x010f220000300800 */
        /* <DEDUP_REMOVED lines=8> */
[----:B------:R1:W-:Y:S01]  /*13bc0*/  MUFU.EX2 R172, R85 ;  /* 0x0000005500ac7308 */ /* 0x0003e20000000800 */
[----:B------:R-:W-:Y:S02]  /*13bd0*/  MOV R247, R183 ;  /* 0x000000b700f77202 */ /* 0x000fe40000000f00 */
[----:B------:R-:W-:Y:S07]  /*13be0*/  MOV R183, R174 ;  /* 0x000000ae00b77202 */ /* 0x000fee0000000f00 */
[----:B------:R1:W1:Y:S01]  /*13bf0*/  MUFU.EX2 R174, R78 ;  /* 0x0000004e00ae7308 */ /* 0x0002620000000800 */
[----:B------:R-:W-:Y:S01]  /*13c00*/  MOV R193, R136 ;  /* 0x0000008800c17202 */ /* 0x000fe20000000f00 */
[----:B------:R-:W-:Y:S01]  /*13c10*/  FFMA.FTZ R136, R212, UR4, -R79 ;  /* 0x00000004d4887c23 */ /* 0x000fe2000801084f */
[----:B------:R-:W-:Y:S02]  /*13c20*/  MOV R232, 0x40 ;  /* 0x0000004000e87802 */ /* 0x000fe40000000f00 */
[----:B------:R-:W-:Y:S05]  /*13c30*/  MOV R216, R193 ;  /* 0x000000c100d87202 */ /* 0x000fea0000000f00 */
[----:B------:R-:W-:Y:S01]  /*13c40*/  MUFU.EX2 R193, R123 ;  /* 0x0000007b00c17308 */ /* 0x000fe20000000800 */
[----:B-----5:R-:W-:Y:S02]  /*13c50*/  SHF.L.U32 R234, R234, 0x3, RZ ;  /* 0x00000003eaea7819 */ /* 0x020fe400000006ff */
[----:B-1----:R-:W-:Y:S07]  /*13c60*/  F2FP.BF16.F32.PACK_AB R85, R208, R204 ;  /* 0x000000ccd055723e */ /* 0x002fee00000010ff */
[----:B------:R-:W-:Y:S01]  /*13c70*/  MUFU.EX2 R136, R136 ;  /* 0x0000008800887308 */ /* 0x000fe20000000800 */
[----:B------:R-:W-:Y:S01]  /*13c80*/  LOP3.LUT R234, R234, 0x38, RZ, 0xc0, !PT ;  /* 0x00000038eaea7812 */ /* 0x000fe200078ec0ff */
[----:B------:R-:W-:Y:S01]  /*13c90*/  FFMA.FTZ R78, R177, UR4, -R105 ;  /* 0x00000004b14e7c23 */ /* 0x000fe20008010869 */
[----:B------:R-:W-:Y:S07]  /*13ca0*/  F2FP.BF16.F32.PACK_AB R81, R173, R174 ;  /* 0x000000aead51723e */ /* 0x000fee00000010ff */
[----:B------:R-:W-:Y:S01]  /*13cb0*/  MUFU.EX2 R123, R78 ;  /* 0x0000004e007b7308 */ /* 0x000fe20000000800 */
[----:B--2---:R-:W-:Y:S01]  /*13cc0*/  MOV R252, R140 ;  /* 0x0000008c00fc7202 */ /* 0x004fe20000000f00 */
[----:B------:R-:W-:Y:S01]  /*13cd0*/  FFMA.FTZ R140, R126, UR4, -R79 ;  /* 0x000000047e8c7c23 */ /* 0x000fe2000801084f */
[----:B------:R-:W-:Y:S01]  /*13ce0*/  FFMA.FTZ R126, R219, UR4, -R105 ;  /* 0x00000004db7e7c23 */ /* 0x000fe20008010869 */
[--C-:B---3--:R-:W-:Y:S01]  /*13cf0*/  FFMA.FTZ R108, R246, UR4, -R79.reuse ;  /* 0x00000004f66c7c23 */ /* 0x108fe2000801084f */
[----:B------:R-:W-:Y:S01]  /*13d00*/  MOV R246, R111 ;  /* 0x0000006f00f67202 */ /* 0x000fe20000000f00 */
[----:B------:R-:W-:Y:S04]  /*13d10*/  FFMA.FTZ R111, R175, UR4, -R79 ;  /* 0x00000004af6f7c23 */ /* 0x000fe8000801084f */
[----:B------:R-:W1:Y:S01]  /*13d20*/  MUFU.EX2 R175, R84 ;  /* 0x0000005400af7308 */ /* 0x000e620000000800 */
[----:B------:R-:W-:Y:S02]  /*13d30*/  MOV R222, R246 ;  /* 0x000000f600de7202 */ /* 0x000fe40000000f00 */
[----:B------:R-:W-:Y:S07]  /*13d40*/  MOV R246, R190 ;  /* 0x000000be00f67202 */ /* 0x000fee0000000f00 */
[----:B------:R-:W-:Y:S01]  /*13d50*/  MUFU.EX2 R126, R126 ;  /* 0x0000007e007e7308 */ /* 0x000fe20000000800 */
[----:B------:R-:W-:Y:S01]  /*13d60*/  MOV R190, R141 ;  /* 0x0000008d00be7202 */ /* 0x000fe20000000f00 */
[----:B------:R-:W-:Y:S01]  /*13d70*/  FFMA.FTZ R3, R222, UR4, -R105 ;  /* 0x00000004de037c23 */ /* 0x000fe20008010869 */
[----:B------:R-:W-:Y:S01]  /*13d80*/  MOV R222, R223 ;  /* 0x000000df00de7202 */ /* 0x000fe20000000f00 */
[----:B------:R-:W-:Y:S01]  /*13d90*/  FFMA.FTZ R141, R128, UR4, -R79 ;  /* 0x00000004808d7c23 */ /* 0x000fe2000801084f */
[----:B------:R-:W-:Y:S01]  /*13da0*/  MOV R223, R224 ;  /* 0x000000e000df7202 */ /* 0x000fe20000000f00 */
[--C-:B------:R-:W-:Y:S01]  /*13db0*/  FFMA.FTZ R128, R213, UR4, -R105.reuse ;  /* 0x00000004d5807c23 */ /* 0x100fe20008010869 */
[----:B------:R-:W-:Y:S02]  /*13dc0*/  MOV R224, R227 ;  /* 0x000000e300e07202 */ /* 0x000fe40000000f00 */
[----:B------:R-:W-:Y:S01]  /*13dd0*/  MOV R227, R240 ;  /* 0x000000f000e37202 */ /* 0x000fe20000000f00 */
[----:B----4-:R-:W-:Y:S01]  /*13de0*/  FFMA.FTZ R110, R0, R69, R110 ;  /* 0x00000045006e7223 */ /* 0x010fe2000001006e */
[----:B------:R-:W-:Y:S01]  /*13df0*/  MOV R240, R244 ;  /* 0x000000f400f07202 */ /* 0x000fe20000000f00 */
[----:B------:R-:W-:Y:S01]  /*13e00*/  FFMA.FTZ R0, R222, UR4, -R105 ;  /* 0x00000004de007c23 */ /* 0x000fe20008010869 */
[----:B------:R-:W-:Y:S01]  /*13e10*/  MOV R244, R246 ;  /* 0x000000f600f47202 */ /* 0x000fe20000000f00 */
[----:B------:R-:W-:Y:S01]  /*13e20*/  IMAD.MOV.U32 R246, RZ, RZ, R247 ;  /* 0x000000fffff67224 */ /* 0x000fe200078e00f7 */
[----:B------:R-:W-:Y:S01]  /*13e30*/  MOV R222, R223 ;  /* 0x000000df00de7202 */ /* 0x000fe20000000f00 */
[----:B------:R-:W-:Y:S01]  /*13e40*/  MUFU.EX2 R177, R0 ;  /* 0x0000000000b17308 */ /* 0x000fe20000000800 */
[----:B------:R-:W-:Y:S02]  /*13e50*/  MOV R223, R224 ;  /* 0x000000e000df7202 */ /* 0x000fe40000000f00 */
[----:B------:R-:W-:Y:S07]  /*13e60*/  MOV R247, R252 ;  /* 0x000000fc00f77202 */ /* 0x000fee0000000f00 */
[----:B------:R-:W-:Y:S01]  /*13e70*/  MUFU.EX2 R128, R128 ;  /* 0x0000008000807308 */ /* 0x000fe20000000800 */
        /* <DEDUP_REMOVED lines=9> */
[----:B------:R-:W-:Y:S01]  /*13f10*/  MOV R249, R194 ;  /* 0x000000c200f97202 */ /* 0x000fe20000000f00 */
[----:B------:R-:W-:Y:S01]  /*13f20*/  MUFU.EX2 R120, R120 ;  /* 0x0000007800787308 */ /* 0x000fe20000000800 */
[----:B------:R-:W-:Y:S01]  /*13f30*/  MOV R244, R246 ;  /* 0x000000f600f47202 */ /* 0x000fe20000000f00 */
[----:B------:R-:W-:Y:S01]  /*13f40*/  FFMA.FTZ R105, R214, UR4, -R105 ;  /* 0x00000004d6697c23 */ /* 0x000fe20008010869 */
[----:B------:R-:W-:Y:S07]  /*13f50*/  MOV R194, R192 ;  /* 0x000000c000c27202 */ /* 0x000fee0000000f00 */
[----:B------:R-:W-:Y:S01]  /*13f60*/  MUFU.EX2 R121, R121 ;  /* 0x0000007900797308 */ /* 0x000fe20000000800 */
[----:B------:R-:W-:Y:S01]  /*13f70*/  MOV R246, R247 ;  /* 0x000000f700f67202 */ /* 0x000fe20000000f00 */
[----:B------:R-:W-:Y:S01]  /*13f80*/  FADD.FTZ R113, R244, R113 ;  /* 0x00000071f4717221 */ /* 0x000fe20000010000 */
[----:B------:R-:W-:Y:S07]  /*13f90*/  MOV R192, R179 ;  /* 0x000000b300c07202 */ /* 0x000fee0000000f00 */
[----:B------:R-:W-:Y:S01]  /*13fa0*/  MUFU.EX2 R105, R105 ;  /* 0x0000006900697308 */ /* 0x000fe20000000800 */
[----:B------:R-:W-:Y:S01]  /*13fb0*/  MOV R247, R252 ;  /* 0x000000fc00f77202 */ /* 0x000fe20000000f00 */
[----:B------:R-:W-:Y:S01]  /*13fc0*/  FADD.FTZ R114, R240, R114 ;  /* 0x00000072f0727221 */ /* 0x000fe20000010000 */
[----:B------:R-:W-:Y:S07]  /*13fd0*/  MOV R252, R248 ;  /* 0x000000f800fc7202 */ /* 0x000fee0000000f00 */
[----:B------:R-:W2:Y:S01]  /*13fe0*/  MUFU.EX2 R179, R96 ;  /* 0x0000006000b37308 */ /* 0x000ea20000000800 */
[----:B------:R-:W-:Y:S02]  /*13ff0*/  MOV R248, R249 ;  /* 0x000000f900f87202 */ /* 0x000fe40000000f00 */
[----:B------:R-:W-:Y:S02]  /*14000*/  MOV R249, R194 ;  /* 0x000000c200f97202 */ /* 0x000fe40000000f00 */
[----:B------:R-:W-:Y:S02]  /*14010*/  MOV R194, R192 ;  /* 0x000000c000c27202 */ /* 0x000fe40000000f00 */
[----:B------:R-:W-:Y:S03]  /*14020*/  MOV R192, R178 ;  /* 0x000000b200c07202 */ /* 0x000fe60000000f00 */
[----:B------:R-:W3:Y:S01]  /*14030*/  MUFU.EX2 R178, R3 ;  /* 0x0000000300b27308 */ /* 0x000ee20000000800 */
[----:B-1----:R-:W-:Y:S02]  /*14040*/  F2FP.BF16.F32.PACK_AB R80, R175, R172 ;  /* 0x000000acaf50723e */ /* 0x002fe400000010ff */
[----:B------:R-:W-:Y:S02]  /*14050*/  F2FP.BF16.F32.PACK_AB R84, R209, R206 ;  /* 0x000000ced154723e */ /* 0x000fe400000010ff */
[----:B--2---:R-:W-:Y:S01]  /*14060*/  F2FP.BF16.F32.PACK_AB R82, R179, R195 ;  /* 0x000000c3b352723e */ /* 0x004fe200000010ff */
[----:B------:R-:W1:Y:S01]  /*14070*/  LDSM.16.MT88.4 R96, [R2+0x2000] ;  /* 0x002000000260783b */ /* 0x000e620000004200 */
[----:B------:R-:W-:Y:S02]  /*14080*/  MOV R240, R247 ;  /* 0x000000f700f07202 */ /* 0x000fe40000000f00 */
[----:B------:R-:W-:Y:S02]  /*14090*/  MOV R247, R194 ;  /* 0x000000c200f77202 */ /* 0x000fe40000000f00 */
[----:B------:R-:W-:Y:S01]  /*140a0*/  MUFU.EX2 R194, R116 ;  /* 0x0000007400c27308 */ /* 0x000fe20000000800 */
[----:B------:R-:W-:Y:S01]  /*140b0*/  MOV R227, R246 ;  /* 0x000000f600e37202 */ /* 0x000fe20000000f00 */
[----:B------:R-:W-:Y:S01]  /*140c0*/  IMAD.MOV.U32 R246, RZ, RZ, R248 ;  /* 0x000000fffff67224 */ /* 0x000fe200078e00f8 */
[----:B---3--:R-:W-:Y:S01]  /*140d0*/  F2FP.BF16.F32.PACK_AB R83, R177, R178 ;  /* 0x000000b2b153723e */ /* 0x008fe200000010ff */
[--C-:B------:R-:W-:Y:S01]  /*140e0*/  FFMA.FTZ R3, R240, UR4, -R106.reuse ;  /* 0x00000004f0037c23 */ /* 0x100fe2000801086a */
[----:B------:R-:W-:Y:S01]  /*140f0*/  MOV R248, R176 ;  /* 0x000000b000f87202 */ /* 0x000fe20000000f00 */
[--C-:B------:R-:W-:Y:S04]  /*14100*/  FFMA.FTZ R0, R227, UR4, -R106.reuse ;  /* 0x00000004e3007c23 */ /* 0x100fe8000801086a */
[----:B------:R-:W-:Y:S01]  /*14110*/  MUFU.EX2 R176, R122 ;  /* 0x0000007a00b07308 */ /* 0x000fe20000000800 */
[----:B------:R-:W-:Y:S01]  /*14120*/  MOV R222, R247 ;  /* 0x000000f700de7202 */ /* 0x000fe20000000f00 */
[-C--:B------:R-:W-:Y:S08]  /*14130*/  HMMA.16816.F32.BF16 R4, R80, R92.reuse, R4 ;  /* 0x0000005c5004723c */ /* 0x080ff00000041804 */
[----:B------:R2:W-:Y:S01]  /*14140*/  MUFU.EX2 R122, R79 ;  /* 0x0000004f007a7308 */ /* 0x0005e20000000800 */
[----:B------:R-:W-:Y:S01]  /*14150*/  MOV R247, R183 ;  /* 0x000000b700f77202 */ /* 0x000fe20000000f00 */
[--C-:B------:R-:W-:Y:S08]  /*14160*/  FFMA.FTZ R78, R248, UR4, -R106.reuse ;  /* 0x00000004f84e7c23 */ /* 0x100ff0000801086a */
[----:B------:R-:W-:Y:S01]  /*14170*/  MUFU.EX2 R183, R3 ;  /* 0x0000000300b77308 */ /* 0x000fe20000000800 */
[----:B------:R-:W-:Y:S01]  /*14180*/  MOV R224, R203 ;  /* 0x000000cb00e07202 */ /* 0x000fe20000000f00 */
[C---:B------:R-:W-:Y:S04]  /*14190*/  HMMA.16816.F32.BF16 R8, R84.reuse, R92, R8 ;  /* 0x0000005c5408723c */ /* 0x040fe80000041808 */
[----:B------:R-:W-:Y:S04]  /*141a0*/  MOV R203, R190 ;  /* 0x000000be00cb7202 */ /* 0x000fe80000000f00 */
[----:B------:R3:W-:Y:S01]  /*141b0*/  MUFU.EX2 R190, R0 ;  /* 0x0000000000be7308 */ /* 0x0007e20000000800 */
[--C-:B--2---:R-:W-:Y:S01]  /*141c0*/  FFMA.FTZ R79, R249, UR4, -R106.reuse ;  /* 0x00000004f94f7c23 */ /* 0x104fe2000801086a */
[-C--:B------:R-:W-:Y:S03]  /*141d0*/  HMMA.16816.F32.BF16 R12, R84, R94.reuse, R12 ;  /* 0x0000005e540c723c */ /* 0x080fe6000004180c */
[----:B------:R-:W-:Y:S02]  /*141e0*/  MOV R244, R252 ;  /* 0x000000fc00f47202 */ /* 0x000fe40000000f00 */
[----:B------:R-:W-:Y:S03]  /*141f0*/  MOV R252, R192 ;  /* 0x000000c000fc7202 */ /* 0x000fe60000000f00 */
[----:B------:R-:W2:Y:S01]  /*14200*/  MUFU.EX2 R192, R117 ;  /* 0x0000007500c07308 */ /* 0x000ea20000000800 */
[C---:B------:R-:W-:Y:S01]  /*14210*/  HMMA.16816.F32.BF16 R16, R80.reuse, R94, R16 ;  /* 0x0000005e5010723c */ /* 0x040fe20000041810 */
[----:B------:R-:W-:Y:S03]  /*14220*/  LDSM.16.MT88.4 R92, [R139+0xa800] ;  /* 0x00a800008b5c783b */ /* 0x000fe60000004200 */
[--C-:B---3--:R-:W-:Y:S01]  /*14230*/  FFMA.FTZ R0, R222, UR4, -R106.reuse ;  /* 0x00000004de007c23 */ /* 0x108fe2000801086a */
[----:B------:R-:W-:Y:S02]  /*14240*/  MOV R217, R244 ;  /* 0x000000f400d97202 */ /* 0x000fe40000000f00 */
[----:B------:R-:W-:Y:S01]  /*14250*/  MOV R244, R180 ;  /* 0x000000b400f47202 */ /* 0x000fe20000000f00 */
[-C--:B------:R-:W-:Y:S01]  /*14260*/  HMMA.16816.F32.BF16 R20, R80, R88.reuse, R20 ;  /* 0x000000585014723c */ /* 0x080fe20000041814 */
[----:B------:R-:W-:Y:S02]  /*14270*/  MUFU.EX2 R116, R0 ;  /* 0x0000000000747308 */ /* 0x000fe40000000800 */
[----:B------:R-:W-:Y:S02]  /*14280*/  MOV R218, R246 ;  /* 0x000000f600da7202 */ /* 0x000fe40000000f00 */
[----:B------:R-:W-:Y:S06]  /*14290*/  MOV R246, R181 ;  /* 0x000000b500f67202 */ /* 0x000fec0000000f00 */
[----:B------:R3:W-:Y:S01]  /*142a0*/  MUFU.EX2 R180, R109 ;  /* 0x0000006d00b47308 */ /* 0x0007e20000000800 */
[----:B------:R-:W-:Y:S01]  /*142b0*/  MOV R223, R252 ;  /* 0x000000fc00df7202 */ /* 0x000fe20000000f00 */
[C---:B------:R-:W-:Y:S08]  /*142c0*/  HMMA.16816.F32.BF16 R24, R84.reuse, R88, R24 ;  /* 0x000000585418723c */ /* 0x040ff00000041818 */
[----:B------:R4:W-:Y:S01]  /*142d0*/  MUFU.EX2 R181, R69 ;  /* 0x0000004500b57308 */ /* 0x0009e20000000800 */
[----:B------:R-:W-:Y:S09]  /*142e0*/  MOV R227, R191 ;  /* 0x000000bf00e37202 */ /* 0x000ff20000000f00 */
[----:B------:R-:W-:Y:S01]  /*142f0*/  MUFU.EX2 R191, R112 ;  /* 0x0000007000bf7308 */ /* 0x000fe20000000800 */
[----:B------:R-:W-:Y:S01]  /*14300*/  MOV R240, R189 ;  /* 0x000000bd00f07202 */ /* 0x000fe20000000f00 */
[-C--:B------:R-:W-:Y:S08]  /*14310*/  HMMA.16816.F32.BF16 R28, R84, R90.reuse, R28 ;  /* 0x0000005a541c723c */ /* 0x080ff0000004181c */
[----:B------:R5:W-:Y:S01]  /*14320*/  MUFU.EX2 R189, R111 ;  /* 0x0000006f00bd7308 */ /* 0x000be20000000800 */
[----:B------:R-:W-:Y:S01]  /*14330*/  MOV R252, R182 ;  /* 0x000000b600fc7202 */ /* 0x000fe20000000f00 */
[--C-:B---3--:R-:W-:Y:S01]  /*14340*/  FFMA.FTZ R109, R76, UR4, -R106.reuse ;  /* 0x000000044c6d7c23 */ /* 0x108fe2000801086a */
[----:B------:R-:W-:Y:S07]  /*14350*/  F2FP.BF16.F32.PACK_AB R76, R125, R124 ;  /* 0x0000007c7d4c723e */ /* 0x000fee00000010ff */
[----:B------:R-:W3:Y:S01]  /*14360*/  MUFU.EX2 R182, R108 ;  /* 0x0000006c00b67308 */ /* 0x000ee20000000800 */
[C---:B------:R-:W-:Y:S01]  /*14370*/  HMMA.16816.F32.BF16 R32, R80.reuse, R90, R32 ;  /* 0x0000005a5020723c */ /* 0x040fe20000041820 */
[----:B------:R-:W3:Y:S08]  /*14380*/  LDSM.16.MT88.4 R88, [R137+0xa800] ;  /* 0x00a800008958783b */ /* 0x000ef00000004200 */
[----:B------:R-:W-:Y:S01]  /*14390*/  MUFU.EX2 R109, R109 ;  /* 0x0000006d006d7308 */ /* 0x000fe20000000800 */
[----:B------:R-:W-:Y:S01]  /*143a0*/  FFMA.FTZ R0, R252, UR4, -R106 ;  /* 0x00000004fc007c23 */ /* 0x000fe2000801086a */
[----:B----4-:R-:W-:Y:S01]  /*143b0*/  FADD.FTZ R69, R218, R110 ;  /* 0x0000006eda457221 */ /* 0x010fe20000010000 */
[--C-:B------:R-:W-:Y:S01]  /*143c0*/  FFMA.FTZ R110, R77, UR4, -R106.reuse ;  /* 0x000000044d6e7c23 */ /* 0x100fe2000801086a */
[----:B------:R-:W-:Y:S01]  /*143d0*/  F2FP.BF16.F32.PACK_AB R77, R121, R120 ;  /* 0x00000078794d723e */ /* 0x000fe200000010ff */
[-C--:B-1----:R-:W-:Y:S03]  /*143e0*/  HMMA.16816.F32.BF16 R36, R80, R96.reuse, R36 ;  /* 0x000000605024723c */ /* 0x082fe60000041824 */
[----:B-----5:R-:W-:Y:S01]  /*143f0*/  FADD.FTZ R111, R240, R69 ;  /* 0x00000045f06f7221 */ /* 0x020fe20000010000 */
[----:B------:R-:W-:Y:S01]  /*14400*/  FFMA.FTZ R112, R74, UR4, -R106 ;  /* 0x000000044a707c23 */ /* 0x000fe2000801086a */
[----:B------:R-:W-:Y:S03]  /*14410*/  MUFU.EX2 R110, R110 ;  /* 0x0000006e006e7308 */ /* 0x000fe60000000800 */
[C---:B------:R-:W-:Y:S01]  /*14420*/  HMMA.16816.F32.BF16 R40, R84.reuse, R96, R40 ;  /* 0x000000605428723c */ /* 0x040fe20000041828 */
[----:B------:R-:W4:Y:S06]  /*14430*/  LDL.LU R96, [R1+0x4c] ;  /* 0x00004c0001607983 */ /* 0x000f2c0000300800 */
[----:B------:R-:W-:Y:S01]  /*14440*/  MUFU.EX2 R112, R112 ;  /* 0x0000007000707308 */ /* 0x000fe20000000800 */
[-C--:B------:R-:W-:Y:S08]  /*14450*/  HMMA.16816.F32.BF16 R44, R84, R98.reuse, R44 ;  /* 0x00000062542c723c */ /* 0x080ff0000004182c */
[C---:B------:R-:W-:Y:S08]  /*14460*/  HMMA.16816.F32.BF16 R48, R80.reuse, R98, R48 ;  /* 0x000000625030723c */ /* 0x040ff00000041830 */
[-C--:B------:R-:W-:Y:S08]  /*14470*/  HMMA.16816.F32.BF16 R52, R80, R100.reuse, R52 ;  /* 0x000000645034723c */ /* 0x080ff00000041834 */
[C---:B------:R-:W-:Y:S08]  /*14480*/  HMMA.16816.F32.BF16 R56, R84.reuse, R100, R56 ;  /* 0x000000645438723c */ /* 0x040ff00000041838 */
[-C--:B------:R-:W-:Y:S03]  /*14490*/  HMMA.16816.F32.BF16 R60, R84, R102.reuse, R60 ;  /* 0x00000066543c723c */ /* 0x080fe6000004183c */
[----:B--2---:R-:W-:Y:S02]  /*144a0*/  F2FP.BF16.F32.PACK_AB R84, R192, R176 ;  /* 0x000000b0c054723e */ /* 0x004fe400000010ff */
[----:B------:R-:W-:Y:S02]  /*144b0*/  F2FP.BF16.F32.PACK_AB R86, R193, R194 ;  /* 0x000000c2c156723e */ /* 0x000fe400000010ff */
[----:B------:R-:W-:Y:S01]  /*144c0*/  F2FP.BF16.F32.PACK_AB R85, R183, R190 ;  /* 0x000000beb755723e */ /* 0x000fe200000010ff */
[----:B------:R-:W-:Y:S01]  /*144d0*/  HMMA.16816.F32.BF16 R64, R80, R102, R64 ;  /* 0x000000665040723c */ /* 0x000fe20000041840 */
[----:B------:R-:W-:Y:S03]  /*144e0*/  LDSM.16.MT88.4 R100, [R104+0x2800] ;  /* 0x002800006864783b */ /* 0x000fe60000004200 */
[----:B---3--:R-:W-:Y:S02]  /*144f0*/  F2FP.BF16.F32.PACK_AB R80, R182, R180 ;  /* 0x000000b4b650723e */ /* 0x008fe400000010ff */
[----:B------:R-:W-:Y:S02]  /*14500*/  F2FP.BF16.F32.PACK_AB R81, R181, R123 ;  /* 0x0000007bb551723e */ /* 0x000fe400000010ff */
[----:B------:R-:W-:Y:S01]  /*14510*/  F2FP.BF16.F32.PACK_AB R82, R191, R189 ;  /* 0x000000bdbf52723e */ /* 0x000fe200000010ff */
[----:B----4-:R-:W-:Y:S01]  /*14520*/  FFMA.FTZ R3, R68, R96, R216 ;  /* 0x0000006044037223 */ /* 0x010fe200000100d8 */
[----:B------:R-:W-:Y:S01]  /*14530*/  FFMA.FTZ R68, R188, UR4, -R106 ;  /* 0x00000004bc447c23 */ /* 0x000fe2000801086a */
[----:B------:R-:W1:Y:S01]  /*14540*/  LDSM.16.MT88.4 R96, [R2+0x2800] ;  /* 0x002800000260783b */ /* 0x000e620000004200 */
[----:B------:R-:W2:Y:S01]  /*14550*/  MUFU.EX2 R188, R107 ;  /* 0x0000006b00bc7308 */ /* 0x000ea20000000800 */
[----:B------:R-:W-:Y:S09]  /*14560*/  FADD.FTZ R3, R217, R3 ;  /* 0x00000003d9037221 */ /* 0x000ff20000010000 */
[----:B------:R-:W3:Y:S01]  /*14570*/  MUFU.EX2 R117, R68 ;  /* 0x0000004400757308 */ /* 0x000ee20000000800 */
[----:B--2---:R-:W-:Y:S01]  /*14580*/  F2FP.BF16.F32.PACK_AB R83, R188, R122 ;  /* 0x0000007abc53723e */ /* 0x004fe200000010ff */
[----:B------:R-:W-:Y:S01]  /*14590*/  FADD.FTZ R107, R224, R3 ;  /* 0x00000003e06b7221 */ /* 0x000fe20000010000 */
[----:B------:R-:W-:Y:S01]  /*145a0*/  FADD.FTZ R3, R227, R113 ;  /* 0x00000071e3037221 */ /* 0x000fe20000010000 */
[----:B---3--:R-:W-:Y:S01]  /*145b0*/  F2FP.BF16.F32.PACK_AB R87, R116, R117 ;  /* 0x000000757457723e */ /* 0x008fe200000010ff */
[----:B------:R-:W-:Y:S02]  /*145c0*/  FADD.FTZ R68, R223, R114 ;  /* 0x00000072df447221 */ /* 0x000fe40000010000 */
[----:B------:R-:W-:Y:S01]  /*145d0*/  FADD.FTZ R108, R246, R3 ;  /* 0x00000003f66c7221 */ /* 0x000fe20000010000 */
[-C--:B------:R-:W-:Y:S02]  /*145e0*/  HMMA.16816.F32.BF16 R4, R80, R88.reuse, R4 ;  /* 0x000000585004723c */ /* 0x080fe40000041804 */
[----:B------:R2:W-:Y:S01]  /*145f0*/  MUFU.EX2 R114, R0 ;  /* 0x0000000000727308 */ /* 0x0005e20000000800 */
[----:B------:R-:W-:Y:S01]  /*14600*/  FFMA.FTZ R3, R247, UR4, -R106 ;  /* 0x00000004f7037c23 */ /* 0x000fe2000801086a */
[----:B------:R-:W-:Y:S01]  /*14610*/  FADD.FTZ R69, R244, R68 ;  /* 0x00000044f4457221 */ /* 0x000fe20000010000 */
[----:B------:R-:W-:Y:S01]  /*14620*/  FADD.FTZ R68, R203, R111 ;  /* 0x0000006fcb447221 */ /* 0x000fe20000010000 */
[----:B------:R-:W-:Y:S06]  /*14630*/  FFMA.FTZ R106, R75, UR4, -R106 ;  /* 0x000000044b6a7c23 */ /* 0x000fec000801086a */
[----:B------:R3:W-:Y:S01]  /*14640*/  MUFU.EX2 R113, R3 ;  /* 0x0000000300717308 */ /* 0x0007e20000000800 */
[C---:B------:R-:W-:Y:S04]  /*14650*/  HMMA.16816.F32.BF16 R8, R84.reuse, R88, R8 ;  /* 0x000000585408723c */ /* 0x040fe80000041808 */
[----:B------:R-:W-:Y:S05]  /*14660*/  FADD.FTZ R68, R152, R68 ;  /* 0x0000004498447221 */ /* 0x000fea0000010000 */
[----:B------:R-:W4:Y:S01]  /*14670*/  MUFU.EX2 R106, R106 ;  /* 0x0000006a006a7308 */ /* 0x000f220000000800 */
[----:B------:R-:W-:Y:S01]  /*14680*/  F2FP.BF16.F32.PACK_AB R203, R105, R128 ;  /* 0x0000008069cb723e */ /* 0x000fe200000010ff */
[----:B--2---:R-:W-:Y:S01]  /*14690*/  FADD.FTZ R0, R251, R107 ;  /* 0x0000006bfb007221 */ /* 0x004fe20000010000 */
[-C--:B------:R-:W-:Y:S03]  /*146a0*/  HMMA.16816.F32.BF16 R12, R84, R90.reuse, R12 ;  /* 0x0000005a540c723c */ /* 0x080fe6000004180c */
[----:B------:R-:W-:Y:S01]  /*146b0*/  FADD.FTZ R0, R155, R0 ;  /* 0x000000009b007221 */ /* 0x000fe20000010000 */
[----:B------:R-:W-:Y:S01]  /*146c0*/  FADD.FTZ R68, R153, R68 ;  /* 0x0000004499447221 */ /* 0x000fe20000010000 */
[----:B---3--:R-:W-:Y:S01]  /*146d0*/  FADD.FTZ R3, R187, R69 ;  /* 0x00000045bb037221 */ /* 0x008fe20000010000 */
[----:B------:R-:W-:Y:S01]  /*146e0*/  FADD.FTZ R69, R154, R108 ;  /* 0x0000006c9a457221 */ /* 0x000fe20000010000 */
[----:B------:R-:W-:Y:S01]  /*146f0*/  FADD.FTZ R0, R171, R0 ;  /* 0x00000000ab007221 */ /* 0x000fe20000010000 */
[C---:B------:R-:W-:Y:S01]  /*14700*/  HMMA.16816.F32.BF16 R16, R80.reuse, R90, R16 ;  /* 0x0000005a5010723c */ /* 0x040fe20000041810 */
[----:B------:R-:W2:Y:S03]  /*14710*/  LDSM.16.MT88.4 R88, [R137+0xb000] ;  /* 0x00b000008958783b */ /* 0x000ea60000004200 */
[----:B------:R-:W-:Y:S01]  /*14720*/  FADD.FTZ R69, R169, R69 ;  /* 0x00000045a9457221 */ /* 0x000fe20000010000 */
[----:B------:R-:W-:Y:S01]  /*14730*/  FADD.FTZ R3, R202, R3 ;  /* 0x00000003ca037221 */ /* 0x000fe20000010000 */
[----:B------:R-:W-:Y:S02]  /*14740*/  FADD.FTZ R0, R148, R0 ;  /* 0x0000000094007221 */ /* 0x000fe40000010000 */
[-C--:B------:R-:W-:Y:S01]  /*14750*/  HMMA.16816.F32.BF16 R20, R80, R92.reuse, R20 ;  /* 0x0000005c5014723c */ /* 0x080fe20000041814 */
[----:B------:R-:W-:Y:S02]  /*14760*/  LDSM.16.MT88.4 R152, [R137+0xb800] ;  /* 0x00b800008998783b */ /* 0x000fe40000004200 */
[----:B------:R-:W-:Y:S01]  /*14770*/  FADD.FTZ R75, R170, R69 ;  /* 0x00000045aa4b7221 */ /* 0x000fe20000010000 */
[----:B------:R-:W-:Y:S01]  /*14780*/  FADD.FTZ R69, R168, R68 ;  /* 0x00000044a8457221 */ /* 0x000fe20000010000 */
[----:B------:R-:W-:Y:S01]  /*14790*/  FADD.FTZ R3, R201, R3 ;  /* 0x00000003c9037221 */ /* 0x000fe20000010000 */
[----:B------:R-:W-:Y:S01]  /*147a0*/  F2FP.BF16.F32.PACK_AB R201, R119, R118 ;  /* 0x0000007677c9723e */ /* 0x000fe200000010ff */
[----:B------:R-:W-:Y:S01]  /*147b0*/  FADD.FTZ R0, R197, R0 ;  /* 0x00000000c5007221 */ /* 0x000fe20000010000 */
[C---:B------:R-:W-:Y:S01]  /*147c0*/  HMMA.16816.F32.BF16 R24, R84.reuse, R92, R24 ;  /* 0x0000005c5418723c */ /* 0x040fe20000041818 */
[----:B------:R-:W-:Y:S03]  /*147d0*/  LDSM.16.MT88.4 R168, [R139+0xb800] ;  /* 0x00b800008ba8783b */ /* 0x000fe60000004200 */
[----:B------:R-:W-:Y:S01]  /*147e0*/  FADD.FTZ R74, R200, R3 ;  /* 0x00000003c84a7221 */ /* 0x000fe20000010000 */
[----:B------:R-:W-:Y:S01]  /*147f0*/  FADD.FTZ R3, R198, R69 ;  /* 0x00000045c6037221 */ /* 0x000fe20000010000 */
[----:B------:R-:W-:Y:S01]  /*14800*/  FADD.FTZ R0, R150, R0 ;  /* 0x0000000096007221 */ /* 0x000fe20000010000 */
[----:B------:R-:W-:Y:S01]  /*14810*/  F2FP.BF16.F32.PACK_AB R197, R109, R110 ;  /* 0x0000006e6dc5723e */ /* 0x000fe200000010ff */
        /* <DEDUP_REMOVED lines=9> */
[----:B----4-:R-:W-:Y:S03]  /*148b0*/  F2FP.BF16.F32.PACK_AB R199, R106, R112 ;  /* 0x000000706ac7723e */ /* 0x010fe600000010ff */
[-C--:B-1----:R-:W-:Y:S03]  /*148c0*/  HMMA.16816.F32.BF16 R36, R80, R96.reuse, R36 ;  /* 0x000000605024723c */ /* 0x082fe60000041824 */
[----:B------:R-:W-:Y:S01]  /*148d0*/  FADD.FTZ R69, R157, R68 ;  /* 0x000000449d457221 */ /* 0x000fe20000010000 */
[----:B------:R-:W-:Y:S01]  /*148e0*/  FADD.FTZ R68, R156, R3 ;  /* 0x000000039c447221 */ /* 0x000fe20000010000 */
[----:B------:R-:W-:Y:S01]  /*148f0*/  FADD.FTZ R3, R186, R74 ;  /* 0x0000004aba037221 */ /* 0x000fe20000010000 */
[----:B------:R-:W-:Y:S01]  /*14900*/  FADD.FTZ R74, R147, R0 ;  /* 0x00000000934a7221 */ /* 0x000fe20000010000 */
[----:B------:R-:W-:Y:S01]  /*14910*/  FADD.FTZ R69, R184, R69 ;  /* 0x00000045b8457221 */ /* 0x000fe20000010000 */
[C---:B------:R-:W-:Y:S01]  /*14920*/  HMMA.16816.F32.BF16 R40, R84.reuse, R96, R40 ;  /* 0x000000605428723c */ /* 0x040fe20000041828 */
[----:B------:R-:W-:Y:S03]  /*14930*/  LDSM.16.MT88.4 R184, [R2+0x3800] ;  /* 0x0038000002b8783b */ /* 0x000fe60000004200 */
[----:B------:R-:W-:Y:S01]  /*14940*/  FADD.FTZ R0, R196, R3 ;  /* 0x00000003c4007221 */ /* 0x000fe20000010000 */
[----:B------:R-:W-:Y:S01]  /*14950*/  FADD.FTZ R68, R159, R68 ;  /* 0x000000449f447221 */ /* 0x000fe20000010000 */
[----:B------:R-:W-:Y:S02]  /*14960*/  FADD.FTZ R3, R250, R69 ;  /* 0x00000045fa037221 */ /* 0x000fe40000010000 */
[-C--:B------:R-:W-:Y:S03]  /*14970*/  HMMA.16816.F32.BF16 R44, R84, R98.reuse, R44 ;  /* 0x00000062542c723c */ /* 0x080fe6000004182c */
[----:B------:R-:W-:Y:S01]  /*14980*/  FADD.FTZ R0, R163, R0 ;  /* 0x00000000a3007221 */ /* 0x000fe20000010000 */
[----:B------:R-:W-:Y:S04]  /*14990*/  FADD.FTZ R3, R161, R3 ;  /* 0x00000003a1037221 */ /* 0x000fe80000010000 */
[C---:B------:R-:W-:Y:S01]  /*149a0*/  HMMA.16816.F32.BF16 R48, R80.reuse, R98, R48 ;  /* 0x000000625030723c */ /* 0x040fe20000041830 */
[----:B------:R1:W4:Y:S03]  /*149b0*/  LDSM.16.MT88.4 R96, [R2+0x3000] ;  /* 0x003000000260783b */ /* 0x0003260000004200 */
[----:B------:R-:W-:Y:S04]  /*149c0*/  FADD.FTZ R3, R226, R3 ;  /* 0x00000003e2037221 */ /* 0x000fe80000010000 */
[-C--:B------:R-:W-:Y:S03]  /*149d0*/  HMMA.16816.F32.BF16 R52, R80, R100.reuse, R52 ;  /* 0x000000645034723c */ /* 0x080fe60000041834 */
[----:B------:R-:W-:Y:S04]  /*149e0*/  FADD.FTZ R3, R166, R3 ;  /* 0x00000003a6037221 */ /* 0x000fe80000010000 */
[----:B------:R-:W-:Y:S01]  /*149f0*/  FADD.FTZ R3, R225, R3 ;  /* 0x00000003e1037221 */ /* 0x000fe20000010000 */
[C---:B------:R-:W-:Y:S01]  /*14a00*/  HMMA.16816.F32.BF16 R56, R84.reuse, R100, R56 ;  /* 0x000000645438723c */ /* 0x040fe20000041838 */
[----:B------:R5:W-:Y:S10]  /*14a10*/  MUFU.EX2 R100, R78 ;  /* 0x0000004e00647308 */ /* 0x000bf40000000800 */
[----:B------:R2:W3:Y:S01]  /*14a20*/  MUFU.EX2 R101, R79 ;  /* 0x0000004f00657308 */ /* 0x0004e20000000800 */
[-C--:B------:R-:W-:Y:S01]  /*14a30*/  HMMA.16816.F32.BF16 R60, R84, R102.reuse, R60 ;  /* 0x00000066543c723c */ /* 0x080fe2000004183c */
[----:B------:R-:W4:Y:S02]  /*14a40*/  LDSM.16.MT88.4 R84, [R104+0x3000] ;  /* 0x003000006854783b */ /* 0x000f240000004200 */
[----:B-1----:R-:W-:Y:S01]  /*14a50*/  FADD.FTZ R2, R245, R68 ;  /* 0x00000044f5027221 */ /* 0x002fe20000010000 */
[----:B-----5:R-:W-:Y:S04]  /*14a60*/  F2FP.BF16.F32.PACK_AB R78, R130, R127 ;  /* 0x0000007f824e723e */ /* 0x020fe800000010ff */
[----:B------:R-:W-:Y:S04]  /*14a70*/  HMMA.16816.F32.BF16 R64, R80, R102, R64 ;  /* 0x000000665040723c */ /* 0x000fe80000041840 */
[----:B--2---:R-:W-:Y:S01]  /*14a80*/  F2FP.BF16.F32.PACK_AB R79, R115, R126 ;  /* 0x0000007e734f723e */ /* 0x004fe200000010ff */
[----:B------:R-:W-:Y:S01]  /*14a90*/  FADD.FTZ R2, R160, R2 ;  /* 0x00000002a0027221 */ /* 0x000fe20000010000 */
[----:B------:R-:W-:Y:S02]  /*14aa0*/  F2FP.BF16.F32.PACK_AB R80, R133, R134 ;  /* 0x000000868550723e */ /* 0x000fe400000010ff */
[----:B------:R-:W-:Y:S01]  /*14ab0*/  F2FP.BF16.F32.PACK_AB R82, R135, R131 ;  /* 0x000000838752723e */ /* 0x000fe200000010ff */
[----:B------:R-:W-:Y:S01]  /*14ac0*/  FADD.FTZ R2, R167, R2 ;  /* 0x00000002a7027221 */ /* 0x000fe20000010000 */
[----:B------:R-:W-:Y:S01]  /*14ad0*/  F2FP.BF16.F32.PACK_AB R81, R114, R113 ;  /* 0x000000717251723e */ /* 0x000fe200000010ff */
[-C--:B------:R-:W-:Y:S05]  /*14ae0*/  HMMA.16816.F32.BF16 R4, R76, R88.reuse, R4 ;  /* 0x000000584c04723c */ /* 0x080fea0000041804 */
[----:B---3--:R-:W-:Y:S07]  /*14af0*/  F2FP.BF16.F32.PACK_AB R83, R101, R100 ;  /* 0x000000646553723e */ /* 0x008fee00000010ff */
[C---:B------:R-:W-:Y:S01]  /*14b00*/  HMMA.16816.F32.BF16 R8, R80.reuse, R88, R8 ;  /* 0x000000585008723c */ /* 0x040fe20000041808 */
[----:B------:R-:W1:Y:S10]  /*14b10*/  MUFU.EX2 R89, R140 ;  /* 0x0000008c00597308 */ /* 0x000e740000000800 */
[----:B------:R-:W2:Y:S01]  /*14b20*/  MUFU.EX2 R88, R141 ;  /* 0x0000008d00587308 */ /* 0x000ea20000000800 */
[-C--:B------:R-:W-:Y:S03]  /*14b30*/  HMMA.16816.F32.BF16 R12, R80, R90.reuse, R12 ;  /* 0x0000005a500c723c */ /* 0x080fe6000004180c */
[----:B-1----:R-:W-:Y:S05]  /*14b40*/  F2FP.BF16.F32.PACK_AB R200, R89, R136 ;  /* 0x0000008859c8723e */ /* 0x002fea00000010ff */
[C---:B------:R-:W-:Y:S01]  /*14b50*/  HMMA.16816.F32.BF16 R16, R76.reuse, R90, R16 ;  /* 0x0000005a4c10723c */ /* 0x040fe20000041810 */
[----:B------:R-:W-:Y:S03]  /*14b60*/  MUFU.EX2 R91, R145 ;  /* 0x00000091005b7308 */ /* 0x000fe60000000800 */
[----:B--2---:R-:W-:Y:S07]  /*14b70*/  F2FP.BF16.F32.PACK_AB R202, R129, R88 ;  /* 0x0000005881ca723e */ /* 0x004fee00000010ff */
[----:B------:R-:W-:Y:S01]  /*14b80*/  MUFU.EX2 R90, R143 ;  /* 0x0000008f005a7308 */ /* 0x000fe20000000800 */
[-C--:B------:R-:W-:Y:S08]  /*14b90*/  HMMA.16816.F32.BF16 R20, R76, R92.reuse, R20 ;  /* 0x0000005c4c14723c */ /* 0x080ff00000041814 */
[C---:B------:R-:W-:Y:S01]  /*14ba0*/  HMMA.16816.F32.BF16 R24, R80.reuse, R92, R24 ;  /* 0x0000005c5018723c */ /* 0x040fe20000041818 */
[----:B------:R-:W1:Y:S10]  /*14bb0*/  MUFU.EX2 R93, R144 ;  /* 0x00000090005d7308 */ /* 0x000e740000000800 */
[----:B------:R-:W2:Y:S01]  /*14bc0*/  MUFU.EX2 R92, R142 ;  /* 0x0000008e005c7308 */ /* 0x000ea20000000800 */
[-C--:B------:R-:W-:Y:S03]  /*14bd0*/  HMMA.16816.F32.BF16 R28, R80, R94.reuse, R28 ;  /* 0x0000005e501c723c */ /* 0x080fe6000004181c */
[----:B-1----:R-:W-:Y:S05]  /*14be0*/  F2FP.BF16.F32.PACK_AB R198, R93, R91 ;  /* 0x0000005b5dc6723e */ /* 0x002fea00000010ff */
[C---:B------:R-:W-:Y:S04]  /*14bf0*/  HMMA.16816.F32.BF16 R32, R76.reuse, R94, R32 ;  /* 0x0000005e4c20723c */ /* 0x040fe80000041820 */
[----:B--2---:R-:W-:Y:S04]  /*14c00*/  F2FP.BF16.F32.PACK_AB R196, R92, R90 ;  /* 0x0000005a5cc4723e */ /* 0x004fe800000010ff */
[-C--:B----4-:R-:W-:Y:S08]  /*14c10*/  HMMA.16816.F32.BF16 R36, R76, R96.reuse, R36 ;  /* 0x000000604c24723c */ /* 0x090ff00000041824 */
[C---:B------:R-:W-:Y:S08]  /*14c20*/  HMMA.16816.F32.BF16 R40, R80.reuse, R96, R40 ;  /* 0x000000605028723c */ /* 0x040ff00000041828 */
[-C--:B------:R-:W-:Y:S08]  /*14c30*/  HMMA.16816.F32.BF16 R44, R80, R98.reuse, R44 ;  /* 0x00000062502c723c */ /* 0x080ff0000004182c */
[C---:B------:R-:W-:Y:S08]  /*14c40*/  HMMA.16816.F32.BF16 R48, R76.reuse, R98, R48 ;  /* 0x000000624c30723c */ /* 0x040ff00000041830 */
[-C--:B------:R-:W-:Y:S08]  /*14c50*/  HMMA.16816.F32.BF16 R52, R76, R84.reuse, R52 ;  /* 0x000000544c34723c */ /* 0x080ff00000041834 */
[C---:B------:R-:W-:Y:S08]  /*14c60*/  HMMA.16816.F32.BF16 R56, R80.reuse, R84, R56 ;  /* 0x000000545038723c */ /* 0x040ff00000041838 */
[-C--:B------:R-:W-:Y:S08]  /*14c70*/  HMMA.16816.F32.BF16 R60, R80, R86.reuse, R60 ;  /* 0x00000056503c723c */ /* 0x080ff0000004183c */
[----:B------:R-:W-:Y:S08]  /*14c80*/  HMMA.16816.F32.BF16 R64, R76, R86, R64 ;  /* 0x000000564c40723c */ /* 0x000ff00000041840 */
[-C--:B------:R-:W-:Y:S05]  /*14c90*/  HMMA.16816.F32.BF16 R144, R200, R152.reuse, R4 ;  /* 0x00000098c890723c */ /* 0x080fea0000041804 */
[----:B------:R-:W-:Y:S01]  /*14ca0*/  FADD.FTZ R5, R239, R0 ;  /* 0x00000000ef057221 */ /* 0x000fe20000010000 */
[----:B------:R-:W-:Y:S02]  /*14cb0*/  FADD.FTZ R4, R243, R74 ;  /* 0x0000004af3047221 */ /* 0x000fe40000010000 */
[C---:B------:R-:W-:Y:S04]  /*14cc0*/  HMMA.16816.F32.BF16 R140, R196.reuse, R152, R8 ;  /* 0x00000098c48c723c */ /* 0x040fe80000041808 */
[----:B------:R-:W-:Y:S01]  /*14cd0*/  FADD.FTZ R4, R162, R4 ;  /* 0x00000004a2047221 */ /* 0x000fe20000010000 */
[----:B------:R-:W-:Y:S03]  /*14ce0*/  FADD.FTZ R11, R172, R3 ;  /* 0x00000003ac0b7221 */ /* 0x000fe60000010000 */
        /* <DEDUP_REMOVED lines=82> */
[----:B------:R-:W-:Y:S01]  /*15210*/  IADD3 R0, PT, PT, R235, -0x1, RZ ;  /* 0xffffffffeb007810 */ /* 0x000fe20007ffe0ff */
[----:B------:R2:W-:Y:S01]  /*15220*/  STL [R1+0x40], R5 ;  /* 0x0000400501007387 */ /* 0x0005e20000100800 */
[----:B------:R-:W-:Y:S01]  /*15230*/  FADD.FTZ R4, R106, R4 ;  /* 0x000000046a047221 */ /* 0x000fe20000010000 */
[----:B------:R-:W-:Y:S01]  /*15240*/  FADD.FTZ R3, R129, R3 ;  /* 0x0000000381037221 */ /* 0x000fe20000010000 */
[----:B------:R-:W-:Y:S03]  /*15250*/  HMMA.16816.F32.BF16 R200, R200, R6, R64 ;  /* 0x00000006c8c8723c */ /* 0x000fe60000041840 */
[----:B------:R2:W-:Y:S01]  /*15260*/  STL [R1+0x4c], R4 ;  /* 0x00004c0401007387 */ /* 0x0005e20000100800 */
[----:B------:R-:W-:Y:S02]  /*15270*/  MOV R235, R0 ;  /* 0x0000000000eb7202 */ /* 0x000fe40000000f00 */
[----:B------:R-:W-:Y:S01]  /*15280*/  MOV R134, R70 ;  /* 0x0000004600867202 */ /* 0x000fe20000000f00 */
[----:B------:R2:W-:Y:S01]  /*15290*/  STL [R1+0x44], R3 ;  /* 0x0000440301007387 */ /* 0x0005e20000100800 */
[----:B------:R-:W-:Y:S02]  /*152a0*/  MOV R133, R73 ;  /* 0x0000004900857202 */ /* 0x000fe40000000f00 */
[----:B------:R-:W-:Y:S01]  /*152b0*/  MOV R136, R71 ;  /* 0x0000004700887202 */ /* 0x000fe20000000f00 */
[----:B------:R2:W-:Y:S01]  /*152c0*/  STL [R1+0x48], R2 ;  /* 0x0000480201007387 */ /* 0x0005e20000100800 */
[----:B------:R-:W-:Y:S01]  /*152d0*/  MOV R135, R72 ;  /* 0x0000004800877202 */ /* 0x000fe20000000f00 */
[----:B------:R-:W-:Y:S07]  /*152e0*/  @P1 BRA `(.L_x_573) ;  /* 0xffffff8800281947 */ /* 0x000fee000383ffff */
.L_x_572:
[----:B--2---:R-:W2:Y:S04]  /*152f0*/  LDL.LU R4, [R1+0x44] ;  /* 0x0000440001047983 */ /* 0x004ea80000300800 */
        /* <DEDUP_REMOVED lines=210> */
[----:B-----5:R-:W-:Y:S01]  /*16020*/  @P5 FFMA.FTZ R27, R72, R5, R0 ;  /* 0x00000005481b5223 */ /* 0x020fe20000010000 */
        /* <DEDUP_REMOVED lines=19> */
.L_x_576:
        /* <DEDUP_REMOVED lines=69> */
.L_x_578:
[----:B------:R-:W-:Y:S05]  /*165b0*/  BSYNC.RECONVERGENT B0 ;  /* 0x0000000000007941 */ /* 0x000fea0003800200 */
.L_x_577:
        /* <DEDUP_REMOVED lines=40> */
.L_x_580:
[----:B------:R-:W-:Y:S05]  /*16840*/  BSYNC.RECONVERGENT B0 ;  /* 0x0000000000007941 */ /* 0x000fea0003800200 */
.L_x_579:
        /* <DEDUP_REMOVED lines=18> */
.L_x_582:
[----:B------:R-:W-:Y:S05]  /*16970*/  BSYNC.RECONVERGENT B0 ;  /* 0x0000000000007941 */ /* 0x000fea0003800200 */
.L_x_581:
        /* <DEDUP_REMOVED lines=16> */
.L_x_584:
[----:B------:R-:W-:Y:S05]  /*16a80*/  BSYNC.RECONVERGENT B0 ;  /* 0x0000000000007941 */ /* 0x000fea0003800200 */
.L_x_583:
        /* <DEDUP_REMOVED lines=16> */
.L_x_586:
[----:B------:R-:W-:Y:S05]  /*16b90*/  BSYNC.RECONVERGENT B0 ;  /* 0x0000000000007941 */ /* 0x000fea0003800200 */
.L_x_585:
        /* <DEDUP_REMOVED lines=16> */
.L_x_588:
[----:B------:R-:W-:Y:S05]  /*16ca0*/  BSYNC.RECONVERGENT B0 ;  /* 0x0000000000007941 */ /* 0x000fea0003800200 */
.L_x_587:
        /* <DEDUP_REMOVED lines=16> */
.L_x_590:
[----:B------:R-:W-:Y:S05]  /*16db0*/  BSYNC.RECONVERGENT B0 ;  /* 0x0000000000007941 */ /* 0x000fea0003800200 */
.L_x_589:
        /* <DEDUP_REMOVED lines=16> */
.L_x_592:
[----:B------:R-:W-:Y:S05]  /*16ec0*/  BSYNC.RECONVERGENT B0 ;  /* 0x0000000000007941 */ /* 0x000fea0003800200 */
.L_x_591:
        /* <DEDUP_REMOVED lines=15> */
.L_x_593:
        /* <DEDUP_REMOVED lines=12> */
.L_x_2693:


//--------------------- .text._ZN5flash16flash_fwd_kernelI23Flash_fwd_kernel_traitsILi64ELi128ELi128ELi4ELb0ELb0EN7cutlass10bfloat16_tE19Flash_kernel_traitsILi64ELi128ELi128ELi4ES3_EELb0ELb0ELb1ELb0ELb0ELb1ELb0ELb0EEEvNS_16Flash_fwd_paramsE --------------------------
	.section	.text._ZN5flash16flash_fwd_kernelI23Flash_fwd_kernel_traitsILi64ELi128ELi128ELi4ELb0ELb0EN7cutlass10bfloat16_tE19Flash_kernel_traitsILi64ELi128ELi128ELi4ES3_EELb0ELb0ELb1ELb0ELb0ELb1ELb0ELb0EEEvNS_16Flash_fwd_paramsE,"ax",@progbits
	.align	128
        .global         _ZN5flash16flash_fwd_kernelI23Flash_fwd_kernel_traitsILi64ELi128ELi128ELi4ELb0ELb0EN7cutlass10bfloat16_tE19Flash_kernel_traitsILi64ELi128ELi128ELi4ES3_EELb0ELb0ELb1ELb0ELb0ELb1ELb0ELb0EEEvNS_16Flash_fwd_paramsE
        .type           _ZN5flash16flash_fwd_kernelI23Flash_fwd_kernel_traitsILi64ELi128ELi128ELi4ELb0ELb0EN7cutlass10bfloat16_tE19Flash_kernel_traitsILi64ELi128ELi128ELi4ES3_EELb0ELb0ELb1ELb0ELb0ELb1ELb0ELb0EEEvNS_16Flash_fwd_paramsE,@function
        .size           _ZN5flash16flash_fwd_kernelI23Flash_fwd_kernel_traitsILi64ELi128ELi128ELi4ELb0ELb0EN7cutlass10bfloat16_tE19Flash_kernel_traitsILi64ELi128ELi128ELi4ES3_EELb0ELb0ELb1ELb0ELb0ELb1ELb0ELb0EEEvNS_16Flash_fwd_paramsE,(.L_x_2694 - _ZN5flash16flash_fwd_kernelI23Flash_fwd_kernel_traitsILi64ELi128ELi128ELi4ELb0ELb0EN7cutlass10bfloat16_tE19Flash_kernel_traitsILi64ELi128ELi128ELi4ES3_EELb0ELb0ELb1ELb0ELb0ELb1ELb0ELb0EEEvNS_16Flash_fwd_paramsE)
        .other          _ZN5flash16flash_fwd_kernelI23Flash_fwd_kernel_traitsILi64ELi128ELi128ELi4ELb0ELb0EN7cutlass10bfloat16_tE19Flash_kernel_traitsILi64ELi128ELi128ELi4ES3_EELb0ELb0ELb1ELb0ELb0ELb1ELb0ELb0EEEvNS_16Flash_fwd_paramsE,@"STO_CUDA_ENTRY STV_DEFAULT"
_ZN5flash16flash_fwd_kernelI23Flash_fwd_kernel_traitsILi64ELi128ELi128ELi4ELb0ELb0EN7cutlass10bfloat16_tE19Flash_kernel_traitsILi64ELi128ELi128ELi4ES3_EELb0ELb0ELb1ELb0ELb0ELb1ELb0ELb0EEEvNS_16Flash_fwd_paramsE:
.text._ZN5flash16flash_fwd_kernelI23Flash_fwd_kernel_traitsILi64ELi128ELi128ELi4ELb0ELb0EN7cutlass10bfloat16_tE19Flash_kernel_traitsILi64ELi128ELi128ELi4ES3_EELb0ELb0ELb1ELb0ELb0ELb1ELb0ELb0EEEvNS_16Flash_fwd_paramsE:
[----:B------:R-:W1:Y:S01]  /*0000*/  LDC R1, c[0x0][0x37c] ;  /* 0x0000df00ff017b82 */ /* 0x000e620000000800 */
[----:B------:R-:W2:Y:S07]  /*0010*/  LDCU.64 UR10, c[0x0][0x460] ;  /* 0x00008c00ff0a77ac */ /* 0x000eae0008000a00 */
[----:B------:R-:W3:Y:S01]  /*0020*/  S2UR UR26, SR_CTAID.Y ;  /* 0x00000000001a79c3 */ /* 0x000ee20000002600 */
[----:B-1----:R-:W-:Y:S01]  /*0030*/  VIADD R1, R1, 0xffffff00 ;  /* 0xffffff0001017836 */ /* 0x002fe20000000000 */
[----:B------:R-:W1:Y:S01]  /*0040*/  LDCU.64 UR8, c[0x0][0x470] ;  /* 0x00008e00ff0877ac */ /* 0x000e620008000a00 */
[----:B------:R-:W3:Y:S01]  /*0050*/  LDCU.64 UR14, c[0x0][0x460] ;  /* 0x00008c00ff0e77ac */ /* 0x000ee20008000a00 */
[----:B------:R-:W4:Y:S01]  /*0060*/  LDCU.U8 UR12, c[0x0][0x532] ;  /* 0x0000a640ff0c77ac */ /* 0x000f220008000000 */
[----:B------:R-:W4:Y:S01]  /*0070*/  LDCU.64 UR6, c[0x0][0x468] ;  /* 0x00008d00ff0677ac */ /* 0x000f220008000a00 */
[----:B--2---:R-:W-:Y:S01]  /*0080*/  ISETP.NE.U32.AND P4, PT, RZ, UR10, PT ;  /* 0x0000000aff007c0c */ /* 0x004fe2000bf85070 */
[----:B------:R-:W-:-:S02]  /*0090*/  UISETP.NE.U32.AND UP4, UPT, UR10, URZ, UPT ;  /* 0x000000ff0a00728c */ /* 0x000fc4000bf85070 */
[----:B-1----:R-:W-:Y:S01]  /*00a0*/  UISETP.NE.U32.AND UP3, UPT, UR8, URZ, UPT ;  /* 0x000000ff0800728c */ /* 0x002fe2000bf65070 */
[----:B------:R-:W-:Y:S01]  /*00b0*/  ISETP.NE.AND.EX P4, PT, RZ, UR11, PT, P4 ;  /* 0x0000000bff007c0c */ /* 0x000fe2000bf85340 */
[----:B------:R-:W1:Y:S01]  /*00c0*/  LDCU.64 UR4, c[0x0][0x478] ;  /* 0x00008f00ff0477ac */ /* 0x000e620008000a00 */
[----:B------:R-:W-:Y:S01]  /*00d0*/  UISETP.NE.AND.EX UP4, UPT, UR11, URZ, UPT, UP4 ;  /* 0x000000ff0b00728c */ /* 0x000fe2000bf85340 */
[----:B------:R-:W2:Y:S01]  /*00e0*/  LDCU.64 UR20, c[0x0][0x358] ;  /* 0x00006b00ff1477ac */ /* 0x000ea20008000a00 */
[----:B------:R-:W-:-:S04]  /*00f0*/  UISETP.NE.AND.EX UP3, UPT, UR9, URZ, UPT, UP3 ;  /* 0x000000ff0900728c */ /* 0x000fc8000bf65330 */
[----:B------:R-:W-:Y:S01]  /*0100*/  PLOP3.LUT P2, PT, PT, PT, UP4, 0x80, 0x8 ;  /* 0x000000000008781c */ /* 0x000fe20003f4f048 */
[----:B---3--:R-:W-:Y:S02]  /*0110*/  UIMAD.WIDE.U32 UR14, UR26, 0x4, UR14 ;  /* 0x000000041a0e78a5 */ /* 0x008fe4000f8e000e */
[----:B------:R-:W-:Y:S02]  /*0120*/  USHF.L.U32 UR11, UR26, 0x2, URZ ;  /* 0x000000021a0b7899 */ /* 0x000fe400080006ff */
[----:B----4-:R-:W-:Y:S02]  /*0130*/  UISETP.NE.AND UP5, UPT, UR12, URZ, UPT ;  /* 0x000000ff0c00728c */ /* 0x010fe4000bfa5270 */
[----:B------:R-:W-:Y:S01]  /*0140*/  UISETP.EQ.U32.AND UP2, UPT, UR6, URZ, UPT ;  /* 0x000000ff0600728c */ /* 0x000fe2000bf42070 */
[----:B------:R-:W-:Y:S01]  /*0150*/  IMAD.U32 R2, RZ, RZ, UR14 ;  /* 0x0000000eff027e24 */ /* 0x000fe2000f8e00ff */
[----:B------:R-:W-:Y:S01]  /*0160*/  USHF.R.U32.HI UR10, URZ, 0x1e, UR26 ;  /* 0x0000001eff0a7899 */ /* 0x000fe2000801161a */
[----:B------:R-:W-:Y:S01]  /*0170*/  IMAD.U32 R3, RZ, RZ, UR15 ;  /* 0x0000000fff037e24 */ /* 0x000fe2000f8e00ff */
[----:B------:R-:W-:Y:S01]  /*0180*/  @UP3 UIADD3 UR12, UP1, UPT, UR11, UR8, URZ ;  /* 0x000000080b0c3290 */ /* 0x000fe2000ff3e0ff */
[----:B------:R-:W-:Y:S01]  /*0190*/  PLOP3.LUT P1, PT, PT, PT, UP3, 0x80, 0x8 ;  /* 0x000000000008781c */ /* 0x000fe20003f2f038 */
[----:B------:R-:W-:-:S02]  /*01a0*/  UISETP.EQ.OR.EX UP2, UPT, UR7, URZ, !UP5, UP2 ;  /* 0x000000ff0700728c */ /* 0x000fc4000ef42720 */
[----:B-1----:R-:W-:Y:S01]  /*01b0*/  UISETP.NE.U32.AND UP0, UPT, UR4, URZ, UPT ;  /* 0x000000ff0400728c */ /* 0x002fe2000bf05070 */
[----:B--2---:R-:W2:Y:S01]  /*01c0*/  @P4 LDG.E R8, desc[UR20][R2.64] ;  /* 0x0000001402084981 */ /* 0x004ea2000c1e1900 */
[----:B------:R-:W-:Y:S02]  /*01d0*/  @UP3 UIADD3.X UR13, UPT, UPT, UR10, UR9, URZ, UP1, !UPT ;  /* 0x000000090a0d3290 */ /* 0x000fe40008ffe4ff */
[----:B------:R-:W-:Y:S01]  /*01e0*/  UIADD3 UR8, UP1, UPT, UR11, UR6, URZ ;  /* 0x000000060b087290 */ /* 0x000fe2000ff3e0ff */
[----:B------:R1:W3:Y:S01]  /*01f0*/  @P2 LDG.E R7, desc[UR20][R2.64+0x4] ;  /* 0x0000041402072981 */ /* 0x0002e2000c1e1900 */
[----:B------:R-:W-:Y:S01]  /*0200*/  UISETP.NE.AND.EX UP0, UPT, UR5, URZ, UPT, UP0 ;  /* 0x000000ff0500728c */ /* 0x000fe2000bf05300 */
[----:B------:R-:W-:Y:S01]  /*0210*/  PLOP3.LUT P3, PT, PT, PT, UP2, 0x80, 0x8 ;  /* 0x000000000008781c */ /* 0x000fe20003f6f028 */
[----:B------:R-:W-:-:S04]  /*0220*/  UIADD3.X UR9, UPT, UPT, UR10, UR7, URZ, UP1, !UPT ;  /* 0x000000070a097290 */ /* 0x000fc80008ffe4ff */
[----:B------:R-:W-:-:S05]  /*0230*/  PLOP3.LUT P0, PT, PT, PT, UP0, 0x80, 0x8 ;  /* 0x000000000008781c */ /* 0x000fca0003f0f008 */
[----:B------:R-:W-:Y:S01]  /*0240*/  @UP0 UIADD3 UR4, UP1, UPT, UR11, UR4, URZ ;  /* 0x000000040b040290 */ /* 0x000fe2000ff3e0ff */
[----:B-1----:R-:W-:Y:S02]  /*0250*/  IMAD.U32 R2, RZ, RZ, UR12 ;  /* 0x0000000cff027e24 */ /* 0x002fe4000f8e00ff */
[----:B------:R-:W-:-:S05]  /*0260*/  IMAD.U32 R3, RZ, RZ, UR13 ;  /* 0x0000000dff037e24 */ /* 0x000fca000f8e00ff */
[----:B------:R1:W4:Y:S01]  /*0270*/  @P1 LDG.E R0, desc[UR20][R2.64] ;  /* 0x0000001402001981 */ /* 0x000322000c1e1900 */
[----:B------:R-:W-:Y:S01]  /*0280*/  @UP0 UIADD3.X UR5, UPT, UPT, UR10, UR5, URZ, UP1, !UPT ;  /* 0x000000050a050290 */ /* 0x000fe20008ffe4ff */
[----:B------:R-:W-:-:S05]  /*0290*/  IMAD.U32 R4, RZ, RZ, UR4 ;  /* 0x00000004ff047e24 */ /* 0x000fca000f8e00ff */
[----:B------:R-:W-:-:S05]  /*02a0*/  IMAD.U32 R5, RZ, RZ, UR5 ;  /* 0x00000005ff057e24 */ /* 0x000fca000f8e00ff */
[----:B------:R2:W5:Y:S01]  /*02b0*/  @P0 LDG.E R4, desc[UR20][R4.64] ;  /* 0x0000001404040981 */ /* 0x000562000c1e1900 */
[----:B-1----:R-:W-:Y:S02]  /*02c0*/  IMAD.U32 R2, RZ, RZ, UR8 ;  /* 0x00000008ff027e24 */ /* 0x002fe4000f8e00ff */
[----:B------:R-:W-:Y:S01]  /*02d0*/  IMAD.U32 R3, RZ, RZ, UR9 ;  /* 0x00000009ff037e24 */ /* 0x000fe2000f8e00ff */
[----:B------:R-:W1:Y:S01]  /*02e0*/  S2UR UR10, SR_CTAID.X ;  /* 0x00000000000a79c3 */ /* 0x000e620000002500 */
[----:B------:R-:W3:Y:S03]  /*02f0*/  @!UP4 LDCU UR24, c[0x0][0x434] ;  /* 0x00008680ff18c7ac */ /* 0x000ee60008000800 */
[----:B------:R-:W4:Y:S01]  /*0300*/  @!P3 LDG.E R6, desc[UR20][R2.64] ;  /* 0x000000140206b981 */ /* 0x000f22000c1e1900 */
[----:B------:R-:W-:Y:S01]  /*0310*/  UMOV UR17, 0xffffffff ;  /* 0xffffffff00117882 */ /* 0x000fe20000000000 */
[----:B------:R-:W-:Y:S01]  /*0320*/  UISETP.NE.U32.AND UP1, UPT, UR6, URZ, UPT ;  /* 0x000000ff0600728c */ /* 0x000fe2000bf25070 */
[----:B------:R-:W-:Y:S01]  /*0330*/  UMOV UR27, 0xffffffff ;  /* 0xffffffff001b7882 */ /* 0x000fe20000000000 */
[----:B------:R-:W-:-:S02]  /*0340*/  UMOV UR25, URZ ;  /* 0x000000ff00197c82 */ /* 0x000fc40008000000 */
[----:B------:R-:W-:Y:S01]  /*0350*/  UISETP.NE.AND.EX UP1, UPT, UR7, URZ, UPT, UP1 ;  /* 0x000000ff0700728c */ /* 0x000fe2000bf25310 */
[----:B------:R-:W2:Y:S01]  /*0360*/  @!UP0 LDCU UR8, c[0x0][0x43c] ;  /* 0x00008780ff0887ac */ /* 0x000ea20008000800 */
[----:B-1----:R-:W-:-:S09]  /*0370*/  USHF.L.U32 UR22, UR10, 0x7, URZ ;  /* 0x000000070a167899 */ /* 0x002fd200080006ff */
[----:B------:R-:W1:Y:S01]  /*0380*/  @!UP1 LDCU UR6, c[0x0][0x438] ;  /* 0x00008700ff0697ac */ /* 0x000e620008000800 */
[----:B--2---:R-:W-:Y:S02]  /*0390*/  @P4 R2UR UR17, R8 ;  /* 0x00000000081142ca */ /* 0x004fe400000e0000 */
[----:B---3--:R-:W-:-:S13]  /*03a0*/  @P2 R2UR UR4, R7 ;  /* 0x00000000070422ca */ /* 0x008fda00000e0000 */
[----:B------:R-:W-:Y:S01]  /*03b0*/  @UP4 UIADD3 UR24, UPT, UPT, UR4, -UR17, URZ ;  /* 0x8000001104184290 */ /* 0x000fe2000fffe0ff */
[----:B------:R-:W2:Y:S03]  /*03c0*/  @!UP0 LDCU.64 UR4, c[0x0][0x488] ;  /* 0x00009100ff0487ac */ /* 0x000ea60008000a00 */
[----:B------:R-:W-:Y:S01]  /*03d0*/  UISETP.GT.AND UP2, UPT, UR24, UR22, UPT ;  /* 0x000000161800728c */ /* 0x000fe2000bf44270 */
[----:B----4-:R-:W-:-:S05]  /*03e0*/  @P1 R2UR UR25, R0 ;  /* 0x00000000001912ca */ /* 0x010fca00000e0000 */
[----:B------:R-:W-:Y:S02]  /*03f0*/  PLOP3.LUT P1, PT, PT, PT, UP2, 0x80, 0x8 ;  /* 0x000000000008781c */ /* 0x000fe40003f2f028 */
[----:B------:R-:W-:Y:S01]  /*0400*/  @!P3 R2UR UR27, R6 ;  /* 0x00000000061bb2ca */ /* 0x000fe200000e0000 */
[----:B-12---:R-:W-:-:S14]  /*0410*/  BRA.U !UP1, `(.L_x_594) ;  /* 0x0000000109187547 */ /* 0x006fdc000b800000 */
[----:B------:R-:W-:-:S13]  /*0420*/  PLOP3.LUT P2, PT, PT, PT, UP5, 0x80, 0x8 ;  /* 0x000000000008781c */ /* 0x000fda0003f4f058 */
[----:B------:R-:W2:Y:S04]  /*0430*/  @P2 LDG.E R0, desc[UR20][R2.64+0x4] ;  /* 0x0000041402002981 */ /* 0x000ea8000c1e1900 */
[----:B------:R-:W3:Y:S01]  /*0440*/  @!P2 LDG.E R2, desc[UR20][R2.64] ;  /* 0x000000140202a981 */ /* 0x000ee2000c1e1900 */
[----:B--2---:R-:W-:-:S13]  /*0450*/  @P2 R2UR UR6, R0 ;  /* 0x00000000000622ca */ /* 0x004fda00000e0000 */
[----:B------:R-:W-:-:S07]  /*0460*/  @UP5 UIADD3 UR6, UPT, UPT, UR6, -UR27, URZ ;  /* 0x8000001b06065290 */ /* 0x000fce000fffe0ff */
[----:B---3--:R-:W-:Y:S02]  /*0470*/  @!P2 R2UR UR6, R2 ;  /* 0x000000000206a2ca */ /* 0x008fe400000e0000 */
.L_x_594:
[----:B-----5:R-:W-:Y:S01]  /*0480*/  @P0 R2UR UR23, R4 ;  /* 0x00000000041702ca */ /* 0x020fe200000e0000 */
[----:B------:R-:W-:Y:S01]  /*0490*/  @!UP0 UISETP.NE.U32.AND UP1, UPT, UR4, URZ, UPT ;  /* 0x000000ff0400828c */ /* 0x000fe2000bf25070 */
[----:B------:R-:W-:-:S13]  /*04a0*/  @!P1 EXIT ;  /* 0x000000000000994d */ /* 0x000fda0003800000 */
[----:B------:R-:W1:Y:S01]  /*04b0*/  LDCU UR18, c[0x0][0x504] ;  /* 0x0000a080ff1277ac */ /* 0x000e620008000800 */
[----:B------:R-:W2:Y:S01]  /*04c0*/  S2R R240, SR_TID.X ;  /* 0x0000000000f07919 */ /* 0x000ea20000002100 */
[----:B------:R-:W-:Y:S01]  /*04d0*/  @!UP0 UISETP.NE.AND.EX UP1, UPT, UR5, URZ, UPT, UP1 ;  /* 0x000000ff0500828c */ /* 0x000fe2000bf25310 */
[----:B------:R-:W3:Y:S03]  /*04e0*/  LDCU UR19, c[0x0][0x508] ;  /* 0x0000a100ff1377ac */ /* 0x000ee60008000800 */
[----:B------:R-:W-:Y:S02]  /*04f0*/  @!UP0 USEL UR8, UR8, URZ, UP1 ;  /* 0x000000ff08088287 */ /* 0x000fe40008800000 */
[----:B------:R-:W-:Y:S02]  /*0500*/  @UP0 UIADD3 UR23, UPT, UPT, UR23, -UR25, URZ ;  /* 0x8000001917170290 */ /* 0x000fe4000fffe0ff */
[----:B------:R-:W-:-:S04]  /*0510*/  @!UP0 UIADD3 UR23, UPT, UPT, UR8, UR6, -UR25 ;  /* 0x0000000608178290 */ /* 0x000fc8000fffe819 */
[----:B------:R-:W-:Y:S02]  /*0520*/  UIADD3 UR4, UPT, UPT, UR23, 0x7f, URZ ;  /* 0x0000007f17047890 */ /* 0x000fe4000fffe0ff */
[----:B-1----:R-:W-:Y:S02]  /*0530*/  UIADD3 UR18, UPT, UPT, UR24, UR18, URZ ;  /* 0x0000001218127290 */ /* 0x002fe4000fffe0ff */
[----:B------:R-:W-:Y:S02]  /*0540*/  UIADD3 UR5, UPT, UPT, UR4, UR22, -UR24 ;  /* 0x0000001604057290 */ /* 0x000fe4000fffe818 */
[----:B------:R-:W-:Y:S02]  /*0550*/  USHF.R.S32.HI UR6, URZ, 0x1f, UR4 ;  /* 0x0000001fff067899 */ /* 0x000fe40008011404 */
[----:B------:R-:W-:Y:S02]  /*0560*/  UIADD3 UR7, UPT, UPT, -UR18, UR22, UR23 ;  /* 0x0000001612077290 */ /* 0x000fe4000fffe117 */
[----:B---3--:R-:W-:-:S02]  /*0570*/  UIADD3 UR5, UPT, UPT, UR5, 0x80, UR19 ;  /* 0x0000008005057890 */ /* 0x008fc4000fffe013 */
[----:B------:R-:W-:Y:S02]  /*0580*/  ULEA.HI UR6, UR6, UR4, URZ, 0x7 ;  /* 0x0000000406067291 */ /* 0x000fe4000f8f38ff */
[----:B------:R-:W-:Y:S02]  /*0590*/  USHF.R.S32.HI UR16, URZ, 0x1f, UR7 ;  /* 0x0000001fff107899 */ /* 0x000fe40008011407 */
[----:B------:R-:W-:Y:S02]  /*05a0*/  USHF.R.S32.HI UR4, URZ, 0x1f, UR5 ;  /* 0x0000001fff047899 */ /* 0x000fe40008011405 */
[----:B------:R-:W-:Y:S02]  /*05b0*/  ULEA.HI UR16, UR16, UR7, URZ, 0x7 ;  /* 0x0000000710107291 */ /* 0x000fe4000f8f38ff */
[----:B------:R-:W-:Y:S01]  /*05c0*/  ULEA.HI UR4, UR4, UR5, URZ, 0x7 ;  /* 0x0000000504047291 */ /* 0x000fe2000f8f38ff */
[----:B------:R-:W1:Y:S01]  /*05d0*/  S2UR UR5, SR_CTAID.Z ;  /* 0x00000000000579c3 */ /* 0x000e620000002700 */
[----:B------:R-:W-:-:S02]  /*05e0*/  USHF.R.S32.HI UR6, URZ, 0x7, UR6 ;  /* 0x00000007ff067899 */ /* 0x000fc40008011406 */
[----:B------:R-:W-:Y:S02]  /*05f0*/  USHF.R.S32.HI UR16, URZ, 0x7, UR16 ;  /* 0x00000007ff107899 */ /* 0x000fe40008011410 */
[----:B------:R-:W-:Y:S02]  /*0600*/  USHF.R.S32.HI UR4, URZ, 0x7, UR4 ;  /* 0x00000007ff047899 */ /* 0x000fe40008011404 */
[----:B------:R-:W-:Y:S02]  /*0610*/  UISETP.LT.AND UP1, UPT, URZ, UR16, UPT ;  /* 0x00000010ff00728c */ /* 0x000fe4000bf21270 */
[----:B------:R-:W-:Y:S02]  /*0620*/  UISETP.LT.AND UP0, UPT, UR6, UR4, UPT ;  /* 0x000000040600728c */ /* 0x000fe4000bf01270 */
[----:B------:R-:W-:Y:S02]  /*0630*/  USEL UR16, URZ, UR16, !UP1 ;  /* 0x00000010ff107287 */ /* 0x000fe4000c800000 */
[----:B------:R-:W-:-:S04]  /*0640*/  USEL UR4, UR6, UR4, UP0 ;  /* 0x0000000406047287 */ /* 0x000fc80008000000 */
[----:B------:R-:W-:-:S09]  /*0650*/  UISETP.GT.AND UP0, UPT, UR4, UR16, UPT ;  /* 0x000000100400728c */ /* 0x000fd2000bf04270 */
[----:B-12---:R-:W-:Y:S05]  /*0660*/  BRA.U UP0, `(.L_x_595) ;  /* 0x0000001100a87547 */ /* 0x006fea000b800000 */
[----:B------:R-:W1:Y:S01]  /*0670*/  LDCU.U8 UR4, c[0x0][0x549] ;  /* 0x0000a920ff0477ac */ /* 0x000e620008000000 */
[----:B------:R-:W-:Y:S01]  /*0680*/  UISETP.NE.AND UP0, UPT, UR17, -0x1, UPT ;  /* 0xffffffff1100788c */ /* 0x000fe2000bf05270 */
[----:B------:R-:W2:Y:S10]  /*0690*/  LDCU.U8 UR11, c[0x0][0x548] ;  /* 0x0000a900ff0b77ac */ /* 0x000eb40008000000 */
[----:B------:R-:W3:Y:S01]  /*06a0*/  @!UP0 LDCU.64 UR12, c[0x0][0x400] ;  /* 0x00008000ff0c87ac */ /* 0x000ee20008000a00 */
[----:B-1----:R-:W-:Y:S01]  /*06b0*/  UISETP.NE.AND UP1, UPT, UR4, URZ, UPT ;  /* 0x000000ff0400728c */ /* 0x002fe2000bf25270 */
[----:B------:R-:W1:Y:S10]  /*06c0*/  @UP0 LDCU.64 UR8, c[0x0][0x408] ;  /* 0x00008100ff0807ac */ /* 0x000e740008000a00 */
[----:B------:R-:W4:Y:S01]  /*06d0*/  @UP1 LDCU.64 UR6, c[0x0][0x430] ;  /* 0x00008600ff0617ac */ /* 0x000f220008000a00 */
[----:B---3--:R-:W-:-:S04]  /*06e0*/  @!UP0 UIMAD.WIDE.U32 UR28, UR26, UR12, URZ ;  /* 0x0000000c1a1c82a5 */ /* 0x008fc8000f8e00ff */
[----:B------:R-:W-:Y:S02]  /*06f0*/  @!UP0 UIMAD UR13, UR26, UR13, UR29 ;  /* 0x0000000d1a0d82a4 */ /* 0x000fe4000f8e021d */
[----:B-1----:R-:W-:Y:S01]  /*0700*/  @UP0 UIMAD.WIDE.U32 UR18, UR17, UR8, URZ ;  /* 0x00000008111202a5 */ /* 0x002fe2000f8e00ff */
[----:B------:R-:W-:Y:S01]  /*0710*/  @!UP0 UMOV UR12, UR28 ;  /* 0x0000001c000c8c82 */ /* 0x000fe20008000000 */
[----:B------:R-:W1:Y:S02]  /*0720*/  @UP1 LDCU UR8, c[0x0][0x430] ;  /* 0x00008600ff0817ac */ /* 0x000e640008000800 */
[----:B------:R-:W-:Y:S02]  /*0730*/  @UP0 UIMAD UR13, UR17, UR9, UR19 ;  /* 0x00000009110d02a4 */ /* 0x000fe4000f8e0213 */
[----:B----4-:R-:W-:Y:S01]  /*0740*/  @UP1 UIMAD UR14, UR6, UR7, URZ ;  /* 0x00000007060e12a4 */ /* 0x010fe2000f8e02ff */
[----:B------:R-:W-:Y:S01]  /*0750*/  @UP1 UMOV UR9, 0x1 ;  /* 0x0000000100091882 */ /* 0x000fe20000000000 */
[----:B------:R-:W-:Y:S01]  /*0760*/  @UP0 UMOV UR12, UR18 ;  /* 0x00000012000c0c82 */ /* 0x000fe20008000000 */
[----:B--2---:R-:W-:Y:S09]  /*0770*/  BRA.U UP1, `(.L_x_596) ;  /* 0x0000000101287547 */ /* 0x004ff2000b800000 */
[----:B------:R-:W-:Y:S01]  /*0780*/  UISETP.NE.AND UP0, UPT, UR11, URZ, UPT ;  /* 0x000000ff0b00728c */ /* 0x000fe2000bf05270 */
[----:B------:R-:W2:Y:S10]  /*0790*/  LDCU UR6, c[0x0][0x3e0] ;  /* 0x00007c00ff0677ac */ /* 0x000eb40008000800 */
[----:B------:R-:W2:Y:S01]  /*07a0*/  @UP0 LDCU UR9, c[0x0][0x454] ;  /* 0x00008a80ff0907ac */ /* 0x000ea20008000800 */
[----:B------:R-:W3:Y:S01]  /*07b0*/  @!UP0 LDCU UR4, c[0x0][0x434] ;  /* 0x00008680ff0487ac */ /* 0x000ee20008000800 */
[----:B------:R-:W4:Y:S01]  /*07c0*/  @UP0 LDCU UR14, c[0x0][0x454] ;  /* 0x00008a80ff0e07ac */ /* 0x000f220008000800 */
[----:B-1----:R-:W-:Y:S01]  /*07d0*/  @UP0 UMOV UR8, 0x1 ;  /* 0x0000000100080882 */ /* 0x002fe20000000000 */
[----:B----4-:R-:W4:Y:S01]  /*07e0*/  @!UP0 LDCU UR14, c[0x0][0x434] ;  /* 0x00008680ff0e87ac */ /* 0x010f220008000800 */
[----:B------:R-:W-:Y:S01]  /*07f0*/  @!UP0 UMOV UR8, 0x1 ;  /* 0x0000000100088882 */ /* 0x000fe20000000000 */
[----:B--2---:R-:W-:-:S02]  /*0800*/  @UP0 UIMAD UR9, UR9, UR6, URZ ;  /* 0x00000006090902a4 */ /* 0x004fc4000f8e02ff */
[----:B---3--:R-:W-:-:S12]  /*0810*/  @!UP0 UIMAD UR9, UR4, UR6, URZ ;  /* 0x00000006040982a4 */ /* 0x008fd8000f8e02ff */
.L_x_596:
[----:B------:R-:W2:Y:S01]  /*0820*/  LDCU.64 UR6, c[0x0][0x410] ;  /* 0x00008200ff0677ac */ /* 0x000ea20008000a00 */
[----:B------:R-:W-:Y:S01]  /*0830*/  IMAD.SHL.U32 R2, R240, 0x8, RZ ;  /* 0x00000008f0027824 */ /* 0x000fe200078e00ff */
[----:B------:R-:W-:Y:S01]  /*0840*/  SHF.R.U32.HI R11, RZ, 0x3, R240 ;  /* 0x00000003ff0b7819 */ /* 0x000fe200000116f0 */
[----:B------:R-:W-:Y:S01]  /*0850*/  BSSY.RECONVERGENT B0, `(.L_x_597) ;  /* 0x0000034000007945 */ /* 0x000fe20003800200 */
[----:B------:R-:W3:Y:S02]  /*0860*/  LDCU UR4, c[0x0][0x434] ;  /* 0x00008680ff0477ac */ /* 0x000ee40008000800 */
[----:B------:R-:W-:Y:S01]  /*0870*/  LOP3.LUT R2, R2, 0x38, RZ, 0xc0, !PT ;  /* 0x0000003802027812 */ /* 0x000fe200078ec0ff */
[C---:B------:R-:W-:Y:S01]  /*0880*/  VIADD R13, R11.reuse, 0x10 ;  /* 0x000000100b0d7836 */ /* 0x040fe20000000000 */
[----:B------:R-:W-:Y:S01]  /*0890*/  UISETP.NE.AND UP1, UPT, UR11, URZ, !UP1 ;  /* 0x000000ff0b00728c */ /* 0x000fe2000cf25270 */
[C---:B------:R-:W-:Y:S01]  /*08a0*/  VIADD R14, R11.reuse, 0x20 ;  /* 0x000000200b0e7836 */ /* 0x040fe20000000000 */
[----:B----4-:R-:W-:Y:S01]  /*08b0*/  UIMAD UR14, UR5, UR14, URZ ;  /* 0x0000000e050e72a4 */ /* 0x010fe2000f8e02ff */
[----:B------:R-:W-:Y:S01]  /*08c0*/  IADD3 R2, P1, PT, R2, UR12, RZ ;  /* 0x0000000c02027c10 */ /* 0x000fe2000ff3e0ff */
[----:B------:R-:W-:Y:S01]  /*08d0*/  UISETP.NE.AND UP0, UPT, UR17, -0x1, UPT ;  /* 0xffffffff1100788c */ /* 0x000fe2000bf05270 */
[C---:B------:R-:W-:Y:S01]  /*08e0*/  VIADD R16, R11.reuse, 0x40 ;  /* 0x000000400b107836 */ /* 0x040fe20000000000 */
[----:B------:R-:W-:Y:S01]  /*08f0*/  UIMAD.WIDE.U32 UR10, UR10, 0x80, URZ ;  /* 0x000000800a0a78a5 */ /* 0x000fe2000f8e00ff */
[----:B------:R-:W-:Y:S01]  /*0900*/  IADD3.X R3, PT, PT, RZ, UR13, RZ, P1, !PT ;  /* 0x0000000dff037c10 */ /* 0x000fe20008ffe4ff */
[C---:B------:R-:W-:Y:S01]  /*0910*/  VIADD R17, R11.reuse, 0x50 ;  /* 0x000000500b117836 */ /* 0x040fe20000000000 */
[C---:B------:R-:W-:Y:S01]  /*0920*/  IADD3 R15, PT, PT, R11.reuse, 0x30, RZ ;  /* 0x000000300b0f7810 */ /* 0x040fe20007ffe0ff */
[----:B--2---:R-:W-:Y:S01]  /*0930*/  IMAD.U32 R4, RZ, RZ, UR6 ;  /* 0x00000006ff047e24 */ /* 0x004fe2000f8e00ff */
[----:B-1----:R-:W-:Y:S01]  /*0940*/  UIMAD UR6, UR22, UR8, URZ ;  /* 0x00000008160672a4 */ /* 0x002fe2000f8e02ff */
[----:B------:R-:W-:Y:S01]  /*0950*/  IMAD.U32 R0, RZ, RZ, UR7 ;  /* 0x00000007ff007e24 */ /* 0x000fe2000f8e00ff */
[----:B------:R-:W-:Y:S01]  /*0960*/  UIADD3 UR22, UPT, UPT, -UR22, UR24, URZ ;  /* 0x0000001816167290 */ /* 0x000fe2000fffe1ff */
[----:B------:R-:W-:Y:S01]  /*0970*/  IMAD.WIDE.U32 R8, R4, UR5, R2 ;  /* 0x0000000504087c25 */ /* 0x000fe2000f8e0002 */
[----:B---3--:R-:W-:Y:S01]  /*0980*/  UIMAD UR4, UR26, UR4, URZ ;  /* 0x000000041a0472a4 */ /* 0x008fe2000f8e02ff */
[C---:B------:R-:W-:Y:S01]  /*0990*/  LOP3.LUT R12, R11.reuse, UR10, RZ, 0xfc, !PT ;  /* 0x0000000a0b0c7c12 */ /* 0x040fe2000f8efcff */
[----:B------:R-:W-:Y:S01]  /*09a0*/  @!UP1 UIMAD UR14, UR26, UR9, UR14 ;  /* 0x000000091a0e92a4 */ /* 0x000fe2000f8e020e */
[C---:B------:R-:W-:Y:S01]  /*09b0*/  VIADD R18, R11.reuse, 0x60 ;  /* 0x000000600b127836 */ /* 0x040fe20000000000 */
[----:B------:R-:W-:Y:S01]  /*09c0*/  USEL UR9, UR4, UR17, !UP0 ;  /* 0x0000001104097287 */ /* 0x000fe2000c000000 */
[----:B------:R-:W-:Y:S01]  /*09d0*/  ISETP.GE.AND P0, PT, R11, UR22, PT ;  /* 0x000000160b007c0c */ /* 0x000fe2000bf06270 */
[----:B------:R-:W-:Y:S01]  /*09e0*/  USHF.R.S32.HI UR12, URZ, 0x1f, UR6 ;  /* 0x0000001fff0c7899 */ /* 0x000fe20008011406 */
[----:B------:R-:W-:Y:S01]  /*09f0*/  ISETP.GE.AND P2, PT, R13, UR22, PT ;  /* 0x000000160d007c0c */ /* 0x000fe2000bf46270 */
[----:B------:R-:W-:Y:S01]  /*0a00*/  USHF.R.S32.HI UR4, URZ, 0x1f, UR9 ;  /* 0x0000001fff047899 */ /* 0x000fe20008011409 */
[----:B------:R-:W-:Y:S01]  /*0a10*/  IMAD R7, R0, UR5, R9 ;  /* 0x0000000500077c24 */ /* 0x000fe2000f8e0209 */
[----:B------:R-:W-:Y:S01]  /*0a20*/  USEL UR9, UR9, URZ, UP1 ;  /* 0x000000ff09097287 */ /* 0x000fe20008800000 */
[----:B------:R-:W-:Y:S01]  /*0a30*/  P2R R10, PR, RZ, 0x4 ;  /* 0x00000004ff0a7803 */ /* 0x000fe20000000000 */
[----:B------:R-:W-:Y:S01]  /*0a40*/  USEL UR4, UR4, URZ, UP1 ;  /* 0x000000ff04047287 */ /* 0x000fe20008800000 */
[----:B------:R-:W-:Y:S01]  /*0a50*/  ISETP.GE.AND P6, PT, R14, UR22, PT ;  /* 0x000000160e007c0c */ /* 0x000fe2000bfc6270 */
[----:B------:R-:W-:Y:S01]  /*0a60*/  USHF.R.S32.HI UR7, URZ, 0x1f, UR14 ;  /* 0x0000001fff077899 */ /* 0x000fe2000801140e */
[----:B------:R-:W-:Y:S01]  /*0a70*/  ISETP.GE.AND P5, PT, R15, UR22, PT ;  /* 0x000000160f007c0c */ /* 0x000fe2000bfa6270 */
[----:B------:R-:W-:Y:S01]  /*0a80*/  UIADD3 UR9, UP1, UP0, UR6, UR9, UR14 ;  /* 0x0000000906097290 */ /* 0x000fe2000f83e00e */
[----:B------:R-:W-:Y:S01]  /*0a90*/  ISETP.GE.AND P4, PT, R16, UR22, PT ;  /* 0x0000001610007c0c */ /* 0x000fe2000bf86270 */
[----:B------:R-:W-:Y:S01]  /*0aa0*/  VIADD R19, R11, 0x70 ;  /* 0x000000700b137836 */ /* 0x000fe20000000000 */
[----:B------:R-:W-:Y:S01]  /*0ab0*/  ISETP.GE.AND P3, PT, R17, UR22, PT ;  /* 0x0000001611007c0c */ /* 0x000fe2000bf66270 */
[----:B------:R-:W-:Y:S01]  /*0ac0*/  UIADD3.X UR12, UPT, UPT, UR12, UR4, UR7, UP1, UP0 ;  /* 0x000000040c0c7290 */ /* 0x000fe20008fe0407 */
[----:B------:R-:W-:Y:S01]  /*0ad0*/  ISETP.GE.AND P2, PT, R18, UR22, PT ;  /* 0x0000001612007c0c */ /* 0x000fe2000bf46270 */
[----:B------:R-:W-:-:S12]  /*0ae0*/  @P0 BRA `(.L_x_598) ;  /* 0x0000000000280947 */ /* 0x000fd80003800000 */
        /* <DEDUP_REMOVED lines=10> */
.L_x_598:
[----:B------:R-:W-:Y:S05]  /*0b90*/  BSYNC.RECONVERGENT B0 ;  /* 0x0000000000007941 */ /* 0x000fea0003800200 */
.L_x_597:
[----:B------:R-:W-:Y:S01]  /*0ba0*/  ISETP.NE.AND P0, PT, R10, RZ, PT ;  /* 0x000000ff0a00720c */ /* 0x000fe20003f05270 */
[----:B------:R-:W-:-:S12]  /*0bb0*/  BSSY.RECONVERGENT B0, `(.L_x_599) ;  /* 0x000000f000007945 */ /* 0x000fd80003800200 */
        /* <DEDUP_REMOVED lines=14> */
.L_x_600:
[----:B------:R-:W-:Y:S05]  /*0ca0*/  BSYNC.RECONVERGENT B0 ;  /* 0x0000000000007941 */ /* 0x000fea0003800200 */
.L_x_599:
[----:B------:R-:W-:Y:S04]  /*0cb0*/  BSSY.RECONVERGENT B0, `(.L_x_601) ;  /* 0x000000f000007945 */ /* 0x000fe80003800200 */
        /* <DEDUP_REMOVED lines=14> */
.L_x_602:
[----:B------:R-:W-:Y:S05]  /*0da0*/  BSYNC.RECONVERGENT B0 ;  /* 0x0000000000007941 */ /* 0x000fea0003800200 */
.L_x_601:
[----:B------:R-:W-:Y:S04]  /*0db0*/  BSSY.RECONVERGENT B0, `(.L_x_603) ;  /* 0x000000f000007945 */ /* 0x000fe80003800200 */
        /* <DEDUP_REMOVED lines=14> */
.L_x_604:
[----:B------:R-:W-:Y:S05]  /*0ea0*/  BSYNC.RECONVERGENT B0 ;  /* 0x0000000000007941 */ /* 0x000fea0003800200 */
.L_x_603:
        /* <DEDUP_REMOVED lines=15> */
.L_x_606:
[----:B------:R-:W-:Y:S05]  /*0fa0*/  BSYNC.RECONVERGENT B0 ;  /* 0x0000000000007941 */ /* 0x000fea0003800200 */
.L_x_605:
        /* <DEDUP_REMOVED lines=15> */
.L_x_608:
[----:B------:R-:W-:Y:S05]  /*10a0*/  BSYNC.RECONVERGENT B0 ;  /* 0x0000000000007941 */ /* 0x000fea0003800200 */
.L_x_607:
        /* <DEDUP_REMOVED lines=15> */
.L_x_610:
[----:B------:R-:W-:Y:S05]  /*11a0*/  BSYNC.RECONVERGENT B0 ;  /* 0x0000000000007941 */ /* 0x000fea0003800200 */
.L_x_609:
[----:B------:R-:W-:Y:S01]  /*11b0*/  ISETP.GE.AND P1, PT, R19, UR22, PT ;  /* 0x0000001613007c0c */ /* 0x000fe2000bf26270 */
[----:B------:R-:W-:-:S12]  /*11c0*/  BSSY.RECONVERGENT B0, `(.L_x_611) ;  /* 0x000000f000007945 */ /* 0x000fd80003800200 */
        /* <DEDUP_REMOVED lines=14> */
.L_x_612:
[----:B------:R-:W-:Y:S05]  /*12b0*/  BSYNC.RECONVERGENT B0 ;  /* 0x0000000000007941 */ /* 0x000fea0003800200 */
.L_x_611:
[----:B------:R-:W-:Y:S01]  /*12c0*/  LOP3.LUT P0, R240, R240, 0x7, RZ, 0xc0, !PT ;  /* 0x00000007f0f07812 */ /* 0x000fe2000780c0ff */
[----:B------:R-:W-:Y:S01]  /*12d0*/  BSSY.RECONVERGENT B0, `(.L_x_613) ;  /* 0x0000016000007945 */ /* 0x000fe20003800200 */
[----:B------:R-:W-:Y:S02]  /*12e0*/  P2R R0, PR, RZ, 0x2 ;  /* 0x00000002ff007803 */ /* 0x000fe40000000000 */
[----:B------:R-:W-:Y:S02]  /*12f0*/  ISETP.GE.OR P0, PT, R11, UR22, P0 ;  /* 0x000000160b007c0c */ /* 0x000fe40008706670 */
[----:B------:R-:W-:Y:S02]  /*1300*/  ISETP.NE.AND P1, PT, R10, RZ, PT ;  /* 0x000000ff0a00720c */ /* 0x000fe40003f25270 */
[C---:B------:R-:W-:Y:S02]  /*1310*/  ISETP.NE.OR P6, PT, R240.reuse, RZ, P6 ;  /* 0x000000fff000720c */ /* 0x040fe400037c5670 */
[----:B------:R-:W-:-:S02]  /*1320*/  ISETP.NE.OR P1, PT, R240, RZ, P1 ;  /* 0x000000fff000720c */ /* 0x000fc40000f25670 */
[----:B------:R-:W-:Y:S02]  /*1330*/  ISETP.NE.OR P5, PT, R240, RZ, P5 ;  /* 0x000000fff000720c */ /* 0x000fe40002fa5670 */
        /* <DEDUP_REMOVED lines=15> */
.L_x_614:
[----:B------:R-:W-:Y:S05]  /*1430*/  BSYNC.RECONVERGENT B0 ;  /* 0x0000000000007941 */ /* 0x000fea0003800200 */
.L_x_613:
        /* <DEDUP_REMOVED lines=11> */
.L_x_616:
[----:B------:R-:W-:Y:S05]  /*14f0*/  BSYNC.RECONVERGENT B0 ;  /* 0x0000000000007941 */ /* 0x000fea0003800200 */
.L_x_615:
        /* <DEDUP_REMOVED lines=10> */
.L_x_618:
[----:B------:R-:W-:Y:S05]  /*15a0*/  BSYNC.RECONVERGENT B0 ;  /* 0x0000000000007941 */ /* 0x000fea0003800200 */
.L_x_617:
        /* <DEDUP_REMOVED lines=10> */
.L_x_620:
[----:B------:R-:W-:Y:S05]  /*1650*/  BSYNC.RECONVERGENT B0 ;  /* 0x0000000000007941 */ /* 0x000fea0003800200 */
.L_x_619:
        /* <DEDUP_REMOVED lines=10> */
.L_x_622:
[----:B------:R-:W-:Y:S05]  /*1700*/  BSYNC.RECONVERGENT B0 ;  /* 0x0000000000007941 */ /* 0x000fea0003800200 */
.L_x_621:
        /* <DEDUP_REMOVED lines=10> */
.L_x_624:
[----:B------:R-:W-:Y:S05]  /*17b0*/  BSYNC.RECONVERGENT B0 ;  /* 0x0000000000007941 */ /* 0x000fea0003800200 */
.L_x_623:
        /* <DEDUP_REMOVED lines=10> */
.L_x_626:
[----:B------:R-:W-:Y:S05]  /*1860*/  BSYNC.RECONVERGENT B0 ;  /* 0x0000000000007941 */ /* 0x000fea0003800200 */
.L_x_625:
        /* <DEDUP_REMOVED lines=10> */
.L_x_595:
[----:B------:R-:W-:Y:S02]  /*1910*/  UISETP.NE.AND UP0, UPT, UR17, -0x1, UPT ;  /* 0xffffffff1100788c */ /* 0x000fe4000bf05270 */
[----:B------:R-:W-:-:S09]  /*1920*/  UISETP.NE.AND UP1, UPT, UR27, -0x1, UPT ;  /* 0xffffffff1b00788c */ /* 0x000fd2000bf25270 */
[----:B------:R-:W1:Y:S01]  /*1930*/  @!UP0 LDCU.64 UR8, c[0x0][0x398] ;  /* 0x00007300ff0887ac */ /* 0x000e620008000a00 */
[----:B------:R-:W2:Y:S01]  /*1940*/  @UP0 LDCU.64 UR6, c[0x0][0x3b0] ;  /* 0x00007600ff0607ac */ /* 0x000ea20008000a00 */
[----:B-1----:R-:W-:Y:S02]  /*1950*/  @!UP0 UIMAD.WIDE.U32 UR14, UR26, UR8, URZ ;  /* 0x000000081a0e82a5 */ /* 0x002fe4000f8e00ff */
[----:B--2---:R-:W-:Y:S02]  /*1960*/  @UP0 UIMAD.WIDE.U32 UR12, UR17, UR6, URZ ;  /* 0x00000006110c02a5 */ /* 0x004fe4000f8e00ff */
[----:B------:R-:W-:-:S03]  /*1970*/  @!UP0 UIMAD UR9, UR26, UR9, UR15 ;  /* 0x000000091a0982a4 */ /* 0x000fc6000f8e020f */
[----:B------:R-:W-:Y:S01]  /*1980*/  @!UP0 UMOV UR8, UR14 ;  /* 0x0000000e00088c82 */ /* 0x000fe20008000000 */
[----:B------:R-:W-:Y:S01]  /*1990*/  @UP0 UIMAD UR9, UR17, UR7, UR13 ;  /* 0x00000007110902a4 */ /* 0x000fe2000f8e020d */
[----:B------:R-:W-:Y:S01]  /*19a0*/  @UP0 UMOV UR8, UR12 ;  /* 0x0000000c00080c82 */ /* 0x000fe20008000000 */
[----:B------:R-:W-:Y:S10]  /*19b0*/  BRA.U UP1, `(.L_x_627) ;  /* 0x0000000101287547 */ /* 0x000ff4000b800000 */
[----:B------:R-:W1:Y:S01]  /*19c0*/  LDCU.64 UR14, c[0x0][0x3b8] ;  /* 0x00007700ff0e77ac */ /* 0x000e620008000a00 */
[----:B------:R-:W2:Y:S01]  /*19d0*/  LDCU.64 UR6, c[0x0][0x3a0] ;  /* 0x00007400ff0677ac */ /* 0x000ea20008000a00 */
[----:B------:R-:W-:-:S04]  /*19e0*/  USHF.R.S32.HI UR11, URZ, 0x1f, UR25 ;  /* 0x0000001fff0b7899 */ /* 0x000fc80008011419 */
[----:B-1----:R-:W-:Y:S02]  /*19f0*/  UIMAD UR11, UR11, UR14, URZ ;  /* 0x0000000e0b0b72a4 */ /* 0x002fe4000f8e02ff */
[----:B------:R-:W-:Y:S02]  /*1a00*/  UIMAD.WIDE.U32 UR12, UR25, UR14, URZ ;  /* 0x0000000e190c72a5 */ /* 0x000fe4000f8e00ff */
[----:B------:R-:W-:-:S04]  /*1a10*/  UIMAD UR11, UR25, UR15, UR11 ;  /* 0x0000000f190b72a4 */ /* 0x000fc8000f8e020b */
[----:B------:R-:W-:-:S04]  /*1a20*/  UIADD3 UR13, UPT, UPT, UR13, UR11, URZ ;  /* 0x0000000b0d0d7290 */ /* 0x000fc8000fffe0ff */
[----:B--2---:R-:W-:-:S04]  /*1a30*/  UIMAD.WIDE.U32 UR30, UR26, UR6, UR12 ;  /* 0x000000061a1e72a5 */ /* 0x004fc8000f8e000c */
[----:B------:R-:W-:Y:S01]  /*1a40*/  UIMAD UR11, UR26, UR7, UR31 ;  /* 0x000000071a0b72a4 */ /* 0x000fe2000f8e021f */
[----:B------:R-:W-:Y:S05]  /*1a50*/  BRA `(.L_x_628) ;  /* 0x0000000000147947 */ /* 0x000fea0003800000 */
.L_x_627:
[----:B------:R-:W1:Y:S01]  /*1a60*/  LDCU.64 UR14, c[0x0][0x3b8] ;  /* 0x00007700ff0e77ac */ /* 0x000e620008000a00 */
[----:B------:R-:W-:-:S04]  /*1a70*/  UIADD3 UR11, UPT, UPT, UR25, UR27, URZ ;  /* 0x0000001b190b7290 */ /* 0x000fc8000fffe0ff */
[----:B-1----:R-:W-:Y:S02]  /*1a80*/  UIMAD.WIDE.U32 UR30, UR11, UR14, URZ ;  /* 0x0000000e0b1e72a5 */ /* 0x002fe4000f8e00ff */
[----:B------:R-:W-:-:S04]  /*1a90*/  UIMAD UR11, UR11, UR15, URZ ;  /* 0x0000000f0b0b72a4 */ /* 0x000fc8000f8e02ff */
[----:B------:R-:W-:Y:S02]  /*1aa0*/  UIADD3 UR11, UPT, UPT, UR31, UR11, URZ ;  /* 0x0000000b1f0b7290 */ /* 0x000fe4000fffe0ff */
.L_x_628:
[----:B------:R-:W1:Y:S01]  /*1ab0*/  LDC R5, c[0x0][0x3e8] ;  /* 0x0000fa00ff057b82 */ /* 0x000e620000000800 */
[----:B------:R-:W2:Y:S01]  /*1ac0*/  S2R R6, SR_CTAID.Z ;  /* 0x0000000000067919 */ /* 0x000ea20000002700 */
[----:B-1----:R-:W-:-:S04]  /*1ad0*/  IABS R4, R5 ;  /* 0x0000000500047213 */ /* 0x002fc80000000000 */
[----:B------:R-:W1:Y:S01]  /*1ae0*/  I2F.RP R2, R4 ;  /* 0x0000000400027306 */ /* 0x000e620000209400 */
[----:B--2---:R-:W-:-:S07]  /*1af0*/  IABS R6, R6 ;  /* 0x0000000600067213 */ /* 0x004fce0000000000 */
        /* <DEDUP_REMOVED lines=16> */
[----:B------:R-:W-:-:S04]  /*1c00*/  LOP3.LUT R2, R5, UR5, RZ, 0x3c, !PT ;  /* 0x0000000505027c12 */ /* 0x000fc8000f8e3cff */
[----:B------:R-:W-:-:S07]  /*1c10*/  ISETP.GE.AND P0, PT, R2, RZ, PT ;  /* 0x000000ff0200720c */ /* 0x000fce0003f06270 */
[----:B------:R-:W-:-:S05]  /*1c20*/  @P2 IADD3 R0, PT, PT, R0, 0x1, RZ ;  /* 0x0000000100002810 */ /* 0x000fca0007ffe0ff */
[----:B------:R-:W-:-:S05]  /*1c30*/  IMAD.MOV.U32 R24, RZ, RZ, R0 ;  /* 0x000000ffff187224 */ /* 0x000fca00078e0000 */
[----:B------:R-:W-:Y:S02]  /*1c40*/  @!P0 IADD3 R24, PT, PT, -R24, RZ, RZ ;  /* 0x000000ff18188210 */ /* 0x000fe40007ffe1ff */
[----:B------:R-:W-:Y:S01]  /*1c50*/  @!P1 LOP3.LUT R24, RZ, R5, RZ, 0x33, !PT ;  /* 0x00000005ff189212 */ /* 0x000fe200078e33ff */
[----:B------:R-:W-:Y:S05]  /*1c60*/  BRA.U UP1, `(.L_x_629) ;  /* 0x0000000101287547 */ /* 0x000fea000b800000 */
        /* <DEDUP_REMOVED lines=9> */
[----:B------:R-:W-:Y:S11]  /*1d00*/  BRA `(.L_x_630) ;  /* 0x0000000000147947 */ /* 0x000ff60003800000 */
.L_x_629:
[----:B------:R-:W1:Y:S01]  /*1d10*/  LDCU.64 UR12, c[0x0][0x3c0] ;  /* 0x00007800ff0c77ac */ /* 0x000e620008000a00 */
[----:B------:R-:W-:-:S04]  /*1d20*/  UIADD3 UR25, UPT, UPT, UR25, UR27, URZ ;  /* 0x0000001b19197290 */ /* 0x000fc8000fffe0ff */
[----:B-1----:R-:W-:Y:S02]  /*1d30*/  UIMAD.WIDE.U32 UR28, UR25, UR12, URZ ;  /* 0x0000000c191c72a5 */ /* 0x002fe4000f8e00ff */
[----:B------:R-:W-:-:S04]  /*1d40*/  UIMAD UR25, UR25, UR13, URZ ;  /* 0x0000000d191972a4 */ /* 0x000fc8000f8e02ff */
[----:B------:R-:W-:-:S12]  /*1d50*/  UIADD3 UR26, UPT, UPT, UR29, UR25, URZ ;  /* 0x000000191d1a7290 */ /* 0x000fd8000fffe0ff */
.L_x_630:
[----:B------:R-:W-:Y:S01]  /*1d60*/  UIADD3 UR25, UPT, UPT, -UR22, UR24, URZ ;  /* 0x0000001816197290 */ /* 0x000fe2000fffe1ff */
[----:B------:R-:W-:Y:S01]  /*1d70*/  SHF.R.U32.HI R31, RZ, 0x3, R240 ;  /* 0x00000003ff1f7819 */ /* 0x000fe200000116f0 */
[----:B------:R-:W1:Y:S01]  /*1d80*/  LDCU.64 UR6, c[0x0][0x3c8] ;  /* 0x00007900ff0677ac */ /* 0x000e620008000a00 */
[C---:B------:R-:W-:Y:S01]  /*1d90*/  IMAD.SHL.U32 R2, R240.reuse, 0x8, RZ ;  /* 0x00000008f0027824 */ /* 0x040fe200078e00ff */
[----:B------:R-:W-:Y:S01]  /*1da0*/  SHF.R.S32.HI R25, RZ, 0x1f, R24 ;  /* 0x0000001fff197819 */ /* 0x000fe20000011418 */
[----:B------:R-:W-:Y:S01]  /*1db0*/  IMAD.SHL.U32 R39, R240, 0x40, RZ ;  /* 0x00000040f0277824 */ /* 0x000fe200078e00ff */
[C---:B------:R-:W-:Y:S01]  /*1dc0*/  ISETP.GE.AND P0, PT, R31.reuse, UR25, PT ;  /* 0x000000191f007c0c */ /* 0x040fe2000bf06270 */
[C---:B------:R-:W-:Y:S01]  /*1dd0*/  VIADD R33, R31.reuse, 0x10 ;  /* 0x000000101f217836 */ /* 0x040fe20000000000 */
[C---:B------:R-:W-:Y:S01]  /*1de0*/  LOP3.LUT R82, R2.reuse, 0x38, RZ, 0xc0, !PT ;  /* 0x0000003802527812 */ /* 0x040fe200078ec0ff */
[----:B------:R-:W-:Y:S01]  /*1df0*/  VIADD R38, R31, 0x20 ;  /* 0x000000201f267836 */ /* 0x000fe20000000000 */
[----:B------:R2:W-:Y:S01]  /*1e00*/  STL [R1+0xb0], R2 ;  /* 0x0000b00201007387 */ /* 0x0005e20000100800 */
[C---:B------:R-:W-:Y:S01]  /*1e10*/  LOP3.LUT R0, R2.reuse, 0x1f8, RZ, 0xc0, !PT ;  /* 0x000001f802007812 */ /* 0x040fe200078ec0ff */
[----:B------:R-:W-:Y:S01]  /*1e20*/  USHF.R.U32.HI UR27, URZ, 0x19, UR10 ;  /* 0x00000019ff1b7899 */ /* 0x000fe2000801160a */
[----:B------:R-:W-:Y:S01]  /*1e30*/  ISETP.GE.AND P3, PT, R33, UR25, PT ;  /* 0x0000001921007c0c */ /* 0x000fe2000bf66270 */
[C---:B------:R-:W-:Y:S01]  /*1e40*/  VIADD R37, R31.reuse, 0x30 ;  /* 0x000000301f257836 */ /* 0x040fe20000000000 */
[----:B------:R-:W-:Y:S01]  /*1e50*/  LOP3.LUT R7, R2, 0x1e00, RZ, 0xc0, !PT ;  /* 0x00001e0002077812 */ /* 0x000fe200078ec0ff */
[C---:B------:R-:W-:Y:S01]  /*1e60*/  VIADD R36, R31.reuse, 0x40 ;  /* 0x000000401f247836 */ /* 0x040fe20000000000 */
[----:B------:R-:W-:Y:S01]  /*1e70*/  ISETP.GE.AND P2, PT, R38, UR25, PT ;  /* 0x0000001926007c0c */ /* 0x000fe2000bf46270 */
[----:B------:R-:W-:Y:S01]  /*1e80*/  VIADD R35, R31, 0x50 ;  /* 0x000000501f237836 */ /* 0x000fe20000000000 */
[----:B------:R-:W3:Y:S01]  /*1e90*/  @!P0 LDC.64 R8, c[0x0][0x3b0] ;  /* 0x0000ec00ff088b82 */ /* 0x000ee20000000a00 */
[----:B-1----:R-:W-:Y:S01]  /*1ea0*/  IMAD.U32 R6, RZ, RZ, UR7 ;  /* 0x00000007ff067e24 */ /* 0x002fe2000f8e00ff */
[--C-:B------:R-:W-:Y:S01]  /*1eb0*/  LOP3.LUT R0, R0, 0x38, R240.reuse, 0x78, !PT ;  /* 0x0000003800007812 */ /* 0x100fe200078e78f0 */
[----:B------:R-:W-:Y:S01]  /*1ec0*/  IMAD.U32 R5, RZ, RZ, UR6 ;  /* 0x00000006ff057e24 */ /* 0x000fe2000f8e00ff */
[----:B------:R-:W-:Y:S01]  /*1ed0*/  USHF.L.U32 UR6, UR10, 0x7, URZ ;  /* 0x000000070a067899 */ /* 0x000fe200080006ff */
[----:B------:R-:W-:Y:S01]  /*1ee0*/  ISETP.GE.AND P5, PT, R37, UR25, PT ;  /* 0x0000001925007c0c */ /* 0x000fe2000bfa6270 */
[C---:B------:R-:W-:Y:S01]  /*1ef0*/  VIADD R34, R31.reuse, 0x60 ;  /* 0x000000601f227836 */ /* 0x040fe20000000000 */
[----:B------:R-:W-:Y:S01]  /*1f00*/  LOP3.LUT R250, R0, R7, RZ, 0xfc, !PT ;  /* 0x0000000700fa7212 */ /* 0x000fe200078efcff */
[----:B------:R-:W1:Y:S01]  /*1f10*/  @!P0 LDC.64 R14, c[0x0][0x380] ;  /* 0x0000e000ff0e8b82 */ /* 0x000e620000000a00 */
[----:B------:R-:W-:Y:S01]  /*1f20*/  ISETP.GE.AND P4, PT, R36, UR25, PT ;  /* 0x0000001924007c0c */ /* 0x000fe2000bf86270 */
[C---:B------:R-:W-:Y:S01]  /*1f30*/  VIADD R32, R31.reuse, 0x70 ;  /* 0x000000701f207836 */ /* 0x040fe20000000000 */
[----:B------:R-:W-:Y:S01]  /*1f40*/  LOP3.LUT R30, R31, UR6, RZ, 0xfc, !PT ;  /* 0x000000061f1e7c12 */ /* 0x000fe2000f8efcff */
[----:B------:R-:W-:Y:S01]  /*1f50*/  UIMAD.WIDE.U32 UR32, UR14, 0x20, URZ ;  /* 0x000000200e2078a5 */ /* 0x000fe2000f8e00ff */
[----:B------:R-:W-:Y:S01]  /*1f60*/  ISETP.GE.AND P6, PT, R34, UR25, PT ;  /* 0x0000001922007c0c */ /* 0x000fe2000bfc6270 */
[----:B------:R-:W-:Y:S01]  /*1f70*/  IMAD.MOV.U32 R238, RZ, RZ, 0x20 ;  /* 0x00000020ffee7424 */ /* 0x000fe200078e00ff */
[----:B------:R-:W-:Y:S01]  /*1f80*/  SHF.R.U32.HI R83, RZ, 0x1, R240 ;  /* 0x00000001ff537819 */ /* 0x000fe200000116f0 */
[----:B------:R-:W4:Y:S01]  /*1f90*/  @!P3 LDC.64 R18, c[0x0][0x3b0] ;  /* 0x0000ec00ff12bb82 */ /* 0x000f220000000a00 */
[----:B--2---:R-:W-:Y:S01]  /*1fa0*/  IADD3 R2, P1, PT, R82, UR8, RZ ;  /* 0x0000000852027c10 */ /* 0x004fe2000ff3e0ff */
[----:B------:R-:W-:Y:S01]  /*1fb0*/  UIADD3 UR19, UPT, UPT, UR23, UR19, -UR24 ;  /* 0x0000001317137290 */ /* 0x000fe2000fffe818 */
[----:B------:R-:W-:Y:S01]  /*1fc0*/  LOP3.LUT R230, R39, 0x200, RZ, 0xc0, !PT ;  /* 0x0000020027e67812 */ /* 0x000fe200078ec0ff */
[----:B------:R-:W-:-:S02]  /*1fd0*/  IMAD.MOV.U32 R248, RZ, RZ, 0x48 ;  /* 0x00000048fff87424 */ /* 0x000fc400078e00ff */
[----:B------:R-:W-:Y:S01]  /*1fe0*/  IMAD.X R3, RZ, RZ, UR9, P1 ;  /* 0x00000009ff037e24 */ /* 0x000fe200088e06ff */
[----:B------:R-:W-:Y:S01]  /*1ff0*/  IADD3 R4, P1, PT, R82, UR30, RZ ;  /* 0x0000001e52047c10 */ /* 0x000fe2000ff3e0ff */
[----:B------:R-:W2:Y:S01]  /*2000*/  S2UR UR7, SR_CgaCtaId ;  /* 0x00000000000779c3 */ /* 0x000ea20000008800 */
[----:B---3--:R-:W-:Y:S01]  /*2010*/  @!P0 IMAD R10, R8, UR27, RZ ;  /* 0x0000001b080a8c24 */ /* 0x008fe2000f8e02ff */
[----:B------:R-:W-:Y:S01]  /*2020*/  USHF.L.U32 UR30, UR14, 0x7, URZ ;  /* 0x000000070e1e7899 */ /* 0x000fe200080006ff */
[----:B------:R-:W-:-:S04]  /*2030*/  IMAD.WIDE.U32 R2, R5, UR5, R2 ;  /* 0x0000000505027c25 */ /* 0x000fc8000f8e0002 */
[----:B------:R-:W-:Y:S01]  /*2040*/  IMAD.X R5, RZ, RZ, UR11, P1 ;  /* 0x0000000bff057e24 */ /* 0x000fe200088e06ff */
[----:B------:R-:W3:Y:S01]  /*2050*/  @!P2 LDC.64 R16, c[0x0][0x3b0] ;  /* 0x0000ec00ff10ab82 */ /* 0x000ee20000000a00 */
[----:B------:R-:W-:Y:S01]  /*2060*/  IMAD R3, R6, UR5, R3 ;  /* 0x0000000506037c24 */ /* 0x000fe2000f8e0203 */
[C---:B------:R-:W-:Y:S01]  /*2070*/  @!P3 IADD3 R0, P1, PT, R30.reuse, 0x10, RZ ;  /* 0x000000101e00b810 */ /* 0x040fe20007f3e0ff */
[----:B------:R-:W-:Y:S01]  /*2080*/  IMAD.WIDE.U32 R6, R31, UR14, R4 ;  /* 0x0000000e1f067c25 */ /* 0x000fe2000f8e0004 */
[----:B------:R-:W-:Y:S01]  /*2090*/  UMOV UR5, 0x400 ;  /* 0x0000040000057882 */ /* 0x000fe20000000000 */
[----:B------:R-:W5:Y:S02]  /*20a0*/  LDCU.128 UR8, c[0x0][0x3d0] ;  /* 0x00007a00ff0877ac */ /* 0x000f640008000c00 */
[C---:B------:R-:W-:Y:S01]  /*20b0*/  @!P0 IMAD R9, R30.reuse, R9, R10 ;  /* 0x000000091e098224 */ /* 0x040fe200078e020a */
[----:B------:R-:W5:Y:S01]  /*20c0*/  @!P3 LDC.64 R26, c[0x0][0x380] ;  /* 0x0000e000ff1abb82 */ /* 0x000f620000000a00 */
[----:B------:R-:W-:-:S04]  /*20d0*/  @!P0 IMAD.WIDE.U32 R4, R30, R8, R2 ;  /* 0x000000081e048225 */ /* 0x000fc800078e0002 */
[----:B------:R-:W-:Y:S02]  /*20e0*/  IMAD R11, R31, UR15, R7 ;  /* 0x0000000f1f0b7c24 */ /* 0x000fe4000f8e0207 */
[----:B------:R-:W-:Y:S01]  /*20f0*/  @!P3 IMAD.X R12, RZ, RZ, UR27, P1 ;  /* 0x0000001bff0cbe24 */ /* 0x000fe200088e06ff */
[----:B-1----:R-:W-:Y:S01]  /*2100*/  @!P0 LEA R8, P1, R4, R14, 0x1 ;  /* 0x0000000e04088211 */ /* 0x002fe200078208ff */
[----:B------:R-:W-:Y:S01]  /*2110*/  @!P0 IMAD.IADD R7, R5, 0x1, R9 ;  /* 0x0000000105078824 */ /* 0x000fe200078e0209 */
[----:B------:R-:W1:Y:S01]  /*2120*/  @!P2 LDC.64 R22, c[0x0][0x380] ;  /* 0x0000e000ff16ab82 */ /* 0x000e620000000a00 */
[-C--:B----4-:R-:W-:Y:S01]  /*2130*/  @!P3 IMAD R5, R12, R18.reuse, RZ ;  /* 0x000000120c05b224 */ /* 0x090fe200078e02ff */
[----:B--2---:R-:W-:Y:S01]  /*2140*/  ULEA UR5, UR7, UR5, 0x18 ;  /* 0x0000000507057291 */ /* 0x004fe2000f8ec0ff */
[----:B------:R-:W-:Y:S01]  /*2150*/  IMAD.MOV.U32 R10, RZ, RZ, R6 ;  /* 0x000000ffff0a7224 */ /* 0x000fe200078e0006 */
[----:B------:R-:W-:Y:S01]  /*2160*/  @!P0 LEA.HI.X R9, R4, R15, R7, 0x1, P1 ;  /* 0x0000000f04098211 */ /* 0x000fe200008f0c07 */
[----:B------:R-:W-:Y:S01]  /*2170*/  @!P3 IMAD R14, R0, R19, R5 ;  /* 0x00000013000eb224 */ /* 0x000fe200078e0205 */
[----:B------:R-:W-:Y:S01]  /*2180*/  @!P2 IADD3 R12, P1, PT, R30, 0x20, RZ ;  /* 0x000000201e0ca810 */ /* 0x000fe20007f3e0ff */
[----:B------:R-:W-:Y:S01]  /*2190*/  @!P3 IMAD.WIDE.U32 R6, R0, R18, R2 ;  /* 0x000000120006b225 */ /* 0x000fe200078e0002 */
[----:B------:R-:W2:Y:S01]  /*21a0*/  @!P5 LDC.64 R20, c[0x0][0x3b0] ;  /* 0x0000ec00ff14db82 */ /* 0x000ea20000000a00 */
[----:B------:R-:W-:Y:S01]  /*21b0*/  LEA R250, R250, UR5, 0x1 ;  /* 0x00000005fafa7c11 */ /* 0x000fe2000f8e08ff */
[----:B------:R-:W4:Y:S01]  /*21c0*/  LDCU.64 UR6, c[0x0][0x388] ;  /* 0x00007100ff0677ac */ /* 0x000f220008000a00 */
[----:B------:R-:W-:-:S02]  /*21d0*/  @!P2 IMAD.X R4, RZ, RZ, UR27, P1 ;  /* 0x0000001bff04ae24 */ /* 0x000fc400088e06ff */
[----:B------:R-:W-:Y:S01]  /*21e0*/  @!P2 IMAD.MOV.U32 R5, RZ, RZ, R3 ;  /* 0x000000ffff05a224 */ /* 0x000fe200078e0003 */
[----:B------:R-:W-:Y:S01]  /*21f0*/  @!PT LDS RZ, [RZ] ;  /* 0x00000000fffff984 */ /* 0x000fe20000000800 */
[----:B------:R-:W-:Y:S01]  /*2200*/  @!PT LDS RZ, [RZ] ;  /* 0x00000000fffff984 */ /* 0x000fe20000000800 */
[----:B------:R-:W-:Y:S01]  /*2210*/  @!PT LDS RZ, [RZ] ;  /* 0x00000000fffff984 */ /* 0x000fe20000000800 */
[----:B------:R5:W-:Y:S01]  /*2220*/  @!P0 LDGSTS.E.BYPASS.LTC128B.128 [R250], desc[UR20][R8.64] ;  /* 0x0000000008fa8fae */ /* 0x000be2000b981a14 */
[-C--:B---3--:R-:W-:Y:S02]  /*2230*/  @!P2 IMAD R0, R4, R16.reuse, RZ ;  /* 0x000000100400a224 */ /* 0x088fe400078e02ff */
[----:B------:R-:W-:Y:S02]  /*2240*/  @!P2 IMAD.MOV.U32 R4, RZ, RZ, R2 ;  /* 0x000000ffff04a224 */ /* 0x000fe400078e0002 */
[----:B------:R-:W-:Y:S01]  /*2250*/  @!P2 IMAD R13, R12, R17, R0 ;  /* 0x000000110c0da224 */ /* 0x000fe200078e0200 */
[----:B------:R-:W-:Y:S01]  /*2260*/  @!P5 IADD3 R0, P0, PT, R30, 0x30, RZ ;  /* 0x000000301e00d810 */ /* 0x000fe20007f1e0ff */
[----:B------:R-:W-:Y:S02]  /*2270*/  @!P3 IMAD.IADD R7, R7, 0x1, R14 ;  /* 0x000000010707b824 */ /* 0x000fe400078e020e */
[----:B------:R-:W-:Y:S01]  /*2280*/  @!P2 IMAD.WIDE.U32 R4, R12, R16, R4 ;  /* 0x000000100c04a225 */ /* 0x000fe200078e0004 */
[----:B------:R-:W3:Y:S03]  /*2290*/  @!P5 LDC.64 R14, c[0x0][0x380] ;  /* 0x0000e000ff0edb82 */ /* 0x000ee60000000a00 */
[----:B------:R-:W-:-:S02]  /*22a0*/  @!P5 IMAD.X R12, RZ, RZ, UR27, P0 ;  /* 0x0000001bff0cde24 */ /* 0x000fc400080e06ff */
[----:B------:R-:W-:-:S03]  /*22b0*/  IMAD.MOV.U32 R249, RZ, RZ, 0x8 ;  /* 0x00000008fff97424 */ /* 0x000fc600078e00ff */
[----:B------:R-:W4:Y:S01]  /*22c0*/  @!P4 LDC.64 R16, c[0x0][0x3b0] ;  /* 0x0000ec00ff10cb82 */ /* 0x000f220000000a00 */
[----:B-----5:R-:W-:-:S04]  /*22d0*/  @!P3 LEA R8, P1, R6, R26, 0x1 ;  /* 0x0000001a0608b211 */ /* 0x020fc800078208ff */
[----:B------:R-:W-:Y:S01]  /*22e0*/  @!P3 LEA.HI.X R9, R6, R27, R7, 0x1, P1 ;  /* 0x0000001b0609b211 */ /* 0x000fe200008f0c07 */
[----:B------:R-:W-:Y:S01]  /*22f0*/  @!P2 IMAD.IADD R7, R5, 0x1, R13 ;  /* 0x000000010507a824 */ /* 0x000fe200078e020d */
[----:B------:R-:W-:Y:S01]  /*2300*/  ISETP.GE.AND P1, PT, R35, UR25, PT ;  /* 0x0000001923007c0c */ /* 0x000fe2000bf26270 */
[----:B--2---:R-:W-:Y:S01]  /*2310*/  @!P5 IMAD R5, R12, R20, RZ ;  /* 0x000000140c05d224 */ /* 0x004fe200078e02ff */
[C---:B-1----:R-:W-:Y:S01]  /*2320*/  @!P2 LEA R6, P0, R4.reuse, R22, 0x1 ;  /* 0x000000160406a211 */ /* 0x042fe200078008ff */
[----:B------:R1:W-:Y:S01]  /*2330*/  @!P3 LDGSTS.E.BYPASS.LTC128B.128 [R250+0x800], desc[UR20][R8.64] ;  /* 0x0080000008fabfae */ /* 0x0003e2000b981a14 */
[----:B------:R-:W2:Y:S02]  /*2340*/  @!P4 LDC.64 R26, c[0x0][0x380] ;  /* 0x0000e000ff1acb82 */ /* 0x000ea40000000a00 */
[----:B------:R-:W-:Y:S01]  /*2350*/  @!P2 LEA.HI.X R7, R4, R23, R7, 0x1, P0 ;  /* 0x000000170407a211 */ /* 0x000fe200000f0c07 */
[----:B------:R-:W-:-:S04]  /*2360*/  @!P5 IMAD.MOV.U32 R4, RZ, RZ, R2 ;  /* 0x000000ffff04d224 */ /* 0x000fc800078e0002 */
[----:B------:R5:W-:Y:S01]  /*2370*/  @!P2 LDGSTS.E.BYPASS.LTC128B.128 [R250+0x1000], desc[UR20][R6.64] ;  /* 0x0100000006faafae */ /* 0x000be2000b981a14 */
[----:B------:R-:W2:Y:S08]  /*2380*/  @!P6 LDC.64 R22, c[0x0][0x3b0] ;  /* 0x0000ec00ff16eb82 */ /* 0x000eb00000000a00 */
[----:B------:R-:W2:Y:S01]  /*2390*/  @!P1 LDC.64 R28, c[0x0][0x380] ;  /* 0x0000e000ff1c9b82 */ /* 0x000ea20000000a00 */
[----:B-1----:R-:W-:Y:S01]  /*23a0*/  @!P5 IMAD R9, R0, R21, R5 ;  /* 0x000000150009d224 */ /* 0x002fe200078e0205 */
[----:B------:R-:W-:Y:S01]  /*23b0*/  @!P4 IADD3 R8, P0, PT, R30, 0x40, RZ ;  /* 0x000000401e08c810 */ /* 0x000fe20007f1e0ff */
[----:B------:R-:W-:-:S02]  /*23c0*/  @!P5 IMAD.MOV.U32 R5, RZ, RZ, R3 ;  /* 0x000000ffff05d224 */ /* 0x000fc400078e0003 */
[----:B------:R-:W-:-:S03]  /*23d0*/  @!P5 IMAD.WIDE.U32 R4, R0, R20, R4 ;  /* 0x000000140004d225 */ /* 0x000fc600078e0004 */
[----:B------:R-:W1:Y:S01]  /*23e0*/  @!P1 LDC.64 R20, c[0x0][0x3b0] ;  /* 0x0000ec00ff149b82 */ /* 0x000e620000000a00 */
[----:B------:R-:W-:Y:S01]  /*23f0*/  @!P4 IMAD.X R0, RZ, RZ, UR27, P0 ;  /* 0x0000001bff00ce24 */ /* 0x000fe200080e06ff */
[----:B---3--:R-:W-:Y:S01]  /*2400*/  @!P5 LEA R12, P0, R4, R14, 0x1 ;  /* 0x0000000e040cd211 */ /* 0x008fe200078008ff */
[----:B------:R-:W-:Y:S01]  /*2410*/  @!P5 IMAD.IADD R9, R5, 0x1, R9 ;  /* 0x000000010509d824 */ /* 0x000fe200078e0209 */
[----:B------:R-:W-:Y:S01]  /*2420*/  @!P1 IADD3 R14, P2, PT, R30, 0x50, RZ ;  /* 0x000000501e0e9810 */ /* 0x000fe20007f5e0ff */
[----:B----4-:R-:W-:Y:S02]  /*2430*/  @!P4 IMAD R5, R0, R16, RZ ;  /* 0x000000100005c224 */ /* 0x010fe400078e02ff */
[----:B------:R-:W-:Y:S01]  /*2440*/  IMAD R0, R25, UR8, RZ ;  /* 0x0000000819007c24 */ /* 0x000fe2000f8e02ff */
[----:B------:R-:W-:Y:S01]  /*2450*/  @!P5 LEA.HI.X R13, R4, R15, R9, 0x1, P0 ;  /* 0x0000000f040dd211 */ /* 0x000fe200000f0c09 */
[----:B------:R-:W-:Y:S01]  /*2460*/  @!P4 IMAD R9, R8, R17, R5 ;  /* 0x000000110809c224 */ /* 0x000fe200078e0205 */
[----:B------:R-:W-:Y:S01]  /*2470*/  ISETP.GE.AND P0, PT, R32, UR25, PT ;  /* 0x0000001920007c0c */ /* 0x000fe2000bf06270 */
[----:B------:R-:W-:-:S02]  /*2480*/  @!P4 IMAD.MOV.U32 R4, RZ, RZ, R2 ;  /* 0x000000ffff04c224 */ /* 0x000fc400078e0002 */
[----:B------:R-:W-:Y:S01]  /*2490*/  @!P4 IMAD.MOV.U32 R5, RZ, RZ, R3 ;  /* 0x000000ffff05c224 */ /* 0x000fe200078e0003 */
[----:B------:R3:W-:Y:S01]  /*24a0*/  @!P5 LDGSTS.E.BYPASS.LTC128B.128 [R250+0x1800], desc[UR20][R12.64] ;  /* 0x018000000cfadfae */ /* 0x0007e2000b981a14 */
[C---:B------:R-:W-:Y:S01]  /*24b0*/  IMAD R0, R24.reuse, UR9, R0 ;  /* 0x0000000918007c24 */ /* 0x040fe2000f8e0200 */
[----:B------:R-:W-:Y:S01]  /*24c0*/  UIADD3 UR9, UPT, UPT, UR4, -0x1, URZ ;  /* 0xffffffff04097890 */ /* 0x000fe2000fffe0ff */
[----:B-----5:R-:W-:-:S03]  /*24d0*/  IMAD.WIDE.U32 R6, R24, UR8, R10 ;  /* 0x0000000818067c25 */ /* 0x020fc6000f8e000a */
[----:B------:R-:W-:Y:S01]  /*24e0*/  UIMAD UR8, UR9, -0x80, UR23 ;  /* 0xffffff80090878a4 */ /* 0x000fe2000f8e0217 */
[----:B------:R-:W-:Y:S01]  /*24f0*/  @!P1 IMAD.X R15, RZ, RZ, UR27, P2 ;  /* 0x0000001bff0f9e24 */ /* 0x000fe200090e06ff */
[----:B------:R-:W-:Y:S01]  /*2500*/  LEA R233, P3, R6, UR6, 0x1 ;  /* 0x0000000606e97c11 */ /* 0x000fe2000f8608ff */
[----:B------:R-:W-:Y:S01]  /*2510*/  @!P4 IMAD.WIDE.U32 R4, R8, R16, R4 ;  /* 0x000000100804c225 */ /* 0x000fe200078e0004 */
[----:B------:R-:W-:Y:S01]  /*2520*/  USHF.L.U64.HI UR6, UR14, 0x7, UR15 ;  /* 0x000000070e067899 */ /* 0x000fe2000801020f */
[----:B------:R-:W4:Y:S01]  /*2530*/  @!P0 LDC.64 R16, c[0x0][0x3b0] ;  /* 0x0000ec00ff108b82 */ /* 0x000f220000000a00 */
[----:B------:R-:W-:Y:S01]  /*2540*/  UIMAD.WIDE.U32 UR30, UR30, UR9, URZ ;  /* 0x000000091e1e72a5 */ /* 0x000fe2000f8e00ff */
[----:B------:R-:W-:Y:S01]  /*2550*/  IMAD.IADD R0, R7, 0x1, R0 ;  /* 0x0000000107007824 */ /* 0x000fe200078e0200 */
[----:B--2---:R-:W-:Y:S01]  /*2560*/  @!P4 LEA R8, P2, R4, R26, 0x1 ;  /* 0x0000001a0408c211 */ /* 0x004fe200078408ff */
[-C--:B-1----:R-:W-:Y:S01]  /*2570*/  @!P1 IMAD R15, R15, R20.reuse, RZ ;  /* 0x000000140f0f9224 */ /* 0x082fe200078e02ff */
[----:B------:R-:W-:Y:S01]  /*2580*/  UIMAD UR6, UR6, UR9, URZ ;  /* 0x00000009060672a4 */ /* 0x000fe2000f8e02ff */
[----:B------:R-:W-:Y:S01]  /*2590*/  @!P4 IMAD.IADD R5, R5, 0x1, R9 ;  /* 0x000000010505c824 */ /* 0x000fe200078e0209 */
[----:B------:R-:W-:Y:S01]  /*25a0*/  LEA.HI.X R232, R6, UR7, R0, 0x1, P3 ;  /* 0x0000000706e87c11 */ /* 0x000fe200098f0c00 */
[--C-:B------:R-:W-:Y:S01]  /*25b0*/  @!P6 IMAD.MOV.U32 R10, RZ, RZ, R2.reuse ;  /* 0x000000ffff0ae224 */ /* 0x100fe200078e0002 */
[----:B------:R-:W-:Y:S01]  /*25c0*/  UIADD3 UR6, UPT, UPT, UR31, UR6, URZ ;  /* 0x000000061f067290 */ /* 0x000fe2000fffe0ff */
[----:B------:R-:W-:Y:S01]  /*25d0*/  @!P6 IMAD.MOV.U32 R11, RZ, RZ, R3 ;  /* 0x000000ffff0be224 */ /* 0x000fe200078e0003 */
[----:B------:R-:W-:Y:S01]  /*25e0*/  @!P4 LEA.HI.X R9, R4, R27, R5, 0x1, P2 ;  /* 0x0000001b0409c211 */ /* 0x000fe200010f0c05 */
[--C-:B------:R-:W-:Y:S01]  /*25f0*/  @!P0 IMAD.MOV.U32 R18, RZ, RZ, R2.reuse ;  /* 0x000000ffff128224 */ /* 0x100fe200078e0002 */
[----:B------:R-:W-:Y:S01]  /*2600*/  @!P6 IADD3 R7, P2, PT, R30, 0x60, RZ ;  /* 0x000000601e07e810 */ /* 0x000fe20007f5e0ff */
[----:B------:R-:W-:Y:S01]  /*2610*/  @!P0 IMAD.MOV.U32 R19, RZ, RZ, R3 ;  /* 0x000000ffff138224 */ /* 0x000fe200078e0003 */
[----:B------:R-:W-:Y:S01]  /*2620*/  ISETP.GE.AND P5, PT, R33, UR8, PT ;  /* 0x0000000821007c0c */ /* 0x000fe2000bfa6270 */
[C---:B------:R-:W-:Y:S01]  /*2630*/  @!P1 IMAD R0, R14.reuse, R21, R15 ;  /* 0x000000150e009224 */ /* 0x040fe200078e020f */
[----:B---3--:R-:W1:Y:S01]  /*2640*/  @!P0 LDC.64 R12, c[0x0][0x380] ;  /* 0x0000e000ff0c8b82 */ /* 0x008e620000000a00 */
[----:B------:R-:W-:Y:S01]  /*2650*/  @!P1 IMAD.WIDE.U32 R2, R14, R20, R2 ;  /* 0x000000140e029225 */ /* 0x000fe200078e0002 */
[----:B------:R-:W-:Y:S01]  /*2660*/  @!P4 LDGSTS.E.BYPASS.LTC128B.128 [R250+0x2000], desc[UR20][R8.64] ;  /* 0x0200000008facfae */ /* 0x000fe2000b981a14 */
[----:B------:R-:W-:Y:S01]  /*2670*/  ISETP.GE.AND P4, PT, R38, UR8, PT ;  /* 0x0000000826007c0c */ /* 0x000fe2000bf86270 */
[----:B------:R-:W-:Y:S01]  /*2680*/  USHF.L.U32 UR7, UR15, 0x5, URZ ;  /* 0x000000050f077899 */ /* 0x000fe200080006ff */
[----:B------:R-:W-:Y:S01]  /*2690*/  @!P6 IMAD.X R6, RZ, RZ, UR27, P2 ;  /* 0x0000001bff06ee24 */ /* 0x000fe200090e06ff */
[----:B------:R-:W-:Y:S01]  /*26a0*/  @!P1 LEA R4, P2, R2, R28, 0x1 ;  /* 0x0000001c02049211 */ /* 0x000fe200078408ff */
[----:B------:R-:W-:Y:S01]  /*26b0*/  @!P1 IMAD.IADD R0, R3, 0x1, R0 ;  /* 0x0000000103009824 */ /* 0x000fe200078e0200 */
[----:B------:R-:W2:Y:S01]  /*26c0*/  @!P6 LDC.64 R14, c[0x0][0x380] ;  /* 0x0000e000ff0eeb82 */ /* 0x000ea20000000a00 */
[-C--:B------:R-:W-:Y:S01]  /*26d0*/  @!P6 IMAD R6, R6, R22.reuse, RZ ;  /* 0x000000160606e224 */ /* 0x080fe200078e02ff */
[----:B------:R-:W-:Y:S02]  /*26e0*/  STL [R1+0x50], R233 ;  /* 0x000050e901007387 */ /* 0x000fe40000100800 */
[----:B------:R-:W-:Y:S01]  /*26f0*/  @!P1 LEA.HI.X R5, R2, R29, R0, 0x1, P2 ;  /* 0x0000001d02059211 */ /* 0x000fe200010f0c00 */
[C---:B------:R-:W-:Y:S01]  /*2700*/  @!P6 IMAD R6, R7.reuse, R23, R6 ;  /* 0x000000170706e224 */ /* 0x040fe200078e0206 */
[----:B------:R-:W-:Y:S01]  /*2710*/  @!P0 IADD3 R0, P2, PT, R30, 0x70, RZ ;  /* 0x000000701e008810 */ /* 0x000fe20007f5e0ff */
[----:B------:R-:W-:Y:S01]  /*2720*/  @!P6 IMAD.WIDE.U32 R2, R7, R22, R10 ;  /* 0x000000160702e225 */ /* 0x000fe200078e000a */
[----:B------:R-:W-:Y:S01]  /*2730*/  VOTEU.ALL UP0, P4 ;  /* 0x0000000000ff7886 */ /* 0x000fe20002000000 */
[----:B------:R3:W-:Y:S02]  /*2740*/  @!P1 LDGSTS.E.BYPASS.LTC128B.128 [R250+0x2800], desc[UR20][R4.64] ;  /* 0x0280000004fa9fae */ /* 0x0007e4000b981a14 */
[----:B------:R-:W-:Y:S01]  /*2750*/  @!P0 IMAD.X R7, RZ, RZ, UR27, P2 ;  /* 0x0000001bff078e24 */ /* 0x000fe200090e06ff */
[----:B------:R-:W-:Y:S01]  /*2760*/  ISETP.GE.AND P2, PT, R31, UR8, PT ;  /* 0x000000081f007c0c */ /* 0x000fe2000bf46270 */
[----:B------:R-:W-:Y:S01]  /*2770*/  @!P6 IMAD.IADD R3, R3, 0x1, R6 ;  /* 0x000000010303e824 */ /* 0x000fe200078e0206 */
[----:B------:R-:W-:Y:S01]  /*2780*/  @!UP0 UIADD3 UR27, UP1, UPT, UR30, UR32, URZ ;  /* 0x000000201e1b8290 */ /* 0x000fe2000ff3e0ff */
[----:B----4-:R-:W-:Y:S01]  /*2790*/  @!P0 IMAD R6, R7, R16, RZ ;  /* 0x0000001007068224 */ /* 0x010fe200078e02ff */
[----:B------:R-:W-:Y:S01]  /*27a0*/  STL [R1+0x4c], R232 ;  /* 0x00004ce801007387 */ /* 0x000fe20000100800 */
[----:B------:R-:W-:Y:S01]  /*27b0*/  IMAD.U32 R7, RZ, RZ, UR15 ;  /* 0x0000000fff077e24 */ /* 0x000fe2000f8e00ff */
[----:B------:R-:W-:Y:S01]  /*27c0*/  @!UP0 UIADD3.X UR7, UPT, UPT, UR6, UR33, UR7, UP1, !UPT ;  /* 0x0000002106078290 */ /* 0x000fe20008ffe407 */
[----:B------:R-:W-:Y:S01]  /*27d0*/  @!P0 IMAD R6, R0, R17, R6 ;  /* 0x0000001100068224 */ /* 0x000fe200078e0206 */
[----:B------:R-:W-:Y:S01]  /*27e0*/  UIMAD.WIDE.U32 UR32, UR14, 0x40, URZ ;  /* 0x000000400e2078a5 */ /* 0x000fe2000f8e00ff */
[----:B--2---:R-:W-:-:S04]  /*27f0*/  @!P6 LEA R14, P3, R2, R14, 0x1 ;  /* 0x0000000e020ee211 */ /* 0x004fc800078608ff */
[----:B------:R-:W-:Y:S01]  /*2800*/  @!P6 LEA.HI.X R15, R2, R15, R3, 0x1, P3 ;  /* 0x0000000f020fe211 */ /* 0x000fe200018f0c03 */
[----:B------:R-:W-:Y:S01]  /*2810*/  @!P0 IMAD.WIDE.U32 R2, R0, R16, R18 ;  /* 0x0000001000028225 */ /* 0x000fe200078e0012 */
[----:B------:R-:W-:-:S03]  /*2820*/  LOP3.LUT R18, R39, 0x400, RZ, 0xc0, !PT ;  /* 0x0000040027127812 */ /* 0x000fc600078ec0ff */
[----:B------:R-:W-:Y:S01]  /*2830*/  IMAD.U32 R0, RZ, RZ, UR6 ;  /* 0x00000006ff007e24 */ /* 0x000fe2000f8e00ff */
[----:B-1----:R-:W-:Y:S01]  /*2840*/  @!P0 LEA R12, P3, R2, R12, 0x1 ;  /* 0x0000000c020c8211 */ /* 0x002fe200078608ff */
[----:B------:R-:W-:Y:S01]  /*2850*/  @!P0 IMAD.IADD R6, R3, 0x1, R6 ;  /* 0x0000000103068824 */ /* 0x000fe200078e0206 */
[----:B------:R-:W-:Y:S01]  /*2860*/  @!P6 LDGSTS.E.BYPASS.LTC128B.128 [R250+0x3000], desc[UR20][R14.64] ;  /* 0x030000000efaefae */ /* 0x000fe2000b981a14 */
[----:B---3--:R-:W-:Y:S01]  /*2870*/  IMAD.U32 R4, RZ, RZ, UR30 ;  /* 0x0000001eff047e24 */ /* 0x008fe2000f8e00ff */
[----:B------:R-:W-:Y:S01]  /*2880*/  ISETP.GE.AND P6, PT, R36, UR8, PT ;  /* 0x0000000824007c0c */ /* 0x000fe2000bfc6270 */
[----:B------:R-:W-:Y:S01]  /*2890*/  IMAD.U32 R5, RZ, RZ, UR31 ;  /* 0x0000001fff057e24 */ /* 0x000fe2000f8e00ff */
[----:B------:R-:W-:Y:S01]  /*28a0*/  @!P0 LEA.HI.X R13, R2, R13, R6, 0x1, P3 ;  /* 0x0000000d020d8211 */ /* 0x000fe200018f0c06 */
[----:B------:R-:W-:Y:S01]  /*28b0*/  IMAD.U32 R5, RZ, RZ, UR14 ;  /* 0x0000000eff057e24 */ /* 0x000fe2000f8e00ff */
[CC--:B------:R-:W-:Y:S01]  /*28c0*/  @!P2 LEA R10, P1, R4.reuse, R233.reuse, 0x1 ;  /* 0x000000e9040aa211 */ /* 0x0c0fe200078208ff */
[----:B------:R-:W-:Y:S01]  /*28d0*/  IMAD.U32 R3, RZ, RZ, UR31 ;  /* 0x0000001fff037e24 */ /* 0x000fe2000f8e00ff */
[----:B------:R-:W-:Y:S01]  /*28e0*/  ISETP.GE.AND P3, PT, R37, UR8, PT ;  /* 0x0000000825007c0c */ /* 0x000fe2000bf66270 */
[----:B------:R-:W-:Y:S01]  /*28f0*/  IMAD.U32 R16, RZ, RZ, UR27 ;  /* 0x0000001bff107e24 */ /* 0x000fe2000f8e00ff */
[----:B------:R-:W-:Y:S01]  /*2900*/  @!P2 LEA.HI.X R11, R4, R232, R0, 0x1, P1 ;  /* 0x000000e8040ba211 */ /* 0x000fe200008f0c00 */
[----:B------:R-:W-:Y:S01]  /*2910*/  IMAD.U32 R0, RZ, RZ, UR14 ;  /* 0x0000000eff007e24 */ /* 0x000fe2000f8e00ff */
[----:B------:R-:W-:Y:S01]  /*2920*/  @!P0 LDGSTS.E.BYPASS.LTC128B.128 [R250+0x3800], desc[UR20][R12.64] ;  /* 0x038000000cfa8fae */ /* 0x000fe2000b981a14 */
[----:B------:R-:W-:Y:S01]  /*2930*/  IMAD.U32 R4, RZ, RZ, UR15 ;  /* 0x0000000fff047e24 */ /* 0x000fe2000f8e00ff */
[----:B------:R-:W-:Y:S01]  /*2940*/  ISETP.GE.AND P0, PT, R33, UR8, PT ;  /* 0x0000000821007c0c */ /* 0x000fe2000bf06270 */
[----:B------:R-:W-:Y:S01]  /*2950*/  IMAD.U32 R2, RZ, RZ, UR30 ;  /* 0x0000001eff027e24 */ /* 0x000fe2000f8e00ff */
[----:B------:R-:W-:Y:S01]  /*2960*/  @!P5 LEA R0, P1, R0, UR30, 0x4 ;  /* 0x0000001e0000dc11 */ /* 0x000fe2000f8220ff */
[----:B------:R-:W-:Y:S01]  /*2970*/  IMAD.U32 R3, RZ, RZ, UR6 ;  /* 0x00000006ff037e24 */ /* 0x000fe2000f8e00ff */
[----:B------:R-:W-:Y:S01]  /*2980*/  VOTEU.ALL UP0, P6 ;  /* 0x0000000000ff7886 */ /* 0x000fe20003000000 */
[----:B------:R1:W-:Y:S01]  /*2990*/  @!P2 LDGSTS.E.BYPASS.LTC128B.128 [R250+0x4000], desc[UR20][R10.64] ;  /* 0x040000000afaafae */ /* 0x0003e2000b981a14 */
[----:B------:R-:W-:Y:S01]  /*29a0*/  @!P5 LEA.HI.X R5, R5, UR6, R4, 0x4, P1 ;  /* 0x000000060505dc11 */ /* 0x000fe200088f2404 */
[----:B------:R-:W-:Y:S01]  /*29b0*/  IMAD.U32 R4, RZ, RZ, UR14 ;  /* 0x0000000eff047e24 */ /* 0x000fe2000f8e00ff */
[----:B------:R-:W-:Y:S01]  /*29c0*/  @!P5 LEA R8, P1, R0, R233, 0x1 ;  /* 0x000000e90008d211 */ /* 0x000fe200078208ff */
[----:B------:R-:W-:-:S02]  /*29d0*/  @!UP0 UIADD3 UR27, UP1, UPT, UR30, UR32, URZ ;  /* 0x000000201e1b8290 */ /* 0x000fc4000ff3e0ff */
[----:B------:R-:W-:Y:S01]  /*29e0*/  @!P3 IMAD.WIDE.U32 R2, R4, 0x30, R2 ;  /* 0x000000300402b825 */ /* 0x000fe200078e0002 */
[-C--:B------:R-:W-:Y:S02]  /*29f0*/  @!P5 LEA.HI.X R9, R0, R232.reuse, R5, 0x1, P1 ;  /* 0x000000e80009d211 */ /* 0x080fe400008f0c05 */
[CC--:B------:R-:W-:Y:S01]  /*2a00*/  @!P4 LEA R6, P1, R16.reuse, R233.reuse, 0x1 ;  /* 0x000000e91006c211 */ /* 0x0c0fe200078208ff */
[----:B------:R-:W-:Y:S01]  /*2a10*/  IMAD.U32 R5, RZ, RZ, UR7 ;  /* 0x00000007ff057e24 */ /* 0x000fe2000f8e00ff */
[----:B------:R-:W-:Y:S01]  /*2a20*/  USHF.L.U32 UR7, UR15, 0x6, URZ ;  /* 0x000000060f077899 */ /* 0x000fe200080006ff */
[----:B------:R-:W-:Y:S01]  /*2a30*/  @!P3 IMAD R0, R7, 0x30, RZ ;  /* 0x000000300700b824 */ /* 0x000fe200078e02ff */
[----:B------:R2:W-:Y:S01]  /*2a40*/  @!P5 LDGSTS.E.BYPASS.LTC128B.128 [R250+0x4800], desc[UR20][R8.64] ;  /* 0x0480000008fadfae */ /* 0x0005e2000b981a14 */
[----:B------:R-:W-:Y:S01]  /*2a50*/  ISETP.GE.AND P5, PT, R35, UR8, PT ;  /* 0x0000000823007c0c */ /* 0x000fe2000bfa6270 */
[----:B------:R-:W-:Y:S01]  /*2a60*/  @!UP0 UIADD3.X UR7, UPT, UPT, UR6, UR33, UR7, UP1, !UPT ;  /* 0x0000002106078290 */ /* 0x000fe20008ffe407 */
[----:B------:R-:W-:Y:S01]  /*2a70*/  @!P4 LEA.HI.X R7, R16, R232, R5, 0x1, P1 ;  /* 0x000000e81007c211 */ /* 0x000fe200008f0c05 */
[----:B------:R-:W-:Y:S01]  /*2a80*/  @!P3 IMAD.IADD R0, R3, 0x1, R0 ;  /* 0x000000010300b824 */ /* 0x000fe200078e0200 */
[----:B------:R-:W-:Y:S01]  /*2a90*/  @!P3 LEA R4, P1, R2, R233, 0x1 ;  /* 0x000000e90204b211 */ /* 0x000fe200078208ff */
[----:B------:R-:W-:-:S02]  /*2aa0*/  IMAD.U32 R3, RZ, RZ, UR31 ;  /* 0x0000001fff037e24 */ /* 0x000fc4000f8e00ff */
[----:B------:R3:W-:Y:S01]  /*2ab0*/  @!P4 LDGSTS.E.BYPASS.LTC128B.128 [R250+0x5000], desc[UR20][R6.64] ;  /* 0x0500000006facfae */ /* 0x0007e2000b981a14 */
[----:B------:R-:W-:Y:S01]  /*2ac0*/  @!P3 LEA.HI.X R5, R2, R232, R0, 0x1, P1 ;  /* 0x000000e80205b211 */ /* 0x000fe200008f0c00 */
[----:B------:R-:W-:Y:S01]  /*2ad0*/  IMAD.U32 R0, RZ, RZ, UR15 ;  /* 0x0000000fff007e24 */ /* 0x000fe2000f8e00ff */
[----:B------:R-:W-:Y:S01]  /*2ae0*/  ISETP.GE.AND P4, PT, R34, UR8, PT ;  /* 0x0000000822007c0c */ /* 0x000fe2000bf86270 */
[----:B------:R-:W-:Y:S02]  /*2af0*/  IMAD.U32 R2, RZ, RZ, UR30 ;  /* 0x0000001eff027e24 */ /* 0x000fe4000f8e00ff */
[----:B-1----:R-:W-:Y:S01]  /*2b00*/  IMAD.U32 R11, RZ, RZ, UR27 ;  /* 0x0000001bff0b7e24 */ /* 0x002fe2000f8e00ff */
[----:B------:R1:W-:Y:S01]  /*2b10*/  @!P3 LDGSTS.E.BYPASS.LTC128B.128 [R250+0x5800], desc[UR20][R4.64] ;  /* 0x0580000004fabfae */ /* 0x0003e2000b981a14 */
[----:B------:R-:W-:Y:S01]  /*2b20*/  IMAD.U32 R3, RZ, RZ, UR6 ;  /* 0x00000006ff037e24 */ /* 0x000fe2000f8e00ff */
[----:B------:R-:W-:Y:S01]  /*2b30*/  ISETP.GE.AND P3, PT, R32, UR8, PT ;  /* 0x0000000820007c0c */ /* 0x000fe2000bf66270 */
[----:B------:R-:W-:-:S02]  /*2b40*/  IMAD.U32 R10, RZ, RZ, UR7 ;  /* 0x00000007ff0a7e24 */ /* 0x000fc4000f8e00ff */
[----:B------:R-:W-:Y:S01]  /*2b50*/  @!P5 IMAD R0, R0, 0x50, RZ ;  /* 0x000000500000d824 */ /* 0x000fe200078e02ff */
[----:B--2---:R-:W-:Y:S01]  /*2b60*/  IADD3 R8, P1, PT, R82, UR28, RZ ;  /* 0x0000001c52087c10 */ /* 0x004fe2000ff3e0ff */
[----:B------:R-:W-:-:S04]  /*2b70*/  UIMAD.WIDE.U32 UR28, UR12, 0x20, URZ ;  /* 0x000000200c1c78a5 */ /* 0x000fc8000f8e00ff */
[----:B------:R-:W-:Y:S01]  /*2b80*/  IMAD.X R9, RZ, RZ, UR26, P1 ;  /* 0x0000001aff097e24 */ /* 0x000fe200088e06ff */
[CC--:B------:R-:W-:Y:S01]  /*2b90*/  @!P6 LEA R14, P1, R11.reuse, R233.reuse, 0x1 ;  /* 0x000000e90b0ee211 */ /* 0x0c0fe200078208ff */
[----:B------:R-:W-:Y:S01]  /*2ba0*/  USHF.L.U32 UR26, UR12, 0x7, URZ ;  /* 0x000000070c1a7899 */ /* 0x000fe200080006ff */
[----:B---3--:R-:W-:Y:S02]  /*2bb0*/  IMAD.U32 R6, RZ, RZ, UR14 ;  /* 0x0000000eff067e24 */ /* 0x008fe4000f8e00ff */
[----:B------:R-:W-:Y:S01]  /*2bc0*/  @!P6 LEA.HI.X R15, R11, R232, R10, 0x1, P1 ;  /* 0x000000e80b0fe211 */ /* 0x000fe200008f0c0a */
[----:B------:R-:W-:Y:S01]  /*2bd0*/  IMAD.U32 R10, RZ, RZ, UR14 ;  /* 0x0000000eff0a7e24 */ /* 0x000fe2000f8e00ff */
[----:B------:R-:W-:Y:S01]  /*2be0*/  UIMAD.WIDE.U32 UR26, UR26, UR9, URZ ;  /* 0x000000091a1a72a5 */ /* 0x000fe2000f8e00ff */
[----:B------:R-:W-:Y:S02]  /*2bf0*/  @!P5 IMAD.WIDE.U32 R6, R6, 0x50, R2 ;  /* 0x000000500606d825 */ /* 0x000fe400078e0002 */
[----:B------:R2:W-:Y:S01]  /*2c00*/  @!P6 LDGSTS.E.BYPASS.LTC128B.128 [R250+0x6000], desc[UR20][R14.64] ;  /* 0x060000000efaefae */ /* 0x0005e2000b981a14 */
[----:B------:R-:W-:Y:S01]  /*2c10*/  ISETP.GE.AND P6, PT, R38, UR8, PT ;  /* 0x0000000826007c0c */ /* 0x000fe2000bfc6270 */
[----:B-1----:R-:W-:Y:S01]  /*2c20*/  IMAD.U32 R5, RZ, RZ, UR31 ;  /* 0x0000001fff057e24 */ /* 0x002fe2000f8e00ff */
[----:B------:R-:W-:Y:S01]  /*2c30*/  @!P5 LEA R12, P1, R6, R233, 0x1 ;  /* 0x000000e9060cd211 */ /* 0x000fe200078208ff */
[----:B------:R-:W-:-:S02]  /*2c40*/  IMAD.U32 R4, RZ, RZ, UR30 ;  /* 0x0000001eff047e24 */ /* 0x000fc4000f8e00ff */
[----:B------:R-:W-:Y:S02]  /*2c50*/  IMAD.U32 R5, RZ, RZ, UR6 ;  /* 0x00000006ff057e24 */ /* 0x000fe4000f8e00ff */
[----:B------:R-:W-:Y:S02]  /*2c60*/  IMAD.U32 R11, RZ, RZ, UR15 ;  /* 0x0000000fff0b7e24 */ /* 0x000fe4000f8e00ff */
[----:B------:R-:W-:Y:S02]  /*2c70*/  @!P5 IMAD.IADD R7, R7, 0x1, R0 ;  /* 0x000000010707d824 */ /* 0x000fe400078e0200 */
[----:B------:R-:W-:Y:S02]  /*2c80*/  @!P4 IMAD.WIDE.U32 R4, R10, 0x60, R4 ;  /* 0x000000600a04c825 */ /* 0x000fe400078e0004 */
[----:B------:R-:W-:Y:S01]  /*2c90*/  VOTEU.ALL UP0, P6 ;  /* 0x0000000000ff7886 */ /* 0x000fe20003000000 */
[----:B------:R-:W-:Y:S01]  /*2ca0*/  @!P5 LEA.HI.X R13, R6, R232, R7, 0x1, P1 ;  /* 0x000000e8060dd211 */ /* 0x000fe200008f0c07 */
[----:B------:R-:W-:Y:S01]  /*2cb0*/  @!P4 IMAD R0, R11, 0x60, RZ ;  /* 0x000000600b00c824 */ /* 0x000fe200078e02ff */
[----:B------:R-:W-:Y:S01]  /*2cc0*/  @!P4 LEA R10, P1, R4, R233, 0x1 ;  /* 0x000000e9040ac211 */ /* 0x000fe200078208ff */
[----:B------:R-:W-:-:S02]  /*2cd0*/  IMAD.U32 R3, RZ, RZ, UR31 ;  /* 0x0000001fff037e24 */ /* 0x000fc4000f8e00ff */
[----:B------:R-:W-:Y:S01]  /*2ce0*/  IMAD.U32 R3, RZ, RZ, UR6 ;  /* 0x00000006ff037e24 */ /* 0x000fe2000f8e00ff */
[----:B------:R-:W-:Y:S01]  /*2cf0*/  @!P5 LDGSTS.E.BYPASS.LTC128B.128 [R250+0x6800], desc[UR20][R12.64] ;  /* 0x068000000cfadfae */ /* 0x000fe2000b981a14 */
[----:B------:R-:W-:Y:S01]  /*2d00*/  IMAD.U32 R6, RZ, RZ, UR14 ;  /* 0x0000000eff067e24 */ /* 0x000fe2000f8e00ff */
[----:B------:R-:W1:Y:S01]  /*2d10*/  LDCU.64 UR6, c[0x0][0x390] ;  /* 0x00007200ff0677ac */ /* 0x000e620008000a00 */
[----:B------:R-:W-:Y:S01]  /*2d20*/  @!P4 IMAD.IADD R5, R5, 0x1, R0 ;  /* 0x000000010505c824 */ /* 0x000fe200078e0200 */
[----:B------:R-:W-:Y:S01]  /*2d30*/  ISETP.GE.AND P5, PT, R37, UR8, PT ;  /* 0x0000000825007c0c */ /* 0x000fe2000bfa6270 */
[----:B------:R-:W-:-:S04]  /*2d40*/  @!P3 IMAD.WIDE.U32 R6, R6, 0x70, R2 ;  /* 0x000000700606b825 */ /* 0x000fc800078e0002 */
[----:B------:R-:W-:Y:S01]  /*2d50*/  @!P3 IMAD R0, R11, 0x70, RZ ;  /* 0x000000700b00b824 */ /* 0x000fe200078e02ff */
[-C--:B------:R-:W-:Y:S01]  /*2d60*/  @!P4 LEA.HI.X R11, R4, R232.reuse, R5, 0x1, P1 ;  /* 0x000000e8040bc211 */ /* 0x080fe200008f0c05 */
[----:B------:R-:W-:Y:S01]  /*2d70*/  IMAD R5, R25, UR10, RZ ;  /* 0x0000000a19057c24 */ /* 0x000fe2000f8e02ff */
[----:B------:R-:W-:Y:S01]  /*2d80*/  @!P3 LEA R4, P1, R6, R233, 0x1 ;  /* 0x000000e90604b211 */ /* 0x000fe200078208ff */
[----:B------:R-:W-:Y:S02]  /*2d90*/  @!P3 IMAD.IADD R7, R7, 0x1, R0 ;  /* 0x000000010707b824 */ /* 0x000fe400078e0200 */
[----:B------:R-:W-:Y:S01]  /*2da0*/  IMAD R0, R24, UR11, R5 ;  /* 0x0000000b18007c24 */ /* 0x000fe2000f8e0205 */
[----:B------:R-:W-:Y:S01]  /*2db0*/  @!P4 LDGSTS.E.BYPASS.LTC128B.128 [R250+0x7000], desc[UR20][R10.64] ;  /* 0x070000000afacfae */ /* 0x000fe2000b981a14 */
[C---:B------:R-:W-:Y:S01]  /*2dc0*/  IMAD.WIDE.U32 R8, R31.reuse, UR12, R8 ;  /* 0x0000000c1f087c25 */ /* 0x040fe2000f8e0008 */
[----:B------:R-:W-:Y:S02]  /*2dd0*/  @!P3 LEA.HI.X R5, R6, R232, R7, 0x1, P1 ;  /* 0x000000e80605b211 */ /* 0x000fe400008f0c07 */
[----:B------:R-:W-:Y:S01]  /*2de0*/  ISETP.GE.AND P4, PT, R36, UR8, PT ;  /* 0x0000000824007c0c */ /* 0x000fe2000bf86270 */
[----:B------:R-:W-:-:S02]  /*2df0*/  IMAD R3, R31, UR13, R9 ;  /* 0x0000000d1f037c24 */ /* 0x000fc4000f8e0209 */
[----:B------:R3:W-:Y:S01]  /*2e00*/  @!P3 LDGSTS.E.BYPASS.LTC128B.128 [R250+0x7800], desc[UR20][R4.64] ;  /* 0x0780000004fabfae */ /* 0x0007e2000b981a14 */
[----:B------:R-:W-:Y:S02]  /*2e10*/  IMAD.MOV.U32 R2, RZ, RZ, R8 ;  /* 0x000000ffff027224 */ /* 0x000fe400078e0008 */
[----:B------:R-:W-:Y:S01]  /*2e20*/  IMAD.U32 R9, RZ, RZ, UR12 ;  /* 0x0000000cff097e24 */ /* 0x000fe2000f8e00ff */
[----:B------:R-:W0:Y:S01]  /*2e30*/  LDGDEPBAR ;  /* 0x00000000000079af */ /* 0x000e220000000000 */
[----:B------:R-:W-:Y:S01]  /*2e40*/  IMAD.WIDE.U32 R2, R24, UR10, R2 ;  /* 0x0000000a18027c25 */ /* 0x000fe2000f8e0002 */
[----:B------:R-:W-:-:S03]  /*2e50*/  USHF.L.U64.HI UR10, UR12, 0x7, UR13 ;  /* 0x000000070c0a7899 */ /* 0x000fc6000801020d */
[----:B------:R-:W-:Y:S01]  /*2e60*/  IMAD.IADD R0, R3, 0x1, R0 ;  /* 0x0000000103007824 */ /* 0x000fe200078e0200 */
[----:B------:R-:W-:Y:S01]  /*2e70*/  UIMAD UR10, UR10, UR9, URZ ;  /* 0x000000090a0a72a4 */ /* 0x000fe2000f8e02ff */
[C---:B-1----:R-:W-:Y:S01]  /*2e80*/  LEA R41, P1, R2.reuse, UR6, 0x1 ;  /* 0x0000000602297c11 */ /* 0x042fe2000f8208ff */
[----:B------:R-:W-:Y:S01]  /*2e90*/  IMAD.U32 R3, RZ, RZ, UR27 ;  /* 0x0000001bff037e24 */ /* 0x000fe2000f8e00ff */
[----:B------:R-:W-:Y:S01]  /*2ea0*/  USHF.L.U32 UR6, UR13, 0x5, URZ ;  /* 0x000000050d067899 */ /* 0x000fe200080006ff */
[----:B------:R-:W-:Y:S01]  /*2eb0*/  IMAD.U32 R3, RZ, RZ, UR13 ;  /* 0x0000000dff037e24 */ /* 0x000fe2000f8e00ff */
[----:B------:R-:W-:Y:S01]  /*2ec0*/  UIADD3 UR10, UPT, UPT, UR27, UR10, URZ ;  /* 0x0000000a1b0a7290 */ /* 0x000fe2000fffe0ff */
[----:B------:R-:W-:Y:S01]  /*2ed0*/  LEA.HI.X R40, R2, UR7, R0, 0x1, P1 ;  /* 0x0000000702287c11 */ /* 0x000fe200088f0c00 */
[----:B------:R-:W-:Y:S01]  /*2ee0*/  IMAD.U32 R2, RZ, RZ, UR26 ;  /* 0x0000001aff027e24 */ /* 0x000fe2000f8e00ff */
[C---:B------:R-:W-:Y:S01]  /*2ef0*/  @!P0 LEA R0, P1, R9.reuse, UR26, 0x4 ;  /* 0x0000001a09008c11 */ /* 0x040fe2000f8220ff */
[----:B------:R-:W-:Y:S01]  /*2f00*/  @!UP0 UIADD3 UR7, UP1, UPT, UR26, UR28, URZ ;  /* 0x0000001c1a078290 */ /* 0x000fe2000ff3e0ff */
[----:B--2---:R-:W-:Y:S01]  /*2f10*/  IMAD.U32 R15, RZ, RZ, UR13 ;  /* 0x0000000dff0f7e24 */ /* 0x004fe2000f8e00ff */
[----:B------:R-:W-:Y:S01]  /*2f20*/  USHF.L.U32 UR13, UR13, 0x6, URZ ;  /* 0x000000060d0d7899 */ /* 0x000fe200080006ff */
[----:B------:R-:W-:Y:S01]  /*2f30*/  @!P0 LEA.HI.X R3, R9, UR10, R3, 0x4, P1 ;  /* 0x0000000a09038c11 */ /* 0x000fe200088f2403 */
[----:B------:R-:W-:Y:S01]  /*2f40*/  @!UP0 UIADD3.X UR6, UPT, UPT, UR10, UR29, UR6, UP1, !UPT ;  /* 0x0000001d0a068290 */ /* 0x000fe20008ffe406 */
[----:B------:R-:W-:Y:S01]  /*2f50*/  IMAD.U32 R7, RZ, RZ, UR27 ;  /* 0x0000001bff077e24 */ /* 0x000fe2000f8e00ff */
[----:B------:R-:W-:Y:S01]  /*2f60*/  VOTEU.ALL UP0, P4 ;  /* 0x0000000000ff7886 */ /* 0x000fe20002000000 */
[----:B------:R-:W-:Y:S01]  /*2f70*/  IMAD.U32 R6, RZ, RZ, UR26 ;  /* 0x0000001aff067e24 */ /* 0x000fe2000f8e00ff */
[----:B---3--:R-:W-:Y:S01]  /*2f80*/  @!P2 LEA R4, P3, R2, R41, 0x1 ;  /* 0x000000290204a211 */ /* 0x008fe200078608ff */
[----:B------:R-:W-:-:S04]  /*2f90*/  DEPBAR.LE SB0, 0x0 ;  /* 0x000080000000791a */ /* 0x000fc80000000000 */
[----:B------:R-:W-:Y:S01]  /*2fa0*/  IMAD.U32 R5, RZ, RZ, UR10 ;  /* 0x0000000aff057e24 */ /* 0x000fe2000f8e00ff */
[----:B------:R-:W-:Y:S01]  /*2fb0*/  STL [R1+0x58], R41 ;  /* 0x0000582901007387 */ /* 0x000fe20000100800 */
[----:B------:R-:W-:-:S03]  /*2fc0*/  IMAD.U32 R7, RZ, RZ, UR10 ;  /* 0x0000000aff077e24 */ /* 0x000fc6000f8e00ff */
[-C--:B------:R-:W-:Y:S01]  /*2fd0*/  @!P2 LEA.HI.X R5, R2, R40.reuse, R5, 0x1, P3 ;  /* 0x000000280205a211 */ /* 0x080fe200018f0c05 */
[----:B------:R-:W-:Y:S01]  /*2fe0*/  BAR.SYNC.DEFER_BLOCKING 0x0 ;  /* 0x0000000000007b1d */ /* 0x000fe20000010000 */
[C---:B------:R-:W-:Y:S02]  /*2ff0*/  @!P0 LEA R2, P1, R0.reuse, R41, 0x1 ;  /* 0x0000002900028211 */ /* 0x040fe400078208ff */
[----:B------:R-:W-:Y:S02]  /*3000*/  ISETP.GE.AND P3, PT, R35, UR8, PT ;  /* 0x0000000823007c0c */ /* 0x000fe4000bf66270 */
[----:B------:R-:W-:Y:S01]  /*3010*/  @!P0 LEA.HI.X R3, R0, R40, R3, 0x1, P1 ;  /* 0x0000002800038211 */ /* 0x000fe200008f0c03 */
[----:B------:R-:W-:Y:S01]  /*3020*/  IMAD.U32 R0, RZ, RZ, UR6 ;  /* 0x00000006ff007e24 */ /* 0x000fe2000f8e00ff */
[----:B------:R-:W-:Y:S01]  /*3030*/  ISETP.GE.AND P1, PT, R32, UR8, PT ;  /* 0x0000000820007c0c */ /* 0x000fe2000bf26270 */
[----:B------:R-:W-:Y:S08]  /*3040*/  STL [R1+0x54], R40 ;  /* 0x0000542801007387 */ /* 0x000ff00000100800 */
[----:B------:R-:W-:-:S02]  /*3050*/  @!P3 IMAD R8, R15, 0x50, RZ ;  /* 0x000000500f08b824 */ /* 0x000fc400078e02ff */
[----:B------:R-:W-:Y:S01]  /*3060*/  @!P3 IMAD.WIDE.U32 R6, R9, 0x50, R6 ;  /* 0x000000500906b825 */ /* 0x000fe200078e0006 */
[----:B------:R-:W-:Y:S01]  /*3070*/  @!PT LDS RZ, [RZ] ;  /* 0x00000000fffff984 */ /* 0x000fe20000000800 */
[----:B------:R-:W-:Y:S01]  /*3080*/  @!PT LDS RZ, [RZ] ;  /* 0x00000000fffff984 */ /* 0x000fe20000000800 */
[----:B------:R-:W-:Y:S01]  /*3090*/  @!PT LDS RZ, [RZ] ;  /* 0x00000000fffff984 */ /* 0x000fe20000000800 */
[----:B------:R1:W-:Y:S04]  /*30a0*/  @!P2 LDGSTS.E.BYPASS.LTC128B.128 [R250+0x8000], desc[UR20][R4.64] ;  /* 0x0800000004faafae */ /* 0x0003e8000b981a14 */
[----:B------:R-:W-:Y:S01]  /*30b0*/  @P2 STS.128 [R250+0x8000], RZ ;  /* 0x008000fffa002388 */ /* 0x000fe20000000c00 */
[----:B------:R-:W-:-:S03]  /*30c0*/  ISETP.GE.AND P2, PT, R34, UR8, PT ;  /* 0x0000000822007c0c */ /* 0x000fc6000bf46270 */
[----:B------:R-:W-:Y:S04]  /*30d0*/  @P0 STS.128 [R250+0x8800], RZ ;  /* 0x008800fffa000388 */ /* 0x000fe80000000c00 */
[----:B------:R-:W-:Y:S01]  /*30e0*/  @!PT LDS RZ, [RZ] ;  /* 0x00000000fffff984 */ /* 0x000fe20000000800 */
[----:B------:R-:W-:Y:S01]  /*30f0*/  @!PT LDS RZ, [RZ] ;  /* 0x00000000fffff984 */ /* 0x000fe20000000800 */
[----:B------:R-:W-:Y:S01]  /*3100*/  @!PT LDS RZ, [RZ] ;  /* 0x00000000fffff984 */ /* 0x000fe20000000800 */
[----:B------:R2:W-:Y:S04]  /*3110*/  @!P0 LDGSTS.E.BYPASS.LTC128B.128 [R250+0x8800], desc[UR20][R2.64] ;  /* 0x0880000002fa8fae */ /* 0x0005e8000b981a14 */
[----:B------:R-:W-:Y:S02]  /*3120*/  @P6 STS.128 [R250+0x9000], RZ ;  /* 0x009000fffa006388 */ /* 0x000fe40000000c00 */
[----:B------:R-:W-:-:S02]  /*3130*/  @!P2 IMAD R14, R15, 0x60, RZ ;  /* 0x000000600f0ea824 */ /* 0x000fc400078e02ff */
[----:B-1----:R-:W-:Y:S01]  /*3140*/  IMAD.U32 R4, RZ, RZ, UR7 ;  /* 0x00000007ff047e24 */ /* 0x002fe2000f8e00ff */
[----:B------:R-:W-:Y:S01]  /*3150*/  UIMAD.WIDE.U32 UR6, UR12, 0x40, URZ ;  /* 0x000000400c0678a5 */ /* 0x000fe2000f8e00ff */
[----:B------:R-:W-:Y:S02]  /*3160*/  IMAD.U32 R5, RZ, RZ, UR27 ;  /* 0x0000001bff057e24 */ /* 0x000fe4000f8e00ff */
[----:B------:R-:W-:Y:S01]  /*3170*/  IMAD.U32 R5, RZ, RZ, UR10 ;  /* 0x0000000aff057e24 */ /* 0x000fe2000f8e00ff */
[----:B------:R-:W-:Y:S01]  /*3180*/  @!P6 LEA R16, P0, R4, R41, 0x1 ;  /* 0x000000290410e211 */ /* 0x000fe200078008ff */
[----:B------:R-:W-:-:S03]  /*3190*/  @!UP0 UIADD3 UR6, UP1, UPT, UR26, UR6, URZ ;  /* 0x000000061a068290 */ /* 0x000fc6000ff3e0ff */
[----:B------:R-:W-:Y:S01]  /*31a0*/  @!P6 LEA.HI.X R17, R4, R40, R0, 0x1, P0 ;  /* 0x000000280411e211 */ /* 0x000fe200000f0c00 */
[----:B------:R-:W-:Y:S01]  /*31b0*/  @!P5 IMAD R0, R15, 0x30, RZ ;  /* 0x000000300f00d824 */ /* 0x000fe200078e02ff */
[----:B------:R-:W-:Y:S01]  /*31c0*/  @!UP0 UIADD3.X UR13, UPT, UPT, UR10, UR7, UR13, UP1, !UPT ;  /* 0x000000070a0d8290 */ /* 0x000fe20008ffe40d */
[----:B--2---:R-:W-:Y:S01]  /*31d0*/  IMAD.U32 R3, RZ, RZ, UR27 ;  /* 0x0000001bff037e24 */ /* 0x004fe2000f8e00ff */
[----:B------:R-:W-:Y:S01]  /*31e0*/  UISETP.GT.AND UP0, UPT, UR9, UR16, UPT ;  /* 0x000000100900728c */ /* 0x000fe2000bf04270 */
[----:B------:R-:W-:Y:S01]  /*31f0*/  IMAD.U32 R2, RZ, RZ, UR26 ;  /* 0x0000001aff027e24 */ /* 0x000fe2000f8e00ff */
[----:B------:R-:W-:Y:S01]  /*3200*/  @!PT LDS RZ, [RZ] ;  /* 0x00000000fffff984 */ /* 0x000fe20000000800 */
[----:B------:R-:W-:Y:S01]  /*3210*/  @!PT LDS RZ, [RZ] ;  /* 0x00000000fffff984 */ /* 0x000fe20000000800 */
[----:B------:R-:W-:Y:S01]  /*3220*/  @!PT LDS RZ, [RZ] ;  /* 0x00000000fffff984 */ /* 0x000fe20000000800 */
[----:B------:R-:W-:Y:S01]  /*3230*/  @!P6 LDGSTS.E.BYPASS.LTC128B.128 [R250+0x9000], desc[UR20][R16.64] ;  /* 0x0900000010faefae */ /* 0x000fe2000b981a14 */
[----:B------:R-:W-:Y:S02]  /*3240*/  IMAD.U32 R3, RZ, RZ, UR10 ;  /* 0x0000000aff037e24 */ /* 0x000fe4000f8e00ff */
[----:B------:R-:W-:Y:S01]  /*3250*/  IMAD.U32 R4, RZ, RZ, UR26 ;  /* 0x0000001aff047e24 */ /* 0x000fe2000f8e00ff */
[----:B------:R-:W-:Y:S01]  /*3260*/  @P5 STS.128 [R250+0x9800], RZ ;  /* 0x009800fffa005388 */ /* 0x000fe20000000c00 */
[----:B------:R-:W-:-:S04]  /*3270*/  @!P5 IMAD.WIDE.U32 R2, R9, 0x30, R2 ;  /* 0x000000300902d825 */ /* 0x000fc800078e0002 */
[----:B------:R-:W-:Y:S01]  /*3280*/  @!P5 IMAD.IADD R0, R3, 0x1, R0 ;  /* 0x000000010300d824 */ /* 0x000fe200078e0200 */
[CC--:B------:R-:W-:Y:S01]  /*3290*/  @!P5 LEA R12, P0, R2.reuse, R41.reuse, 0x1 ;  /* 0x00000029020cd211 */ /* 0x0c0fe200078008ff */
[----:B------:R-:W-:Y:S02]  /*32a0*/  IMAD.U32 R3, RZ, RZ, UR6 ;  /* 0x00000006ff037e24 */ /* 0x000fe4000f8e00ff */
[----:B------:R-:W-:Y:S01]  /*32b0*/  @!P2 IMAD.WIDE.U32 R4, R9, 0x60, R4 ;  /* 0x000000600904a825 */ /* 0x000fe200078e0004 */
[-C--:B------:R-:W-:Y:S02]  /*32c0*/  @!P5 LEA.HI.X R13, R2, R40.reuse, R0, 0x1, P0 ;  /* 0x00000028020dd211 */ /* 0x080fe400000f0c00 */
[C---:B------:R-:W-:Y:S01]  /*32d0*/  @!P4 LEA R10, P0, R3.reuse, R41, 0x1 ;  /* 0x00000029030ac211 */ /* 0x040fe200078008ff */
[----:B------:R-:W-:Y:S02]  /*32e0*/  IMAD.U32 R0, RZ, RZ, UR13 ;  /* 0x0000000dff007e24 */ /* 0x000fe4000f8e00ff */
[----:B------:R-:W-:Y:S01]  /*32f0*/  IMAD.U32 R2, RZ, RZ, UR26 ;  /* 0x0000001aff027e24 */ /* 0x000fe2000f8e00ff */
[----:B------:R-:W-:Y:S01]  /*3300*/  @!PT LDS RZ, [RZ] ;  /* 0x00000000fffff984 */ /* 0x000fe20000000800 */
[----:B------:R-:W-:Y:S01]  /*3310*/  @!PT LDS RZ, [RZ] ;  /* 0x00000000fffff984 */ /* 0x000fe20000000800 */
[----:B------:R-:W-:Y:S01]  /*3320*/  @!PT LDS RZ, [RZ] ;  /* 0x00000000fffff984 */ /* 0x000fe20000000800 */
[----:B------:R-:W-:Y:S02]  /*3330*/  @!P5 LDGSTS.E.BYPASS.LTC128B.128 [R250+0x9800], desc[UR20][R12.64] ;  /* 0x098000000cfadfae */ /* 0x000fe4000b981a14 */
[----:B------:R-:W-:Y:S01]  /*3340*/  @!P4 LEA.HI.X R11, R3, R40, R0, 0x1, P0 ;  /* 0x00000028030bc211 */ /* 0x000fe200000f0c00 */
[----:B------:R-:W-:Y:S01]  /*3350*/  IMAD.U32 R3, RZ, RZ, UR27 ;  /* 0x0000001bff037e24 */ /* 0x000fe2000f8e00ff */
[----:B------:R-:W-:Y:S01]  /*3360*/  @P4 STS.128 [R250+0xa000], RZ ;  /* 0x00a000fffa004388 */ /* 0x000fe20000000c00 */
[----:B------:R-:W-:-:S02]  /*3370*/  IMAD.U32 R3, RZ, RZ, UR10 ;  /* 0x0000000aff037e24 */ /* 0x000fc4000f8e00ff */
[----:B------:R-:W-:Y:S01]  /*3380*/  @!P3 IMAD.IADD R0, R7, 0x1, R8 ;  /* 0x000000010700b824 */ /* 0x000fe200078e0208 */
[C---:B------:R-:W-:Y:S01]  /*3390*/  @!P3 LEA R8, P0, R6.reuse, R41, 0x1 ;  /* 0x000000290608b211 */ /* 0x040fe200078008ff */
[----:B------:R-:W-:Y:S01]  /*33a0*/  @!P1 IMAD.WIDE.U32 R2, R9, 0x70, R2 ;  /* 0x0000007009029825 */ /* 0x000fe200078e0002 */
[----:B------:R-:W-:Y:S01]  /*33b0*/  @!PT LDS RZ, [RZ] ;  /* 0x00000000fffff984 */ /* 0x000fe20000000800 */
[----:B------:R-:W-:Y:S01]  /*33c0*/  @!PT LDS RZ, [RZ] ;  /* 0x00000000fffff984 */ /* 0x000fe20000000800 */
[----:B------:R-:W-:Y:S01]  /*33d0*/  @!PT LDS RZ, [RZ] ;  /* 0x00000000fffff984 */ /* 0x000fe20000000800 */
[----:B------:R-:W-:Y:S02]  /*33e0*/  @!P4 LDGSTS.E.BYPASS.LTC128B.128 [R250+0xa000], desc[UR20][R10.64] ;  /* 0x0a0000000afacfae */ /* 0x000fe4000b981a14 */
[-C--:B------:R-:W-:Y:S01]  /*33f0*/  @!P3 LEA.HI.X R9, R6, R40.reuse, R0, 0x1, P0 ;  /* 0x000000280609b211 */ /* 0x080fe200000f0c00 */
[----:B------:R-:W-:Y:S01]  /*3400*/  @!P2 IMAD.IADD R7, R5, 0x1, R14 ;  /* 0x000000010507a824 */ /* 0x000fe200078e020e */
[----:B------:R-:W-:Y:S01]  /*3410*/  LOP3.LUT R0, R82, 0x1c0, R39, 0xf8, !PT ;  /* 0x000001c052007812 */ /* 0x000fe200078ef827 */
[----:B------:R-:W-:Y:S01]  /*3420*/  @!P1 IMAD R5, R15, 0x70, RZ ;  /* 0x000000700f059824 */ /* 0x000fe200078e02ff */
[----:B------:R-:W-:Y:S01]  /*3430*/  LOP3.LUT R15, R83, 0x8, RZ, 0xc0, !PT ;  /* 0x00000008530f7812 */ /* 0x000fe200078ec0ff */
[----:B------:R-:W-:Y:S01]  /*3440*/  @P3 STS.128 [R250+0xa800], RZ ;  /* 0x00a800fffa003388 */ /* 0x000fe20000000c00 */
[C---:B------:R-:W-:Y:S01]  /*3450*/  LOP3.LUT R14, R0.reuse, 0x8, R240, 0x78, !PT ;  /* 0x00000008000e7812 */ /* 0x040fe200078e78f0 */
[----:B------:R-:W-:Y:S01]  /*3460*/  @!P1 IMAD.IADD R5, R3, 0x1, R5 ;  /* 0x0000000103059824 */ /* 0x000fe200078e0205 */
[----:B------:R-:W-:Y:S01]  /*3470*/  LOP3.LUT R231, R0, R15, RZ, 0x3c, !PT ;  /* 0x0000000f00e77212 */ /* 0x000fe200078e3cff */
[----:B------:R-:W-:Y:S01]  /*3480*/  IMAD.SHL.U32 R0, R240, 0x20, RZ ;  /* 0x00000020f0007824 */ /* 0x000fe200078e00ff */
[-C--:B------:R-:W-:Y:S01]  /*3490*/  @!P2 LEA R6, P0, R4, R41.reuse, 0x1 ;  /* 0x000000290406a211 */ /* 0x080fe200078008ff */
[----:B------:R-:W-:Y:S01]  /*34a0*/  IMAD R3, R14, 0x2, R18 ;  /* 0x000000020e037824 */ /* 0x000fe200078e0212 */
[----:B------:R-:W-:Y:S01]  /*34b0*/  @!PT LDS RZ, [RZ] ;  /* 0x00000000fffff984 */ /* 0x000fe20000000800 */
[----:B------:R-:W-:Y:S01]  /*34c0*/  @!PT LDS RZ, [RZ] ;  /* 0x00000000fffff984 */ /* 0x000fe20000000800 */
[----:B------:R-:W-:Y:S01]  /*34d0*/  @!PT LDS RZ, [RZ] ;  /* 0x00000000fffff984 */ /* 0x000fe20000000800 */
[----:B------:R1:W-:Y:S02]  /*34e0*/  @!P3 LDGSTS.E.BYPASS.LTC128B.128 [R250+0xa800], desc[UR20][R8.64] ;  /* 0x0a80000008fabfae */ /* 0x0003e4000b981a14 */
[----:B------:R-:W-:Y:S01]  /*34f0*/  LOP3.LUT R0, R230, 0x7c00, R0, 0xf8, !PT ;  /* 0x00007c00e6007812 */ /* 0x000fe200078ef800 */
[----:B------:R-:W-:Y:S01]  /*3500*/  VIADD R228, R3, UR5 ;  /* 0x0000000503e47c36 */ /* 0x000fe20008000000 */
[----:B------:R-:W-:Y:S01]  /*3510*/  @!P2 LEA.HI.X R7, R4, R40, R7, 0x1, P0 ;  /* 0x000000280407a211 */ /* 0x000fe200000f0c07 */
[----:B------:R-:W-:Y:S01]  /*3520*/  @P2 STS.128 [R250+0xb000], RZ ;  /* 0x00b000fffa002388 */ /* 0x000fe20000000c00 */
[----:B------:R-:W-:-:S02]  /*3530*/  @!P1 LEA R4, P0, R2, R41, 0x1 ;  /* 0x0000002902049211 */ /* 0x000fc400078008ff */
[----:B------:R-:W-:Y:S01]  /*3540*/  LOP3.LUT R0, R0, R231, RZ, 0xfc, !PT ;  /* 0x000000e700007212 */ /* 0x000fe200078efcff */
[----:B------:R-:W-:Y:S01]  /*3550*/  @!PT LDS RZ, [RZ] ;  /* 0x00000000fffff984 */ /* 0x000fe20000000800 */
[----:B------:R-:W-:Y:S01]  /*3560*/  @!PT LDS RZ, [RZ] ;  /* 0x00000000fffff984 */ /* 0x000fe20000000800 */
[----:B------:R-:W-:Y:S01]  /*3570*/  @!PT LDS RZ, [RZ] ;  /* 0x00000000fffff984 */ /* 0x000fe20000000800 */
[----:B------:R-:W-:Y:S01]  /*3580*/  @!P2 LDGSTS.E.BYPASS.LTC128B.128 [R250+0xb000], desc[UR20][R6.64] ;  /* 0x0b00000006faafae */ /* 0x000fe2000b981a14 */
[----:B------:R-:W-:Y:S02]  /*3590*/  @!P1 LEA.HI.X R5, R2, R40, R5, 0x1, P0 ;  /* 0x0000002802059211 */ /* 0x000fe400000f0c05 */
[----:B------:R-:W-:Y:S01]  /*35a0*/  LEA R234, R0, UR5, 0x1 ;  /* 0x0000000500ea7c11 */ /* 0x000fe2000f8e08ff */
[----:B------:R-:W-:Y:S01]  /*35b0*/  @P1 STS.128 [R250+0xb800], RZ ;  /* 0x00b800fffa001388 */ /* 0x000fe20000000c00 */
[----:B------:R-:W-:-:S03]  /*35c0*/  LOP3.LUT P2, RZ, R240, 0x2, RZ, 0xc0, !PT ;  /* 0x00000002f0ff7812 */ /* 0x000fc6000784c0ff */
[----:B------:R-:W-:Y:S01]  /*35d0*/  @!PT LDS RZ, [RZ] ;  /* 0x00000000fffff984 */ /* 0x000fe20000000800 */
[----:B------:R-:W-:Y:S01]  /*35e0*/  @!PT LDS RZ, [RZ] ;  /* 0x00000000fffff984 */ /* 0x000fe20000000800 */
[----:B------:R-:W-:Y:S01]  /*35f0*/  @!PT LDS RZ, [RZ] ;  /* 0x00000000fffff984 */ /* 0x000fe20000000800 */
[----:B------:R2:W-:Y:S01]  /*3600*/  @!P1 LDGSTS.E.BYPASS.LTC128B.128 [R250+0xb800], desc[UR20][R4.64] ;  /* 0x0b80000004fa9fae */ /* 0x0005e2000b981a14 */
[----:B------:R-:W-:Y:S02]  /*3610*/  SEL R229, R238, 0xffffffe0, !P2 ;  /* 0xffffffe0eee57807 */ /* 0x000fe40005000000 */
[----:B------:R-:W-:Y:S01]  /*3620*/  LOP3.LUT P1, RZ, R240, 0x4, RZ, 0xc0, !PT ;  /* 0x00000004f0ff7812 */ /* 0x000fe2000782c0ff */
[----:B------:R-:W-:Y:S02]  /*3630*/  LDSM.16.M88.4 R24, [R3+UR5+0x4000] ;  /* 0x004000050318783b */ /* 0x000fe40008000200 */
[--C-:B------:R-:W-:Y:S02]  /*3640*/  IMAD.IADD R0, R228, 0x1, R229.reuse ;  /* 0x00000001e4007824 */ /* 0x100fe400078e02e5 */
[----:B------:R-:W-:Y:S01]  /*3650*/  LDSM.16.M88.4 R20, [R3+UR5+0x4800] ;  /* 0x004800050314783b */ /* 0x000fe20008000200 */
[----:B------:R-:W-:-:S03]  /*3660*/  IMAD.IADD R2, R234, 0x1, R229 ;  /* 0x00000001ea027824 */ /* 0x000fc600078e02e5 */
[----:B-1----:R-:W1:Y:S04]  /*3670*/  LDSM.16.M88.4 R8, [R234] ;  /* 0x00000000ea08783b */ /* 0x002e680000000200 */
[----:B------:R-:W-:Y:S04]  /*3680*/  LDSM.16.M88.4 R16, [R3+UR5+0x5000] ;  /* 0x005000050310783b */ /* 0x000fe80008000200 */
[----:B------:R-:W3:Y:S04]  /*3690*/  LDSM.16.M88.4 R12, [R3+UR5+0x5800] ;  /* 0x00580005030c783b */ /* 0x000ee80008000200 */
[----:B------:R-:W-:Y:S04]  /*36a0*/  LDSM.16.M88.4 R28, [R3+UR5+0x6000] ;  /* 0x00600005031c783b */ /* 0x000fe80008000200 */
[----:B--2---:R-:W2:Y:S04]  /*36b0*/  LDSM.16.M88.4 R4, [R234+0x2000] ;  /* 0x00200000ea04783b */ /* 0x004ea80000000200 */
[----:B------:R-:W4:Y:S04]  /*36c0*/  LDSM.16.M88.4 R32, [R3+UR5+0x6800] ;  /* 0x006800050320783b */ /* 0x000f280008000200 */
[----:B------:R-:W5:Y:S04]  /*36d0*/  LDSM.16.M88.4 R36, [R3+UR5+0x7000] ;  /* 0x007000050324783b */ /* 0x000f680008000200 */
[----:B------:R-:W5:Y:S04]  /*36e0*/  LDSM.16.M88.4 R52, [R3+UR5+0x7800] ;  /* 0x007800050334783b */ /* 0x000f680008000200 */
[----:B------:R-:W-:Y:S04]  /*36f0*/  LDSM.16.M88.4 R40, [R0+0x5000] ;  /* 0x005000000028783b */ /* 0x000fe80000000200 */
[----:B------:R-:W-:Y:S01]  /*3700*/  LDSM.16.M88.4 R44, [R0+0x4800] ;  /* 0x00480000002c783b */ /* 0x000fe20000000200 */
[C---:B-1----:R-:W-:Y:S03]  /*3710*/  HMMA.16816.F32.BF16 R192, R8.reuse, R20, RZ ;  /* 0x0000001408c0723c */ /* 0x042fe600000418ff */
[----:B------:R-:W-:Y:S04]  /*3720*/  LDSM.16.M88.4 R48, [R0+0x4000] ;  /* 0x004000000030783b */ /* 0x000fe80000000200 */
[----:B------:R-:W-:Y:S01]  /*3730*/  STL [R1+0x98], R231 ;  /* 0x000098e701007387 */ /* 0x000fe20000100800 */
[----:B---3--:R-:W-:Y:S03]  /*3740*/  HMMA.16816.F32.BF16 R176, R8, R12, RZ ;  /* 0x0000000c08b0723c */ /* 0x008fe600000418ff */
[----:B------:R-:W0:Y:S05]  /*3750*/  LDGDEPBAR ;  /* 0x00000000000079af */ /* 0x000e2a0000000000 */
[C---:B--2---:R-:W-:Y:S08]  /*3760*/  HMMA.16816.F32.BF16 R56, R4.reuse, R24, RZ ;  /* 0x000000180438723c */ /* 0x044ff000000418ff */
[C---:B------:R-:W-:Y:S08]  /*3770*/  HMMA.16816.F32.BF16 R96, R4.reuse, R26, RZ ;  /* 0x0000001a0460723c */ /* 0x040ff000000418ff */
[C---:B------:R-:W-:Y:S08]  /*3780*/  HMMA.16816.F32.BF16 R64, R4.reuse, R20, RZ ;  /* 0x000000140440723c */ /* 0x040ff000000418ff */
[C---:B------:R-:W-:Y:S08]  /*3790*/  HMMA.16816.F32.BF16 R60, R4.reuse, R16, RZ ;  /* 0x00000010043c723c */ /* 0x040ff000000418ff */
[C---:B------:R-:W-:Y:S08]  /*37a0*/  HMMA.16816.F32.BF16 R76, R4.reuse, R12, RZ ;  /* 0x0000000c044c723c */ /* 0x040ff000000418ff */
[C---:B------:R-:W-:Y:S08]  /*37b0*/  HMMA.16816.F32.BF16 R68, R4.reuse, R28, RZ ;  /* 0x0000001c0444723c */ /* 0x040ff000000418ff */
[C---:B----4-:R-:W-:Y:S08]  /*37c0*/  HMMA.16816.F32.BF16 R84, R4.reuse, R32, RZ ;  /* 0x000000200454723c */ /* 0x050ff000000418ff */
[C---:B-----5:R-:W-:Y:S08]  /*37d0*/  HMMA.16816.F32.BF16 R88, R4.reuse, R36, RZ ;  /* 0x000000240458723c */ /* 0x060ff000000418ff */
        /* <DEDUP_REMOVED lines=8> */
[----:B------:R-:W-:Y:S07]  /*3860*/  LDSM.16.M88.4 R4, [R2] ;  /* 0x000000000204783b */ /* 0x000fee0000000200 */
[C---:B------:R-:W-:Y:S08]  /*3870*/  HMMA.16816.F32.BF16 R164, R8.reuse, R32, RZ ;  /* 0x0000002008a4723c */ /* 0x040ff000000418ff */
[C---:B------:R-:W-:Y:S01]  /*3880*/  HMMA.16816.F32.BF16 R160, R8.reuse, R34, RZ ;  /* 0x0000002208a0723c */ /* 0x040fe200000418ff */
[----:B------:R-:W1:Y:S07]  /*3890*/  LDSM.16.M88.4 R32, [R0+0x5800] ;  /* 0x005800000020783b */ /* 0x000e6e0000000200 */
[C---:B------:R-:W-:Y:S01]  /*38a0*/  HMMA.16816.F32.BF16 R208, R8.reuse, R14, RZ ;  /* 0x0000000e08d0723c */ /* 0x040fe200000418ff */
[----:B------:R-:W2:Y:S07]  /*38b0*/  LDSM.16.M88.4 R12, [R2+0x2000] ;  /* 0x00200000020c783b */ /* 0x000eae0000000200 */
[C---:B------:R-:W-:Y:S08]  /*38c0*/  HMMA.16816.F32.BF16 R168, R8.reuse, R28, RZ ;  /* 0x0000001c08a8723c */ /* 0x040ff000000418ff */
[C---:B------:R-:W-:Y:S01]  /*38d0*/  HMMA.16816.F32.BF16 R172, R8.reuse, R30, RZ ;  /* 0x0000001e08ac723c */ /* 0x040fe200000418ff */
[----:B------:R-:W3:Y:S07]  /*38e0*/  LDSM.16.M88.4 R28, [R0+0x6000] ;  /* 0x00600000001c783b */ /* 0x000eee0000000200 */
[C---:B------:R-:W-:Y:S01]  /*38f0*/  HMMA.16816.F32.BF16 R212, R8.reuse, R22, RZ ;  /* 0x0000001608d4723c */ /* 0x040fe200000418ff */
[----:B------:R-:W4:Y:S07]  /*3900*/  LDSM.16.M88.4 R20, [R0+0x7000] ;  /* 0x007000000014783b */ /* 0x000f2e0000000200 */
[C---:B------:R-:W-:Y:S08]  /*3910*/  HMMA.16816.F32.BF16 R224, R8.reuse, R24, RZ ;  /* 0x0000001808e0723c */ /* 0x040ff000000418ff */
[----:B------:R-:W-:Y:S01]  /*3920*/  HMMA.16816.F32.BF16 R220, R8, R26, RZ ;  /* 0x0000001a08dc723c */ /* 0x000fe200000418ff */
[----:B------:R-:W5:Y:S07]  /*3930*/  LDSM.16.M88.4 R24, [R0+0x6800] ;  /* 0x006800000018783b */ /* 0x000f6e0000000200 */
[----:B-1----:R-:W-:Y:S08]  /*3940*/  HMMA.16816.F32.BF16 R176, R4, R32, R176 ;  /* 0x0000002004b0723c */ /* 0x002ff000000418b0 */
[C---:B------:R-:W-:Y:S08]  /*3950*/  HMMA.16816.F32.BF16 R184, R8.reuse, R16, RZ ;  /* 0x0000001008b8723c */ /* 0x040ff000000418ff */
[----:B------:R-:W-:Y:S03]  /*3960*/  HMMA.16816.F32.BF16 R204, R8, R18, RZ ;  /* 0x0000001208cc723c */ /* 0x000fe600000418ff */
[----:B------:R-:W-:-:S02]  /*3970*/  IMAD.MOV.U32 R241, RZ, RZ, R176 ;  /* 0x000000fffff17224 */ /* 0x000fc400078e00b0 */
[----:B------:R-:W-:-:S03]  /*3980*/  IMAD.MOV.U32 R239, RZ, RZ, R177 ;  /* 0x000000ffffef7224 */ /* 0x000fc600078e00b1 */
[C---:B------:R-:W-:Y:S08]  /*3990*/  HMMA.16816.F32.BF16 R156, R8.reuse, R36, RZ ;  /* 0x00000024089c723c */ /* 0x040ff000000418ff */
[C---:B------:R-:W-:Y:S08]  /*39a0*/  HMMA.16816.F32.BF16 R148, R8.reuse, R38, RZ ;  /* 0x000000260894723c */ /* 0x040ff000000418ff */
[C---:B------:R-:W-:Y:S08]  /*39b0*/  HMMA.16816.F32.BF16 R140, R8.reuse, R52, RZ ;  /* 0x00000034088c723c */ /* 0x040ff000000418ff */
[----:B------:R-:W-:Y:S01]  /*39c0*/  HMMA.16816.F32.BF16 R132, R8, R54, RZ ;  /* 0x000000360884723c */ /* 0x000fe200000418ff */
[----:B------:R1:W5:Y:S07]  /*39d0*/  LDSM.16.M88.4 R8, [R0+0x7800] ;  /* 0x007800000008783b */ /* 0x00036e0000000200 */
[----:B--2---:R-:W-:Y:S01]  /*39e0*/  HMMA.16816.F32.BF16 R76, R12, R32, R76 ;  /* 0x000000200c4c723c */ /* 0x004fe2000004184c */
[----:B------:R-:W-:-:S02]  /*39f0*/  IMAD.MOV.U32 R33, RZ, RZ, R178 ;  /* 0x000000ffff217224 */ /* 0x000fc400078e00b2 */
[----:B------:R-:W-:-:S05]  /*3a00*/  IMAD.MOV.U32 R32, RZ, RZ, R179 ;  /* 0x000000ffff207224 */ /* 0x000fca00078e00b3 */
[----:B---3--:R-:W-:Y:S01]  /*3a10*/  HMMA.16816.F32.BF16 R176, R4, R28, R168 ;  /* 0x0000001c04b0723c */ /* 0x008fe200000418a8 */
[----:B-1----:R-:W-:-:S07]  /*3a20*/  IMAD.MOV.U32 R0, RZ, RZ, 0x40 ;  /* 0x00000040ff007424 */ /* 0x002fce00078e00ff */
[----:B------:R-:W-:Y:S01]  /*3a30*/  HMMA.16816.F32.BF16 R108, R12, R40, R60 ;  /* 0x000000280c6c723c */ /* 0x000fe2000004183c */
[----:B------:R-:W-:-:S07]  /*3a40*/  SEL R0, R0, 0xffffffc0, !P1 ;  /* 0xffffffc000007807 */ /* 0x000fce0004800000 */
[C---:B------:R-:W-:Y:S01]  /*3a50*/  HMMA.16816.F32.BF16 R60, R12.reuse, R28, R68 ;  /* 0x0000001c0c3c723c */ /* 0x040fe20000041844 */
[--C-:B------:R-:W-:Y:S02]  /*3a60*/  IMAD.IADD R2, R234, 0x1, R0.reuse ;  /* 0x00000001ea027824 */ /* 0x100fe400078e0200 */
[----:B------:R-:W-:Y:S02]  /*3a70*/  IMAD.IADD R128, R228, 0x1, R0 ;  /* 0x00000001e4807824 */ /* 0x000fe400078e0200 */
[----:B------:R-:W-:Y:S01]  /*3a80*/  IMAD.MOV.U32 R169, RZ, RZ, R176 ;  /* 0x000000ffffa97224 */ /* 0x000fe200078e00b0 */
[----:B------:R-:W-:Y:S01]  /*3a90*/  LDSM.16.M88.4 R16, [R2+0x2000] ;  /* 0x002000000210783b */ /* 0x000fe20000000200 */
[----:B------:R-:W-:Y:S01]  /*3aa0*/  IMAD.MOV.U32 R168, RZ, RZ, R177 ;  /* 0x000000ffffa87224 */ /* 0x000fe200078e00b1 */
[----:B----4-:R-:W-:Y:S01]  /*3ab0*/  HMMA.16816.F32.BF16 R52, R12, R20, R88 ;  /* 0x000000140c34723c */ /* 0x010fe20000041858 */
[----:B------:R-:W-:Y:S01]  /*3ac0*/  IMAD.MOV.U32 R29, RZ, RZ, R178 ;  /* 0x000000ffff1d7224 */ /* 0x000fe200078e00b2 */
[----:B------:R-:W1:Y:S01]  /*3ad0*/  LDSM.16.M88.4 R104, [R128+0x5800] ;  /* 0x005800008068783b */ /* 0x000e620000000200 */
[----:B------:R-:W-:-:S03]  /*3ae0*/  IMAD.MOV.U32 R28, RZ, RZ, R179 ;  /* 0x000000ffff1c7224 */ /* 0x000fc600078e00b3 */
[----:B------:R-:W2:Y:S02]  /*3af0*/  LDSM.16.M88.4 R120, [R128+0x6000] ;  /* 0x006000008078783b */ /* 0x000ea40000000200 */
[C---:B------:R-:W-:Y:S02]  /*3b00*/  HMMA.16816.F32.BF16 R88, R12.reuse, R46, R100 ;  /* 0x0000002e0c58723c */ /* 0x040fe40000041864 */
[----:B------:R-:W3:Y:S04]  /*3b10*/  LDSM.16.M88.4 R144, [R128+0x7000] ;  /* 0x007000008090783b */ /* 0x000ee80000000200 */
[----:B------:R-:W4:Y:S02]  /*3b20*/  LDSM.16.M88.4 R68, [R128+0x4800] ;  /* 0x004800008044783b */ /* 0x000f240000000200 */
[----:B------:R-:W-:Y:S02]  /*3b30*/  HMMA.16816.F32.BF16 R100, R12, R34, R180 ;  /* 0x000000220c64723c */ /* 0x000fe400000418b4 */
[----:B------:R-:W4:Y:S04]  /*3b40*/  LDSM.16.M88.4 R136, [R128+0x6800] ;  /* 0x006800008088783b */ /* 0x000f280000000200 */
[----:B------:R-:W4:Y:S02]  /*3b50*/  LDSM.16.M88.4 R152, [R128+0x7800] ;  /* 0x007800008098783b */ /* 0x000f240000000200 */
[C---:B-----5:R-:W-:Y:S02]  /*3b60*/  HMMA.16816.F32.BF16 R176, R4.reuse, R24, R164 ;  /* 0x0000001804b0723c */ /* 0x060fe400000418a4 */
[----:B------:R-:W-:Y:S06]  /*3b70*/  LDSM.16.M88.4 R72, [R128+0x4000] ;  /* 0x004000008048783b */ /* 0x000fec0000000200 */
[-C--:B------:R-:W-:Y:S08]  /*3b80*/  HMMA.16816.F32.BF16 R180, R4, R44.reuse, R192 ;  /* 0x0000002c04b4723c */ /* 0x080ff000000418c0 */
[----:B------:R-:W-:Y:S01]  /*3b90*/  HMMA.16816.F32.BF16 R116, R12, R44, R64 ;  /* 0x0000002c0c74723c */ /* 0x000fe20000041840 */
[----:B------:R-:W5:Y:S02]  /*3ba0*/  LDSM.16.M88.4 R64, [R128+0x5000] ;  /* 0x005000008040783b */ /* 0x000f640000000200 */
[----:B------:R-:W-:-:S02]  /*3bb0*/  IMAD.MOV.U32 R166, RZ, RZ, R176 ;  /* 0x000000ffffa67224 */ /* 0x000fc400078e00b0 */
[----:B------:R-:W-:Y:S02]  /*3bc0*/  IMAD.MOV.U32 R165, RZ, RZ, R177 ;  /* 0x000000ffffa57224 */ /* 0x000fe400078e00b1 */
[----:B------:R-:W-:Y:S01]  /*3bd0*/  IMAD.MOV.U32 R164, RZ, RZ, R178 ;  /* 0x000000ffffa47224 */ /* 0x000fe200078e00b2 */
[C---:B------:R-:W-:Y:S03]  /*3be0*/  HMMA.16816.F32.BF16 R140, R4.reuse, R8, R140 ;  /* 0x00000008048c723c */ /* 0x040fe6000004188c */
[----:B------:R-:W-:Y:S02]  /*3bf0*/  IMAD.MOV.U32 R130, RZ, RZ, R180 ;  /* 0x000000ffff827224 */ /* 0x000fe400078e00b4 */
[----:B------:R-:W-:Y:S02]  /*3c00*/  IMAD.MOV.U32 R129, RZ, RZ, R181 ;  /* 0x000000ffff817224 */ /* 0x000fe400078e00b5 */
[----:B------:R-:W-:Y:S01]  /*3c10*/  IMAD.MOV.U32 R81, RZ, RZ, R182 ;  /* 0x000000ffff517224 */ /* 0x000fe200078e00b6 */
[----:B------:R-:W-:Y:S01]  /*3c20*/  HMMA.16816.F32.BF16 R224, R4, R48, R224 ;  /* 0x0000003004e0723c */ /* 0x000fe200000418e0 */
[----:B------:R-:W-:-:S07]  /*3c30*/  IMAD.MOV.U32 R80, RZ, RZ, R183 ;  /* 0x000000ffff507224 */ /* 0x000fce00078e00b7 */
[----:B------:R-:W-:Y:S03]  /*3c40*/  HMMA.16816.F32.BF16 R124, R12, R48, R56 ;  /* 0x000000300c7c723c */ /* 0x000fe60000041838 */
[----:B------:R-:W-:-:S05]  /*3c50*/  IMAD.MOV.U32 R3, RZ, RZ, R143 ;  /* 0x000000ffff037224 */ /* 0x000fca00078e008f */
[----:B------:R-:W-:Y:S01]  /*3c60*/  HMMA.16816.F32.BF16 R56, R12, R24, R84 ;  /* 0x000000180c38723c */ /* 0x000fe20000041854 */
[----:B------:R-:W-:Y:S02]  /*3c70*/  IMAD.MOV.U32 R25, RZ, RZ, R179 ;  /* 0x000000ffff197224 */ /* 0x000fe400078e00b3 */
[----:B------:R-:W-:Y:S02]  /*3c80*/  IMAD.MOV.U32 R237, RZ, RZ, R224 ;  /* 0x000000ffffed7224 */ /* 0x000fe400078e00e0 */
[----:B------:R-:W-:Y:S02]  /*3c90*/  IMAD.MOV.U32 R236, RZ, RZ, R225 ;  /* 0x000000ffffec7224 */ /* 0x000fe400078e00e1 */
[----:B------:R-:W-:Y:S01]  /*3ca0*/  IMAD.MOV.U32 R235, RZ, RZ, R226 ;  /* 0x000000ffffeb7224 */ /* 0x000fe200078e00e2 */
[----:B------:R-:W-:Y:S01]  /*3cb0*/  HMMA.16816.F32.BF16 R176, R4, R20, R156 ;  /* 0x0000001404b0723c */ /* 0x000fe2000004189c */
[----:B------:R-:W-:Y:S02]  /*3cc0*/  IMAD.MOV.U32 R131, RZ, RZ, R227 ;  /* 0x000000ffff837224 */ /* 0x000fe400078e00e3 */
[----:B------:R-:W-:-:S02]  /*3cd0*/  IMAD.MOV.U32 R24, RZ, RZ, R140 ;  /* 0x000000ffff187224 */ /* 0x000fc400078e008c */
[----:B------:R-:W-:Y:S02]  /*3ce0*/  IMAD.MOV.U32 R21, RZ, RZ, R141 ;  /* 0x000000ffff157224 */ /* 0x000fe400078e008d */
[----:B------:R-:W-:Y:S01]  /*3cf0*/  IMAD.MOV.U32 R20, RZ, RZ, R142 ;  /* 0x000000ffff147224 */ /* 0x000fe200078e008e */
[----:B------:R-:W-:Y:S08]  /*3d00*/  HMMA.16816.F32.BF16 R180, R4, R40, R184 ;  /* 0x0000002804b4723c */ /* 0x000ff000000418b8 */
[----:B------:R-:W-:Y:S03]  /*3d10*/  HMMA.16816.F32.BF16 R36, R12, R8, R92 ;  /* 0x000000080c24723c */ /* 0x000fe6000004185c */
[----:B------:R-:W-:-:S02]  /*3d20*/  IMAD.MOV.U32 R159, RZ, RZ, R176 ;  /* 0x000000ffff9f7224 */ /* 0x000fc400078e00b0 */
[----:B------:R-:W-:Y:S02]  /*3d30*/  IMAD.MOV.U32 R158, RZ, RZ, R177 ;  /* 0x000000ffff9e7224 */ /* 0x000fe400078e00b1 */
[----:B------:R-:W-:Y:S01]  /*3d40*/  IMAD.MOV.U32 R157, RZ, RZ, R178 ;  /* 0x000000ffff9d7224 */ /* 0x000fe200078e00b2 */
[C---:B------:R-:W-:Y:S01]  /*3d50*/  HMMA.16816.F32.BF16 R92, R12.reuse, R50, R96 ;  /* 0x000000320c5c723c */ /* 0x040fe20000041860 */
[----:B------:R-:W-:Y:S02]  /*3d60*/  IMAD.MOV.U32 R156, RZ, RZ, R179 ;  /* 0x000000ffff9c7224 */ /* 0x000fe400078e00b3 */
[----:B------:R-:W-:Y:S02]  /*3d70*/  IMAD.MOV.U32 R45, RZ, RZ, R180 ;  /* 0x000000ffff2d7224 */ /* 0x000fe400078e00b4 */
[----:B------:R-:W-:Y:S02]  /*3d80*/  IMAD.MOV.U32 R44, RZ, RZ, R181 ;  /* 0x000000ffff2c7224 */ /* 0x000fe400078e00b5 */
[----:B------:R-:W-:Y:S01]  /*3d90*/  IMAD.MOV.U32 R41, RZ, RZ, R182 ;  /* 0x000000ffff297224 */ /* 0x000fe200078e00b6 */
[----:B------:R-:W-:Y:S01]  /*3da0*/  HMMA.16816.F32.BF16 R84, R12, R42, R112 ;  /* 0x0000002a0c54723c */ /* 0x000fe20000041870 */
[----:B------:R-:W-:-:S07]  /*3db0*/  IMAD.MOV.U32 R40, RZ, RZ, R183 ;  /* 0x000000ffff287224 */ /* 0x000fce00078e00b7 */
[C---:B------:R-:W-:Y:S08]  /*3dc0*/  HMMA.16816.F32.BF16 R96, R12.reuse, R30, R188 ;  /* 0x0000001e0c60723c */ /* 0x040ff000000418bc */
[C---:B------:R-:W-:Y:S08]  /*3dd0*/  HMMA.16816.F32.BF16 R112, R12.reuse, R26, R200 ;  /* 0x0000001a0c70723c */ /* 0x040ff000000418c8 */
[C---:B------:R-:W-:Y:S08]  /*3de0*/  HMMA.16816.F32.BF16 R244, R12.reuse, R22, R216 ;  /* 0x000000160cf4723c */ /* 0x040ff000000418d8 */
[-C--:B------:R-:W-:Y:S08]  /*3df0*/  HMMA.16816.F32.BF16 R12, R12, R10.reuse, R196 ;  /* 0x0000000a0c0c723c */ /* 0x080ff000000418c4 */
[C---:B------:R-:W-:Y:S01]  /*3e00*/  HMMA.16816.F32.BF16 R216, R4.reuse, R10, R132 ;  /* 0x0000000a04d8723c */ /* 0x040fe20000041884 */
[----:B------:R2:W5:Y:S07]  /*3e10*/  LDSM.16.M88.4 R8, [R2] ;  /* 0x000000000208783b */ /* 0x00056e0000000200 */
[----:B------:R-:W-:Y:S08]  /*3e20*/  HMMA.16816.F32.BF16 R224, R4, R22, R148 ;  /* 0x0000001604e0723c */ /* 0x000ff00000041894 */
[----:B-1----:R-:W-:Y:S01]  /*3e30*/  HMMA.16816.F32.BF16 R148, R16, R106, R100 ;  /* 0x0000006a1094723c */ /* 0x002fe20000041864 */
[----:B------:R-:W-:-:S02]  /*3e40*/  IMAD.MOV.U32 R103, RZ, RZ, R3 ;  /* 0x000000ffff677224 */ /* 0x000fc400078e0003 */
[C---:B------:R-:W-:Y:S02]  /*3e50*/  IMAD.IADD R3, R229.reuse, 0x1, R2 ;  /* 0x00000001e5037824 */ /* 0x040fe400078e0202 */
[----:B------:R-:W-:Y:S02]  /*3e60*/  IMAD.MOV.U32 R100, RZ, RZ, R24 ;  /* 0x000000ffff647224 */ /* 0x000fe400078e0018 */
[----:B------:R-:W-:Y:S01]  /*3e70*/  IMAD.MOV.U32 R101, RZ, RZ, R21 ;  /* 0x000000ffff657224 */ /* 0x000fe200078e0015 */
[----:B------:R-:W-:Y:S01]  /*3e80*/  HMMA.16816.F32.BF16 R188, R4, R46, R212 ;  /* 0x0000002e04bc723c */ /* 0x000fe200000418d4 */
[----:B--2---:R-:W-:Y:S02]  /*3e90*/  IMAD.IADD R2, R229, 0x1, R128 ;  /* 0x00000001e5027824 */ /* 0x004fe400078e0280 */
[----:B------:R-:W-:-:S03]  /*3ea0*/  IMAD.MOV.U32 R102, RZ, RZ, R20 ;  /* 0x000000ffff667224 */ /* 0x000fc600078e0014 */
[----:B------:R-:W-:Y:S02]  /*3eb0*/  LDSM.16.M88.4 R20, [R2+0x6800] ;  /* 0x006800000214783b */ /* 0x000fe40000000200 */
[C---:B------:R-:W-:Y:S08]  /*3ec0*/  HMMA.16816.F32.BF16 R212, R4.reuse, R30, R172 ;  /* 0x0000001e04d4723c */ /* 0x040ff000000418ac */
[----:B------:R-:W-:Y:S08]  /*3ed0*/  HMMA.16816.F32.BF16 R48, R4, R50, R220 ;  /* 0x000000320430723c */ /* 0x000ff000000418dc */
        /* <DEDUP_REMOVED lines=10> */
[----:B---3--:R-:W-:Y:S01]  /*3f80*/  HMMA.16816.F32.BF16 R172, R16, R144, R52 ;  /* 0x0000009010ac723c */ /* 0x008fe20000041834 */
[----:B------:R-:W-:Y:S01]  /*3f90*/  IMAD.MOV.U32 R55, RZ, RZ, R25 ;  /* 0x000000ffff377224 */ /* 0x000fe200078e0019 */
[----:B------:R-:W-:Y:S01]  /*3fa0*/  LDSM.16.M88.4 R28, [R2+0x5800] ;  /* 0x00580000021c783b */ /* 0x000fe20000000200 */
[----:B------:R-:W-:Y:S02]  /*3fb0*/  IMAD.MOV.U32 R52, RZ, RZ, R166 ;  /* 0x000000ffff347224 */ /* 0x000fe400078e00a6 */
[----:B------:R-:W-:Y:S02]  /*3fc0*/  IMAD.MOV.U32 R53, RZ, RZ, R165 ;  /* 0x000000ffff357224 */ /* 0x000fe400078e00a5 */
[----:B------:R-:W-:Y:S01]  /*3fd0*/  IMAD.MOV.U32 R54, RZ, RZ, R164 ;  /* 0x000000ffff367224 */ /* 0x000fe200078e00a4 */
[C---:B------:R-:W-:Y:S08]  /*3fe0*/  HMMA.16816.F32.BF16 R196, R4.reuse, R42, R204 ;  /* 0x0000002a04c4723c */ /* 0x040ff000000418cc */
[C---:B------:R-:W-:Y:S08]  /*3ff0*/  HMMA.16816.F32.BF16 R208, R4.reuse, R34, R208 ;  /* 0x0000002204d0723c */ /* 0x040ff000000418d0 */
[----:B------:R-:W-:Y:S01]  /*4000*/  HMMA.16816.F32.BF16 R220, R4, R26, R160 ;  /* 0x0000001a04dc723c */ /* 0x000fe200000418a0 */
[----:B------:R-:W1:Y:S04]  /*4010*/  LDSM.16.M88.4 R4, [R3+0x2000] ;  /* 0x002000000304783b */ /* 0x000e680000000200 */
[----:B------:R-:W2:Y:S03]  /*4020*/  LDSM.16.M88.4 R24, [R2+0x6000] ;  /* 0x006000000218783b */ /* 0x000ea60000000200 */
[C---:B----4-:R-:W-:Y:S08]  /*4030*/  HMMA.16816.F32.BF16 R200, R16.reuse, R68, R116 ;  /* 0x0000004410c8723c */ /* 0x050ff00000041874 */
[----:B------:R-:W-:Y:S01]  /*4040*/  HMMA.16816.F32.BF16 R176, R16, R136, R56 ;  /* 0x0000008810b0723c */ /* 0x000fe20000041838 */
[----:B------:R-:W-:-:S02]  /*4050*/  IMAD.MOV.U32 R58, RZ, RZ, R33 ;  /* 0x000000ffff3a7224 */ /* 0x000fc400078e0021 */
[----:B------:R-:W-:Y:S02]  /*4060*/  IMAD.MOV.U32 R59, RZ, RZ, R32 ;  /* 0x000000ffff3b7224 */ /* 0x000fe400078e0020 */
[----:B------:R-:W-:Y:S01]  /*4070*/  LDSM.16.M88.4 R32, [R2+0x5000] ;  /* 0x005000000220783b */ /* 0x000fe20000000200 */
[----:B------:R-:W-:Y:S02]  /*4080*/  IMAD.MOV.U32 R56, RZ, RZ, R241 ;  /* 0x000000ffff387224 */ /* 0x000fe400078e00f1 */
[----:B------:R-:W-:Y:S01]  /*4090*/  HMMA.16816.F32.BF16 R168, R16, R152, R36 ;  /* 0x0000009810a8723c */ /* 0x000fe20000041824 */
[----:B------:R-:W3:Y:S01]  /*40a0*/  LDSM.16.M88.4 R36, [R2+0x4800] ;  /* 0x004800000224783b */ /* 0x000ee20000000200 */
[----:B------:R-:W-:-:S06]  /*40b0*/  IMAD.MOV.U32 R57, RZ, RZ, R239 ;  /* 0x000000ffff397224 */ /* 0x000fcc00078e00ef */
[C---:B------:R-:W-:Y:S01]  /*40c0*/  HMMA.16816.F32.BF16 R160, R16.reuse, R70, R88 ;  /* 0x0000004610a0723c */ /* 0x040fe20000041858 */
[----:B------:R-:W4:Y:S07]  /*40d0*/  LDSM.16.M88.4 R88, [R2+0x7800] ;  /* 0x007800000258783b */ /* 0x000f2e0000000200 */
[----:B-----5:R-:W-:Y:S01]  /*40e0*/  HMMA.16816.F32.BF16 R156, R16, R66, R84 ;  /* 0x00000042109c723c */ /* 0x020fe20000041854 */
[----:B------:R-:W-:Y:S02]  /*40f0*/  IMAD.MOV.U32 R84, RZ, RZ, R45 ;  /* 0x000000ffff547224 */ /* 0x000fe400078e002d */
[----:B------:R-:W-:-:S02]  /*4100*/  IMAD.MOV.U32 R85, RZ, RZ, R44 ;  /* 0x000000ffff557224 */ /* 0x000fc400078e002c */
[----:B------:R-:W-:Y:S01]  /*4110*/  IMAD.MOV.U32 R86, RZ, RZ, R41 ;  /* 0x000000ffff567224 */ /* 0x000fe200078e0029 */
[----:B------:R-:W-:Y:S01]  /*4120*/  LDSM.16.M88.4 R44, [R2+0x7000] ;  /* 0x00700000022c783b */ /* 0x000fe20000000200 */
[----:B------:R-:W-:Y:S01]  /*4130*/  IMAD.MOV.U32 R87, RZ, RZ, R40 ;  /* 0x000000ffff577224 */ /* 0x000fe200078e0028 */
[----:B------:R-:W-:Y:S02]  /*4140*/  HMMA.16816.F32.BF16 R116, R16, R154, R12 ;  /* 0x0000009a1074723c */ /* 0x000fe4000004180c */
[----:B------:R5:W4:Y:S04]  /*4150*/  LDSM.16.M88.4 R40, [R2+0x4000] ;  /* 0x004000000228783b */ /* 0x000b280000000200 */
[----:B------:R1:W4:Y:S01]  /*4160*/  LDSM.16.M88.4 R12, [R3] ;  /* 0x00000000030c783b */ /* 0x0003220000000200 */
[----:B------:R-:W-:-:S04]  /*4170*/  DEPBAR.LE SB0, 0x0 ;  /* 0x000080000000791a */ /* 0x000fc80000000000 */
[C---:B------:R-:W-:Y:S01]  /*4180*/  HMMA.16816.F32.BF16 R192, R16.reuse, R64, R108 ;  /* 0x0000004010c0723c */ /* 0x040fe2000004186c */
[----:B------:R-:W-:Y:S02]  /*4190*/  IMAD.MOV.U32 R108, RZ, RZ, R237 ;  /* 0x000000ffff6c7224 */ /* 0x000fe400078e00ed */
[----:B------:R-:W-:Y:S02]  /*41a0*/  IMAD.MOV.U32 R109, RZ, RZ, R236 ;  /* 0x000000ffff6d7224 */ /* 0x000fe400078e00ec */
[----:B------:R-:W-:Y:S02]  /*41b0*/  IMAD.MOV.U32 R110, RZ, RZ, R235 ;  /* 0x000000ffff6e7224 */ /* 0x000fe400078e00eb */
[----:B------:R-:W-:Y:S01]  /*41c0*/  IMAD.MOV.U32 R111, RZ, RZ, R131 ;  /* 0x000000ffff6f7224 */ /* 0x000fe200078e0083 */
[----:B------:R-:W-:Y:S01]  /*41d0*/  HMMA.16816.F32.BF16 R164, R16, R74, R92 ;  /* 0x0000004a10a4723c */ /* 0x000fe2000004185c */
[----:B------:R-:W-:Y:S02]  /*41e0*/  IMAD.MOV.U32 R92, RZ, RZ, R130 ;  /* 0x000000ffff5c7224 */ /* 0x000fe400078e0082 */
[----:B------:R-:W-:-:S02]  /*41f0*/  IMAD.MOV.U32 R93, RZ, RZ, R129 ;  /* 0x000000ffff5d7224 */ /* 0x000fc400078e0081 */
[----:B------:R-:W-:Y:S01]  /*4200*/  IMAD.MOV.U32 R94, RZ, RZ, R81 ;  /* 0x000000ffff5e7224 */ /* 0x000fe200078e0051 */
[----:B-----5:R-:W-:Y:S01]  /*4210*/  SHF.R.U32.HI R2, RZ, 0x2, R240 ;  /* 0x00000002ff027819 */ /* 0x020fe200000116f0 */
[----:B------:R-:W-:Y:S01]  /*4220*/  IMAD.MOV.U32 R95, RZ, RZ, R80 ;  /* 0x000000ffff5f7224 */ /* 0x000fe200078e0050 */
[C---:B------:R-:W-:Y:S01]  /*4230*/  HMMA.16816.F32.BF16 R204, R16.reuse, R72, R124 ;  /* 0x0000004810cc723c */ /* 0x040fe2000004187c */
[----:B------:R-:W-:Y:S01]  /*4240*/  IMAD.SHL.U32 R80, R240, 0x2, RZ ;  /* 0x00000002f0507824 */ /* 0x000fe200078e00ff */
[----:B------:R-:W-:Y:S02]  /*4250*/  LOP3.LUT R2, R2, 0x7, RZ, 0xc0, !PT ;  /* 0x0000000702027812 */ /* 0x000fe400078ec0ff */
[----:B-1----:R-:W-:Y:S02]  /*4260*/  LOP3.LUT R3, R83, 0x1f0, RZ, 0xc0, !PT ;  /* 0x000001f053037812 */ /* 0x002fe400078ec0ff */
[----:B------:R-:W-:Y:S02]  /*4270*/  STL [R1+0xac], R80 ;  /* 0x0000ac5001007387 */ /* 0x000fe40000100800 */
[----:B------:R-:W-:Y:S01]  /*4280*/  HMMA.16816.F32.BF16 R140, R16, R122, R96 ;  /* 0x0000007a108c723c */ /* 0x000fe20000041860 */
[----:B------:R-:W-:Y:S01]  /*4290*/  IADD3 R3, PT, PT, R2, UR22, R3 ;  /* 0x0000001602037c10 */ /* 0x000fe2000fffe003 */
[----:B------:R-:W-:-:S05]  /*42a0*/  IMAD.U32 R2, RZ, RZ, UR18 ;  /* 0x00000012ff027e24 */ /* 0x000fca000f8e00ff */
[----:B------:R-:W-:Y:S01]  /*42b0*/  IADD3 R242, PT, PT, R3, UR23, -R2 ;  /* 0x0000001703f27c10 */ /* 0x000fe2000fffe802 */
[C---:B------:R-:W-:Y:S08]  /*42c0*/  HMMA.16816.F32.BF16 R132, R16.reuse, R138, R112 ;  /* 0x0000008a1084723c */ /* 0x040ff00000041870 */
[----:B------:R-:W-:Y:S01]  /*42d0*/  HMMA.16816.F32.BF16 R124, R16, R146, R244 ;  /* 0x00000092107c723c */ /* 0x000fe200000418f4 */
[----:B------:R-:W-:-:S07]  /*42e0*/  IMAD.MOV.U32 R247, RZ, RZ, 0x40 ;  /* 0x00000040fff77424 */ /* 0x000fce00078e00ff */
        /* <DEDUP_REMOVED lines=14> */
[----:B--2---:R-:W-:Y:S08]  /*43d0*/  HMMA.16816.F32.BF16 R212, R4, R24, R180 ;  /* 0x0000001804d4723c */ /* 0x004ff000000418b4 */
[C---:B------:R-:W-:Y:S08]  /*43e0*/  HMMA.16816.F32.BF16 R52, R8.reuse, R136, R52 ;  /* 0x000000880834723c */ /* 0x040ff00000041834 */
[----:B------:R-:W-:Y:S08]  /*43f0*/  HMMA.16816.F32.BF16 R120, R8, R154, R216 ;  /* 0x0000009a0878723c */ /* 0x000ff000000418d8 */
[C---:B---3--:R-:W-:Y:S08]  /*4400*/  HMMA.16816.F32.BF16 R188, R4.reuse, R38, R160 ;  /* 0x0000002604bc723c */ /* 0x048ff000000418a0 */
[C---:B------:R-:W-:Y:S08]  /*4410*/  HMMA.16816.F32.BF16 R184, R4.reuse, R26, R140 ;  /* 0x0000001a04b8723c */ /* 0x040ff0000004188c */
[C---:B------:R-:W-:Y:S08]  /*4420*/  HMMA.16816.F32.BF16 R180, R4.reuse, R20, R176 ;  /* 0x0000001404b4723c */ /* 0x040ff000000418b0 */
[C---:B----4-:R-:W-:Y:S08]  /*4430*/  HMMA.16816.F32.BF16 R220, R4.reuse, R88, R168 ;  /* 0x0000005804dc723c */ /* 0x050ff000000418a8 */
        /* <DEDUP_REMOVED lines=10> */
[----:B------:R-:W-:Y:S01]  /*44e0*/  LOP3.LUT R6, R80, 0x6, RZ, 0xc0, !PT ;  /* 0x0000000650067812 */ /* 0x000fe200078ec0ff */
[----:B------:R-:W-:-:S02]  /*44f0*/  IMAD.U32 R4, RZ, RZ, UR9 ;  /* 0x00000009ff047e24 */ /* 0x000fc4000f8e00ff */
[----:B------:R-:W-:Y:S02]  /*4500*/  IMAD.U32 R5, RZ, RZ, UR19 ;  /* 0x00000013ff057e24 */ /* 0x000fe4000f8e00ff */
[----:B------:R-:W-:Y:S01]  /*4510*/  IMAD R2, R4, 0x80, R6 ;  /* 0x0000008004027824 */ /* 0x000fe200078e0206 */
[----:B------:R1:W-:Y:S01]  /*4520*/  STL [R1+0xa8], R6 ;  /* 0x0000a80601007387 */ /* 0x0003e20000100800 */
[C---:B------:R-:W-:Y:S01]  /*4530*/  HMMA.16816.F32.BF16 R140, R12.reuse, R40, R112 ;  /* 0x000000280c8c723c */ /* 0x040fe20000041870 */
[----:B------:R-:W-:Y:S02]  /*4540*/  VIADD R41, R242, 0x48 ;  /* 0x00000048f2297836 */ /* 0x000fe40000000000 */
[----:B------:R-:W-:Y:S01]  /*4550*/  VIADD R7, R2, 0x49 ;  /* 0x0000004902077836 */ /* 0x000fe20000000000 */
[----:B------:R-:W-:Y:S01]  /*4560*/  ISETP.GT.AND P0, PT, R242, R2, PT ;  /* 0x00000002f200720c */ /* 0x000fe20003f04270 */
[C---:B------:R-:W-:Y:S02]  /*4570*/  VIADD R4, R2.reuse, 0x58 ;  /* 0x0000005802047836 */ /* 0x040fe40000000000 */
[C---:B------:R-:W-:Y:S01]  /*4580*/  VIADD R40, R2.reuse, 0x79 ;  /* 0x0000007902287836 */ /* 0x040fe20000000000 */
[C---:B------:R-:W-:Y:S08]  /*4590*/  HMMA.16816.F32.BF16 R144, R12.reuse, R42, R108 ;  /* 0x0000002a0c90723c */ /* 0x040ff0000004186c */
[----:B------:R-:W-:Y:S01]  /*45a0*/  HMMA.16816.F32.BF16 R136, R12, R36, R96 ;  /* 0x000000240c88723c */ /* 0x000fe20000041860 */
[----:B------:R-:W-:-:S02]  /*45b0*/  VIADD R36, R2, 0x69 ;  /* 0x0000006902247836 */ /* 0x000fc40000000000 */
[----:B------:R-:W-:-:S05]  /*45c0*/  VIADD R37, R2, 0x70 ;  /* 0x0000007002257836 */ /* 0x000fca0000000000 */
[----:B------:R-:W-:Y:S01]  /*45d0*/  HMMA.16816.F32.BF16 R132, R12, R38, R92 ;  /* 0x000000260c84723c */ /* 0x000fe2000004185c */
[C---:B-1----:R-:W-:Y:S02]  /*45e0*/  VIADD R6, R2.reuse, 0x50 ;  /* 0x0000005002067836 */ /* 0x042fe40000000000 */
[C---:B------:R-:W-:Y:S02]  /*45f0*/  VIADD R38, R2.reuse, 0x71 ;  /* 0x0000007102267836 */ /* 0x040fe40000000000 */
[----:B------:R-:W-:-:S03]  /*4600*/  VIADD R39, R2, 0x78 ;  /* 0x0000007802277836 */ /* 0x000fc60000000000 */
[----:B------:R-:W-:Y:S01]  /*4610*/  HMMA.16816.F32.BF16 R112, R12, R28, R68 ;  /* 0x0000001c0c70723c */ /* 0x000fe20000041844 */
[C---:B------:R-:W-:Y:S02]  /*4620*/  VIADD R29, R2.reuse, 0x1 ;  /* 0x00000001021d7836 */ /* 0x040fe40000000000 */
[----:B------:R-:W-:-:S05]  /*4630*/  VIADD R28, R2, 0x8 ;  /* 0x00000008021c7836 */ /* 0x000fca0000000000 */
[----:B------:R-:W-:Y:S01]  /*4640*/  HMMA.16816.F32.BF16 R108, R12, R30, R64 ;  /* 0x0000001e0c6c723c */ /* 0x000fe20000041840 */
[C---:B------:R-:W-:Y:S02]  /*4650*/  VIADD R30, R242.reuse, 0x8 ;  /* 0x00000008f21e7836 */ /* 0x040fe40000000000 */
[----:B------:R-:W-:-:S03]  /*4660*/  VIADD R31, R242, 0x40 ;  /* 0x00000040f21f7836 */ /* 0x000fc60000000000 */
[C---:B------:R-:W-:Y:S02]  /*4670*/  ISETP.GT.AND P3, PT, R30.reuse, R29, PT ;  /* 0x0000001d1e00720c */ /* 0x040fe40003f64270 */
[C---:B------:R-:W-:Y:S01]  /*4680*/  HMMA.16816.F32.BF16 R124, R12.reuse, R32, R84 ;  /* 0x000000200c7c723c */ /* 0x040fe20000041854 */
[----:B------:R-:W-:Y:S01]  /*4690*/  ISETP.GT.AND P4, PT, R30, R28, PT ;  /* 0x0000001c1e00720c */ /* 0x000fe20003f84270 */
[C---:B------:R-:W-:Y:S01]  /*46a0*/  VIADD R33, R2.reuse, 0x60 ;  /* 0x0000006002217836 */ /* 0x040fe20000000000 */
[----:B------:R-:W-:Y:S01]  /*46b0*/  IADD3 R32, PT, PT, R3, 0x1, R5 ;  /* 0x0000000103207810 */ /* 0x000fe20007ffe005 */
[----:B------:R-:W-:Y:S01]  /*46c0*/  VIADD R5, R2, 0x51 ;  /* 0x0000005102057836 */ /* 0x000fe20000000000 */
[----:B------:R-:W-:Y:S01]  /*46d0*/  ISETP.GT.AND P6, PT, R30, R2, PT ;  /* 0x000000021e00720c */ /* 0x000fe20003fc4270 */
[----:B------:R-:W-:Y:S01]  /*46e0*/  VIADD R3, R2, 0x59 ;  /* 0x0000005902037836 */ /* 0x000fe20000000000 */
[----:B------:R-:W-:Y:S01]  /*46f0*/  VIADDMNMX R247, R32, R247, UR23, PT ;  /* 0x0000001720f77e46 */ /* 0x000fe2000b8001f7 */
[----:B------:R-:W-:Y:S01]  /*4700*/  HMMA.16816.F32.BF16 R96, R12, R26, R56 ;  /* 0x0000001a0c60723c */ /* 0x000fe20000041838 */
[----:B------:R-:W-:Y:S01]  /*4710*/  VIADD R27, R2, 0x9 ;  /* 0x00000009021b7836 */ /* 0x000fe20000000000 */
[----:B------:R-:W-:Y:S01]  /*4720*/  VIADDMNMX R248, R32, R248, UR23, PT ;  /* 0x0000001720f87e46 */ /* 0x000fe2000b8001f8 */
[----:B------:R-:W-:Y:S01]  /*4730*/  VIADD R26, R2, 0x10 ;  /* 0x00000010021a7836 */ /* 0x000fe20000000000 */
[----:B------:R-:W-:-:S02]  /*4740*/  VIMNMX R243, PT, PT, R32, UR23, PT ;  /* 0x0000001720f37c48 */ /* 0x000fc4000bfe0100 */
[----:B------:R-:W-:Y:S02]  /*4750*/  ISETP.GT.AND P5, PT, R30, R27, PT ;  /* 0x0000001b1e00720c */ /* 0x000fe40003fa4270 */
[----:B------:R-:W-:Y:S01]  /*4760*/  HMMA.16816.F32.BF16 R116, R12, R34, R72 ;  /* 0x000000220c74723c */ /* 0x000fe20000041848 */
[----:B------:R-:W-:Y:S01]  /*4770*/  VIADD R34, R2, 0x61 ;  /* 0x0000006102227836 */ /* 0x000fe20000000000 */
[----:B------:R-:W-:Y:S01]  /*4780*/  VIADDMNMX R249, R32, R249, UR23, PT ;  /* 0x0000001720f97e46 */ /* 0x000fe2000b8001f9 */
[----:B------:R-:W-:-:S05]  /*4790*/  VIADD R35, R2, 0x68 ;  /* 0x0000006802237836 */ /* 0x000fca0000000000 */
[----:B------:R-:W-:Y:S01]  /*47a0*/  HMMA.16816.F32.BF16 R104, R12, R24, R60 ;  /* 0x000000180c68723c */ /* 0x000fe2000004183c */
[C---:B------:R-:W-:Y:S02]  /*47b0*/  VIADD R25, R2.reuse, 0x11 ;  /* 0x0000001102197836 */ /* 0x040fe40000000000 */
[----:B------:R-:W-:-:S05]  /*47c0*/  VIADD R24, R2, 0x18 ;  /* 0x0000001802187836 */ /* 0x000fca0000000000 */
[C---:B------:R-:W-:Y:S01]  /*47d0*/  HMMA.16816.F32.BF16 R84, R12.reuse, R22, R48 ;  /* 0x000000160c54723c */ /* 0x040fe20000041830 */
[C---:B------:R-:W-:Y:S01]  /*47e0*/  VIADD R23, R2.reuse, 0x19 ;  /* 0x0000001902177836 */ /* 0x040fe20000000000 */
[----:B------:R-:W-:Y:S01]  /*47f0*/  FSEL R51, R147, -INF , !P5 ;  /* 0xff80000093337808 */ /* 0x000fe20006800000 */
[----:B------:R-:W-:Y:S01]  /*4800*/  VIADD R22, R2, 0x20 ;  /* 0x0000002002167836 */ /* 0x000fe20000000000 */
[----:B------:R-:W-:Y:S01]  /*4810*/  FSEL R49, R146, -INF , !P4 ;  /* 0xff80000092317808 */ /* 0x000fe20006000000 */
[----:B------:R-:W-:Y:S01]  /*4820*/  BAR.SYNC.DEFER_BLOCKING 0x0 ;  /* 0x0000000000007b1d */ /* 0x000fe20000010000 */
[C---:B------:R-:W-:Y:S02]  /*4830*/  ISETP.GT.AND P5, PT, R30.reuse, R23, PT ;  /* 0x000000171e00720c */ /* 0x040fe40003fa4270 */
[----:B------:R-:W-:Y:S01]  /*4840*/  HMMA.16816.F32.BF16 R148, R12, R46, R76 ;  /* 0x0000002e0c94723c */ /* 0x000fe2000004184c */
[----:B------:R-:W-:Y:S02]  /*4850*/  FSEL R47, R143, -INF , !P3 ;  /* 0xff8000008f2f7808 */ /* 0x000fe40005800000 */
[----:B------:R-:W-:-:S02]  /*4860*/  ISETP.GT.AND P3, PT, R30, R25, PT ;  /* 0x000000191e00720c */ /* 0x000fc40003f64270 */
[----:B------:R-:W-:Y:S02]  /*4870*/  ISETP.GT.AND P4, PT, R30, R24, PT ;  /* 0x000000181e00720c */ /* 0x000fe40003f84270 */
[----:B------:R-:W-:Y:S01]  /*4880*/  FSEL R59, R135, -INF , !P5 ;  /* 0xff800000873b7808 */ /* 0x000fe20006800000 */
[----:B------:R-:W-:Y:S01]  /*4890*/  HMMA.16816.F32.BF16 R92, R12, R20, R52 ;  /* 0x000000140c5c723c */ /* 0x000fe20000041834 */
[C---:B------:R-:W-:Y:S01]  /*48a0*/  VIADD R21, R2.reuse, 0x21 ;  /* 0x0000002102157836 */ /* 0x040fe20000000000 */
[----:B------:R-:W-:Y:S01]  /*48b0*/  FSEL R55, R139, -INF , !P3 ;  /* 0xff8000008b377808 */ /* 0x000fe20005800000 */
[----:B------:R-:W-:Y:S01]  /*48c0*/  VIADD R20, R2, 0x28 ;  /* 0x0000002802147836 */ /* 0x000fe20000000000 */
[----:B------:R-:W-:Y:S02]  /*48d0*/  FSEL R57, R134, -INF , !P4 ;  /* 0xff80000086397808 */ /* 0x000fe40006000000 */
[----:B------:R-:W-:Y:S02]  /*48e0*/  ISETP.GT.AND P3, PT, R30, R21, PT ;  /* 0x000000151e00720c */ /* 0x000fe40003f64270 */
[----:B------:R-:W-:Y:S01]  /*48f0*/  HMMA.16816.F32.BF16 R100, R8, R152, R100 ;  /* 0x000000980864723c */ /* 0x000fe20000041864 */
[----:B------:R-:W-:Y:S01]  /*4900*/  VIADD R11, R2, 0x39 ;  /* 0x00000039020b7836 */ /* 0x000fe20000000000 */
[----:B------:R-:W-:Y:S01]  /*4910*/  ISETP.GT.AND P4, PT, R30, R20, PT ;  /* 0x000000141e00720c */ /* 0x000fe20003f84270 */
[C---:B------:R-:W-:Y:S01]  /*4920*/  VIADD R9, R2.reuse, 0x41 ;  /* 0x0000004102097836 */ /* 0x040fe20000000000 */
[----:B------:R-:W-:Y:S01]  /*4930*/  FSEL R63, R127, -INF , !P3 ;  /* 0xff8000007f3f7808 */ /* 0x000fe20005800000 */
[----:B------:R-:W-:Y:S01]  /*4940*/  VIADD R8, R2, 0x48 ;  /* 0x0000004802087836 */ /* 0x000fe20000000000 */
[----:B------:R-:W-:Y:S01]  /*4950*/  FSEL R65, R118, -INF , !P4 ;  /* 0xff80000076417808 */ /* 0x000fe20006000000 */
[C---:B------:R-:W-:Y:S01]  /*4960*/  VIADD R10, R2.reuse, 0x40 ;  /* 0x00000040020a7836 */ /* 0x040fe20000000000 */
[C---:B------:R-:W-:Y:S01]  /*4970*/  HMMA.16816.F32.BF16 R152, R12.reuse, R44, R16 ;  /* 0x0000002c0c98723c */ /* 0x040fe20000041810 */
[----:B------:R-:W-:Y:S01]  /*4980*/  VIADD R19, R2, 0x29 ;  /* 0x0000002902137836 */ /* 0x000fe20000000000 */
[----:B------:R-:W-:Y:S01]  /*4990*/  FSEL R44, R142, -INF , !P6 ;  /* 0xff8000008e2c7808 */ /* 0x000fe20007000000 */
[----:B------:R-:W-:Y:S01]  /*49a0*/  VIADD R17, R2, 0x31 ;  /* 0x0000003102117836 */ /* 0x000fe20000000000 */
[----:B------:R-:W-:Y:S01]  /*49b0*/  ISETP.GT.AND P6, PT, R30, R26, PT ;  /* 0x0000001a1e00720c */ /* 0x000fe20003fc4270 */
[----:B------:R-:W-:Y:S01]  /*49c0*/  VIADD R16, R2, 0x38 ;  /* 0x0000003802107836 */ /* 0x000fe20000000000 */
[----:B------:R-:W-:Y:S01]  /*49d0*/  ISETP.GT.AND P5, PT, R30, R19, PT ;  /* 0x000000131e00720c */ /* 0x000fe20003fa4270 */
[----:B------:R-:W-:Y:S01]  /*49e0*/  VIADD R18, R2, 0x30 ;  /* 0x0000003002127836 */ /* 0x000fe20000000000 */
[----:B------:R-:W-:Y:S01]  /*49f0*/  ISETP.GT.AND P3, PT, R30, R17, PT ;  /* 0x000000111e00720c */ /* 0x000fe20003f64270 */
[----:B------:R-:W-:Y:S01]  /*4a00*/  HMMA.16816.F32.BF16 R120, R12, R90, R120 ;  /* 0x0000005a0c78723c */ /* 0x000fe20000041878 */
[----:B------:R-:W-:-:S02]  /*4a10*/  FSEL R67, R119, -INF , !P5 ;  /* 0xff80000077437808 */ /* 0x000fc40006800000 */
[C---:B------:R-:W-:Y:S02]  /*4a20*/  ISETP.GT.AND P5, PT, R30.reuse, R11, PT ;  /* 0x0000000b1e00720c */ /* 0x040fe40003fa4270 */
[C---:B------:R-:W-:Y:S02]  /*4a30*/  ISETP.GT.AND P4, PT, R30.reuse, R16, PT ;  /* 0x000000101e00720c */ /* 0x040fe40003f84270 */
[----:B------:R-:W-:Y:S01]  /*4a40*/  FSEL R71, R115, -INF , !P3 ;  /* 0xff80000073477808 */ /* 0x000fe20005800000 */
[----:B------:R-:W-:Y:S01]  /*4a50*/  HMMA.16816.F32.BF16 R156, R12, R88, R100 ;  /* 0x000000580c9c723c */ /* 0x000fe20000041864 */
[----:B------:R-:W-:Y:S02]  /*4a60*/  ISETP.GT.AND P3, PT, R30, R9, PT ;  /* 0x000000091e00720c */ /* 0x000fe40003f64270 */
[----:B------:R-:W-:Y:S02]  /*4a70*/  FSEL R75, R111, -INF , !P5 ;  /* 0xff8000006f4b7808 */ /* 0x000fe40006800000 */
[----:B------:R-:W-:-:S02]  /*4a80*/  FSEL R73, R110, -INF , !P4 ;  /* 0xff8000006e497808 */ /* 0x000fc40006000000 */
[C---:B------:R-:W-:Y:S02]  /*4a90*/  ISETP.GT.AND P5, PT, R30.reuse, R7, PT ;  /* 0x000000071e00720c */ /* 0x040fe40003fa4270 */
[C---:B------:R-:W-:Y:S02]  /*4aa0*/  ISETP.GT.AND P4, PT, R30.reuse, R8, PT ;  /* 0x000000081e00720c */ /* 0x040fe40003f84270 */
[----:B------:R-:W-:Y:S02]  /*4ab0*/  FSEL R81, R107, -INF , !P3 ;  /* 0xff8000006b517808 */ /* 0x000fe40005800000 */
[----:B------:R-:W-:Y:S02]  /*4ac0*/  ISETP.GT.AND P3, PT, R30, R5, PT ;  /* 0x000000051e00720c */ /* 0x000fe40003f64270 */
[----:B------:R-:W-:Y:S02]  /*4ad0*/  FSEL R88, R99, -INF , !P5 ;  /* 0xff80000063587808 */ /* 0x000fe40006800000 */
[----:B------:R-:W-:-:S02]  /*4ae0*/  FSEL R89, R98, -INF , !P4 ;  /* 0xff80000062597808 */ /* 0x000fc40006000000 */
[C---:B------:R-:W-:Y:S02]  /*4af0*/  ISETP.GT.AND P5, PT, R30.reuse, R3, PT ;  /* 0x000000031e00720c */ /* 0x040fe40003fa4270 */
[----:B------:R-:W-:Y:S02]  /*4b00*/  ISETP.GT.AND P4, PT, R30, R4, PT ;  /* 0x000000041e00720c */ /* 0x000fe40003f84270 */
[----:B------:R-:W-:Y:S02]  /*4b10*/  FSEL R100, R95, -INF , !P3 ;  /* 0xff8000005f647808 */ /* 0x000fe40005800000 */
[----:B------:R-:W-:Y:S02]  /*4b20*/  FSEL R53, R138, -INF , !P6 ;  /* 0xff8000008a357808 */ /* 0x000fe40007000000 */
[----:B------:R-:W-:Y:S02]  /*4b30*/  ISETP.GT.AND P3, PT, R30, R34, PT ;  /* 0x000000221e00720c */ /* 0x000fe40003f64270 */
[----:B------:R-:W-:-:S02]  /*4b40*/  FSEL R138, R87, -INF , !P5 ;  /* 0xff800000578a7808 */ /* 0x000fc40006800000 */
[----:B------:R-:W-:Y:S02]  /*4b50*/  FSEL R130, R86, -INF , !P4 ;  /* 0xff80000056827808 */ /* 0x000fe40006000000 */
[C---:B------:R-:W-:Y:S02]  /*4b60*/  ISETP.GT.AND P5, PT, R30.reuse, R36, PT ;  /* 0x000000241e00720c */ /* 0x040fe40003fa4270 */
[----:B------:R-:W-:Y:S02]  /*4b70*/  ISETP.GT.AND P4, PT, R30, R35, PT ;  /* 0x000000231e00720c */ /* 0x000fe40003f84270 */
[----:B------:R-:W-:Y:S02]  /*4b80*/  FSEL R134, R155, -INF , !P3 ;  /* 0xff8000009b867808 */ /* 0x000fe40005800000 */
[----:B------:R-:W-:Y:S02]  /*4b90*/  ISETP.GT.AND P3, PT, R31, R2, PT ;  /* 0x000000021f00720c */ /* 0x000fe40003f64270 */
[----:B------:R-:W-:-:S02]  /*4ba0*/  FSEL R142, R151, -INF , !P5 ;  /* 0xff800000978e7808 */ /* 0x000fc40006800000 */
[----:B------:R-:W-:Y:S02]  /*4bb0*/  FSEL R139, R150, -INF , !P4 ;  /* 0xff800000968b7808 */ /* 0x000fe40006000000 */
[C---:B------:R-:W-:Y:S02]  /*4bc0*/  ISETP.GT.AND P5, PT, R31.reuse, R28, PT ;  /* 0x0000001c1f00720c */ /* 0x040fe40003fa4270 */
[C---:B------:R-:W-:Y:S02]  /*4bd0*/  ISETP.GT.AND P4, PT, R31.reuse, R29, PT ;  /* 0x0000001d1f00720c */ /* 0x040fe40003f84270 */
        /* <DEDUP_REMOVED lines=27> */
[----:B------:R-:W-:Y:S02]  /*4d90*/  ISETP.GT.AND P6, PT, R30, R22, PT ;  /* 0x000000161e00720c */ /* 0x000fe40003fc4270 */
[----:B------:R-:W-:Y:S02]  /*4da0*/  FSEL R70, R209, -INF , !P4 ;  /* 0xff800000d1467808 */ /* 0x000fe40006000000 */
[C---:B------:R-:W-:Y:S02]  /*4db0*/  ISETP.GT.AND P5, PT, R31.reuse, R9, PT ;  /* 0x000000091f00720c */ /* 0x040fe40003fa4270 */
[----:B------:R-:W-:Y:S02]  /*4dc0*/  ISETP.GT.AND P4, PT, R31, R10, PT ;  /* 0x0000000a1f00720c */ /* 0x000fe40003f84270 */
[----:B------:R-:W-:Y:S02]  /*4dd0*/  FSEL R74, R217, -INF , !P3 ;  /* 0xff800000d94a7808 */ /* 0x000fe40005800000 */
[----:B------:R-:W-:-:S02]  /*4de0*/  ISETP.GT.AND P3, PT, R31, R8, PT ;  /* 0x000000081f00720c */ /* 0x000fc40003f64270 */
[----:B------:R-:W-:Y:S02]  /*4df0*/  FSEL R61, R126, -INF , !P6 ;  /* 0xff8000007e3d7808 */ /* 0x000fe40007000000 */
[----:B------:R-:W-:Y:S02]  /*4e00*/  FSEL R77, R213, -INF , !P5 ;  /* 0xff800000d54d7808 */ /* 0x000fe40006800000 */
[----:B------:R-:W-:Y:S02]  /*4e10*/  ISETP.GT.AND P6, PT, R30, R18, PT ;  /* 0x000000121e00720c */ /* 0x000fe40003fc4270 */
[----:B------:R-:W-:Y:S02]  /*4e20*/  FSEL R76, R212, -INF , !P4 ;  /* 0xff800000d44c7808 */ /* 0x000fe40006000000 */
[C---:B------:R-:W-:Y:S02]  /*4e30*/  ISETP.GT.AND P5, PT, R31.reuse, R6, PT ;  /* 0x000000061f00720c */ /* 0x040fe40003fa4270 */
[----:B------:R-:W-:-:S02]  /*4e40*/  ISETP.GT.AND P4, PT, R31, R7, PT ;  /* 0x000000071f00720c */ /* 0x000fc40003f84270 */
[----:B------:R-:W-:Y:S02]  /*4e50*/  FSEL R78, R184, -INF , !P3 ;  /* 0xff800000b84e7808 */ /* 0x000fe40005800000 */
[----:B------:R-:W-:Y:S02]  /*4e60*/  ISETP.GT.AND P3, PT, R31, R5, PT ;  /* 0x000000051f00720c */ /* 0x000fe40003f64270 */
[----:B------:R-:W-:Y:S02]  /*4e70*/  FSEL R69, R114, -INF , !P6 ;  /* 0xff80000072457808 */ /* 0x000fe40007000000 */
[----:B------:R-:W-:Y:S02]  /*4e80*/  FSEL R86, R180, -INF , !P5 ;  /* 0xff800000b4567808 */ /* 0x000fe40006800000 */
[----:B------:R-:W-:Y:S02]  /*4e90*/  ISETP.GT.AND P6, PT, R30, R10, PT ;  /* 0x0000000a1e00720c */ /* 0x000fe40003fc4270 */
[----:B------:R-:W-:-:S02]  /*4ea0*/  FSEL R80, R185, -INF , !P4 ;  /* 0xff800000b9507808 */ /* 0x000fc40006000000 */
[C---:B------:R-:W-:Y:S02]  /*4eb0*/  ISETP.GT.AND P5, PT, R31.reuse, R3, PT ;  /* 0x000000031f00720c */ /* 0x040fe40003fa4270 */
[----:B------:R-:W-:Y:S02]  /*4ec0*/  ISETP.GT.AND P4, PT, R31, R4, PT ;  /* 0x000000041f00720c */ /* 0x000fe40003f84270 */
[----:B------:R-:W-:Y:S02]  /*4ed0*/  FSEL R87, R181, -INF , !P3 ;  /* 0xff800000b5577808 */ /* 0x000fe40005800000 */
[----:B------:R-:W-:Y:S02]  /*4ee0*/  ISETP.GT.AND P3, PT, R31, R33, PT ;  /* 0x000000211f00720c */ /* 0x000fe40003f64270 */
[----:B------:R-:W-:Y:S02]  /*4ef0*/  FSEL R79, R106, -INF , !P6 ;  /* 0xff8000006a4f7808 */ /* 0x000fe40007000000 */
[----:B------:R-:W-:-:S02]  /*4f00*/  FSEL R98, R177, -INF , !P5 ;  /* 0xff800000b1627808 */ /* 0x000fc40006800000 */
[----:B------:R-:W-:Y:S02]  /*4f10*/  ISETP.GT.AND P6, PT, R30, R6, PT ;  /* 0x000000061e00720c */ /* 0x000fe40003fc4270 */
[----:B------:R-:W-:Y:S02]  /*4f20*/  FSEL R99, R176, -INF , !P4 ;  /* 0xff800000b0637808 */ /* 0x000fe40006000000 */
[C---:B------:R-:W-:Y:S02]  /*4f30*/  ISETP.GT.AND P5, PT, R31.reuse, R35, PT ;  /* 0x000000231f00720c */ /* 0x040fe40003fa4270 */
[C---:B------:R-:W-:Y:S02]  /*4f40*/  ISETP.GT.AND P4, PT, R31.reuse, R34, PT ;  /* 0x000000221f00720c */ /* 0x040fe40003f84270 */
[----:B------:R-:W-:Y:S02]  /*4f50*/  FSEL R95, R172, -INF , !P3 ;  /* 0xff800000ac5f7808 */ /* 0x000fe40005800000 */
[----:B------:R-:W-:-:S02]  /*4f60*/  ISETP.GT.AND P3, PT, R31, R36, PT ;  /* 0x000000241f00720c */ /* 0x000fc40003f64270 */
[----:B------:R-:W-:Y:S02]  /*4f70*/  FSEL R101, R94, -INF , !P6 ;  /* 0xff8000005e657808 */ /* 0x000fe40007000000 */
[----:B------:R-:W-:Y:S02]  /*4f80*/  FSEL R102, R160, -INF , !P5 ;  /* 0xff800000a0667808 */ /* 0x000fe40006800000 */
[----:B------:R-:W-:Y:S02]  /*4f90*/  FSEL R94, R173, -INF , !P4 ;  /* 0xff800000ad5e7808 */ /* 0x000fe40006000000 */
[----:B------:R-:W-:Y:S02]  /*4fa0*/  ISETP.GT.AND P5, PT, R41, R2, PT ;  /* 0x000000022900720c */ /* 0x000fe40003fa4270 */
[C---:B------:R-:W-:Y:S02]  /*4fb0*/  ISETP.GT.AND P6, PT, R30.reuse, R33, PT ;  /* 0x000000211e00720c */ /* 0x040fe40003fc4270 */
[----:B------:R-:W-:-:S02]  /*4fc0*/  ISETP.GT.AND P4, PT, R30, R38, PT ;  /* 0x000000261e00720c */ /* 0x000fc40003f84270 */
[----:B------:R-:W-:Y:S02]  /*4fd0*/  FSEL R103, R161, -INF , !P3 ;  /* 0xff800000a1677808 */ /* 0x000fe40005800000 */
[----:B------:R-:W-:Y:S02]  /*4fe0*/  ISETP.GT.AND P3, PT, R30, R39, PT ;  /* 0x000000271e00720c */ /* 0x000fe40003f64270 */
[----:B------:R-:W-:Y:S02]  /*4ff0*/  FSEL R45, R140, -INF , !P0 ;  /* 0xff8000008c2d7808 */ /* 0x000fe40004000000 */
[----:B------:R-:W-:Y:S02]  /*5000*/  ISETP.GT.AND P0, PT, R30, R40, PT ;  /* 0x000000281e00720c */ /* 0x000fe40003f04270 */
[----:B------:R-:W-:Y:S02]  /*5010*/  FSEL R42, R206, -INF , !P5 ;  /* 0xff800000ce2a7808 */ /* 0x000fe40006800000 */
[----:B------:R-:W-:-:S02]  /*5020*/  FSEL R135, R154, -INF , !P6 ;  /* 0xff8000009a877808 */ /* 0x000fc40007000000 */
[----:B------:R-:W-:Y:S02]  /*5030*/  ISETP.GT.AND P5, PT, R242, R29, PT ;  /* 0x0000001df200720c */ /* 0x000fe40003fa4270 */
[----:B------:R-:W-:Y:S02]  /*5040*/  FSEL R111, R159, -INF , !P4 ;  /* 0xff8000009f6f7808 */ /* 0x000fe40006000000 */
[----:B------:R-:W-:Y:S02]  /*5050*/  ISETP.GT.AND P6, PT, R30, R37, PT ;  /* 0x000000251e00720c */ /* 0x000fe40003fc4270 */
[----:B------:R-:W-:Y:S02]  /*5060*/  ISETP.GT.AND P4, PT, R31, R38, PT ;  /* 0x000000261f00720c */ /* 0x000fe40003f84270 */
[----:B------:R-:W-:Y:S02]  /*5070*/  FSEL R143, R122, -INF , !P3 ;  /* 0xff8000007a8f7808 */ /* 0x000fe40005800000 */
[----:B------:R-:W-:-:S02]  /*5080*/  ISETP.GT.AND P3, PT, R242, R28, PT ;  /* 0x0000001cf200720c */ /* 0x000fc40003f64270 */
[----:B------:R-:W-:Y:S02]  /*5090*/  FSEL R146, R123, -INF , !P0 ;  /* 0xff8000007b927808 */ /* 0x000fe40004000000 */
[----:B------:R-:W-:Y:S02]  /*50a0*/  FSEL R15, R141, -INF , !P5 ;  /* 0xff8000008d0f7808 */ /* 0x000fe40006800000 */
[----:B------:R-:W-:Y:S02]  /*50b0*/  ISETP.GT.AND P0, PT, R41, R28, PT ;  /* 0x0000001c2900720c */ /* 0x000fe40003f04270 */
[----:B------:R-:W-:Y:S02]  /*50c0*/  FSEL R129, R158, -INF , !P6 ;  /* 0xff8000009e817808 */ /* 0x000fe40007000000 */
[----:B------:R-:W-:Y:S02]  /*50d0*/  ISETP.GT.AND P5, PT, R31, R37, PT ;  /* 0x000000251f00720c */ /* 0x000fe40003fa4270 */
[----:B------:R-:W-:-:S02]  /*50e0*/  FSEL R91, R221, -INF , !P4 ;  /* 0xff800000dd5b7808 */ /* 0x000fc40006000000 */
[C---:B------:R-:W-:Y:S02]  /*50f0*/  ISETP.GT.AND P6, PT, R31.reuse, R39, PT ;  /* 0x000000271f00720c */ /* 0x040fe40003fc4270 */
[----:B------:R-:W-:Y:S02]  /*5100*/  ISETP.GT.AND P4, PT, R31, R40, PT ;  /* 0x000000281f00720c */ /* 0x000fe40003f84270 */
[----:B------:R-:W-:Y:S02]  /*5110*/  FSEL R31, R144, -INF , !P3 ;  /* 0xff800000901f7808 */ /* 0x000fe40005800000 */
[----:B------:R-:W-:Y:S02]  /*5120*/  ISETP.GE.AND P3, PT, R2, R247, PT ;  /* 0x000000f70200720c */ /* 0x000fe40003f66270 */
[----:B------:R-:W-:Y:S02]  /*5130*/  FSEL R14, R166, -INF , !P0 ;  /* 0xff800000a60e7808 */ /* 0x000fe40004000000 */
[----:B------:R-:W-:-:S02]  /*5140*/  FSEL R90, R220, -INF , !P5 ;  /* 0xff800000dc5a7808 */ /* 0x000fc40006800000 */
[----:B------:R-:W-:Y:S02]  /*5150*/  ISETP.GE.AND P0, PT, R2, R248, PT ;  /* 0x000000f80200720c */ /* 0x000fe40003f06270 */
[----:B------:R-:W-:Y:S02]  /*5160*/  ISETP.GT.AND P5, PT, R41, R29, PT ;  /* 0x0000001d2900720c */ /* 0x000fe40003fa4270 */
[----:B------:R-:W-:Y:S02]  /*5170*/  FSEL R196, R168, -INF , !P6 ;  /* 0xff800000a8c47808 */ /* 0x000fe40007000000 */
[----:B------:R-:W-:Y:S02]  /*5180*/  ISETP.GE.AND P6, PT, R2, R243, PT ;  /* 0x000000f30200720c */ /* 0x000fe40003fc6270 */
[----:B------:R-:W-:Y:S02]  /*5190*/  FSEL R43, R43, -INF , !P3 ;  /* 0xff8000002b2b7808 */ /* 0x000fe40005800000 */
[----:B------:R-:W-:-:S02]  /*51a0*/  FSEL R107, R42, -INF , !P0 ;  /* 0xff8000002a6b7808 */ /* 0x000fc40004000000 */
[----:B------:R-:W-:Y:S02]  /*51b0*/  ISETP.GE.AND P3, PT, R29, R247, PT ;  /* 0x000000f71d00720c */ /* 0x000fe40003f66270 */
[----:B------:R-:W-:Y:S02]  /*51c0*/  FSEL R13, R207, -INF , !P5 ;  /* 0xff800000cf0d7808 */ /* 0x000fe40006800000 */
[----:B------:R-:W-:Y:S02]  /*51d0*/  ISETP.GE.AND P0, PT, R29, R248, PT ;  /* 0x000000f81d00720c */ /* 0x000fe40003f06270 */
[----:B------:R-:W-:Y:S02]  /*51e0*/  FSEL R197, R169, -INF , !P4 ;  /* 0xff800000a9c57808 */ /* 0x000fe40006000000 */
[----:B------:R-:W-:Y:S02]  /*51f0*/  ISETP.GE.AND P4, PT, R2, R249, PT ;  /* 0x000000f90200720c */ /* 0x000fe40003f86270 */
[----:B------:R-:W-:-:S02]  /*5200*/  FSEL R110, R45, -INF , !P6 ;  /* 0xff8000002d6e7808 */ /* 0x000fc40007000000 */
[----:B------:R-:W-:Y:S02]  /*5210*/  ISETP.GE.AND P6, PT, R29, R243, PT ;  /* 0x000000f31d00720c */ /* 0x000fe40003fc6270 */
[----:B------:R-:W-:Y:S02]  /*5220*/  FSEL R32, R46, -INF , !P3 ;  /* 0xff8000002e207808 */ /* 0x000fe40005800000 */
[CC--:B------:R-:W-:Y:S02]  /*5230*/  ISETP.GT.AND P3, PT, R242.reuse, R26.reuse, PT ;  /* 0x0000001af200720c */ /* 0x0c0fe40003f64270 */
[----:B------:R-:W-:Y:S02]  /*5240*/  FSEL R106, R13, -INF , !P0 ;  /* 0xff8000000d6a7808 */ /* 0x000fe40004000000 */
[----:B------:R-:W-:Y:S02]  /*5250*/  ISETP.GT.AND P0, PT, R41, R26, PT ;  /* 0x0000001a2900720c */ /* 0x000fe40003f04270 */
[----:B------:R-:W-:-:S02]  /*5260*/  ISETP.GT.AND P5, PT, R242, R27, PT ;  /* 0x0000001bf200720c */ /* 0x000fc40003fa4270 */
[----:B------:R-:W-:Y:S02]  /*5270*/  FSEL R126, R44, -INF , !P4 ;  /* 0xff8000002c7e7808 */ /* 0x000fe40006000000 */
[----:B------:R-:W-:Y:S02]  /*5280*/  ISETP.GE.AND P4, PT, R29, R249, PT ;  /* 0x000000f91d00720c */ /* 0x000fe40003f86270 */
[----:B------:R-:W-:Y:S02]  /*5290*/  FSEL R115, R15, -INF , !P6 ;  /* 0xff8000000f737808 */ /* 0x000fe40007000000 */
[----:B------:R-:W-:Y:S02]  /*52a0*/  ISETP.GE.AND P6, PT, R28, R243, PT ;  /* 0x000000f31c00720c */ /* 0x000fe40003fc6270 */
[----:B------:R-:W-:Y:S02]  /*52b0*/  FSEL R29, R136, -INF , !P3 ;  /* 0xff800000881d7808 */ /* 0x000fe40005800000 */
[----:B------:R-:W-:-:S02]  /*52c0*/  ISETP.GE.AND P3, PT, R28, R247, PT ;  /* 0x000000f71c00720c */ /* 0x000fc40003f66270 */
[----:B------:R-:W-:Y:S02]  /*52d0*/  FSEL R13, R202, -INF , !P0 ;  /* 0xff800000ca0d7808 */ /* 0x000fe40004000000 */
[----:B------:R-:W-:Y:S02]  /*52e0*/  FSEL R30, R145, -INF , !P5 ;  /* 0xff800000911e7808 */ /* 0x000fe40006800000 */
[----:B------:R-:W-:Y:S02]  /*52f0*/  ISETP.GE.AND P0, PT, R28, R248, PT ;  /* 0x000000f81c00720c */ /* 0x000fe40003f06270 */
[----:B------:R-:W-:Y:S02]  /*5300*/  ISETP.GT.AND P5, PT, R41, R27, PT ;  /* 0x0000001b2900720c */ /* 0x000fe40003fa4270 */
[----:B------:R-:W-:Y:S02]  /*5310*/  FSEL R114, R31, -INF , !P6 ;  /* 0xff8000001f727808 */ /* 0x000fe40007000000 */
[----:B------:R-:W-:-:S02]  /*5320*/  ISETP.GE.AND P6, PT, R27, R243, PT ;  /* 0x000000f31b00720c */ /* 0x000fc40003fc6270 */
[----:B------:R-:W-:Y:S02]  /*5330*/  FSEL R31, R48, -INF , !P3 ;  /* 0xff800000301f7808 */ /* 0x000fe40005800000 */
[----:B------:R-:W-:Y:S02]  /*5340*/  FSEL R42, R14, -INF , !P0 ;  /* 0xff8000000e2a7808 */ /* 0x000fe40004000000 */
[----:B------:R-:W-:Y:S02]  /*5350*/  ISETP.GE.AND P3, PT, R27, R247, PT ;  /* 0x000000f71b00720c */ /* 0x000fe40003f66270 */
[----:B------:R-:W-:Y:S02]  /*5360*/  FSEL R12, R167, -INF , !P5 ;  /* 0xff800000a70c7808 */ /* 0x000fe40006800000 */
[----:B------:R-:W-:Y:S02]  /*5370*/  ISETP.GE.AND P0, PT, R27, R248, PT ;  /* 0x000000f81b00720c */ /* 0x000fe40003f06270 */
[----:B------:R-:W-:-:S02]  /*5380*/  FSEL R122, R47, -INF , !P4 ;  /* 0xff8000002f7a7808 */ /* 0x000fc40006000000 */
[----:B------:R-:W-:Y:S02]  /*5390*/  ISETP.GE.AND P4, PT, R28, R249, PT ;  /* 0x000000f91c00720c */ /* 0x000fe40003f86270 */
[----:B------:R-:W-:Y:S02]  /*53a0*/  FSEL R118, R30, -INF , !P6 ;  /* 0xff8000001e767808 */ /* 0x000fe40007000000 */
[----:B------:R-:W-:Y:S02]  /*53b0*/  FSEL R30, R50, -INF , !P3 ;  /* 0xff800000321e7808 */ /* 0x000fe40005800000 */
[-C--:B------:R-:W-:Y:S02]  /*53c0*/  ISETP.GT.AND P3, PT, R242, R24.reuse, PT ;  /* 0x00000018f200720c */ /* 0x080fe40003f64270 */
[----:B------:R-:W-:Y:S02]  /*53d0*/  FSEL R48, R12, -INF , !P0 ;  /* 0xff8000000c307808 */ /* 0x000fe40004000000 */
[----:B------:R-:W-:-:S02]  /*53e0*/  ISETP.GT.AND P0, PT, R41, R24, PT ;  /* 0x000000182900720c */ /* 0x000fc40003f04270 */
[----:B------:R-:W-:Y:S02]  /*53f0*/  ISETP.GT.AND P5, PT, R242, R25, PT ;  /* 0x00000019f200720c */ /* 0x000fe40003fa4270 */
[----:B------:R-:W-:Y:S02]  /*5400*/  FSEL R119, R49, -INF , !P4 ;  /* 0xff80000031777808 */ /* 0x000fe40006000000 */
[----:B------:R-:W-:Y:S02]  /*5410*/  ISETP.GE.AND P4, PT, R27, R249, PT ;  /* 0x000000f91b00720c */ /* 0x000fe40003f86270 */
        /* <DEDUP_REMOVED lines=17> */
[----:B------:R-:W-:Y:S02]  /*5530*/  ISETP.GT.AND P5, PT, R242, R23, PT ;  /* 0x00000017f200720c */ /* 0x000fe40003fa4270 */
[----:B------:R-:W-:Y:S02]  /*5540*/  FSEL R28, R54, -INF , !P3 ;  /* 0xff800000361c7808 */ /* 0x000fe40005800000 */
[----:B------:R-:W-:Y:S02]  /*5550*/  ISETP.GT.AND P3, PT, R242, R22, PT ;  /* 0x00000016f200720c */ /* 0x000fe40003f64270 */
[----:B------:R-:W-:-:S02]  /*5560*/  FSEL R51, R2, -INF , !P0 ;  /* 0xff80000002337808 */ /* 0x000fc40004000000 */
[----:B------:R-:W-:Y:S02]  /*5570*/  ISETP.GT.AND P0, PT, R41, R22, PT ;  /* 0x000000162900720c */ /* 0x000fe40003f04270 */
[----:B------:R-:W-:Y:S02]  /*5580*/  FSEL R141, R53, -INF , !P4 ;  /* 0xff800000358d7808 */ /* 0x000fe40006000000 */
[----:B------:R-:W-:Y:S02]  /*5590*/  FSEL R15, R133, -INF , !P5 ;  /* 0xff800000850f7808 */ /* 0x000fe40006800000 */
[----:B------:R-:W-:Y:S02]  /*55a0*/  ISETP.GE.AND P4, PT, R25, R249, PT ;  /* 0x000000f91900720c */ /* 0x000fe40003f86270 */
[----:B------:R-:W-:Y:S02]  /*55b0*/  ISETP.GT.AND P5, PT, R41, R23, PT ;  /* 0x000000172900720c */ /* 0x000fe40003fa4270 */
[----:B------:R-:W-:-:S02]  /*55c0*/  FSEL R25, R124, -INF , !P3 ;  /* 0xff8000007c197808 */ /* 0x000fc40005800000 */
[----:B------:R-:W-:Y:S02]  /*55d0*/  ISETP.GE.AND P3, PT, R24, R247, PT ;  /* 0x000000f71800720c */ /* 0x000fe40003f66270 */
[----:B------:R-:W-:Y:S02]  /*55e0*/  FSEL R13, R194, -INF , !P0 ;  /* 0xff800000c20d7808 */ /* 0x000fe40004000000 */
[C---:B------:R-:W-:Y:S02]  /*55f0*/  ISETP.GE.AND P0, PT, R24.reuse, R248, PT ;  /* 0x000000f81800720c */ /* 0x040fe40003f06270 */
[----:B------:R-:W-:Y:S02]  /*5600*/  FSEL R12, R191, -INF , !P5 ;  /* 0xff800000bf0c7808 */ /* 0x000fe40006800000 */
[----:B------:R-:W-:Y:S02]  /*5610*/  ISETP.GE.AND P6, PT, R24, R243, PT ;  /* 0x000000f31800720c */ /* 0x000fe40003fc6270 */
[----:B------:R-:W-:-:S02]  /*5620*/  ISETP.GT.AND P5, PT, R242, R21, PT ;  /* 0x00000015f200720c */ /* 0x000fc40003fa4270 */
[----:B------:R-:W-:Y:S02]  /*5630*/  FSEL R26, R56, -INF , !P3 ;  /* 0xff800000381a7808 */ /* 0x000fe40005800000 */
[----:B------:R-:W-:Y:S02]  /*5640*/  FSEL R50, R14, -INF , !P0 ;  /* 0xff8000000e327808 */ /* 0x000fe40004000000 */
[----:B------:R-:W-:Y:S02]  /*5650*/  ISETP.GE.AND P3, PT, R23, R247, PT ;  /* 0x000000f71700720c */ /* 0x000fe40003f66270 */
[----:B------:R-:W-:Y:S02]  /*5660*/  FSEL R140, R55, -INF , !P4 ;  /* 0xff800000378c7808 */ /* 0x000fe40006000000 */
[----:B------:R-:W-:Y:S02]  /*5670*/  ISETP.GE.AND P0, PT, R23, R248, PT ;  /* 0x000000f81700720c */ /* 0x000fe40003f06270 */
[----:B------:R-:W-:-:S02]  /*5680*/  ISETP.GE.AND P4, PT, R24, R249, PT ;  /* 0x000000f91800720c */ /* 0x000fc40003f86270 */
[----:B------:R-:W-:Y:S02]  /*5690*/  FSEL R24, R125, -INF , !P5 ;  /* 0xff8000007d187808 */ /* 0x000fe40006800000 */
[----:B------:R-:W-:Y:S02]  /*56a0*/  FSEL R127, R27, -INF , !P6 ;  /* 0xff8000001b7f7808 */ /* 0x000fe40007000000 */
[----:B------:R-:W-:Y:S02]  /*56b0*/  ISETP.GT.AND P5, PT, R41, R21, PT ;  /* 0x000000152900720c */ /* 0x000fe40003fa4270 */
[----:B------:R-:W-:Y:S02]  /*56c0*/  FSEL R27, R58, -INF , !P3 ;  /* 0xff8000003a1b7808 */ /* 0x000fe40005800000 */
[----:B------:R-:W-:Y:S02]  /*56d0*/  ISETP.GT.AND P3, PT, R242, R20, PT ;  /* 0x00000014f200720c */ /* 0x000fe40003f64270 */
[----:B------:R-:W-:-:S02]  /*56e0*/  FSEL R49, R12, -INF , !P0 ;  /* 0xff8000000c317808 */ /* 0x000fc40004000000 */
[----:B------:R-:W-:Y:S02]  /*56f0*/  ISETP.GT.AND P0, PT, R41, R20, PT ;  /* 0x000000142900720c */ /* 0x000fe40003f04270 */
[----:B------:R-:W-:Y:S02]  /*5700*/  FSEL R137, R57, -INF , !P4 ;  /* 0xff80000039897808 */ /* 0x000fe40006000000 */
[C---:B------:R-:W-:Y:S02]  /*5710*/  ISETP.GE.AND P6, PT, R23.reuse, R243, PT ;  /* 0x000000f31700720c */ /* 0x040fe40003fc6270 */
[----:B------:R-:W-:Y:S02]  /*5720*/  ISETP.GE.AND P4, PT, R23, R249, PT ;  /* 0x000000f91700720c */ /* 0x000fe40003f86270 */
[----:B------:R-:W-:Y:S02]  /*5730*/  FSEL R2, R195, -INF , !P5 ;  /* 0xff800000c3027808 */ /* 0x000fe40006800000 */
[----:B------:R-:W-:-:S02]  /*5740*/  ISETP.GT.AND P5, PT, R242, R19, PT ;  /* 0x00000013f200720c */ /* 0x000fc40003fa4270 */
[----:B------:R-:W-:Y:S02]  /*5750*/  FSEL R23, R116, -INF , !P3 ;  /* 0xff80000074177808 */ /* 0x000fe40005800000 */
[----:B------:R-:W-:Y:S02]  /*5760*/  ISETP.GE.AND P3, PT, R22, R247, PT ;  /* 0x000000f71600720c */ /* 0x000fe40003f66270 */
[----:B------:R-:W-:Y:S02]  /*5770*/  FSEL R14, R198, -INF , !P0 ;  /* 0xff800000c60e7808 */ /* 0x000fe40004000000 */
[----:B------:R-:W-:Y:S02]  /*5780*/  ISETP.GE.AND P0, PT, R22, R248, PT ;  /* 0x000000f81600720c */ /* 0x000fe40003f06270 */
[----:B------:R-:W-:Y:S02]  /*5790*/  FSEL R125, R15, -INF , !P6 ;  /* 0xff8000000f7d7808 */ /* 0x000fe40007000000 */
[----:B------:R-:W-:-:S02]  /*57a0*/  FSEL R15, R117, -INF , !P5 ;  /* 0xff800000750f7808 */ /* 0x000fc40006800000 */
[----:B------:R-:W-:Y:S02]  /*57b0*/  FSEL R117, R60, -INF , !P3 ;  /* 0xff8000003c757808 */ /* 0x000fe40005800000 */
[----:B------:R-:W-:Y:S02]  /*57c0*/  FSEL R151, R13, -INF , !P0 ;  /* 0xff8000000d977808 */ /* 0x000fe40004000000 */
[----:B------:R-:W-:Y:S02]  /*57d0*/  ISETP.GE.AND P3, PT, R21, R247, PT ;  /* 0x000000f71500720c */ /* 0x000fe40003f66270 */
[----:B------:R-:W-:Y:S02]  /*57e0*/  FSEL R133, R59, -INF , !P4 ;  /* 0xff8000003b857808 */ /* 0x000fe40006000000 */
[----:B------:R-:W-:Y:S02]  /*57f0*/  ISETP.GE.AND P0, PT, R21, R248, PT ;  /* 0x000000f81500720c */ /* 0x000fe40003f06270 */
[----:B------:R-:W-:-:S02]  /*5800*/  ISETP.GE.AND P6, PT, R22, R243, PT ;  /* 0x000000f31600720c */ /* 0x000fc40003fc6270 */
[----:B------:R-:W-:Y:S02]  /*5810*/  ISETP.GE.AND P4, PT, R22, R249, PT ;  /* 0x000000f91600720c */ /* 0x000fe40003f86270 */
[----:B------:R-:W-:Y:S02]  /*5820*/  ISETP.GT.AND P5, PT, R41, R19, PT ;  /* 0x000000132900720c */ /* 0x000fe40003fa4270 */
[----:B------:R-:W-:Y:S02]  /*5830*/  FSEL R116, R62, -INF , !P3 ;  /* 0xff8000003e747808 */ /* 0x000fe40005800000 */
[----:B------:R-:W-:Y:S02]  /*5840*/  ISETP.GT.AND P3, PT, R242, R18, PT ;  /* 0x00000012f200720c */ /* 0x000fe40003f64270 */
[----:B------:R-:W-:Y:S02]  /*5850*/  FSEL R150, R2, -INF , !P0 ;  /* 0xff80000002967808 */ /* 0x000fe40004000000 */
[----:B------:R-:W-:-:S02]  /*5860*/  FSEL R161, R25, -INF , !P6 ;  /* 0xff80000019a17808 */ /* 0x000fc40007000000 */
[----:B------:R-:W-:Y:S02]  /*5870*/  FSEL R165, R61, -INF , !P4 ;  /* 0xff8000003da57808 */ /* 0x000fe40006000000 */
[----:B------:R-:W-:Y:S02]  /*5880*/  ISETP.GT.AND P0, PT, R41, R18, PT ;  /* 0x000000122900720c */ /* 0x000fe40003f04270 */
[C---:B------:R-:W-:Y:S02]  /*5890*/  ISETP.GE.AND P6, PT, R21.reuse, R243, PT ;  /* 0x000000f31500720c */ /* 0x040fe40003fc6270 */
[----:B------:R-:W-:Y:S02]  /*58a0*/  ISETP.GE.AND P4, PT, R21, R249, PT ;  /* 0x000000f91500720c */ /* 0x000fe40003f86270 */
[----:B------:R-:W-:Y:S02]  /*58b0*/  FSEL R12, R199, -INF , !P5 ;  /* 0xff800000c70c7808 */ /* 0x000fe40006800000 */
[----:B------:R-:W-:-:S02]  /*58c0*/  ISETP.GT.AND P5, PT, R242, R17, PT ;  /* 0x00000011f200720c */ /* 0x000fc40003fa4270 */
[----:B------:R-:W-:Y:S02]  /*58d0*/  FSEL R21, R112, -INF , !P3 ;  /* 0xff80000070157808 */ /* 0x000fe40005800000 */
[----:B------:R-:W-:Y:S02]  /*58e0*/  ISETP.GE.AND P3, PT, R20, R247, PT ;  /* 0x000000f71400720c */ /* 0x000fe40003f66270 */
[----:B------:R-:W-:Y:S02]  /*58f0*/  FSEL R13, R210, -INF , !P0 ;  /* 0xff800000d20d7808 */ /* 0x000fe40004000000 */
[----:B------:R-:W-:Y:S02]  /*5900*/  FSEL R158, R24, -INF , !P6 ;  /* 0xff800000189e7808 */ /* 0x000fe40007000000 */
[----:B------:R-:W-:Y:S02]  /*5910*/  FSEL R164, R63, -INF , !P4 ;  /* 0xff8000003fa47808 */ /* 0x000fe40006000000 */
[----:B------:R-:W-:-:S02]  /*5920*/  ISETP.GE.AND P0, PT, R20, R248, PT ;  /* 0x000000f81400720c */ /* 0x000fc40003f06270 */
[C---:B------:R-:W-:Y:S02]  /*5930*/  ISETP.GE.AND P6, PT, R20.reuse, R243, PT ;  /* 0x000000f31400720c */ /* 0x040fe40003fc6270 */
[----:B------:R-:W-:Y:S02]  /*5940*/  ISETP.GE.AND P4, PT, R20, R249, PT ;  /* 0x000000f91400720c */ /* 0x000fe40003f86270 */
[----:B------:R-:W-:Y:S02]  /*5950*/  FSEL R20, R113, -INF , !P5 ;  /* 0xff80000071147808 */ /* 0x000fe40006800000 */
[----:B------:R-:W-:Y:S02]  /*5960*/  FSEL R113, R64, -INF , !P3 ;  /* 0xff80000040717808 */ /* 0x000fe40005800000 */
[----:B------:R-:W-:Y:S02]  /*5970*/  FSEL R147, R14, -INF , !P0 ;  /* 0xff8000000e937808 */ /* 0x000fe40004000000 */
[----:B------:R-:W-:-:S02]  /*5980*/  ISETP.GE.AND P3, PT, R19, R247, PT ;  /* 0x000000f71300720c */ /* 0x000fc40003f66270 */
[----:B------:R-:W-:Y:S02]  /*5990*/  ISETP.GE.AND P0, PT, R19, R248, PT ;  /* 0x000000f81300720c */ /* 0x000fe40003f06270 */
[----:B------:R-:W-:Y:S02]  /*59a0*/  FSEL R112, R66, -INF , !P3 ;  /* 0xff80000042707808 */ /* 0x000fe40005800000 */
[-C--:B------:R-:W-:Y:S02]  /*59b0*/  ISETP.GT.AND P3, PT, R242, R16.reuse, PT ;  /* 0x00000010f200720c */ /* 0x080fe40003f64270 */
[----:B------:R-:W-:Y:S02]  /*59c0*/  FSEL R145, R12, -INF , !P0 ;  /* 0xff8000000c917808 */ /* 0x000fe40004000000 */
[----:B------:R-:W-:Y:S02]  /*59d0*/  ISETP.GT.AND P0, PT, R41, R16, PT ;  /* 0x000000102900720c */ /* 0x000fe40003f04270 */
[----:B------:R-:W-:-:S02]  /*59e0*/  FSEL R155, R23, -INF , !P6 ;  /* 0xff800000179b7808 */ /* 0x000fc40007000000 */
[----:B------:R-:W-:Y:S02]  /*59f0*/  FSEL R160, R65, -INF , !P4 ;  /* 0xff80000041a07808 */ /* 0x000fe40006000000 */
[C---:B------:R-:W-:Y:S02]  /*5a00*/  ISETP.GE.AND P6, PT, R19.reuse, R243, PT ;  /* 0x000000f31300720c */ /* 0x040fe40003fc6270 */
[----:B------:R-:W-:Y:S02]  /*5a10*/  ISETP.GE.AND P4, PT, R19, R249, PT ;  /* 0x000000f91300720c */ /* 0x000fe40003f86270 */
[----:B------:R-:W-:Y:S02]  /*5a20*/  FSEL R19, R108, -INF , !P3 ;  /* 0xff8000006c137808 */ /* 0x000fe40005800000 */
[----:B------:R-:W-:Y:S02]  /*5a30*/  ISETP.GE.AND P3, PT, R18, R247, PT ;  /* 0x000000f71200720c */ /* 0x000fe40003f66270 */
[----:B------:R-:W-:-:S02]  /*5a40*/  FSEL R14, R218, -INF , !P0 ;  /* 0xff800000da0e7808 */ /* 0x000fc40004000000 */
[----:B------:R-:W-:Y:S02]  /*5a50*/  ISETP.GE.AND P0, PT, R18, R248, PT ;  /* 0x000000f81200720c */ /* 0x000fe40003f06270 */
[----:B------:R-:W-:Y:S02]  /*5a60*/  ISETP.GT.AND P5, PT, R41, R17, PT ;  /* 0x000000112900720c */ /* 0x000fe40003fa4270 */
[----:B------:R-:W-:Y:S02]  /*5a70*/  FSEL R173, R68, -INF , !P3 ;  /* 0xff80000044ad7808 */ /* 0x000fe40005800000 */
[----:B------:R-:W-:Y:S02]  /*5a80*/  FSEL R177, R13, -INF , !P0 ;  /* 0xff8000000db17808 */ /* 0x000fe40004000000 */
[----:B------:R-:W-:Y:S02]  /*5a90*/  ISETP.GE.AND P3, PT, R17, R247, PT ;  /* 0x000000f71100720c */ /* 0x000fe40003f66270 */
[----:B------:R-:W-:-:S02]  /*5aa0*/  FSEL R2, R211, -INF , !P5 ;  /* 0xff800000d3027808 */ /* 0x000fc40006800000 */
[----:B------:R-:W-:Y:S02]  /*5ab0*/  ISETP.GE.AND P0, PT, R17, R248, PT ;  /* 0x000000f81100720c */ /* 0x000fe40003f06270 */
[----:B------:R-:W-:Y:S02]  /*5ac0*/  FSEL R154, R15, -INF , !P6 ;  /* 0xff8000000f9a7808 */ /* 0x000fe40007000000 */
[----:B------:R-:W-:Y:S02]  /*5ad0*/  FSEL R159, R67, -INF , !P4 ;  /* 0xff800000439f7808 */ /* 0x000fe40006000000 */
[C---:B------:R-:W-:Y:S02]  /*5ae0*/  ISETP.GE.AND P6, PT, R18.reuse, R243, PT ;  /* 0x000000f31200720c */ /* 0x040fe40003fc6270 */
[----:B------:R-:W-:Y:S02]  /*5af0*/  ISETP.GE.AND P4, PT, R18, R249, PT ;  /* 0x000000f91200720c */ /* 0x000fe40003f86270 */
[----:B------:R-:W-:-:S02]  /*5b00*/  FSEL R169, R70, -INF , !P3 ;  /* 0xff80000046a97808 */ /* 0x000fc40005800000 */
[-C--:B------:R-:W-:Y:S02]  /*5b10*/  ISETP.GT.AND P3, PT, R242, R10.reuse, PT ;  /* 0x0000000af200720c */ /* 0x080fe40003f64270 */
[----:B------:R-:W-:Y:S02]  /*5b20*/  FSEL R176, R2, -INF , !P0 ;  /* 0xff80000002b07808 */ /* 0x000fe40004000000 */
[----:B------:R-:W-:Y:S02]  /*5b30*/  ISETP.GT.AND P0, PT, R41, R10, PT ;  /* 0x0000000a2900720c */ /* 0x000fe40003f04270 */
[----:B------:R-:W-:Y:S02]  /*5b40*/  ISETP.GT.AND P5, PT, R242, R11, PT ;  /* 0x0000000bf200720c */ /* 0x000fe40003fa4270 */
[----:B------:R-:W-:Y:S02]  /*5b50*/  FSEL R189, R21, -INF , !P6 ;  /* 0xff80000015bd7808 */ /* 0x000fe40007000000 */
[----:B------:R-:W-:-:S02]  /*5b60*/  FSEL R191, R69, -INF , !P4 ;  /* 0xff80000045bf7808 */ /* 0x000fc40006000000 */
[C---:B------:R-:W-:Y:S02]  /*5b70*/  ISETP.GE.AND P6, PT, R17.reuse, R243, PT ;  /* 0x000000f31100720c */ /* 0x040fe40003fc6270 */
[----:B------:R-:W-:Y:S02]  /*5b80*/  ISETP.GE.AND P4, PT, R17, R249, PT ;  /* 0x000000f91100720c */ /* 0x000fe40003f86270 */
        /* <DEDUP_REMOVED lines=16> */
[C---:B------:R-:W-:Y:S02]  /*5c90*/  ISETP.GT.AND P5, PT, R242.reuse, R9, PT ;  /* 0x00000009f200720c */ /* 0x040fe40003fa4270 */
[-C--:B------:R-:W-:Y:S02]  /*5ca0*/  ISETP.GT.AND P3, PT, R242, R8.reuse, PT ;  /* 0x00000008f200720c */ /* 0x080fe40003f64270 */
[----:B------:R-:W-:Y:S02]  /*5cb0*/  FSEL R168, R13, -INF , !P0 ;  /* 0xff8000000da87808 */ /* 0x000fe40004000000 */
[----:B------:R-:W-:Y:S02]  /*5cc0*/  ISETP.GT.AND P0, PT, R41, R8, PT ;  /* 0x000000082900720c */ /* 0x000fe40003f04270 */
[----:B------:R-:W-:Y:S02]  /*5cd0*/  FSEL R190, R71, -INF , !P4 ;  /* 0xff80000047be7808 */ /* 0x000fe40006000000 */
[----:B------:R-:W-:-:S02]  /*5ce0*/  ISETP.GE.AND P4, PT, R16, R249, PT ;  /* 0x000000f91000720c */ /* 0x000fc40003f86270 */
[----:B------:R-:W-:Y:S02]  /*5cf0*/  FSEL R180, R15, -INF , !P6 ;  /* 0xff8000000fb47808 */ /* 0x000fe40007000000 */
[----:B------:R-:W-:Y:S02]  /*5d00*/  FSEL R16, R105, -INF , !P5 ;  /* 0xff80000069107808 */ /* 0x000fe40006800000 */
[----:B------:R-:W-:Y:S02]  /*5d10*/  FSEL R15, R96, -INF , !P3 ;  /* 0xff800000600f7808 */ /* 0x000fe40005800000 */
[----:B------:R-:W-:Y:S02]  /*5d20*/  ISETP.GT.AND P5, PT, R41, R9, PT ;  /* 0x000000092900720c */ /* 0x000fe40003fa4270 */
[----:B------:R-:W-:Y:S02]  /*5d30*/  ISETP.GE.AND P3, PT, R10, R247, PT ;  /* 0x000000f70a00720c */ /* 0x000fe40003f66270 */
[----:B------:R-:W-:-:S02]  /*5d40*/  FSEL R13, R186, -INF , !P0 ;  /* 0xff800000ba0d7808 */ /* 0x000fc40004000000 */
[----:B------:R-:W-:Y:S02]  /*5d50*/  ISETP.GE.AND P0, PT, R10, R248, PT ;  /* 0x000000f80a00720c */ /* 0x000fe40003f06270 */
[----:B------:R-:W-:Y:S02]  /*5d60*/  FSEL R188, R73, -INF , !P4 ;  /* 0xff80000049bc7808 */ /* 0x000fe40006000000 */
[----:B------:R-:W-:Y:S02]  /*5d70*/  ISETP.GE.AND P4, PT, R11, R249, PT ;  /* 0x000000f90b00720c */ /* 0x000fe40003f86270 */
[----:B------:R-:W-:Y:S02]  /*5d80*/  FSEL R2, R215, -INF , !P5 ;  /* 0xff800000d7027808 */ /* 0x000fe40006800000 */
[----:B------:R-:W-:Y:S02]  /*5d90*/  FSEL R192, R76, -INF , !P3 ;  /* 0xff8000004cc07808 */ /* 0x000fe40005800000 */
[----:B------:R-:W-:-:S02]  /*5da0*/  ISETP.GT.AND P5, PT, R242, R7, PT ;  /* 0x00000007f200720c */ /* 0x000fc40003fa4270 */
[----:B------:R-:W-:Y:S02]  /*5db0*/  FSEL R194, R12, -INF , !P0 ;  /* 0xff8000000cc27808 */ /* 0x000fe40004000000 */
[C---:B------:R-:W-:Y:S02]  /*5dc0*/  ISETP.GE.AND P3, PT, R9.reuse, R247, PT ;  /* 0x000000f70900720c */ /* 0x040fe40003f66270 */
[----:B------:R-:W-:Y:S02]  /*5dd0*/  ISETP.GE.AND P0, PT, R9, R248, PT ;  /* 0x000000f80900720c */ /* 0x000fe40003f06270 */
[----:B------:R-:W-:Y:S02]  /*5de0*/  FSEL R184, R75, -INF , !P4 ;  /* 0xff8000004bb87808 */ /* 0x000fe40006000000 */
[C---:B------:R-:W-:Y:S02]  /*5df0*/  ISETP.GE.AND P6, PT, R10.reuse, R243, PT ;  /* 0x000000f30a00720c */ /* 0x040fe40003fc6270 */
[----:B------:R-:W-:-:S02]  /*5e00*/  ISETP.GE.AND P4, PT, R10, R249, PT ;  /* 0x000000f90a00720c */ /* 0x000fc40003f86270 */
[----:B------:R-:W-:Y:S02]  /*5e10*/  FSEL R14, R97, -INF , !P5 ;  /* 0xff800000610e7808 */ /* 0x000fe40006800000 */
[----:B------:R-:W-:Y:S02]  /*5e20*/  FSEL R186, R77, -INF , !P3 ;  /* 0xff8000004dba7808 */ /* 0x000fe40005800000 */
[C---:B------:R-:W-:Y:S02]  /*5e30*/  ISETP.GT.AND P5, PT, R41.reuse, R7, PT ;  /* 0x000000072900720c */ /* 0x040fe40003fa4270 */
[-C--:B------:R-:W-:Y:S02]  /*5e40*/  ISETP.GT.AND P3, PT, R242, R6.reuse, PT ;  /* 0x00000006f200720c */ /* 0x080fe40003f64270 */
[----:B------:R-:W-:Y:S02]  /*5e50*/  FSEL R193, R2, -INF , !P0 ;  /* 0xff80000002c17808 */ /* 0x000fe40004000000 */
[----:B------:R-:W-:-:S02]  /*5e60*/  ISETP.GT.AND P0, PT, R41, R6, PT ;  /* 0x000000062900720c */ /* 0x000fc40003f04270 */
[----:B------:R-:W-:Y:S02]  /*5e70*/  FSEL R202, R17, -INF , !P6 ;  /* 0xff80000011ca7808 */ /* 0x000fe40007000000 */
[----:B------:R-:W-:Y:S02]  /*5e80*/  FSEL R204, R79, -INF , !P4 ;  /* 0xff8000004fcc7808 */ /* 0x000fe40006000000 */
[C---:B------:R-:W-:Y:S02]  /*5e90*/  ISETP.GE.AND P6, PT, R9.reuse, R243, PT ;  /* 0x000000f30900720c */ /* 0x040fe40003fc6270 */
[----:B------:R-:W-:Y:S02]  /*5ea0*/  ISETP.GE.AND P4, PT, R9, R249, PT ;  /* 0x000000f90900720c */ /* 0x000fe40003f86270 */
[----:B------:R-:W-:Y:S02]  /*5eb0*/  FSEL R9, R187, -INF , !P5 ;  /* 0xff800000bb097808 */ /* 0x000fe40006800000 */
[----:B------:R-:W-:-:S02]  /*5ec0*/  FSEL R12, R92, -INF , !P3 ;  /* 0xff8000005c0c7808 */ /* 0x000fc40005800000 */
[----:B------:R-:W-:Y:S02]  /*5ed0*/  ISETP.GT.AND P5, PT, R242, R5, PT ;  /* 0x00000005f200720c */ /* 0x000fe40003fa4270 */
[----:B------:R-:W-:Y:S02]  /*5ee0*/  ISETP.GE.AND P3, PT, R8, R247, PT ;  /* 0x000000f70800720c */ /* 0x000fe40003f66270 */
[----:B------:R-:W-:Y:S02]  /*5ef0*/  FSEL R10, R182, -INF , !P0 ;  /* 0xff800000b60a7808 */ /* 0x000fe40004000000 */
[----:B------:R-:W-:Y:S02]  /*5f00*/  ISETP.GE.AND P0, PT, R8, R248, PT ;  /* 0x000000f80800720c */ /* 0x000fe40003f06270 */
[----:B------:R-:W-:Y:S02]  /*5f10*/  FSEL R11, R93, -INF , !P5 ;  /* 0xff8000005d0b7808 */ /* 0x000fe40006800000 */
[----:B------:R-:W-:-:S02]  /*5f20*/  FSEL R182, R78, -INF , !P3 ;  /* 0xff8000004eb67808 */ /* 0x000fc40005800000 */
[----:B------:R-:W-:Y:S02]  /*5f30*/  ISETP.GT.AND P5, PT, R41, R5, PT ;  /* 0x000000052900720c */ /* 0x000fe40003fa4270 */
[----:B------:R-:W-:Y:S02]  /*5f40*/  FSEL R187, R13, -INF , !P0 ;  /* 0xff8000000dbb7808 */ /* 0x000fe40004000000 */
[C---:B------:R-:W-:Y:S02]  /*5f50*/  ISETP.GE.AND P3, PT, R7.reuse, R247, PT ;  /* 0x000000f70700720c */ /* 0x040fe40003f66270 */
[----:B------:R-:W-:Y:S02]  /*5f60*/  ISETP.GE.AND P0, PT, R7, R248, PT ;  /* 0x000000f80700720c */ /* 0x000fe40003f06270 */
[----:B------:R-:W-:Y:S02]  /*5f70*/  FSEL R200, R16, -INF , !P6 ;  /* 0xff80000010c87808 */ /* 0x000fe40007000000 */
[----:B------:R-:W-:-:S02]  /*5f80*/  FSEL R203, R81, -INF , !P4 ;  /* 0xff80000051cb7808 */ /* 0x000fc40006000000 */
[C---:B------:R-:W-:Y:S02]  /*5f90*/  ISETP.GE.AND P6, PT, R8.reuse, R243, PT ;  /* 0x000000f30800720c */ /* 0x040fe40003fc6270 */
[----:B------:R-:W-:Y:S02]  /*5fa0*/  ISETP.GE.AND P4, PT, R8, R249, PT ;  /* 0x000000f90800720c */ /* 0x000fe40003f86270 */
[----:B------:R-:W-:Y:S02]  /*5fb0*/  FSEL R2, R183, -INF , !P5 ;  /* 0xff800000b7027808 */ /* 0x000fe40006800000 */
[----:B------:R-:W-:Y:S02]  /*5fc0*/  FSEL R81, R80, -INF , !P3 ;  /* 0xff80000050517808 */ /* 0x000fe40005800000 */
[----:B------:R-:W-:Y:S02]  /*5fd0*/  ISETP.GT.AND P3, PT, R242, R4, PT ;  /* 0x00000004f200720c */ /* 0x000fe40003f64270 */
[----:B------:R-:W-:-:S02]  /*5fe0*/  FSEL R183, R9, -INF , !P0 ;  /* 0xff80000009b77808 */ /* 0x000fc40004000000 */
[----:B------:R-:W-:Y:S02]  /*5ff0*/  ISETP.GT.AND P0, PT, R41, R4, PT ;  /* 0x000000042900720c */ /* 0x000fe40003f04270 */
[----:B------:R-:W-:Y:S02]  /*6000*/  FSEL R198, R15, -INF , !P6 ;  /* 0xff8000000fc67808 */ /* 0x000fe40007000000 */
[----:B------:R-:W-:Y:S02]  /*6010*/  FSEL R201, R89, -INF , !P4 ;  /* 0xff80000059c97808 */ /* 0x000fe40006000000 */
[C---:B------:R-:W-:Y:S02]  /*6020*/  ISETP.GE.AND P6, PT, R7.reuse, R243, PT ;  /* 0x000000f30700720c */ /* 0x040fe40003fc6270 */
[----:B------:R-:W-:Y:S02]  /*6030*/  ISETP.GE.AND P4, PT, R7, R249, PT ;  /* 0x000000f90700720c */ /* 0x000fe40003f86270 */
[----:B------:R-:W-:-:S02]  /*6040*/  FSEL R8, R84, -INF , !P3 ;  /* 0xff80000054087808 */ /* 0x000fc40005800000 */
[----:B------:R-:W-:Y:S02]  /*6050*/  ISETP.GE.AND P3, PT, R6, R247, PT ;  /* 0x000000f70600720c */ /* 0x000fe40003f66270 */
[----:B------:R-:W-:Y:S02]  /*6060*/  FSEL R7, R178, -INF , !P0 ;  /* 0xff800000b2077808 */ /* 0x000fe40004000000 */
[----:B------:R-:W-:Y:S02]  /*6070*/  ISETP.GE.AND P0, PT, R6, R248, PT ;  /* 0x000000f80600720c */ /* 0x000fe40003f06270 */
[----:B------:R-:W-:Y:S02]  /*6080*/  ISETP.GT.AND P5, PT, R242, R3, PT ;  /* 0x00000003f200720c */ /* 0x000fe40003fa4270 */
[----:B------:R-:W-:Y:S02]  /*6090*/  FSEL R205, R86, -INF , !P3 ;  /* 0xff80000056cd7808 */ /* 0x000fe40005800000 */
[----:B------:R-:W-:-:S02]  /*60a0*/  FSEL R207, R10, -INF , !P0 ;  /* 0xff8000000acf7808 */ /* 0x000fc40004000000 */
[C---:B------:R-:W-:Y:S02]  /*60b0*/  ISETP.GE.AND P3, PT, R5.reuse, R247, PT ;  /* 0x000000f70500720c */ /* 0x040fe40003f66270 */
[----:B------:R-:W-:Y:S02]  /*60c0*/  ISETP.GE.AND P0, PT, R5, R248, PT ;  /* 0x000000f80500720c */ /* 0x000fe40003f06270 */
[----:B------:R-:W-:Y:S02]  /*60d0*/  FSEL R21, R85, -INF , !P5 ;  /* 0xff80000055157808 */ /* 0x000fe40006800000 */
[----:B------:R-:W-:Y:S02]  /*60e0*/  ISETP.GT.AND P5, PT, R41, R3, PT ;  /* 0x000000032900720c */ /* 0x000fe40003fa4270 */
[----:B------:R-:W-:Y:S02]  /*60f0*/  FSEL R178, R87, -INF , !P3 ;  /* 0xff80000057b27808 */ /* 0x000fe40005800000 */
[----:B------:R-:W-:-:S02]  /*6100*/  FSEL R206, R2, -INF , !P0 ;  /* 0xff80000002ce7808 */ /* 0x000fc40004000000 */
[----:B------:R-:W-:Y:S02]  /*6110*/  ISETP.GT.AND P3, PT, R41, R34, PT ;  /* 0x000000222900720c */ /* 0x000fe40003f64270 */
[----:B------:R-:W-:Y:S02]  /*6120*/  FSEL R195, R14, -INF , !P6 ;  /* 0xff8000000ec37808 */ /* 0x000fe40007000000 */
[----:B------:R-:W-:Y:S02]  /*6130*/  FSEL R199, R88, -INF , !P4 ;  /* 0xff80000058c77808 */ /* 0x000fe40006000000 */
[----:B------:R-:W-:Y:S02]  /*6140*/  ISETP.GE.AND P0, PT, R4, R247, PT ;  /* 0x000000f70400720c */ /* 0x000fe40003f06270 */
[C---:B------:R-:W-:Y:S02]  /*6150*/  ISETP.GE.AND P6, PT, R6.reuse, R243, PT ;  /* 0x000000f30600720c */ /* 0x040fe40003fc6270 */
[----:B------:R-:W-:-:S02]  /*6160*/  ISETP.GE.AND P4, PT, R6, R249, PT ;  /* 0x000000f90600720c */ /* 0x000fc40003f86270 */
[----:B------:R-:W-:Y:S02]  /*6170*/  FSEL R6, R179, -INF , !P5 ;  /* 0xff800000b3067808 */ /* 0x000fe40006800000 */
[----:B------:R-:W-:Y:S02]  /*6180*/  ISETP.GT.AND P5, PT, R41, R33, PT ;  /* 0x000000212900720c */ /* 0x000fe40003fa4270 */
[----:B------:R-:W-:Y:S02]  /*6190*/  FSEL R2, R175, -INF , !P3 ;  /* 0xff800000af027808 */ /* 0x000fe40005800000 */
[----:B------:R-:W-:Y:S02]  /*61a0*/  ISETP.GE.AND P3, PT, R3, R247, PT ;  /* 0x000000f70300720c */ /* 0x000fe40003f66270 */
[----:B------:R-:W-:Y:S02]  /*61b0*/  FSEL R175, R99, -INF , !P0 ;  /* 0xff80000063af7808 */ /* 0x000fe40004000000 */
[----:B------:R-:W-:-:S02]  /*61c0*/  FSEL R214, R12, -INF , !P6 ;  /* 0xff8000000cd67808 */ /* 0x000fc40007000000 */
[----:B------:R-:W-:Y:S02]  /*61d0*/  FSEL R224, R101, -INF , !P4 ;  /* 0xff80000065e07808 */ /* 0x000fe40006000000 */
[----:B------:R-:W-:Y:S02]  /*61e0*/  ISETP.GE.AND P0, PT, R3, R248, PT ;  /* 0x000000f80300720c */ /* 0x000fe40003f06270 */
[C---:B------:R-:W-:Y:S02]  /*61f0*/  ISETP.GE.AND P6, PT, R5.reuse, R243, PT ;  /* 0x000000f30500720c */ /* 0x040fe40003fc6270 */
[----:B------:R-:W-:Y:S02]  /*6200*/  ISETP.GE.AND P4, PT, R5, R249, PT ;  /* 0x000000f90500720c */ /* 0x000fe40003f86270 */
[----:B------:R-:W-:Y:S02]  /*6210*/  FSEL R5, R174, -INF , !P5 ;  /* 0xff800000ae057808 */ /* 0x000fe40006800000 */
[----:B------:R-:W-:-:S02]  /*6220*/  FSEL R174, R98, -INF , !P3 ;  /* 0xff80000062ae7808 */ /* 0x000fc40005800000 */
[-C--:B------:R-:W-:Y:S02]  /*6230*/  ISETP.GE.AND P3, PT, R33, R248.reuse, PT ;  /* 0x000000f82100720c */ /* 0x080fe40003f66270 */
[----:B------:R-:W-:Y:S02]  /*6240*/  FSEL R208, R6, -INF , !P0 ;  /* 0xff80000006d07808 */ /* 0x000fe40004000000 */
[C---:B------:R-:W-:Y:S02]  /*6250*/  ISETP.GE.AND P0, PT, R34.reuse, R247, PT ;  /* 0x000000f72200720c */ /* 0x040fe40003f06270 */
[----:B------:R-:W-:Y:S02]  /*6260*/  FSEL R227, R5, -INF , !P3 ;  /* 0xff80000005e37808 */ /* 0x000fe40005800000 */
[----:B------:R-:W-:Y:S02]  /*6270*/  ISETP.GE.AND P3, PT, R34, R248, PT ;  /* 0x000000f82200720c */ /* 0x000fe40003f66270 */
[----:B------:R-:W-:-:S02]  /*6280*/  FSEL R218, R94, -INF , !P0 ;  /* 0xff8000005eda7808 */ /* 0x000fc40004000000 */
[----:B------:R-:W-:Y:S02]  /*6290*/  ISETP.GT.AND P0, PT, R41, R35, PT ;  /* 0x000000232900720c */ /* 0x000fe40003f04270 */
[----:B------:R-:W-:Y:S02]  /*62a0*/  FSEL R212, R11, -INF , !P6 ;  /* 0xff8000000bd47808 */ /* 0x000fe40007000000 */
[----:B------:R-:W-:Y:S02]  /*62b0*/  FSEL R226, R2, -INF , !P3 ;  /* 0xff80000002e27808 */ /* 0x000fe40005800000 */
[----:B------:R-:W-:Y:S02]  /*62c0*/  ISETP.GE.AND P6, PT, R4, R243, PT ;  /* 0x000000f30400720c */ /* 0x000fe40003fc6270 */
[----:B------:R-:W-:Y:S02]  /*62d0*/  ISETP.GE.AND P3, PT, R35, R248, PT ;  /* 0x000000f82300720c */ /* 0x000fe40003f66270 */
[----:B------:R-:W-:-:S02]  /*62e0*/  FSEL R2, R162, -INF , !P0 ;  /* 0xff800000a2027808 */ /* 0x000fc40004000000 */
[----:B------:R-:W-:Y:S02]  /*62f0*/  FSEL R210, R8, -INF , !P6 ;  /* 0xff80000008d27808 */ /* 0x000fe40007000000 */
[----:B------:R-:W-:Y:S02]  /*6300*/  FSEL R225, R2, -INF , !P3 ;  /* 0xff80000002e17808 */ /* 0x000fe40005800000 */
[C---:B------:R-:W-:Y:S02]  /*6310*/  ISETP.GE.AND P6, PT, R3.reuse, R243, PT ;  /* 0x000000f30300720c */ /* 0x040fe40003fc6270 */
[----:B------:R-:W-:Y:S02]  /*6320*/  ISETP.GE.AND P3, PT, R3, R249, PT ;  /* 0x000000f90300720c */ /* 0x000fe40003f66270 */
[----:B------:R-:W-:Y:S02]  /*6330*/  FMNMX3.FTZ R3, R43, R32, R31, !PT ;  /* 0x000000202b037276 */ /* 0x000fe4000781001f */
[----:B------:R-:W-:-:S02]  /*6340*/  FMNMX3.FTZ R2, R107, R106, R42, !PT ;  /* 0x0000006a6b027276 */ /* 0x000fc4000781002a */
[----:B------:R-:W-:Y:S02]  /*6350*/  FMNMX3.FTZ R3, R3, R30, R29, !PT ;  /* 0x0000001e03037276 */ /* 0x000fe4000781001d */
[----:B------:R-:W-:Y:S02]  /*6360*/  ISETP.GE.AND P5, PT, R4, R248, PT ;  /* 0x000000f80400720c */ /* 0x000fe40003fa6270 */
[----:B------:R-:W-:Y:S02]  /*6370*/  FMNMX3.FTZ R2, R2, R48, R52, !PT ;  /* 0x0000003002027276 */ /* 0x000fe40007810034 */
[----:B------:R-:W-:Y:S02]  /*6380*/  FMNMX3.FTZ R3, R3, R28, R26, !PT ;  /* 0x0000001c03037276 */ /* 0x000fe4000781001a */
[----:B------:R-:W-:Y:S02]  /*6390*/  FSEL R179, R7, -INF , !P5 ;  /* 0xff80000007b37808 */ /* 0x000fe40006800000 */
[----:B------:R-:W-:-:S02]  /*63a0*/  ISETP.GE.AND P5, PT, R33, R247, PT ;  /* 0x000000f72100720c */ /* 0x000fc40003fa6270 */
[----:B------:R-:W-:Y:S02]  /*63b0*/  FMNMX3.FTZ R2, R2, R51, R50, !PT ;  /* 0x0000003302027276 */ /* 0x000fe40007810032 */
[----:B------:R-:W-:Y:S02]  /*63c0*/  FMNMX3.FTZ R3, R3, R27, R117, !PT ;  /* 0x0000001b03037276 */ /* 0x000fe40007810075 */
[----:B------:R-:W-:Y:S02]  /*63d0*/  FSEL R220, R95, -INF , !P5 ;  /* 0xff8000005fdc7808 */ /* 0x000fe40006800000 */
[----:B------:R-:W-:Y:S02]  /*63e0*/  ISETP.GE.AND P5, PT, R35, R247, PT ;  /* 0x000000f72300720c */ /* 0x000fe40003fa6270 */
[----:B------:R-:W-:Y:S02]  /*63f0*/  ISETP.GT.AND P0, PT, R41, R36, PT ;  /* 0x000000242900720c */ /* 0x000fe40003f04270 */
[----:B------:R-:W-:-:S02]  /*6400*/  FMNMX3.FTZ R2, R2, R49, R151, !PT ;  /* 0x0000003102027276 */ /* 0x000fc40007810097 */
[----:B------:R-:W-:Y:S02]  /*6410*/  FMNMX3.FTZ R3, R3, R116, R113, !PT ;  /* 0x0000007403037276 */ /* 0x000fe40007810071 */
[----:B------:R-:W-:Y:S02]  /*6420*/  FSEL R219, R100, -INF , !P4 ;  /* 0xff80000064db7808 */ /* 0x000fe40006000000 */
[----:B------:R-:W-:Y:S02]  /*6430*/  ISETP.GE.AND P4, PT, R4, R249, PT ;  /* 0x000000f90400720c */ /* 0x000fe40003f86270 */
[----:B------:R-:W-:Y:S02]  /*6440*/  FSEL R217, R102, -INF , !P5 ;  /* 0xff80000066d97808 */ /* 0x000fe40006800000 */
[----:B------:R-:W-:Y:S02]  /*6450*/  ISETP.GE.AND P5, PT, R36, R247, PT ;  /* 0x000000f72400720c */ /* 0x000fe40003fa6270 */
[----:B------:R-:W-:-:S02]  /*6460*/  FSEL R4, R163, -INF , !P0 ;  /* 0xff800000a3047808 */ /* 0x000fc40004000000 */
[----:B------:R-:W-:Y:S02]  /*6470*/  FMNMX3.FTZ R2, R2, R150, R147, !PT ;  /* 0x0000009602027276 */ /* 0x000fe40007810093 */
[----:B------:R-:W-:Y:S02]  /*6480*/  FMNMX3.FTZ R3, R3, R112, R173, !PT ;  /* 0x0000007003037276 */ /* 0x000fe400078100ad */
[----:B------:R-:W-:Y:S02]  /*6490*/  ISETP.GE.AND P0, PT, R36, R248, PT ;  /* 0x000000f82400720c */ /* 0x000fe40003f06270 */
[----:B------:R-:W-:Y:S02]  /*64a0*/  FSEL R216, R103, -INF , !P5 ;  /* 0xff80000067d87808 */ /* 0x000fe40006800000 */
[----:B------:R-:W-:Y:S02]  /*64b0*/  FMNMX3.FTZ R2, R2, R145, R177, !PT ;  /* 0x0000009102027276 */ /* 0x000fe400078100b1 */
[----:B------:R-:W-:-:S02]  /*64c0*/  FMNMX3.FTZ R3, R3, R169, R167, !PT ;  /* 0x000000a903037276 */ /* 0x000fc400078100a7 */
[----:B------:R-:W-:Y:S02]  /*64d0*/  ISETP.GE.AND P5, PT, R37, R247, PT ;  /* 0x000000f72500720c */ /* 0x000fe40003fa6270 */
[----:B------:R-:W-:Y:S02]  /*64e0*/  FSEL R221, R4, -INF , !P0 ;  /* 0xff80000004dd7808 */ /* 0x000fe40004000000 */
[----:B------:R-:W-:Y:S02]  /*64f0*/  ISETP.GT.AND P0, PT, R41, R37, PT ;  /* 0x000000252900720c */ /* 0x000fe40003f04270 */
[----:B------:R-:W-:Y:S02]  /*6500*/  FMNMX3.FTZ R2, R2, R176, R172, !PT ;  /* 0x000000b002027276 */ /* 0x000fe400078100ac */
[----:B------:R-:W-:Y:S02]  /*6510*/  FMNMX3.FTZ R3, R3, R166, R192, !PT ;  /* 0x000000a603037276 */ /* 0x000fe400078100c0 */
[----:B------:R-:W-:-:S02]  /*6520*/  FSEL R213, R90, -INF , !P5 ;  /* 0xff8000005ad57808 */ /* 0x000fc40006800000 */
[----:B------:R-:W-:Y:S02]  /*6530*/  ISETP.GE.AND P5, PT, R37, R248, PT ;  /* 0x000000f82500720c */ /* 0x000fe40003fa6270 */
[----:B------:R-:W-:Y:S02]  /*6540*/  FSEL R4, R222, -INF , !P0 ;  /* 0xff800000de047808 */ /* 0x000fe40004000000 */
[----:B------:R-:W-:Y:S02]  /*6550*/  ISETP.GT.AND P0, PT, R41, R38, PT ;  /* 0x000000262900720c */ /* 0x000fe40003f04270 */
[----:B------:R-:W-:Y:S02]  /*6560*/  FMNMX3.FTZ R2, R2, R168, R194, !PT ;  /* 0x000000a802027276 */ /* 0x000fe400078100c2 */
[----:B------:R-:W-:Y:S02]  /*6570*/  FMNMX3.FTZ R3, R3, R186, R182, !PT ;  /* 0x000000ba03037276 */ /* 0x000fe400078100b6 */
[----:B------:R-:W-:-:S02]  /*6580*/  FSEL R215, R4, -INF , !P5 ;  /* 0xff80000004d77808 */ /* 0x000fc40006800000 */
[----:B------:R-:W-:Y:S02]  /*6590*/  FSEL R4, R223, -INF , !P0 ;  /* 0xff800000df047808 */ /* 0x000fe40004000000 */
[----:B------:R-:W-:Y:S02]  /*65a0*/  ISETP.GE.AND P0, PT, R38, R248, PT ;  /* 0x000000f82600720c */ /* 0x000fe40003f06270 */
[----:B------:R-:W-:Y:S02]  /*65b0*/  FMNMX3.FTZ R2, R2, R193, R187, !PT ;  /* 0x000000c102027276 */ /* 0x000fe400078100bb */
[----:B------:R-:W-:Y:S02]  /*65c0*/  FMNMX3.FTZ R3, R3, R81, R205, !PT ;  /* 0x0000005103037276 */ /* 0x000fe400078100cd */
[----:B------:R-:W-:Y:S02]  /*65d0*/  ISETP.GE.AND P5, PT, R38, R247, PT ;  /* 0x000000f72600720c */ /* 0x000fe40003fa6270 */
[----:B------:R-:W-:-:S02]  /*65e0*/  FSEL R211, R4, -INF , !P0 ;  /* 0xff80000004d37808 */ /* 0x000fc40004000000 */
[----:B------:R-:W-:Y:S02]  /*65f0*/  FMNMX3.FTZ R2, R2, R183, R207, !PT ;  /* 0x000000b702027276 */ /* 0x000fe400078100cf */
[----:B------:R-:W-:Y:S02]  /*6600*/  FMNMX3.FTZ R3, R3, R178, R175, !PT ;  /* 0x000000b203037276 */ /* 0x000fe400078100af */
[----:B------:R-:W-:Y:S02]  /*6610*/  FSEL R209, R91, -INF , !P5 ;  /* 0xff8000005bd17808 */ /* 0x000fe40006800000 */
[C---:B------:R-:W-:Y:S02]  /*6620*/  ISETP.GT.AND P0, PT, R41.reuse, R40, PT ;  /* 0x000000282900720c */ /* 0x040fe40003f04270 */
[----:B------:R-:W-:Y:S02]  /*6630*/  ISETP.GT.AND P5, PT, R41, R39, PT ;  /* 0x000000272900720c */ /* 0x000fe40003fa4270 */
[----:B------:R-:W-:-:S02]  /*6640*/  FMNMX3.FTZ R2, R2, R206, R179, !PT ;  /* 0x000000ce02027276 */ /* 0x000fc400078100b3 */
[----:B------:R-:W-:Y:S02]  /*6650*/  FMNMX3.FTZ R3, R3, R174, R220, !PT ;  /* 0x000000ae03037276 */ /* 0x000fe400078100dc */
[----:B------:R-:W-:Y:S02]  /*6660*/  FSEL R5, R171, -INF , !P0 ;  /* 0xff800000ab057808 */ /* 0x000fe40004000000 */
[----:B------:R-:W-:Y:S02]  /*6670*/  FSEL R4, R170, -INF , !P5 ;  /* 0xff800000aa047808 */ /* 0x000fe40006800000 */
[C---:B------:R-:W-:Y:S02]  /*6680*/  ISETP.GE.AND P0, PT, R39.reuse, R248, PT ;  /* 0x000000f82700720c */ /* 0x040fe40003f06270 */
[----:B------:R-:W-:Y:S02]  /*6690*/  ISETP.GE.AND P5, PT, R39, R247, PT ;  /* 0x000000f72700720c */ /* 0x000fe40003fa6270 */
[----:B------:R-:W-:-:S02]  /*66a0*/  FMNMX3.FTZ R2, R2, R208, R227, !PT ;  /* 0x000000d002027276 */ /* 0x000fc400078100e3 */
[----:B------:R-:W-:Y:S02]  /*66b0*/  FMNMX3.FTZ R3, R3, R218, R217, !PT ;  /* 0x000000da03037276 */ /* 0x000fe400078100d9 */
[----:B------:R-:W-:Y:S02]  /*66c0*/  FSEL R170, R4, -INF , !P0 ;  /* 0xff80000004aa7808 */ /* 0x000fe40004000000 */
[----:B------:R-:W-:Y:S02]  /*66d0*/  ISETP.GE.AND P0, PT, R40, R247, PT ;  /* 0x000000f72800720c */ /* 0x000fe40003f06270 */
[----:B------:R-:W-:Y:S02]  /*66e0*/  FSEL R196, R196, -INF , !P5 ;  /* 0xff800000c4c47808 */ /* 0x000fe40006800000 */
[----:B------:R-:W-:Y:S02]  /*66f0*/  FMNMX3.FTZ R2, R2, R226, R225, !PT ;  /* 0x000000e202027276 */ /* 0x000fe400078100e1 */
[----:B------:R-:W-:-:S02]  /*6700*/  FMNMX3.FTZ R3, R3, R216, R213, !PT ;  /* 0x000000d803037276 */ /* 0x000fc400078100d5 */
[----:B------:R-:W-:Y:S02]  /*6710*/  FSEL R197, R197, -INF , !P0 ;  /* 0xff800000c5c57808 */ /* 0x000fe40004000000 */
[----:B------:R-:W-:Y:S02]  /*6720*/  ISETP.GE.AND P0, PT, R40, R248, PT ;  /* 0x000000f82800720c */ /* 0x000fe40003f06270 */
[----:B------:R-:W-:Y:S02]  /*6730*/  FMNMX3.FTZ R2, R2, R221, R215, !PT ;  /* 0x000000dd02027276 */ /* 0x000fe400078100d7 */
[----:B------:R-:W-:Y:S02]  /*6740*/  FMNMX3.FTZ R3, R3, R209, R196, !PT ;  /* 0x000000d103037276 */ /* 0x000fe400078100c4 */
[----:B------:R-:W-:Y:S02]  /*6750*/  ISETP.GT.AND P5, PT, R242, R33, PT ;  /* 0x00000021f200720c */ /* 0x000fe40003fa4270 */
[----:B------:R-:W-:-:S02]  /*6760*/  FSEL R163, R5, -INF , !P0 ;  /* 0xff80000005a37808 */ /* 0x000fc40004000000 */
[----:B------:R-:W-:Y:S02]  /*6770*/  FMNMX3.FTZ R19, R2, R211, R170, !PT ;  /* 0x000000d302137276 */ /* 0x000fe400078100aa */
[----:B------:R-:W-:Y:S01]  /*6780*/  FMNMX.FTZ R18, R197, R3, !PT ;  /* 0x00000003c5127209 */ /* 0x000fe20007810000 */
        /* <DEDUP_REMOVED lines=67> */
.L_x_631:
[----:B-1----:R-:W-:Y:S01]  /*6bc0*/  FMNMX.FTZ R2, R163, R19, !PT ;  /* 0x00000013a3027209 */ /* 0x002fe20007810000 */
[----:B------:R-:W1:Y:S01]  /*6bd0*/  SHFL.BFLY PT, R7, R18, 0x2, 0x1f ;  /* 0x0c401f0012077f89 */ /* 0x000e6200000e0000 */
[----:B------:R-:W-:Y:S01]  /*6be0*/  FSEL R162, R130, -INF , !P4 ;  /* 0xff80000082a27808 */ /* 0x000fe20006000000 */
[----:B------:R-:W2:Y:S01]  /*6bf0*/  LDCU UR6, c[0x0][0x45c] ;  /* 0x00008b80ff0677ac */ /* 0x000ea20008000800 */
[----:B------:R-:W-:Y:S01]  /*6c00*/  FSEL R130, R21, -INF , !P6 ;  /* 0xff80000015827808 */ /* 0x000fe20007000000 */
[----:B------:R-:W3:Y:S01]  /*6c10*/  SHFL.BFLY PT, R6, R2, 0x2, 0x1f ;  /* 0x0c401f0002067f89 */ /* 0x000ee200000e0000 */
[----:B------:R-:W-:Y:S02]  /*6c20*/  ISETP.GT.AND P6, PT, R242, R34, PT ;  /* 0x00000022f200720c */ /* 0x000fe40003fc4270 */
[----:B------:R-:W-:Y:S01]  /*6c30*/  FSEL R4, R152, -INF , !P5 ;  /* 0xff80000098047808 */ /* 0x000fe20006800000 */
[----:B------:R-:W-:Y:S01]  /*6c40*/  STL [R1+0xfc], R170 ;  /* 0x0000fcaa01007387 */ /* 0x000fe20000100800 */
[----:B------:R-:W-:-:S02]  /*6c50*/  ISETP.GE.AND P5, PT, R34, R243, PT ;  /* 0x000000f32200720c */ /* 0x000fc40003fa6270 */
[----:B------:R-:W-:Y:S01]  /*6c60*/  FSEL R3, R153, -INF , !P6 ;  /* 0xff80000099037808 */ /* 0x000fe20007000000 */
[----:B------:R-:W-:Y:S01]  /*6c70*/  STL [R1+0xd0], R250 ;  /* 0x0000d0fa01007387 */ /* 0x000fe20000100800 */
[----:B------:R-:W-:Y:S02]  /*6c80*/  ISETP.GE.AND P4, PT, R33, R243, PT ;  /* 0x000000f32100720c */ /* 0x000fe40003f86270 */
[----:B------:R-:W-:Y:S01]  /*6c90*/  FSEL R252, R3, -INF , !P5 ;  /* 0xff80000003fc7808 */ /* 0x000fe20006800000 */
[----:B------:R-:W-:Y:S01]  /*6ca0*/  STL [R1+0xcc], R248 ;  /* 0x0000ccf801007387 */ /* 0x000fe20000100800 */
[-C--:B------:R-:W-:Y:S02]  /*6cb0*/  ISETP.GE.AND P0, PT, R33, R249.reuse, PT ;  /* 0x000000f92100720c */ /* 0x080fe40003f06270 */
[----:B------:R-:W-:Y:S01]  /*6cc0*/  FSEL R152, R138, -INF , !P3 ;  /* 0xff8000008a987808 */ /* 0x000fe20005800000 */
[----:B------:R-:W-:Y:S01]  /*6cd0*/  STL [R1+0xc8], R247 ;  /* 0x0000c8f701007387 */ /* 0x000fe20000100800 */
[----:B------:R-:W-:-:S02]  /*6ce0*/  ISETP.GE.AND P3, PT, R34, R249, PT ;  /* 0x000000f92200720c */ /* 0x000fc40003f66270 */
[----:B------:R-:W-:Y:S01]  /*6cf0*/  FSEL R222, R4, -INF , !P4 ;  /* 0xff80000004de7808 */ /* 0x000fe20006000000 */
[----:B------:R-:W-:Y:S01]  /*6d00*/  STL [R1+0xc4], R234 ;  /* 0x0000c4ea01007387 */ /* 0x000fe20000100800 */
[----:B-1----:R-:W-:Y:S02]  /*6d10*/  FMNMX.FTZ R3, R18, R7, !PT ;  /* 0x0000000712037209 */ /* 0x002fe40007810000 */
[----:B------:R-:W-:Y:S01]  /*6d20*/  ISETP.GT.AND P5, PT, R242, R36, PT ;  /* 0x00000024f200720c */ /* 0x000fe20003fa4270 */
[----:B------:R-:W-:Y:S01]  /*6d30*/  STL [R1+0xc0], R228 ;  /* 0x0000c0e401007387 */ /* 0x000fe20000100800 */
[----:B---3--:R-:W-:Y:S02]  /*6d40*/  FMNMX.FTZ R2, R2, R6, !PT ;  /* 0x0000000602027209 */ /* 0x008fe40007810000 */
[----:B------:R-:W-:Y:S01]  /*6d50*/  ISETP.GT.AND P4, PT, R242, R35, PT ;  /* 0x00000023f200720c */ /* 0x000fe20003f84270 */
[----:B------:R-:W1:Y:S01]  /*6d60*/  SHFL.BFLY PT, R6, R3, 0x1, 0x1f ;  /* 0x0c201f0003067f89 */ /* 0x000e6200000e0000 */
[----:B------:R-:W-:-:S02]  /*6d70*/  FSEL R138, R135, -INF , !P0 ;  /* 0xff800000878a7808 */ /* 0x000fc40004000000 */
[----:B------:R-:W-:Y:S01]  /*6d80*/  FSEL R135, R134, -INF , !P3 ;  /* 0xff80000086877808 */ /* 0x000fe20005800000 */
[----:B------:R-:W3:Y:S01]  /*6d90*/  SHFL.BFLY PT, R7, R2, 0x1, 0x1f ;  /* 0x0c201f0002077f89 */ /* 0x000ee200000e0000 */
[-C--:B------:R-:W-:Y:S02]  /*6da0*/  ISETP.GE.AND P3, PT, R36, R243.reuse, PT ;  /* 0x000000f32400720c */ /* 0x080fe40003f66270 */
[----:B------:R-:W-:Y:S01]  /*6db0*/  FSEL R5, R149, -INF , !P5 ;  /* 0xff80000095057808 */ /* 0x000fe20006800000 */
[----:B------:R-:W-:Y:S01]  /*6dc0*/  STL [R1+0xbc], R128 ;  /* 0x0000bc8001007387 */ /* 0x000fe20000100800 */
[----:B------:R-:W-:Y:S02]  /*6dd0*/  ISETP.GE.AND P6, PT, R35, R243, PT ;  /* 0x000000f32300720c */ /* 0x000fe40003fc6270 */
[----:B------:R-:W-:Y:S01]  /*6de0*/  FSEL R4, R148, -INF , !P4 ;  /* 0xff80000094047808 */ /* 0x000fe20006000000 */
[----:B------:R-:W-:Y:S01]  /*6df0*/  STL [R1+0xb8], R83 ;  /* 0x0000b85301007387 */ /* 0x000fe20000100800 */
[----:B------:R-:W-:-:S02]  /*6e00*/  ISETP.GT.AND P5, PT, R242, R37, PT ;  /* 0x00000025f200720c */ /* 0x000fc40003fa4270 */
[----:B------:R-:W-:Y:S01]  /*6e10*/  FSEL R171, R5, -INF , !P3 ;  /* 0xff80000005ab7808 */ /* 0x000fe20005800000 */
[----:B------:R-:W-:Y:S01]  /*6e20*/  STL [R1+0xb4], R82 ;  /* 0x0000b45201007387 */ /* 0x000fe20000100800 */
[----:B------:R-:W-:Y:S02]  /*6e30*/  FSEL R246, R4, -INF , !P6 ;  /* 0xff80000004f67808 */ /* 0x000fe40007000000 */
[----:B------:R-:W-:Y:S01]  /*6e40*/  ISETP.GT.AND P3, PT, R242, R38, PT ;  /* 0x00000026f200720c */ /* 0x000fe20003f64270 */
[----:B------:R-:W-:Y:S01]  /*6e50*/  STL [R1+0xd4], R242 ;  /* 0x0000d4f201007387 */ /* 0x000fe20000100800 */
[-C--:B------:R-:W-:Y:S02]  /*6e60*/  ISETP.GE.AND P6, PT, R37, R243.reuse, PT ;  /* 0x000000f32500720c */ /* 0x080fe40003fc6270 */
[----:B------:R-:W-:Y:S01]  /*6e70*/  FSEL R5, R156, -INF , !P5 ;  /* 0xff8000009c057808 */ /* 0x000fe20006800000 */
[----:B------:R-:W-:Y:S01]  /*6e80*/  STL [R1+0xd8], R243 ;  /* 0x0000d8f301007387 */ /* 0x000fe20000100800 */
[----:B------:R-:W-:-:S02]  /*6e90*/  ISETP.GE.AND P5, PT, R38, R243, PT ;  /* 0x000000f32600720c */ /* 0x000fc40003fa6270 */
[----:B------:R-:W-:Y:S01]  /*6ea0*/  FSEL R4, R157, -INF , !P3 ;  /* 0xff8000009d047808 */ /* 0x000fe20005800000 */
[----:B------:R4:W-:Y:S01]  /*6eb0*/  STL [R1+0xdc], R249 ;  /* 0x0000dcf901007387 */ /* 0x0009e20000100800 */
[----:B------:R-:W-:Y:S02]  /*6ec0*/  FSEL R156, R5, -INF , !P6 ;  /* 0xff800000059c7808 */ /* 0x000fe40007000000 */
[----:B------:R-:W-:Y:S01]  /*6ed0*/  FMNMX3.FTZ R5, R110, R115, R114, !PT ;  /* 0x000000736e057276 */ /* 0x000fe20007810072 */
[----:B------:R-:W-:Y:S01]  /*6ee0*/  STL [R1+0xe0], R0 ;  /* 0x0000e00001007387 */ /* 0x000fe20000100800 */
[----:B------:R-:W-:Y:S02]  /*6ef0*/  FSEL R153, R4, -INF , !P5 ;  /* 0xff80000004997808 */ /* 0x000fe40006800000 */
[----:B------:R-:W-:Y:S02]  /*6f00*/  FMNMX3.FTZ R4, R126, R122, R119, !PT ;  /* 0x0000007a7e047276 */ /* 0x000fe40007810077 */
[----:B------:R-:W-:-:S02]  /*6f10*/  FMNMX3.FTZ R5, R5, R118, R132, !PT ;  /* 0x0000007605057276 */ /* 0x000fc40007810084 */
[----:B------:R-:W-:Y:S02]  /*6f20*/  FMNMX3.FTZ R4, R4, R123, R141, !PT ;  /* 0x0000007b04047276 */ /* 0x000fe4000781008d */
[----:B------:R-:W-:Y:S02]  /*6f30*/  FMNMX3.FTZ R5, R5, R131, R127, !PT ;  /* 0x0000008305057276 */ /* 0x000fe4000781007f */
[----:B-1----:R-:W-:Y:S02]  /*6f40*/  FMNMX.FTZ R70, R3, R6, !PT ;  /* 0x0000000603467209 */ /* 0x002fe40007810000 */
[----:B------:R-:W-:Y:S02]  /*6f50*/  FMNMX3.FTZ R3, R4, R140, R137, !PT ;  /* 0x0000008c04037276 */ /* 0x000fe40007810089 */
[----:B------:R-:W-:Y:S01]  /*6f60*/  FMNMX3.FTZ R4, R5, R125, R161, !PT ;  /* 0x0000007d05047276 */ /* 0x000fe200078100a1 */
[----:B------:R-:W-:Y:S01]  /*6f70*/  STL [R1+0xe4], R70 ;  /* 0x0000e44601007387 */ /* 0x000fe20000100800 */
[----:B---3--:R-:W-:-:S02]  /*6f80*/  FMNMX.FTZ R68, R2, R7, !PT ;  /* 0x0000000702447209 */ /* 0x008fc40007810000 */
[----:B------:R-:W-:Y:S02]  /*6f90*/  FMNMX3.FTZ R2, R3, R133, R165, !PT ;  /* 0x0000008503027276 */ /* 0x000fe400078100a5 */
[----:B------:R-:W-:Y:S01]  /*6fa0*/  FMNMX3.FTZ R3, R4, R158, R155, !PT ;  /* 0x0000009e04037276 */ /* 0x000fe2000781009b */
[----:B------:R-:W-:Y:S01]  /*6fb0*/  STL [R1+0xe8], R68 ;  /* 0x0000e84401007387 */ /* 0x000fe20000100800 */
[----:B------:R-:W-:Y:S02]  /*6fc0*/  ISETP.GE.AND P0, PT, R35, R249, PT ;  /* 0x000000f92300720c */ /* 0x000fe40003f06270 */
[----:B------:R-:W-:Y:S02]  /*6fd0*/  FMNMX3.FTZ R3, R3, R154, R189, !PT ;  /* 0x0000009a03037276 */ /* 0x000fe400078100bd */
[----:B------:R-:W-:Y:S02]  /*6fe0*/  FMNMX3.FTZ R2, R2, R164, R160, !PT ;  /* 0x000000a402027276 */ /* 0x000fe400078100a0 */
[----:B------:R-:W-:-:S02]  /*6ff0*/  FSEL R139, R139, -INF , !P0 ;  /* 0xff8000008b8b7808 */ /* 0x000fc40004000000 */
[----:B------:R-:W-:Y:S02]  /*7000*/  ISETP.GE.AND P0, PT, R37, R249, PT ;  /* 0x000000f92500720c */ /* 0x000fe40003f06270 */
[----:B------:R-:W-:Y:S02]  /*7010*/  FMNMX3.FTZ R3, R3, R185, R181, !PT ;  /* 0x000000b903037276 */ /* 0x000fe400078100b5 */
[----:B------:R-:W-:Y:S02]  /*7020*/  FMNMX3.FTZ R2, R2, R159, R191, !PT ;  /* 0x0000009f02027276 */ /* 0x000fe400078100bf */
[----:B------:R-:W-:Y:S02]  /*7030*/  FSEL R129, R129, -INF , !P0 ;  /* 0xff80000081817808 */ /* 0x000fe40004000000 */
[----:B------:R-:W-:Y:S02]  /*7040*/  FMNMX3.FTZ R3, R3, R180, R202, !PT ;  /* 0x000000b403037276 */ /* 0x000fe400078100ca */
[----:B------:R-:W-:-:S02]  /*7050*/  ISETP.GE.AND P0, PT, R39, R249, PT ;  /* 0x000000f92700720c */ /* 0x000fc40003f06270 */
[----:B------:R-:W-:Y:S02]  /*7060*/  FMNMX3.FTZ R2, R2, R190, R188, !PT ;  /* 0x000000be02027276 */ /* 0x000fe400078100bc */
[----:B------:R-:W-:Y:S01]  /*7070*/  FMNMX3.FTZ R4, R3, R200, R198, !PT ;  /* 0x000000c803047276 */ /* 0x000fe200078100c6 */
[----:B--2---:R-:W-:Y:S01]  /*7080*/  FMUL.FTZ R3, R70, UR6 ;  /* 0x0000000646037c20 */ /* 0x004fe20008410000 */
[----:B------:R-:W-:Y:S02]  /*7090*/  FSEL R143, R143, -INF , !P0 ;  /* 0xff8000008f8f7808 */ /* 0x000fe40004000000 */
[----:B------:R-:W-:Y:S02]  /*70a0*/  FMNMX3.FTZ R2, R2, R184, R204, !PT ;  /* 0x000000b802027276 */ /* 0x000fe400078100cc */
[----:B------:R-:W-:Y:S02]  /*70b0*/  FSETP.NEU.FTZ.AND P0, PT, R70, -INF , PT ;  /* 0xff8000004600780b */ /* 0x000fe40003f1d000 */
[----:B------:R-:W-:-:S02]  /*70c0*/  FMNMX3.FTZ R2, R2, R203, R201, !PT ;  /* 0x000000cb02027276 */ /* 0x000fc400078100c9 */
[----:B------:R-:W-:Y:S02]  /*70d0*/  FMNMX3.FTZ R4, R4, R195, R214, !PT ;  /* 0x000000c304047276 */ /* 0x000fe400078100d6 */
[----:B------:R-:W-:Y:S02]  /*70e0*/  FSEL R3, R3, RZ, P0 ;  /* 0x000000ff03037208 */ /* 0x000fe40000000000 */
[----:B------:R-:W-:Y:S02]  /*70f0*/  IADD3 R6, PT, PT, R230, R231, RZ ;  /* 0x000000e7e6067210 */ /* 0x000fe40007ffe0ff */
[----:B------:R-:W-:Y:S01]  /*7100*/  FMNMX3.FTZ R2, R2, R199, R224, !PT ;  /* 0x000000c702027276 */ /* 0x000fe200078100e0 */
[--C-:B------:R-:W-:Y:S01]  /*7110*/  FFMA.FTZ R5, R43, UR6, -R3.reuse ;  /* 0x000000062b057c23 */ /* 0x100fe20008010803 */
[----:B------:R-:W-:Y:S01]  /*7120*/  FMNMX3.FTZ R4, R4, R212, R210, !PT ;  /* 0x000000d404047276 */ /* 0x000fe200078100d2 */
[----:B------:R-:W-:Y:S01]  /*7130*/  FFMA.FTZ R12, R29, UR6, -R3 ;  /* 0x000000061d0c7c23 */ /* 0x000fe20008010803 */
[----:B------:R-:W-:Y:S01]  /*7140*/  ISETP.GE.AND P4, PT, R36, R249, PT ;  /* 0x000000f92400720c */ /* 0x000fe20003f86270 */
[----:B------:R1:W-:Y:S01]  /*7150*/  MUFU.EX2 R233, R5 ;  /* 0x0000000500e97308 */ /* 0x0003e20000000800 */
[----:B------:R-:W-:-:S02]  /*7160*/  LEA R144, R6, UR5, 0x1 ;  /* 0x0000000506907c11 */ /* 0x000fc4000f8e08ff */
[----:B------:R-:W-:Y:S01]  /*7170*/  FMNMX3.FTZ R2, R2, R219, R162, !PT ;  /* 0x000000db02027276 */ /* 0x000fe200078100a2 */
[----:B------:R-:W-:Y:S01]  /*7180*/  MUFU.EX2 R14, R12 ;  /* 0x0000000c000e7308 */ /* 0x000fe20000000800 */
[----:B------:R-:W-:Y:S01]  /*7190*/  ISETP.GT.AND P3, PT, R242, R39, PT ;  /* 0x00000027f200720c */ /* 0x000fe20003f64270 */
[----:B------:R-:W-:Y:S01]  /*71a0*/  IMAD.IADD R124, R229, 0x1, R144 ;  /* 0x00000001e57c7824 */ /* 0x000fe200078e0290 */
[----:B------:R-:W-:Y:S01]  /*71b0*/  FMNMX3.FTZ R6, R4, R130, R222, !PT ;  /* 0x0000008204067276 */ /* 0x000fe200078100de */
[--C-:B------:R-:W-:Y:S01]  /*71c0*/  FFMA.FTZ R4, R32, UR6, -R3.reuse ;  /* 0x0000000620047c23 */ /* 0x100fe20008010803 */
[----:B------:R-:W-:Y:S01]  /*71d0*/  FSEL R142, R142, -INF , !P4 ;  /* 0xff8000008e8e7808 */ /* 0x000fe20006000000 */
[----:B------:R-:W-:Y:S01]  /*71e0*/  LDSM.16.MT88.4 R44, [R144+0x8000] ;  /* 0x00800000902c783b */ /* 0x000fe20000004200 */
[----:B------:R-:W-:Y:S01]  /*71f0*/  ISETP.GE.AND P4, PT, R38, R249, PT ;  /* 0x000000f92600720c */ /* 0x000fe20003f86270 */
[----:B------:R2:W-:Y:S01]  /*7200*/  MUFU.EX2 R235, R4 ;  /* 0x0000000400eb7308 */ /* 0x0005e20000000800 */
[----:B------:R-:W-:Y:S01]  /*7210*/  FMNMX3.FTZ R7, R2, R152, R138, !PT ;  /* 0x0000009802077276 */ /* 0x000fe2000781008a */
[----:B-1----:R-:W-:Y:S01]  /*7220*/  FFMA.FTZ R5, R31, UR6, -R3 ;  /* 0x000000061f057c23 */ /* 0x002fe20008010803 */
[----:B------:R-:W-:Y:S01]  /*7230*/  ISETP.GE.AND P6, PT, R39, R243, PT ;  /* 0x000000f32700720c */ /* 0x000fe20003fc6270 */
[----:B------:R-:W-:Y:S01]  /*7240*/  LDSM.16.MT88.4 R64, [R124+0x8000] ;  /* 0x008000007c40783b */ /* 0x000fe20000004200 */
[----:B------:R-:W-:Y:S01]  /*7250*/  ISETP.GT.AND P5, PT, R242, R40, PT ;  /* 0x00000028f200720c */ /* 0x000fe20003fa4270 */
[----:B------:R-:W-:Y:S01]  /*7260*/  FMUL.FTZ R2, R68, UR6 ;  /* 0x0000000644027c20 */ /* 0x000fe20008410000 */
[----:B------:R-:W-:Y:S01]  /*7270*/  FSEL R9, R120, -INF , !P3 ;  /* 0xff80000078097808 */ /* 0x000fe20005800000 */
[----:B------:R-:W-:Y:S01]  /*7280*/  LDSM.16.MT88.4 R60, [R144+0x8800] ;  /* 0x00880000903c783b */ /* 0x000fe20000004200 */
[----:B------:R-:W-:-:S02]  /*7290*/  FMNMX3.FTZ R6, R6, R252, R246, !PT ;  /* 0x000000fc06067276 */ /* 0x000fc400078100f6 */
[----:B------:R-:W-:Y:S02]  /*72a0*/  ISETP.GE.AND P3, PT, R40, R249, PT ;  /* 0x000000f92800720c */ /* 0x000fe40003f66270 */
[----:B----4-:R1:W3:Y:S01]  /*72b0*/  MUFU.EX2 R249, R5 ;  /* 0x0000000500f97308 */ /* 0x0102e20000000800 */
[----:B--2---:R-:W-:Y:S01]  /*72c0*/  FFMA.FTZ R4, R30, UR6, -R3 ;  /* 0x000000061e047c23 */ /* 0x004fe20008010803 */
[----:B------:R-:W-:Y:S02]  /*72d0*/  FSEL R134, R111, -INF , !P4 ;  /* 0xff8000006f867808 */ /* 0x000fe40006000000 */
[----:B------:R-:W-:Y:S01]  /*72e0*/  ISETP.GE.AND P4, PT, R40, R243, PT ;  /* 0x000000f32800720c */ /* 0x000fe20003f86270 */
[----:B------:R2:W4:Y:S01]  /*72f0*/  MUFU.EX2 R247, R4 ;  /* 0x0000000400f77308 */ /* 0x0005220000000800 */
[----:B------:R-:W-:Y:S02]  /*7300*/  FSEL R8, R121, -INF , !P5 ;  /* 0xff80000079087808 */ /* 0x000fe40006800000 */
[----:B------:R-:W-:-:S02]  /*7310*/  FSEL R149, R9, -INF , !P6 ;  /* 0xff80000009957808 */ /* 0x000fc40007000000 */
[----:B------:R-:W-:Y:S02]  /*7320*/  FMNMX3.FTZ R6, R6, R171, R156, !PT ;  /* 0x000000ab06067276 */ /* 0x000fe4000781009c */
[----:B------:R-:W-:Y:S02]  /*7330*/  FSEL R148, R8, -INF , !P4 ;  /* 0xff80000008947808 */ /* 0x000fe40006000000 */
[----:B-1----:R-:W-:Y:S01]  /*7340*/  FMNMX3.FTZ R5, R7, R135, R139, !PT ;  /* 0x0000008707057276 */ /* 0x002fe2000781008b */
[----:B---3--:R-:W-:Y:S01]  /*7350*/  STL [R1+0xec], R249 ;  /* 0x0000ecf901007387 */ /* 0x008fe20000100800 */
[----:B------:R-:W-:Y:S02]  /*7360*/  FSEL R146, R146, -INF , !P3 ;  /* 0xff80000092927808 */ /* 0x000fe40005800000 */
[----:B------:R-:W-:Y:S02]  /*7370*/  IADD3 R136, PT, PT, R0, R144, RZ ;  /* 0x0000009000887210 */ /* 0x000fe40007ffe0ff */
[----:B--2---:R-:W-:-:S02]  /*7380*/  FMNMX3.FTZ R4, R5, R142, R129, !PT ;  /* 0x0000008e05047276 */ /* 0x004fc40007810081 */
[----:B------:R-:W-:Y:S01]  /*7390*/  FMNMX3.FTZ R5, R6, R153, R149, !PT ;  /* 0x0000009906057276 */ /* 0x000fe20007810095 */
[----:B------:R-:W-:Y:S01]  /*73a0*/  LDSM.16.MT88.4 R72, [R136+0x8000] ;  /* 0x008000008848783b */ /* 0x000fe20000004200 */
[----:B------:R-:W-:Y:S02]  /*73b0*/  FMNMX3.FTZ R4, R4, R134, R143, !PT ;  /* 0x0000008604047276 */ /* 0x000fe4000781008f */
[----:B------:R-:W-:Y:S02]  /*73c0*/  FMNMX.FTZ R8, R148, R5, !PT ;  /* 0x0000000594087209 */ /* 0x000fe40007810000 */
[----:B------:R-:W-:Y:S02]  /*73d0*/  FMNMX.FTZ R9, R146, R4, !PT ;  /* 0x0000000492097209 */ /* 0x000fe40007810000 */
[----:B------:R-:W-:Y:S01]  /*73e0*/  IADD3 R71, PT, PT, R229, R136, RZ ;  /* 0x00000088e5477210 */ /* 0x000fe20007ffe0ff */
[----:B------:R-:W1:Y:S01]  /*73f0*/  SHFL.BFLY PT, R11, R8, 0x2, 0x1f ;  /* 0x0c401f00080b7f89 */ /* 0x000e6200000e0000 */
[----:B------:R-:W-:-:S03]  /*7400*/  FSETP.NEU.FTZ.AND P0, PT, R68, -INF , PT ;  /* 0xff8000004400780b */ /* 0x000fc60003f1d000 */
[----:B------:R-:W2:Y:S01]  /*7410*/  SHFL.BFLY PT, R10, R9, 0x2, 0x1f ;  /* 0x0c401f00090a7f89 */ /* 0x000ea200000e0000 */
[----:B------:R-:W-:-:S03]  /*7420*/  FSEL R2, R2, RZ, P0 ;  /* 0x000000ff02027208 */ /* 0x000fc60000000000 */
[----:B------:R-:W-:Y:S02]  /*7430*/  LDSM.16.MT88.4 R84, [R71+0x8000] ;  /* 0x008000004754783b */ /* 0x000fe40000004200 */
[--C-:B------:R-:W-:Y:S01]  /*7440*/  FFMA.FTZ R7, R107, UR6, -R2.reuse ;  /* 0x000000066b077c23 */ /* 0x100fe20008010802 */
[--C-:B------:R-:W-:Y:S01]  /*7450*/  FFMA.FTZ R6, R106, UR6, -R2.reuse ;  /* 0x000000066a067c23 */ /* 0x100fe20008010802 */
[--C-:B------:R-:W-:Y:S01]  /*7460*/  FFMA.FTZ R5, R42, UR6, -R2.reuse ;  /* 0x000000062a057c23 */ /* 0x100fe20008010802 */
[----:B------:R-:W-:Y:S01]  /*7470*/  FFMA.FTZ R4, R48, UR6, -R2 ;  /* 0x0000000630047c23 */ /* 0x000fe20008010802 */
[----:B------:R-:W-:Y:S01]  /*7480*/  MUFU.EX2 R231, R7 ;  /* 0x0000000700e77308 */ /* 0x000fe20000000800 */
[----:B------:R-:W-:Y:S03]  /*7490*/  LDSM.16.MT88.4 R56, [R71+0x8800] ;  /* 0x008800004738783b */ /* 0x000fe60000004200 */
[----:B------:R4:W3:Y:S04]  /*74a0*/  MUFU.EX2 R230, R6 ;  /* 0x0000000600e67308 */ /* 0x0008e80000000800 */
[----:B------:R3:W3:Y:S01]  /*74b0*/  MUFU.EX2 R243, R5 ;  /* 0x0000000500f37308 */ /* 0x0006e20000000800 */
[----:B-1----:R-:W-:Y:S01]  /*74c0*/  FMNMX.FTZ R8, R8, R11, !PT ;  /* 0x0000000b08087209 */ /* 0x002fe20007810000 */
[----:B------:R-:W-:-:S02]  /*74d0*/  FFMA.FTZ R11, R26, UR6, -R3 ;  /* 0x000000061a0b7c23 */ /* 0x000fc40008010803 */
[----:B------:R1:W1:Y:S01]  /*74e0*/  MUFU.EX2 R15, R4 ;  /* 0x00000004000f7308 */ /* 0x0002620000000800 */
[----:B--2---:R-:W-:Y:S01]  /*74f0*/  FMNMX.FTZ R9, R9, R10, !PT ;  /* 0x0000000a09097209 */ /* 0x004fe20007810000 */
[----:B------:R-:W2:Y:S01]  /*7500*/  SHFL.BFLY PT, R13, R8, 0x1, 0x1f ;  /* 0x0c201f00080d7f89 */ /* 0x000ea200000e0000 */
[----:B------:R-:W-:Y:S01]  /*7510*/  FFMA.FTZ R10, R28, UR6, -R3 ;  /* 0x000000061c0a7c23 */ /* 0x000fe20008010803 */
[----:B------:R1:W-:Y:S01]  /*7520*/  MUFU.EX2 R128, R11 ;  /* 0x0000000b00807308 */ /* 0x0003e20000000800 */
[----:B----4-:R-:W-:Y:S01]  /*7530*/  F2FP.BF16.F32.PACK_AB R6, R247, R249 ;  /* 0x000000f9f706723e */ /* 0x010fe200000010ff */
[----:B------:R-:W4:Y:S02]  /*7540*/  SHFL.BFLY PT, R12, R9, 0x1, 0x1f ;  /* 0x0c201f00090c7f89 */ /* 0x000f2400000e0000 */
[----:B------:R2:W2:Y:S01]  /*7550*/  MUFU.EX2 R251, R10 ;  /* 0x0000000a00fb7308 */ /* 0x0004a20000000800 */
[----:B---3--:R-:W-:Y:S01]  /*7560*/  F2FP.BF16.F32.PACK_AB R5, R230, R231 ;  /* 0x000000e7e605723e */ /* 0x008fe200000010ff */
[----:B------:R-:W-:Y:S01]  /*7570*/  STL [R1+0xf0], R243 ;  /* 0x0000f0f301007387 */ /* 0x000fe20000100800 */
[----:B-1----:R-:W-:-:S02]  /*7580*/  F2FP.BF16.F32.PACK_AB R4, R235, R233 ;  /* 0x000000e9eb04723e */ /* 0x002fc400000010ff */
[----:B------:R-:W-:Y:S01]  /*7590*/  F2FP.BF16.F32.PACK_AB R7, R15, R243 ;  /* 0x000000f30f07723e */ /* 0x000fe200000010ff */
[----:B------:R-:W-:Y:S02]  /*75a0*/  FFMA.FTZ R11, R52, UR6, -R2 ;  /* 0x00000006340b7c23 */ /* 0x000fe40008010802 */
[----:B------:R-:W1:Y:S01]  /*75b0*/  LDSM.16.MT88.4 R52, [R124+0x8800] ;  /* 0x008800007c34783b */ /* 0x000e620000004200 */
[----:B--2---:R-:W-:Y:S01]  /*75c0*/  FFMA.FTZ R10, R27, UR6, -R3 ;  /* 0x000000061b0a7c23 */ /* 0x004fe20008010803 */
[----:B------:R2:W-:Y:S02]  /*75d0*/  MUFU.EX2 R249, R11 ;  /* 0x0000000b00f97308 */ /* 0x0005e40000000800 */
[----:B------:R-:W-:Y:S01]  /*75e0*/  HMMA.16816.F32.BF16 R32, R4, R44, RZ ;  /* 0x0000002c0420723c */ /* 0x000fe200000418ff */
[----:B------:R-:W-:Y:S01]  /*75f0*/  FMNMX.FTZ R80, R8, R13, !PT ;  /* 0x0000000d08507209 */ /* 0x000fe20007810000 */
[----:B------:R3:W-:Y:S01]  /*7600*/  MUFU.EX2 R241, R10 ;  /* 0x0000000a00f17308 */ /* 0x0007e20000000800 */
[----:B------:R-:W-:-:S02]  /*7610*/  F2FP.BF16.F32.PACK_AB R8, R251, R14 ;  /* 0x0000000efb08723e */ /* 0x000fc400000010ff */
[----:B----4-:R-:W-:Y:S01]  /*7620*/  FMNMX.FTZ R69, R9, R12, !PT ;  /* 0x0000000c09457209 */ /* 0x010fe20007810000 */
[C---:B------:R-:W-:Y:S01]  /*7630*/  FMUL.FTZ R12, R80.reuse, UR6 ;  /* 0x00000006500c7c20 */ /* 0x040fe20008410000 */
[----:B------:R-:W-:Y:S01]  /*7640*/  FSETP.NEU.FTZ.AND P0, PT, R80, -INF , PT ;  /* 0xff8000005000780b */ /* 0x000fe20003f1d000 */
[----:B------:R-:W-:Y:S01]  /*7650*/  HMMA.16816.F32.BF16 R76, R4, R64, RZ ;  /* 0x00000040044c723c */ /* 0x000fe200000418ff */
[----:B------:R-:W-:Y:S01]  /*7660*/  STL [R1+0xf4], R80 ;  /* 0x0000f45001007387 */ /* 0x000fe20000100800 */
[----:B--2---:R-:W-:-:S03]  /*7670*/  FFMA.FTZ R11, R50, UR6, -R2 ;  /* 0x00000006320b7c23 */ /* 0x004fc60008010802 */
[----:B------:R-:W-:Y:S01]  /*7680*/  STL [R1+0xf8], R128 ;  /* 0x0000f88001007387 */ /* 0x000fe20000100800 */
[--C-:B---3--:R-:W-:Y:S02]  /*7690*/  FFMA.FTZ R10, R51, UR6, -R2.reuse ;  /* 0x00000006330a7c23 */ /* 0x108fe40008010802 */
[C---:B------:R-:W-:Y:S01]  /*76a0*/  HMMA.16816.F32.BF16 R40, R4.reuse, R72, RZ ;  /* 0x000000480428723c */ /* 0x040fe200000418ff */
[----:B------:R-:W-:Y:S04]  /*76b0*/  MUFU.EX2 R83, R11 ;  /* 0x0000000b00537308 */ /* 0x000fe80000000800 */
[----:B------:R2:W3:Y:S03]  /*76c0*/  MUFU.EX2 R82, R10 ;  /* 0x0000000a00527308 */ /* 0x0004e60000000800 */
[C---:B------:R-:W-:Y:S08]  /*76d0*/  HMMA.16816.F32.BF16 R36, R4.reuse, R84, RZ ;  /* 0x000000540424723c */ /* 0x040ff000000418ff */
[C---:B------:R-:W-:Y:S01]  /*76e0*/  HMMA.16816.F32.BF16 R28, R4.reuse, R46, RZ ;  /* 0x0000002e041c723c */ /* 0x040fe200000418ff */
[----:B--2---:R-:W-:Y:S01]  /*76f0*/  FFMA.FTZ R10, R49, UR6, -R2 ;  /* 0x00000006310a7c23 */ /* 0x004fe20008010802 */
[----:B---3--:R-:W-:Y:S01]  /*7700*/  F2FP.BF16.F32.PACK_AB R9, R82, R249 ;  /* 0x000000f95209723e */ /* 0x008fe200000010ff */
[----:B------:R-:W2:Y:S02]  /*7710*/  LDSM.16.MT88.4 R48, [R136+0x8800] ;  /* 0x008800008830783b */ /* 0x000ea40000004200 */
[----:B------:R3:W4:Y:S03]  /*7720*/  MUFU.EX2 R242, R10 ;  /* 0x0000000a00f27308 */ /* 0x0007260000000800 */
[C---:B------:R-:W-:Y:S08]  /*7730*/  HMMA.16816.F32.BF16 R24, R4.reuse, R66, RZ ;  /* 0x000000420418723c */ /* 0x040ff000000418ff */
[----:B------:R-:W-:Y:S01]  /*7740*/  HMMA.16816.F32.BF16 R20, R4, R74, RZ ;  /* 0x0000004a0414723c */ /* 0x000fe200000418ff */
[----:B---3--:R-:W-:-:S02]  /*7750*/  F2FP.BF16.F32.PACK_AB R10, R241, R128 ;  /* 0x00000080f10a723e */ /* 0x008fc400000010ff */
[----:B----4-:R-:W-:-:S05]  /*7760*/  F2FP.BF16.F32.PACK_AB R11, R242, R83 ;  /* 0x00000053f20b723e */ /* 0x010fca00000010ff */
[----:B------:R-:W-:Y:S01]  /*7770*/  HMMA.16816.F32.BF16 R16, R4, R86, RZ ;  /* 0x000000560410723c */ /* 0x000fe200000418ff */
[----:B------:R-:W-:Y:S01]  /*7780*/  FSEL R5, R12, RZ, P0 ;  /* 0x000000ff0c057208 */ /* 0x000fe20000000000 */
[C---:B------:R-:W-:Y:S01]  /*7790*/  FMUL.FTZ R4, R69.reuse, UR6 ;  /* 0x0000000645047c20 */ /* 0x040fe20008410000 */
[----:B------:R-:W-:-:S03]  /*77a0*/  FSETP.NEU.FTZ.AND P0, PT, R69, -INF , PT ;  /* 0xff8000004500780b */ /* 0x000fc60003f1d000 */
[--C-:B------:R-:W-:Y:S01]  /*77b0*/  FFMA.FTZ R6, R110, UR6, -R5.reuse ;  /* 0x000000066e067c23 */ /* 0x100fe20008010805 */
[--C-:B------:R-:W-:Y:S01]  /*77c0*/  FFMA.FTZ R7, R115, UR6, -R5.reuse ;  /* 0x0000000673077c23 */ /* 0x100fe20008010805 */
[----:B------:R-:W-:Y:S01]  /*77d0*/  FSEL R4, R4, RZ, P0 ;  /* 0x000000ff04047208 */ /* 0x000fe20000000000 */
[C---:B-1----:R-:W-:Y:S01]  /*77e0*/  HMMA.16816.F32.BF16 R104, R8.reuse, R52, R76 ;  /* 0x000000340868723c */ /* 0x042fe2000004184c */
[----:B------:R1:W-:Y:S03]  /*77f0*/  MUFU.EX2 R170, R6 ;  /* 0x0000000600aa7308 */ /* 0x0003e60000000800 */
[----:B------:R-:W-:Y:S01]  /*7800*/  FFMA.FTZ R12, R122, UR6, -R4 ;  /* 0x000000067a0c7c23 */ /* 0x000fe20008010804 */
[----:B------:R3:W4:Y:S03]  /*7810*/  MUFU.EX2 R88, R7 ;  /* 0x0000000700587308 */ /* 0x0007260000000800 */
[----:B------:R-:W-:Y:S01]  /*7820*/  HMMA.16816.F32.BF16 R108, R8, R60, R32 ;  /* 0x0000003c086c723c */ /* 0x000fe20000041820 */
[----:B------:R2:W-:Y:S01]  /*7830*/  MUFU.EX2 R157, R12 ;  /* 0x0000000c009d7308 */ /* 0x0005e20000000800 */
[----:B-1----:R-:W-:-:S06]  /*7840*/  FFMA.FTZ R6, R114, UR6, -R5 ;  /* 0x0000000672067c23 */ /* 0x002fcc0008010805 */
[----:B------:R-:W-:Y:S01]  /*7850*/  HMMA.16816.F32.BF16 R100, R8, R62, R28 ;  /* 0x0000003e0864723c */ /* 0x000fe2000004181c */
[----:B------:R1:W-:Y:S01]  /*7860*/  MUFU.EX2 R70, R6 ;  /* 0x0000000600467308 */ /* 0x0003e20000000800 */
[----:B---3--:R-:W-:Y:S01]  /*7870*/  FFMA.FTZ R7, R118, UR6, -R5 ;  /* 0x0000000676077c23 */ /* 0x008fe20008010805 */
[----:B--2---:R-:W-:-:S03]  /*7880*/  FFMA.FTZ R12, R140, UR6, -R4 ;  /* 0x000000068c0c7c23 */ /* 0x004fc60008010804 */
[----:B------:R2:W3:Y:S02]  /*7890*/  MUFU.EX2 R229, R7 ;  /* 0x0000000700e57308 */ /* 0x0004e40000000800 */
[----:B------:R-:W-:Y:S01]  /*78a0*/  HMMA.16816.F32.BF16 R76, R8, R54, R24 ;  /* 0x00000036084c723c */ /* 0x000fe20000041818 */
[----:B-1----:R-:W-:Y:S01]  /*78b0*/  FFMA.FTZ R6, R126, UR6, -R4 ;  /* 0x000000067e067c23 */ /* 0x002fe20008010804 */
[----:B----4-:R-:W-:-:S06]  /*78c0*/  MOV R126, R88 ;  /* 0x00000058007e7202 */ /* 0x010fcc0000000f00 */
[----:B------:R-:W-:Y:S01]  /*78d0*/  HMMA.16816.F32.BF16 R96, R8, R50, R20 ;  /* 0x000000320860723c */ /* 0x000fe20000041814 */
[----:B------:R1:W4:Y:S01]  /*78e0*/  MUFU.EX2 R128, R6 ;  /* 0x0000000600807308 */ /* 0x0003220000000800 */
[----:B--2---:R-:W-:-:S04]  /*78f0*/  FFMA.FTZ R7, R119, UR6, -R4 ;  /* 0x0000000677077c23 */ /* 0x004fc80008010804 */
[----:B------:R2:W-:Y:S02]  /*7900*/  MUFU.EX2 R0, R7 ;  /* 0x0000000700007308 */ /* 0x0005e40000000800 */
[----:B------:R-:W-:Y:S01]  /*7910*/  HMMA.16816.F32.BF16 R88, R8, R48, R40 ;  /* 0x000000300858723c */ /* 0x000fe20000041828 */
[----:B-1----:R-:W-:-:S07]  /*7920*/  FFMA.FTZ R6, R123, UR6, -R4 ;  /* 0x000000067b067c23 */ /* 0x002fce0008010804 */
[----:B------:R-:W-:Y:S01]  /*7930*/  HMMA.16816.F32.BF16 R92, R8, R58, R16 ;  /* 0x0000003a085c723c */ /* 0x000fe20000041810 */
[----:B------:R1:W1:Y:S01]  /*7940*/  MUFU.EX2 R243, R6 ;  /* 0x0000000600f37308 */ /* 0x0002620000000800 */
[----:B--2---:R-:W-:Y:S01]  /*7950*/  FFMA.FTZ R7, R131, UR6, -R5 ;  /* 0x0000000683077c23 */ /* 0x004fe20008010805 */
[----:B------:R-:W-:-:S03]  /*7960*/  MOV R131, R15 ;  /* 0x0000000f00837202 */ /* 0x000fc60000000f00 */
[----:B------:R2:W-:Y:S02]  /*7970*/  MUFU.EX2 R68, R7 ;  /* 0x0000000700447308 */ /* 0x0005e40000000800 */
[----:B------:R-:W-:Y:S01]  /*7980*/  HMMA.16816.F32.BF16 R120, R8, R56, R36 ;  /* 0x000000380878723c */ /* 0x000fe20000041824 */
[----:B------:R-:W-:Y:S02]  /*7990*/  F2FP.BF16.F32.PACK_AB R8, R126, R170 ;  /* 0x000000aa7e08723e */ /* 0x000fe400000010ff */
[----:B---3--:R-:W-:Y:S02]  /*79a0*/  F2FP.BF16.F32.PACK_AB R10, R229, R70 ;  /* 0x00000046e50a723e */ /* 0x008fe400000010ff */
[----:B----4-:R-:W-:Y:S01]  /*79b0*/  F2FP.BF16.F32.PACK_AB R9, R157, R128 ;  /* 0x000000809d09723e */ /* 0x010fe200000010ff */
[--C-:B-1----:R-:W-:Y:S01]  /*79c0*/  FFMA.FTZ R6, R132, UR6, -R5.reuse ;  /* 0x0000000684067c23 */ /* 0x102fe20008010805 */
[----:B------:R-:W-:Y:S02]  /*79d0*/  F2FP.BF16.F32.PACK_AB R11, R243, R0 ;  /* 0x00000000f30b723e */ /* 0x000fe400000010ff */
[----:B------:R-:W-:Y:S01]  /*79e0*/  MOV R132, R14 ;  /* 0x0000000e00847202 */ /* 0x000fe20000000f00 */
[----:B------:R1:W3:Y:S01]  /*79f0*/  MUFU.EX2 R248, R6 ;  /* 0x0000000600f87308 */ /* 0x0002e20000000800 */
[----:B--2---:R-:W-:-:S03]  /*7a00*/  FFMA.FTZ R7, R125, UR6, -R5 ;  /* 0x000000067d077c23 */ /* 0x004fc60008010805 */
[C---:B------:R-:W-:Y:S08]  /*7a10*/  HMMA.16816.F32.BF16 R40, R8.reuse, R44, RZ ;  /* 0x0000002c0828723c */ /* 0x040ff000000418ff */
[----:B------:R-:W-:Y:S01]  /*7a20*/  HMMA.16816.F32.BF16 R36, R8, R46, RZ ;  /* 0x0000002e0824723c */ /* 0x000fe200000418ff */
[----:B-1----:R-:W-:Y:S01]  /*7a30*/  FFMA.FTZ R6, R127, UR6, -R5 ;  /* 0x000000067f067c23 */ /* 0x002fe20008010805 */
[----:B------:R-:W-:-:S02]  /*7a40*/  IMAD.MOV.U32 R127, RZ, RZ, R82 ;  /* 0x000000ffff7f7224 */ /* 0x000fc400078e0052 */
[----:B------:R1:W-:Y:S04]  /*7a50*/  MUFU.EX2 R82, R7 ;  /* 0x0000000700527308 */ /* 0x0003e80000000800 */
[C---:B------:R-:W-:Y:S01]  /*7a60*/  HMMA.16816.F32.BF16 R32, R8.reuse, R64, RZ ;  /* 0x000000400820723c */ /* 0x040fe200000418ff */
[----:B------:R2:W-:Y:S07]  /*7a70*/  MUFU.EX2 R234, R6 ;  /* 0x0000000600ea7308 */ /* 0x0005ee0000000800 */
[----:B------:R-:W-:Y:S01]  /*7a80*/  HMMA.16816.F32.BF16 R24, R8, R72, RZ ;  /* 0x000000480818723c */ /* 0x000fe200000418ff */
[----:B-1----:R-:W-:-:S02]  /*7a90*/  FFMA.FTZ R7, R137, UR6, -R4 ;  /* 0x0000000689077c23 */ /* 0x002fc40008010804 */
[----:B------:R-:W-:Y:S01]  /*7aa0*/  MUFU.EX2 R137, R12 ;  /* 0x0000000c00897308 */ /* 0x000fe20000000800 */
[----:B--2---:R-:W-:-:S04]  /*7ab0*/  FFMA.FTZ R6, R141, UR6, -R4 ;  /* 0x000000068d067c23 */ /* 0x004fc80008010804 */
[C---:B------:R-:W-:Y:S01]  /*7ac0*/  HMMA.16816.F32.BF16 R20, R8.reuse, R74, RZ ;  /* 0x0000004a0814723c */ /* 0x040fe200000418ff */
[----:B------:R1:W-:Y:S04]  /*7ad0*/  MUFU.EX2 R228, R7 ;  /* 0x0000000700e47308 */ /* 0x0003e80000000800 */
[----:B------:R2:W4:Y:S03]  /*7ae0*/  MUFU.EX2 R140, R6 ;  /* 0x00000006008c7308 */ /* 0x0005260000000800 */
[----:B------:R-:W-:Y:S01]  /*7af0*/  HMMA.16816.F32.BF16 R16, R8, R84, RZ ;  /* 0x000000540810723c */ /* 0x000fe200000418ff */
[----:B-1----:R-:W-:-:S07]  /*7b00*/  FFMA.FTZ R7, R116, UR6, -R3 ;  /* 0x0000000674077c23 */ /* 0x002fce0008010803 */
[----:B------:R-:W-:Y:S01]  /*7b10*/  HMMA.16816.F32.BF16 R12, R8, R86, RZ ;  /* 0x00000056080c723c */ /* 0x000fe200000418ff */
[----:B--2---:R-:W-:Y:S01]  /*7b20*/  FFMA.FTZ R6, R133, UR6, -R4 ;  /* 0x0000000685067c23 */ /* 0x004fe20008010804 */
[----:B------:R1:W-:Y:S01]  /*7b30*/  MUFU.EX2 R236, R7 ;  /* 0x0000000700ec7308 */ /* 0x0003e20000000800 */
[----:B------:R-:W-:-:S03]  /*7b40*/  MOV R133, R241 ;  /* 0x000000f100857202 */ /* 0x000fc60000000f00 */
[----:B------:R2:W2:Y:S02]  /*7b50*/  MUFU.EX2 R240, R6 ;  /* 0x0000000600f07308 */ /* 0x0004a40000000800 */
[----:B------:R-:W-:Y:S01]  /*7b60*/  HMMA.16816.F32.BF16 R28, R8, R66, RZ ;  /* 0x00000042081c723c */ /* 0x000fe200000418ff */
[----:B---3--:R-:W-:Y:S02]  /*7b70*/  F2FP.BF16.F32.PACK_AB R8, R68, R248 ;  /* 0x000000f84408723e */ /* 0x008fe400000010ff */
[----:B----4-:R-:W-:Y:S02]  /*7b80*/  F2FP.BF16.F32.PACK_AB R9, R137, R140 ;  /* 0x0000008c8909723e */ /* 0x010fe400000010ff */
[----:B------:R-:W-:Y:S01]  /*7b90*/  F2FP.BF16.F32.PACK_AB R10, R82, R234 ;  /* 0x000000ea520a723e */ /* 0x000fe200000010ff */
[--C-:B-1----:R-:W-:Y:S01]  /*7ba0*/  FFMA.FTZ R7, R112, UR6, -R3.reuse ;  /* 0x0000000670077c23 */ /* 0x102fe20008010803 */
[----:B--2---:R-:W-:Y:S01]  /*7bb0*/  FFMA.FTZ R6, R117, UR6, -R3 ;  /* 0x0000000675067c23 */ /* 0x004fe20008010803 */
[----:B------:R-:W-:-:S02]  /*7bc0*/  F2FP.BF16.F32.PACK_AB R11, R240, R228 ;  /* 0x000000e4f00b723e */ /* 0x000fc400000010ff */
[----:B------:R1:W-:Y:S04]  /*7bd0*/  MUFU.EX2 R250, R7 ;  /* 0x0000000700fa7308 */ /* 0x0003e80000000800 */
[----:B------:R2:W-:Y:S01]  /*7be0*/  MUFU.EX2 R80, R6 ;  /* 0x0000000600507308 */ /* 0x0005e20000000800 */
[C---:B------:R-:W-:Y:S08]  /*7bf0*/  HMMA.16816.F32.BF16 R72, R8.reuse, R60, R40 ;  /* 0x0000003c0848723c */ /* 0x040ff00000041828 */
[----:B------:R-:W-:Y:S01]  /*7c00*/  HMMA.16816.F32.BF16 R40, R8, R52, R32 ;  /* 0x000000340828723c */ /* 0x000fe20000041820 */
[----:B-1----:R-:W-:Y:S01]  /*7c10*/  FFMA.FTZ R7, R147, UR6, -R2 ;  /* 0x0000000693077c23 */ /* 0x002fe20008010802 */
[----:B--2---:R-:W-:-:S03]  /*7c20*/  FFMA.FTZ R6, R113, UR6, -R3 ;  /* 0x0000000671067c23 */ /* 0x004fc60008010803 */
[----:B------:R1:W-:Y:S03]  /*7c30*/  MUFU.EX2 R245, R7 ;  /* 0x0000000700f57308 */ /* 0x0003e60000000800 */
[C---:B------:R-:W-:Y:S01]  /*7c40*/  HMMA.16816.F32.BF16 R60, R8.reuse, R62, R36 ;  /* 0x0000003e083c723c */ /* 0x040fe20000041824 */
[----:B------:R2:W3:Y:S07]  /*7c50*/  MUFU.EX2 R118, R6 ;  /* 0x0000000600767308 */ /* 0x0004ee0000000800 */
[----:B------:R-:W-:Y:S01]  /*7c60*/  HMMA.16816.F32.BF16 R44, R8, R48, R24 ;  /* 0x00000030082c723c */ /* 0x000fe20000041818 */
[----:B------:R-:W4:Y:S01]  /*7c70*/  LDSM.16.MT88.4 R24, [R144+0x9000] ;  /* 0x009000009018783b */ /* 0x000f220000004200 */
[----:B-1----:R-:W-:Y:S01]  /*7c80*/  FFMA.FTZ R7, R158, UR6, -R5 ;  /* 0x000000069e077c23 */ /* 0x002fe20008010805 */
[----:B--2---:R-:W-:-:S05]  /*7c90*/  FFMA.FTZ R6, R151, UR6, -R2 ;  /* 0x0000000697067c23 */ /* 0x004fca0008010802 */
[C---:B------:R-:W-:Y:S01]  /*7ca0*/  HMMA.16816.F32.BF16 R64, R8.reuse, R56, R16 ;  /* 0x000000380840723c */ /* 0x040fe20000041810 */
[----:B------:R-:W-:Y:S01]  /*7cb0*/  LDSM.16.MT88.4 R16, [R136+0x9000] ;  /* 0x009000008810783b */ /* 0x000fe20000004200 */
[----:B------:R1:W-:Y:S06]  /*7cc0*/  MUFU.EX2 R223, R6 ;  /* 0x0000000600df7308 */ /* 0x0003ec0000000800 */
[C---:B------:R-:W-:Y:S01]  /*7cd0*/  HMMA.16816.F32.BF16 R36, R8.reuse, R50, R20 ;  /* 0x000000320824723c */ /* 0x040fe20000041814 */
[----:B------:R-:W2:Y:S07]  /*7ce0*/  LDSM.16.MT88.4 R20, [R124+0x9000] ;  /* 0x009000007c14783b */ /* 0x000eae0000004200 */
[----:B------:R-:W-:Y:S01]  /*7cf0*/  HMMA.16816.F32.BF16 R32, R8, R58, R12 ;  /* 0x0000003a0820723c */ /* 0x000fe2000004180c */
[----:B------:R-:W2:Y:S01]  /*7d00*/  LDSM.16.MT88.4 R12, [R71+0x9000] ;  /* 0x00900000470c783b */ /* 0x000ea20000004200 */
[----:B-1----:R-:W-:-:S04]  /*7d10*/  FFMA.FTZ R6, R145, UR6, -R2 ;  /* 0x0000000691067c23 */ /* 0x002fc80008010802 */
[----:B------:R1:W4:Y:S02]  /*7d20*/  MUFU.EX2 R145, R6 ;  /* 0x0000000600917308 */ /* 0x0003240000000800 */
[----:B------:R-:W-:Y:S01]  /*7d30*/  HMMA.16816.F32.BF16 R52, R8, R54, R28 ;  /* 0x000000360834723c */ /* 0x000fe2000004181c */
[----:B------:R-:W-:Y:S01]  /*7d40*/  FFMA.FTZ R8, R150, UR6, -R2 ;  /* 0x0000000696087c23 */ /* 0x000fe20008010802 */
[----:B------:R-:W-:Y:S01]  /*7d50*/  FFMA.FTZ R28, R164, UR6, -R4 ;  /* 0x00000006a41c7c23 */ /* 0x000fe20008010804 */
[----:B---3--:R-:W-:Y:S02]  /*7d60*/  F2FP.BF16.F32.PACK_AB R10, R250, R118 ;  /* 0x00000076fa0a723e */ /* 0x008fe400000010ff */
[----:B------:R3:W3:Y:S01]  /*7d70*/  MUFU.EX2 R237, R8 ;  /* 0x0000000800ed7308 */ /* 0x0006e20000000800 */
[----:B------:R-:W-:-:S03]  /*7d80*/  MOV R164, R251 ;  /* 0x000000fb00a47202 */ /* 0x000fc60000000f00 */
[----:B------:R-:W-:Y:S01]  /*7d90*/  MUFU.EX2 R151, R28 ;  /* 0x0000001c00977308 */ /* 0x000fe20000000800 */
[----:B-1----:R-:W-:Y:S01]  /*7da0*/  FFMA.FTZ R6, R161, UR6, -R5 ;  /* 0x00000006a1067c23 */ /* 0x002fe20008010805 */
[----:B----4-:R-:W-:-:S03]  /*7db0*/  F2FP.BF16.F32.PACK_AB R11, R145, R245 ;  /* 0x000000f5910b723e */ /* 0x010fc600000010ff */
[----:B------:R1:W-:Y:S01]  /*7dc0*/  MUFU.EX2 R158, R6 ;  /* 0x00000006009e7308 */ /* 0x0003e20000000800 */
[----:B---3--:R-:W-:Y:S02]  /*7dd0*/  F2FP.BF16.F32.PACK_AB R8, R236, R80 ;  /* 0x00000050ec08723e */ /* 0x008fe400000010ff */
[----:B------:R-:W-:-:S07]  /*7de0*/  F2FP.BF16.F32.PACK_AB R9, R237, R223 ;  /* 0x000000dfed09723e */ /* 0x000fce00000010ff */
[C---:B------:R-:W-:Y:S01]  /*7df0*/  HMMA.16816.F32.BF16 R56, R8.reuse, R24, R108 ;  /* 0x000000180838723c */ /* 0x040fe2000004186c */
[--C-:B-1----:R-:W-:Y:S02]  /*7e00*/  FFMA.FTZ R6, R155, UR6, -R5.reuse ;  /* 0x000000069b067c23 */ /* 0x102fe40008010805 */
[----:B------:R1:W3:Y:S04]  /*7e10*/  MUFU.EX2 R155, R7 ;  /* 0x00000007009b7308 */ /* 0x0002e80000000800 */
[----:B------:R4:W-:Y:S01]  /*7e20*/  MUFU.EX2 R239, R6 ;  /* 0x0000000600ef7308 */ /* 0x0009e20000000800 */
[C---:B--2---:R-:W-:Y:S08]  /*7e30*/  HMMA.16816.F32.BF16 R84, R8.reuse, R20, R104 ;  /* 0x000000140854723c */ /* 0x044ff00000041868 */
[----:B------:R-:W-:Y:S01]  /*7e40*/  HMMA.16816.F32.BF16 R88, R8, R16, R88 ;  /* 0x000000100858723c */ /* 0x000fe20000041858 */
[----:B-1----:R-:W-:Y:S01]  /*7e50*/  FFMA.FTZ R7, R154, UR6, -R5 ;  /* 0x000000069a077c23 */ /* 0x002fe20008010805 */
[----:B----4-:R-:W-:-:S03]  /*7e60*/  FFMA.FTZ R6, R165, UR6, -R4 ;  /* 0x00000006a5067c23 */ /* 0x010fc60008010804 */
[----:B------:R1:W-:Y:S03]  /*7e70*/  MUFU.EX2 R141, R7 ;  /* 0x00000007008d7308 */ /* 0x0003e60000000800 */
[C---:B------:R-:W-:Y:S01]  /*7e80*/  HMMA.16816.F32.BF16 R120, R8.reuse, R12, R120 ;  /* 0x0000000c0878723c */ /* 0x040fe20000041878 */
[----:B------:R2:W4:Y:S07]  /*7e90*/  MUFU.EX2 R150, R6 ;  /* 0x0000000600967308 */ /* 0x00052e0000000800 */
[----:B------:R-:W-:Y:S01]  /*7ea0*/  HMMA.16816.F32.BF16 R28, R8, R26, R100 ;  /* 0x0000001a081c723c */ /* 0x000fe20000041864 */
[--C-:B-1----:R-:W-:Y:S01]  /*7eb0*/  FFMA.FTZ R7, R160, UR6, -R4.reuse ;  /* 0x00000006a0077c23 */ /* 0x102fe20008010804 */
[----:B--2---:R-:W-:-:S03]  /*7ec0*/  FFMA.FTZ R6, R159, UR6, -R4 ;  /* 0x000000069f067c23 */ /* 0x004fc60008010804 */
[----:B------:R1:W-:Y:S03]  /*7ed0*/  MUFU.EX2 R244, R7 ;  /* 0x0000000700f47308 */ /* 0x0003e60000000800 */
[C---:B------:R-:W-:Y:S01]  /*7ee0*/  HMMA.16816.F32.BF16 R76, R8.reuse, R22, R76 ;  /* 0x00000016084c723c */ /* 0x040fe2000004184c */
[----:B------:R2:W2:Y:S07]  /*7ef0*/  MUFU.EX2 R147, R6 ;  /* 0x0000000600937308 */ /* 0x0004ae0000000800 */
[----:B------:R-:W-:Y:S01]  /*7f00*/  HMMA.16816.F32.BF16 R96, R8, R18, R96 ;  /* 0x000000120860723c */ /* 0x000fe20000041860 */
[----:B-1----:R-:W-:-:S07]  /*7f10*/  FFMA.FTZ R7, R169, UR6, -R3 ;  /* 0x00000006a9077c23 */ /* 0x002fce0008010803 */
[----:B------:R-:W-:Y:S01]  /*7f20*/  HMMA.16816.F32.BF16 R92, R8, R14, R92 ;  /* 0x0000000e085c723c */ /* 0x000fe2000004185c */
[----:B---3--:R-:W-:Y:S01]  /*7f30*/  F2FP.BF16.F32.PACK_AB R8, R155, R158 ;  /* 0x0000009e9b08723e */ /* 0x008fe200000010ff */
[----:B------:R1:W-:Y:S01]  /*7f40*/  MUFU.EX2 R238, R7 ;  /* 0x0000000700ee7308 */ /* 0x0003e20000000800 */
[----:B----4-:R-:W-:Y:S01]  /*7f50*/  F2FP.BF16.F32.PACK_AB R9, R151, R150 ;  /* 0x000000969709723e */ /* 0x010fe200000010ff */
[----:B--2---:R-:W-:Y:S01]  /*7f60*/  FFMA.FTZ R6, R173, UR6, -R3 ;  /* 0x00000006ad067c23 */ /* 0x004fe20008010803 */
[----:B------:R-:W-:Y:S01]  /*7f70*/  F2FP.BF16.F32.PACK_AB R10, R141, R239 ;  /* 0x000000ef8d0a723e */ /* 0x000fe200000010ff */
[----:B------:R-:W-:Y:S01]  /*7f80*/  IMAD.MOV.U32 R173, RZ, RZ, R245 ;  /* 0x000000ffffad7224 */ /* 0x000fe200078e00f5 */
[----:B------:R-:W-:Y:S01]  /*7f90*/  F2FP.BF16.F32.PACK_AB R11, R147, R244 ;  /* 0x000000f4930b723e */ /* 0x000fe200000010ff */
[----:B------:R2:W-:Y:S06]  /*7fa0*/  MUFU.EX2 R232, R6 ;  /* 0x0000000600e87308 */ /* 0x0005ec0000000800 */
[----:B------:R-:W-:Y:S01]  /*7fb0*/  HMMA.16816.F32.BF16 R112, R8, R24, R72 ;  /* 0x000000180870723c */ /* 0x000fe20000041848 */
[----:B-1----:R-:W-:-:S04]  /*7fc0*/  FFMA.FTZ R7, R166, UR6, -R3 ;  /* 0x00000006a6077c23 */ /* 0x002fc80008010803 */
[----:B------:R1:W3:Y:S03]  /*7fd0*/  MUFU.EX2 R125, R7 ;  /* 0x00000007007d7308 */ /* 0x0002e60000000800 */
[----:B------:R-:W-:Y:S01]  /*7fe0*/  HMMA.16816.F32.BF16 R60, R8, R26, R60 ;  /* 0x0000001a083c723c */ /* 0x000fe2000004183c */
[----:B------:R-:W4:Y:S01]  /*7ff0*/  LDSM.16.MT88.4 R24, [R144+0x9800] ;  /* 0x009800009018783b */ /* 0x000f220000004200 */
[----:B--2---:R-:W-:-:S04]  /*8000*/  FFMA.FTZ R6, R167, UR6, -R3 ;  /* 0x00000006a7067c23 */ /* 0x004fc80008010803 */
[----:B------:R2:W3:Y:S02]  /*8010*/  MUFU.EX2 R167, R6 ;  /* 0x0000000600a77308 */ /* 0x0004e40000000800 */
[----:B------:R-:W-:Y:S01]  /*8020*/  HMMA.16816.F32.BF16 R48, R8, R20, R40 ;  /* 0x000000140830723c */ /* 0x000fe20000041828 */
[----:B-1----:R-:W-:-:S07]  /*8030*/  FFMA.FTZ R7, R172, UR6, -R2 ;  /* 0x00000006ac077c23 */ /* 0x002fce0008010802 */
[----:B------:R-:W-:Y:S01]  /*8040*/  HMMA.16816.F32.BF16 R40, R8, R18, R36 ;  /* 0x000000120828723c */ /* 0x000fe20000041824 */
[----:B--2---:R-:W-:Y:S01]  /*8050*/  FFMA.FTZ R6, R177, UR6, -R2 ;  /* 0x00000006b1067c23 */ /* 0x004fe20008010802 */
[----:B------:R-:W-:-:S06]  /*8060*/  MOV R177, R244 ;  /* 0x000000f400b17202 */ /* 0x000fcc0000000f00 */
[C---:B------:R-:W-:Y:S01]  /*8070*/  HMMA.16816.F32.BF16 R52, R8.reuse, R22, R52 ;  /* 0x000000160834723c */ /* 0x040fe20000041834 */
[----:B------:R1:W-:Y:S01]  /*8080*/  MUFU.EX2 R166, R6 ;  /* 0x0000000600a67308 */ /* 0x0003e20000000800 */
[----:B------:R-:W-:Y:S06]  /*8090*/  LDSM.16.MT88.4 R20, [R71+0x9800] ;  /* 0x009800004714783b */ /* 0x000fec0000004200 */
[----:B------:R-:W-:Y:S01]  /*80a0*/  HMMA.16816.F32.BF16 R44, R8, R16, R44 ;  /* 0x00000010082c723c */ /* 0x000fe2000004182c */
[----:B------:R-:W2:Y:S01]  /*80b0*/  LDSM.16.MT88.4 R16, [R124+0x9800] ;  /* 0x009800007c10783b */ /* 0x000ea20000004200 */
[----:B-1----:R-:W-:-:S06]  /*80c0*/  FFMA.FTZ R6, R168, UR6, -R2 ;  /* 0x00000006a8067c23 */ /* 0x002fcc0008010802 */
[C---:B------:R-:W-:Y:S01]  /*80d0*/  HMMA.16816.F32.BF16 R36, R8.reuse, R12, R64 ;  /* 0x0000000c0824723c */ /* 0x040fe20000041840 */
[----:B---3--:R-:W-:Y:S01]  /*80e0*/  IMAD.MOV.U32 R168, RZ, RZ, R125 ;  /* 0x000000ffffa87224 */ /* 0x008fe200078e007d */
[----:B------:R-:W-:Y:S01]  /*80f0*/  MOV R125, R247 ;  /* 0x000000f7007d7202 */ /* 0x000fe20000000f00 */
[----:B------:R1:W-:Y:S04]  /*8100*/  MUFU.EX2 R172, R6 ;  /* 0x0000000600ac7308 */ /* 0x0003e80000000800 */
[----:B------:R-:W3:Y:S01]  /*8110*/  MUFU.EX2 R247, R7 ;  /* 0x0000000700f77308 */ /* 0x000ee20000000800 */
[----:B------:R-:W-:Y:S01]  /*8120*/  HMMA.16816.F32.BF16 R32, R8, R14, R32 ;  /* 0x0000000e0820723c */ /* 0x000fe20000041820 */
[----:B------:R-:W-:Y:S01]  /*8130*/  FFMA.FTZ R8, R176, UR6, -R2 ;  /* 0x00000006b0087c23 */ /* 0x000fe20008010802 */
[----:B------:R-:W2:Y:S01]  /*8140*/  LDSM.16.MT88.4 R12, [R136+0x9800] ;  /* 0x00980000880c783b */ /* 0x000ea20000004200 */
[----:B------:R-:W-:-:S02]  /*8150*/  F2FP.BF16.F32.PACK_AB R10, R168, R167 ;  /* 0x000000a7a80a723e */ /* 0x000fc400000010ff */
[----:B------:R4:W4:Y:S01]  /*8160*/  MUFU.EX2 R119, R8 ;  /* 0x0000000800777308 */ /* 0x0009220000000800 */
[----:B-1----:R-:W-:Y:S01]  /*8170*/  FFMA.FTZ R6, R189, UR6, -R5 ;  /* 0x00000006bd067c23 */ /* 0x002fe20008010805 */
[----:B------:R-:W-:-:S03]  /*8180*/  MOV R189, R118 ;  /* 0x0000007600bd7202 */ /* 0x000fc60000000f00 */
[----:B------:R1:W-:Y:S01]  /*8190*/  MUFU.EX2 R165, R6 ;  /* 0x0000000600a57308 */ /* 0x0003e20000000800 */
[----:B---3--:R-:W-:Y:S01]  /*81a0*/  F2FP.BF16.F32.PACK_AB R11, R172, R247 ;  /* 0x000000f7ac0b723e */ /* 0x008fe200000010ff */
[--C-:B------:R-:W-:Y:S01]  /*81b0*/  FFMA.FTZ R7, R185, UR6, -R5.reuse ;  /* 0x00000006b9077c23 */ /* 0x100fe20008010805 */
[----:B----4-:R-:W-:Y:S02]  /*81c0*/  F2FP.BF16.F32.PACK_AB R8, R238, R232 ;  /* 0x000000e8ee08723e */ /* 0x010fe400000010ff */
[----:B------:R-:W-:Y:S01]  /*81d0*/  F2FP.BF16.F32.PACK_AB R9, R119, R166 ;  /* 0x000000a67709723e */ /* 0x000fe200000010ff */
[----:B-1----:R-:W-:-:S06]  /*81e0*/  FFMA.FTZ R6, R181, UR6, -R5 ;  /* 0x00000006b5067c23 */ /* 0x002fcc0008010805 */
[C---:B------:R-:W-:Y:S01]  /*81f0*/  HMMA.16816.F32.BF16 R64, R8.reuse, R26, R28 ;  /* 0x0000001a0840723c */ /* 0x040fe2000004181c */
[----:B------:R1:W3:Y:S01]  /*8200*/  MUFU.EX2 R181, R7 ;  /* 0x0000000700b57308 */ /* 0x0002e20000000800 */
[----:B------:R-:W-:Y:S01]  /*8210*/  FFMA.FTZ R28, R190, UR6, -R4 ;  /* 0x00000006be1c7c23 */ /* 0x000fe20008010804 */
[----:B------:R-:W-:Y:S02]  /*8220*/  IMAD.MOV.U32 R30, RZ, RZ, R238 ;  /* 0x000000ffff1e7224 */ /* 0x000fe400078e00ee */
[----:B------:R4:W-:Y:S01]  /*8230*/  MUFU.EX2 R160, R6 ;  /* 0x0000000600a07308 */ /* 0x0009e20000000800 */
[----:B------:R-:W-:Y:S02]  /*8240*/  IMAD.MOV.U32 R29, RZ, RZ, R236 ;  /* 0x000000ffff1d7224 */ /* 0x000fe400078e00ec */
[----:B------:R-:W-:Y:S01]  /*8250*/  HMMA.16816.F32.BF16 R108, R8, R24, R56 ;  /* 0x00000018086c723c */ /* 0x000fe20000041838 */
[----:B------:R3:W-:Y:S01]  /*8260*/  MUFU.EX2 R241, R28 ;  /* 0x0000001c00f17308 */ /* 0x0007e20000000800 */
[----:B-1----:R-:W-:-:S06]  /*8270*/  FFMA.FTZ R7, R180, UR6, -R5 ;  /* 0x00000006b4077c23 */ /* 0x002fcc0008010805 */
[C---:B--2---:R-:W-:Y:S01]  /*8280*/  HMMA.16816.F32.BF16 R56, R8.reuse, R16, R84 ;  /* 0x000000100838723c */ /* 0x044fe20000041854 */
[----:B------:R-:W-:Y:S01]  /*8290*/  IMAD.MOV.U32 R180, RZ, RZ, R177 ;  /* 0x000000ffffb47224 */ /* 0x000fe200078e00b1 */
[----:B------:R-:W-:Y:S01]  /*82a0*/  MOV R177, R235 ;  /* 0x000000eb00b17202 */ /* 0x000fe20000000f00 */
[--C-:B----4-:R-:W-:Y:S01]  /*82b0*/  FFMA.FTZ R6, R191, UR6, -R4.reuse ;  /* 0x00000006bf067c23 */ /* 0x110fe20008010804 */
[----:B------:R1:W-:Y:S01]  /*82c0*/  MUFU.EX2 R169, R7 ;  /* 0x0000000700a97308 */ /* 0x0003e20000000800 */
[----:B------:R-:W-:Y:S01]  /*82d0*/  MOV R191, R239 ;  /* 0x000000ef00bf7202 */ /* 0x000fe20000000f00 */
[----:B---3--:R-:W-:Y:S02]  /*82e0*/  FFMA.FTZ R28, R203, UR6, -R4 ;  /* 0x00000006cb1c7c23 */ /* 0x008fe40008010804 */
[----:B------:R2:W3:Y:S01]  /*82f0*/  MUFU.EX2 R190, R6 ;  /* 0x0000000600be7308 */ /* 0x0004e20000000800 */
[----:B------:R-:W-:Y:S01]  /*8300*/  HMMA.16816.F32.BF16 R84, R8, R12, R88 ;  /* 0x0000000c0854723c */ /* 0x000fe20000041858 */
[----:B------:R-:W-:Y:S01]  /*8310*/  MOV R203, R166 ;  /* 0x000000a600cb7202 */ /* 0x000fe20000000f00 */
[----:B------:R-:W-:Y:S01]  /*8320*/  IMAD.MOV.U32 R166, RZ, RZ, R173 ;  /* 0x000000ffffa67224 */ /* 0x000fe200078e00ad */
[----:B------:R-:W-:-:S02]  /*8330*/  MOV R173, R231 ;  /* 0x000000e700ad7202 */ /* 0x000fc40000000f00 */
[----:B------:R-:W-:Y:S03]  /*8340*/  MUFU.EX2 R231, R28 ;  /* 0x0000001c00e77308 */ /* 0x000fe60000000800 */
[----:B------:R-:W-:Y:S01]  /*8350*/  HMMA.16816.F32.BF16 R72, R8, R18, R76 ;  /* 0x000000120848723c */ /* 0x000fe2000004184c */
[--C-:B-1----:R-:W-:Y:S01]  /*8360*/  FFMA.FTZ R7, R188, UR6, -R4.reuse ;  /* 0x00000006bc077c23 */ /* 0x102fe20008010804 */
[----:B--2---:R-:W-:-:S03]  /*8370*/  FFMA.FTZ R6, R184, UR6, -R4 ;  /* 0x00000006b8067c23 */ /* 0x004fc60008010804 */
[----:B------:R1:W-:Y:S03]  /*8380*/  MUFU.EX2 R238, R7 ;  /* 0x0000000700ee7308 */ /* 0x0003e60000000800 */
[C---:B------:R-:W-:Y:S01]  /*8390*/  HMMA.16816.F32.BF16 R88, R8.reuse, R14, R96 ;  /* 0x0000000e0858723c */ /* 0x040fe20000041860 */
[----:B------:R2:W4:Y:S07]  /*83a0*/  MUFU.EX2 R176, R6 ;  /* 0x0000000600b07308 */ /* 0x00052e0000000800 */
[----:B------:R-:W-:Y:S01]  /*83b0*/  HMMA.16816.F32.BF16 R120, R8, R20, R120 ;  /* 0x000000140878723c */ /* 0x000fe20000041878 */
[--C-:B-1----:R-:W-:Y:S01]  /*83c0*/  FFMA.FTZ R7, R186, UR6, -R3.reuse ;  /* 0x00000006ba077c23 */ /* 0x102fe20008010803 */
[----:B--2---:R-:W-:-:S06]  /*83d0*/  FFMA.FTZ R6, R192, UR6, -R3 ;  /* 0x00000006c0067c23 */ /* 0x004fcc0008010803 */
[----:B------:R-:W-:Y:S01]  /*83e0*/  HMMA.16816.F32.BF16 R92, R8, R22, R92 ;  /* 0x00000016085c723c */ /* 0x000fe2000004185c */
[----:B------:R-:W-:Y:S01]  /*83f0*/  F2FP.BF16.F32.PACK_AB R8, R181, R165 ;  /* 0x000000a5b508723e */ /* 0x000fe200000010ff */
[----:B------:R1:W-:Y:S01]  /*8400*/  MUFU.EX2 R185, R7 ;  /* 0x0000000700b97308 */ /* 0x0003e20000000800 */
[----:B---3--:R-:W-:Y:S02]  /*8410*/  F2FP.BF16.F32.PACK_AB R9, R241, R190 ;  /* 0x000000bef109723e */ /* 0x008fe400000010ff */
[----:B------:R-:W-:Y:S01]  /*8420*/  F2FP.BF16.F32.PACK_AB R10, R169, R160 ;  /* 0x000000a0a90a723e */ /* 0x000fe200000010ff */
[----:B------:R2:W-:Y:S01]  /*8430*/  MUFU.EX2 R31, R6 ;  /* 0x00000006001f7308 */ /* 0x0005e20000000800 */
[----:B----4-:R-:W-:-:S07]  /*8440*/  F2FP.BF16.F32.PACK_AB R11, R176, R238 ;  /* 0x000000eeb00b723e */ /* 0x010fce00000010ff */
[C---:B------:R-:W-:Y:S01]  /*8450*/  HMMA.16816.F32.BF16 R36, R8.reuse, R20, R36 ;  /* 0x000000140824723c */ /* 0x040fe20000041824 */
[--C-:B-1----:R-:W-:Y:S01]  /*8460*/  FFMA.FTZ R7, R81, UR6, -R3.reuse ;  /* 0x0000000651077c23 */ /* 0x102fe20008010803 */
[----:B------:R-:W-:Y:S01]  /*8470*/  MOV R81, R119 ;  /* 0x0000007700517202 */ /* 0x000fe20000000f00 */
[----:B--2---:R-:W-:Y:S02]  /*8480*/  FFMA.FTZ R6, R182, UR6, -R3 ;  /* 0x00000006b6067c23 */ /* 0x004fe40008010803 */
[----:B------:R1:W-:Y:S03]  /*8490*/  MUFU.EX2 R154, R7 ;  /* 0x00000007009a7308 */ /* 0x0003e60000000800 */
[C---:B------:R-:W-:Y:S01]  /*84a0*/  HMMA.16816.F32.BF16 R32, R8.reuse, R22, R32 ;  /* 0x000000160820723c */ /* 0x040fe20000041820 */
[----:B------:R-:W2:Y:S01]  /*84b0*/  LDSM.16.MT88.4 R20, [R71+0xa000] ;  /* 0x00a000004714783b */ /* 0x000ea20000004200 */
[----:B------:R3:W4:Y:S06]  /*84c0*/  MUFU.EX2 R159, R6 ;  /* 0x00000006009f7308 */ /* 0x00072c0000000800 */
[----:B------:R-:W-:Y:S01]  /*84d0*/  HMMA.16816.F32.BF16 R112, R8, R24, R112 ;  /* 0x000000180870723c */ /* 0x000fe20000041870 */
[----:B-1----:R-:W-:-:S07]  /*84e0*/  FFMA.FTZ R7, R187, UR6, -R2 ;  /* 0x00000006bb077c23 */ /* 0x002fce0008010802 */
[C---:B------:R-:W-:Y:S01]  /*84f0*/  HMMA.16816.F32.BF16 R104, R8.reuse, R26, R60 ;  /* 0x0000001a0868723c */ /* 0x040fe2000004183c */
[--C-:B---3--:R-:W-:Y:S01]  /*8500*/  FFMA.FTZ R6, R194, UR6, -R2.reuse ;  /* 0x00000006c2067c23 */ /* 0x108fe20008010802 */
[----:B------:R-:W1:Y:S01]  /*8510*/  LDSM.16.MT88.4 R24, [R144+0xa000] ;  /* 0x00a000009018783b */ /* 0x000e620000004200 */
[----:B------:R3:W-:Y:S04]  /*8520*/  MUFU.EX2 R251, R7 ;  /* 0x0000000700fb7308 */ /* 0x0007e80000000800 */
[----:B------:R4:W-:Y:S01]  /*8530*/  MUFU.EX2 R244, R6 ;  /* 0x0000000600f47308 */ /* 0x0009e20000000800 */
[C---:B------:R-:W-:Y:S08]  /*8540*/  HMMA.16816.F32.BF16 R100, R8.reuse, R16, R48 ;  /* 0x000000100864723c */ /* 0x040ff00000041830 */
[----:B------:R-:W-:Y:S01]  /*8550*/  HMMA.16816.F32.BF16 R96, R8, R18, R52 ;  /* 0x000000120860723c */ /* 0x000fe20000041834 */
[----:B------:R-:W1:Y:S01]  /*8560*/  LDSM.16.MT88.4 R16, [R124+0xa000] ;  /* 0x00a000007c10783b */ /* 0x000e620000004200 */
[----:B---3--:R-:W-:Y:S01]  /*8570*/  FFMA.FTZ R7, R200, UR6, -R5 ;  /* 0x00000006c8077c23 */ /* 0x008fe20008010805 */
[----:B------:R-:W-:Y:S01]  /*8580*/  MOV R200, R241 ;  /* 0x000000f100c87202 */ /* 0x000fe20000000f00 */
[----:B----4-:R-:W-:-:S02]  /*8590*/  FFMA.FTZ R6, R183, UR6, -R2 ;  /* 0x00000006b7067c23 */ /* 0x010fc40008010802 */
[----:B------:R3:W-:Y:S02]  /*85a0*/  MUFU.EX2 R241, R7 ;  /* 0x0000000700f17308 */ /* 0x0007e40000000800 */
[C---:B------:R-:W-:Y:S02]  /*85b0*/  HMMA.16816.F32.BF16 R76, R8.reuse, R12, R44 ;  /* 0x0000000c084c723c */ /* 0x040fe4000004182c */
[----:B------:R4:W2:Y:S06]  /*85c0*/  MUFU.EX2 R161, R6 ;  /* 0x0000000600a17308 */ /* 0x0008ac0000000800 */
[----:B------:R-:W-:Y:S01]  /*85d0*/  HMMA.16816.F32.BF16 R60, R8, R14, R40 ;  /* 0x0000000e083c723c */ /* 0x000fe20000041828 */
[----:B------:R-:W1:Y:S01]  /*85e0*/  LDSM.16.MT88.4 R12, [R136+0xa000] ;  /* 0x00a00000880c783b */ /* 0x000e620000004200 */
[----:B------:R-:W-:Y:S01]  /*85f0*/  FFMA.FTZ R8, R193, UR6, -R2 ;  /* 0x00000006c1087c23 */ /* 0x000fe20008010802 */
[----:B------:R-:W-:Y:S01]  /*8600*/  F2FP.BF16.F32.PACK_AB R10, R154, R159 ;  /* 0x0000009f9a0a723e */ /* 0x000fe200000010ff */
[----:B---3--:R-:W-:-:S02]  /*8610*/  FFMA.FTZ R7, R195, UR6, -R5 ;  /* 0x00000006c3077c23 */ /* 0x008fc40008010805 */
[----:B------:R3:W3:Y:S01]  /*8620*/  MUFU.EX2 R245, R8 ;  /* 0x0000000800f57308 */ /* 0x0006e20000000800 */
[----:B----4-:R-:W-:Y:S01]  /*8630*/  FFMA.FTZ R6, R202, UR6, -R5 ;  /* 0x00000006ca067c23 */ /* 0x010fe20008010805 */
[----:B------:R-:W-:Y:S01]  /*8640*/  IMAD.MOV.U32 R202, RZ, RZ, R30 ;  /* 0x000000ffffca7224 */ /* 0x000fe200078e001e */
[----:B------:R-:W-:Y:S01]  /*8650*/  MOV R30, R237 ;  /* 0x000000ed001e7202 */ /* 0x000fe20000000f00 */
[----:B------:R4:W-:Y:S01]  /*8660*/  MUFU.EX2 R239, R7 ;  /* 0x0000000700ef7308 */ /* 0x0009e20000000800 */
[----:B--2---:R-:W-:-:S03]  /*8670*/  F2FP.BF16.F32.PACK_AB R11, R161, R251 ;  /* 0x000000fba10b723e */ /* 0x004fc600000010ff */
[----:B------:R2:W1:Y:S01]  /*8680*/  MUFU.EX2 R237, R6 ;  /* 0x0000000600ed7308 */ /* 0x0004620000000800 */
[----:B---3--:R-:W-:Y:S02]  /*8690*/  F2FP.BF16.F32.PACK_AB R8, R185, R31 ;  /* 0x0000001fb908723e */ /* 0x008fe400000010ff */
[----:B------:R-:W-:Y:S01]  /*86a0*/  F2FP.BF16.F32.PACK_AB R9, R245, R244 ;  /* 0x000000f4f509723e */ /* 0x000fe200000010ff */
[----:B----4-:R-:W-:Y:S01]  /*86b0*/  FFMA.FTZ R7, R201, UR6, -R4 ;  /* 0x00000006c9077c23 */ /* 0x010fe20008010804 */
[----:B------:R-:W-:Y:S02]  /*86c0*/  IMAD.MOV.U32 R201, RZ, RZ, R232 ;  /* 0x000000ffffc97224 */ /* 0x000fe400078e00e8 */
[----:B--2---:R-:W-:-:S03]  /*86d0*/  FFMA.FTZ R6, R198, UR6, -R5 ;  /* 0x00000006c6067c23 */ /* 0x004fc60008010805 */
[C---:B------:R-:W-:Y:S01]  /*86e0*/  HMMA.16816.F32.BF16 R40, R8.reuse, R20, R120 ;  /* 0x000000140828723c */ /* 0x040fe20000041878 */
[----:B------:R-:W-:Y:S01]  /*86f0*/  IMAD.MOV.U32 R122, RZ, RZ, R29 ;  /* 0x000000ffff7a7224 */ /* 0x000fe200078e001d */
[----:B------:R-:W-:Y:S01]  /*8700*/  MOV R121, R30 ;  /* 0x0000001e00797202 */ /* 0x000fe20000000f00 */
[----:B------:R2:W-:Y:S01]  /*8710*/  MUFU.EX2 R236, R6 ;  /* 0x0000000600ec7308 */ /* 0x0005e20000000800 */
[----:B------:R-:W-:Y:S01]  /*8720*/  MOV R120, R31 ;  /* 0x0000001f00787202 */ /* 0x000fe20000000f00 */
[----:B------:R-:W-:Y:S01]  /*8730*/  IMAD.MOV.U32 R198, RZ, RZ, R185 ;  /* 0x000000ffffc67224 */ /* 0x000fe200078e00b9 */
[----:B------:R-:W-:Y:S02]  /*8740*/  MOV R123, R190 ;  /* 0x000000be007b7202 */ /* 0x000fe40000000f00 */
[C---:B-1----:R-:W-:Y:S08]  /*8750*/  HMMA.16816.F32.BF16 R116, R8.reuse, R24, R108 ;  /* 0x000000180874723c */ /* 0x042ff0000004186c */
[----:B------:R-:W-:Y:S01]  /*8760*/  HMMA.16816.F32.BF16 R108, R8, R26, R64 ;  /* 0x0000001a086c723c */ /* 0x000fe20000041840 */
[----:B--2---:R-:W-:Y:S01]  /*8770*/  FFMA.FTZ R6, R204, UR6, -R4 ;  /* 0x00000006cc067c23 */ /* 0x004fe20008010804 */
[----:B------:R-:W-:-:S02]  /*8780*/  MOV R204, R181 ;  /* 0x000000b500cc7202 */ /* 0x000fc40000000f00 */
[----:B------:R-:W-:Y:S01]  /*8790*/  MOV R181, R189 ;  /* 0x000000bd00b57202 */ /* 0x000fe20000000f00 */
[----:B------:R1:W2:Y:S01]  /*87a0*/  MUFU.EX2 R235, R6 ;  /* 0x0000000600eb7308 */ /* 0x0002a20000000800 */
[----:B------:R-:W-:Y:S02]  /*87b0*/  MOV R189, R233 ;  /* 0x000000e900bd7202 */ /* 0x000fe40000000f00 */
[C---:B------:R-:W-:Y:S01]  /*87c0*/  HMMA.16816.F32.BF16 R56, R8.reuse, R16, R56 ;  /* 0x000000100838723c */ /* 0x040fe20000041838 */
[----:B------:R3:W-:Y:S07]  /*87d0*/  MUFU.EX2 R233, R7 ;  /* 0x0000000700e97308 */ /* 0x0007ee0000000800 */
[----:B------:R-:W-:Y:S01]  /*87e0*/  HMMA.16816.F32.BF16 R52, R8, R18, R72 ;  /* 0x000000120834723c */ /* 0x000fe20000041848 */
[----:B-1----:R-:W-:Y:S01]  /*87f0*/  FFMA.FTZ R6, R199, UR6, -R4 ;  /* 0x00000006c7067c23 */ /* 0x002fe20008010804 */
[----:B------:R-:W-:-:S02]  /*8800*/  MOV R199, R169 ;  /* 0x000000a900c77202 */ /* 0x000fc40000000f00 */
[----:B------:R-:W-:Y:S01]  /*8810*/  MOV R169, R229 ;  /* 0x000000e500a97202 */ /* 0x000fe20000000f00 */
[----:B------:R1:W4:Y:S03]  /*8820*/  MUFU.EX2 R232, R6 ;  /* 0x0000000600e87308 */ /* 0x0003260000000800 */
[----:B------:R-:W-:Y:S01]  /*8830*/  HMMA.16816.F32.BF16 R48, R8, R12, R84 ;  /* 0x0000000c0830723c */ /* 0x000fe20000041854 */
[----:B---3--:R-:W-:-:S04]  /*8840*/  FFMA.FTZ R7, R178, UR6, -R3 ;  /* 0x00000006b2077c23 */ /* 0x008fc80008010803 */
[----:B------:R3:W-:Y:S03]  /*8850*/  MUFU.EX2 R229, R7 ;  /* 0x0000000700e57308 */ /* 0x0007e60000000800 */
[----:B------:R-:W-:Y:S01]  /*8860*/  HMMA.16816.F32.BF16 R44, R8, R14, R88 ;  /* 0x0000000e082c723c */ /* 0x000fe20000041858 */
[----:B-1----:R-:W-:-:S07]  /*8870*/  FFMA.FTZ R6, R205, UR6, -R3 ;  /* 0x00000006cd067c23 */ /* 0x002fce0008010803 */
[----:B------:R-:W-:Y:S01]  /*8880*/  HMMA.16816.F32.BF16 R28, R8, R22, R92 ;  /* 0x00000016081c723c */ /* 0x000fe2000004185c */
[----:B------:R-:W-:Y:S02]  /*8890*/  F2FP.BF16.F32.PACK_AB R8, R241, R237 ;  /* 0x000000edf108723e */ /* 0x000fe400000010ff */
[----:B--2---:R-:W-:Y:S01]  /*88a0*/  F2FP.BF16.F32.PACK_AB R9, R231, R235 ;  /* 0x000000ebe709723e */ /* 0x004fe200000010ff */
[----:B---3--:R-:W-:Y:S01]  /*88b0*/  FFMA.FTZ R7, R174, UR6, -R3 ;  /* 0x00000006ae077c23 */ /* 0x008fe20008010803 */
[----:B------:R-:W-:Y:S02]  /*88c0*/  F2FP.BF16.F32.PACK_AB R10, R239, R236 ;  /* 0x000000ecef0a723e */ /* 0x000fe400000010ff */
[----:B----4-:R-:W-:Y:S02]  /*88d0*/  F2FP.BF16.F32.PACK_AB R11, R232, R233 ;  /* 0x000000e9e80b723e */ /* 0x010fe400000010ff */
[----:B------:R-:W-:-:S05]  /*88e0*/  MOV R174, R132 ;  /* 0x0000008400ae7202 */ /* 0x000fca0000000f00 */
[----:B------:R-:W-:Y:S01]  /*88f0*/  HMMA.16816.F32.BF16 R64, R8, R24, R112 ;  /* 0x000000180840723c */ /* 0x000fe20000041870 */
[----:B------:R-:W-:Y:S01]  /*8900*/  IMAD.MOV.U32 R112, RZ, RZ, R230 ;  /* 0x000000ffff707224 */ /* 0x000fe200078e00e6 */
[----:B------:R-:W-:Y:S01]  /*8910*/  MOV R114, R180 ;  /* 0x000000b400727202 */ /* 0x000fe20000000f00 */
[----:B------:R-:W-:Y:S01]  /*8920*/  IMAD.MOV.U32 R115, RZ, RZ, R191 ;  /* 0x000000ffff737224 */ /* 0x000fe200078e00bf */
[----:B------:R-:W-:-:S04]  /*8930*/  MOV R113, R181 ;  /* 0x000000b500717202 */ /* 0x000fc80000000f00 */
[C---:B------:R-:W-:Y:S01]  /*8940*/  HMMA.16816.F32.BF16 R84, R8.reuse, R26, R104 ;  /* 0x0000001a0854723c */ /* 0x040fe20000041868 */
[----:B------:R-:W1:Y:S07]  /*8950*/  LDSM.16.MT88.4 R24, [R71+0xa800] ;  /* 0x00a800004718783b */ /* 0x000e6e0000004200 */
[----:B------:R-:W-:Y:S01]  /*8960*/  HMMA.16816.F32.BF16 R92, R8, R18, R96 ;  /* 0x00000012085c723c */ /* 0x000fe20000041860 */
[----:B------:R-:W-:Y:S01]  /*8970*/  MOV R96, R173 ;  /* 0x000000ad00607202 */ /* 0x000fe20000000f00 */
[----:B------:R-:W-:Y:S01]  /*8980*/  IMAD.MOV.U32 R97, RZ, RZ, R176 ;  /* 0x000000ffff617224 */ /* 0x000fe200078e00b0 */
[----:B------:R-:W-:-:S02]  /*8990*/  MOV R173, R223 ;  /* 0x000000df00ad7202 */ /* 0x000fc40000000f00 */
[----:B------:R2:W-:Y:S01]  /*89a0*/  MUFU.EX2 R223, R6 ;  /* 0x0000000600df7308 */ /* 0x0005e20000000800 */
[----:B------:R-:W-:Y:S02]  /*89b0*/  MOV R99, R189 ;  /* 0x000000bd00637202 */ /* 0x000fe40000000f00 */
[----:B------:R-:W-:Y:S01]  /*89c0*/  HMMA.16816.F32.BF16 R88, R8, R12, R76 ;  /* 0x0000000c0858723c */ /* 0x000fe2000004184c */
[----:B------:R-:W-:-:S07]  /*89d0*/  MOV R98, R177 ;  /* 0x000000b100627202 */ /* 0x000fce0000000f00 */
[C---:B------:R-:W-:Y:S01]  /*89e0*/  HMMA.16816.F32.BF16 R72, R8.reuse, R20, R36 ;  /* 0x000000140848723c */ /* 0x040fe20000041824 */
[----:B------:R-:W-:Y:S01]  /*89f0*/  IMAD.MOV.U32 R39, RZ, RZ, R222 ;  /* 0x000000ffff277224 */ /* 0x000fe200078e00de */
[----:B------:R-:W-:Y:S01]  /*8a00*/  MOV R38, R97 ;  /* 0x0000006100267202 */ /* 0x000fe20000000f00 */
[----:B--2---:R-:W-:Y:S01]  /*8a10*/  FFMA.FTZ R6, R175, UR6, -R3 ;  /* 0x00000006af067c23 */ /* 0x004fe20008010803 */
[----:B------:R2:W-:Y:S01]  /*8a20*/  MUFU.EX2 R222, R7 ;  /* 0x0000000700de7308 */ /* 0x0005e20000000800 */
[----:B------:R-:W-:Y:S01]  /*8a30*/  MOV R175, R113 ;  /* 0x0000007100af7202 */ /* 0x000fe20000000f00 */
[----:B------:R-:W-:Y:S01]  /*8a40*/  IMAD.MOV.U32 R37, RZ, RZ, R98 ;  /* 0x000000ffff257224 */ /* 0x000fe200078e0062 */
[----:B------:R-:W-:Y:S01]  /*8a50*/  MOV R36, R99 ;  /* 0x0000006300247202 */ /* 0x000fe20000000f00 */
[----:B------:R3:W4:Y:S01]  /*8a60*/  MUFU.EX2 R230, R6 ;  /* 0x0000000600e67308 */ /* 0x0007220000000800 */
[C---:B------:R-:W-:Y:S01]  /*8a70*/  HMMA.16816.F32.BF16 R76, R8.reuse, R14, R60 ;  /* 0x0000000e084c723c */ /* 0x040fe2000004183c */
[----:B------:R-:W-:Y:S07]  /*8a80*/  LDSM.16.MT88.4 R12, [R136+0xa800] ;  /* 0x00a80000880c783b */ /* 0x000fee0000004200 */
[----:B------:R-:W-:Y:S01]  /*8a90*/  HMMA.16816.F32.BF16 R100, R8, R16, R100 ;  /* 0x000000100864723c */ /* 0x000fe20000041864 */
[--C-:B--2---:R-:W-:Y:S01]  /*8aa0*/  FFMA.FTZ R7, R206, UR6, -R2.reuse ;  /* 0x00000006ce077c23 */ /* 0x104fe20008010802 */
[----:B------:R-:W-:Y:S01]  /*8ab0*/  LDSM.16.MT88.4 R16, [R124+0xa800] ;  /* 0x00a800007c10783b */ /* 0x000fe20000004200 */
[----:B---3--:R-:W-:-:S02]  /*8ac0*/  FFMA.FTZ R6, R207, UR6, -R2 ;  /* 0x00000006cf067c23 */ /* 0x008fc40008010802 */
[----:B------:R2:W-:Y:S03]  /*8ad0*/  MUFU.EX2 R206, R7 ;  /* 0x0000000700ce7308 */ /* 0x0005e60000000800 */
[----:B------:R-:W-:Y:S01]  /*8ae0*/  HMMA.16816.F32.BF16 R60, R8, R22, R32 ;  /* 0x00000016083c723c */ /* 0x000fe20000041820 */
[----:B------:R-:W-:Y:S01]  /*8af0*/  FFMA.FTZ R8, R179, UR6, -R2 ;  /* 0x00000006b3087c23 */ /* 0x000fe20008010802 */
[----:B------:R3:W1:Y:S01]  /*8b00*/  MUFU.EX2 R205, R6 ;  /* 0x0000000600cd7308 */ /* 0x0006620000000800 */
[----:B----4-:R-:W-:Y:S01]  /*8b10*/  F2FP.BF16.F32.PACK_AB R10, R222, R230 ;  /* 0x000000e6de0a723e */ /* 0x010fe200000010ff */
[----:B------:R-:W4:Y:S01]  /*8b20*/  LDSM.16.MT88.4 R20, [R144+0xa800] ;  /* 0x00a800009014783b */ /* 0x000f220000004200 */
[--C-:B------:R-:W-:Y:S01]  /*8b30*/  FFMA.FTZ R32, R217, UR6, -R3.reuse ;  /* 0x00000006d9207c23 */ /* 0x100fe20008010803 */
[----:B------:R1:W-:Y:S01]  /*8b40*/  MUFU.EX2 R207, R8 ;  /* 0x0000000800cf7308 */ /* 0x0003e20000000800 */
[----:B------:R-:W-:Y:S01]  /*8b50*/  FFMA.FTZ R113, R197, UR6, -R3 ;  /* 0x00000006c5717c23 */ /* 0x000fe20008010803 */
[--C-:B------:R-:W-:Y:S01]  /*8b60*/  FFMA.FTZ R35, R39, UR6, -R5.reuse ;  /* 0x0000000627237c23 */ /* 0x100fe20008010805 */
[--C-:B------:R-:W-:Y:S01]  /*8b70*/  FFMA.FTZ R99, R252, UR6, -R5.reuse ;  /* 0x00000006fc637c23 */ /* 0x100fe20008010805 */
[--C-:B------:R-:W-:Y:S01]  /*8b80*/  FFMA.FTZ R98, R246, UR6, -R5.reuse ;  /* 0x00000006f6627c23 */ /* 0x100fe20008010805 */
[--C-:B------:R-:W-:Y:S01]  /*8b90*/  FFMA.FTZ R97, R171, UR6, -R5.reuse ;  /* 0x00000006ab617c23 */ /* 0x100fe20008010805 */
[----:B------:R-:W-:Y:S01]  /*8ba0*/  FFMA.FTZ R132, R148, UR6, -R5 ;  /* 0x0000000694847c23 */ /* 0x000fe20008010805 */
[----:B--2---:R-:W-:Y:S01]  /*8bb0*/  FFMA.FTZ R7, R219, UR6, -R4 ;  /* 0x00000006db077c23 */ /* 0x004fe20008010804 */
[----:B------:R-:W-:Y:S01]  /*8bc0*/  MOV R39, R96 ;  /* 0x0000006000277202 */ /* 0x000fe20000000f00 */
[----:B---3--:R-:W-:Y:S01]  /*8bd0*/  FFMA.FTZ R6, R208, UR6, -R2 ;  /* 0x00000006d0067c23 */ /* 0x008fe20008010802 */
[----:B-1----:R-:W-:-:S03]  /*8be0*/  F2FP.BF16.F32.PACK_AB R9, R206, R205 ;  /* 0x000000cdce09723e */ /* 0x002fc600000010ff */
[----:B------:R-:W1:Y:S01]  /*8bf0*/  MUFU.EX2 R208, R6 ;  /* 0x0000000600d07308 */ /* 0x000e620000000800 */
[----:B------:R-:W-:Y:S02]  /*8c00*/  F2FP.BF16.F32.PACK_AB R8, R229, R223 ;  /* 0x000000dfe508723e */ /* 0x000fe400000010ff */
[----:B-1----:R-:W-:Y:S01]  /*8c10*/  F2FP.BF16.F32.PACK_AB R11, R208, R207 ;  /* 0x000000cfd00b723e */ /* 0x002fe200000010ff */
[----:B------:R-:W-:-:S06]  /*8c20*/  FFMA.FTZ R6, R214, UR6, -R5 ;  /* 0x00000006d6067c23 */ /* 0x000fcc0008010805 */
[----:B------:R-:W-:Y:S01]  /*8c30*/  HMMA.16816.F32.BF16 R192, R8, R24, R40 ;  /* 0x0000001808c0723c */ /* 0x000fe20000041828 */
[----:B------:R-:W-:Y:S02]  /*8c40*/  IMAD.MOV.U32 R43, RZ, RZ, R170 ;  /* 0x000000ffff2b7224 */ /* 0x000fe400078e00aa */
[----:B------:R-:W2:Y:S01]  /*8c50*/  LDL.LU R170, [R1+0xfc] ;  /* 0x0000fc0001aa7983 */ /* 0x000ea20000300800 */
[----:B------:R-:W-:-:S04]  /*8c60*/  MOV R42, R126 ;  /* 0x0000007e002a7202 */ /* 0x000fc80000000f00 */
[C---:B----4-:R-:W-:Y:S08]  /*8c70*/  HMMA.16816.F32.BF16 R116, R8.reuse, R20, R116 ;  /* 0x000000140874723c */ /* 0x050ff00000041874 */
[C---:B------:R-:W-:Y:S08]  /*8c80*/  HMMA.16816.F32.BF16 R108, R8.reuse, R22, R108 ;  /* 0x00000016086c723c */ /* 0x040ff0000004186c */
[----:B------:R-:W-:Y:S01]  /*8c90*/  HMMA.16816.F32.BF16 R176, R8, R16, R56 ;  /* 0x0000001008b0723c */ /* 0x000fe20000041838 */
[----:B------:R-:W-:Y:S01]  /*8ca0*/  IMAD.MOV.U32 R59, RZ, RZ, R114 ;  /* 0x000000ffff3b7224 */ /* 0x000fe200078e0072 */
[----:B------:R-:W-:Y:S01]  /*8cb0*/  MOV R58, R115 ;  /* 0x00000073003a7202 */ /* 0x000fe20000000f00 */
[----:B------:R-:W-:Y:S01]  /*8cc0*/  IMAD.MOV.U32 R56, RZ, RZ, R121 ;  /* 0x000000ffff387224 */ /* 0x000fe200078e0079 */
[----:B------:R-:W-:-:S04]  /*8cd0*/  MOV R57, R120 ;  /* 0x0000007800397202 */ /* 0x000fc80000000f00 */
[----:B------:R-:W-:Y:S01]  /*8ce0*/  HMMA.16816.F32.BF16 R180, R8, R18, R52 ;  /* 0x0000001208b4723c */ /* 0x000fe20000041834 */
[----:B------:R-:W-:Y:S01]  /*8cf0*/  MOV R52, R203 ;  /* 0x000000cb00347202 */ /* 0x000fe20000000f00 */
[----:B------:R-:W-:Y:S01]  /*8d00*/  FFMA.FTZ R120, R213, UR6, -R3 ;  /* 0x00000006d5787c23 */ /* 0x000fe20008010803 */
[----:B------:R-:W-:-:S05]  /*8d10*/  MOV R55, R122 ;  /* 0x0000007a00377202 */ /* 0x000fca0000000f00 */
[----:B------:R-:W-:Y:S01]  /*8d20*/  HMMA.16816.F32.BF16 R184, R8, R12, R48 ;  /* 0x0000000c08b8723c */ /* 0x000fe20000041830 */
[----:B------:R-:W-:Y:S01]  /*8d30*/  IMAD.MOV.U32 R50, RZ, RZ, R200 ;  /* 0x000000ffff327224 */ /* 0x000fe200078e00c8 */
[----:B------:R-:W-:-:S06]  /*8d40*/  MOV R54, R123 ;  /* 0x0000007b00367202 */ /* 0x000fcc0000000f00 */
[----:B------:R-:W-:Y:S01]  /*8d50*/  HMMA.16816.F32.BF16 R188, R8, R14, R44 ;  /* 0x0000000e08bc723c */ /* 0x000fe2000004182c */
[----:B------:R-:W-:Y:S01]  /*8d60*/  MOV R45, R125 ;  /* 0x0000007d002d7202 */ /* 0x000fe20000000f00 */
[----:B------:R-:W-:Y:S01]  /*8d70*/  FFMA.FTZ R115, R209, UR6, -R3 ;  /* 0x00000006d1737c23 */ /* 0x000fe20008010803 */
[----:B------:R-:W-:-:S05]  /*8d80*/  MOV R44, R131 ;  /* 0x00000083002c7202 */ /* 0x000fca0000000f00 */
[----:B------:R-:W-:Y:S01]  /*8d90*/  HMMA.16816.F32.BF16 R104, R8, R26, R28 ;  /* 0x0000001a0868723c */ /* 0x000fe2000004181c */
[----:B------:R-:W-:Y:S01]  /*8da0*/  FFMA.FTZ R9, R212, UR6, -R5 ;  /* 0x00000006d4097c23 */ /* 0x000fe20008010805 */
[----:B------:R-:W-:Y:S01]  /*8db0*/  FFMA.FTZ R8, R224, UR6, -R4 ;  /* 0x00000006e0087c23 */ /* 0x000fe20008010804 */
[--C-:B------:R-:W-:Y:S01]  /*8dc0*/  FFMA.FTZ R31, R216, UR6, -R3.reuse ;  /* 0x00000006d81f7c23 */ /* 0x100fe20008010803 */
[----:B------:R-:W-:Y:S01]  /*8dd0*/  FFMA.FTZ R114, R196, UR6, -R3 ;  /* 0x00000006c4727c23 */ /* 0x000fe20008010803 */
[----:B------:R1:W-:Y:S01]  /*8de0*/  MUFU.EX2 R203, R9 ;  /* 0x0000000900cb7308 */ /* 0x0003e20000000800 */
[----:B------:R-:W-:Y:S01]  /*8df0*/  IMAD.MOV.U32 R47, RZ, RZ, R160 ;  /* 0x000000ffff2f7224 */ /* 0x000fe200078e00a0 */
[----:B------:R-:W-:Y:S01]  /*8e00*/  MOV R46, R133 ;  /* 0x00000085002e7202 */ /* 0x000fe20000000f00 */
[--C-:B------:R-:W-:Y:S01]  /*8e10*/  FFMA.FTZ R121, R215, UR6, -R2.reuse ;  /* 0x00000006d7797c23 */ /* 0x100fe20008010802 */
[----:B------:R3:W-:Y:S01]  /*8e20*/  MUFU.EX2 R200, R8 ;  /* 0x0000000800c87308 */ /* 0x0007e20000000800 */
[--C-:B------:R-:W-:Y:S01]  /*8e30*/  FFMA.FTZ R30, R227, UR6, -R2.reuse ;  /* 0x00000006e31e7c23 */ /* 0x100fe20008010802 */
[--C-:B------:R-:W-:Y:S01]  /*8e40*/  FFMA.FTZ R29, R226, UR6, -R2.reuse ;  /* 0x00000006e21d7c23 */ /* 0x100fe20008010802 */
[--C-:B------:R-:W-:Y:S01]  /*8e50*/  FFMA.FTZ R28, R225, UR6, -R2.reuse ;  /* 0x00000006e11c7c23 */ /* 0x100fe20008010802 */
[--C-:B------:R-:W-:Y:S01]  /*8e60*/  FFMA.FTZ R125, R211, UR6, -R2.reuse ;  /* 0x00000006d37d7c23 */ /* 0x100fe20008010802 */
[--C-:B------:R-:W-:Y:S01]  /*8e70*/  FFMA.FTZ R122, R163, UR6, -R2.reuse ;  /* 0x00000006a37a7c23 */ /* 0x100fe20008010802 */
[--C-:B------:R-:W-:Y:S01]  /*8e80*/  FFMA.FTZ R10, R130, UR6, -R5.reuse ;  /* 0x00000006820a7c23 */ /* 0x100fe20008010805 */
[----:B------:R-:W-:Y:S01]  /*8e90*/  MOV R51, R204 ;  /* 0x000000cc00337202 */ /* 0x000fe20000000f00 */
[----:B------:R-:W-:Y:S01]  /*8ea0*/  FFMA.FTZ R11, R210, UR6, -R5 ;  /* 0x00000006d20b7c23 */ /* 0x000fe20008010805 */
[----:B------:R-:W-:Y:S01]  /*8eb0*/  MOV R48, R81 ;  /* 0x0000005100307202 */ /* 0x000fe20000000f00 */
[----:B-1----:R-:W-:Y:S01]  /*8ec0*/  FFMA.FTZ R9, R218, UR6, -R3 ;  /* 0x00000006da097c23 */ /* 0x002fe20008010803 */
[--C-:B------:R-:W-:Y:S01]  /*8ed0*/  FFMA.FTZ R130, R156, UR6, -R5.reuse ;  /* 0x000000069c827c23 */ /* 0x100fe20008010805 */
[----:B------:R-:W-:Y:S01]  /*8ee0*/  FFMA.FTZ R131, R153, UR6, -R5 ;  /* 0x0000000699837c23 */ /* 0x000fe20008010805 */
[----:B------:R-:W-:Y:S01]  /*8ef0*/  MOV R49, R202 ;  /* 0x000000ca00317202 */ /* 0x000fe20000000f00 */
[----:B---3--:R-:W-:Y:S01]  /*8f00*/  FFMA.FTZ R8, R220, UR6, -R3 ;  /* 0x00000006dc087c23 */ /* 0x008fe20008010803 */
[----:B------:R-:W-:Y:S01]  /*8f10*/  FFMA.FTZ R3, R221, UR6, -R2 ;  /* 0x00000006dd037c23 */ /* 0x000fe20008010802 */
[----:B------:R-:W-:Y:S01]  /*8f20*/  FFMA.FTZ R133, R149, UR6, -R5 ;  /* 0x0000000695857c23 */ /* 0x000fe20008010805 */
[----:B------:R1:W3:Y:S01]  /*8f30*/  MUFU.EX2 R204, R6 ;  /* 0x0000000600cc7308 */ /* 0x0002e20000000800 */
[--C-:B------:R-:W-:Y:S01]  /*8f40*/  FFMA.FTZ R5, R152, UR6, -R4.reuse ;  /* 0x0000000698057c23 */ /* 0x100fe20008010804 */
[----:B------:R-:W-:Y:S01]  /*8f50*/  FFMA.FTZ R81, R135, UR6, -R4 ;  /* 0x0000000687517c23 */ /* 0x000fe20008010804 */
[----:B------:R-:W-:-:S02]  /*8f60*/  IMAD.MOV.U32 R53, RZ, RZ, R201 ;  /* 0x000000ffff357224 */ /* 0x000fc400078e00c9 */
[--C-:B------:R-:W-:Y:S01]  /*8f70*/  FFMA.FTZ R135, R129, UR6, -R4.reuse ;  /* 0x0000000681877c23 */ /* 0x100fe20008010804 */
[----:B------:R-:W-:Y:S01]  /*8f80*/  IMAD.MOV.U32 R160, RZ, RZ, R127 ;  /* 0x000000ffffa07224 */ /* 0x000fe200078e007f */
[----:B------:R-:W-:Y:S04]  /*8f90*/  MUFU.EX2 R202, R11 ;  /* 0x0000000b00ca7308 */ /* 0x000fe80000000800 */
[----:B------:R-:W4:Y:S01]  /*8fa0*/  MUFU.EX2 R129, R10 ;  /* 0x0000000a00817308 */ /* 0x000f220000000800 */
[----:B-1----:R-:W-:-:S03]  /*8fb0*/  FFMA.FTZ R6, R162, UR6, -R4 ;  /* 0x00000006a2067c23 */ /* 0x002fc60008010804 */
[----:B------:R-:W1:Y:S04]  /*8fc0*/  MUFU.EX2 R201, R7 ;  /* 0x0000000700c97308 */ /* 0x000e680000000800 */
[----:B------:R4:W-:Y:S04]  /*8fd0*/  MUFU.EX2 R126, R6 ;  /* 0x00000006007e7308 */ /* 0x0009e80000000800 */
[----:B------:R1:W1:Y:S01]  /*8fe0*/  MUFU.EX2 R127, R5 ;  /* 0x00000005007f7308 */ /* 0x0002620000000800 */
[--C-:B------:R-:W-:Y:S01]  /*8ff0*/  FFMA.FTZ R96, R138, UR6, -R4.reuse ;  /* 0x000000068a607c23 */ /* 0x100fe20008010804 */
[--C-:B------:R-:W-:Y:S01]  /*9000*/  FFMA.FTZ R34, R139, UR6, -R4.reuse ;  /* 0x000000068b227c23 */ /* 0x100fe20008010804 */
[--C-:B------:R-:W-:Y:S01]  /*9010*/  FFMA.FTZ R33, R142, UR6, -R4.reuse ;  /* 0x000000068e217c23 */ /* 0x100fe20008010804 */
[--C-:B------:R-:W-:Y:S01]  /*9020*/  FFMA.FTZ R134, R134, UR6, -R4.reuse ;  /* 0x0000000686867c23 */ /* 0x100fe20008010804 */
[--C-:B------:R-:W-:Y:S01]  /*9030*/  FFMA.FTZ R149, R143, UR6, -R4.reuse ;  /* 0x000000068f957c23 */ /* 0x100fe20008010804 */
[----:B------:R-:W-:Y:S01]  /*9040*/  FFMA.FTZ R148, R146, UR6, -R4 ;  /* 0x0000000692947c23 */ /* 0x000fe20008010804 */
[----:B---3--:R-:W-:-:S02]  /*9050*/  F2FP.BF16.F32.PACK_AB R4, R203, R204 ;  /* 0x000000cccb04723e */ /* 0x008fc400000010ff */
[----:B----4-:R-:W-:Y:S02]  /*9060*/  F2FP.BF16.F32.PACK_AB R6, R129, R202 ;  /* 0x000000ca8106723e */ /* 0x010fe400000010ff */
[----:B-1----:R-:W-:Y:S02]  /*9070*/  F2FP.BF16.F32.PACK_AB R5, R201, R200 ;  /* 0x000000c8c905723e */ /* 0x002fe400000010ff */
[----:B------:R-:W-:Y:S02]  /*9080*/  F2FP.BF16.F32.PACK_AB R7, R127, R126 ;  /* 0x0000007e7f07723e */ /* 0x000fe400000010ff */
[----:B------:R-:W-:Y:S02]  /*9090*/  MOV R218, R169 ;  /* 0x000000a900da7202 */ /* 0x000fe40000000f00 */
[----:B------:R-:W-:-:S03]  /*90a0*/  MOV R169, R173 ;  /* 0x000000ad00a97202 */ /* 0x000fc60000000f00 */
[----:B------:R-:W-:Y:S01]  /*90b0*/  HMMA.16816.F32.BF16 R60, R4, R26, R60 ;  /* 0x0000001a043c723c */ /* 0x000fe2000004183c */
[----:B------:R-:W-:Y:S01]  /*90c0*/  IMAD.MOV.U32 R173, RZ, RZ, R80 ;  /* 0x000000ffffad7224 */ /* 0x000fe200078e0050 */
[----:B------:R-:W-:Y:S01]  /*90d0*/  MOV R220, R243 ;  /* 0x000000f300dc7202 */ /* 0x000fe20000000f00 */
[----:B--2---:R-:W-:Y:S01]  /*90e0*/  FFMA.FTZ R123, R170, UR6, -R2 ;  /* 0x00000006aa7b7c23 */ /* 0x004fe20008010802 */
[----:B------:R-:W-:Y:S01]  /*90f0*/  FADD.FTZ R2, R43, R42 ;  /* 0x0000002a2b027221 */ /* 0x000fe20000010000 */
[----:B------:R-:W-:Y:S01]  /*9100*/  MOV R43, R44 ;  /* 0x0000002c002b7202 */ /* 0x000fe20000000f00 */
[----:B------:R-:W-:Y:S01]  /*9110*/  IMAD.MOV.U32 R44, RZ, RZ, R45 ;  /* 0x000000ffff2c7224 */ /* 0x000fe200078e002d */
[----:B------:R-:W-:Y:S02]  /*9120*/  MOV R45, R46 ;  /* 0x0000002e002d7202 */ /* 0x000fe40000000f00 */
[----:B------:R-:W-:Y:S01]  /*9130*/  MOV R46, R47 ;  /* 0x0000002f002e7202 */ /* 0x000fe20000000f00 */
[----:B------:R-:W-:Y:S01]  /*9140*/  IMAD.MOV.U32 R47, RZ, RZ, R48 ;  /* 0x000000ffff2f7224 */ /* 0x000fe200078e0030 */
[----:B------:R-:W-:-:S02]  /*9150*/  MOV R48, R49 ;  /* 0x0000003100307202 */ /* 0x000fc40000000f00 */
[----:B------:R-:W-:Y:S01]  /*9160*/  MOV R49, R50 ;  /* 0x0000003200317202 */ /* 0x000fe20000000f00 */
[----:B------:R-:W-:Y:S01]  /*9170*/  IMAD.MOV.U32 R50, RZ, RZ, R51 ;  /* 0x000000ffff327224 */ /* 0x000fe200078e0033 */
[----:B------:R-:W-:Y:S02]  /*9180*/  MOV R51, R52 ;  /* 0x0000003400337202 */ /* 0x000fe40000000f00 */
        /* <DEDUP_REMOVED lines=34> */
[C---:B------:R-:W-:Y:S01]  /*93b0*/  HMMA.16816.F32.BF16 R44, R4.reuse, R22, R84 ;  /* 0x00000016042c723c */ /* 0x040fe20000041854 */
[----:B------:R-:W-:Y:S01]  /*93c0*/  MOV R214, R59 ;  /* 0x0000003b00d67202 */ /* 0x000fe20000000f00 */
[----:B------:R-:W-:Y:S01]  /*93d0*/  FADD.FTZ R112, R128, R157 ;  /* 0x0000009d80707221 */ /* 0x000fe20000010000 */
[----:B------:R-:W-:Y:S01]  /*93e0*/  MOV R175, R37 ;  /* 0x0000002500af7202 */ /* 0x000fe20000000f00 */
[----:B------:R-:W2:Y:S04]  /*93f0*/  LDL.LU R128, [R1+0xf8] ;  /* 0x0000f80001807983 */ /* 0x000ea80000300800 */
[C---:B------:R-:W-:Y:S01]  /*9400*/  HMMA.16816.F32.BF16 R40, R4.reuse, R16, R100 ;  /* 0x000000100428723c */ /* 0x040fe20000041864 */
[----:B------:R1:W5:Y:S04]  /*9410*/  LDL.LU R80, [R1+0xf4] ;  /* 0x0000f40001507983 */ /* 0x0003680000300800 */
[----:B------:R-:W3:Y:S03]  /*9420*/  LDL.LU R243, [R1+0xf0] ;  /* 0x0000f00001f37983 */ /* 0x000ee60000300800 */
[C---:B------:R-:W-:Y:S08]  /*9430*/  HMMA.16816.F32.BF16 R36, R4.reuse, R18, R92 ;  /* 0x000000120424723c */ /* 0x040ff0000004185c */
[C---:B------:R-:W-:Y:S08]  /*9440*/  HMMA.16816.F32.BF16 R48, R4.reuse, R12, R88 ;  /* 0x0000000c0430723c */ /* 0x040ff00000041858 */
[C---:B------:R-:W-:Y:S01]  /*9450*/  HMMA.16816.F32.BF16 R64, R4.reuse, R24, R72 ;  /* 0x000000180440723c */ /* 0x040fe20000041848 */
[----:B------:R-:W-:Y:S01]  /*9460*/  MUFU.EX2 R85, R8 ;  /* 0x0000000800557308 */ /* 0x000fe20000000800 */
[----:B------:R-:W4:Y:S04]  /*9470*/  LDSM.16.MT88.4 R20, [R144+0xb000] ;  /* 0x00b000009014783b */ /* 0x000f280000004200 */
[----:B------:R-:W-:Y:S02]  /*9480*/  LDSM.16.MT88.4 R16, [R71+0xb000] ;  /* 0x00b000004710783b */ /* 0x000fe40000004200 */
[----:B------:R-:W-:Y:S01]  /*9490*/  HMMA.16816.F32.BF16 R56, R4, R14, R76 ;  /* 0x0000000e0438723c */ /* 0x000fe2000004184c */
[----:B------:R-:W-:Y:S01]  /*94a0*/  FADD.FTZ R5, R213, R209 ;  /* 0x000000d1d5057221 */ /* 0x000fe20000010000 */
[----:B------:R-:W-:Y:S01]  /*94b0*/  MOV R213, R216 ;  /* 0x000000d800d57202 */ /* 0x000fe20000000f00 */
[----:B------:R-:W1:Y:S01]  /*94c0*/  LDSM.16.MT88.4 R12, [R124+0xb000] ;  /* 0x00b000007c0c783b */ /* 0x000e620000004200 */
[----:B------:R-:W-:Y:S01]  /*94d0*/  MOV R216, R218 ;  /* 0x000000da00d87202 */ /* 0x000fe20000000f00 */
[----:B------:R-:W-:Y:S01]  /*94e0*/  IMAD.MOV.U32 R218, RZ, RZ, R219 ;  /* 0x000000ffffda7224 */ /* 0x000fe200078e00db */
[----:B------:R-:W-:-:S02]  /*94f0*/  MOV R219, R171 ;  /* 0x000000ab00db7202 */ /* 0x000fc40000000f00 */
[----:B------:R-:W-:Y:S02]  /*9500*/  MOV R171, R249 ;  /* 0x000000f900ab7202 */ /* 0x000fe40000000f00 */
[----:B------:R-:W4:Y:S01]  /*9510*/  LDL.LU R249, [R1+0xec] ;  /* 0x0000ec0001f97983 */ /* 0x000f220000300800 */
[----:B------:R1:W-:Y:S01]  /*9520*/  MUFU.EX2 R77, R9 ;  /* 0x00000009004d7308 */ /* 0x0003e20000000800 */
[----:B------:R-:W-:Y:S01]  /*9530*/  IMAD.MOV.U32 R209, RZ, RZ, R217 ;  /* 0x000000ffffd17224 */ /* 0x000fe200078e00d9 */
[----:B------:R-:W-:Y:S02]  /*9540*/  MOV R217, R220 ;  /* 0x000000dc00d97202 */ /* 0x000fe40000000f00 */
[----:B------:R-:W-:Y:S01]  /*9550*/  MOV R220, R224 ;  /* 0x000000e000dc7202 */ /* 0x000fe20000000f00 */
[----:B-1----:R-:W1:Y:S01]  /*9560*/  LDSM.16.MT88.4 R8, [R136+0xb000] ;  /* 0x00b000008808783b */ /* 0x002e620000004200 */
[----:B------:R-:W-:Y:S02]  /*9570*/  IMAD.MOV.U32 R224, RZ, RZ, R174 ;  /* 0x000000ffffe07224 */ /* 0x000fe400078e00ae */
[----:B------:R-:W-:-:S02]  /*9580*/  MOV R226, R220 ;  /* 0x000000dc00e27202 */ /* 0x000fc40000000f00 */
[----:B------:R-:W-:Y:S01]  /*9590*/  MOV R174, R68 ;  /* 0x0000004400ae7202 */ /* 0x000fe20000000f00 */
[----:B------:R-:W-:Y:S01]  /*95a0*/  IMAD.MOV.U32 R197, RZ, RZ, R224 ;  /* 0x000000ffffc57224 */ /* 0x000fe200078e00e0 */
[----:B------:R-:W-:Y:S01]  /*95b0*/  MOV R227, R219 ;  /* 0x000000db00e37202 */ /* 0x000fe20000000f00 */
[----:B------:R-:W-:Y:S01]  /*95c0*/  FADD.FTZ R4, R213, R209 ;  /* 0x000000d1d5047221 */ /* 0x000fe20000010000 */
[----:B------:R-:W-:Y:S01]  /*95d0*/  MOV R196, R171 ;  /* 0x000000ab00c47202 */ /* 0x000fe20000000f00 */
[----:B------:R-:W-:Y:S01]  /*95e0*/  MUFU.EX2 R79, R32 ;  /* 0x00000020004f7308 */ /* 0x000fe20000000800 */
[----:B------:R-:W-:-:S03]  /*95f0*/  MOV R209, R174 ;  /* 0x000000ae00d17202 */ /* 0x000fc60000000f00 */
[----:B------:R-:W1:Y:S04]  /*9600*/  MUFU.EX2 R84, R31 ;  /* 0x0000001f00547308 */ /* 0x000e680000000800 */
[----:B------:R-:W-:Y:S04]  /*9610*/  MUFU.EX2 R74, R30 ;  /* 0x0000001e004a7308 */ /* 0x000fe80000000800 */
[----:B------:R-:W-:Y:S04]  /*9620*/  MUFU.EX2 R75, R29 ;  /* 0x0000001d004b7308 */ /* 0x000fe80000000800 */
[----:B------:R-:W-:Y:S04]  /*9630*/  MUFU.EX2 R76, R28 ;  /* 0x0000001c004c7308 */ /* 0x000fe80000000800 */
[----:B------:R1:W1:Y:S04]  /*9640*/  MUFU.EX2 R78, R3 ;  /* 0x00000003004e7308 */ /* 0x0002680000000800 */
[----:B------:R-:W-:Y:S04]  /*9650*/  MUFU.EX2 R72, R35 ;  /* 0x0000002300487308 */ /* 0x000fe80000000800 */
[----:B------:R-:W-:Y:S04]  /*9660*/  MUFU.EX2 R73, R98 ;  /* 0x0000006200497308 */ /* 0x000fe80000000800 */
[----:B------:R-:W-:Y:S04]  /*9670*/  MUFU.EX2 R97, R97 ;  /* 0x0000006100617308 */ /* 0x000fe80000000800 */
[----:B------:R-:W-:Y:S04]  /*9680*/  MUFU.EX2 R27, R81 ;  /* 0x00000051001b7308 */ /* 0x000fe80000000800 */
[----:B------:R-:W-:Y:S04]  /*9690*/  MUFU.EX2 R34, R34 ;  /* 0x0000002200227308 */ /* 0x000fe80000000800 */
[----:B------:R-:W-:Y:S01]  /*96a0*/  MUFU.EX2 R33, R33 ;  /* 0x0000002100217308 */ /* 0x000fe20000000800 */
[----:B------:R-:W-:Y:S01]  /*96b0*/  IMAD.MOV.U32 R220, RZ, RZ, R175 ;  /* 0x000000ffffdc7224 */ /* 0x000fe200078e00af */
[----:B------:R2:W5:Y:S02]  /*96c0*/  LDL.LU R68, [R1+0xe8] ;  /* 0x0000e80001447983 */ /* 0x0005640000300800 */
[----:B------:R-:W4:Y:S04]  /*96d0*/  MUFU.EX2 R35, R99 ;  /* 0x0000006300237308 */ /* 0x000f280000000800 */
[----:B------:R-:W4:Y:S01]  /*96e0*/  MUFU.EX2 R32, R96 ;  /* 0x0000006000207308 */ /* 0x000f220000000800 */
[----:B-1----:R-:W-:Y:S01]  /*96f0*/  FADD.FTZ R3, R70, R2 ;  /* 0x0000000246037221 */ /* 0x002fe20000010000 */
[----:B------:R-:W-:Y:S01]  /*9700*/  F2FP.BF16.F32.PACK_AB R6, R84, R79 ;  /* 0x0000004f5406723e */ /* 0x000fe200000010ff */
[----:B------:R-:W-:Y:S01]  /*9710*/  FADD.FTZ R2, R0, R112 ;  /* 0x0000007000027221 */ /* 0x000fe20000010000 */
[----:B------:R-:W-:Y:S01]  /*9720*/  F2FP.BF16.F32.PACK_AB R7, R78, R76 ;  /* 0x0000004c4e07723e */ /* 0x000fe200000010ff */
[----:B------:R-:W-:Y:S01]  /*9730*/  IMAD.MOV.U32 R213, RZ, RZ, R218 ;  /* 0x000000ffffd57224 */ /* 0x000fe200078e00da */
[----:B------:R-:W-:Y:S01]  /*9740*/  MOV R219, R168 ;  /* 0x000000a800db7202 */ /* 0x000fe20000000f00 */
[----:B------:R-:W-:Y:S01]  /*9750*/  FADD.FTZ R2, R217, R2 ;  /* 0x00000002d9027221 */ /* 0x000fe20000010000 */
[----:B------:R-:W-:Y:S01]  /*9760*/  MOV R224, R172 ;  /* 0x000000ac00e07202 */ /* 0x000fe20000000f00 */
[----:B------:R-:W-:Y:S01]  /*9770*/  IMAD.MOV.U32 R217, RZ, RZ, R173 ;  /* 0x000000ffffd97224 */ /* 0x000fe200078e00ad */
[----:B------:R-:W-:Y:S01]  /*9780*/  MOV R218, R169 ;  /* 0x000000a900da7202 */ /* 0x000fe20000000f00 */
[----:B------:R-:W-:Y:S01]  /*9790*/  FADD.FTZ R3, R216, R3 ;  /* 0x00000003d8037221 */ /* 0x000fe20000010000 */
[----:B------:R-:W-:Y:S01]  /*97a0*/  IMAD.MOV.U32 R215, RZ, RZ, R160 ;  /* 0x000000ffffd77224 */ /* 0x000fe200078e00a0 */
[----:B------:R-:W-:Y:S01]  /*97b0*/  MUFU.EX2 R121, R121 ;  /* 0x0000007900797308 */ /* 0x000fe20000000800 */
[----:B------:R1:W5:Y:S01]  /*97c0*/  LDL.LU R70, [R1+0xe4] ;  /* 0x0000e40001467983 */ /* 0x0003620000300800 */
[----:B------:R-:W-:Y:S01]  /*97d0*/  FADD.FTZ R3, R248, R3 ;  /* 0x00000003f8037221 */ /* 0x000fe20000010000 */
[----:B------:R-:W-:Y:S01]  /*97e0*/  MOV R216, R242 ;  /* 0x000000f200d87202 */ /* 0x000fe20000000f00 */
[----:B------:R-:W-:Y:S01]  /*97f0*/  FADD.FTZ R2, R140, R2 ;  /* 0x000000028c027221 */ /* 0x000fe20000010000 */
[----:B------:R-:W-:Y:S01]  /*9800*/  MUFU.EX2 R120, R120 ;  /* 0x0000007800787308 */ /* 0x000fe20000000800 */
[----:B------:R1:W5:Y:S03]  /*9810*/  LDL.LU R0, [R1+0xe0] ;  /* 0x0000e00001007983 */ /* 0x0003660000300800 */
[----:B------:R-:W-:Y:S04]  /*9820*/  MUFU.EX2 R125, R125 ;  /* 0x0000007d007d7308 */ /* 0x000fe80000000800 */
[----:B------:R-:W-:Y:S04]  /*9830*/  MUFU.EX2 R115, R115 ;  /* 0x0000007300737308 */ /* 0x000fe80000000800 */
[----:B------:R-:W-:Y:S04]  /*9840*/  MUFU.EX2 R123, R123 ;  /* 0x0000007b007b7308 */ /* 0x000fe80000000800 */
[----:B------:R-:W-:Y:S04]  /*9850*/  MUFU.EX2 R114, R114 ;  /* 0x0000007200727308 */ /* 0x000fe80000000800 */
[----:B------:R-:W-:Y:S04]  /*9860*/  MUFU.EX2 R113, R113 ;  /* 0x0000007100717308 */ /* 0x000fe80000000800 */
[----:B------:R-:W-:Y:S01]  /*9870*/  MUFU.EX2 R122, R122 ;  /* 0x0000007a007a7308 */ /* 0x000fe20000000800 */
[----:B---3--:R-:W-:Y:S01]  /*9880*/  FADD.FTZ R26, R243, R4 ;  /* 0x00000004f31a7221 */ /* 0x008fe20000010000 */
[----:B------:R-:W-:Y:S01]  /*9890*/  F2FP.BF16.F32.PACK_AB R4, R77, R85 ;  /* 0x000000554d04723e */ /* 0x000fe200000010ff */
[----:B----4-:R-:W-:-:S02]  /*98a0*/  FADD.FTZ R25, R249, R5 ;  /* 0x00000005f9197221 */ /* 0x010fc40000010000 */
[----:B------:R1:W5:Y:S02]  /*98b0*/  LDL.LU R249, [R1+0xdc] ;  /* 0x0000dc0001f97983 */ /* 0x0003640000300800 */
[----:B------:R-:W-:Y:S01]  /*98c0*/  FADD.FTZ R25, R226, R25 ;  /* 0x00000019e2197221 */ /* 0x000fe20000010000 */
[----:B------:R-:W-:Y:S01]  /*98d0*/  MOV R226, R227 ;  /* 0x000000e300e27202 */ /* 0x000fe20000000f00 */
[----:B------:R1:W5:Y:S01]  /*98e0*/  LDL.LU R243, [R1+0xd8] ;  /* 0x0000d80001f37983 */ /* 0x0003620000300800 */
[----:B------:R-:W-:Y:S01]  /*98f0*/  MOV R227, R197 ;  /* 0x000000c500e37202 */ /* 0x000fe20000000f00 */
[----:B------:R-:W-:Y:S01]  /*9900*/  IMAD.MOV.U32 R197, RZ, RZ, R196 ;  /* 0x000000ffffc57224 */ /* 0x000fe200078e00c4 */
[----:B------:R-:W-:Y:S02]  /*9910*/  MOV R196, R209 ;  /* 0x000000d100c47202 */ /* 0x000fe40000000f00 */
[----:B------:R-:W-:Y:S01]  /*9920*/  F2FP.BF16.F32.PACK_AB R5, R75, R74 ;  /* 0x0000004a4b05723e */ /* 0x000fe200000010ff */
[----:B------:R-:W-:Y:S01]  /*9930*/  FADD.FTZ R26, R226, R26 ;  /* 0x0000001ae21a7221 */ /* 0x000fe20000010000 */
[----:B------:R-:W-:Y:S01]  /*9940*/  MOV R209, R146 ;  /* 0x0000009200d17202 */ /* 0x000fe20000000f00 */
[----:B------:R1:W5:Y:S01]  /*9950*/  LDL.LU R242, [R1+0xd4] ;  /* 0x0000d40001f27983 */ /* 0x0003620000300800 */
[----:B------:R-:W-:Y:S01]  /*9960*/  MOV R146, R143 ;  /* 0x0000008f00927202 */ /* 0x000fe20000000f00 */
[----:B------:R-:W-:Y:S01]  /*9970*/  IMAD.MOV.U32 R143, RZ, RZ, R142 ;  /* 0x000000ffff8f7224 */ /* 0x000fe200078e008e */
[----:B------:R-:W-:-:S02]  /*9980*/  MOV R142, R139 ;  /* 0x0000008b008e7202 */ /* 0x000fc40000000f00 */
[----:B------:R-:W-:Y:S02]  /*9990*/  MOV R139, R138 ;  /* 0x0000008a008b7202 */ /* 0x000fe40000000f00 */
[----:B------:R-:W-:Y:S01]  /*99a0*/  MOV R138, R152 ;  /* 0x00000098008a7202 */ /* 0x000fe20000000f00 */
[----:B------:R-:W-:Y:S01]  /*99b0*/  IMAD.MOV.U32 R152, RZ, RZ, R162 ;  /* 0x000000ffff987224 */ /* 0x000fe200078e00a2 */
[----:B------:R-:W-:Y:S02]  /*99c0*/  MOV R162, R153 ;  /* 0x0000009900a27202 */ /* 0x000fe40000000f00 */
[----:B------:R-:W-:Y:S02]  /*99d0*/  MOV R153, R156 ;  /* 0x0000009c00997202 */ /* 0x000fe40000000f00 */
[----:B------:R-:W-:Y:S01]  /*99e0*/  MOV R156, R246 ;  /* 0x000000f6009c7202 */ /* 0x000fe20000000f00 */
[----:B------:R-:W-:Y:S01]  /*99f0*/  IMAD.MOV.U32 R246, RZ, RZ, R252 ;  /* 0x000000fffff67224 */ /* 0x000fe200078e00fc */
[----:B------:R-:W-:-:S02]  /*9a00*/  MOV R252, R210 ;  /* 0x000000d200fc7202 */ /* 0x000fc40000000f00 */
[----:B------:R-:W-:Y:S02]  /*9a10*/  MOV R210, R212 ;  /* 0x000000d400d27202 */ /* 0x000fe40000000f00 */
[----:B------:R-:W-:Y:S01]  /*9a20*/  MOV R212, R214 ;  /* 0x000000d600d47202 */ /* 0x000fe20000000f00 */
[----:B------:R-:W-:Y:S01]  /*9a30*/  IMAD.MOV.U32 R214, RZ, RZ, R198 ;  /* 0x000000ffffd67224 */ /* 0x000fe200078e00c6 */
[----:B------:R-:W-:Y:S01]  /*9a40*/  MOV R198, R166 ;  /* 0x000000a600c67202 */ /* 0x000fe20000000f00 */
[----:B------:R-:W-:Y:S01]  /*9a50*/  HMMA.16816.F32.BF16 R168, R4, R20, R116 ;  /* 0x0000001404a8723c */ /* 0x000fe20000041874 */
[----:B------:R-:W-:Y:S01]  /*9a60*/  MOV R166, R164 ;  /* 0x000000a400a67202 */ /* 0x000fe20000000f00 */
[----:B------:R-:W-:-:S06]  /*9a70*/  FADD.FTZ R25, R227, R25 ;  /* 0x00000019e3197221 */ /* 0x000fcc0000010000 */
[----:B------:R-:W-:Y:S01]  /*9a80*/  HMMA.16816.F32.BF16 R172, R4, R22, R108 ;  /* 0x0000001604ac723c */ /* 0x000fe2000004186c */
[----:B------:R-:W-:-:S07]  /*9a90*/  MOV R211, R166 ;  /* 0x000000a600d37202 */ /* 0x000fce0000000f00 */
[----:B------:R-:W-:Y:S01]  /*9aa0*/  HMMA.16816.F32.BF16 R176, R4, R12, R176 ;  /* 0x0000000c04b0723c */ /* 0x000fe200000418b0 */
[----:B------:R-:W-:-:S07]  /*9ab0*/  IMAD.MOV.U32 R225, RZ, RZ, R138 ;  /* 0x000000ffffe17224 */ /* 0x000fce00078e008a */
[----:B------:R-:W-:Y:S01]  /*9ac0*/  HMMA.16816.F32.BF16 R180, R4, R14, R180 ;  /* 0x0000000e04b4723c */ /* 0x000fe200000418b4 */
[----:B------:R-:W-:-:S07]  /*9ad0*/  MOV R221, R152 ;  /* 0x0000009800dd7202 */ /* 0x000fce0000000f00 */
[C---:B------:R-:W-:Y:S08]  /*9ae0*/  HMMA.16816.F32.BF16 R184, R4.reuse, R8, R184 ;  /* 0x0000000804b8723c */ /* 0x040ff000000418b8 */
[C---:B------:R-:W-:Y:S08]  /*9af0*/  HMMA.16816.F32.BF16 R188, R4.reuse, R10, R188 ;  /* 0x0000000a04bc723c */ /* 0x040ff000000418bc */
[C---:B------:R-:W-:Y:S08]  /*9b00*/  HMMA.16816.F32.BF16 R192, R4.reuse, R16, R192 ;  /* 0x0000001004c0723c */ /* 0x040ff000000418c0 */
[----:B------:R-:W-:Y:S01]  /*9b10*/  HMMA.16816.F32.BF16 R28, R4, R18, R104 ;  /* 0x00000012041c723c */ /* 0x000fe20000041868 */
[----:B------:R-:W-:-:S02]  /*9b20*/  F2FP.BF16.F32.PACK_AB R4, R35, R72 ;  /* 0x000000482304723e */ /* 0x000fc400000010ff */
[----:B------:R-:W-:Y:S02]  /*9b30*/  F2FP.BF16.F32.PACK_AB R5, R27, R32 ;  /* 0x000000201b05723e */ /* 0x000fe400000010ff */
[----:B------:R-:W-:Y:S02]  /*9b40*/  F2FP.BF16.F32.PACK_AB R6, R97, R73 ;  /* 0x000000496106723e */ /* 0x000fe400000010ff */
[----:B------:R-:W-:Y:S02]  /*9b50*/  F2FP.BF16.F32.PACK_AB R7, R33, R34 ;  /* 0x000000222107723e */ /* 0x000fe400000010ff */
[----:B------:R-:W-:Y:S01]  /*9b60*/  MOV R226, R139 ;  /* 0x0000008b00e27202 */ /* 0x000fe20000000f00 */
[----:B------:R-:W-:Y:S01]  /*9b70*/  FADD.FTZ R26, R197, R26 ;  /* 0x0000001ac51a7221 */ /* 0x000fe20000010000 */
[----:B------:R-:W-:Y:S01]  /*9b80*/  FADD.FTZ R24, R196, R3 ;  /* 0x00000003c4187221 */ /* 0x000fe20000010000 */
[----:B------:R-:W-:Y:S02]  /*9b90*/  MOV R227, R142 ;  /* 0x0000008e00e37202 */ /* 0x000fe40000000f00 */
[----:B------:R-:W-:Y:S01]  /*9ba0*/  HMMA.16816.F32.BF16 R48, R4, R8, R48 ;  /* 0x000000080430723c */ /* 0x000fe20000041830 */
[----:B------:R-:W-:Y:S01]  /*9bb0*/  FADD.FTZ R9, R211, R25 ;  /* 0x00000019d3097221 */ /* 0x000fe20000010000 */
        /* <DEDUP_REMOVED lines=20> */
[----:B------:R-:W-:Y:S01]  /*9d00*/  HMMA.16816.F32.BF16 R56, R4, R10, R56 ;  /* 0x0000000a0438723c */ /* 0x000fe20000041838 */
[----:B------:R-:W-:Y:S01]  /*9d10*/  MOV R162, R153 ;  /* 0x0000009900a27202 */ /* 0x000fe20000000f00 */
[----:B--2---:R-:W-:Y:S01]  /*9d20*/  FADD.FTZ R9, R128, R9 ;  /* 0x0000000980097221 */ /* 0x004fe20000010000 */
[----:B------:R-:W-:-:S02]  /*9d30*/  IMAD.MOV.U32 R86, RZ, RZ, R196 ;  /* 0x000000ffff567224 */ /* 0x000fc400078e00c4 */
[----:B------:R-:W-:Y:S01]  /*9d40*/  FADD.FTZ R10, R82, R8 ;  /* 0x00000008520a7221 */ /* 0x000fe20000010000 */
[----:B------:R-:W-:Y:S01]  /*9d50*/  IMAD.MOV.U32 R153, RZ, RZ, R156 ;  /* 0x000000ffff997224 */ /* 0x000fe200078e009c */
[----:B------:R-:W-:Y:S01]  /*9d60*/  MOV R156, R252 ;  /* 0x000000fc009c7202 */ /* 0x000fe20000000f00 */
[----:B------:R-:W-:Y:S01]  /*9d70*/  FADD.FTZ R8, R240, R3 ;  /* 0x00000003f0087221 */ /* 0x000fe20000010000 */
[----:B------:R-:W-:Y:S01]  /*9d80*/  MOV R163, R217 ;  /* 0x000000d900a37202 */ /* 0x000fe20000000f00 */
[----:B------:R-:W-:Y:S01]  /*9d90*/  FADD.FTZ R2, R87, R2 ;  /* 0x0000000257027221 */ /* 0x000fe20000010000 */
[----:B------:R-:W-:Y:S01]  /*9da0*/  MOV R252, R210 ;  /* 0x000000d200fc7202 */ /* 0x000fe20000000f00 */
[----:B------:R-:W-:Y:S01]  /*9db0*/  HMMA.16816.F32.BF16 R52, R4, R20, R52 ;  /* 0x000000140434723c */ /* 0x000fe20000041834 */
[----:B------:R-:W-:Y:S01]  /*9dc0*/  MOV R157, R216 ;  /* 0x000000d8009d7202 */ /* 0x000fe20000000f00 */
[----:B------:R-:W-:Y:S01]  /*9dd0*/  FADD.FTZ R3, R86, R9 ;  /* 0x0000000956037221 */ /* 0x000fe20000010000 */
[----:B------:R-:W-:Y:S01]  /*9de0*/  MOV R210, R212 ;  /* 0x000000d400d27202 */ /* 0x000fe20000000f00 */
[----:B------:R-:W-:Y:S01]  /*9df0*/  IMAD.MOV.U32 R212, RZ, RZ, R214 ;  /* 0x000000ffffd47224 */ /* 0x000fe200078e00d6 */
[----:B------:R-:W-:-:S03]  /*9e00*/  MOV R164, R250 ;  /* 0x000000fa00a47202 */ /* 0x000fc60000000f00 */
[C---:B------:R-:W-:Y:S01]  /*9e10*/  HMMA.16816.F32.BF16 R44, R4.reuse, R22, R44 ;  /* 0x00000016042c723c */ /* 0x040fe2000004182c */
[----:B------:R-:W-:Y:S01]  /*9e20*/  MOV R214, R198 ;  /* 0x000000c600d67202 */ /* 0x000fe20000000f00 */
[----:B------:R-:W-:Y:S01]  /*9e30*/  FADD.FTZ R2, R163, R2 ;  /* 0x00000002a3027221 */ /* 0x000fe20000010000 */
[----:B------:R-:W-:Y:S01]  /*9e40*/  MOV R91, R153 ;  /* 0x00000099005b7202 */ /* 0x000fe20000000f00 */
[----:B------:R-:W-:Y:S01]  /*9e50*/  FADD.FTZ R3, R157, R3 ;  /* 0x000000039d037221 */ /* 0x000fe20000010000 */
[----:B------:R-:W-:Y:S01]  /*9e60*/  MOV R90, R162 ;  /* 0x000000a2005a7202 */ /* 0x000fe20000000f00 */
[----:B------:R-:W-:Y:S02]  /*9e70*/  IMAD.MOV.U32 R166, RZ, RZ, R141 ;  /* 0x000000ffffa67224 */ /* 0x000fe400078e008d */
[----:B------:R-:W-:Y:S01]  /*9e80*/  HMMA.16816.F32.BF16 R40, R4, R12, R40 ;  /* 0x0000000c0428723c */ /* 0x000fe20000041828 */
[----:B------:R-:W-:Y:S01]  /*9e90*/  MOV R198, R167 ;  /* 0x000000a700c67202 */ /* 0x000fe20000000f00 */
[----:B------:R-:W-:Y:S01]  /*9ea0*/  LDSM.16.MT88.4 R136, [R136+0xb800] ;  /* 0x00b800008888783b */ /* 0x000fe20000004200 */
[----:B------:R-:W-:-:S05]  /*9eb0*/  MOV R92, R156 ;  /* 0x0000009c005c7202 */ /* 0x000fca0000000f00 */
[----:B------:R-:W-:Y:S01]  /*9ec0*/  HMMA.16816.F32.BF16 R36, R4, R14, R36 ;  /* 0x0000000e0424723c */ /* 0x000fe20000041824 */
[----:B------:R-:W-:Y:S01]  /*9ed0*/  MOV R160, R164 ;  /* 0x000000a400a07202 */ /* 0x000fe20000000f00 */
[----:B------:R-:W-:Y:S01]  /*9ee0*/  IMAD.MOV.U32 R93, RZ, RZ, R252 ;  /* 0x000000ffff5d7224 */ /* 0x000fe200078e00fc */
[----:B------:R-:W-:-:S05]  /*9ef0*/  MOV R167, R147 ;  /* 0x0000009300a77202 */ /* 0x000fca0000000f00 */
[----:B------:R-:W-:Y:S01]  /*9f00*/  HMMA.16816.F32.BF16 R64, R4, R16, R64 ;  /* 0x000000100440723c */ /* 0x000fe20000041840 */
[----:B------:R-:W-:-:S07]  /*9f10*/  MOV R164, R145 ;  /* 0x0000009100a47202 */ /* 0x000fce0000000f00 */
[----:B------:R-:W-:Y:S01]  /*9f20*/  HMMA.16816.F32.BF16 R60, R4, R18, R60 ;  /* 0x00000012043c723c */ /* 0x000fe2000004183c */
[----:B------:R-:W-:Y:S01]  /*9f30*/  FADD.FTZ R5, R158, R10 ;  /* 0x0000000a9e057221 */ /* 0x000fe20000010000 */
[----:B------:R-:W-:Y:S01]  /*9f40*/  FADD.FTZ R4, R150, R8 ;  /* 0x0000000896047221 */ /* 0x000fe20000010000 */
[----:B------:R-:W-:Y:S01]  /*9f50*/  MOV R95, R214 ;  /* 0x000000d6005f7202 */ /* 0x000fe20000000f00 */
[----:B------:R-:W-:Y:S01]  /*9f60*/  FADD.FTZ R2, R91, R2 ;  /* 0x000000025b027221 */ /* 0x000fe20000010000 */
[----:B------:R-:W-:Y:S01]  /*9f70*/  FADD.FTZ R5, R155, R5 ;  /* 0x000000059b057221 */ /* 0x000fe20000010000 */
[----:B------:R-:W-:Y:S01]  /*9f80*/  FADD.FTZ R4, R151, R4 ;  /* 0x0000000497047221 */ /* 0x000fe20000010000 */
[----:B------:R-:W-:Y:S01]  /*9f90*/  MOV R94, R210 ;  /* 0x000000d2005e7202 */ /* 0x000fe20000000f00 */
[----:B------:R-:W-:Y:S01]  /*9fa0*/  FADD.FTZ R3, R90, R3 ;  /* 0x000000035a037221 */ /* 0x000fe20000010000 */
        /* <DEDUP_REMOVED lines=14> */
[----:B------:R-:W-:Y:S02]  /*a090*/  IMAD.MOV.U32 R221, RZ, RZ, R225 ;  /* 0x000000ffffdd7224 */ /* 0x000fe400078e00e1 */
[----:B------:R-:W-:Y:S01]  /*a0a0*/  FADD.FTZ R2, R103, R2 ;  /* 0x0000000267027221 */ /* 0x000fe20000010000 */
[----:B------:R-:W-:Y:S01]  /*a0b0*/  MOV R225, R226 ;  /* 0x000000e200e17202 */ /* 0x000fe20000000f00 */
[----:B------:R-:W-:Y:S01]  /*a0c0*/  FADD.FTZ R3, R102, R3 ;  /* 0x0000000366037221 */ /* 0x000fe20000010000 */
        /* <DEDUP_REMOVED lines=57> */
[----:B------:R-:W-:-:S02]  /*a460*/  FADD.FTZ R4, R127, R4 ;  /* 0x000000047f047221 */ /* 0x000fc40000010000 */
[----:B------:R-:W3:Y:S01]  /*a470*/  LDSM.16.MT88.4 R140, [R124+0xb800] ;  /* 0x00b800007c8c783b */ /* 0x000ee20000004200 */
[----:B------:R-:W-:Y:S01]  /*a480*/  FADD.FTZ R2, R208, R2 ;  /* 0x00000002d0027221 */ /* 0x000fe20000010000 */
[----:B------:R-:W-:Y:S02]  /*a490*/  FADD.FTZ R3, R222, R3 ;  /* 0x00000003de037221 */ /* 0x000fe40000010000 */
[----:B------:R-:W4:Y:S01]  /*a4a0*/  LDSM.16.MT88.4 R12, [R71+0xb800] ;  /* 0x00b80000470c783b */ /* 0x000f220000004200 */
[----:B------:R-:W-:Y:S01]  /*a4b0*/  FADD.FTZ R5, R72, R5 ;  /* 0x0000000548057221 */ /* 0x000fe20000010000 */
[----:B------:R-:W-:Y:S01]  /*a4c0*/  FADD.FTZ R4, R32, R4 ;  /* 0x0000000420047221 */ /* 0x000fe20000010000 */
[----:B------:R-:W1:Y:S01]  /*a4d0*/  MUFU.EX2 R6, R130 ;  /* 0x0000008200067308 */ /* 0x000e620000000800 */
[----:B------:R-:W-:Y:S01]  /*a4e0*/  FADD.FTZ R2, R74, R2 ;  /* 0x000000024a027221 */ /* 0x000fe20000010000 */
        /* <DEDUP_REMOVED lines=9> */
[----:B------:R2:W5:Y:S01]  /*a580*/  LDL.LU R250, [R1+0xd0] ;  /* 0x0000d00001fa7983 */ /* 0x0005620000300800 */
[----:B------:R-:W1:Y:S01]  /*a590*/  MUFU.EX2 R16, R134 ;  /* 0x0000008600107308 */ /* 0x000e620000000800 */
[----:B------:R-:W-:Y:S01]  /*a5a0*/  FADD.FTZ R2, R76, R2 ;  /* 0x000000024c027221 */ /* 0x000fe20000010000 */
[----:B------:R-:W-:-:S02]  /*a5b0*/  FADD.FTZ R3, R79, R3 ;  /* 0x000000034f037221 */ /* 0x000fc40000010000 */
[----:B------:R-:W3:Y:S01]  /*a5c0*/  MUFU.EX2 R17, R133 ;  /* 0x0000008500117308 */ /* 0x000ee20000000800 */
[----:B------:R-:W-:Y:S01]  /*a5d0*/  FADD.FTZ R5, R97, R5 ;  /* 0x0000000561057221 */ /* 0x000fe20000010000 */
[----:B------:R-:W-:Y:S02]  /*a5e0*/  FADD.FTZ R4, R33, R4 ;  /* 0x0000000421047221 */ /* 0x000fe40000010000 */
[----:B------:R-:W2:Y:S01]  /*a5f0*/  MUFU.EX2 R18, R149 ;  /* 0x0000009500127308 */ /* 0x000ea20000000800 */
[----:B------:R-:W-:Y:S01]  /*a600*/  FADD.FTZ R2, R78, R2 ;  /* 0x000000024e027221 */ /* 0x000fe20000010000 */
[----:B------:R-:W-:Y:S02]  /*a610*/  FADD.FTZ R3, R84, R3 ;  /* 0x0000000354037221 */ /* 0x000fe40000010000 */
[----:B------:R-:W4:Y:S01]  /*a620*/  MUFU.EX2 R19, R132 ;  /* 0x0000008400137308 */ /* 0x000f220000000800 */
[----:B-1----:R-:W-:Y:S01]  /*a630*/  FADD.FTZ R5, R6, R5 ;  /* 0x0000000506057221 */ /* 0x002fe20000010000 */
[----:B------:R-:W-:-:S02]  /*a640*/  FADD.FTZ R4, R7, R4 ;  /* 0x0000000407047221 */ /* 0x000fc40000010000 */
[----:B------:R-:W1:Y:S01]  /*a650*/  MUFU.EX2 R20, R148 ;  /* 0x0000009400147308 */ /* 0x000e620000000800 */
[----:B------:R-:W-:Y:S01]  /*a660*/  FADD.FTZ R2, R121, R2 ;  /* 0x0000000279027221 */ /* 0x000fe20000010000 */
[----:B------:R-:W-:Y:S01]  /*a670*/  FADD.FTZ R3, R120, R3 ;  /* 0x0000000378037221 */ /* 0x000fe20000010000 */
[----:B------:R-:W-:Y:S01]  /*a680*/  FADD.FTZ R5, R11, R5 ;  /* 0x000000050b057221 */ /* 0x000fe20000010000 */
[----:B------:R-:W-:Y:S01]  /*a690*/  FADD.FTZ R4, R16, R4 ;  /* 0x0000000410047221 */ /* 0x000fe20000010000 */
[----:B------:R-:W-:Y:S01]  /*a6a0*/  FADD.FTZ R2, R125, R2 ;  /* 0x000000027d027221 */ /* 0x000fe20000010000 */
[----:B------:R-:W-:Y:S01]  /*a6b0*/  FADD.FTZ R3, R115, R3 ;  /* 0x0000000373037221 */ /* 0x000fe20000010000 */
[----:B---3--:R-:W-:Y:S01]  /*a6c0*/  FADD.FTZ R5, R17, R5 ;  /* 0x0000000511057221 */ /* 0x008fe20000010000 */
[----:B--2---:R-:W-:Y:S01]  /*a6d0*/  FADD.FTZ R4, R18, R4 ;  /* 0x0000000412047221 */ /* 0x004fe20000010000 */
[----:B------:R2:W5:Y:S01]  /*a6e0*/  LDL.LU R248, [R1+0xcc] ;  /* 0x0000cc0001f87983 */ /* 0x0005620000300800 */
[----:B------:R-:W-:Y:S01]  /*a6f0*/  FADD.FTZ R2, R123, R2 ;  /* 0x000000027b027221 */ /* 0x000fe20000010000 */
[----:B------:R-:W-:Y:S01]  /*a700*/  FADD.FTZ R3, R114, R3 ;  /* 0x0000000372037221 */ /* 0x000fe20000010000 */
[----:B----4-:R-:W-:Y:S01]  /*a710*/  FADD.FTZ R5, R19, R5 ;  /* 0x0000000513057221 */ /* 0x010fe20000010000 */
[----:B------:R2:W5:Y:S01]  /*a720*/  LDL.LU R247, [R1+0xc8] ;  /* 0x0000c80001f77983 */ /* 0x0005620000300800 */
[----:B------:R-:W-:Y:S01]  /*a730*/  F2FP.BF16.F32.PACK_AB R196, R115, R120 ;  /* 0x0000007873c4723e */ /* 0x000fe200000010ff */
[----:B-1----:R-:W-:Y:S01]  /*a740*/  FADD.FTZ R4, R20, R4 ;  /* 0x0000000414047221 */ /* 0x002fe20000010000 */
        /* <DEDUP_REMOVED lines=18> */
[----:B------:R2:W-:Y:S01]  /*a870*/  STL [R1+0x9c], R2 ;  /* 0x00009c0201007387 */ /* 0x0005e20000100800 */
[----:B------:R-:W1:Y:S04]  /*a880*/  S2R R240, SR_TID.X ;  /* 0x0000000000f07919 */ /* 0x000e680000002100 */
[C---:B------:R-:W-:Y:S01]  /*a890*/  HMMA.16816.F32.BF16 R176, R196.reuse, R140, R176 ;  /* 0x0000008cc4b0723c */ /* 0x040fe200000418b0 */
[----:B------:R2:W-:Y:S07]  /*a8a0*/  STL [R1+0xa0], R3 ;  /* 0x0000a00301007387 */ /* 0x0005ee0000100800 */
        /* <DEDUP_REMOVED lines=10> */
[----:B------:R-:W-:Y:S01]  /*a950*/  HMMA.16816.F32.BF16 R152, R148, R12, R64 ;  /* 0x0000000c9498723c */ /* 0x000fe20000041840 */
[----:B------:R-:W-:-:S07]  /*a960*/  UISETP.GT.AND UP0, UPT, UR9, UR16, UPT ;  /* 0x000000100900728c */ /* 0x000fce000bf04270 */
[-C--:B------:R-:W-:Y:S08]  /*a970*/  HMMA.16816.F32.BF16 R196, R196, R14.reuse, R28 ;  /* 0x0000000ec4c4723c */ /* 0x080ff0000004181c */
[----:B------:R-:W-:Y:S01]  /*a980*/  HMMA.16816.F32.BF16 R148, R148, R14, R60 ;  /* 0x0000000e9494723c */ /* 0x000fe2000004183c */
[----:B------:R-:W-:Y:S01]  /*a990*/  MOV R238, 0x20 ;  /* 0x0000002000ee7802 */ /* 0x000fe20000000f00 */
[----:B------:R-:W-:-:S03]  /*a9a0*/  NOP ;  /* 0x0000000000007918 */ /* 0x000fc60000000000 */
[----:B-12---:R-:W-:-:S15]  /*a9b0*/  BRA.U !UP0, `(.L_x_632) ;  /* 0x0000009108e47547 */ /* 0x006fde000b800000 */
[----:B------:R-:W2:Y:S01]  /*a9c0*/  LDL R210, [R1+0xb0] ;  /* 0x0000b00001d27983 */ /* 0x000ea20000100800 */
[----:B------:R-:W1:Y:S03]  /*a9d0*/  LDC.64 R2, c[0x0][0x3c0] ;  /* 0x0000f000ff027b82 */ /* 0x000e660000000a00 */
[----:B------:R-:W3:Y:S04]  /*a9e0*/  LDL R212, [R1+0x58] ;  /* 0x0000580001d47983 */ /* 0x000ee80000100800 */
[----:B------:R-:W4:Y:S01]  /*a9f0*/  LDL R214, [R1+0x54] ;  /* 0x0000540001d67983 */ /* 0x000f220000100800 */
[----:B------:R-:W-:Y:S01]  /*aa00*/  UIADD3 UR6, UPT, UPT, UR4, -0x2, URZ ;  /* 0xfffffffe04067890 */ /* 0x000fe2000fffe0ff */
[----:B------:R-:W-:-:S04]  /*aa10*/  DEPBAR.LE SB0, 0x0 ;  /* 0x000080000000791a */ /* 0x000fc80000000000 */
[----:B------:R-:W-:Y:S01]  /*aa20*/  SEL R71, R238, 0xffffffe0, !P2 ;  /* 0xffffffe0ee477807 */ /* 0x000fe20005000000 */
[----:B------:R-:W-:Y:S04]  /*aa30*/  STL [R1+0xfc], R151 ;  /* 0x0000fc9701007387 */ /* 0x000fe80000100800 */
[----:B------:R-:W-:Y:S04]  /*aa40*/  STL [R1+0xf8], R150 ;  /* 0x0000f89601007387 */ /* 0x000fe80000100800 */
[----:B------:R-:W-:Y:S01]  /*aa50*/  STL [R1+0xf4], R149 ;  /* 0x0000f49501007387 */ /* 0x000fe20000100800 */
[C---:B-1----:R-:W-:Y:S01]  /*aa60*/  IMAD.WIDE.U32 R4, R2.reuse, UR6, RZ ;  /* 0x0000000602047c25 */ /* 0x042fe2000f8e00ff */
[----:B------:R-:W-:-:S02]  /*aa70*/  SHF.L.U64.HI R8, R2, 0x4, R3 ;  /* 0x0000000402087819 */ /* 0x000fc40000010203 */
[----:B------:R-:W-:Y:S01]  /*aa80*/  STL [R1+0xf0], R148 ;  /* 0x0000f09401007387 */ /* 0x000fe20000100800 */
[C---:B------:R-:W-:Y:S01]  /*aa90*/  SHF.L.U64.HI R19, R2.reuse, 0x5, R3 ;  /* 0x0000000502137819 */ /* 0x040fe20000010203 */
[C---:B------:R-:W-:Y:S02]  /*aaa0*/  IMAD.SHL.U32 R9, R2.reuse, 0x10, RZ ;  /* 0x0000001002097824 */ /* 0x040fe400078e00ff */
[----:B------:R-:W-:Y:S01]  /*aab0*/  IMAD R10, R3, UR6, R5 ;  /* 0x00000006030a7c24 */ /* 0x000fe2000f8e0205 */
[----:B------:R-:W-:Y:S01]  /*aac0*/  STL [R1+0xec], R147 ;  /* 0x0000ec9301007387 */ /* 0x000fe20000100800 */
[----:B------:R-:W-:Y:S01]  /*aad0*/  IMAD.SHL.U32 R11, R2, 0x20, RZ ;  /* 0x00000020020b7824 */ /* 0x000fe200078e00ff */
[----:B------:R-:W-:Y:S01]  /*aae0*/  BAR.SYNC.DEFER_BLOCKING 0x0 ;  /* 0x0000000000007b1d */ /* 0x000fe20000010000 */
[----:B------:R-:W-:-:S04]  /*aaf0*/  LEA R5, P0, R4, R9, 0x7 ;  /* 0x0000000904057211 */ /* 0x000fc800078038ff */
[----:B------:R-:W-:Y:S02]  /*ab00*/  LEA.HI.X R6, R4, R8, R10, 0x7, P0 ;  /* 0x0000000804067211 */ /* 0x000fe400000f3c0a */
[C---:B------:R-:W-:Y:S01]  /*ab10*/  LEA R7, P0, R2.reuse, R5, 0x6 ;  /* 0x0000000502077211 */ /* 0x040fe200078030ff */
[----:B------:R-:W-:Y:S03]  /*ab20*/  STL [R1+0xe8], R146 ;  /* 0x0000e89201007387 */ /* 0x000fe60000100800 */
[----:B------:R-:W-:Y:S01]  /*ab30*/  LEA.HI.X R3, R2, R6, R3, 0x6, P0 ;  /* 0x0000000602037211 */ /* 0x000fe200000f3403 */
        /* <DEDUP_REMOVED lines=10> */
[----:B-----5:R-:W-:Y:S04]  /*abe0*/  STL [R1+0xbc], R83 ;  /* 0x0000bc5301007387 */ /* 0x020fe80000100800 */
[----:B------:R-:W-:Y:S04]  /*abf0*/  STL [R1+0xb8], R82 ;  /* 0x0000b85201007387 */ /* 0x000fe80000100800 */
[----:B------:R-:W-:Y:S01]  /*ac00*/  STL [R1+0xb4], R68 ;  /* 0x0000b44401007387 */ /* 0x000fe20000100800 */
[----:B--2---:R-:W-:-:S02]  /*ac10*/  LOP3.LUT R250, R210, 0x1f8, RZ, 0xc0, !PT ;  /* 0x000001f8d2fa7812 */ /* 0x004fc400078ec0ff */
[----:B---3--:R-:W-:Y:S02]  /*ac20*/  LEA R12, P3, R4, R212, 0x8 ;  /* 0x000000d4040c7211 */ /* 0x008fe400078640ff */
[----:B------:R-:W-:Y:S02]  /*ac30*/  LOP3.LUT R250, R250, 0x38, R240, 0x78, !PT ;  /* 0x00000038fafa7812 */ /* 0x000fe400078e78f0 */
[----:B----4-:R-:W-:Y:S02]  /*ac40*/  LEA.HI.X R13, R4, R214, R10, 0x8, P3 ;  /* 0x000000d6040d7211 */ /* 0x010fe400018f440a */
[C---:B------:R-:W-:Y:S02]  /*ac50*/  IADD3 R4, P0, PT, R5.reuse, R9, RZ ;  /* 0x0000000905047210 */ /* 0x040fe40007f1e0ff */
[----:B------:R-:W-:Y:S02]  /*ac60*/  LOP3.LUT R250, R250, 0x1e00, R210, 0xf8, !PT ;  /* 0x00001e00fafa7812 */ /* 0x000fe400078ef8d2 */
[----:B------:R-:W-:Y:S01]  /*ac70*/  LEA R16, P4, R5, R212, 0x1 ;  /* 0x000000d405107211 */ /* 0x000fe200078808ff */
[----:B------:R-:W-:Y:S01]  /*ac80*/  IMAD.X R10, R6, 0x1, R8, P0 ;  /* 0x00000001060a7824 */ /* 0x000fe200000e0608 */
[----:B------:R-:W-:-:S02]  /*ac90*/  LEA R250, R250, UR5, 0x1 ;  /* 0x00000005fafa7c11 */ /* 0x000fc4000f8e08ff */
[----:B------:R-:W-:Y:S02]  /*aca0*/  IADD3 R2, P0, PT, R11, R5, RZ ;  /* 0x000000050b027210 */ /* 0x000fe40007f1e0ff */
[C---:B------:R-:W-:Y:S01]  /*acb0*/  LEA R14, P3, R4.reuse, R212, 0x1 ;  /* 0x000000d4040e7211 */ /* 0x040fe200078608ff */
[----:B------:R-:W-:Y:S01]  /*acc0*/  @!PT LDS RZ, [RZ] ;  /* 0x00000000fffff984 */ /* 0x000fe20000000800 */
[----:B------:R-:W-:Y:S01]  /*acd0*/  @!PT LDS RZ, [RZ] ;  /* 0x00000000fffff984 */ /* 0x000fe20000000800 */
[----:B------:R-:W-:Y:S01]  /*ace0*/  @!PT LDS RZ, [RZ] ;  /* 0x00000000fffff984 */ /* 0x000fe20000000800 */
[----:B------:R1:W-:Y:S01]  /*acf0*/  LDGSTS.E.BYPASS.LTC128B.128 [R250+0x8000], desc[UR20][R12.64] ;  /* 0x080000000cfa7fae */ /* 0x0003e2000b981a14 */
[-CC-:B------:R-:W-:Y:S01]  /*ad00*/  LEA.HI.X R17, R5, R214.reuse, R6.reuse, 0x1, P4 ;  /* 0x000000d605117211 */ /* 0x180fe200020f0c06 */
[----:B------:R-:W-:Y:S01]  /*ad10*/  IMAD.X R6, R19, 0x1, R6, P0 ;  /* 0x0000000113067824 */ /* 0x000fe200000e0606 */
[----:B------:R-:W-:Y:S02]  /*ad20*/  LEA.HI.X R15, R4, R214, R10, 0x1, P3 ;  /* 0x000000d6040f7211 */ /* 0x000fe400018f0c0a */
[----:B------:R-:W-:Y:S01]  /*ad30*/  IADD3 R18, P5, PT, R2, R9, RZ ;  /* 0x0000000902127210 */ /* 0x000fe20007fbe0ff */
[----:B------:R-:W-:Y:S01]  /*ad40*/  LDGSTS.E.BYPASS.LTC128B.128 [R250+0x8800], desc[UR20][R16.64] ;  /* 0x0880000010fa7fae */ /* 0x000fe2000b981a14 */
[----:B------:R-:W-:-:S02]  /*ad50*/  LEA R10, P4, R7, R212, 0x1 ;  /* 0x000000d4070a7211 */ /* 0x000fc400078808ff */
[----:B------:R-:W-:Y:S01]  /*ad60*/  IADD3 R5, P3, PT, R7, R9, RZ ;  /* 0x0000000907057210 */ /* 0x000fe20007f7e0ff */
[--C-:B------:R-:W-:Y:S01]  /*ad70*/  IMAD.X R20, R6, 0x1, R8.reuse, P5 ;  /* 0x0000000106147824 */ /* 0x100fe200028e0608 */
[----:B------:R-:W-:Y:S03]  /*ad80*/  LDGSTS.E.BYPASS.LTC128B.128 [R250+0x9000], desc[UR20][R14.64] ;  /* 0x090000000efa7fae */ /* 0x000fe6000b981a14 */
[----:B------:R-:W-:Y:S01]  /*ad90*/  IMAD.X R8, R3, 0x1, R8, P3 ;  /* 0x0000000103087824 */ /* 0x000fe200018e0608 */
[----:B------:R-:W-:-:S04]  /*ada0*/  LEA R4, P3, R5, R212, 0x1 ;  /* 0x000000d405047211 */ /* 0x000fc800078608ff */
[----:B------:R-:W-:Y:S02]  /*adb0*/  LEA.HI.X R5, R5, R214, R8, 0x1, P3 ;  /* 0x000000d605057211 */ /* 0x000fe400018f0c08 */
[----:B-1----:R-:W-:-:S04]  /*adc0*/  LEA R12, P0, R2, R212, 0x1 ;  /* 0x000000d4020c7211 */ /* 0x002fc800078008ff */
[-C--:B------:R-:W-:Y:S02]  /*add0*/  LEA.HI.X R13, R2, R214.reuse, R6, 0x1, P0 ;  /* 0x000000d6020d7211 */ /* 0x080fe400000f0c06 */
[C---:B------:R-:W-:Y:S02]  /*ade0*/  IADD3 R9, P0, PT, R7.reuse, R11, RZ ;  /* 0x0000000b07097210 */ /* 0x040fe40007f1e0ff */
[----:B------:R-:W-:Y:S01]  /*adf0*/  LEA.HI.X R11, R7, R214, R3, 0x1, P4 ;  /* 0x000000d6070b7211 */ /* 0x000fe200020f0c03 */
[----:B------:R-:W-:Y:S01]  /*ae00*/  LDGSTS.E.BYPASS.LTC128B.128 [R250+0x9800], desc[UR20][R12.64] ;  /* 0x098000000cfa7fae */ /* 0x000fe2000b981a14 */
[CC--:B------:R-:W-:Y:S01]  /*ae10*/  LEA R6, P4, R18.reuse, R212.reuse, 0x1 ;  /* 0x000000d412067211 */ /* 0x0c0fe200078808ff */
[----:B------:R-:W-:Y:S01]  /*ae20*/  IMAD.X R3, R3, 0x1, R19, P0 ;  /* 0x0000000103037824 */ /* 0x000fe200000e0613 */
[----:B------:R-:W-:Y:S02]  /*ae30*/  LEA R2, P0, R9, R212, 0x1 ;  /* 0x000000d409027211 */ /* 0x000fe400078008ff */
[----:B------:R-:W-:-:S02]  /*ae40*/  LEA.HI.X R7, R18, R214, R20, 0x1, P4 ;  /* 0x000000d612077211 */ /* 0x000fc400020f0c14 */
[----:B------:R-:W-:-:S03]  /*ae50*/  LEA.HI.X R3, R9, R214, R3, 0x1, P0 ;  /* 0x000000d609037211 */ /* 0x000fc600000f0c03 */
[----:B------:R-:W-:Y:S04]  /*ae60*/  LDGSTS.E.BYPASS.LTC128B.128 [R250+0xa000], desc[UR20][R6.64] ;  /* 0x0a00000006fa7fae */ /* 0x000fe8000b981a14 */
[----:B------:R1:W-:Y:S04]  /*ae70*/  LDGSTS.E.BYPASS.LTC128B.128 [R250+0xa800], desc[UR20][R10.64] ;  /* 0x0a8000000afa7fae */ /* 0x0003e8000b981a14 */
[----:B------:R-:W-:Y:S04]  /*ae80*/  LDGSTS.E.BYPASS.LTC128B.128 [R250+0xb000], desc[UR20][R4.64] ;  /* 0x0b00000004fa7fae */ /* 0x000fe8000b981a14 */
[----:B------:R2:W-:Y:S04]  /*ae90*/  LDGSTS.E.BYPASS.LTC128B.128 [R250+0xb800], desc[UR20][R2.64] ;  /* 0x0b80000002fa7fae */ /* 0x0005e8000b981a14 */
[----:B------:R-:W-:Y:S04]  /*aea0*/  LDSM.16.M88.4 R56, [R228+0x5000] ;  /* 0x00500000e438783b */ /* 0x000fe80000000200 */
[----:B------:R-:W-:Y:S04]  /*aeb0*/  LDSM.16.M88.4 R52, [R228+0x5800] ;  /* 0x00580000e434783b */ /* 0x000fe80000000200 */
[----:B------:R-:W-:Y:S04]  /*aec0*/  LDSM.16.M88.4 R48, [R228+0x6000] ;  /* 0x00600000e430783b */ /* 0x000fe80000000200 */
[----:B------:R-:W-:Y:S04]  /*aed0*/  LDSM.16.M88.4 R44, [R228+0x6800] ;  /* 0x00680000e42c783b */ /* 0x000fe80000000200 */
[----:B-1----:R-:W1:Y:S04]  /*aee0*/  LDSM.16.M88.4 R8, [R234+0x2000] ;  /* 0x00200000ea08783b */ /* 0x002e680000000200 */
[----:B------:R-:W-:Y:S01]  /*aef0*/  LDSM.16.M88.4 R40, [R228+0x7000] ;  /* 0x00700000e428783b */ /* 0x000fe20000000200 */
[----:B--2---:R-:W-:-:S03]  /*af00*/  IMAD.IADD R2, R228, 0x1, R71 ;  /* 0x00000001e4027824 */ /* 0x004fc600078e0247 */
[----:B------:R-:W-:Y:S01]  /*af10*/  LDSM.16.M88.4 R36, [R228+0x7800] ;  /* 0x00780000e424783b */ /* 0x000fe20000000200 */
[----:B------:R-:W-:-:S03]  /*af20*/  IMAD.IADD R3, R234, 0x1, R71 ;  /* 0x00000001ea037824 */ /* 0x000fc600078e0247 */
[----:B------:R-:W-:Y:S04]  /*af30*/  LDSM.16.M88.4 R24, [R2+0x5000] ;  /* 0x005000000218783b */ /* 0x000fe80000000200 */
[----:B------:R-:W2:Y:S04]  /*af40*/  LDSM.16.M88.4 R4, [R3+0x2000] ;  /* 0x002000000304783b */ /* 0x000ea80000000200 */
[----:B------:R-:W3:Y:S04]  /*af50*/  LDSM.16.M88.4 R20, [R2+0x5800] ;  /* 0x005800000214783b */ /* 0x000ee80000000200 */
[----:B------:R-:W4:Y:S04]  /*af60*/  LDSM.16.M88.4 R16, [R2+0x6000] ;  /* 0x006000000210783b */ /* 0x000f280000000200 */
[----:B------:R-:W-:Y:S04]  /*af70*/  LDSM.16.M88.4 R72, [R2+0x6800] ;  /* 0x006800000248783b */ /* 0x000fe80000000200 */
[----:B------:R-:W-:Y:S04]  /*af80*/  LDSM.16.M88.4 R84, [R2+0x7000] ;  /* 0x007000000254783b */ /* 0x000fe80000000200 */
[----:B------:R-:W-:Y:S01]  /*af90*/  LDSM.16.M88.4 R76, [R2+0x7800] ;  /* 0x00780000024c783b */ /* 0x000fe20000000200 */
[C---:B-1----:R-:W-:Y:S03]  /*afa0*/  HMMA.16816.F32.BF16 R92, R8.reuse, R56, RZ ;  /* 0x00000038085c723c */ /* 0x042fe600000418ff */
[----:B------:R-:W1:Y:S04]  /*afb0*/  LDSM.16.M88.4 R64, [R228+0x4000] ;  /* 0x00400000e440783b */ /* 0x000e680000000200 */
[----:B------:R-:W1:Y:S01]  /*afc0*/  LDSM.16.M88.4 R60, [R228+0x4800] ;  /* 0x00480000e43c783b */ /* 0x000e620000000200 */
[C---:B------:R-:W-:Y:S03]  /*afd0*/  HMMA.16816.F32.BF16 R216, R8.reuse, R52, RZ ;  /* 0x0000003408d8723c */ /* 0x040fe600000418ff */
[----:B------:R-:W1:Y:S04]  /*afe0*/  LDSM.16.M88.4 R32, [R2+0x4000] ;  /* 0x004000000220783b */ /* 0x000e680000000200 */
[----:B------:R-:W1:Y:S01]  /*aff0*/  LDSM.16.M88.4 R28, [R2+0x4800] ;  /* 0x00480000021c783b */ /* 0x000e620000000200 */
[----:B------:R-:W-:Y:S03]  /*b000*/  HMMA.16816.F32.BF16 R132, R8, R48, RZ ;  /* 0x000000300884723c */ /* 0x000fe600000418ff */
[----:B------:R-:W1:Y:S04]  /*b010*/  LDSM.16.M88.4 R12, [R234] ;  /* 0x00000000ea0c783b */ /* 0x000e680000000200 */
[----:B------:R-:W0:Y:S01]  /*b020*/  LDGDEPBAR ;  /* 0x00000000000079af */ /* 0x000e220000000000 */
[C---:B--2---:R-:W-:Y:S08]  /*b030*/  HMMA.16816.F32.BF16 R136, R4.reuse, R24, R92 ;  /* 0x000000180488723c */ /* 0x044ff0000004185c */
[----:B---3--:R-:W-:Y:S08]  /*b040*/  HMMA.16816.F32.BF16 R92, R4, R20, R216 ;  /* 0x00000014045c723c */ /* 0x008ff000000418d8 */
[----:B------:R-:W-:Y:S03]  /*b050*/  HMMA.16816.F32.BF16 R120, R8, R44, RZ ;  /* 0x0000002c0878723c */ /* 0x000fe600000418ff */
[----:B------:R-:W-:-:S02]  /*b060*/  IMAD.MOV.U32 R236, RZ, RZ, R136 ;  /* 0x000000ffffec7224 */ /* 0x000fc400078e0088 */
[----:B------:R-:W-:Y:S02]  /*b070*/  IMAD.MOV.U32 R237, RZ, RZ, R139 ;  /* 0x000000ffffed7224 */ /* 0x000fe400078e008b */
[----:B------:R-:W-:Y:S01]  /*b080*/  IMAD.MOV.U32 R239, RZ, RZ, R137 ;  /* 0x000000ffffef7224 */ /* 0x000fe200078e0089 */
[C---:B------:R-:W-:Y:S01]  /*b090*/  HMMA.16816.F32.BF16 R112, R8.reuse, R40, RZ ;  /* 0x000000280870723c */ /* 0x040fe200000418ff */
[----:B------:R-:W-:Y:S02]  /*b0a0*/  IMAD.MOV.U32 R238, RZ, RZ, R138 ;  /* 0x000000ffffee7224 */ /* 0x000fe400078e008a */
[----:B------:R-:W-:Y:S02]  /*b0b0*/  IMAD.MOV.U32 R149, RZ, RZ, R92 ;  /* 0x000000ffff957224 */ /* 0x000fe400078e005c */
[----:B------:R-:W-:Y:S02]  /*b0c0*/  IMAD.MOV.U32 R148, RZ, RZ, R93 ;  /* 0x000000ffff947224 */ /* 0x000fe400078e005d */
[----:B------:R-:W-:Y:S01]  /*b0d0*/  IMAD.MOV.U32 R147, RZ, RZ, R94 ;  /* 0x000000ffff937224 */ /* 0x000fe200078e005e */
[----:B------:R-:W-:Y:S01]  /*b0e0*/  HMMA.16816.F32.BF16 R104, R8, R36, RZ ;  /* 0x000000240868723c */ /* 0x000fe200000418ff */
[----:B------:R-:W-:-:S07]  /*b0f0*/  IMAD.MOV.U32 R146, RZ, RZ, R95 ;  /* 0x000000ffff927224 */ /* 0x000fce00078e005f */
[----:B----4-:R-:W-:Y:S08]  /*b100*/  HMMA.16816.F32.BF16 R92, R4, R16, R132 ;  /* 0x00000010045c723c */ /* 0x010ff00000041884 */
[C---:B------:R-:W-:Y:S08]  /*b110*/  HMMA.16816.F32.BF16 R124, R8.reuse, R50, RZ ;  /* 0x00000032087c723c */ /* 0x040ff000000418ff */
[----:B------:R-:W-:Y:S03]  /*b120*/  HMMA.16816.F32.BF16 R116, R8, R46, RZ ;  /* 0x0000002e0874723c */ /* 0x000fe600000418ff */
[----:B------:R-:W-:-:S02]  /*b130*/  IMAD.MOV.U32 R145, RZ, RZ, R92 ;  /* 0x000000ffff917224 */ /* 0x000fc400078e005c */
[----:B------:R-:W-:Y:S02]  /*b140*/  IMAD.MOV.U32 R144, RZ, RZ, R93 ;  /* 0x000000ffff907224 */ /* 0x000fe400078e005d */
[----:B------:R-:W-:Y:S01]  /*b150*/  IMAD.MOV.U32 R143, RZ, RZ, R94 ;  /* 0x000000ffff8f7224 */ /* 0x000fe200078e005e */
[----:B-1----:R-:W-:Y:S01]  /*b160*/  HMMA.16816.F32.BF16 R100, R8, R64, RZ ;  /* 0x000000400864723c */ /* 0x002fe200000418ff */
[----:B------:R-:W-:-:S07]  /*b170*/  IMAD.MOV.U32 R142, RZ, RZ, R95 ;  /* 0x000000ffff8e7224 */ /* 0x000fce00078e005f */
[----:B------:R-:W-:Y:S08]  /*b180*/  HMMA.16816.F32.BF16 R92, R4, R72, R120 ;  /* 0x00000048045c723c */ /* 0x000ff00000041878 */
[C---:B------:R-:W-:Y:S08]  /*b190*/  HMMA.16816.F32.BF16 R96, R8.reuse, R60, RZ ;  /* 0x0000003c0860723c */ /* 0x040ff000000418ff */
[----:B------:R-:W-:Y:S03]  /*b1a0*/  HMMA.16816.F32.BF16 R212, R8, R66, RZ ;  /* 0x0000004208d4723c */ /* 0x000fe600000418ff */
[----:B------:R-:W-:-:S02]  /*b1b0*/  IMAD.MOV.U32 R219, RZ, RZ, R92 ;  /* 0x000000ffffdb7224 */ /* 0x000fc400078e005c */
[----:B------:R-:W-:Y:S02]  /*b1c0*/  IMAD.MOV.U32 R218, RZ, RZ, R93 ;  /* 0x000000ffffda7224 */ /* 0x000fe400078e005d */
[----:B------:R-:W-:Y:S01]  /*b1d0*/  IMAD.MOV.U32 R217, RZ, RZ, R94 ;  /* 0x000000ffffd97224 */ /* 0x000fe200078e005e */
[----:B------:R-:W-:Y:S01]  /*b1e0*/  HMMA.16816.F32.BF16 R208, R8, R62, RZ ;  /* 0x0000003e08d0723c */ /* 0x000fe200000418ff */
        /* <DEDUP_REMOVED lines=10> */
[----:B------:R-:W-:Y:S01]  /*b290*/  HMMA.16816.F32.BF16 R88, R8, R38, RZ ;  /* 0x000000260858723c */ /* 0x000fe200000418ff */
[----:B------:R-:W1:Y:S07]  /*b2a0*/  LDSM.16.M88.4 R8, [R3] ;  /* 0x000000000308783b */ /* 0x000e6e0000000200 */
[----:B------:R-:W-:Y:S03]  /*b2b0*/  HMMA.16816.F32.BF16 R220, R4, R32, R100 ;  /* 0x0000002004dc723c */ /* 0x000fe60000041864 */
[----:B------:R-:W-:-:S02]  /*b2c0*/  IMAD.MOV.U32 R136, RZ, RZ, R93 ;  /* 0x000000ffff887224 */ /* 0x000fc400078e005d */
[----:B------:R-:W-:Y:S02]  /*b2d0*/  IMAD.MOV.U32 R131, RZ, RZ, R94 ;  /* 0x000000ffff837224 */ /* 0x000fe400078e005e */
[----:B------:R-:W-:Y:S01]  /*b2e0*/  IMAD.MOV.U32 R130, RZ, RZ, R95 ;  /* 0x000000ffff827224 */ /* 0x000fe200078e005f */
[----:B------:R-:W-:Y:S01]  /*b2f0*/  HMMA.16816.F32.BF16 R228, R4, R28, R96 ;  /* 0x0000001c04e4723c */ /* 0x000fe20000041860 */
[----:B------:R-:W-:-:S07]  /*b300*/  IMAD.MOV.U32 R129, RZ, RZ, R92 ;  /* 0x000000ffff817224 */ /* 0x000fce00078e005c */
[C---:B------:R-:W-:Y:S08]  /*b310*/  HMMA.16816.F32.BF16 R92, R4.reuse, R18, R124 ;  /* 0x00000012045c723c */ /* 0x040ff0000004187c */
[C---:B------:R-:W-:Y:S08]  /*b320*/  HMMA.16816.F32.BF16 R212, R4.reuse, R34, R212 ;  /* 0x0000002204d4723c */ /* 0x040ff000000418d4 */
[----:B------:R-:W-:Y:S03]  /*b330*/  HMMA.16816.F32.BF16 R208, R4, R30, R208 ;  /* 0x0000001e04d0723c */ /* 0x000fe600000418d0 */
[----:B------:R-:W-:-:S02]  /*b340*/  IMAD.MOV.U32 R141, RZ, RZ, R92 ;  /* 0x000000ffff8d7224 */ /* 0x000fc400078e005c */
[----:B------:R-:W-:Y:S02]  /*b350*/  IMAD.MOV.U32 R140, RZ, RZ, R93 ;  /* 0x000000ffff8c7224 */ /* 0x000fe400078e005d */
[----:B------:R-:W-:Y:S01]  /*b360*/  IMAD.MOV.U32 R139, RZ, RZ, R94 ;  /* 0x000000ffff8b7224 */ /* 0x000fe200078e005e */
[----:B------:R-:W-:Y:S01]  /*b370*/  HMMA.16816.F32.BF16 R204, R4, R26, R204 ;  /* 0x0000001a04cc723c */ /* 0x000fe200000418cc */
[----:B------:R-:W-:-:S07]  /*b380*/  IMAD.MOV.U32 R240, RZ, RZ, R95 ;  /* 0x000000fffff07224 */ /* 0x000fce00078e005f */
[C---:B------:R-:W-:Y:S08]  /*b390*/  HMMA.16816.F32.BF16 R92, R4.reuse, R74, R116 ;  /* 0x0000004a045c723c */ /* 0x040ff00000041874 */
[----:B------:R-:W-:Y:S08]  /*b3a0*/  HMMA.16816.F32.BF16 R132, R4, R22, R200 ;  /* 0x000000160484723c */ /* 0x000ff000000418c8 */
[----:B------:R-:W-:Y:S03]  /*b3b0*/  HMMA.16816.F32.BF16 R96, R12, R64, RZ ;  /* 0x000000400c60723c */ /* 0x000fe600000418ff */
[----:B------:R-:W-:-:S02]  /*b3c0*/  IMAD.MOV.U32 R127, RZ, RZ, R93 ;  /* 0x000000ffff7f7224 */ /* 0x000fc400078e005d */
[----:B------:R-:W-:Y:S02]  /*b3d0*/  IMAD.MOV.U32 R126, RZ, RZ, R94 ;  /* 0x000000ffff7e7224 */ /* 0x000fe400078e005e */
[----:B------:R-:W-:Y:S01]  /*b3e0*/  IMAD.MOV.U32 R125, RZ, RZ, R95 ;  /* 0x000000ffff7d7224 */ /* 0x000fe200078e005f */
[----:B------:R-:W-:Y:S01]  /*b3f0*/  HMMA.16816.F32.BF16 R104, R12, R38, RZ ;  /* 0x000000260c68723c */ /* 0x000fe200000418ff */
[----:B------:R-:W-:-:S07]  /*b400*/  IMAD.MOV.U32 R124, RZ, RZ, R92 ;  /* 0x000000ffff7c7224 */ /* 0x000fce00078e005c */
[C---:B------:R-:W-:Y:S08]  /*b410*/  HMMA.16816.F32.BF16 R92, R4.reuse, R86, R108 ;  /* 0x00000056045c723c */ /* 0x040ff0000004186c */
[----:B------:R-:W-:Y:S08]  /*b420*/  HMMA.16816.F32.BF16 R4, R4, R78, R88 ;  /* 0x0000004e0404723c */ /* 0x000ff00000041858 */
[----:B------:R-:W-:Y:S03]  /*b430*/  HMMA.16816.F32.BF16 R88, R12, R56, RZ ;  /* 0x000000380c58723c */ /* 0x000fe600000418ff */
[----:B------:R-:W-:-:S02]  /*b440*/  IMAD.MOV.U32 R203, RZ, RZ, R94 ;  /* 0x000000ffffcb7224 */ /* 0x000fc400078e005e */
[----:B------:R-:W-:Y:S02]  /*b450*/  IMAD.MOV.U32 R202, RZ, RZ, R93 ;  /* 0x000000ffffca7224 */ /* 0x000fe400078e005d */
[----:B------:R-:W-:Y:S01]  /*b460*/  IMAD.MOV.U32 R201, RZ, RZ, R95 ;  /* 0x000000ffffc97224 */ /* 0x000fe200078e005f */
[----:B-1----:R-:W-:Y:S01]  /*b470*/  HMMA.16816.F32.BF16 R116, R8, R32, R96 ;  /* 0x000000200874723c */ /* 0x002fe20000041860 */
[----:B------:R-:W-:Y:S02]  /*b480*/  IMAD.MOV.U32 R200, RZ, RZ, R92 ;  /* 0x000000ffffc87224 */ /* 0x000fe400078e005c */
[----:B------:R-:W-:Y:S02]  /*b490*/  IMAD.MOV.U32 R226, RZ, RZ, R5 ;  /* 0x000000ffffe27224 */ /* 0x000fe400078e0005 */
[----:B------:R-:W-:Y:S02]  /*b4a0*/  IMAD.MOV.U32 R225, RZ, RZ, R6 ;  /* 0x000000ffffe17224 */ /* 0x000fe400078e0006 */
[----:B------:R-:W-:Y:S01]  /*b4b0*/  IMAD.MOV.U32 R224, RZ, RZ, R7 ;  /* 0x000000ffffe07224 */ /* 0x000fe200078e0007 */
[----:B------:R-:W-:Y:S01]  /*b4c0*/  HMMA.16816.F32.BF16 R96, R12, R58, RZ ;  /* 0x0000003a0c60723c */ /* 0x000fe200000418ff */
[----:B------:R-:W-:-:S07]  /*b4d0*/  IMAD.MOV.U32 R2, RZ, RZ, R4 ;  /* 0x000000ffff027224 */ /* 0x000fce00078e0004 */
[C---:B------:R-:W-:Y:S08]  /*b4e0*/  HMMA.16816.F32.BF16 R4, R12.reuse, R52, RZ ;  /* 0x000000340c04723c */ /* 0x040ff000000418ff */
[----:B------:R-:W-:Y:S08]  /*b4f0*/  HMMA.16816.F32.BF16 R56, R12, R44, RZ ;  /* 0x0000002c0c38723c */ /* 0x000ff000000418ff */
[C---:B------:R-:W-:Y:S08]  /*b500*/  HMMA.16816.F32.BF16 R120, R8.reuse, R24, R88 ;  /* 0x000000180878723c */ /* 0x040ff00000041858 */
[----:B------:R-:W-:Y:S08]  /*b510*/  HMMA.16816.F32.BF16 R100, R8, R20, R4 ;  /* 0x000000140864723c */ /* 0x000ff00000041804 */
[----:B------:R-:W-:Y:S08]  /*b520*/  HMMA.16816.F32.BF16 R4, R12, R36, RZ ;  /* 0x000000240c04723c */ /* 0x000ff000000418ff */
[----:B------:R-:W-:Y:S01]  /*b530*/  HMMA.16816.F32.BF16 R36, R8, R72, R56 ;  /* 0x000000480824723c */ /* 0x000fe20000041838 */
[----:B------:R-:W-:-:S02]  /*b540*/  IMAD.MOV.U32 R73, RZ, RZ, R203 ;  /* 0x000000ffff497224 */ /* 0x000fc400078e00cb */
[----:B------:R-:W-:Y:S02]  /*b550*/  IMAD.MOV.U32 R25, RZ, RZ, R101 ;  /* 0x000000ffff197224 */ /* 0x000fe400078e0065 */
[----:B------:R-:W-:Y:S02]  /*b560*/  IMAD.MOV.U32 R24, RZ, RZ, R102 ;  /* 0x000000ffff187224 */ /* 0x000fe400078e0066 */
[----:B------:R-:W-:Y:S01]  /*b570*/  IMAD.MOV.U32 R21, RZ, RZ, R103 ;  /* 0x000000ffff157224 */ /* 0x000fe200078e0067 */
[----:B------:R-:W-:Y:S01]  /*b580*/  HMMA.16816.F32.BF16 R92, R12, R60, RZ ;  /* 0x0000003c0c5c723c */ /* 0x000fe200000418ff */
[----:B------:R-:W-:Y:S02]  /*b590*/  IMAD.MOV.U32 R20, RZ, RZ, R100 ;  /* 0x000000ffff147224 */ /* 0x000fe400078e0064 */
[----:B------:R-:W-:Y:S02]  /*b5a0*/  IMAD.MOV.U32 R72, RZ, RZ, R202 ;  /* 0x000000ffff487224 */ /* 0x000fe400078e00ca */
[----:B------:R-:W-:-:S02]  /*b5b0*/  IMAD.MOV.U32 R202, RZ, RZ, R227 ;  /* 0x000000ffffca7224 */ /* 0x000fc400078e00e3 */
[----:B------:R-:W-:Y:S01]  /*b5c0*/  IMAD.MOV.U32 R203, RZ, RZ, R233 ;  /* 0x000000ffffcb7224 */ /* 0x000fe200078e00e9 */
[C---:B------:R-:W-:Y:S03]  /*b5d0*/  HMMA.16816.F32.BF16 R100, R12.reuse, R54, RZ ;  /* 0x000000360c64723c */ /* 0x040fe600000418ff */
[----:B------:R-:W-:Y:S02]  /*b5e0*/  IMAD.MOV.U32 R252, RZ, RZ, R36 ;  /* 0x000000fffffc7224 */ /* 0x000fe400078e0024 */
[----:B------:R-:W-:Y:S02]  /*b5f0*/  IMAD.MOV.U32 R251, RZ, RZ, R37 ;  /* 0x000000fffffb7224 */ /* 0x000fe400078e0025 */
[----:B------:R-:W-:Y:S01]  /*b600*/  IMAD.MOV.U32 R246, RZ, RZ, R38 ;  /* 0x000000fffff67224 */ /* 0x000fe200078e0026 */
[----:B------:R-:W-:Y:S01]  /*b610*/  HMMA.16816.F32.BF16 R52, R12, R40, RZ ;  /* 0x000000280c34723c */ /* 0x000fe200000418ff */
[----:B------:R-:W-:-:S07]  /*b620*/  IMAD.MOV.U32 R245, RZ, RZ, R39 ;  /* 0x000000fffff57224 */ /* 0x000fce00078e0027 */
[C---:B------:R-:W-:Y:S08]  /*b630*/  HMMA.16816.F32.BF16 R88, R12.reuse, R62, RZ ;  /* 0x0000003e0c58723c */ /* 0x040ff000000418ff */
[C---:B------:R-:W-:Y:S08]  /*b640*/  HMMA.16816.F32.BF16 R60, R12.reuse, R48, RZ ;  /* 0x000000300c3c723c */ /* 0x040ff000000418ff */
[----:B------:R-:W-:Y:S08]  /*b650*/  HMMA.16816.F32.BF16 R64, R12, R66, RZ ;  /* 0x000000420c40723c */ /* 0x000ff000000418ff */
[----:B------:R-:W-:Y:S01]  /*b660*/  HMMA.16816.F32.BF16 R36, R8, R84, R52 ;  /* 0x000000540824723c */ /* 0x000fe20000041834 */
[----:B------:R-:W-:-:S02]  /*b670*/  IMAD.MOV.U32 R52, RZ, RZ, R2 ;  /* 0x000000ffff347224 */ /* 0x000fc400078e0002 */
[----:B------:R-:W-:Y:S02]  /*b680*/  IMAD.IADD R2, R234, 0x1, R0 ;  /* 0x00000001ea027824 */ /* 0x000fe400078e0200 */
[----:B------:R-:W-:Y:S02]  /*b690*/  IMAD.MOV.U32 R53, RZ, RZ, R226 ;  /* 0x000000ffff357224 */ /* 0x000fe400078e00e2 */
[----:B------:R-:W-:Y:S01]  /*b6a0*/  IMAD.MOV.U32 R54, RZ, RZ, R225 ;  /* 0x000000ffff367224 */ /* 0x000fe200078e00e1 */
[----:B------:R-:W-:Y:S01]  /*b6b0*/  HMMA.16816.F32.BF16 R60, R8, R16, R60 ;  /* 0x00000010083c723c */ /* 0x000fe2000004183c */
[----:B------:R-:W-:-:S07]  /*b6c0*/  IMAD.MOV.U32 R55, RZ, RZ, R224 ;  /* 0x000000ffff377224 */ /* 0x000fce00078e00e0 */
        /* <DEDUP_REMOVED lines=10> */
[C---:B------:R-:W-:Y:S03]  /*b770*/  HMMA.16816.F32.BF16 R48, R12.reuse, R50, RZ ;  /* 0x000000320c30723c */ /* 0x040fe600000418ff */
[----:B------:R-:W-:Y:S02]  /*b780*/  IMAD.MOV.U32 R83, RZ, RZ, R4 ;  /* 0x000000ffff537224 */ /* 0x000fe400078e0004 */
[----:B------:R-:W-:Y:S02]  /*b790*/  IMAD.MOV.U32 R82, RZ, RZ, R5 ;  /* 0x000000ffff527224 */ /* 0x000fe400078e0005 */
[----:B------:R-:W-:Y:S01]  /*b7a0*/  IMAD.MOV.U32 R81, RZ, RZ, R6 ;  /* 0x000000ffff517224 */ /* 0x000fe200078e0006 */
[----:B------:R-:W-:Y:S01]  /*b7b0*/  HMMA.16816.F32.BF16 R92, R12, R46, RZ ;  /* 0x0000002e0c5c723c */ /* 0x000fe200000418ff */
[----:B------:R-:W-:-:S02]  /*b7c0*/  IMAD.MOV.U32 R68, RZ, RZ, R7 ;  /* 0x000000ffff447224 */ /* 0x000fc400078e0007 */
[----:B------:R-:W-:Y:S05]  /*b7d0*/  LDSM.16.M88.4 R4, [R2+0x2000] ;  /* 0x002000000204783b */ /* 0x000fea0000000200 */
[----:B------:R-:W-:Y:S01]  /*b7e0*/  HMMA.16816.F32.BF16 R108, R12, R42, RZ ;  /* 0x0000002a0c6c723c */ /* 0x000fe200000418ff */
[----:B------:R-:W-:Y:S02]  /*b7f0*/  IMAD.MOV.U32 R15, RZ, RZ, R61 ;  /* 0x000000ffff0f7224 */ /* 0x000fe400078e003d */
[----:B------:R-:W-:Y:S02]  /*b800*/  IMAD.MOV.U32 R14, RZ, RZ, R62 ;  /* 0x000000ffff0e7224 */ /* 0x000fe400078e003e */
[----:B------:R-:W-:-:S02]  /*b810*/  IMAD.MOV.U32 R61, RZ, RZ, R25 ;  /* 0x000000ffff3d7224 */ /* 0x000fc400078e0019 */
[----:B------:R-:W-:Y:S01]  /*b820*/  IMAD.MOV.U32 R62, RZ, RZ, R24 ;  /* 0x000000ffff3e7224 */ /* 0x000fe200078e0018 */
[C---:B------:R-:W-:Y:S01]  /*b830*/  HMMA.16816.F32.BF16 R36, R8.reuse, R34, R64 ;  /* 0x000000220824723c */ /* 0x040fe20000041840 */
[----:B------:R-:W-:Y:S02]  /*b840*/  IMAD.MOV.U32 R13, RZ, RZ, R63 ;  /* 0x000000ffff0d7224 */ /* 0x000fe400078e003f */
        /* <DEDUP_REMOVED lines=9> */
[----:B------:R-:W1:Y:S01]  /*b8e0*/  LDSM.16.M88.4 R24, [R128+0x4000] ;  /* 0x004000008018783b */ /* 0x000e620000000200 */
[----:B------:R-:W-:Y:S02]  /*b8f0*/  IMAD.MOV.U32 R65, RZ, RZ, R72 ;  /* 0x000000ffff417224 */ /* 0x000fe400078e0048 */
[----:B------:R-:W-:Y:S01]  /*b900*/  IMAD.MOV.U32 R66, RZ, RZ, R73 ;  /* 0x000000ffff427224 */ /* 0x000fe200078e0049 */
[----:B------:R-:W-:Y:S01]  /*b910*/  LDSM.16.M88.4 R12, [R2] ;  /* 0x00000000020c783b */ /* 0x000fe20000000200 */
[----:B------:R-:W-:-:S02]  /*b920*/  IMAD.MOV.U32 R73, RZ, RZ, R239 ;  /* 0x000000ffff497224 */ /* 0x000fc400078e00ef */
[C---:B------:R-:W-:Y:S01]  /*b930*/  HMMA.16816.F32.BF16 R44, R8.reuse, R22, R100 ;  /* 0x00000016082c723c */ /* 0x040fe20000041864 */
[----:B------:R-:W2:Y:S01]  /*b940*/  LDSM.16.M88.4 R20, [R128+0x4800] ;  /* 0x004800008014783b */ /* 0x000ea20000000200 */
[----:B------:R-:W-:Y:S02]  /*b950*/  IMAD.MOV.U32 R72, RZ, RZ, R236 ;  /* 0x000000ffff487224 */ /* 0x000fe400078e00ec */
[----:B------:R-:W-:Y:S02]  /*b960*/  IMAD.MOV.U32 R67, RZ, RZ, R201 ;  /* 0x000000ffff437224 */ /* 0x000fe400078e00c9 */
[----:B------:R-:W-:Y:S02]  /*b970*/  IMAD.MOV.U32 R64, RZ, RZ, R200 ;  /* 0x000000ffff407224 */ /* 0x000fe400078e00c8 */
[----:B------:R-:W-:Y:S01]  /*b980*/  HMMA.16816.F32.BF16 R40, R8, R18, R48 ;  /* 0x000000120828723c */ /* 0x000fe20000041830 */
[----:B------:R-:W3:Y:S01]  /*b990*/  LDSM.16.M88.4 R16, [R128+0x5000] ;  /* 0x005000008010783b */ /* 0x000ee20000000200 */
[----:B------:R-:W-:-:S02]  /*b9a0*/  IMAD.MOV.U32 R96, RZ, RZ, R64 ;  /* 0x000000ffff607224 */ /* 0x000fc400078e0040 */
[----:B------:R-:W-:Y:S02]  /*b9b0*/  IMAD.MOV.U32 R97, RZ, RZ, R65 ;  /* 0x000000ffff617224 */ /* 0x000fe400078e0041 */
        /* <DEDUP_REMOVED lines=11> */
[----:B-1----:R-:W-:Y:S01]  /*ba70*/  HMMA.16816.F32.BF16 R48, R4, R24, R220 ;  /* 0x000000180430723c */ /* 0x002fe200000418dc */
[----:B------:R-:W-:Y:S02]  /*ba80*/  IMAD.MOV.U32 R108, RZ, RZ, R202 ;  /* 0x000000ffff6c7224 */ /* 0x000fe400078e00ca */
[----:B------:R-:W-:Y:S02]  /*ba90*/  IMAD.MOV.U32 R244, RZ, RZ, R84 ;  /* 0x000000fffff47224 */ /* 0x000fe400078e0054 */
[----:B------:R-:W-:-:S02]  /*baa0*/  IMAD.MOV.U32 R84, RZ, RZ, R126 ;  /* 0x000000ffff547224 */ /* 0x000fc400078e007e */
[----:B------:R-:W-:Y:S02]  /*bab0*/  IMAD.MOV.U32 R241, RZ, RZ, R85 ;  /* 0x000000fffff17224 */ /* 0x000fe400078e0055 */
[----:B------:R-:W-:Y:S02]  /*bac0*/  IMAD.MOV.U32 R126, RZ, RZ, R129 ;  /* 0x000000ffff7e7224 */ /* 0x000fe400078e0081 */
[----:B------:R-:W-:Y:S02]  /*bad0*/  IMAD.MOV.U32 R85, RZ, RZ, R125 ;  /* 0x000000ffff557224 */ /* 0x000fe400078e007d */
[----:B------:R-:W-:Y:S01]  /*bae0*/  IMAD.MOV.U32 R125, RZ, RZ, R237 ;  /* 0x000000ffff7d7224 */ /* 0x000fe200078e00ed */
[----:B--2---:R-:W-:Y:S01]  /*baf0*/  HMMA.16816.F32.BF16 R64, R12, R22, R32 ;  /* 0x000000160c40723c */ /* 0x004fe20000041820 */
[----:B------:R-:W-:Y:S01]  /*bb00*/  LDSM.16.M88.4 R32, [R128+0x7000] ;  /* 0x007000008020783b */ /* 0x000fe20000000200 */
[----:B------:R-:W-:Y:S02]  /*bb10*/  IMAD.MOV.U32 R100, RZ, RZ, R126 ;  /* 0x000000ffff647224 */ /* 0x000fe400078e007e */
[----:B------:R-:W-:-:S02]  /*bb20*/  IMAD.MOV.U32 R109, RZ, RZ, R203 ;  /* 0x000000ffff6d7224 */ /* 0x000fc400078e00cb */
[----:B------:R-:W-:Y:S02]  /*bb30*/  IMAD.MOV.U32 R136, RZ, RZ, R48 ;  /* 0x000000ffff887224 */ /* 0x000fe400078e0030 */
[----:B------:R-:W-:Y:S01]  /*bb40*/  IMAD.MOV.U32 R129, RZ, RZ, R49 ;  /* 0x000000ffff817224 */ /* 0x000fe200078e0031 */
[----:B------:R-:W-:Y:S01]  /*bb50*/  HMMA.16816.F32.BF16 R236, R8, R78, R104 ;  /* 0x0000004e08ec723c */ /* 0x000fe20000041868 */
[----:B------:R-:W-:Y:S01]  /*bb60*/  IMAD.MOV.U32 R48, RZ, RZ, R72 ;  /* 0x000000ffff307224 */ /* 0x000fe200078e0048 */
[----:B------:R-:W1:Y:S01]  /*bb70*/  LDSM.16.M88.4 R8, [R128+0x6000] ;  /* 0x006000008008783b */ /* 0x000e620000000200 */
        /* <DEDUP_REMOVED lines=8> */
[----:B---3--:R-:W-:Y:S01]  /*bc00*/  HMMA.16816.F32.BF16 R208, R4, R18, R204 ;  /* 0x0000001204d0723c */ /* 0x008fe200000418cc */
[----:B------:R-:W-:-:S07]  /*bc10*/  IMAD.MOV.U32 R110, RZ, RZ, R151 ;  /* 0x000000ffff6e7224 */ /* 0x000fce00078e0097 */
[C---:B------:R-:W-:Y:S01]  /*bc20*/  HMMA.16816.F32.BF16 R88, R12.reuse, R26, R36 ;  /* 0x0000001a0c58723c */ /* 0x040fe20000041824 */
[----:B------:R-:W-:Y:S01]  /*bc30*/  IMAD.MOV.U32 R111, RZ, RZ, R150 ;  /* 0x000000ffff6f7224 */ /* 0x000fe200078e0096 */
[----:B------:R2:W5:Y:S01]  /*bc40*/  LDL.LU R151, [R1+0xfc] ;  /* 0x0000fc0001977983 */ /* 0x0005620000300800 */
[----:B------:R-:W-:Y:S02]  /*bc50*/  IMAD.MOV.U32 R235, RZ, RZ, R86 ;  /* 0x000000ffffeb7224 */ /* 0x000fe400078e0056 */
[----:B------:R-:W-:Y:S01]  /*bc60*/  IMAD.MOV.U32 R233, RZ, RZ, R87 ;  /* 0x000000ffffe97224 */ /* 0x000fe200078e0057 */
[----:B------:R2:W5:Y:S02]  /*bc70*/  LDL.LU R150, [R1+0xf8] ;  /* 0x0000f80001967983 */ /* 0x0005640000300800 */
[C---:B------:R-:W-:Y:S02]  /*bc80*/  HMMA.16816.F32.BF16 R204, R12.reuse, R18, R28 ;  /* 0x000000120ccc723c */ /* 0x040fe4000004181c */
[----:B------:R-:W-:Y:S06]  /*bc90*/  LDSM.16.M88.4 R28, [R128+0x7800] ;  /* 0x00780000801c783b */ /* 0x000fec0000000200 */
[----:B------:R-:W-:Y:S01]  /*bca0*/  HMMA.16816.F32.BF16 R220, R12, R24, R116 ;  /* 0x000000180cdc723c */ /* 0x000fe20000041874 */
[----:B------:R-:W-:-:S02]  /*bcb0*/  IMAD.MOV.U32 R116, RZ, RZ, R219 ;  /* 0x000000ffff747224 */ /* 0x000fc400078e00db */
[----:B------:R-:W-:Y:S02]  /*bcc0*/  IMAD.MOV.U32 R117, RZ, RZ, R218 ;  /* 0x000000ffff757224 */ /* 0x000fe400078e00da */
[----:B------:R-:W-:Y:S02]  /*bcd0*/  IMAD.MOV.U32 R118, RZ, RZ, R217 ;  /* 0x000000ffff767224 */ /* 0x000fe400078e00d9 */
[----:B------:R-:W-:Y:S01]  /*bce0*/  IMAD.MOV.U32 R119, RZ, RZ, R216 ;  /* 0x000000ffff777224 */ /* 0x000fe200078e00d8 */
[C---:B------:R-:W-:Y:S08]  /*bcf0*/  HMMA.16816.F32.BF16 R76, R4.reuse, R20, R228 ;  /* 0x00000014044c723c */ /* 0x040ff000000418e4 */
[----:B------:R-:W-:Y:S01]  /*bd00*/  HMMA.16816.F32.BF16 R216, R4, R26, R212 ;  /* 0x0000001a04d8723c */ /* 0x000fe200000418d4 */
[----:B------:R-:W3:Y:S07]  /*bd10*/  LDSM.16.M88.4 R24, [R128+0x6800] ;  /* 0x006800008018783b */ /* 0x000eee0000000200 */
[-C--:B------:R-:W-:Y:S08]  /*bd20*/  HMMA.16816.F32.BF16 R228, R12, R16.reuse, R120 ;  /* 0x000000100ce4723c */ /* 0x080ff00000041878 */
[----:B------:R-:W-:Y:S01]  /*bd30*/  HMMA.16816.F32.BF16 R212, R4, R16, R48 ;  /* 0x0000001004d4723c */ /* 0x000fe20000041830 */
[----:B------:R-:W4:Y:S01]  /*bd40*/  LDSM.16.M88.4 R16, [R128+0x5800] ;  /* 0x005800008010783b */ /* 0x000f220000000200 */
[----:B------:R-:W-:-:S02]  /*bd50*/  IMAD.MOV.U32 R104, RZ, RZ, R141 ;  /* 0x000000ffff687224 */ /* 0x000fc400078e008d */
[----:B------:R-:W-:Y:S02]  /*bd60*/  IMAD.MOV.U32 R105, RZ, RZ, R140 ;  /* 0x000000ffff697224 */ /* 0x000fe400078e008c */
[----:B------:R-:W-:Y:S02]  /*bd70*/  IMAD.MOV.U32 R106, RZ, RZ, R139 ;  /* 0x000000ffff6a7224 */ /* 0x000fe400078e008b */
[----:B------:R-:W-:Y:S02]  /*bd80*/  IMAD.MOV.U32 R107, RZ, RZ, R240 ;  /* 0x000000ffff6b7224 */ /* 0x000fe400078e00f0 */
[----:B------:R-:W-:Y:S02]  /*bd90*/  IMAD.MOV.U32 R200, RZ, RZ, R149 ;  /* 0x000000ffffc87224 */ /* 0x000fe400078e0095 */
[----:B------:R-:W-:Y:S02]  /*bda0*/  IMAD.MOV.U32 R201, RZ, RZ, R148 ;  /* 0x000000ffffc97224 */ /* 0x000fe400078e0094 */
[----:B------:R-:W-:Y:S01]  /*bdb0*/  IMAD.MOV.U32 R202, RZ, RZ, R147 ;  /* 0x000000ffffca7224 */ /* 0x000fe200078e0093 */
[----:B-1----:R-:W-:Y:S01]  /*bdc0*/  HMMA.16816.F32.BF16 R120, R4, R10, R104 ;  /* 0x0000000a0478723c */ /* 0x002fe20000041868 */
[----:B------:R-:W-:-:S02]  /*bdd0*/  IMAD.MOV.U32 R203, RZ, RZ, R146 ;  /* 0x000000ffffcb7224 */ /* 0x000fc400078e0092 */
[----:B------:R-:W-:Y:S02]  /*bde0*/  IMAD.MOV.U32 R124, RZ, RZ, R145 ;  /* 0x000000ffff7c7224 */ /* 0x000fe400078e0091 */
[----:B------:R-:W-:Y:S02]  /*bdf0*/  IMAD.MOV.U32 R125, RZ, RZ, R144 ;  /* 0x000000ffff7d7224 */ /* 0x000fe400078e0090 */
[----:B------:R-:W-:Y:S01]  /*be00*/  IMAD.MOV.U32 R126, RZ, RZ, R143 ;  /* 0x000000ffff7e7224 */ /* 0x000fe200078e008f */
[----:B------:R-:W-:Y:S01]  /*be10*/  HMMA.16816.F32.BF16 R104, R4, R34, R96 ;  /* 0x000000220468723c */ /* 0x000fe20000041860 */
[----:B------:R-:W-:-:S07]  /*be20*/  IMAD.MOV.U32 R127, RZ, RZ, R142 ;  /* 0x000000ffff7f7224 */ /* 0x000fce00078e008e */
[----:B------:R-:W-:Y:S08]  /*be30*/  HMMA.16816.F32.BF16 R84, R12, R20, R112 ;  /* 0x000000140c54723c */ /* 0x000ff00000041870 */
[C---:B---3--:R-:W-:Y:S08]  /*be40*/  HMMA.16816.F32.BF16 R116, R4.reuse, R24, R116 ;  /* 0x000000180474723c */ /* 0x048ff00000041874 */
[C---:B------:R-:W-:Y:S08]  /*be50*/  HMMA.16816.F32.BF16 R108, R4.reuse, R32, R108 ;  /* 0x00000020046c723c */ /* 0x040ff0000004186c */
[C---:B------:R-:W-:Y:S08]  /*be60*/  HMMA.16816.F32.BF16 R100, R4.reuse, R28, R100 ;  /* 0x0000001c0464723c */ /* 0x040ff00000041864 */
[----:B----4-:R-:W-:Y:S08]  /*be70*/  HMMA.16816.F32.BF16 R132, R4, R18, R132 ;  /* 0x000000120484723c */ /* 0x010ff00000041884 */
        /* <DEDUP_REMOVED lines=10> */
[----:B------:R-:W-:Y:S01]  /*bf20*/  HMMA.16816.F32.BF16 R52, R12, R10, R40 ;  /* 0x0000000a0c34723c */ /* 0x000fe20000041828 */
[----:B------:R-:W-:Y:S01]  /*bf30*/  IMAD.MOV.U32 R43, RZ, RZ, R3 ;  /* 0x000000ffff2b7224 */ /* 0x000fe200078e0003 */
[----:B------:R-:W1:Y:S01]  /*bf40*/  S2R R240, SR_TID.X ;  /* 0x0000000000f07919 */ /* 0x000e620000002100 */
[C---:B------:R-:W-:Y:S02]  /*bf50*/  IMAD.IADD R3, R71.reuse, 0x1, R2 ;  /* 0x0000000147037824 */ /* 0x040fe400078e0202 */
[----:B------:R-:W-:Y:S01]  /*bf60*/  IMAD.IADD R2, R71, 0x1, R128 ;  /* 0x0000000147027824 */ /* 0x000fe200078e0280 */
[----:B------:R2:W5:Y:S02]  /*bf70*/  LDL.LU R149, [R1+0xf4] ;  /* 0x0000f40001957983 */ /* 0x0005640000300800 */
[C---:B------:R-:W-:Y:S02]  /*bf80*/  HMMA.16816.F32.BF16 R200, R4.reuse, R16, R200 ;  /* 0x0000001004c8723c */ /* 0x040fe400000418c8 */
[----:B------:R-:W-:Y:S06]  /*bf90*/  LDSM.16.M88.4 R20, [R2+0x4000] ;  /* 0x004000000214783b */ /* 0x000fec0000000200 */
[C---:B------:R-:W-:Y:S01]  /*bfa0*/  HMMA.16816.F32.BF16 R124, R4.reuse, R8, R124 ;  /* 0x00000008047c723c */ /* 0x040fe2000004187c */
[----:B------:R-:W-:Y:S07]  /*bfb0*/  LDSM.16.M88.4 R8, [R3] ;  /* 0x000000000308783b */ /* 0x000fee0000000200 */
[----:B------:R-:W-:Y:S01]  /*bfc0*/  HMMA.16816.F32.BF16 R112, R4, R26, R92 ;  /* 0x0000001a0470723c */ /* 0x000fe2000004185c */
[----:B------:R-:W3:Y:S01]  /*bfd0*/  LDSM.16.M88.4 R4, [R3+0x2000] ;  /* 0x002000000304783b */ /* 0x000ee20000000200 */
[----:B------:R-:W-:-:S02]  /*bfe0*/  IMAD.MOV.U32 R40, RZ, RZ, R232 ;  /* 0x000000ffff287224 */ /* 0x000fc400078e00e8 */
[----:B------:R-:W-:Y:S01]  /*bff0*/  IMAD.MOV.U32 R41, RZ, RZ, R138 ;  /* 0x000000ffff297224 */ /* 0x000fe200078e008a */
[----:B------:R2:W5:Y:S01]  /*c000*/  LDL.LU R148, [R1+0xf0] ;  /* 0x0000f00001947983 */ /* 0x0005620000300800 */
[----:B------:R-:W-:Y:S02]  /*c010*/  IMAD.MOV.U32 R42, RZ, RZ, R137 ;  /* 0x000000ffff2a7224 */ /* 0x000fe400078e0089 */
[C---:B------:R-:W-:Y:S01]  /*c020*/  HMMA.16816.F32.BF16 R92, R12.reuse, R16, R60 ;  /* 0x000000100c5c723c */ /* 0x040fe2000004183c */
[----:B------:R-:W-:Y:S01]  /*c030*/  IMAD.MOV.U32 R128, RZ, RZ, R136 ;  /* 0x000000ffff807224 */ /* 0x000fe200078e0088 */
[----:B------:R2:W5:Y:S04]  /*c040*/  LDL.LU R147, [R1+0xec] ;  /* 0x0000ec0001937983 */ /* 0x0005680000300800 */
[----:B------:R2:W5:Y:S02]  /*c050*/  LDL.LU R146, [R1+0xe8] ;  /* 0x0000e80001927983 */ /* 0x0005640000300800 */
[C---:B------:R-:W-:Y:S02]  /*c060*/  HMMA.16816.F32.BF16 R60, R12.reuse, R18, R44 ;  /* 0x000000120c3c723c */ /* 0x040fe4000004182c */
[----:B------:R-:W4:Y:S04]  /*c070*/  LDSM.16.M88.4 R16, [R2+0x4800] ;  /* 0x004800000210783b */ /* 0x000f280000000200 */
[----:B------:R2:W5:Y:S02]  /*c080*/  LDL.LU R145, [R1+0xe4] ;  /* 0x0000e40001917983 */ /* 0x0005640000300800 */
[----:B------:R-:W-:Y:S01]  /*c090*/  HMMA.16816.F32.BF16 R44, R12, R26, R224 ;  /* 0x0000001a0c2c723c */ /* 0x000fe200000418e0 */
[----:B------:R-:W-:Y:S01]  /*c0a0*/  IMAD.MOV.U32 R224, RZ, RZ, R83 ;  /* 0x000000ffffe07224 */ /* 0x000fe200078e0053 */
[----:B------:R2:W5:Y:S01]  /*c0b0*/  LDL.LU R144, [R1+0xe0] ;  /* 0x0000e00001907983 */ /* 0x0005620000300800 */
[----:B------:R-:W-:-:S02]  /*c0c0*/  IMAD.MOV.U32 R225, RZ, RZ, R82 ;  /* 0x000000ffffe17224 */ /* 0x000fc400078e0052 */
[----:B------:R-:W-:Y:S01]  /*c0d0*/  IMAD.MOV.U32 R226, RZ, RZ, R81 ;  /* 0x000000ffffe27224 */ /* 0x000fe200078e0051 */
[----:B------:R2:W5:Y:S01]  /*c0e0*/  LDL.LU R143, [R1+0xdc] ;  /* 0x0000dc00018f7983 */ /* 0x0005620000300800 */
[----:B------:R-:W-:Y:S01]  /*c0f0*/  IMAD.MOV.U32 R227, RZ, RZ, R68 ;  /* 0x000000ffffe37224 */ /* 0x000fe200078e0044 */
[C---:B------:R-:W-:Y:S02]  /*c100*/  HMMA.16816.F32.BF16 R40, R12.reuse, R32, R40 ;  /* 0x000000200c28723c */ /* 0x040fe40000041828 */
[----:B------:R2:W5:Y:S04]  /*c110*/  LDL.LU R142, [R1+0xd8] ;  /* 0x0000d800018e7983 */ /* 0x0005680000300800 */
[----:B------:R2:W5:Y:S02]  /*c120*/  LDL.LU R141, [R1+0xd4] ;  /* 0x0000d400018d7983 */ /* 0x0005640000300800 */
[C---:B------:R-:W-:Y:S02]  /*c130*/  HMMA.16816.F32.BF16 R36, R12.reuse, R34, R36 ;  /* 0x000000220c24723c */ /* 0x040fe40000041824 */
[----:B------:R2:W5:Y:S04]  /*c140*/  LDL.LU R140, [R1+0xd0] ;  /* 0x0000d000018c7983 */ /* 0x0005680000300800 */
[----:B------:R2:W5:Y:S02]  /*c150*/  LDL.LU R139, [R1+0xcc] ;  /* 0x0000cc00018b7983 */ /* 0x0005640000300800 */
[C---:B------:R-:W-:Y:S08]  /*c160*/  HMMA.16816.F32.BF16 R224, R12.reuse, R28, R224 ;  /* 0x0000001c0ce0723c */ /* 0x040ff000000418e0 */
[----:B------:R-:W-:Y:S08]  /*c170*/  HMMA.16816.F32.BF16 R32, R12, R30, R236 ;  /* 0x0000001e0c20723c */ /* 0x000ff000000418ec */
[----:B---3--:R-:W-:-:S15]  /*c180*/  HMMA.16816.F32.BF16 R28, R4, R20, R128 ;  /* 0x00000014041c723c */ /* 0x008fde0000041880 */
[----:B------:R-:W-:-:S04]  /*c190*/  NOP ;  /* 0x0000000000007918 */ /* 0x000fc80000000000 */
[----:B------:R-:W-:Y:S02]  /*c1a0*/  IMAD.MOV.U32 R68, RZ, RZ, R31 ;  /* 0x000000ffff447224 */ /* 0x000fe400078e001f */
[----:B------:R-:W-:Y:S02]  /*c1b0*/  IMAD.MOV.U32 R131, RZ, RZ, R30 ;  /* 0x000000ffff837224 */ /* 0x000fe400078e001e */
[----:B------:R-:W-:Y:S02]  /*c1c0*/  IMAD.MOV.U32 R81, RZ, RZ, R29 ;  /* 0x000000ffff517224 */ /* 0x000fe400078e001d */
[----:B------:R-:W-:Y:S02]  /*c1d0*/  IMAD.MOV.U32 R71, RZ, RZ, R28 ;  /* 0x000000ffff477224 */ /* 0x000fe400078e001c */
[----:B------:R-:W-:-:S15]  /*c1e0*/  HMMA.16816.F32.BF16 R28, R8, R20, R220 ;  /* 0x00000014081c723c */ /* 0x000fde00000418dc */
[----:B------:R-:W-:-:S04]  /*c1f0*/  NOP ;  /* 0x0000000000007918 */ /* 0x000fc80000000000 */
[----:B------:R-:W-:Y:S02]  /*c200*/  IMAD.MOV.U32 R222, RZ, RZ, R28 ;  /* 0x000000ffffde7224 */ /* 0x000fe400078e001c */
[----:B------:R-:W-:Y:S02]  /*c210*/  IMAD.MOV.U32 R136, RZ, RZ, R31 ;  /* 0x000000ffff887224 */ /* 0x000fe400078e001f */
[----:B------:R-:W-:Y:S02]  /*c220*/  IMAD.MOV.U32 R83, RZ, RZ, R29 ;  /* 0x000000ffff537224 */ /* 0x000fe400078e001d */
[----:B------:R-:W-:Y:S02]  /*c230*/  IMAD.MOV.U32 R3, RZ, RZ, R30 ;  /* 0x000000ffff037224 */ /* 0x000fe400078e001e */
[-C--:B------:R-:W-:Y:S08]  /*c240*/  HMMA.16816.F32.BF16 R28, R4, R22.reuse, R216 ;  /* 0x00000016041c723c */ /* 0x080ff000000418d8 */
[----:B------:R-:W-:-:S15]  /*c250*/  HMMA.16816.F32.BF16 R20, R8, R22, R88 ;  /* 0x000000160814723c */ /* 0x000fde0000041858 */
[----:B------:R-:W-:-:S04]  /*c260*/  NOP ;  /* 0x0000000000007918 */ /* 0x000fc80000000000 */
[----:B------:R-:W-:Y:S02]  /*c270*/  IMAD.MOV.U32 R129, RZ, RZ, R21 ;  /* 0x000000ffff817224 */ /* 0x000fe400078e0015 */
[----:B------:R-:W-:Y:S02]  /*c280*/  IMAD.MOV.U32 R128, RZ, RZ, R20 ;  /* 0x000000ffff807224 */ /* 0x000fe400078e0014 */
[----:B------:R-:W-:Y:S02]  /*c290*/  IMAD.MOV.U32 R89, RZ, RZ, R23 ;  /* 0x000000ffff597224 */ /* 0x000fe400078e0017 */
[----:B------:R-:W-:Y:S02]  /*c2a0*/  IMAD.MOV.U32 R88, RZ, RZ, R22 ;  /* 0x000000ffff587224 */ /* 0x000fe400078e0016 */
[----:B----4-:R-:W-:Y:S01]  /*c2b0*/  HMMA.16816.F32.BF16 R20, R8, R16, R84 ;  /* 0x000000100814723c */ /* 0x010fe20000041854 */
[----:B------:R-:W-:-:S07]  /*c2c0*/  IMAD.MOV.U32 R239, RZ, RZ, R35 ;  /* 0x000000ffffef7224 */ /* 0x000fce00078e0023 */
[----:B------:R-:W-:Y:S01]  /*c2d0*/  HMMA.16816.F32.BF16 R48, R12, R24, R48 ;  /* 0x000000180c30723c */ /* 0x000fe20000041830 */
[----:B------:R-:W-:Y:S02]  /*c2e0*/  IMAD.MOV.U32 R25, RZ, RZ, R33 ;  /* 0x000000ffff197224 */ /* 0x000fe400078e0021 */
[----:B------:R-:W-:Y:S02]  /*c2f0*/  IMAD.MOV.U32 R24, RZ, RZ, R34 ;  /* 0x000000ffff187224 */ /* 0x000fe400078e0022 */
[----:B------:R-:W-:Y:S02]  /*c300*/  IMAD.MOV.U32 R15, RZ, RZ, R32 ;  /* 0x000000ffff0f7224 */ /* 0x000fe400078e0020 */
[----:B------:R-:W3:Y:S04]  /*c310*/  LDSM.16.M88.4 R32, [R2+0x5000] ;  /* 0x005000000220783b */ /* 0x000ee80000000200 */
[----:B------:R-:W-:-:S02]  /*c320*/  IMAD.MOV.U32 R237, RZ, RZ, R23 ;  /* 0x000000ffffed7224 */ /* 0x000fc400078e0017 */
[----:B------:R-:W-:Y:S02]  /*c330*/  IMAD.MOV.U32 R130, RZ, RZ, R20 ;  /* 0x000000ffff827224 */ /* 0x000fe400078e0014 */
[----:B------:R-:W-:Y:S02]  /*c340*/  IMAD.MOV.U32 R87, RZ, RZ, R21 ;  /* 0x000000ffff577224 */ /* 0x000fe400078e0015 */
[----:B------:R-:W-:Y:S02]  /*c350*/  IMAD.MOV.U32 R86, RZ, RZ, R22 ;  /* 0x000000ffff567224 */ /* 0x000fe400078e0016 */
[----:B------:R-:W-:Y:S01]  /*c360*/  HMMA.16816.F32.BF16 R20, R4, R16, R76 ;  /* 0x000000100414723c */ /* 0x000fe2000004184c */
[----:B------:R-:W-:Y:S02]  /*c370*/  IMAD.MOV.U32 R221, RZ, RZ, R31 ;  /* 0x000000ffffdd7224 */ /* 0x000fe400078e001f */
[----:B------:R-:W-:Y:S02]  /*c380*/  IMAD.MOV.U32 R138, RZ, RZ, R29 ;  /* 0x000000ffff8a7224 */ /* 0x000fe400078e001d */
[----:B------:R-:W-:-:S02]  /*c390*/  IMAD.MOV.U32 R137, RZ, RZ, R30 ;  /* 0x000000ffff897224 */ /* 0x000fc400078e001e */
[----:B------:R-:W-:Y:S02]  /*c3a0*/  IMAD.MOV.U32 R82, RZ, RZ, R28 ;  /* 0x000000ffff527224 */ /* 0x000fe400078e001c */
[----:B------:R-:W4:Y:S10]  /*c3b0*/  LDSM.16.M88.4 R28, [R2+0x5800] ;  /* 0x00580000021c783b */ /* 0x000f340000000200 */
[----:B------:R-:W-:-:S02]  /*c3c0*/  IMAD.MOV.U32 R13, RZ, RZ, R23 ;  /* 0x000000ffff0d7224 */ /* 0x000fc400078e0017 */
[----:B------:R-:W-:Y:S02]  /*c3d0*/  IMAD.MOV.U32 R12, RZ, RZ, R21 ;  /* 0x000000ffff0c7224 */ /* 0x000fe400078e0015 */
[----:B------:R-:W-:Y:S02]  /*c3e0*/  IMAD.MOV.U32 R91, RZ, RZ, R22 ;  /* 0x000000ffff5b7224 */ /* 0x000fe400078e0016 */
[----:B------:R-:W-:Y:S02]  /*c3f0*/  IMAD.MOV.U32 R90, RZ, RZ, R20 ;  /* 0x000000ffff5a7224 */ /* 0x000fe400078e0014 */
[C---:B------:R-:W-:Y:S01]  /*c400*/  HMMA.16816.F32.BF16 R20, R4.reuse, R18, R72 ;  /* 0x000000120414723c */ /* 0x040fe20000041848 */
[----:B------:R-:W-:Y:S02]  /*c410*/  IMAD.MOV.U32 R73, RZ, RZ, R25 ;  /* 0x000000ffff497224 */ /* 0x000fe400078e0019 */
[----:B------:R-:W-:Y:S02]  /*c420*/  IMAD.MOV.U32 R74, RZ, RZ, R24 ;  /* 0x000000ffff4a7224 */ /* 0x000fe400078e0018 */
[----:B------:R-:W1:Y:S03]  /*c430*/  LDSM.16.M88.4 R24, [R2+0x6000] ;  /* 0x006000000218783b */ /* 0x000e660000000200 */
[----:B---3--:R-:W-:Y:S11]  /*c440*/  HMMA.16816.F32.BF16 R76, R4, R32, R212 ;  /* 0x00000020044c723c */ /* 0x008ff600000418d4 */
[----:B------:R-:W-:Y:S01]  /*c450*/  IMAD.MOV.U32 R14, RZ, RZ, R21 ;  /* 0x000000ffff0e7224 */ /* 0x000fe200078e0015 */
[----:B------:R-:W-:Y:S01]  /*c460*/  HMMA.16816.F32.BF16 R216, R8, R18, R64 ;  /* 0x0000001208d8723c */ /* 0x000fe20000041840 */
[----:B------:R-:W-:Y:S01]  /*c470*/  IMAD.MOV.U32 R220, RZ, RZ, R20 ;  /* 0x000000ffffdc7224 */ /* 0x000fe200078e0014 */
[----:B------:R-:W-:Y:S01]  /*c480*/  LDSM.16.M88.4 R16, [R2+0x7000] ;  /* 0x007000000210783b */ /* 0x000fe20000000200 */
[----:B------:R-:W-:-:S02]  /*c490*/  IMAD.MOV.U32 R252, RZ, RZ, R22 ;  /* 0x000000fffffc7224 */ /* 0x000fc400078e0016 */
[----:B------:R-:W-:Y:S02]  /*c4a0*/  IMAD.MOV.U32 R236, RZ, RZ, R23 ;  /* 0x000000ffffec7224 */ /* 0x000fe400078e0017 */
[----:B------:R-:W3:Y:S01]  /*c4b0*/  LDSM.16.M88.4 R20, [R2+0x6800] ;  /* 0x006800000214783b */ /* 0x000ee20000000200 */
[----:B------:R-:W-:Y:S02]  /*c4c0*/  IMAD.MOV.U32 R67, RZ, RZ, R15 ;  /* 0x000000ffff437224 */ /* 0x000fe400078e000f */
[----:B------:R-:W-:Y:S02]  /*c4d0*/  IMAD.MOV.U32 R66, RZ, RZ, R14 ;  /* 0x000000ffff427224 */ /* 0x000fe400078e000e */
[----:B------:R-:W-:Y:S02]  /*c4e0*/  IMAD.MOV.U32 R65, RZ, RZ, R13 ;  /* 0x000000ffff417224 */ /* 0x000fe400078e000d */
[----:B------:R-:W-:Y:S02]  /*c4f0*/  IMAD.MOV.U32 R64, RZ, RZ, R12 ;  /* 0x000000ffff407224 */ /* 0x000fe400078e000c */
[----:B------:R2:W2:Y:S01]  /*c500*/  LDSM.16.M88.4 R12, [R2+0x7800] ;  /* 0x00780000020c783b */ /* 0x0004a20000000200 */
[----:B----4-:R-:W-:Y:S01]  /*c510*/  HMMA.16816.F32.BF16 R132, R4, R30, R132 ;  /* 0x0000001e0484723c */ /* 0x010fe20000041884 */
[----:B------:R-:W-:Y:S01]  /*c520*/  IMAD.MOV.U32 R212, RZ, RZ, R77 ;  /* 0x000000ffffd47224 */ /* 0x000fe200078e004d */
[----:B------:R-:W-:-:S04]  /*c530*/  DEPBAR.LE SB0, 0x0 ;  /* 0x000080000000791a */ /* 0x000fc80000000000 */
[----:B------:R-:W-:Y:S02]  /*c540*/  IMAD.MOV.U32 R75, RZ, RZ, R76 ;  /* 0x000000ffff4b7224 */ /* 0x000fe400078e004c */
[----:B------:R-:W-:Y:S01]  /*c550*/  IMAD.MOV.U32 R233, RZ, RZ, R78 ;  /* 0x000000ffffe97224 */ /* 0x000fe200078e004e */
[----:B-1----:R-:W-:Y:S01]  /*c560*/  HMMA.16816.F32.BF16 R124, R4, R24, R124 ;  /* 0x00000018047c723c */ /* 0x002fe2000004187c */
[----:B------:R-:W-:-:S07]  /*c570*/  IMAD.MOV.U32 R235, RZ, RZ, R79 ;  /* 0x000000ffffeb7224 */ /* 0x000fce00078e004f */
[C---:B------:R-:W-:Y:S08]  /*c580*/  HMMA.16816.F32.BF16 R76, R4.reuse, R34, R208 ;  /* 0x00000022044c723c */ /* 0x040ff000000418d0 */
[C---:B------:R-:W-:Y:S08]  /*c590*/  HMMA.16816.F32.BF16 R120, R4.reuse, R26, R120 ;  /* 0x0000001a0478723c */ /* 0x040ff00000041878 */
[----:B------:R-:W-:Y:S01]  /*c5a0*/  HMMA.16816.F32.BF16 R200, R4, R28, R200 ;  /* 0x0000001c04c8723c */ /* 0x000fe200000418c8 */
[----:B------:R-:W-:-:S02]  /*c5b0*/  IMAD.MOV.U32 R72, RZ, RZ, R132 ;  /* 0x000000ffff487224 */ /* 0x000fc400078e0084 */
[----:B------:R-:W-:Y:S02]  /*c5c0*/  IMAD.MOV.U32 R85, RZ, RZ, R77 ;  /* 0x000000ffff557224 */ /* 0x000fe400078e004d */
[----:B------:R-:W-:Y:S02]  /*c5d0*/  IMAD.MOV.U32 R232, RZ, RZ, R78 ;  /* 0x000000ffffe87224 */ /* 0x000fe400078e004e */
[----:B------:R-:W-:Y:S02]  /*c5e0*/  IMAD.MOV.U32 R241, RZ, RZ, R127 ;  /* 0x000000fffff17224 */ /* 0x000fe400078e007f */
[----:B------:R-:W-:Y:S02]  /*c5f0*/  IMAD.MOV.U32 R223, RZ, RZ, R68 ;  /* 0x000000ffffdf7224 */ /* 0x000fe400078e0044 */
[----:B------:R-:W-:Y:S02]  /*c600*/  IMAD.MOV.U32 R78, RZ, RZ, R124 ;  /* 0x000000ffff4e7224 */ /* 0x000fe400078e007c */
        /* <DEDUP_REMOVED lines=19> */
[----:B------:R-:W-:Y:S01]  /*c740*/  IMAD.MOV.U32 R84, RZ, RZ, R76 ;  /* 0x000000ffff547224 */ /* 0x000fe200078e004c */
[C---:B---3--:R-:W-:Y:S01]  /*c750*/  HMMA.16816.F32.BF16 R220, R4.reuse, R20, R116 ;  /* 0x0000001404dc723c */ /* 0x048fe20000041874 */
[----:B------:R-:W-:Y:S02]  /*c760*/  IMAD.MOV.U32 R251, RZ, RZ, R79 ;  /* 0x000000fffffb7224 */ /* 0x000fe400078e004f */
[----:B------:R-:W-:Y:S02]  /*c770*/  IMAD.MOV.U32 R76, RZ, RZ, R201 ;  /* 0x000000ffff4c7224 */ /* 0x000fe400078e00c9 */
[----:B--2---:R-:W-:Y:S02]  /*c780*/  IMAD.MOV.U32 R2, RZ, RZ, R200 ;  /* 0x000000ffff027224 */ /* 0x004fe400078e00c8 */
[----:B------:R-:W-:Y:S01]  /*c790*/  IMAD.MOV.U32 R246, RZ, RZ, R202 ;  /* 0x000000fffff67224 */ /* 0x000fe200078e00ca */
        /* <DEDUP_REMOVED lines=11> */
[----:B------:R-:W-:Y:S02]  /*c850*/  IMAD.MOV.U32 R112, RZ, RZ, R121 ;  /* 0x000000ffff707224 */ /* 0x000fe400078e0079 */
[----:B------:R-:W-:-:S05]  /*c860*/  IMAD.MOV.U32 R114, RZ, RZ, R122 ;  /* 0x000000ffff727224 */ /* 0x000fca00078e007a */
[----:B------:R-:W-:Y:S01]  /*c870*/  HMMA.16816.F32.BF16 R132, R4, R12, R100 ;  /* 0x0000000c0484723c */ /* 0x000fe20000041864 */
[----:B------:R-:W-:-:S07]  /*c880*/  IMAD.MOV.U32 R121, RZ, RZ, R123 ;  /* 0x000000ffff797224 */ /* 0x000fce00078e007b */
[----:B------:R-:W-:Y:S01]  /*c890*/  HMMA.16816.F32.BF16 R96, R4, R14, R96 ;  /* 0x0000000e0460723c */ /* 0x000fe20000041860 */
[----:B------:R-:W-:Y:S02]  /*c8a0*/  IMAD.MOV.U32 R6, RZ, RZ, R130 ;  /* 0x000000ffff067224 */ /* 0x000fe400078e0082 */
[----:B------:R-:W-:-:S05]  /*c8b0*/  IMAD.MOV.U32 R7, RZ, RZ, R129 ;  /* 0x000000ffff077224 */ /* 0x000fca00078e0081 */
[C---:B------:R-:W-:Y:S01]  /*c8c0*/  HMMA.16816.F32.BF16 R128, R8.reuse, R32, R228 ;  /* 0x000000200880723c */ /* 0x040fe200000418e4 */
[----:B------:R-:W-:Y:S02]  /*c8d0*/  IMAD.MOV.U32 R230, RZ, RZ, R117 ;  /* 0x000000ffffe67224 */ /* 0x000fe400078e0075 */
[----:B------:R-:W-:Y:S02]  /*c8e0*/  IMAD.MOV.U32 R228, RZ, RZ, R118 ;  /* 0x000000ffffe47224 */ /* 0x000fe400078e0076 */
[----:B------:R-:W-:Y:S02]  /*c8f0*/  IMAD.MOV.U32 R229, RZ, RZ, R119 ;  /* 0x000000ffffe57224 */ /* 0x000fe400078e0077 */
[----:B------:R-:W-:Y:S01]  /*c900*/  IMAD.MOV.U32 R33, RZ, RZ, R120 ;  /* 0x000000ffff217224 */ /* 0x000fe200078e0078 */
[----:B------:R-:W-:Y:S01]  /*c910*/  HMMA.16816.F32.BF16 R116, R8, R30, R60 ;  /* 0x0000001e0874723c */ /* 0x000fe2000004183c */
[----:B------:R-:W-:Y:S02]  /*c920*/  IMAD.SHL.U32 R30, R240, 0x2, RZ ;  /* 0x00000002f01e7824 */ /* 0x000fe400078e00ff */
        /* <DEDUP_REMOVED lines=11> */
[----:B------:R-:W-:-:S03]  /*c9e0*/  IMAD.MOV.U32 R63, RZ, RZ, R2 ;  /* 0x000000ffff3f7224 */ /* 0x000fc600078e0002 */
[C---:B------:R-:W-:Y:S01]  /*c9f0*/  HMMA.16816.F32.BF16 R88, R8.reuse, R16, R40 ;  /* 0x000000100858723c */ /* 0x040fe20000041828 */
[----:B------:R-:W-:Y:S01]  /*ca00*/  LOP3.LUT R16, R30, 0x6, RZ, 0xc0, !PT ;  /* 0x000000061e107812 */ /* 0x000fe200078ec0ff */
[----:B------:R-:W-:Y:S02]  /*ca10*/  IMAD.U32 R2, RZ, RZ, UR4 ;  /* 0x00000004ff027e24 */ /* 0x000fe4000f8e00ff */
[----:B------:R-:W-:Y:S02]  /*ca20*/  IMAD.MOV.U32 R35, RZ, RZ, R86 ;  /* 0x000000ffff237224 */ /* 0x000fe400078e0056 */
[----:B------:R-:W-:Y:S02]  /*ca30*/  IMAD R2, R2, 0x80, R16 ;  /* 0x0000008002027824 */ /* 0x000fe400078e0210 */
[----:B------:R-:W-:Y:S01]  /*ca40*/  HMMA.16816.F32.BF16 R104, R8, R26, R52 ;  /* 0x0000001a0868723c */ /* 0x000fe20000041834 */
[----:B------:R-:W-:Y:S02]  /*ca50*/  IMAD.MOV.U32 R53, RZ, RZ, R35 ;  /* 0x000000ffff357224 */ /* 0x000fe400078e0023 */
[----:B------:R-:W-:Y:S01]  /*ca60*/  IMAD.MOV.U32 R54, RZ, RZ, R32 ;  /* 0x000000ffff367224 */ /* 0x000fe200078e0020 */
[----:B------:R1:W-:Y:S01]  /*ca70*/  STL.64 [R1+0x90], R98 ;  /* 0x0000906201007387 */ /* 0x0003e20000100a00 */
[----:B------:R-:W-:-:S02]  /*ca80*/  VIADD R35, R242, 0x8 ;  /* 0x00000008f2237836 */ /* 0x000fc40000000000 */
[----:B------:R-:W-:Y:S01]  /*ca90*/  VIADD R32, R2, 0xffffff08 ;  /* 0xffffff0802207836 */ /* 0x000fe20000000000 */
[----:B------:R-:W-:Y:S01]  /*caa0*/  HMMA.16816.F32.BF16 R100, R8, R20, R48 ;  /* 0x000000140864723c */ /* 0x000fe20000041830 */
[----:B------:R-:W-:Y:S01]  /*cab0*/  IMAD.MOV.U32 R51, RZ, RZ, R92 ;  /* 0x000000ffff337224 */ /* 0x000fe200078e005c */
[----:B------:R2:W-:Y:S01]  /*cac0*/  STL [R1+0xac], R30 ;  /* 0x0000ac1e01007387 */ /* 0x0005e20000100800 */
[----:B------:R-:W-:Y:S02]  /*cad0*/  IMAD.MOV.U32 R52, RZ, RZ, R34 ;  /* 0x000000ffff347224 */ /* 0x000fe400078e0022 */
[----:B------:R-:W-:Y:S02]  /*cae0*/  IMAD.MOV.U32 R92, RZ, RZ, R33 ;  /* 0x000000ffff5c7224 */ /* 0x000fe400078e0021 */
[----:B------:R-:W-:Y:S02]  /*caf0*/  IMAD.MOV.U32 R28, RZ, RZ, R85 ;  /* 0x000000ffff1c7224 */ /* 0x000fe400078e0055 */
[----:B------:R-:W-:-:S02]  /*cb00*/  IMAD.MOV.U32 R29, RZ, RZ, R84 ;  /* 0x000000ffff1d7224 */ /* 0x000fc400078e0054 */
[C---:B------:R-:W-:Y:S02]  /*cb10*/  VIADD R34, R2.reuse, 0xffffff00 ;  /* 0xffffff0002227836 */ /* 0x040fe40000000000 */
[C---:B------:R-:W-:Y:S02]  /*cb20*/  VIADD R33, R2.reuse, 0xffffff01 ;  /* 0xffffff0102217836 */ /* 0x040fe40000000000 */
[C---:B------:R-:W-:Y:S01]  /*cb30*/  VIADD R31, R2.reuse, 0xffffff09 ;  /* 0xffffff09021f7836 */ /* 0x040fe20000000000 */
[C---:B------:R-:W-:Y:S01]  /*cb40*/  HMMA.16816.F32.BF16 R108, R8.reuse, R24, R56 ;  /* 0x00000018086c723c */ /* 0x040fe20000041838 */
[----:B------:R-:W-:Y:S01]  /*cb50*/  IMAD.MOV.U32 R5, RZ, RZ, R97 ;  /* 0x000000ffff057224 */ /* 0x000fe200078e0061 */
[C---:B------:R-:W-:Y:S01]  /*cb60*/  ISETP.GT.AND P3, PT, R35.reuse, R32, PT ;  /* 0x000000202300720c */ /* 0x040fe20003f64270 */
[----:B------:R-:W-:Y:S02]  /*cb70*/  IMAD.MOV.U32 R4, RZ, RZ, R96 ;  /* 0x000000ffff047224 */ /* 0x000fe400078e0060 */
[C---:B------:R-:W-:Y:S01]  /*cb80*/  VIADD R27, R2.reuse, 0xffffff19 ;  /* 0xffffff19021b7836 */ /* 0x040fe20000000000 */
[C---:B------:R-:W-:Y:S01]  /*cb90*/  ISETP.GT.AND P6, PT, R35.reuse, R34, PT ;  /* 0x000000222300720c */ /* 0x040fe20003fc4270 */
[----:B------:R-:W-:Y:S01]  /*cba0*/  IMAD.MOV.U32 R56, RZ, RZ, R28 ;  /* 0x000000ffff387224 */ /* 0x000fe200078e001c */
[----:B-1----:R-:W-:Y:S01]  /*cbb0*/  HMMA.16816.F32.BF16 R96, R8, R22, R44 ;  /* 0x000000160860723c */ /* 0x002fe2000004182c */
[----:B--2---:R-:W-:Y:S01]  /*cbc0*/  VIADD R30, R2, 0xffffff10 ;  /* 0xffffff10021e7836 */ /* 0x004fe20000000000 */
[C---:B------:R-:W-:Y:S01]  /*cbd0*/  ISETP.GT.AND P4, PT, R35.reuse, R33, PT ;  /* 0x000000212300720c */ /* 0x040fe20003f84270 */
[----:B------:R-:W-:Y:S01]  /*cbe0*/  IMAD.MOV.U32 R57, RZ, RZ, R29 ;  /* 0x000000ffff397224 */ /* 0x000fe200078e001d */
[----:B------:R-:W-:Y:S01]  /*cbf0*/  ISETP.GT.AND P0, PT, R35, R31, PT ;  /* 0x0000001f2300720c */ /* 0x000fe20003f04270 */
[----:B------:R-:W-:-:S02]  /*cc00*/  IMAD.MOV.U32 R48, RZ, RZ, R136 ;  /* 0x000000ffff307224 */ /* 0x000fc400078e0088 */
[----:B------:R-:W-:Y:S01]  /*cc10*/  IMAD.MOV.U32 R47, RZ, RZ, R3 ;  /* 0x000000ffff2f7224 */ /* 0x000fe200078e0003 */
[----:B------:R-:W-:Y:S01]  /*cc20*/  ISETP.GT.AND P5, PT, R35, R30, PT ;  /* 0x0000001e2300720c */ /* 0x000fe20003fa4270 */
[C---:B------:R-:W-:Y:S02]  /*cc30*/  VIADD R29, R2.reuse, 0xffffff11 ;  /* 0xffffff11021d7836 */ /* 0x040fe40000000000 */
[C---:B------:R-:W-:Y:S02]  /*cc40*/  VIADD R28, R2.reuse, 0xffffff18 ;  /* 0xffffff18021c7836 */ /* 0x040fe40000000000 */
[C---:B------:R-:W-:Y:S01]  /*cc50*/  VIADD R26, R2.reuse, 0xffffff20 ;  /* 0xffffff20021a7836 */ /* 0x040fe20000000000 */
[----:B------:R-:W-:Y:S01]  /*cc60*/  FSEL R43, R51, -INF , !P3 ;  /* 0xff800000332b7808 */ /* 0x000fe20005800000 */
[----:B------:R-:W-:Y:S01]  /*cc70*/  VIADD R25, R2, 0xffffff21 ;  /* 0xffffff2102197836 */ /* 0x000fe20000000000 */
[----:B------:R-:W-:Y:S01]  /*cc80*/  ISETP.GT.AND P3, PT, R35, R27, PT ;  /* 0x0000001b2300720c */ /* 0x000fe20003f64270 */
[----:B------:R-:W-:-:S02]  /*cc90*/  IMAD.MOV.U32 R231, RZ, RZ, R87 ;  /* 0x000000ffffe77224 */ /* 0x000fc400078e0057 */
[----:B------:R-:W-:Y:S01]  /*cca0*/  IMAD.MOV.U32 R50, RZ, RZ, R137 ;  /* 0x000000ffff327224 */ /* 0x000fe200078e0089 */
[C---:B------:R-:W-:Y:S01]  /*ccb0*/  HMMA.16816.F32.BF16 R84, R8.reuse, R18, R36 ;  /* 0x000000120854723c */ /* 0x040fe20000041824 */
[----:B------:R-:W-:Y:S01]  /*ccc0*/  IMAD.MOV.U32 R95, RZ, RZ, R79 ;  /* 0x000000ffff5f7224 */ /* 0x000fe200078e004f */
[----:B------:R-:W-:Y:S01]  /*ccd0*/  FSEL R39, R47, -INF , !P6 ;  /* 0xff8000002f277808 */ /* 0x000fe20007000000 */
[----:B------:R-:W-:Y:S01]  /*cce0*/  IMAD.MOV.U32 R93, RZ, RZ, R78 ;  /* 0x000000ffff5d7224 */ /* 0x000fe200078e004e */
[----:B------:R-:W-:Y:S01]  /*ccf0*/  FSEL R38, R48, -INF , !P4 ;  /* 0xff80000030267808 */ /* 0x000fe20006000000 */
[----:B------:R-:W-:Y:S01]  /*cd00*/  IMAD.MOV.U32 R94, RZ, RZ, R77 ;  /* 0x000000ffff5e7224 */ /* 0x000fe200078e004d */
[----:B------:R-:W-:Y:S01]  /*cd10*/  FSEL R42, R52, -INF , !P0 ;  /* 0xff800000342a7808 */ /* 0x000fe20004000000 */
[----:B------:R-:W-:Y:S01]  /*cd20*/  IMAD.MOV.U32 R62, RZ, RZ, R76 ;  /* 0x000000ffff3e7224 */ /* 0x000fe200078e004c */
[C---:B------:R-:W-:Y:S01]  /*cd30*/  ISETP.GT.AND P6, PT, R35.reuse, R29, PT ;  /* 0x0000001d2300720c */ /* 0x040fe20003fc4270 */
[----:B------:R-:W-:Y:S01]  /*cd40*/  IMAD.MOV.U32 R55, RZ, RZ, R4 ;  /* 0x000000ffff377224 */ /* 0x000fe200078e0004 */
[----:B------:R-:W-:Y:S01]  /*cd50*/  HMMA.16816.F32.BF16 R76, R8, R12, R224 ;  /* 0x0000000c084c723c */ /* 0x000fe200000418e0 */
[C---:B------:R-:W-:Y:S01]  /*cd60*/  VIADD R24, R2.reuse, 0xffffff28 ;  /* 0xffffff2802187836 */ /* 0x040fe20000000000 */
[C---:B------:R-:W-:Y:S01]  /*cd70*/  ISETP.GT.AND P4, PT, R35.reuse, R28, PT ;  /* 0x0000001c2300720c */ /* 0x040fe20003f84270 */
[C---:B------:R-:W-:Y:S01]  /*cd80*/  VIADD R23, R2.reuse, 0xffffff29 ;  /* 0xffffff2902177836 */ /* 0x040fe20000000000 */
[----:B------:R-:W-:Y:S01]  /*cd90*/  ISETP.GT.AND P0, PT, R35, R26, PT ;  /* 0x0000001a2300720c */ /* 0x000fe20003f04270 */
[C---:B------:R-:W-:Y:S01]  /*cda0*/  VIADD R22, R2.reuse, 0xffffff30 ;  /* 0xffffff3002167836 */ /* 0x040fe20000000000 */
[----:B------:R-:W-:Y:S01]  /*cdb0*/  FSEL R47, R53, -INF , !P5 ;  /* 0xff800000352f7808 */ /* 0x000fe20006800000 */
[C---:B------:R-:W-:Y:S01]  /*cdc0*/  VIADD R21, R2.reuse, 0xffffff31 ;  /* 0xffffff3102157836 */ /* 0x040fe20000000000 */
[----:B------:R-:W-:Y:S01]  /*cdd0*/  ISETP.GT.AND P5, PT, R35, R25, PT ;  /* 0x000000192300720c */ /* 0x000fe20003fa4270 */
[----:B------:R-:W-:-:S02]  /*cde0*/  VIADD R20, R2, 0xffffff38 ;  /* 0xffffff3802147836 */ /* 0x000fc40000000000 */
[----:B------:R-:W-:Y:S01]  /*cdf0*/  IMAD.MOV.U32 R227, RZ, RZ, R50 ;  /* 0x000000ffffe37224 */ /* 0x000fe200078e0032 */
[----:B------:R-:W-:Y:S01]  /*ce00*/  FSEL R50, R219, -INF , !P3 ;  /* 0xff800000db327808 */ /* 0x000fe20005800000 */
[----:B------:R-:W-:Y:S01]  /*ce10*/  IMAD.MOV.U32 R219, RZ, RZ, R55 ;  /* 0x000000ffffdb7224 */ /* 0x000fe200078e0037 */
[----:B------:R1:W-:Y:S01]  /*ce20*/  STL [R1+0xa8], R16 ;  /* 0x0000a81001007387 */ /* 0x0003e20000100800 */
[----:B------:R-:W-:Y:S01]  /*ce30*/  IMAD.MOV.U32 R59, RZ, RZ, R75 ;  /* 0x000000ffff3b7224 */ /* 0x000fe200078e004b */
[----:B------:R-:W-:Y:S01]  /*ce40*/  FSEL R46, R54, -INF , !P6 ;  /* 0xff800000362e7808 */ /* 0x000fe20007000000 */
[----:B------:R-:W-:Y:S01]  /*ce50*/  IMAD.MOV.U32 R58, RZ, RZ, R5 ;  /* 0x000000ffff3a7224 */ /* 0x000fe200078e0005 */
[----:B------:R-:W-:Y:S01]  /*ce60*/  FSEL R51, R218, -INF , !P4 ;  /* 0xff800000da337808 */ /* 0x000fe20006000000 */
[----:B------:R-:W-:Y:S01]  /*ce70*/  HMMA.16816.F32.BF16 R64, R8, R14, R64 ;  /* 0x0000000e0840723c */ /* 0x000fe20000041840 */
[----:B------:R-:W-:Y:S01]  /*ce80*/  FSEL R55, R130, -INF , !P0 ;  /* 0xff80000082377808 */ /* 0x000fe20004000000 */
[C---:B------:R-:W-:Y:S01]  /*ce90*/  VIADD R19, R2.reuse, 0xffffff39 ;  /* 0xffffff3902137836 */ /* 0x040fe20000000000 */
[C---:B------:R-:W-:Y:S01]  /*cea0*/  ISETP.GT.AND P6, PT, R35.reuse, R24, PT ;  /* 0x000000182300720c */ /* 0x040fe20003fc4270 */
[C---:B------:R-:W-:Y:S01]  /*ceb0*/  VIADD R18, R2.reuse, 0xffffff40 ;  /* 0xffffff4002127836 */ /* 0x040fe20000000000 */
[C---:B------:R-:W-:Y:S01]  /*cec0*/  ISETP.GT.AND P4, PT, R35.reuse, R23, PT ;  /* 0x000000172300720c */ /* 0x040fe20003f84270 */
[C---:B------:R-:W-:Y:S01]  /*ced0*/  VIADD R17, R2.reuse, 0xffffff41 ;  /* 0xffffff4102117836 */ /* 0x040fe20000000000 */
[C---:B------:R-:W-:Y:S01]  /*cee0*/  ISETP.GT.AND P3, PT, R35.reuse, R22, PT ;  /* 0x000000162300720c */ /* 0x040fe20003f64270 */
[----:B------:R-:W-:Y:S01]  /*cef0*/  VIADD R15, R2, 0xffffff49 ;  /* 0xffffff49020f7836 */ /* 0x000fe20000000000 */
[----:B------:R-:W-:-:S02]  /*cf00*/  ISETP.GT.AND P0, PT, R35, R21, PT ;  /* 0x000000152300720c */ /* 0x000fc40003f04270 */
[----:B------:R-:W-:Y:S02]  /*cf10*/  FSEL R54, R131, -INF , !P5 ;  /* 0xff80000083367808 */ /* 0x000fe40006800000 */
[----:B------:R-:W-:Y:S01]  /*cf20*/  ISETP.GT.AND P5, PT, R35, R20, PT ;  /* 0x000000142300720c */ /* 0x000fe20003fa4270 */
[----:B------:R-:W-:Y:S02]  /*cf30*/  IMAD.MOV.U32 R60, RZ, RZ, R62 ;  /* 0x000000ffff3c7224 */ /* 0x000fe400078e003e */
[----:B------:R-:W-:Y:S02]  /*cf40*/  IMAD.MOV.U32 R218, RZ, RZ, R58 ;  /* 0x000000ffffda7224 */ /* 0x000fe400078e003a */
[----:B-1----:R-:W-:Y:S01]  /*cf50*/  VIADD R16, R2, 0xffffff48 ;  /* 0xffffff4802107836 */ /* 0x002fe20000000000 */
[----:B------:R-:W-:Y:S01]  /*cf60*/  FSEL R58, R207, -INF , !P4 ;  /* 0xff800000cf3a7808 */ /* 0x000fe20006000000 */
        /* <DEDUP_REMOVED lines=9> */
[C---:B------:R-:W-:Y:S01]  /*d000*/  ISETP.GT.AND P4, PT, R35.reuse, R18, PT ;  /* 0x000000122300720c */ /* 0x040fe20003f84270 */
[----:B------:R-:W-:Y:S01]  /*d010*/  IMAD.MOV.U32 R36, RZ, RZ, R81 ;  /* 0x000000ffff247224 */ /* 0x000fe200078e0051 */
[C---:B------:R-:W-:Y:S01]  /*d020*/  ISETP.GT.AND P3, PT, R35.reuse, R17, PT ;  /* 0x000000112300720c */ /* 0x040fe20003f64270 */
[C---:B------:R-:W-:Y:S01]  /*d030*/  VIADD R14, R2.reuse, 0xffffff50 ;  /* 0xffffff50020e7836 */ /* 0x040fe20000000000 */
[C---:B------:R-:W-:Y:S01]  /*d040*/  ISETP.GT.AND P0, PT, R35.reuse, R16, PT ;  /* 0x000000102300720c */ /* 0x040fe20003f04270 */
[----:B------:R-:W-:Y:S01]  /*d050*/  VIADD R13, R2, 0xffffff51 ;  /* 0xffffff51020d7836 */ /* 0x000fe20000000000 */
[----:B------:R-:W-:Y:S01]  /*d060*/  FSEL R81, R118, -INF , !P5 ;  /* 0xff80000076517808 */ /* 0x000fe20006800000 */
[C---:B------:R-:W-:Y:S01]  /*d070*/  VIADD R12, R2.reuse, 0xffffff58 ;  /* 0xffffff58020c7836 */ /* 0x040fe20000000000 */
[----:B------:R-:W-:Y:S01]  /*d080*/  ISETP.GT.AND P5, PT, R35, R15, PT ;  /* 0x0000000f2300720c */ /* 0x000fe20003fa4270 */
[C---:B------:R-:W-:Y:S01]  /*d090*/  VIADD R11, R2.reuse, 0xffffff59 ;  /* 0xffffff59020b7836 */ /* 0x040fe20000000000 */
[----:B------:R1:W5:Y:S01]  /*d0a0*/  LDL.LU R138, [R1+0xc8] ;  /* 0x0000c800018a7983 */ /* 0x0003620000300800 */
[----:B------:R-:W-:-:S02]  /*d0b0*/  VIADD R10, R2, 0xffffff60 ;  /* 0xffffff60020a7836 */ /* 0x000fc40000000000 */
[----:B------:R-:W-:Y:S01]  /*d0c0*/  IMAD.MOV.U32 R61, RZ, RZ, R63 ;  /* 0x000000ffff3d7224 */ /* 0x000fe200078e003f */
[----:B------:R1:W5:Y:S01]  /*d0d0*/  LDL.LU R137, [R1+0xc4] ;  /* 0x0000c40001897983 */ /* 0x0003620000300800 */
[----:B------:R-:W-:Y:S02]  /*d0e0*/  IMAD.MOV.U32 R63, RZ, RZ, R228 ;  /* 0x000000ffff3f7224 */ /* 0x000fe400078e00e4 */
[----:B------:R-:W-:Y:S01]  /*d0f0*/  IMAD.MOV.U32 R230, RZ, RZ, R231 ;  /* 0x000000ffffe67224 */ /* 0x000fe200078e00e7 */
[----:B------:R1:W5:Y:S01]  /*d100*/  LDL.LU R136, [R1+0xc0] ;  /* 0x0000c00001887983 */ /* 0x0003620000300800 */
[----:B------:R-:W-:Y:S02]  /*d110*/  IMAD.MOV.U32 R52, RZ, RZ, R62 ;  /* 0x000000ffff347224 */ /* 0x000fe400078e003e */
[----:B------:R-:W-:Y:S01]  /*d120*/  IMAD.MOV.U32 R224, RZ, RZ, R92 ;  /* 0x000000ffffe07224 */ /* 0x000fe200078e005c */
        /* <DEDUP_REMOVED lines=20> */
[----:B------:R-:W-:Y:S01]  /*d270*/  VIADD R5, R2, 0xffffff71 ;  /* 0xffffff7102057836 */ /* 0x000fe20000000000 */
[----:B------:R-:W-:Y:S01]  /*d280*/  FSEL R102, R102, -INF , !P6 ;  /* 0xff80000066667808 */ /* 0x000fe20007000000 */
[----:B------:R-:W-:Y:S01]  /*d290*/  IMAD.MOV.U32 R49, RZ, RZ, R83 ;  /* 0x000000ffff317224 */ /* 0x000fe200078e0053 */
[----:B------:R-:W-:Y:S01]  /*d2a0*/  FSEL R103, R103, -INF , !P4 ;  /* 0xff80000067677808 */ /* 0x000fe20006000000 */
[----:B------:R-:W-:Y:S01]  /*d2b0*/  VIADD R4, R2, 0xffffff78 ;  /* 0xffffff7802047836 */ /* 0x000fe20000000000 */
[----:B------:R-:W-:Y:S01]  /*d2c0*/  FSEL R111, R98, -INF , !P3 ;  /* 0xff800000626f7808 */ /* 0x000fe20005800000 */
[----:B------:R-:W-:Y:S01]  /*d2d0*/  VIADD R3, R2, 0xffffff79 ;  /* 0xffffff7902037836 */ /* 0x000fe20000000000 */
[----:B------:R-:W-:Y:S01]  /*d2e0*/  FSEL R107, R99, -INF , !P0 ;  /* 0xff800000636b7808 */ /* 0x000fe20004000000 */
[----:B------:R-:W-:Y:S01]  /*d2f0*/  VIADD R2, R242, 0x40 ;  /* 0x00000040f2027836 */ /* 0x000fe20000000000 */
[C---:B------:R-:W-:Y:S01]  /*d300*/  ISETP.GT.AND P6, PT, R35.reuse, R9, PT ;  /* 0x000000092300720c */ /* 0x040fe20003fc4270 */
[----:B------:R-:W-:Y:S01]  /*d310*/  IMAD.MOV.U32 R53, RZ, RZ, R63 ;  /* 0x000000ffff357224 */ /* 0x000fe200078e003f */
[C---:B------:R-:W-:Y:S01]  /*d320*/  ISETP.GT.AND P4, PT, R35.reuse, R8, PT ;  /* 0x000000082300720c */ /* 0x040fe20003f84270 */
[----:B------:R-:W-:Y:S01]  /*d330*/  IMAD.MOV.U32 R48, RZ, RZ, R120 ;  /* 0x000000ffff307224 */ /* 0x000fe200078e0078 */
[C---:B------:R-:W-:Y:S01]  /*d340*/  ISETP.GT.AND P3, PT, R35.reuse, R7, PT ;  /* 0x000000072300720c */ /* 0x040fe20003f64270 */
[----:B------:R-:W-:Y:S01]  /*d350*/  IMAD.MOV.U32 R44, RZ, RZ, R122 ;  /* 0x000000ffff2c7224 */ /* 0x000fe200078e007a */
[----:B------:R-:W-:-:S02]  /*d360*/  ISETP.GT.AND P0, PT, R35, R6, PT ;  /* 0x000000062300720c */ /* 0x000fc40003f04270 */
[----:B------:R-:W-:Y:S01]  /*d370*/  FSEL R118, R90, -INF , !P5 ;  /* 0xff8000005a767808 */ /* 0x000fe20006800000 */
[----:B------:R-:W-:Y:S01]  /*d380*/  IMAD.MOV.U32 R41, RZ, RZ, R82 ;  /* 0x000000ffff297224 */ /* 0x000fe200078e0052 */
[----:B------:R-:W-:Y:S01]  /*d390*/  ISETP.GT.AND P5, PT, R35, R5, PT ;  /* 0x000000052300720c */ /* 0x000fe20003fa4270 */
[----:B------:R-:W-:Y:S01]  /*d3a0*/  IMAD.MOV.U32 R240, RZ, RZ, R49 ;  /* 0x000000fffff07224 */ /* 0x000fe200078e0031 */
[----:B------:R-:W-:Y:S01]  /*d3b0*/  FSEL R122, R86, -INF , !P4 ;  /* 0xff800000567a7808 */ /* 0x000fe20006000000 */
[----:B------:R-:W-:Y:S01]  /*d3c0*/  IMAD.MOV.U32 R63, RZ, RZ, R115 ;  /* 0x000000ffff3f7224 */ /* 0x000fe200078e0073 */
[----:B------:R-:W-:Y:S01]  /*d3d0*/  FSEL R115, R91, -INF , !P6 ;  /* 0xff8000005b737808 */ /* 0x000fe20007000000 */
[----:B------:R-:W-:Y:S01]  /*d3e0*/  IMAD.MOV.U32 R49, RZ, RZ, R121 ;  /* 0x000000ffff317224 */ /* 0x000fe200078e0079 */
[----:B------:R-:W-:Y:S01]  /*d3f0*/  FSEL R120, R87, -INF , !P3 ;  /* 0xff80000057787808 */ /* 0x000fe20005800000 */
[----:B------:R1:W5:Y:S01]  /*d400*/  LDL.LU R83, [R1+0xbc] ;  /* 0x0000bc0001537983 */ /* 0x0003620000300800 */
[----:B------:R-:W-:Y:S01]  /*d410*/  FSEL R126, R78, -INF , !P0 ;  /* 0xff8000004e7e7808 */ /* 0x000fe20004000000 */
[----:B------:R-:W-:Y:S01]  /*d420*/  BAR.SYNC.DEFER_BLOCKING 0x0 ;  /* 0x0000000000007b1d */ /* 0x000fe20000010000 */
[----:B------:R-:W-:-:S02]  /*d430*/  ISETP.GT.AND P6, PT, R35, R4, PT ;  /* 0x000000042300720c */ /* 0x000fc40003fc4270 */
[----:B------:R-:W-:Y:S02]  /*d440*/  ISETP.GT.AND P4, PT, R35, R3, PT ;  /* 0x000000032300720c */ /* 0x000fe40003f84270 */
[C---:B------:R-:W-:Y:S02]  /*d450*/  ISETP.GT.AND P3, PT, R2.reuse, R34, PT ;  /* 0x000000220200720c */ /* 0x040fe40003f64270 */
[C---:B------:R-:W-:Y:S02]  /*d460*/  ISETP.GT.AND P0, PT, R2.reuse, R33, PT ;  /* 0x000000210200720c */ /* 0x040fe40003f04270 */
[----:B------:R-:W-:Y:S02]  /*d470*/  FSEL R121, R79, -INF , !P5 ;  /* 0xff8000004f797808 */ /* 0x000fe40006800000 */
[----:B------:R-:W-:Y:S02]  /*d480*/  ISETP.GT.AND P5, PT, R2, R32, PT ;  /* 0x000000200200720c */ /* 0x000fe40003fa4270 */
[----:B------:R-:W-:-:S02]  /*d490*/  FSEL R82, R66, -INF , !P6 ;  /* 0xff80000042527808 */ /* 0x000fc40007000000 */
[----:B------:R-:W-:Y:S02]  /*d4a0*/  FSEL R225, R67, -INF , !P4 ;  /* 0xff80000043e17808 */ /* 0x000fe40006000000 */
[----:B------:R-:W-:Y:S02]  /*d4b0*/  FSEL R37, R37, -INF , !P3 ;  /* 0xff80000025257808 */ /* 0x000fe40005800000 */
[----:B------:R-:W-:Y:S02]  /*d4c0*/  FSEL R36, R36, -INF , !P0 ;  /* 0xff80000024247808 */ /* 0x000fe40004000000 */
[C---:B------:R-:W-:Y:S02]  /*d4d0*/  ISETP.GT.AND P6, PT, R2.reuse, R31, PT ;  /* 0x0000001f0200720c */ /* 0x040fe40003fc4270 */
[C---:B------:R-:W-:Y:S02]  /*d4e0*/  ISETP.GT.AND P4, PT, R2.reuse, R30, PT ;  /* 0x0000001e0200720c */ /* 0x040fe40003f84270 */
[----:B------:R-:W-:-:S02]  /*d4f0*/  ISETP.GT.AND P3, PT, R2, R29, PT ;  /* 0x0000001d0200720c */ /* 0x000fc40003f64270 */
[C---:B------:R-:W-:Y:S02]  /*d500*/  ISETP.GT.AND P0, PT, R2.reuse, R28, PT ;  /* 0x0000001c0200720c */ /* 0x040fe40003f04270 */
[----:B------:R-:W-:Y:S02]  /*d510*/  FSEL R41, R41, -INF , !P5 ;  /* 0xff80000029297808 */ /* 0x000fe40006800000 */
[----:B------:R-:W-:Y:S02]  /*d520*/  ISETP.GT.AND P5, PT, R2, R27, PT ;  /* 0x0000001b0200720c */ /* 0x000fe40003fa4270 */
[----:B------:R-:W-:Y:S02]  /*d530*/  FSEL R40, R40, -INF , !P6 ;  /* 0xff80000028287808 */ /* 0x000fe40007000000 */
[----:B------:R-:W-:Y:S02]  /*d540*/  FSEL R45, R45, -INF , !P4 ;  /* 0xff8000002d2d7808 */ /* 0x000fe40006000000 */
[----:B------:R-:W-:-:S02]  /*d550*/  FSEL R44, R44, -INF , !P3 ;  /* 0xff8000002c2c7808 */ /* 0x000fc40005800000 */
[----:B------:R-:W-:Y:S02]  /*d560*/  FSEL R49, R49, -INF , !P0 ;  /* 0xff80000031317808 */ /* 0x000fe40004000000 */
[C---:B------:R-:W-:Y:S02]  /*d570*/  ISETP.GT.AND P6, PT, R2.reuse, R26, PT ;  /* 0x0000001a0200720c */ /* 0x040fe40003fc4270 */
[C---:B------:R-:W-:Y:S02]  /*d580*/  ISETP.GT.AND P4, PT, R2.reuse, R25, PT ;  /* 0x000000190200720c */ /* 0x040fe40003f84270 */
[C---:B------:R-:W-:Y:S02]  /*d590*/  ISETP.GT.AND P3, PT, R2.reuse, R24, PT ;  /* 0x000000180200720c */ /* 0x040fe40003f64270 */
[----:B------:R-:W-:Y:S02]  /*d5a0*/  ISETP.GT.AND P0, PT, R2, R23, PT ;  /* 0x000000170200720c */ /* 0x000fe40003f04270 */
[----:B------:R-:W-:-:S02]  /*d5b0*/  FSEL R48, R48, -INF , !P5 ;  /* 0xff80000030307808 */ /* 0x000fc40006800000 */
[----:B------:R-:W-:Y:S02]  /*d5c0*/  ISETP.GT.AND P5, PT, R2, R22, PT ;  /* 0x000000160200720c */ /* 0x000fe40003fa4270 */
[----:B------:R-:W-:Y:S02]  /*d5d0*/  FSEL R53, R53, -INF , !P6 ;  /* 0xff80000035357808 */ /* 0x000fe40007000000 */
[----:B------:R-:W-:Y:S02]  /*d5e0*/  FSEL R52, R52, -INF , !P4 ;  /* 0xff80000034347808 */ /* 0x000fe40006000000 */
[----:B------:R-:W-:Y:S02]  /*d5f0*/  FSEL R57, R57, -INF , !P3 ;  /* 0xff80000039397808 */ /* 0x000fe40005800000 */
[----:B------:R-:W-:Y:S02]  /*d600*/  FSEL R56, R56, -INF , !P0 ;  /* 0xff80000038387808 */ /* 0x000fe40004000000 */
[----:B------:R-:W-:-:S02]  /*d610*/  ISETP.GT.AND P6, PT, R2, R21, PT ;  /* 0x000000150200720c */ /* 0x000fc40003fc4270 */
[C---:B------:R-:W-:Y:S02]  /*d620*/  ISETP.GT.AND P4, PT, R2.reuse, R20, PT ;  /* 0x000000140200720c */ /* 0x040fe40003f84270 */
        /* <DEDUP_REMOVED lines=11> */
[----:B------:R-:W-:Y:S02]  /*d6e0*/  ISETP.GT.AND P0, PT, R2, R13, PT ;  /* 0x0000000d0200720c */ /* 0x000fe40003f04270 */
        /* <DEDUP_REMOVED lines=11> */
[----:B------:R-:W-:Y:S01]  /*d7a0*/  ISETP.GT.AND P5, PT, R2, R7, PT ;  /* 0x000000070200720c */ /* 0x000fe20003fa4270 */
[----:B------:R-:W-:Y:S01]  /*d7b0*/  IMAD.MOV.U32 R131, RZ, RZ, R219 ;  /* 0x000000ffff837224 */ /* 0x000fe200078e00db */
[----:B------:R-:W-:Y:S01]  /*d7c0*/  FSEL R87, R213, -INF , !P6 ;  /* 0xff800000d5577808 */ /* 0x000fe20007000000 */
[----:B------:R-:W-:Y:S01]  /*d7d0*/  IMAD.MOV.U32 R219, RZ, RZ, R112 ;  /* 0x000000ffffdb7224 */ /* 0x000fe200078e0070 */
[----:B------:R-:W-:Y:S02]  /*d7e0*/  FSEL R90, R208, -INF , !P4 ;  /* 0xff800000d05a7808 */ /* 0x000fe40006000000 */
[----:B------:R-:W-:Y:S02]  /*d7f0*/  FSEL R91, R209, -INF , !P3 ;  /* 0xff800000d15b7808 */ /* 0x000fe40005800000 */
[----:B------:R-:W-:Y:S02]  /*d800*/  FSEL R98, R200, -INF , !P0 ;  /* 0xff800000c8627808 */ /* 0x000fe40004000000 */
[----:B------:R-:W-:-:S02]  /*d810*/  ISETP.GT.AND P6, PT, R2, R6, PT ;  /* 0x000000060200720c */ /* 0x000fc40003fc4270 */
[C---:B------:R-:W-:Y:S02]  /*d820*/  ISETP.GT.AND P4, PT, R2.reuse, R5, PT ;  /* 0x000000050200720c */ /* 0x040fe40003f84270 */
[C---:B------:R-:W-:Y:S02]  /*d830*/  ISETP.GT.AND P3, PT, R2.reuse, R4, PT ;  /* 0x000000040200720c */ /* 0x040fe40003f64270 */
[----:B------:R-:W-:Y:S01]  /*d840*/  ISETP.GT.AND P0, PT, R2, R3, PT ;  /* 0x000000030200720c */ /* 0x000fe20003f04270 */
[C---:B------:R-:W-:Y:S01]  /*d850*/  VIADD R2, R242.reuse, 0x48 ;  /* 0x00000048f2027836 */ /* 0x040fe20000000000 */
[----:B------:R-:W-:Y:S02]  /*d860*/  FSEL R99, R201, -INF , !P5 ;  /* 0xff800000c9637808 */ /* 0x000fe40006800000 */
[----:B------:R-:W-:Y:S01]  /*d870*/  ISETP.GT.AND P5, PT, R242, R34, PT ;  /* 0x00000022f200720c */ /* 0x000fe20003fa4270 */
[----:B------:R-:W-:Y:S02]  /*d880*/  IMAD.MOV.U32 R130, RZ, RZ, R218 ;  /* 0x000000ffff827224 */ /* 0x000fe400078e00da */
[----:B------:R-:W-:Y:S01]  /*d890*/  IMAD.MOV.U32 R218, RZ, RZ, R229 ;  /* 0x000000ffffda7224 */ /* 0x000fe200078e00e5 */
[----:B------:R-:W-:-:S02]  /*d8a0*/  FSEL R35, R219, -INF , !P5 ;  /* 0xff800000db237808 */ /* 0x000fc40006800000 */
[----:B------:R-:W-:Y:S01]  /*d8b0*/  ISETP.GT.AND P5, PT, R2, R34, PT ;  /* 0x000000220200720c */ /* 0x000fe20003fa4270 */
[----:B------:R-:W-:-:S03]  /*d8c0*/  IMAD.MOV.U32 R229, RZ, RZ, R113 ;  /* 0x000000ffffe57224 */ /* 0x000fc600078e0071 */
[----:B------:R-:W-:Y:S02]  /*d8d0*/  FSEL R106, R218, -INF , !P5 ;  /* 0xff800000da6a7808 */ /* 0x000fe40006800000 */
[----:B------:R-:W-:Y:S02]  /*d8e0*/  ISETP.GT.AND P5, PT, R242, R33, PT ;  /* 0x00000021f200720c */ /* 0x000fe40003fa4270 */
[----:B------:R-:W-:Y:S02]  /*d8f0*/  FSEL R113, R132, -INF , !P6 ;  /* 0xff80000084717808 */ /* 0x000fe40007000000 */
[----:B------:R-:W-:Y:S02]  /*d900*/  FSEL R112, R133, -INF , !P4 ;  /* 0xff80000085707808 */ /* 0x000fe40006000000 */
[----:B------:R-:W-:Y:S02]  /*d910*/  FSEL R201, R131, -INF , !P3 ;  /* 0xff80000083c97808 */ /* 0x000fe40005800000 */
[----:B------:R-:W-:-:S02]  /*d920*/  FSEL R200, R130, -INF , !P0 ;  /* 0xff80000082c87808 */ /* 0x000fc40004000000 */
[C---:B------:R-:W-:Y:S02]  /*d930*/  ISETP.GE.AND P6, PT, R34.reuse, R243, PT ;  /* 0x000000f32200720c */ /* 0x040fe40003fc6270 */
[C---:B------:R-:W-:Y:S02]  /*d940*/  ISETP.GE.AND P4, PT, R34.reuse, R249, PT ;  /* 0x000000f92200720c */ /* 0x040fe40003f86270 */
[C---:B------:R-:W-:Y:S02]  /*d950*/  ISETP.GE.AND P3, PT, R34.reuse, R247, PT ;  /* 0x000000f72200720c */ /* 0x040fe40003f66270 */
[----:B------:R-:W-:Y:S02]  /*d960*/  ISETP.GE.AND P0, PT, R34, R248, PT ;  /* 0x000000f82200720c */ /* 0x000fe40003f06270 */
[----:B------:R-:W-:Y:S01]  /*d970*/  FSEL R34, R240, -INF , !P5 ;  /* 0xff800000f0227808 */ /* 0x000fe20006800000 */
[----:B------:R-:W-:Y:S01]  /*d980*/  IMAD.MOV.U32 R240, RZ, RZ, R114 ;  /* 0x000000fffff07224 */ /* 0x000fe200078e0072 */
[----:B------:R-:W-:-:S02]  /*d990*/  ISETP.GT.AND P5, PT, R2, R33, PT ;  /* 0x000000210200720c */ /* 0x000fc40003fa4270 */
[----:B------:R-:W-:Y:S02]  /*d9a0*/  FSEL R35, R35, -INF , !P6 ;  /* 0xff80000023237808 */ /* 0x000fe40007000000 */
[----:B------:R-:W-:Y:S02]  /*d9b0*/  FSEL R39, R39, -INF , !P4 ;  /* 0xff80000027277808 */ /* 0x000fe40006000000 */
[----:B------:R-:W-:Y:S02]  /*d9c0*/  FSEL R110, R37, -INF , !P3 ;  /* 0xff800000256e7808 */ /* 0x000fe40005800000 */
[----:B------:R-:W-:Y:S02]  /*d9d0*/  FSEL R114, R106, -INF , !P0 ;  /* 0xff8000006a727808 */ /* 0x000fe40004000000 */
[C---:B------:R-:W-:Y:S02]  /*d9e0*/  ISETP.GE.AND P6, PT, R33.reuse, R243, PT ;  /* 0x000000f32100720c */ /* 0x040fe40003fc6270 */
[----:B------:R-:W-:-:S02]  /*d9f0*/  ISETP.GE.AND P4, PT, R33, R249, PT ;  /* 0x000000f92100720c */ /* 0x000fc40003f86270 */
        /* <DEDUP_REMOVED lines=10> */
[----:B------:R-:W-:Y:S02]  /*daa0*/  ISETP.GT.AND P5, PT, R242, R31, PT ;  /* 0x0000001ff200720c */ /* 0x000fe40003fa4270 */
[----:B------:R-:W-:-:S02]  /*dab0*/  FSEL R34, R34, -INF , !P6 ;  /* 0xff80000022227808 */ /* 0x000fc40007000000 */
[----:B------:R-:W-:Y:S02]  /*dac0*/  FSEL R38, R38, -INF , !P4 ;  /* 0xff80000026267808 */ /* 0x000fe40006000000 */
[C---:B------:R-:W-:Y:S02]  /*dad0*/  ISETP.GE.AND P0, PT, R32.reuse, R248, PT ;  /* 0x000000f82000720c */ /* 0x040fe40003f06270 */
[C---:B------:R-:W-:Y:S02]  /*dae0*/  ISETP.GE.AND P6, PT, R32.reuse, R243, PT ;  /* 0x000000f32000720c */ /* 0x040fe40003fc6270 */
[----:B------:R-:W-:Y:S02]  /*daf0*/  ISETP.GE.AND P4, PT, R32, R249, PT ;  /* 0x000000f92000720c */ /* 0x000fe40003f86270 */
[----:B------:R-:W-:Y:S01]  /*db00*/  FSEL R32, R231, -INF , !P5 ;  /* 0xff800000e7207808 */ /* 0x000fe20006800000 */
[----:B------:R-:W-:Y:S01]  /*db10*/  IMAD.MOV.U32 R231, RZ, RZ, R123 ;  /* 0x000000ffffe77224 */ /* 0x000fe200078e007b */
[----:B------:R-:W-:-:S02]  /*db20*/  FSEL R41, R41, -INF , !P3 ;  /* 0xff80000029297808 */ /* 0x000fc40005800000 */
[----:B------:R-:W-:Y:S02]  /*db30*/  ISETP.GT.AND P3, PT, R2, R31, PT ;  /* 0x0000001f0200720c */ /* 0x000fe40003f64270 */
        /* <DEDUP_REMOVED lines=8> */
[-C--:B------:R-:W-:Y:S02]  /*dbc0*/  ISETP.GT.AND P3, PT, R242, R30.reuse, PT ;  /* 0x0000001ef200720c */ /* 0x080fe40003f64270 */
[----:B------:R-:W-:Y:S02]  /*dbd0*/  FSEL R40, R40, -INF , !P0 ;  /* 0xff80000028287808 */ /* 0x000fe40004000000 */
[----:B------:R-:W-:-:S02]  /*dbe0*/  ISETP.GT.AND P0, PT, R2, R30, PT ;  /* 0x0000001e0200720c */ /* 0x000fc40003f04270 */
[----:B------:R-:W-:Y:S02]  /*dbf0*/  FSEL R33, R32, -INF , !P6 ;  /* 0xff80000020217808 */ /* 0x000fe40007000000 */
[----:B------:R-:W-:Y:S02]  /*dc00*/  FSEL R37, R42, -INF , !P4 ;  /* 0xff8000002a257808 */ /* 0x000fe40006000000 */
[----:B------:R-:W-:Y:S02]  /*dc10*/  FSEL R32, R228, -INF , !P3 ;  /* 0xff800000e4207808 */ /* 0x000fe40005800000 */
[----:B------:R-:W-:Y:S02]  /*dc20*/  FSEL R42, R31, -INF , !P5 ;  /* 0xff8000001f2a7808 */ /* 0x000fe40006800000 */
[----:B------:R-:W-:Y:S02]  /*dc30*/  ISETP.GE.AND P3, PT, R30, R247, PT ;  /* 0x000000f71e00720c */ /* 0x000fe40003f66270 */
[----:B------:R-:W-:-:S02]  /*dc40*/  FSEL R31, R229, -INF , !P0 ;  /* 0xff800000e51f7808 */ /* 0x000fc40004000000 */
[C---:B------:R-:W-:Y:S02]  /*dc50*/  ISETP.GE.AND P0, PT, R30.reuse, R248, PT ;  /* 0x000000f81e00720c */ /* 0x040fe40003f06270 */
[C---:B------:R-:W-:Y:S02]  /*dc60*/  ISETP.GE.AND P6, PT, R30.reuse, R243, PT ;  /* 0x000000f31e00720c */ /* 0x040fe40003fc6270 */
[----:B------:R-:W-:Y:S02]  /*dc70*/  ISETP.GE.AND P4, PT, R30, R249, PT ;  /* 0x000000f91e00720c */ /* 0x000fe40003f86270 */
[-C--:B------:R-:W-:Y:S02]  /*dc80*/  ISETP.GT.AND P5, PT, R242, R29.reuse, PT ;  /* 0x0000001df200720c */ /* 0x080fe40003fa4270 */
[----:B------:R-:W-:Y:S02]  /*dc90*/  FSEL R221, R45, -INF , !P3 ;  /* 0xff8000002ddd7808 */ /* 0x000fe40005800000 */
        /* <DEDUP_REMOVED lines=16> */
[----:B------:R-:W-:Y:S02]  /*dda0*/  ISETP.GE.AND P3, PT, R28, R247, PT ;  /* 0x000000f71c00720c */ /* 0x000fe40003f66270 */
[----:B------:R-:W-:Y:S02]  /*ddb0*/  FSEL R29, R252, -INF , !P0 ;  /* 0xff800000fc1d7808 */ /* 0x000fe40004000000 */
        /* <DEDUP_REMOVED lines=53> */
[----:B------:R-:W-:Y:S02]  /*e110*/  FSEL R204, R57, -INF , !P3 ;  /* 0xff80000039cc7808 */ /* 0x000fe40005800000 */
        /* <DEDUP_REMOVED lines=15> */
[----:B------:R-:W-:Y:S02]  /*e210*/  ISETP.GT.AND P5, PT, R242, R21, PT ;  /* 0x00000015f200720c */ /* 0x000fe40003fa4270 */
[----:B------:R-:W-:Y:S02]  /*e220*/  FSEL R24, R124, -INF , !P3 ;  /* 0xff8000007c187808 */ /* 0x000fe40005800000 */
[----:B------:R-:W-:Y:S02]  /*e230*/  ISETP.GE.AND P3, PT, R22, R247, PT ;  /* 0x000000f71600720c */ /* 0x000fe40003f66270 */
        /* <DEDUP_REMOVED lines=21> */
[----:B------:R-:W-:Y:S02]  /*e390*/  ISETP.GE.AND P3, PT, R20, R247, PT ;  /* 0x000000f71400720c */ /* 0x000fe40003f66270 */
[----:B------:R-:W-:Y:S02]  /*e3a0*/  FSEL R52, R21, -INF , !P5 ;  /* 0xff80000015347808 */ /* 0x000fe40006800000 */
[----:B------:R-:W-:Y:S02]  /*e3b0*/  FSEL R61, R71, -INF , !P4 ;  /* 0xff800000473d7808 */ /* 0x000fe40006000000 */
[----:B------:R-:W-:-:S02]  /*e3c0*/  ISETP.GT.AND P5, PT, R242, R19, PT ;  /* 0x00000013f200720c */ /* 0x000fc40003fa4270 */
[----:B------:R-:W-:Y:S02]  /*e3d0*/  FSEL R21, R245, -INF , !P0 ;  /* 0xff800000f5157808 */ /* 0x000fe40004000000 */
[C---:B------:R-:W-:Y:S02]  /*e3e0*/  ISETP.GE.AND P6, PT, R20.reuse, R243, PT ;  /* 0x000000f31400720c */ /* 0x040fe40003fc6270 */
[C---:B------:R-:W-:Y:S02]  /*e3f0*/  ISETP.GE.AND P4, PT, R20.reuse, R249, PT ;  /* 0x000000f91400720c */ /* 0x040fe40003f86270 */
[----:B------:R-:W-:Y:S02]  /*e400*/  ISETP.GE.AND P0, PT, R20, R248, PT ;  /* 0x000000f81400720c */ /* 0x000fe40003f06270 */
        /* <DEDUP_REMOVED lines=16> */
[C---:B------:R-:W-:Y:S02]  /*e510*/  ISETP.GE.AND P3, PT, R18.reuse, R247, PT ;  /* 0x000000f71200720c */ /* 0x040fe40003f66270 */
[----:B------:R-:W-:Y:S02]  /*e520*/  FSEL R75, R75, -INF , !P4 ;  /* 0xff8000004b4b7808 */ /* 0x000fe40006000000 */
[----:B------:R-:W-:Y:S02]  /*e530*/  FSEL R46, R19, -INF , !P5 ;  /* 0xff800000132e7808 */ /* 0x000fe40006800000 */
[----:B------:R-:W-:-:S02]  /*e540*/  ISETP.GE.AND P4, PT, R18, R249, PT ;  /* 0x000000f91200720c */ /* 0x000fc40003f86270 */
[----:B------:R-:W-:Y:S02]  /*e550*/  FSEL R19, R244, -INF , !P0 ;  /* 0xff800000f4137808 */ /* 0x000fe40004000000 */
[----:B------:R-:W-:Y:S02]  /*e560*/  ISETP.GE.AND P6, PT, R18, R243, PT ;  /* 0x000000f31200720c */ /* 0x000fe40003fc6270 */
[-C--:B------:R-:W-:Y:S02]  /*e570*/  ISETP.GT.AND P5, PT, R242, R17.reuse, PT ;  /* 0x00000011f200720c */ /* 0x080fe40003fa4270 */
        /* <DEDUP_REMOVED lines=20> */
[----:B------:R-:W-:-:S02]  /*e6c0*/  FSEL R17, R239, -INF , !P0 ;  /* 0xff800000ef117808 */ /* 0x000fc40004000000 */
[C---:B------:R-:W-:Y:S02]  /*e6d0*/  ISETP.GE.AND P6, PT, R16.reuse, R243, PT ;  /* 0x000000f31000720c */ /* 0x040fe40003fc6270 */
        /* <DEDUP_REMOVED lines=62> */
[-C--:B------:R-:W-:Y:S01]  /*eac0*/  ISETP.GT.AND P3, PT, R242, R10.reuse, PT ;  /* 0x0000000af200720c */ /* 0x080fe20003f64270 */
[----:B------:R-:W-:Y:S01]  /*ead0*/  STL [R1+0x34], R240 ;  /* 0x000034f001007387 */ /* 0x000fe20000100800 */
[----:B------:R-:W-:Y:S02]  /*eae0*/  FSEL R92, R87, -INF , !P0 ;  /* 0xff800000575c7808 */ /* 0x000fe40004000000 */
[----:B------:R-:W-:Y:S01]  /*eaf0*/  FSEL R252, R12, -INF , !P6 ;  /* 0xff8000000cfc7808 */ /* 0x000fe20007000000 */
[----:B------:R-:W-:Y:S01]  /*eb00*/  STL [R1+0x3c], R24 ;  /* 0x00003c1801007387 */ /* 0x000fe20000100800 */
[----:B------:R-:W-:-:S02]  /*eb10*/  ISETP.GT.AND P0, PT, R2, R10, PT ;  /* 0x0000000a0200720c */ /* 0x000fc40003f04270 */
[----:B------:R-:W-:Y:S01]  /*eb20*/  FSEL R12, R88, -INF , !P3 ;  /* 0xff800000580c7808 */ /* 0x000fe20005800000 */
[----:B------:R-:W-:Y:S01]  /*eb30*/  STL [R1+0x28], R68 ;  /* 0x0000284401007387 */ /* 0x000fe20000100800 */
[----:B------:R-:W-:Y:S02]  /*eb40*/  ISETP.GE.AND P3, PT, R10, R247, PT ;  /* 0x000000f70a00720c */ /* 0x000fe40003f66270 */
[----:B------:R-:W-:Y:S01]  /*eb50*/  FSEL R22, R11, -INF , !P5 ;  /* 0xff8000000b167808 */ /* 0x000fe20006800000 */
[----:B------:R-:W-:Y:S01]  /*eb60*/  STL [R1+0x20], R71 ;  /* 0x0000204701007387 */ /* 0x000fe20000100800 */
[----:B------:R-:W-:Y:S02]  /*eb70*/  FSEL R53, R107, -INF , !P4 ;  /* 0xff8000006b357808 */ /* 0x000fe40006000000 */
[----:B------:R-:W-:Y:S01]  /*eb80*/  FSEL R11, R210, -INF , !P0 ;  /* 0xff800000d20b7808 */ /* 0x000fe20004000000 */
[----:B------:R-:W-:Y:S01]  /*eb90*/  STL [R1+0x1c], R238 ;  /* 0x00001cee01007387 */ /* 0x000fe20000100800 */
[----:B------:R-:W-:-:S02]  /*eba0*/  ISETP.GE.AND P6, PT, R10, R243, PT ;  /* 0x000000f30a00720c */ /* 0x000fc40003fc6270 */
[----:B------:R-:W-:Y:S01]  /*ebb0*/  ISETP.GE.AND P4, PT, R10, R249, PT ;  /* 0x000000f90a00720c */ /* 0x000fe20003f86270 */
[----:B------:R-:W-:Y:S01]  /*ebc0*/  STL [R1+0x18], R63 ;  /* 0x0000183f01007387 */ /* 0x000fe20000100800 */
[-C--:B------:R-:W-:Y:S02]  /*ebd0*/  ISETP.GT.AND P5, PT, R242, R9.reuse, PT ;  /* 0x00000009f200720c */ /* 0x080fe40003fa4270 */
[----:B------:R-:W-:Y:S01]  /*ebe0*/  ISETP.GE.AND P0, PT, R10, R248, PT ;  /* 0x000000f80a00720c */ /* 0x000fe20003f06270 */
[----:B------:R-:W-:Y:S01]  /*ebf0*/  STL [R1+0x14], R62 ;  /* 0x0000143e01007387 */ /* 0x000fe20000100800 */
[----:B------:R-:W-:Y:S02]  /*ec00*/  FSEL R90, R90, -INF , !P3 ;  /* 0xff8000005a5a7808 */ /* 0x000fe40005800000 */
[----:B------:R-:W-:Y:S01]  /*ec10*/  ISETP.GT.AND P3, PT, R2, R9, PT ;  /* 0x000000090200720c */ /* 0x000fe20003f64270 */
[----:B------:R-:W-:Y:S01]  /*ec20*/  STL [R1+0x44], R31 ;  /* 0x0000441f01007387 */ /* 0x000fe20000100800 */
[----:B------:R-:W-:-:S02]  /*ec30*/  FSEL R10, R89, -INF , !P5 ;  /* 0xff800000590a7808 */ /* 0x000fc40006800000 */
[----:B------:R-:W-:Y:S01]  /*ec40*/  FSEL R246, R12, -INF , !P6 ;  /* 0xff8000000cf67808 */ /* 0x000fe20007000000 */
[----:B------:R-:W-:Y:S01]  /*ec50*/  STL [R1+0x68], R29 ;  /* 0x0000681d01007387 */ /* 0x000fe20000100800 */
[----:B------:R-:W-:Y:S02]  /*ec60*/  FSEL R47, R118, -INF , !P4 ;  /* 0xff800000762f7808 */ /* 0x000fe40006000000 */
[----:B------:R-:W-:Y:S01]  /*ec70*/  FSEL R20, R11, -INF , !P0 ;  /* 0xff8000000b147808 */ /* 0x000fe20004000000 */
[----:B------:R-:W-:Y:S01]  /*ec80*/  STL [R1+0x10], R48 ;  /* 0x0000103001007387 */ /* 0x000fe20000100800 */
[C---:B------:R-:W-:Y:S02]  /*ec90*/  ISETP.GE.AND P6, PT, R9.reuse, R243, PT ;  /* 0x000000f30900720c */ /* 0x040fe40003fc6270 */
[C---:B------:R-:W-:Y:S01]  /*eca0*/  ISETP.GE.AND P4, PT, R9.reuse, R249, PT ;  /* 0x000000f90900720c */ /* 0x040fe20003f86270 */
[----:B------:R-:W-:Y:S01]  /*ecb0*/  STL [R1+0x60], R26 ;  /* 0x0000601a01007387 */ /* 0x000fe20000100800 */
[----:B------:R-:W-:-:S02]  /*ecc0*/  ISETP.GE.AND P0, PT, R9, R247, PT ;  /* 0x000000f70900720c */ /* 0x000fc40003f06270 */
[----:B------:R-:W-:Y:S01]  /*ecd0*/  ISETP.GE.AND P5, PT, R9, R248, PT ;  /* 0x000000f80900720c */ /* 0x000fe20003fa6270 */
[----:B------:R-:W-:Y:S01]  /*ece0*/  STL [R1+0x8], R49 ;  /* 0x0000083101007387 */ /* 0x000fe20000100800 */
[----:B------:R-:W-:-:S03]  /*ecf0*/  FSEL R9, R211, -INF , !P3 ;  /* 0xff800000d3097808 */ /* 0x000fc60005800000 */
[----:B------:R-:W-:Y:S01]  /*ed00*/  STL [R1+0x40], R30 ;  /* 0x0000401e01007387 */ /* 0x000fe20000100800 */
[----:B------:R-:W-:-:S03]  /*ed10*/  FSEL R28, R91, -INF , !P0 ;  /* 0xff8000005b1c7808 */ /* 0x000fc60004000000 */
[----:B------:R-:W-:Y:S01]  /*ed20*/  STL [R1+0x48], R27 ;  /* 0x0000481b01007387 */ /* 0x000fe20000100800 */
[----:B------:R-:W-:-:S03]  /*ed30*/  FSEL R9, R9, -INF , !P5 ;  /* 0xff80000009097808 */ /* 0x000fc60006800000 */
[----:B------:R-:W-:Y:S01]  /*ed40*/  STL [R1+0x4], R44 ;  /* 0x0000042c01007387 */ /* 0x000fe20000100800 */
[----:B------:R-:W-:-:S03]  /*ed50*/  FSEL R115, R115, -INF , !P4 ;  /* 0xff80000073737808 */ /* 0x000fc60006000000 */
[----:B------:R-:W-:Y:S01]  /*ed60*/  STL [R1], R45 ;  /* 0x0000002d01007387 */ /* 0x000fe20000100800 */
[-C--:B------:R-:W-:Y:S02]  /*ed70*/  ISETP.GT.AND P3, PT, R242, R8.reuse, PT ;  /* 0x00000008f200720c */ /* 0x080fe40003f64270 */
[----:B------:R-:W-:Y:S01]  /*ed80*/  ISETP.GT.AND P4, PT, R2, R8, PT ;  /* 0x000000080200720c */ /* 0x000fe20003f84270 */
[----:B------:R-:W-:Y:S01]  /*ed90*/  STL [R1+0x88], R21 ;  /* 0x0000881501007387 */ /* 0x000fe20000100800 */
[----:B------:R-:W-:-:S03]  /*eda0*/  ISETP.GT.AND P5, PT, R242, R7, PT ;  /* 0x00000007f200720c */ /* 0x000fc60003fa4270 */
[----:B------:R-:W-:Y:S01]  /*edb0*/  STL [R1+0x84], R22 ;  /* 0x0000841601007387 */ /* 0x000fe20000100800 */
[----:B------:R-:W-:-:S03]  /*edc0*/  FSEL R244, R10, -INF , !P6 ;  /* 0xff8000000af47808 */ /* 0x000fc60007000000 */
[----:B------:R-:W-:Y:S01]  /*edd0*/  STL [R1+0x80], R20 ;  /* 0x0000801401007387 */ /* 0x000fe20000100800 */
[----:B------:R-:W-:-:S03]  /*ede0*/  FSEL R10, R84, -INF , !P3 ;  /* 0xff800000540a7808 */ /* 0x000fc60005800000 */
[----:B------:R-:W-:Y:S01]  /*edf0*/  STL [R1+0x38], R28 ;  /* 0x0000381c01007387 */ /* 0x000fe20000100800 */
[----:B------:R-:W-:-:S03]  /*ee00*/  ISETP.GE.AND P6, PT, R8, R243, PT ;  /* 0x000000f30800720c */ /* 0x000fc60003fc6270 */
[----:B------:R2:W-:Y:S01]  /*ee10*/  STL [R1+0x7c], R9 ;  /* 0x00007c0901007387 */ /* 0x0005e20000100800 */
[C---:B------:R-:W-:Y:S02]  /*ee20*/  ISETP.GE.AND P0, PT, R8.reuse, R249, PT ;  /* 0x000000f90800720c */ /* 0x040fe40003f06270 */
[----:B------:R-:W-:Y:S02]  /*ee30*/  ISETP.GE.AND P3, PT, R8, R247, PT ;  /* 0x000000f70800720c */ /* 0x000fe40003f66270 */
[----:B------:R-:W-:Y:S02]  /*ee40*/  FSEL R251, R122, -INF , !P0 ;  /* 0xff8000007afb7808 */ /* 0x000fe40004000000 */
[----:B------:R-:W-:Y:S02]  /*ee50*/  FSEL R25, R98, -INF , !P3 ;  /* 0xff80000062197808 */ /* 0x000fe40005800000 */
[----:B------:R-:W-:Y:S02]  /*ee60*/  ISETP.GT.AND P3, PT, R2, R7, PT ;  /* 0x000000070200720c */ /* 0x000fe40003f64270 */
[----:B------:R-:W-:-:S02]  /*ee70*/  FSEL R237, R10, -INF , !P6 ;  /* 0xff8000000aed7808 */ /* 0x000fc40007000000 */
[----:B------:R-:W-:Y:S02]  /*ee80*/  ISETP.GE.AND P0, PT, R7, R249, PT ;  /* 0x000000f90700720c */ /* 0x000fe40003f06270 */
[----:B--2---:R-:W-:Y:S02]  /*ee90*/  FSEL R9, R202, -INF , !P4 ;  /* 0xff800000ca097808 */ /* 0x004fe40006000000 */
[----:B------:R-:W-:Y:S02]  /*eea0*/  ISETP.GE.AND P4, PT, R8, R248, PT ;  /* 0x000000f80800720c */ /* 0x000fe40003f86270 */
[----:B------:R-:W-:Y:S02]  /*eeb0*/  FSEL R8, R85, -INF , !P5 ;  /* 0xff80000055087808 */ /* 0x000fe40006800000 */
[----:B------:R-:W-:Y:S02]  /*eec0*/  ISETP.GE.AND P5, PT, R7, R243, PT ;  /* 0x000000f30700720c */ /* 0x000fe40003fa6270 */
[----:B------:R-:W-:-:S02]  /*eed0*/  FSEL R9, R9, -INF , !P4 ;  /* 0xff80000009097808 */ /* 0x000fc40006000000 */
[----:B------:R-:W-:Y:S02]  /*eee0*/  FSEL R222, R8, -INF , !P5 ;  /* 0xff80000008de7808 */ /* 0x000fe40006800000 */
[----:B------:R-:W-:Y:S02]  /*eef0*/  ISETP.GT.AND P5, PT, R242, R6, PT ;  /* 0x00000006f200720c */ /* 0x000fe40003fa4270 */
[C---:B------:R-:W-:Y:S02]  /*ef00*/  ISETP.GE.AND P4, PT, R7.reuse, R247, PT ;  /* 0x000000f70700720c */ /* 0x040fe40003f86270 */
[----:B------:R-:W-:Y:S02]  /*ef10*/  ISETP.GE.AND P6, PT, R7, R248, PT ;  /* 0x000000f80700720c */ /* 0x000fe40003fc6270 */
[----:B------:R-:W-:Y:S02]  /*ef20*/  FSEL R18, R203, -INF , !P3 ;  /* 0xff800000cb127808 */ /* 0x000fe40005800000 */
[----:B------:R-:W-:-:S02]  /*ef30*/  FSEL R7, R76, -INF , !P5 ;  /* 0xff8000004c077808 */ /* 0x000fc40006800000 */
[----:B------:R-:W-:Y:S02]  /*ef40*/  ISETP.GE.AND P3, PT, R6, R243, PT ;  /* 0x000000f30600720c */ /* 0x000fe40003f66270 */
[----:B------:R-:W-:Y:S02]  /*ef50*/  ISETP.GT.AND P5, PT, R2, R6, PT ;  /* 0x000000060200720c */ /* 0x000fe40003fa4270 */
[----:B------:R-:W-:Y:S02]  /*ef60*/  FSEL R245, R120, -INF , !P0 ;  /* 0xff80000078f57808 */ /* 0x000fe40004000000 */
[----:B------:R-:W-:Y:S02]  /*ef70*/  FSEL R78, R99, -INF , !P4 ;  /* 0xff800000634e7808 */ /* 0x000fe40006000000 */
[----:B------:R-:W-:Y:S02]  /*ef80*/  ISETP.GE.AND P0, PT, R6, R249, PT ;  /* 0x000000f90600720c */ /* 0x000fe40003f06270 */
[----:B------:R-:W-:-:S02]  /*ef90*/  ISETP.GT.AND P4, PT, R242, R5, PT ;  /* 0x00000005f200720c */ /* 0x000fc40003f84270 */
[----:B------:R-:W-:Y:S02]  /*efa0*/  FSEL R214, R7, -INF , !P3 ;  /* 0xff80000007d67808 */ /* 0x000fe40005800000 */
        /* <DEDUP_REMOVED lines=11> */
[----:B------:R-:W-:Y:S02]  /*f060*/  ISETP.GT.AND P0, PT, R2, R5, PT ;  /* 0x000000050200720c */ /* 0x000fe40003f04270 */
[----:B------:R-:W-:Y:S02]  /*f070*/  ISETP.GE.AND P4, PT, R5, R248, PT ;  /* 0x000000f80500720c */ /* 0x000fe40003f86270 */
[----:B------:R-:W-:Y:S02]  /*f080*/  FMNMX3.FTZ R5, R80, R35, R34, !PT ;  /* 0x0000002350057276 */ /* 0x000fe40007810022 */
[----:B------:R-:W-:Y:S02]  /*f090*/  FSEL R24, R112, -INF , !P3 ;  /* 0xff80000070187808 */ /* 0x000fe40005800000 */
[----:B------:R-:W-:Y:S02]  /*f0a0*/  ISETP.GT.AND P3, PT, R242, R4, PT ;  /* 0x00000004f200720c */ /* 0x000fe40003f64270 */
[----:B------:R-:W-:-:S02]  /*f0b0*/  FMNMX3.FTZ R5, R5, R36, R33, !PT ;  /* 0x0000002405057276 */ /* 0x000fc40007810021 */
[----:B------:R-:W-:Y:S02]  /*f0c0*/  FSEL R17, R135, -INF , !P0 ;  /* 0xff80000087117808 */ /* 0x000fe40004000000 */
[----:B------:R-:W-:Y:S02]  /*f0d0*/  ISETP.GE.AND P0, PT, R4, R243, PT ;  /* 0x000000f30400720c */ /* 0x000fe40003f06270 */
[----:B------:R-:W-:Y:S02]  /*f0e0*/  FSEL R6, R64, -INF , !P3 ;  /* 0xff80000040067808 */ /* 0x000fe40005800000 */
[----:B------:R-:W-:Y:S02]  /*f0f0*/  FMNMX3.FTZ R5, R5, R212, R133, !PT ;  /* 0x000000d405057276 */ /* 0x000fe40007810085 */
[----:B------:R-:W-:Y:S02]  /*f100*/  FSEL R120, R6, -INF , !P0 ;  /* 0xff80000006787808 */ /* 0x000fe40004000000 */
[----:B------:R-:W-:-:S04]  /*f110*/  FMNMX3.FTZ R6, R5, R130, R127, !PT ;  /* 0x0000008205067276 */ /* 0x000fc8000781007f */
[----:B------:R-:W-:Y:S01]  /*f120*/  FMNMX3.FTZ R6, R6, R233, R231, !PT ;  /* 0x000000e906067276 */ /* 0x000fe200078100e7 */
[----:B------:R-:W-:Y:S01]  /*f130*/  STL [R1+0x2c], R25 ;  /* 0x00002c1901007387 */ /* 0x000fe20000100800 */
[----:B------:R-:W-:Y:S02]  /*f140*/  ISETP.GE.AND P0, PT, R4, R249, PT ;  /* 0x000000f90400720c */ /* 0x000fe40003f06270 */
[----:B------:R-:W-:Y:S01]  /*f150*/  FMNMX3.FTZ R7, R6, R229, R228, !PT ;  /* 0x000000e506077276 */ /* 0x000fe200078100e4 */
[----:B------:R2:W-:Y:S01]  /*f160*/  STL [R1+0x6c], R9 ;  /* 0x00006c0901007387 */ /* 0x0005e20000100800 */
[----:B------:R-:W-:-:S03]  /*f170*/  FSEL R121, R82, -INF , !P0 ;  /* 0xff80000052797808 */ /* 0x000fc60004000000 */
[----:B------:R1:W-:Y:S01]  /*f180*/  STL [R1+0x30], R23 ;  /* 0x0000301701007387 */ /* 0x0003e20000100800 */
[----:B------:R-:W-:-:S03]  /*f190*/  FMNMX3.FTZ R8, R7, R240, R68, !PT ;  /* 0x000000f007087276 */ /* 0x000fc60007810044 */
[----:B------:R1:W-:Y:S04]  /*f1a0*/  STL [R1+0x24], R24 ;  /* 0x0000241801007387 */ /* 0x0003e80000100800 */
[----:B------:R1:W5:Y:S04]  /*f1b0*/  LDL.LU R82, [R1+0xb8] ;  /* 0x0000b80001527983 */ /* 0x0003680000300800 */
[----:B------:R1:W5:Y:S01]  /*f1c0*/  LDL.LU R68, [R1+0xb4] ;  /* 0x0000b40001447983 */ /* 0x0003620000300800 */
[----:B------:R-:W3:Y:S01]  /*f1d0*/  S2R R240, SR_TID.X ;  /* 0x0000000000f07919 */ /* 0x000ee20000002100 */
[----:B------:R-:W-:Y:S01]  /*f1e0*/  FMNMX3.FTZ R5, R69, R39, R38, !PT ;  /* 0x0000002745057276 */ /* 0x000fe20007810026 */
[----:B------:R-:W-:-:S03]  /*f1f0*/  UIADD3 UR9, UPT, UPT, UR4, -0x2, URZ ;  /* 0xfffffffe04097890 */ /* 0x000fc6000fffe0ff */
[----:B------:R-:W-:Y:S01]  /*f200*/  FMNMX3.FTZ R5, R5, R43, R37, !PT ;  /* 0x0000002b05057276 */ /* 0x000fe20007810025 */
[----:B------:R-:W-:Y:S01]  /*f210*/  UISETP.GT.AND UP2, UPT, UR9, UR16, UPT ;  /* 0x000000100900728c */ /* 0x000fe2000bf44270 */
[----:B------:R-:W-:Y:S02]  /*f220*/  ISETP.GE.AND P0, PT, R4, R247, PT ;  /* 0x000000f70400720c */ /* 0x000fe40003f06270 */
[----:B------:R-:W-:Y:S02]  /*f230*/  FMNMX3.FTZ R6, R70, R110, R106, !PT ;  /* 0x0000006e46067276 */ /* 0x000fe4000781006a */
[----:B------:R-:W-:Y:S02]  /*f240*/  ISETP.GT.AND P3, PT, R242, R3, PT ;  /* 0x00000003f200720c */ /* 0x000fe40003f64270 */
[----:B------:R-:W-:Y:S02]  /*f250*/  FMNMX3.FTZ R5, R5, R218, R208, !PT ;  /* 0x000000da05057276 */ /* 0x000fe400078100d0 */
[----:B------:R-:W-:-:S02]  /*f260*/  FSEL R88, R201, -INF , !P0 ;  /* 0xff800000c9587808 */ /* 0x000fc40004000000 */
[----:B------:R-:W-:Y:S02]  /*f270*/  FMNMX3.FTZ R7, R6, R41, R40, !PT ;  /* 0x0000002906077276 */ /* 0x000fe40007810028 */
[----:B--2---:R-:W-:Y:S02]  /*f280*/  FSEL R9, R65, -INF , !P3 ;  /* 0xff80000041097808 */ /* 0x004fe40005800000 */
[----:B------:R-:W-:Y:S02]  /*f290*/  ISETP.GE.AND P0, PT, R3, R243, PT ;  /* 0x000000f30300720c */ /* 0x000fe40003f06270 */
[----:B------:R-:W-:Y:S02]  /*f2a0*/  FMNMX3.FTZ R5, R5, R206, R131, !PT ;  /* 0x000000ce05057276 */ /* 0x000fe40007810083 */
[----:B------:R-:W-:Y:S01]  /*f2b0*/  FMNMX3.FTZ R6, R8, R71, R238, !PT ;  /* 0x0000004708067276 */ /* 0x000fe200078100ee */
[----:B------:R-:W-:Y:S01]  /*f2c0*/  IMAD.MOV.U32 R238, RZ, RZ, 0x20 ;  /* 0x00000020ffee7424 */ /* 0x000fe200078e00ff */
[----:B------:R-:W-:-:S02]  /*f2d0*/  ISETP.GT.AND P3, PT, R2, R4, PT ;  /* 0x000000040200720c */ /* 0x000fc40003f64270 */
[----:B------:R-:W-:Y:S02]  /*f2e0*/  FSEL R111, R9, -INF , !P0 ;  /* 0xff800000096f7808 */ /* 0x000fe40004000000 */
[----:B------:R-:W-:Y:S02]  /*f2f0*/  FMNMX3.FTZ R14, R7, R221, R219, !PT ;  /* 0x000000dd070e7276 */ /* 0x000fe400078100db */
[----:B------:R-:W-:Y:S02]  /*f300*/  FMNMX3.FTZ R15, R5, R236, R235, !PT ;  /* 0x000000ec050f7276 */ /* 0x000fe400078100eb */
[----:B------:R-:W-:Y:S01]  /*f310*/  FMNMX3.FTZ R16, R6, R63, R62, !PT ;  /* 0x0000003f06107276 */ /* 0x000fe2000781003e */
[----:B-1-3--:R-:W-:Y:S06]  /*f320*/  BRA.U !UP2, `(.L_x_633) ;  /* 0x000000050a2c7547 */ /* 0x00afec000b800000 */
[----:B------:R-:W2:Y:S04]  /*f330*/  LDL R63, [R1+0x50] ;  /* 0x00005000013f7983 */ /* 0x000ea80000100800 */
[----:B------:R-:W3:Y:S01]  /*f340*/  LDL R71, [R1+0x4c] ;  /* 0x00004c0001477983 */ /* 0x000ee20000100800 */
[----:B------:R-:W-:Y:S02]  /*f350*/  UIADD3 UR11, UPT, UPT, UR4, -0x3, URZ ;  /* 0xfffffffd040b7890 */ /* 0x000fe4000fffe0ff */
[----:B------:R-:W-:Y:S02]  /*f360*/  USHF.L.U32 UR8, UR14, 0x4, URZ ;  /* 0x000000040e087899 */ /* 0x000fe400080006ff */
[----:B------:R-:W-:Y:S02]  /*f370*/  UIMAD.WIDE.U32 UR18, UR11, UR14, URZ ;  /* 0x0000000e0b1272a5 */ /* 0x000fe4000f8e00ff */
[----:B------:R-:W-:-:S02]  /*f380*/  USHF.L.U64.HI UR10, UR14, 0x4, UR15 ;  /* 0x000000040e0a7899 */ /* 0x000fc4000801020f */
[----:B------:R-:W-:Y:S02]  /*f390*/  UIMAD UR11, UR11, UR15, UR19 ;  /* 0x0000000f0b0b72a4 */ /* 0x000fe4000f8e0213 */
[----:B------:R-:W-:Y:S01]  /*f3a0*/  IMAD.U32 R6, RZ, RZ, UR18 ;  /* 0x00000012ff067e24 */ /* 0x000fe2000f8e00ff */
[----:B------:R-:W-:Y:S01]  /*f3b0*/  ULEA UR12, UP0, UR18, UR8, 0x7 ;  /* 0x00000008120c7291 */ /* 0x000fe2000f8038ff */
[----:B------:R-:W-:Y:S01]  /*f3c0*/  IMAD.U32 R7, RZ, RZ, UR18 ;  /* 0x00000012ff077e24 */ /* 0x000fe2000f8e00ff */
[----:B------:R-:W-:Y:S01]  /*f3d0*/  USHF.L.U32 UR6, UR14, 0x5, URZ ;  /* 0x000000050e067899 */ /* 0x000fe200080006ff */
[----:B------:R-:W-:Y:S01]  /*f3e0*/  IMAD.U32 R5, RZ, RZ, UR11 ;  /* 0x0000000bff057e24 */ /* 0x000fe2000f8e00ff */
[----:B------:R-:W-:Y:S02]  /*f3f0*/  ULEA.HI.X UR11, UR18, UR10, UR11, 0x7, UP0 ;  /* 0x0000000a120b7291 */ /* 0x000fe400080f3c0b */
[----:B------:R-:W-:Y:S01]  /*f400*/  IMAD.U32 R8, RZ, RZ, UR12 ;  /* 0x0000000cff087e24 */ /* 0x000fe2000f8e00ff */
[----:B------:R-:W-:Y:S01]  /*f410*/  UIADD3 UR18, UP1, UPT, UR12, UR8, URZ ;  /* 0x000000080c127290 */ /* 0x000fe2000ff3e0ff */
[----:B------:R-:W-:Y:S01]  /*f420*/  MOV R9, UR12 ;  /* 0x0000000c00097c02 */ /* 0x000fe20008000f00 */
[----:B------:R-:W-:-:S02]  /*f430*/  UIADD3 UR19, UP0, UPT, UR12, UR6, URZ ;  /* 0x000000060c137290 */ /* 0x000fc4000ff1e0ff */
[----:B------:R-:W-:Y:S02]  /*f440*/  UIADD3.X UR13, UPT, UPT, UR11, UR10, URZ, UP1, !UPT ;  /* 0x0000000a0b0d7290 */ /* 0x000fe40008ffe4ff */
[----:B------:R-:W-:Y:S02]  /*f450*/  USHF.L.U64.HI UR7, UR14, 0x5, UR15 ;  /* 0x000000050e077899 */ /* 0x000fe4000801020f */
[----:B------:R-:W-:Y:S01]  /*f460*/  MOV R12, UR19 ;  /* 0x00000013000c7c02 */ /* 0x000fe20008000f00 */
[----:B------:R-:W-:Y:S01]  /*f470*/  IMAD.U32 R10, RZ, RZ, UR19 ;  /* 0x00000013ff0a7e24 */ /* 0x000fe2000f8e00ff */
[----:B------:R-:W-:Y:S01]  /*f480*/  UIADD3 UR19, UP1, UPT, UR19, UR8, URZ ;  /* 0x0000000813137290 */ /* 0x000fe2000ff3e0ff */
[----:B--2---:R-:W-:-:S04]  /*f490*/  LEA R6, P0, R6, R63, 0x8 ;  /* 0x0000003f06067211 */ /* 0x004fc800078040ff */
[----:B---3--:R-:W-:Y:S01]  /*f4a0*/  LEA.HI.X R7, R7, R71, R5, 0x8, P0 ;  /* 0x0000004707077211 */ /* 0x008fe200000f4405 */
[----:B------:R-:W-:Y:S01]  /*f4b0*/  IMAD.U32 R5, RZ, RZ, UR11 ;  /* 0x0000000bff057e24 */ /* 0x000fe2000f8e00ff */
[----:B------:R-:W-:-:S03]  /*f4c0*/  LEA R8, P0, R8, R63, 0x1 ;  /* 0x0000003f08087211 */ /* 0x000fc600078008ff */
[----:B------:R-:W-:Y:S01]  /*f4d0*/  @!PT LDS RZ, [RZ] ;  /* 0x00000000fffff984 */ /* 0x000fe20000000800 */
[----:B------:R-:W-:Y:S01]  /*f4e0*/  @!PT LDS RZ, [RZ] ;  /* 0x00000000fffff984 */ /* 0x000fe20000000800 */
[----:B------:R-:W-:Y:S01]  /*f4f0*/  @!PT LDS RZ, [RZ] ;  /* 0x00000000fffff984 */ /* 0x000fe20000000800 */
[----:B------:R1:W-:Y:S01]  /*f500*/  LDGSTS.E.BYPASS.LTC128B.128 [R250+0x4000], desc[UR20][R6.64] ;  /* 0x0400000006fa7fae */ /* 0x0003e2000b981a14 */
[----:B------:R-:W-:Y:S01]  /*f510*/  LEA.HI.X R9, R9, R71, R5, 0x1, P0 ;  /* 0x0000004709097211 */ /* 0x000fe200000f0c05 */
[----:B------:R-:W-:-:S04]  /*f520*/  IMAD.U32 R5, RZ, RZ, UR18 ;  /* 0x00000012ff057e24 */ /* 0x000fc8000f8e00ff */
[----:B------:R2:W-:Y:S01]  /*f530*/  LDGSTS.E.BYPASS.LTC128B.128 [R250+0x4800], desc[UR20][R8.64] ;  /* 0x0480000008fa7fae */ /* 0x0005e2000b981a14 */
[----:B-1----:R-:W-:Y:S01]  /*f540*/  LEA R6, P0, R5, R63, 0x1 ;  /* 0x0000003f05067211 */ /* 0x002fe200078008ff */
[----:B------:R-:W-:Y:S01]  /*f550*/  IMAD.U32 R5, RZ, RZ, UR13 ;  /* 0x0000000dff057e24 */ /* 0x000fe2000f8e00ff */
[----:B------:R-:W-:Y:S01]  /*f560*/  UIADD3.X UR13, UPT, UPT, UR11, UR7, URZ, UP0, !UPT ;  /* 0x000000070b0d7290 */ /* 0x000fe200087fe4ff */
[----:B------:R-:W-:Y:S01]  /*f570*/  IMAD.U32 R7, RZ, RZ, UR18 ;  /* 0x00000012ff077e24 */ /* 0x000fe2000f8e00ff */
[----:B------:R-:W-:-:S04]  /*f580*/  ULEA UR12, UP0, UR14, UR12, 0x6 ;  /* 0x0000000c0e0c7291 */ /* 0x000fc8000f8030ff */
[----:B------:R-:W-:Y:S01]  /*f590*/  LEA.HI.X R7, R7, R71, R5, 0x1, P0 ;  /* 0x0000004707077211 */ /* 0x000fe200000f0c05 */
[----:B------:R-:W-:Y:S01]  /*f5a0*/  IMAD.U32 R5, RZ, RZ, UR13 ;  /* 0x0000000dff057e24 */ /* 0x000fe2000f8e00ff */
[----:B------:R-:W-:Y:S01]  /*f5b0*/  LEA R12, P0, R12, R63, 0x1 ;  /* 0x0000003f0c0c7211 */ /* 0x000fe200078008ff */
[----:B------:R-:W-:Y:S01]  /*f5c0*/  UIADD3.X UR13, UPT, UPT, UR13, UR10, URZ, UP1, !UPT ;  /* 0x0000000a0d0d7290 */ /* 0x000fe20008ffe4ff */
[----:B--2---:R-:W-:Y:S01]  /*f5d0*/  IMAD.U32 R8, RZ, RZ, UR12 ;  /* 0x0000000cff087e24 */ /* 0x004fe2000f8e00ff */
[----:B------:R1:W-:Y:S01]  /*f5e0*/  LDGSTS.E.BYPASS.LTC128B.128 [R250+0x5000], desc[UR20][R6.64] ;  /* 0x0500000006fa7fae */ /* 0x0003e2000b981a14 */
[----:B------:R-:W-:Y:S01]  /*f5f0*/  LEA.HI.X R13, R10, R71, R5, 0x1, P0 ;  /* 0x000000470a0d7211 */ /* 0x000fe200000f0c05 */
[----:B------:R-:W-:Y:S01]  /*f600*/  IMAD.U32 R5, RZ, RZ, UR19 ;  /* 0x00000013ff057e24 */ /* 0x000fe2000f8e00ff */
[----:B------:R-:W-:Y:S01]  /*f610*/  ULEA.HI.X UR11, UR14, UR11, UR15, 0x6, UP0 ;  /* 0x0000000b0e0b7291 */ /* 0x000fe200080f340f */
[----:B------:R-:W-:Y:S01]  /*f620*/  IMAD.U32 R10, RZ, RZ, UR12 ;  /* 0x0000000cff0a7e24 */ /* 0x000fe2000f8e00ff */
[----:B------:R-:W-:Y:S01]  /*f630*/  UIADD3 UR8, UP1, UPT, UR12, UR8, URZ ;  /* 0x000000080c087290 */ /* 0x000fe2000ff3e0ff */
[----:B------:R-:W-:Y:S01]  /*f640*/  LDGSTS.E.BYPASS.LTC128B.128 [R250+0x5800], desc[UR20][R12.64] ;  /* 0x058000000cfa7fae */ /* 0x000fe2000b981a14 */
[----:B------:R-:W-:-:S02]  /*f650*/  UIADD3 UR6, UP0, UPT, UR12, UR6, URZ ;  /* 0x000000060c067290 */ /* 0x000fc4000ff1e0ff */
[----:B------:R-:W-:Y:S02]  /*f660*/  UIADD3.X UR10, UPT, UPT, UR11, UR10, URZ, UP1, !UPT ;  /* 0x0000000a0b0a7290 */ /* 0x000fe40008ffe4ff */
[----:B------:R-:W-:Y:S01]  /*f670*/  UIADD3.X UR7, UPT, UPT, UR11, UR7, URZ, UP0, !UPT ;  /* 0x000000070b077290 */ /* 0x000fe200087fe4ff */
[----:B-1----:R-:W-:Y:S01]  /*f680*/  LEA R6, P0, R5, R63, 0x1 ;  /* 0x0000003f05067211 */ /* 0x002fe200078008ff */
[----:B------:R-:W-:Y:S01]  /*f690*/  IMAD.U32 R5, RZ, RZ, UR13 ;  /* 0x0000000dff057e24 */ /* 0x000fe2000f8e00ff */
[----:B------:R-:W-:-:S04]  /*f6a0*/  MOV R7, UR19 ;  /* 0x0000001300077c02 */ /* 0x000fc80008000f00 */
[----:B------:R-:W-:Y:S02]  /*f6b0*/  LEA.HI.X R7, R7, R71, R5, 0x1, P0 ;  /* 0x0000004707077211 */ /* 0x000fe400000f0c05 */
[----:B------:R-:W-:Y:S02]  /*f6c0*/  LEA R10, P0, R10, R63, 0x1 ;  /* 0x0000003f0a0a7211 */ /* 0x000fe400078008ff */
[----:B------:R-:W-:Y:S01]  /*f6d0*/  MOV R5, UR11 ;  /* 0x0000000b00057c02 */ /* 0x000fe20008000f00 */
[----:B------:R1:W-:Y:S03]  /*f6e0*/  LDGSTS.E.BYPASS.LTC128B.128 [R250+0x6000], desc[UR20][R6.64] ;  /* 0x0600000006fa7fae */ /* 0x0003e6000b981a14 */
[----:B------:R-:W-:Y:S01]  /*f6f0*/  LEA.HI.X R11, R8, R71, R5, 0x1, P0 ;  /* 0x00000047080b7211 */ /* 0x000fe200000f0c05 */
[----:B------:R-:W-:Y:S02]  /*f700*/  IMAD.U32 R8, RZ, RZ, UR8 ;  /* 0x00000008ff087e24 */ /* 0x000fe4000f8e00ff */
[----:B------:R-:W-:-:S02]  /*f710*/  IMAD.U32 R5, RZ, RZ, UR10 ;  /* 0x0000000aff057e24 */ /* 0x000fc4000f8e00ff */
[----:B------:R2:W-:Y:S01]  /*f720*/  LDGSTS.E.BYPASS.LTC128B.128 [R250+0x6800], desc[UR20][R10.64] ;  /* 0x068000000afa7fae */ /* 0x0005e2000b981a14 */
[----:B------:R-:W-:Y:S01]  /*f730*/  LEA R8, P0, R8, R63, 0x1 ;  /* 0x0000003f08087211 */ /* 0x000fe200078008ff */
[----:B-1----:R-:W-:Y:S01]  /*f740*/  IMAD.U32 R7, RZ, RZ, UR8 ;  /* 0x00000008ff077e24 */ /* 0x002fe2000f8e00ff */
[----:B------:R-:W-:-:S04]  /*f750*/  MOV R6, UR6 ;  /* 0x0000000600067c02 */ /* 0x000fc80008000f00 */
[----:B------:R-:W-:Y:S01]  /*f760*/  LEA.HI.X R9, R7, R71, R5, 0x1, P0 ;  /* 0x0000004707097211 */ /* 0x000fe200000f0c05 */
[----:B------:R-:W-:Y:S01]  /*f770*/  IMAD.U32 R7, RZ, RZ, UR6 ;  /* 0x00000006ff077e24 */ /* 0x000fe2000f8e00ff */
[----:B------:R-:W-:Y:S01]  /*f780*/  LEA R6, P0, R6, R63, 0x1 ;  /* 0x0000003f06067211 */ /* 0x000fe200078008ff */
[----:B------:R-:W-:Y:S02]  /*f790*/  IMAD.U32 R5, RZ, RZ, UR7 ;  /* 0x00000007ff057e24 */ /* 0x000fe4000f8e00ff */
[----:B------:R2:W-:Y:S03]  /*f7a0*/  LDGSTS.E.BYPASS.LTC128B.128 [R250+0x7000], desc[UR20][R8.64] ;  /* 0x0700000008fa7fae */ /* 0x0005e6000b981a14 */
[----:B------:R-:W-:-:S05]  /*f7b0*/  LEA.HI.X R7, R7, R71, R5, 0x1, P0 ;  /* 0x0000004707077211 */ /* 0x000fca00000f0c05 */
[----:B------:R2:W-:Y:S04]  /*f7c0*/  LDGSTS.E.BYPASS.LTC128B.128 [R250+0x7800], desc[UR20][R6.64] ;  /* 0x0780000006fa7fae */ /* 0x0005e8000b981a14 */
[----:B------:R-:W0:Y:S02]  /*f7d0*/  LDGDEPBAR ;  /* 0x00000000000079af */ /* 0x000e240000000000 */
.L_x_633:
[----:B------:R-:W3:Y:S01]  /*f7e0*/  LDL.LU R91, [R1+0x3c] ;  /* 0x00003c00015b7983 */ /* 0x000ee20000300800 */
[----:B------:R-:W-:Y:S02]  /*f7f0*/  ISETP.GE.AND P0, PT, R3, R249, PT ;  /* 0x000000f90300720c */ /* 0x000fe40003f06270 */
[----:B------:R-:W-:Y:S01]  /*f800*/  MOV R102, R61 ;  /* 0x0000003d00667202 */ /* 0x000fe20000000f00 */
[----:B------:R-:W-:Y:S01]  /*f810*/  STL [R1+0xcc], R250 ;  /* 0x0000ccfa01007387 */ /* 0x000fe20000100800 */
[----:B------:R-:W-:Y:S02]  /*f820*/  FSEL R223, R18, -INF , !P6 ;  /* 0xff80000012df7808 */ /* 0x000fe40007000000 */
[----:B------:R-:W-:Y:S01]  /*f830*/  MOV R89, R60 ;  /* 0x0000003c00597202 */ /* 0x000fe20000000f00 */
[----:B------:R-:W-:Y:S01]  /*f840*/  STL [R1+0xc8], R243 ;  /* 0x0000c8f301007387 */ /* 0x000fe20000100800 */
[----:B-----5:R-:W-:Y:S02]  /*f850*/  FMNMX3.FTZ R5, R68, R114, R119, !PT ;  /* 0x0000007244057276 */ /* 0x020fe40007810077 */
[----:B------:R-:W-:Y:S01]  /*f860*/  MOV R74, R59 ;  /* 0x0000003b004a7202 */ /* 0x000fe20000000f00 */
[----:B------:R-:W-:Y:S01]  /*f870*/  STL [R1+0xc4], R242 ;  /* 0x0000c4f201007387 */ /* 0x000fe20000100800 */
[----:B--2---:R-:W-:-:S02]  /*f880*/  FMNMX3.FTZ R6, R14, R209, R132, !PT ;  /* 0x000000d10e067276 */ /* 0x004fc40007810084 */
[----:B------:R-:W-:Y:S01]  /*f890*/  MOV R77, R52 ;  /* 0x00000034004d7202 */ /* 0x000fe20000000f00 */
[----:B------:R-:W-:Y:S01]  /*f8a0*/  STL [R1+0xc0], R234 ;  /* 0x0000c0ea01007387 */ /* 0x000fe20000100800 */
[----:B------:R-:W-:Y:S02]  /*f8b0*/  FMNMX3.FTZ R7, R15, R232, R230, !PT ;  /* 0x000000e80f077276 */ /* 0x000fe400078100e6 */
[----:B------:R-:W-:Y:S01]  /*f8c0*/  MOV R100, R51 ;  /* 0x0000003300647202 */ /* 0x000fe20000000f00 */
[----:B------:R-:W-:Y:S01]  /*f8d0*/  STL [R1+0xbc], R83 ;  /* 0x0000bc5301007387 */ /* 0x000fe20000100800 */
[----:B------:R-:W-:Y:S01]  /*f8e0*/  MOV R101, R54 ;  /* 0x0000003600657202 */ /* 0x000fe20000000f00 */
[----:B------:R-:W-:Y:S01]  /*f8f0*/  IMAD.MOV.U32 R84, RZ, RZ, R50 ;  /* 0x000000ffff547224 */ /* 0x000fe200078e0032 */
[----:B------:R-:W-:Y:S01]  /*f900*/  MOV R103, R46 ;  /* 0x0000002e00677202 */ /* 0x000fe20000000f00 */
[----:B------:R-:W-:Y:S01]  /*f910*/  STL [R1+0xb8], R82 ;  /* 0x0000b85201007387 */ /* 0x000fe20000100800 */
[----:B------:R-:W-:Y:S01]  /*f920*/  IMAD.MOV.U32 R113, RZ, RZ, R56 ;  /* 0x000000ffff717224 */ /* 0x000fe200078e0038 */
[----:B------:R-:W-:Y:S01]  /*f930*/  FMNMX3.FTZ R9, R16, R48, R49, !PT ;  /* 0x0000003010097276 */ /* 0x000fe20007810031 */
[----:B------:R-:W1:Y:S01]  /*f940*/  LDCU UR6, c[0x0][0x45c] ;  /* 0x00008b80ff0677ac */ /* 0x000e620008000800 */
[----:B------:R-:W-:Y:S04]  /*f950*/  STL [R1+0xb4], R0 ;  /* 0x0000b40001007387 */ /* 0x000fe80000100800 */
[----:B------:R-:W2:Y:S04]  /*f960*/  LDL.LU R11, [R1+0x90] ;  /* 0x00009000010b7983 */ /* 0x000ea80000300800 */
[----:B------:R-:W-:Y:S04]  /*f970*/  STL [R1+0xdc], R252 ;  /* 0x0000dcfc01007387 */ /* 0x000fe80000100800 */
[----:B------:R-:W-:Y:S01]  /*f980*/  STL [R1+0xe0], R244 ;  /* 0x0000e0f401007387 */ /* 0x000fe20000100800 */
[----:B------:R-:W-:-:S03]  /*f990*/  FSEL R71, R225, -INF , !P0 ;  /* 0xff800000e1477808 */ /* 0x000fc60004000000 */
[----:B------:R-:W4:Y:S01]  /*f9a0*/  LDL.LU R12, [R1+0x94] ;  /* 0x00009400010c7983 */ /* 0x000f220000300800 */
[----:B------:R-:W-:-:S03]  /*f9b0*/  ISETP.GE.AND P0, PT, R4, R248, PT ;  /* 0x000000f80400720c */ /* 0x000fc60003f06270 */
[----:B------:R-:W-:Y:S01]  /*f9c0*/  STL [R1+0xd0], R249 ;  /* 0x0000d0f901007387 */ /* 0x000fe20000100800 */
[----:B------:R-:W-:-:S03]  /*f9d0*/  ISETP.GE.AND P6, PT, R3, R248, PT ;  /* 0x000000f80300720c */ /* 0x000fc60003fc6270 */
[----:B------:R1:W-:Y:S01]  /*f9e0*/  STL [R1+0xd4], R247 ;  /* 0x0000d4f701007387 */ /* 0x0003e20000100800 */
[----:B------:R-:W-:-:S04]  /*f9f0*/  FMNMX3.FTZ R5, R5, R123, R42, !PT ;  /* 0x0000007b05057276 */ /* 0x000fc8000781002a */
[----:B------:R-:W-:Y:S02]  /*fa00*/  FMNMX3.FTZ R5, R5, R224, R220, !PT ;  /* 0x000000e005057276 */ /* 0x000fe400078100dc */
[----:B------:R-:W-:Y:S02]  /*fa10*/  FMNMX3.FTZ R6, R6, R217, R216, !PT ;  /* 0x000000d906067276 */ /* 0x000fe400078100d8 */
[----:B------:R-:W-:Y:S02]  /*fa20*/  FMNMX3.FTZ R5, R5, R213, R207, !PT ;  /* 0x000000d505057276 */ /* 0x000fe400078100cf */
[----:B--2---:R-:W-:Y:S02]  /*fa30*/  FSEL R11, R11, -INF , !P3 ;  /* 0xff8000000b0b7808 */ /* 0x004fe40005800000 */
[----:B------:R-:W-:Y:S02]  /*fa40*/  ISETP.GE.AND P3, PT, R3, R247, PT ;  /* 0x000000f70300720c */ /* 0x000fe40003f66270 */
[----:B-1----:R-:W2:Y:S04]  /*fa50*/  LDL.LU R247, [R1+0x6c] ;  /* 0x00006c0001f77983 */ /* 0x002ea80000300800 */
[----:B------:R1:W-:Y:S04]  /*fa60*/  STL [R1+0xd8], R248 ;  /* 0x0000d8f801007387 */ /* 0x0003e80000100800 */
[----:B-1----:R-:W4:Y:S01]  /*fa70*/  LDL.LU R248, [R1+0x7c] ;  /* 0x00007c0001f87983 */ /* 0x002f220000300800 */
[----:B---3--:R-:W-:-:S02]  /*fa80*/  FMNMX3.FTZ R8, R7, R91, R102, !PT ;  /* 0x0000005b07087276 */ /* 0x008fc40007810066 */
        /* <DEDUP_REMOVED lines=8> */
[----:B------:R-:W-:Y:S02]  /*fb10*/  MOV R112, R57 ;  /* 0x0000003900707202 */ /* 0x000fe40000000f00 */
[----:B------:R-:W-:Y:S02]  /*fb20*/  FMNMX3.FTZ R8, R8, R94, R101, !PT ;  /* 0x0000005e08087276 */ /* 0x000fe40007810065 */
[----:B------:R-:W-:Y:S02]  /*fb30*/  FMNMX3.FTZ R7, R7, R84, R31, !PT ;  /* 0x0000005407077276 */ /* 0x000fe4000781001f */
[----:B------:R-:W-:-:S02]  /*fb40*/  FMNMX3.FTZ R6, R6, R117, R103, !PT ;  /* 0x0000007506067276 */ /* 0x000fc40007810067 */
[----:B------:R-:W-:Y:S02]  /*fb50*/  MOV R135, R58 ;  /* 0x0000003a00877202 */ /* 0x000fe40000000f00 */
[----:B------:R-:W-:Y:S02]  /*fb60*/  FMNMX3.FTZ R9, R9, R44, R45, !PT ;  /* 0x0000002c09097276 */ /* 0x000fe4000781002d */
[----:B------:R-:W-:Y:S02]  /*fb70*/  MOV R118, R55 ;  /* 0x0000003700767202 */ /* 0x000fe40000000f00 */
[----:B------:R-:W-:Y:S02]  /*fb80*/  MOV R126, R53 ;  /* 0x00000035007e7202 */ /* 0x000fe40000000f00 */
[----:B------:R-:W-:Y:S02]  /*fb90*/  FMNMX3.FTZ R8, R8, R112, R113, !PT ;  /* 0x0000007008087276 */ /* 0x000fe40007810071 */
[----:B------:R-:W-:-:S02]  /*fba0*/  FMNMX3.FTZ R7, R7, R73, R30, !PT ;  /* 0x0000004907077276 */ /* 0x000fc4000781001e */
[----:B------:R-:W-:Y:S02]  /*fbb0*/  FMNMX3.FTZ R6, R6, R93, R29, !PT ;  /* 0x0000005d06067276 */ /* 0x000fe4000781001d */
[----:B------:R-:W-:Y:S02]  /*fbc0*/  FMNMX3.FTZ R10, R9, R135, R252, !PT ;  /* 0x00000087090a7276 */ /* 0x000fe400078100fc */
[----:B------:R-:W-:Y:S02]  /*fbd0*/  FMNMX3.FTZ R9, R8, R118, R126, !PT ;  /* 0x0000007608097276 */ /* 0x000fe4000781007e */
[----:B------:R-:W-:Y:S02]  /*fbe0*/  FMNMX3.FTZ R8, R7, R104, R79, !PT ;  /* 0x0000006807087276 */ /* 0x000fe4000781004f */
[----:B------:R-:W-:Y:S02]  /*fbf0*/  MOV R85, R32 ;  /* 0x0000002000557202 */ /* 0x000fe40000000f00 */
[----:B------:R-:W-:-:S04]  /*fc00*/  FMNMX3.FTZ R7, R6, R26, R27, !PT ;  /* 0x0000001a06077276 */ /* 0x000fc8000781001b */
[----:B------:R-:W-:Y:S02]  /*fc10*/  FMNMX3.FTZ R4, R7, R85, R95, !PT ;  /* 0x0000005507047276 */ /* 0x000fe4000781005f */
[----:B------:R-:W-:Y:S02]  /*fc20*/  FSEL R210, R200, -INF , !P3 ;  /* 0xff800000c8d27808 */ /* 0x000fe40005800000 */
[----:B------:R-:W-:Y:S02]  /*fc30*/  FMNMX3.FTZ R7, R4, R21, R22, !PT ;  /* 0x0000001504077276 */ /* 0x000fe40007810016 */
[----:B------:R-:W-:Y:S02]  /*fc40*/  ISETP.GT.AND P3, PT, R2, R3, PT ;  /* 0x000000030200720c */ /* 0x000fe40003f64270 */
[----:B------:R-:W-:-:S04]  /*fc50*/  FMNMX3.FTZ R10, R10, R246, R244, !PT ;  /* 0x000000f60a0a7276 */ /* 0x000fc800078100f4 */
[----:B------:R-:W-:-:S04]  /*fc60*/  FMNMX3.FTZ R10, R10, R237, R222, !PT ;  /* 0x000000ed0a0a7276 */ /* 0x000fc800078100de */
[----:B------:R-:W-:Y:S02]  /*fc70*/  FMNMX3.FTZ R10, R10, R214, R122, !PT ;  /* 0x000000d60a0a7276 */ /* 0x000fe4000781007a */
[----:B------:R-:W-:Y:S02]  /*fc80*/  MOV R134, R47 ;  /* 0x0000002f00867202 */ /* 0x000fe40000000f00 */
[----:B------:R-:W-:Y:S02]  /*fc90*/  FMNMX3.FTZ R5, R10, R120, R111, !PT ;  /* 0x000000780a057276 */ /* 0x000fe4000781006f */
[----:B------:R-:W-:-:S03]  /*fca0*/  FMNMX3.FTZ R9, R9, R134, R115, !PT ;  /* 0x0000008609097276 */ /* 0x000fc60007810073 */
[----:B------:R-:W1:Y:S01]  /*fcb0*/  SHFL.BFLY PT, R10, R5, 0x2, 0x1f ;  /* 0x0c401f00050a7f89 */ /* 0x000e6200000e0000 */
[----:B------:R-:W-:Y:S02]  /*fcc0*/  FMNMX3.FTZ R9, R9, R251, R245, !PT ;  /* 0x000000fb09097276 */ /* 0x000fe400078100f5 */
[----:B------:R-:W-:Y:S02]  /*fcd0*/  FMNMX3.FTZ R8, R8, R105, R92, !PT ;  /* 0x0000006908087276 */ /* 0x000fe4000781005c */
[----:B------:R-:W-:Y:S02]  /*fce0*/  FMNMX3.FTZ R9, R9, R241, R239, !PT ;  /* 0x000000f109097276 */ /* 0x000fe400078100ef */
[----:B------:R-:W-:Y:S02]  /*fcf0*/  FMNMX3.FTZ R8, R8, R90, R28, !PT ;  /* 0x0000005a08087276 */ /* 0x000fe4000781001c */
[----:B------:R-:W-:Y:S02]  /*fd00*/  FMNMX3.FTZ R6, R9, R121, R71, !PT ;  /* 0x0000007909067276 */ /* 0x000fe40007810047 */
[----:B----4-:R-:W-:-:S02]  /*fd10*/  FMNMX3.FTZ R3, R7, R20, R248, !PT ;  /* 0x0000001407037276 */ /* 0x010fc400078100f8 */
[----:B------:R-:W3:Y:S01]  /*fd20*/  LDL.LU R20, [R1+0x98] ;  /* 0x0000980001147983 */ /* 0x000ee20000300800 */
[----:B------:R-:W-:-:S03]  /*fd30*/  FMNMX3.FTZ R8, R8, R25, R78, !PT ;  /* 0x0000001908087276 */ /* 0x000fc6000781004e */
[----:B------:R-:W4:Y:S01]  /*fd40*/  SHFL.BFLY PT, R9, R6, 0x2, 0x1f ;  /* 0x0c401f0006097f89 */ /* 0x000f2200000e0000 */
[----:B------:R-:W-:-:S04]  /*fd50*/  FMNMX3.FTZ R8, R8, R23, R24, !PT ;  /* 0x0000001708087276 */ /* 0x000fc80007810018 */
[----:B------:R-:W-:Y:S02]  /*fd60*/  FMNMX3.FTZ R4, R8, R88, R210, !PT ;  /* 0x0000005808047276 */ /* 0x000fe400078100d2 */
[----:B-1----:R-:W-:-:S03]  /*fd70*/  FMNMX.FTZ R2, R5, R10, !PT ;  /* 0x0000000a05027209 */ /* 0x002fc60007810000 */
[----:B------:R-:W1:Y:S01]  /*fd80*/  SHFL.BFLY PT, R5, R4, 0x2, 0x1f ;  /* 0x0c401f0004057f89 */ /* 0x000e6200000e0000 */
[----:B------:R-:W-:Y:S02]  /*fd90*/  FSEL R8, R12, -INF , !P3 ;  /* 0xff8000000c087808 */ /* 0x000fe40005800000 */
[----:B------:R-:W-:Y:S02]  /*fda0*/  FSEL R211, R19, -INF , !P5 ;  /* 0xff80000013d37808 */ /* 0x000fe40006800000 */
[----:B------:R-:W-:Y:S02]  /*fdb0*/  FSEL R215, R17, -INF , !P4 ;  /* 0xff80000011d77808 */ /* 0x000fe40006000000 */
[----:B--2---:R-:W-:Y:S02]  /*fdc0*/  FMNMX3.FTZ R3, R3, R247, R223, !PT ;  /* 0x000000f703037276 */ /* 0x004fe400078100df */
[----:B------:R-:W-:Y:S02]  /*fdd0*/  FSEL R250, R8, -INF , !P6 ;  /* 0xff80000008fa7808 */ /* 0x000fe40007000000 */
[----:B------:R-:W-:Y:S01]  /*fde0*/  FSEL R249, R11, -INF , !P0 ;  /* 0xff8000000bf97808 */ /* 0x000fe20004000000 */
[----:B------:R-:W2:Y:S01]  /*fdf0*/  SHFL.BFLY PT, R8, R2, 0x1, 0x1f ;  /* 0x0c201f0002087f89 */ /* 0x000ea200000e0000 */
[----:B------:R-:W-:-:S02]  /*fe00*/  FMNMX3.FTZ R3, R3, R211, R215, !PT ;  /* 0x000000d303037276 */ /* 0x000fc400078100d7 */
[----:B----4-:R-:W-:Y:S02]  /*fe10*/  FMNMX.FTZ R6, R6, R9, !PT ;  /* 0x0000000906067209 */ /* 0x010fe40007810000 */
[----:B------:R-:W-:-:S03]  /*fe20*/  FMNMX3.FTZ R3, R3, R249, R250, !PT ;  /* 0x000000f903037276 */ /* 0x000fc600078100fa */
[----:B------:R-:W4:Y:S04]  /*fe30*/  SHFL.BFLY PT, R9, R6, 0x1, 0x1f ;  /* 0x0c201f0006097f89 */ /* 0x000f2800000e0000 */
[----:B------:R-:W4:Y:S01]  /*fe40*/  SHFL.BFLY PT, R7, R3, 0x2, 0x1f ;  /* 0x0c401f0003077f89 */ /* 0x000f2200000e0000 */
[----:B-1----:R-:W-:-:S05]  /*fe50*/  FMNMX.FTZ R5, R4, R5, !PT ;  /* 0x0000000504057209 */ /* 0x002fca0007810000 */
[----:B------:R-:W1:Y:S01]  /*fe60*/  SHFL.BFLY PT, R10, R5, 0x1, 0x1f ;  /* 0x0c201f00050a7f89 */ /* 0x000e6200000e0000 */
[----:B--2---:R-:W-:Y:S01]  /*fe70*/  FMNMX.FTZ R203, R2, R8, !PT ;  /* 0x0000000802cb7209 */ /* 0x004fe20007810000 */
[----:B------:R-:W2:Y:S03]  /*fe80*/  S2R R21, SR_TID.X ;  /* 0x0000000000157919 */ /* 0x000ea60000002100 */
[C---:B------:R-:W-:Y:S01]  /*fe90*/  FSETP.NEU.FTZ.AND P5, PT, R203.reuse, -INF , PT ;  /* 0xff800000cb00780b */ /* 0x040fe20003fbd000 */
[----:B------:R-:W-:Y:S01]  /*fea0*/  FMUL.FTZ R2, R203, UR6 ;  /* 0x00000006cb027c20 */ /* 0x000fe20008410000 */
[----:B----4-:R-:W-:Y:S02]  /*feb0*/  FMNMX.FTZ R202, R6, R9, !PT ;  /* 0x0000000906ca7209 */ /* 0x010fe40007810000 */
[----:B------:R-:W-:Y:S02]  /*fec0*/  FMNMX.FTZ R4, R3, R7, !PT ;  /* 0x0000000703047209 */ /* 0x000fe40007810000 */
[----:B------:R-:W-:Y:S01]  /*fed0*/  FSEL R3, R2, RZ, P5 ;  /* 0x000000ff02037208 */ /* 0x000fe20002800000 */
[C---:B------:R-:W-:Y:S01]  /*fee0*/  FMUL.FTZ R6, R202.reuse, UR6 ;  /* 0x00000006ca067c20 */ /* 0x040fe20008410000 */
[----:B------:R-:W-:Y:S01]  /*fef0*/  FSETP.NEU.FTZ.AND P4, PT, R202, -INF , PT ;  /* 0xff800000ca00780b */ /* 0x000fe20003f9d000 */
[----:B------:R-:W4:Y:S02]  /*ff00*/  SHFL.BFLY PT, R8, R4, 0x1, 0x1f ;  /* 0x0c201f0004087f89 */ /* 0x000f2400000e0000 */
[--C-:B------:R-:W-:Y:S01]  /*ff10*/  FFMA.FTZ R2, R35, UR6, -R3.reuse ;  /* 0x0000000623027c23 */ /* 0x100fe20008010803 */
[----:B-1----:R-:W-:Y:S01]  /*ff20*/  FMNMX.FTZ R201, R5, R10, !PT ;  /* 0x0000000a05c97209 */ /* 0x002fe20007810000 */
[----:B------:R-:W-:-:S02]  /*ff30*/  FFMA.FTZ R5, R36, UR6, -R3 ;  /* 0x0000000624057c23 */ /* 0x000fc40008010803 */
[----:B------:R1:W-:Y:S01]  /*ff40*/  MUFU.EX2 R108, R2 ;  /* 0x00000002006c7308 */ /* 0x0003e20000000800 */
[C---:B------:R-:W-:Y:S01]  /*ff50*/  FSETP.NEU.FTZ.AND P3, PT, R201.reuse, -INF , PT ;  /* 0xff800000c900780b */ /* 0x040fe20003f7d000 */
[----:B------:R-:W-:Y:S02]  /*ff60*/  FMUL.FTZ R13, R201, UR6 ;  /* 0x00000006c90d7c20 */ /* 0x000fe40008410000 */
[----:B------:R2:W-:Y:S01]  /*ff70*/  MUFU.EX2 R82, R5 ;  /* 0x0000000500527308 */ /* 0x0005e20000000800 */
[----:B-1----:R-:W-:-:S05]  /*ff80*/  FSEL R2, R6, RZ, P4 ;  /* 0x000000ff06027208 */ /* 0x002fca0002000000 */
[----:B--2---:R-:W-:Y:S01]  /*ff90*/  FFMA.FTZ R5, R39, UR6, -R2 ;  /* 0x0000000627057c23 */ /* 0x004fe20008010802 */
[----:B------:R-:W-:-:S03]  /*ffa0*/  FSEL R13, R13, RZ, P3 ;  /* 0x000000ff0d0d7208 */ /* 0x000fc60001800000 */
[----:B------:R1:W-:Y:S01]  /*ffb0*/  MUFU.EX2 R109, R5 ;  /* 0x00000005006d7308 */ /* 0x0003e20000000800 */
[----:B------:R-:W-:Y:S01]  /*ffc0*/  SHF.L.U32 R21, R21, 0x6, RZ ;  /* 0x0000000615157819 */ /* 0x000fe200000006ff */
[----:B------:R-:W-:Y:S01]  /*ffd0*/  FFMA.FTZ R6, R33, UR6, -R3 ;  /* 0x0000000621067c23 */ /* 0x000fe20008010803 */
[----:B----4-:R-:W-:Y:S01]  /*ffe0*/  FMNMX.FTZ R200, R4, R8, !PT ;  /* 0x0000000804c87209 */ /* 0x010fe20007810000 */
[----:B-1----:R-:W-:-:S04]  /*fff0*/  FFMA.FTZ R5, R43, UR6, -R2 ;  /* 0x000000062b057c23 */ /* 0x002fc80008010802 */
[----:B------:R1:W-:Y:S01]  /*10000*/  MUFU.EX2 R0, R5 ;  /* 0x0000000500007308 */ /* 0x0003e20000000800 */
[C---:B------:R-:W-:Y:S01]  /*10010*/  FMUL.FTZ R12, R200.reuse, UR6 ;  /* 0x00000006c80c7c20 */ /* 0x040fe20008410000 */
[----:B------:R-:W-:Y:S02]  /*10020*/  FSETP.NEU.FTZ.AND P0, PT, R200, -INF , PT ;  /* 0xff800000c800780b */ /* 0x000fe40003f1d000 */
[----:B------:R2:W-:Y:S01]  /*10030*/  MUFU.EX2 R14, R6 ;  /* 0x00000006000e7308 */ /* 0x0005e20000000800 */
[----:B-1----:R-:W-:-:S04]  /*10040*/  FFMA.FTZ R5, R110, UR6, -R13 ;  /* 0x000000066e057c23 */ /* 0x002fc8000801080d */
[----:B------:R-:W-:Y:S01]  /*10050*/  MUFU.EX2 R244, R5 ;  /* 0x0000000500f47308 */ /* 0x000fe20000000800 */
[--C-:B--2---:R-:W-:Y:S01]  /*10060*/  FFMA.FTZ R6, R38, UR6, -R2.reuse ;  /* 0x0000000626067c23 */ /* 0x104fe20008010802 */
[----:B------:R-:W-:Y:S01]  /*10070*/  FFMA.FTZ R4, R37, UR6, -R2 ;  /* 0x0000000625047c23 */ /* 0x000fe20008010802 */
[----:B------:R-:W-:Y:S01]  /*10080*/  FFMA.FTZ R7, R34, UR6, -R3 ;  /* 0x0000000622077c23 */ /* 0x000fe20008010803 */
[----:B------:R-:W-:Y:S01]  /*10090*/  FSEL R12, R12, RZ, P0 ;  /* 0x000000ff0c0c7208 */ /* 0x000fe20000000000 */
[----:B------:R1:W-:Y:S04]  /*100a0*/  MUFU.EX2 R242, R6 ;  /* 0x0000000600f27308 */ /* 0x0003e80000000800 */
[----:B------:R2:W-:Y:S01]  /*100b0*/  MUFU.EX2 R107, R4 ;  /* 0x00000004006b7308 */ /* 0x0005e20000000800 */
[----:B------:R-:W-:-:S03]  /*100c0*/  FSEL R9, R202, RZ, P4 ;  /* 0x000000ffca097208 */ /* 0x000fc60002000000 */
[----:B------:R4:W4:Y:S01]  /*100d0*/  MUFU.EX2 R243, R7 ;  /* 0x0000000700f37308 */ /* 0x0009220000000800 */
[--C-:B-1----:R-:W-:Y:S01]  /*100e0*/  FFMA.FTZ R6, R41, UR6, -R13.reuse ;  /* 0x0000000629067c23 */ /* 0x102fe2000801080d */
[----:B--2---:R-:W-:-:S03]  /*100f0*/  FFMA.FTZ R4, R106, UR6, -R13 ;  /* 0x000000066a047c23 */ /* 0x004fc6000801080d */
[----:B------:R1:W-:Y:S01]  /*10100*/  MUFU.EX2 R76, R6 ;  /* 0x00000006004c7308 */ /* 0x0003e20000000800 */
[----:B----4-:R-:W-:-:S03]  /*10110*/  FFMA.FTZ R7, R119, UR6, -R12 ;  /* 0x0000000677077c23 */ /* 0x010fc6000801080c */
[----:B------:R2:W-:Y:S04]  /*10120*/  MUFU.EX2 R234, R4 ;  /* 0x0000000400ea7308 */ /* 0x0005e80000000800 */
[----:B------:R4:W-:Y:S01]  /*10130*/  MUFU.EX2 R83, R7 ;  /* 0x0000000700537308 */ /* 0x0009e20000000800 */
[----:B-1----:R-:W-:Y:S01]  /*10140*/  FSEL R6, R203, RZ, P5 ;  /* 0x000000ffcb067208 */ /* 0x002fe20002800000 */
[----:B--2---:R-:W-:-:S04]  /*10150*/  FFMA.FTZ R4, R40, UR6, -R13 ;  /* 0x0000000628047c23 */ /* 0x004fc8000801080d */
[----:B------:R-:W-:Y:S01]  /*10160*/  FADD.FTZ R8, R80, -R6 ;  /* 0x8000000650087221 */ /* 0x000fe20000010000 */
[----:B------:R-:W-:Y:S01]  /*10170*/  FSEL R6, R200, RZ, P0 ;  /* 0x000000ffc8067208 */ /* 0x000fe20000000000 */
[----:B----4-:R-:W-:Y:S01]  /*10180*/  FADD.FTZ R7, R69, -R9 ;  /* 0x8000000945077221 */ /* 0x010fe20000010000 */
[----:B------:R1:W-:Y:S01]  /*10190*/  MUFU.EX2 R106, R4 ;  /* 0x00000004006a7308 */ /* 0x0003e20000000800 */
[----:B------:R-:W-:Y:S02]  /*101a0*/  FMUL.FTZ R8, R8, UR6 ;  /* 0x0000000608087c20 */ /* 0x000fe40008410000 */
[----:B------:R-:W-:Y:S02]  /*101b0*/  FMUL.FTZ R7, R7, UR6 ;  /* 0x0000000607077c20 */ /* 0x000fe40008410000 */
[----:B------:R-:W2:Y:S01]  /*101c0*/  MUFU.EX2 R32, R8 ;  /* 0x0000000800207308 */ /* 0x000ea20000000800 */
[----:B-1----:R-:W-:-:S04]  /*101d0*/  FFMA.FTZ R4, R123, UR6, -R12 ;  /* 0x000000067b047c23 */ /* 0x002fc8000801080c */
[----:B------:R1:W-:Y:S02]  /*101e0*/  MUFU.EX2 R69, R4 ;  /* 0x0000000400457308 */ /* 0x0003e40000000800 */
[----:B-1----:R-:W-:Y:S02]  /*101f0*/  FADD.FTZ R4, R68, -R6 ;  /* 0x8000000644047221 */ /* 0x002fe40000010000 */
[----:B------:R-:W1:Y:S01]  /*10200*/  MUFU.EX2 R68, R7 ;  /* 0x0000000700447308 */ /* 0x000e620000000800 */
[----:B------:R-:W-:Y:S01]  /*10210*/  F2FP.BF16.F32.PACK_AB R8, R243, R108 ;  /* 0x0000006cf308723e */ /* 0x000fe200000010ff */
[-C--:B--2---:R-:W-:Y:S01]  /*10220*/  FMUL.FTZ R164, R164, R32.reuse ;  /* 0x00000020a4a47220 */ /* 0x084fe20000410000 */
[----:B------:R-:W-:Y:S01]  /*10230*/  F2FP.BF16.F32.PACK_AB R9, R242, R109 ;  /* 0x0000006df209723e */ /* 0x000fe200000010ff */
[----:B------:R-:W-:Y:S01]  /*10240*/  FMUL.FTZ R165, R165, R32 ;  /* 0x00000020a5a57220 */ /* 0x000fe20000410000 */
[----:B------:R-:W-:Y:S02]  /*10250*/  F2FP.BF16.F32.PACK_AB R11, R107, R0 ;  /* 0x000000006b0b723e */ /* 0x000fe400000010ff */
[----:B------:R-:W-:Y:S01]  /*10260*/  SEL R15, R238, 0xffffffe0, !P2 ;  /* 0xffffffe0ee0f7807 */ /* 0x000fe20005000000 */
[-C--:B-1----:R-:W-:Y:S01]  /*10270*/  FMUL.FTZ R166, R166, R68.reuse ;  /* 0x00000044a6a67220 */ /* 0x082fe20000410000 */
[----:B------:R-:W-:Y:S01]  /*10280*/  FMUL.FTZ R167, R167, R68 ;  /* 0x00000044a7a77220 */ /* 0x000fe20000410000 */
[----:B------:R-:W-:Y:S01]  /*10290*/  FMUL.FTZ R33, R4, UR6 ;  /* 0x0000000604217c20 */ /* 0x000fe20008410000 */
[----:B------:R-:W-:Y:S01]  /*102a0*/  FFMA.FTZ R4, R42, UR6, -R12 ;  /* 0x000000062a047c23 */ /* 0x000fe2000801080c */
[----:B---3--:R-:W-:-:S04]  /*102b0*/  LOP3.LUT R5, R20, 0x200, R21, 0xf8, !PT ;  /* 0x0000020014057812 */ /* 0x008fc800078ef815 */
[----:B------:R-:W-:-:S05]  /*102c0*/  LEA R225, R5, UR5, 0x1 ;  /* 0x0000000505e17c11 */ /* 0x000fca000f8e08ff */
[----:B------:R-:W1:Y:S01]  /*102d0*/  LDSM.16.MT88.4 R20, [R225+0x8000] ;  /* 0x00800000e114783b */ /* 0x000e620000004200 */
[----:B------:R-:W-:-:S04]  /*102e0*/  FFMA.FTZ R5, R114, UR6, -R12 ;  /* 0x0000000672057c23 */ /* 0x000fc8000801080c */
[----:B------:R2:W-:Y:S01]  /*102f0*/  MUFU.EX2 R252, R5 ;  /* 0x0000000500fc7308 */ /* 0x0005e20000000800 */
[----:B------:R-:W-:Y:S02]  /*10300*/  IADD3 R35, PT, PT, R225, 0x8040, RZ ;  /* 0x00008040e1237810 */ /* 0x000fe40007ffe0ff */
[----:B--2---:R-:W-:-:S05]  /*10310*/  FSEL R5, R201, RZ, P3 ;  /* 0x000000ffc9057208 */ /* 0x004fca0001800000 */
[----:B------:R-:W-:Y:S01]  /*10320*/  FADD.FTZ R5, R70, -R5 ;  /* 0x8000000546057221 */ /* 0x000fe20000010000 */
[----:B------:R-:W-:Y:S01]  /*10330*/  MOV R70, R14 ;  /* 0x0000000e00467202 */ /* 0x000fe20000000f00 */
[----:B------:R-:W-:-:S03]  /*10340*/  VIADD R14, R225, 0x8000 ;  /* 0x00008000e10e7836 */ /* 0x000fc60000000000 */
[----:B------:R-:W-:Y:S02]  /*10350*/  F2FP.BF16.F32.PACK_AB R10, R70, R82 ;  /* 0x00000052460a723e */ /* 0x000fe400000010ff */
[----:B------:R-:W-:-:S05]  /*10360*/  @P1 IADD3 R35, PT, PT, R14, -0x40, RZ ;  /* 0xffffffc00e231810 */ /* 0x000fca0007ffe0ff */
[----:B------:R-:W-:Y:S01]  /*10370*/  LDSM.16.MT88.4 R24, [R35] ;  /* 0x000000002318783b */ /* 0x000fe20000004200 */
[----:B-1----:R-:W-:Y:S01]  /*10380*/  HMMA.16816.F32.BF16 R96, R8, R20, R164 ;  /* 0x000000140860723c */ /* 0x002fe200000418a4 */
[C---:B------:R-:W-:Y:S02]  /*10390*/  IADD3 R164, PT, PT, R15.reuse, R225, RZ ;  /* 0x000000e10fa47210 */ /* 0x040fe40007ffe0ff */
[----:B------:R-:W-:-:S03]  /*103a0*/  IADD3 R165, PT, PT, R15, R35, RZ ;  /* 0x000000230fa57210 */ /* 0x000fc60007ffe0ff */
[----:B------:R-:W1:Y:S04]  /*103b0*/  LDSM.16.MT88.4 R16, [R164+0x8000] ;  /* 0x00800000a410783b */ /* 0x000e680000004200 */
[----:B------:R-:W2:Y:S01]  /*103c0*/  LDSM.16.MT88.4 R28, [R165] ;  /* 0x00000000a51c783b */ /* 0x000ea20000004200 */
[----:B------:R-:W-:Y:S01]  /*103d0*/  FMUL.FTZ R5, R5, UR6 ;  /* 0x0000000605057c20 */ /* 0x000fe20008410000 */
[----:B------:R-:W3:Y:S04]  /*103e0*/  MUFU.EX2 R33, R33 ;  /* 0x0000002100217308 */ /* 0x000ee80000000800 */
[----:B------:R-:W4:Y:S04]  /*103f0*/  MUFU.EX2 R34, R5 ;  /* 0x0000000500227308 */ /* 0x000f280000000800 */
[----:B------:R4:W4:Y:S01]  /*10400*/  MUFU.EX2 R240, R4 ;  /* 0x0000000400f07308 */ /* 0x0009220000000800 */
[----:B------:R-:W-:Y:S01]  /*10410*/  F2FP.BF16.F32.PACK_AB R6, R106, R76 ;  /* 0x0000004c6a06723e */ /* 0x000fe200000010ff */
[-C--:B---3--:R-:W-:Y:S01]  /*10420*/  FMUL.FTZ R170, R170, R33.reuse ;  /* 0x00000021aaaa7220 */ /* 0x088fe20000410000 */
[-C--:B------:R-:W-:Y:S01]  /*10430*/  FMUL.FTZ R171, R171, R33.reuse ;  /* 0x00000021abab7220 */ /* 0x080fe20000410000 */
[-C--:B------:R-:W-:Y:S01]  /*10440*/  FMUL.FTZ R174, R174, R33.reuse ;  /* 0x00000021aeae7220 */ /* 0x080fe20000410000 */
[----:B------:R-:W-:Y:S01]  /*10450*/  FMUL.FTZ R175, R175, R33 ;  /* 0x00000021afaf7220 */ /* 0x000fe20000410000 */
[-C--:B----4-:R-:W-:Y:S01]  /*10460*/  FMUL.FTZ R168, R168, R34.reuse ;  /* 0x00000022a8a87220 */ /* 0x090fe20000410000 */
[----:B------:R-:W-:Y:S01]  /*10470*/  FMUL.FTZ R169, R169, R34 ;  /* 0x00000022a9a97220 */ /* 0x000fe20000410000 */
[----:B------:R-:W-:Y:S01]  /*10480*/  F2FP.BF16.F32.PACK_AB R5, R83, R252 ;  /* 0x000000fc5305723e */ /* 0x000fe200000010ff */
[----:B------:R-:W-:Y:S01]  /*10490*/  FMUL.FTZ R172, R172, R34 ;  /* 0x00000022acac7220 */ /* 0x000fe20000410000 */
[----:B------:R-:W-:Y:S01]  /*104a0*/  F2FP.BF16.F32.PACK_AB R4, R234, R244 ;  /* 0x000000f4ea04723e */ /* 0x000fe200000010ff */
[-C--:B------:R-:W-:Y:S01]  /*104b0*/  FMUL.FTZ R173, R173, R34.reuse ;  /* 0x00000022adad7220 */ /* 0x080fe20000410000 */
[----:B------:R-:W-:Y:S01]  /*104c0*/  F2FP.BF16.F32.PACK_AB R7, R240, R69 ;  /* 0x00000045f007723e */ /* 0x000fe200000010ff */
[-C--:B------:R-:W-:Y:S01]  /*104d0*/  FMUL.FTZ R176, R176, R34.reuse ;  /* 0x00000022b0b07220 */ /* 0x080fe20000410000 */
        /* <DEDUP_REMOVED lines=20> */
[----:B------:R-:W-:Y:S01]  /*10620*/  FMUL.FTZ R197, R197, R34 ;  /* 0x00000022c5c57220 */ /* 0x000fe20000410000 */
[-C--:B------:R-:W-:Y:S01]  /*10630*/  FMUL.FTZ R198, R198, R33.reuse ;  /* 0x00000021c6c67220 */ /* 0x080fe20000410000 */
[----:B------:R-:W-:Y:S01]  /*10640*/  FMUL.FTZ R199, R199, R33 ;  /* 0x00000021c7c77220 */ /* 0x000fe20000410000 */
[C---:B------:R-:W-:Y:S08]  /*10650*/  HMMA.16816.F32.BF16 R36, R4.reuse, R20, R168 ;  /* 0x000000140424723c */ /* 0x040ff000000418a8 */
[C---:B------:R-:W-:Y:S08]  /*10660*/  HMMA.16816.F32.BF16 R40, R4.reuse, R22, R172 ;  /* 0x000000160428723c */ /* 0x040ff000000418ac */
[C---:B-1----:R-:W-:Y:S08]  /*10670*/  HMMA.16816.F32.BF16 R44, R4.reuse, R16, R176 ;  /* 0x00000010042c723c */ /* 0x042ff000000418b0 */
[C---:B------:R-:W-:Y:S08]  /*10680*/  HMMA.16816.F32.BF16 R48, R4.reuse, R18, R180 ;  /* 0x000000120430723c */ /* 0x040ff000000418b4 */
[C---:B------:R-:W-:Y:S08]  /*10690*/  HMMA.16816.F32.BF16 R52, R4.reuse, R24, R184 ;  /* 0x000000180434723c */ /* 0x040ff000000418b8 */
[C---:B------:R-:W-:Y:S08]  /*106a0*/  HMMA.16816.F32.BF16 R56, R4.reuse, R26, R188 ;  /* 0x0000001a0438723c */ /* 0x040ff000000418bc */
[C---:B--2---:R-:W-:Y:S08]  /*106b0*/  HMMA.16816.F32.BF16 R64, R4.reuse, R28, R192 ;  /* 0x0000001c0440723c */ /* 0x044ff000000418c0 */
[----:B------:R-:W-:Y:S01]  /*106c0*/  HMMA.16816.F32.BF16 R60, R4, R30, R196 ;  /* 0x0000001e043c723c */ /* 0x000fe200000418c4 */
[--C-:B------:R-:W-:Y:S01]  /*106d0*/  FFMA.FTZ R4, R212, UR6, -R3.reuse ;  /* 0x00000006d4047c23 */ /* 0x100fe20008010803 */
[----:B------:R-:W-:-:S03]  /*106e0*/  FFMA.FTZ R5, R133, UR6, -R3 ;  /* 0x0000000685057c23 */ /* 0x000fc60008010803 */
[----:B------:R1:W-:Y:S01]  /*106f0*/  MUFU.EX2 R175, R4 ;  /* 0x0000000400af7308 */ /* 0x0003e20000000800 */
[----:B------:R-:W-:-:S03]  /*10700*/  FMUL.FTZ R152, R152, R32 ;  /* 0x0000002098987220 */ /* 0x000fc60000410000 */
[----:B------:R2:W-:Y:S01]  /*10710*/  MUFU.EX2 R183, R5 ;  /* 0x0000000500b77308 */ /* 0x0005e20000000800 */
[----:B------:R-:W-:Y:S01]  /*10720*/  FMUL.FTZ R153, R153, R32 ;  /* 0x0000002099997220 */ /* 0x000fe20000410000 */
[-C--:B------:R-:W-:Y:S01]  /*10730*/  FMUL.FTZ R154, R154, R68.reuse ;  /* 0x000000449a9a7220 */ /* 0x080fe20000410000 */
[----:B------:R-:W-:Y:S01]  /*10740*/  FMUL.FTZ R155, R155, R68 ;  /* 0x000000449b9b7220 */ /* 0x000fe20000410000 */
[----:B-1----:R-:W-:Y:S01]  /*10750*/  FFMA.FTZ R4, R130, UR6, -R3 ;  /* 0x0000000682047c23 */ /* 0x002fe20008010803 */
[----:B------:R-:W-:-:S03]  /*10760*/  FMUL.FTZ R148, R148, R32 ;  /* 0x0000002094947220 */ /* 0x000fc60000410000 */
[----:B------:R1:W-:Y:S01]  /*10770*/  MUFU.EX2 R184, R4 ;  /* 0x0000000400b87308 */ /* 0x0003e20000000800 */
[----:B--2---:R-:W-:Y:S01]  /*10780*/  FFMA.FTZ R5, R127, UR6, -R3 ;  /* 0x000000067f057c23 */ /* 0x004fe20008010803 */
[----:B------:R-:W-:Y:S01]  /*10790*/  FMUL.FTZ R149, R149, R32 ;  /* 0x0000002095957220 */ /* 0x000fe20000410000 */
[-C--:B------:R-:W-:Y:S01]  /*107a0*/  FMUL.FTZ R150, R150, R68.reuse ;  /* 0x0000004496967220 */ /* 0x080fe20000410000 */
[----:B------:R-:W-:Y:S01]  /*107b0*/  FMUL.FTZ R151, R151, R68 ;  /* 0x0000004497977220 */ /* 0x000fe20000410000 */
[----:B------:R2:W-:Y:S01]  /*107c0*/  MUFU.EX2 R190, R5 ;  /* 0x0000000500be7308 */ /* 0x0005e20000000800 */
[----:B-1----:R-:W-:-:S04]  /*107d0*/  FFMA.FTZ R4, R218, UR6, -R2 ;  /* 0x00000006da047c23 */ /* 0x002fc80008010802 */
[----:B------:R1:W-:Y:S01]  /*107e0*/  MUFU.EX2 R174, R4 ;  /* 0x0000000400ae7308 */ /* 0x0003e20000000800 */
[--C-:B--2---:R-:W-:Y:S01]  /*107f0*/  FFMA.FTZ R5, R208, UR6, -R2.reuse ;  /* 0x00000006d0057c23 */ /* 0x104fe20008010802 */
[C---:B------:R-:W-:Y:S03]  /*10800*/  HMMA.16816.F32.BF16 R152, R8.reuse, R28, R152 ;  /* 0x0000001c0898723c */ /* 0x040fe60000041898 */
[----:B------:R2:W-:Y:S05]  /*10810*/  MUFU.EX2 R181, R5 ;  /* 0x0000000500b57308 */ /* 0x0005ea0000000800 */
[----:B------:R-:W-:Y:S01]  /*10820*/  HMMA.16816.F32.BF16 R148, R8, R30, R148 ;  /* 0x0000001e0894723c */ /* 0x000fe20000041894 */
[----:B------:R-:W3:Y:S01]  /*10830*/  LDSM.16.MT88.4 R28, [R225+0x8800] ;  /* 0x00880000e11c783b */ /* 0x000ee20000004200 */
[----:B-1----:R-:W-:-:S04]  /*10840*/  FFMA.FTZ R4, R206, UR6, -R2 ;  /* 0x00000006ce047c23 */ /* 0x002fc80008010802 */
[----:B------:R1:W-:Y:S01]  /*10850*/  MUFU.EX2 R182, R4 ;  /* 0x0000000400b67308 */ /* 0x0003e20000000800 */
[----:B--2---:R-:W-:-:S04]  /*10860*/  FFMA.FTZ R5, R131, UR6, -R2 ;  /* 0x0000000683057c23 */ /* 0x004fc80008010802 */
[----:B------:R2:W-:Y:S01]  /*10870*/  MUFU.EX2 R189, R5 ;  /* 0x0000000500bd7308 */ /* 0x0005e20000000800 */
[----:B-1----:R-:W-:-:S04]  /*10880*/  FFMA.FTZ R4, R221, UR6, -R13 ;  /* 0x00000006dd047c23 */ /* 0x002fc8000801080d */
[----:B------:R1:W-:Y:S01]  /*10890*/  MUFU.EX2 R179, R4 ;  /* 0x0000000400b37308 */ /* 0x0003e20000000800 */
[----:B--2---:R-:W-:-:S04]  /*108a0*/  FFMA.FTZ R5, R219, UR6, -R13 ;  /* 0x00000006db057c23 */ /* 0x004fc8000801080d */
[----:B------:R2:W4:Y:S01]  /*108b0*/  MUFU.EX2 R180, R5 ;  /* 0x0000000500b47308 */ /* 0x0005220000000800 */
[----:B-1----:R-:W-:-:S04]  /*108c0*/  FFMA.FTZ R4, R209, UR6, -R13 ;  /* 0x00000006d1047c23 */ /* 0x002fc8000801080d */
[----:B------:R1:W-:Y:S01]  /*108d0*/  MUFU.EX2 R187, R4 ;  /* 0x0000000400bb7308 */ /* 0x0003e20000000800 */
[----:B--2---:R-:W-:Y:S01]  /*108e0*/  FFMA.FTZ R5, R132, UR6, -R13 ;  /* 0x0000000684057c23 */ /* 0x004fe2000801080d */
[--C-:B------:R-:W-:Y:S01]  /*108f0*/  FFMA.FTZ R6, R220, UR6, -R12.reuse ;  /* 0x00000006dc067c23 */ /* 0x100fe2000801080c */
[----:B------:R-:W-:Y:S02]  /*10900*/  FFMA.FTZ R15, R231, UR6, -R3 ;  /* 0x00000006e70f7c23 */ /* 0x000fe40008010803 */
[----:B------:R2:W-:Y:S01]  /*10910*/  MUFU.EX2 R188, R5 ;  /* 0x0000000500bc7308 */ /* 0x0005e20000000800 */
[----:B-1----:R-:W-:-:S04]  /*10920*/  FFMA.FTZ R4, R224, UR6, -R12 ;  /* 0x00000006e0047c23 */ /* 0x002fc8000801080c */
[----:B------:R1:W-:Y:S01]  /*10930*/  MUFU.EX2 R177, R4 ;  /* 0x0000000400b17308 */ /* 0x0003e20000000800 */
[----:B--2---:R-:W-:-:S03]  /*10940*/  FFMA.FTZ R5, R213, UR6, -R12 ;  /* 0x00000006d5057c23 */ /* 0x004fc6000801080c */
[----:B------:R-:W2:Y:S04]  /*10950*/  MUFU.EX2 R178, R6 ;  /* 0x0000000600b27308 */ /* 0x000ea80000000800 */
[----:B------:R-:W-:Y:S01]  /*10960*/  MUFU.EX2 R185, R5 ;  /* 0x0000000500b97308 */ /* 0x000fe20000000800 */
[----:B-1----:R-:W-:-:S03]  /*10970*/  FFMA.FTZ R4, R207, UR6, -R12 ;  /* 0x00000006cf047c23 */ /* 0x002fc6000801080c */
[----:B------:R1:W-:Y:S04]  /*10980*/  MUFU.EX2 R198, R15 ;  /* 0x0000000f00c67308 */ /* 0x0003e80000000800 */
[----:B------:R4:W3:Y:S01]  /*10990*/  MUFU.EX2 R186, R4 ;  /* 0x0000000400ba7308 */ /* 0x0008e20000000800 */
[-C--:B------:R-:W-:Y:S01]  /*109a0*/  FMUL.FTZ R144, R144, R32.reuse ;  /* 0x0000002090907220 */ /* 0x080fe20000410000 */
[----:B------:R-:W-:Y:S01]  /*109b0*/  FMUL.FTZ R145, R145, R32 ;  /* 0x0000002091917220 */ /* 0x000fe20000410000 */
[-C--:B------:R-:W-:Y:S01]  /*109c0*/  FMUL.FTZ R146, R146, R68.reuse ;  /* 0x0000004492927220 */ /* 0x080fe20000410000 */
[----:B------:R-:W-:Y:S01]  /*109d0*/  FMUL.FTZ R147, R147, R68 ;  /* 0x0000004493937220 */ /* 0x000fe20000410000 */
[-C--:B------:R-:W-:Y:S01]  /*109e0*/  FMUL.FTZ R160, R160, R32.reuse ;  /* 0x00000020a0a07220 */ /* 0x080fe20000410000 */
[----:B------:R-:W-:Y:S01]  /*109f0*/  FMUL.FTZ R161, R161, R32 ;  /* 0x00000020a1a17220 */ /* 0x000fe20000410000 */
[----:B-1----:R-:W-:Y:S01]  /*10a00*/  FFMA.FTZ R15, R228, UR6, -R3 ;  /* 0x00000006e40f7c23 */ /* 0x002fe20008010803 */
[-C--:B------:R-:W-:Y:S01]  /*10a10*/  FMUL.FTZ R162, R162, R68.reuse ;  /* 0x00000044a2a27220 */ /* 0x080fe20000410000 */
[----:B------:R-:W-:Y:S01]  /*10a20*/  FMUL.FTZ R163, R163, R68 ;  /* 0x00000044a3a37220 */ /* 0x000fe20000410000 */
        /* <DEDUP_REMOVED lines=12> */
[----:B------:R1:W1:Y:S01]  /*10af0*/  MUFU.EX2 R130, R15 ;  /* 0x0000000f00827308 */ /* 0x0002620000000800 */
[----:B------:R-:W-:Y:S01]  /*10b00*/  IMAD.MOV.U32 R110, RZ, RZ, R84 ;  /* 0x000000ffff6e7224 */ /* 0x000fe200078e0054 */
[----:B------:R-:W-:Y:S01]  /*10b10*/  MOV R197, R85 ;  /* 0x0000005500c57202 */ /* 0x000fe20000000f00 */
[----:B------:R-:W-:Y:S01]  /*10b20*/  HMMA.16816.F32.BF16 R160, R8, R16, R160 ;  /* 0x0000001008a0723c */ /* 0x000fe200000418a0 */
[----:B----4-:R-:W-:-:S02]  /*10b30*/  F2FP.BF16.F32.PACK_AB R4, R180, R179 ;  /* 0x000000b3b404723e */ /* 0x010fc400000010ff */
[----:B--2---:R-:W-:Y:S02]  /*10b40*/  F2FP.BF16.F32.PACK_AB R5, R178, R177 ;  /* 0x000000b1b205723e */ /* 0x004fe400000010ff */
[----:B------:R-:W-:Y:S02]  /*10b50*/  F2FP.BF16.F32.PACK_AB R6, R188, R187 ;  /* 0x000000bbbc06723e */ /* 0x000fe400000010ff */
[----:B---3--:R-:W-:Y:S01]  /*10b60*/  F2FP.BF16.F32.PACK_AB R7, R186, R185 ;  /* 0x000000b9ba07723e */ /* 0x008fe200000010ff */
[----:B------:R-:W-:Y:S01]  /*10b70*/  HMMA.16816.F32.BF16 R84, R8, R22, R144 ;  /* 0x000000160854723c */ /* 0x000fe20000041890 */
[----:B------:R-:W-:Y:S01]  /*10b80*/  MOV R127, R110 ;  /* 0x0000006e007f7202 */ /* 0x000fe20000000f00 */
[----:B------:R-:W-:Y:S01]  /*10b90*/  LDSM.16.MT88.4 R20, [R35+0x800] ;  /* 0x000800002314783b */ /* 0x000fe20000004200 */
[----:B------:R-:W-:-:S05]  /*10ba0*/  MOV R110, R73 ;  /* 0x00000049006e7202 */ /* 0x000fca0000000f00 */
[----:B------:R-:W-:Y:S01]  /*10bb0*/  HMMA.16816.F32.BF16 R140, R8, R18, R140 ;  /* 0x00000012088c723c */ /* 0x000fe2000004188c */
[----:B-1----:R-:W-:-:S07]  /*10bc0*/  FFMA.FTZ R15, R232, UR6, -R2 ;  /* 0x00000006e80f7c23 */ /* 0x002fce0008010802 */
[C---:B------:R-:W-:Y:S01]  /*10bd0*/  HMMA.16816.F32.BF16 R156, R8.reuse, R24, R156 ;  /* 0x00000018089c723c */ /* 0x040fe2000004189c */
[----:B------:R-:W-:Y:S01]  /*10be0*/  MOV R232, R130 ;  /* 0x0000008200e87202 */ /* 0x000fe20000000f00 */
[----:B------:R-:W-:Y:S06]  /*10bf0*/  LDSM.16.MT88.4 R16, [R165+0x800] ;  /* 0x00080000a510783b */ /* 0x000fec0000004200 */
[----:B------:R-:W-:Y:S01]  /*10c00*/  HMMA.16816.F32.BF16 R136, R8, R26, R136 ;  /* 0x0000001a0888723c */ /* 0x000fe20000041888 */
[----:B------:R-:W-:Y:S01]  /*10c10*/  F2FP.BF16.F32.PACK_AB R8, R183, R175 ;  /* 0x000000afb708723e */ /* 0x000fe200000010ff */
[----:B------:R-:W1:Y:S01]  /*10c20*/  LDSM.16.MT88.4 R24, [R164+0x8800] ;  /* 0x00880000a418783b */ /* 0x000e620000004200 */
[----:B------:R-:W-:-:S02]  /*10c30*/  F2FP.BF16.F32.PACK_AB R9, R181, R174 ;  /* 0x000000aeb509723e */ /* 0x000fc400000010ff */
[----:B------:R-:W-:Y:S02]  /*10c40*/  F2FP.BF16.F32.PACK_AB R10, R190, R184 ;  /* 0x000000b8be0a723e */ /* 0x000fe400000010ff */
[----:B------:R-:W-:Y:S01]  /*10c50*/  F2FP.BF16.F32.PACK_AB R11, R189, R182 ;  /* 0x000000b6bd0b723e */ /* 0x000fe200000010ff */
[-C--:B------:R-:W-:Y:S01]  /*10c60*/  HMMA.16816.F32.BF16 R36, R4, R28.reuse, R36 ;  /* 0x0000001c0424723c */ /* 0x080fe20000041824 */
[----:B------:R-:W-:Y:S02]  /*10c70*/  MOV R130, R110 ;  /* 0x0000006e00827202 */ /* 0x000fe40000000f00 */
[----:B------:R-:W2:Y:S05]  /*10c80*/  LDL.LU R110, [R1+0xc] ;  /* 0x00000c00016e7983 */ /* 0x000eaa0000300800 */
[----:B------:R-:W-:Y:S01]  /*10c90*/  HMMA.16816.F32.BF16 R96, R8, R28, R96 ;  /* 0x0000001c0860723c */ /* 0x000fe20000041860 */
[----:B------:R-:W-:-:S02]  /*10ca0*/  FFMA.FTZ R28, R235, UR6, -R2 ;  /* 0x00000006eb1c7c23 */ /* 0x000fc40008010802 */
[----:B------:R-:W3:Y:S02]  /*10cb0*/  LDL.LU R235, [R1+0xa4] ;  /* 0x0000a40001eb7983 */ /* 0x000ee40000300800 */
[----:B---3--:R-:W-:Y:S02]  /*10cc0*/  FFMA.FTZ R109, R235, R68, R109 ;  /* 0x00000044eb6d7223 */ /* 0x008fe4000001006d */
[----:B------:R-:W3:Y:S01]  /*10cd0*/  LDL.LU R235, [R1+0xa0] ;  /* 0x0000a00001eb7983 */ /* 0x000ee20000300800 */
[----:B--2---:R-:W-:Y:S01]  /*10ce0*/  FFMA.FTZ R110, R110, R32, R108 ;  /* 0x000000206e6e7223 */ /* 0x004fe2000001006c */
[----:B------:R-:W-:Y:S01]  /*10cf0*/  MOV R123, R95 ;  /* 0x0000005f007b7202 */ /* 0x000fe20000000f00 */
[----:B------:R-:W-:Y:S01]  /*10d00*/  IMAD.MOV.U32 R171, RZ, RZ, R94 ;  /* 0x000000ffffab7224 */ /* 0x000fe200078e005e */
[----:B------:R-:W-:Y:S01]  /*10d10*/  MOV R119, R92 ;  /* 0x0000005c00777202 */ /* 0x000fe20000000f00 */
[----:B------:R-:W-:Y:S01]  /*10d20*/  IMAD.MOV.U32 R146, RZ, RZ, R75 ;  /* 0x000000ffff927224 */ /* 0x000fe200078e004b */
[----:B------:R-:W-:Y:S01]  /*10d30*/  MOV R133, R93 ;  /* 0x0000005d00857202 */ /* 0x000fe20000000f00 */
[----:B------:R-:W-:Y:S01]  /*10d40*/  HMMA.16816.F32.BF16 R40, R4, R30, R40 ;  /* 0x0000001e0428723c */ /* 0x000fe20000041828 */
[----:B------:R-:W-:-:S02]  /*10d50*/  MOV R166, R74 ;  /* 0x0000004a00a67202 */ /* 0x000fc40000000f00 */
[----:B------:R-:W-:-:S05]  /*10d60*/  MOV R147, R72 ;  /* 0x0000004800937202 */ /* 0x000fca0000000f00 */
[C---:B-1----:R-:W-:Y:S08]  /*10d70*/  HMMA.16816.F32.BF16 R44, R4.reuse, R24, R44 ;  /* 0x00000018042c723c */ /* 0x042ff0000004182c */
[C---:B------:R-:W-:Y:S08]  /*10d80*/  HMMA.16816.F32.BF16 R48, R4.reuse, R26, R48 ;  /* 0x0000001a0430723c */ /* 0x040ff00000041830 */
[C---:B------:R-:W-:Y:S08]  /*10d90*/  HMMA.16816.F32.BF16 R52, R4.reuse, R20, R52 ;  /* 0x000000140434723c */ /* 0x040ff00000041834 */
[C---:B------:R-:W-:Y:S08]  /*10da0*/  HMMA.16816.F32.BF16 R56, R4.reuse, R22, R56 ;  /* 0x000000160438723c */ /* 0x040ff00000041838 */
[C---:B------:R-:W-:Y:S08]  /*10db0*/  HMMA.16816.F32.BF16 R64, R4.reuse, R16, R64 ;  /* 0x000000100440723c */ /* 0x040ff00000041840 */
[----:B------:R-:W-:Y:S01]  /*10dc0*/  HMMA.16816.F32.BF16 R60, R4, R18, R60 ;  /* 0x00000012043c723c */ /* 0x000fe2000004183c */
[----:B---3--:R-:W-:-:S02]  /*10dd0*/  FFMA.FTZ R108, R235, R34, R244 ;  /* 0x00000022eb6c7223 */ /* 0x008fc400000100f4 */
[----:B------:R-:W2:Y:S04]  /*10de0*/  LDL.LU R244, [R1+0xe0] ;  /* 0x0000e00001f47983 */ /* 0x000ea80000300800 */
[----:B------:R-:W3:Y:S01]  /*10df0*/  LDL.LU R235, [R1+0x9c] ;  /* 0x00009c0001eb7983 */ /* 0x000ee20000300800 */
[----:B------:R-:W-:Y:S01]  /*10e00*/  HMMA.16816.F32.BF16 R160, R8, R24, R160 ;  /* 0x0000001808a0723c */ /* 0x000fe200000418a0 */
[--C-:B------:R-:W-:Y:S01]  /*10e10*/  FFMA.FTZ R4, R217, UR6, -R13.reuse ;  /* 0x00000006d9047c23 */ /* 0x100fe2000801080d */
[----:B------:R-:W-:-:S06]  /*10e20*/  FFMA.FTZ R5, R216, UR6, -R13 ;  /* 0x00000006d8057c23 */ /* 0x000fcc000801080d */
[C---:B------:R-:W-:Y:S01]  /*10e30*/  HMMA.16816.F32.BF16 R140, R8.reuse, R26, R140 ;  /* 0x0000001a088c723c */ /* 0x040fe2000004188c */
[----:B------:R-:W1:Y:S01]  /*10e40*/  LDSM.16.MT88.4 R24, [R225+0x9000] ;  /* 0x00900000e118783b */ /* 0x000e620000004200 */
[----:B------:R4:W-:Y:S06]  /*10e50*/  MUFU.EX2 R195, R4 ;  /* 0x0000000400c37308 */ /* 0x0009ec0000000800 */
[C---:B------:R-:W-:Y:S08]  /*10e60*/  HMMA.16816.F32.BF16 R152, R8.reuse, R16, R152 ;  /* 0x000000100898723c */ /* 0x040ff00000041898 */
[----:B------:R-:W-:Y:S01]  /*10e70*/  HMMA.16816.F32.BF16 R92, R8, R18, R148 ;  /* 0x00000012085c723c */ /* 0x000fe20000041894 */
[----:B------:R-:W1:Y:S01]  /*10e80*/  LDSM.16.MT88.4 R16, [R164+0x9000] ;  /* 0x00900000a410783b */ /* 0x000e620000004200 */
[----:B----4-:R-:W-:-:S06]  /*10e90*/  FFMA.FTZ R4, R204, UR6, -R13 ;  /* 0x00000006cc047c23 */ /* 0x010fcc000801080d */
[C---:B------:R-:W-:Y:S08]  /*10ea0*/  HMMA.16816.F32.BF16 R84, R8.reuse, R30, R84 ;  /* 0x0000001e0854723c */ /* 0x040ff00000041854 */
[C---:B------:R-:W-:Y:S08]  /*10eb0*/  HMMA.16816.F32.BF16 R156, R8.reuse, R20, R156 ;  /* 0x00000014089c723c */ /* 0x040ff0000004189c */
[----:B------:R-:W-:Y:S01]  /*10ec0*/  HMMA.16816.F32.BF16 R72, R8, R22, R136 ;  /* 0x000000160848723c */ /* 0x000fe20000041888 */
[----:B------:R-:W4:Y:S04]  /*10ed0*/  LDSM.16.MT88.4 R8, [R35+0x1000] ;  /* 0x001000002308783b */ /* 0x000f280000004200 */
[----:B------:R-:W4:Y:S01]  /*10ee0*/  LDSM.16.MT88.4 R20, [R165+0x1000] ;  /* 0x00100000a514783b */ /* 0x000f220000004200 */
[----:B------:R1:W4:Y:S01]  /*10ef0*/  MUFU.EX2 R196, R5 ;  /* 0x0000000500c47308 */ /* 0x0003220000000800 */
[----:B------:R-:W-:-:S03]  /*10f00*/  FFMA.FTZ R14, R233, UR6, -R3 ;  /* 0x00000006e90e7c23 */ /* 0x000fc60008010803 */
[----:B------:R1:W-:Y:S01]  /*10f10*/  MUFU.EX2 R204, R4 ;  /* 0x0000000400cc7308 */ /* 0x0003e20000000800 */
[----:B------:R-:W-:-:S03]  /*10f20*/  FFMA.FTZ R6, R226, UR6, -R12 ;  /* 0x00000006e2067c23 */ /* 0x000fc6000801080c */
[----:B------:R1:W-:Y:S02]  /*10f30*/  MUFU.EX2 R176, R14 ;  /* 0x0000000e00b07308 */ /* 0x0003e40000000800 */
[----:B-1----:R-:W-:Y:S01]  /*10f40*/  FFMA.FTZ R5, R128, UR6, -R13 ;  /* 0x0000000680057c23 */ /* 0x002fe2000801080d */
[----:B------:R-:W-:-:S03]  /*10f50*/  FFMA.FTZ R4, R227, UR6, -R12 ;  /* 0x00000006e3047c23 */ /* 0x000fc6000801080c */
[----:B------:R1:W-:Y:S01]  /*10f60*/  MUFU.EX2 R208, R5 ;  /* 0x0000000500d07308 */ /* 0x0003e20000000800 */
[----:B------:R-:W-:-:S03]  /*10f70*/  FFMA.FTZ R14, R229, UR6, -R3 ;  /* 0x00000006e50e7c23 */ /* 0x000fc60008010803 */
[----:B------:R4:W-:Y:S01]  /*10f80*/  MUFU.EX2 R199, R4 ;  /* 0x0000000400c77308 */ /* 0x0009e20000000800 */
[----:B------:R-:W-:-:S03]  /*10f90*/  MOV R218, R107 ;  /* 0x0000006b00da7202 */ /* 0x000fc60000000f00 */
[----:B------:R4:W-:Y:S01]  /*10fa0*/  MUFU.EX2 R145, R14 ;  /* 0x0000000e00917308 */ /* 0x0009e20000000800 */
[--C-:B-1----:R-:W-:Y:S01]  /*10fb0*/  FFMA.FTZ R5, R205, UR6, -R12.reuse ;  /* 0x00000006cd057c23 */ /* 0x102fe2000801080c */
[----:B----4-:R-:W-:Y:S02]  /*10fc0*/  FFMA.FTZ R4, R129, UR6, -R12 ;  /* 0x0000000681047c23 */ /* 0x010fe4000801080c */
[----:B------:R-:W1:Y:S01]  /*10fd0*/  MUFU.EX2 R217, R6 ;  /* 0x0000000600d97308 */ /* 0x000e620000000800 */
[----:B------:R-:W-:Y:S01]  /*10fe0*/  MOV R131, R103 ;  /* 0x0000006700837202 */ /* 0x000fe20000000f00 */
[----:B------:R-:W-:Y:S02]  /*10ff0*/  FFMA.FTZ R14, R236, UR6, -R2 ;  /* 0x00000006ec0e7c23 */ /* 0x000fe40008010802 */
[----:B------:R-:W-:Y:S01]  /*11000*/  MUFU.EX2 R144, R5 ;  /* 0x0000000500907308 */ /* 0x000fe20000000800 */
[----:B------:R-:W-:-:S03]  /*11010*/  MOV R221, R100 ;  /* 0x0000006400dd7202 */ /* 0x000fc60000000f00 */
[----:B------:R-:W4:Y:S01]  /*11020*/  MUFU.EX2 R209, R4 ;  /* 0x0000000400d17308 */ /* 0x000f220000000800 */
[----:B------:R-:W-:-:S03]  /*11030*/  MOV R212, R106 ;  /* 0x0000006a00d47202 */ /* 0x000fc60000000f00 */
[----:B------:R1:W-:Y:S01]  /*11040*/  MUFU.EX2 R191, R14 ;  /* 0x0000000e00bf7308 */ /* 0x0003e20000000800 */
[----:B------:R-:W-:Y:S01]  /*11050*/  MOV R132, R221 ;  /* 0x000000dd00847202 */ /* 0x000fe20000000f00 */
[----:B------:R-:W-:Y:S01]  /*11060*/  IMAD.MOV.U32 R221, RZ, RZ, R218 ;  /* 0x000000ffffdd7224 */ /* 0x000fe200078e00da */
[----:B------:R-:W-:Y:S02]  /*11070*/  MOV R219, R131 ;  /* 0x0000008300db7202 */ /* 0x000fe40000000f00 */
[----:B------:R-:W-:Y:S01]  /*11080*/  MOV R131, R127 ;  /* 0x0000007f00837202 */ /* 0x000fe20000000f00 */
[----:B------:R-:W-:Y:S01]  /*11090*/  MUFU.EX2 R224, R15 ;  /* 0x0000000f00e07308 */ /* 0x000fe20000000800 */
[----:B------:R-:W-:Y:S02]  /*110a0*/  MOV R218, R212 ;  /* 0x000000d400da7202 */ /* 0x000fe40000000f00 */
[----:B------:R-:W-:Y:S01]  /*110b0*/  MOV R127, R197 ;  /* 0x000000c5007f7202 */ /* 0x000fe20000000f00 */
[----:B-1----:R-:W-:Y:S01]  /*110c0*/  FFMA.FTZ R14, R230, UR6, -R2 ;  /* 0x00000006e60e7c23 */ /* 0x002fe20008010802 */
[----:B------:R1:W1:Y:S04]  /*110d0*/  MUFU.EX2 R197, R28 ;  /* 0x0000001c00c57308 */ /* 0x0002680000000800 */
[----:B------:R-:W1:Y:S01]  /*110e0*/  MUFU.EX2 R212, R14 ;  /* 0x0000000e00d47308 */ /* 0x000e620000000800 */
[----:B------:R-:W-:-:S02]  /*110f0*/  F2FP.BF16.F32.PACK_AB R4, R196, R195 ;  /* 0x000000c3c404723e */ /* 0x000fc400000010ff */
[----:B------:R-:W-:Y:S02]  /*11100*/  F2FP.BF16.F32.PACK_AB R5, R217, R199 ;  /* 0x000000c7d905723e */ /* 0x000fe400000010ff */
[----:B------:R-:W-:Y:S02]  /*11110*/  F2FP.BF16.F32.PACK_AB R6, R208, R204 ;  /* 0x000000ccd006723e */ /* 0x000fe400000010ff */
[----:B----4-:R-:W-:Y:S01]  /*11120*/  F2FP.BF16.F32.PACK_AB R7, R209, R144 ;  /* 0x00000090d107723e */ /* 0x010fe200000010ff */
[----:B------:R-:W-:Y:S01]  /*11130*/  IMAD.MOV.U32 R80, RZ, RZ, R101 ;  /* 0x000000ffff507224 */ /* 0x000fe200078e0065 */
[----:B------:R-:W-:Y:S01]  /*11140*/  MOV R194, R102 ;  /* 0x0000006600c27202 */ /* 0x000fe20000000f00 */
[----:B------:R-:W-:Y:S01]  /*11150*/  IMAD.MOV.U32 R206, RZ, RZ, R77 ;  /* 0x000000ffffce7224 */ /* 0x000fe200078e004d */
[----:B------:R-:W-:Y:S01]  /*11160*/  MOV R172, R105 ;  /* 0x0000006900ac7202 */ /* 0x000fe20000000f00 */
[----:B-1----:R-:W-:Y:S01]  /*11170*/  LDSM.16.MT88.4 R28, [R165+0x1800] ;  /* 0x00180000a51c783b */ /* 0x002fe20000004200 */
        /* <DEDUP_REMOVED lines=9> */
[----:B------:R-:W-:-:S03]  /*11210*/  MOV R114, R90 ;  /* 0x0000005a00727202 */ /* 0x000fc60000000f00 */
        /* <DEDUP_REMOVED lines=10> */
[----:B------:R-:W-:Y:S02]  /*112c0*/  MOV R220, R132 ;  /* 0x0000008400dc7202 */ /* 0x000fe40000000f00 */
[----:B------:R-:W-:Y:S01]  /*112d0*/  MOV R132, R219 ;  /* 0x000000db00847202 */ /* 0x000fe20000000f00 */
[----:B------:R-:W-:Y:S02]  /*112e0*/  IMAD.MOV.U32 R219, RZ, RZ, R221 ;  /* 0x000000ffffdb7224 */ /* 0x000fe400078e00dd */
[----:B------:R-:W-:Y:S01]  /*112f0*/  HMMA.16816.F32.BF16 R44, R4, R8, R156 ;  /* 0x00000008042c723c */ /* 0x000fe2000004189c */
[----:B------:R-:W-:Y:S01]  /*11300*/  FFMA.FTZ R9, R124, UR6, -R13 ;  /* 0x000000067c097c23 */ /* 0x000fe2000801080d */
[----:B------:R-:W-:-:S02]  /*11310*/  MOV R221, R131 ;  /* 0x0000008300dd7202 */ /* 0x000fc40000000f00 */
[----:B------:R-:W-:Y:S02]  /*11320*/  MOV R131, R218 ;  /* 0x000000da00837202 */ /* 0x000fe40000000f00 */
[----:B------:R1:W-:Y:S02]  /*11330*/  MUFU.EX2 R218, R9 ;  /* 0x0000000900da7308 */ /* 0x0003e40000000800 */
[--C-:B-1----:R-:W-:Y:S01]  /*11340*/  FFMA.FTZ R9, R81, UR6, -R13.reuse ;  /* 0x0000000651097c23 */ /* 0x102fe2000801080d */
[----:B---3--:R-:W-:Y:S02]  /*11350*/  FFMA.FTZ R81, R235, R33, R252 ;  /* 0x00000021eb517223 */ /* 0x008fe400000100fc */
[----:B------:R-:W3:Y:S04]  /*11360*/  LDL.LU R252, [R1+0xdc] ;  /* 0x0000dc0001fc7983 */ /* 0x000ee80000300800 */
[----:B------:R-:W4:Y:S01]  /*11370*/  LDL.LU R235, [R1+0x34] ;  /* 0x0000340001eb7983 */ /* 0x000f220000300800 */
[----:B------:R-:W-:-:S04]  /*11380*/  FFMA.FTZ R8, R125, UR6, -R13 ;  /* 0x000000067d087c23 */ /* 0x000fc8000801080d */
[----:B------:R1:W-:Y:S01]  /*11390*/  MUFU.EX2 R207, R8 ;  /* 0x0000000800cf7308 */ /* 0x0003e20000000800 */
[C---:B------:R-:W-:Y:S08]  /*113a0*/  HMMA.16816.F32.BF16 R64, R4.reuse, R24, R96 ;  /* 0x000000180440723c */ /* 0x040ff00000041860 */
[----:B------:R-:W-:Y:S01]  /*113b0*/  HMMA.16816.F32.BF16 R60, R4, R26, R84 ;  /* 0x0000001a043c723c */ /* 0x000fe20000041854 */
[----:B-1----:R-:W-:-:S07]  /*113c0*/  FFMA.FTZ R8, R116, UR6, -R13 ;  /* 0x0000000674087c23 */ /* 0x002fce000801080d */
[C---:B------:R-:W-:Y:S01]  /*113d0*/  HMMA.16816.F32.BF16 R24, R4.reuse, R18, R140 ;  /* 0x000000120418723c */ /* 0x040fe2000004188c */
[----:B------:R-:W-:Y:S04]  /*113e0*/  MUFU.EX2 R233, R8 ;  /* 0x0000000800e97308 */ /* 0x000fe80000000800 */
[----:B------:R1:W-:Y:S03]  /*113f0*/  MUFU.EX2 R143, R9 ;  /* 0x00000009008f7308 */ /* 0x0003e60000000800 */
[C---:B------:R-:W-:Y:S01]  /*11400*/  HMMA.16816.F32.BF16 R56, R4.reuse, R16, R160 ;  /* 0x000000100438723c */ /* 0x040fe200000418a0 */
[----:B------:R-:W2:Y:S07]  /*11410*/  LDSM.16.MT88.4 R16, [R225+0x9800] ;  /* 0x00980000e110783b */ /* 0x000eae0000004200 */
[C---:B------:R-:W-:Y:S01]  /*11420*/  HMMA.16816.F32.BF16 R72, R4.reuse, R10, R72 ;  /* 0x0000000a0448723c */ /* 0x040fe20000041848 */
[----:B-1----:R-:W-:Y:S07]  /*11430*/  LDSM.16.MT88.4 R8, [R164+0x9800] ;  /* 0x00980000a408783b */ /* 0x002fee0000004200 */
[C---:B------:R-:W-:Y:S08]  /*11440*/  HMMA.16816.F32.BF16 R152, R4.reuse, R20, R152 ;  /* 0x000000140498723c */ /* 0x040ff00000041898 */
[----:B------:R-:W-:Y:S01]  /*11450*/  HMMA.16816.F32.BF16 R92, R4, R22, R92 ;  /* 0x00000016045c723c */ /* 0x000fe2000004185c */
[----:B------:R-:W1:Y:S01]  /*11460*/  LDSM.16.MT88.4 R20, [R35+0x1800] ;  /* 0x001800002314783b */ /* 0x000e620000004200 */
[--C-:B------:R-:W-:Y:S01]  /*11470*/  FFMA.FTZ R5, R220, UR6, -R12.reuse ;  /* 0x00000006dc057c23 */ /* 0x100fe2000801080c */
[----:B------:R-:W-:Y:S01]  /*11480*/  MOV R220, R132 ;  /* 0x0000008400dc7202 */ /* 0x000fe20000000f00 */
[--C-:B------:R-:W-:Y:S01]  /*11490*/  FFMA.FTZ R4, R206, UR6, -R12.reuse ;  /* 0x00000006ce047c23 */ /* 0x100fe2000801080c */
[----:B------:R-:W-:Y:S01]  /*114a0*/  MOV R132, R221 ;  /* 0x000000dd00847202 */ /* 0x000fe20000000f00 */
[----:B------:R-:W-:-:S02]  /*114b0*/  FFMA.FTZ R6, R117, UR6, -R12 ;  /* 0x0000000675067c23 */ /* 0x000fc4000801080c */
[----:B------:R2:W-:Y:S04]  /*114c0*/  MUFU.EX2 R221, R4 ;  /* 0x0000000400dd7308 */ /* 0x0005e80000000800 */
[----:B------:R-:W2:Y:S04]  /*114d0*/  MUFU.EX2 R206, R5 ;  /* 0x0000000500ce7308 */ /* 0x000ea80000000800 */
[----:B------:R2:W-:Y:S02]  /*114e0*/  MUFU.EX2 R140, R6 ;  /* 0x00000006008c7308 */ /* 0x0005e40000000800 */
[----:B--2---:R-:W-:-:S04]  /*114f0*/  FFMA.FTZ R4, R220, UR6, -R12 ;  /* 0x00000006dc047c23 */ /* 0x004fc8000801080c */
[----:B------:R2:W1:Y:S01]  /*11500*/  MUFU.EX2 R162, R4 ;  /* 0x0000000400a27308 */ /* 0x0004620000000800 */
[----:B------:R-:W-:Y:S02]  /*11510*/  F2FP.BF16.F32.PACK_AB R5, R221, R206 ;  /* 0x000000cedd05723e */ /* 0x000fe400000010ff */
[----:B------:R-:W-:Y:S01]  /*11520*/  F2FP.BF16.F32.PACK_AB R6, R143, R233 ;  /* 0x000000e98f06723e */ /* 0x000fe200000010ff */
[----:B------:R-:W-:Y:S01]  /*11530*/  IMAD.MOV.U32 R229, RZ, RZ, R192 ;  /* 0x000000ffffe57224 */ /* 0x000fe200078e00c0 */
[----:B------:R-:W-:Y:S02]  /*11540*/  MOV R205, R146 ;  /* 0x0000009200cd7202 */ /* 0x000fe40000000f00 */
[----:B------:R-:W-:Y:S02]  /*11550*/  MOV R231, R147 ;  /* 0x0000009300e77202 */ /* 0x000fe40000000f00 */
[----:B------:R-:W-:Y:S02]  /*11560*/  MOV R148, R193 ;  /* 0x000000c100947202 */ /* 0x000fe40000000f00 */
[----:B--2---:R-:W-:-:S02]  /*11570*/  F2FP.BF16.F32.PACK_AB R4, R218, R207 ;  /* 0x000000cfda04723e */ /* 0x004fc400000010ff */
[----:B-1----:R-:W-:Y:S01]  /*11580*/  F2FP.BF16.F32.PACK_AB R7, R162, R140 ;  /* 0x0000008ca207723e */ /* 0x002fe200000010ff */
        /* <DEDUP_REMOVED lines=8> */
[----:B------:R-:W-:Y:S01]  /*11610*/  IMAD.MOV.U32 R149, RZ, RZ, R112 ;  /* 0x000000ffff957224 */ /* 0x000fe200078e0070 */
[----:B------:R-:W-:-:S02]  /*11620*/  MOV R172, R171 ;  /* 0x000000ab00ac7202 */ /* 0x000fc40000000f00 */
[----:B------:R-:W-:Y:S01]  /*11630*/  MOV R173, R166 ;  /* 0x000000a600ad7202 */ /* 0x000fe20000000f00 */
[C---:B------:R-:W-:Y:S01]  /*11640*/  HMMA.16816.F32.BF16 R100, R4.reuse, R16, R100 ;  /* 0x000000100464723c */ /* 0x040fe20000041864 */
[----:B------:R-:W-:Y:S02]  /*11650*/  MOV R220, R132 ;  /* 0x0000008400dc7202 */ /* 0x000fe40000000f00 */
[----:B------:R-:W-:Y:S02]  /*11660*/  MOV R216, R127 ;  /* 0x0000007f00d87202 */ /* 0x000fe40000000f00 */
[----:B------:R-:W-:Y:S02]  /*11670*/  MOV R227, R130 ;  /* 0x0000008200e37202 */ /* 0x000fe40000000f00 */
        /* <DEDUP_REMOVED lines=14> */
[----:B------:R-:W-:Y:S01]  /*11760*/  HMMA.16816.F32.BF16 R124, R4, R30, R36 ;  /* 0x0000001e047c723c */ /* 0x000fe20000041824 */
[----:B----4-:R-:W-:-:S02]  /*11770*/  FFMA.FTZ R6, R235, UR6, -R3 ;  /* 0x00000006eb067c23 */ /* 0x010fc40008010803 */
[----:B------:R-:W2:Y:S02]  /*11780*/  LDL.LU R235, [R1+0x28] ;  /* 0x0000280001eb7983 */ /* 0x000ea40000300800 */
[--C-:B--2---:R-:W-:Y:S02]  /*11790*/  FFMA.FTZ R5, R235, UR6, -R3.reuse ;  /* 0x00000006eb057c23 */ /* 0x104fe40008010803 */
[----:B------:R-:W2:Y:S02]  /*117a0*/  LDL.LU R235, [R1+0x20] ;  /* 0x0000200001eb7983 */ /* 0x000ea40000300800 */
[--C-:B--2---:R-:W-:Y:S02]  /*117b0*/  FFMA.FTZ R4, R235, UR6, -R3.reuse ;  /* 0x00000006eb047c23 */ /* 0x104fe40008010803 */
[----:B------:R-:W2:Y:S02]  /*117c0*/  LDL.LU R235, [R1+0x1c] ;  /* 0x00001c0001eb7983 */ /* 0x000ea40000300800 */
[----:B--2---:R-:W-:-:S02]  /*117d0*/  FFMA.FTZ R7, R235, UR6, -R3 ;  /* 0x00000006eb077c23 */ /* 0x004fc40008010803 */
        /* <DEDUP_REMOVED lines=9> */
[----:B--2---:R-:W-:Y:S02]  /*11870*/  FFMA.FTZ R156, R235, UR6, -R3 ;  /* 0x00000006eb9c7c23 */ /* 0x004fe40008010803 */
[----:B------:R-:W2:Y:S04]  /*11880*/  LDL.LU R235, [R1] ;  /* 0x0000000001eb7983 */ /* 0x000ea80000300800 */
[----:B------:R-:W4:Y:S01]  /*11890*/  LDL.LU R53, [R1+0x44] ;  /* 0x0000440001357983 */ /* 0x000f220000300800 */
[----:B------:R-:W-:Y:S01]  /*118a0*/  MOV R86, R229 ;  /* 0x000000e500567202 */ /* 0x000fe20000000f00 */
[----:B------:R-:W-:Y:S01]  /*118b0*/  IMAD.MOV.U32 R230, RZ, RZ, R227 ;  /* 0x000000ffffe67224 */ /* 0x000fe200078e00e3 */
[----:B------:R-:W-:Y:S01]  /*118c0*/  MOV R87, R228 ;  /* 0x000000e400577202 */ /* 0x000fe20000000f00 */
[----:B------:R-:W-:Y:S01]  /*118d0*/  IMAD.MOV.U32 R227, RZ, RZ, R146 ;  /* 0x000000ffffe37224 */ /* 0x000fe200078e0092 */
[----:B------:R-:W-:Y:S01]  /*118e0*/  MOV R96, R231 ;  /* 0x000000e700607202 */ /* 0x000fe20000000f00 */
[----:B------:R-:W-:Y:S01]  /*118f0*/  IMAD.MOV.U32 R97, RZ, RZ, R173 ;  /* 0x000000ffff617224 */ /* 0x000fe200078e00ad */
[----:B------:R-:W-:Y:S01]  /*11900*/  MOV R98, R205 ;  /* 0x000000cd00627202 */ /* 0x000fe20000000f00 */
[--C-:B------:R-:W-:Y:S01]  /*11910*/  FFMA.FTZ R158, R236, UR6, -R3.reuse ;  /* 0x00000006ec9e7c23 */ /* 0x100fe20008010803 */
[----:B------:R-:W-:Y:S01]  /*11920*/  MOV R228, R216 ;  /* 0x000000d800e47202 */ /* 0x000fe20000000f00 */
[--C-:B---3--:R-:W-:Y:S01]  /*11930*/  FFMA.FTZ R157, R252, UR6, -R3.reuse ;  /* 0x00000006fc9d7c23 */ /* 0x108fe20008010803 */
        /* <DEDUP_REMOVED lines=13> */
[----:B------:R-:W-:Y:S01]  /*11a10*/  FFMA.FTZ R171, R222, UR6, -R3 ;  /* 0x00000006deab7c23 */ /* 0x000fe20008010803 */
[----:B------:R-:W-:Y:S01]  /*11a20*/  MOV R99, R226 ;  /* 0x000000e200637202 */ /* 0x000fe20000000f00 */
[----:B------:R-:W3:Y:S01]  /*11a30*/  LDL.LU R55, [R1+0x40] ;  /* 0x0000400001377983 */ /* 0x000ee20000300800 */
[----:B------:R-:W-:Y:S01]  /*11a40*/  MOV R161, R232 ;  /* 0x000000e800a17202 */ /* 0x000fe20000000f00 */
[--C-:B------:R-:W-:Y:S01]  /*11a50*/  FFMA.FTZ R77, R148, UR6, -R2.reuse ;  /* 0x00000006944d7c23 */ /* 0x100fe20008010802 */
[----:B------:R-:W-:Y:S01]  /*11a60*/  MOV R236, R219 ;  /* 0x000000db00ec7202 */ /* 0x000fe20000000f00 */
[----:B------:R-:W3:Y:S01]  /*11a70*/  LDL.LU R232, [R1+0x68] ;  /* 0x0000680001e87983 */ /* 0x000ee20000300800 */
[--C-:B------:R-:W-:Y:S01]  /*11a80*/  FFMA.FTZ R148, R149, UR6, -R2.reuse ;  /* 0x0000000695947c23 */ /* 0x100fe20008010802 */
[----:B------:R1:W4:Y:S01]  /*11a90*/  MUFU.EX2 R34, R5 ;  /* 0x0000000500227308 */ /* 0x0003220000000800 */
[----:B------:R-:W-:Y:S01]  /*11aa0*/  FFMA.FTZ R149, R168, UR6, -R2 ;  /* 0x00000006a8957c23 */ /* 0x000fe20008010802 */
[----:B------:R-:W-:-:S02]  /*11ab0*/  IMAD.MOV.U32 R163, RZ, RZ, R204 ;  /* 0x000000ffffa37224 */ /* 0x000fc400078e00cc */
        /* <DEDUP_REMOVED lines=11> */
[--C-:B-1----:R-:W-:Y:S01]  /*11b70*/  FFMA.FTZ R5, R87, UR6, -R2.reuse ;  /* 0x0000000657057c23 */ /* 0x102fe20008010802 */
[----:B------:R-:W-:Y:S01]  /*11b80*/  FFMA.FTZ R4, R96, UR6, -R2 ;  /* 0x0000000660047c23 */ /* 0x000fe20008010802 */
[----:B------:R-:W-:-:S02]  /*11b90*/  MOV R160, R227 ;  /* 0x000000e300a07202 */ /* 0x000fc40000000f00 */
[----:B------:R-:W-:-:S03]  /*11ba0*/  MOV R227, R123 ;  /* 0x0000007b00e37202 */ /* 0x000fc60000000f00 */
[----:B------:R-:W-:Y:S01]  /*11bb0*/  FFMA.FTZ R36, R160, UR6, -R13 ;  /* 0x00000006a0247c23 */ /* 0x000fe2000801080d */
[----:B------:R-:W-:Y:S01]  /*11bc0*/  MOV R50, R227 ;  /* 0x000000e300327202 */ /* 0x000fe20000000f00 */
[--C-:B--2---:R-:W-:Y:S01]  /*11bd0*/  FFMA.FTZ R159, R235, UR6, -R3.reuse ;  /* 0x00000006eb9f7c23 */ /* 0x104fe20008010803 */
[----:B------:R-:W-:Y:S02]  /*11be0*/  MOV R235, R220 ;  /* 0x000000dc00eb7202 */ /* 0x000fe40000000f00 */
[----:B------:R-:W-:Y:S01]  /*11bf0*/  MOV R220, R172 ;  /* 0x000000ac00dc7202 */ /* 0x000fe20000000f00 */
[----:B------:R-:W-:Y:S01]  /*11c00*/  FFMA.FTZ R172, R237, UR6, -R3 ;  /* 0x00000006edac7c23 */ /* 0x000fe20008010803 */
[----:B------:R-:W-:-:S04]  /*11c10*/  FFMA.FTZ R3, R86, UR6, -R2 ;  /* 0x0000000656037c23 */ /* 0x000fc80008010802 */
[----:B------:R1:W-:Y:S01]  /*11c20*/  MUFU.EX2 R252, R3 ;  /* 0x0000000300fc7308 */ /* 0x0003e20000000800 */
[--C-:B------:R-:W-:Y:S01]  /*11c30*/  FFMA.FTZ R76, R220, UR6, -R2.reuse ;  /* 0x00000006dc4c7c23 */ /* 0x100fe20008010802 */
[----:B-1----:R-:W-:Y:S01]  /*11c40*/  FFMA.FTZ R3, R98, UR6, -R2 ;  /* 0x0000000662037c23 */ /* 0x002fe20008010802 */
[----:B------:R-:W-:Y:S02]  /*11c50*/  MOV R98, R99 ;  /* 0x0000006300627202 */ /* 0x000fe40000000f00 */
[----:B------:R-:W-:Y:S02]  /*11c60*/  MOV R99, R230 ;  /* 0x000000e600637202 */ /* 0x000fe40000000f00 */
[----:B------:R-:W-:Y:S01]  /*11c70*/  MOV R230, R235 ;  /* 0x000000eb00e67202 */ /* 0x000fe20000000f00 */
[----:B------:R-:W-:Y:S01]  /*11c80*/  IMAD.MOV.U32 R235, RZ, RZ, R229 ;  /* 0x000000ffffeb7224 */ /* 0x000fe200078e00e5 */
[----:B------:R-:W-:Y:S02]  /*11c90*/  MOV R229, R205 ;  /* 0x000000cd00e57202 */ /* 0x000fe40000000f00 */
[----:B------:R-:W-:Y:S01]  /*11ca0*/  MOV R205, R216 ;  /* 0x000000d800cd7202 */ /* 0x000fe20000000f00 */
[----:B------:R-:W-:Y:S01]  /*11cb0*/  IMAD.MOV.U32 R79, RZ, RZ, R230 ;  /* 0x000000ffff4f7224 */ /* 0x000fe200078e00e6 */
[----:B------:R-:W-:-:S02]  /*11cc0*/  MOV R230, R229 ;  /* 0x000000e500e67202 */ /* 0x000fc40000000f00 */
[----:B------:R-:W-:Y:S02]  /*11cd0*/  MOV R229, R146 ;  /* 0x0000009200e57202 */ /* 0x000fe40000000f00 */
[----:B------:R-:W-:Y:S01]  /*11ce0*/  MOV R142, R205 ;  /* 0x000000cd008e7202 */ /* 0x000fe20000000f00 */
[--C-:B------:R-:W-:Y:S01]  /*11cf0*/  FFMA.FTZ R205, R121, UR6, -R2.reuse ;  /* 0x0000000679cd7c23 */ /* 0x100fe20008010802 */
[----:B------:R-:W-:Y:S01]  /*11d00*/  MOV R146, R167 ;  /* 0x000000a700927202 */ /* 0x000fe20000000f00 */
[----:B------:R-:W-:Y:S01]  /*11d10*/  FFMA.FTZ R167, R245, UR6, -R2 ;  /* 0x00000006f5a77c23 */ /* 0x000fe20008010802 */
[----:B------:R-:W-:Y:S01]  /*11d20*/  MOV R141, R235 ;  /* 0x000000eb008d7202 */ /* 0x000fe20000000f00 */
[----:B------:R-:W-:Y:S01]  /*11d30*/  FFMA.FTZ R2, R79, UR6, -R13 ;  /* 0x000000064f027c23 */ /* 0x000fe2000801080d */
[----:B------:R-:W2:Y:S04]  /*11d40*/  LDL.LU R235, [R1+0x60] ;  /* 0x0000600001eb7983 */ /* 0x000ea80000300800 */
[----:B------:R-:W2:Y:S01]  /*11d50*/  LDL.LU R79, [R1+0x48] ;  /* 0x00004800014f7983 */ /* 0x000ea20000300800 */
[----:B------:R-:W-:Y:S01]  /*11d60*/  MOV R54, R99 ;  /* 0x0000006300367202 */ /* 0x000fe20000000f00 */
[----:B------:R1:W-:Y:S01]  /*11d70*/  MUFU.EX2 R246, R2 ;  /* 0x0000000200f67308 */ /* 0x0003e20000000800 */
[----:B------:R-:W-:-:S03]  /*11d80*/  MOV R78, R98 ;  /* 0x00000062004e7202 */ /* 0x000fc60000000f00 */
[----:B------:R4:W-:Y:S01]  /*11d90*/  MUFU.EX2 R48, R3 ;  /* 0x0000000300307308 */ /* 0x0009e20000000800 */
[--C-:B------:R-:W-:Y:S01]  /*11da0*/  FFMA.FTZ R37, R230, UR6, -R13.reuse ;  /* 0x00000006e6257c23 */ /* 0x100fe2000801080d */
[--C-:B-1----:R-:W-:Y:S01]  /*11db0*/  FFMA.FTZ R2, R54, UR6, -R13.reuse ;  /* 0x0000000636027c23 */ /* 0x102fe2000801080d */
[----:B----4-:R-:W-:-:S03]  /*11dc0*/  FFMA.FTZ R3, R53, UR6, -R13 ;  /* 0x0000000635037c23 */ /* 0x010fc6000801080d */
[----:B------:R1:W-:Y:S01]  /*11dd0*/  MUFU.EX2 R245, R2 ;  /* 0x0000000200f57308 */ /* 0x0003e20000000800 */
[----:B------:R-:W-:Y:S02]  /*11de0*/  MOV R53, R229 ;  /* 0x000000e500357202 */ /* 0x000fe40000000f00 */
[----:B------:R-:W-:Y:S02]  /*11df0*/  MOV R229, R146 ;  /* 0x0000009200e57202 */ /* 0x000fe40000000f00 */
[----:B------:R-:W4:Y:S01]  /*11e00*/  LDL.LU R146, [R1+0x38] ;  /* 0x0000380001927983 */ /* 0x000f220000300800 */
[----:B-1----:R-:W-:Y:S01]  /*11e10*/  FFMA.FTZ R2, R78, UR6, -R12 ;  /* 0x000000064e027c23 */ /* 0x002fe2000801080c */
[----:B------:R-:W-:Y:S01]  /*11e20*/  IMAD.MOV.U32 R78, RZ, RZ, R163 ;  /* 0x000000ffff4e7224 */ /* 0x000fe200078e00a3 */
[----:B------:R-:W-:Y:S02]  /*11e30*/  MOV R163, R145 ;  /* 0x0000009100a37202 */ /* 0x000fe40000000f00 */
[----:B------:R-:W4:Y:S04]  /*11e40*/  LDL.LU R145, [R1+0x2c] ;  /* 0x00002c0001917983 */ /* 0x000f280000300800 */
[----:B------:R-:W4:Y:S04]  /*11e50*/  LDL.LU R230, [R1+0x30] ;  /* 0x0000300001e67983 */ /* 0x000f280000300800 */
[----:B------:R-:W4:Y:S04]  /*11e60*/  LDL.LU R160, [R1+0x24] ;  /* 0x0000240001a07983 */ /* 0x000f280000300800 */
[----:B------:R-:W4:Y:S04]  /*11e70*/  LDL.LU R51, [R1+0x88] ;  /* 0x0000880001337983 */ /* 0x000f280000300800 */
[----:B------:R-:W4:Y:S01]  /*11e80*/  LDL.LU R227, [R1+0x84] ;  /* 0x0000840001e37983 */ /* 0x000f220000300800 */
[----:B------:R-:W-:-:S02]  /*11e90*/  MOV R52, R141 ;  /* 0x0000008d00347202 */ /* 0x000fc40000000f00 */
[----:B------:R-:W-:-:S04]  /*11ea0*/  MOV R141, R69 ;  /* 0x00000045008d7202 */ /* 0x000fc80000000f00 */
[----:B------:R-:W-:Y:S02]  /*11eb0*/  MOV R222, R141 ;  /* 0x0000008d00de7202 */ /* 0x000fe40000000f00 */
[----:B------:R-:W4:Y:S01]  /*11ec0*/  LDL.LU R141, [R1+0x80] ;  /* 0x00008000018d7983 */ /* 0x000f220000300800 */
[----:B------:R-:W-:Y:S01]  /*11ed0*/  MOV R226, R213 ;  /* 0x000000d500e27202 */ /* 0x000fe20000000f00 */
[----:B------:R-:W1:Y:S04]  /*11ee0*/  MUFU.EX2 R33, R7 ;  /* 0x0000000700217308 */ /* 0x000e680000000800 */
[----:B------:R1:W-:Y:S04]  /*11ef0*/  MUFU.EX2 R213, R6 ;  /* 0x0000000600d57308 */ /* 0x0003e80000000800 */
[----:B------:R-:W3:Y:S04]  /*11f00*/  MUFU.EX2 R216, R5 ;  /* 0x0000000500d87308 */ /* 0x000ee80000000800 */
[----:B------:R3:W3:Y:S01]  /*11f10*/  MUFU.EX2 R220, R4 ;  /* 0x0000000400dc7308 */ /* 0x0006e20000000800 */
[----:B------:R-:W-:-:S02]  /*11f20*/  MOV R251, R34 ;  /* 0x0000002200fb7202 */ /* 0x000fc40000000f00 */
[----:B-1----:R-:W-:Y:S02]  /*11f30*/  F2FP.BF16.F32.PACK_AB R6, R33, R219 ;  /* 0x000000db2106723e */ /* 0x002fe400000010ff */
[----:B---3--:R-:W-:Y:S02]  /*11f40*/  F2FP.BF16.F32.PACK_AB R5, R216, R252 ;  /* 0x000000fcd805723e */ /* 0x008fe400000010ff */
[----:B------:R-:W-:Y:S02]  /*11f50*/  F2FP.BF16.F32.PACK_AB R4, R251, R213 ;  /* 0x000000d5fb04723e */ /* 0x000fe400000010ff */
[----:B------:R-:W-:-:S07]  /*11f60*/  F2FP.BF16.F32.PACK_AB R7, R48, R220 ;  /* 0x000000dc3007723e */ /* 0x000fce00000010ff */
[C---:B------:R-:W-:Y:S01]  /*11f70*/  HMMA.16816.F32.BF16 R84, R4.reuse, R10, R24 ;  /* 0x0000000a0454723c */ /* 0x040fe20000041818 */
[----:B------:R-:W1:Y:S01]  /*11f80*/  LDSM.16.MT88.4 R24, [R225+0xa000] ;  /* 0x00a00000e118783b */ /* 0x000e620000004200 */
[----:B------:R3:W1:Y:S06]  /*11f90*/  MUFU.EX2 R244, R3 ;  /* 0x0000000300f47308 */ /* 0x00066c0000000800 */
[----:B------:R-:W-:Y:S01]  /*11fa0*/  HMMA.16816.F32.BF16 R88, R4, R8, R56 ;  /* 0x000000080458723c */ /* 0x000fe20000041838 */
[----:B------:R-:W-:Y:S02]  /*11fb0*/  FFMA.FTZ R8, R232, UR6, -R12 ;  /* 0x00000006e8087c23 */ /* 0x000fe4000801080c */
[----:B------:R-:W-:Y:S01]  /*11fc0*/  MUFU.EX2 R232, R2 ;  /* 0x0000000200e87308 */ /* 0x000fe20000000800 */
[----:B---3--:R-:W-:-:S04]  /*11fd0*/  FFMA.FTZ R3, R55, UR6, -R13 ;  /* 0x0000000637037c23 */ /* 0x008fc8000801080d */
[C---:B------:R-:W-:Y:S01]  /*11fe0*/  HMMA.16816.F32.BF16 R44, R4.reuse, R20, R44 ;  /* 0x00000014042c723c */ /* 0x040fe2000004182c */
[----:B------:R-:W3:Y:S07]  /*11ff0*/  MUFU.EX2 R237, R3 ;  /* 0x0000000300ed7308 */ /* 0x000eee0000000800 */
[----:B------:R-:W-:Y:S01]  /*12000*/  HMMA.16816.F32.BF16 R72, R4, R22, R72 ;  /* 0x000000160448723c */ /* 0x000fe20000041848 */
[----:B------:R-:W4:Y:S01]  /*12010*/  LDSM.16.MT88.4 R20, [R164+0xa000] ;  /* 0x00a00000a414783b */ /* 0x000f220000004200 */
[----:B------:R-:W-:-:S06]  /*12020*/  MOV R55, R233 ;  /* 0x000000e900377202 */ /* 0x000fcc0000000f00 */
[C---:B------:R-:W-:Y:S08]  /*12030*/  HMMA.16816.F32.BF16 R120, R4.reuse, R16, R64 ;  /* 0x000000100478723c */ /* 0x040ff00000041840 */
[----:B------:R-:W-:Y:S01]  /*12040*/  HMMA.16816.F32.BF16 R96, R4, R18, R60 ;  /* 0x000000120460723c */ /* 0x000fe2000004183c */
[----:B------:R-:W4:Y:S01]  /*12050*/  LDSM.16.MT88.4 R16, [R165+0x2000] ;  /* 0x00200000a510783b */ /* 0x000f220000004200 */
[----:B------:R-:W-:-:S06]  /*12060*/  IMAD.MOV.U32 R54, RZ, RZ, R140 ;  /* 0x000000ffff367224 */ /* 0x000fcc00078e008c */
[----:B------:R-:W-:Y:S01]  /*12070*/  HMMA.16816.F32.BF16 R56, R4, R28, R152 ;  /* 0x0000001c0438723c */ /* 0x000fe20000041898 */
[----:B------:R-:W-:-:S07]  /*12080*/  MOV R140, R70 ;  /* 0x00000046008c7202 */ /* 0x000fce0000000f00 */
[----:B------:R-:W-:Y:S01]  /*12090*/  HMMA.16816.F32.BF16 R40, R4, R30, R92 ;  /* 0x0000001e0428723c */ /* 0x000fe2000004185c */
[----:B-1----:R-:W-:Y:S02]  /*120a0*/  F2FP.BF16.F32.PACK_AB R4, R244, R246 ;  /* 0x000000f6f404723e */ /* 0x002fe400000010ff */
[----:B---3--:R-:W-:Y:S01]  /*120b0*/  F2FP.BF16.F32.PACK_AB R6, R237, R245 ;  /* 0x000000f5ed06723e */ /* 0x008fe200000010ff */
[----:B------:R-:W-:Y:S01]  /*120c0*/  IMAD.MOV.U32 R28, RZ, RZ, R33 ;  /* 0x000000ffff1c7224 */ /* 0x000fe200078e0021 */
[----:B------:R-:W-:Y:S01]  /*120d0*/  MOV R153, R78 ;  /* 0x0000004e00997202 */ /* 0x000fe20000000f00 */
[----:B------:R-:W-:Y:S01]  /*120e0*/  FFMA.FTZ R33, R228, UR6, -R12 ;  /* 0x00000006e4217c23 */ /* 0x000fe2000801080c */
[----:B------:R-:W-:Y:S01]  /*120f0*/  MOV R111, R161 ;  /* 0x000000a1006f7202 */ /* 0x000fe20000000f00 */
[----:B------:R-:W-:Y:S01]  /*12100*/  MUFU.EX2 R228, R38 ;  /* 0x0000002600e47308 */ /* 0x000fe20000000800 */
[----:B------:R-:W-:Y:S01]  /*12110*/  MOV R78, R162 ;  /* 0x000000a2004e7202 */ /* 0x000fe20000000f00 */
[----:B------:R-:W-:Y:S01]  /*12120*/  IMAD.MOV.U32 R155, RZ, RZ, R231 ;  /* 0x000000ffff9b7224 */ /* 0x000fe200078e00e7 */
[----:B------:R-:W-:Y:S01]  /*12130*/  MOV R31, R222 ;  /* 0x000000de001f7202 */ /* 0x000fe20000000f00 */
[----:B------:R-:W-:Y:S01]  /*12140*/  FFMA.FTZ R162, R229, UR6, -R13 ;  /* 0x00000006e5a27c23 */ /* 0x000fe2000801080d */
[----:B------:R-:W-:Y:S01]  /*12150*/  MOV R222, R226 ;  /* 0x000000e200de7202 */ /* 0x000fe20000000f00 */
[----:B------:R1:W-:Y:S01]  /*12160*/  MUFU.EX2 R231, R14 ;  /* 0x0000000e00e77308 */ /* 0x0003e20000000800 */
[----:B------:R-:W-:-:S03]  /*12170*/  MOV R29, R54 ;  /* 0x00000036001d7202 */ /* 0x000fc60000000f00 */
[----:B------:R3:W-:Y:S04]  /*12180*/  MUFU.EX2 R229, R15 ;  /* 0x0000000f00e57308 */ /* 0x0007e80000000800 */
[----:B------:R-:W-:Y:S01]  /*12190*/  MUFU.EX2 R226, R77 ;  /* 0x0000004d00e27308 */ /* 0x000fe20000000800 */
[----:B------:R-:W-:Y:S02]  /*121a0*/  MOV R152, R55 ;  /* 0x0000003700987202 */ /* 0x000fe40000000f00 */
[----:B------:R-:W-:Y:S02]  /*121b0*/  MOV R95, R48 ;  /* 0x00000030005f7202 */ /* 0x000fe40000000f00 */
[----:B-1----:R-:W-:Y:S01]  /*121c0*/  MOV R14, R28 ;  /* 0x0000001c000e7202 */ /* 0x002fe20000000f00 */
[----:B------:R-:W-:-:S03]  /*121d0*/  FFMA.FTZ R34, R53, UR6, -R13 ;  /* 0x0000000635227c23 */ /* 0x000fc6000801080d */
[----:B---3--:R-:W-:Y:S01]  /*121e0*/  MOV R15, R14 ;  /* 0x0000000e000f7202 */ /* 0x008fe20000000f00 */
[----:B------:R-:W-:Y:S01]  /*121f0*/  IMAD.MOV.U32 R28, RZ, RZ, R140 ;  /* 0x000000ffff1c7224 */ /* 0x000fe200078e008c */
[----:B------:R-:W-:Y:S01]  /*12200*/  MOV R30, R155 ;  /* 0x0000009b001e7202 */ /* 0x000fe20000000f00 */
[--C-:B------:R-:W-:Y:S01]  /*12210*/  FFMA.FTZ R147, R147, UR6, -R13.reuse ;  /* 0x0000000693937c23 */ /* 0x100fe2000801080d */
[----:B------:R-:W-:Y:S01]  /*12220*/  FFMA.FTZ R144, R144, UR6, -R13 ;  /* 0x0000000690907c23 */ /* 0x000fe2000801080d */
[--C-:B------:R-:W-:Y:S01]  /*12230*/  FFMA.FTZ R140, R248, UR6, -R12.reuse ;  /* 0x00000006f88c7c23 */ /* 0x100fe2000801080c */
[--C-:B------:R-:W-:Y:S01]  /*12240*/  FFMA.FTZ R155, R250, UR6, -R12.reuse ;  /* 0x00000006fa9b7c23 */ /* 0x100fe2000801080c */
[----:B------:R-:W-:Y:S01]  /*12250*/  FADD.FTZ R81, R83, R81 ;  /* 0x0000005153517221 */ /* 0x000fe20000010000 */
[----:B------:R1:W5:Y:S01]  /*12260*/  LDL.LU R248, [R1+0xd8] ;  /* 0x0000d80001f87983 */ /* 0x0003620000300800 */
[--C-:B--2---:R-:W-:Y:S02]  /*12270*/  FFMA.FTZ R3, R235, UR6, -R12.reuse ;  /* 0x00000006eb037c23 */ /* 0x104fe4000801080c */
[----:B------:R2:W3:Y:S01]  /*12280*/  MUFU.EX2 R235, R8 ;  /* 0x0000000800eb7308 */ /* 0x0004e20000000800 */
[----:B------:R-:W-:Y:S01]  /*12290*/  FFMA.FTZ R2, R79, UR6, -R12 ;  /* 0x000000064f027c23 */ /* 0x000fe2000801080c */
[----:B------:R-:W-:-:S02]  /*122a0*/  MOV R79, R142 ;  /* 0x0000008e004f7202 */ /* 0x000fc40000000f00 */
[----:B------:R-:W-:Y:S01]  /*122b0*/  MOV R142, R236 ;  /* 0x000000ec008e7202 */ /* 0x000fe20000000f00 */
[----:B------:R-:W-:Y:S04]  /*122c0*/  MUFU.EX2 R233, R2 ;  /* 0x0000000200e97308 */ /* 0x000fe80000000800 */
[----:B------:R-:W1:Y:S01]  /*122d0*/  MUFU.EX2 R236, R3 ;  /* 0x0000000300ec7308 */ /* 0x000e620000000800 */
[----:B--2---:R-:W2:Y:S01]  /*122e0*/  LDSM.16.MT88.4 R8, [R35+0x2000] ;  /* 0x002000002308783b */ /* 0x004ea20000004200 */
[----:B---3--:R-:W-:Y:S02]  /*122f0*/  F2FP.BF16.F32.PACK_AB R5, R235, R232 ;  /* 0x000000e8eb05723e */ /* 0x008fe400000010ff */
[----:B------:R-:W-:Y:S02]  /*12300*/  MOV R154, R79 ;  /* 0x0000004f009a7202 */ /* 0x000fe40000000f00 */
[----:B------:R-:W-:-:S02]  /*12310*/  MOV R79, R143 ;  /* 0x0000008f004f7202 */ /* 0x000fc40000000f00 */
[----:B------:R-:W-:Y:S02]  /*12320*/  MOV R143, R163 ;  /* 0x000000a3008f7202 */ /* 0x000fe40000000f00 */
[----:B-1----:R-:W-:-:S07]  /*12330*/  F2FP.BF16.F32.PACK_AB R7, R233, R236 ;  /* 0x000000ece907723e */ /* 0x002fce00000010ff */
[----:B------:R-:W-:Y:S01]  /*12340*/  HMMA.16816.F32.BF16 R68, R4, R24, R100 ;  /* 0x000000180444723c */ /* 0x000fe20000041864 */
[----:B------:R-:W-:Y:S01]  /*12350*/  IMAD.MOV.U32 R101, RZ, RZ, R143 ;  /* 0x000000ffff657224 */ /* 0x000fe200078e008f */
[----:B------:R-:W-:Y:S01]  /*12360*/  MOV R100, R224 ;  /* 0x000000e000647202 */ /* 0x000fe20000000f00 */
[----:B------:R-:W-:Y:S01]  /*12370*/  FFMA.FTZ R143, R223, UR6, -R12 ;  /* 0x00000006df8f7c23 */ /* 0x000fe2000801080c */
[----:B------:R-:W-:Y:S04]  /*12380*/  MUFU.EX2 R224, R76 ;  /* 0x0000004c00e07308 */ /* 0x000fe80000000800 */
[----:B------:R-:W-:Y:S01]  /*12390*/  MUFU.EX2 R223, R80 ;  /* 0x0000005000df7308 */ /* 0x000fe20000000800 */
[----:B----4-:R-:W-:-:S03]  /*123a0*/  FFMA.FTZ R161, R230, UR6, -R13 ;  /* 0x00000006e6a17c23 */ /* 0x010fc6000801080d */
[----:B------:R1:W3:Y:S01]  /*123b0*/  MUFU.EX2 R230, R32 ;  /* 0x0000002000e67308 */ /* 0x0002e20000000800 */
[C---:B------:R-:W-:Y:S01]  /*123c0*/  HMMA.16816.F32.BF16 R64, R4.reuse, R26, R104 ;  /* 0x0000001a0440723c */ /* 0x040fe20000041868 */
[----:B------:R-:W-:Y:S02]  /*123d0*/  IMAD.MOV.U32 R104, RZ, RZ, R29 ;  /* 0x000000ffff687224 */ /* 0x000fe400078e001d */
[----:B------:R-:W-:Y:S02]  /*123e0*/  FFMA.FTZ R38, R227, UR6, -R12 ;  /* 0x00000006e3267c23 */ /* 0x000fe4000801080c */
[----:B------:R-:W4:Y:S01]  /*123f0*/  MUFU.EX2 R227, R39 ;  /* 0x0000002700e37308 */ /* 0x000f220000000800 */
[----:B------:R-:W-:Y:S02]  /*12400*/  MOV R107, R251 ;  /* 0x000000fb006b7202 */ /* 0x000fe40000000f00 */
[----:B------:R-:W-:Y:S01]  /*12410*/  HMMA.16816.F32.BF16 R60, R4, R20, R116 ;  /* 0x00000014043c723c */ /* 0x000fe20000041874 */
[----:B------:R-:W-:-:S02]  /*12420*/  MOV R105, R152 ;  /* 0x0000009800697202 */ /* 0x000fc40000000f00 */
[----:B------:R-:W-:Y:S01]  /*12430*/  MOV R106, R79 ;  /* 0x0000004f006a7202 */ /* 0x000fe20000000f00 */
[--C-:B------:R-:W-:Y:S01]  /*12440*/  FFMA.FTZ R163, R210, UR6, -R13.reuse ;  /* 0x00000006d2a37c23 */ /* 0x100fe2000801080d */
[----:B------:R-:W-:Y:S01]  /*12450*/  MOV R119, R95 ;  /* 0x0000005f00777202 */ /* 0x000fe20000000f00 */
[--C-:B------:R-:W-:Y:S01]  /*12460*/  FFMA.FTZ R152, R215, UR6, -R12.reuse ;  /* 0x00000006d7987c23 */ /* 0x100fe2000801080c */
[----:B------:R-:W-:Y:S01]  /*12470*/  FFMA.FTZ R2, R52, UR6, -R13 ;  /* 0x0000000634027c23 */ /* 0x000fe2000801080d */
[----:B------:R-:W-:Y:S01]  /*12480*/  HMMA.16816.F32.BF16 R92, R4, R16, R136 ;  /* 0x00000010045c723c */ /* 0x000fe20000041888 */
[--C-:B-1----:R-:W-:Y:S01]  /*12490*/  FFMA.FTZ R32, R50, UR6, -R12.reuse ;  /* 0x0000000632207c23 */ /* 0x102fe2000801080c */
[----:B------:R-:W-:Y:S01]  /*124a0*/  FFMA.FTZ R3, R51, UR6, -R12 ;  /* 0x0000000633037c23 */ /* 0x000fe2000801080c */
[----:B------:R-:W-:Y:S01]  /*124b0*/  MOV R251, R78 ;  /* 0x0000004e00fb7202 */ /* 0x000fe20000000f00 */
[----:B------:R-:W-:Y:S01]  /*124c0*/  IMAD.MOV.U32 R215, RZ, RZ, R107 ;  /* 0x000000ffffd77224 */ /* 0x000fe200078e006b */
[----:B------:R-:W-:-:S02]  /*124d0*/  MOV R210, R104 ;  /* 0x0000006800d27202 */ /* 0x000fc40000000f00 */
[----:B------:R-:W-:Y:S01]  /*124e0*/  MOV R14, R105 ;  /* 0x00000069000e7202 */ /* 0x000fe20000000f00 */
[----:B------:R-:W-:Y:S01]  /*124f0*/  HMMA.16816.F32.BF16 R52, R4, R22, R112 ;  /* 0x000000160434723c */ /* 0x000fe20000041870 */
[----:B------:R-:W-:Y:S01]  /*12500*/  MOV R137, R106 ;  /* 0x0000006a00897202 */ /* 0x000fe20000000f00 */
[--C-:B------:R-:W-:Y:S01]  /*12510*/  FFMA.FTZ R146, R146, UR6, -R13.reuse ;  /* 0x0000000692927c23 */ /* 0x100fe2000801080d */
[----:B------:R-:W-:Y:S01]  /*12520*/  MOV R102, R153 ;  /* 0x0000009900667202 */ /* 0x000fe20000000f00 */
[----:B------:R-:W-:Y:S01]  /*12530*/  FFMA.FTZ R145, R145, UR6, -R13 ;  /* 0x0000000691917c23 */ /* 0x000fe2000801080d */
[----:B------:R-:W-:-:S03]  /*12540*/  MOV R103, R154 ;  /* 0x0000009a00677202 */ /* 0x000fc60000000f00 */
[----:B--2---:R-:W-:Y:S01]  /*12550*/  HMMA.16816.F32.BF16 R48, R4, R8, R132 ;  /* 0x000000080430723c */ /* 0x004fe20000041884 */
[----:B------:R-:W-:Y:S01]  /*12560*/  MOV R29, R142 ;  /* 0x0000008e001d7202 */ /* 0x000fe20000000f00 */
[----:B------:R-:W-:Y:S01]  /*12570*/  FFMA.FTZ R160, R160, UR6, -R13 ;  /* 0x00000006a0a07c23 */ /* 0x000fe2000801080d */
[--C-:B------:R-:W-:Y:S01]  /*12580*/  FFMA.FTZ R141, R141, UR6, -R12.reuse ;  /* 0x000000068d8d7c23 */ /* 0x100fe2000801080c */
[--C-:B------:R-:W-:Y:S01]  /*12590*/  FFMA.FTZ R142, R247, UR6, -R12.reuse ;  /* 0x00000006f78e7c23 */ /* 0x100fe2000801080c */
[----:B------:R-:W-:-:S03]  /*125a0*/  FFMA.FTZ R154, R211, UR6, -R12 ;  /* 0x00000006d39a7c23 */ /* 0x000fc6000801080c */
[----:B------:R-:W-:Y:S01]  /*125b0*/  HMMA.16816.F32.BF16 R76, R4, R10, R128 ;  /* 0x0000000a044c723c */ /* 0x000fe20000041880 */
[----:B------:R-:W-:Y:S01]  /*125c0*/  FFMA.FTZ R153, R249, UR6, -R12 ;  /* 0x00000006f9997c23 */ /* 0x000fe2000801080c */
[----:B------:R-:W-:Y:S01]  /*125d0*/  FADD.FTZ R13, R243, R110 ;  /* 0x0000006ef30d7221 */ /* 0x000fe20000010000 */
[----:B------:R-:W-:Y:S01]  /*125e0*/  FADD.FTZ R12, R242, R109 ;  /* 0x0000006df20c7221 */ /* 0x000fe20000010000 */
[----:B------:R-:W-:Y:S01]  /*125f0*/  MOV R115, R119 ;  /* 0x0000007700737202 */ /* 0x000fe20000000f00 */
[----:B------:R-:W-:-:S03]  /*12600*/  FADD.FTZ R136, R234, R108 ;  /* 0x0000006cea887221 */ /* 0x000fc60000010000 */
[----:B------:R-:W-:Y:S01]  /*12610*/  HMMA.16816.F32.BF16 R104, R4, R18, R124 ;  /* 0x000000120468723c */ /* 0x000fe2000004187c */
[----:B---3--:R-:W-:Y:S01]  /*12620*/  F2FP.BF16.F32.PACK_AB R4, R230, R231 ;  /* 0x000000e7e604723e */ /* 0x008fe200000010ff */
[----:B------:R1:W5:Y:S01]  /*12630*/  LDL.LU R247, [R1+0xd4] ;  /* 0x0000d40001f77983 */ /* 0x0003620000300800 */
[----:B----4-:R-:W-:Y:S02]  /*12640*/  F2FP.BF16.F32.PACK_AB R5, R226, R227 ;  /* 0x000000e3e205723e */ /* 0x010fe400000010ff */
[----:B------:R-:W-:Y:S01]  /*12650*/  F2FP.BF16.F32.PACK_AB R6, R228, R229 ;  /* 0x000000e5e406723e */ /* 0x000fe200000010ff */
[----:B------:R-:W-:Y:S01]  /*12660*/  FADD.FTZ R80, R82, R13 ;  /* 0x0000000d52507221 */ /* 0x000fe20000010000 */
[----:B------:R-:W-:Y:S01]  /*12670*/  F2FP.BF16.F32.PACK_AB R7, R223, R224 ;  /* 0x000000e0df07723e */ /* 0x000fe200000010ff */
[----:B------:R-:W-:Y:S01]  /*12680*/  FADD.FTZ R39, R0, R12 ;  /* 0x0000000c00277221 */ /* 0x000fe20000010000 */
[----:B------:R-:W-:Y:S01]  /*12690*/  MOV R108, R30 ;  /* 0x0000001e006c7202 */ /* 0x000fe20000000f00 */
[----:B------:R-:W-:Y:S01]  /*126a0*/  IMAD.MOV.U32 R110, RZ, RZ, R28 ;  /* 0x000000ffff6e7224 */ /* 0x000fe200078e001c */
[----:B------:R-:W-:Y:S01]  /*126b0*/  MOV R109, R31 ;  /* 0x0000001f006d7202 */ /* 0x000fe20000000f00 */
[----:B------:R1:W5:Y:S02]  /*126c0*/  LDL.LU R249, [R1+0xd0] ;  /* 0x0000d00001f97983 */ /* 0x0003640000300800 */
[----:B------:R-:W-:Y:S01]  /*126d0*/  HMMA.16816.F32.BF16 R132, R4, R8, R44 ;  /* 0x000000080484723c */ /* 0x000fe2000004182c */
[----:B------:R-:W-:Y:S01]  /*126e0*/  MOV R46, R15 ;  /* 0x0000000f002e7202 */ /* 0x000fe20000000f00 */
[----:B------:R1:W5:Y:S01]  /*126f0*/  LDL.LU R250, [R1+0xcc] ;  /* 0x0000cc0001fa7983 */ /* 0x0003620000300800 */
[----:B------:R-:W-:-:S03]  /*12700*/  MOV R44, R14 ;  /* 0x0000000e002c7202 */ /* 0x000fc60000000f00 */
[----:B------:R-:W2:Y:S01]  /*12710*/  LDSM.16.MT88.4 R12, [R225+0xa800] ;  /* 0x00a80000e10c783b */ /* 0x000ea20000004200 */
[----:B------:R-:W-:Y:S01]  /*12720*/  MOV R211, R29 ;  /* 0x0000001d00d37202 */ /* 0x000fe20000000f00 */
[C---:B------:R-:W-:Y:S01]  /*12730*/  HMMA.16816.F32.BF16 R124, R4.reuse, R20, R88 ;  /* 0x00000014047c723c */ /* 0x040fe20000041858 */
[----:B------:R-:W-:Y:S01]  /*12740*/  MOV R45, R210 ;  /* 0x000000d2002d7202 */ /* 0x000fe20000000f00 */
[----:B------:R-:W-:Y:S01]  /*12750*/  LDSM.16.MT88.4 R28, [R35+0x2800] ;  /* 0x00280000231c783b */ /* 0x000fe20000004200 */
[----:B------:R-:W-:Y:S02]  /*12760*/  MOV R47, R115 ;  /* 0x00000073002f7202 */ /* 0x000fe40000000f00 */
[----:B------:R-:W-:Y:S01]  /*12770*/  MOV R210, R222 ;  /* 0x000000de00d27202 */ /* 0x000fe20000000f00 */
[----:B------:R1:W5:Y:S02]  /*12780*/  LDL.LU R243, [R1+0xc8] ;  /* 0x0000c80001f37983 */ /* 0x0003640000300800 */
[C---:B------:R-:W-:Y:S02]  /*12790*/  HMMA.16816.F32.BF16 R128, R4.reuse, R22, R84 ;  /* 0x000000160480723c */ /* 0x040fe40000041854 */
[----:B------:R-:W3:Y:S01]  /*127a0*/  LDSM.16.MT88.4 R20, [R164+0xa800] ;  /* 0x00a80000a414783b */ /* 0x000ee20000004200 */
[----:B------:R4:W-:Y:S05]  /*127b0*/  MUFU.EX2 R222, R34 ;  /* 0x0000002200de7308 */ /* 0x0009ea0000000800 */
[----:B------:R-:W-:Y:S01]  /*127c0*/  HMMA.16816.F32.BF16 R72, R4, R10, R72 ;  /* 0x0000000a0448723c */ /* 0x000fe20000041848 */
[----:B------:R-:W-:Y:S01]  /*127d0*/  MOV R11, R220 ;  /* 0x000000dc000b7202 */ /* 0x000fe20000000f00 */
[----:B------:R1:W5:Y:S01]  /*127e0*/  LDL.LU R242, [R1+0xc4] ;  /* 0x0000c40001f27983 */ /* 0x0003620000300800 */
[----:B------:R2:W-:Y:S01]  /*127f0*/  MUFU.EX2 R220, R37 ;  /* 0x0000002500dc7308 */ /* 0x0005e20000000800 */
[----:B------:R-:W-:-:S04]  /*12800*/  MOV R10, R219 ;  /* 0x000000db000a7202 */ /* 0x000fc80000000f00 */
[C---:B------:R-:W-:Y:S01]  /*12810*/  HMMA.16816.F32.BF16 R120, R4.reuse, R24, R120 ;  /* 0x000000180478723c */ /* 0x040fe20000041878 */
[----:B----4-:R-:W-:Y:S01]  /*12820*/  IMAD.MOV.U32 R34, RZ, RZ, R216 ;  /* 0x000000ffff227224 */ /* 0x010fe200078e00d8 */
[----:B------:R-:W-:Y:S01]  /*12830*/  MOV R139, R217 ;  /* 0x000000d9008b7202 */ /* 0x000fe20000000f00 */
[----:B------:R-:W4:Y:S05]  /*12840*/  MUFU.EX2 R219, R2 ;  /* 0x0000000200db7308 */ /* 0x000f2a0000000800 */
[----:B------:R-:W-:Y:S01]  /*12850*/  HMMA.16816.F32.BF16 R116, R4, R26, R96 ;  /* 0x0000001a0474723c */ /* 0x000fe20000041860 */
[----:B------:R-:W1:Y:S01]  /*12860*/  LDSM.16.MT88.4 R24, [R165+0x2800] ;  /* 0x00280000a518783b */ /* 0x000e620000004200 */
[----:B--2---:R-:W-:-:S02]  /*12870*/  MOV R37, R221 ;  /* 0x000000dd00257202 */ /* 0x004fc40000000f00 */
[----:B------:R2:W3:Y:S01]  /*12880*/  MUFU.EX2 R221, R36 ;  /* 0x0000002400dd7308 */ /* 0x0004e20000000800 */
[----:B------:R-:W-:Y:S01]  /*12890*/  MOV R138, R101 ;  /* 0x00000065008a7202 */ /* 0x000fe20000000f00 */
[----:B------:R1:W5:Y:S02]  /*128a0*/  LDL.LU R234, [R1+0xc0] ;  /* 0x0000c00001ea7983 */ /* 0x0003640000300800 */
[----:B------:R-:W-:Y:S01]  /*128b0*/  HMMA.16816.F32.BF16 R112, R4, R16, R56 ;  /* 0x000000100470723c */ /* 0x000fe20000041838 */
[----:B------:R-:W-:Y:S01]  /*128c0*/  MOV R17, R215 ;  /* 0x000000d700117202 */ /* 0x000fe20000000f00 */
[----:B------:R-:W-:Y:S04]  /*128d0*/  MUFU.EX2 R216, R33 ;  /* 0x0000002100d87308 */ /* 0x000fe80000000800 */
[----:B------:R4:W-:Y:S01]  /*128e0*/  MUFU.EX2 R217, R38 ;  /* 0x0000002600d97308 */ /* 0x0009e20000000800 */
[----:B------:R-:W-:Y:S01]  /*128f0*/  MOV R9, R103 ;  /* 0x0000006700097202 */ /* 0x000fe20000000f00 */
[----:B------:R1:W5:Y:S01]  /*12900*/  LDL.LU R83, [R1+0xbc] ;  /* 0x0000bc0001537983 */ /* 0x0003620000300800 */
[----:B--2---:R-:W-:Y:S01]  /*12910*/  MOV R36, R218 ;  /* 0x000000da00247202 */ /* 0x004fe20000000f00 */
[----:B------:R-:W2:Y:S01]  /*12920*/  MUFU.EX2 R215, R3 ;  /* 0x0000000300d77308 */ /* 0x000ea20000000800 */
[----:B------:R-:W-:-:S02]  /*12930*/  MOV R16, R100 ;  /* 0x0000006400107202 */ /* 0x000fc40000000f00 */
[----:B----4-:R-:W-:Y:S01]  /*12940*/  MOV R38, R102 ;  /* 0x0000006600267202 */ /* 0x010fe20000000f00 */
[----:B------:R-:W4:Y:S01]  /*12950*/  MUFU.EX2 R218, R32 ;  /* 0x0000002000da7308 */ /* 0x000f220000000800 */
[----:B------:R-:W-:Y:S01]  /*12960*/  HMMA.16816.F32.BF16 R100, R4, R18, R40 ;  /* 0x000000120464723c */ /* 0x000fe20000041828 */
[----:B------:R-:W-:Y:S02]  /*12970*/  F2FP.BF16.F32.PACK_AB R4, R220, R219 ;  /* 0x000000dbdc04723e */ /* 0x000fe400000010ff */
[----:B------:R-:W-:Y:S02]  /*12980*/  MOV R8, R109 ;  /* 0x0000006d00087202 */ /* 0x000fe40000000f00 */
[----:B------:R-:W-:Y:S02]  /*12990*/  MOV R2, R211 ;  /* 0x000000d300027202 */ /* 0x000fe40000000f00 */
[----:B------:R-:W-:Y:S01]  /*129a0*/  MOV R33, R210 ;  /* 0x000000d200217202 */ /* 0x000fe20000000f00 */
[----:B------:R-:W-:Y:S01]  /*129b0*/  FADD.FTZ R9, R9, R136 ;  /* 0x0000008809097221 */ /* 0x000fe20000010000 */
[----:B---3--:R-:W-:Y:S01]  /*129c0*/  F2FP.BF16.F32.PACK_AB R6, R222, R221 ;  /* 0x000000ddde06723e */ /* 0x008fe200000010ff */
[----:B------:R3:W5:Y:S01]  /*129d0*/  LDL.LU R82, [R1+0xb8] ;  /* 0x0000b80001527983 */ /* 0x0007620000300800 */
[----:B--2---:R-:W-:-:S02]  /*129e0*/  F2FP.BF16.F32.PACK_AB R7, R217, R215 ;  /* 0x000000d7d907723e */ /* 0x004fc400000010ff */
[----:B----4-:R-:W-:Y:S01]  /*129f0*/  F2FP.BF16.F32.PACK_AB R5, R218, R216 ;  /* 0x000000d8da05723e */ /* 0x010fe200000010ff */
[----:B------:R-:W-:Y:S01]  /*12a00*/  IMAD.MOV.U32 R43, RZ, RZ, R108 ;  /* 0x000000ffff2b7224 */ /* 0x000fe200078e006c */
[----:B------:R-:W-:Y:S02]  /*12a10*/  MOV R32, R110 ;  /* 0x0000006e00207202 */ /* 0x000fe40000000f00 */
[----:B------:R-:W-:Y:S01]  /*12a20*/  MOV R42, R111 ;  /* 0x0000006f002a7202 */ /* 0x000fe20000000f00 */
[----:B------:R-:W-:Y:S01]  /*12a30*/  IMAD.MOV.U32 R19, RZ, RZ, R209 ;  /* 0x000000ffff137224 */ /* 0x000fe200078e00d1 */
[----:B------:R-:W-:Y:S01]  /*12a40*/  MOV R18, R213 ;  /* 0x000000d500127202 */ /* 0x000fe20000000f00 */
[C---:B------:R-:W-:Y:S01]  /*12a50*/  HMMA.16816.F32.BF16 R108, R4.reuse, R12, R68 ;  /* 0x0000000c046c723c */ /* 0x040fe20000041844 */
[----:B------:R-:W-:Y:S01]  /*12a60*/  MOV R40, R208 ;  /* 0x000000d000287202 */ /* 0x000fe20000000f00 */
[----:B------:R-:W-:Y:S01]  /*12a70*/  MUFU.EX2 R211, R156 ;  /* 0x0000009c00d37308 */ /* 0x000fe20000000800 */
[----:B------:R-:W-:Y:S01]  /*12a80*/  MOV R41, R212 ;  /* 0x000000d400297202 */ /* 0x000fe20000000f00 */
[----:B------:R-:W-:Y:S01]  /*12a90*/  FADD.FTZ R8, R8, R81 ;  /* 0x0000005108087221 */ /* 0x000fe20000010000 */
[----:B------:R-:W-:Y:S01]  /*12aa0*/  MOV R70, R207 ;  /* 0x000000cf00467202 */ /* 0x000fe20000000f00 */
[----:B------:R-:W2:Y:S01]  /*12ab0*/  MUFU.EX2 R210, R159 ;  /* 0x0000009f00d27308 */ /* 0x000ea20000000800 */
[----:B------:R-:W-:Y:S01]  /*12ac0*/  MOV R71, R206 ;  /* 0x000000ce00477202 */ /* 0x000fe20000000f00 */
[----:B------:R-:W-:Y:S01]  /*12ad0*/  FADD.FTZ R2, R2, R39 ;  /* 0x0000002702027221 */ /* 0x000fe20000010000 */
[----:B------:R-:W-:Y:S01]  /*12ae0*/  MOV R136, R17 ;  /* 0x0000001100887202 */ /* 0x000fe20000000f00 */
[----:B------:R-:W-:Y:S01]  /*12af0*/  MUFU.EX2 R212, R158 ;  /* 0x0000009e00d47308 */ /* 0x000fe20000000800 */
[----:B------:R3:W5:Y:S03]  /*12b00*/  LDL.LU R0, [R1+0xb4] ;  /* 0x0000b40001007983 */ /* 0x0007660000300800 */
[----:B------:R-:W-:Y:S04]  /*12b10*/  MUFU.EX2 R213, R157 ;  /* 0x0000009d00d57308 */ /* 0x000fe80000000800 */
[----:B------:R-:W-:Y:S04]  /*12b20*/  MUFU.EX2 R207, R148 ;  /* 0x0000009400cf7308 */ /* 0x000fe80000000800 */
[----:B------:R4:W3:Y:S04]  /*12b30*/  MUFU.EX2 R206, R151 ;  /* 0x0000009700ce7308 */ /* 0x0008e80000000800 */
[----:B------:R1:W-:Y:S04]  /*12b40*/  MUFU.EX2 R208, R150 ;  /* 0x0000009600d07308 */ /* 0x0003e80000000800 */
[----:B------:R2:W3:Y:S01]  /*12b50*/  MUFU.EX2 R209, R149 ;  /* 0x0000009500d17308 */ /* 0x0004e20000000800 */
[----:B------:R-:W-:Y:S01]  /*12b60*/  HMMA.16816.F32.BF16 R96, R4, R14, R64 ;  /* 0x0000000e0460723c */ /* 0x000fe20000041840 */
[----:B------:R-:W-:-:S07]  /*12b70*/  FADD.FTZ R3, R32, R80 ;  /* 0x0000005020037221 */ /* 0x000fce0000010000 */
[----:B------:R-:W-:Y:S01]  /*12b80*/  HMMA.16816.F32.BF16 R84, R4, R22, R52 ;  /* 0x000000160454723c */ /* 0x000fe20000041834 */
[----:B----4-:R-:W-:-:S07]  /*12b90*/  MOV R151, R41 ;  /* 0x0000002900977202 */ /* 0x010fce0000000f00 */
[----:B------:R-:W-:Y:S01]  /*12ba0*/  HMMA.16816.F32.BF16 R56, R4, R28, R48 ;  /* 0x0000001c0438723c */ /* 0x000fe20000041830 */
[----:B-1----:R-:W-:-:S07]  /*12bb0*/  MOV R150, R42 ;  /* 0x0000002a00967202 */ /* 0x002fce0000000f00 */
[----:B------:R-:W-:Y:S01]  /*12bc0*/  HMMA.16816.F32.BF16 R88, R4, R20, R60 ;  /* 0x000000140458723c */ /* 0x000fe2000004183c */
[----:B--2---:R-:W-:-:S07]  /*12bd0*/  MOV R149, R43 ;  /* 0x0000002b00957202 */ /* 0x004fce0000000f00 */
[----:B------:R-:W-:Y:S01]  /*12be0*/  HMMA.16816.F32.BF16 R52, R4, R30, R76 ;  /* 0x0000001e0434723c */ /* 0x000fe2000004184c */
[----:B------:R-:W-:-:S07]  /*12bf0*/  MOV R76, R34 ;  /* 0x00000022004c7202 */ /* 0x000fce0000000f00 */
[----:B------:R-:W-:Y:S01]  /*12c00*/  HMMA.16816.F32.BF16 R64, R4, R24, R92 ;  /* 0x000000180440723c */ /* 0x000fe2000004185c */
[----:B------:R-:W-:-:S07]  /*12c10*/  FADD.FTZ R32, R33, R9 ;  /* 0x0000000921207221 */ /* 0x000fce0000010000 */
[----:B------:R-:W-:Y:S01]  /*12c20*/  HMMA.16816.F32.BF16 R48, R4, R26, R104 ;  /* 0x0000001a0430723c */ /* 0x000fe20000041868 */
[----:B------:R-:W-:Y:S02]  /*12c30*/  F2FP.BF16.F32.PACK_AB R4, R210, R211 ;  /* 0x000000d3d204723e */ /* 0x000fe400000010ff */
[----:B---3--:R-:W-:Y:S02]  /*12c40*/  F2FP.BF16.F32.PACK_AB R5, R206, R207 ;  /* 0x000000cfce05723e */ /* 0x008fe400000010ff */
[----:B------:R-:W-:Y:S02]  /*12c50*/  F2FP.BF16.F32.PACK_AB R6, R213, R212 ;  /* 0x000000d4d506723e */ /* 0x000fe400000010ff */
[----:B------:R-:W-:Y:S01]  /*12c60*/  F2FP.BF16.F32.PACK_AB R7, R209, R208 ;  /* 0x000000d0d107723e */ /* 0x000fe200000010ff */
        /* <DEDUP_REMOVED lines=15> */
[----:B------:R-:W-:Y:S01]  /*12d60*/  LDSM.16.MT88.4 R12, [R164+0xb000] ;  /* 0x00b00000a40c783b */ /* 0x000fe20000004200 */
[----:B------:R-:W-:Y:S02]  /*12d70*/  MOV R157, R19 ;  /* 0x00000013009d7202 */ /* 0x000fe40000000f00 */
[----:B------:R-:W-:Y:S01]  /*12d80*/  MOV R79, R10 ;  /* 0x0000000a004f7202 */ /* 0x000fe20000000f00 */
[----:B------:R-:W1:Y:S01]  /*12d90*/  LDSM.16.MT88.4 R16, [R225+0xb000] ;  /* 0x00b00000e110783b */ /* 0x000e620000004200 */
[----:B------:R-:W-:Y:S01]  /*12da0*/  MOV R40, R11 ;  /* 0x0000000b00287202 */ /* 0x000fe20000000f00 */
[C---:B------:R-:W-:Y:S02]  /*12db0*/  HMMA.16816.F32.BF16 R44, R4.reuse, R20, R124 ;  /* 0x00000014042c723c */ /* 0x040fe4000004187c */
[----:B------:R-:W2:Y:S06]  /*12dc0*/  LDSM.16.MT88.4 R8, [R35+0x3000] ;  /* 0x003000002308783b */ /* 0x000eac0000004200 */
[C---:B------:R-:W-:Y:S01]  /*12dd0*/  HMMA.16816.F32.BF16 R36, R4.reuse, R22, R128 ;  /* 0x000000160424723c */ /* 0x040fe20000041880 */
[----:B------:R-:W3:Y:S01]  /*12de0*/  LDSM.16.MT88.4 R20, [R165+0x3000] ;  /* 0x00300000a514783b */ /* 0x000ee20000004200 */
[----:B------:R-:W-:Y:S01]  /*12df0*/  IMAD.MOV.U32 R122, RZ, RZ, R34 ;  /* 0x000000ffff7a7224 */ /* 0x000fe200078e0022 */
[----:B------:R-:W-:Y:S04]  /*12e00*/  MUFU.EX2 R107, R147 ;  /* 0x00000093006b7308 */ /* 0x000fe80000000800 */
[----:B------:R-:W4:Y:S04]  /*12e10*/  MUFU.EX2 R116, R146 ;  /* 0x0000009200747308 */ /* 0x000f280000000800 */
[----:B------:R-:W-:Y:S04]  /*12e20*/  MUFU.EX2 R117, R145 ;  /* 0x0000009100757308 */ /* 0x000fe80000000800 */
[----:B------:R4:W-:Y:S04]  /*12e30*/  MUFU.EX2 R118, R144 ;  /* 0x0000009000767308 */ /* 0x0009e80000000800 */
[----:B------:R-:W-:Y:S04]  /*12e40*/  MUFU.EX2 R104, R141 ;  /* 0x0000008d00687308 */ /* 0x000fe80000000800 */
[----:B------:R-:W1:Y:S04]  /*12e50*/  MUFU.EX2 R105, R140 ;  /* 0x0000008c00697308 */ /* 0x000e680000000800 */
[----:B------:R-:W-:Y:S01]  /*12e60*/  MUFU.EX2 R106, R142 ;  /* 0x0000008e006a7308 */ /* 0x000fe20000000800 */
[----:B------:R-:W-:Y:S01]  /*12e70*/  MOV R127, R40 ;  /* 0x00000028007f7202 */ /* 0x000fe20000000f00 */
[----:B------:R-:W-:Y:S01]  /*12e80*/  HMMA.16816.F32.BF16 R72, R4, R30, R72 ;  /* 0x0000001e0448723c */ /* 0x000fe20000041848 */
[----:B------:R-:W-:Y:S01]  /*12e90*/  MOV R119, R41 ;  /* 0x0000002900777202 */ /* 0x000fe20000000f00 */
[----:B------:R2:W3:Y:S01]  /*12ea0*/  MUFU.EX2 R34, R143 ;  /* 0x0000008f00227308 */ /* 0x0004e20000000800 */
[----:B------:R-:W-:-:S02]  /*12eb0*/  MOV R120, R42 ;  /* 0x0000002a00787202 */ /* 0x000fc40000000f00 */
[----:B------:R-:W-:Y:S01]  /*12ec0*/  MOV R121, R43 ;  /* 0x0000002b00797202 */ /* 0x000fe20000000f00 */
[----:B------:R-:W-:Y:S01]  /*12ed0*/  MUFU.EX2 R92, R166 ;  /* 0x000000a6005c7308 */ /* 0x000fe20000000800 */
[----:B------:R-:W-:Y:S01]  /*12ee0*/  MOV R129, R95 ;  /* 0x0000005f00817202 */ /* 0x000fe20000000f00 */
[----:B------:R-:W-:Y:S02]  /*12ef0*/  HMMA.16816.F32.BF16 R40, R4, R28, R132 ;  /* 0x0000001c0428723c */ /* 0x000fe40000041884 */
[----:B------:R-:W-:Y:S01]  /*12f00*/  MUFU.EX2 R81, R169 ;  /* 0x000000a900517308 */ /* 0x000fe20000000800 */
[----:B------:R-:W-:-:S03]  /*12f10*/  MOV R131, R76 ;  /* 0x0000004c00837202 */ /* 0x000fc60000000f00 */
[----:B------:R-:W-:Y:S01]  /*12f20*/  MUFU.EX2 R93, R168 ;  /* 0x000000a8005d7308 */ /* 0x000fe20000000800 */
[----:B------:R-:W-:Y:S01]  /*12f30*/  IMAD.MOV.U32 R124, RZ, RZ, R77 ;  /* 0x000000ffff7c7224 */ /* 0x000fe200078e004d */
[----:B------:R-:W-:Y:S02]  /*12f40*/  HMMA.16816.F32.BF16 R28, R4, R26, R100 ;  /* 0x0000001a041c723c */ /* 0x000fe40000041864 */
[----:B------:R-:W-:Y:S01]  /*12f50*/  MUFU.EX2 R94, R167 ;  /* 0x000000a7005e7308 */ /* 0x000fe20000000800 */
[----:B------:R-:W-:Y:S01]  /*12f60*/  MOV R125, R78 ;  /* 0x0000004e007d7202 */ /* 0x000fe20000000f00 */
[----:B------:R-:W-:Y:S01]  /*12f70*/  FADD.FTZ R3, R175, R3 ;  /* 0x00000003af037221 */ /* 0x000fe20000010000 */
[----:B------:R-:W-:Y:S01]  /*12f80*/  MOV R126, R79 ;  /* 0x0000004f007e7202 */ /* 0x000fe20000000f00 */
[----:B------:R-:W-:Y:S01]  /*12f90*/  MUFU.EX2 R100, R170 ;  /* 0x000000aa00647308 */ /* 0x000fe20000000800 */
[----:B------:R-:W-:Y:S01]  /*12fa0*/  FADD.FTZ R2, R174, R2 ;  /* 0x00000002ae027221 */ /* 0x000fe20000010000 */
[----:B------:R-:W-:Y:S01]  /*12fb0*/  MOV R128, R138 ;  /* 0x0000008a00807202 */ /* 0x000fe20000000f00 */
[----:B----4-:R-:W4:Y:S01]  /*12fc0*/  LDSM.16.MT88.4 R144, [R225+0xb800] ;  /* 0x00b80000e190783b */ /* 0x010f220000004200 */
[----:B------:R-:W4:Y:S01]  /*12fd0*/  MUFU.EX2 R95, R173 ;  /* 0x000000ad005f7308 */ /* 0x000f220000000800 */
[----:B------:R-:W-:-:S02]  /*12fe0*/  MOV R130, R136 ;  /* 0x0000008800827202 */ /* 0x000fc40000000f00 */
[----:B------:R-:W-:Y:S01]  /*12ff0*/  MOV R123, R137 ;  /* 0x00000089007b7202 */ /* 0x000fe20000000f00 */
[----:B------:R-:W-:Y:S01]  /*13000*/  MUFU.EX2 R101, R172 ;  /* 0x000000ac00657308 */ /* 0x000fe20000000800 */
[----:B--2---:R-:W2:Y:S03]  /*13010*/  LDSM.16.MT88.4 R140, [R164+0xb800] ;  /* 0x00b80000a48c783b */ /* 0x004ea60000004200 */
[----:B------:R-:W4:Y:S01]  /*13020*/  MUFU.EX2 R102, R171 ;  /* 0x000000ab00667308 */ /* 0x000f220000000800 */
[----:B------:R-:W-:Y:S01]  /*13030*/  HMMA.16816.F32.BF16 R76, R4, R24, R112 ;  /* 0x00000018044c723c */ /* 0x000fe20000041870 */
[----:B------:R-:W-:Y:S02]  /*13040*/  F2FP.BF16.F32.PACK_AB R4, R116, R107 ;  /* 0x0000006b7404723e */ /* 0x000fe400000010ff */
[----:B-1----:R-:W-:Y:S02]  /*13050*/  F2FP.BF16.F32.PACK_AB R5, R105, R104 ;  /* 0x000000686905723e */ /* 0x002fe400000010ff */
[----:B------:R-:W-:-:S02]  /*13060*/  F2FP.BF16.F32.PACK_AB R6, R118, R117 ;  /* 0x000000757606723e */ /* 0x000fc400000010ff */
[----:B---3--:R-:W-:Y:S01]  /*13070*/  F2FP.BF16.F32.PACK_AB R7, R34, R106 ;  /* 0x0000006a2207723e */ /* 0x008fe200000010ff */
[----:B------:R-:W-:Y:S01]  /*13080*/  FADD.FTZ R25, R179, R32 ;  /* 0x00000020b3197221 */ /* 0x000fe20000010000 */
[----:B------:R-:W-:Y:S01]  /*13090*/  FADD.FTZ R24, R177, R33 ;  /* 0x00000021b1187221 */ /* 0x000fe20000010000 */
[----:B------:R-:W-:-:S04]  /*130a0*/  FADD.FTZ R3, R183, R3 ;  /* 0x00000003b7037221 */ /* 0x000fc80000010000 */
[----:B------:R-:W-:Y:S01]  /*130b0*/  HMMA.16816.F32.BF16 R108, R4, R16, R108 ;  /* 0x00000010046c723c */ /* 0x000fe2000004186c */
[----:B------:R-:W-:Y:S01]  /*130c0*/  FADD.FTZ R2, R181, R2 ;  /* 0x00000002b5027221 */ /* 0x000fe20000010000 */
[----:B------:R-:W-:-:S06]  /*130d0*/  FADD.FTZ R25, R180, R25 ;  /* 0x00000019b4197221 */ /* 0x000fcc0000010000 */
[----:B------:R-:W-:Y:S01]  /*130e0*/  HMMA.16816.F32.BF16 R96, R4, R18, R96 ;  /* 0x000000120460723c */ /* 0x000fe20000041860 */
[----:B------:R-:W-:-:S07]  /*130f0*/  FADD.FTZ R24, R178, R24 ;  /* 0x00000018b2187221 */ /* 0x000fce0000010000 */
[----:B------:R-:W-:Y:S01]  /*13100*/  HMMA.16816.F32.BF16 R88, R4, R12, R88 ;  /* 0x0000000c0458723c */ /* 0x000fe20000041858 */
[----:B------:R-:W-:-:S07]  /*13110*/  FADD.FTZ R27, R184, R3 ;  /* 0x00000003b81b7221 */ /* 0x000fce0000010000 */
[C---:B------:R-:W-:Y:S08]  /*13120*/  HMMA.16816.F32.BF16 R84, R4.reuse, R14, R84 ;  /* 0x0000000e0454723c */ /* 0x040ff00000041854 */
[C---:B------:R-:W-:Y:S08]  /*13130*/  HMMA.16816.F32.BF16 R56, R4.reuse, R8, R56 ;  /* 0x000000080438723c */ /* 0x040ff00000041838 */
[C---:B------:R-:W-:Y:S08]  /*13140*/  HMMA.16816.F32.BF16 R52, R4.reuse, R10, R52 ;  /* 0x0000000a0434723c */ /* 0x040ff00000041834 */
[C---:B------:R-:W-:Y:S08]  /*13150*/  HMMA.16816.F32.BF16 R64, R4.reuse, R20, R64 ;  /* 0x000000140440723c */ /* 0x040ff00000041840 */
[----:B------:R-:W-:Y:S01]  /*13160*/  HMMA.16816.F32.BF16 R48, R4, R22, R48 ;  /* 0x000000160430723c */ /* 0x000fe20000041830 */
[----:B----4-:R-:W-:-:S02]  /*13170*/  F2FP.BF16.F32.PACK_AB R4, R95, R100 ;  /* 0x000000645f04723e */ /* 0x010fc400000010ff */
[----:B------:R-:W-:Y:S02]  /*13180*/  F2FP.BF16.F32.PACK_AB R5, R81, R92 ;  /* 0x0000005c5105723e */ /* 0x000fe400000010ff */
[----:B------:R-:W-:Y:S02]  /*13190*/  F2FP.BF16.F32.PACK_AB R6, R102, R101 ;  /* 0x000000656606723e */ /* 0x000fe400000010ff */
[----:B------:R-:W-:Y:S01]  /*131a0*/  F2FP.BF16.F32.PACK_AB R7, R94, R93 ;  /* 0x0000005d5e07723e */ /* 0x000fe200000010ff */
[----:B------:R-:W-:Y:S01]  /*131b0*/  FADD.FTZ R26, R182, R2 ;  /* 0x00000002b61a7221 */ /* 0x000fe20000010000 */
[----:B------:R-:W-:Y:S01]  /*131c0*/  FADD.FTZ R3, R185, R24 ;  /* 0x00000018b9037221 */ /* 0x000fe20000010000 */
[----:B------:R-:W-:Y:S01]  /*131d0*/  MOV R113, R191 ;  /* 0x000000bf00717202 */ /* 0x000fe20000000f00 */
[----:B------:R-:W-:-:S03]  /*131e0*/  FADD.FTZ R2, R190, R27 ;  /* 0x0000001bbe027221 */ /* 0x000fc60000010000 */
[----:B------:R-:W-:Y:S01]  /*131f0*/  HMMA.16816.F32.BF16 R40, R4, R8, R40 ;  /* 0x000000080428723c */ /* 0x000fe20000041828 */
[----:B------:R-:W-:Y:S01]  /*13200*/  FADD.FTZ R8, R187, R25 ;  /* 0x00000019bb087221 */ /* 0x000fe20000010000 */
[----:B------:R-:W-:Y:S01]  /*13210*/  MOV R114, R195 ;  /* 0x000000c300727202 */ /* 0x000fe20000000f00 */
[----:B------:R-:W-:Y:S01]  /*13220*/  IMAD.MOV.U32 R115, RZ, RZ, R199 ;  /* 0x000000ffff737224 */ /* 0x000fe200078e00c7 */
[----:B------:R-:W-:-:S04]  /*13230*/  MOV R132, R198 ;  /* 0x000000c600847202 */ /* 0x000fc80000000f00 */
[----:B------:R-:W-:Y:S01]  /*13240*/  HMMA.16816.F32.BF16 R68, R4, R16, R68 ;  /* 0x000000100444723c */ /* 0x000fe20000041844 */
[----:B------:R-:W-:Y:S02]  /*13250*/  MOV R133, R197 ;  /* 0x000000c500857202 */ /* 0x000fe40000000f00 */
[----:B------:R-:W-:-:S05]  /*13260*/  MOV R134, R196 ;  /* 0x000000c400867202 */ /* 0x000fca0000000f00 */
[C---:B------:R-:W-:Y:S01]  /*13270*/  HMMA.16816.F32.BF16 R60, R4.reuse, R18, R60 ;  /* 0x00000012043c723c */ /* 0x040fe2000004183c */
[----:B------:R-:W-:Y:S02]  /*13280*/  MOV R135, R139 ;  /* 0x0000008b00877202 */ /* 0x000fe40000000f00 */
[----:B------:R-:W-:Y:S01]  /*13290*/  MOV R112, R129 ;  /* 0x0000008100707202 */ /* 0x000fe20000000f00 */
[----:B------:R1:W3:Y:S04]  /*132a0*/  LDSM.16.MT88.4 R136, [R35+0x3800] ;  /* 0x003800002388783b */ /* 0x0002e80000004200 */
[C---:B------:R-:W-:Y:S08]  /*132b0*/  HMMA.16816.F32.BF16 R44, R4.reuse, R12, R44 ;  /* 0x0000000c042c723c */ /* 0x040ff0000004182c */
[C---:B------:R-:W-:Y:S08]  /*132c0*/  HMMA.16816.F32.BF16 R36, R4.reuse, R14, R36 ;  /* 0x0000000e0424723c */ /* 0x040ff00000041824 */
[C---:B------:R-:W-:Y:S08]  /*132d0*/  HMMA.16816.F32.BF16 R72, R4.reuse, R10, R72 ;  /* 0x0000000a0448723c */ /* 0x040ff00000041848 */
[C---:B------:R-:W-:Y:S08]  /*132e0*/  HMMA.16816.F32.BF16 R76, R4.reuse, R20, R76 ;  /* 0x00000014044c723c */ /* 0x040ff0000004184c */
[----:B------:R-:W-:Y:S01]  /*132f0*/  HMMA.16816.F32.BF16 R28, R4, R22, R28 ;  /* 0x00000016041c723c */ /* 0x000fe2000004181c */
        /* <DEDUP_REMOVED lines=73> */
[----:B------:R4:W4:Y:S01]  /*13790*/  LDSM.16.MT88.4 R12, [R165+0x3800] ;  /* 0x00380000a50c783b */ /* 0x0009220000004200 */
[----:B------:R-:W-:Y:S01]  /*137a0*/  FADD.FTZ R4, R209, R4 ;  /* 0x00000004d1047221 */ /* 0x000fe20000010000 */
[----:B------:R-:W-:Y:S01]  /*137b0*/  FADD.FTZ R3, R222, R3 ;  /* 0x00000003de037221 */ /* 0x000fe20000010000 */
[----:B------:R-:W-:Y:S01]  /*137c0*/  FADD.FTZ R2, R217, R2 ;  /* 0x00000002d9027221 */ /* 0x000fe20000010000 */
[----:B------:R-:W-:Y:S01]  /*137d0*/  FADD.FTZ R5, R100, R5 ;  /* 0x0000000564057221 */ /* 0x000fe20000010000 */
[----:B------:R-:W-:Y:S01]  /*137e0*/  FADD.FTZ R4, R92, R4 ;  /* 0x000000045c047221 */ /* 0x000fe20000010000 */
[----:B------:R-:W2:Y:S01]  /*137f0*/  MUFU.EX2 R21, R214 ;  /* 0x000000d600157308 */ /* 0x000ea20000000800 */
[----:B------:R-:W-:Y:S01]  /*13800*/  FADD.FTZ R3, R107, R3 ;  /* 0x000000036b037221 */ /* 0x000fe20000010000 */
[----:B------:R-:W-:Y:S01]  /*13810*/  FADD.FTZ R2, R104, R2 ;  /* 0x0000000268027221 */ /* 0x000fe20000010000 */
[----:B------:R-:W-:Y:S01]  /*13820*/  FADD.FTZ R5, R95, R5 ;  /* 0x000000055f057221 */ /* 0x000fe20000010000 */
[----:B------:R-:W3:Y:S01]  /*13830*/  MUFU.EX2 R19, R241 ;  /* 0x000000f100137308 */ /* 0x000ee20000000800 */
[----:B------:R-:W-:Y:S01]  /*13840*/  FADD.FTZ R4, R81, R4 ;  /* 0x0000000451047221 */ /* 0x000fe20000010000 */
[----:B------:R-:W-:-:S02]  /*13850*/  FADD.FTZ R3, R116, R3 ;  /* 0x0000000374037221 */ /* 0x000fc40000010000 */
[----:B------:R-:W3:Y:S01]  /*13860*/  MUFU.EX2 R33, R161 ;  /* 0x000000a100217308 */ /* 0x000ee20000000800 */
[----:B------:R-:W-:-:S03]  /*13870*/  FADD.FTZ R2, R105, R2 ;  /* 0x0000000269027221 */ /* 0x000fc60000010000 */
[----:B------:R-:W4:Y:S01]  /*13880*/  MUFU.EX2 R9, R154 ;  /* 0x0000009a00097308 */ /* 0x000f220000000800 */
[----:B------:R-:W-:-:S03]  /*13890*/  FADD.FTZ R5, R101, R5 ;  /* 0x0000000565057221 */ /* 0x000fc60000010000 */
[----:B------:R-:W4:Y:S01]  /*138a0*/  MUFU.EX2 R20, R194 ;  /* 0x000000c200147308 */ /* 0x000f220000000800 */
[----:B------:R-:W-:-:S03]  /*138b0*/  FADD.FTZ R4, R93, R4 ;  /* 0x000000045d047221 */ /* 0x000fc60000010000 */
[----:B------:R-:W4:Y:S01]  /*138c0*/  MUFU.EX2 R18, R239 ;  /* 0x000000ef00127308 */ /* 0x000f220000000800 */
[----:B------:R-:W-:-:S03]  /*138d0*/  FADD.FTZ R3, R117, R3 ;  /* 0x0000000375037221 */ /* 0x000fc60000010000 */
[----:B-1----:R-:W1:Y:S01]  /*138e0*/  MUFU.EX2 R35, R160 ;  /* 0x000000a000237308 */ /* 0x002e620000000800 */
[----:B------:R-:W-:-:S03]  /*138f0*/  FADD.FTZ R2, R106, R2 ;  /* 0x000000026a027221 */ /* 0x000fc60000010000 */
[----:B------:R-:W1:Y:S01]  /*13900*/  MUFU.EX2 R10, R152 ;  /* 0x00000098000a7308 */ /* 0x000e620000000800 */
        /* <DEDUP_REMOVED lines=8> */
[----:B--2---:R-:W-:-:S03]  /*13990*/  FADD.FTZ R5, R21, R5 ;  /* 0x0000000515057221 */ /* 0x004fc60000010000 */
[----:B------:R-:W2:Y:S01]  /*139a0*/  MUFU.EX2 R24, R192 ;  /* 0x000000c000187308 */ /* 0x000ea20000000800 */
[----:B---3--:R-:W-:-:S03]  /*139b0*/  FADD.FTZ R4, R19, R4 ;  /* 0x0000000413047221 */ /* 0x008fc60000010000 */
[----:B------:R-:W3:Y:S01]  /*139c0*/  MUFU.EX2 R17, R163 ;  /* 0x000000a300117308 */ /* 0x000ee20000000800 */
[----:B------:R-:W-:-:S03]  /*139d0*/  FADD.FTZ R3, R33, R3 ;  /* 0x0000000321037221 */ /* 0x000fc60000010000 */
[----:B------:R-:W-:Y:S04]  /*139e0*/  MUFU.EX2 R11, R155 ;  /* 0x0000009b000b7308 */ /* 0x000fe80000000800 */
[----:B------:R-:W3:Y:S01]  /*139f0*/  MUFU.EX2 R8, R204 ;  /* 0x000000cc00087308 */ /* 0x000ee20000000800 */
[----:B----4-:R-:W-:Y:S01]  /*13a00*/  FADD.FTZ R2, R9, R2 ;  /* 0x0000000209027221 */ /* 0x010fe20000010000 */
[----:B------:R-:W-:Y:S01]  /*13a10*/  FADD.FTZ R5, R20, R5 ;  /* 0x0000000514057221 */ /* 0x000fe20000010000 */
[----:B------:R-:W-:Y:S01]  /*13a20*/  FADD.FTZ R4, R18, R4 ;  /* 0x0000000412047221 */ /* 0x000fe20000010000 */
[----:B-1----:R-:W-:Y:S01]  /*13a30*/  FADD.FTZ R3, R35, R3 ;  /* 0x0000000323037221 */ /* 0x002fe20000010000 */
[----:B------:R-:W-:Y:S01]  /*13a40*/  FADD.FTZ R2, R10, R2 ;  /* 0x000000020a027221 */ /* 0x000fe20000010000 */
[----:B------:R-:W-:Y:S01]  /*13a50*/  FADD.FTZ R5, R23, R5 ;  /* 0x0000000517057221 */ /* 0x000fe20000010000 */
[----:B------:R-:W-:Y:S01]  /*13a60*/  FADD.FTZ R4, R22, R4 ;  /* 0x0000000416047221 */ /* 0x000fe20000010000 */
[----:B------:R-:W-:Y:S01]  /*13a70*/  FADD.FTZ R3, R32, R3 ;  /* 0x0000000320037221 */ /* 0x000fe20000010000 */
[----:B------:R-:W-:Y:S01]  /*13a80*/  FADD.FTZ R2, R16, R2 ;  /* 0x0000000210027221 */ /* 0x000fe20000010000 */
[----:B--2---:R-:W-:Y:S01]  /*13a90*/  FADD.FTZ R5, R24, R5 ;  /* 0x0000000518057221 */ /* 0x004fe20000010000 */
[----:B------:R-:W-:Y:S01]  /*13aa0*/  F2FP.BF16.F32.PACK_AB R196, R35, R33 ;  /* 0x0000002123c4723e */ /* 0x000fe200000010ff */
[C---:B---3--:R-:W-:Y:S01]  /*13ab0*/  FADD.FTZ R3, R17.reuse, R3 ;  /* 0x0000000311037221 */ /* 0x048fe20000010000 */
[----:B------:R-:W-:Y:S01]  /*13ac0*/  F2FP.BF16.F32.PACK_AB R197, R10, R9 ;  /* 0x000000090ac5723e */ /* 0x000fe200000010ff */
[----:B------:R-:W-:Y:S01]  /*13ad0*/  FADD.FTZ R4, R8, R4 ;  /* 0x0000000408047221 */ /* 0x000fe20000010000 */
[----:B------:R-:W-:-:S02]  /*13ae0*/  F2FP.BF16.F32.PACK_AB R198, R17, R32 ;  /* 0x0000002011c6723e */ /* 0x000fc400000010ff */
[C---:B------:R-:W-:Y:S02]  /*13af0*/  F2FP.BF16.F32.PACK_AB R199, R11.reuse, R16 ;  /* 0x000000100bc7723e */ /* 0x040fe400000010ff */
[----:B------:R-:W-:Y:S02]  /*13b00*/  F2FP.BF16.F32.PACK_AB R148, R20, R21 ;  /* 0x000000151494723e */ /* 0x000fe400000010ff */
[----:B------:R-:W-:Y:S02]  /*13b10*/  F2FP.BF16.F32.PACK_AB R149, R18, R19 ;  /* 0x000000131295723e */ /* 0x000fe400000010ff */
[----:B------:R-:W-:Y:S02]  /*13b20*/  F2FP.BF16.F32.PACK_AB R150, R24, R23 ;  /* 0x000000171896723e */ /* 0x000fe400000010ff */
[----:B------:R-:W-:Y:S01]  /*13b30*/  F2FP.BF16.F32.PACK_AB R151, R8, R22 ;  /* 0x000000160897723e */ /* 0x000fe200000010ff */
[----:B------:R-:W-:Y:S01]  /*13b40*/  FADD.FTZ R2, R11, R2 ;  /* 0x000000020b027221 */ /* 0x000fe20000010000 */
[----:B------:R1:W-:Y:S01]  /*13b50*/  STL [R1+0xc], R5 ;  /* 0x00000c0501007387 */ /* 0x0003e20000100800 */
[C---:B------:R-:W-:Y:S03]  /*13b60*/  HMMA.16816.F32.BF16 R168, R196.reuse, R144, R108 ;  /* 0x00000090c4a8723c */ /* 0x040fe6000004186c */
[----:B------:R1:W-:Y:S04]  /*13b70*/  STL [R1+0xa4], R4 ;  /* 0x0000a40401007387 */ /* 0x0003e80000100800 */
[----:B------:R1:W-:Y:S01]  /*13b80*/  STL [R1+0xa0], R3 ;  /* 0x0000a00301007387 */ /* 0x0003e20000100800 */
[C---:B------:R-:W-:Y:S01]  /*13b90*/  HMMA.16816.F32.BF16 R172, R196.reuse, R146, R96 ;  /* 0x00000092c4ac723c */ /* 0x040fe20000041860 */
[----:B------:R-:W2:Y:S02]  /*13ba0*/  S2R R240, SR_TID.X ;  /* 0x0000000000f07919 */ /* 0x000ea40000002100 */
[----:B------:R1:W-:Y:S05]  /*13bb0*/  STL [R1+0x9c], R2 ;  /* 0x00009c0201007387 */ /* 0x0003ea0000100800 */
[----:B------:R-:W-:Y:S01]  /*13bc0*/  HMMA.16816.F32.BF16 R176, R196, R140, R88 ;  /* 0x0000008cc4b0723c */ /* 0x000fe20000041858 */
[----:B------:R-:W-:-:S07]  /*13bd0*/  PLOP3.LUT P0, PT, PT, PT, UP2, 0x80, 0x8 ;  /* 0x000000000008781c */ /* 0x000fce0003f0f028 */
        /* <DEDUP_REMOVED lines=13> */
[----:B------:R-:W-:Y:S01]  /*13cb0*/  MOV R68, R200 ;  /* 0x000000c800447202 */ /* 0x000fe20000000f00 */
[----:B------:R-:W-:Y:S01]  /*13cc0*/  IMAD.MOV.U32 R70, RZ, RZ, R201 ;  /* 0x000000ffff467224 */ /* 0x000fe200078e00c9 */
[----:B------:R-:W-:-:S02]  /*13cd0*/  MOV R69, R202 ;  /* 0x000000ca00457202 */ /* 0x000fc40000000f00 */
[----:B------:R-:W-:Y:S02]  /*13ce0*/  MOV R80, R203 ;  /* 0x000000cb00507202 */ /* 0x000fe40000000f00 */
[----:B------:R-:W-:Y:S02]  /*13cf0*/  @P0 MOV R68, R200 ;  /* 0x000000c800440202 */ /* 0x000fe40000000f00 */
[----:B------:R-:W-:Y:S02]  /*13d00*/  @P0 MOV R70, R201 ;  /* 0x000000c900460202 */ /* 0x000fe40000000f00 */
[----:B------:R-:W-:Y:S02]  /*13d10*/  @P0 MOV R69, R202 ;  /* 0x000000ca00450202 */ /* 0x000fe40000000f00 */
[----:B------:R-:W-:Y:S01]  /*13d20*/  @P0 MOV R80, R203 ;  /* 0x000000cb00500202 */ /* 0x000fe20000000f00 */
[----:B------:R-:W-:Y:S01]  /*13d30*/  @UP2 UIADD3 UR12, UPT, UPT, UR4, -0x3, URZ ;  /* 0xfffffffd040c2890 */ /* 0x000fe2000fffe0ff */
[----:B-12---:R-:W-:Y:S11]  /*13d40*/  BRA.U UP2, `(.L_x_634) ;  /* 0x0000000102047547 */ /* 0x006ff6000b800000 */
.L_x_632:
[----:B------:R-:W-:-:S12]  /*13d50*/  UIADD3 UR12, UPT, UPT, UR9, -0x1, URZ ;  /* 0xffffffff090c7890 */ /* 0x000fd8000fffe0ff */
.L_x_634:
[----:B------:R-:W-:-:S09]  /*13d60*/  UISETP.GE.AND UP0, UPT, UR12, UR16, UPT ;  /* 0x000000100c00728c */ /* 0x000fd2000bf06270 */
[----:B------:R-:W-:Y:S05]  /*13d70*/  BRA.U !UP0, `(.L_x_635) ;  /* 0x0000008108607547 */ /* 0x000fea000b800000 */
[----:B------:R-:W-:Y:S01]  /*13d80*/  IMAD.SHL.U32 R2, R240, 0x40, RZ ;  /* 0x00000040f0027824 */ /* 0x000fe200078e00ff */
[----:B------:R-:W1:Y:S01]  /*13d90*/  S2UR UR14, SR_CgaCtaId ;  /* 0x00000000000e79c3 */ /* 0x000e620000008800 */
[----:B------:R-:W2:Y:S01]  /*13da0*/  LDCU.64 UR6, c[0x0][0x3c0] ;  /* 0x00007800ff0677ac */ /* 0x000ea20008000a00 */
[----:B------:R-:W-:Y:S01]  /*13db0*/  IMAD.MOV.U32 R233, RZ, RZ, 0x20 ;  /* 0x00000020ffe97424 */ /* 0x000fe200078e00ff */
[----:B-----5:R-:W-:Y:S01]  /*13dc0*/  MOV R133, R68 ;  /* 0x0000004400857202 */ /* 0x020fe20000000f00 */
[----:B------:R-:W-:Y:S01]  /*13dd0*/  IMAD.IADD R235, R234, 0x1, R0 ;  /* 0x00000001eaeb7824 */ /* 0x000fe200078e0200 */
[----:B------:R-:W-:Y:S01]  /*13de0*/  LOP3.LUT R134, R82, 0x1c0, R2, 0xf8, !PT ;  /* 0x000001c052867812 */ /* 0x000fe200078ef802 */
[----:B------:R-:W-:Y:S01]  /*13df0*/  IMAD.MOV.U32 R132, RZ, RZ, R70 ;  /* 0x000000ffff847224 */ /* 0x000fe200078e0046 */
[----:B------:R-:W-:Y:S01]  /*13e00*/  LOP3.LUT R2, R2, 0x400, RZ, 0xc0, !PT ;  /* 0x0000040002027812 */ /* 0x000fe200078ec0ff */
[----:B------:R-:W-:Y:S01]  /*13e10*/  IMAD.MOV.U32 R3, RZ, RZ, R69 ;  /* 0x000000ffff037224 */ /* 0x000fe200078e0045 */
[----:B------:R-:W-:Y:S01]  /*13e20*/  LOP3.LUT R134, R134, 0x8, R240, 0x78, !PT ;  /* 0x0000000886867812 */ /* 0x000fe200078e78f0 */
[C---:B------:R-:W-:Y:S01]  /*13e30*/  VIADD R245, R242.reuse, 0x40 ;  /* 0x00000040f2f57836 */ /* 0x040fe20000000000 */
[----:B------:R-:W3:Y:S01]  /*13e40*/  S2R R240, SR_TID.X ;  /* 0x0000000000f07919 */ /* 0x000ee20000002100 */
[----:B------:R-:W-:Y:S01]  /*13e50*/  SEL R233, R233, 0xffffffe0, !P2 ;  /* 0xffffffe0e9e97807 */ /* 0x000fe20005000000 */
[C---:B------:R-:W-:Y:S01]  /*13e60*/  VIADD R244, R242.reuse, 0x48 ;  /* 0x00000048f2f47836 */ /* 0x040fe20000000000 */
[----:B------:R-:W-:Y:S01]  /*13e70*/  IADD3 R246, PT, PT, R242, 0x8, RZ ;  /* 0x00000008f2f67810 */ /* 0x000fe20007ffe0ff */
[----:B------:R-:W-:Y:S01]  /*13e80*/  IMAD R134, R134, 0x2, R2 ;  /* 0x0000000286867824 */ /* 0x000fe200078e0202 */
[----:B------:R-:W-:Y:S01]  /*13e90*/  IADD3 R236, PT, PT, R234, R233, RZ ;  /* 0x000000e9eaec7210 */ /* 0x000fe20007ffe0ff */
[----:B------:R-:W-:Y:S01]  /*13ea0*/  IMAD.IADD R237, R233, 0x1, R235 ;  /* 0x00000001e9ed7824 */ /* 0x000fe200078e02eb */
[----:B------:R-:W-:Y:S01]  /*13eb0*/  MOV R2, R80 ;  /* 0x0000005000027202 */ /* 0x000fe20000000f00 */
[----:B------:R-:W-:Y:S01]  /*13ec0*/  UMOV UR18, 0x400 ;  /* 0x0000040000127882 */ /* 0x000fe20000000000 */
[----:B------:R-:W-:Y:S01]  /*13ed0*/  IADD3 R134, PT, PT, R134, UR5, RZ ;  /* 0x0000000586867c10 */ /* 0x000fe2000fffe0ff */
[----:B--2---:R-:W-:-:S02]  /*13ee0*/  USHF.L.U64.HI UR11, UR6, 0x4, UR7 ;  /* 0x00000004060b7899 */ /* 0x004fc40008010207 */
[----:B------:R-:W-:Y:S02]  /*13ef0*/  USHF.L.U32 UR10, UR6, 0x4, URZ ;  /* 0x00000004060a7899 */ /* 0x000fe400080006ff */
[C---:B------:R-:W-:Y:S01]  /*13f00*/  IMAD.IADD R135, R134.reuse, 0x1, R0 ;  /* 0x0000000186877824 */ /* 0x040fe200078e0200 */
[----:B------:R-:W-:Y:S01]  /*13f10*/  USHF.L.U64.HI UR9, UR6, 0x5, UR7 ;  /* 0x0000000506097899 */ /* 0x000fe20008010207 */
[----:B------:R-:W-:Y:S01]  /*13f20*/  IMAD.IADD R232, R134, 0x1, R233 ;  /* 0x0000000186e87824 */ /* 0x000fe200078e02e9 */
[----:B------:R-:W-:Y:S02]  /*13f30*/  USHF.L.U32 UR8, UR6, 0x5, URZ ;  /* 0x0000000506087899 */ /* 0x000fe400080006ff */
[----:B------:R-:W-:Y:S01]  /*13f40*/  IADD3 R233, PT, PT, R233, R135, RZ ;  /* 0x00000087e9e97210 */ /* 0x000fe20007ffe0ff */
[----:B------:R-:W-:Y:S02]  /*13f50*/  USHF.L.U64.HI UR13, UR6, 0x6, UR7 ;  /* 0x00000006060d7899 */ /* 0x000fe40008010207 */
[----:B------:R-:W-:Y:S01]  /*13f60*/  USHF.L.U32 UR15, UR6, 0x6, URZ ;  /* 0x00000006060f7899 */ /* 0x000fe200080006ff */
[----:B------:R-:W2:Y:S01]  /*13f70*/  LDCU UR4, c[0x0][0x45c] ;  /* 0x00008b80ff0477ac */ /* 0x000ea20008000800 */
[----:B------:R-:W4:Y:S01]  /*13f80*/  LDCU.64 UR6, c[0x0][0x3c0] ;  /* 0x00007800ff0677ac */ /* 0x000f220008000a00 */
[C---:B---3--:R-:W-:Y:S01]  /*13f90*/  LOP3.LUT P0, RZ, R240.reuse, 0x2, RZ, 0xc0, !PT ;  /* 0x00000002f0ff7812 */ /* 0x048fe2000780c0ff */
[----:B-1----:R-:W-:Y:S01]  /*13fa0*/  ULEA UR14, UR14, UR18, 0x18 ;  /* 0x000000120e0e7291 */ /* 0x002fe2000f8ec0ff */
[----:B------:R-:W-:-:S02]  /*13fb0*/  SHF.L.U32 R241, R240, 0x6, RZ ;  /* 0x00000006f0f17819 */ /* 0x000fc400000006ff */
[----:B------:R-:W-:Y:S01]  /*13fc0*/  SEL R239, R238, 0xffffffe0, !P0 ;  /* 0xffffffe0eeef7807 */ /* 0x000fe20004000000 */
[----:B------:R-:W-:Y:S08]  /*13fd0*/  BRA `(.L_x_636) ;  /* 0x0000000000d47947 */ /* 0x000ff00003800000 */
.L_x_638:
[----:B------:R-:W2:Y:S01]  /*13fe0*/  LDL R231, [R1+0x50] ;  /* 0x0000500001e77983 */ /* 0x000ea20000100800 */
[----:B------:R-:W1:Y:S01]  /*13ff0*/  LDC.64 R218, c[0x0][0x3b8] ;  /* 0x0000ee00ffda7b82 */ /* 0x000e620000000a00 */
[----:B------:R-:W-:Y:S02]  /*14000*/  UIADD3 UR5, UPT, UPT, UR12, -0x1, URZ ;  /* 0xffffffff0c057890 */ /* 0x000fe4000fffe0ff */
[----:B------:R-:W3:Y:S01]  /*14010*/  LDL R230, [R1+0x4c] ;  /* 0x00004c0001e67983 */ /* 0x000ee20000100800 */
[C-C-:B-1----:R-:W-:Y:S03]  /*14020*/  SHF.L.U64.HI R229, R218.reuse, 0x4, R219.reuse ;  /* 0x00000004dae57819 */ /* 0x142fe600000102db */
[C---:B------:R-:W-:Y:S01]  /*14030*/  IMAD.WIDE.U32 R220, R218.reuse, UR5, RZ ;  /* 0x00000005dadc7c25 */ /* 0x040fe2000f8e00ff */
[C---:B------:R-:W-:Y:S03]  /*14040*/  SHF.L.U64.HI R228, R218.reuse, 0x5, R219 ;  /* 0x00000005dae47819 */ /* 0x040fe600000102db */
[----:B------:R-:W-:Y:S02]  /*14050*/  IMAD R221, R219, UR5, R221 ;  /* 0x00000005dbdd7c24 */ /* 0x000fe4000f8e02dd */
[C---:B------:R-:W-:Y:S02]  /*14060*/  IMAD.SHL.U32 R224, R218.reuse, 0x10, RZ ;  /* 0x00000010dae07824 */ /* 0x040fe400078e00ff */
[----:B------:R-:W-:Y:S01]  /*14070*/  IMAD.SHL.U32 R225, R218, 0x20, RZ ;  /* 0x00000020dae17824 */ /* 0x000fe200078e00ff */
[C---:B--2---:R-:W-:Y:S04]  /*14080*/  LEA R222, P0, R220.reuse, R231, 0x8 ;  /* 0x000000e7dcde7211 */ /* 0x044fe800078040ff */
[C-C-:B---3--:R-:W-:Y:S02]  /*14090*/  LEA.HI.X R223, R220.reuse, R230, R221.reuse, 0x8, P0 ;  /* 0x000000e6dcdf7211 */ /* 0x148fe400000f44dd */
[C---:B------:R-:W-:Y:S03]  /*140a0*/  LEA R0, P0, R220.reuse, R224, 0x7 ;  /* 0x000000e0dc007211 */ /* 0x040fe600078038ff */
[----:B------:R-:W-:Y:S01]  /*140b0*/  @!PT LDS RZ, [RZ] ;  /* 0x00000000fffff984 */ /* 0x000fe20000000800 */
[----:B------:R-:W-:Y:S01]  /*140c0*/  @!PT LDS RZ, [RZ] ;  /* 0x00000000fffff984 */ /* 0x000fe20000000800 */
[----:B------:R-:W-:Y:S01]  /*140d0*/  @!PT LDS RZ, [RZ] ;  /* 0x00000000fffff984 */ /* 0x000fe20000000800 */
[----:B------:R1:W-:Y:S01]  /*140e0*/  LDGSTS.E.BYPASS.LTC128B.128 [R250+0x4000], desc[UR20][R222.64] ;  /* 0x04000000defa7fae */ /* 0x0003e2000b981a14 */
[----:B------:R-:W-:Y:S02]  /*140f0*/  LEA.HI.X R221, R220, R229, R221, 0x7, P0 ;  /* 0x000000e5dcdd7211 */ /* 0x000fe400000f3cdd */
[CC--:B-1----:R-:W-:Y:S04]  /*14100*/  LEA R222, P0, R0.reuse, R231.reuse, 0x1 ;  /* 0x000000e700de7211 */ /* 0x0c2fe800078008ff */
[C---:B------:R-:W-:Y:S02]  /*14110*/  LEA.HI.X R223, R0.reuse, R230, R221, 0x1, P0 ;  /* 0x000000e600df7211 */ /* 0x040fe400000f0cdd */
[C---:B------:R-:W-:Y:S03]  /*14120*/  IADD3 R217, P0, PT, R0.reuse, R224, RZ ;  /* 0x000000e000d97210 */ /* 0x040fe60007f1e0ff */
[----:B------:R1:W-:Y:S02]  /*14130*/  LDGSTS.E.BYPASS.LTC128B.128 [R250+0x4800], desc[UR20][R222.64] ;  /* 0x04800000defa7fae */ /* 0x0003e4000b981a14 */
[--C-:B------:R-:W-:Y:S01]  /*14140*/  IMAD.X R220, R221, 0x1, R229.reuse, P0 ;  /* 0x00000001dddc7824 */ /* 0x100fe200000e06e5 */
[C---:B-1----:R-:W-:Y:S04]  /*14150*/  LEA R222, P0, R217.reuse, R231, 0x1 ;  /* 0x000000e7d9de7211 */ /* 0x042fe800078008ff */
[-C--:B------:R-:W-:Y:S02]  /*14160*/  LEA.HI.X R223, R217, R230.reuse, R220, 0x1, P0 ;  /* 0x000000e6d9df7211 */ /* 0x080fe400000f0cdc */
[----:B------:R-:W-:Y:S03]  /*14170*/  IADD3 R217, P0, PT, R0, R225, RZ ;  /* 0x000000e100d97210 */ /* 0x000fe60007f1e0ff */
[----:B------:R1:W-:Y:S02]  /*14180*/  LDGSTS.E.BYPASS.LTC128B.128 [R250+0x5000], desc[UR20][R222.64] ;  /* 0x05000000defa7fae */ /* 0x0003e4000b981a14 */
[----:B------:R-:W-:Y:S01]  /*14190*/  IMAD.X R220, R221, 0x1, R228, P0 ;  /* 0x00000001dddc7824 */ /* 0x000fe200000e06e4 */
[CC--:B------:R-:W-:Y:S04]  /*141a0*/  LEA R226, P0, R217.reuse, R231.reuse, 0x1 ;  /* 0x000000e7d9e27211 */ /* 0x0c0fe800078008ff */
[C---:B------:R-:W-:Y:S02]  /*141b0*/  LEA.HI.X R227, R217.reuse, R230, R220, 0x1, P0 ;  /* 0x000000e6d9e37211 */ /* 0x040fe400000f0cdc */
[----:B------:R-:W-:Y:S03]  /*141c0*/  IADD3 R217, P0, PT, R217, R224, RZ ;  /* 0x000000e0d9d97210 */ /* 0x000fe60007f1e0ff */
[----:B------:R2:W-:Y:S02]  /*141d0*/  LDGSTS.E.BYPASS.LTC128B.128 [R250+0x5800], desc[UR20][R226.64] ;  /* 0x05800000e2fa7fae */ /* 0x0005e4000b981a14 */
[----:B------:R-:W-:Y:S01]  /*141e0*/  IMAD.X R220, R220, 0x1, R229, P0 ;  /* 0x00000001dcdc7824 */ /* 0x000fe200000e06e5 */
[C---:B-1----:R-:W-:Y:S04]  /*141f0*/  LEA R222, P0, R217.reuse, R231, 0x1 ;  /* 0x000000e7d9de7211 */ /* 0x042fe800078008ff */
[----:B------:R-:W-:Y:S02]  /*14200*/  LEA.HI.X R223, R217, R230, R220, 0x1, P0 ;  /* 0x000000e6d9df7211 */ /* 0x000fe400000f0cdc */
[C---:B------:R-:W-:Y:S03]  /*14210*/  LEA R0, P0, R218.reuse, R0, 0x6 ;  /* 0x00000000da007211 */ /* 0x040fe600078030ff */
[----:B------:R1:W-:Y:S01]  /*14220*/  LDGSTS.E.BYPASS.LTC128B.128 [R250+0x6000], desc[UR20][R222.64] ;  /* 0x06000000defa7fae */ /* 0x0003e2000b981a14 */
[----:B------:R-:W-:Y:S02]  /*14230*/  LEA.HI.X R218, R218, R221, R219, 0x6, P0 ;  /* 0x000000dddada7211 */ /* 0x000fe400000f34db */
[C---:B------:R-:W-:Y:S02]  /*14240*/  IADD3 R217, P1, PT, R0.reuse, R224, RZ ;  /* 0x000000e000d97210 */ /* 0x040fe40007f3e0ff */
[C---:B------:R-:W-:Y:S02]  /*14250*/  LEA R224, P2, R0.reuse, R231, 0x1 ;  /* 0x000000e700e07211 */ /* 0x040fe400078408ff */
[----:B------:R-:W-:Y:S01]  /*14260*/  IADD3 R219, P0, PT, R0, R225, RZ ;  /* 0x000000e100db7210 */ /* 0x000fe20007f1e0ff */
[----:B------:R-:W-:Y:S01]  /*14270*/  IMAD.X R221, R218, 0x1, R229, P1 ;  /* 0x00000001dadd7824 */ /* 0x000fe200008e06e5 */
[-C--:B------:R-:W-:Y:S03]  /*14280*/  LEA.HI.X R225, R0, R230.reuse, R218, 0x1, P2 ;  /* 0x000000e600e17211 */ /* 0x080fe600010f0cda */
[----:B--2---:R-:W-:Y:S01]  /*14290*/  IMAD.X R226, R218, 0x1, R228, P0 ;  /* 0x00000001dae27824 */ /* 0x004fe200000e06e4 */
[-C--:B------:R-:W-:Y:S01]  /*142a0*/  LEA R220, P0, R219, R231.reuse, 0x1 ;  /* 0x000000e7dbdc7211 */ /* 0x080fe200078008ff */
[----:B------:R2:W-:Y:S01]  /*142b0*/  LDGSTS.E.BYPASS.LTC128B.128 [R250+0x6800], desc[UR20][R224.64] ;  /* 0x06800000e0fa7fae */ /* 0x0005e2000b981a14 */
[C---:B-1----:R-:W-:Y:S04]  /*142c0*/  LEA R222, P1, R217.reuse, R231, 0x1 ;  /* 0x000000e7d9de7211 */ /* 0x042fe800078208ff */
[-C--:B------:R-:W-:Y:S02]  /*142d0*/  LEA.HI.X R223, R217, R230.reuse, R221, 0x1, P1 ;  /* 0x000000e6d9df7211 */ /* 0x080fe400008f0cdd */
[----:B------:R-:W-:Y:S03]  /*142e0*/  LEA.HI.X R221, R219, R230, R226, 0x1, P0 ;  /* 0x000000e6dbdd7211 */ /* 0x000fe600000f0ce2 */
[----:B------:R2:W-:Y:S04]  /*142f0*/  LDGSTS.E.BYPASS.LTC128B.128 [R250+0x7000], desc[UR20][R222.64] ;  /* 0x07000000defa7fae */ /* 0x0005e8000b981a14 */
[----:B------:R2:W-:Y:S04]  /*14300*/  LDGSTS.E.BYPASS.LTC128B.128 [R250+0x7800], desc[UR20][R220.64] ;  /* 0x07800000dcfa7fae */ /* 0x0005e8000b981a14 */
[----:B------:R-:W0:Y:S01]  /*14310*/  LDGDEPBAR ;  /* 0x00000000000079af */ /* 0x000e220000000000 */
[----:B------:R-:W-:Y:S05]  /*14320*/  BRA `(.L_x_637) ;  /* 0x0000001000147947 */ /* 0x000fea0003800000 */
.L_x_636:
[----:B---3--:R-:W3:Y:S01]  /*14330*/  LDL R21, [R1+0x58] ;  /* 0x0000580001157983 */ /* 0x008ee20000100800 */
[----:B------:R-:W-:Y:S04]  /*14340*/  DEPBAR.LE SB0, 0x0 ;  /* 0x000080000000791a */ /* 0x000fe80000000000 */
[----:B-----5:R-:W5:Y:S01]  /*14350*/  LDL R20, [R1+0x54] ;  /* 0x0000540001147983 */ /* 0x020f620000100800 */
[----:B----4-:R-:W-:Y:S01]  /*14360*/  UIMAD.WIDE.U32 UR22, UR12, UR6, URZ ;  /* 0x000000060c1672a5 */ /* 0x010fe2000f8e00ff */
[----:B------:R-:W-:Y:S01]  /*14370*/  IMAD.SHL.U32 R251, R240, 0x2, RZ ;  /* 0x00000002f0fb7824 */ /* 0x000fe200078e00ff */
[----:B------:R-:W-:Y:S02]  /*14380*/  BAR.SYNC.DEFER_BLOCKING 0x0 ;  /* 0x0000000000007b1d */ /* 0x000fe40000010000 */
[----:B------:R-:W-:Y:S02]  /*14390*/  UIMAD UR18, UR12, UR7, UR23 ;  /* 0x000000070c1272a4 */ /* 0x000fe4000f8e0217 */
[----:B------:R-:W-:Y:S01]  /*143a0*/  IMAD.U32 R6, RZ, RZ, UR22 ;  /* 0x00000016ff067e24 */ /* 0x000fe2000f8e00ff */
[----:B------:R-:W-:Y:S01]  /*143b0*/  ULEA UR24, UP0, UR22, UR10, 0x7 ;  /* 0x0000000a16187291 */ /* 0x000fe2000f8038ff */
[----:B------:R-:W-:Y:S02]  /*143c0*/  IMAD.U32 R7, RZ, RZ, UR23 ;  /* 0x00000017ff077e24 */ /* 0x000fe4000f8e00ff */
[----:B------:R-:W-:Y:S01]  /*143d0*/  MOV R5, UR18 ;  /* 0x0000001200057c02 */ /* 0x000fe20008000f00 */
[----:B------:R-:W-:Y:S01]  /*143e0*/  ULEA.HI.X UR5, UR22, UR11, UR18, 0x7, UP0 ;  /* 0x0000000b16057291 */ /* 0x000fe200080f3c12 */
[----:B------:R-:W-:Y:S01]  /*143f0*/  STL [R1+0xac], R251 ;  /* 0x0000acfb01007387 */ /* 0x000fe20000100800 */
[----:B------:R-:W-:Y:S01]  /*14400*/  IMAD.U32 R7, RZ, RZ, UR24 ;  /* 0x00000018ff077e24 */ /* 0x000fe2000f8e00ff */
[----:B------:R-:W-:Y:S02]  /*14410*/  UIADD3 UR19, UP2, UPT, UR24, UR10, URZ ;  /* 0x0000000a18137290 */ /* 0x000fe4000ff5e0ff */
[----:B------:R-:W-:Y:S01]  /*14420*/  UIADD3 UR23, UP1, UPT, UR24, UR8, URZ ;  /* 0x0000000818177290 */ /* 0x000fe2000ff3e0ff */
[----:B------:R-:W-:Y:S01]  /*14430*/  IMAD.U32 R0, RZ, RZ, UR5 ;  /* 0x00000005ff007e24 */ /* 0x000fe2000f8e00ff */
[----:B------:R-:W-:Y:S02]  /*14440*/  UIADD3.X UR18, UPT, UPT, UR5, UR11, URZ, UP2, !UPT ;  /* 0x0000000b05127290 */ /* 0x000fe400097fe4ff */
[----:B------:R-:W-:Y:S02]  /*14450*/  UIADD3.X UR22, UPT, UPT, UR5, UR9, URZ, UP1, !UPT ;  /* 0x0000000905167290 */ /* 0x000fe40008ffe4ff */
[----:B------:R-:W-:Y:S04]  /*14460*/  UIADD3 UR24, UP0, UPT, UR15, UR24, URZ ;  /* 0x000000180f187290 */ /* 0x000fe8000ff1e0ff */
[----:B------:R-:W-:Y:S01]  /*14470*/  UIADD3.X UR5, UPT, UPT, UR13, UR5, URZ, UP0, !UPT ;  /* 0x000000050d057290 */ /* 0x000fe200087fe4ff */
[CC--:B---3--:R-:W-:Y:S02]  /*14480*/  LEA R4, P1, R6.reuse, R21.reuse, 0x8 ;  /* 0x0000001506047211 */ /* 0x0c8fe400078240ff */
[CC--:B------:R-:W-:Y:S02]  /*14490*/  LEA R16, P0, R7.reuse, R21.reuse, 0x1 ;  /* 0x0000001507107211 */ /* 0x0c0fe400078008ff */
[-C--:B-----5:R-:W-:Y:S01]  /*144a0*/  LEA.HI.X R5, R6, R20.reuse, R5, 0x8, P1 ;  /* 0x0000001406057211 */ /* 0x0a0fe200008f4405 */
[----:B------:R-:W-:Y:S01]  /*144b0*/  IMAD.U32 R6, RZ, RZ, UR19 ;  /* 0x00000013ff067e24 */ /* 0x000fe2000f8e00ff */
[-C--:B------:R-:W-:Y:S01]  /*144c0*/  LEA.HI.X R17, R7, R20.reuse, R0, 0x1, P0 ;  /* 0x0000001407117211 */ /* 0x080fe200000f0c00 */
[----:B------:R-:W-:Y:S01]  /*144d0*/  IMAD.U32 R0, RZ, RZ, UR18 ;  /* 0x00000012ff007e24 */ /* 0x000fe2000f8e00ff */
[----:B------:R-:W-:Y:S01]  /*144e0*/  UIADD3 UR18, UP2, UPT, UR23, UR10, URZ ;  /* 0x0000000a17127290 */ /* 0x000fe2000ff5e0ff */
[----:B------:R-:W-:Y:S01]  /*144f0*/  @!PT LDS RZ, [RZ] ;  /* 0x00000000fffff984 */ /* 0x000fe20000000800 */
[----:B------:R-:W-:Y:S01]  /*14500*/  @!PT LDS RZ, [RZ] ;  /* 0x00000000fffff984 */ /* 0x000fe20000000800 */
[----:B------:R-:W-:Y:S01]  /*14510*/  @!PT LDS RZ, [RZ] ;  /* 0x00000000fffff984 */ /* 0x000fe20000000800 */
[----:B------:R1:W-:Y:S01]  /*14520*/  LDGSTS.E.BYPASS.LTC128B.128 [R250+0x8000], desc[UR20][R4.64] ;  /* 0x0800000004fa7fae */ /* 0x0003e2000b981a14 */
[CC--:B------:R-:W-:Y:S01]  /*14530*/  LEA R14, P0, R6.reuse, R21.reuse, 0x1 ;  /* 0x00000015060e7211 */ /* 0x0c0fe200078008ff */
[----:B------:R-:W-:Y:S03]  /*14540*/  UIADD3 UR19, UP1, UPT, UR24, UR10, URZ ;  /* 0x0000000a18137290 */ /* 0x000fe6000ff3e0ff */
[-C--:B------:R-:W-:Y:S01]  /*14550*/  LEA.HI.X R15, R6, R20.reuse, R0, 0x1, P0 ;  /* 0x00000014060f7211 */ /* 0x080fe200000f0c00 */
[----:B------:R-:W-:Y:S01]  /*14560*/  IMAD.U32 R0, RZ, RZ, UR5 ;  /* 0x00000005ff007e24 */ /* 0x000fe2000f8e00ff */
[----:B------:R-:W-:Y:S01]  /*14570*/  MOV R6, UR23 ;  /* 0x0000001700067c02 */ /* 0x000fe20008000f00 */
[----:B------:R3:W-:Y:S01]  /*14580*/  LDGSTS.E.BYPASS.LTC128B.128 [R250+0x8800], desc[UR20][R16.64] ;  /* 0x0880000010fa7fae */ /* 0x0007e2000b981a14 */
[----:B------:R-:W-:Y:S01]  /*14590*/  MOV R11, UR18 ;  /* 0x00000012000b7c02 */ /* 0x000fe20008000f00 */
[----:B------:R-:W-:Y:S01]  /*145a0*/  UIADD3 UR23, UP0, UPT, UR24, UR8, URZ ;  /* 0x0000000818177290 */ /* 0x000fe2000ff1e0ff */
[CC--:B------:R-:W-:Y:S01]  /*145b0*/  LEA R12, P1, R6.reuse, R21.reuse, 0x1 ;  /* 0x00000015060c7211 */ /* 0x0c0fe200078208ff */
[----:B------:R-:W-:Y:S01]  /*145c0*/  IMAD.U32 R19, RZ, RZ, UR19 ;  /* 0x00000013ff137e24 */ /* 0x000fe2000f8e00ff */
[-C--:B------:R-:W-:Y:S03]  /*145d0*/  LEA R10, P2, R11, R21.reuse, 0x1 ;  /* 0x000000150b0a7211 */ /* 0x080fe600078408ff */
[----:B------:R-:W-:Y:S01]  /*145e0*/  LDGSTS.E.BYPASS.LTC128B.128 [R250+0x9000], desc[UR20][R14.64] ;  /* 0x090000000efa7fae */ /* 0x000fe2000b981a14 */
[----:B------:R-:W-:Y:S02]  /*145f0*/  IMAD.U32 R18, RZ, RZ, UR23 ;  /* 0x00000017ff127e24 */ /* 0x000fe4000f8e00ff */
[----:B-1----:R-:W-:Y:S01]  /*14600*/  IMAD.U32 R4, RZ, RZ, UR22 ;  /* 0x00000016ff047e24 */ /* 0x002fe2000f8e00ff */
[----:B------:R-:W-:Y:S01]  /*14610*/  UIADD3.X UR22, UPT, UPT, UR22, UR11, URZ, UP2, !UPT ;  /* 0x0000000b16167290 */ /* 0x000fe200097fe4ff */
[----:B------:R-:W-:Y:S01]  /*14620*/  IMAD.U32 R5, RZ, RZ, UR24 ;  /* 0x00000018ff057e24 */ /* 0x000fe2000f8e00ff */
[----:B------:R-:W-:Y:S02]  /*14630*/  UIADD3.X UR24, UPT, UPT, UR5, UR11, URZ, UP1, !UPT ;  /* 0x0000000b05187290 */ /* 0x000fe40008ffe4ff */
[-C--:B------:R-:W-:Y:S01]  /*14640*/  LEA.HI.X R13, R6, R20.reuse, R4, 0x1, P1 ;  /* 0x00000014060d7211 */ /* 0x080fe200008f0c04 */
[----:B------:R-:W-:Y:S01]  /*14650*/  UIADD3.X UR5, UPT, UPT, UR5, UR9, URZ, UP0, !UPT ;  /* 0x0000000905057290 */ /* 0x000fe200087fe4ff */
[----:B------:R-:W-:Y:S01]  /*14660*/  IMAD.U32 R7, RZ, RZ, UR22 ;  /* 0x00000016ff077e24 */ /* 0x000fe2000f8e00ff */
[-C--:B------:R-:W-:Y:S01]  /*14670*/  LEA R8, P0, R5, R21.reuse, 0x1 ;  /* 0x0000001505087211 */ /* 0x080fe200078008ff */
[----:B------:R-:W-:Y:S01]  /*14680*/  UISETP.GT.AND UP0, UPT, UR12, UR16, UPT ;  /* 0x000000100c00728c */ /* 0x000fe2000bf04270 */
[----:B------:R-:W-:Y:S01]  /*14690*/  LDGSTS.E.BYPASS.LTC128B.128 [R250+0x9800], desc[UR20][R12.64] ;  /* 0x098000000cfa7fae */ /* 0x000fe2000b981a14 */
[-C--:B------:R-:W-:Y:S02]  /*146a0*/  LEA R6, P1, R19, R21.reuse, 0x1 ;  /* 0x0000001513067211 */ /* 0x080fe400078208ff */
[-C--:B------:R-:W-:Y:S02]  /*146b0*/  LEA.HI.X R11, R11, R20.reuse, R7, 0x1, P2 ;  /* 0x000000140b0b7211 */ /* 0x080fe400010f0c07 */
[-C--:B------:R-:W-:Y:S01]  /*146c0*/  LEA.HI.X R9, R5, R20.reuse, R0, 0x1, P0 ;  /* 0x0000001405097211 */ /* 0x080fe200000f0c00 */
[----:B------:R-:W-:Y:S01]  /*146d0*/  IMAD.U32 R0, RZ, RZ, UR5 ;  /* 0x00000005ff007e24 */ /* 0x000fe2000f8e00ff */
[----:B------:R-:W-:Y:S01]  /*146e0*/  MOV R5, UR24 ;  /* 0x0000001800057c02 */ /* 0x000fe20008000f00 */
[----:B------:R-:W-:Y:S01]  /*146f0*/  LDGSTS.E.BYPASS.LTC128B.128 [R250+0xa000], desc[UR20][R10.64] ;  /* 0x0a0000000afa7fae */ /* 0x000fe2000b981a14 */
[C---:B------:R-:W-:Y:S02]  /*14700*/  LEA R4, P0, R18.reuse, R21, 0x1 ;  /* 0x0000001512047211 */ /* 0x040fe400078008ff */
[-C--:B------:R-:W-:Y:S02]  /*14710*/  LEA.HI.X R7, R19, R20.reuse, R5, 0x1, P1 ;  /* 0x0000001413077211 */ /* 0x080fe400008f0c05 */
[----:B------:R-:W-:Y:S02]  /*14720*/  LEA.HI.X R5, R18, R20, R0, 0x1, P0 ;  /* 0x0000001412057211 */ /* 0x000fe400000f0c00 */
[----:B------:R-:W-:Y:S01]  /*14730*/  LOP3.LUT R0, R251, 0x6, RZ, 0xc0, !PT ;  /* 0x00000006fb007812 */ /* 0x000fe200078ec0ff */
[----:B------:R-:W-:Y:S08]  /*14740*/  LDGSTS.E.BYPASS.LTC128B.128 [R250+0xa800], desc[UR20][R8.64] ;  /* 0x0a80000008fa7fae */ /* 0x000ff0000b981a14 */
[----:B------:R-:W-:Y:S08]  /*14750*/  LDGSTS.E.BYPASS.LTC128B.128 [R250+0xb000], desc[UR20][R6.64] ;  /* 0x0b00000006fa7fae */ /* 0x000ff0000b981a14 */
[----:B------:R1:W-:Y:S08]  /*14760*/  LDGSTS.E.BYPASS.LTC128B.128 [R250+0xb800], desc[UR20][R4.64] ;  /* 0x0b80000004fa7fae */ /* 0x0003f0000b981a14 */
[----:B------:R-:W-:Y:S08]  /*14770*/  LDSM.16.M88.4 R128, [R234] ;  /* 0x00000000ea80783b */ /* 0x000ff00000000200 */
[----:B---3--:R-:W1:Y:S08]  /*14780*/  LDSM.16.M88.4 R16, [R134+0x4000] ;  /* 0x004000008610783b */ /* 0x008e700000000200 */
[----:B------:R-:W3:Y:S08]  /*14790*/  LDSM.16.M88.4 R124, [R234+0x2000] ;  /* 0x00200000ea7c783b */ /* 0x000ef00000000200 */
[----:B------:R-:W4:Y:S08]  /*147a0*/  LDSM.16.M88.4 R32, [R134+0x4800] ;  /* 0x004800008620783b */ /* 0x000f300000000200 */
[----:B------:R-:W0:Y:S08]  /*147b0*/  LDGDEPBAR ;  /* 0x00000000000079af */ /* 0x000e300000000000 */
[----:B------:R-:W5:Y:S08]  /*147c0*/  LDSM.16.M88.4 R48, [R134+0x5000] ;  /* 0x005000008630783b */ /* 0x000f700000000200 */
[----:B------:R-:W2:Y:S01]  /*147d0*/  LDSM.16.M88.4 R64, [R134+0x5800] ;  /* 0x005800008640783b */ /* 0x000ea20000000200 */
[-C--:B-1----:R-:W-:Y:S07]  /*147e0*/  HMMA.16816.F32.BF16 R4, R128, R16.reuse, RZ ;  /* 0x000000108004723c */ /* 0x082fee00000418ff */
[----:B------:R-:W1:Y:S01]  /*147f0*/  LDSM.16.M88.4 R80, [R134+0x6000] ;  /* 0x006000008650783b */ /* 0x000e620000000200 */
[C---:B---3--:R-:W-:Y:S07]  /*14800*/  HMMA.16816.F32.BF16 R8, R124.reuse, R16, RZ ;  /* 0x000000107c08723c */ /* 0x048fee00000418ff */
[----:B------:R-:W3:Y:S01]  /*14810*/  LDSM.16.M88.4 R96, [R134+0x6800] ;  /* 0x006800008660783b */ /* 0x000ee20000000200 */
[-C--:B------:R-:W-:Y:S07]  /*14820*/  HMMA.16816.F32.BF16 R12, R124, R18.reuse, RZ ;  /* 0x000000127c0c723c */ /* 0x080fee00000418ff */
[----:B------:R-:W3:Y:S01]  /*14830*/  LDSM.16.M88.4 R112, [R134+0x7000] ;  /* 0x007000008670783b */ /* 0x000ee20000000200 */
[C---:B------:R-:W-:Y:S07]  /*14840*/  HMMA.16816.F32.BF16 R16, R128.reuse, R18, RZ ;  /* 0x000000128010723c */ /* 0x040fee00000418ff */
[----:B------:R-:W3:Y:S01]  /*14850*/  LDSM.16.M88.4 R200, [R134+0x7800] ;  /* 0x0078000086c8783b */ /* 0x000ee20000000200 */
        /* <DEDUP_REMOVED lines=15> */
[----:B------:R-:W-:Y:S01]  /*14950*/  STL [R1+0xa8], R0 ;  /* 0x0000a80001007387 */ /* 0x000fe20000100800 */
        /* <DEDUP_REMOVED lines=56> */
[-C--:B---3--:R-:W-:Y:S08]  /*14ce0*/  HMMA.16816.F32.BF16 R116, R204, R216.reuse, R116 ;  /* 0x000000d8cc74723c */ /* 0x088ff00000041874 */
[C---:B------:R-:W-:Y:S08]  /*14cf0*/  HMMA.16816.F32.BF16 R120, R212.reuse, R216, R120 ;  /* 0x000000d8d478723c */ /* 0x040ff00000041878 */
[-C--:B------:R-:W-:Y:S01]  /*14d00*/  HMMA.16816.F32.BF16 R124, R212, R218.reuse, R124 ;  /* 0x000000dad47c723c */ /* 0x080fe2000004187c */
[----:B------:R-:W3:Y:S07]  /*14d10*/  LDSM.16.M88.4 R212, [R135+0x5000] ;  /* 0x0050000087d4783b */ /* 0x000eee0000000200 */
[----:B------:R-:W-:Y:S01]  /*14d20*/  HMMA.16816.F32.BF16 R128, R204, R218, R128 ;  /* 0x000000dacc80723c */ /* 0x000fe20000041880 */
[----:B------:R-:W5:Y:S07]  /*14d30*/  LDSM.16.M88.4 R204, [R135+0x6000] ;  /* 0x0060000087cc783b */ /* 0x000f6e0000000200 */
[-C--:B-1----:R-:W-:Y:S01]  /*14d40*/  HMMA.16816.F32.BF16 R4, R200, R208.reuse, R4 ;  /* 0x000000d0c804723c */ /* 0x082fe20000041804 */
[----:B------:R-:W1:Y:S07]  /*14d50*/  LDSM.16.M88.4 R216, [R135+0x6800] ;  /* 0x0068000087d8783b */ /* 0x000e6e0000000200 */
[C---:B--2---:R-:W-:Y:S08]  /*14d60*/  HMMA.16816.F32.BF16 R8, R220.reuse, R208, R8 ;  /* 0x000000d0dc08723c */ /* 0x044ff00000041808 */
        /* <DEDUP_REMOVED lines=18> */
[-C--:B-----5:R-:W-:Y:S08]  /*14e90*/  HMMA.16816.F32.BF16 R68, R200, R204.reuse, R68 ;  /* 0x000000ccc844723c */ /* 0x0a0ff00000041844 */
        /* <DEDUP_REMOVED lines=13> */
[----:B------:R-:W-:Y:S07]  /*14f70*/  LDSM.16.M88.4 R204, [R233+0x5800] ;  /* 0x00580000e9cc783b */ /* 0x000fee0000000200 */
[-C--:B------:R-:W-:Y:S08]  /*14f80*/  HMMA.16816.F32.BF16 R116, R200, R208.reuse, R116 ;  /* 0x000000d0c874723c */ /* 0x080ff00000041874 */
[C---:B------:R-:W-:Y:S08]  /*14f90*/  HMMA.16816.F32.BF16 R120, R220.reuse, R208, R120 ;  /* 0x000000d0dc78723c */ /* 0x040ff00000041878 */
[-C--:B------:R-:W-:Y:S01]  /*14fa0*/  HMMA.16816.F32.BF16 R124, R220, R210.reuse, R124 ;  /* 0x000000d2dc7c723c */ /* 0x080fe2000004187c */
[----:B------:R-:W-:Y:S07]  /*14fb0*/  LDSM.16.M88.4 R220, [R233+0x6800] ;  /* 0x00680000e9dc783b */ /* 0x000fee0000000200 */
[----:B------:R-:W-:Y:S01]  /*14fc0*/  HMMA.16816.F32.BF16 R128, R200, R210, R128 ;  /* 0x000000d2c880723c */ /* 0x000fe20000041880 */
[----:B------:R-:W2:Y:S07]  /*14fd0*/  LDSM.16.M88.4 R200, [R233+0x5000] ;  /* 0x00500000e9c8783b */ /* 0x000eae0000000200 */
[-C--:B------:R-:W-:Y:S01]  /*14fe0*/  HMMA.16816.F32.BF16 R4, R212, R224.reuse, R4 ;  /* 0x000000e0d404723c */ /* 0x080fe20000041804 */
[----:B------:R-:W3:Y:S07]  /*14ff0*/  LDSM.16.M88.4 R208, [R233+0x6000] ;  /* 0x00600000e9d0783b */ /* 0x000eee0000000200 */
        /* <DEDUP_REMOVED lines=8> */
[----:B------:R-:W1:Y:S01]  /*15080*/  LDSM.16.M88.4 R216, [R233+0x7800] ;  /* 0x00780000e9d8783b */ /* 0x000e620000000200 */
[----:B------:R-:W-:Y:S06]  /*15090*/  DEPBAR.LE SB0, 0x0 ;  /* 0x000080000000791a */ /* 0x000fec0000000000 */
[-C--:B--2---:R-:W-:Y:S01]  /*150a0*/  HMMA.16816.F32.BF16 R36, R212, R200.reuse, R36 ;  /* 0x000000c8d424723c */ /* 0x084fe20000041824 */
[----:B------:R-:W-:Y:S07]  /*150b0*/  BAR.SYNC.DEFER_BLOCKING 0x0 ;  /* 0x0000000000007b1d */ /* 0x000fee0000010000 */
[C---:B------:R-:W-:Y:S01]  /*150c0*/  HMMA.16816.F32.BF16 R40, R228.reuse, R200, R40 ;  /* 0x000000c8e428723c */ /* 0x040fe20000041828 */
[----:B------:R-:W-:Y:S05]  /*150d0*/  IMAD.U32 R200, RZ, RZ, UR12 ;  /* 0x0000000cffc87e24 */ /* 0x000fea000f8e00ff */
[----:B------:R-:W-:Y:S02]  /*150e0*/  LEA R200, R200, R0, 0x7 ;  /* 0x00000000c8c87211 */ /* 0x000fe400078e38ff */
[-C--:B------:R-:W-:Y:S03]  /*150f0*/  HMMA.16816.F32.BF16 R44, R228, R202.reuse, R44 ;  /* 0x000000cae42c723c */ /* 0x080fe6000004182c */
[----:B------:R-:W-:Y:S01]  /*15100*/  ISETP.GT.AND P6, PT, R242, R200, PT ;  /* 0x000000c8f200720c */ /* 0x000fe20003fc4270 */
[C---:B------:R-:W-:Y:S01]  /*15110*/  VIADD R201, R200.reuse, 0x40 ;  /* 0x00000040c8c97836 */ /* 0x040fe20000000000 */
[C---:B------:R-:W-:Y:S03]  /*15120*/  ISETP.GE.AND P4, PT, R200.reuse, R243, PT ;  /* 0x000000f3c800720c */ /* 0x040fe60003f86270 */
[C---:B------:R-:W-:Y:S04]  /*15130*/  HMMA.16816.F32.BF16 R48, R212.reuse, R202, R48 ;  /* 0x000000cad430723c */ /* 0x040fe80000041830 */
[C---:B------:R-:W-:Y:S01]  /*15140*/  VIADD R203, R200.reuse, 0x38 ;  /* 0x00000038c8cb7836 */ /* 0x040fe20000000000 */
[C---:B------:R-:W-:Y:S03]  /*15150*/  IADD3 R202, PT, PT, R200.reuse, 0x39, RZ ;  /* 0x00000039c8ca7810 */ /* 0x040fe60007ffe0ff */
[-C--:B------:R-:W-:Y:S08]  /*15160*/  HMMA.16816.F32.BF16 R52, R212, R204.reuse, R52 ;  /* 0x000000ccd434723c */ /* 0x080ff00000041834 */
[C---:B------:R-:W-:Y:S04]  /*15170*/  HMMA.16816.F32.BF16 R56, R228.reuse, R204, R56 ;  /* 0x000000cce438723c */ /* 0x040fe80000041838 */
[C---:B------:R-:W-:Y:S01]  /*15180*/  IADD3 R205, PT, PT, R200.reuse, 0x30, RZ ;  /* 0x00000030c8cd7810 */ /* 0x040fe20007ffe0ff */
[C---:B------:R-:W-:Y:S03]  /*15190*/  VIADD R204, R200.reuse, 0x31 ;  /* 0x00000031c8cc7836 */ /* 0x040fe60000000000 */
[-C--:B------:R-:W-:Y:S08]  /*151a0*/  HMMA.16816.F32.BF16 R60, R228, R206.reuse, R60 ;  /* 0x000000cee43c723c */ /* 0x080ff0000004183c */
[C---:B------:R-:W-:Y:S04]  /*151b0*/  HMMA.16816.F32.BF16 R64, R212.reuse, R206, R64 ;  /* 0x000000ced440723c */ /* 0x040fe80000041840 */
[C---:B------:R-:W-:Y:S02]  /*151c0*/  VIADD R207, R200.reuse, 0x28 ;  /* 0x00000028c8cf7836 */ /* 0x040fe40000000000 */
[C---:B------:R-:W-:Y:S02]  /*151d0*/  VIADD R206, R200.reuse, 0x29 ;  /* 0x00000029c8ce7836 */ /* 0x040fe40000000000 */
[-C--:B---3--:R-:W-:Y:S08]  /*151e0*/  HMMA.16816.F32.BF16 R68, R212, R208.reuse, R68 ;  /* 0x000000d0d444723c */ /* 0x088ff00000041844 */
        /* <DEDUP_REMOVED lines=8> */
[C---:B------:R-:W-:Y:S08]  /*15270*/  HMMA.16816.F32.BF16 R88, R228.reuse, R220, R88 ;  /* 0x000000dce458723c */ /* 0x040ff00000041858 */
[-C--:B------:R-:W-:Y:S08]  /*15280*/  HMMA.16816.F32.BF16 R92, R228, R222.reuse, R92 ;  /* 0x000000dee45c723c */ /* 0x080ff0000004185c */
[C---:B------:R-:W-:Y:S08]  /*15290*/  HMMA.16816.F32.BF16 R96, R212.reuse, R222, R96 ;  /* 0x000000ded460723c */ /* 0x040ff00000041860 */
[-C--:B----4-:R-:W-:Y:S08]  /*152a0*/  HMMA.16816.F32.BF16 R100, R212, R224.reuse, R100 ;  /* 0x000000e0d464723c */ /* 0x090ff00000041864 */
[C---:B------:R-:W-:Y:S08]  /*152b0*/  HMMA.16816.F32.BF16 R104, R228.reuse, R224, R104 ;  /* 0x000000e0e468723c */ /* 0x040ff00000041868 */
[-C--:B------:R-:W-:Y:S08]  /*152c0*/  HMMA.16816.F32.BF16 R108, R228, R226.reuse, R108 ;  /* 0x000000e2e46c723c */ /* 0x080ff0000004186c */
[C---:B------:R-:W-:Y:S08]  /*152d0*/  HMMA.16816.F32.BF16 R112, R212.reuse, R226, R112 ;  /* 0x000000e2d470723c */ /* 0x040ff00000041870 */
[-C--:B-1----:R-:W-:Y:S08]  /*152e0*/  HMMA.16816.F32.BF16 R116, R212, R216.reuse, R116 ;  /* 0x000000d8d474723c */ /* 0x082ff00000041874 */
[C---:B------:R-:W-:Y:S04]  /*152f0*/  HMMA.16816.F32.BF16 R120, R228.reuse, R216, R120 ;  /* 0x000000d8e478723c */ /* 0x040fe80000041878 */
[C---:B------:R-:W-:Y:S04]  /*15300*/  VIADD R216, R200.reuse, 0x1 ;  /* 0x00000001c8d87836 */ /* 0x040fe80000000000 */
[-C--:B------:R-:W-:Y:S08]  /*15310*/  HMMA.16816.F32.BF16 R124, R228, R218.reuse, R124 ;  /* 0x000000dae47c723c */ /* 0x080ff0000004187c */
[----:B------:R-:W-:Y:S04]  /*15320*/  HMMA.16816.F32.BF16 R128, R212, R218, R128 ;  /* 0x000000dad480723c */ /* 0x000fe80000041880 */
[C---:B------:R-:W-:Y:S01]  /*15330*/  VIADD R215, R200.reuse, 0x8 ;  /* 0x00000008c8d77836 */ /* 0x040fe20000000000 */
[C---:B------:R-:W-:Y:S01]  /*15340*/  IADD3 R214, PT, PT, R200.reuse, 0x9, RZ ;  /* 0x00000009c8d67810 */ /* 0x040fe20007ffe0ff */
[C---:B------:R-:W-:Y:S02]  /*15350*/  VIADD R213, R200.reuse, 0x10 ;  /* 0x00000010c8d57836 */ /* 0x040fe40000000000 */
[----:B------:R-:W-:Y:S01]  /*15360*/  VIADD R212, R200, 0x11 ;  /* 0x00000011c8d47836 */ /* 0x000fe20000000000 */
[----:B------:R-:W-:Y:S11]  /*15370*/  BRA.U.ANY UP0, `(.L_x_638) ;  /* 0xffffffed00187547 */ /* 0x000ff6000b93ffff */
.L_x_637:
[----:B------:R-:W-:Y:S01]  /*15380*/  ISETP.GT.AND P5, PT, R242, R216, PT ;  /* 0x000000d8f200720c */ /* 0x000fe20003fa4270 */
[----:B------:R1:W-:Y:S01]  /*15390*/  STL [R1+0xf0], R198 ;  /* 0x0000f0c601007387 */ /* 0x0003e20000100800 */
[----:B------:R-:W-:Y:S01]  /*153a0*/  FSEL R4, R4, -INF , !P6 ;  /* 0xff80000004047808 */ /* 0x000fe20007000000 */
[----:B------:R-:W-:Y:S01]  /*153b0*/  VIADD R252, R200, 0x59 ;  /* 0x00000059c8fc7836 */ /* 0x000fe20000000000 */
[----:B------:R-:W-:Y:S01]  /*153c0*/  ISETP.GE.AND P3, PT, R216, R243, PT ;  /* 0x000000f3d800720c */ /* 0x000fe20003f66270 */
[----:B------:R3:W-:Y:S01]  /*153d0*/  STL [R1+0xec], R199 ;  /* 0x0000ecc701007387 */ /* 0x0007e20000100800 */
[C---:B------:R-:W-:Y:S01]  /*153e0*/  ISETP.GT.AND P6, PT, R242.reuse, R212, PT ;  /* 0x000000d4f200720c */ /* 0x040fe20003fc4270 */
[----:B------:R-:W-:Y:S01]  /*153f0*/  UMOV UR5, UR14 ;  /* 0x0000000e00057c82 */ /* 0x000fe20008000000 */
[----:B------:R-:W-:Y:S01]  /*15400*/  FSEL R5, R5, -INF , !P5 ;  /* 0xff80000005057808 */ /* 0x000fe20006800000 */
[----:B------:R4:W-:Y:S01]  /*15410*/  STL [R1+0xe8], R150 ;  /* 0x0000e89601007387 */ /* 0x0009e20000100800 */
[----:B------:R-:W-:Y:S01]  /*15420*/  ISETP.GT.AND P2, PT, R242, R213, PT ;  /* 0x000000d5f200720c */ /* 0x000fe20003f44270 */
[C---:B------:R-:W-:Y:S01]  /*15430*/  VIADD R0, R200.reuse, 0x41 ;  /* 0x00000041c8007836 */ /* 0x040fe20000000000 */
[----:B------:R-:W-:Y:S01]  /*15440*/  FSEL R230, R5, -INF , !P3 ;  /* 0xff80000005e67808 */ /* 0x000fe20005800000 */
[----:B------:R2:W-:Y:S01]  /*15450*/  STL [R1+0xe4], R151 ;  /* 0x0000e49701007387 */ /* 0x0005e20000100800 */
[----:B------:R-:W-:Y:S01]  /*15460*/  FSEL R21, R21, -INF , !P6 ;  /* 0xff80000015157808 */ /* 0x000fe20007000000 */
[----:B------:R-:W-:Y:S01]  /*15470*/  VIADD R238, R200, 0x58 ;  /* 0x00000058c8ee7836 */ /* 0x000fe20000000000 */
[----:B------:R-:W-:Y:S01]  /*15480*/  ISETP.GE.AND P3, PT, R213, R243, PT ;  /* 0x000000f3d500720c */ /* 0x000fe20003f66270 */
[----:B------:R-:W-:Y:S01]  /*15490*/  STL [R1+0xd4], R250 ;  /* 0x0000d4fa01007387 */ /* 0x000fe20000100800 */
[----:B------:R-:W-:Y:S01]  /*154a0*/  FSEL R20, R20, -INF , !P2 ;  /* 0xff80000014147808 */ /* 0x000fe20005000000 */
[----:B------:R-:W-:Y:S01]  /*154b0*/  VIADD R251, R200, 0x60 ;  /* 0x00000060c8fb7836 */ /* 0x000fe20000000000 */
[C---:B------:R-:W-:Y:S01]  /*154c0*/  ISETP.GT.AND P6, PT, R242.reuse, R209, PT ;  /* 0x000000d1f200720c */ /* 0x040fe20003fc4270 */
[----:B------:R-:W-:Y:S01]  /*154d0*/  STL [R1+0xd0], R237 ;  /* 0x0000d0ed01007387 */ /* 0x000fe20000100800 */
[----:B------:R-:W-:Y:S01]  /*154e0*/  ISETP.GT.AND P2, PT, R242, R210, PT ;  /* 0x000000d2f200720c */ /* 0x000fe20003f44270 */
[----:B------:R-:W-:Y:S01]  /*154f0*/  VIADD R231, R200, 0x61 ;  /* 0x00000061c8e77836 */ /* 0x000fe20000000000 */
[----:B------:R-:W-:Y:S01]  /*15500*/  FSEL R227, R20, -INF , !P3 ;  /* 0xff80000014e37808 */ /* 0x000fe20005800000 */
[----:B------:R-:W-:Y:S01]  /*15510*/  STL [R1+0xcc], R236 ;  /* 0x0000ccec01007387 */ /* 0x000fe20000100800 */
[----:B------:R-:W-:Y:S01]  /*15520*/  FSEL R36, R36, -INF , !P6 ;  /* 0xff80000024247808 */ /* 0x000fe20007000000 */
[----:B-1----:R-:W-:Y:S01]  /*15530*/  VIADD R198, R200, 0x51 ;  /* 0x00000051c8c67836 */ /* 0x002fe20000000000 */
[----:B------:R-:W-:Y:S01]  /*15540*/  ISETP.GE.AND P3, PT, R210, R243, PT ;  /* 0x000000f3d200720c */ /* 0x000fe20003f66270 */
[----:B------:R-:W-:Y:S01]  /*15550*/  STL [R1+0xc8], R235 ;  /* 0x0000c8eb01007387 */ /* 0x000fe20000100800 */
[----:B------:R-:W-:Y:S01]  /*15560*/  FSEL R33, R33, -INF , !P2 ;  /* 0xff80000021217808 */ /* 0x000fe20005000000 */
[----:B---3--:R-:W-:Y:S01]  /*15570*/  VIADD R199, R200, 0x50 ;  /* 0x00000050c8c77836 */ /* 0x008fe20000000000 */
[C---:B------:R-:W-:Y:S01]  /*15580*/  ISETP.GT.AND P6, PT, R242.reuse, R206, PT ;  /* 0x000000cef200720c */ /* 0x040fe20003fc4270 */
[----:B------:R-:W-:Y:S01]  /*15590*/  STL [R1+0xc4], R234 ;  /* 0x0000c4ea01007387 */ /* 0x000fe20000100800 */
[----:B------:R-:W-:Y:S01]  /*155a0*/  ISETP.GT.AND P2, PT, R242, R207, PT ;  /* 0x000000cff200720c */ /* 0x000fe20003f44270 */
[----:B----4-:R-:W-:Y:S01]  /*155b0*/  VIADD R150, R200, 0x49 ;  /* 0x00000049c8967836 */ /* 0x010fe20000000000 */
[C---:B------:R-:W-:Y:S01]  /*155c0*/  ISETP.GT.AND P1, PT, R242.reuse, R215, PT ;  /* 0x000000d7f200720c */ /* 0x040fe20003f24270 */
[----:B------:R-:W-:Y:S01]  /*155d0*/  STL [R1+0xc0], R233 ;  /* 0x0000c0e901007387 */ /* 0x000fe20000100800 */
[----:B------:R-:W-:Y:S01]  /*155e0*/  ISETP.GT.AND P0, PT, R242, R214, PT ;  /* 0x000000d6f200720c */ /* 0x000fe20003f04270 */
[----:B--2---:R-:W-:Y:S01]  /*155f0*/  VIADD R151, R200, 0x48 ;  /* 0x00000048c8977836 */ /* 0x004fe20000000000 */
[----:B------:R-:W-:Y:S01]  /*15600*/  FSEL R223, R33, -INF , !P3 ;  /* 0xff80000021df7808 */ /* 0x000fe20005800000 */
[----:B------:R-:W-:Y:S01]  /*15610*/  STL [R1+0xbc], R232 ;  /* 0x0000bce801007387 */ /* 0x000fe20000100800 */
[----:B------:R-:W-:Y:S01]  /*15620*/  FSEL R49, R49, -INF , !P6 ;  /* 0xff80000031317808 */ /* 0x000fe20007000000 */
[----:B------:R-:W-:Y:S01]  /*15630*/  UISETP.GT.AND UP0, UPT, UR12, UR16, UPT ;  /* 0x000000100c00728c */ /* 0x000fe2000bf04270 */
[----:B------:R-:W-:Y:S01]  /*15640*/  ISETP.GE.AND P3, PT, R207, R243, PT ;  /* 0x000000f3cf00720c */ /* 0x000fe20003f66270 */
[----:B------:R-:W-:Y:S01]  /*15650*/  STL [R1+0xb8], R135 ;  /* 0x0000b88701007387 */ /* 0x000fe20000100800 */
[----:B------:R-:W-:Y:S01]  /*15660*/  FSEL R48, R48, -INF , !P2 ;  /* 0xff80000030307808 */ /* 0x000fe20005000000 */
[----:B------:R-:W-:Y:S01]  /*15670*/  UIADD3 UR12, UPT, UPT, UR12, -0x1, URZ ;  /* 0xffffffff0c0c7890 */ /* 0x000fe2000fffe0ff */
[----:B------:R-:W-:Y:S01]  /*15680*/  ISETP.GT.AND P6, PT, R242, R203, PT ;  /* 0x000000cbf200720c */ /* 0x000fe20003fc4270 */
[----:B------:R-:W-:Y:S01]  /*15690*/  STL [R1+0xb4], R134 ;  /* 0x0000b48601007387 */ /* 0x000fe20000100800 */
[----:B------:R-:W-:Y:S02]  /*156a0*/  FSEL R225, R4, -INF , !P4 ;  /* 0xff80000004e17808 */ /* 0x000fe40006000000 */
[-C--:B------:R-:W-:Y:S01]  /*156b0*/  ISETP.GE.AND P5, PT, R215, R243.reuse, PT ;  /* 0x000000f3d700720c */ /* 0x080fe20003fa6270 */
[----:B------:R-:W-:Y:S01]  /*156c0*/  STL [R1+0xd8], R242 ;  /* 0x0000d8f201007387 */ /* 0x000fe20000100800 */
[-C--:B------:R-:W-:Y:S02]  /*156d0*/  ISETP.GE.AND P4, PT, R214, R243.reuse, PT ;  /* 0x000000f3d600720c */ /* 0x080fe40003f86270 */
[----:B------:R-:W-:Y:S01]  /*156e0*/  FSEL R16, R16, -INF , !P1 ;  /* 0xff80000010107808 */ /* 0x000fe20004800000 */
[----:B------:R-:W-:Y:S01]  /*156f0*/  STL [R1+0xdc], R243 ;  /* 0x0000dcf301007387 */ /* 0x000fe20000100800 */
[----:B------:R-:W-:Y:S02]  /*15700*/  FSEL R17, R17, -INF , !P0 ;  /* 0xff80000011117808 */ /* 0x000fe40004000000 */
[----:B------:R-:W-:Y:S02]  /*15710*/  FSEL R220, R48, -INF , !P3 ;  /* 0xff80000030dc7808 */ /* 0x000fe40005800000 */
[----:B------:R-:W-:Y:S02]  /*15720*/  FSEL R64, R64, -INF , !P6 ;  /* 0xff80000040407808 */ /* 0x000fe40007000000 */
[----:B------:R-:W-:Y:S02]  /*15730*/  ISETP.GT.AND P3, PT, R242, R0, PT ;  /* 0x00000000f200720c */ /* 0x000fe40003f64270 */
[-C--:B------:R-:W-:Y:S02]  /*15740*/  ISETP.GE.AND P6, PT, R0, R243.reuse, PT ;  /* 0x000000f30000720c */ /* 0x080fe40003fc6270 */
[----:B------:R-:W-:Y:S02]  /*15750*/  ISETP.GE.AND P1, PT, R212, R243, PT ;  /* 0x000000f3d400720c */ /* 0x000fe40003f26270 */
[----:B------:R-:W-:Y:S02]  /*15760*/  ISETP.GT.AND P0, PT, R242, R211, PT ;  /* 0x000000d3f200720c */ /* 0x000fe40003f04270 */
[----:B------:R-:W-:Y:S02]  /*15770*/  FSEL R229, R16, -INF , !P5 ;  /* 0xff80000010e57808 */ /* 0x000fe40006800000 */
[----:B------:R-:W-:Y:S02]  /*15780*/  FSEL R228, R17, -INF , !P4 ;  /* 0xff80000011e47808 */ /* 0x000fe40006000000 */
[----:B------:R-:W-:Y:S02]  /*15790*/  FMNMX3.FTZ R0, R2, R225, R230, !PT ;  /* 0x000000e102007276 */ /* 0x000fe400078100e6 */
[----:B------:R-:W-:Y:S02]  /*157a0*/  ISETP.GT.AND P5, PT, R242, R208, PT ;  /* 0x000000d0f200720c */ /* 0x000fe40003fa4270 */
[----:B------:R-:W-:Y:S02]  /*157b0*/  ISETP.GE.AND P4, PT, R211, R243, PT ;  /* 0x000000f3d300720c */ /* 0x000fe40003f86270 */
[----:B------:R-:W-:Y:S02]  /*157c0*/  FSEL R226, R21, -INF , !P1 ;  /* 0xff80000015e27808 */ /* 0x000fe40004800000 */
[----:B------:R-:W-:Y:S02]  /*157d0*/  FSEL R32, R32, -INF , !P0 ;  /* 0xff80000020207808 */ /* 0x000fe40004000000 */
[----:B------:R-:W-:Y:S02]  /*157e0*/  FMNMX3.FTZ R0, R0, R229, R228, !PT ;  /* 0x000000e500007276 */ /* 0x000fe400078100e4 */
[-C--:B------:R-:W-:Y:S02]  /*157f0*/  ISETP.GE.AND P1, PT, R209, R243.reuse, PT ;  /* 0x000000f3d100720c */ /* 0x080fe40003f26270 */
[----:B------:R-:W-:Y:S02]  /*15800*/  ISETP.GE.AND P0, PT, R208, R243, PT ;  /* 0x000000f3d000720c */ /* 0x000fe40003f06270 */
[----:B------:R-:W-:Y:S02]  /*15810*/  FSEL R37, R37, -INF , !P5 ;  /* 0xff80000025257808 */ /* 0x000fe40006800000 */
[----:B------:R-:W-:Y:S02]  /*15820*/  FSEL R224, R32, -INF , !P4 ;  /* 0xff80000020e07808 */ /* 0x000fe40006000000 */
[----:B------:R-:W-:Y:S02]  /*15830*/  FMNMX3.FTZ R0, R0, R227, R226, !PT ;  /* 0x000000e300007276 */ /* 0x000fe400078100e2 */
[----:B------:R-:W-:Y:S02]  /*15840*/  ISETP.GT.AND P5, PT, R242, R205, PT ;  /* 0x000000cdf200720c */ /* 0x000fe40003fa4270 */
[----:B------:R-:W-:Y:S02]  /*15850*/  FSEL R222, R36, -INF , !P1 ;  /* 0xff80000024de7808 */ /* 0x000fe40004800000 */
[----:B------:R-:W-:Y:S02]  /*15860*/  ISETP.GT.AND P4, PT, R242, R204, PT ;  /* 0x000000ccf200720c */ /* 0x000fe40003f84270 */
[-C--:B------:R-:W-:Y:S02]  /*15870*/  ISETP.GE.AND P1, PT, R206, R243.reuse, PT ;  /* 0x000000f3ce00720c */ /* 0x080fe40003f26270 */
[----:B------:R-:W-:Y:S02]  /*15880*/  FSEL R221, R37, -INF , !P0 ;  /* 0xff80000025dd7808 */ /* 0x000fe40004000000 */
[----:B------:R-:W-:Y:S02]  /*15890*/  FMNMX3.FTZ R0, R0, R224, R223, !PT ;  /* 0x000000e000007276 */ /* 0x000fe400078100df */
[-C--:B------:R-:W-:Y:S02]  /*158a0*/  ISETP.GE.AND P0, PT, R205, R243.reuse, PT ;  /* 0x000000f3cd00720c */ /* 0x080fe40003f06270 */
[----:B------:R-:W-:Y:S02]  /*158b0*/  FSEL R52, R52, -INF , !P5 ;  /* 0xff80000034347808 */ /* 0x000fe40006800000 */
[----:B------:R-:W-:Y:S02]  /*158c0*/  ISETP.GE.AND P2, PT, R204, R243, PT ;  /* 0x000000f3cc00720c */ /* 0x000fe40003f46270 */
[----:B------:R-:W-:Y:S02]  /*158d0*/  ISETP.GT.AND P5, PT, R242, R202, PT ;  /* 0x000000caf200720c */ /* 0x000fe40003fa4270 */
[----:B------:R-:W-:Y:S02]  /*158e0*/  FSEL R53, R53, -INF , !P4 ;  /* 0xff80000035357808 */ /* 0x000fe40006000000 */
[----:B------:R-:W-:Y:S02]  /*158f0*/  FSEL R219, R49, -INF , !P1 ;  /* 0xff80000031db7808 */ /* 0x000fe40004800000 */
[----:B------:R-:W-:Y:S02]  /*15900*/  FMNMX3.FTZ R0, R0, R222, R221, !PT ;  /* 0x000000de00007276 */ /* 0x000fe400078100dd */
[----:B------:R-:W-:Y:S02]  /*15910*/  ISETP.GT.AND P4, PT, R242, R201, PT ;  /* 0x000000c9f200720c */ /* 0x000fe40003f84270 */
[----:B------:R-:W-:Y:S02]  /*15920*/  FSEL R218, R52, -INF , !P0 ;  /* 0xff80000034da7808 */ /* 0x000fe40004000000 */
[-C--:B------:R-:W-:Y:S02]  /*15930*/  ISETP.GE.AND P1, PT, R203, R243.reuse, PT ;  /* 0x000000f3cb00720c */ /* 0x080fe40003f26270 */
[-C--:B------:R-:W-:Y:S02]  /*15940*/  ISETP.GE.AND P0, PT, R202, R243.reuse, PT ;  /* 0x000000f3ca00720c */ /* 0x080fe40003f06270 */
[----:B------:R-:W-:Y:S02]  /*15950*/  FSEL R217, R53, -INF , !P2 ;  /* 0xff80000035d97808 */ /* 0x000fe40005000000 */
[----:B------:R-:W-:Y:S02]  /*15960*/  FSEL R65, R65, -INF , !P5 ;  /* 0xff80000041417808 */ /* 0x000fe40006800000 */
[----:B------:R-:W-:Y:S02]  /*15970*/  FMNMX3.FTZ R0, R0, R220, R219, !PT ;  /* 0x000000dc00007276 */ /* 0x000fe400078100db */
[----:B------:R-:W-:Y:S02]  /*15980*/  ISETP.GE.AND P2, PT, R201, R243, PT ;  /* 0x000000f3c900720c */ /* 0x000fe40003f46270 */
[----:B------:R-:W-:Y:S02]  /*15990*/  FSEL R4, R68, -INF , !P4 ;  /* 0xff80000044047808 */ /* 0x000fe40006000000 */
[C---:B------:R-:W-:Y:S02]  /*159a0*/  ISETP.GT.AND P5, PT, R242.reuse, R151, PT ;  /* 0x00000097f200720c */ /* 0x040fe40003fa4270 */
[----:B------:R-:W-:Y:S02]  /*159b0*/  ISETP.GT.AND P4, PT, R242, R150, PT ;  /* 0x00000096f200720c */ /* 0x000fe40003f84270 */
[----:B------:R-:W-:Y:S02]  /*159c0*/  FSEL R69, R69, -INF , !P3 ;  /* 0xff80000045457808 */ /* 0x000fe40005800000 */
[----:B------:R-:W-:Y:S02]  /*159d0*/  FSEL R68, R64, -INF , !P1 ;  /* 0xff80000040447808 */ /* 0x000fe40004800000 */
[----:B------:R-:W-:Y:S02]  /*159e0*/  FSEL R65, R65, -INF , !P0 ;  /* 0xff80000041417808 */ /* 0x000fe40004000000 */
[----:B------:R-:W-:Y:S02]  /*159f0*/  FMNMX3.FTZ R0, R0, R218, R217, !PT ;  /* 0x000000da00007276 */ /* 0x000fe400078100d9 */
[----:B------:R-:W-:Y:S02]  /*15a00*/  ISETP.GT.AND P3, PT, R242, R199, PT ;  /* 0x000000c7f200720c */ /* 0x000fe40003f64270 */
[----:B------:R-:W-:Y:S02]  /*15a10*/  FSEL R64, R4, -INF , !P2 ;  /* 0xff80000004407808 */ /* 0x000fe40005000000 */
[----:B------:R-:W-:Y:S02]  /*15a20*/  ISETP.GT.AND P1, PT, R242, R198, PT ;  /* 0x000000c6f200720c */ /* 0x000fe40003f24270 */
[-C--:B------:R-:W-:Y:S02]  /*15a30*/  ISETP.GE.AND P0, PT, R151, R243.reuse, PT ;  /* 0x000000f39700720c */ /* 0x080fe40003f06270 */
[-C--:B------:R-:W-:Y:S02]  /*15a40*/  ISETP.GE.AND P2, PT, R150, R243.reuse, PT ;  /* 0x000000f39600720c */ /* 0x080fe40003f46270 */
[----:B------:R-:W-:Y:S02]  /*15a50*/  FSEL R69, R69, -INF , !P6 ;  /* 0xff80000045457808 */ /* 0x000fe40007000000 */
[----:B------:R-:W-:Y:S02]  /*15a60*/  FSEL R49, R80, -INF , !P5 ;  /* 0xff80000050317808 */ /* 0x000fe40006800000 */
[----:B------:R-:W-:Y:S01]  /*15a70*/  FSEL R48, R81, -INF , !P4 ;  /* 0xff80000051307808 */ /* 0x000fe20006000000 */
[----:B------:R-:W-:Y:S01]  /*15a80*/  VIADD R81, R200, 0x68 ;  /* 0x00000068c8517836 */ /* 0x000fe20000000000 */
[----:B------:R-:W-:Y:S02]  /*15a90*/  FMNMX3.FTZ R0, R0, R68, R65, !PT ;  /* 0x0000004400007276 */ /* 0x000fe40007810041 */
[----:B------:R-:W-:Y:S02]  /*15aa0*/  ISETP.GT.AND P4, PT, R242, R238, PT ;  /* 0x000000eef200720c */ /* 0x000fe40003f84270 */
[-C--:B------:R-:W-:Y:S02]  /*15ab0*/  ISETP.GE.AND P6, PT, R199, R243.reuse, PT ;  /* 0x000000f3c700720c */ /* 0x080fe40003fc6270 */
[----:B------:R-:W-:Y:S01]  /*15ac0*/  FSEL R53, R84, -INF , !P3 ;  /* 0xff80000054357808 */ /* 0x000fe20005800000 */
[----:B------:R-:W-:Y:S01]  /*15ad0*/  VIADD R84, R200, 0x70 ;  /* 0x00000070c8547836 */ /* 0x000fe20000000000 */
[----:B------:R-:W-:Y:S02]  /*15ae0*/  ISETP.GE.AND P5, PT, R198, R243, PT ;  /* 0x000000f3c600720c */ /* 0x000fe40003fa6270 */
[----:B------:R-:W-:Y:S02]  /*15af0*/  ISETP.GT.AND P3, PT, R242, R252, PT ;  /* 0x000000fcf200720c */ /* 0x000fe40003f64270 */
[----:B------:R-:W-:Y:S01]  /*15b00*/  FSEL R52, R85, -INF , !P1 ;  /* 0xff80000055347808 */ /* 0x000fe20004800000 */
[----:B------:R-:W-:Y:S01]  /*15b10*/  VIADD R85, R200, 0x71 ;  /* 0x00000071c8557836 */ /* 0x000fe20000000000 */
[----:B------:R-:W-:Y:S02]  /*15b20*/  FSEL R49, R49, -INF , !P0 ;  /* 0xff80000031317808 */ /* 0x000fe40004000000 */
[----:B------:R-:W-:Y:S02]  /*15b30*/  FSEL R48, R48, -INF , !P2 ;  /* 0xff80000030307808 */ /* 0x000fe40005000000 */
[----:B------:R-:W-:Y:S02]  /*15b40*/  FMNMX3.FTZ R0, R0, R64, R69, !PT ;  /* 0x0000004000007276 */ /* 0x000fe40007810045 */
[----:B------:R-:W-:Y:S01]  /*15b50*/  FSEL R37, R96, -INF , !P4 ;  /* 0xff80000060257808 */ /* 0x000fe20006000000 */
[----:B------:R-:W-:Y:S01]  /*15b60*/  VIADD R96, R200, 0x69 ;  /* 0x00000069c8607836 */ /* 0x000fe20000000000 */
[C---:B------:R-:W-:Y:S02]  /*15b70*/  ISETP.GT.AND P1, PT, R242.reuse, R251, PT ;  /* 0x000000fbf200720c */ /* 0x040fe40003f24270 */
[----:B------:R-:W-:Y:S02]  /*15b80*/  FSEL R53, R53, -INF , !P6 ;  /* 0xff80000035357808 */ /* 0x000fe40007000000 */
[----:B------:R-:W-:Y:S02]  /*15b90*/  ISETP.GT.AND P0, PT, R242, R231, PT ;  /* 0x000000e7f200720c */ /* 0x000fe40003f04270 */
[-C--:B------:R-:W-:Y:S02]  /*15ba0*/  ISETP.GE.AND P2, PT, R238, R243.reuse, PT ;  /* 0x000000f3ee00720c */ /* 0x080fe40003f46270 */
[----:B------:R-:W-:Y:S02]  /*15bb0*/  ISETP.GE.AND P6, PT, R252, R243, PT ;  /* 0x000000f3fc00720c */ /* 0x000fe40003fc6270 */
[----:B------:R-:W-:Y:S02]  /*15bc0*/  FSEL R52, R52, -INF , !P5 ;  /* 0xff80000034347808 */ /* 0x000fe40006800000 */
[----:B------:R-:W-:Y:S02]  /*15bd0*/  FSEL R36, R97, -INF , !P3 ;  /* 0xff80000061247808 */ /* 0x000fe40005800000 */
[----:B------:R-:W-:Y:S02]  /*15be0*/  FMNMX3.FTZ R0, R0, R49, R48, !PT ;  /* 0x0000003100007276 */ /* 0x000fe40007810030 */
[----:B------:R-:W-:Y:S02]  /*15bf0*/  ISETP.GT.AND P3, PT, R242, R81, PT ;  /* 0x00000051f200720c */ /* 0x000fe40003f64270 */
[-C--:B------:R-:W-:Y:S02]  /*15c00*/  ISETP.GE.AND P5, PT, R251, R243.reuse, PT ;  /* 0x000000f3fb00720c */ /* 0x080fe40003fa6270 */
[----:B------:R-:W-:Y:S02]  /*15c10*/  FSEL R33, R100, -INF , !P1 ;  /* 0xff80000064217808 */ /* 0x000fe40004800000 */
        /* <DEDUP_REMOVED lines=17> */
[----:B------:R-:W-:Y:S02]  /*15d30*/  FSEL R17, R116, -INF , !P0 ;  /* 0xff80000074117808 */ /* 0x000fe40004000000 */
[-C--:B------:R-:W-:Y:S02]  /*15d40*/  ISETP.GE.AND P4, PT, R84, R243.reuse, PT ;  /* 0x000000f35400720c */ /* 0x080fe40003f86270 */
[----:B------:R-:W-:Y:S02]  /*15d50*/  ISETP.GE.AND P3, PT, R85, R243, PT ;  /* 0x000000f35500720c */ /* 0x000fe40003f66270 */
[C---:B------:R-:W-:Y:S02]  /*15d60*/  ISETP.GT.AND P1, PT, R242.reuse, R101, PT ;  /* 0x00000065f200720c */ /* 0x040fe40003f24270 */
[----:B------:R-:W-:Y:S02]  /*15d70*/  ISETP.GT.AND P0, PT, R242, R112, PT ;  /* 0x00000070f200720c */ /* 0x000fe40003f04270 */
[----:B------:R-:W-:Y:S02]  /*15d80*/  FSEL R16, R117, -INF , !P2 ;  /* 0xff80000075107808 */ /* 0x000fe40005000000 */
[----:B------:R-:W-:Y:S02]  /*15d90*/  FMNMX3.FTZ R0, R0, R33, R32, !PT ;  /* 0x0000002100007276 */ /* 0x000fe40007810020 */
[----:B------:R-:W-:Y:S02]  /*15da0*/  FSEL R21, R21, -INF , !P6 ;  /* 0xff80000015157808 */ /* 0x000fe40007000000 */
[----:B------:R-:W-:Y:S02]  /*15db0*/  FSEL R20, R20, -INF , !P5 ;  /* 0xff80000014147808 */ /* 0x000fe40006800000 */
[-C--:B------:R-:W-:Y:S02]  /*15dc0*/  ISETP.GE.AND P2, PT, R101, R243.reuse, PT ;  /* 0x000000f36500720c */ /* 0x080fe40003f46270 */
[----:B------:R-:W-:Y:S02]  /*15dd0*/  ISETP.GE.AND P5, PT, R112, R243, PT ;  /* 0x000000f37000720c */ /* 0x000fe40003fa6270 */
[----:B------:R-:W-:Y:S02]  /*15de0*/  FSEL R17, R17, -INF , !P4 ;  /* 0xff80000011117808 */ /* 0x000fe40006000000 */
[----:B------:R-:W-:Y:S02]  /*15df0*/  FSEL R16, R16, -INF , !P3 ;  /* 0xff80000010107808 */ /* 0x000fe40005800000 */
[----:B------:R-:W-:Y:S02]  /*15e00*/  FMNMX3.FTZ R80, R0, R21, R20, !PT ;  /* 0x0000001500507276 */ /* 0x000fe40007810014 */
[----:B------:R-:W-:Y:S02]  /*15e10*/  FSEL R5, R128, -INF , !P1 ;  /* 0xff80000080057808 */ /* 0x000fe40004800000 */
[----:B------:R-:W-:Y:S02]  /*15e20*/  FSEL R4, R129, -INF , !P0 ;  /* 0xff80000081047808 */ /* 0x000fe40004000000 */
[----:B------:R-:W-:Y:S02]  /*15e30*/  FMNMX3.FTZ R80, R80, R17, R16, !PT ;  /* 0x0000001150507276 */ /* 0x000fe40007810010 */
[----:B------:R-:W-:Y:S02]  /*15e40*/  FSEL R5, R5, -INF , !P2 ;  /* 0xff80000005057808 */ /* 0x000fe40005000000 */
[----:B------:R-:W-:Y:S02]  /*15e50*/  FSEL R4, R4, -INF , !P5 ;  /* 0xff80000004047808 */ /* 0x000fe40006800000 */
[----:B------:R-:W-:Y:S02]  /*15e60*/  ISETP.GT.AND P5, PT, R246, R200, PT ;  /* 0x000000c8f600720c */ /* 0x000fe40003fa4270 */
[----:B------:R-:W-:Y:S02]  /*15e70*/  FMNMX3.FTZ R80, R80, R5, R4, !PT ;  /* 0x0000000550507276 */ /* 0x000fe40007810004 */
[----:B------:R-:W-:Y:S02]  /*15e80*/  ISETP.GT.AND P1, PT, R246, R216, PT ;  /* 0x000000d8f600720c */ /* 0x000fe40003f24270 */
[CC--:B------:R-:W-:Y:S01]  /*15e90*/  ISETP.GT.AND P6, PT, R245.reuse, R200.reuse, PT ;  /* 0x000000c8f500720c */ /* 0x0c0fe20003fc4270 */
[----:B------:R-:W1:Y:S01]  /*15ea0*/  SHFL.BFLY PT, R0, R80, 0x2, 0x1f ;  /* 0x0c401f0050007f89 */ /* 0x000e6200000e0000 */
[----:B------:R-:W-:Y:S02]  /*15eb0*/  ISETP.GT.AND P2, PT, R244, R200, PT ;  /* 0x000000c8f400720c */ /* 0x000fe40003f44270 */
[----:B------:R-:W-:Y:S02]  /*15ec0*/  FSEL R8, R8, -INF , !P6 ;  /* 0xff80000008087808 */ /* 0x000fe40007000000 */
[----:B------:R-:W-:Y:S02]  /*15ed0*/  ISETP.GT.AND P6, PT, R245, R215, PT ;  /* 0x000000d7f500720c */ /* 0x000fe40003fc4270 */
[C---:B------:R-:W-:Y:S02]  /*15ee0*/  ISETP.GE.AND P4, PT, R200.reuse, R249, PT ;  /* 0x000000f9c800720c */ /* 0x040fe40003f86270 */
[----:B------:R-:W-:Y:S02]  /*15ef0*/  ISETP.GE.AND P3, PT, R200, R247, PT ;  /* 0x000000f7c800720c */ /* 0x000fe40003f66270 */
[----:B-1----:R-:W-:Y:S05]  /*15f00*/  FMNMX.FTZ R80, R80, R0, !PT ;  /* 0x0000000050507209 */ /* 0x002fea0007810000 */
[----:B------:R-:W1:Y:S02]  /*15f10*/  SHFL.BFLY PT, R0, R80, 0x1, 0x1f ;  /* 0x0c201f0050007f89 */ /* 0x000e6400000e0000 */
[----:B-1----:R-:W-:Y:S04]  /*15f20*/  FMNMX.FTZ R80, R80, R0, !PT ;  /* 0x0000000050507209 */ /* 0x002fe80007810000 */
[C---:B------:R-:W-:Y:S02]  /*15f30*/  FSETP.NEU.FTZ.AND P0, PT, R80.reuse, -INF , PT ;  /* 0xff8000005000780b */ /* 0x040fe40003f1d000 */
[----:B------:R1:W-:Y:S02]  /*15f40*/  STL [R1+0xe0], R80 ;  /* 0x0000e05001007387 */ /* 0x0003e40000100800 */
[----:B------:R-:W-:Y:S05]  /*15f50*/  FSEL R0, R80, RZ, P0 ;  /* 0x000000ff50007208 */ /* 0x000fea0000000000 */
[----:B------:R-:W-:Y:S01]  /*15f60*/  FADD.FTZ R0, -R0, R2 ;  /* 0x0000000200007221 */ /* 0x000fe20000010100 */
[----:B------:R-:W-:Y:S03]  /*15f70*/  FMUL.FTZ R2, R80, UR4 ;  /* 0x0000000450027c20 */ /* 0x000fe60008410000 */
[----:B------:R-:W-:Y:S02]  /*15f80*/  FMUL.FTZ R0, R0, UR4 ;  /* 0x0000000400007c20 */ /* 0x000fe40008410000 */
[----:B------:R-:W-:Y:S02]  /*15f90*/  FSEL R2, R2, RZ, P0 ;  /* 0x000000ff02027208 */ /* 0x000fe40000000000 */
[----:B------:R-:W-:Y:S02]  /*15fa0*/  ISETP.GE.AND P0, PT, R200, R248, PT ;  /* 0x000000f8c800720c */ /* 0x000fe40003f06270 */
[----:B------:R-:W2:Y:S01]  /*15fb0*/  MUFU.EX2 R0, R0 ;  /* 0x0000000000007308 */ /* 0x000ea20000000800 */
[--C-:B------:R-:W-:Y:S01]  /*15fc0*/  FFMA.FTZ R100, R221, UR4, -R2.reuse ;  /* 0x00000004dd647c23 */ /* 0x100fe20008010802 */
[--C-:B------:R-:W-:Y:S01]  /*15fd0*/  FFMA.FTZ R97, R220, UR4, -R2.reuse ;  /* 0x00000004dc617c23 */ /* 0x100fe20008010802 */
[--C-:B------:R-:W-:Y:S01]  /*15fe0*/  FFMA.FTZ R65, R65, UR4, -R2.reuse ;  /* 0x0000000441417c23 */ /* 0x100fe20008010802 */
[--C-:B------:R-:W-:Y:S01]  /*15ff0*/  FFMA.FTZ R225, R225, UR4, -R2.reuse ;  /* 0x00000004e1e17c23 */ /* 0x100fe20008010802 */
[--C-:B------:R-:W-:Y:S01]  /*16000*/  FFMA.FTZ R243, R69, UR4, -R2.reuse ;  /* 0x0000000445f37c23 */ /* 0x100fe20008010802 */
[----:B------:R-:W-:Y:S01]  /*16010*/  FSEL R69, R6, -INF , !P5 ;  /* 0xff80000006457808 */ /* 0x000fe20006800000 */
[--C-:B-1----:R-:W-:Y:S01]  /*16020*/  FFMA.FTZ R80, R222, UR4, -R2.reuse ;  /* 0x00000004de507c23 */ /* 0x102fe20008010802 */
[----:B------:R-:W-:Y:S01]  /*16030*/  ISETP.GT.AND P5, PT, R245, R216, PT ;  /* 0x000000d8f500720c */ /* 0x000fe20003fa4270 */
[--C-:B------:R-:W-:Y:S01]  /*16040*/  FFMA.FTZ R250, R48, UR4, -R2.reuse ;  /* 0x0000000430fa7c23 */ /* 0x100fe20008010802 */
[----:B------:R-:W1:Y:S01]  /*16050*/  MUFU.EX2 R225, R225 ;  /* 0x000000e100e17308 */ /* 0x000e620000000800 */
[--C-:B------:R-:W-:Y:S01]  /*16060*/  FFMA.FTZ R242, R49, UR4, -R2.reuse ;  /* 0x0000000431f27c23 */ /* 0x100fe20008010802 */
[----:B------:R-:W-:Y:S01]  /*16070*/  FSEL R9, R9, -INF , !P5 ;  /* 0xff80000009097808 */ /* 0x000fe20006800000 */
[----:B------:R3:W-:Y:S01]  /*16080*/  STL [R1+0x5c], R80 ;  /* 0x00005c5001007387 */ /* 0x0007e20000100800 */
[----:B------:R-:W-:Y:S01]  /*16090*/  ISETP.GT.AND P5, PT, R245, R214, PT ;  /* 0x000000d6f500720c */ /* 0x000fe20003fa4270 */
[----:B--2---:R-:W-:Y:S01]  /*160a0*/  FMUL.FTZ R48, R0, R136 ;  /* 0x0000008800307220 */ /* 0x004fe20000410000 */
[--C-:B------:R-:W-:Y:S01]  /*160b0*/  FFMA.FTZ R237, R33, UR4, -R2.reuse ;  /* 0x0000000421ed7c23 */ /* 0x100fe20008010802 */
[----:B------:R2:W-:Y:S01]  /*160c0*/  STL [R1+0x60], R100 ;  /* 0x0000606401007387 */ /* 0x0005e20000100800 */
[--C-:B------:R-:W-:Y:S01]  /*160d0*/  FFMA.FTZ R236, R32, UR4, -R2.reuse ;  /* 0x0000000420ec7c23 */ /* 0x100fe20008010802 */
[--C-:B------:R-:W-:Y:S01]  /*160e0*/  FFMA.FTZ R235, R21, UR4, -R2.reuse ;  /* 0x0000000415eb7c23 */ /* 0x100fe20008010802 */
[--C-:B------:R-:W-:Y:S01]  /*160f0*/  FFMA.FTZ R234, R20, UR4, -R2.reuse ;  /* 0x0000000414ea7c23 */ /* 0x100fe20008010802 */
[----:B------:R4:W-:Y:S01]  /*16100*/  STL [R1+0x64], R97 ;  /* 0x0000646101007387 */ /* 0x0009e20000100800 */
[--C-:B------:R-:W-:Y:S01]  /*16110*/  FFMA.FTZ R233, R17, UR4, -R2.reuse ;  /* 0x0000000411e97c23 */ /* 0x100fe20008010802 */
[--C-:B------:R-:W-:Y:S01]  /*16120*/  FFMA.FTZ R232, R16, UR4, -R2.reuse ;  /* 0x0000000410e87c23 */ /* 0x100fe20008010802 */
[--C-:B------:R-:W-:Y:S01]  /*16130*/  FFMA.FTZ R135, R5, UR4, -R2.reuse ;  /* 0x0000000405877c23 */ /* 0x100fe20008010802 */
[--C-:B------:R-:W-:Y:S01]  /*16140*/  FFMA.FTZ R134, R4, UR4, -R2.reuse ;  /* 0x0000000404867c23 */ /* 0x100fe20008010802 */
[--C-:B------:R-:W-:Y:S01]  /*16150*/  FFMA.FTZ R238, R52, UR4, -R2.reuse ;  /* 0x0000000434ee7c23 */ /* 0x100fe20008010802 */
        /* <DEDUP_REMOVED lines=10> */
[--C-:B------:R-:W-:Y:S01]  /*16200*/  FFMA.FTZ R198, R227, UR4, -R2.reuse ;  /* 0x00000004e3c67c23 */ /* 0x100fe20008010802 */
[--C-:B---3--:R-:W-:Y:S01]  /*16210*/  FFMA.FTZ R80, R219, UR4, -R2.reuse ;  /* 0x00000004db507c23 */ /* 0x108fe20008010802 */
[--C-:B------:R-:W-:Y:S01]  /*16220*/  FFMA.FTZ R219, R36, UR4, -R2.reuse ;  /* 0x0000000424db7c23 */ /* 0x100fe20008010802 */
[----:B------:R-:W-:Y:S01]  /*16230*/  FMUL.FTZ R36, R0, R156 ;  /* 0x0000009c00247220 */ /* 0x000fe20000410000 */
[--C-:B------:R-:W-:Y:S01]  /*16240*/  FFMA.FTZ R199, R226, UR4, -R2.reuse ;  /* 0x00000004e2c77c23 */ /* 0x100fe20008010802 */
[----:B------:R-:W-:Y:S01]  /*16250*/  MOV R226, R81 ;  /* 0x0000005100e27202 */ /* 0x000fe20000000f00 */
[----:B------:R3:W-:Y:S01]  /*16260*/  STL [R1+0x68], R80 ;  /* 0x0000685001007387 */ /* 0x0007e20000100800 */
[--C-:B--2---:R-:W-:Y:S01]  /*16270*/  FFMA.FTZ R100, R218, UR4, -R2.reuse ;  /* 0x00000004da647c23 */ /* 0x104fe20008010802 */
[--C-:B------:R-:W-:Y:S01]  /*16280*/  FFMA.FTZ R218, R37, UR4, -R2.reuse ;  /* 0x0000000425da7c23 */ /* 0x100fe20008010802 */
[--C-:B----4-:R-:W-:Y:S01]  /*16290*/  FFMA.FTZ R97, R217, UR4, -R2.reuse ;  /* 0x00000004d9617c23 */ /* 0x110fe20008010802 */
[--C-:B------:R-:W-:Y:S01]  /*162a0*/  FFMA.FTZ R217, R53, UR4, -R2.reuse ;  /* 0x0000000435d97c23 */ /* 0x100fe20008010802 */
[C---:B------:R-:W-:Y:S01]  /*162b0*/  FMUL.FTZ R53, R0.reuse, R153 ;  /* 0x0000009900357220 */ /* 0x040fe20000410000 */
[----:B------:R2:W-:Y:S01]  /*162c0*/  STL [R1+0x70], R100 ;  /* 0x0000706401007387 */ /* 0x0005e20000100800 */
[----:B------:R-:W-:Y:S01]  /*162d0*/  FMUL.FTZ R37, R0, R157 ;  /* 0x0000009d00257220 */ /* 0x000fe20000410000 */
[--C-:B------:R-:W-:Y:S01]  /*162e0*/  FFMA.FTZ R150, R224, UR4, -R2.reuse ;  /* 0x00000004e0967c23 */ /* 0x100fe20008010802 */
[--C-:B------:R-:W-:Y:S01]  /*162f0*/  FFMA.FTZ R151, R223, UR4, -R2.reuse ;  /* 0x00000004df977c23 */ /* 0x100fe20008010802 */
[----:B------:R4:W-:Y:S01]  /*16300*/  STL [R1+0x74], R97 ;  /* 0x0000746101007387 */ /* 0x0009e20000100800 */
[--C-:B------:R-:W-:Y:S01]  /*16310*/  FFMA.FTZ R230, R230, UR4, -R2.reuse ;  /* 0x00000004e6e67c23 */ /* 0x100fe20008010802 */
[--C-:B------:R-:W-:Y:S01]  /*16320*/  FFMA.FTZ R228, R228, UR4, -R2.reuse ;  /* 0x00000004e4e47c23 */ /* 0x100fe20008010802 */
[----:B------:R-:W-:Y:S01]  /*16330*/  FFMA.FTZ R229, R229, UR4, -R2 ;  /* 0x00000004e5e57c23 */ /* 0x000fe20008010802 */
[----:B------:R-:W-:Y:S02]  /*16340*/  IMAD.MOV.U32 R221, RZ, RZ, R96 ;  /* 0x000000ffffdd7224 */ /* 0x000fe400078e0060 */
[----:B------:R-:W-:Y:S02]  /*16350*/  IMAD.MOV.U32 R144, RZ, RZ, R85 ;  /* 0x000000ffff907224 */ /* 0x000fe400078e0055 */
[C---:B------:R-:W-:Y:S02]  /*16360*/  VIADD R96, R200.reuse, 0x58 ;  /* 0x00000058c8607836 */ /* 0x040fe40000000000 */
[----:B------:R-:W-:Y:S02]  /*16370*/  VIADD R85, R200, 0x41 ;  /* 0x00000041c8557836 */ /* 0x000fe40000000000 */
[----:B------:R-:W-:Y:S02]  /*16380*/  IMAD.MOV.U32 R224, RZ, RZ, R96 ;  /* 0x000000ffffe07224 */ /* 0x000fe400078e0060 */
[----:B------:R-:W-:Y:S01]  /*16390*/  IMAD.MOV.U32 R96, RZ, RZ, R85 ;  /* 0x000000ffff607224 */ /* 0x000fe200078e0055 */
[----:B------:R-:W-:Y:S01]  /*163a0*/  FSEL R85, R69, -INF , !P4 ;  /* 0xff80000045557808 */ /* 0x000fe20006000000 */
[----:B---3--:R-:W-:Y:S01]  /*163b0*/  FFMA.FTZ R80, R68, UR4, -R2 ;  /* 0x0000000444507c23 */ /* 0x008fe20008010802 */
[----:B------:R-:W-:Y:S01]  /*163c0*/  ISETP.GE.AND P4, PT, R215, R248, PT ;  /* 0x000000f8d700720c */ /* 0x000fe20003f86270 */
[----:B------:R-:W1:Y:S01]  /*163d0*/  LDL.LU R68, [R1+0xc] ;  /* 0x00000c0001447983 */ /* 0x000e620000300800 */
[----:B------:R-:W-:Y:S02]  /*163e0*/  IMAD.MOV.U32 R140, RZ, RZ, R84 ;  /* 0x000000ffff8c7224 */ /* 0x000fe400078e0054 */
[C---:B------:R-:W-:Y:S01]  /*163f0*/  VIADD R84, R200.reuse, 0x48 ;  /* 0x00000048c8547836 */ /* 0x040fe20000000000 */
[----:B------:R3:W-:Y:S01]  /*16400*/  STL [R1+0x78], R80 ;  /* 0x0000785001007387 */ /* 0x0007e20000100800 */
[C---:B--2---:R-:W-:Y:S02]  /*16410*/  VIADD R100, R200.reuse, 0x50 ;  /* 0x00000050c8647836 */ /* 0x044fe40000000000 */
[C---:B----4-:R-:W-:Y:S01]  /*16420*/  VIADD R97, R200.reuse, 0x49 ;  /* 0x00000049c8617836 */ /* 0x050fe20000000000 */
[----:B------:R2:W-:Y:S01]  /*16430*/  STL [R1+0x7c], R65 ;  /* 0x00007c4101007387 */ /* 0x0005e20000100800 */
[----:B------:R-:W-:Y:S02]  /*16440*/  VIADD R81, R200, 0x51 ;  /* 0x00000051c8517836 */ /* 0x000fe40000000000 */
[----:B------:R-:W-:Y:S02]  /*16450*/  IMAD.MOV.U32 R220, RZ, RZ, R97 ;  /* 0x000000ffffdc7224 */ /* 0x000fe400078e0061 */
[----:B------:R-:W-:Y:S02]  /*16460*/  IMAD.MOV.U32 R97, RZ, RZ, R84 ;  /* 0x000000ffff617224 */ /* 0x000fe400078e0054 */
[----:B------:R-:W-:Y:S02]  /*16470*/  IMAD.MOV.U32 R223, RZ, RZ, R100 ;  /* 0x000000ffffdf7224 */ /* 0x000fe400078e0064 */
[----:B------:R-:W-:Y:S01]  /*16480*/  IMAD.MOV.U32 R100, RZ, RZ, R81 ;  /* 0x000000ffff647224 */ /* 0x000fe200078e0051 */
[----:B------:R-:W-:Y:S01]  /*16490*/  FSEL R81, R8, -INF , !P3 ;  /* 0xff80000008517808 */ /* 0x000fe20005800000 */
[----:B------:R-:W-:Y:S01]  /*164a0*/  IMAD.MOV.U32 R222, RZ, RZ, R112 ;  /* 0x000000ffffde7224 */ /* 0x000fe200078e0070 */
[----:B------:R-:W-:Y:S01]  /*164b0*/  ISETP.GE.AND P3, PT, R214, R247, PT ;  /* 0x000000f7d600720c */ /* 0x000fe20003f66270 */
[----:B------:R-:W-:Y:S02]  /*164c0*/  IMAD.MOV.U32 R227, RZ, RZ, R101 ;  /* 0x000000ffffe37224 */ /* 0x000fe400078e0065 */
[----:B------:R-:W-:Y:S02]  /*164d0*/  IMAD.MOV.U32 R69, RZ, RZ, R96 ;  /* 0x000000ffff457224 */ /* 0x000fe400078e0060 */
[----:B------:R-:W-:Y:S02]  /*164e0*/  IMAD.MOV.U32 R8, RZ, RZ, R140 ;  /* 0x000000ffff087224 */ /* 0x000fe400078e008c */
[----:B---3--:R-:W-:Y:S01]  /*164f0*/  FFMA.FTZ R80, R64, UR4, -R2 ;  /* 0x0000000440507c23 */ /* 0x008fe20008010802 */
[C---:B------:R-:W-:Y:S01]  /*16500*/  FMUL.FTZ R64, R0.reuse, R148 ;  /* 0x0000009400407220 */ /* 0x040fe20000410000 */
[C---:B--2---:R-:W-:Y:S01]  /*16510*/  FMUL.FTZ R65, R0.reuse, R149 ;  /* 0x0000009500417220 */ /* 0x044fe20000410000 */
[----:B-1----:R-:W-:Y:S01]  /*16520*/  FFMA.FTZ R136, R0, R68, R225 ;  /* 0x0000004400887223 */ /* 0x002fe200000100e1 */
[----:B------:R-:W-:Y:S02]  /*16530*/  FSEL R68, R7, -INF , !P1 ;  /* 0xff80000007447808 */ /* 0x000fe40004800000 */
[----:B------:R-:W-:Y:S02]  /*16540*/  ISETP.GT.AND P1, PT, R244, R216, PT ;  /* 0x000000d8f400720c */ /* 0x000fe40003f24270 */
[----:B------:R-:W-:Y:S02]  /*16550*/  FSEL R7, R10, -INF , !P2 ;  /* 0xff8000000a077808 */ /* 0x000fe40005000000 */
[----:B------:R-:W-:Y:S02]  /*16560*/  FSEL R11, R11, -INF , !P1 ;  /* 0xff8000000b0b7808 */ /* 0x000fe40004800000 */
[-C--:B------:R-:W-:Y:S02]  /*16570*/  ISETP.GT.AND P1, PT, R244, R214.reuse, PT ;  /* 0x000000d6f400720c */ /* 0x080fe40003f24270 */
[----:B------:R-:W-:Y:S02]  /*16580*/  FSEL R0, R12, -INF , !P6 ;  /* 0xff8000000c007808 */ /* 0x000fe40007000000 */
[-C--:B------:R-:W-:Y:S02]  /*16590*/  ISETP.GT.AND P2, PT, R244, R215.reuse, PT ;  /* 0x000000d7f400720c */ /* 0x080fe40003f44270 */
[----:B------:R-:W-:Y:S02]  /*165a0*/  FSEL R12, R13, -INF , !P5 ;  /* 0xff8000000d0c7808 */ /* 0x000fe40006800000 */
[----:B------:R-:W-:Y:S02]  /*165b0*/  ISETP.GT.AND P5, PT, R246, R214, PT ;  /* 0x000000d6f600720c */ /* 0x000fe40003fa4270 */
[----:B------:R-:W-:Y:S02]  /*165c0*/  FSEL R15, R15, -INF , !P1 ;  /* 0xff8000000f0f7808 */ /* 0x000fe40004800000 */
[----:B------:R-:W-:Y:S02]  /*165d0*/  FSEL R14, R14, -INF , !P2 ;  /* 0xff8000000e0e7808 */ /* 0x000fe40005000000 */
[CC--:B------:R-:W-:Y:S02]  /*165e0*/  ISETP.GT.AND P1, PT, R246.reuse, R212.reuse, PT ;  /* 0x000000d4f600720c */ /* 0x0c0fe40003f24270 */
[C---:B------:R-:W-:Y:S02]  /*165f0*/  ISETP.GT.AND P6, PT, R246.reuse, R215, PT ;  /* 0x000000d7f600720c */ /* 0x040fe40003fc4270 */
[-C--:B------:R-:W-:Y:S02]  /*16600*/  ISETP.GT.AND P2, PT, R246, R213.reuse, PT ;  /* 0x000000d5f600720c */ /* 0x080fe40003f44270 */
[----:B------:R-:W-:Y:S02]  /*16610*/  FSEL R2, R19, -INF , !P5 ;  /* 0xff80000013027808 */ /* 0x000fe40006800000 */
[-C--:B------:R-:W-:Y:S02]  /*16620*/  ISETP.GT.AND P5, PT, R245, R212.reuse, PT ;  /* 0x000000d4f500720c */ /* 0x080fe40003fa4270 */
[----:B------:R-:W-:Y:S02]  /*16630*/  FSEL R23, R23, -INF , !P1 ;  /* 0xff80000017177808 */ /* 0x000fe40004800000 */
[----:B------:R-:W-:Y:S02]  /*16640*/  FSEL R6, R18, -INF , !P6 ;  /* 0xff80000012067808 */ /* 0x000fe40007000000 */
[----:B------:R-:W-:Y:S02]  /*16650*/  ISETP.GT.AND P1, PT, R244, R212, PT ;  /* 0x000000d4f400720c */ /* 0x000fe40003f24270 */
[----:B------:R-:W-:Y:S02]  /*16660*/  FSEL R116, R22, -INF , !P2 ;  /* 0xff80000016747808 */ /* 0x000fe40005000000 */
[-C--:B------:R-:W-:Y:S02]  /*16670*/  ISETP.GT.AND P6, PT, R245, R213.reuse, PT ;  /* 0x000000d5f500720c */ /* 0x080fe40003fc4270 */
[----:B------:R-:W-:Y:S02]  /*16680*/  ISETP.GT.AND P2, PT, R244, R213, PT ;  /* 0x000000d5f400720c */ /* 0x000fe40003f44270 */
[----:B------:R-:W-:Y:S02]  /*16690*/  FSEL R25, R25, -INF , !P5 ;  /* 0xff80000019197808 */ /* 0x000fe40006800000 */
[-C--:B------:R-:W-:Y:S02]  /*166a0*/  ISETP.GT.AND P5, PT, R245, R210.reuse, PT ;  /* 0x000000d2f500720c */ /* 0x080fe40003fa4270 */
[----:B------:R-:W-:Y:S02]  /*166b0*/  FSEL R27, R27, -INF , !P1 ;  /* 0xff8000001b1b7808 */ /* 0x000fe40004800000 */
[----:B------:R-:W-:Y:S02]  /*166c0*/  FSEL R24, R24, -INF , !P6 ;  /* 0xff80000018187808 */ /* 0x000fe40007000000 */
[----:B------:R-:W-:Y:S02]  /*166d0*/  FSEL R26, R26, -INF , !P2 ;  /* 0xff8000001a1a7808 */ /* 0x000fe40005000000 */
[CC--:B------:R-:W-:Y:S02]  /*166e0*/  ISETP.GT.AND P1, PT, R244.reuse, R210.reuse, PT ;  /* 0x000000d2f400720c */ /* 0x0c0fe40003f24270 */
[-C--:B------:R-:W-:Y:S02]  /*166f0*/  ISETP.GT.AND P6, PT, R245, R211.reuse, PT ;  /* 0x000000d3f500720c */ /* 0x080fe40003fc4270 */
[-C--:B------:R-:W-:Y:S02]  /*16700*/  ISETP.GT.AND P2, PT, R244, R211.reuse, PT ;  /* 0x000000d3f400720c */ /* 0x080fe40003f44270 */
[----:B------:R-:W-:Y:S02]  /*16710*/  FSEL R29, R29, -INF , !P5 ;  /* 0xff8000001d1d7808 */ /* 0x000fe40006800000 */
[----:B------:R-:W-:Y:S02]  /*16720*/  ISETP.GT.AND P5, PT, R246, R210, PT ;  /* 0x000000d2f600720c */ /* 0x000fe40003fa4270 */
[----:B------:R-:W-:Y:S02]  /*16730*/  FSEL R31, R31, -INF , !P1 ;  /* 0xff8000001f1f7808 */ /* 0x000fe40004800000 */
        /* <DEDUP_REMOVED lines=8> */
[----:B------:R-:W-:Y:S02]  /*167c0*/  ISETP.GT.AND P1, PT, R244, R208, PT ;  /* 0x000000d0f400720c */ /* 0x000fe40003f24270 */
[----:B------:R-:W-:Y:S02]  /*167d0*/  FSEL R34, R34, -INF , !P6 ;  /* 0xff80000022227808 */ /* 0x000fe40007000000 */
        /* <DEDUP_REMOVED lines=12> */
[C---:B------:R-:W-:Y:S02]  /*168a0*/  ISETP.GT.AND P5, PT, R246.reuse, R206, PT ;  /* 0x000000cef600720c */ /* 0x040fe40003fa4270 */
[----:B------:R-:W-:Y:S02]  /*168b0*/  FSEL R47, R47, -INF , !P1 ;  /* 0xff8000002f2f7808 */ /* 0x000fe40004800000 */
[-C--:B------:R-:W-:Y:S02]  /*168c0*/  ISETP.GT.AND P1, PT, R246, R204.reuse, PT ;  /* 0x000000ccf600720c */ /* 0x080fe40003f24270 */
[----:B------:R-:W-:Y:S02]  /*168d0*/  FSEL R44, R44, -INF , !P6 ;  /* 0xff8000002c2c7808 */ /* 0x000fe40007000000 */
[----:B------:R-:W-:Y:S02]  /*168e0*/  FSEL R46, R46, -INF , !P2 ;  /* 0xff8000002e2e7808 */ /* 0x000fe40005000000 */
        /* <DEDUP_REMOVED lines=54> */
[----:B------:R-:W-:Y:S02]  /*16c50*/  FSEL R86, R86, -INF , !P2 ;  /* 0xff80000056567808 */ /* 0x000fe40005000000 */
[C---:B------:R-:W-:Y:S02]  /*16c60*/  ISETP.GT.AND P1, PT, R244.reuse, R100, PT ;  /* 0x00000064f400720c */ /* 0x040fe40003f24270 */
[-C--:B------:R-:W-:Y:S02]  /*16c70*/  ISETP.GT.AND P6, PT, R245, R223.reuse, PT ;  /* 0x000000dff500720c */ /* 0x080fe40003fc4270 */
[----:B------:R-:W-:Y:S02]  /*16c80*/  ISETP.GT.AND P2, PT, R244, R223, PT ;  /* 0x000000dff400720c */ /* 0x000fe40003f44270 */
        /* <DEDUP_REMOVED lines=9> */
[----:B------:R-:W-:Y:S02]  /*16d20*/  ISETP.GT.AND P5, PT, R246, R252, PT ;  /* 0x000000fcf600720c */ /* 0x000fe40003fa4270 */
[----:B------:R-:W-:Y:S02]  /*16d30*/  FSEL R95, R95, -INF , !P1 ;  /* 0xff8000005f5f7808 */ /* 0x000fe40004800000 */
[----:B------:R-:W-:Y:S02]  /*16d40*/  FSEL R92, R92, -INF , !P6 ;  /* 0xff8000005c5c7808 */ /* 0x000fe40007000000 */
[----:B------:R-:W-:Y:S02]  /*16d50*/  FSEL R94, R94, -INF , !P2 ;  /* 0xff8000005e5e7808 */ /* 0x000fe40005000000 */
[C---:B------:R-:W-:Y:S02]  /*16d60*/  ISETP.GT.AND P1, PT, R246.reuse, R231, PT ;  /* 0x000000e7f600720c */ /* 0x040fe40003f24270 */
[C---:B------:R-:W-:Y:S02]  /*16d70*/  ISETP.GT.AND P6, PT, R246.reuse, R224, PT ;  /* 0x000000e0f600720c */ /* 0x040fe40003fc4270 */
        /* <DEDUP_REMOVED lines=29> */
[----:B------:R-:W-:Y:S02]  /*16f50*/  ISETP.GT.AND P1, PT, R244, R144, PT ;  /* 0x00000090f400720c */ /* 0x000fe40003f24270 */
[----:B------:R-:W-:Y:S02]  /*16f60*/  FSEL R114, R114, -INF , !P6 ;  /* 0xff80000072727808 */ /* 0x000fe40007000000 */
[-C--:B------:R-:W-:Y:S02]  /*16f70*/  ISETP.GT.AND P6, PT, R245, R140.reuse, PT ;  /* 0x0000008cf500720c */ /* 0x080fe40003fc4270 */
[----:B------:R-:W-:Y:S01]  /*16f80*/  ISETP.GT.AND P2, PT, R244, R140, PT ;  /* 0x0000008cf400720c */ /* 0x000fe20003f44270 */
[----:B------:R-:W-:Y:S01]  /*16f90*/  IMAD.MOV.U32 R140, RZ, RZ, R218 ;  /* 0x000000ffff8c7224 */ /* 0x000fe200078e00da */
        /* <DEDUP_REMOVED lines=9> */
[----:B------:R-:W-:Y:S02]  /*17030*/  ISETP.GE.AND P5, PT, R216, R247, PT ;  /* 0x000000f7d800720c */ /* 0x000fe40003fa6270 */
[----:B------:R-:W-:Y:S02]  /*17040*/  FSEL R127, R127, -INF , !P1 ;  /* 0xff8000007f7f7808 */ /* 0x000fe40004800000 */
[----:B------:R-:W-:Y:S02]  /*17050*/  ISETP.GT.AND P1, PT, R246, R227, PT ;  /* 0x000000e3f600720c */ /* 0x000fe40003f24270 */
[----:B------:R-:W-:Y:S02]  /*17060*/  FSEL R124, R124, -INF , !P6 ;  /* 0xff8000007c7c7808 */ /* 0x000fe40007000000 */
[----:B------:R-:W-:Y:S02]  /*17070*/  FSEL R126, R126, -INF , !P2 ;  /* 0xff8000007e7e7808 */ /* 0x000fe40005000000 */
[----:B------:R-:W-:Y:S02]  /*17080*/  ISETP.GE.AND P2, PT, R216, R249, PT ;  /* 0x000000f9d800720c */ /* 0x000fe40003f46270 */
[----:B------:R-:W-:Y:S02]  /*17090*/  ISETP.GT.AND P6, PT, R246, R222, PT ;  /* 0x000000def600720c */ /* 0x000fe40003fc4270 */
[----:B------:R-:W-:Y:S01]  /*170a0*/  FSEL R10, R9, -INF , !P5 ;  /* 0xff800000090a7808 */ /* 0x000fe20006800000 */
[----:B------:R-:W-:Y:S01]  /*170b0*/  IMAD.MOV.U32 R9, RZ, RZ, R226 ;  /* 0x000000ffff097224 */ /* 0x000fe200078e00e2 */
[-C--:B------:R-:W-:Y:S02]  /*170c0*/  ISETP.GE.AND P5, PT, R214, R248.reuse, PT ;  /* 0x000000f8d600720c */ /* 0x080fe40003fa6270 */
[----:B------:R-:W-:Y:S02]  /*170d0*/  FSEL R130, R130, -INF , !P1 ;  /* 0xff80000082827808 */ /* 0x000fe40004800000 */
[-C--:B------:R-:W-:Y:S01]  /*170e0*/  ISETP.GE.AND P1, PT, R216, R248.reuse, PT ;  /* 0x000000f8d800720c */ /* 0x080fe20003f26270 */
[----:B------:R-:W-:Y:S01]  /*170f0*/  IMAD.MOV.U32 R216, RZ, RZ, R97 ;  /* 0x000000ffffd87224 */ /* 0x000fe200078e0061 */
[----:B------:R-:W-:Y:S02]  /*17100*/  FSEL R131, R131, -INF , !P6 ;  /* 0xff80000083837808 */ /* 0x000fe40007000000 */
[----:B------:R-:W-:Y:S01]  /*17110*/  FSEL R18, R68, -INF , !P2 ;  /* 0xff80000044127808 */ /* 0x000fe20005000000 */
[----:B------:R-:W-:Y:S01]  /*17120*/  IMAD.MOV.U32 R68, RZ, RZ, R221 ;  /* 0x000000ffff447224 */ /* 0x000fe200078e00dd */
[C---:B------:R-:W-:Y:S02]  /*17130*/  ISETP.GE.AND P6, PT, R215.reuse, R247, PT ;  /* 0x000000f7d700720c */ /* 0x040fe40003fc6270 */
[----:B------:R-:W-:Y:S02]  /*17140*/  ISETP.GE.AND P2, PT, R215, R249, PT ;  /* 0x000000f9d700720c */ /* 0x000fe40003f46270 */
[----:B------:R-:W-:Y:S02]  /*17150*/  FSEL R15, R15, -INF , !P5 ;  /* 0xff8000000f0f7808 */ /* 0x000fe40006800000 */
[-C--:B------:R-:W-:Y:S02]  /*17160*/  ISETP.GE.AND P5, PT, R212, R247.reuse, PT ;  /* 0x000000f7d400720c */ /* 0x080fe40003fa6270 */
[----:B------:R-:W-:Y:S02]  /*17170*/  FSEL R13, R11, -INF , !P1 ;  /* 0xff8000000b0d7808 */ /* 0x000fe40004800000 */
[----:B------:R-:W-:Y:S01]  /*17180*/  FSEL R84, R7, -INF , !P0 ;  /* 0xff80000007547808 */ /* 0x000fe20004000000 */
[----:B------:R-:W-:Y:S01]  /*17190*/  IMAD.MOV.U32 R7, RZ, RZ, R224 ;  /* 0x000000ffff077224 */ /* 0x000fe200078e00e0 */
[----:B------:R-:W-:Y:S02]  /*171a0*/  FSEL R14, R14, -INF , !P4 ;  /* 0xff8000000e0e7808 */ /* 0x000fe40006000000 */
[----:B------:R-:W-:Y:S02]  /*171b0*/  FSEL R19, R6, -INF , !P2 ;  /* 0xff80000006137808 */ /* 0x000fe40005000000 */
[----:B------:R-:W-:Y:S02]  /*171c0*/  FSEL R11, R0, -INF , !P6 ;  /* 0xff800000000b7808 */ /* 0x000fe40007000000 */
[C---:B------:R-:W-:Y:S02]  /*171d0*/  ISETP.GE.AND P6, PT, R213.reuse, R247, PT ;  /* 0x000000f7d500720c */ /* 0x040fe40003fc6270 */
[CC--:B------:R-:W-:Y:S02]  /*171e0*/  ISETP.GE.AND P4, PT, R212.reuse, R249.reuse, PT ;  /* 0x000000f9d400720c */ /* 0x0c0fe40003f86270 */
[-C--:B------:R-:W-:Y:S02]  /*171f0*/  ISETP.GE.AND P2, PT, R212, R248.reuse, PT ;  /* 0x000000f8d400720c */ /* 0x080fe40003f46270 */
[-C--:B------:R-:W-:Y:S01]  /*17200*/  ISETP.GE.AND P0, PT, R214, R249.reuse, PT ;  /* 0x000000f9d600720c */ /* 0x080fe20003f06270 */
[----:B------:R-:W-:Y:S01]  /*17210*/  IMAD.MOV.U32 R214, RZ, RZ, R100 ;  /* 0x000000ffffd67224 */ /* 0x000fe200078e0064 */
[----:B------:R-:W-:Y:S02]  /*17220*/  ISETP.GE.AND P1, PT, R213, R249, PT ;  /* 0x000000f9d500720c */ /* 0x000fe40003f26270 */
[----:B------:R-:W-:Y:S01]  /*17230*/  FSEL R97, R25, -INF , !P5 ;  /* 0xff80000019617808 */ /* 0x000fe20006800000 */
[----:B------:R-:W-:Y:S01]  /*17240*/  IMAD.MOV.U32 R25, RZ, RZ, R8 ;  /* 0x000000ffff197224 */ /* 0x000fe200078e0008 */
[----:B------:R-:W-:Y:S02]  /*17250*/  FSEL R12, R12, -INF , !P3 ;  /* 0xff8000000c0c7808 */ /* 0x000fe40005800000 */
[-C--:B------:R-:W-:Y:S02]  /*17260*/  ISETP.GE.AND P5, PT, R210, R248.reuse, PT ;  /* 0x000000f8d200720c */ /* 0x080fe40003fa6270 */
[-C--:B------:R-:W-:Y:S02]  /*17270*/  ISETP.GE.AND P3, PT, R213, R248.reuse, PT ;  /* 0x000000f8d500720c */ /* 0x080fe40003f66270 */
[----:B------:R-:W-:Y:S02]  /*17280*/  FSEL R129, R23, -INF , !P4 ;  /* 0xff80000017817808 */ /* 0x000fe40006000000 */
[----:B------:R-:W-:Y:S02]  /*17290*/  FSEL R96, R24, -INF , !P6 ;  /* 0xff80000018607808 */ /* 0x000fe40007000000 */
[----:B------:R-:W-:Y:S02]  /*172a0*/  FSEL R112, R27, -INF , !P2 ;  /* 0xff8000001b707808 */ /* 0x000fe40005000000 */
[----:B------:R-:W-:Y:S02]  /*172b0*/  FSEL R22, R2, -INF , !P0 ;  /* 0xff80000002167808 */ /* 0x000fe40004000000 */
[----:B------:R-:W-:Y:S02]  /*172c0*/  FSEL R116, R116, -INF , !P1 ;  /* 0xff80000074747808 */ /* 0x000fe40004800000 */
[CC--:B------:R-:W-:Y:S02]  /*172d0*/  ISETP.GE.AND P0, PT, R211.reuse, R247.reuse, PT ;  /* 0x000000f7d300720c */ /* 0x0c0fe40003f06270 */
[----:B------:R-:W-:Y:S02]  /*172e0*/  ISETP.GE.AND P6, PT, R210, R247, PT ;  /* 0x000000f7d200720c */ /* 0x000fe40003fc6270 */
[CC--:B------:R-:W-:Y:S02]  /*172f0*/  ISETP.GE.AND P1, PT, R211.reuse, R248.reuse, PT ;  /* 0x000000f8d300720c */ /* 0x0c0fe40003f26270 */
[-C--:B------:R-:W-:Y:S02]  /*17300*/  ISETP.GE.AND P4, PT, R211, R249.reuse, PT ;  /* 0x000000f9d300720c */ /* 0x080fe40003f86270 */
[-C--:B------:R-:W-:Y:S02]  /*17310*/  ISETP.GE.AND P2, PT, R209, R249.reuse, PT ;  /* 0x000000f9d100720c */ /* 0x080fe40003f46270 */
[----:B------:R-:W-:Y:S01]  /*17320*/  FSEL R113, R26, -INF , !P3 ;  /* 0xff8000001a717808 */ /* 0x000fe20005800000 */
[----:B------:R-:W-:Y:S01]  /*17330*/  IMAD.SHL.U32 R26, R240, 0x8, RZ ;  /* 0x00000008f01a7824 */ /* 0x000fe200078e00ff */
[----:B------:R-:W-:Y:S02]  /*17340*/  FSEL R141, R31, -INF , !P5 ;  /* 0xff8000001f8d7808 */ /* 0x000fe40006800000 */
[----:B------:R-:W-:Y:S02]  /*17350*/  ISETP.GE.AND P3, PT, R210, R249, PT ;  /* 0x000000f9d200720c */ /* 0x000fe40003f66270 */
[-C--:B------:R-:W-:Y:S01]  /*17360*/  ISETP.GE.AND P5, PT, R208, R247.reuse, PT ;  /* 0x000000f7d000720c */ /* 0x080fe20003fa6270 */
[----:B------:R-:W-:Y:S01]  /*17370*/  STL [R1+0xb0], R26 ;  /* 0x0000b01a01007387 */ /* 0x000fe20000100800 */
[----:B------:R-:W-:Y:S02]  /*17380*/  FSEL R100, R28, -INF , !P0 ;  /* 0xff8000001c647808 */ /* 0x000fe40004000000 */
[----:B------:R-:W-:Y:S02]  /*17390*/  FSEL R101, R29, -INF , !P6 ;  /* 0xff8000001d657808 */ /* 0x000fe40007000000 */
[----:B------:R-:W-:Y:S02]  /*173a0*/  FSEL R137, R30, -INF , !P1 ;  /* 0xff8000001e897808 */ /* 0x000fe40004800000 */
[----:B------:R-:W-:Y:S02]  /*173b0*/  FSEL R160, R38, -INF , !P2 ;  /* 0xff80000026a07808 */ /* 0x000fe40005000000 */
[----:B------:R-:W-:Y:S02]  /*173c0*/  FSEL R128, R34, -INF , !P4 ;  /* 0xff80000022807808 */ /* 0x000fe40006000000 */
[CC--:B------:R-:W-:Y:S02]  /*173d0*/  ISETP.GE.AND P6, PT, R209.reuse, R248.reuse, PT ;  /* 0x000000f8d100720c */ /* 0x0c0fe40003fc6270 */
[CC--:B------:R-:W-:Y:S02]  /*173e0*/  ISETP.GE.AND P4, PT, R208.reuse, R248.reuse, PT ;  /* 0x000000f8d000720c */ /* 0x0c0fe40003f86270 */
[----:B------:R-:W-:Y:S02]  /*173f0*/  ISETP.GE.AND P0, PT, R209, R247, PT ;  /* 0x000000f7d100720c */ /* 0x000fe40003f06270 */
[----:B------:R-:W-:Y:S02]  /*17400*/  ISETP.GE.AND P1, PT, R208, R249, PT ;  /* 0x000000f9d000720c */ /* 0x000fe40003f26270 */
[-C--:B------:R-:W-:Y:S02]  /*17410*/  ISETP.GE.AND P2, PT, R207, R248.reuse, PT ;  /* 0x000000f8cf00720c */ /* 0x080fe40003f46270 */
[----:B------:R-:W-:Y:S02]  /*17420*/  FSEL R148, R41, -INF , !P5 ;  /* 0xff80000029947808 */ /* 0x000fe40006800000 */
        /* <DEDUP_REMOVED lines=8> */
[C---:B------:R-:W-:Y:S01]  /*174b0*/  ISETP.GE.AND P0, PT, R206.reuse, R247, PT ;  /* 0x000000f7ce00720c */ /* 0x040fe20003f06270 */
[----:B------:R-:W-:Y:S01]  /*174c0*/  MUFU.EX2 R46, R229 ;  /* 0x000000e5002e7308 */ /* 0x000fe20000000800 */
[-C--:B------:R-:W-:Y:S02]  /*174d0*/  ISETP.GE.AND P6, PT, R206, R249.reuse, PT ;  /* 0x000000f9ce00720c */ /* 0x080fe40003fc6270 */
[-C--:B------:R-:W-:Y:S02]  /*174e0*/  ISETP.GE.AND P2, PT, R204, R249.reuse, PT ;  /* 0x000000f9cc00720c */ /* 0x080fe40003f46270 */
[-C--:B------:R-:W-:Y:S02]  /*174f0*/  ISETP.GE.AND P1, PT, R207, R249.reuse, PT ;  /* 0x000000f9cf00720c */ /* 0x080fe40003f26270 */
[----:B------:R-:W-:Y:S02]  /*17500*/  ISETP.GE.AND P4, PT, R205, R249, PT ;  /* 0x000000f9cd00720c */ /* 0x000fe40003f86270 */
        /* <DEDUP_REMOVED lines=9> */
[-C--:B------:R-:W-:Y:S02]  /*175a0*/  ISETP.GE.AND P0, PT, R205, R248.reuse, PT ;  /* 0x000000f8cd00720c */ /* 0x080fe40003f06270 */
[-C--:B------:R-:W-:Y:S02]  /*175b0*/  ISETP.GE.AND P1, PT, R204, R248.reuse, PT ;  /* 0x000000f8cc00720c */ /* 0x080fe40003f26270 */
[C---:B------:R-:W-:Y:S02]  /*175c0*/  ISETP.GE.AND P6, PT, R203.reuse, R247, PT ;  /* 0x000000f7cb00720c */ /* 0x040fe40003fc6270 */
[CC--:B------:R-:W-:Y:S02]  /*175d0*/  ISETP.GE.AND P4, PT, R203.reuse, R248.reuse, PT ;  /* 0x000000f8cb00720c */ /* 0x0c0fe40003f86270 */
[----:B------:R-:W-:Y:S02]  /*175e0*/  ISETP.GE.AND P2, PT, R203, R249, PT ;  /* 0x000000f9cb00720c */ /* 0x000fe40003f46270 */
[----:B------:R-:W-:Y:S02]  /*175f0*/  FSEL R204, R56, -INF , !P3 ;  /* 0xff80000038cc7808 */ /* 0x000fe40005800000 */
[----:B------:R-:W-:Y:S02]  /*17600*/  FSEL R203, R57, -INF , !P5 ;  /* 0xff80000039cb7808 */ /* 0x000fe40006800000 */
[C---:B------:R-:W-:Y:S02]  /*17610*/  ISETP.GE.AND P3, PT, R202.reuse, R247, PT ;  /* 0x000000f7ca00720c */ /* 0x040fe40003f66270 */
[-C--:B------:R-:W-:Y:S02]  /*17620*/  ISETP.GE.AND P5, PT, R202, R248.reuse, PT ;  /* 0x000000f8ca00720c */ /* 0x080fe40003fa6270 */
[----:B------:R-:W-:Y:S02]  /*17630*/  FSEL R206, R58, -INF , !P0 ;  /* 0xff8000003ace7808 */ /* 0x000fe40004000000 */
[----:B------:R-:W-:Y:S02]  /*17640*/  ISETP.GE.AND P0, PT, R202, R249, PT ;  /* 0x000000f9ca00720c */ /* 0x000fe40003f06270 */
[----:B------:R-:W-:Y:S02]  /*17650*/  FSEL R205, R61, -INF , !P3 ;  /* 0xff8000003dcd7808 */ /* 0x000fe40005800000 */
[----:B------:R-:W-:Y:S02]  /*17660*/  FSEL R211, R63, -INF , !P5 ;  /* 0xff8000003fd37808 */ /* 0x000fe40006800000 */
[----:B------:R-:W-:Y:S02]  /*17670*/  FSEL R202, R60, -INF , !P6 ;  /* 0xff8000003cca7808 */ /* 0x000fe40007000000 */
[----:B------:R-:W-:Y:S02]  /*17680*/  FSEL R210, R59, -INF , !P1 ;  /* 0xff8000003bd27808 */ /* 0x000fe40004800000 */
[----:B------:R-:W-:Y:S02]  /*17690*/  FSEL R212, R62, -INF , !P4 ;  /* 0xff8000003ed47808 */ /* 0x000fe40006000000 */
[CC--:B------:R-:W-:Y:S02]  /*176a0*/  ISETP.GE.AND P6, PT, R201.reuse, R247.reuse, PT ;  /* 0x000000f7c900720c */ /* 0x0c0fe40003fc6270 */
[-C--:B------:R-:W-:Y:S02]  /*176b0*/  ISETP.GE.AND P3, PT, R201, R248.reuse, PT ;  /* 0x000000f8c900720c */ /* 0x080fe40003f66270 */
[----:B------:R-:W-:Y:S02]  /*176c0*/  FSEL R207, R66, -INF , !P2 ;  /* 0xff80000042cf7808 */ /* 0x000fe40005000000 */
[----:B------:R-:W-:Y:S02]  /*176d0*/  ISETP.GE.AND P5, PT, R69, R247, PT ;  /* 0x000000f74500720c */ /* 0x000fe40003fa6270 */
[-C--:B------:R-:W-:Y:S02]  /*176e0*/  ISETP.GE.AND P1, PT, R201, R249.reuse, PT ;  /* 0x000000f9c900720c */ /* 0x080fe40003f26270 */
[CC--:B------:R-:W-:Y:S02]  /*176f0*/  ISETP.GE.AND P2, PT, R69.reuse, R248.reuse, PT ;  /* 0x000000f84500720c */ /* 0x0c0fe40003f46270 */
[-C--:B------:R-:W-:Y:S01]  /*17700*/  ISETP.GE.AND P4, PT, R69, R249.reuse, PT ;  /* 0x000000f94500720c */ /* 0x080fe20003f86270 */
[----:B------:R-:W-:Y:S01]  /*17710*/  IMAD.MOV.U32 R69, RZ, RZ, R144 ;  /* 0x000000ffff457224 */ /* 0x000fe200078e0090 */
[----:B------:R-:W-:Y:S01]  /*17720*/  FSEL R201, R67, -INF , !P0 ;  /* 0xff80000043c97808 */ /* 0x000fe20004000000 */
[----:B------:R-:W-:Y:S01]  /*17730*/  IMAD.MOV.U32 R144, RZ, RZ, R219 ;  /* 0x000000ffff907224 */ /* 0x000fe200078e00db */
[----:B------:R-:W-:Y:S01]  /*17740*/  FSEL R221, R74, -INF , !P3 ;  /* 0xff8000004add7808 */ /* 0x000fe20005800000 */
[----:B------:R1:W-:Y:S01]  /*17750*/  MUFU.EX2 R67, R228 ;  /* 0x000000e400437308 */ /* 0x0003e20000000800 */
[----:B------:R-:W-:Y:S02]  /*17760*/  FSEL R215, R72, -INF , !P6 ;  /* 0xff80000048d77808 */ /* 0x000fe40007000000 */
[----:B------:R-:W-:Y:S02]  /*17770*/  FSEL R219, R73, -INF , !P5 ;  /* 0xff80000049db7808 */ /* 0x000fe40006800000 */
[----:B------:R-:W-:Y:S02]  /*17780*/  ISETP.GE.AND P3, PT, R220, R249, PT ;  /* 0x000000f9dc00720c */ /* 0x000fe40003f66270 */
[-C--:B------:R-:W-:Y:S02]  /*17790*/  ISETP.GE.AND P0, PT, R216, R247.reuse, PT ;  /* 0x000000f7d800720c */ /* 0x080fe40003f06270 */
[----:B------:R-:W-:Y:S02]  /*177a0*/  FSEL R224, R70, -INF , !P1 ;  /* 0xff80000046e07808 */ /* 0x000fe40004800000 */
[C---:B------:R-:W-:Y:S02]  /*177b0*/  ISETP.GE.AND P6, PT, R220.reuse, R247, PT ;  /* 0x000000f7dc00720c */ /* 0x040fe40003fc6270 */
[-C--:B------:R-:W-:Y:S02]  /*177c0*/  ISETP.GE.AND P5, PT, R220, R248.reuse, PT ;  /* 0x000000f8dc00720c */ /* 0x080fe40003fa6270 */
[----:B------:R-:W-:Y:S02]  /*177d0*/  FSEL R220, R75, -INF , !P2 ;  /* 0xff8000004bdc7808 */ /* 0x000fe40005000000 */
[CC--:B------:R-:W-:Y:S02]  /*177e0*/  ISETP.GE.AND P1, PT, R216.reuse, R248.reuse, PT ;  /* 0x000000f8d800720c */ /* 0x0c0fe40003f26270 */
[----:B------:R-:W-:Y:S02]  /*177f0*/  FSEL R226, R71, -INF , !P4 ;  /* 0xff80000047e27808 */ /* 0x000fe40006000000 */
[-C--:B------:R-:W-:Y:S01]  /*17800*/  ISETP.GE.AND P4, PT, R216, R249.reuse, PT ;  /* 0x000000f9d800720c */ /* 0x080fe20003f86270 */
[----:B------:R-:W-:Y:S01]  /*17810*/  IMAD.MOV.U32 R216, RZ, RZ, R217 ;  /* 0x000000ffffd87224 */ /* 0x000fe200078e00d9 */
[----:B------:R-:W-:Y:S02]  /*17820*/  ISETP.GE.AND P2, PT, R223, R249, PT ;  /* 0x000000f9df00720c */ /* 0x000fe40003f46270 */
[----:B------:R-:W-:Y:S02]  /*17830*/  FSEL R217, R76, -INF , !P0 ;  /* 0xff8000004cd97808 */ /* 0x000fe40004000000 */
[----:B------:R-:W-:Y:S01]  /*17840*/  FSEL R218, R77, -INF , !P6 ;  /* 0xff8000004dda7808 */ /* 0x000fe20007000000 */
[----:B------:R-:W2:Y:S01]  /*17850*/  MUFU.EX2 R76, R230 ;  /* 0x000000e6004c7308 */ /* 0x000ea20000000800 */
[CC--:B------:R-:W-:Y:S02]  /*17860*/  ISETP.GE.AND P0, PT, R223.reuse, R247.reuse, PT ;  /* 0x000000f7df00720c */ /* 0x0c0fe40003f06270 */
[-C--:B------:R-:W-:Y:S02]  /*17870*/  ISETP.GE.AND P6, PT, R223, R248.reuse, PT ;  /* 0x000000f8df00720c */ /* 0x080fe40003fc6270 */
[----:B------:R-:W-:Y:S02]  /*17880*/  FSEL R62, R78, -INF , !P1 ;  /* 0xff8000004e3e7808 */ /* 0x000fe40004800000 */
[----:B------:R-:W-:Y:S02]  /*17890*/  FSEL R66, R79, -INF , !P5 ;  /* 0xff8000004f427808 */ /* 0x000fe40006800000 */
[----:B------:R-:W-:Y:S02]  /*178a0*/  ISETP.GE.AND P5, PT, R214, R247, PT ;  /* 0x000000f7d600720c */ /* 0x000fe40003fa6270 */
[----:B------:R-:W-:Y:S02]  /*178b0*/  FSEL R223, R82, -INF , !P4 ;  /* 0xff80000052df7808 */ /* 0x000fe40006000000 */
[----:B------:R-:W-:Y:S02]  /*178c0*/  FSEL R28, R86, -INF , !P2 ;  /* 0xff800000561c7808 */ /* 0x000fe40005000000 */
[C---:B------:R-:W-:Y:S02]  /*178d0*/  ISETP.GE.AND P1, PT, R214.reuse, R249, PT ;  /* 0x000000f9d600720c */ /* 0x040fe40003f26270 */
[-C--:B------:R-:W-:Y:S02]  /*178e0*/  ISETP.GE.AND P4, PT, R214, R248.reuse, PT ;  /* 0x000000f8d600720c */ /* 0x080fe40003f86270 */
[-C--:B------:R-:W-:Y:S02]  /*178f0*/  ISETP.GE.AND P2, PT, R7, R248.reuse, PT ;  /* 0x000000f80700720c */ /* 0x080fe40003f46270 */
[----:B------:R-:W-:Y:S02]  /*17900*/  FMNMX3.FTZ R0, R132, R81, R10, !PT ;  /* 0x0000005184007276 */ /* 0x000fe4000781000a */
[----:B------:R-:W-:Y:S02]  /*17910*/  FSEL R40, R83, -INF , !P3 ;  /* 0xff80000053287808 */ /* 0x000fe40005800000 */
[----:B------:R-:W-:Y:S02]  /*17920*/  FSEL R6, R88, -INF , !P0 ;  /* 0xff80000058067808 */ /* 0x000fe40004000000 */
[----:B------:R-:W-:Y:S01]  /*17930*/  FSEL R54, R89, -INF , !P5 ;  /* 0xff80000059367808 */ /* 0x000fe20006800000 */
[----:B-1----:R-:W-:Y:S01]  /*17940*/  IMAD.MOV.U32 R228, RZ, RZ, R40 ;  /* 0x000000ffffe47224 */ /* 0x002fe200078e0028 */
[----:B------:R-:W-:Y:S02]  /*17950*/  FSEL R213, R87, -INF , !P1 ;  /* 0xff80000057d57808 */ /* 0x000fe40004800000 */
[----:B------:R-:W-:Y:S02]  /*17960*/  FSEL R24, R90, -INF , !P6 ;  /* 0xff8000005a187808 */ /* 0x000fe40007000000 */
[----:B------:R-:W-:Y:S02]  /*17970*/  FSEL R23, R91, -INF , !P4 ;  /* 0xff8000005b177808 */ /* 0x000fe40006000000 */
[----:B------:R-:W-:Y:S02]  /*17980*/  FSEL R8, R94, -INF , !P2 ;  /* 0xff8000005e087808 */ /* 0x000fe40005000000 */
[CC--:B------:R-:W-:Y:S02]  /*17990*/  ISETP.GE.AND P3, PT, R7.reuse, R247.reuse, PT ;  /* 0x000000f70700720c */ /* 0x0c0fe40003f66270 */
[C---:B------:R-:W-:Y:S02]  /*179a0*/  ISETP.GE.AND P0, PT, R252.reuse, R247, PT ;  /* 0x000000f7fc00720c */ /* 0x040fe40003f06270 */
[CC--:B------:R-:W-:Y:S02]  /*179b0*/  ISETP.GE.AND P5, PT, R252.reuse, R248.reuse, PT ;  /* 0x000000f8fc00720c */ /* 0x0c0fe40003fa6270 */
[-C--:B------:R-:W-:Y:S01]  /*179c0*/  ISETP.GE.AND P1, PT, R7, R249.reuse, PT ;  /* 0x000000f90700720c */ /* 0x080fe20003f26270 */
[----:B------:R-:W-:Y:S01]  /*179d0*/  IMAD.MOV.U32 R7, RZ, RZ, R68 ;  /* 0x000000ffff077224 */ /* 0x000fe200078e0044 */
[-C--:B------:R-:W-:Y:S01]  /*179e0*/  ISETP.GE.AND P6, PT, R252, R249.reuse, PT ;  /* 0x000000f9fc00720c */ /* 0x080fe20003fc6270 */
[----:B------:R-:W-:Y:S01]  /*179f0*/  IMAD.MOV.U32 R68, RZ, RZ, R227 ;  /* 0x000000ffff447224 */ /* 0x000fe200078e00e3 */
[-C--:B------:R-:W-:Y:S02]  /*17a00*/  ISETP.GE.AND P4, PT, R251, R249.reuse, PT ;  /* 0x000000f9fb00720c */ /* 0x080fe40003f86270 */
[----:B------:R-:W-:Y:S02]  /*17a10*/  ISETP.GE.AND P2, PT, R231, R249, PT ;  /* 0x000000f9e700720c */ /* 0x000fe40003f46270 */
[----:B------:R-:W-:Y:S02]  /*17a20*/  FMNMX3.FTZ R2, R0, R11, R12, !PT ;  /* 0x0000000b00027276 */ /* 0x000fe4000781000c */
[----:B------:R-:W-:Y:S02]  /*17a30*/  FSEL R252, R92, -INF , !P3 ;  /* 0xff8000005cfc7808 */ /* 0x000fe40005800000 */
[----:B------:R-:W-:Y:S02]  /*17a40*/  FSEL R227, R93, -INF , !P0 ;  /* 0xff8000005de37808 */ /* 0x000fe40004000000 */
[----:B------:R-:W-:Y:S02]  /*17a50*/  FSEL R29, R95, -INF , !P5 ;  /* 0xff8000005f1d7808 */ /* 0x000fe40006800000 */
[----:B------:R-:W-:Y:S02]  /*17a60*/  FSEL R214, R98, -INF , !P1 ;  /* 0xff80000062d67808 */ /* 0x000fe40004800000 */
[----:B------:R-:W-:Y:S01]  /*17a70*/  FSEL R98, R102, -INF , !P4 ;  /* 0xff80000066627808 */ /* 0x000fe20006000000 */
[----:B------:R-:W-:Y:S01]  /*17a80*/  IMAD.MOV.U32 R102, RZ, RZ, R6 ;  /* 0x000000ffff667224 */ /* 0x000fe200078e0006 */
[----:B------:R-:W-:Y:S02]  /*17a90*/  FSEL R34, R99, -INF , !P6 ;  /* 0xff80000063227808 */ /* 0x000fe40007000000 */
[----:B------:R-:W-:Y:S01]  /*17aa0*/  FSEL R38, R103, -INF , !P2 ;  /* 0xff80000067267808 */ /* 0x000fe20005000000 */
[----:B------:R-:W-:Y:S01]  /*17ab0*/  IMAD.MOV.U32 R103, RZ, RZ, R24 ;  /* 0x000000ffff677224 */ /* 0x000fe200078e0018 */
[----:B------:R-:W-:Y:S01]  /*17ac0*/  ISETP.GE.AND P0, PT, R251, R248, PT ;  /* 0x000000f8fb00720c */ /* 0x000fe20003f06270 */
[----:B------:R-:W-:Y:S01]  /*17ad0*/  IMAD.MOV.U32 R24, RZ, RZ, R140 ;  /* 0x000000ffff187224 */ /* 0x000fe200078e008c */
[-C--:B------:R-:W-:Y:S01]  /*17ae0*/  ISETP.GE.AND P5, PT, R231, R247.reuse, PT ;  /* 0x000000f7e700720c */ /* 0x080fe20003fa6270 */
[----:B------:R-:W-:Y:S01]  /*17af0*/  IMAD.MOV.U32 R140, RZ, RZ, R144 ;  /* 0x000000ffff8c7224 */ /* 0x000fe200078e0090 */
[-C--:B------:R-:W-:Y:S01]  /*17b00*/  ISETP.GE.AND P3, PT, R251, R247.reuse, PT ;  /* 0x000000f7fb00720c */ /* 0x080fe20003f66270 */
[----:B------:R-:W-:Y:S01]  /*17b10*/  IMAD.MOV.U32 R31, RZ, RZ, R24 ;  /* 0x000000ffff1f7224 */ /* 0x000fe200078e0018 */
[----:B------:R-:W-:Y:S01]  /*17b20*/  FMNMX3.FTZ R2, R2, R96, R97, !PT ;  /* 0x0000006002027276 */ /* 0x000fe20007810061 */
[----:B------:R-:W-:Y:S01]  /*17b30*/  IMAD.MOV.U32 R45, RZ, RZ, R140 ;  /* 0x000000ffff2d7224 */ /* 0x000fe200078e008c */
[C---:B------:R-:W-:Y:S02]  /*17b40*/  ISETP.GE.AND P6, PT, R9.reuse, R247, PT ;  /* 0x000000f70900720c */ /* 0x040fe40003fc6270 */
[C---:B------:R-:W-:Y:S02]  /*17b50*/  ISETP.GE.AND P4, PT, R9.reuse, R248, PT ;  /* 0x000000f80900720c */ /* 0x040fe40003f86270 */
[----:B------:R-:W-:Y:S02]  /*17b60*/  ISETP.GE.AND P2, PT, R9, R249, PT ;  /* 0x000000f90900720c */ /* 0x000fe40003f46270 */
[----:B------:R-:W-:Y:S01]  /*17b70*/  MOV R9, R69 ;  /* 0x0000004500097202 */ /* 0x000fe20000000f00 */
[----:B------:R-:W-:Y:S01]  /*17b80*/  IMAD.MOV.U32 R69, RZ, RZ, R222 ;  /* 0x000000ffff457224 */ /* 0x000fe200078e00de */
[----:B------:R-:W-:Y:S02]  /*17b90*/  FSEL R105, R105, -INF , !P5 ;  /* 0xff80000069697808 */ /* 0x000fe40006800000 */
[----:B------:R-:W-:Y:S02]  /*17ba0*/  FSEL R60, R106, -INF , !P0 ;  /* 0xff8000006a3c7808 */ /* 0x000fe40004000000 */
[----:B------:R-:W-:Y:S02]  /*17bb0*/  FSEL R222, R104, -INF , !P3 ;  /* 0xff80000068de7808 */ /* 0x000fe40005800000 */
[----:B------:R-:W-:Y:S02]  /*17bc0*/  FMNMX3.FTZ R6, R2, R100, R101, !PT ;  /* 0x0000006402067276 */ /* 0x000fe40007810065 */
[----:B------:R-:W-:Y:S02]  /*17bd0*/  FMNMX3.FTZ R0, R133, R84, R13, !PT ;  /* 0x0000005485007276 */ /* 0x000fe4000781000d */
[C---:B------:R-:W-:Y:S02]  /*17be0*/  ISETP.GE.AND P3, PT, R7.reuse, R247, PT ;  /* 0x000000f70700720c */ /* 0x040fe40003f66270 */
[C---:B------:R-:W-:Y:S02]  /*17bf0*/  ISETP.GE.AND P5, PT, R7.reuse, R248, PT ;  /* 0x000000f80700720c */ /* 0x040fe40003fa6270 */
[----:B------:R-:W-:Y:S02]  /*17c00*/  ISETP.GE.AND P0, PT, R7, R249, PT ;  /* 0x000000f90700720c */ /* 0x000fe40003f06270 */
        /* <DEDUP_REMOVED lines=21> */
[----:B------:R-:W-:Y:S02]  /*17d60*/  ISETP.GE.AND P1, PT, R231, R248, PT ;  /* 0x000000f8e700720c */ /* 0x000fe40003f26270 */
[----:B------:R-:W-:Y:S02]  /*17d70*/  FMNMX3.FTZ R2, R2, R207, R201, !PT ;  /* 0x000000cf02027276 */ /* 0x000fe400078100c9 */
[----:B------:R-:W-:Y:S02]  /*17d80*/  FMNMX3.FTZ R6, R6, R252, R227, !PT ;  /* 0x000000fc06067276 */ /* 0x000fe400078100e3 */
[----:B------:R-:W-:Y:S02]  /*17d90*/  FMNMX3.FTZ R0, R0, R221, R220, !PT ;  /* 0x000000dd00007276 */ /* 0x000fe400078100dc */
[----:B------:R-:W-:Y:S02]  /*17da0*/  FSEL R107, R107, -INF , !P1 ;  /* 0xff8000006b6b7808 */ /* 0x000fe40004800000 */
[----:B------:R-:W-:Y:S02]  /*17db0*/  FMNMX3.FTZ R2, R2, R224, R226, !PT ;  /* 0x000000e002027276 */ /* 0x000fe400078100e2 */
[-C--:B------:R-:W-:Y:S02]  /*17dc0*/  ISETP.GE.AND P1, PT, R25, R247.reuse, PT ;  /* 0x000000f71900720c */ /* 0x080fe40003f26270 */
[----:B------:R-:W-:Y:S02]  /*17dd0*/  FSEL R44, R115, -INF , !P0 ;  /* 0xff800000732c7808 */ /* 0x000fe40004000000 */
[----:B------:R-:W-:Y:S01]  /*17de0*/  FSEL R39, R114, -INF , !P2 ;  /* 0xff80000072277808 */ /* 0x000fe20005000000 */
[----:B------:R-:W-:Y:S01]  /*17df0*/  IMAD.MOV.U32 R114, RZ, RZ, R23 ;  /* 0x000000ffff727224 */ /* 0x000fe200078e0017 */
[----:B------:R-:W-:Y:S02]  /*17e00*/  FSEL R110, R110, -INF , !P4 ;  /* 0xff8000006e6e7808 */ /* 0x000fe40006000000 */
[-C--:B------:R-:W-:Y:S02]  /*17e10*/  ISETP.GE.AND P0, PT, R68, R247.reuse, PT ;  /* 0x000000f74400720c */ /* 0x080fe40003f06270 */
[----:B------:R-:W-:Y:S02]  /*17e20*/  FSEL R108, R108, -INF , !P6 ;  /* 0xff8000006c6c7808 */ /* 0x000fe40007000000 */
[----:B------:R-:W-:Y:S02]  /*17e30*/  FSEL R109, R109, -INF , !P3 ;  /* 0xff8000006d6d7808 */ /* 0x000fe40005800000 */
[----:B------:R-:W-:Y:S02]  /*17e40*/  FMNMX3.FTZ R6, R6, R222, R105, !PT ;  /* 0x000000de06067276 */ /* 0x000fe40007810069 */
[----:B------:R-:W-:Y:S02]  /*17e50*/  ISETP.GE.AND P4, PT, R9, R247, PT ;  /* 0x000000f70900720c */ /* 0x000fe40003f86270 */
[----:B------:R-:W-:Y:S02]  /*17e60*/  FMNMX3.FTZ R0, R0, R62, R66, !PT ;  /* 0x0000003e00007276 */ /* 0x000fe40007810042 */
[----:B------:R-:W-:Y:S02]  /*17e70*/  FMNMX3.FTZ R2, R2, R223, R40, !PT ;  /* 0x000000df02027276 */ /* 0x000fe40007810028 */
[----:B------:R-:W-:Y:S01]  /*17e80*/  FSEL R104, R120, -INF , !P1 ;  /* 0xff80000078687808 */ /* 0x000fe20004800000 */
[----:B------:R-:W-:Y:S01]  /*17e90*/  IMAD.MOV.U32 R120, RZ, RZ, R8 ;  /* 0x000000ffff787224 */ /* 0x000fe200078e0008 */
[----:B------:R-:W-:Y:S02]  /*17ea0*/  FSEL R124, R124, -INF , !P0 ;  /* 0xff8000007c7c7808 */ /* 0x000fe40004000000 */
[----:B------:R-:W-:Y:S02]  /*17eb0*/  FSEL R121, R121, -INF , !P4 ;  /* 0xff80000079797808 */ /* 0x000fe40006000000 */
[----:B------:R-:W-:Y:S02]  /*17ec0*/  FMNMX3.FTZ R0, R0, R103, R114, !PT ;  /* 0x0000006700007276 */ /* 0x000fe40007810072 */
[----:B------:R-:W-:Y:S02]  /*17ed0*/  FMNMX3.FTZ R6, R6, R108, R109, !PT ;  /* 0x0000006c06067276 */ /* 0x000fe4000781006d */
[----:B------:R-:W-:Y:S02]  /*17ee0*/  ISETP.GE.AND P0, PT, R69, R247, PT ;  /* 0x000000f74500720c */ /* 0x000fe40003f06270 */
[----:B------:R-:W-:Y:S02]  /*17ef0*/  FMNMX3.FTZ R2, R2, R28, R213, !PT ;  /* 0x0000001c02027276 */ /* 0x000fe400078100d5 */
[----:B------:R-:W-:Y:S02]  /*17f00*/  FMNMX3.FTZ R0, R0, R120, R29, !PT ;  /* 0x0000007800007276 */ /* 0x000fe4000781001d */
[----:B------:R-:W-:Y:S02]  /*17f10*/  FSEL R125, R125, -INF , !P0 ;  /* 0xff8000007d7d7808 */ /* 0x000fe40004000000 */
[----:B------:R-:W-:Y:S02]  /*17f20*/  FMNMX3.FTZ R6, R6, R104, R121, !PT ;  /* 0x0000006806067276 */ /* 0x000fe40007810079 */
[----:B------:R-:W-:Y:S02]  /*17f30*/  FMNMX3.FTZ R2, R2, R214, R34, !PT ;  /* 0x000000d602027276 */ /* 0x000fe40007810022 */
[----:B------:R-:W-:Y:S02]  /*17f40*/  FSEL R111, R111, -INF , !P5 ;  /* 0xff8000006f6f7808 */ /* 0x000fe40006800000 */
[----:B------:R-:W-:Y:S02]  /*17f50*/  FMNMX3.FTZ R7, R0, R60, R107, !PT ;  /* 0x0000003c00077276 */ /* 0x000fe4000781006b */
[----:B------:R-:W-:Y:S02]  /*17f60*/  FMNMX3.FTZ R6, R6, R124, R125, !PT ;  /* 0x0000007c06067276 */ /* 0x000fe4000781007d */
[----:B------:R-:W-:Y:S02]  /*17f70*/  FMNMX3.FTZ R0, R2, R98, R38, !PT ;  /* 0x0000006202007276 */ /* 0x000fe40007810026 */
[-C--:B------:R-:W-:Y:S02]  /*17f80*/  ISETP.GE.AND P6, PT, R25, R249.reuse, PT ;  /* 0x000000f91900720c */ /* 0x080fe40003fc6270 */
[----:B------:R-:W-:Y:S02]  /*17f90*/  ISETP.GE.AND P5, PT, R9, R249, PT ;  /* 0x000000f90900720c */ /* 0x000fe40003fa6270 */
[-C--:B------:R-:W-:Y:S02]  /*17fa0*/  ISETP.GE.AND P3, PT, R25, R248.reuse, PT ;  /* 0x000000f81900720c */ /* 0x080fe40003f66270 */
[-C--:B------:R-:W-:Y:S02]  /*17fb0*/  ISETP.GE.AND P2, PT, R9, R248.reuse, PT ;  /* 0x000000f80900720c */ /* 0x080fe40003f46270 */
[----:B------:R-:W-:Y:S01]  /*17fc0*/  FMNMX3.FTZ R0, R0, R39, R44, !PT ;  /* 0x0000002700007276 */ /* 0x000fe2000781002c */
[----:B------:R-:W1:Y:S01]  /*17fd0*/  SHFL.BFLY PT, R9, R6, 0x2, 0x1f ;  /* 0x0c401f0006097f89 */ /* 0x000e6200000e0000 */
[----:B------:R-:W-:Y:S02]  /*17fe0*/  FSEL R23, R118, -INF , !P6 ;  /* 0xff80000076177808 */ /* 0x000fe40007000000 */
[----:B------:R-:W-:Y:S02]  /*17ff0*/  FSEL R30, R119, -INF , !P5 ;  /* 0xff800000771e7808 */ /* 0x000fe40006800000 */
[----:B------:R-:W-:Y:S01]  /*18000*/  FSEL R106, R122, -INF , !P3 ;  /* 0xff8000007a6a7808 */ /* 0x000fe20005800000 */
[----:B--2---:R-:W-:Y:S01]  /*18010*/  FADD.FTZ R122, R76, R136 ;  /* 0x000000884c7a7221 */ /* 0x004fe20000010000 */
[----:B------:R-:W-:Y:S02]  /*18020*/  FSEL R123, R123, -INF , !P2 ;  /* 0xff8000007b7b7808 */ /* 0x000fe40005000000 */
[-C--:B------:R-:W-:Y:S02]  /*18030*/  ISETP.GE.AND P1, PT, R68, R248.reuse, PT ;  /* 0x000000f84400720c */ /* 0x080fe40003f26270 */
[----:B------:R-:W-:Y:S02]  /*18040*/  ISETP.GE.AND P0, PT, R69, R248, PT ;  /* 0x000000f84500720c */ /* 0x000fe40003f06270 */
[----:B------:R-:W-:Y:S02]  /*18050*/  FMNMX3.FTZ R2, R7, R110, R111, !PT ;  /* 0x0000006e07027276 */ /* 0x000fe4000781006f */
[----:B------:R-:W-:Y:S02]  /*18060*/  FMNMX3.FTZ R7, R0, R23, R30, !PT ;  /* 0x0000001700077276 */ /* 0x000fe4000781001e */
[----:B------:R-:W-:Y:S02]  /*18070*/  FSEL R72, R126, -INF , !P1 ;  /* 0xff8000007e487808 */ /* 0x000fe40004800000 */
[----:B------:R-:W-:Y:S02]  /*18080*/  FSEL R71, R127, -INF , !P0 ;  /* 0xff8000007f477808 */ /* 0x000fe40004000000 */
[----:B------:R-:W-:Y:S02]  /*18090*/  FMNMX3.FTZ R0, R2, R106, R123, !PT ;  /* 0x0000006a02007276 */ /* 0x000fe4000781007b */
[----:B------:R-:W-:Y:S02]  /*180a0*/  ISETP.GE.AND P4, PT, R68, R249, PT ;  /* 0x000000f94400720c */ /* 0x000fe40003f86270 */
[----:B------:R-:W-:Y:S02]  /*180b0*/  FMNMX3.FTZ R0, R0, R72, R71, !PT ;  /* 0x0000004800007276 */ /* 0x000fe40007810047 */
[----:B-1----:R-:W-:Y:S02]  /*180c0*/  FMNMX.FTZ R6, R6, R9, !PT ;  /* 0x0000000906067209 */ /* 0x002fe40007810000 */
[----:B------:R-:W-:Y:S01]  /*180d0*/  ISETP.GE.AND P6, PT, R69, R249, PT ;  /* 0x000000f94500720c */ /* 0x000fe20003fc6270 */
[----:B------:R-:W1:Y:S01]  /*180e0*/  SHFL.BFLY PT, R2, R0, 0x2, 0x1f ;  /* 0x0c401f0000027f89 */ /* 0x000e6200000e0000 */
[----:B------:R-:W-:Y:S01]  /*180f0*/  FSEL R50, R130, -INF , !P4 ;  /* 0xff80000082327808 */ /* 0x000fe20006000000 */
[----:B------:R-:W-:Y:S01]  /*18100*/  IMAD.MOV.U32 R130, RZ, RZ, R31 ;  /* 0x000000ffff827224 */ /* 0x000fe200078e001f */
[----:B------:R-:W-:Y:S05]  /*18110*/  FSEL R47, R131, -INF , !P6 ;  /* 0xff800000832f7808 */ /* 0x000fea0007000000 */
[----:B------:R-:W2:Y:S01]  /*18120*/  SHFL.BFLY PT, R70, R6, 0x1, 0x1f ;  /* 0x0c201f0006467f89 */ /* 0x000ea200000e0000 */
[----:B------:R-:W-:Y:S01]  /*18130*/  LOP3.LUT R82, R26, 0x38, RZ, 0xc0, !PT ;  /* 0x000000381a527812 */ /* 0x000fe200078ec0ff */
[----:B------:R-:W-:Y:S01]  /*18140*/  IMAD.MOV.U32 R131, RZ, RZ, R28 ;  /* 0x000000ffff837224 */ /* 0x000fe200078e001c */
[----:B------:R-:W-:Y:S01]  /*18150*/  FMNMX3.FTZ R7, R7, R50, R47, !PT ;  /* 0x0000003207077276 */ /* 0x000fe2000781002f */
[----:B------:R-:W-:Y:S01]  /*18160*/  MUFU.EX2 R130, R130 ;  /* 0x0000008200827308 */ /* 0x000fe20000000800 */
[----:B------:R-:W-:Y:S02]  /*18170*/  SHF.R.U32.HI R83, RZ, 0x1, R240 ;  /* 0x00000001ff537819 */ /* 0x000fe400000116f0 */
[----:B------:R-:W-:Y:S01]  /*18180*/  F2FP.BF16.F32.PACK_AB R76, R76, R225 ;  /* 0x000000e14c4c723e */ /* 0x000fe200000010ff */
[----:B------:R-:W3:Y:S01]  /*18190*/  SHFL.BFLY PT, R8, R7, 0x2, 0x1f ;  /* 0x0c401f0007087f89 */ /* 0x000ee200000e0000 */
[----:B------:R-:W-:Y:S02]  /*181a0*/  F2FP.BF16.F32.PACK_AB R78, R67, R46 ;  /* 0x0000002e434e723e */ /* 0x000fe400000010ff */
[----:B-1----:R-:W-:Y:S02]  /*181b0*/  FMNMX.FTZ R0, R0, R2, !PT ;  /* 0x0000000200007209 */ /* 0x002fe40007810000 */
[----:B--2---:R-:W-:Y:S03]  /*181c0*/  FMNMX.FTZ R70, R6, R70, !PT ;  /* 0x0000004606467209 */ /* 0x004fe60007810000 */
[----:B------:R-:W1:Y:S01]  /*181d0*/  SHFL.BFLY PT, R2, R0, 0x1, 0x1f ;  /* 0x0c201f0000027f89 */ /* 0x000e6200000e0000 */
[C---:B------:R-:W-:Y:S01]  /*181e0*/  FSETP.NEU.FTZ.AND P1, PT, R70.reuse, -INF , PT ;  /* 0xff8000004600780b */ /* 0x040fe20003f3d000 */
[----:B------:R-:W-:Y:S01]  /*181f0*/  FMUL.FTZ R73, R70, UR4 ;  /* 0x0000000446497c20 */ /* 0x000fe20008410000 */
[----:B---3--:R-:W-:Y:S04]  /*18200*/  FMNMX.FTZ R7, R7, R8, !PT ;  /* 0x0000000807077209 */ /* 0x008fe80007810000 */
[----:B------:R-:W-:Y:S01]  /*18210*/  FSEL R73, R73, RZ, P1 ;  /* 0x000000ff49497208 */ /* 0x000fe20000800000 */
[----:B------:R-:W2:Y:S04]  /*18220*/  SHFL.BFLY PT, R69, R7, 0x1, 0x1f ;  /* 0x0c201f0007457f89 */ /* 0x000ea800000e0000 */
[--C-:B------:R-:W-:Y:S01]  /*18230*/  FFMA.FTZ R55, R101, UR4, -R73.reuse ;  /* 0x0000000465377c23 */ /* 0x100fe20008010849 */
[--C-:B------:R-:W-:Y:S01]  /*18240*/  FFMA.FTZ R102, R102, UR4, -R73.reuse ;  /* 0x0000000466667c23 */ /* 0x100fe20008010849 */
[----:B-1----:R-:W-:Y:S01]  /*18250*/  FMNMX.FTZ R68, R0, R2, !PT ;  /* 0x0000000200447209 */ /* 0x002fe20007810000 */
[--C-:B------:R-:W-:Y:S01]  /*18260*/  FFMA.FTZ R2, R81, UR4, -R73.reuse ;  /* 0x0000000451027c23 */ /* 0x100fe20008010849 */
[--C-:B------:R-:W-:Y:S02]  /*18270*/  FFMA.FTZ R0, R10, UR4, -R73.reuse ;  /* 0x000000040a007c23 */ /* 0x100fe40008010849 */
[C---:B------:R-:W-:Y:S01]  /*18280*/  FSETP.NEU.FTZ.AND P0, PT, R68.reuse, -INF , PT ;  /* 0xff8000004400780b */ /* 0x040fe20003f1d000 */
[----:B------:R1:W-:Y:S01]  /*18290*/  MUFU.EX2 R41, R2 ;  /* 0x0000000200297308 */ /* 0x0003e20000000800 */
[----:B------:R-:W-:Y:S09]  /*182a0*/  FMUL.FTZ R74, R68, UR4 ;  /* 0x00000004444a7c20 */ /* 0x000ff20008410000 */
[----:B------:R3:W4:Y:S01]  /*182b0*/  MUFU.EX2 R25, R0 ;  /* 0x0000000000197308 */ /* 0x0007220000000800 */
[----:B------:R-:W-:Y:S02]  /*182c0*/  FSEL R74, R74, RZ, P0 ;  /* 0x000000ff4a4a7208 */ /* 0x000fe40000000000 */
[----:B--2---:R-:W-:Y:S01]  /*182d0*/  FMNMX.FTZ R69, R7, R69, !PT ;  /* 0x0000004507457209 */ /* 0x004fe20007810000 */
[--C-:B------:R-:W-:Y:S02]  /*182e0*/  FFMA.FTZ R7, R12, UR4, -R73.reuse ;  /* 0x000000040c077c23 */ /* 0x100fe40008010849 */
[--C-:B------:R-:W-:Y:S01]  /*182f0*/  FFMA.FTZ R6, R84, UR4, -R74.reuse ;  /* 0x0000000454067c23 */ /* 0x100fe2000801084a */
[C---:B------:R-:W-:Y:S01]  /*18300*/  FSETP.NEU.FTZ.AND P2, PT, R69.reuse, -INF , PT ;  /* 0xff8000004500780b */ /* 0x040fe20003f5d000 */
[----:B------:R-:W-:Y:S01]  /*18310*/  FMUL.FTZ R75, R69, UR4 ;  /* 0x00000004454b7c20 */ /* 0x000fe20008410000 */
[----:B-1----:R-:W-:Y:S01]  /*18320*/  FFMA.FTZ R2, R11, UR4, -R73 ;  /* 0x000000040b027c23 */ /* 0x002fe20008010849 */
[----:B------:R1:W-:Y:S01]  /*18330*/  MUFU.EX2 R126, R7 ;  /* 0x00000007007e7308 */ /* 0x0003e20000000800 */
[----:B---3--:R-:W-:Y:S09]  /*18340*/  LOP3.LUT R0, R83, 0x8, RZ, 0xc0, !PT ;  /* 0x0000000853007812 */ /* 0x008ff200078ec0ff */
[----:B------:R2:W3:Y:S01]  /*18350*/  MUFU.EX2 R99, R2 ;  /* 0x0000000200637308 */ /* 0x0004e20000000800 */
[----:B------:R-:W-:Y:S01]  /*18360*/  FSEL R75, R75, RZ, P2 ;  /* 0x000000ff4b4b7208 */ /* 0x000fe20001000000 */
[----:B----4-:R-:W-:Y:S08]  /*18370*/  IMAD.MOV.U32 R230, RZ, RZ, R25 ;  /* 0x000000ffffe67224 */ /* 0x010ff000078e0019 */
[----:B------:R4:W-:Y:S01]  /*18380*/  MUFU.EX2 R119, R6 ;  /* 0x0000000600777308 */ /* 0x0009e20000000800 */
[----:B------:R-:W-:Y:S01]  /*18390*/  FFMA.FTZ R61, R116, UR4, -R75 ;  /* 0x00000004743d7c23 */ /* 0x000fe2000801084b */
[--C-:B-1----:R-:W-:Y:S01]  /*183a0*/  FFMA.FTZ R7, R13, UR4, -R74.reuse ;  /* 0x000000040d077c23 */ /* 0x102fe2000801084a */
[--C-:B--2---:R-:W-:Y:S07]  /*183b0*/  LOP3.LUT R2, R82, 0x1c0, R241.reuse, 0xf8, !PT ;  /* 0x000001c052027812 */ /* 0x104fee00078ef8f1 */
[----:B------:R1:W2:Y:S01]  /*183c0*/  MUFU.EX2 R35, R7 ;  /* 0x0000000700237308 */ /* 0x0002a20000000800 */
[----:B---3--:R-:W-:Y:S02]  /*183d0*/  F2FP.BF16.F32.PACK_AB R86, R126, R99 ;  /* 0x000000637e56723e */ /* 0x008fe400000010ff */
[----:B------:R-:W-:Y:S01]  /*183e0*/  LOP3.LUT R0, R2, R0, RZ, 0x3c, !PT ;  /* 0x0000000002007212 */ /* 0x000fe200078e3cff */
[--C-:B------:R-:W-:Y:S01]  /*183f0*/  FFMA.FTZ R2, R15, UR4, -R74.reuse ;  /* 0x000000040f027c23 */ /* 0x100fe2000801084a */
[----:B----4-:R-:W-:Y:S02]  /*18400*/  FFMA.FTZ R6, R14, UR4, -R74 ;  /* 0x000000040e067c23 */ /* 0x010fe4000801084a */
[----:B------:R-:W-:Y:S03]  /*18410*/  LOP3.LUT R0, R0, 0x200, R241, 0xf8, !PT ;  /* 0x0000020000007812 */ /* 0x000fe600078ef8f1 */
[----:B------:R3:W-:Y:S01]  /*18420*/  MUFU.EX2 R127, R2 ;  /* 0x00000002007f7308 */ /* 0x0007e20000000800 */
[----:B------:R-:W-:Y:S01]  /*18430*/  LEA R144, R0, UR5, 0x1 ;  /* 0x0000000500907c11 */ /* 0x000fe2000f8e08ff */
[--C-:B------:R-:W-:Y:S08]  /*18440*/  FFMA.FTZ R0, R85, UR4, -R75.reuse ;  /* 0x0000000455007c23 */ /* 0x100ff0000801084b */
[----:B------:R4:W4:Y:S01]  /*18450*/  MUFU.EX2 R51, R6 ;  /* 0x0000000600337308 */ /* 0x0009220000000800 */
[--C-:B-1----:R-:W-:Y:S01]  /*18460*/  FFMA.FTZ R7, R19, UR4, -R75.reuse ;  /* 0x0000000413077c23 */ /* 0x102fe2000801084b */
[----:B--2---:R-:W-:Y:S01]  /*18470*/  F2FP.BF16.F32.PACK_AB R85, R35, R119 ;  /* 0x000000772355723e */ /* 0x004fe200000010ff */
[----:B------:R-:W1:Y:S07]  /*18480*/  LDSM.16.MT88.4 R24, [R144+0x8000] ;  /* 0x008000009018783b */ /* 0x000e6e0000004200 */
[----:B------:R2:W-:Y:S01]  /*18490*/  MUFU.EX2 R115, R0 ;  /* 0x0000000000737308 */ /* 0x0005e20000000800 */
[----:B------:R-:W-:Y:S02]  /*184a0*/  IMAD.IADD R140, R239, 0x1, R144 ;  /* 0x00000001ef8c7824 */ /* 0x000fe400078e0290 */
[----:B------:R-:W-:Y:S07]  /*184b0*/  VIADD R136, R144, 0x8040 ;  /* 0x0000804090887836 */ /* 0x000fee0000000000 */
[----:B------:R-:W-:Y:S01]  /*184c0*/  MUFU.EX2 R10, R7 ;  /* 0x00000007000a7308 */ /* 0x000fe20000000800 */
[--C-:B---3--:R-:W-:Y:S01]  /*184d0*/  FFMA.FTZ R2, R18, UR4, -R75.reuse ;  /* 0x0000000412027c23 */ /* 0x108fe2000801084b */
[----:B------:R-:W-:Y:S08]  /*184e0*/  LDSM.16.MT88.4 R92, [R144+0x8800] ;  /* 0x00880000905c783b */ /* 0x000ff00000004200 */
[----:B------:R3:W1:Y:S01]  /*184f0*/  MUFU.EX2 R118, R2 ;  /* 0x0000000200767308 */ /* 0x0006620000000800 */
[----:B----4-:R-:W-:Y:S01]  /*18500*/  FFMA.FTZ R6, R22, UR4, -R75 ;  /* 0x0000000416067c23 */ /* 0x010fe2000801084b */
[----:B------:R-:W-:Y:S01]  /*18510*/  F2FP.BF16.F32.PACK_AB R87, R127, R51 ;  /* 0x000000337f57723e */ /* 0x000fe200000010ff */
[----:B------:R-:W-:Y:S01]  /*18520*/  VIADD R22, R144, 0x8000 ;  /* 0x0000800090167836 */ /* 0x000fe20000000000 */
[----:B--2---:R-:W-:Y:S06]  /*18530*/  FSEL R0, R69, RZ, P2 ;  /* 0x000000ff45007208 */ /* 0x004fec0001000000 */
[----:B------:R-:W2:Y:S01]  /*18540*/  MUFU.EX2 R63, R6 ;  /* 0x00000006003f7308 */ /* 0x000ea20000000800 */
[----:B------:R-:W-:Y:S01]  /*18550*/  FADD.FTZ R3, -R0, R3 ;  /* 0x0000000300037221 */ /* 0x000fe20000010100 */
[----:B------:R-:W-:Y:S02]  /*18560*/  FSEL R0, R68, RZ, P0 ;  /* 0x000000ff44007208 */ /* 0x000fe40000000000 */
[----:B---3--:R-:W-:Y:S01]  /*18570*/  FSEL R2, R70, RZ, P1 ;  /* 0x000000ff46027208 */ /* 0x008fe20000800000 */
[----:B------:R-:W-:Y:S02]  /*18580*/  FMUL.FTZ R3, R3, UR4 ;  /* 0x0000000403037c20 */ /* 0x000fe40008410000 */
[----:B------:R-:W-:Y:S01]  /*18590*/  FADD.FTZ R0, -R0, R133 ;  /* 0x0000008500007221 */ /* 0x000fe20000010100 */
[----:B------:R-:W-:Y:S01]  /*185a0*/  IMAD.MOV.U32 R133, RZ, RZ, R41 ;  /* 0x000000ffff857224 */ /* 0x000fe200078e0029 */
[----:B-1----:R-:W-:Y:S01]  /*185b0*/  F2FP.BF16.F32.PACK_AB R77, R118, R115 ;  /* 0x00000073764d723e */ /* 0x002fe200000010ff */
[----:B------:R-:W-:Y:S01]  /*185c0*/  FADD.FTZ R2, -R2, R132 ;  /* 0x0000008402027221 */ /* 0x000fe20000010100 */
[----:B------:R-:W-:Y:S01]  /*185d0*/  FMUL.FTZ R0, R0, UR4 ;  /* 0x0000000400007c20 */ /* 0x000fe20008410000 */
[----:B------:R-:W1:Y:S01]  /*185e0*/  MUFU.EX2 R3, R3 ;  /* 0x0000000300037308 */ /* 0x000e620000000800 */
[----:B------:R-:W3:Y:S01]  /*185f0*/  LDSM.16.MT88.4 R40, [R140+0x8000] ;  /* 0x008000008c28783b */ /* 0x000ee20000004200 */
[----:B------:R-:W-:Y:S01]  /*18600*/  FMUL.FTZ R2, R2, UR4 ;  /* 0x0000000402027c20 */ /* 0x000fe20008410000 */
[----:B--2---:R-:W-:Y:S01]  /*18610*/  F2FP.BF16.F32.PACK_AB R79, R63, R10 ;  /* 0x0000000a3f4f723e */ /* 0x004fe200000010ff */
[----:B------:R-:W-:Y:S06]  /*18620*/  IMAD.MOV.U32 R132, RZ, RZ, R29 ;  /* 0x000000ffff847224 */ /* 0x000fec00078e001d */
[----:B------:R-:W2:Y:S01]  /*18630*/  MUFU.EX2 R0, R0 ;  /* 0x0000000000007308 */ /* 0x000ea20000000800 */
[----:B------:R-:W-:Y:S02]  /*18640*/  F2FP.BF16.F32.PACK_AB R84, R230, R133 ;  /* 0x00000085e654723e */ /* 0x000fe400000010ff */
[----:B------:R-:W-:Y:S07]  /*18650*/  LOP3.LUT P1, RZ, R240, 0x4, RZ, 0xc0, !PT ;  /* 0x00000004f0ff7812 */ /* 0x000fee000782c0ff */
[----:B------:R-:W4:Y:S01]  /*18660*/  MUFU.EX2 R2, R2 ;  /* 0x0000000200027308 */ /* 0x000f220000000800 */
[C---:B-1----:R-:W-:Y:S01]  /*18670*/  FMUL.FTZ R6, R3.reuse, R166 ;  /* 0x000000a603067220 */ /* 0x042fe20000410000 */
[C---:B------:R-:W-:Y:S01]  /*18680*/  FMUL.FTZ R7, R3.reuse, R167 ;  /* 0x000000a703077220 */ /* 0x040fe20000410000 */
[----:B------:R-:W-:Y:S02]  /*18690*/  IMAD.MOV.U32 R167, RZ, RZ, R30 ;  /* 0x000000ffffa77224 */ /* 0x000fe400078e001e */
[----:B------:R-:W-:Y:S01]  /*186a0*/  FMUL.FTZ R18, R3, R146 ;  /* 0x0000009203127220 */ /* 0x000fe20000410000 */
[----:B------:R-:W-:Y:S02]  /*186b0*/  IMAD.MOV.U32 R166, RZ, RZ, R34 ;  /* 0x000000ffffa67224 */ /* 0x000fe400078e0022 */
[----:B--2---:R-:W-:Y:S01]  /*186c0*/  FMUL.FTZ R11, R0, R171 ;  /* 0x000000ab000b7220 */ /* 0x004fe20000410000 */
[----:B------:R-:W-:Y:S01]  /*186d0*/  IMAD.MOV.U32 R171, RZ, RZ, R54 ;  /* 0x000000ffffab7224 */ /* 0x000fe200078e0036 */
[----:B------:R-:W-:Y:S01]  /*186e0*/  @P1 IADD3 R136, PT, PT, R22, -0x40, RZ ;  /* 0xffffffc016881810 */ /* 0x000fe20007ffe0ff */
[-C--:B------:R-:W-:Y:S04]  /*186f0*/  HMMA.16816.F32.BF16 R4, R76, R24.reuse, R4 ;  /* 0x000000184c04723c */ /* 0x080fe80000041804 */
[----:B------:R-:W1:Y:S01]  /*18700*/  LDSM.16.MT88.4 R56, [R136] ;  /* 0x000000008838783b */ /* 0x000e620000004200 */
[----:B----4-:R-:W-:Y:S01]  /*18710*/  FMUL.FTZ R9, R2, R169 ;  /* 0x000000a902097220 */ /* 0x010fe20000410000 */
[----:B------:R-:W-:Y:S02]  /*18720*/  IMAD.MOV.U32 R169, RZ, RZ, R10 ;  /* 0x000000ffffa97224 */ /* 0x000fe400078e000a */
[----:B------:R-:W-:Y:S01]  /*18730*/  FMUL.FTZ R10, R0, R170 ;  /* 0x000000aa000a7220 */ /* 0x000fe20000410000 */
[C---:B------:R-:W-:Y:S01]  /*18740*/  FMUL.FTZ R8, R2.reuse, R168 ;  /* 0x000000a802087220 */ /* 0x040fe20000410000 */
[----:B------:R-:W-:Y:S02]  /*18750*/  IMAD.IADD R81, R239, 0x1, R136 ;  /* 0x00000001ef517824 */ /* 0x000fe400078e0288 */
[----:B------:R-:W-:Y:S01]  /*18760*/  FFMA.FTZ R54, R113, UR4, -R74 ;  /* 0x0000000471367c23 */ /* 0x000fe2000801084a */
[----:B------:R2:W-:Y:S01]  /*18770*/  MUFU.EX2 R170, R198 ;  /* 0x000000c600aa7308 */ /* 0x0005e20000000800 */
[C---:B------:R-:W-:Y:S01]  /*18780*/  FMUL.FTZ R12, R2.reuse, R172 ;  /* 0x000000ac020c7220 */ /* 0x040fe20000410000 */
[----:B------:R-:W-:Y:S01]  /*18790*/  FMUL.FTZ R13, R2, R173 ;  /* 0x000000ad020d7220 */ /* 0x000fe20000410000 */
[----:B------:R-:W4:Y:S01]  /*187a0*/  LDSM.16.MT88.4 R88, [R81] ;  /* 0x000000005158783b */ /* 0x000f220000004200 */
[C---:B------:R-:W-:Y:S06]  /*187b0*/  HMMA.16816.F32.BF16 R8, R84.reuse, R24, R8 ;  /* 0x000000185408723c */ /* 0x040fec0000041808 */
[----:B------:R3:W3:Y:S01]  /*187c0*/  MUFU.EX2 R172, R55 ;  /* 0x0000003700ac7308 */ /* 0x0006e20000000800 */
[C---:B------:R-:W-:Y:S01]  /*187d0*/  FMUL.FTZ R14, R0.reuse, R174 ;  /* 0x000000ae000e7220 */ /* 0x040fe20000410000 */
[----:B------:R-:W-:Y:S01]  /*187e0*/  FMUL.FTZ R15, R0, R175 ;  /* 0x000000af000f7220 */ /* 0x000fe20000410000 */
[----:B------:R-:W-:Y:S02]  /*187f0*/  IMAD.MOV.U32 R173, RZ, RZ, R35 ;  /* 0x000000ffffad7224 */ /* 0x000fe400078e0023 */
[----:B------:R-:W-:Y:S01]  /*18800*/  FMUL.FTZ R19, R3, R147 ;  /* 0x0000009303137220 */ /* 0x000fe20000410000 */
[----:B------:R-:W-:Y:S02]  /*18810*/  IMAD.MOV.U32 R174, RZ, RZ, R51 ;  /* 0x000000ffffae7224 */ /* 0x000fe400078e0033 */
[--C-:B------:R-:W-:Y:S01]  /*18820*/  FFMA.FTZ R51, R97, UR4, -R73.reuse ;  /* 0x0000000461337c23 */ /* 0x100fe20008010849 */
[----:B--2---:R-:W2:Y:S01]  /*18830*/  LDL.LU R198, [R1+0xf0] ;  /* 0x0000f00001c67983 */ /* 0x004ea20000300800 */
[----:B------:R-:W-:Y:S01]  /*18840*/  IMAD.MOV.U32 R175, RZ, RZ, R50 ;  /* 0x000000ffffaf7224 */ /* 0x000fe200078e0032 */
[-C--:B------:R-:W-:Y:S01]  /*18850*/  HMMA.16816.F32.BF16 R12, R84, R26.reuse, R12 ;  /* 0x0000001a540c723c */ /* 0x080fe2000004180c */
[----:B------:R-:W-:Y:S02]  /*18860*/  MUFU.EX2 R251, R51 ;  /* 0x0000003300fb7308 */ /* 0x000fe40000000800 */
[C---:B------:R-:W-:Y:S01]  /*18870*/  FMUL.FTZ R22, R3.reuse, R162 ;  /* 0x000000a203167220 */ /* 0x040fe20000410000 */
[----:B------:R-:W-:Y:S01]  /*18880*/  FFMA.FTZ R50, R100, UR4, -R73 ;  /* 0x0000000464327c23 */ /* 0x000fe20008010849 */
[----:B---3--:R-:W-:Y:S01]  /*18890*/  FFMA.FTZ R55, R112, UR4, -R74 ;  /* 0x0000000470377c23 */ /* 0x008fe2000801084a */
[----:B------:R-:W-:Y:S02]  /*188a0*/  IMAD.MOV.U32 R116, RZ, RZ, R172 ;  /* 0x000000ffff747224 */ /* 0x000fe400078e00ac */
[----:B------:R-:W-:Y:S01]  /*188b0*/  FMUL.FTZ R24, R2, R176 ;  /* 0x000000b002187220 */ /* 0x000fe20000410000 */
[C---:B------:R-:W-:Y:S02]  /*188c0*/  HMMA.16816.F32.BF16 R16, R76.reuse, R26, R16 ;  /* 0x0000001a4c10723c */ /* 0x040fe40000041810 */
[----:B------:R3:W-:Y:S02]  /*188d0*/  MUFU.EX2 R225, R54 ;  /* 0x0000003600e17308 */ /* 0x0007e40000000800 */
[----:B------:R-:W-:Y:S02]  /*188e0*/  IMAD.MOV.U32 R162, RZ, RZ, R23 ;  /* 0x000000ffffa27224 */ /* 0x000fe400078e0017 */
[C---:B------:R-:W-:Y:S06]  /*188f0*/  FMUL.FTZ R23, R3.reuse, R163 ;  /* 0x000000a303177220 */ /* 0x040fec0000410000 */
[----:B------:R1:W-:Y:S01]  /*18900*/  MUFU.EX2 R172, R199 ;  /* 0x000000c700ac7308 */ /* 0x0003e20000000800 */
[----:B------:R-:W-:Y:S02]  /*18910*/  IMAD.MOV.U32 R176, RZ, RZ, R44 ;  /* 0x000000ffffb07224 */ /* 0x000fe400078e002c */
[----:B------:R-:W-:Y:S01]  /*18920*/  FFMA.FTZ R44, R96, UR4, -R73 ;  /* 0x00000004602c7c23 */ /* 0x000fe20008010849 */
[----:B------:R-:W-:Y:S01]  /*18930*/  FMUL.FTZ R25, R2, R177 ;  /* 0x000000b102197220 */ /* 0x000fe20000410000 */
[C---:B------:R-:W-:Y:S01]  /*18940*/  FMUL.FTZ R26, R0.reuse, R178 ;  /* 0x000000b2001a7220 */ /* 0x040fe20000410000 */
[----:B------:R-:W-:Y:S01]  /*18950*/  FMUL.FTZ R27, R0, R179 ;  /* 0x000000b3001b7220 */ /* 0x000fe20000410000 */
[-C--:B------:R-:W-:Y:S03]  /*18960*/  HMMA.16816.F32.BF16 R20, R76, R40.reuse, R20 ;  /* 0x000000284c14723c */ /* 0x080fe60000041814 */
[----:B------:R4:W4:Y:S01]  /*18970*/  MUFU.EX2 R178, R50 ;  /* 0x0000003200b27308 */ /* 0x0009220000000800 */
[C---:B---3--:R-:W-:Y:S01]  /*18980*/  FMUL.FTZ R54, R3.reuse, R154 ;  /* 0x0000009a03367220 */ /* 0x048fe20000410000 */
[C---:B------:R-:W-:Y:S01]  /*18990*/  FMUL.FTZ R28, R2.reuse, R180 ;  /* 0x000000b4021c7220 */ /* 0x040fe20000410000 */
[----:B------:R-:W-:Y:S01]  /*189a0*/  FMUL.FTZ R29, R2, R181 ;  /* 0x000000b5021d7220 */ /* 0x000fe20000410000 */
[C---:B------:R-:W-:Y:S01]  /*189b0*/  FMUL.FTZ R30, R0.reuse, R182 ;  /* 0x000000b6001e7220 */ /* 0x040fe20000410000 */
[----:B------:R-:W-:Y:S01]  /*189c0*/  FMUL.FTZ R31, R0, R183 ;  /* 0x000000b7001f7220 */ /* 0x000fe20000410000 */
[C---:B------:R-:W-:Y:S01]  /*189d0*/  HMMA.16816.F32.BF16 R24, R84.reuse, R40, R24 ;  /* 0x000000285418723c */ /* 0x040fe20000041818 */
[----:B-1----:R-:W3:Y:S03]  /*189e0*/  LDL.LU R199, [R1+0xec] ;  /* 0x0000ec0001c77983 */ /* 0x002ee60000300800 */
[----:B------:R-:W-:Y:S01]  /*189f0*/  MUFU.EX2 R231, R44 ;  /* 0x0000002c00e77308 */ /* 0x000fe20000000800 */
[C---:B------:R-:W-:Y:S01]  /*18a00*/  FMUL.FTZ R34, R3.reuse, R142 ;  /* 0x0000008e03227220 */ /* 0x040fe20000410000 */
[C---:B------:R-:W-:Y:S01]  /*18a10*/  FMUL.FTZ R35, R3.reuse, R143 ;  /* 0x0000008f03237220 */ /* 0x040fe20000410000 */
[----:B------:R-:W-:Y:S02]  /*18a20*/  IMAD.MOV.U32 R168, RZ, RZ, R38 ;  /* 0x000000ffffa87224 */ /* 0x000fe400078e0026 */
[C---:B----4-:R-:W-:Y:S01]  /*18a30*/  FMUL.FTZ R50, R3.reuse, R138 ;  /* 0x0000008a03327220 */ /* 0x050fe20000410000 */
[-C--:B------:R-:W-:Y:S04]  /*18a40*/  HMMA.16816.F32.BF16 R28, R84, R42.reuse, R28 ;  /* 0x0000002a541c723c */ /* 0x080fe8000004181c */
[----:B------:R1:W-:Y:S01]  /*18a50*/  MUFU.EX2 R229, R55 ;  /* 0x0000003700e57308 */ /* 0x0003e20000000800 */
[C---:B------:R-:W-:Y:S01]  /*18a60*/  FMUL.FTZ R38, R3.reuse, R158 ;  /* 0x0000009e03267220 */ /* 0x040fe20000410000 */
[C---:B------:R-:W-:Y:S01]  /*18a70*/  FMUL.FTZ R40, R2.reuse, R184 ;  /* 0x000000b802287220 */ /* 0x040fe20000410000 */
[----:B------:R-:W-:Y:S01]  /*18a80*/  FMUL.FTZ R41, R2, R185 ;  /* 0x000000b902297220 */ /* 0x000fe20000410000 */
[----:B------:R-:W-:Y:S02]  /*18a90*/  IMAD.MOV.U32 R146, RZ, RZ, R47 ;  /* 0x000000ffff927224 */ /* 0x000fe400078e002f */
[C---:B------:R-:W-:Y:S01]  /*18aa0*/  FMUL.FTZ R47, R0.reuse, R191 ;  /* 0x000000bf002f7220 */ /* 0x040fe20000410000 */
[C---:B------:R-:W-:Y:S04]  /*18ab0*/  HMMA.16816.F32.BF16 R32, R76.reuse, R42, R32 ;  /* 0x0000002a4c20723c */ /* 0x040fe80000041820 */
[----:B------:R-:W-:Y:S02]  /*18ac0*/  IMAD.MOV.U32 R177, RZ, RZ, R39 ;  /* 0x000000ffffb17224 */ /* 0x000fe400078e0027 */
[C---:B------:R-:W-:Y:S01]  /*18ad0*/  FMUL.FTZ R39, R3.reuse, R159 ;  /* 0x0000009f03277220 */ /* 0x040fe20000410000 */
[C---:B------:R-:W-:Y:S01]  /*18ae0*/  FMUL.FTZ R42, R0.reuse, R186 ;  /* 0x000000ba002a7220 */ /* 0x040fe20000410000 */
[C---:B-1----:R-:W-:Y:S01]  /*18af0*/  FMUL.FTZ R55, R3.reuse, R155 ;  /* 0x0000009b03377220 */ /* 0x042fe20000410000 */
[----:B------:R-:W-:Y:S01]  /*18b00*/  FMUL.FTZ R43, R0, R187 ;  /* 0x000000bb002b7220 */ /* 0x000fe20000410000 */
[----:B------:R-:W-:Y:S01]  /*18b10*/  FMUL.FTZ R44, R2, R188 ;  /* 0x000000bc022c7220 */ /* 0x000fe20000410000 */
[----:B------:R-:W-:Y:S01]  /*18b20*/  FMUL.FTZ R51, R3, R139 ;  /* 0x0000008b03337220 */ /* 0x000fe20000410000 */
[----:B------:R-:W-:Y:S01]  /*18b30*/  IMAD.MOV.U32 R181, RZ, RZ, R162 ;  /* 0x000000ffffb57224 */ /* 0x000fe200078e00a2 */
[-C--:B------:R-:W-:Y:S03]  /*18b40*/  HMMA.16816.F32.BF16 R36, R76, R56.reuse, R36 ;  /* 0x000000384c24723c */ /* 0x080fe60000041824 */
[----:B------:R-:W-:Y:S02]  /*18b50*/  IMAD.MOV.U32 R162, RZ, RZ, R228 ;  /* 0x000000ffffa27224 */ /* 0x000fe400078e00e4 */
[----:B------:R1:W-:Y:S01]  /*18b60*/  MUFU.EX2 R228, R150 ;  /* 0x0000009600e47308 */ /* 0x0003e20000000800 */
[----:B------:R-:W-:Y:S01]  /*18b70*/  IMAD.MOV.U32 R183, RZ, RZ, R176 ;  /* 0x000000ffffb77224 */ /* 0x000fe200078e00b0 */
[----:B------:R-:W-:Y:S01]  /*18b80*/  MOV R176, R171 ;  /* 0x000000ab00b07202 */ /* 0x000fe20000000f00 */
[C---:B------:R-:W-:Y:S04]  /*18b90*/  HMMA.16816.F32.BF16 R40, R84.reuse, R56, R40 ;  /* 0x000000385428723c */ /* 0x040fe80000041828 */
[----:B------:R-:W-:Y:S02]  /*18ba0*/  IMAD.MOV.U32 R147, RZ, RZ, R46 ;  /* 0x000000ffff937224 */ /* 0x000fe400078e002e */
[----:B------:R-:W-:Y:S01]  /*18bb0*/  FMUL.FTZ R46, R0, R190 ;  /* 0x000000be002e7220 */ /* 0x000fe20000410000 */
[----:B------:R-:W-:Y:S02]  /*18bc0*/  IMAD.MOV.U32 R163, RZ, RZ, R45 ;  /* 0x000000ffffa37224 */ /* 0x000fe400078e002d */
[C---:B------:R-:W-:Y:S01]  /*18bd0*/  FMUL.FTZ R45, R2.reuse, R189 ;  /* 0x000000bd022d7220 */ /* 0x040fe20000410000 */
[C---:B------:R-:W-:Y:S01]  /*18be0*/  FMUL.FTZ R56, R2.reuse, R192 ;  /* 0x000000c002387220 */ /* 0x040fe20000410000 */
[----:B------:R-:W-:Y:S01]  /*18bf0*/  FMUL.FTZ R57, R2, R193 ;  /* 0x000000c102397220 */ /* 0x000fe20000410000 */
[----:B------:R-:W-:Y:S01]  /*18c00*/  IMAD.MOV.U32 R192, RZ, RZ, R178 ;  /* 0x000000ffffc07224 */ /* 0x000fe200078e00b2 */
[----:B-1----:R-:W4:Y:S01]  /*18c10*/  LDL.LU R150, [R1+0xe8] ;  /* 0x0000e80001967983 */ /* 0x002f220000300800 */
[----:B------:R-:W-:Y:S02]  /*18c20*/  IMAD.MOV.U32 R171, RZ, RZ, R60 ;  /* 0x000000ffffab7224 */ /* 0x000fe400078e003c */
[----:B------:R-:W-:Y:S01]  /*18c30*/  FFMA.FTZ R60, R129, UR4, -R75 ;  /* 0x00000004813c7c23 */ /* 0x000fe2000801084b */
[-C--:B------:R-:W-:Y:S03]  /*18c40*/  HMMA.16816.F32.BF16 R44, R84, R58.reuse, R44 ;  /* 0x0000003a542c723c */ /* 0x080fe6000004182c */
[----:B------:R-:W-:Y:S02]  /*18c50*/  IMAD.MOV.U32 R180, RZ, RZ, R147 ;  /* 0x000000ffffb47224 */ /* 0x000fe400078e0093 */
[----:B------:R-:W-:Y:S02]  /*18c60*/  IMAD.MOV.U32 R178, RZ, RZ, R175 ;  /* 0x000000ffffb27224 */ /* 0x000fe400078e00af */
[----:B------:R-:W-:Y:S01]  /*18c70*/  IMAD.MOV.U32 R147, RZ, RZ, R66 ;  /* 0x000000ffff937224 */ /* 0x000fe200078e0042 */
[C---:B------:R-:W-:Y:S04]  /*18c80*/  HMMA.16816.F32.BF16 R48, R76.reuse, R58, R48 ;  /* 0x0000003a4c30723c */ /* 0x040fe80000041830 */
[C---:B------:R-:W-:Y:S01]  /*18c90*/  FMUL.FTZ R58, R0.reuse, R194 ;  /* 0x000000c2003a7220 */ /* 0x040fe20000410000 */
[----:B------:R-:W-:Y:S01]  /*18ca0*/  FMUL.FTZ R59, R0, R195 ;  /* 0x000000c3003b7220 */ /* 0x000fe20000410000 */
[----:B------:R-:W-:Y:S02]  /*18cb0*/  IMAD.MOV.U32 R175, RZ, RZ, R63 ;  /* 0x000000ffffaf7224 */ /* 0x000fe400078e003f */
[----:B------:R-:W-:Y:S01]  /*18cc0*/  FFMA.FTZ R66, R128, UR4, -R75 ;  /* 0x0000000480427c23 */ /* 0x000fe2000801084b */
[-C--:B------:R-:W-:Y:S03]  /*18cd0*/  HMMA.16816.F32.BF16 R52, R76, R88.reuse, R52 ;  /* 0x000000584c34723c */ /* 0x080fe60000041834 */
[----:B------:R-:W-:Y:S02]  /*18ce0*/  IMAD.MOV.U32 R158, RZ, RZ, R183 ;  /* 0x000000ffff9e7224 */ /* 0x000fe400078e00b7 */
[----:B------:R-:W-:Y:S02]  /*18cf0*/  IMAD.MOV.U32 R183, RZ, RZ, R180 ;  /* 0x000000ffffb77224 */ /* 0x000fe400078e00b4 */
[----:B------:R-:W-:Y:S01]  /*18d00*/  IMAD.MOV.U32 R179, RZ, RZ, R146 ;  /* 0x000000ffffb37224 */ /* 0x000fe200078e0092 */
[C---:B------:R-:W-:Y:S01]  /*18d10*/  HMMA.16816.F32.BF16 R56, R84.reuse, R88, R56 ;  /* 0x000000585438723c */ /* 0x040fe20000041838 */
[----:B------:R1:W3:Y:S03]  /*18d20*/  MUFU.EX2 R88, R151 ;  /* 0x0000009700587308 */ /* 0x0002e60000000800 */
[----:B------:R-:W-:Y:S02]  /*18d30*/  IMAD.MOV.U32 R142, RZ, RZ, R177 ;  /* 0x000000ffff8e7224 */ /* 0x000fe400078e00b1 */
[----:B------:R-:W-:Y:S02]  /*18d40*/  IMAD.MOV.U32 R177, RZ, RZ, R174 ;  /* 0x000000ffffb17224 */ /* 0x000fe400078e00ae */
[----:B------:R-:W-:Y:S02]  /*18d50*/  IMAD.MOV.U32 R159, RZ, RZ, R142 ;  /* 0x000000ffff9f7224 */ /* 0x000fe400078e008e */
[----:B------:R-:W-:Y:S02]  /*18d60*/  IMAD.MOV.U32 R180, RZ, RZ, R177 ;  /* 0x000000ffffb47224 */ /* 0x000fe400078e00b1 */
[----:B------:R-:W-:Y:S02]  /*18d70*/  IMAD.MOV.U32 R177, RZ, RZ, R147 ;  /* 0x000000ffffb17224 */ /* 0x000fe400078e0093 */
[----:B------:R-:W-:Y:S01]  /*18d80*/  IMAD.MOV.U32 R147, RZ, RZ, R175 ;  /* 0x000000ffff937224 */ /* 0x000fe200078e00af */
[----:B-1----:R-:W4:Y:S01]  /*18d90*/  LDL.LU R151, [R1+0xe4] ;  /* 0x0000e40001977983 */ /* 0x002f220000300800 */
[----:B------:R-:W-:Y:S01]  /*18da0*/  IMAD.MOV.U32 R175, RZ, RZ, R167 ;  /* 0x000000ffffaf7224 */ /* 0x000fe200078e00a7 */
[----:B------:R-:W-:Y:S01]  /*18db0*/  MOV R167, R67 ;  /* 0x0000004300a77202 */ /* 0x000fe20000000f00 */
[----:B------:R-:W-:Y:S02]  /*18dc0*/  IMAD.MOV.U32 R142, RZ, RZ, R181 ;  /* 0x000000ffff8e7224 */ /* 0x000fe400078e00b5 */
[----:B------:R-:W-:Y:S01]  /*18dd0*/  FFMA.FTZ R67, R117, UR4, -R75 ;  /* 0x0000000475437c23 */ /* 0x000fe2000801084b */
[----:B------:R-:W-:Y:S02]  /*18de0*/  IMAD.MOV.U32 R181, RZ, RZ, R178 ;  /* 0x000000ffffb57224 */ /* 0x000fe400078e00b2 */
[----:B------:R-:W-:Y:S02]  /*18df0*/  IMAD.MOV.U32 R178, RZ, RZ, R162 ;  /* 0x000000ffffb27224 */ /* 0x000fe400078e00a2 */
[----:B------:R-:W-:Y:S02]  /*18e00*/  IMAD.MOV.U32 R190, RZ, RZ, R142 ;  /* 0x000000ffffbe7224 */ /* 0x000fe400078e008e */
[----:B------:R-:W-:Y:S02]  /*18e10*/  IMAD.MOV.U32 R162, RZ, RZ, R171 ;  /* 0x000000ffffa27224 */ /* 0x000fe400078e00ab */
[----:B------:R-:W-:Y:S02]  /*18e20*/  IMAD.MOV.U32 R142, RZ, RZ, R181 ;  /* 0x000000ffff8e7224 */ /* 0x000fe400078e00b5 */
[----:B------:R-:W-:Y:S02]  /*18e30*/  IMAD.MOV.U32 R171, RZ, RZ, R131 ;  /* 0x000000ffffab7224 */ /* 0x000fe400078e0083 */
[----:B------:R-:W-:Y:S02]  /*18e40*/  IMAD.MOV.U32 R181, RZ, RZ, R167 ;  /* 0x000000ffffb57224 */ /* 0x000fe400078e00a7 */
[----:B------:R-:W-:Y:S01]  /*18e50*/  FFMA.FTZ R142, R142, UR4, -R75 ;  /* 0x000000048e8e7c23 */ /* 0x000fe2000801084b */
[----:B------:R-:W4:Y:S01]  /*18e60*/  LDL.LU R167, [R1+0x5c] ;  /* 0x00005c0001a77983 */ /* 0x000f220000300800 */
[----:B------:R-:W-:Y:S02]  /*18e70*/  IMAD.MOV.U32 R185, RZ, RZ, R180 ;  /* 0x000000ffffb97224 */ /* 0x000fe400078e00b4 */
[----:B------:R-:W-:Y:S02]  /*18e80*/  IMAD.MOV.U32 R180, RZ, RZ, R171 ;  /* 0x000000ffffb47224 */ /* 0x000fe400078e00ab */
[----:B------:R-:W4:Y:S01]  /*18e90*/  LDL.LU R171, [R1+0x60] ;  /* 0x0000600001ab7983 */ /* 0x000f220000300800 */
[----:B------:R-:W-:Y:S02]  /*18ea0*/  IMAD.MOV.U32 R146, RZ, RZ, R169 ;  /* 0x000000ffff927224 */ /* 0x000fe400078e00a9 */
[----:B------:R-:W-:Y:S01]  /*18eb0*/  IMAD.MOV.U32 R182, RZ, RZ, R163 ;  /* 0x000000ffffb67224 */ /* 0x000fe200078e00a3 */
[----:B------:R-:W4:Y:S01]  /*18ec0*/  LDL.LU R138, [R1+0x64] ;  /* 0x00006400018a7983 */ /* 0x000f220000300800 */
[----:B------:R1:W-:Y:S01]  /*18ed0*/  MUFU.EX2 R163, R61 ;  /* 0x0000003d00a37308 */ /* 0x0003e20000000800 */
[----:B------:R-:W-:Y:S02]  /*18ee0*/  IMAD.MOV.U32 R174, RZ, RZ, R62 ;  /* 0x000000ffffae7224 */ /* 0x000fe400078e003e */
[----:B------:R-:W4:Y:S07]  /*18ef0*/  LDL.LU R100, [R1+0x68] ;  /* 0x0000680001647983 */ /* 0x000f2e0000300800 */
[----:B------:R1:W-:Y:S01]  /*18f00*/  MUFU.EX2 R169, R60 ;  /* 0x0000003c00a97308 */ /* 0x0003e20000000800 */
[----:B------:R-:W-:Y:S02]  /*18f10*/  IMAD.MOV.U32 R143, RZ, RZ, R182 ;  /* 0x000000ffff8f7224 */ /* 0x000fe400078e00b6 */
[----:B------:R-:W-:Y:S02]  /*18f20*/  IMAD.MOV.U32 R182, RZ, RZ, R179 ;  /* 0x000000ffffb67224 */ /* 0x000fe400078e00b3 */
[----:B------:R-:W-:Y:S02]  /*18f30*/  IMAD.MOV.U32 R179, RZ, RZ, R176 ;  /* 0x000000ffffb37224 */ /* 0x000fe400078e00b0 */
[----:B------:R-:W-:Y:S02]  /*18f40*/  IMAD.MOV.U32 R176, RZ, RZ, R174 ;  /* 0x000000ffffb07224 */ /* 0x000fe400078e00ae */
[----:B------:R-:W-:Y:S01]  /*18f50*/  IMAD.MOV.U32 R131, RZ, RZ, R238 ;  /* 0x000000ffff837224 */ /* 0x000fe200078e00ee */
[----:B------:R-:W-:Y:S01]  /*18f60*/  MUFU.EX2 R174, R66 ;  /* 0x0000004200ae7308 */ /* 0x000fe20000000800 */
[C---:B-1----:R-:W-:Y:S01]  /*18f70*/  FMUL.FTZ R61, R2.reuse, R197 ;  /* 0x000000c5023d7220 */ /* 0x042fe20000410000 */
[----:B------:R-:W-:Y:S08]  /*18f80*/  IMAD.MOV.U32 R187, RZ, RZ, R182 ;  /* 0x000000ffffbb7224 */ /* 0x000ff000078e00b6 */
[----:B------:R-:W-:Y:S01]  /*18f90*/  MUFU.EX2 R238, R67 ;  /* 0x0000004300ee7308 */ /* 0x000fe20000000800 */
[----:B------:R-:W-:Y:S01]  /*18fa0*/  FMUL.FTZ R60, R2, R196 ;  /* 0x000000c4023c7220 */ /* 0x000fe20000410000 */
[----:B------:R-:W-:Y:S02]  /*18fb0*/  IMAD.MOV.U32 R182, RZ, RZ, R162 ;  /* 0x000000ffffb67224 */ /* 0x000fe400078e00a2 */
[----:B------:R-:W-:Y:S06]  /*18fc0*/  IMAD.MOV.U32 R186, RZ, RZ, R158 ;  /* 0x000000ffffba7224 */ /* 0x000fec00078e009e */
[----:B------:R-:W-:Y:S01]  /*18fd0*/  MUFU.EX2 R131, R131 ;  /* 0x0000008300837308 */ /* 0x000fe20000000800 */
[----:B------:R-:W-:Y:S02]  /*18fe0*/  IMAD.MOV.U32 R184, RZ, RZ, R179 ;  /* 0x000000ffffb87224 */ /* 0x000fe400078e00b3 */
[----:B------:R-:W-:Y:S02]  /*18ff0*/  IMAD.MOV.U32 R158, RZ, RZ, R178 ;  /* 0x000000ffff9e7224 */ /* 0x000fe400078e00b2 */
[----:B------:R-:W-:Y:S02]  /*19000*/  IMAD.MOV.U32 R179, RZ, RZ, R99 ;  /* 0x000000ffffb37224 */ /* 0x000fe400078e0063 */
[----:B------:R-:W-:Y:S02]  /*19010*/  IMAD.MOV.U32 R178, RZ, RZ, R98 ;  /* 0x000000ffffb27224 */ /* 0x000fe400078e0062 */
[----:B------:R-:W1:Y:S01]  /*19020*/  LDSM.16.MT88.4 R96, [R140+0x8800] ;  /* 0x008800008c60783b */ /* 0x000e620000004200 */
[----:B------:R-:W-:Y:S02]  /*19030*/  IMAD.MOV.U32 R188, RZ, RZ, R143 ;  /* 0x000000ffffbc7224 */ /* 0x000fe400078e008f */
[----:B------:R-:W-:Y:S02]  /*19040*/  IMAD.MOV.U32 R189, RZ, RZ, R183 ;  /* 0x000000ffffbd7224 */ /* 0x000fe400078e00b7 */
[----:B------:R-:W-:Y:S02]  /*19050*/  IMAD.MOV.U32 R191, RZ, RZ, R188 ;  /* 0x000000ffffbf7224 */ /* 0x000fe400078e00bc */
[----:B------:R-:W-:Y:S01]  /*19060*/  IMAD.MOV.U32 R188, RZ, RZ, R186 ;  /* 0x000000ffffbc7224 */ /* 0x000fe200078e00ba */
[----:B------:R-:W-:Y:S01]  /*19070*/  MOV R186, R159 ;  /* 0x0000009f00ba7202 */ /* 0x000fe20000000f00 */
[----:B------:R-:W-:Y:S02]  /*19080*/  IMAD.MOV.U32 R159, RZ, RZ, R168 ;  /* 0x000000ffff9f7224 */ /* 0x000fe400078e00a8 */
[----:B------:R-:W-:Y:S02]  /*19090*/  IMAD.MOV.U32 R143, RZ, RZ, R177 ;  /* 0x000000ffff8f7224 */ /* 0x000fe400078e00b1 */
[----:B------:R-:W-:Y:S02]  /*190a0*/  IMAD.MOV.U32 R183, RZ, RZ, R176 ;  /* 0x000000ffffb77224 */ /* 0x000fe400078e00b0 */
[----:B------:R-:W-:Y:S02]  /*190b0*/  IMAD.MOV.U32 R176, RZ, RZ, R175 ;  /* 0x000000ffffb07224 */ /* 0x000fe400078e00af */
[----:B------:R-:W-:Y:S02]  /*190c0*/  IMAD.MOV.U32 R177, RZ, RZ, R166 ;  /* 0x000000ffffb17224 */ /* 0x000fe400078e00a6 */
[C---:B--2---:R-:W-:Y:S01]  /*190d0*/  FMUL.FTZ R62, R0.reuse, R198 ;  /* 0x000000c6003e7220 */ /* 0x044fe20000410000 */
[----:B---3--:R-:W-:Y:S07]  /*190e0*/  FMUL.FTZ R63, R0, R199 ;  /* 0x000000c7003f7220 */ /* 0x008fee0000410000 */
[-C--:B------:R-:W-:Y:S03]  /*190f0*/  HMMA.16816.F32.BF16 R60, R84, R90.reuse, R60 ;  /* 0x0000005a543c723c */ /* 0x080fe6000004183c */
[--C-:B------:R-:W-:Y:S01]  /*19100*/  FFMA.FTZ R84, R137, UR4, -R74.reuse ;  /* 0x0000000489547c23 */ /* 0x100fe2000801084a */
[----:B------:R-:W-:Y:S01]  /*19110*/  FFMA.FTZ R85, R141, UR4, -R74 ;  /* 0x000000048d557c23 */ /* 0x000fe2000801084a */
[----:B------:R-:W-:Y:S01]  /*19120*/  IMAD.MOV.U32 R141, RZ, RZ, R88 ;  /* 0x000000ffff8d7224 */ /* 0x000fe200078e0058 */
[----:B------:R-:W-:Y:S01]  /*19130*/  F2FP.BF16.F32.PACK_AB R86, R116, R192 ;  /* 0x000000c07456723e */ /* 0x000fe200000010ff */
[----:B------:R2:W-:Y:S10]  /*19140*/  MUFU.EX2 R162, R84 ;  /* 0x0000005400a27308 */ /* 0x0005f40000000800 */
[----:B------:R3:W1:Y:S01]  /*19150*/  MUFU.EX2 R199, R85 ;  /* 0x0000005500c77308 */ /* 0x0006620000000800 */
[----:B--2---:R-:W-:Y:S02]  /*19160*/  F2FP.BF16.F32.PACK_AB R84, R251, R231 ;  /* 0x000000e7fb54723e */ /* 0x004fe400000010ff */
[----:B---3--:R-:W-:Y:S02]  /*19170*/  F2FP.BF16.F32.PACK_AB R85, R229, R225 ;  /* 0x000000e1e555723e */ /* 0x008fe400000010ff */
[----:B-1----:R-:W-:Y:S01]  /*19180*/  F2FP.BF16.F32.PACK_AB R87, R199, R162 ;  /* 0x000000a2c757723e */ /* 0x002fe200000010ff */
[C---:B----4-:R-:W-:Y:S01]  /*19190*/  FMUL.FTZ R66, R3.reuse, R150 ;  /* 0x0000009603427220 */ /* 0x050fe20000410000 */
[----:B------:R-:W-:Y:S07]  /*191a0*/  FMUL.FTZ R67, R3, R151 ;  /* 0x0000009703437220 */ /* 0x000fee0000410000 */
[----:B------:R-:W-:Y:S01]  /*191b0*/  HMMA.16816.F32.BF16 R64, R76, R90, R64 ;  /* 0x0000005a4c40723c */ /* 0x000fe20000041840 */
[----:B------:R-:W1:Y:S03]  /*191c0*/  LDSM.16.MT88.4 R88, [R136+0x800] ;  /* 0x000800008858783b */ /* 0x000e660000004200 */
[----:B------:R-:W-:Y:S02]  /*191d0*/  F2FP.BF16.F32.PACK_AB R76, R172, R170 ;  /* 0x000000aaac4c723e */ /* 0x000fe400000010ff */
[----:B------:R-:W-:Y:S02]  /*191e0*/  F2FP.BF16.F32.PACK_AB R77, R169, R163 ;  /* 0x000000a3a94d723e */ /* 0x000fe400000010ff */
[----:B------:R-:W-:Y:S02]  /*191f0*/  F2FP.BF16.F32.PACK_AB R78, R141, R228 ;  /* 0x000000e48d4e723e */ /* 0x000fe400000010ff */
[----:B------:R-:W-:Y:S01]  /*19200*/  F2FP.BF16.F32.PACK_AB R79, R238, R174 ;  /* 0x000000aeee4f723e */ /* 0x000fe200000010ff */
[----:B------:R-:W-:Y:S06]  /*19210*/  MUFU.EX2 R167, R167 ;  /* 0x000000a700a77308 */ /* 0x000fec0000000800 */
[-C--:B------:R-:W-:Y:S04]  /*19220*/  HMMA.16816.F32.BF16 R4, R76, R92.reuse, R4 ;  /* 0x0000005c4c04723c */ /* 0x080fe80000041804 */
[----:B------:R-:W-:Y:S10]  /*19230*/  MUFU.EX2 R171, R171 ;  /* 0x000000ab00ab7308 */ /* 0x000ff40000000800 */
[----:B------:R-:W-:Y:S01]  /*19240*/  MUFU.EX2 R196, R138 ;  /* 0x0000008a00c47308 */ /* 0x000fe20000000800 */
[C---:B------:R-:W-:Y:S08]  /*19250*/  HMMA.16816.F32.BF16 R8, R84.reuse, R92, R8 ;  /* 0x0000005c5408723c */ /* 0x040ff00000041808 */
[-C--:B------:R-:W-:Y:S08]  /*19260*/  HMMA.16816.F32.BF16 R12, R84, R94.reuse, R12 ;  /* 0x0000005e540c723c */ /* 0x080ff0000004180c */
[C---:B------:R-:W-:Y:S01]  /*19270*/  HMMA.16816.F32.BF16 R16, R76.reuse, R94, R16 ;  /* 0x0000005e4c10723c */ /* 0x040fe20000041810 */
[----:B------:R-:W2:Y:S07]  /*19280*/  LDSM.16.MT88.4 R92, [R81+0x800] ;  /* 0x00080000515c783b */ /* 0x000eae0000004200 */
[-C--:B------:R-:W-:Y:S08]  /*19290*/  HMMA.16816.F32.BF16 R20, R76, R96.reuse, R20 ;  /* 0x000000604c14723c */ /* 0x080ff00000041814 */
[C---:B------:R-:W-:Y:S04]  /*192a0*/  HMMA.16816.F32.BF16 R24, R84.reuse, R96, R24 ;  /* 0x000000605418723c */ /* 0x040fe80000041818 */
[--C-:B------:R-:W-:Y:S01]  /*192b0*/  FFMA.FTZ R97, R160, UR4, -R75.reuse ;  /* 0x00000004a0617c23 */ /* 0x100fe2000801084b */
[----:B------:R-:W-:Y:S03]  /*192c0*/  FFMA.FTZ R96, R161, UR4, -R75 ;  /* 0x00000004a1607c23 */ /* 0x000fe6000801084b */
[-C--:B------:R-:W-:Y:S01]  /*192d0*/  HMMA.16816.F32.BF16 R28, R84, R98.reuse, R28 ;  /* 0x00000062541c723c */ /* 0x080fe2000004181c */
[----:B------:R-:W-:Y:S10]  /*192e0*/  MUFU.EX2 R161, R97 ;  /* 0x0000006100a17308 */ /* 0x000ff40000000800 */
[----:B------:R-:W-:Y:S01]  /*192f0*/  MUFU.EX2 R168, R96 ;  /* 0x0000006000a87308 */ /* 0x000fe20000000800 */
[C---:B------:R-:W-:Y:S09]  /*19300*/  HMMA.16816.F32.BF16 R32, R76.reuse, R98, R32 ;  /* 0x000000624c20723c */ /* 0x040ff20000041820 */
[----:B------:R3:W4:Y:S01]  /*19310*/  MUFU.EX2 R96, R100 ;  /* 0x0000006400607308 */ /* 0x0007220000000800 */
[-C--:B-1----:R-:W-:Y:S03]  /*19320*/  HMMA.16816.F32.BF16 R36, R76, R88.reuse, R36 ;  /* 0x000000584c24723c */ /* 0x082fe60000041824 */
[----:B---3--:R-:W-:Y:S05]  /*19330*/  IMAD.MOV.U32 R100, RZ, RZ, R191 ;  /* 0x000000ffff647224 */ /* 0x008fea00078e00bf */
[C---:B------:R-:W-:Y:S04]  /*19340*/  HMMA.16816.F32.BF16 R40, R84.reuse, R88, R40 ;  /* 0x000000585428723c */ /* 0x040fe80000041828 */
[--C-:B------:R-:W-:Y:S01]  /*19350*/  FFMA.FTZ R88, R148, UR4, -R73.reuse ;  /* 0x0000000494587c23 */ /* 0x100fe20008010849 */
[----:B------:R-:W-:Y:S01]  /*19360*/  FFMA.FTZ R89, R149, UR4, -R73 ;  /* 0x0000000495597c23 */ /* 0x000fe20008010849 */
[----:B------:R-:W-:Y:S02]  /*19370*/  IMAD.MOV.U32 R191, RZ, RZ, R188 ;  /* 0x000000ffffbf7224 */ /* 0x000fe400078e00bc */
[-C--:B------:R-:W-:Y:S01]  /*19380*/  HMMA.16816.F32.BF16 R44, R84, R90.reuse, R44 ;  /* 0x0000005a542c723c */ /* 0x080fe2000004182c */
[----:B------:R1:W-:Y:S02]  /*19390*/  MUFU.EX2 R198, R88 ;  /* 0x0000005800c67308 */ /* 0x0003e40000000800 */
[----:B------:R-:W-:Y:S08]  /*193a0*/  IMAD.MOV.U32 R188, RZ, RZ, R186 ;  /* 0x000000ffffbc7224 */ /* 0x000ff000078e00ba */
[----:B------:R3:W-:Y:S01]  /*193b0*/  MUFU.EX2 R175, R89 ;  /* 0x0000005900af7308 */ /* 0x0007e20000000800 */
[----:B------:R-:W-:Y:S01]  /*193c0*/  IMAD.MOV.U32 R186, RZ, RZ, R159 ;  /* 0x000000ffffba7224 */ /* 0x000fe200078e009f */
[C---:B------:R-:W-:Y:S04]  /*193d0*/  HMMA.16816.F32.BF16 R48, R76.reuse, R90, R48 ;  /* 0x0000005a4c30723c */ /* 0x040fe80000041830 */
[----:B------:R-:W-:Y:S02]  /*193e0*/  IMAD.MOV.U32 R159, RZ, RZ, R179 ;  /* 0x000000ffff9f7224 */ /* 0x000fe400078e00b3 */
[----:B------:R-:W-:Y:S02]  /*193f0*/  IMAD.MOV.U32 R179, RZ, RZ, R178 ;  /* 0x000000ffffb37224 */ /* 0x000fe400078e00b2 */
[----:B-1----:R-:W-:Y:S01]  /*19400*/  FFMA.FTZ R88, R152, UR4, -R73 ;  /* 0x0000000498587c23 */ /* 0x002fe20008010849 */
[-C--:B--2---:R-:W-:Y:S03]  /*19410*/  HMMA.16816.F32.BF16 R52, R76, R92.reuse, R52 ;  /* 0x0000005c4c34723c */ /* 0x084fe60000041834 */
[----:B------:R-:W-:Y:S01]  /*19420*/  IMAD.MOV.U32 R178, RZ, RZ, R173 ;  /* 0x000000ffffb27224 */ /* 0x000fe200078e00ad */
[----:B------:R-:W1:Y:S01]  /*19430*/  MUFU.EX2 R101, R88 ;  /* 0x0000005800657308 */ /* 0x000e620000000800 */
[----:B---3--:R-:W-:Y:S01]  /*19440*/  FFMA.FTZ R89, R145, UR4, -R73 ;  /* 0x0000000491597c23 */ /* 0x008fe20008010849 */
[----:B------:R-:W-:Y:S02]  /*19450*/  IMAD.MOV.U32 R113, RZ, RZ, R179 ;  /* 0x000000ffff717224 */ /* 0x000fe400078e00b3 */
[C---:B------:R-:W-:Y:S06]  /*19460*/  HMMA.16816.F32.BF16 R56, R84.reuse, R92, R56 ;  /* 0x0000005c5438723c */ /* 0x040fec0000041838 */
[----:B------:R2:W-:Y:S01]  /*19470*/  MUFU.EX2 R197, R89 ;  /* 0x0000005900c57308 */ /* 0x0005e20000000800 */
[----:B------:R-:W-:Y:S01]  /*19480*/  FFMA.FTZ R93, R157, UR4, -R75 ;  /* 0x000000049d5d7c23 */ /* 0x000fe2000801084b */
[----:B------:R-:W-:Y:S02]  /*19490*/  IMAD.MOV.U32 R139, RZ, RZ, R191 ;  /* 0x000000ffff8b7224 */ /* 0x000fe400078e00bf */
[----:B------:R-:W-:Y:S01]  /*194a0*/  FFMA.FTZ R92, R156, UR4, -R75 ;  /* 0x000000049c5c7c23 */ /* 0x000fe2000801084b */
[----:B------:R-:W-:Y:S01]  /*194b0*/  IMAD.MOV.U32 R138, RZ, RZ, R178 ;  /* 0x000000ffff8a7224 */ /* 0x000fe200078e00b2 */
[-C--:B------:R-:W-:Y:S04]  /*194c0*/  HMMA.16816.F32.BF16 R60, R84, R94.reuse, R60 ;  /* 0x0000005e543c723c */ /* 0x080fe8000004183c */
[----:B------:R3:W-:Y:S01]  /*194d0*/  MUFU.EX2 R173, R93 ;  /* 0x0000005d00ad7308 */ /* 0x0007e20000000800 */
[----:B------:R-:W3:Y:S01]  /*194e0*/  LDL.LU R178, [R1+0x70] ;  /* 0x0000700001b27983 */ /* 0x000ee20000300800 */
[----:B------:R-:W-:Y:S01]  /*194f0*/  MOV R193, R139 ;  /* 0x0000008b00c17202 */ /* 0x000fe20000000f00 */
[--C-:B------:R-:W-:Y:S07]  /*19500*/  FFMA.FTZ R84, R200, UR4, -R74.reuse ;  /* 0x00000004c8547c23 */ /* 0x100fee000801084a */
[----:B------:R-:W1:Y:S01]  /*19510*/  MUFU.EX2 R149, R92 ;  /* 0x0000005c00957308 */ /* 0x000e620000000800 */
[--C-:B------:R-:W-:Y:S01]  /*19520*/  FFMA.FTZ R85, R165, UR4, -R74.reuse ;  /* 0x00000004a5557c23 */ /* 0x100fe2000801084a */
[----:B--2---:R-:W-:Y:S01]  /*19530*/  FFMA.FTZ R89, R153, UR4, -R74 ;  /* 0x0000000499597c23 */ /* 0x004fe2000801084a */
[----:B------:R-:W-:Y:S07]  /*19540*/  HMMA.16816.F32.BF16 R64, R76, R94, R64 ;  /* 0x0000005e4c40723c */ /* 0x000fee0000041840 */
[----:B------:R-:W-:Y:S01]  /*19550*/  MUFU.EX2 R160, R84 ;  /* 0x0000005400a07308 */ /* 0x000fe20000000800 */
[----:B------:R-:W-:Y:S09]  /*19560*/  IMAD.MOV.U32 R191, RZ, RZ, R230 ;  /* 0x000000ffffbf7224 */ /* 0x000ff200078e00e6 */
[----:B------:R2:W-:Y:S01]  /*19570*/  MUFU.EX2 R166, R89 ;  /* 0x0000005900a67308 */ /* 0x0005e20000000800 */
[----:B----4-:R-:W-:Y:S02]  /*19580*/  IMAD.MOV.U32 R165, RZ, RZ, R96 ;  /* 0x000000ffffa57224 */ /* 0x010fe400078e0060 */
[----:B---3--:R-:W-:Y:S01]  /*19590*/  FFMA.FTZ R93, R164, UR4, -R74 ;  /* 0x00000004a45d7c23 */ /* 0x008fe2000801084a */
[----:B-1----:R-:W-:Y:S06]  /*195a0*/  IMAD.MOV.U32 R164, RZ, RZ, R101 ;  /* 0x000000ffffa47224 */ /* 0x002fec00078e0065 */
[----:B------:R-:W-:Y:S01]  /*195b0*/  MUFU.EX2 R230, R85 ;  /* 0x0000005500e67308 */ /* 0x000fe20000000800 */
[----:B------:R-:W-:Y:S01]  /*195c0*/  IMAD.MOV.U32 R101, RZ, RZ, R100 ;  /* 0x000000ffff657224 */ /* 0x000fe200078e0064 */
[----:B------:R-:W-:Y:S01]  /*195d0*/  LDSM.16.MT88.4 R96, [R140+0x9000] ;  /* 0x009000008c60783b */ /* 0x000fe20000004200 */
[----:B------:R-:W-:Y:S07]  /*195e0*/  F2FP.BF16.F32.PACK_AB R76, R171, R167 ;  /* 0x000000a7ab4c723e */ /* 0x000fee00000010ff */
[----:B------:R1:W3:Y:S01]  /*195f0*/  MUFU.EX2 R151, R93 ;  /* 0x0000005d00977308 */ /* 0x0002e20000000800 */
[----:B------:R-:W-:Y:S01]  /*19600*/  IMAD.MOV.U32 R139, RZ, RZ, R101 ;  /* 0x000000ffff8b7224 */ /* 0x000fe200078e0065 */
[----:B------:R-:W-:Y:S01]  /*19610*/  F2FP.BF16.F32.PACK_AB R77, R168, R161 ;  /* 0x000000a1a84d723e */ /* 0x000fe200000010ff */
[----:B------:R-:W-:Y:S01]  /*19620*/  IMAD.MOV.U32 R101, RZ, RZ, R190 ;  /* 0x000000ffff657224 */ /* 0x000fe200078e00be */
[----:B------:R-:W-:Y:S01]  /*19630*/  F2FP.BF16.F32.PACK_AB R78, R165, R196 ;  /* 0x000000c4a54e723e */ /* 0x000fe200000010ff */
[----:B------:R-:W-:Y:S01]  /*19640*/  IMAD.MOV.U32 R190, RZ, RZ, R189 ;  /* 0x000000ffffbe7224 */ /* 0x000fe200078e00bd */
[----:B--2---:R-:W2:Y:S01]  /*19650*/  LDSM.16.MT88.4 R88, [R144+0x9000] ;  /* 0x009000009058783b */ /* 0x004ea20000004200 */
[----:B------:R-:W-:Y:S01]  /*19660*/  IMAD.MOV.U32 R189, RZ, RZ, R187 ;  /* 0x000000ffffbd7224 */ /* 0x000fe200078e00bb */
[----:B------:R-:W-:Y:S01]  /*19670*/  F2FP.BF16.F32.PACK_AB R79, R149, R173 ;  /* 0x000000ad954f723e */ /* 0x000fe200000010ff */
[----:B------:R-:W-:Y:S01]  /*19680*/  IMAD.MOV.U32 R187, RZ, RZ, R185 ;  /* 0x000000ffffbb7224 */ /* 0x000fe200078e00b9 */
[----:B------:R-:W-:Y:S01]  /*19690*/  F2FP.BF16.F32.PACK_AB R84, R198, R175 ;  /* 0x000000afc654723e */ /* 0x000fe200000010ff */
[----:B------:R-:W-:Y:S01]  /*196a0*/  IMAD.MOV.U32 R185, RZ, RZ, R184 ;  /* 0x000000ffffb97224 */ /* 0x000fe200078e00b8 */
[----:B------:R-:W-:Y:S01]  /*196b0*/  F2FP.BF16.F32.PACK_AB R86, R164, R197 ;  /* 0x000000c5a456723e */ /* 0x000fe200000010ff */
[----:B------:R-:W-:Y:S01]  /*196c0*/  IMAD.MOV.U32 R184, RZ, RZ, R158 ;  /* 0x000000ffffb87224 */ /* 0x000fe200078e009e */
[----:B-1----:R-:W1:Y:S01]  /*196d0*/  LDSM.16.MT88.4 R92, [R136+0x1000] ;  /* 0x00100000885c783b */ /* 0x002e620000004200 */
[----:B------:R-:W-:Y:S01]  /*196e0*/  IMAD.MOV.U32 R158, RZ, RZ, R143 ;  /* 0x000000ffff9e7224 */ /* 0x000fe200078e008f */
[----:B---3--:R-:W-:Y:S01]  /*196f0*/  F2FP.BF16.F32.PACK_AB R85, R151, R166 ;  /* 0x000000a69755723e */ /* 0x008fe200000010ff */
[----:B------:R-:W-:Y:S01]  /*19700*/  IMAD.MOV.U32 R143, RZ, RZ, R183 ;  /* 0x000000ffff8f7224 */ /* 0x000fe200078e00b7 */
[----:B------:R-:W-:Y:S01]  /*19710*/  F2FP.BF16.F32.PACK_AB R87, R230, R160 ;  /* 0x000000a0e657723e */ /* 0x000fe200000010ff */
[----:B------:R-:W-:Y:S02]  /*19720*/  IMAD.MOV.U32 R100, RZ, RZ, R177 ;  /* 0x000000ffff647224 */ /* 0x000fe400078e00b1 */
[----:B------:R-:W-:Y:S01]  /*19730*/  IMAD.MOV.U32 R112, RZ, RZ, R159 ;  /* 0x000000ffff707224 */ /* 0x000fe200078e009f */
[----:B------:R-:W3:Y:S01]  /*19740*/  LDL.LU R183, [R1+0x74] ;  /* 0x0000740001b77983 */ /* 0x000ee20000300800 */
[----:B------:R-:W-:Y:S02]  /*19750*/  IMAD.MOV.U32 R159, RZ, RZ, R216 ;  /* 0x000000ffff9f7224 */ /* 0x000fe400078e00d8 */
[----:B------:R-:W-:Y:S01]  /*19760*/  IMAD.MOV.U32 R195, RZ, RZ, R139 ;  /* 0x000000ffffc37224 */ /* 0x000fe200078e008b */
[----:B------:R-:W4:Y:S01]  /*19770*/  LDL.LU R129, [R1+0x78] ;  /* 0x0000780001817983 */ /* 0x000f220000300800 */
[----:B------:R-:W-:Y:S02]  /*19780*/  IMAD.MOV.U32 R139, RZ, RZ, R101 ;  /* 0x000000ffff8b7224 */ /* 0x000fe400078e0065 */
[----:B------:R-:W-:Y:S02]  /*19790*/  IMAD.MOV.U32 R194, RZ, RZ, R190 ;  /* 0x000000ffffc27224 */ /* 0x000fe400078e00be */
[----:B------:R-:W-:Y:S01]  /*197a0*/  FFMA.FTZ R139, R139, UR4, -R75 ;  /* 0x000000048b8b7c23 */ /* 0x000fe2000801084b */
[----:B------:R-:W-:Y:S02]  /*197b0*/  IMAD.MOV.U32 R101, RZ, RZ, R189 ;  /* 0x000000ffff657224 */ /* 0x000fe400078e00bd */
[----:B------:R-:W-:Y:S02]  /*197c0*/  IMAD.MOV.U32 R189, RZ, RZ, R185 ;  /* 0x000000ffffbd7224 */ /* 0x000fe400078e00b9 */
[----:B------:R-:W-:Y:S01]  /*197d0*/  IMAD.MOV.U32 R190, RZ, RZ, R187 ;  /* 0x000000ffffbe7224 */ /* 0x000fe200078e00bb */
[----:B------:R-:W-:Y:S01]  /*197e0*/  MOV R117, R101 ;  /* 0x0000006500757202 */ /* 0x000fe20000000f00 */
[----:B------:R-:W-:Y:S02]  /*197f0*/  IMAD.MOV.U32 R101, RZ, RZ, R189 ;  /* 0x000000ffff657224 */ /* 0x000fe400078e00bd */
[----:B------:R-:W-:Y:S01]  /*19800*/  MUFU.EX2 R189, R80 ;  /* 0x0000005000bd7308 */ /* 0x000fe20000000800 */
[----:B------:R-:W-:Y:S02]  /*19810*/  IMAD.MOV.U32 R187, RZ, RZ, R184 ;  /* 0x000000ffffbb7224 */ /* 0x000fe400078e00b8 */
[----:B------:R-:W-:Y:S01]  /*19820*/  FFMA.FTZ R101, R101, UR4, -R73 ;  /* 0x0000000465657c23 */ /* 0x000fe20008010849 */
[----:B------:R-:W-:Y:S02]  /*19830*/  IMAD.MOV.U32 R185, RZ, RZ, R158 ;  /* 0x000000ffffb97224 */ /* 0x000fe400078e009e */
[----:B------:R-:W-:Y:S01]  /*19840*/  IMAD.MOV.U32 R158, RZ, RZ, R182 ;  /* 0x000000ffff9e7224 */ /* 0x000fe200078e00b6 */
[-C--:B--2---:R-:W-:Y:S03]  /*19850*/  HMMA.16816.F32.BF16 R4, R76, R88.reuse, R4 ;  /* 0x000000584c04723c */ /* 0x084fe60000041804 */
[----:B------:R-:W-:Y:S02]  /*19860*/  IMAD.MOV.U32 R184, RZ, RZ, R143 ;  /* 0x000000ffffb87224 */ /* 0x000fe400078e008f */
[----:B------:R-:W-:Y:S02]  /*19870*/  IMAD.MOV.U32 R143, RZ, RZ, R176 ;  /* 0x000000ffff8f7224 */ /* 0x000fe400078e00b0 */
[----:B------:R-:W-:Y:S01]  /*19880*/  IMAD.MOV.U32 R150, RZ, RZ, R187 ;  /* 0x000000ffff967224 */ /* 0x000fe200078e00bb */
[C---:B------:R-:W-:Y:S04]  /*19890*/  HMMA.16816.F32.BF16 R8, R84.reuse, R88, R8 ;  /* 0x000000585408723c */ /* 0x040fe80000041808 */
[----:B------:R-:W-:Y:S02]  /*198a0*/  IMAD.MOV.U32 R187, RZ, RZ, R185 ;  /* 0x000000ffffbb7224 */ /* 0x000fe400078e00b9 */
[----:B------:R-:W-:Y:S02]  /*198b0*/  IMAD.MOV.U32 R185, RZ, RZ, R181 ;  /* 0x000000ffffb97224 */ /* 0x000fe400078e00b5 */
[-C--:B------:R-:W-:Y:S03]  /*198c0*/  HMMA.16816.F32.BF16 R12, R84, R90.reuse, R12 ;  /* 0x0000005a540c723c */ /* 0x080fe6000004180c */
[----:B------:R-:W-:Y:S02]  /*198d0*/  IMAD.MOV.U32 R137, RZ, RZ, R190 ;  /* 0x000000ffff897224 */ /* 0x000fe400078e00be */
[----:B------:R-:W-:Y:S02]  /*198e0*/  IMAD.MOV.U32 R128, RZ, RZ, R194 ;  /* 0x000000ffff807224 */ /* 0x000fe400078e00c2 */
[----:B------:R-:W-:Y:S01]  /*198f0*/  IMAD.MOV.U32 R155, RZ, RZ, R188 ;  /* 0x000000ffff9b7224 */ /* 0x000fe200078e00bc */
[C---:B------:R-:W-:Y:S01]  /*19900*/  HMMA.16816.F32.BF16 R16, R76.reuse, R90, R16 ;  /* 0x0000005a4c10723c */ /* 0x040fe20000041810 */
[----:B------:R-:W2:Y:S03]  /*19910*/  LDSM.16.MT88.4 R88, [R81+0x1000] ;  /* 0x001000005158783b */ /* 0x000ea60000004200 */
[----:B------:R-:W-:Y:S02]  /*19920*/  IMAD.MOV.U32 R188, RZ, RZ, R214 ;  /* 0x000000ffffbc7224 */ /* 0x000fe400078e00d6 */
[----:B------:R-:W-:Y:S02]  /*19930*/  IMAD.MOV.U32 R154, RZ, RZ, R186 ;  /* 0x000000ffff9a7224 */ /* 0x000fe400078e00ba */
[-C--:B------:R-:W-:Y:S03]  /*19940*/  HMMA.16816.F32.BF16 R20, R76, R96.reuse, R20 ;  /* 0x000000604c14723c */ /* 0x080fe60000041814 */
[----:B------:R-:W-:Y:S02]  /*19950*/  IMAD.MOV.U32 R186, RZ, RZ, R213 ;  /* 0x000000ffffba7224 */ /* 0x000fe400078e00d5 */
[----:B------:R-:W-:Y:S02]  /*19960*/  IMAD.MOV.U32 R148, RZ, RZ, R184 ;  /* 0x000000ffff947224 */ /* 0x000fe400078e00b8 */
[----:B------:R-:W-:Y:S01]  /*19970*/  IMAD.MOV.U32 R184, RZ, RZ, R158 ;  /* 0x000000ffffb87224 */ /* 0x000fe200078e009e */
[C---:B------:R-:W-:Y:S04]  /*19980*/  HMMA.16816.F32.BF16 R24, R84.reuse, R96, R24 ;  /* 0x000000605418723c */ /* 0x040fe80000041818 */
[--C-:B------:R-:W-:Y:S01]  /*19990*/  FFMA.FTZ R97, R208, UR4, -R75.reuse ;  /* 0x00000004d0617c23 */ /* 0x100fe2000801084b */
[----:B------:R-:W-:Y:S01]  /*199a0*/  FFMA.FTZ R96, R209, UR4, -R75 ;  /* 0x00000004d1607c23 */ /* 0x000fe2000801084b */
[----:B------:R-:W-:Y:S02]  /*199b0*/  IMAD.MOV.U32 R158, RZ, RZ, R180 ;  /* 0x000000ffff9e7224 */ /* 0x000fe400078e00b4 */
[-C--:B------:R-:W-:Y:S01]  /*199c0*/  HMMA.16816.F32.BF16 R28, R84, R98.reuse, R28 ;  /* 0x00000062541c723c */ /* 0x080fe2000004181c */
[----:B------:R-:W-:Y:S02]  /*199d0*/  MUFU.EX2 R176, R97 ;  /* 0x0000006100b07308 */ /* 0x000fe40000000800 */
[----:B------:R-:W-:Y:S08]  /*199e0*/  IMAD.MOV.U32 R145, RZ, RZ, R148 ;  /* 0x000000ffff917224 */ /* 0x000ff000078e0094 */
[----:B------:R2:W2:Y:S01]  /*199f0*/  MUFU.EX2 R182, R96 ;  /* 0x0000006000b67308 */ /* 0x0004a20000000800 */
[----:B------:R-:W-:Y:S01]  /*19a00*/  IMAD.MOV.U32 R148, RZ, RZ, R150 ;  /* 0x000000ffff947224 */ /* 0x000fe200078e0096 */
[C---:B------:R-:W-:Y:S04]  /*19a10*/  HMMA.16816.F32.BF16 R32, R76.reuse, R98, R32 ;  /* 0x000000624c20723c */ /* 0x040fe80000041820 */
[----:B------:R-:W-:Y:S02]  /*19a20*/  IMAD.MOV.U32 R153, RZ, RZ, R145 ;  /* 0x000000ffff997224 */ /* 0x000fe400078e0091 */
[----:B------:R-:W-:Y:S02]  /*19a30*/  IMAD.MOV.U32 R152, RZ, RZ, R148 ;  /* 0x000000ffff987224 */ /* 0x000fe400078e0094 */
[-C--:B-1----:R-:W-:Y:S01]  /*19a40*/  HMMA.16816.F32.BF16 R36, R76, R92.reuse, R36 ;  /* 0x0000005c4c24723c */ /* 0x082fe20000041824 */
[----:B--2---:R-:W-:Y:S02]  /*19a50*/  LDSM.16.MT88.4 R96, [R136+0x1800] ;  /* 0x001800008860783b */ /* 0x004fe40000004200 */
[----:B------:R-:W-:Y:S01]  /*19a60*/  MOV R208, R153 ;  /* 0x0000009900d07202 */ /* 0x000fe20000000f00 */
[----:B------:R-:W-:Y:S02]  /*19a70*/  IMAD.MOV.U32 R153, RZ, RZ, R152 ;  /* 0x000000ffff997224 */ /* 0x000fe400078e0098 */
[----:B------:R-:W-:Y:S02]  /*19a80*/  IMAD.MOV.U32 R150, RZ, RZ, R137 ;  /* 0x000000ffff967224 */ /* 0x000fe400078e0089 */
        /* <DEDUP_REMOVED lines=12> */
[--C-:B-1----:R-:W-:Y:S01]  /*19b50*/  FFMA.FTZ R92, R205, UR4, -R73.reuse ;  /* 0x00000004cd5c7c23 */ /* 0x102fe20008010849 */
[-C--:B------:R-:W-:Y:S03]  /*19b60*/  HMMA.16816.F32.BF16 R52, R76, R88.reuse, R52 ;  /* 0x000000584c34723c */ /* 0x080fe60000041834 */
[----:B--2---:R-:W-:Y:S01]  /*19b70*/  FFMA.FTZ R93, R202, UR4, -R73 ;  /* 0x00000004ca5d7c23 */ /* 0x004fe20008010849 */
[----:B------:R-:W-:Y:S01]  /*19b80*/  MUFU.EX2 R216, R92 ;  /* 0x0000005c00d87308 */ /* 0x000fe20000000800 */
[----:B------:R-:W-:Y:S01]  /*19b90*/  FFMA.FTZ R148, R148, UR4, -R75 ;  /* 0x0000000494947c23 */ /* 0x000fe2000801084b */
[----:B------:R-:W-:Y:S02]  /*19ba0*/  IMAD.MOV.U32 R150, RZ, RZ, R117 ;  /* 0x000000ffff967224 */ /* 0x000fe400078e0075 */
[C---:B------:R-:W-:Y:S06]  /*19bb0*/  HMMA.16816.F32.BF16 R56, R84.reuse, R88, R56 ;  /* 0x000000585438723c */ /* 0x040fec0000041838 */
[----:B------:R1:W2:Y:S01]  /*19bc0*/  MUFU.EX2 R213, R93 ;  /* 0x0000005d00d57308 */ /* 0x0002a20000000800 */
[--C-:B------:R-:W-:Y:S01]  /*19bd0*/  FFMA.FTZ R89, R207, UR4, -R75.reuse ;  /* 0x00000004cf597c23 */ /* 0x100fe2000801084b */
[----:B------:R-:W-:Y:S01]  /*19be0*/  FFMA.FTZ R88, R201, UR4, -R75 ;  /* 0x00000004c9587c23 */ /* 0x000fe2000801084b */
[----:B------:R-:W-:Y:S01]  /*19bf0*/  IMAD.MOV.U32 R145, RZ, RZ, R150 ;  /* 0x000000ffff917224 */ /* 0x000fe200078e0096 */
[-C--:B------:R-:W-:Y:S06]  /*19c00*/  HMMA.16816.F32.BF16 R60, R84, R90.reuse, R60 ;  /* 0x0000005a543c723c */ /* 0x080fec000004183c */
[----:B------:R2:W-:Y:S01]  /*19c10*/  MUFU.EX2 R203, R89 ;  /* 0x0000005900cb7308 */ /* 0x0005e20000000800 */
[--C-:B------:R-:W-:Y:S01]  /*19c20*/  FFMA.FTZ R85, R212, UR4, -R74.reuse ;  /* 0x00000004d4557c23 */ /* 0x100fe2000801084a */
[--C-:B------:R-:W-:Y:S08]  /*19c30*/  FFMA.FTZ R84, R211, UR4, -R74.reuse ;  /* 0x00000004d3547c23 */ /* 0x100ff0000801084a */
[----:B------:R-:W2:Y:S01]  /*19c40*/  MUFU.EX2 R204, R88 ;  /* 0x0000005800cc7308 */ /* 0x000ea20000000800 */
[--C-:B-1----:R-:W-:Y:S01]  /*19c50*/  FFMA.FTZ R93, R206, UR4, -R74.reuse ;  /* 0x00000004ce5d7c23 */ /* 0x102fe2000801084a */
[----:B------:R-:W-:Y:S08]  /*19c60*/  HMMA.16816.F32.BF16 R64, R76, R90, R64 ;  /* 0x0000005a4c40723c */ /* 0x000ff00000041840 */
[----:B------:R-:W-:Y:S01]  /*19c70*/  MUFU.EX2 R181, R85 ;  /* 0x0000005500b57308 */ /* 0x000fe20000000800 */
[----:B------:R-:W-:Y:S09]  /*19c80*/  F2FP.BF16.F32.PACK_AB R77, R182, R176 ;  /* 0x000000b0b64d723e */ /* 0x000ff200000010ff */
[----:B------:R1:W-:Y:S01]  /*19c90*/  MUFU.EX2 R177, R93 ;  /* 0x0000005d00b17308 */ /* 0x0003e20000000800 */
[----:B--2---:R-:W-:Y:S01]  /*19ca0*/  F2FP.BF16.F32.PACK_AB R86, R216, R213 ;  /* 0x000000d5d856723e */ /* 0x004fe200000010ff */
[----:B------:R-:W-:Y:S08]  /*19cb0*/  FFMA.FTZ R89, R210, UR4, -R74 ;  /* 0x00000004d2597c23 */ /* 0x000ff0000801084a */
[----:B------:R2:W2:Y:S01]  /*19cc0*/  MUFU.EX2 R202, R84 ;  /* 0x0000005400ca7308 */ /* 0x0004a20000000800 */
[----:B------:R-:W-:Y:S09]  /*19cd0*/  F2FP.BF16.F32.PACK_AB R79, R204, R203 ;  /* 0x000000cbcc4f723e */ /* 0x000ff200000010ff */
[----:B------:R2:W2:Y:S01]  /*19ce0*/  MUFU.EX2 R180, R89 ;  /* 0x0000005900b47308 */ /* 0x0004a20000000800 */
[----:B-1----:R-:W1:Y:S01]  /*19cf0*/  LDSM.16.MT88.4 R92, [R144+0x9800] ;  /* 0x00980000905c783b */ /* 0x002e620000004200 */
[----:B--2---:R-:W-:Y:S02]  /*19d00*/  F2FP.BF16.F32.PACK_AB R84, R214, R179 ;  /* 0x000000b3d654723e */ /* 0x004fe400000010ff */
[----:B------:R-:W-:Y:S05]  /*19d10*/  F2FP.BF16.F32.PACK_AB R87, R202, R181 ;  /* 0x000000b5ca57723e */ /* 0x000fea00000010ff */
[----:B------:R-:W2:Y:S01]  /*19d20*/  LDSM.16.MT88.4 R88, [R140+0x9800] ;  /* 0x009800008c58783b */ /* 0x000ea20000004200 */
[----:B------:R-:W-:Y:S01]  /*19d30*/  F2FP.BF16.F32.PACK_AB R85, R180, R177 ;  /* 0x000000b1b455723e */ /* 0x000fe200000010ff */
[----:B------:R-:W-:Y:S10]  /*19d40*/  MUFU.EX2 R178, R178 ;  /* 0x000000b200b27308 */ /* 0x000ff40000000800 */
[----:B---3--:R-:W3:Y:S10]  /*19d50*/  MUFU.EX2 R183, R183 ;  /* 0x000000b700b77308 */ /* 0x008ef40000000800 */
[----:B----4-:R4:W-:Y:S01]  /*19d60*/  MUFU.EX2 R205, R129 ;  /* 0x0000008100cd7308 */ /* 0x0109e20000000800 */
[----:B---3--:R-:W-:Y:S01]  /*19d70*/  F2FP.BF16.F32.PACK_AB R76, R183, R178 ;  /* 0x000000b2b74c723e */ /* 0x008fe200000010ff */
[----:B----4-:R-:W3:Y:S04]  /*19d80*/  LDL.LU R129, [R1+0x7c] ;  /* 0x00007c0001817983 */ /* 0x010ee80000300800 */
[----:B------:R-:W4:Y:S04]  /*19d90*/  LDL.LU R80, [R1+0xe0] ;  /* 0x0000e00001507983 */ /* 0x000f280000300800 */
[----:B---3--:R-:W3:Y:S02]  /*19da0*/  MUFU.EX2 R206, R129 ;  /* 0x0000008100ce7308 */ /* 0x008ee40000000800 */
[----:B---3--:R-:W-:Y:S01]  /*19db0*/  F2FP.BF16.F32.PACK_AB R78, R206, R205 ;  /* 0x000000cdce4e723e */ /* 0x008fe200000010ff */
[----:B------:R-:W-:Y:S04]  /*19dc0*/  IMAD.MOV.U32 R129, RZ, RZ, R195 ;  /* 0x000000ffff817224 */ /* 0x000fe800078e00c3 */
[----:B------:R-:W-:Y:S02]  /*19dd0*/  IMAD.MOV.U32 R128, RZ, RZ, R129 ;  /* 0x000000ffff807224 */ /* 0x000fe400078e0081 */
[-C--:B-1----:R-:W-:Y:S03]  /*19de0*/  HMMA.16816.F32.BF16 R4, R76, R92.reuse, R4 ;  /* 0x0000005c4c04723c */ /* 0x082fe60000041804 */
        /* <DEDUP_REMOVED lines=11> */
[----:B------:R-:W1:Y:S03]  /*19ea0*/  LDSM.16.MT88.4 R92, [R81+0x1800] ;  /* 0x00180000515c783b */ /* 0x000e660000004200 */
[----:B------:R-:W-:Y:S02]  /*19eb0*/  IMAD.MOV.U32 R138, RZ, RZ, R100 ;  /* 0x000000ffff8a7224 */ /* 0x000fe400078e0064 */
[----:B------:R-:W-:Y:S01]  /*19ec0*/  IMAD.MOV.U32 R100, RZ, RZ, R191 ;  /* 0x000000ffff647224 */ /* 0x000fe200078e00bf */
[----:B------:R-:W-:Y:S01]  /*19ed0*/  MOV R191, R188 ;  /* 0x000000bc00bf7202 */ /* 0x000fe20000000f00 */
[-C--:B--2---:R-:W-:Y:S03]  /*19ee0*/  HMMA.16816.F32.BF16 R20, R76, R88.reuse, R20 ;  /* 0x000000584c14723c */ /* 0x084fe60000041814 */
[----:B------:R-:W-:Y:S02]  /*19ef0*/  IMAD.MOV.U32 R188, RZ, RZ, R186 ;  /* 0x000000ffffbc7224 */ /* 0x000fe400078e00ba */
[----:B------:R-:W-:Y:S02]  /*19f00*/  IMAD.MOV.U32 R186, RZ, RZ, R159 ;  /* 0x000000ffffba7224 */ /* 0x000fe400078e009f */
[----:B------:R2:W-:Y:S01]  /*19f10*/  MUFU.EX2 R159, R243 ;  /* 0x000000f3009f7308 */ /* 0x0005e20000000800 */
[C---:B------:R-:W-:Y:S04]  /*19f20*/  HMMA.16816.F32.BF16 R24, R84.reuse, R88, R24 ;  /* 0x000000585418723c */ /* 0x040fe80000041818 */
[--C-:B------:R-:W-:Y:S01]  /*19f30*/  FFMA.FTZ R88, R215, UR4, -R73.reuse ;  /* 0x00000004d7587c23 */ /* 0x100fe20008010849 */
[----:B------:R-:W-:Y:S01]  /*19f40*/  FFMA.FTZ R89, R219, UR4, -R73 ;  /* 0x00000004db597c23 */ /* 0x000fe20008010849 */
[----:B------:R-:W-:Y:S02]  /*19f50*/  IMAD.MOV.U32 R117, RZ, RZ, R129 ;  /* 0x000000ffff757224 */ /* 0x000fe400078e0081 */
[-C--:B------:R-:W-:Y:S01]  /*19f60*/  HMMA.16816.F32.BF16 R28, R84, R90.reuse, R28 ;  /* 0x0000005a541c723c */ /* 0x080fe2000004181c */
[----:B------:R3:W-:Y:S02]  /*19f70*/  MUFU.EX2 R190, R88 ;  /* 0x0000005800be7308 */ /* 0x0007e40000000800 */
[----:B------:R-:W-:Y:S01]  /*19f80*/  IMAD.MOV.U32 R137, RZ, RZ, R117 ;  /* 0x000000ffff897224 */ /* 0x000fe200078e0075 */
[----:B--2---:R2:W5:Y:S07]  /*19f90*/  LDL.LU R243, [R1+0xdc] ;  /* 0x0000dc0001f37983 */ /* 0x00456e0000300800 */
[----:B------:R4:W-:Y:S01]  /*19fa0*/  MUFU.EX2 R195, R89 ;  /* 0x0000005900c37308 */ /* 0x0009e20000000800 */
[----:B------:R-:W-:Y:S01]  /*19fb0*/  IMAD.MOV.U32 R128, RZ, RZ, R193 ;  /* 0x000000ffff807224 */ /* 0x000fe200078e00c1 */
[C---:B------:R-:W-:Y:S04]  /*19fc0*/  HMMA.16816.F32.BF16 R32, R76.reuse, R90, R32 ;  /* 0x0000005a4c20723c */ /* 0x040fe80000041820 */
[--C-:B------:R-:W-:Y:S01]  /*19fd0*/  FFMA.FTZ R90, R218, UR4, -R73.reuse ;  /* 0x00000004da5a7c23 */ /* 0x100fe20008010849 */
[----:B------:R-:W-:Y:S02]  /*19fe0*/  IMAD.MOV.U32 R193, RZ, RZ, R154 ;  /* 0x000000ffffc17224 */ /* 0x000fe400078e009a */
[----:B---3--:R-:W-:Y:S01]  /*19ff0*/  FFMA.FTZ R88, R217, UR4, -R73 ;  /* 0x00000004d9587c23 */ /* 0x008fe20008010849 */
[-C--:B------:R-:W-:Y:S01]  /*1a000*/  HMMA.16816.F32.BF16 R36, R76, R96.reuse, R36 ;  /* 0x000000604c24723c */ /* 0x080fe20000041824 */
[----:B------:R-:W-:Y:S02]  /*1a010*/  MUFU.EX2 R201, R90 ;  /* 0x0000005a00c97308 */ /* 0x000fe40000000800 */
[----:B------:R-:W-:Y:S02]  /*1a020*/  IMAD.MOV.U32 R117, RZ, RZ, R128 ;  /* 0x000000ffff757224 */ /* 0x000fe400078e0080 */
[----:B----4-:R-:W-:Y:S06]  /*1a030*/  FFMA.FTZ R89, R221, UR4, -R74 ;  /* 0x00000004dd597c23 */ /* 0x010fec000801084a */
[----:B------:R3:W4:Y:S01]  /*1a040*/  MUFU.EX2 R200, R88 ;  /* 0x0000005800c87308 */ /* 0x0007220000000800 */
[----:B------:R-:W-:Y:S01]  /*1a050*/  IMAD.MOV.U32 R154, RZ, RZ, R113 ;  /* 0x000000ffff9a7224 */ /* 0x000fe200078e0071 */
[C---:B------:R-:W-:Y:S08]  /*1a060*/  HMMA.16816.F32.BF16 R40, R84.reuse, R96, R40 ;  /* 0x000000605428723c */ /* 0x040ff00000041828 */
[----:B------:R1:W-:Y:S01]  /*1a070*/  MUFU.EX2 R156, R89 ;  /* 0x00000059009c7308 */ /* 0x0003e20000000800 */
[----:B------:R-:W-:Y:S02]  /*1a080*/  IMAD.MOV.U32 R113, RZ, RZ, R100 ;  /* 0x000000ffff717224 */ /* 0x000fe400078e0064 */
[----:B------:R-:W-:Y:S01]  /*1a090*/  IMAD.MOV.U32 R100, RZ, RZ, R188 ;  /* 0x000000ffff647224 */ /* 0x000fe200078e00bc */
[-C--:B------:R-:W-:Y:S03]  /*1a0a0*/  HMMA.16816.F32.BF16 R44, R84, R98.reuse, R44 ;  /* 0x00000062542c723c */ /* 0x080fe6000004182c */
[----:B---3--:R-:W-:Y:S01]  /*1a0b0*/  FFMA.FTZ R88, R220, UR4, -R74 ;  /* 0x00000004dc587c23 */ /* 0x008fe2000801084a */
[----:B----4-:R-:W-:Y:S01]  /*1a0c0*/  F2FP.BF16.F32.PACK_AB R90, R201, R200 ;  /* 0x000000c8c95a723e */ /* 0x010fe200000010ff */
[----:B------:R-:W-:Y:S02]  /*1a0d0*/  IMAD.MOV.U32 R188, RZ, RZ, R186 ;  /* 0x000000ffffbc7224 */ /* 0x000fe400078e00ba */
[----:B------:R3:W4:Y:S01]  /*1a0e0*/  MUFU.EX2 R194, R88 ;  /* 0x0000005800c27308 */ /* 0x0007220000000800 */
[C---:B------:R-:W-:Y:S01]  /*1a0f0*/  HMMA.16816.F32.BF16 R48, R76.reuse, R98, R48 ;  /* 0x000000624c30723c */ /* 0x040fe20000041830 */
[----:B------:R-:W-:Y:S03]  /*1a100*/  LDSM.16.MT88.4 R96, [R136+0x2000] ;  /* 0x002000008860783b */ /* 0x000fe60000004200 */
[----:B-1----:R-:W-:Y:S01]  /*1a110*/  FFMA.FTZ R89, R224, UR4, -R75 ;  /* 0x00000004e0597c23 */ /* 0x002fe2000801084b */
[----:B------:R-:W-:Y:S02]  /*1a120*/  IMAD.MOV.U32 R186, RZ, RZ, R185 ;  /* 0x000000ffffba7224 */ /* 0x000fe400078e00b9 */
[----:B------:R-:W-:Y:S01]  /*1a130*/  IMAD.MOV.U32 R185, RZ, RZ, R158 ;  /* 0x000000ffffb97224 */ /* 0x000fe200078e009e */
[-C--:B------:R-:W-:Y:S01]  /*1a140*/  HMMA.16816.F32.BF16 R52, R76, R92.reuse, R52 ;  /* 0x0000005c4c34723c */ /* 0x080fe20000041834 */
[----:B------:R4:W-:Y:S02]  /*1a150*/  MUFU.EX2 R157, R89 ;  /* 0x00000059009d7308 */ /* 0x0009e40000000800 */
[----:B------:R-:W-:Y:S02]  /*1a160*/  IMAD.MOV.U32 R220, RZ, RZ, R184 ;  /* 0x000000ffffdc7224 */ /* 0x000fe400078e00b8 */
[----:B---3--:R-:W-:Y:S01]  /*1a170*/  FFMA.FTZ R88, R226, UR4, -R75 ;  /* 0x00000004e2587c23 */ /* 0x008fe2000801084b */
[----:B------:R-:W-:Y:S02]  /*1a180*/  IMAD.MOV.U32 R226, RZ, RZ, R114 ;  /* 0x000000ffffe27224 */ /* 0x000fe400078e0072 */
[--C-:B------:R-:W-:Y:S01]  /*1a190*/  FFMA.FTZ R114, R109, UR4, -R73.reuse ;  /* 0x000000046d727c23 */ /* 0x100fe20008010849 */
[C---:B------:R-:W-:Y:S02]  /*1a1a0*/  HMMA.16816.F32.BF16 R56, R84.reuse, R92, R56 ;  /* 0x0000005c5438723c */ /* 0x040fe40000041838 */
[----:B------:R1:W3:Y:S02]  /*1a1b0*/  MUFU.EX2 R158, R88 ;  /* 0x00000058009e7308 */ /* 0x0002e40000000800 */
[----:B------:R-:W-:Y:S02]  /*1a1c0*/  IMAD.MOV.U32 R224, RZ, RZ, R120 ;  /* 0x000000ffffe07224 */ /* 0x000fe400078e0078 */
[----:B------:R-:W-:Y:S01]  /*1a1d0*/  FFMA.FTZ R120, R105, UR4, -R73 ;  /* 0x0000000469787c23 */ /* 0x000fe20008010849 */
[----:B------:R-:W-:Y:S01]  /*1a1e0*/  FFMA.FTZ R105, R132, UR4, -R74 ;  /* 0x0000000484697c23 */ /* 0x000fe2000801084a */
[----:B----4-:R-:W-:Y:S01]  /*1a1f0*/  F2FP.BF16.F32.PACK_AB R89, R194, R156 ;  /* 0x0000009cc259723e */ /* 0x010fe200000010ff */
[-C--:B------:R-:W-:Y:S01]  /*1a200*/  HMMA.16816.F32.BF16 R60, R84, R94.reuse, R60 ;  /* 0x0000005e543c723c */ /* 0x080fe2000004183c */
[----:B------:R-:W4:Y:S02]  /*1a210*/  LDSM.16.MT88.4 R84, [R144+0xa000] ;  /* 0x00a000009054783b */ /* 0x000f240000004200 */
[----:B------:R-:W-:Y:S01]  /*1a220*/  IMAD.MOV.U32 R129, RZ, RZ, R155 ;  /* 0x000000ffff817224 */ /* 0x000fe200078e009b */
[----:B------:R-:W-:Y:S01]  /*1a230*/  MUFU.EX2 R120, R120 ;  /* 0x0000007800787308 */ /* 0x000fe20000000800 */
[----:B------:R-:W-:Y:S01]  /*1a240*/  IMAD.MOV.U32 R155, RZ, RZ, R112 ;  /* 0x000000ffff9b7224 */ /* 0x000fe200078e0070 */
[----:B-1----:R-:W-:Y:S02]  /*1a250*/  F2FP.BF16.F32.PACK_AB R88, R195, R190 ;  /* 0x000000bec358723e */ /* 0x002fe400000010ff */
[----:B------:R-:W-:Y:S01]  /*1a260*/  HMMA.16816.F32.BF16 R64, R76, R94, R64 ;  /* 0x0000005e4c40723c */ /* 0x000fe20000041840 */
[----:B------:R-:W1:Y:S03]  /*1a270*/  LDSM.16.MT88.4 R92, [R140+0xa000] ;  /* 0x00a000008c5c783b */ /* 0x000e660000004200 */
[----:B------:R-:W-:Y:S01]  /*1a280*/  FFMA.FTZ R78, R153, UR4, -R75 ;  /* 0x00000004994e7c23 */ /* 0x000fe2000801084b */
[----:B------:R-:W-:Y:S02]  /*1a290*/  IMAD.MOV.U32 R128, RZ, RZ, R129 ;  /* 0x000000ffff807224 */ /* 0x000fe400078e0081 */
[----:B------:R-:W-:Y:S01]  /*1a2a0*/  FFMA.FTZ R76, R223, UR4, -R75 ;  /* 0x00000004df4c7c23 */ /* 0x000fe2000801084b */
[----:B------:R-:W-:Y:S02]  /*1a2b0*/  IMAD.MOV.U32 R112, RZ, RZ, R138 ;  /* 0x000000ffff707224 */ /* 0x000fe400078e008a */
[----:B------:R-:W-:Y:S01]  /*1a2c0*/  FFMA.FTZ R77, R208, UR4, -R74 ;  /* 0x00000004d04d7c23 */ /* 0x000fe2000801084a */
[----:B------:R-:W-:Y:S02]  /*1a2d0*/  IMAD.MOV.U32 R153, RZ, RZ, R145 ;  /* 0x000000ffff997224 */ /* 0x000fe400078e0091 */
[----:B------:R-:W-:Y:S01]  /*1a2e0*/  IMAD.MOV.U32 R129, RZ, RZ, R193 ;  /* 0x000000ffff817224 */ /* 0x000fe200078e00c1 */
[----:B------:R3:W-:Y:S01]  /*1a2f0*/  MUFU.EX2 R184, R77 ;  /* 0x0000004d00b87308 */ /* 0x0007e20000000800 */
[----:B------:R-:W-:Y:S02]  /*1a300*/  IMAD.MOV.U32 R145, RZ, RZ, R150 ;  /* 0x000000ffff917224 */ /* 0x000fe400078e0096 */
[----:B------:R-:W-:Y:S02]  /*1a310*/  IMAD.MOV.U32 R193, RZ, RZ, R155 ;  /* 0x000000ffffc17224 */ /* 0x000fe400078e009b */
[----:B------:R-:W-:Y:S02]  /*1a320*/  IMAD.MOV.U32 R138, RZ, RZ, R191 ;  /* 0x000000ffff8a7224 */ /* 0x000fe400078e00bf */
[----:B------:R-:W-:Y:S03]  /*1a330*/  IMAD.MOV.U32 R150, RZ, RZ, R137 ;  /* 0x000000ffff967224 */ /* 0x000fe600078e0089 */
[----:B------:R2:W-:Y:S01]  /*1a340*/  MUFU.EX2 R191, R242 ;  /* 0x000000f200bf7308 */ /* 0x0005e20000000800 */
[----:B------:R-:W-:Y:S02]  /*1a350*/  IMAD.MOV.U32 R155, RZ, RZ, R154 ;  /* 0x000000ffff9b7224 */ /* 0x000fe400078e009a */
[----:B------:R-:W-:Y:S02]  /*1a360*/  IMAD.MOV.U32 R137, RZ, RZ, R117 ;  /* 0x000000ffff897224 */ /* 0x000fe400078e0075 */
[----:B------:R-:W-:Y:S01]  /*1a370*/  IMAD.MOV.U32 R154, RZ, RZ, R112 ;  /* 0x000000ffff9a7224 */ /* 0x000fe200078e0070 */
[----:B---3--:R-:W-:Y:S01]  /*1a380*/  F2FP.BF16.F32.PACK_AB R77, R158, R157 ;  /* 0x0000009d9e4d723e */ /* 0x008fe200000010ff */
[----:B------:R-:W-:Y:S02]  /*1a390*/  IMAD.MOV.U32 R117, RZ, RZ, R128 ;  /* 0x000000ffff757224 */ /* 0x000fe400078e0080 */
[----:B------:R-:W-:Y:S02]  /*1a3a0*/  IMAD.MOV.U32 R112, RZ, RZ, R113 ;  /* 0x000000ffff707224 */ /* 0x000fe400078e0071 */
[----:B------:R-:W-:Y:S01]  /*1a3b0*/  IMAD.MOV.U32 R128, RZ, RZ, R129 ;  /* 0x000000ffff807224 */ /* 0x000fe200078e0081 */
[----:B------:R-:W-:Y:S01]  /*1a3c0*/  MOV R129, R193 ;  /* 0x000000c100817202 */ /* 0x000fe20000000f00 */
[----:B------:R-:W-:Y:S01]  /*1a3d0*/  IMAD.MOV.U32 R113, RZ, RZ, R138 ;  /* 0x000000ffff717224 */ /* 0x000fe200078e008a */
[----:B--2---:R3:W5:Y:S01]  /*1a3e0*/  LDL.LU R242, [R1+0xd8] ;  /* 0x0000d80001f27983 */ /* 0x0047620000300800 */
[----:B------:R-:W-:Y:S02]  /*1a3f0*/  IMAD.MOV.U32 R193, RZ, RZ, R155 ;  /* 0x000000ffffc17224 */ /* 0x000fe400078e009b */
[----:B------:R-:W-:Y:S02]  /*1a400*/  IMAD.MOV.U32 R138, RZ, RZ, R100 ;  /* 0x000000ffff8a7224 */ /* 0x000fe400078e0064 */
[----:B------:R-:W-:Y:S02]  /*1a410*/  IMAD.MOV.U32 R100, RZ, RZ, R188 ;  /* 0x000000ffff647224 */ /* 0x000fe400078e00bc */
[----:B------:R-:W-:Y:S01]  /*1a420*/  IMAD.MOV.U32 R155, RZ, RZ, R154 ;  /* 0x000000ffff9b7224 */ /* 0x000fe200078e009a */
[----:B------:R2:W4:Y:S01]  /*1a430*/  MUFU.EX2 R188, R250 ;  /* 0x000000fa00bc7308 */ /* 0x0005220000000800 */
[----:B------:R-:W-:Y:S02]  /*1a440*/  IMAD.MOV.U32 R154, RZ, RZ, R112 ;  /* 0x000000ffff9a7224 */ /* 0x000fe400078e0070 */
[----:B------:R-:W-:Y:S02]  /*1a450*/  IMAD.MOV.U32 R112, RZ, RZ, R113 ;  /* 0x000000ffff707224 */ /* 0x000fe400078e0071 */
[----:B------:R-:W-:Y:S02]  /*1a460*/  IMAD.MOV.U32 R113, RZ, RZ, R138 ;  /* 0x000000ffff717224 */ /* 0x000fe400078e008a */
[----:B------:R-:W-:Y:S02]  /*1a470*/  IMAD.MOV.U32 R138, RZ, RZ, R100 ;  /* 0x000000ffff8a7224 */ /* 0x000fe400078e0064 */
[----:B------:R-:W-:Y:S02]  /*1a480*/  IMAD.MOV.U32 R100, RZ, RZ, R186 ;  /* 0x000000ffff647224 */ /* 0x000fe400078e00ba */
[----:B------:R1:W-:Y:S01]  /*1a490*/  MUFU.EX2 R186, R76 ;  /* 0x0000004c00ba7308 */ /* 0x0003e20000000800 */
[----:B------:R-:W-:Y:S01]  /*1a4a0*/  IMAD.MOV.U32 R209, RZ, RZ, R150 ;  /* 0x000000ffffd17224 */ /* 0x000fe200078e0096 */
[----:B------:R-:W-:Y:S01]  /*1a4b0*/  MOV R150, R185 ;  /* 0x000000b900967202 */ /* 0x000fe20000000f00 */
[----:B------:R-:W-:Y:S02]  /*1a4c0*/  IMAD.MOV.U32 R223, RZ, RZ, R103 ;  /* 0x000000ffffdf7224 */ /* 0x000fe400078e0067 */
[----:B------:R-:W-:Y:S01]  /*1a4d0*/  FFMA.FTZ R103, R227, UR4, -R73 ;  /* 0x00000004e3677c23 */ /* 0x000fe20008010849 */
[----:B------:R-:W-:Y:S01]  /*1a4e0*/  IMAD.MOV.U32 R221, RZ, RZ, R113 ;  /* 0x000000ffffdd7224 */ /* 0x000fe200078e0071 */
[----:B--2---:R3:W5:Y:S01]  /*1a4f0*/  LDL.LU R250, [R1+0xd4] ;  /* 0x0000d40001fa7983 */ /* 0x0047620000300800 */
[----:B------:R-:W-:Y:S02]  /*1a500*/  IMAD.MOV.U32 R218, RZ, RZ, R112 ;  /* 0x000000ffffda7224 */ /* 0x000fe400078e0070 */
[----:B------:R-:W-:Y:S02]  /*1a510*/  IMAD.MOV.U32 R217, RZ, RZ, R154 ;  /* 0x000000ffffd97224 */ /* 0x000fe400078e009a */
[----:B------:R-:W-:Y:S01]  /*1a520*/  IMAD.MOV.U32 R219, RZ, RZ, R155 ;  /* 0x000000ffffdb7224 */ /* 0x000fe200078e009b */
[----:B------:R-:W-:Y:S01]  /*1a530*/  MUFU.EX2 R154, R102 ;  /* 0x00000066009a7308 */ /* 0x000fe20000000800 */
[----:B------:R-:W-:Y:S02]  /*1a540*/  IMAD.MOV.U32 R215, RZ, RZ, R193 ;  /* 0x000000ffffd77224 */ /* 0x000fe400078e00c1 */
[----:B-1----:R-:W-:Y:S01]  /*1a550*/  FFMA.FTZ R76, R187, UR4, -R74 ;  /* 0x00000004bb4c7c23 */ /* 0x002fe2000801084a */
[----:B------:R-:W-:Y:S06]  /*1a560*/  IMAD.MOV.U32 R211, RZ, RZ, R129 ;  /* 0x000000ffffd37224 */ /* 0x000fec00078e0081 */
[----:B------:R4:W1:Y:S01]  /*1a570*/  MUFU.EX2 R187, R78 ;  /* 0x0000004e00bb7308 */ /* 0x0008620000000800 */
[----:B------:R-:W-:Y:S02]  /*1a580*/  IMAD.MOV.U32 R212, RZ, RZ, R128 ;  /* 0x000000ffffd47224 */ /* 0x000fe400078e0080 */
[----:B------:R-:W-:Y:S07]  /*1a590*/  IMAD.MOV.U32 R210, RZ, RZ, R117 ;  /* 0x000000ffffd27224 */ /* 0x000fee00078e0075 */
[----:B------:R2:W3:Y:S01]  /*1a5a0*/  MUFU.EX2 R185, R76 ;  /* 0x0000004c00b97308 */ /* 0x0004e20000000800 */
[----:B------:R-:W-:Y:S02]  /*1a5b0*/  IMAD.MOV.U32 R207, RZ, RZ, R137 ;  /* 0x000000ffffcf7224 */ /* 0x000fe400078e0089 */
[----:B------:R-:W-:Y:S01]  /*1a5c0*/  FFMA.FTZ R117, R222, UR4, -R73 ;  /* 0x00000004de757c23 */ /* 0x000fe20008010849 */
[----:B------:R-:W-:Y:S06]  /*1a5d0*/  IMAD.MOV.U32 R208, RZ, RZ, R153 ;  /* 0x000000ffffd07224 */ /* 0x000fec00078e0099 */
[----:B------:R-:W3:Y:S01]  /*1a5e0*/  MUFU.EX2 R155, R101 ;  /* 0x00000065009b7308 */ /* 0x000ee20000000800 */
[----:B------:R-:W-:Y:S02]  /*1a5f0*/  IMAD.MOV.U32 R128, RZ, RZ, R138 ;  /* 0x000000ffff807224 */ /* 0x000fe400078e008a */
[----:B------:R-:W-:Y:S02]  /*1a600*/  IMAD.MOV.U32 R153, RZ, RZ, R145 ;  /* 0x000000ffff997224 */ /* 0x000fe400078e0091 */
[----:B------:R-:W-:Y:S01]  /*1a610*/  FFMA.FTZ R145, R121, UR4, -R73 ;  /* 0x0000000479917c23 */ /* 0x000fe20008010849 */
[----:B------:R-:W-:Y:S01]  /*1a620*/  IMAD.MOV.U32 R138, RZ, RZ, R100 ;  /* 0x000000ffff8a7224 */ /* 0x000fe200078e0064 */
[----:B----4-:R-:W-:Y:S01]  /*1a630*/  F2FP.BF16.F32.PACK_AB R78, R188, R191 ;  /* 0x000000bfbc4e723e */ /* 0x010fe200000010ff */
[----:B------:R-:W-:Y:S01]  /*1a640*/  IMAD.MOV.U32 R129, RZ, RZ, R143 ;  /* 0x000000ffff817224 */ /* 0x000fe200078e008f */
[----:B-1----:R-:W-:Y:S01]  /*1a650*/  F2FP.BF16.F32.PACK_AB R79, R187, R186 ;  /* 0x000000babb4f723e */ /* 0x002fe200000010ff */
[----:B------:R-:W-:Y:S01]  /*1a660*/  IMAD.MOV.U32 R113, RZ, RZ, R147 ;  /* 0x000000ffff717224 */ /* 0x000fe200078e0093 */
[----:B--2---:R-:W-:Y:S01]  /*1a670*/  F2FP.BF16.F32.PACK_AB R76, R159, R189 ;  /* 0x000000bd9f4c723e */ /* 0x004fe200000010ff */
[--C-:B------:R-:W-:Y:S01]  /*1a680*/  FFMA.FTZ R100, R252, UR4, -R73.reuse ;  /* 0x00000004fc647c23 */ /* 0x100fe20008010849 */
[----:B---3--:R-:W-:Y:S01]  /*1a690*/  F2FP.BF16.F32.PACK_AB R91, R185, R184 ;  /* 0x000000b8b95b723e */ /* 0x008fe200000010ff */
[--C-:B------:R-:W-:Y:S01]  /*1a6a0*/  FFMA.FTZ R143, R104, UR4, -R73.reuse ;  /* 0x00000004688f7c23 */ /* 0x100fe20008010849 */
[--C-:B------:R-:W-:Y:S01]  /*1a6b0*/  FFMA.FTZ R147, R124, UR4, -R73.reuse ;  /* 0x000000047c937c23 */ /* 0x100fe20008010849 */
[----:B------:R-:W-:Y:S01]  /*1a6c0*/  MUFU.EX2 R193, R100 ;  /* 0x0000006400c17308 */ /* 0x000fe20000000800 */
[----:B------:R-:W-:Y:S01]  /*1a6d0*/  IMAD.MOV.U32 R112, RZ, RZ, R146 ;  /* 0x000000ffff707224 */ /* 0x000fe200078e0092 */
[-C--:B------:R-:W-:Y:S08]  /*1a6e0*/  HMMA.16816.F32.BF16 R4, R76, R84.reuse, R4 ;  /* 0x000000544c04723c */ /* 0x080ff00000041804 */
[----:B------:R-:W-:Y:S01]  /*1a6f0*/  MUFU.EX2 R124, R105 ;  /* 0x00000069007c7308 */ /* 0x000fe20000000800 */
[--C-:B------:R-:W-:Y:S01]  /*1a700*/  FFMA.FTZ R146, R125, UR4, -R73.reuse ;  /* 0x000000047d927c23 */ /* 0x100fe20008010849 */
[----:B------:R-:W-:Y:S02]  /*1a710*/  IMAD.MOV.U32 R137, RZ, RZ, R122 ;  /* 0x000000ffff897224 */ /* 0x000fe400078e007a */
[----:B------:R-:W-:Y:S01]  /*1a720*/  FFMA.FTZ R122, R108, UR4, -R73 ;  /* 0x000000046c7a7c23 */ /* 0x000fe20008010849 */
[--C-:B------:R-:W-:Y:S05]  /*1a730*/  FFMA.FTZ R108, R107, UR4, -R74.reuse ;  /* 0x000000046b6c7c23 */ /* 0x100fea000801084a */
        /* <DEDUP_REMOVED lines=8> */
[----:B------:R-:W1:Y:S07]  /*1a7c0*/  LDSM.16.MT88.4 R84, [R81+0x2000] ;  /* 0x002000005154783b */ /* 0x000e6e0000004200 */
[-C--:B------:R-:W-:Y:S08]  /*1a7d0*/  HMMA.16816.F32.BF16 R20, R76, R92.reuse, R20 ;  /* 0x0000005c4c14723c */ /* 0x080ff00000041814 */
[C---:B------:R-:W-:Y:S04]  /*1a7e0*/  HMMA.16816.F32.BF16 R24, R88.reuse, R92, R24 ;  /* 0x0000005c5818723c */ /* 0x040fe80000041818 */
[----:B------:R-:W-:Y:S01]  /*1a7f0*/  FFMA.FTZ R92, R223, UR4, -R74 ;  /* 0x00000004df5c7c23 */ /* 0x000fe2000801084a */
[----:B------:R-:W-:Y:S02]  /*1a800*/  IMAD.MOV.U32 R223, RZ, RZ, R226 ;  /* 0x000000ffffdf7224 */ /* 0x000fe400078e00e2 */
[----:B------:R-:W-:Y:S01]  /*1a810*/  IMAD.MOV.U32 R226, RZ, RZ, R224 ;  /* 0x000000ffffe27224 */ /* 0x000fe200078e00e0 */
[-C--:B------:R-:W-:Y:S01]  /*1a820*/  HMMA.16816.F32.BF16 R28, R88, R94.reuse, R28 ;  /* 0x0000005e581c723c */ /* 0x080fe2000004181c */
[----:B------:R2:W-:Y:S02]  /*1a830*/  MUFU.EX2 R132, R92 ;  /* 0x0000005c00847308 */ /* 0x0005e40000000800 */
[--C-:B------:R-:W-:Y:S01]  /*1a840*/  FFMA.FTZ R73, R223, UR4, -R74.reuse ;  /* 0x00000004df497c23 */ /* 0x100fe2000801084a */
[----:B------:R-:W-:Y:S01]  /*1a850*/  FFMA.FTZ R104, R226, UR4, -R74 ;  /* 0x00000004e2687c23 */ /* 0x000fe2000801084a */
[----:B------:R-:W-:Y:S02]  /*1a860*/  IMAD.MOV.U32 R224, RZ, RZ, R220 ;  /* 0x000000ffffe07224 */ /* 0x000fe400078e00dc */
[----:B------:R-:W-:Y:S01]  /*1a870*/  IMAD.MOV.U32 R220, RZ, RZ, R221 ;  /* 0x000000ffffdc7224 */ /* 0x000fe200078e00dd */
[C---:B------:R-:W-:Y:S03]  /*1a880*/  HMMA.16816.F32.BF16 R32, R76.reuse, R94, R32 ;  /* 0x0000005e4c20723c */ /* 0x040fe60000041820 */
[----:B------:R-:W-:Y:S01]  /*1a890*/  MUFU.EX2 R125, R104 ;  /* 0x00000068007d7308 */ /* 0x000fe20000000800 */
[----:B------:R-:W-:Y:S09]  /*1a8a0*/  FFMA.FTZ R109, R224, UR4, -R74 ;  /* 0x00000004e06d7c23 */ /* 0x000ff2000801084a */
[----:B------:R-:W-:Y:S01]  /*1a8b0*/  MUFU.EX2 R104, R145 ;  /* 0x0000009100687308 */ /* 0x000fe20000000800 */
[----:B------:R-:W-:Y:S01]  /*1a8c0*/  IMAD.MOV.U32 R221, RZ, RZ, R218 ;  /* 0x000000ffffdd7224 */ /* 0x000fe200078e00da */
[----:B--2---:R-:W2:Y:S01]  /*1a8d0*/  LDSM.16.MT88.4 R92, [R144+0xa800] ;  /* 0x00a80000905c783b */ /* 0x004ea20000004200 */
[-C--:B------:R-:W-:Y:S03]  /*1a8e0*/  HMMA.16816.F32.BF16 R36, R76, R96.reuse, R36 ;  /* 0x000000604c24723c */ /* 0x080fe60000041824 */
[----:B------:R-:W-:Y:S02]  /*1a8f0*/  IMAD.MOV.U32 R223, RZ, RZ, R221 ;  /* 0x000000ffffdf7224 */ /* 0x000fe400078e00dd */
[----:B------:R-:W-:Y:S02]  /*1a900*/  IMAD.MOV.U32 R218, RZ, RZ, R217 ;  /* 0x000000ffffda7224 */ /* 0x000fe400078e00d9 */
[----:B------:R-:W-:Y:S01]  /*1a910*/  IMAD.MOV.U32 R217, RZ, RZ, R219 ;  /* 0x000000ffffd97224 */ /* 0x000fe200078e00db */
[C---:B------:R-:W-:Y:S04]  /*1a920*/  HMMA.16816.F32.BF16 R40, R88.reuse, R96, R40 ;  /* 0x000000605828723c */ /* 0x040fe80000041828 */
[----:B------:R-:W-:Y:S01]  /*1a930*/  MOV R227, R223 ;  /* 0x000000df00e37202 */ /* 0x000fe20000000f00 */
[----:B------:R-:W-:Y:S02]  /*1a940*/  IMAD.MOV.U32 R219, RZ, RZ, R215 ;  /* 0x000000ffffdb7224 */ /* 0x000fe400078e00d7 */
[----:B------:R-:W-:Y:S01]  /*1a950*/  IMAD.MOV.U32 R215, RZ, RZ, R211 ;  /* 0x000000ffffd77224 */ /* 0x000fe200078e00d3 */
[-C--:B------:R-:W-:Y:S03]  /*1a960*/  HMMA.16816.F32.BF16 R44, R88, R98.reuse, R44 ;  /* 0x00000062582c723c */ /* 0x080fe6000004182c */
[----:B------:R-:W-:Y:S02]  /*1a970*/  IMAD.MOV.U32 R121, RZ, RZ, R227 ;  /* 0x000000ffff797224 */ /* 0x000fe400078e00e3 */
[----:B------:R-:W-:Y:S02]  /*1a980*/  IMAD.MOV.U32 R221, RZ, RZ, R215 ;  /* 0x000000ffffdd7224 */ /* 0x000fe400078e00d7 */
[----:B------:R-:W-:Y:S01]  /*1a990*/  IMAD.MOV.U32 R226, RZ, RZ, R218 ;  /* 0x000000ffffe27224 */ /* 0x000fe200078e00da */
[C---:B------:R-:W-:Y:S01]  /*1a9a0*/  HMMA.16816.F32.BF16 R48, R76.reuse, R98, R48 ;  /* 0x000000624c30723c */ /* 0x040fe20000041830 */
[----:B------:R-:W3:Y:S03]  /*1a9b0*/  LDSM.16.MT88.4 R96, [R140+0xa800] ;  /* 0x00a800008c60783b */ /* 0x000ee60000004200 */
[----:B------:R-:W-:Y:S02]  /*1a9c0*/  IMAD.MOV.U32 R211, RZ, RZ, R212 ;  /* 0x000000ffffd37224 */ /* 0x000fe400078e00d4 */
[----:B------:R-:W-:Y:S02]  /*1a9d0*/  IMAD.MOV.U32 R212, RZ, RZ, R210 ;  /* 0x000000ffffd47224 */ /* 0x000fe400078e00d2 */
[-C--:B-1----:R-:W-:Y:S03]  /*1a9e0*/  HMMA.16816.F32.BF16 R52, R76, R84.reuse, R52 ;  /* 0x000000544c34723c */ /* 0x082fe60000041834 */
[----:B------:R-:W-:Y:S02]  /*1a9f0*/  IMAD.MOV.U32 R210, RZ, RZ, R207 ;  /* 0x000000ffffd27224 */ /* 0x000fe400078e00cf */
[----:B------:R-:W-:Y:S01]  /*1aa00*/  IMAD.MOV.U32 R207, RZ, RZ, R209 ;  /* 0x000000ffffcf7224 */ /* 0x000fe200078e00d1 */
[----:B------:R-:W-:Y:S01]  /*1aa10*/  MOV R209, R208 ;  /* 0x000000d000d17202 */ /* 0x000fe20000000f00 */
[----:B------:R-:W-:Y:S01]  /*1aa20*/  IMAD.MOV.U32 R208, RZ, RZ, R152 ;  /* 0x000000ffffd07224 */ /* 0x000fe200078e0098 */
[C---:B------:R-:W-:Y:S01]  /*1aa30*/  HMMA.16816.F32.BF16 R56, R88.reuse, R84, R56 ;  /* 0x000000545838723c */ /* 0x040fe20000041838 */
[----:B------:R-:W4:Y:S03]  /*1aa40*/  LDL.LU R84, [R1+0xa0] ;  /* 0x0000a00001547983 */ /* 0x000f260000300800 */
[----:B------:R-:W-:Y:S02]  /*1aa50*/  IMAD.MOV.U32 R152, RZ, RZ, R192 ;  /* 0x000000ffff987224 */ /* 0x000fe400078e00c0 */
[----:B------:R-:W-:Y:S01]  /*1aa60*/  IMAD.MOV.U32 R252, RZ, RZ, R220 ;  /* 0x000000fffffc7224 */ /* 0x000fe200078e00dc */
[----:B------:R-:W1:Y:S01]  /*1aa70*/  MUFU.EX2 R192, R103 ;  /* 0x0000006700c07308 */ /* 0x000e620000000800 */
[-C--:B------:R-:W-:Y:S01]  /*1aa80*/  HMMA.16816.F32.BF16 R60, R88, R86.reuse, R60 ;  /* 0x00000056583c723c */ /* 0x080fe2000004183c */
[----:B------:R-:W-:Y:S02]  /*1aa90*/  LDSM.16.MT88.4 R88, [R144+0xb000] ;  /* 0x00b000009058783b */ /* 0x000fe40000004200 */
[----:B------:R-:W-:Y:S02]  /*1aaa0*/  IMAD.MOV.U32 R224, RZ, RZ, R217 ;  /* 0x000000ffffe07224 */ /* 0x000fe400078e00d9 */
[----:B------:R-:W-:Y:S02]  /*1aab0*/  IMAD.MOV.U32 R215, RZ, RZ, R207 ;  /* 0x000000ffffd77224 */ /* 0x000fe400078e00cf */
[----:B------:R-:W-:Y:S01]  /*1aac0*/  IMAD.MOV.U32 R220, RZ, RZ, R219 ;  /* 0x000000ffffdc7224 */ /* 0x000fe200078e00db */
[----:B------:R-:W-:Y:S04]  /*1aad0*/  HMMA.16816.F32.BF16 R64, R76, R86, R64 ;  /* 0x000000564c40723c */ /* 0x000fe80000041840 */
[----:B------:R-:W-:Y:S01]  /*1aae0*/  IMAD.MOV.U32 R207, RZ, RZ, R152 ;  /* 0x000000ffffcf7224 */ /* 0x000fe200078e0098 */
[----:B------:R-:W-:Y:S01]  /*1aaf0*/  F2FP.BF16.F32.PACK_AB R76, R155, R154 ;  /* 0x0000009a9b4c723e */ /* 0x000fe200000010ff */
[----:B------:R-:W-:Y:S01]  /*1ab00*/  IMAD.MOV.U32 R217, RZ, RZ, R212 ;  /* 0x000000ffffd97224 */ /* 0x000fe200078e00d4 */
[----:B------:R-:W2:Y:S01]  /*1ab10*/  MUFU.EX2 R152, R73 ;  /* 0x0000004900987308 */ /* 0x000ea20000000800 */
[----:B------:R-:W-:Y:S01]  /*1ab20*/  IMAD.MOV.U32 R218, RZ, RZ, R211 ;  /* 0x000000ffffda7224 */ /* 0x000fe200078e00d3 */
[----:B-1----:R-:W-:Y:S01]  /*1ab30*/  F2FP.BF16.F32.PACK_AB R78, R192, R193 ;  /* 0x000000c1c04e723e */ /* 0x002fe200000010ff */
[----:B------:R-:W-:Y:S01]  /*1ab40*/  IMAD.MOV.U32 R219, RZ, RZ, R210 ;  /* 0x000000ffffdb7224 */ /* 0x000fe200078e00d2 */
[----:B------:R-:W-:Y:S01]  /*1ab50*/  F2FP.BF16.F32.PACK_AB R79, R124, R125 ;  /* 0x0000007d7c4f723e */ /* 0x000fe200000010ff */
[----:B------:R-:W-:Y:S01]  /*1ab60*/  IMAD.MOV.U32 R212, RZ, RZ, R208 ;  /* 0x000000ffffd47224 */ /* 0x000fe200078e00d0 */
[----:B------:R-:W1:Y:S01]  /*1ab70*/  LDSM.16.MT88.4 R100, [R136+0x2800] ;  /* 0x002800008864783b */ /* 0x000e620000004200 */
[----:B------:R-:W-:Y:S02]  /*1ab80*/  IMAD.MOV.U32 R222, RZ, RZ, R252 ;  /* 0x000000ffffde7224 */ /* 0x000fe400078e00fc */
[----:B------:R-:W-:Y:S02]  /*1ab90*/  IMAD.MOV.U32 R208, RZ, RZ, R149 ;  /* 0x000000ffffd07224 */ /* 0x000fe400078e0095 */
[----:B------:R-:W-:Y:S02]  /*1aba0*/  IMAD.MOV.U32 R211, RZ, RZ, R209 ;  /* 0x000000ffffd37224 */ /* 0x000fe400078e00d1 */
[----:B------:R-:W-:Y:S01]  /*1abb0*/  IMAD.MOV.U32 R252, RZ, RZ, R224 ;  /* 0x000000fffffc7224 */ /* 0x000fe200078e00e0 */
[----:B--2---:R-:W-:Y:S01]  /*1abc0*/  F2FP.BF16.F32.PACK_AB R77, R152, R132 ;  /* 0x00000084984d723e */ /* 0x004fe200000010ff */
[----:B------:R-:W-:Y:S02]  /*1abd0*/  IMAD.MOV.U32 R210, RZ, RZ, R137 ;  /* 0x000000ffffd27224 */ /* 0x000fe400078e0089 */
[----:B------:R-:W-:Y:S01]  /*1abe0*/  FFMA.FTZ R137, R106, UR4, -R74 ;  /* 0x000000046a897c23 */ /* 0x000fe2000801084a */
[----:B------:R-:W-:Y:S02]  /*1abf0*/  IMAD.MOV.U32 R149, RZ, RZ, R112 ;  /* 0x000000ffff957224 */ /* 0x000fe400078e0070 */
[----:B------:R-:W-:Y:S01]  /*1ac00*/  FFMA.FTZ R112, R110, UR4, -R74 ;  /* 0x000000046e707c23 */ /* 0x000fe2000801084a */
[----:B------:R-:W-:Y:S02]  /*1ac10*/  IMAD.MOV.U32 R209, RZ, RZ, R141 ;  /* 0x000000ffffd17224 */ /* 0x000fe400078e008d */
[----:B------:R-:W-:Y:S02]  /*1ac20*/  IMAD.MOV.U32 R223, RZ, RZ, R221 ;  /* 0x000000ffffdf7224 */ /* 0x000fe400078e00dd */
[----:B------:R-:W-:Y:S02]  /*1ac30*/  IMAD.MOV.U32 R224, RZ, RZ, R220 ;  /* 0x000000ffffe07224 */ /* 0x000fe400078e00dc */
        /* <DEDUP_REMOVED lines=10> */
[----:B------:R-:W-:Y:S02]  /*1ace0*/  IMAD.MOV.U32 R211, RZ, RZ, R210 ;  /* 0x000000ffffd37224 */ /* 0x000fe400078e00d2 */
[----:B------:R-:W-:Y:S01]  /*1acf0*/  FFMA.FTZ R72, R150, UR4, -R75 ;  /* 0x0000000496487c23 */ /* 0x000fe2000801084b */
[----:B------:R-:W-:Y:S02]  /*1ad00*/  IMAD.MOV.U32 R210, RZ, RZ, R141 ;  /* 0x000000ffffd27224 */ /* 0x000fe400078e008d */
[----:B------:R-:W-:Y:S01]  /*1ad10*/  FFMA.FTZ R150, R71, UR4, -R74 ;  /* 0x0000000447967c23 */ /* 0x000fe2000801084a */
[----:B------:R-:W-:Y:S02]  /*1ad20*/  IMAD.MOV.U32 R141, RZ, RZ, R138 ;  /* 0x000000ffff8d7224 */ /* 0x000fe400078e008a */
[----:B------:R-:W-:Y:S01]  /*1ad30*/  FFMA.FTZ R138, R123, UR4, -R74 ;  /* 0x000000047b8a7c23 */ /* 0x000fe2000801084a */
[----:B------:R-:W-:Y:S01]  /*1ad40*/  FFMA.FTZ R71, R222, UR4, -R75 ;  /* 0x00000004de477c23 */ /* 0x000fe2000801084b */
[----:B------:R-:W2:Y:S01]  /*1ad50*/  LDL.LU R74, [R1+0x9c] ;  /* 0x00009c00014a7983 */ /* 0x000ea20000300800 */
[----:B------:R-:W-:Y:S01]  /*1ad60*/  IMAD.MOV.U32 R222, RZ, RZ, R252 ;  /* 0x000000ffffde7224 */ /* 0x000fe200078e00fc */
[----:B------:R-:W-:Y:S01]  /*1ad70*/  MUFU.EX2 R123, R114 ;  /* 0x00000072007b7308 */ /* 0x000fe20000000800 */
[----:B------:R-:W-:Y:S01]  /*1ad80*/  IMAD.MOV.U32 R252, RZ, RZ, R221 ;  /* 0x000000fffffc7224 */ /* 0x000fe200078e00dd */
[----:B------:R-:W3:Y:S01]  /*1ad90*/  LDL.LU R73, [R1+0xa4] ;  /* 0x0000a40001497983 */ /* 0x000ee20000300800 */
[----:B------:R-:W-:Y:S07]  /*1ada0*/  IMAD.MOV.U32 R221, RZ, RZ, R217 ;  /* 0x000000ffffdd7224 */ /* 0x000fee00078e00d9 */
[----:B------:R-:W-:Y:S01]  /*1adb0*/  MUFU.EX2 R114, R109 ;  /* 0x0000006d00727308 */ /* 0x000fe20000000800 */
[----:B------:R-:W-:Y:S01]  /*1adc0*/  IMAD.MOV.U32 R217, RZ, RZ, R219 ;  /* 0x000000ffffd97224 */ /* 0x000fe200078e00db */
[----:B------:R-:W-:Y:S01]  /*1add0*/  MOV R219, R211 ;  /* 0x000000d300db7202 */ /* 0x000fe20000000f00 */
[----:B------:R-:W-:Y:S02]  /*1ade0*/  IMAD.MOV.U32 R211, RZ, RZ, R141 ;  /* 0x000000ffffd37224 */ /* 0x000fe400078e008d */
[--C-:B------:R-:W-:Y:S01]  /*1adf0*/  FFMA.FTZ R111, R221, UR4, -R75.reuse ;  /* 0x00000004dd6f7c23 */ /* 0x100fe2000801084b */
[----:B------:R-:W-:Y:S02]  /*1ae00*/  IMAD.MOV.U32 R141, RZ, RZ, R126 ;  /* 0x000000ffff8d7224 */ /* 0x000fe400078e007e */
[----:B------:R-:W-:Y:S02]  /*1ae10*/  FFMA.FTZ R107, R252, UR4, -R75 ;  /* 0x00000004fc6b7c23 */ /* 0x000fe4000801084b */
[----:B------:R1:W-:Y:S01]  /*1ae20*/  MUFU.EX2 R126, R72 ;  /* 0x00000048007e7308 */ /* 0x0003e20000000800 */
[----:B------:R-:W-:Y:S02]  /*1ae30*/  IMAD.MOV.U32 R227, RZ, RZ, R223 ;  /* 0x000000ffffe37224 */ /* 0x000fe400078e00df */
[----:B------:R-:W-:Y:S07]  /*1ae40*/  IMAD.MOV.U32 R223, RZ, RZ, R218 ;  /* 0x000000ffffdf7224 */ /* 0x000fee00078e00da */
[----:B------:R-:W-:Y:S01]  /*1ae50*/  MUFU.EX2 R109, R235 ;  /* 0x000000eb006d7308 */ /* 0x000fe20000000800 */
[----:B------:R-:W-:Y:S02]  /*1ae60*/  IMAD.MOV.U32 R218, RZ, RZ, R215 ;  /* 0x000000ffffda7224 */ /* 0x000fe400078e00d7 */
[--C-:B------:R-:W-:Y:S01]  /*1ae70*/  FFMA.FTZ R106, R227, UR4, -R75.reuse ;  /* 0x00000004e36a7c23 */ /* 0x100fe2000801084b */
[----:B------:R-:W-:Y:S02]  /*1ae80*/  IMAD.MOV.U32 R215, RZ, RZ, R212 ;  /* 0x000000ffffd77224 */ /* 0x000fe400078e00d4 */
[----:B------:R-:W-:Y:S01]  /*1ae90*/  FFMA.FTZ R110, R223, UR4, -R75 ;  /* 0x00000004df6e7c23 */ /* 0x000fe2000801084b */
[----:B------:R-:W-:Y:S03]  /*1aea0*/  IMAD.MOV.U32 R212, RZ, RZ, R210 ;  /* 0x000000ffffd47224 */ /* 0x000fe600078e00d2 */
[----:B------:R-:W-:Y:S01]  /*1aeb0*/  MUFU.EX2 R111, R111 ;  /* 0x0000006f006f7308 */ /* 0x000fe20000000800 */
[----:B------:R-:W-:Y:S02]  /*1aec0*/  IMAD.MOV.U32 R210, RZ, RZ, R127 ;  /* 0x000000ffffd27224 */ /* 0x000fe400078e007f */
[----:B------:R-:W-:Y:S02]  /*1aed0*/  IMAD.MOV.U32 R221, RZ, RZ, R218 ;  /* 0x000000ffffdd7224 */ /* 0x000fe400078e00da */
[----:B-1----:R-:W-:Y:S01]  /*1aee0*/  FFMA.FTZ R72, R121, UR4, -R75 ;  /* 0x0000000479487c23 */ /* 0x002fe2000801084b */
[----:B------:R-:W-:Y:S04]  /*1aef0*/  IMAD.MOV.U32 R218, RZ, RZ, R219 ;  /* 0x000000ffffda7224 */ /* 0x000fe800078e00db */
[----:B------:R1:W-:Y:S01]  /*1af00*/  MUFU.EX2 R127, R71 ;  /* 0x00000047007f7308 */ /* 0x0003e20000000800 */
[----:B------:R-:W-:Y:S02]  /*1af10*/  IMAD.MOV.U32 R219, RZ, RZ, R215 ;  /* 0x000000ffffdb7224 */ /* 0x000fe400078e00d7 */
[----:B------:R-:W-:Y:S07]  /*1af20*/  IMAD.MOV.U32 R215, RZ, RZ, R210 ;  /* 0x000000ffffd77224 */ /* 0x000fee00078e00d2 */
[----:B------:R-:W-:Y:S01]  /*1af30*/  MUFU.EX2 R121, R236 ;  /* 0x000000ec00797308 */ /* 0x000fe20000000800 */
[----:B------:R-:W-:Y:S02]  /*1af40*/  IMAD.MOV.U32 R210, RZ, RZ, R141 ;  /* 0x000000ffffd27224 */ /* 0x000fe400078e008d */
[--C-:B------:R-:W-:Y:S07]  /*1af50*/  FFMA.FTZ R141, R129, UR4, -R75.reuse ;  /* 0x00000004818d7c23 */ /* 0x100fee000801084b */
[----:B------:R4:W-:Y:S10]  /*1af60*/  MUFU.EX2 R129, R72 ;  /* 0x0000004800817308 */ /* 0x0009f40000000800 */
[----:B------:R-:W-:Y:S01]  /*1af70*/  MUFU.EX2 R110, R110 ;  /* 0x0000006e006e7308 */ /* 0x000fe20000000800 */
[----:B-1----:R-:W-:Y:S01]  /*1af80*/  FFMA.FTZ R71, R222, UR4, -R75 ;  /* 0x00000004de477c23 */ /* 0x002fe2000801084b */
[----:B----4-:R-:W-:Y:S08]  /*1af90*/  FFMA.FTZ R72, R2, R84, R133 ;  /* 0x0000005402487223 */ /* 0x010ff00000010085 */
[----:B------:R-:W1:Y:S01]  /*1afa0*/  MUFU.EX2 R133, R71 ;  /* 0x0000004700857308 */ /* 0x000e620000000800 */
[----:B------:R-:W4:Y:S01]  /*1afb0*/  LDSM.16.MT88.4 R84, [R81+0x2800] ;  /* 0x002800005154783b */ /* 0x000f220000004200 */
[----:B-1----:R-:W-:Y:S01]  /*1afc0*/  F2FP.BF16.F32.PACK_AB R75, R133, R129 ;  /* 0x00000081854b723e */ /* 0x002fe200000010ff */
[----:B------:R-:W-:Y:S04]  /*1afd0*/  FADD.FTZ R71, R217, R218 ;  /* 0x000000dad9477221 */ /* 0x000fe80000010000 */
[----:B------:R-:W-:Y:S04]  /*1afe0*/  FADD.FTZ R71, R211, R71 ;  /* 0x00000047d3477221 */ /* 0x000fe80000010000 */
[----:B------:R-:W-:Y:S04]  /*1aff0*/  FADD.FTZ R71, R170, R71 ;  /* 0x00000047aa477221 */ /* 0x000fe80000010000 */
[----:B------:R-:W-:Y:S01]  /*1b000*/  FADD.FTZ R71, R172, R71 ;  /* 0x00000047ac477221 */ /* 0x000fe20000010000 */
[----:B--2---:R-:W-:Y:S01]  /*1b010*/  FFMA.FTZ R2, R0, R74, R119 ;  /* 0x0000004a00027223 */ /* 0x004fe20000010077 */
[----:B------:R-:W-:Y:S01]  /*1b020*/  FADD.FTZ R0, R226, R72 ;  /* 0x00000048e2007221 */ /* 0x000fe20000010000 */
[----:B------:R-:W-:Y:S01]  /*1b030*/  F2FP.BF16.F32.PACK_AB R72, R131, R128 ;  /* 0x000000808348723e */ /* 0x000fe200000010ff */
[----:B------:R-:W1:Y:S01]  /*1b040*/  MUFU.EX2 R119, R108 ;  /* 0x0000006c00777308 */ /* 0x000e620000000800 */
[----:B---3--:R-:W-:Y:S01]  /*1b050*/  FFMA.FTZ R3, R3, R73, R115 ;  /* 0x0000004903037223 */ /* 0x008fe20000010073 */
[----:B------:R-:W-:Y:S01]  /*1b060*/  F2FP.BF16.F32.PACK_AB R73, R127, R126 ;  /* 0x0000007e7f49723e */ /* 0x000fe200000010ff */
[----:B------:R-:W-:Y:S01]  /*1b070*/  FADD.FTZ R2, R224, R2 ;  /* 0x00000002e0027221 */ /* 0x000fe20000010000 */
[----:B------:R-:W-:Y:S06]  /*1b080*/  F2FP.BF16.F32.PACK_AB R74, R153, R130 ;  /* 0x00000082994a723e */ /* 0x000fec00000010ff */
[----:B------:R2:W3:Y:S01]  /*1b090*/  MUFU.EX2 R115, R237 ;  /* 0x000000ed00737308 */ /* 0x0004e20000000800 */
[----:B------:R-:W-:Y:S01]  /*1b0a0*/  FADD.FTZ R3, R118, R3 ;  /* 0x0000000376037221 */ /* 0x000fe20000010000 */
[----:B------:R-:W-:Y:S01]  /*1b0b0*/  FADD.FTZ R2, R221, R2 ;  /* 0x00000002dd027221 */ /* 0x000fe20000010000 */
[----:B------:R-:W-:Y:S07]  /*1b0c0*/  FADD.FTZ R0, R220, R0 ;  /* 0x00000000dc007221 */ /* 0x000fee0000010000 */
[----:B------:R4:W-:Y:S01]  /*1b0d0*/  MUFU.EX2 R118, R234 ;  /* 0x000000ea00767308 */ /* 0x0009e20000000800 */
[----:B------:R-:W-:Y:S01]  /*1b0e0*/  FADD.FTZ R3, R219, R3 ;  /* 0x00000003db037221 */ /* 0x000fe20000010000 */
[-C--:B------:R-:W-:Y:S08]  /*1b0f0*/  HMMA.16816.F32.BF16 R4, R72, R92.reuse, R4 ;  /* 0x0000005c4804723c */ /* 0x080ff00000041804 */
[----:B------:R-:W-:Y:S01]  /*1b100*/  MUFU.EX2 R108, R106 ;  /* 0x0000006a006c7308 */ /* 0x000fe20000000800 */
[----:B------:R-:W-:Y:S09]  /*1b110*/  IMAD.MOV.U32 R219, RZ, RZ, R210 ;  /* 0x000000ffffdb7224 */ /* 0x000ff200078e00d2 */
[----:B------:R-:W-:Y:S01]  /*1b120*/  MUFU.EX2 R106, R112 ;  /* 0x00000070006a7308 */ /* 0x000fe20000000800 */
[----:B------:R-:W-:Y:S01]  /*1b130*/  IMAD.MOV.U32 R210, RZ, RZ, R207 ;  /* 0x000000ffffd27224 */ /* 0x000fe200078e00cf */
[C---:B------:R-:W-:Y:S01]  /*1b140*/  HMMA.16816.F32.BF16 R8, R76.reuse, R92, R8 ;  /* 0x0000005c4c08723c */ /* 0x040fe20000041808 */
[----:B--2---:R2:W5:Y:S03]  /*1b150*/  LDL.LU R237, [R1+0xd0] ;  /* 0x0000d00001ed7983 */ /* 0x0045660000300800 */
[----:B------:R-:W-:Y:S01]  /*1b160*/  IMAD.MOV.U32 R207, RZ, RZ, R116 ;  /* 0x000000ffffcf7224 */ /* 0x000fe200078e0074 */
[----:B------:R2:W5:Y:S03]  /*1b170*/  LDL.LU R236, [R1+0xcc] ;  /* 0x0000cc0001ec7983 */ /* 0x0005660000300800 */
[----:B------:R-:W3:Y:S01]  /*1b180*/  MUFU.EX2 R116, R107 ;  /* 0x0000006b00747308 */ /* 0x000ee20000000800 */
[----:B------:R-:W-:Y:S01]  /*1b190*/  FADD.FTZ R3, R212, R3 ;  /* 0x00000003d4037221 */ /* 0x000fe20000010000 */
[-C--:B------:R-:W-:Y:S01]  /*1b1a0*/  HMMA.16816.F32.BF16 R12, R76, R94.reuse, R12 ;  /* 0x0000005e4c0c723c */ /* 0x080fe2000004180c */
[----:B------:R2:W5:Y:S07]  /*1b1b0*/  LDL.LU R235, [R1+0xc8] ;  /* 0x0000c80001eb7983 */ /* 0x00056e0000300800 */
[----:B------:R-:W2:Y:S01]  /*1b1c0*/  MUFU.EX2 R107, R113 ;  /* 0x00000071006b7308 */ /* 0x000ea20000000800 */
[----:B------:R-:W-:Y:S01]  /*1b1d0*/  FADD.FTZ R3, R163, R3 ;  /* 0x00000003a3037221 */ /* 0x000fe20000010000 */
[----:B------:R-:W-:Y:S01]  /*1b1e0*/  FADD.FTZ R2, R215, R2 ;  /* 0x00000002d7027221 */ /* 0x000fe20000010000 */
[----:B----4-:R4:W5:Y:S01]  /*1b1f0*/  LDL.LU R234, [R1+0xc4] ;  /* 0x0000c40001ea7983 */ /* 0x0109620000300800 */
[----:B------:R-:W-:Y:S01]  /*1b200*/  FADD.FTZ R0, R219, R0 ;  /* 0x00000000db007221 */ /* 0x000fe20000010000 */
[----:B------:R-:W-:Y:S01]  /*1b210*/  FADD.FTZ R3, R169, R3 ;  /* 0x00000003a9037221 */ /* 0x000fe20000010000 */
[C---:B------:R-:W-:Y:S01]  /*1b220*/  HMMA.16816.F32.BF16 R16, R72.reuse, R94, R16 ;  /* 0x0000005e4810723c */ /* 0x040fe20000041810 */
[----:B------:R-:W4:Y:S03]  /*1b230*/  LDSM.16.MT88.4 R92, [R140+0xb000] ;  /* 0x00b000008c5c783b */ /* 0x000f260000004200 */
[----:B------:R-:W-:Y:S01]  /*1b240*/  FADD.FTZ R2, R225, R2 ;  /* 0x00000002e1027221 */ /* 0x000fe20000010000 */
[----:B------:R-:W-:Y:S03]  /*1b250*/  FADD.FTZ R0, R231, R0 ;  /* 0x00000000e7007221 */ /* 0x000fe60000010000 */
[-C--:B------:R-:W-:Y:S03]  /*1b260*/  HMMA.16816.F32.BF16 R20, R72, R96.reuse, R20 ;  /* 0x000000604814723c */ /* 0x080fe60000041814 */
[----:B------:R-:W-:Y:S01]  /*1b270*/  FADD.FTZ R2, R229, R2 ;  /* 0x00000002e5027221 */ /* 0x000fe20000010000 */
[----:B------:R-:W-:Y:S04]  /*1b280*/  FADD.FTZ R0, R251, R0 ;  /* 0x00000000fb007221 */ /* 0x000fe80000010000 */
[C---:B------:R-:W-:Y:S08]  /*1b290*/  HMMA.16816.F32.BF16 R24, R76.reuse, R96, R24 ;  /* 0x000000604c18723c */ /* 0x040ff00000041818 */
[-C--:B------:R-:W-:Y:S08]  /*1b2a0*/  HMMA.16816.F32.BF16 R28, R76, R98.reuse, R28 ;  /* 0x000000624c1c723c */ /* 0x080ff0000004181c */
[C---:B------:R-:W-:Y:S01]  /*1b2b0*/  HMMA.16816.F32.BF16 R32, R72.reuse, R98, R32 ;  /* 0x000000624820723c */ /* 0x040fe20000041820 */
[----:B------:R-:W4:Y:S07]  /*1b2c0*/  LDSM.16.MT88.4 R96, [R136+0x3000] ;  /* 0x003000008860783b */ /* 0x000f2e0000004200 */
[-C--:B------:R-:W-:Y:S08]  /*1b2d0*/  HMMA.16816.F32.BF16 R36, R72, R100.reuse, R36 ;  /* 0x000000644824723c */ /* 0x080ff00000041824 */
[C---:B------:R-:W-:Y:S04]  /*1b2e0*/  HMMA.16816.F32.BF16 R40, R76.reuse, R100, R40 ;  /* 0x000000644c28723c */ /* 0x040fe80000041828 */
[----:B------:R-:W-:Y:S01]  /*1b2f0*/  FADD.FTZ R101, R210, R0 ;  /* 0x00000000d2657221 */ /* 0x000fe20000010000 */
[----:B------:R-:W-:Y:S01]  /*1b300*/  FADD.FTZ R0, R162, R2 ;  /* 0x00000002a2007221 */ /* 0x000fe20000010000 */
[----:B------:R-:W-:Y:S01]  /*1b310*/  FADD.FTZ R100, R228, R71 ;  /* 0x00000047e4647221 */ /* 0x000fe20000010000 */
[----:B------:R-:W-:Y:S01]  /*1b320*/  FADD.FTZ R71, R174, R3 ;  /* 0x00000003ae477221 */ /* 0x000fe20000010000 */
[-C--:B------:R-:W-:Y:S03]  /*1b330*/  HMMA.16816.F32.BF16 R44, R76, R102.reuse, R44 ;  /* 0x000000664c2c723c */ /* 0x080fe6000004182c */
[----:B------:R-:W-:Y:S01]  /*1b340*/  FADD.FTZ R2, R207, R101 ;  /* 0x00000065cf027221 */ /* 0x000fe20000010000 */
[----:B------:R-:W-:Y:S02]  /*1b350*/  IMAD.MOV.U32 R207, RZ, RZ, R164 ;  /* 0x000000ffffcf7224 */ /* 0x000fe400078e00a4 */
[----:B------:R-:W-:Y:S01]  /*1b360*/  FADD.FTZ R0, R199, R0 ;  /* 0x00000000c7007221 */ /* 0x000fe20000010000 */
[----:B------:R-:W-:Y:S01]  /*1b370*/  FADD.FTZ R3, R209, R100 ;  /* 0x00000064d1037221 */ /* 0x000fe20000010000 */
[----:B------:R-:W-:Y:S01]  /*1b380*/  IMAD.MOV.U32 R209, RZ, RZ, R165 ;  /* 0x000000ffffd17224 */ /* 0x000fe200078e00a5 */
[C---:B------:R-:W-:Y:S01]  /*1b390*/  HMMA.16816.F32.BF16 R48, R72.reuse, R102, R48 ;  /* 0x000000664830723c */ /* 0x040fe20000041830 */
[----:B------:R1:W4:Y:S10]  /*1b3a0*/  MUFU.EX2 R103, R147 ;  /* 0x0000009300677308 */ /* 0x0003340000000800 */
[----:B------:R-:W-:Y:S01]  /*1b3b0*/  MUFU.EX2 R102, R138 ;  /* 0x0000008a00667308 */ /* 0x000fe20000000800 */
[-C--:B------:R-:W-:Y:S01]  /*1b3c0*/  HMMA.16816.F32.BF16 R52, R72, R84.reuse, R52 ;  /* 0x000000544834723c */ /* 0x080fe20000041834 */
[----:B-1----:R-:W-:Y:S07]  /*1b3d0*/  LDSM.16.MT88.4 R144, [R144+0xb800] ;  /* 0x00b800009090783b */ /* 0x002fee0000004200 */
[C---:B------:R-:W-:Y:S08]  /*1b3e0*/  HMMA.16816.F32.BF16 R56, R76.reuse, R84, R56 ;  /* 0x000000544c38723c */ /* 0x040ff00000041838 */
[-C--:B------:R-:W-:Y:S03]  /*1b3f0*/  HMMA.16816.F32.BF16 R60, R76, R86.reuse, R60 ;  /* 0x000000564c3c723c */ /* 0x080fe6000004183c */
[----:B------:R-:W-:Y:S02]  /*1b400*/  F2FP.BF16.F32.PACK_AB R76, R120, R117 ;  /* 0x00000075784c723e */ /* 0x000fe400000010ff */
[----:B------:R-:W-:Y:S02]  /*1b410*/  F2FP.BF16.F32.PACK_AB R78, R123, R122 ;  /* 0x0000007a7b4e723e */ /* 0x000fe400000010ff */
[----:B------:R-:W-:Y:S01]  /*1b420*/  F2FP.BF16.F32.PACK_AB R77, R119, R114 ;  /* 0x00000072774d723e */ /* 0x000fe200000010ff */
[----:B------:R-:W-:Y:S01]  /*1b430*/  HMMA.16816.F32.BF16 R64, R72, R86, R64 ;  /* 0x000000564840723c */ /* 0x000fe20000041840 */
[----:B------:R-:W1:Y:S03]  /*1b440*/  LDSM.16.MT88.4 R84, [R81+0x3000] ;  /* 0x003000005154783b */ /* 0x000e660000004200 */
[----:B---3--:R-:W-:Y:S02]  /*1b450*/  F2FP.BF16.F32.PACK_AB R72, R121, R115 ;  /* 0x000000737948723e */ /* 0x008fe400000010ff */
[----:B------:R-:W-:Y:S02]  /*1b460*/  F2FP.BF16.F32.PACK_AB R73, R116, R108 ;  /* 0x0000006c7449723e */ /* 0x000fe400000010ff */
[----:B------:R-:W-:Y:S02]  /*1b470*/  F2FP.BF16.F32.PACK_AB R74, R118, R109 ;  /* 0x0000006d764a723e */ /* 0x000fe400000010ff */
[----:B------:R-:W-:Y:S02]  /*1b480*/  F2FP.BF16.F32.PACK_AB R75, R111, R110 ;  /* 0x0000006e6f4b723e */ /* 0x000fe400000010ff */
[----:B--2---:R-:W-:Y:S05]  /*1b490*/  F2FP.BF16.F32.PACK_AB R79, R107, R106 ;  /* 0x0000006a6b4f723e */ /* 0x004fea00000010ff */
[-C--:B------:R-:W-:Y:S08]  /*1b4a0*/  HMMA.16816.F32.BF16 R4, R72, R88.reuse, R4 ;  /* 0x000000584804723c */ /* 0x080ff00000041804 */
[C---:B------:R-:W-:Y:S01]  /*1b4b0*/  HMMA.16816.F32.BF16 R8, R76.reuse, R88, R8 ;  /* 0x000000584c08723c */ /* 0x040fe20000041808 */
[----:B------:R2:W-:Y:S03]  /*1b4c0*/  MUFU.EX2 R89, R233 ;  /* 0x000000e900597308 */ /* 0x0005e60000000800 */
[----:B------:R-:W-:Y:S01]  /*1b4d0*/  FADD.FTZ R88, R238, R71 ;  /* 0x00000047ee587221 */ /* 0x000fe20000010000 */
[----:B------:R-:W-:Y:S01]  /*1b4e0*/  FADD.FTZ R71, R175, R2 ;  /* 0x00000002af477221 */ /* 0x000fe20000010000 */
[----:B------:R-:W-:Y:S01]  /*1b4f0*/  FADD.FTZ R2, R166, R0 ;  /* 0x00000000a6027221 */ /* 0x000fe20000010000 */
[----:B------:R-:W-:Y:S01]  /*1b500*/  IMAD.MOV.U32 R238, RZ, RZ, 0x20 ;  /* 0x00000020ffee7424 */ /* 0x000fe200078e00ff */
[-C--:B------:R-:W-:Y:S03]  /*1b510*/  HMMA.16816.F32.BF16 R12, R76, R90.reuse, R12 ;  /* 0x0000005a4c0c723c */ /* 0x080fe6000004180c */
[----:B------:R-:W-:Y:S01]  /*1b520*/  FADD.FTZ R2, R151, R2 ;  /* 0x0000000297027221 */ /* 0x000fe20000010000 */
[----:B------:R-:W-:Y:S01]  /*1b530*/  FADD.FTZ R0, R198, R71 ;  /* 0x00000047c6007221 */ /* 0x000fe20000010000 */
[----:B----4-:R-:W-:Y:S01]  /*1b540*/  F2FP.BF16.F32.PACK_AB R198, R105, R103 ;  /* 0x0000006769c6723e */ /* 0x010fe200000010ff */
[----:B--2---:R3:W5:Y:S02]  /*1b550*/  LDL.LU R233, [R1+0xc0] ;  /* 0x0000c00001e97983 */ /* 0x0047640000300800 */
[C---:B------:R-:W-:Y:S01]  /*1b560*/  HMMA.16816.F32.BF16 R16, R72.reuse, R90, R16 ;  /* 0x0000005a4810723c */ /* 0x040fe20000041810 */
[----:B------:R-:W-:Y:S10]  /*1b570*/  MUFU.EX2 R90, R142 ;  /* 0x0000008e005a7308 */ /* 0x000ff40000000800 */
[----:B------:R-:W-:Y:S01]  /*1b580*/  MUFU.EX2 R91, R139 ;  /* 0x0000008b005b7308 */ /* 0x000fe20000000800 */
[-C--:B------:R-:W-:Y:S08]  /*1b590*/  HMMA.16816.F32.BF16 R20, R72, R92.reuse, R20 ;  /* 0x0000005c4814723c */ /* 0x080ff00000041814 */
[C---:B------:R-:W-:Y:S01]  /*1b5a0*/  HMMA.16816.F32.BF16 R24, R76.reuse, R92, R24 ;  /* 0x0000005c4c18723c */ /* 0x040fe20000041818 */
[----:B------:R2:W4:Y:S10]  /*1b5b0*/  MUFU.EX2 R93, R232 ;  /* 0x000000e8005d7308 */ /* 0x0005340000000800 */
[----:B------:R1:W-:Y:S01]  /*1b5c0*/  MUFU.EX2 R92, R137 ;  /* 0x00000089005c7308 */ /* 0x0003e20000000800 */
[-C--:B------:R-:W-:Y:S01]  /*1b5d0*/  HMMA.16816.F32.BF16 R28, R76, R94.reuse, R28 ;  /* 0x0000005e4c1c723c */ /* 0x080fe2000004181c */
[----:B--2---:R3:W5:Y:S07]  /*1b5e0*/  LDL.LU R232, [R1+0xbc] ;  /* 0x0000bc0001e87983 */ /* 0x00476e0000300800 */
[C---:B------:R-:W-:Y:S01]  /*1b5f0*/  HMMA.16816.F32.BF16 R32, R72.reuse, R94, R32 ;  /* 0x0000005e4820723c */ /* 0x040fe20000041820 */
[----:B------:R-:W-:Y:S01]  /*1b600*/  MUFU.EX2 R94, R143 ;  /* 0x0000008f005e7308 */ /* 0x000fe20000000800 */
[----:B-1----:R-:W-:Y:S09]  /*1b610*/  LDSM.16.MT88.4 R136, [R136+0x3800] ;  /* 0x003800008888783b */ /* 0x002ff20000004200 */
[----:B------:R1:W-:Y:S01]  /*1b620*/  MUFU.EX2 R95, R141 ;  /* 0x0000008d005f7308 */ /* 0x0003e20000000800 */
[-C--:B------:R-:W-:Y:S08]  /*1b630*/  HMMA.16816.F32.BF16 R36, R72, R96.reuse, R36 ;  /* 0x000000604824723c */ /* 0x080ff00000041824 */
[C---:B------:R-:W-:Y:S01]  /*1b640*/  HMMA.16816.F32.BF16 R40, R76.reuse, R96, R40 ;  /* 0x000000604c28723c */ /* 0x040fe20000041828 */
[----:B------:R2:W-:Y:S01]  /*1b650*/  MUFU.EX2 R97, R135 ;  /* 0x0000008700617308 */ /* 0x0005e20000000800 */
[----:B-1----:R-:W1:Y:S09]  /*1b660*/  LDSM.16.MT88.4 R140, [R140+0xb800] ;  /* 0x00b800008c8c783b */ /* 0x002e720000004200 */
[----:B------:R4:W-:Y:S01]  /*1b670*/  MUFU.EX2 R96, R134 ;  /* 0x0000008600607308 */ /* 0x0009e20000000800 */
[-C--:B------:R-:W-:Y:S01]  /*1b680*/  HMMA.16816.F32.BF16 R44, R76, R98.reuse, R44 ;  /* 0x000000624c2c723c */ /* 0x080fe2000004182c */
[----:B--2---:R3:W5:Y:S07]  /*1b690*/  LDL.LU R135, [R1+0xb8] ;  /* 0x0000b80001877983 */ /* 0x00476e0000300800 */
[C---:B------:R-:W-:Y:S01]  /*1b6a0*/  HMMA.16816.F32.BF16 R48, R72.reuse, R98, R48 ;  /* 0x000000624830723c */ /* 0x040fe20000041830 */
[----:B----4-:R3:W5:Y:S07]  /*1b6b0*/  LDL.LU R134, [R1+0xb4] ;  /* 0x0000b40001867983 */ /* 0x01076e0000300800 */
[-C--:B------:R-:W-:Y:S08]  /*1b6c0*/  HMMA.16816.F32.BF16 R52, R72, R84.reuse, R52 ;  /* 0x000000544834723c */ /* 0x080ff00000041834 */
[C---:B------:R-:W-:Y:S01]  /*1b6d0*/  HMMA.16816.F32.BF16 R56, R76.reuse, R84, R56 ;  /* 0x000000544c38723c */ /* 0x040fe20000041838 */
[----:B------:R2:W4:Y:S03]  /*1b6e0*/  MUFU.EX2 R85, R148 ;  /* 0x0000009400557308 */ /* 0x0005260000000800 */
[----:B------:R-:W-:Y:S01]  /*1b6f0*/  FADD.FTZ R84, R167, R3 ;  /* 0x00000003a7547221 */ /* 0x000fe20000010000 */
[----:B------:R-:W-:Y:S03]  /*1b700*/  FADD.FTZ R3, R161, R88 ;  /* 0x00000058a1037221 */ /* 0x000fe60000010000 */
[-C--:B------:R-:W-:Y:S03]  /*1b710*/  HMMA.16816.F32.BF16 R60, R76, R86.reuse, R60 ;  /* 0x000000564c3c723c */ /* 0x080fe6000004183c */
[----:B------:R1:W-:Y:S01]  /*1b720*/  MUFU.EX2 R78, R150 ;  /* 0x00000096004e7308 */ /* 0x0003e20000000800 */
[----:B------:R-:W-:Y:S01]  /*1b730*/  FADD.FTZ R71, R171, R84 ;  /* 0x00000054ab477221 */ /* 0x000fe20000010000 */
[----:B------:R-:W-:Y:S08]  /*1b740*/  FADD.FTZ R3, R168, R3 ;  /* 0x00000003a8037221 */ /* 0x000ff00000010000 */
[----:B------:R3:W3:Y:S01]  /*1b750*/  MUFU.EX2 R77, R149 ;  /* 0x00000095004d7308 */ /* 0x0006e20000000800 */
[----:B------:R-:W-:Y:S01]  /*1b760*/  FADD.FTZ R76, R197, R0 ;  /* 0x00000000c54c7221 */ /* 0x000fe20000010000 */
[----:B--2---:R-:W-:Y:S01]  /*1b770*/  F2FP.BF16.F32.PACK_AB R148, R93, R89 ;  /* 0x000000595d94723e */ /* 0x004fe200000010ff */
[----:B------:R-:W-:Y:S04]  /*1b780*/  HMMA.16816.F32.BF16 R64, R72, R86, R64 ;  /* 0x000000564840723c */ /* 0x000fe80000041840 */
[----:B----4-:R-:W-:Y:S01]  /*1b790*/  F2FP.BF16.F32.PACK_AB R151, R85, R90 ;  /* 0x0000005a5597723e */ /* 0x010fe200000010ff */
[----:B------:R-:W-:Y:S01]  /*1b7a0*/  FADD.FTZ R71, R196, R71 ;  /* 0x00000047c4477221 */ /* 0x000fe20000010000 */
[----:B------:R-:W-:Y:S01]  /*1b7b0*/  F2FP.BF16.F32.PACK_AB R196, R104, R94 ;  /* 0x0000005e68c4723e */ /* 0x000fe200000010ff */
[----:B------:R-:W-:Y:S01]  /*1b7c0*/  FADD.FTZ R0, R160, R2 ;  /* 0x00000002a0007221 */ /* 0x000fe20000010000 */
[----:B-1----:R-:W-:Y:S01]  /*1b7d0*/  F2FP.BF16.F32.PACK_AB R150, R96, R97 ;  /* 0x000000616096723e */ /* 0x002fe200000010ff */
[----:B------:R-:W-:Y:S01]  /*1b7e0*/  FADD.FTZ R2, R173, R3 ;  /* 0x00000003ad027221 */ /* 0x000fe20000010000 */
[----:B------:R-:W-:Y:S01]  /*1b7f0*/  F2FP.BF16.F32.PACK_AB R197, R102, R92 ;  /* 0x0000005c66c5723e */ /* 0x000fe200000010ff */
[----:B------:R-:W-:Y:S01]  /*1b800*/  FADD.FTZ R3, R209, R71 ;  /* 0x00000047d1037221 */ /* 0x000fe20000010000 */
[----:B---3--:R-:W-:Y:S01]  /*1b810*/  F2FP.BF16.F32.PACK_AB R149, R95, R91 ;  /* 0x0000005b5f95723e */ /* 0x008fe200000010ff */
[----:B------:R-:W-:Y:S01]  /*1b820*/  FADD.FTZ R2, R208, R2 ;  /* 0x00000002d0027221 */ /* 0x000fe20000010000 */
[----:B------:R-:W-:Y:S01]  /*1b830*/  F2FP.BF16.F32.PACK_AB R199, R78, R77 ;  /* 0x0000004d4ec7723e */ /* 0x000fe200000010ff */
[----:B------:R-:W-:Y:S01]  /*1b840*/  FADD.FTZ R3, R178, R3 ;  /* 0x00000003b2037221 */ /* 0x000fe20000010000 */
[----:B------:R-:W-:Y:S03]  /*1b850*/  FADD.FTZ R0, R230, R0 ;  /* 0x00000000e6007221 */ /* 0x000fe60000010000 */
[-C--:B------:R-:W-:Y:S05]  /*1b860*/  HMMA.16816.F32.BF16 R164, R148, R144.reuse, R4 ;  /* 0x0000009094a4723c */ /* 0x080fea0000041804 */
        /* <DEDUP_REMOVED lines=92> */
[----:B------:R-:W-:Y:S01]  /*1be30*/  HMMA.16816.F32.BF16 R148, R148, R6, R64 ;  /* 0x000000069494723c */ /* 0x000fe20000041840 */
[----:B------:R-:W-:Y:S03]  /*1be40*/  STL [R1+0xa0], R4 ;  /* 0x0000a00401007387 */ /* 0x000fe60000100800 */
[----:B------:R-:W-:Y:S01]  /*1be50*/  FADD.FTZ R3, R78, R3 ;  /* 0x000000034e037221 */ /* 0x000fe20000010000 */
[----:B------:R-:W-:Y:S01]  /*1be60*/  FADD.FTZ R2, R96, R2 ;  /* 0x0000000260027221 */ /* 0x000fe20000010000 */
[----:B------:R-:W-:Y:S01]  /*1be70*/  FADD.FTZ R0, R85, R0 ;  /* 0x0000000055007221 */ /* 0x000fe20000010000 */
[----:B------:R-:W-:Y:S02]  /*1be80*/  IMAD.MOV.U32 R133, RZ, RZ, R68 ;  /* 0x000000ffff857224 */ /* 0x000fe400078e0044 */
[----:B------:R1:W-:Y:S01]  /*1be90*/  STL [R1+0x9c], R3 ;  /* 0x00009c0301007387 */ /* 0x0003e20000100800 */
[----:B------:R-:W-:Y:S03]  /*1bea0*/  IMAD.MOV.U32 R132, RZ, RZ, R70 ;  /* 0x000000ffff847224 */ /* 0x000fe600078e0046 */
[----:B------:R2:W-:Y:S04]  /*1beb0*/  STL [R1+0xc], R2 ;  /* 0x00000c0201007387 */ /* 0x0005e80000100800 */
[----:B------:R3:W-:Y:S01]  /*1bec0*/  STL [R1+0xa4], R0 ;  /* 0x0000a40001007387 */ /* 0x0007e20000100800 */
[----:B-1----:R-:W-:Y:S02]  /*1bed0*/  IMAD.MOV.U32 R3, RZ, RZ, R69 ;  /* 0x000000ffff037224 */ /* 0x002fe400078e0045 */
[----:B--2---:R-:W-:Y:S01]  /*1bee0*/  IMAD.MOV.U32 R2, RZ, RZ, R80 ;  /* 0x000000ffff027224 */ /* 0x004fe200078e0050 */
[----:B------:R-:W-:Y:S06]  /*1bef0*/  BRA.U UP0, `(.L_x_636) ;  /* 0xffffff85000c7547 */ /* 0x000fec000b83ffff */
.L_x_635:
[----:B------:R-:W2:Y:S04]  /*1bf00*/  LDL.LU R4, [R1+0xc] ;  /* 0x00000c0001047983 */ /* 0x000ea80000300800 */
[----:B------:R-:W4:Y:S04]  /*1bf10*/  LDL.LU R10, [R1+0xa4] ;  /* 0x0000a400010a7983 */ /* 0x000f280000300800 */
[----:B------:R-:W3:Y:S04]  /*1bf20*/  LDL.LU R6, [R1+0xa0] ;  /* 0x0000a00001067983 */ /* 0x000ee80000300800 */
[----:B------:R-:W3:Y:S04]  /*1bf30*/  LDL.LU R5, [R1+0x9c] ;  /* 0x00009c0001057983 */ /* 0x000ee80000300800 */
[----:B------:R-:W3:Y:S04]  /*1bf40*/  LDL.LU R9, [R1+0xa8] ;  /* 0x0000a80001097983 */ /* 0x000ee80000300800 */
[----:B------:R-:W3:Y:S04]  /*1bf50*/  LDL.LU R8, [R1+0xac] ;  /* 0x0000ac0001087983 */ /* 0x000ee80000300800 */
[----:B------:R-:W3:Y:S01]  /*1bf60*/  LDL.LU R7, [R1+0xb0] ;  /* 0x0000b00001077983 */ /* 0x000ee20000300800 */
[----:B------:R-:W-:Y:S01]  /*1bf70*/  UISETP.NE.AND UP3, UPT, UR17, -0x1, UPT ;  /* 0xffffffff1100788c */ /* 0x000fe2000bf65270 */
[----:B------:R-:W1:Y:S01]  /*1bf80*/  S2UR UR4, SR_CTAID.Y ;  /* 0x00000000000479c3 */ /* 0x000e620000002600 */
[----:B------:R-:W1:Y:S01]  /*1bf90*/  LDCU.U8 UR11, c[0x0][0x549] ;  /* 0x0000a920ff0b77ac */ /* 0x000e620008000000 */
[----:B------:R-:W-:-:S02]  /*1bfa0*/  MOV R35, 0x10 ;  /* 0x0000001000237802 */ /* 0x000fc40000000f00 */
[C---:B------:R-:W-:Y:S01]  /*1bfb0*/  LOP3.LUT P5, RZ, R240.reuse, 0x8, RZ, 0xc0, !PT ;  /* 0x00000008f0ff7812 */ /* 0x040fe200078ac0ff */
[----:B------:R-:W-:Y:S01]  /*1bfc0*/  UISETP.NE.AND UP2, UPT, UR17, -0x1, UPT ;  /* 0xffffffff1100788c */ /* 0x000fe2000bf45270 */
[----:B------:R-:W-:Y:S02]  /*1bfd0*/  SEL R35, R35, 0xfffffff0, !P1 ;  /* 0xfffffff023237807 */ /* 0x000fe40004800000 */
[----:B------:R-:W-:Y:S02]  /*1bfe0*/  LOP3.LUT P1, RZ, R240, 0x10, RZ, 0xc0, !PT ;  /* 0x00000010f0ff7812 */ /* 0x000fe4000782c0ff */
[----:B------:R-:W1:Y:S01]  /*1bff0*/  @!UP3 LDCU.64 UR8, c[0x0][0x400] ;  /* 0x00008000ff08b7ac */ /* 0x000e620008000a00 */
[----:B------:R-:W-:Y:S01]  /*1c000*/  SEL R238, R238, 0xffffffe0, !P5 ;  /* 0xffffffe0eeee7807 */ /* 0x000fe20006800000 */
[----:B------:R-:W1:Y:S02]  /*1c010*/  @UP3 LDCU.64 UR6, c[0x0][0x408] ;  /* 0x00008100ff0637ac */ /* 0x000e640008000a00 */
[----:B-1----:R-:W-:Y:S01]  /*1c020*/  UISETP.NE.AND UP1, UPT, UR11, URZ, UPT ;  /* 0x000000ff0b00728c */ /* 0x002fe2000bf25270 */
[----:B------:R-:W1:Y:S01]  /*1c030*/  LDCU UR11, c[0x0][0x434] ;  /* 0x00008680ff0b77ac */ /* 0x000e620008000800 */
[----:B------:R-:W-:Y:S01]  /*1c040*/  @!UP3 UIMAD.WIDE.U32 UR12, UR4, UR8, URZ ;  /* 0x00000008040cb2a5 */ /* 0x000fe2000f8e00ff */
[----:B------:R-:W1:Y:S01]  /*1c050*/  LDCU UR8, c[0x0][0x434] ;  /* 0x00008680ff0877ac */ /* 0x000e620008000800 */
[----:B------:R-:W-:-:S07]  /*1c060*/  @UP3 UIMAD.WIDE.U32 UR14, UR17, UR6, URZ ;  /* 0x00000006110e32a5 */ /* 0x000fce000f8e00ff */
[----:B------:R-:W1:Y:S01]  /*1c070*/  @UP1 LDCU UR6, c[0x0][0x430] ;  /* 0x00008600ff0617ac */ /* 0x000e620008000800 */
[----:B------:R-:W-:Y:S01]  /*1c080*/  @!UP3 UIMAD UR10, UR4, UR9, UR13 ;  /* 0x00000009040ab2a4 */ /* 0x000fe2000f8e020d */
[----:B------:R-:W1:Y:S01]  /*1c090*/  LDCU.U8 UR9, c[0x0][0x548] ;  /* 0x0000a900ff0977ac */ /* 0x000e620008000000 */
[----:B------:R-:W-:Y:S02]  /*1c0a0*/  @UP3 UIMAD UR10, UR17, UR7, UR15 ;  /* 0x00000007110a32a4 */ /* 0x000fe4000f8e020f */
[----:B-1----:R-:W-:Y:S01]  /*1c0b0*/  @!UP2 UIMAD UR17, UR4, UR8, URZ ;  /* 0x000000080411a2a4 */ /* 0x002fe2000f8e02ff */
[----:B------:R-:W-:Y:S01]  /*1c0c0*/  @UP3 UMOV UR12, UR14 ;  /* 0x0000000e000c3c82 */ /* 0x000fe20008000000 */
[----:B------:R-:W1:Y:S01]  /*1c0d0*/  @UP1 LDCU UR13, c[0x0][0x430] ;  /* 0x00008600ff0d17ac */ /* 0x000e620008000800 */
[----:B------:R-:W-:Y:S01]  /*1c0e0*/  @UP1 UIMAD UR11, UR6, UR8, URZ ;  /* 0x00000008060b12a4 */ /* 0x000fe2000f8e02ff */
[----:B------:R-:W1:Y:S01]  /*1c0f0*/  S2UR UR6, SR_CTAID.Z ;  /* 0x00000000000679c3 */ /* 0x000e620000002700 */
[----:B------:R-:W-:Y:S01]  /*1c100*/  @UP1 UMOV UR7, 0x1 ;  /* 0x0000000100071882 */ /* 0x000fe20000000000 */
[----:B------:R-:W-:-:S02]  /*1c110*/  USHF.R.S32.HI UR14, URZ, 0x1f, UR17 ;  /* 0x0000001fff0e7899 */ /* 0x000fc40008011411 */
[----:B------:R-:W-:Y:S01]  /*1c120*/  UISETP.NE.AND UP0, UPT, UR9, URZ, !UP1 ;  /* 0x000000ff0900728c */ /* 0x000fe2000cf05270 */
[----:B--2---:R-:W2:Y:S04]  /*1c130*/  SHFL.BFLY PT, R3, R4, 0x2, 0x1f ;  /* 0x0c401f0004037f89 */ /* 0x004ea800000e0000 */
[----:B----4-:R-:W4:Y:S04]  /*1c140*/  SHFL.BFLY PT, R2, R10, 0x2, 0x1f ;  /* 0x0c401f000a027f89 */ /* 0x010f2800000e0000 */
[----:B---3-5:R-:W3:Y:S01]  /*1c150*/  SHFL.BFLY PT, R0, R6, 0x2, 0x1f ;  /* 0x0c401f0006007f89 */ /* 0x028ee200000e0000 */
[----:B--2---:R-:W-:Y:S01]  /*1c160*/  FADD.FTZ R3, R3, R4 ;  /* 0x0000000403037221 */ /* 0x004fe20000010000 */
[----:B------:R-:W-:-:S02]  /*1c170*/  MOV R40, R7 ;  /* 0x0000000700287202 */ /* 0x000fc40000000f00 */
[----:B------:R-:W2:Y:S01]  /*1c180*/  SHFL.BFLY PT, R4, R5, 0x2, 0x1f ;  /* 0x0c401f0005047f89 */ /* 0x000ea200000e0000 */
[----:B----4-:R-:W-:-:S03]  /*1c190*/  FADD.FTZ R2, R2, R10 ;  /* 0x0000000a02027221 */ /* 0x010fc60000010000 */
[----:B------:R-:W4:Y:S01]  /*1c1a0*/  SHFL.BFLY PT, R36, R3, 0x1, 0x1f ;  /* 0x0c201f0003247f89 */ /* 0x000f2200000e0000 */
[----:B---3--:R-:W-:-:S03]  /*1c1b0*/  FADD.FTZ R0, R0, R6 ;  /* 0x0000000600007221 */ /* 0x008fc60000010000 */
[----:B------:R-:W3:Y:S04]  /*1c1c0*/  SHFL.BFLY PT, R37, R2, 0x1, 0x1f ;  /* 0x0c201f0002257f89 */ /* 0x000ee800000e0000 */
[----:B------:R-:W1:Y:S01]  /*1c1d0*/  SHFL.BFLY PT, R38, R0, 0x1, 0x1f ;  /* 0x0c201f0000267f89 */ /* 0x000e6200000e0000 */
[----:B--2---:R-:W-:Y:S01]  /*1c1e0*/  FADD.FTZ R4, R4, R5 ;  /* 0x0000000504047221 */ /* 0x004fe20000010000 */
[----:B------:R-:W-:Y:S01]  /*1c1f0*/  SHF.L.U32 R5, R240, 0x5, RZ ;  /* 0x00000005f0057819 */ /* 0x000fe200000006ff */
[----:B----4-:R-:W-:-:S03]  /*1c200*/  FADD.FTZ R36, R3, R36 ;  /* 0x0000002403247221 */ /* 0x010fc60000010000 */
[----:B------:R-:W2:Y:S01]  /*1c210*/  SHFL.BFLY PT, R39, R4, 0x1, 0x1f ;  /* 0x0c201f0004277f89 */ /* 0x000ea200000e0000 */
[----:B------:R-:W-:Y:S01]  /*1c220*/  LOP3.LUT R5, R9, 0x7c00, R5, 0xf8, !PT ;  /* 0x00007c0009057812 */ /* 0x000fe200078ef805 */
[----:B------:R-:W4:Y:S01]  /*1c230*/  MUFU.RCP R3, R36 ;  /* 0x0000002400037308 */ /* 0x000f220000001000 */
[----:B---3--:R-:W-:Y:S01]  /*1c240*/  FADD.FTZ R37, R2, R37 ;  /* 0x0000002502257221 */ /* 0x008fe20000010000 */
[----:B------:R-:W-:Y:S01]  /*1c250*/  FSETP.NE.FTZ.AND P4, PT, R36, RZ, PT ;  /* 0x000000ff2400720b */ /* 0x000fe20003f95000 */
[----:B-1----:R-:W-:Y:S01]  /*1c260*/  FADD.FTZ R38, R0, R38 ;  /* 0x0000002600267221 */ /* 0x002fe20000010000 */
[----:B------:R-:W-:Y:S02]  /*1c270*/  SHF.L.U32 R2, R240, 0x4, RZ ;  /* 0x00000004f0027819 */ /* 0x000fe400000006ff */
[----:B------:R-:W-:Y:S02]  /*1c280*/  FSETP.NE.FTZ.AND P3, PT, R37, RZ, PT ;  /* 0x000000ff2500720b */ /* 0x000fe40003f75000 */
[----:B------:R-:W1:Y:S01]  /*1c290*/  MUFU.RCP R6, R37 ;  /* 0x0000002500067308 */ /* 0x000e620000001000 */
[----:B------:R-:W-:-:S02]  /*1c2a0*/  LOP3.LUT R2, R2, 0x1c0, RZ, 0xc0, !PT ;  /* 0x000001c002027812 */ /* 0x000fc400078ec0ff */
[----:B------:R-:W-:Y:S02]  /*1c2b0*/  FSETP.NE.FTZ.AND P2, PT, R38, RZ, PT ;  /* 0x000000ff2600720b */ /* 0x000fe40003f55000 */
[----:B------:R-:W-:-:S04]  /*1c2c0*/  LOP3.LUT R2, R2, 0x38, R8, 0xf8, !PT ;  /* 0x0000003802027812 */ /* 0x000fc800078ef808 */
[----:B------:R-:W-:Y:S02]  /*1c2d0*/  LOP3.LUT R5, R5, R2, RZ, 0xfc, !PT ;  /* 0x0000000205057212 */ /* 0x000fe400078efcff */
[----:B----4-:R-:W-:Y:S01]  /*1c2e0*/  FSEL R0, R3, 1, P4 ;  /* 0x3f80000003007808 */ /* 0x010fe20002000000 */
[----:B--2---:R-:W-:Y:S01]  /*1c2f0*/  FADD.FTZ R39, R4, R39 ;  /* 0x0000002704277221 */ /* 0x004fe20000010000 */
[----:B------:R-:W2:Y:S03]  /*1c300*/  MUFU.RCP R3, R38 ;  /* 0x0000002600037308 */ /* 0x000ea60000001000 */
[C---:B------:R-:W-:Y:S01]  /*1c310*/  FMUL.FTZ R164, R0.reuse, R164 ;  /* 0x000000a400a47220 */ /* 0x040fe20000410000 */
[----:B------:R-:W-:Y:S01]  /*1c320*/  FMUL.FTZ R144, R0, R144 ;  /* 0x0000009000907220 */ /* 0x000fe20000410000 */
[----:B-1----:R-:W-:Y:S01]  /*1c330*/  FSEL R2, R6, 1, P3 ;  /* 0x3f80000006027808 */ /* 0x002fe20001800000 */
[C---:B------:R-:W-:Y:S01]  /*1c340*/  FMUL.FTZ R6, R0.reuse, R165 ;  /* 0x000000a500067220 */ /* 0x040fe20000410000 */
[----:B------:R-:W-:Y:S01]  /*1c350*/  FSETP.NE.FTZ.AND P0, PT, R39, RZ, PT ;  /* 0x000000ff2700720b */ /* 0x000fe20003f15000 */
        /* <DEDUP_REMOVED lines=15> */
[C---:B------:R-:W-:Y:S01]  /*1c450*/  FMUL.FTZ R166, R2.reuse, R166 ;  /* 0x000000a602a67220 */ /* 0x040fe20000410000 */
[C---:B------:R-:W-:Y:S01]  /*1c460*/  FMUL.FTZ R167, R2.reuse, R167 ;  /* 0x000000a702a77220 */ /* 0x040fe20000410000 */
[C---:B------:R-:W-:Y:S01]  /*1c470*/  FMUL.FTZ R146, R2.reuse, R146 ;  /* 0x0000009202927220 */ /* 0x040fe20000410000 */
[----:B------:R-:W-:Y:S01]  /*1c480*/  FMUL.FTZ R7, R2, R147 ;  /* 0x0000009302077220 */ /* 0x000fe20000410000 */
[----:B-1----:R-:W-:Y:S01]  /*1c490*/  FSEL R4, R4, 1, P0 ;  /* 0x3f80000004047808 */ /* 0x002fe20000000000 */
        /* <DEDUP_REMOVED lines=45> */
[----:B------:R-:W-:Y:S01]  /*1c770*/  FMUL.FTZ R182, R4, R182 ;  /* 0x000000b604b67220 */ /* 0x000fe20000410000 */
[----:B------:R-:W-:Y:S01]  /*1c780*/  F2FP.BF16.F32.PACK_AB R18, R18, R174 ;  /* 0x000000ae1212723e */ /* 0x000fe200000010ff */
[----:B------:R2:W-:Y:S01]  /*1c790*/  STS [R5], R0 ;  /* 0x0000000005007388 */ /* 0x0005e20000000800 */
[C---:B------:R-:W-:Y:S01]  /*1c7a0*/  FMUL.FTZ R10, R4.reuse, R183 ;  /* 0x000000b7040a7220 */ /* 0x040fe20000410000 */
[----:B------:R-:W-:Y:S01]  /*1c7b0*/  F2FP.BF16.F32.PACK_AB R17, R17, R160 ;  /* 0x000000a01111723e */ /* 0x000fe200000010ff */
[----:B------:R-:W-:Y:S01]  /*1c7c0*/  FMUL.FTZ R186, R4, R186 ;  /* 0x000000ba04ba7220 */ /* 0x000fe20000410000 */
[----:B------:R-:W-:Y:S01]  /*1c7d0*/  STS [R5+0x400], R7 ;  /* 0x0004000705007388 */ /* 0x000fe20000000800 */
[----:B------:R-:W-:Y:S01]  /*1c7e0*/  F2FP.BF16.F32.PACK_AB R16, R16, R162 ;  /* 0x000000a21010723e */ /* 0x000fe200000010ff */
[----:B------:R-:W-:Y:S01]  /*1c7f0*/  FMUL.FTZ R26, R4, R187 ;  /* 0x000000bb041a7220 */ /* 0x000fe20000410000 */
[----:B------:R-:W-:Y:S01]  /*1c800*/  F2FP.BF16.F32.PACK_AB R13, R13, R140 ;  /* 0x0000008c0d0d723e */ /* 0x000fe200000010ff */
[----:B------:R3:W-:Y:S01]  /*1c810*/  STS [R3+0x2000], R9 ;  /* 0x0020000903007388 */ /* 0x0007e20000000800 */
        /* <DEDUP_REMOVED lines=9> */
[----:B------:R-:W-:Y:S01]  /*1c8b0*/  FMUL.FTZ R194, R4, R194 ;  /* 0x000000c204c27220 */ /* 0x000fe20000410000 */
[----:B------:R-:W-:Y:S01]  /*1c8c0*/  F2FP.BF16.F32.PACK_AB R10, R10, R182 ;  /* 0x000000b60a0a723e */ /* 0x000fe200000010ff */
[----:B------:R-:W-:Y:S01]  /*1c8d0*/  STS [R5+0x2400], R18 ;  /* 0x0024001205007388 */ /* 0x000fe20000000800 */
[----:B------:R-:W-:Y:S01]  /*1c8e0*/  F2FP.BF16.F32.PACK_AB R24, R24, R156 ;  /* 0x0000009c1818723e */ /* 0x000fe200000010ff */
[C---:B------:R-:W-:Y:S01]  /*1c8f0*/  FMUL.FTZ R29, R4.reuse, R195 ;  /* 0x000000c3041d7220 */ /* 0x040fe20000410000 */
[----:B------:R-:W-:Y:S01]  /*1c900*/  F2FP.BF16.F32.PACK_AB R23, R23, R158 ;  /* 0x0000009e1717723e */ /* 0x000fe200000010ff */
[----:B------:R-:W-:Y:S01]  /*1c910*/  STS [R2], R17 ;  /* 0x0000001102007388 */ /* 0x000fe20000000800 */
[C---:B--2---:R-:W-:Y:S01]  /*1c920*/  IADD3 R0, PT, PT, R3.reuse, 0x40, RZ ;  /* 0x0000004003007810 */ /* 0x044fe20007ffe0ff */
[C---:B------:R-:W-:Y:S01]  /*1c930*/  FMUL.FTZ R198, R4.reuse, R198 ;  /* 0x000000c604c67220 */ /* 0x040fe20000410000 */
[----:B------:R-:W-:Y:S01]  /*1c940*/  @P1 IADD3 R0, PT, PT, R3, -0x40, RZ ;  /* 0xffffffc003001810 */ /* 0x000fe20007ffe0ff */
[----:B------:R-:W-:Y:S01]  /*1c950*/  STS [R2+0x400], R16 ;  /* 0x0004001002007388 */ /* 0x000fe20000000800 */
[----:B------:R-:W-:Y:S01]  /*1c960*/  F2FP.BF16.F32.PACK_AB R21, R21, R136 ;  /* 0x000000881515723e */ /* 0x000fe200000010ff */
[----:B------:R-:W-:Y:S01]  /*1c970*/  FMUL.FTZ R4, R4, R199 ;  /* 0x000000c704047220 */ /* 0x000fe20000410000 */
[----:B------:R-:W-:-:S02]  /*1c980*/  F2FP.BF16.F32.PACK_AB R20, R20, R138 ;  /* 0x0000008a1414723e */ /* 0x000fc400000010ff */
[----:B------:R-:W-:Y:S01]  /*1c990*/  F2FP.BF16.F32.PACK_AB R22, R22, R184 ;  /* 0x000000b81616723e */ /* 0x000fe200000010ff */
[----:B---3--:R-:W1:Y:S01]  /*1c9a0*/  @P4 LDC R9, c[0x0][0x458] ;  /* 0x00011600ff094b82 */ /* 0x008e620000000800 */
[----:B------:R-:W-:Y:S02]  /*1c9b0*/  F2FP.BF16.F32.PACK_AB R26, R26, R186 ;  /* 0x000000ba1a1a723e */ /* 0x000fe400000010ff */
[----:B----4-:R-:W-:Y:S01]  /*1c9c0*/  IADD3 R3, PT, PT, R35, R2, RZ ;  /* 0x0000000223037210 */ /* 0x010fe20007ffe0ff */
[----:B------:R2:W3:Y:S01]  /*1c9d0*/  @P4 MUFU.LG2 R8, R36 ;  /* 0x0000002400084308 */ /* 0x0004e20000000c00 */
        /* <DEDUP_REMOVED lines=13> */
[----:B------:R-:W-:Y:S04]  /*1cab0*/  STS [R3+0x2000], R11 ;  /* 0x0020000b03007388 */ /* 0x000fe80000000800 */
[----:B------:R2:W-:Y:S04]  /*1cac0*/  STS [R3+0x2400], R10 ;  /* 0x0024000a03007388 */ /* 0x0005e80000000800 */
[----:B------:R-:W-:Y:S04]  /*1cad0*/  STS [R0], R24 ;  /* 0x0000001800007388 */ /* 0x000fe80000000800 */
[----:B------:R-:W-:Y:S01]  /*1cae0*/  STS [R0+0x400], R23 ;  /* 0x0004001700007388 */ /* 0x000fe20000000800 */
[----:B----4-:R-:W-:-:S05]  /*1caf0*/  IADD3 R2, PT, PT, R35, R0, RZ ;  /* 0x0000000023027210 */ /* 0x010fca0007ffe0ff */
[----:B------:R-:W-:Y:S01]  /*1cb00*/  STS [R2], R21 ;  /* 0x0000001502007388 */ /* 0x000fe20000000800 */
[----:B--2---:R-:W-:-:S03]  /*1cb10*/  IADD3 R3, PT, PT, R238, R0, RZ ;  /* 0x00000000ee037210 */ /* 0x004fc60007ffe0ff */
[----:B------:R-:W-:Y:S01]  /*1cb20*/  STS [R2+0x400], R20 ;  /* 0x0004001402007388 */ /* 0x000fe20000000800 */
[----:B------:R2:W4:Y:S03]  /*1cb30*/  @P3 MUFU.LG2 R10, R37 ;  /* 0x00000025000a3308 */ /* 0x0005260000000c00 */
[----:B------:R-:W-:Y:S04]  /*1cb40*/  STS [R0+0x2000], R22 ;  /* 0x0020001600007388 */ /* 0x000fe80000000800 */
[----:B------:R3:W-:Y:S04]  /*1cb50*/  STS [R0+0x2400], R26 ;  /* 0x0024001a00007388 */ /* 0x0007e80000000800 */
[----:B------:R-:W-:Y:S04]  /*1cb60*/  STS [R2+0x2000], R25 ;  /* 0x0020001902007388 */ /* 0x000fe80000000800 */
[----:B------:R1:W-:Y:S04]  /*1cb70*/  STS [R2+0x2400], R33 ;  /* 0x0024002102007388 */ /* 0x0003e80000000800 */
[----:B------:R-:W-:Y:S04]  /*1cb80*/  STS [R3], R32 ;  /* 0x0000002003007388 */ /* 0x000fe80000000800 */
[----:B------:R-:W-:Y:S01]  /*1cb90*/  STS [R3+0x400], R31 ;  /* 0x0004001f03007388 */ /* 0x000fe20000000800 */
[----:B---3--:R-:W-:-:S05]  /*1cba0*/  IADD3 R0, PT, PT, R35, R3, RZ ;  /* 0x0000000323007210 */ /* 0x008fca0007ffe0ff */
[----:B------:R-:W-:Y:S01]  /*1cbb0*/  STS [R0], R28 ;  /* 0x0000001c00007388 */ /* 0x000fe20000000800 */
[----:B-1----:R-:W-:-:S03]  /*1cbc0*/  LOP3.LUT R2, R40, 0x1f8, RZ, 0xc0, !PT ;  /* 0x000001f828027812 */ /* 0x002fc600078ec0ff */
[----:B------:R-:W-:Y:S01]  /*1cbd0*/  STS [R0+0x400], R27 ;  /* 0x0004001b00007388 */ /* 0x000fe20000000800 */
[----:B------:R-:W-:-:S03]  /*1cbe0*/  LOP3.LUT R2, R2, 0x38, R240, 0x78, !PT ;  /* 0x0000003802027812 */ /* 0x000fc600078e78f0 */
[----:B------:R-:W-:Y:S04]  /*1cbf0*/  STS [R3+0x2000], R30 ;  /* 0x0020001e03007388 */ /* 0x000fe80000000800 */
[----:B------:R1:W-:Y:S04]  /*1cc00*/  STS [R3+0x2400], R29 ;  /* 0x0024001d03007388 */ /* 0x0003e80000000800 */
[----:B------:R2:W-:Y:S01]  /*1cc10*/  STS [R0+0x2000], R34 ;  /* 0x0020002200007388 */ /* 0x0005e20000000800 */
[----:B-1----:R-:W-:Y:S02]  /*1cc20*/  LOP3.LUT R3, R2, 0x1e00, R40, 0xf8, !PT ;  /* 0x00001e0002037812 */ /* 0x002fe400078ef828 */
[----:B------:R-:W-:Y:S01]  /*1cc30*/  F2FP.BF16.F32.PACK_AB R2, R4, R198 ;  /* 0x000000c60402723e */ /* 0x000fe200000010ff */
[----:B----4-:R-:W-:Y:S06]  /*1cc40*/  BRA.U UP1, `(.L_x_639) ;  /* 0x0000000101207547 */ /* 0x010fec000b800000 */
[----:B------:R-:W-:Y:S01]  /*1cc50*/  UISETP.NE.AND UP1, UPT, UR9, URZ, UPT ;  /* 0x000000ff0900728c */ /* 0x000fe2000bf25270 */
[----:B------:R-:W1:Y:S10]  /*1cc60*/  LDCU UR9, c[0x0][0x3e0] ;  /* 0x00007c00ff0977ac */ /* 0x000e740008000800 */
[----:B------:R-:W1:Y:S01]  /*1cc70*/  @UP1 LDCU UR7, c[0x0][0x454] ;  /* 0x00008a80ff0717ac */ /* 0x000e620008000800 */
[----:B------:R-:W-:Y:S01]  /*1cc80*/  @UP1 UMOV UR13, 0x1 ;  /* 0x00000001000d1882 */ /* 0x000fe20000000000 */
[----:B------:R-:W3:Y:S01]  /*1cc90*/  @UP1 LDCU UR11, c[0x0][0x454] ;  /* 0x00008a80ff0b17ac */ /* 0x000ee20008000800 */
[----:B------:R-:W-:Y:S01]  /*1cca0*/  @!UP1 UMOV UR13, 0x1 ;  /* 0x00000001000d9882 */ /* 0x000fe20000000000 */
[----:B-1----:R-:W-:-:S02]  /*1ccb0*/  @UP1 UIMAD UR7, UR7, UR9, URZ ;  /* 0x00000009070712a4 */ /* 0x002fc4000f8e02ff */
[----:B---3--:R-:W-:-:S12]  /*1ccc0*/  @!UP1 UIMAD UR7, UR8, UR9, URZ ;  /* 0x00000009080792a4 */ /* 0x008fd8000f8e02ff */
.L_x_639:
[----:B------:R1:W-:Y:S01]  /*1ccd0*/  STS [R0+0x2400], R2 ;  /* 0x0024000200007388 */ /* 0x0003e20000000800 */
[----:B------:R-:W-:Y:S01]  /*1cce0*/  LEA R17, R3, UR5, 0x1 ;  /* 0x0000000503117c11 */ /* 0x000fe2000f8e08ff */
[----:B------:R-:W3:Y:S01]  /*1ccf0*/  S2UR UR8, SR_CTAID.X ;  /* 0x00000000000879c3 */ /* 0x000ee20000002500 */
[----:B------:R-:W4:Y:S07]  /*1cd00*/  @P0 MUFU.LG2 R4, R39 ;  /* 0x0000002700040308 */ /* 0x000f2e0000000c00 */
[----:B------:R-:W-:Y:S01]  /*1cd10*/  BAR.SYNC.DEFER_BLOCKING 0x0 ;  /* 0x0000000000007b1d */ /* 0x000fe20000010000 */
[----:B------:R-:W-:Y:S01]  /*1cd20*/  UIMAD UR11, UR6, UR11, URZ ;  /* 0x0000000b060b72a4 */ /* 0x000fe2000f8e02ff */
[----:B------:R-:W-:Y:S01]  /*1cd30*/  LOP3.LUT P1, RZ, R240, 0x3, RZ, 0xc0, !PT ;  /* 0x00000003f0ff7812 */ /* 0x000fe2000782c0ff */
[----:B------:R-:W-:Y:S01]  /*1cd40*/  USEL UR17, UR17, URZ, UP0 ;  /* 0x000000ff11117287 */ /* 0x000fe20008000000 */
[----:B------:R-:W-:Y:S01]  /*1cd50*/  MOV R20, 0x7f800000 ;  /* 0x7f80000000147802 */ /* 0x000fe20000000f00 */
[----:B------:R-:W-:-:S03]  /*1cd60*/  @!UP0 UIMAD UR11, UR4, UR7, UR11 ;  /* 0x00000007040b82a4 */ /* 0x000fc6000f8e020b */
[----:B------:R-:W5:Y:S01]  /*1cd70*/  @P3 LDC R7, c[0x0][0x458] ;  /* 0x00011600ff073b82 */ /* 0x000f620000000800 */
[----:B------:R-:W-:Y:S01]  /*1cd80*/  USEL UR14, UR14, URZ, UP0 ;  /* 0x000000ff0e0e7287 */ /* 0x000fe20008000000 */
[----:B------:R-:W-:Y:S01]  /*1cd90*/  @P3 FMUL.FTZ R3, R10, 0.69314718246459960938 ;  /* 0x3f3172180a033820 */ /* 0x000fe20000410000 */
[----:B------:R-:W-:Y:S01]  /*1cda0*/  BSSY.RECONVERGENT B0, `(.L_x_640) ;  /* 0x000003d000007945 */ /* 0x000fe20003800200 */
[----:B------:R-:W-:Y:S02]  /*1cdb0*/  MOV R16, 0x7f800000 ;  /* 0x7f80000000107802 */ /* 0x000fe40000000f00 */
[----:B------:R-:W-:Y:S02]  /*1cdc0*/  MOV R15, 0x7f800000 ;  /* 0x7f800000000f7802 */ /* 0x000fe40000000f00 */
[----:B------:R-:W5:Y:S01]  /*1cdd0*/  @P2 LDC R6, c[0x0][0x458] ;  /* 0x00011600ff062b82 */ /* 0x000f620000000800 */
[----:B------:R-:W-:Y:S02]  /*1cde0*/  MOV R14, 0x7f800000 ;  /* 0x7f800000000e7802 */ /* 0x000fe40000000f00 */
[----:B------:R-:W-:Y:S01]  /*1cdf0*/  SHF.R.U32.HI R21, RZ, 0x3, R240 ;  /* 0x00000003ff157819 */ /* 0x000fe200000116f0 */
[----:B-1----:R-:W1:Y:S04]  /*1ce00*/  @P2 MUFU.LG2 R2, R38 ;  /* 0x0000002600022308 */ /* 0x002e680000000c00 */
[----:B------:R-:W1:Y:S01]  /*1ce10*/  @P0 LDC R5, c[0x0][0x458] ;  /* 0x00011600ff050b82 */ /* 0x000e620000000800 */
[----:B---3--:R-:W-:Y:S01]  /*1ce20*/  UIMAD UR5, UR8, UR13, URZ ;  /* 0x0000000d080572a4 */ /* 0x008fe2000f8e02ff */
[----:B------:R3:W3:Y:S01]  /*1ce30*/  LDS.128 R24, [R17+0x3800] ;  /* 0x0038000011187984 */ /* 0x0006e20000000c00 */
[----:B--2---:R-:W-:-:S02]  /*1ce40*/  @P4 FMUL.FTZ R0, R8, 0.69314718246459960938 ;  /* 0x3f31721808004820 */ /* 0x004fc40000410000 */
[----:B------:R-:W-:Y:S02]  /*1ce50*/  USHF.L.U32 UR7, UR5, 0x7, URZ ;  /* 0x0000000705077899 */ /* 0x000fe400080006ff */
[----:B------:R-:W-:Y:S01]  /*1ce60*/  USHF.R.S32.HI UR5, URZ, 0x1f, UR11 ;  /* 0x0000001fff057899 */ /* 0x000fe2000801140b */
[----:B------:R-:W-:Y:S01]  /*1ce70*/  @P4 FFMA.FTZ R20, R80, R9, R0 ;  /* 0x0000000950144223 */ /* 0x000fe20000010000 */
[----:B------:R-:W-:Y:S01]  /*1ce80*/  USHF.R.S32.HI UR4, URZ, 0x1f, UR7 ;  /* 0x0000001fff047899 */ /* 0x000fe20008011407 */
[----:B----4-:R-:W-:Y:S01]  /*1ce90*/  @P0 FMUL.FTZ R0, R4, 0.69314718246459960938 ;  /* 0x3f31721804000820 */ /* 0x010fe20000410000 */
[----:B------:R-:W-:Y:S01]  /*1cea0*/  UIADD3 UR17, UP1, UP0, UR7, UR17, UR11 ;  /* 0x0000001107117290 */ /* 0x000fe2000f83e00b */
[----:B-----5:R-:W-:-:S03]  /*1ceb0*/  @P3 FFMA.FTZ R16, R69, R7, R3 ;  /* 0x0000000745103223 */ /* 0x020fc60000010003 */
[----:B------:R-:W-:Y:S01]  /*1cec0*/  UIADD3.X UR4, UPT, UPT, UR4, UR14, UR5, UP1, UP0 ;  /* 0x0000000e04047290 */ /* 0x000fe20008fe0405 */
[----:B-1----:R-:W-:-:S04]  /*1ced0*/  @P2 FMUL.FTZ R2, R2, 0.69314718246459960938 ;  /* 0x3f31721802022820 */ /* 0x002fc80000410000 */
[----:B------:R-:W-:Y:S01]  /*1cee0*/  @P2 FFMA.FTZ R15, R70, R6, R2 ;  /* 0x00000006460f2223 */ /* 0x000fe20000010002 */
[----:B------:R-:W-:Y:S01]  /*1cef0*/  @P0 FFMA.FTZ R14, R68, R5, R0 ;  /* 0x00000005440e0223 */ /* 0x000fe20000010000 */
[----:B---3--:R-:W-:Y:S06]  /*1cf00*/  @P1 BRA `(.L_x_641) ;  /* 0x0000000000981947 */ /* 0x008fec0003800000 */
        /* <DEDUP_REMOVED lines=20> */
[----:B------:R-:W-:-:S07]  /*1d050*/  @!P5 LEA.HI.X.SX32 R2, R2, UR4, 0x1, P0 ;  /* 0x000000040202dc11 */ /* 0x000fce00080f0eff */
[----:B------:R-:W4:Y:S01]  /*1d060*/  @!P3 LDC.64 R18, c[0x0][0x420] ;  /* 0x00010800ff12bb82 */ /* 0x000f220000000a00 */
[----:B-1----:R-:W-:-:S04]  /*1d070*/  @!P6 LEA R8, P1, R0, R8, 0x2 ;  /* 0x000000080008e211 */ /* 0x002fc800078210ff */
[----:B------:R-:W-:Y:S02]  /*1d080*/  @!P6 LEA.HI.X R9, R0, R9, R6, 0x2, P1 ;  /* 0x000000090009e211 */ /* 0x000fe400008f1406 */
[----:B------:R-:W-:Y:S02]  /*1d090*/  @!P4 IADD3 R0, P1, PT, R5, UR17, RZ ;  /* 0x000000110500cc10 */ /* 0x000fe4000ff3e0ff */
[C---:B--2---:R-:W-:Y:S01]  /*1d0a0*/  @!P5 LEA R6, P2, R3.reuse, R10, 0x2 ;  /* 0x0000000a0306d211 */ /* 0x044fe200078410ff */
[----:B------:R1:W-:Y:S01]  /*1d0b0*/  @!P6 STG.E desc[UR20][R8.64], R20 ;  /* 0x000000140800e986 */ /* 0x0003e2000c101914 */
[----:B------:R-:W-:Y:S02]  /*1d0c0*/  @!P3 IADD3 R10, P0, PT, R4, UR17, RZ ;  /* 0x00000011040abc10 */ /* 0x000fe4000ff1e0ff */
[----:B------:R-:W-:Y:S02]  /*1d0d0*/  @!P5 LEA.HI.X R7, R3, R11, R2, 0x2, P2 ;  /* 0x0000000b0307d211 */ /* 0x000fe400010f1402 */
[----:B------:R-:W-:-:S02]  /*1d0e0*/  @!P4 LEA.HI.X.SX32 R5, R5, UR4, 0x1, P1 ;  /* 0x000000040505cc11 */ /* 0x000fc400088f0eff */
[----:B------:R-:W-:Y:S01]  /*1d0f0*/  @!P3 LEA.HI.X.SX32 R3, R4, UR4, 0x1, P0 ;  /* 0x000000040403bc11 */ /* 0x000fe200080f0eff */
[----:B------:R1:W-:Y:S01]  /*1d100*/  @!P5 STG.E desc[UR20][R6.64], R16 ;  /* 0x000000100600d986 */ /* 0x0003e2000c101914 */
[----:B---3--:R-:W-:-:S04]  /*1d110*/  @!P4 LEA R4, P1, R0, R12, 0x2 ;  /* 0x0000000c0004c211 */ /* 0x008fc800078210ff */
[----:B------:R-:W-:Y:S02]  /*1d120*/  @!P4 LEA.HI.X R5, R0, R13, R5, 0x2, P1 ;  /* 0x0000000d0005c211 */ /* 0x000fe400008f1405 */
[----:B----4-:R-:W-:-:S03]  /*1d130*/  @!P3 LEA R2, P0, R10, R18, 0x2 ;  /* 0x000000120a02b211 */ /* 0x010fc600078010ff */
[----:B------:R1:W-:Y:S01]  /*1d140*/  @!P4 STG.E desc[UR20][R4.64], R15 ;  /* 0x0000000f0400c986 */ /* 0x0003e2000c101914 */
[----:B------:R-:W-:-:S05]  /*1d150*/  @!P3 LEA.HI.X R3, R10, R19, R3, 0x2, P0 ;  /* 0x000000130a03b211 */ /* 0x000fca00000f1403 */
[----:B------:R1:W-:Y:S04]  /*1d160*/  @!P3 STG.E desc[UR20][R2.64], R14 ;  /* 0x0000000e0200b986 */ /* 0x0003e8000c101914 */
.L_x_641:
[----:B------:R-:W-:Y:S05]  /*1d170*/  BSYNC.RECONVERGENT B0 ;  /* 0x0000000000007941 */ /* 0x000fea0003800200 */
.L_x_640:
[----:B-1----:R1:W2:Y:S01]  /*1d180*/  LDS.128 R8, [R17] ;  /* 0x0000000011087984 */ /* 0x0022a20000000c00 */
[C---:B------:R-:W-:Y:S01]  /*1d190*/  VIADD R3, R21.reuse, 0x20 ;  /* 0x0000002015037836 */ /* 0x040fe20000000000 */
[----:B------:R-:W3:Y:S01]  /*1d1a0*/  LDCU.64 UR4, c[0x0][0x410] ;  /* 0x00008200ff0477ac */ /* 0x000ee20008000a00 */
[C---:B------:R-:W-:Y:S01]  /*1d1b0*/  VIADD R2, R21.reuse, 0x30 ;  /* 0x0000003015027836 */ /* 0x040fe20000000000 */
[----:B------:R-:W-:Y:S01]  /*1d1c0*/  BSSY.RECONVERGENT B0, `(.L_x_642) ;  /* 0x0000021000007945 */ /* 0x000fe20003800200 */
[----:B------:R-:W-:Y:S01]  /*1d1d0*/  VIADD R0, R21, 0x10 ;  /* 0x0000001015007836 */ /* 0x000fe20000000000 */
[----:B------:R-:W-:Y:S01]  /*1d1e0*/  ISETP.GE.AND P5, PT, R3, UR25, PT ;  /* 0x0000001903007c0c */ /* 0x000fe2000bfa6270 */
[C---:B------:R-:W-:Y:S01]  /*1d1f0*/  VIADD R3, R21.reuse, 0x50 ;  /* 0x0000005015037836 */ /* 0x040fe20000000000 */
[----:B------:R-:W-:Y:S01]  /*1d200*/  ISETP.GE.AND P4, PT, R2, UR25, PT ;  /* 0x0000001902007c0c */ /* 0x000fe2000bf86270 */
[----:B------:R-:W-:Y:S01]  /*1d210*/  VIADD R4, R21, 0x60 ;  /* 0x0000006015047836 */ /* 0x000fe20000000000 */
[----:B------:R-:W-:Y:S01]  /*1d220*/  IADD3 R2, P0, PT, R82, UR12, RZ ;  /* 0x0000000c52027c10 */ /* 0x000fe2000ff1e0ff */
[----:B------:R-:W-:Y:S01]  /*1d230*/  UIMAD.WIDE.U32 UR8, UR8, 0x80, URZ ;  /* 0x00000080080878a5 */ /* 0x000fe2000f8e00ff */
[----:B------:R-:W-:-:S02]  /*1d240*/  ISETP.GE.AND P2, PT, R3, UR25, PT ;  /* 0x0000001903007c0c */ /* 0x000fc4000bf46270 */
[----:B------:R-:W-:Y:S02]  /*1d250*/  IADD3.X R3, PT, PT, RZ, UR10, RZ, P0, !PT ;  /* 0x0000000aff037c10 */ /* 0x000fe400087fe4ff */
[C---:B------:R-:W-:Y:S02]  /*1d260*/  ISETP.GE.AND P0, PT, R21.reuse, UR25, PT ;  /* 0x0000001915007c0c */ /* 0x040fe4000bf06270 */
[----:B------:R-:W-:Y:S02]  /*1d270*/  ISETP.GE.AND P6, PT, R0, UR25, PT ;  /* 0x0000001900007c0c */ /* 0x000fe4000bfc6270 */
[C---:B------:R-:W-:Y:S02]  /*1d280*/  IADD3 R0, PT, PT, R21.reuse, 0x40, RZ ;  /* 0x0000004015007810 */ /* 0x040fe40007ffe0ff */
[----:B------:R-:W-:Y:S01]  /*1d290*/  ISETP.GE.AND P1, PT, R4, UR25, PT ;  /* 0x0000001904007c0c */ /* 0x000fe2000bf26270 */
[----:B---3--:R-:W-:Y:S01]  /*1d2a0*/  IMAD.U32 R4, RZ, RZ, UR5 ;  /* 0x00000005ff047e24 */ /* 0x008fe2000f8e00ff */
[----:B------:R-:W-:Y:S01]  /*1d2b0*/  ISETP.GE.AND P3, PT, R0, UR25, PT ;  /* 0x0000001900007c0c */ /* 0x000fe2000bf66270 */
[----:B------:R-:W-:Y:S01]  /*1d2c0*/  IMAD.U32 R0, RZ, RZ, UR4 ;  /* 0x00000004ff007e24 */ /* 0x000fe2000f8e00ff */
[----:B------:R-:W-:-:S02]  /*1d2d0*/  IADD3 R15, PT, PT, R21, 0x70, RZ ;  /* 0x00000070150f7810 */ /* 0x000fc40007ffe0ff */
[----:B------:R-:W-:Y:S01]  /*1d2e0*/  LOP3.LUT R14, R21, UR8, RZ, 0xfc, !PT ;  /* 0x00000008150e7c12 */ /* 0x000fe2000f8efcff */
[----:B------:R-:W-:-:S04]  /*1d2f0*/  IMAD.WIDE.U32 R12, R0, UR6, R2 ;  /* 0x00000006000c7c25 */ /* 0x000fc8000f8e0002 */
[----:B------:R-:W-:Y:S01]  /*1d300*/  IMAD R7, R4, UR6, R13 ;  /* 0x0000000604077c24 */ /* 0x000fe2000f8e020d */
[----:B-1----:R-:W-:Y:S06]  /*1d310*/  @P0 BRA `(.L_x_643) ;  /* 0x00000000002c0947 */ /* 0x002fec0003800000 */
[----:B------:R-:W1:Y:S01]  /*1d320*/  LDCU.64 UR6, c[0x0][0x408] ;  /* 0x00008100ff0677ac */ /* 0x000e620008000a00 */
[----:B------:R-:W-:Y:S01]  /*1d330*/  MOV R6, R12 ;  /* 0x0000000c00067202 */ /* 0x000fe20000000f00 */
[----:B------:R-:W3:Y:S01]  /*1d340*/  LDCU.64 UR4, c[0x0][0x3f0] ;  /* 0x00007e00ff0477ac */ /* 0x000ee20008000a00 */
[----:B-1----:R-:W-:-:S03]  /*1d350*/  UIMAD UR10, UR9, UR6, URZ ;  /* 0x00000006090a72a4 */ /* 0x002fc6000f8e02ff */
[----:B------:R-:W-:-:S03]  /*1d360*/  IMAD.WIDE.U32 R2, R14, UR6, R6 ;  /* 0x000000060e027c25 */ /* 0x000fc6000f8e0006 */
[----:B------:R-:W-:Y:S02]  /*1d370*/  MOV R0, UR10 ;  /* 0x0000000a00007c02 */ /* 0x000fe40008000f00 */
[----:B---3--:R-:W-:-:S03]  /*1d380*/  LEA R4, P0, R2, UR4, 0x1 ;  /* 0x0000000402047c11 */ /* 0x008fc6000f8008ff */
[----:B------:R-:W-:-:S05]  /*1d390*/  IMAD R0, R14, UR7, R0 ;  /* 0x000000070e007c24 */ /* 0x000fca000f8e0200 */
[----:B------:R-:W-:-:S04]  /*1d3a0*/  IADD3 R0, PT, PT, R0, R3, RZ ;  /* 0x0000000300007210 */ /* 0x000fc80007ffe0ff */
[----:B------:R-:W-:-:S05]  /*1d3b0*/  LEA.HI.X R5, R2, UR5, R0, 0x1, P0 ;  /* 0x0000000502057c11 */ /* 0x000fca00080f0c00 */
[----:B--2---:R1:W-:Y:S02]  /*1d3c0*/  STG.E.128 desc[UR20][R4.64], R8 ;  /* 0x0000000804007986 */ /* 0x0043e4000c101d14 */
.L_x_643:
[----:B------:R-:W-:Y:S05]  /*1d3d0*/  BSYNC.RECONVERGENT B0 ;  /* 0x0000000000007941 */ /* 0x000fea0003800200 */
.L_x_642:
[----:B-12---:R1:W2:Y:S01]  /*1d3e0*/  LDS.128 R8, [R17+0x800] ;  /* 0x0008000011087984 */ /* 0x0062a20000000c00 */
[----:B------:R-:W-:Y:S01]  /*1d3f0*/  BSSY.RECONVERGENT B0, `(.L_x_644) ;  /* 0x0000010000007945 */ /* 0x000fe20003800200 */
[----:B------:R-:W-:-:S03]  /*1d400*/  ISETP.GE.AND P0, PT, R15, UR25, PT ;  /* 0x000000190f007c0c */ /* 0x000fc6000bf06270 */
[----:B------:R-:W-:Y:S10]  /*1d410*/  @P6 BRA `(.L_x_645) ;  /* 0x0000000000346947 */ /* 0x000ff40003800000 */
[----:B------:R-:W3:Y:S01]  /*1d420*/  LDCU.64 UR6, c[0x0][0x408] ;  /* 0x00008100ff0677ac */ /* 0x000ee20008000a00 */
[----:B------:R-:W-:Y:S01]  /*1d430*/  IADD3 R4, P6, PT, R14, 0x10, RZ ;  /* 0x000000100e047810 */ /* 0x000fe20007fde0ff */
[----:B------:R-:W-:Y:S01]  /*1d440*/  IMAD.MOV.U32 R2, RZ, RZ, R12 ;  /* 0x000000ffff027224 */ /* 0x000fe200078e000c */
[----:B------:R-:W-:Y:S01]  /*1d450*/  MOV R3, R7 ;  /* 0x0000000700037202 */ /* 0x000fe20000000f00 */
[----:B------:R-:W4:Y:S02]  /*1d460*/  LDCU.64 UR4, c[0x0][0x3f0] ;  /* 0x00007e00ff0477ac */ /* 0x000f240008000a00 */
[----:B------:R-:W-:-:S04]  /*1d470*/  IMAD.X R0, RZ, RZ, UR9, P6 ;  /* 0x00000009ff007e24 */ /* 0x000fc8000b0e06ff */
[----:B---3--:R-:W-:Y:S02]  /*1d480*/  IMAD R0, R0, UR6, RZ ;  /* 0x0000000600007c24 */ /* 0x008fe4000f8e02ff */
[----:B------:R-:W-:-:S04]  /*1d490*/  IMAD.WIDE.U32 R2, R4, UR6, R2 ;  /* 0x0000000604027c25 */ /* 0x000fc8000f8e0002 */
[----:B------:R-:W-:Y:S01]  /*1d4a0*/  IMAD R0, R4, UR7, R0 ;  /* 0x0000000704007c24 */ /* 0x000fe2000f8e0200 */
[----:B----4-:R-:W-:-:S04]  /*1d4b0*/  LEA R4, P6, R2, UR4, 0x1 ;  /* 0x0000000402047c11 */ /* 0x010fc8000f8c08ff */
[----:B------:R-:W-:-:S04]  /*1d4c0*/  IADD3 R0, PT, PT, R0, R3, RZ ;  /* 0x0000000300007210 */ /* 0x000fc80007ffe0ff */
[----:B------:R-:W-:-:S05]  /*1d4d0*/  LEA.HI.X R5, R2, UR5, R0, 0x1, P6 ;  /* 0x0000000502057c11 */ /* 0x000fca000b0f0c00 */
[----:B--2---:R3:W-:Y:S02]  /*1d4e0*/  STG.E.128 desc[UR20][R4.64], R8 ;  /* 0x0000000804007986 */ /* 0x0047e4000c101d14 */
.L_x_645:
[----:B------:R-:W-:Y:S05]  /*1d4f0*/  BSYNC.RECONVERGENT B0 ;  /* 0x0000000000007941 */ /* 0x000fea0003800200 */
.L_x_644:
[----:B--23--:R2:W3:Y:S01]  /*1d500*/  LDS.128 R8, [R17+0x1000] ;  /* 0x0010000011087984 */ /* 0x00c4e20000000c00 */
[----:B------:R-:W-:Y:S04]  /*1d510*/  BSSY.RECONVERGENT B0, `(.L_x_646) ;  /* 0x000000f000007945 */ /* 0x000fe80003800200 */
[----:B------:R-:W-:Y:S05]  /*1d520*/  @P5 BRA `(.L_x_647) ;  /* 0x0000000000345947 */ /* 0x000fea0003800000 */
[----:B------:R-:W4:Y:S01]  /*1d530*/  LDCU.64 UR6, c[0x0][0x408] ;  /* 0x00008100ff0677ac */ /* 0x000f220008000a00 */
[----:B------:R-:W-:Y:S01]  /*1d540*/  IADD3 R4, P5, PT, R14, 0x20, RZ ;  /* 0x000000200e047810 */ /* 0x000fe20007fbe0ff */
[----:B------:R-:W-:Y:S01]  /*1d550*/  IMAD.MOV.U32 R2, RZ, RZ, R12 ;  /* 0x000000ffff027224 */ /* 0x000fe200078e000c */
[----:B------:R-:W-:Y:S01]  /*1d560*/  MOV R3, R7 ;  /* 0x0000000700037202 */ /* 0x000fe20000000f00 */
[----:B------:R-:W5:Y:S02]  /*1d570*/  LDCU.64 UR4, c[0x0][0x3f0] ;  /* 0x00007e00ff0477ac */ /* 0x000f640008000a00 */
[----:B------:R-:W-:-:S04]  /*1d580*/  IMAD.X R0, RZ, RZ, UR9, P5 ;  /* 0x00000009ff007e24 */ /* 0x000fc8000a8e06ff */
[----:B----4-:R-:W-:Y:S02]  /*1d590*/  IMAD R0, R0, UR6, RZ ;  /* 0x0000000600007c24 */ /* 0x010fe4000f8e02ff */
[----:B------:R-:W-:-:S04]  /*1d5a0*/  IMAD.WIDE.U32 R2, R4, UR6, R2 ;  /* 0x0000000604027c25 */ /* 0x000fc8000f8e0002 */
[----:B------:R-:W-:Y:S01]  /*1d5b0*/  IMAD R0, R4, UR7, R0 ;  /* 0x0000000704007c24 */ /* 0x000fe2000f8e0200 */
[----:B-----5:R-:W-:-:S04]  /*1d5c0*/  LEA R4, P5, R2, UR4, 0x1 ;  /* 0x0000000402047c11 */ /* 0x020fc8000f8a08ff */
[----:B------:R-:W-:-:S04]  /*1d5d0*/  IADD3 R0, PT, PT, R0, R3, RZ ;  /* 0x0000000300007210 */ /* 0x000fc80007ffe0ff */
[----:B------:R-:W-:-:S05]  /*1d5e0*/  LEA.HI.X R5, R2, UR5, R0, 0x1, P5 ;  /* 0x0000000502057c11 */ /* 0x000fca000a8f0c00 */
[----:B---3--:R4:W-:Y:S02]  /*1d5f0*/  STG.E.128 desc[UR20][R4.64], R8 ;  /* 0x0000000804007986 */ /* 0x0089e4000c101d14 */
.L_x_647:
[----:B------:R-:W-:Y:S05]  /*1d600*/  BSYNC.RECONVERGENT B0 ;  /* 0x0000000000007941 */ /* 0x000fea0003800200 */
.L_x_646:
[----:B---34-:R3:W4:Y:S01]  /*1d610*/  LDS.128 R8, [R17+0x1800] ;  /* 0x0018000011087984 */ /* 0x0187220000000c00 */
[----:B------:R-:W-:Y:S04]  /*1d620*/  BSSY.RECONVERGENT B0, `(.L_x_648) ;  /* 0x000000f000007945 */ /* 0x000fe80003800200 */
[----:B------:R-:W-:Y:S05]  /*1d630*/  @P4 BRA `(.L_x_649) ;  /* 0x0000000000344947 */ /* 0x000fea0003800000 */
[----:B------:R-:W5:Y:S01]  /*1d640*/  LDCU.64 UR6, c[0x0][0x408] ;  /* 0x00008100ff0677ac */ /* 0x000f620008000a00 */
[----:B------:R-:W-:Y:S01]  /*1d650*/  IADD3 R4, P4, PT, R14, 0x30, RZ ;  /* 0x000000300e047810 */ /* 0x000fe20007f9e0ff */
        /* <DEDUP_REMOVED lines=10> */
[----:B----4-:R1:W-:Y:S02]  /*1d700*/  STG.E.128 desc[UR20][R4.64], R8 ;  /* 0x0000000804007986 */ /* 0x0103e4000c101d14 */
.L_x_649:
[----:B------:R-:W-:Y:S05]  /*1d710*/  BSYNC.RECONVERGENT B0 ;  /* 0x0000000000007941 */ /* 0x000fea0003800200 */
.L_x_648:
[----:B-1--4-:R1:W4:Y:S01]  /*1d720*/  LDS.128 R8, [R17+0x2000] ;  /* 0x0020000011087984 */ /* 0x0123220000000c00 */
[----:B------:R-:W-:Y:S04]  /*1d730*/  BSSY.RECONVERGENT B0, `(.L_x_650) ;  /* 0x000000f000007945 */ /* 0x000fe80003800200 */
[----:B------:R-:W-:Y:S05]  /*1d740*/  @P3 BRA `(.L_x_651) ;  /* 0x0000000000343947 */ /* 0x000fea0003800000 */
[----:B------:R-:W5:Y:S01]  /*1d750*/  LDCU.64 UR6, c[0x0][0x408] ;  /* 0x00008100ff0677ac */ /* 0x000f620008000a00 */
[----:B------:R-:W-:Y:S01]  /*1d760*/  IADD3 R4, P3, PT, R14, 0x40, RZ ;  /* 0x000000400e047810 */ /* 0x000fe20007f7e0ff */
[----:B------:R-:W-:Y:S01]  /*1d770*/  IMAD.MOV.U32 R2, RZ, RZ, R12 ;  /* 0x000000ffff027224 */ /* 0x000fe200078e000c */
[----:B------:R-:W-:Y:S01]  /*1d780*/  MOV R3, R7 ;  /* 0x0000000700037202 */ /* 0x000fe20000000f00 */
[----:B------:R-:W2:Y:S02]  /*1d790*/  LDCU.64 UR4, c[0x0][0x3f0] ;  /* 0x00007e00ff0477ac */ /* 0x000ea40008000a00 */
[----:B------:R-:W-:-:S04]  /*1d7a0*/  IMAD.X R0, RZ, RZ, UR9, P3 ;  /* 0x00000009ff007e24 */ /* 0x000fc800098e06ff */
[----:B-----5:R-:W-:Y:S02]  /*1d7b0*/  IMAD R0, R0, UR6, RZ ;  /* 0x0000000600007c24 */ /* 0x020fe4000f8e02ff */
[----:B------:R-:W-:-:S04]  /*1d7c0*/  IMAD.WIDE.U32 R2, R4, UR6, R2 ;  /* 0x0000000604027c25 */ /* 0x000fc8000f8e0002 */
[----:B------:R-:W-:Y:S01]  /*1d7d0*/  IMAD R0, R4, UR7, R0 ;  /* 0x0000000704007c24 */ /* 0x000fe2000f8e0200 */
[----:B--2---:R-:W-:-:S04]  /*1d7e0*/  LEA R4, P3, R2, UR4, 0x1 ;  /* 0x0000000402047c11 */ /* 0x004fc8000f8608ff */
[----:B------:R-:W-:-:S04]  /*1d7f0*/  IADD3 R0, PT, PT, R0, R3, RZ ;  /* 0x0000000300007210 */ /* 0x000fc80007ffe0ff */
[----:B------:R-:W-:-:S05]  /*1d800*/  LEA.HI.X R5, R2, UR5, R0, 0x1, P3 ;  /* 0x0000000502057c11 */ /* 0x000fca00098f0c00 */
[----:B----4-:R2:W-:Y:S02]  /*1d810*/  STG.E.128 desc[UR20][R4.64], R8 ;  /* 0x0000000804007986 */ /* 0x0105e4000c101d14 */
.L_x_651:
[----:B------:R-:W-:Y:S05]  /*1d820*/  BSYNC.RECONVERGENT B0 ;  /* 0x0000000000007941 */ /* 0x000fea0003800200 */
.L_x_650:
[----:B--2-4-:R2:W4:Y:S01]  /*1d830*/  LDS.128 R8, [R17+0x2800] ;  /* 0x0028000011087984 */ /* 0x0145220000000c00 */
[----:B------:R-:W-:Y:S04]  /*1d840*/  BSSY.RECONVERGENT B0, `(.L_x_652) ;  /* 0x000000f000007945 */ /* 0x000fe80003800200 */
[----:B------:R-:W-:Y:S05]  /*1d850*/  @P2 BRA `(.L_x_653) ;  /* 0x0000000000342947 */ /* 0x000fea0003800000 */
[----:B------:R-:W5:Y:S01]  /*1d860*/  LDCU.64 UR6, c[0x0][0x408] ;  /* 0x00008100ff0677ac */ /* 0x000f620008000a00 */
[----:B------:R-:W-:Y:S01]  /*1d870*/  IADD3 R4, P2, PT, R14, 0x50, RZ ;  /* 0x000000500e047810 */ /* 0x000fe20007f5e0ff */
[----:B------:R-:W-:Y:S01]  /*1d880*/  IMAD.MOV.U32 R2, RZ, RZ, R12 ;  /* 0x000000ffff027224 */ /* 0x000fe200078e000c */
[----:B------:R-:W-:Y:S01]  /*1d890*/  MOV R3, R7 ;  /* 0x0000000700037202 */ /* 0x000fe20000000f00 */
[----:B------:R-:W3:Y:S02]  /*1d8a0*/  LDCU.64 UR4, c[0x0][0x3f0] ;  /* 0x00007e00ff0477ac */ /* 0x000ee40008000a00 */
[----:B------:R-:W-:-:S04]  /*1d8b0*/  IMAD.X R0, RZ, RZ, UR9, P2 ;  /* 0x00000009ff007e24 */ /* 0x000fc800090e06ff */
[----:B-----5:R-:W-:Y:S02]  /*1d8c0*/  IMAD R0, R0, UR6, RZ ;  /* 0x0000000600007c24 */ /* 0x020fe4000f8e02ff */
[----:B------:R-:W-:-:S04]  /*1d8d0*/  IMAD.WIDE.U32 R2, R4, UR6, R2 ;  /* 0x0000000604027c25 */ /* 0x000fc8000f8e0002 */
[----:B------:R-:W-:Y:S01]  /*1d8e0*/  IMAD R0, R4, UR7, R0 ;  /* 0x0000000704007c24 */ /* 0x000fe2000f8e0200 */
[----:B---3--:R-:W-:-:S04]  /*1d8f0*/  LEA R4, P2, R2, UR4, 0x1 ;  /* 0x0000000402047c11 */ /* 0x008fc8000f8408ff */
[----:B------:R-:W-:-:S04]  /*1d900*/  IADD3 R0, PT, PT, R0, R3, RZ ;  /* 0x0000000300007210 */ /* 0x000fc80007ffe0ff */
[----:B------:R-:W-:-:S05]  /*1d910*/  LEA.HI.X R5, R2, UR5, R0, 0x1, P2 ;  /* 0x0000000502057c11 */ /* 0x000fca00090f0c00 */
[----:B----4-:R3:W-:Y:S02]  /*1d920*/  STG.E.128 desc[UR20][R4.64], R8 ;  /* 0x0000000804007986 */ /* 0x0107e4000c101d14 */
.L_x_653:
[----:B------:R-:W-:Y:S05]  /*1d930*/  BSYNC.RECONVERGENT B0 ;  /* 0x0000000000007941 */ /* 0x000fea0003800200 */
.L_x_652:
        /* <DEDUP_REMOVED lines=16> */
.L_x_655:
[----:B------:R-:W-:Y:S05]  /*1da40*/  BSYNC.RECONVERGENT B0 ;  /* 0x0000000000007941 */ /* 0x000fea0003800200 */
.L_x_654:
[----:B------:R-:W-:Y:S05]  /*1da50*/  @P0 EXIT ;  /* 0x000000000000094d */ /* 0x000fea0003800000 */
[----:B------:R-:W5:Y:S01]  /*1da60*/  LDCU.64 UR6, c[0x0][0x408] ;  /* 0x00008100ff0677ac */ /* 0x000f620008000a00 */
[----:B-1----:R-:W-:Y:S01]  /*1da70*/  IADD3 R4, P0, PT, R14, 0x70, RZ ;  /* 0x000000700e047810 */ /* 0x002fe20007f1e0ff */
        /* <DEDUP_REMOVED lines=10> */
[----:B------:R-:W-:Y:S01]  /*1db20*/  STG.E.128 desc[UR20][R2.64], R24 ;  /* 0x0000001802007986 */ /* 0x000fe2000c101d14 */
[----:B------:R-:W-:Y:S05]  /*1db30*/  EXIT ;  /* 0x000000000000794d */ /* 0x000fea0003800000 */
.L_x_656:
        /* <DEDUP_REMOVED lines=12> */
.L_x_2694:


//--------------------- .text._ZN5flash16flash_fwd_kernelI23Flash_fwd_kernel_traitsILi64ELi128ELi128ELi4ELb0ELb0EN7cutlass10bfloat16_tE19Flash_kernel_traitsILi64ELi128ELi128ELi4ES3_EELb0ELb0ELb1ELb0ELb0ELb1ELb1ELb0EEEvNS_16Flash_fwd_paramsE --------------------------
	.section	.text._ZN5flash16flash_fwd_kernelI23Flash_fwd_kernel_traitsILi64ELi128ELi128ELi4ELb0ELb0EN7cutlass10bfloat16_tE19Flash_kernel_traitsILi64ELi128ELi128ELi4ES3_EELb0ELb0ELb1ELb0ELb0ELb1ELb1ELb0EEEvNS_16Flash_fwd_paramsE,"ax",@progbits
	.align	128
        .global         _ZN5flash16flash_fwd_kernelI23Flash_fwd_kernel_traitsILi64ELi128ELi128ELi4ELb0ELb0EN7cutlass10bfloat16_tE19Flash_kernel_traitsILi64ELi128ELi128ELi4ES3_EELb0ELb0ELb1ELb0ELb0ELb1ELb1ELb0EEEvNS_16Flash_fwd_paramsE
        .type           _ZN5flash16flash_fwd_kernelI23Flash_fwd_kernel_traitsILi64ELi128ELi128ELi4ELb0ELb0EN7cutlass10bfloat16_tE19Flash_kernel_traitsILi64ELi128ELi128ELi4ES3_EELb0ELb0ELb1ELb0ELb0ELb1ELb1ELb0EEEvNS_16Flash_fwd_paramsE,@function
        .size           _ZN5flash16flash_fwd_kernelI23Flash_fwd_kernel_traitsILi64ELi128ELi128ELi4ELb0ELb0EN7cutlass10bfloat16_tE19Flash_kernel_traitsILi64ELi128ELi128ELi4ES3_EELb0ELb0ELb1ELb0ELb0ELb1ELb1ELb0EEEvNS_16Flash_fwd_paramsE,(.L_x_2695 - _ZN5flash16flash_fwd_kernelI23Flash_fwd_kernel_traitsILi64ELi128ELi128ELi4ELb0ELb0EN7cutlass10bfloat16_tE19Flash_kernel_traitsILi64ELi128ELi128ELi4ES3_EELb0ELb0ELb1ELb0ELb0ELb1ELb1ELb0EEEvNS_16Flash_fwd_paramsE)
        .other          _ZN5flash16flash_fwd_kernelI23Flash_fwd_kernel_traitsILi64ELi128ELi128ELi4ELb0ELb0EN7cutlass10bfloat16_tE19Flash_kernel_traitsILi64ELi128ELi128ELi4ES3_EELb0ELb0ELb1ELb0ELb0ELb1ELb1ELb0EEEvNS_16Flash_fwd_paramsE,@"STO_CUDA_ENTRY STV_DEFAULT"
_ZN5flash16flash_fwd_kernelI23Flash_fwd_kernel_traitsILi64ELi128ELi128ELi4ELb0ELb0EN7cutlass10bfloat16_tE19Flash_kernel_traitsILi64ELi128ELi128ELi4ES3_EELb0ELb0ELb1ELb0ELb0ELb1ELb1ELb0EEEvNS_16Flash_fwd_paramsE:
.text._ZN5flash16flash_fwd_kernelI23Flash_fwd_kernel_traitsILi64ELi128ELi128ELi4ELb0ELb0EN7cutlass10bfloat16_tE19Flash_kernel_traitsILi64ELi128ELi128ELi4ES3_EELb0ELb0ELb1ELb0ELb0ELb1ELb1ELb0EEEvNS_16Flash_fwd_paramsE:
        /* <DEDUP_REMOVED lines=72> */
.L_x_657:
        /* <DEDUP_REMOVED lines=58> */
.L_x_659:
        /* <DEDUP_REMOVED lines=55> */
.L_x_661:
[----:B------:R-:W-:Y:S05]  /*0b90*/  BSYNC.RECONVERGENT B0 ;  /* 0x0000000000007941 */ /* 0x000fea0003800200 */
.L_x_660:
        /* <DEDUP_REMOVED lines=16> */
.L_x_663:
[----:B------:R-:W-:Y:S05]  /*0ca0*/  BSYNC.RECONVERGENT B0 ;  /* 0x0000000000007941 */ /* 0x000fea0003800200 */
.L_x_662:
        /* <DEDUP_REMOVED lines=15> */
.L_x_665:
[----:B------:R-:W-:Y:S05]  /*0da0*/  BSYNC.RECONVERGENT B0 ;  /* 0x0000000000007941 */ /* 0x000fea0003800200 */
.L_x_664:
        /* <DEDUP_REMOVED lines=15> */
.L_x_667:
[----:B------:R-:W-:Y:S05]  /*0ea0*/  BSYNC.RECONVERGENT B0 ;  /* 0x0000000000007941 */ /* 0x000fea0003800200 */
.L_x_666:
        /* <DEDUP_REMOVED lines=15> */
.L_x_669:
[----:B------:R-:W-:Y:S05]  /*0fa0*/  BSYNC.RECONVERGENT B0 ;  /* 0x0000000000007941 */ /* 0x000fea0003800200 */
.L_x_668:
        /* <DEDUP_REMOVED lines=15> */
.L_x_671:
[----:B------:R-:W-:Y:S05]  /*10a0*/  BSYNC.RECONVERGENT B0 ;  /* 0x0000000000007941 */ /* 0x000fea0003800200 */
.L_x_670:
        /* <DEDUP_REMOVED lines=15> */
.L_x_673:
[----:B------:R-:W-:Y:S05]  /*11a0*/  BSYNC.RECONVERGENT B0 ;  /* 0x0000000000007941 */ /* 0x000fea0003800200 */
.L_x_672:
        /* <DEDUP_REMOVED lines=16> */
.L_x_675:
[----:B------:R-:W-:Y:S05]  /*12b0*/  BSYNC.RECONVERGENT B0 ;  /* 0x0000000000007941 */ /* 0x000fea0003800200 */
.L_x_674:
        /* <DEDUP_REMOVED lines=23> */
.L_x_677:
[----:B------:R-:W-:Y:S05]  /*1430*/  BSYNC.RECONVERGENT B0 ;  /* 0x0000000000007941 */ /* 0x000fea0003800200 */
.L_x_676:
        /* <DEDUP_REMOVED lines=11> */
.L_x_679:
[----:B------:R-:W-:Y:S05]  /*14f0*/  BSYNC.RECONVERGENT B0 ;  /* 0x0000000000007941 */ /* 0x000fea0003800200 */
.L_x_678:
        /* <DEDUP_REMOVED lines=10> */
.L_x_681:
[----:B------:R-:W-:Y:S05]  /*15a0*/  BSYNC.RECONVERGENT B0 ;  /* 0x0000000000007941 */ /* 0x000fea0003800200 */
.L_x_680:
        /* <DEDUP_REMOVED lines=10> */
.L_x_683:
[----:B------:R-:W-:Y:S05]  /*1650*/  BSYNC.RECONVERGENT B0 ;  /* 0x0000000000007941 */ /* 0x000fea0003800200 */
.L_x_682:
        /* <DEDUP_REMOVED lines=10> */
.L_x_685:
[----:B------:R-:W-:Y:S05]  /*1700*/  BSYNC.RECONVERGENT B0 ;  /* 0x0000000000007941 */ /* 0x000fea0003800200 */
.L_x_684:
        /* <DEDUP_REMOVED lines=10> */
.L_x_687:
[----:B------:R-:W-:Y:S05]  /*17b0*/  BSYNC.RECONVERGENT B0 ;  /* 0x0000000000007941 */ /* 0x000fea0003800200 */
.L_x_686:
        /* <DEDUP_REMOVED lines=10> */
.L_x_689:
[----:B------:R-:W-:Y:S05]  /*1860*/  BSYNC.RECONVERGENT B0 ;  /* 0x0000000000007941 */ /* 0x000fea0003800200 */
.L_x_688:
        /* <DEDUP_REMOVED lines=10> */
.L_x_658:
        /* <DEDUP_REMOVED lines=21> */
.L_x_690:
[----:B------:R-:W1:Y:S01]  /*1a60*/  LDCU.64 UR14, c[0x0][0x3b8] ;  /* 0x00007700ff0e77ac */ /* 0x000e620008000a00 */
[----:B------:R-:W-:-:S04]  /*1a70*/  UIADD3 UR11, UPT, UPT, UR25, UR27, URZ ;  /* 0x0000001b190b7290 */ /* 0x000fc8000fffe0ff */
[----:B-1----:R-:W-:Y:S02]  /*1a80*/  UIMAD.WIDE.U32 UR30, UR11, UR14, URZ ;  /* 0x0000000e0b1e72a5 */ /* 0x002fe4000f8e00ff */
[----:B------:R-:W-:-:S04]  /*1a90*/  UIMAD UR11, UR11, UR15, URZ ;  /* 0x0000000f0b0b72a4 */ /* 0x000fc8000f8e02ff */
[----:B------:R-:W-:Y:S02]  /*1aa0*/  UIADD3 UR11, UPT, UPT, UR31, UR11, URZ ;  /* 0x0000000b1f0b7290 */ /* 0x000fe4000fffe0ff */
.L_x_691:
        /* <DEDUP_REMOVED lines=38> */
.L_x_692:
[----:B------:R-:W1:Y:S01]  /*1d10*/  LDCU.64 UR12, c[0x0][0x3c0] ;  /* 0x00007800ff0c77ac */ /* 0x000e620008000a00 */
[----:B------:R-:W-:-:S04]  /*1d20*/  UIADD3 UR25, UPT, UPT, UR25, UR27, URZ ;  /* 0x0000001b19197290 */ /* 0x000fc8000fffe0ff */
[----:B-1----:R-:W-:Y:S02]  /*1d30*/  UIMAD.WIDE.U32 UR28, UR25, UR12, URZ ;  /* 0x0000000c191c72a5 */ /* 0x002fe4000f8e00ff */
[----:B------:R-:W-:-:S04]  /*1d40*/  UIMAD UR25, UR25, UR13, URZ ;  /* 0x0000000d191972a4 */ /* 0x000fc8000f8e02ff */
[----:B------:R-:W-:-:S12]  /*1d50*/  UIADD3 UR26, UPT, UPT, UR29, UR25, URZ ;  /* 0x000000191d1a7290 */ /* 0x000fd8000fffe0ff */
.L_x_693:
[----:B------:R-:W-:Y:S01]  /*1d60*/  UIADD3 UR25, UPT, UPT, -UR22, UR24, URZ ;  /* 0x0000001816197290 */ /* 0x000fe2000fffe1ff */
[----:B------:R-:W-:Y:S01]  /*1d70*/  SHF.R.U32.HI R31, RZ, 0x3, R239 ;  /* 0x00000003ff1f7819 */ /* 0x000fe200000116ef */
[----:B------:R-:W1:Y:S01]  /*1d80*/  LDCU.64 UR6, c[0x0][0x3c8] ;  /* 0x00007900ff0677ac */ /* 0x000e620008000a00 */
[----:B------:R-:W-:Y:S01]  /*1d90*/  IMAD.SHL.U32 R81, R239, 0x8, RZ ;  /* 0x00000008ef517824 */ /* 0x000fe200078e00ff */
[----:B------:R-:W-:Y:S01]  /*1da0*/  SHF.R.S32.HI R25, RZ, 0x1f, R24 ;  /* 0x0000001fff197819 */ /* 0x000fe20000011418 */
[----:B------:R-:W-:Y:S01]  /*1db0*/  IMAD.MOV.U32 R237, RZ, RZ, 0x20 ;  /* 0x00000020ffed7424 */ /* 0x000fe200078e00ff */
[C---:B------:R-:W-:Y:S01]  /*1dc0*/  ISETP.GE.AND P0, PT, R31.reuse, UR25, PT ;  /* 0x000000191f007c0c */ /* 0x040fe2000bf06270 */
[----:B------:R-:W-:Y:S01]  /*1dd0*/  VIADD R33, R31, 0x10 ;  /* 0x000000101f217836 */ /* 0x000fe20000000000 */
[----:B------:R-:W-:Y:S01]  /*1de0*/  LOP3.LUT R235, R81, 0x38, RZ, 0xc0, !PT ;  /* 0x0000003851eb7812 */ /* 0x000fe200078ec0ff */
[----:B------:R-:W-:Y:S01]  /*1df0*/  VIADD R38, R31, 0x20 ;  /* 0x000000201f267836 */ /* 0x000fe20000000000 */
[----:B------:R-:W-:Y:S01]  /*1e00*/  USHF.R.U32.HI UR27, URZ, 0x19, UR10 ;  /* 0x00000019ff1b7899 */ /* 0x000fe2000801160a */
[----:B------:R-:W-:Y:S01]  /*1e10*/  LOP3.LUT R0, R81, 0x1f8, RZ, 0xc0, !PT ;  /* 0x000001f851007812 */ /* 0x000fe200078ec0ff */
[----:B------:R-:W-:Y:S01]  /*1e20*/  VIADD R37, R31, 0x30 ;  /* 0x000000301f257836 */ /* 0x000fe20000000000 */
[----:B------:R-:W-:Y:S01]  /*1e30*/  ISETP.GE.AND P3, PT, R33, UR25, PT ;  /* 0x0000001921007c0c */ /* 0x000fe2000bf66270 */
[C---:B------:R-:W-:Y:S01]  /*1e40*/  VIADD R36, R31.reuse, 0x40 ;  /* 0x000000401f247836 */ /* 0x040fe20000000000 */
[----:B------:R-:W-:Y:S01]  /*1e50*/  ISETP.GE.AND P2, PT, R38, UR25, PT ;  /* 0x0000001926007c0c */ /* 0x000fe2000bf46270 */
[----:B------:R-:W-:Y:S01]  /*1e60*/  VIADD R35, R31, 0x50 ;  /* 0x000000501f237836 */ /* 0x000fe20000000000 */
[----:B------:R-:W-:Y:S01]  /*1e70*/  IADD3 R2, P1, PT, R235, UR8, RZ ;  /* 0x00000008eb027c10 */ /* 0x000fe2000ff3e0ff */
[----:B------:R-:W-:Y:S01]  /*1e80*/  VIADD R34, R31, 0x60 ;  /* 0x000000601f227836 */ /* 0x000fe20000000000 */
[----:B------:R-:W2:Y:S01]  /*1e90*/  @!P0 LDC.64 R8, c[0x0][0x3b0] ;  /* 0x0000ec00ff088b82 */ /* 0x000ea20000000a00 */
[----:B-1----:R-:W-:Y:S01]  /*1ea0*/  IMAD.U32 R6, RZ, RZ, UR7 ;  /* 0x00000007ff067e24 */ /* 0x002fe2000f8e00ff */
[----:B------:R-:W-:Y:S01]  /*1eb0*/  LOP3.LUT R7, R81, 0x1e00, RZ, 0xc0, !PT ;  /* 0x00001e0051077812 */ /* 0x000fe200078ec0ff */
[----:B------:R-:W-:Y:S01]  /*1ec0*/  IMAD.U32 R5, RZ, RZ, UR6 ;  /* 0x00000006ff057e24 */ /* 0x000fe2000f8e00ff */
[----:B------:R-:W-:Y:S01]  /*1ed0*/  USHF.L.U32 UR6, UR10, 0x7, URZ ;  /* 0x000000070a067899 */ /* 0x000fe200080006ff */
[----:B------:R-:W-:Y:S01]  /*1ee0*/  IMAD.X R3, RZ, RZ, UR9, P1 ;  /* 0x00000009ff037e24 */ /* 0x000fe200088e06ff */
[----:B------:R-:W-:Y:S01]  /*1ef0*/  IADD3 R4, P1, PT, R235, UR30, RZ ;  /* 0x0000001eeb047c10 */ /* 0x000fe2000ff3e0ff */
[----:B------:R-:W-:Y:S01]  /*1f00*/  VIADD R32, R31, 0x70 ;  /* 0x000000701f207836 */ /* 0x000fe20000000000 */
[----:B------:R-:W1:Y:S01]  /*1f10*/  @!P0 LDC.64 R14, c[0x0][0x380] ;  /* 0x0000e000ff0e8b82 */ /* 0x000e620000000a00 */
[----:B------:R-:W-:Y:S01]  /*1f20*/  IMAD.WIDE.U32 R2, R5, UR5, R2 ;  /* 0x0000000505027c25 */ /* 0x000fe2000f8e0002 */
[----:B------:R-:W-:Y:S01]  /*1f30*/  LOP3.LUT R0, R0, 0x38, R239, 0x78, !PT ;  /* 0x0000003800007812 */ /* 0x000fe200078e78ef */
[----:B------:R-:W-:Y:S01]  /*1f40*/  USHF.L.U32 UR30, UR14, 0x7, URZ ;  /* 0x000000070e1e7899 */ /* 0x000fe200080006ff */
[----:B------:R-:W-:Y:S01]  /*1f50*/  LOP3.LUT R30, R31, UR6, RZ, 0xfc, !PT ;  /* 0x000000061f1e7c12 */ /* 0x000fe2000f8efcff */
[----:B------:R-:W-:Y:S01]  /*1f60*/  IMAD.X R5, RZ, RZ, UR11, P1 ;  /* 0x0000000bff057e24 */ /* 0x000fe200088e06ff */
[----:B------:R-:W-:Y:S01]  /*1f70*/  ISETP.GE.AND P5, PT, R37, UR25, PT ;  /* 0x0000001925007c0c */ /* 0x000fe2000bfa6270 */
[----:B------:R-:W-:Y:S01]  /*1f80*/  IMAD R3, R6, UR5, R3 ;  /* 0x0000000506037c24 */ /* 0x000fe2000f8e0203 */
[----:B------:R-:W3:Y:S01]  /*1f90*/  @!P3 LDC.64 R18, c[0x0][0x3b0] ;  /* 0x0000ec00ff12bb82 */ /* 0x000ee20000000a00 */
[----:B------:R-:W-:Y:S01]  /*1fa0*/  LOP3.LUT R251, R0, R7, RZ, 0xfc, !PT ;  /* 0x0000000700fb7212 */ /* 0x000fe200078efcff */
[C---:B------:R-:W-:Y:S01]  /*1fb0*/  IMAD.WIDE.U32 R6, R31.reuse, UR14, R4 ;  /* 0x0000000e1f067c25 */ /* 0x040fe2000f8e0004 */
[----:B------:R-:W-:Y:S01]  /*1fc0*/  @!P3 IADD3 R0, P1, PT, R30, 0x10, RZ ;  /* 0x000000101e00b810 */ /* 0x000fe20007f3e0ff */
[----:B------:R-:W-:Y:S01]  /*1fd0*/  UMOV UR5, 0x400 ;  /* 0x0000040000057882 */ /* 0x000fe20000000000 */
[----:B------:R-:W-:Y:S01]  /*1fe0*/  ISETP.GE.AND P4, PT, R36, UR25, PT ;  /* 0x0000001924007c0c */ /* 0x000fe2000bf86270 */
[----:B------:R-:W-:Y:S01]  /*1ff0*/  IMAD R11, R31, UR15, R7 ;  /* 0x0000000f1f0b7c24 */ /* 0x000fe2000f8e0207 */
[----:B------:R-:W4:Y:S01]  /*2000*/  LDCU.128 UR8, c[0x0][0x3d0] ;  /* 0x00007a00ff0877ac */ /* 0x000f220008000c00 */
[----:B------:R-:W5:Y:S01]  /*2010*/  S2UR UR7, SR_CgaCtaId ;  /* 0x00000000000779c3 */ /* 0x000f620000008800 */
[----:B--2---:R-:W-:Y:S01]  /*2020*/  @!P0 IMAD R10, R8, UR27, RZ ;  /* 0x0000001b080a8c24 */ /* 0x004fe2000f8e02ff */
[----:B------:R-:W-:Y:S01]  /*2030*/  ISETP.GE.AND P6, PT, R34, UR25, PT ;  /* 0x0000001922007c0c */ /* 0x000fe2000bfc6270 */
[C---:B------:R-:W-:Y:S01]  /*2040*/  @!P0 IMAD.WIDE.U32 R4, R30.reuse, R8, R2 ;  /* 0x000000081e048225 */ /* 0x040fe200078e0002 */
[----:B------:R-:W-:Y:S01]  /*2050*/  UIMAD.WIDE.U32 UR32, UR14, 0x20, URZ ;  /* 0x000000200e2078a5 */ /* 0x000fe2000f8e00ff */
[----:B------:R-:W-:Y:S01]  /*2060*/  SHF.R.U32.HI R82, RZ, 0x1, R239 ;  /* 0x00000001ff527819 */ /* 0x000fe200000116ef */
[----:B------:R-:W-:Y:S01]  /*2070*/  UIADD3 UR19, UPT, UPT, UR23, UR19, -UR24 ;  /* 0x0000001317137290 */ /* 0x000fe2000fffe818 */
[----:B------:R-:W-:Y:S01]  /*2080*/  @!P0 IMAD R9, R30, R9, R10 ;  /* 0x000000091e098224 */ /* 0x000fe200078e020a */
[----:B------:R-:W2:Y:S01]  /*2090*/  @!P2 LDC.64 R16, c[0x0][0x3b0] ;  /* 0x0000ec00ff10ab82 */ /* 0x000ea20000000a00 */
[----:B------:R-:W-:Y:S01]  /*20a0*/  @!P3 IMAD.X R12, RZ, RZ, UR27, P1 ;  /* 0x0000001bff0cbe24 */ /* 0x000fe200088e06ff */
[----:B-1----:R-:W-:Y:S01]  /*20b0*/  @!P0 LEA R8, P1, R4, R14, 0x1 ;  /* 0x0000000e04088211 */ /* 0x002fe200078208ff */
[----:B------:R-:W-:-:S02]  /*20c0*/  @!P0 IMAD.IADD R7, R5, 0x1, R9 ;  /* 0x0000000105078824 */ /* 0x000fc400078e0209 */
[----:B------:R-:W-:-:S03]  /*20d0*/  IMAD.MOV.U32 R10, RZ, RZ, R6 ;  /* 0x000000ffff0a7224 */ /* 0x000fc600078e0006 */
[----:B------:R-:W1:Y:S01]  /*20e0*/  @!P3 LDC.64 R26, c[0x0][0x380] ;  /* 0x0000e000ff1abb82 */ /* 0x000e620000000a00 */
[-C--:B---3--:R-:W-:Y:S01]  /*20f0*/  @!P3 IMAD R5, R12, R18.reuse, RZ ;  /* 0x000000120c05b224 */ /* 0x088fe200078e02ff */
[----:B------:R-:W-:Y:S01]  /*2100*/  @!P0 LEA.HI.X R9, R4, R15, R7, 0x1, P1 ;  /* 0x0000000f04098211 */ /* 0x000fe200008f0c07 */
[----:B------:R-:W-:Y:S01]  /*2110*/  @!P3 IMAD.WIDE.U32 R6, R0, R18, R2 ;  /* 0x000000120006b225 */ /* 0x000fe200078e0002 */
[----:B------:R-:W-:-:S03]  /*2120*/  @!P2 IADD3 R12, P1, PT, R30, 0x20, RZ ;  /* 0x000000201e0ca810 */ /* 0x000fc60007f3e0ff */
[----:B------:R-:W-:Y:S01]  /*2130*/  @!P3 IMAD R14, R0, R19, R5 ;  /* 0x00000013000eb224 */ /* 0x000fe200078e0205 */
[----:B------:R-:W3:Y:S01]  /*2140*/  @!P2 LDC.64 R22, c[0x0][0x380] ;  /* 0x0000e000ff16ab82 */ /* 0x000ee20000000a00 */
[----:B-----5:R-:W-:Y:S01]  /*2150*/  ULEA UR5, UR7, UR5, 0x18 ;  /* 0x0000000507057291 */ /* 0x020fe2000f8ec0ff */
[----:B------:R-:W-:Y:S01]  /*2160*/  @!P2 IMAD.X R4, RZ, RZ, UR27, P1 ;  /* 0x0000001bff04ae24 */ /* 0x000fe200088e06ff */
[----:B------:R-:W5:Y:S01]  /*2170*/  LDCU.64 UR6, c[0x0][0x388] ;  /* 0x00007100ff0677ac */ /* 0x000f620008000a00 */
[----:B------:R-:W-:Y:S02]  /*2180*/  @!P2 IMAD.MOV.U32 R5, RZ, RZ, R3 ;  /* 0x000000ffff05a224 */ /* 0x000fe400078e0003 */
[----:B------:R-:W-:Y:S01]  /*2190*/  @!P3 IMAD.IADD R7, R7, 0x1, R14 ;  /* 0x000000010707b824 */ /* 0x000fe200078e020e */
[----:B------:R-:W-:Y:S01]  /*21a0*/  LEA R251, R251, UR5, 0x1 ;  /* 0x00000005fbfb7c11 */ /* 0x000fe2000f8e08ff */
[----:B------:R-:W4:Y:S01]  /*21b0*/  @!P5 LDC.64 R20, c[0x0][0x3b0] ;  /* 0x0000ec00ff14db82 */ /* 0x000f220000000a00 */
[----:B--2---:R-:W-:-:S02]  /*21c0*/  @!P2 IMAD R0, R4, R16, RZ ;  /* 0x000000100400a224 */ /* 0x004fc400078e02ff */
[----:B------:R-:W-:Y:S01]  /*21d0*/  @!P2 IMAD.MOV.U32 R4, RZ, RZ, R2 ;  /* 0x000000ffff04a224 */ /* 0x000fe200078e0002 */
[----:B------:R-:W-:Y:S01]  /*21e0*/  @!PT LDS RZ, [RZ] ;  /* 0x00000000fffff984 */ /* 0x000fe20000000800 */
[----:B------:R-:W-:Y:S01]  /*21f0*/  @!PT LDS RZ, [RZ] ;  /* 0x00000000fffff984 */ /* 0x000fe20000000800 */
[----:B------:R-:W-:Y:S01]  /*2200*/  @!PT LDS RZ, [RZ] ;  /* 0x00000000fffff984 */ /* 0x000fe20000000800 */
[----:B------:R1:W-:Y:S01]  /*2210*/  @!P0 LDGSTS.E.BYPASS.LTC128B.128 [R251], desc[UR20][R8.64] ;  /* 0x0000000008fb8fae */ /* 0x0003e2000b981a14 */
[----:B------:R-:W-:Y:S01]  /*2220*/  @!P2 IMAD R13, R12, R17, R0 ;  /* 0x000000110c0da224 */ /* 0x000fe200078e0200 */
[----:B------:R-:W-:Y:S01]  /*2230*/  @!P5 IADD3 R0, P0, PT, R30, 0x30, RZ ;  /* 0x000000301e00d810 */ /* 0x000fe20007f1e0ff */
[----:B------:R-:W-:Y:S01]  /*2240*/  @!P2 IMAD.WIDE.U32 R4, R12, R16, R4 ;  /* 0x000000100c04a225 */ /* 0x000fe200078e0004 */
[----:B------:R-:W2:Y:S03]  /*2250*/  @!P5 LDC.64 R14, c[0x0][0x380] ;  /* 0x0000e000ff0edb82 */ /* 0x000ea60000000a00 */
[----:B------:R-:W-:-:S05]  /*2260*/  @!P5 IMAD.X R12, RZ, RZ, UR27, P0 ;  /* 0x0000001bff0cde24 */ /* 0x000fca00080e06ff */
[----:B------:R-:W5:Y:S01]  /*2270*/  @!P4 LDC.64 R16, c[0x0][0x3b0] ;  /* 0x0000ec00ff10cb82 */ /* 0x000f620000000a00 */
[----:B-1----:R-:W-:-:S04]  /*2280*/  @!P3 LEA R8, P1, R6, R26, 0x1 ;  /* 0x0000001a0608b211 */ /* 0x002fc800078208ff */
[----:B------:R-:W-:Y:S01]  /*2290*/  @!P3 LEA.HI.X R9, R6, R27, R7, 0x1, P1 ;  /* 0x0000001b0609b211 */ /* 0x000fe200008f0c07 */
[----:B------:R-:W-:Y:S01]  /*22a0*/  @!P2 IMAD.IADD R7, R5, 0x1, R13 ;  /* 0x000000010507a824 */ /* 0x000fe200078e020d */
[----:B------:R-:W-:Y:S01]  /*22b0*/  ISETP.GE.AND P1, PT, R35, UR25, PT ;  /* 0x0000001923007c0c */ /* 0x000fe2000bf26270 */
[----:B----4-:R-:W-:Y:S01]  /*22c0*/  @!P5 IMAD R5, R12, R20, RZ ;  /* 0x000000140c05d224 */ /* 0x010fe200078e02ff */
[C---:B---3--:R-:W-:Y:S01]  /*22d0*/  @!P2 LEA R6, P0, R4.reuse, R22, 0x1 ;  /* 0x000000160406a211 */ /* 0x048fe200078008ff */
[----:B------:R1:W-:Y:S01]  /*22e0*/  @!P3 LDGSTS.E.BYPASS.LTC128B.128 [R251+0x800], desc[UR20][R8.64] ;  /* 0x0080000008fbbfae */ /* 0x0003e2000b981a14 */
[----:B------:R-:W3:Y:S02]  /*22f0*/  @!P4 LDC.64 R26, c[0x0][0x380] ;  /* 0x0000e000ff1acb82 */ /* 0x000ee40000000a00 */
[----:B------:R-:W-:Y:S01]  /*2300*/  @!P2 LEA.HI.X R7, R4, R23, R7, 0x1, P0 ;  /* 0x000000170407a211 */ /* 0x000fe200000f0c07 */
[----:B------:R-:W-:-:S04]  /*2310*/  @!P5 IMAD.MOV.U32 R4, RZ, RZ, R2 ;  /* 0x000000ffff04d224 */ /* 0x000fc800078e0002 */
[----:B------:R4:W-:Y:S01]  /*2320*/  @!P2 LDGSTS.E.BYPASS.LTC128B.128 [R251+0x1000], desc[UR20][R6.64] ;  /* 0x0100000006fbafae */ /* 0x0009e2000b981a14 */
[----:B------:R-:W3:Y:S08]  /*2330*/  @!P6 LDC.64 R22, c[0x0][0x3b0] ;  /* 0x0000ec00ff16eb82 */ /* 0x000ef00000000a00 */
[----:B------:R-:W3:Y:S01]  /*2340*/  @!P1 LDC.64 R28, c[0x0][0x380] ;  /* 0x0000e000ff1c9b82 */ /* 0x000ee20000000a00 */
[----:B-1----:R-:W-:Y:S01]  /*2350*/  @!P5 IMAD R9, R0, R21, R5 ;  /* 0x000000150009d224 */ /* 0x002fe200078e0205 */
[----:B------:R-:W-:Y:S01]  /*2360*/  @!P4 IADD3 R8, P0, PT, R30, 0x40, RZ ;  /* 0x000000401e08c810 */ /* 0x000fe20007f1e0ff */
[----:B------:R-:W-:-:S02]  /*2370*/  @!P5 IMAD.MOV.U32 R5, RZ, RZ, R3 ;  /* 0x000000ffff05d224 */ /* 0x000fc400078e0003 */
[----:B------:R-:W-:-:S03]  /*2380*/  @!P5 IMAD.WIDE.U32 R4, R0, R20, R4 ;  /* 0x000000140004d225 */ /* 0x000fc600078e0004 */
[----:B------:R-:W1:Y:S01]  /*2390*/  @!P1 LDC.64 R20, c[0x0][0x3b0] ;  /* 0x0000ec00ff149b82 */ /* 0x000e620000000a00 */
[----:B------:R-:W-:Y:S01]  /*23a0*/  @!P4 IMAD.X R0, RZ, RZ, UR27, P0 ;  /* 0x0000001bff00ce24 */ /* 0x000fe200080e06ff */
[----:B--2---:R-:W-:Y:S01]  /*23b0*/  @!P5 LEA R12, P0, R4, R14, 0x1 ;  /* 0x0000000e040cd211 */ /* 0x004fe200078008ff */
[----:B------:R-:W-:Y:S01]  /*23c0*/  @!P5 IMAD.IADD R9, R5, 0x1, R9 ;  /* 0x000000010509d824 */ /* 0x000fe200078e0209 */
[----:B------:R-:W-:Y:S01]  /*23d0*/  @!P1 IADD3 R14, P2, PT, R30, 0x50, RZ ;  /* 0x000000501e0e9810 */ /* 0x000fe20007f5e0ff */
[----:B-----5:R-:W-:Y:S02]  /*23e0*/  @!P4 IMAD R5, R0, R16, RZ ;  /* 0x000000100005c224 */ /* 0x020fe400078e02ff */
        /* <DEDUP_REMOVED lines=9> */
[----:B----4-:R-:W-:-:S03]  /*2480*/  IMAD.WIDE.U32 R6, R24, UR8, R10 ;  /* 0x0000000818067c25 */ /* 0x010fc6000f8e000a */
        /* <DEDUP_REMOVED lines=8> */
[----:B---3--:R-:W-:Y:S01]  /*2510*/  @!P4 LEA R8, P2, R4, R26, 0x1 ;  /* 0x0000001a0408c211 */ /* 0x008fe200078408ff */
        /* <DEDUP_REMOVED lines=13> */
[----:B--2---:R-:W1:Y:S01]  /*25f0*/  @!P0 LDC.64 R12, c[0x0][0x380] ;  /* 0x0000e000ff0c8b82 */ /* 0x004e620000000a00 */
        /* <DEDUP_REMOVED lines=28> */
[----:B------:R-:W-:-:S04]  /*27c0*/  @!P0 IMAD.WIDE.U32 R2, R0, R16, R18 ;  /* 0x0000001000028225 */ /* 0x000fc800078e0012 */
        /* <DEDUP_REMOVED lines=26> */
[----:B------:R-:W-:Y:S01]  /*2970*/  @!UP0 UIADD3 UR27, UP1, UPT, UR30, UR32, URZ ;  /* 0x000000201e1b8290 */ /* 0x000fe2000ff3e0ff */
[----:B------:R-:W-:-:S02]  /*2980*/  IMAD.SHL.U32 R19, R239, 0x40, RZ ;  /* 0x00000040ef137824 */ /* 0x000fc400078e00ff */
[-C--:B------:R-:W-:Y:S01]  /*2990*/  @!P5 LEA.HI.X R9, R0, R39.reuse, R5, 0x1, P1 ;  /* 0x000000270009d211 */ /* 0x080fe200008f0c05 */
[----:B------:R-:W-:Y:S01]  /*29a0*/  IMAD.U32 R5, RZ, RZ, UR7 ;  /* 0x00000007ff057e24 */ /* 0x000fe2000f8e00ff */
[-C--:B------:R-:W-:Y:S01]  /*29b0*/  @!P4 LEA R6, P1, R16, R40.reuse, 0x1 ;  /* 0x000000281006c211 */ /* 0x080fe200078208ff */
[----:B------:R-:W-:Y:S01]  /*29c0*/  @!P3 IMAD.WIDE.U32 R2, R4, 0x30, R2 ;  /* 0x000000300402b825 */ /* 0x000fe200078e0002 */
[----:B------:R-:W-:Y:S01]  /*29d0*/  USHF.L.U32 UR7, UR15, 0x6, URZ ;  /* 0x000000060f077899 */ /* 0x000fe200080006ff */
[----:B------:R2:W-:Y:S01]  /*29e0*/  @!P5 LDGSTS.E.BYPASS.LTC128B.128 [R251+0x4800], desc[UR20][R8.64] ;  /* 0x0480000008fbdfae */ /* 0x0005e2000b981a14 */
[----:B------:R-:W-:Y:S01]  /*29f0*/  ISETP.GE.AND P5, PT, R35, UR8, PT ;  /* 0x0000000823007c0c */ /* 0x000fe2000bfa6270 */
[----:B------:R-:W-:Y:S01]  /*2a00*/  @!P3 IMAD R0, R7, 0x30, RZ ;  /* 0x000000300700b824 */ /* 0x000fe200078e02ff */
[-C--:B------:R-:W-:Y:S01]  /*2a10*/  @!P4 LEA.HI.X R7, R16, R39.reuse, R5, 0x1, P1 ;  /* 0x000000271007c211 */ /* 0x080fe200008f0c05 */
[----:B------:R-:W-:Y:S01]  /*2a20*/  @!UP0 UIADD3.X UR7, UPT, UPT, UR6, UR33, UR7, UP1, !UPT ;  /* 0x0000002106078290 */ /* 0x000fe20008ffe407 */
[----:B------:R-:W-:Y:S01]  /*2a30*/  @!P3 LEA R4, P1, R2, R40, 0x1 ;  /* 0x000000280204b211 */ /* 0x000fe200078208ff */
[----:B------:R-:W-:Y:S01]  /*2a40*/  @!P3 IMAD.IADD R0, R3, 0x1, R0 ;  /* 0x000000010300b824 */ /* 0x000fe200078e0200 */
[----:B------:R-:W-:Y:S01]  /*2a50*/  LOP3.LUT R18, R19, 0x400, RZ, 0xc0, !PT ;  /* 0x0000040013127812 */ /* 0x000fe200078ec0ff */
[----:B------:R3:W-:Y:S01]  /*2a60*/  @!P4 LDGSTS.E.BYPASS.LTC128B.128 [R251+0x5000], desc[UR20][R6.64] ;  /* 0x0500000006fbcfae */ /* 0x0007e2000b981a14 */
[----:B------:R-:W-:Y:S01]  /*2a70*/  ISETP.GE.AND P4, PT, R34, UR8, PT ;  /* 0x0000000822007c0c */ /* 0x000fe2000bf86270 */
[----:B------:R-:W-:Y:S01]  /*2a80*/  IMAD.U32 R3, RZ, RZ, UR31 ;  /* 0x0000001fff037e24 */ /* 0x000fe2000f8e00ff */
[----:B------:R-:W-:Y:S01]  /*2a90*/  @!P3 LEA.HI.X R5, R2, R39, R0, 0x1, P1 ;  /* 0x000000270205b211 */ /* 0x000fe200008f0c00 */
[----:B------:R-:W-:-:S02]  /*2aa0*/  IMAD.U32 R0, RZ, RZ, UR15 ;  /* 0x0000000fff007e24 */ /* 0x000fc4000f8e00ff */
[----:B------:R-:W-:Y:S02]  /*2ab0*/  IMAD.U32 R2, RZ, RZ, UR30 ;  /* 0x0000001eff027e24 */ /* 0x000fe4000f8e00ff */
[----:B-1----:R-:W-:Y:S01]  /*2ac0*/  IMAD.U32 R11, RZ, RZ, UR27 ;  /* 0x0000001bff0b7e24 */ /* 0x002fe2000f8e00ff */
[----:B------:R1:W-:Y:S01]  /*2ad0*/  @!P3 LDGSTS.E.BYPASS.LTC128B.128 [R251+0x5800], desc[UR20][R4.64] ;  /* 0x0580000004fbbfae */ /* 0x0003e2000b981a14 */
[----:B------:R-:W-:Y:S01]  /*2ae0*/  IMAD.U32 R3, RZ, RZ, UR6 ;  /* 0x00000006ff037e24 */ /* 0x000fe2000f8e00ff */
[----:B------:R-:W-:Y:S01]  /*2af0*/  ISETP.GE.AND P3, PT, R32, UR8, PT ;  /* 0x0000000820007c0c */ /* 0x000fe2000bf66270 */
[----:B------:R-:W-:Y:S02]  /*2b00*/  IMAD.U32 R10, RZ, RZ, UR7 ;  /* 0x00000007ff0a7e24 */ /* 0x000fe4000f8e00ff */
        /* <DEDUP_REMOVED lines=117> */
[----:B------:R-:W-:Y:S01]  /*3260*/  IMAD.U32 R3, RZ, RZ, UR6 ;  /* 0x00000006ff037e24 */ /* 0x000fe2000f8e00ff */
[----:B------:R-:W1:Y:S01]  /*3270*/  LDCU UR6, c[0x0][0x50c] ;  /* 0x0000a180ff0677ac */ /* 0x000e620008000800 */
        /* <DEDUP_REMOVED lines=8> */
[----:B------:R2:W-:Y:S02]  /*3300*/  @!P5 LDGSTS.E.BYPASS.LTC128B.128 [R251+0x9800], desc[UR20][R12.64] ;  /* 0x098000000cfbdfae */ /* 0x0005e4000b981a14 */
        /* <DEDUP_REMOVED lines=23> */
[----:B------:R-:W-:Y:S01]  /*3480*/  LOP3.LUT R14, R19, 0x200, RZ, 0xc0, !PT ;  /* 0x00000200130e7812 */ /* 0x000fe200078ec0ff */
[----:B------:R-:W-:Y:S01]  /*3490*/  @!PT LDS RZ, [RZ] ;  /* 0x00000000fffff984 */ /* 0x000fe20000000800 */
[----:B------:R-:W-:Y:S01]  /*34a0*/  @!PT LDS RZ, [RZ] ;  /* 0x00000000fffff984 */ /* 0x000fe20000000800 */
[----:B------:R-:W-:Y:S01]  /*34b0*/  @!PT LDS RZ, [RZ] ;  /* 0x00000000fffff984 */ /* 0x000fe20000000800 */
[----:B------:R3:W-:Y:S01]  /*34c0*/  @!P3 LDGSTS.E.BYPASS.LTC128B.128 [R251+0xa800], desc[UR20][R8.64] ;  /* 0x0a80000008fbbfae */ /* 0x0007e2000b981a14 */
[----:B------:R-:W-:Y:S01]  /*34d0*/  @!P2 LEA.HI.X R7, R4, R20, R7, 0x1, P0 ;  /* 0x000000140407a211 */ /* 0x000fe200000f0c07 */
[----:B------:R-:W-:Y:S01]  /*34e0*/  VIADD R232, R3, UR5 ;  /* 0x0000000503e87c36 */ /* 0x000fe20008000000 */
[----:B------:R-:W-:Y:S01]  /*34f0*/  LOP3.LUT R0, R14, 0x7c00, R0, 0xf8, !PT ;  /* 0x00007c000e007812 */ /* 0x000fe200078ef800 */
        /* <DEDUP_REMOVED lines=11> */
[----:B------:R-:W-:Y:S04]  /*35b0*/  STL [R1+0xb4], R15 ;  /* 0x0000b40f01007387 */ /* 0x000fe80000100800 */
[----:B------:R-:W-:Y:S01]  /*35c0*/  @!PT LDS RZ, [RZ] ;  /* 0x00000000fffff984 */ /* 0x000fe20000000800 */
[----:B------:R-:W-:Y:S01]  /*35d0*/  @!PT LDS RZ, [RZ] ;  /* 0x00000000fffff984 */ /* 0x000fe20000000800 */
[----:B------:R-:W-:Y:S01]  /*35e0*/  @!PT LDS RZ, [RZ] ;  /* 0x00000000fffff984 */ /* 0x000fe20000000800 */
[----:B------:R4:W-:Y:S01]  /*35f0*/  @!P1 LDGSTS.E.BYPASS.LTC128B.128 [R251+0xb800], desc[UR20][R4.64] ;  /* 0x0b80000004fb9fae */ /* 0x0009e2000b981a14 */
[----:B------:R-:W-:-:S03]  /*3600*/  LOP3.LUT P1, RZ, R239, 0x2, RZ, 0xc0, !PT ;  /* 0x00000002efff7812 */ /* 0x000fc6000782c0ff */
[----:B--2---:R-:W-:Y:S01]  /*3610*/  LDSM.16.M88.4 R12, [R234] ;  /* 0x00000000ea0c783b */ /* 0x004fe20000000200 */
[----:B------:R-:W-:-:S03]  /*3620*/  SEL R233, R237, 0xffffffe0, !P1 ;  /* 0xffffffe0ede97807 */ /* 0x000fc60004800000 */
[----:B---3--:R-:W-:Y:S02]  /*3630*/  LDSM.16.M88.4 R8, [R234+0x2000] ;  /* 0x00200000ea08783b */ /* 0x008fe40000000200 */
[--C-:B------:R-:W-:Y:S02]  /*3640*/  IMAD.IADD R0, R232, 0x1, R233.reuse ;  /* 0x00000001e8007824 */ /* 0x100fe400078e02e9 */
[----:B------:R-:W2:Y:S01]  /*3650*/  LDSM.16.M88.4 R40, [R3+UR5+0x5000] ;  /* 0x005000050328783b */ /* 0x000ea20008000200 */
[----:B------:R-:W-:-:S03]  /*3660*/  IMAD.IADD R2, R234, 0x1, R233 ;  /* 0x00000001ea027824 */ /* 0x000fc600078e02e9 */
[----:B------:R-:W3:Y:S04]  /*3670*/  LDSM.16.M88.4 R36, [R3+UR5+0x5800] ;  /* 0x005800050324783b */ /* 0x000ee80008000200 */
[----:B------:R-:W-:Y:S04]  /*3680*/  LDSM.16.M88.4 R44, [R3+UR5+0x4800] ;  /* 0x00480005032c783b */ /* 0x000fe80008000200 */
[----:B------:R-:W-:Y:S04]  /*3690*/  LDSM.16.M88.4 R32, [R3+UR5+0x6000] ;  /* 0x006000050320783b */ /* 0x000fe80008000200 */
[----:B----4-:R-:W4:Y:S04]  /*36a0*/  LDSM.16.M88.4 R4, [R3+UR5+0x4000] ;  /* 0x004000050304783b */ /* 0x010f280008000200 */
[----:B------:R-:W5:Y:S04]  /*36b0*/  LDSM.16.M88.4 R28, [R3+UR5+0x6800] ;  /* 0x00680005031c783b */ /* 0x000f680008000200 */
[----:B------:R-:W1:Y:S04]  /*36c0*/  LDSM.16.M88.4 R24, [R3+UR5+0x7000] ;  /* 0x007000050318783b */ /* 0x000e680008000200 */
[----:B------:R-:W1:Y:S04]  /*36d0*/  LDSM.16.M88.4 R20, [R3+UR5+0x7800] ;  /* 0x007800050314783b */ /* 0x000e680008000200 */
[----:B------:R-:W-:Y:S04]  /*36e0*/  LDSM.16.M88.4 R60, [R0+0x5000] ;  /* 0x00500000003c783b */ /* 0x000fe80000000200 */
[----:B------:R-:W-:Y:S01]  /*36f0*/  LDSM.16.M88.4 R64, [R0+0x5800] ;  /* 0x005800000040783b */ /* 0x000fe20000000200 */
[C---:B--2---:R-:W-:Y:S03]  /*3700*/  HMMA.16816.F32.BF16 R136, R8.reuse, R40, RZ ;  /* 0x000000280888723c */ /* 0x044fe600000418ff */
[----:B------:R-:W-:Y:S04]  /*3710*/  LDSM.16.M88.4 R52, [R0+0x4800] ;  /* 0x004800000034783b */ /* 0x000fe80000000200 */
[----:B------:R-:W-:Y:S01]  /*3720*/  LDSM.16.M88.4 R84, [R0+0x7800] ;  /* 0x007800000054783b */ /* 0x000fe20000000200 */
[----:B---3--:R-:W-:Y:S03]  /*3730*/  HMMA.16816.F32.BF16 R132, R8, R36, RZ ;  /* 0x000000240884723c */ /* 0x008fe600000418ff */
[----:B------:R-:W-:Y:S04]  /*3740*/  LDSM.16.M88.4 R56, [R0+0x4000] ;  /* 0x004000000038783b */ /* 0x000fe80000000200 */
[----:B------:R-:W-:Y:S01]  /*3750*/  LDSM.16.M88.4 R76, [R0+0x6000] ;  /* 0x00600000004c783b */ /* 0x000fe20000000200 */
[-C--:B----4-:R-:W-:Y:S03]  /*3760*/  HMMA.16816.F32.BF16 R152, R12, R4.reuse, RZ ;  /* 0x000000040c98723c */ /* 0x090fe600000418ff */
[----:B------:R-:W-:Y:S04]  /*3770*/  LDSM.16.M88.4 R88, [R0+0x7000] ;  /* 0x007000000058783b */ /* 0x000fe80000000200 */
[----:B------:R2:W-:Y:S01]  /*3780*/  LDSM.16.M88.4 R92, [R0+0x6800] ;  /* 0x00680000005c783b */ /* 0x0005e20000000200 */
[C---:B------:R-:W-:Y:S03]  /*3790*/  HMMA.16816.F32.BF16 R148, R8.reuse, R4, RZ ;  /* 0x000000040894723c */ /* 0x040fe600000418ff */
[----:B------:R-:W0:Y:S05]  /*37a0*/  LDGDEPBAR ;  /* 0x00000000000079af */ /* 0x000e2a0000000000 */
[-C--:B------:R-:W-:Y:S08]  /*37b0*/  HMMA.16816.F32.BF16 R144, R8, R6.reuse, RZ ;  /* 0x000000060890723c */ /* 0x080ff000000418ff */
[----:B------:R-:W-:Y:S01]  /*37c0*/  HMMA.16816.F32.BF16 R16, R12, R6, RZ ;  /* 0x000000060c10723c */ /* 0x000fe200000418ff */
[----:B------:R-:W3:Y:S01]  /*37d0*/  LDSM.16.M88.4 R4, [R2+0x2000] ;  /* 0x002000000204783b */ /* 0x000ee20000000200 */
[----:B--2---:R-:W-:-:S06]  /*37e0*/  IMAD.MOV.U32 R0, RZ, RZ, 0x40 ;  /* 0x00000040ff007424 */ /* 0x004fcc00078e00ff */
[C---:B------:R-:W-:Y:S08]  /*37f0*/  HMMA.16816.F32.BF16 R140, R8.reuse, R44, RZ ;  /* 0x0000002c088c723c */ /* 0x040ff000000418ff */
[----:B------:R-:W-:Y:S03]  /*3800*/  HMMA.16816.F32.BF16 R128, R8, R32, RZ ;  /* 0x000000200880723c */ /* 0x000fe600000418ff */
[----:B------:R-:W-:-:S02]  /*3810*/  IMAD.MOV.U32 R157, RZ, RZ, R16 ;  /* 0x000000ffff9d7224 */ /* 0x000fc400078e0010 */
[----:B------:R-:W-:Y:S02]  /*3820*/  IMAD.MOV.U32 R156, RZ, RZ, R17 ;  /* 0x000000ffff9c7224 */ /* 0x000fe400078e0011 */
[----:B------:R-:W-:Y:S01]  /*3830*/  IMAD.MOV.U32 R83, RZ, RZ, R18 ;  /* 0x000000ffff537224 */ /* 0x000fe200078e0012 */
[C---:B-----5:R-:W-:Y:S01]  /*3840*/  HMMA.16816.F32.BF16 R124, R8.reuse, R28, RZ ;  /* 0x0000001c087c723c */ /* 0x060fe200000418ff */
[----:B------:R-:W-:Y:S02]  /*3850*/  IMAD.MOV.U32 R80, RZ, RZ, R19 ;  /* 0x000000ffff507224 */ /* 0x000fe400078e0013 */
[----:B------:R2:W4:Y:S05]  /*3860*/  LDSM.16.M88.4 R16, [R2] ;  /* 0x000000000210783b */ /* 0x00052a0000000200 */
[C---:B-1----:R-:W-:Y:S08]  /*3870*/  HMMA.16816.F32.BF16 R120, R8.reuse, R24, RZ ;  /* 0x000000180878723c */ /* 0x042ff000000418ff */
[C---:B------:R-:W-:Y:S08]  /*3880*/  HMMA.16816.F32.BF16 R108, R8.reuse, R20, RZ ;  /* 0x00000014086c723c */ /* 0x040ff000000418ff */
[----:B------:R-:W-:Y:S01]  /*3890*/  HMMA.16816.F32.BF16 R116, R8, R46, RZ ;  /* 0x0000002e0874723c */ /* 0x000fe200000418ff */
[----:B--2---:R-:W-:-:S05]  /*38a0*/  SEL R2, R0, 0xffffffc0, !P3 ;  /* 0xffffffc000027807 */ /* 0x004fca0005800000 */
[--C-:B------:R-:W-:Y:S02]  /*38b0*/  IMAD.IADD R0, R234, 0x1, R2.reuse ;  /* 0x00000001ea007824 */ /* 0x100fe400078e0202 */
[C---:B------:R-:W-:Y:S01]  /*38c0*/  HMMA.16816.F32.BF16 R112, R8.reuse, R42, RZ ;  /* 0x0000002a0870723c */ /* 0x040fe200000418ff */
[----:B------:R1:W-:Y:S07]  /*38d0*/  STL [R1+0x1c], R2 ;  /* 0x00001c0201007387 */ /* 0x0003ee0000100800 */
[C---:B------:R-:W-:Y:S08]  /*38e0*/  HMMA.16816.F32.BF16 R104, R8.reuse, R38, RZ ;  /* 0x000000260868723c */ /* 0x040ff000000418ff */
[C---:B------:R-:W-:Y:S08]  /*38f0*/  HMMA.16816.F32.BF16 R100, R8.reuse, R34, RZ ;  /* 0x000000220864723c */ /* 0x040ff000000418ff */
[C---:B------:R-:W-:Y:S08]  /*3900*/  HMMA.16816.F32.BF16 R96, R8.reuse, R30, RZ ;  /* 0x0000001e0860723c */ /* 0x040ff000000418ff */
[C---:B------:R-:W-:Y:S08]  /*3910*/  HMMA.16816.F32.BF16 R72, R8.reuse, R26, RZ ;  /* 0x0000001a0848723c */ /* 0x040ff000000418ff */
[----:B------:R-:W-:Y:S08]  /*3920*/  HMMA.16816.F32.BF16 R68, R8, R22, RZ ;  /* 0x000000160844723c */ /* 0x000ff000000418ff */
[----:B---3--:R-:W-:Y:S08]  /*3930*/  HMMA.16816.F32.BF16 R160, R4, R60, R136 ;  /* 0x0000003c04a0723c */ /* 0x008ff00000041888 */
[----:B------:R-:W-:Y:S08]  /*3940*/  HMMA.16816.F32.BF16 R8, R12, R40, RZ ;  /* 0x000000280c08723c */ /* 0x000ff000000418ff */
[----:B------:R-:W-:Y:S01]  /*3950*/  HMMA.16816.F32.BF16 R244, R4, R64, R132 ;  /* 0x0000004004f4723c */ /* 0x000fe20000041884 */
[----:B------:R-:W-:-:S02]  /*3960*/  IMAD.IADD R132, R232, 0x1, R2 ;  /* 0x00000001e8847824 */ /* 0x000fc400078e0202 */
[----:B------:R-:W-:Y:S02]  /*3970*/  IMAD.MOV.U32 R3, RZ, RZ, R163 ;  /* 0x000000ffff037224 */ /* 0x000fe400078e00a3 */
[----:B-1----:R-:W-:-:S03]  /*3980*/  IMAD.IADD R2, R233, 0x1, R132 ;  /* 0x00000001e9027824 */ /* 0x002fc600078e0284 */
[C---:B------:R-:W-:Y:S08]  /*3990*/  HMMA.16816.F32.BF16 R228, R12.reuse, R42, RZ ;  /* 0x0000002a0ce4723c */ /* 0x040ff000000418ff */
[----:B------:R-:W-:Y:S01]  /*39a0*/  HMMA.16816.F32.BF16 R168, R12, R32, RZ ;  /* 0x000000200ca8723c */ /* 0x000fe200000418ff */
[----:B------:R-:W-:Y:S02]  /*39b0*/  IMAD.MOV.U32 R33, RZ, RZ, R161 ;  /* 0x000000ffff217224 */ /* 0x000fe400078e00a1 */
[----:B------:R-:W-:-:S05]  /*39c0*/  IMAD.MOV.U32 R32, RZ, RZ, R162 ;  /* 0x000000ffff207224 */ /* 0x000fca00078e00a2 */
[C---:B------:R-:W-:Y:S08]  /*39d0*/  HMMA.16816.F32.BF16 R48, R12.reuse, R44, RZ ;  /* 0x0000002c0c30723c */ /* 0x040ff000000418ff */
[C---:B------:R-:W-:Y:S01]  /*39e0*/  HMMA.16816.F32.BF16 R240, R12.reuse, R46, RZ ;  /* 0x0000002e0cf0723c */ /* 0x040fe200000418ff */
[----:B------:R-:W-:Y:S07]  /*39f0*/  LDSM.16.M88.4 R44, [R132+0x6000] ;  /* 0x00600000842c783b */ /* 0x000fee0000000200 */
[C---:B------:R-:W-:Y:S08]  /*3a00*/  HMMA.16816.F32.BF16 R40, R12.reuse, R36, RZ ;  /* 0x000000240c28723c */ /* 0x040ff000000418ff */
[C---:B------:R-:W-:Y:S01]  /*3a10*/  HMMA.16816.F32.BF16 R224, R12.reuse, R38, RZ ;  /* 0x000000260ce0723c */ /* 0x040fe200000418ff */
[----:B------:R-:W-:Y:S07]  /*3a20*/  LDSM.16.M88.4 R36, [R132+0x5800] ;  /* 0x005800008424783b */ /* 0x000fee0000000200 */
[----:B------:R-:W-:Y:S01]  /*3a30*/  HMMA.16816.F32.BF16 R220, R12, R34, RZ ;  /* 0x000000220cdc723c */ /* 0x000fe200000418ff */
[----:B------:R-:W-:-:S07]  /*3a40*/  IMAD.MOV.U32 R34, RZ, RZ, R160 ;  /* 0x000000ffff227224 */ /* 0x000fce00078e00a0 */
[C---:B------:R-:W-:Y:S08]  /*3a50*/  HMMA.16816.F32.BF16 R184, R12.reuse, R28, RZ ;  /* 0x0000001c0cb8723c */ /* 0x040ff000000418ff */
[C---:B------:R-:W-:Y:S01]  /*3a60*/  HMMA.16816.F32.BF16 R216, R12.reuse, R30, RZ ;  /* 0x0000001e0cd8723c */ /* 0x040fe200000418ff */
[----:B------:R-:W-:Y:S07]  /*3a70*/  LDSM.16.M88.4 R28, [R132+0x4800] ;  /* 0x00480000841c783b */ /* 0x000fee0000000200 */
[C---:B------:R-:W-:Y:S08]  /*3a80*/  HMMA.16816.F32.BF16 R180, R12.reuse, R24, RZ ;  /* 0x000000180cb4723c */ /* 0x040ff000000418ff */
[C---:B------:R-:W-:Y:S01]  /*3a90*/  HMMA.16816.F32.BF16 R212, R12.reuse, R26, RZ ;  /* 0x0000001a0cd4723c */ /* 0x040fe200000418ff */
[----:B------:R-:W-:Y:S07]  /*3aa0*/  LDSM.16.M88.4 R24, [R132+0x5000] ;  /* 0x005000008418783b */ /* 0x000fee0000000200 */
[C---:B------:R-:W-:Y:S08]  /*3ab0*/  HMMA.16816.F32.BF16 R172, R12.reuse, R20, RZ ;  /* 0x000000140cac723c */ /* 0x040ff000000418ff */
[----:B------:R-:W-:Y:S01]  /*3ac0*/  HMMA.16816.F32.BF16 R208, R12, R22, RZ ;  /* 0x000000160cd0723c */ /* 0x000fe200000418ff */
[----:B------:R-:W-:Y:S04]  /*3ad0*/  LDSM.16.M88.4 R20, [R132+0x4000] ;  /* 0x004000008414783b */ /* 0x000fe80000000200 */
[----:B------:R-:W1:Y:S03]  /*3ae0*/  LDSM.16.M88.4 R12, [R0] ;  /* 0x00000000000c783b */ /* 0x000e660000000200 */
[----:B------:R-:W-:Y:S08]  /*3af0*/  HMMA.16816.F32.BF16 R160, R4, R54, R116 ;  /* 0x0000003604a0723c */ /* 0x000ff00000041874 */
[----:B----4-:R-:W-:Y:S01]  /*3b00*/  HMMA.16816.F32.BF16 R116, R16, R60, R8 ;  /* 0x0000003c1074723c */ /* 0x010fe20000041808 */
[----:B------:R2:W3:Y:S07]  /*3b10*/  LDSM.16.M88.4 R8, [R0+0x2000] ;  /* 0x002000000008783b */ /* 0x0004ee0000000200 */
[C---:B------:R-:W-:Y:S08]  /*3b20*/  HMMA.16816.F32.BF16 R204, R4.reuse, R52, R140 ;  /* 0x0000003404cc723c */ /* 0x040ff0000004188c */
[----:B------:R-:W-:Y:S01]  /*3b30*/  HMMA.16816.F32.BF16 R176, R4, R84, R108 ;  /* 0x0000005404b0723c */ /* 0x000fe2000004186c */
[----:B------:R-:W-:-:S02]  /*3b40*/  IMAD.MOV.U32 R108, RZ, RZ, R157 ;  /* 0x000000ffff6c7224 */ /* 0x000fc400078e009d */
[----:B------:R-:W-:Y:S02]  /*3b50*/  IMAD.MOV.U32 R109, RZ, RZ, R156 ;  /* 0x000000ffff6d7224 */ /* 0x000fe400078e009c */
[----:B------:R-:W-:Y:S02]  /*3b60*/  IMAD.MOV.U32 R110, RZ, RZ, R83 ;  /* 0x000000ffff6e7224 */ /* 0x000fe400078e0053 */
[----:B------:R-:W-:Y:S01]  /*3b70*/  IMAD.MOV.U32 R111, RZ, RZ, R80 ;  /* 0x000000ffff6f7224 */ /* 0x000fe200078e0050 */
[----:B------:R-:W-:Y:S01]  /*3b80*/  HMMA.16816.F32.BF16 R200, R4, R56, R148 ;  /* 0x0000003804c8723c */ /* 0x000fe20000041894 */
[----:B--2---:R-:W-:-:S07]  /*3b90*/  IMAD.IADD R0, R233, 0x1, R0 ;  /* 0x00000001e9007824 */ /* 0x004fce00078e0200 */
[C---:B------:R-:W-:Y:S08]  /*3ba0*/  HMMA.16816.F32.BF16 R196, R4.reuse, R76, R128 ;  /* 0x0000004c04c4723c */ /* 0x040ff00000041880 */
[C---:B------:R-:W-:Y:S08]  /*3bb0*/  HMMA.16816.F32.BF16 R188, R4.reuse, R88, R120 ;  /* 0x0000005804bc723c */ /* 0x040ff00000041878 */
[----:B------:R-:W-:Y:S08]  /*3bc0*/  HMMA.16816.F32.BF16 R164, R4, R58, R144 ;  /* 0x0000003a04a4723c */ /* 0x000ff00000041890 */
[----:B------:R-:W-:Y:S01]  /*3bd0*/  HMMA.16816.F32.BF16 R140, R16, R76, R168 ;  /* 0x0000004c108c723c */ /* 0x000fe200000418a8 */
[----:B------:R-:W-:-:S02]  /*3be0*/  IMAD.MOV.U32 R168, RZ, RZ, R34 ;  /* 0x000000ffffa87224 */ /* 0x000fc400078e0022 */
[----:B------:R-:W-:Y:S02]  /*3bf0*/  IMAD.MOV.U32 R169, RZ, RZ, R33 ;  /* 0x000000ffffa97224 */ /* 0x000fe400078e0021 */
[----:B------:R-:W-:Y:S02]  /*3c00*/  IMAD.MOV.U32 R170, RZ, RZ, R32 ;  /* 0x000000ffffaa7224 */ /* 0x000fe400078e0020 */
[----:B------:R-:W-:Y:S01]  /*3c10*/  LDSM.16.M88.4 R32, [R2+0x4000] ;  /* 0x004000000220783b */ /* 0x000fe20000000200 */
[----:B------:R-:W-:Y:S01]  /*3c20*/  HMMA.16816.F32.BF16 R192, R4, R92, R124 ;  /* 0x0000005c04c0723c */ /* 0x000fe2000004187c */
[----:B------:R-:W-:-:S07]  /*3c30*/  IMAD.MOV.U32 R171, RZ, RZ, R3 ;  /* 0x000000ffffab7224 */ /* 0x000fce00078e0003 */
[C---:B------:R-:W-:Y:S08]  /*3c40*/  HMMA.16816.F32.BF16 R156, R4.reuse, R62, R112 ;  /* 0x0000003e049c723c */ /* 0x040ff00000041870 */
[C---:B------:R-:W-:Y:S01]  /*3c50*/  HMMA.16816.F32.BF16 R148, R4.reuse, R66, R104 ;  /* 0x000000420494723c */ /* 0x040fe20000041868 */
[----:B------:R-:W-:Y:S07]  /*3c60*/  LDSM.16.M88.4 R104, [R132+0x7800] ;  /* 0x007800008468783b */ /* 0x000fee0000000200 */
[C---:B------:R-:W-:Y:S08]  /*3c70*/  HMMA.16816.F32.BF16 R144, R4.reuse, R78, R100 ;  /* 0x0000004e0490723c */ /* 0x040ff00000041864 */
[C---:B------:R-:W-:Y:S08]  /*3c80*/  HMMA.16816.F32.BF16 R136, R4.reuse, R94, R96 ;  /* 0x0000005e0488723c */ /* 0x040ff00000041860 */
[C---:B------:R-:W-:Y:S08]  /*3c90*/  HMMA.16816.F32.BF16 R128, R4.reuse, R90, R72 ;  /* 0x0000005a0480723c */ /* 0x040ff00000041848 */
[----:B------:R-:W-:Y:S01]  /*3ca0*/  HMMA.16816.F32.BF16 R120, R4, R86, R68 ;  /* 0x000000560478723c */ /* 0x000fe20000041844 */
[----:B------:R-:W2:Y:S07]  /*3cb0*/  LDSM.16.M88.4 R4, [R0] ;  /* 0x000000000004783b */ /* 0x000eae0000000200 */
[C---:B------:R-:W-:Y:S08]  /*3cc0*/  HMMA.16816.F32.BF16 R100, R16.reuse, R56, R152 ;  /* 0x000000381064723c */ /* 0x040ff00000041898 */
[C---:B------:R-:W-:Y:S01]  /*3cd0*/  HMMA.16816.F32.BF16 R112, R16.reuse, R52, R48 ;  /* 0x000000341070723c */ /* 0x040fe20000041830 */
[----:B------:R-:W-:Y:S07]  /*3ce0*/  LDSM.16.M88.4 R48, [R132+0x7000] ;  /* 0x007000008430783b */ /* 0x000fee0000000200 */
[C---:B------:R-:W-:Y:S01]  /*3cf0*/  HMMA.16816.F32.BF16 R124, R16.reuse, R64, R40 ;  /* 0x00000040107c723c */ /* 0x040fe20000041828 */
[----:B------:R-:W4:Y:S07]  /*3d00*/  LDSM.16.M88.4 R40, [R132+0x6800] ;  /* 0x006800008428783b */ /* 0x000f2e0000000200 */
[C---:B------:R-:W-:Y:S08]  /*3d10*/  HMMA.16816.F32.BF16 R152, R16.reuse, R92, R184 ;  /* 0x0000005c1098723c */ /* 0x040ff000000418b8 */
[C---:B------:R-:W-:Y:S08]  /*3d20*/  HMMA.16816.F32.BF16 R180, R16.reuse, R88, R180 ;  /* 0x0000005810b4723c */ /* 0x040ff000000418b4 */
[C---:B------:R-:W-:Y:S08]  /*3d30*/  HMMA.16816.F32.BF16 R68, R16.reuse, R58, R108 ;  /* 0x0000003a1044723c */ /* 0x040ff0000004186c */
[C---:B------:R-:W-:Y:S08]  /*3d40*/  HMMA.16816.F32.BF16 R172, R16.reuse, R84, R172 ;  /* 0x0000005410ac723c */ /* 0x040ff000000418ac */
[----:B------:R-:W-:Y:S01]  /*3d50*/  HMMA.16816.F32.BF16 R72, R16, R54, R240 ;  /* 0x000000361048723c */ /* 0x000fe200000418f0 */
[----:B------:R-:W-:-:S05]  /*3d60*/  IMAD.SHL.U32 R243, R239, 0x2, RZ ;  /* 0x00000002eff37824 */ /* 0x000fca00078e00ff */
[----:B------:R-:W-:Y:S02]  /*3d70*/  STL [R1+0xa0], R243 ;  /* 0x0000a0f301007387 */ /* 0x000fe40000100800 */
[C---:B------:R-:W-:Y:S08]  /*3d80*/  HMMA.16816.F32.BF16 R96, R16.reuse, R62, R228 ;  /* 0x0000003e1060723c */ /* 0x040ff000000418e4 */
[C---:B------:R-:W-:Y:S08]  /*3d90*/  HMMA.16816.F32.BF16 R108, R16.reuse, R66, R224 ;  /* 0x00000042106c723c */ /* 0x040ff000000418e0 */
[C---:B------:R-:W-:Y:S08]  /*3da0*/  HMMA.16816.F32.BF16 R76, R16.reuse, R78, R220 ;  /* 0x0000004e104c723c */ /* 0x040ff000000418dc */
[C---:B------:R-:W-:Y:S08]  /*3db0*/  HMMA.16816.F32.BF16 R92, R16.reuse, R94, R216 ;  /* 0x0000005e105c723c */ /* 0x040ff000000418d8 */
[C---:B------:R-:W-:Y:S08]  /*3dc0*/  HMMA.16816.F32.BF16 R88, R16.reuse, R90, R212 ;  /* 0x0000005a1058723c */ /* 0x040ff000000418d4 */
[----:B------:R-:W-:Y:S01]  /*3dd0*/  HMMA.16816.F32.BF16 R208, R16, R86, R208 ;  /* 0x0000005610d0723c */ /* 0x000fe200000418d0 */
[----:B------:R5:W5:Y:S07]  /*3de0*/  LDSM.16.M88.4 R16, [R0+0x2000] ;  /* 0x002000000010783b */ /* 0x000b6e0000000200 */
[-C--:B-1----:R-:W-:Y:S08]  /*3df0*/  HMMA.16816.F32.BF16 R52, R12, R20.reuse, R100 ;  /* 0x000000140c34723c */ /* 0x082ff00000041864 */
[C---:B---3--:R-:W-:Y:S08]  /*3e00*/  HMMA.16816.F32.BF16 R60, R8.reuse, R20, R200 ;  /* 0x00000014083c723c */ /* 0x048ff000000418c8 */
[----:B------:R-:W-:Y:S08]  /*3e10*/  HMMA.16816.F32.BF16 R84, R8, R28, R204 ;  /* 0x0000001c0854723c */ /* 0x000ff000000418cc */
[----:B--2---:R-:W-:Y:S08]  /*3e20*/  HMMA.16816.F32.BF16 R56, R4, R32, R52 ;  /* 0x000000200438723c */ /* 0x004ff00000041834 */
[C---:B----4-:R-:W-:Y:S08]  /*3e30*/  HMMA.16816.F32.BF16 R216, R8.reuse, R40, R192 ;  /* 0x0000002808d8723c */ /* 0x050ff000000418c0 */
[----:B------:R-:W-:Y:S03]  /*3e40*/  HMMA.16816.F32.BF16 R220, R8, R48, R188 ;  /* 0x0000003008dc723c */ /* 0x000fe600000418bc */
[----:B-----5:R-:W-:-:S04]  /*3e50*/  FMUL.FTZ R0, R56, UR6 ;  /* 0x0000000638007c20 */ /* 0x020fc80008410000 */
[----:B------:R1:W2:Y:S01]  /*3e60*/  MUFU.TANH R80, R0 ;  /* 0x0000000000507308 */ /* 0x0002a20000002400 */
[C---:B------:R-:W-:Y:S08]  /*3e70*/  HMMA.16816.F32.BF16 R64, R8.reuse, R22, R164 ;  /* 0x000000160840723c */ /* 0x040ff000000418a4 */
[C---:B------:R-:W-:Y:S08]  /*3e80*/  HMMA.16816.F32.BF16 R168, R8.reuse, R24, R168 ;  /* 0x0000001808a8723c */ /* 0x040ff000000418a8 */
[----:B------:R-:W-:Y:S01]  /*3e90*/  HMMA.16816.F32.BF16 R244, R8, R36, R244 ;  /* 0x0000002408f4723c */ /* 0x000fe200000418f4 */
[----:B-1----:R-:W-:-:S04]  /*3ea0*/  FMUL.FTZ R0, R57, UR6 ;  /* 0x0000000639007c20 */ /* 0x002fc80008410000 */
[----:B------:R1:W3:Y:S03]  /*3eb0*/  MUFU.TANH R3, R0 ;  /* 0x0000000000037308 */ /* 0x0002e60000002400 */
[C---:B------:R-:W-:Y:S08]  /*3ec0*/  HMMA.16816.F32.BF16 R212, R8.reuse, R44, R196 ;  /* 0x0000002c08d4723c */ /* 0x040ff000000418c4 */
[----:B------:R-:W-:Y:S01]  /*3ed0*/  HMMA.16816.F32.BF16 R224, R8, R104, R176 ;  /* 0x0000006808e0723c */ /* 0x000fe200000418b0 */
[----:B-1----:R-:W-:-:S07]  /*3ee0*/  FMUL.FTZ R0, R58, UR6 ;  /* 0x000000063a007c20 */ /* 0x002fce0008410000 */
[C---:B------:R-:W-:Y:S01]  /*3ef0*/  HMMA.16816.F32.BF16 R160, R8.reuse, R30, R160 ;  /* 0x0000001e08a0723c */ /* 0x040fe200000418a0 */
[----:B------:R1:W4:Y:S07]  /*3f00*/  MUFU.TANH R241, R0 ;  /* 0x0000000000f17308 */ /* 0x00032e0000002400 */
[C---:B------:R-:W-:Y:S08]  /*3f10*/  HMMA.16816.F32.BF16 R100, R8.reuse, R26, R156 ;  /* 0x0000001a0864723c */ /* 0x040ff0000004189c */
[----:B------:R-:W-:Y:S01]  /*3f20*/  HMMA.16816.F32.BF16 R164, R8, R38, R148 ;  /* 0x0000002608a4723c */ /* 0x000fe20000041894 */
[----:B-1----:R-:W-:-:S07]  /*3f30*/  FMUL.FTZ R0, R59, UR6 ;  /* 0x000000063b007c20 */ /* 0x002fce0008410000 */
[C---:B------:R-:W-:Y:S01]  /*3f40*/  HMMA.16816.F32.BF16 R188, R8.reuse, R46, R144 ;  /* 0x0000002e08bc723c */ /* 0x040fe20000041890 */
[----:B------:R1:W5:Y:S07]  /*3f50*/  MUFU.TANH R240, R0 ;  /* 0x0000000000f07308 */ /* 0x00036e0000002400 */
[C---:B------:R-:W-:Y:S08]  /*3f60*/  HMMA.16816.F32.BF16 R192, R8.reuse, R42, R136 ;  /* 0x0000002a08c0723c */ /* 0x040ff00000041888 */
[C---:B------:R-:W-:Y:S08]  /*3f70*/  HMMA.16816.F32.BF16 R204, R8.reuse, R50, R128 ;  /* 0x0000003208cc723c */ /* 0x040ff00000041880 */
[----:B------:R-:W-:Y:S01]  /*3f80*/  HMMA.16816.F32.BF16 R228, R8, R106, R120 ;  /* 0x0000006a08e4723c */ /* 0x000fe20000041878 */
[----:B------:R-:W2:Y:S07]  /*3f90*/  LDSM.16.M88.4 R8, [R2+0x4800] ;  /* 0x004800000208783b */ /* 0x000eae0000000200 */
[----:B------:R-:W-:Y:S08]  /*3fa0*/  HMMA.16816.F32.BF16 R52, R12, R22, R68 ;  /* 0x000000160c34723c */ /* 0x000ff00000041844 */
[----:B------:R-:W-:Y:S08]  /*3fb0*/  HMMA.16816.F32.BF16 R60, R16, R32, R60 ;  /* 0x00000020103c723c */ /* 0x000ff0000004183c */
[----:B------:R-:W-:Y:S08]  /*3fc0*/  HMMA.16816.F32.BF16 R20, R12, R28, R112 ;  /* 0x0000001c0c14723c */ /* 0x000ff00000041870 */
[----:B------:R-:W-:Y:S03]  /*3fd0*/  HMMA.16816.F32.BF16 R156, R4, R34, R52 ;  /* 0x00000022049c723c */ /* 0x000fe60000041834 */
[----:B-1----:R-:W-:-:S04]  /*3fe0*/  FMUL.FTZ R0, R60, UR6 ;  /* 0x000000063c007c20 */ /* 0x002fc80008410000 */
[----:B------:R1:W-:Y:S01]  /*3ff0*/  MUFU.TANH R250, R0 ;  /* 0x0000000000fa7308 */ /* 0x0003e20000002400 */
[----:B------:R-:W-:Y:S08]  /*4000*/  HMMA.16816.F32.BF16 R128, R16, R34, R64 ;  /* 0x000000221080723c */ /* 0x000ff00000041840 */
[----:B--2---:R-:W-:Y:S01]  /*4010*/  HMMA.16816.F32.BF16 R120, R4, R8, R20 ;  /* 0x000000080478723c */ /* 0x004fe20000041814 */
[----:B------:R-:W2:Y:S07]  /*4020*/  LDSM.16.M88.4 R20, [R2+0x5000] ;  /* 0x005000000214783b */ /* 0x000eae0000000200 */
[----:B------:R-:W-:Y:S01]  /*4030*/  HMMA.16816.F32.BF16 R28, R12, R30, R72 ;  /* 0x0000001e0c1c723c */ /* 0x000fe20000041848 */
[----:B-1----:R-:W-:-:S04]  /*4040*/  FMUL.FTZ R0, R61, UR6 ;  /* 0x000000063d007c20 */ /* 0x002fc80008410000 */
[----:B------:R1:W-:Y:S03]  /*4050*/  MUFU.TANH R249, R0 ;  /* 0x0000000000f97308 */ /* 0x0003e60000002400 */
[----:B------:R-:W-:Y:S08]  /*4060*/  HMMA.16816.F32.BF16 R84, R16, R8, R84 ;  /* 0x000000081054723c */ /* 0x000ff00000041854 */
[----:B------:R-:W-:Y:S01]  /*4070*/  HMMA.16816.F32.BF16 R68, R12, R24, R116 ;  /* 0x000000180c44723c */ /* 0x000fe20000041874 */
[----:B-1----:R-:W-:-:S07]  /*4080*/  FMUL.FTZ R0, R62, UR6 ;  /* 0x000000063e007c20 */ /* 0x002fce0008410000 */
[-C--:B------:R-:W-:Y:S01]  /*4090*/  HMMA.16816.F32.BF16 R112, R4, R10.reuse, R28 ;  /* 0x0000000a0470723c */ /* 0x080fe2000004181c */
[----:B------:R1:W-:Y:S07]  /*40a0*/  MUFU.TANH R252, R0 ;  /* 0x0000000000fc7308 */ /* 0x0003ee0000002400 */
[----:B------:R-:W-:Y:S01]  /*40b0*/  HMMA.16816.F32.BF16 R116, R16, R10, R160 ;  /* 0x0000000a1074723c */ /* 0x000fe200000418a0 */
[----:B------:R-:W-:Y:S07]  /*40c0*/  LDSM.16.M88.4 R8, [R2+0x6800] ;  /* 0x006800000208783b */ /* 0x000fee0000000200 */
[----:B------:R-:W-:Y:S01]  /*40d0*/  HMMA.16816.F32.BF16 R72, R12, R44, R140 ;  /* 0x0000002c0c48723c */ /* 0x000fe2000004188c */
[----:B-1----:R-:W-:-:S07]  /*40e0*/  FMUL.FTZ R0, R158, UR6 ;  /* 0x000000069e007c20 */ /* 0x002fce0008410000 */
[C---:B------:R-:W-:Y:S01]  /*40f0*/  HMMA.16816.F32.BF16 R56, R12.reuse, R46, R76 ;  /* 0x0000002e0c38723c */ /* 0x040fe2000004184c */
[----:B------:R1:W-:Y:S07]  /*4100*/  MUFU.TANH R236, R0 ;  /* 0x0000000000ec7308 */ /* 0x0003ee0000002400 */
[C---:B------:R-:W-:Y:S01]  /*4110*/  HMMA.16816.F32.BF16 R96, R12.reuse, R26, R96 ;  /* 0x0000001a0c60723c */ /* 0x040fe20000041860 */
[----:B------:R-:W3:Y:S07]  /*4120*/  LDSM.16.M88.4 R24, [R2+0x5800] ;  /* 0x005800000218783b */ /* 0x000eee0000000200 */
[----:B------:R-:W-:Y:S01]  /*4130*/  HMMA.16816.F32.BF16 R44, R12, R42, R92 ;  /* 0x0000002a0c2c723c */ /* 0x000fe2000004185c */
[----:B-1----:R-:W-:-:S04]  /*4140*/  FMUL.FTZ R0, R159, UR6 ;  /* 0x000000069f007c20 */ /* 0x002fc80008410000 */
[----:B------:R1:W-:Y:S03]  /*4150*/  MUFU.TANH R133, R0 ;  /* 0x0000000000857308 */ /* 0x0003e60000002400 */
[C---:B------:R-:W-:Y:S08]  /*4160*/  HMMA.16816.F32.BF16 R124, R12.reuse, R36, R124 ;  /* 0x000000240c7c723c */ /* 0x040ff0000004187c */
[----:B------:R-:W-:Y:S08]  /*4170*/  HMMA.16816.F32.BF16 R108, R12, R38, R108 ;  /* 0x000000260c6c723c */ /* 0x000ff0000004186c */
[----:B--2---:R-:W-:Y:S01]  /*4180*/  HMMA.16816.F32.BF16 R92, R4, R20, R68 ;  /* 0x00000014045c723c */ /* 0x004fe20000041844 */
[----:B-1----:R-:W-:-:S04]  /*4190*/  FMUL.FTZ R0, R128, UR6 ;  /* 0x0000000680007c20 */ /* 0x002fc80008410000 */
[----:B------:R1:W-:Y:S03]  /*41a0*/  MUFU.TANH R248, R0 ;  /* 0x0000000000f87308 */ /* 0x0003e60000002400 */
[C---:B------:R-:W-:Y:S08]  /*41b0*/  HMMA.16816.F32.BF16 R36, R12.reuse, R48, R180 ;  /* 0x000000300c24723c */ /* 0x040ff000000418b4 */
[----:B------:R-:W-:Y:S01]  /*41c0*/  HMMA.16816.F32.BF16 R48, R12, R50, R88 ;  /* 0x000000320c30723c */ /* 0x000fe20000041858 */
[----:B------:R-:W-:-:S02]  /*41d0*/  IMAD.MOV.U32 R91, RZ, RZ, R80 ;  /* 0x000000ffff5b7224 */ /* 0x000fc400078e0050 */
[----:B-1----:R-:W-:-:S05]  /*41e0*/  FMUL.FTZ R0, R129, UR6 ;  /* 0x0000000681007c20 */ /* 0x002fca0008410000 */
[----:B------:R-:W-:Y:S01]  /*41f0*/  HMMA.16816.F32.BF16 R76, R16, R20, R168 ;  /* 0x00000014104c723c */ /* 0x000fe200000418a8 */
[----:B------:R1:W-:Y:S07]  /*4200*/  MUFU.TANH R242, R0 ;  /* 0x0000000000f27308 */ /* 0x0003ee0000002400 */
[----:B------:R-:W-:Y:S08]  /*4210*/  HMMA.16816.F32.BF16 R96, R4, R22, R96 ;  /* 0x000000160460723c */ /* 0x000ff00000041860 */
[----:B------:R-:W-:Y:S01]  /*4220*/  HMMA.16816.F32.BF16 R52, R12, R40, R152 ;  /* 0x000000280c34723c */ /* 0x000fe20000041898 */
[----:B------:R-:W-:Y:S01]  /*4230*/  LDSM.16.M88.4 R40, [R2+0x7800] ;  /* 0x007800000228783b */ /* 0x000fe20000000200 */
[----:B-1----:R-:W-:-:S06]  /*4240*/  FMUL.FTZ R0, R122, UR6 ;  /* 0x000000067a007c20 */ /* 0x002fcc0008410000 */
[C---:B------:R-:W-:Y:S01]  /*4250*/  HMMA.16816.F32.BF16 R32, R12.reuse, R104, R172 ;  /* 0x000000680c20723c */ /* 0x040fe200000418ac */
[----:B------:R1:W-:Y:S07]  /*4260*/  MUFU.TANH R61, R0 ;  /* 0x00000000003d7308 */ /* 0x0003ee0000002400 */
[----:B------:R-:W-:Y:S01]  /*4270*/  HMMA.16816.F32.BF16 R28, R12, R106, R208 ;  /* 0x0000006a0c1c723c */ /* 0x000fe200000418d0 */
[----:B------:R-:W2:Y:S01]  /*4280*/  LDSM.16.M88.4 R12, [R2+0x6000] ;  /* 0x00600000020c783b */ /* 0x000ea20000000200 */
[----:B------:R-:W-:-:S06]  /*4290*/  IMAD.MOV.U32 R210, RZ, RZ, R91 ;  /* 0x000000ffffd27224 */ /* 0x000fcc00078e005b */
[----:B------:R-:W-:Y:S01]  /*42a0*/  HMMA.16816.F32.BF16 R148, R16, R22, R100 ;  /* 0x000000161094723c */ /* 0x000fe20000041864 */
[----:B------:R-:W4:Y:S01]  /*42b0*/  LDSM.16.M88.4 R20, [R2+0x7000] ;  /* 0x007000000214783b */ /* 0x000f220000000200 */
[----:B------:R-:W-:-:S04]  /*42c0*/  DEPBAR.LE SB0, 0x0 ;  /* 0x000080000000791a */ /* 0x000fc80000000000 */
[----:B-1----:R-:W-:Y:S02]  /*42d0*/  FMUL.FTZ R0, R123, UR6 ;  /* 0x000000067b007c20 */ /* 0x002fe40008410000 */
[-C--:B---3--:R-:W-:Y:S02]  /*42e0*/  HMMA.16816.F32.BF16 R124, R4, R24.reuse, R124 ;  /* 0x00000018047c723c */ /* 0x088fe4000004187c */
[----:B------:R1:W3:Y:S06]  /*42f0*/  MUFU.TANH R122, R0 ;  /* 0x00000000007a7308 */ /* 0x0002ec0000002400 */
[----:B------:R-:W-:Y:S01]  /*4300*/  HMMA.16816.F32.BF16 R104, R16, R24, R244 ;  /* 0x000000181068723c */ /* 0x000fe200000418f4 */
[----:B------:R-:W-:-:S07]  /*4310*/  IMAD.MOV.U32 R245, RZ, RZ, 0x40 ;  /* 0x00000040fff57424 */ /* 0x000fce00078e00ff */
[C---:B------:R-:W-:Y:S01]  /*4320*/  HMMA.16816.F32.BF16 R108, R4.reuse, R26, R108 ;  /* 0x0000001a046c723c */ /* 0x040fe2000004186c */
[----:B-1----:R-:W-:Y:S01]  /*4330*/  FMUL.FTZ R0, R84, UR6 ;  /* 0x0000000654007c20 */ /* 0x002fe20008410000 */
[----:B------:R-:W-:Y:S01]  /*4340*/  IMAD.MOV.U32 R84, RZ, RZ, R3 ;  /* 0x000000ffff547224 */ /* 0x000fe200078e0003 */
[----:B------:R-:W-:Y:S02]  /*4350*/  SHF.R.U32.HI R3, RZ, 0x2, R239 ;  /* 0x00000002ff037819 */ /* 0x000fe400000116ef */
[----:B------:R1:W-:Y:S03]  /*4360*/  MUFU.TANH R238, R0 ;  /* 0x0000000000ee7308 */ /* 0x0003e60000002400 */
[----:B--2---:R-:W-:Y:S01]  /*4370*/  HMMA.16816.F32.BF16 R100, R4, R12, R72 ;  /* 0x0000000c0464723c */ /* 0x004fe20000041848 */
[----:B------:R-:W-:Y:S01]  /*4380*/  LOP3.LUT R3, R3, 0x7, RZ, 0xc0, !PT ;  /* 0x0000000703037812 */ /* 0x000fe200078ec0ff */
[----:B------:R-:W-:-:S06]  /*4390*/  IMAD.MOV.U32 R211, RZ, RZ, R84 ;  /* 0x000000ffffd37224 */ /* 0x000fcc00078e0054 */
[----:B------:R-:W-:Y:S08]  /*43a0*/  HMMA.16816.F32.BF16 R144, R16, R26, R164 ;  /* 0x0000001a1090723c */ /* 0x000ff000000418a4 */
[----:B------:R-:W-:Y:S01]  /*43b0*/  HMMA.16816.F32.BF16 R176, R4, R10, R44 ;  /* 0x0000000a04b0723c */ /* 0x000fe2000004182c */
[----:B-1----:R-:W-:-:S04]  /*43c0*/  FMUL.FTZ R0, R85, UR6 ;  /* 0x0000000655007c20 */ /* 0x002fc80008410000 */
[----:B------:R1:W-:Y:S03]  /*43d0*/  MUFU.TANH R159, R0 ;  /* 0x00000000009f7308 */ /* 0x0003e60000002400 */
[----:B------:R-:W-:Y:S08]  /*43e0*/  HMMA.16816.F32.BF16 R140, R4, R14, R56 ;  /* 0x0000000e048c723c */ /* 0x000ff00000041838 */
[----:B------:R-:W-:Y:S01]  /*43f0*/  HMMA.16816.F32.BF16 R56, R16, R12, R212 ;  /* 0x0000000c1038723c */ /* 0x000fe200000418d4 */
[----:B-1----:R-:W-:-:S07]  /*4400*/  FMUL.FTZ R0, R114, UR6 ;  /* 0x0000000672007c20 */ /* 0x002fce0008410000 */
[----:B----4-:R-:W-:Y:S01]  /*4410*/  HMMA.16816.F32.BF16 R180, R4, R20, R36 ;  /* 0x0000001404b4723c */ /* 0x010fe20000041824 */
[----:B------:R-:W-:Y:S01]  /*4420*/  FMUL.FTZ R39, R178, UR6 ;  /* 0x00000006b2277c20 */ /* 0x000fe20008410000 */
[----:B------:R1:W2:Y:S06]  /*4430*/  MUFU.TANH R90, R0 ;  /* 0x00000000005a7308 */ /* 0x0002ac0000002400 */
[----:B------:R-:W-:Y:S03]  /*4440*/  HMMA.16816.F32.BF16 R64, R16, R14, R188 ;  /* 0x0000000e1040723c */ /* 0x000fe600000418bc */
[----:B------:R-:W-:-:S05]  /*4450*/  FMUL.FTZ R2, R56, UR6 ;  /* 0x0000000638027c20 */ /* 0x000fca0008410000 */
[----:B------:R-:W-:Y:S01]  /*4460*/  HMMA.16816.F32.BF16 R184, R4, R22, R48 ;  /* 0x0000001604b8723c */ /* 0x000fe20000041830 */
[----:B------:R4:W-:Y:S01]  /*4470*/  MUFU.TANH R50, R39 ;  /* 0x0000002700327308 */ /* 0x0009e20000002400 */
[----:B-1----:R-:W-:-:S06]  /*4480*/  FMUL.FTZ R0, R115, UR6 ;  /* 0x0000000673007c20 */ /* 0x002fcc0008410000 */
[C---:B------:R-:W-:Y:S01]  /*4490*/  HMMA.16816.F32.BF16 R172, R4.reuse, R8, R52 ;  /* 0x0000000804ac723c */ /* 0x040fe20000041834 */
[----:B------:R1:W-:Y:S07]  /*44a0*/  MUFU.TANH R70, R0 ;  /* 0x0000000000467308 */ /* 0x0003ee0000002400 */
[----:B------:R-:W-:Y:S01]  /*44b0*/  HMMA.16816.F32.BF16 R196, R4, R40, R32 ;  /* 0x0000002804c4723c */ /* 0x000fe20000041820 */
[----:B----4-:R-:W-:-:S04]  /*44c0*/  FMUL.FTZ R39, R179, UR6 ;  /* 0x00000006b3277c20 */ /* 0x010fc80008410000 */
[----:B------:R4:W-:Y:S03]  /*44d0*/  MUFU.TANH R49, R39 ;  /* 0x0000002700317308 */ /* 0x0009e60000002400 */
[----:B------:R-:W-:Y:S01]  /*44e0*/  HMMA.16816.F32.BF16 R200, R4, R42, R28 ;  /* 0x0000002a04c8723c */ /* 0x000fe2000004181c */
[----:B------:R-:W-:Y:S01]  /*44f0*/  IMAD.U32 R5, RZ, RZ, UR19 ;  /* 0x00000013ff057e24 */ /* 0x000fe2000f8e00ff */
[----:B------:R-:W-:Y:S01]  /*4500*/  LOP3.LUT R6, R243, 0x6, RZ, 0xc0, !PT ;  /* 0x00000006f3067812 */ /* 0x000fe200078ec0ff */
[----:B-1----:R-:W-:Y:S01]  /*4510*/  FMUL.FTZ R0, R116, UR6 ;  /* 0x0000000674007c20 */ /* 0x002fe20008410000 */
[----:B------:R-:W-:Y:S01]  /*4520*/  FMUL.FTZ R34, R175, UR6 ;  /* 0x00000006af227c20 */ /* 0x000fe20008410000 */
[----:B------:R-:W-:Y:S02]  /*4530*/  FMUL.FTZ R4, R142, UR6 ;  /* 0x000000068e047c20 */ /* 0x000fe40008410000 */
[----:B------:R1:W-:Y:S01]  /*4540*/  MUFU.TANH R158, R0 ;  /* 0x00000000009e7308 */ /* 0x0003e20000002400 */
[C---:B------:R-:W-:Y:S01]  /*4550*/  HMMA.16816.F32.BF16 R160, R16.reuse, R20, R220 ;  /* 0x0000001410a0723c */ /* 0x040fe200000418dc */
[----:B------:R2:W-:Y:S06]  /*4560*/  STL [R1+0x9c], R6 ;  /* 0x00009c0601007387 */ /* 0x0005ec0000100800 */
[----:B------:R-:W-:Y:S01]  /*4570*/  MUFU.TANH R55, R4 ;  /* 0x0000000400377308 */ /* 0x000fe20000002400 */
[----:B------:R-:W-:Y:S01]  /*4580*/  HMMA.16816.F32.BF16 R168, R16, R22, R204 ;  /* 0x0000001610a8723c */ /* 0x000fe200000418cc */
[----:B----4-:R-:W-:-:S06]  /*4590*/  FMUL.FTZ R39, R182, UR6 ;  /* 0x00000006b6277c20 */ /* 0x010fcc0008410000 */
[----:B------:R4:W-:Y:S01]  /*45a0*/  MUFU.TANH R48, R39 ;  /* 0x0000002700307308 */ /* 0x0009e20000002400 */
[----:B------:R-:W-:Y:S01]  /*45b0*/  HMMA.16816.F32.BF16 R152, R16, R10, R192 ;  /* 0x0000000a1098723c */ /* 0x000fe200000418c0 */
[----:B-1----:R-:W-:-:S06]  /*45c0*/  FMUL.FTZ R0, R117, UR6 ;  /* 0x0000000675007c20 */ /* 0x002fcc0008410000 */
[----:B------:R1:W-:Y:S01]  /*45d0*/  MUFU.TANH R135, R0 ;  /* 0x0000000000877308 */ /* 0x0003e20000002400 */
[C---:B------:R-:W-:Y:S07]  /*45e0*/  HMMA.16816.F32.BF16 R164, R16.reuse, R40, R224 ;  /* 0x0000002810a4723c */ /* 0x040fee00000418e0 */
[----:B------:R-:W-:Y:S01]  /*45f0*/  MUFU.TANH R40, R34 ;  /* 0x0000002200287308 */ /* 0x000fe20000002400 */
[----:B------:R-:W-:Y:S01]  /*4600*/  HMMA.16816.F32.BF16 R136, R16, R8, R216 ;  /* 0x000000081088723c */ /* 0x000fe200000418d8 */
[----:B----4-:R-:W-:-:S06]  /*4610*/  FMUL.FTZ R39, R183, UR6 ;  /* 0x00000006b7277c20 */ /* 0x010fcc0008410000 */
[----:B------:R4:W-:Y:S01]  /*4620*/  MUFU.TANH R44, R39 ;  /* 0x00000027002c7308 */ /* 0x0009e20000002400 */
[----:B-1----:R-:W-:-:S07]  /*4630*/  FMUL.FTZ R0, R94, UR6 ;  /* 0x000000065e007c20 */ /* 0x002fce0008410000 */
[----:B------:R1:W-:Y:S01]  /*4640*/  MUFU.TANH R89, R0 ;  /* 0x0000000000597308 */ /* 0x0003e20000002400 */
[----:B----4-:R-:W-:-:S07]  /*4650*/  FMUL.FTZ R39, R186, UR6 ;  /* 0x00000006ba277c20 */ /* 0x010fce0008410000 */
[----:B------:R4:W-:Y:S01]  /*4660*/  MUFU.TANH R47, R39 ;  /* 0x00000027002f7308 */ /* 0x0009e20000002400 */
[----:B-1----:R-:W-:-:S07]  /*4670*/  FMUL.FTZ R0, R95, UR6 ;  /* 0x000000065f007c20 */ /* 0x002fce0008410000 */
[----:B------:R1:W-:Y:S01]  /*4680*/  MUFU.TANH R88, R0 ;  /* 0x0000000000587308 */ /* 0x0003e20000002400 */
[----:B----4-:R-:W-:-:S07]  /*4690*/  FMUL.FTZ R39, R187, UR6 ;  /* 0x00000006bb277c20 */ /* 0x010fce0008410000 */
[----:B------:R4:W-:Y:S01]  /*46a0*/  MUFU.TANH R46, R39 ;  /* 0x00000027002e7308 */ /* 0x0009e20000002400 */
[----:B-1----:R-:W-:-:S07]  /*46b0*/  FMUL.FTZ R0, R76, UR6 ;  /* 0x000000064c007c20 */ /* 0x002fce0008410000 */
[----:B------:R1:W-:Y:S08]  /*46c0*/  MUFU.TANH R134, R0 ;  /* 0x0000000000867308 */ /* 0x0003f00000002400 */
[----:B------:R5:W-:Y:S01]  /*46d0*/  MUFU.TANH R76, R2 ;  /* 0x00000002004c7308 */ /* 0x000be20000002400 */
[----:B----4-:R-:W-:Y:S01]  /*46e0*/  FMUL.FTZ R39, R198, UR6 ;  /* 0x00000006c6277c20 */ /* 0x010fe20008410000 */
[----:B-1----:R-:W-:-:S06]  /*46f0*/  FMUL.FTZ R0, R77, UR6 ;  /* 0x000000064d007c20 */ /* 0x002fcc0008410000 */
[----:B------:R1:W-:Y:S01]  /*4700*/  MUFU.TANH R129, R0 ;  /* 0x0000000000817308 */ /* 0x0003e20000002400 */
[----:B-----5:R-:W-:Y:S02]  /*4710*/  IMAD.U32 R2, RZ, RZ, UR18 ;  /* 0x00000012ff027e24 */ /* 0x020fe4000f8e00ff */
[----:B-1----:R-:W-:-:S05]  /*4720*/  FMUL.FTZ R0, R98, UR6 ;  /* 0x0000000662007c20 */ /* 0x002fca0008410000 */
[----:B------:R1:W4:Y:S02]  /*4730*/  MUFU.TANH R77, R0 ;  /* 0x00000000004d7308 */ /* 0x0003240000002400 */
[----:B-1----:R-:W-:-:S06]  /*4740*/  FMUL.FTZ R0, R99, UR6 ;  /* 0x0000000663007c20 */ /* 0x002fcc0008410000 */
[----:B------:R1:W5:Y:S02]  /*4750*/  MUFU.TANH R83, R0 ;  /* 0x0000000000537308 */ /* 0x0003640000002400 */
[----:B-1----:R-:W-:-:S06]  /*4760*/  FMUL.FTZ R0, R148, UR6 ;  /* 0x0000000694007c20 */ /* 0x002fcc0008410000 */
[----:B------:R1:W-:Y:S02]  /*4770*/  MUFU.TANH R128, R0 ;  /* 0x0000000000807308 */ /* 0x0003e40000002400 */
        /* <DEDUP_REMOVED lines=13> */
[----:B------:R1:W5:Y:S02]  /*4850*/  MUFU.TANH R45, R0 ;  /* 0x00000000002d7308 */ /* 0x0003640000002400 */
[----:B-1----:R-:W-:-:S06]  /*4860*/  FMUL.FTZ R0, R144, UR6 ;  /* 0x0000000690007c20 */ /* 0x002fcc0008410000 */
[----:B------:R1:W-:Y:S02]  /*4870*/  MUFU.TANH R95, R0 ;  /* 0x00000000005f7308 */ /* 0x0003e40000002400 */
[----:B-1----:R-:W-:-:S06]  /*4880*/  FMUL.FTZ R0, R145, UR6 ;  /* 0x0000000691007c20 */ /* 0x002fcc0008410000 */
[----:B------:R1:W-:Y:S02]  /*4890*/  MUFU.TANH R75, R0 ;  /* 0x00000000004b7308 */ /* 0x0003e40000002400 */
[----:B-1----:R-:W-:-:S06]  /*48a0*/  FMUL.FTZ R0, R102, UR6 ;  /* 0x0000000666007c20 */ /* 0x002fcc0008410000 */
[----:B------:R1:W5:Y:S02]  /*48b0*/  MUFU.TANH R62, R0 ;  /* 0x00000000003e7308 */ /* 0x0003640000002400 */
[----:B-1----:R-:W-:-:S06]  /*48c0*/  FMUL.FTZ R0, R103, UR6 ;  /* 0x0000000667007c20 */ /* 0x002fcc0008410000 */
[----:B------:R1:W5:Y:S02]  /*48d0*/  MUFU.TANH R60, R0 ;  /* 0x00000000003c7308 */ /* 0x0003640000002400 */
[----:B-1----:R-:W-:-:S04]  /*48e0*/  LOP3.LUT R0, R82, 0x1f0, RZ, 0xc0, !PT ;  /* 0x000001f052007812 */ /* 0x002fc800078ec0ff */
[----:B------:R-:W-:Y:S01]  /*48f0*/  IADD3 R0, PT, PT, R3, UR22, R0 ;  /* 0x0000001603007c10 */ /* 0x000fe2000fffe000 */
[----:B------:R-:W-:-:S03]  /*4900*/  FMUL.FTZ R3, R57, UR6 ;  /* 0x0000000639037c20 */ /* 0x000fc60008410000 */
[C---:B------:R-:W-:Y:S01]  /*4910*/  IADD3 R243, PT, PT, R0.reuse, UR23, -R2 ;  /* 0x0000001700f37c10 */ /* 0x040fe2000fffe802 */
[----:B------:R1:W-:Y:S01]  /*4920*/  MUFU.TANH R80, R3 ;  /* 0x0000000300507308 */ /* 0x0003e20000002400 */
[----:B------:R-:W-:Y:S01]  /*4930*/  IADD3 R31, PT, PT, R0, 0x1, R5 ;  /* 0x00000001001f7810 */ /* 0x000fe20007ffe005 */
[----:B------:R-:W-:Y:S02]  /*4940*/  FMUL.FTZ R2, R143, UR6 ;  /* 0x000000068f027c20 */ /* 0x000fe40008410000 */
[----:B------:R-:W-:Y:S01]  /*4950*/  VIADD R30, R243, 0x8 ;  /* 0x00000008f31e7836 */ /* 0x000fe20000000000 */
[C---:B------:R-:W-:Y:S02]  /*4960*/  VIMNMX R244, PT, PT, R31.reuse, UR23, PT ;  /* 0x000000171ff47c48 */ /* 0x040fe4000bfe0100 */
[----:B------:R-:W-:Y:S01]  /*4970*/  VIADDMNMX R245, R31, R245, UR23, PT ;  /* 0x000000171ff57e46 */ /* 0x000fe2000b8001f5 */
[----:B------:R3:W-:Y:S01]  /*4980*/  MUFU.TANH R53, R2 ;  /* 0x0000000200357308 */ /* 0x0007e20000002400 */
[----:B-1----:R-:W-:-:S04]  /*4990*/  IMAD.U32 R3, RZ, RZ, UR9 ;  /* 0x00000009ff037e24 */ /* 0x002fc8000f8e00ff */
[----:B------:R-:W-:-:S04]  /*49a0*/  IMAD R0, R3, 0x80, R6 ;  /* 0x0000008003007824 */ /* 0x000fc800078e0206 */
[----:B------:R-:W-:Y:S01]  /*49b0*/  VIADD R29, R0, 0x1 ;  /* 0x00000001001d7836 */ /* 0x000fe20000000000 */
[----:B------:R-:W-:Y:S01]  /*49c0*/  ISETP.GT.AND P2, PT, R30, R0, PT ;  /* 0x000000001e00720c */ /* 0x000fe20003f44270 */
[----:B------:R-:W-:Y:S02]  /*49d0*/  VIADD R25, R0, 0x11 ;  /* 0x0000001100197836 */ /* 0x000fe40000000000 */
[----:B---3--:R-:W-:Y:S01]  /*49e0*/  FMUL.FTZ R2, R64, UR6 ;  /* 0x0000000640027c20 */ /* 0x008fe20008410000 */
[C---:B------:R-:W-:Y:S01]  /*49f0*/  VIADD R28, R0.reuse, 0x8 ;  /* 0x00000008001c7836 */ /* 0x040fe20000000000 */
[----:B------:R-:W-:Y:S01]  /*4a00*/  FSEL R52, R241, -INF , !P2 ;  /* 0xff800000f1347808 */ /* 0x000fe20005000000 */
[----:B------:R-:W-:Y:S01]  /*4a10*/  VIADD R24, R0, 0x18 ;  /* 0x0000001800187836 */ /* 0x000fe20000000000 */
[----:B------:R-:W-:Y:S01]  /*4a20*/  ISETP.GT.AND P0, PT, R30, R29, PT ;  /* 0x0000001d1e00720c */ /* 0x000fe20003f04270 */
[----:B------:R-:W-:Y:S01]  /*4a30*/  VIADD R20, R0, 0x28 ;  /* 0x0000002800147836 */ /* 0x000fe20000000000 */
[----:B------:R-:W-:Y:S01]  /*4a40*/  ISETP.GT.AND P2, PT, R30, R25, PT ;  /* 0x000000191e00720c */ /* 0x000fe20003f44270 */
[C---:B------:R-:W-:Y:S01]  /*4a50*/  VIADD R27, R0.reuse, 0x9 ;  /* 0x00000009001b7836 */ /* 0x040fe20000000000 */
[----:B------:R1:W-:Y:S01]  /*4a60*/  MUFU.TANH R84, R2 ;  /* 0x0000000200547308 */ /* 0x0003e20000002400 */
[----:B------:R-:W-:Y:S01]  /*4a70*/  VIADD R23, R0, 0x19 ;  /* 0x0000001900177836 */ /* 0x000fe20000000000 */
[----:B------:R-:W-:Y:S01]  /*4a80*/  ISETP.GT.AND P6, PT, R30, R28, PT ;  /* 0x0000001c1e00720c */ /* 0x000fe20003fc4270 */
[----:B------:R-:W-:Y:S01]  /*4a90*/  VIADD R15, R0, 0x29 ;  /* 0x00000029000f7836 */ /* 0x000fe20000000000 */
[----:B------:R-:W-:Y:S01]  /*4aa0*/  FSEL R54, R240, -INF , !P0 ;  /* 0xff800000f0367808 */ /* 0x000fe20004000000 */
[----:B------:R-:W-:Y:S01]  /*4ab0*/  VIADD R11, R0, 0x39 ;  /* 0x00000039000b7836 */ /* 0x000fe20000000000 */
[----:B------:R-:W-:Y:S01]  /*4ac0*/  FSEL R64, R122, -INF , !P2 ;  /* 0xff8000007a407808 */ /* 0x000fe20005000000 */
[----:B------:R-:W-:Y:S01]  /*4ad0*/  VIADD R22, R0, 0x20 ;  /* 0x0000002000167836 */ /* 0x000fe20000000000 */
[----:B------:R-:W-:Y:S01]  /*4ae0*/  ISETP.GT.AND P0, PT, R30, R24, PT ;  /* 0x000000181e00720c */ /* 0x000fe20003f04270 */
        /* <DEDUP_REMOVED lines=8> */
[----:B------:R-:W-:-:S02]  /*4b70*/  VIADD R9, R0, 0x41 ;  /* 0x0000004100097836 */ /* 0x000fc40000000000 */
[----:B-1----:R-:W-:Y:S01]  /*4b80*/  FMUL.FTZ R2, R65, UR6 ;  /* 0x0000000641027c20 */ /* 0x002fe20008410000 */
[----:B--2---:R-:W-:Y:S01]  /*4b90*/  FSEL R68, R90, -INF , !P0 ;  /* 0xff8000005a447808 */ /* 0x004fe20004000000 */
[C---:B------:R-:W-:Y:S01]  /*4ba0*/  VIADD R21, R0.reuse, 0x21 ;  /* 0x0000002100157836 */ /* 0x040fe20000000000 */
[----:B----4-:R-:W-:Y:S01]  /*4bb0*/  FSEL R77, R77, -INF , !P2 ;  /* 0xff8000004d4d7808 */ /* 0x010fe20005000000 */
[----:B------:R1:W-:Y:S01]  /*4bc0*/  MUFU.TANH R85, R2 ;  /* 0x0000000200557308 */ /* 0x0003e20000002400 */
        /* <DEDUP_REMOVED lines=11> */
[C---:B------:R-:W-:Y:S01]  /*4c80*/  VIADD R3, R0.reuse, 0x59 ;  /* 0x0000005900037836 */ /* 0x040fe20000000000 */
[----:B-----5:R-:W-:Y:S01]  /*4c90*/  FSEL R83, R83, -INF , !P0 ;  /* 0xff80000053537808 */ /* 0x020fe20004000000 */
[C---:B------:R-:W-:Y:S01]  /*4ca0*/  VIADD R35, R0.reuse, 0x69 ;  /* 0x0000006900237836 */ /* 0x040fe20000000000 */
[----:B------:R-:W-:Y:S01]  /*4cb0*/  FSEL R111, R45, -INF , !P2 ;  /* 0xff8000002d6f7808 */ /* 0x000fe20005000000 */
[----:B------:R-:W-:Y:S01]  /*4cc0*/  VIADD R7, R0, 0x49 ;  /* 0x0000004900077836 */ /* 0x000fe20000000000 */
[----:B------:R-:W-:Y:S01]  /*4cd0*/  ISETP.GT.AND P4, PT, R30, R26, PT ;  /* 0x0000001a1e00720c */ /* 0x000fe20003f84270 */
[----:B-1----:R-:W-:Y:S01]  /*4ce0*/  FMUL.FTZ R2, R174, UR6 ;  /* 0x00000006ae027c20 */ /* 0x002fe20008410000 */
[----:B------:R-:W-:Y:S01]  /*4cf0*/  FSEL R72, R89, -INF , !P5 ;  /* 0xff80000059487808 */ /* 0x000fe20006800000 */
[----:B------:R1:W-:Y:S01]  /*4d00*/  MUFU.TANH R45, R39 ;  /* 0x00000027002d7308 */ /* 0x0003e20000002400 */
[----:B------:R-:W-:Y:S01]  /*4d10*/  ISETP.GT.AND P0, PT, R30, R10, PT ;  /* 0x0000000a1e00720c */ /* 0x000fe20003f04270 */
[C---:B------:R-:W-:Y:S01]  /*4d20*/  VIADD R32, R0.reuse, 0x61 ;  /* 0x0000006100207836 */ /* 0x040fe20000000000 */
[----:B------:R-:W-:Y:S01]  /*4d30*/  FSEL R94, R73, -INF , !P6 ;  /* 0xff800000495e7808 */ /* 0x000fe20007000000 */
[----:B------:R-:W-:Y:S01]  /*4d40*/  VIADD R34, R0, 0x70 ;  /* 0x0000007000227836 */ /* 0x000fe20000000000 */
[----:B------:R-:W-:Y:S01]  /*4d50*/  ISETP.GT.AND P5, PT, R30, R13, PT ;  /* 0x0000000d1e00720c */ /* 0x000fe20003fa4270 */
[----:B------:R-:W-:Y:S01]  /*4d60*/  VIADD R33, R0, 0x68 ;  /* 0x0000006800217836 */ /* 0x000fe20000000000 */
[----:B------:R-:W-:Y:S01]  /*4d70*/  ISETP.GT.AND P6, PT, R30, R9, PT ;  /* 0x000000091e00720c */ /* 0x000fe20003fc4270 */
[----:B------:R2:W3:Y:S01]  /*4d80*/  MUFU.TANH R51, R2 ;  /* 0x0000000200337308 */ /* 0x0004e20000002400 */
[----:B------:R-:W-:Y:S01]  /*4d90*/  FSEL R61, R61, -INF , !P4 ;  /* 0xff8000003d3d7808 */ /* 0x000fe20006000000 */
[----:B------:R-:W-:Y:S01]  /*4da0*/  VIADD R36, R0, 0x71 ;  /* 0x0000007100247836 */ /* 0x000fe20000000000 */
[----:B------:R-:W-:Y:S01]  /*4db0*/  FSEL R114, R62, -INF , !P0 ;  /* 0xff8000003e727808 */ /* 0x000fe20004000000 */
[----:B------:R-:W-:Y:S01]  /*4dc0*/  VIADD R37, R0, 0x78 ;  /* 0x0000007800257836 */ /* 0x000fe20000000000 */
[----:B------:R-:W-:Y:S01]  /*4dd0*/  ISETP.GT.AND P4, PT, R30, R21, PT ;  /* 0x000000151e00720c */ /* 0x000fe20003f84270 */
[----:B------:R-:W-:Y:S01]  /*4de0*/  VIADD R38, R0, 0x79 ;  /* 0x0000007900267836 */ /* 0x000fe20000000000 */
[----:B------:R-:W-:Y:S01]  /*4df0*/  FSEL R98, R71, -INF , !P5 ;  /* 0xff80000047627808 */ /* 0x000fe20006800000 */
[----:B------:R-:W-:Y:S01]  /*4e00*/  BAR.SYNC.DEFER_BLOCKING 0x0 ;  /* 0x0000000000007b1d */ /* 0x000fe20000010000 */
[----:B------:R-:W-:Y:S01]  /*4e10*/  ISETP.GT.AND P0, PT, R30, R5, PT ;  /* 0x000000051e00720c */ /* 0x000fe20003f04270 */
[----:B-1----:R-:W-:Y:S01]  /*4e20*/  FMUL.FTZ R39, R199, UR6 ;  /* 0x00000006c7277c20 */ /* 0x002fe20008410000 */
[----:B------:R-:W-:-:S02]  /*4e30*/  FSEL R115, R60, -INF , !P6 ;  /* 0xff8000003c737808 */ /* 0x000fc40007000000 */
[C---:B------:R-:W-:Y:S01]  /*4e40*/  ISETP.GT.AND P5, PT, R30.reuse, R8, PT ;  /* 0x000000081e00720c */ /* 0x040fe20003fa4270 */
[----:B------:R1:W4:Y:S01]  /*4e50*/  MUFU.TANH R41, R39 ;  /* 0x0000002700297308 */ /* 0x0003220000002400 */
[----:B------:R-:W-:Y:S02]  /*4e60*/  ISETP.GT.AND P6, PT, R30, R4, PT ;  /* 0x000000041e00720c */ /* 0x000fe40003fc4270 */
[----:B------:R-:W-:Y:S01]  /*4e70*/  FSEL R74, R88, -INF , !P4 ;  /* 0xff800000584a7808 */ /* 0x000fe20006000000 */
[----:B--2---:R-:W-:Y:S01]  /*4e80*/  VIADD R2, R0, 0x60 ;  /* 0x0000006000027836 */ /* 0x004fe20000000000 */
[----:B------:R-:W-:Y:S01]  /*4e90*/  FSEL R133, R40, -INF , !P0 ;  /* 0xff80000028857808 */ /* 0x000fe20004000000 */
[----:B------:R-:W-:Y:S01]  /*4ea0*/  HMMA.16816.F32.BF16 R88, R16, R42, R228 ;  /* 0x0000002a1058723c */ /* 0x000fe200000418e4 */
[C---:B------:R-:W-:Y:S01]  /*4eb0*/  ISETP.GT.AND P4, PT, R30.reuse, R12, PT ;  /* 0x0000000c1e00720c */ /* 0x040fe20003f84270 */
[----:B------:R-:W-:Y:S01]  /*4ec0*/  FMUL.FTZ R16, R137, UR6 ;  /* 0x0000000689107c20 */ /* 0x000fe20008410000 */
[----:B------:R-:W-:-:S02]  /*4ed0*/  ISETP.GT.AND P2, PT, R30, R6, PT ;  /* 0x000000061e00720c */ /* 0x000fc40003f44270 */
[----:B------:R-:W-:Y:S02]  /*4ee0*/  FSEL R116, R55, -INF , !P5 ;  /* 0xff80000037747808 */ /* 0x000fe40006800000 */
[----:B------:R-:W-:Y:S02]  /*4ef0*/  FSEL R142, R50, -INF , !P6 ;  /* 0xff800000328e7808 */ /* 0x000fe40007000000 */
[C---:B------:R-:W-:Y:S02]  /*4f00*/  ISETP.GT.AND P5, PT, R30.reuse, R3, PT ;  /* 0x000000031e00720c */ /* 0x040fe40003fa4270 */
[----:B------:R-:W-:Y:S01]  /*4f10*/  ISETP.GT.AND P6, PT, R30, R35, PT ;  /* 0x000000231e00720c */ /* 0x000fe20003fc4270 */
[----:B-1----:R-:W-:Y:S01]  /*4f20*/  FMUL.FTZ R39, R202, UR6 ;  /* 0x00000006ca277c20 */ /* 0x002fe20008410000 */
[----:B------:R-:W-:Y:S02]  /*4f30*/  FSEL R102, R69, -INF , !P4 ;  /* 0xff80000045667808 */ /* 0x000fe40006000000 */
[----:B---3--:R-:W-:Y:S01]  /*4f40*/  FSEL R122, R51, -INF , !P2 ;  /* 0xff800000337a7808 */ /* 0x008fe20005000000 */
[----:B------:R1:W2:Y:S01]  /*4f50*/  MUFU.TANH R40, R39 ;  /* 0x0000002700287308 */ /* 0x0002a20000002400 */
[----:B------:R-:W-:-:S02]  /*4f60*/  ISETP.GT.AND P4, PT, R30, R7, PT ;  /* 0x000000071e00720c */ /* 0x000fc40003f84270 */
[----:B------:R-:W-:Y:S02]  /*4f70*/  ISETP.GT.AND P2, PT, R30, R32, PT ;  /* 0x000000201e00720c */ /* 0x000fe40003f44270 */
[----:B------:R-:W-:Y:S02]  /*4f80*/  FSEL R144, R49, -INF , !P5 ;  /* 0xff80000031907808 */ /* 0x000fe40006800000 */
[----:B------:R-:W-:Y:S02]  /*4f90*/  FSEL R198, R46, -INF , !P6 ;  /* 0xff8000002ec67808 */ /* 0x000fe40007000000 */
[----:B------:R-:W-:Y:S01]  /*4fa0*/  ISETP.GT.AND P5, PT, R30, R34, PT ;  /* 0x000000221e00720c */ /* 0x000fe20003fa4270 */
[----:B------:R3:W-:Y:S01]  /*4fb0*/  MUFU.TANH R46, R16 ;  /* 0x00000010002e7308 */ /* 0x0007e20000002400 */
[----:B------:R-:W-:Y:S02]  /*4fc0*/  FSEL R117, R53, -INF , !P4 ;  /* 0xff80000035757808 */ /* 0x000fe40006000000 */
[----:B------:R-:W-:Y:S01]  /*4fd0*/  FSEL R208, R44, -INF , !P2 ;  /* 0xff8000002cd07808 */ /* 0x000fe20005000000 */
[----:B------:R-:W-:Y:S01]  /*4fe0*/  FMUL.FTZ R44, R136, UR6 ;  /* 0x00000006882c7c20 */ /* 0x000fe20008410000 */
[----:B------:R-:W-:-:S02]  /*4ff0*/  ISETP.GT.AND P4, PT, R30, R2, PT ;  /* 0x000000021e00720c */ /* 0x000fc40003f84270 */
[----:B------:R-:W-:Y:S01]  /*5000*/  ISETP.GT.AND P0, PT, R30, R33, PT ;  /* 0x000000211e00720c */ /* 0x000fe20003f04270 */
[----:B-1----:R-:W-:Y:S01]  /*5010*/  FMUL.FTZ R39, R203, UR6 ;  /* 0x00000006cb277c20 */ /* 0x002fe20008410000 */
[----:B------:R-:W-:Y:S02]  /*5020*/  FSEL R202, R45, -INF , !P5 ;  /* 0xff8000002dca7808 */ /* 0x000fe40006800000 */
[----:B------:R-:W-:Y:S02]  /*5030*/  FSEL R193, R48, -INF , !P4 ;  /* 0xff80000030c17808 */ /* 0x000fe40006000000 */
[----:B------:R-:W-:Y:S01]  /*5040*/  FSEL R207, R47, -INF , !P0 ;  /* 0xff8000002fcf7808 */ /* 0x000fe20004000000 */
[----:B------:R-:W1:Y:S01]  /*5050*/  MUFU.TANH R39, R39 ;  /* 0x0000002700277308 */ /* 0x000e620000002400 */
[C---:B------:R-:W-:Y:S02]  /*5060*/  ISETP.GT.AND P4, PT, R30.reuse, R36, PT ;  /* 0x000000241e00720c */ /* 0x040fe40003f84270 */
[----:B------:R-:W-:Y:S01]  /*5070*/  ISETP.GT.AND P2, PT, R30, R37, PT ;  /* 0x000000251e00720c */ /* 0x000fe20003f44270 */
[----:B---3--:R-:W-:Y:S01]  /*5080*/  FMUL.FTZ R16, R152, UR6 ;  /* 0x0000000698107c20 */ /* 0x008fe20008410000 */
[----:B------:R-:W-:Y:S01]  /*5090*/  ISETP.GT.AND P0, PT, R30, R38, PT ;  /* 0x000000261e00720c */ /* 0x000fe20003f04270 */
[----:B------:R-:W-:Y:S01]  /*50a0*/  VIADD R30, R243, 0x40 ;  /* 0x00000040f31e7836 */ /* 0x000fe20000000000 */
[----:B----4-:R-:W-:Y:S01]  /*50b0*/  FSEL R204, R41, -INF , !P4 ;  /* 0xff80000029cc7808 */ /* 0x010fe20006000000 */
[----:B------:R3:W-:Y:S01]  /*50c0*/  MUFU.TANH R45, R16 ;  /* 0x00000010002d7308 */ /* 0x0007e20000002400 */
[----:B--2---:R-:W-:-:S02]  /*50d0*/  FSEL R241, R40, -INF , !P2 ;  /* 0xff80000028f17808 */ /* 0x004fc40005000000 */
[C---:B------:R-:W-:Y:S02]  /*50e0*/  ISETP.GT.AND P5, PT, R30.reuse, R29, PT ;  /* 0x0000001d1e00720c */ /* 0x040fe40003fa4270 */
[C---:B------:R-:W-:Y:S02]  /*50f0*/  ISETP.GT.AND P6, PT, R30.reuse, R0, PT ;  /* 0x000000001e00720c */ /* 0x040fe40003fc4270 */
[----:B------:R-:W-:Y:S01]  /*5100*/  FSEL R19, R249, -INF , !P5 ;  /* 0xff800000f9137808 */ /* 0x000fe20006800000 */
[----:B------:R-:W-:Y:S01]  /*5110*/  MUFU.TANH R48, R44 ;  /* 0x0000002c00307308 */ /* 0x000fe20000002400 */
[C---:B------:R-:W-:Y:S01]  /*5120*/  ISETP.GT.AND P5, PT, R30.reuse, R24, PT ;  /* 0x000000181e00720c */ /* 0x040fe20003fa4270 */
[----:B------:R-:W-:Y:S01]  /*5130*/  IMAD.MOV.U32 R249, RZ, RZ, 0x8 ;  /* 0x00000008fff97424 */ /* 0x000fe200078e00ff */
[----:B-1----:R-:W-:Y:S02]  /*5140*/  FSEL R246, R39, -INF , !P0 ;  /* 0xff80000027f67808 */ /* 0x002fe40004000000 */
[----:B------:R-:W-:-:S02]  /*5150*/  ISETP.GT.AND P0, PT, R30, R26, PT ;  /* 0x0000001a1e00720c */ /* 0x000fc40003f04270 */
[----:B------:R-:W-:Y:S02]  /*5160*/  FSEL R51, R158, -INF , !P5 ;  /* 0xff8000009e337808 */ /* 0x000fe40006800000 */
[----:B------:R-:W-:Y:S01]  /*5170*/  FSEL R41, R238, -INF , !P0 ;  /* 0xff800000ee297808 */ /* 0x000fe20004000000 */
[----:B---3--:R-:W-:Y:S01]  /*5180*/  FMUL.FTZ R16, R153, UR6 ;  /* 0x0000000699107c20 */ /* 0x008fe20008410000 */
[C---:B------:R-:W-:Y:S02]  /*5190*/  ISETP.GT.AND P0, PT, R30.reuse, R21, PT ;  /* 0x000000151e00720c */ /* 0x040fe40003f04270 */
[----:B------:R-:W-:Y:S01]  /*51a0*/  ISETP.GT.AND P5, PT, R30, R15, PT ;  /* 0x0000000f1e00720c */ /* 0x000fe20003fa4270 */
[----:B------:R1:W-:Y:S01]  /*51b0*/  MUFU.TANH R44, R16 ;  /* 0x00000010002c7308 */ /* 0x0003e20000002400 */
[----:B------:R-:W-:Y:S02]  /*51c0*/  FSEL R60, R129, -INF , !P0 ;  /* 0xff800000813c7808 */ /* 0x000fe40004000000 */
[----:B------:R-:W-:-:S02]  /*51d0*/  FSEL R65, R123, -INF , !P5 ;  /* 0xff8000007b417808 */ /* 0x000fc40006800000 */
[C---:B------:R-:W-:Y:S02]  /*51e0*/  ISETP.GT.AND P0, PT, R30.reuse, R12, PT ;  /* 0x0000000c1e00720c */ /* 0x040fe40003f04270 */
[C---:B------:R-:W-:Y:S02]  /*51f0*/  ISETP.GT.AND P5, PT, R30.reuse, R10, PT ;  /* 0x0000000a1e00720c */ /* 0x040fe40003fa4270 */
[----:B------:R-:W-:Y:S02]  /*5200*/  ISETP.GT.AND P4, PT, R30, R28, PT ;  /* 0x0000001c1e00720c */ /* 0x000fe40003f84270 */
[----:B------:R-:W-:Y:S02]  /*5210*/  FSEL R73, R95, -INF , !P0 ;  /* 0xff8000005f497808 */ /* 0x000fe40004000000 */
[----:B------:R-:W-:Y:S02]  /*5220*/  FSEL R76, R76, -INF , !P5 ;  /* 0xff8000004c4c7808 */ /* 0x000fe40006800000 */
[----:B------:R-:W-:-:S02]  /*5230*/  FSEL R18, R250, -INF , !P6 ;  /* 0xff800000fa127808 */ /* 0x000fc40007000000 */
[----:B------:R-:W-:Y:S01]  /*5240*/  ISETP.GT.AND P0, PT, R30, R7, PT ;  /* 0x000000071e00720c */ /* 0x000fe20003f04270 */
[----:B-1----:R-:W-:Y:S01]  /*5250*/  FMUL.FTZ R16, R160, UR6 ;  /* 0x00000006a0107c20 */ /* 0x002fe20008410000 */
[C---:B------:R-:W-:Y:S02]  /*5260*/  ISETP.GT.AND P5, PT, R30.reuse, R5, PT ;  /* 0x000000051e00720c */ /* 0x040fe40003fa4270 */
[C---:B------:R-:W-:Y:S01]  /*5270*/  ISETP.GT.AND P6, PT, R30.reuse, R25, PT ;  /* 0x000000191e00720c */ /* 0x040fe20003fc4270 */
[----:B------:R1:W2:Y:S01]  /*5280*/  MUFU.TANH R43, R16 ;  /* 0x00000010002b7308 */ /* 0x0002a20000002400 */
[----:B------:R-:W-:Y:S02]  /*5290*/  ISETP.GT.AND P2, PT, R30, R27, PT ;  /* 0x0000001b1e00720c */ /* 0x000fe40003f44270 */
[----:B------:R-:W-:Y:S01]  /*52a0*/  FSEL R39, R248, -INF , !P4 ;  /* 0xff800000f8277808 */ /* 0x000fe20006000000 */
[----:B------:R-:W-:Y:S01]  /*52b0*/  IMAD.MOV.U32 R248, RZ, RZ, 0x48 ;  /* 0x00000048fff87424 */ /* 0x000fe200078e00ff */
[----:B------:R-:W-:-:S02]  /*52c0*/  ISETP.GT.AND P4, PT, R30, R23, PT ;  /* 0x000000171e00720c */ /* 0x000fc40003f84270 */
[----:B------:R-:W-:Y:S02]  /*52d0*/  FSEL R85, R85, -INF , !P0 ;  /* 0xff80000055557808 */ /* 0x000fe40004000000 */
[----:B------:R-:W-:Y:S02]  /*52e0*/  FSEL R95, R46, -INF , !P5 ;  /* 0xff8000002e5f7808 */ /* 0x000fe40006800000 */
[----:B------:R-:W-:Y:S02]  /*52f0*/  FSEL R47, R159, -INF , !P6 ;  /* 0xff8000009f2f7808 */ /* 0x000fe40007000000 */
[C---:B------:R-:W-:Y:S02]  /*5300*/  ISETP.GT.AND P0, PT, R30.reuse, R2, PT ;  /* 0x000000021e00720c */ /* 0x040fe40003f04270 */
[----:B------:R-:W-:Y:S02]  /*5310*/  ISETP.GT.AND P6, PT, R30, R20, PT ;  /* 0x000000141e00720c */ /* 0x000fe40003fc4270 */
[----:B------:R-:W-:Y:S01]  /*5320*/  FSEL R40, R242, -INF , !P2 ;  /* 0xff800000f2287808 */ /* 0x000fe20005000000 */
[----:B-1----:R-:W-:Y:S01]  /*5330*/  FMUL.FTZ R16, R161, UR6 ;  /* 0x00000006a1107c20 */ /* 0x002fe20008410000 */
[----:B------:R-:W-:-:S02]  /*5340*/  ISETP.GT.AND P2, PT, R30, R22, PT ;  /* 0x000000161e00720c */ /* 0x000fc40003f44270 */
[----:B------:R-:W-:Y:S01]  /*5350*/  FSEL R53, R135, -INF , !P4 ;  /* 0xff80000087357808 */ /* 0x000fe20006000000 */
[----:B------:R1:W-:Y:S01]  /*5360*/  MUFU.TANH R42, R16 ;  /* 0x00000010002a7308 */ /* 0x0003e20000002400 */
[----:B------:R-:W-:Y:S02]  /*5370*/  ISETP.GT.AND P4, PT, R30, R14, PT ;  /* 0x0000000e1e00720c */ /* 0x000fe40003f84270 */
[----:B--2---:R-:W-:Y:S02]  /*5380*/  FSEL R110, R43, -INF , !P0 ;  /* 0xff8000002b6e7808 */ /* 0x004fe40004000000 */
[----:B------:R-:W-:Y:S02]  /*5390*/  FSEL R62, R128, -INF , !P6 ;  /* 0xff800000803e7808 */ /* 0x000fe40007000000 */
[C---:B------:R-:W-:Y:S02]  /*53a0*/  ISETP.GT.AND P5, PT, R30.reuse, R33, PT ;  /* 0x000000211e00720c */ /* 0x040fe40003fa4270 */
[----:B------:R-:W-:-:S02]  /*53b0*/  ISETP.GT.AND P6, PT, R30, R11, PT ;  /* 0x0000000b1e00720c */ /* 0x000fc40003fc4270 */
[----:B------:R-:W-:Y:S02]  /*53c0*/  FSEL R55, R134, -INF , !P2 ;  /* 0xff80000086377808 */ /* 0x000fe40005000000 */
[----:B------:R-:W-:Y:S02]  /*53d0*/  ISETP.GT.AND P2, PT, R30, R13, PT ;  /* 0x0000000d1e00720c */ /* 0x000fe40003f44270 */
[----:B------:R-:W-:Y:S02]  /*53e0*/  FSEL R69, R104, -INF , !P4 ;  /* 0xff80000068457808 */ /* 0x000fe40006000000 */
[----:B------:R-:W-:Y:S01]  /*53f0*/  ISETP.GT.AND P4, PT, R30, R9, PT ;  /* 0x000000091e00720c */ /* 0x000fe20003f84270 */
[----:B-1----:R-:W-:Y:S01]  /*5400*/  FMUL.FTZ R16, R168, UR6 ;  /* 0x00000006a8107c20 */ /* 0x002fe20008410000 */
[----:B------:R-:W-:Y:S02]  /*5410*/  FSEL R75, R75, -INF , !P6 ;  /* 0xff8000004b4b7808 */ /* 0x000fe40007000000 */
[----:B------:R-:W-:Y:S01]  /*5420*/  ISETP.GT.AND P6, PT, R30, R6, PT ;  /* 0x000000061e00720c */ /* 0x000fe20003fc4270 */
[----:B------:R1:W2:Y:S01]  /*5430*/  MUFU.TANH R17, R16 ;  /* 0x0000001000117308 */ /* 0x0002a20000002400 */
[----:B------:R-:W-:-:S02]  /*5440*/  FSEL R71, R99, -INF , !P2 ;  /* 0xff80000063477808 */ /* 0x000fc40005000000 */
[----:B------:R-:W-:Y:S02]  /*5450*/  ISETP.GT.AND P2, PT, R30, R8, PT ;  /* 0x000000081e00720c */ /* 0x000fe40003f44270 */
[----:B------:R-:W-:Y:S02]  /*5460*/  FSEL R80, R80, -INF , !P4 ;  /* 0xff80000050507808 */ /* 0x000fe40006000000 */
[----:B------:R-:W-:Y:S02]  /*5470*/  ISETP.GT.AND P4, PT, R30, R4, PT ;  /* 0x000000041e00720c */ /* 0x000fe40003f84270 */
[----:B------:R-:W-:Y:S02]  /*5480*/  FSEL R48, R48, -INF , !P6 ;  /* 0xff80000030307808 */ /* 0x000fe40007000000 */
[----:B------:R-:W-:Y:S02]  /*5490*/  ISETP.GT.AND P6, PT, R30, R32, PT ;  /* 0x000000201e00720c */ /* 0x000fe40003fc4270 */
[----:B------:R-:W-:-:S02]  /*54a0*/  FSEL R84, R84, -INF , !P2 ;  /* 0xff80000054547808 */ /* 0x000fc40005000000 */
[C---:B------:R-:W-:Y:S02]  /*54b0*/  ISETP.GT.AND P2, PT, R30.reuse, R3, PT ;  /* 0x000000031e00720c */ /* 0x040fe40003f44270 */
[----:B------:R-:W-:Y:S01]  /*54c0*/  FSEL R99, R45, -INF , !P4 ;  /* 0xff8000002d637808 */ /* 0x000fe20006000000 */
[----:B-1----:R-:W-:Y:S01]  /*54d0*/  FMUL.FTZ R16, R169, UR6 ;  /* 0x00000006a9107c20 */ /* 0x002fe20008410000 */
[----:B--2---:R-:W-:Y:S02]  /*54e0*/  FSEL R104, R17, -INF , !P5 ;  /* 0xff80000011687808 */ /* 0x004fe40006800000 */
[----:B------:R-:W-:Y:S01]  /*54f0*/  ISETP.GT.AND P4, PT, R30, R35, PT ;  /* 0x000000231e00720c */ /* 0x000fe20003f84270 */
[----:B------:R1:W2:Y:S01]  /*5500*/  MUFU.TANH R50, R16 ;  /* 0x0000001000327308 */ /* 0x0002a20000002400 */
[----:B------:R-:W-:Y:S01]  /*5510*/  FSEL R105, R42, -INF , !P6 ;  /* 0xff8000002a697808 */ /* 0x000fe20007000000 */
[----:B------:R-:W-:Y:S01]  /*5520*/  FMUL.FTZ R42, R63, UR6 ;  /* 0x000000063f2a7c20 */ /* 0x000fe20008410000 */
[----:B------:R-:W-:Y:S01]  /*5530*/  FSEL R103, R44, -INF , !P2 ;  /* 0xff8000002c677808 */ /* 0x000fe20005000000 */
[----:B------:R-:W-:Y:S01]  /*5540*/  FMUL.FTZ R44, R157, UR6 ;  /* 0x000000069d2c7c20 */ /* 0x000fe20008410000 */
[----:B------:R-:W-:-:S02]  /*5550*/  ISETP.GT.AND P2, PT, R30, R34, PT ;  /* 0x000000221e00720c */ /* 0x000fc40003f44270 */
[C---:B------:R-:W-:Y:S01]  /*5560*/  ISETP.GT.AND P0, PT, R30.reuse, R36, PT ;  /* 0x000000241e00720c */ /* 0x040fe20003f04270 */
[----:B------:R-:W-:Y:S01]  /*5570*/  MUFU.TANH R45, R42 ;  /* 0x0000002a002d7308 */ /* 0x000fe20000002400 */
[C---:B------:R-:W-:Y:S02]  /*5580*/  ISETP.GT.AND P5, PT, R30.reuse, R38, PT ;  /* 0x000000261e00720c */ /* 0x040fe40003fa4270 */
[----:B------:R-:W-:Y:S01]  /*5590*/  ISETP.GT.AND P6, PT, R30, R37, PT ;  /* 0x000000251e00720c */ /* 0x000fe20003fc4270 */
[----:B------:R-:W-:Y:S01]  /*55a0*/  FMUL.FTZ R30, R156, UR6 ;  /* 0x000000069c1e7c20 */ /* 0x000fe20008410000 */
[C---:B------:R-:W-:Y:S02]  /*55b0*/  VIADDMNMX R249, R31.reuse, R249, UR23, PT ;  /* 0x000000171ff97e46 */ /* 0x040fe4000b8001f9 */
[----:B------:R-:W-:Y:S01]  /*55c0*/  VIADDMNMX R248, R31, R248, UR23, PT ;  /* 0x000000171ff87e46 */ /* 0x000fe2000b8001f8 */
[----:B------:R3:W-:Y:S01]  /*55d0*/  MUFU.TANH R42, R30 ;  /* 0x0000001e002a7308 */ /* 0x0007e20000002400 */
[----:B------:R-:W-:Y:S01]  /*55e0*/  FMUL.FTZ R31, R131, UR6 ;  /* 0x00000006831f7c20 */ /* 0x000fe20008410000 */
[----:B-1----:R-:W-:Y:S01]  /*55f0*/  FMUL.FTZ R16, R164, UR6 ;  /* 0x00000006a4107c20 */ /* 0x002fe20008410000 */
[----:B--2---:R-:W-:-:S02]  /*5600*/  FSEL R50, R50, -INF , !P4 ;  /* 0xff80000032327808 */ /* 0x004fc40006000000 */
[----:B------:R-:W-:-:S03]  /*5610*/  ISETP.GT.AND P4, PT, R243, R0, PT ;  /* 0x00000000f300720c */ /* 0x000fc60003f84270 */
[----:B------:R1:W2:Y:S08]  /*5620*/  MUFU.TANH R49, R16 ;  /* 0x0000001000317308 */ /* 0x0002b00000002400 */
[----:B------:R-:W-:Y:S01]  /*5630*/  MUFU.TANH R31, R31 ;  /* 0x0000001f001f7308 */ /* 0x000fe20000002400 */
[----:B---3--:R-:W-:Y:S01]  /*5640*/  FMUL.FTZ R30, R130, UR6 ;  /* 0x00000006821e7c20 */ /* 0x008fe20008410000 */
[----:B-1----:R-:W-:Y:S01]  /*5650*/  FMUL.FTZ R16, R165, UR6 ;  /* 0x00000006a5107c20 */ /* 0x002fe20008410000 */
[----:B--2---:R-:W-:-:S02]  /*5660*/  FSEL R136, R49, -INF , !P2 ;  /* 0xff80000031887808 */ /* 0x004fc40005000000 */
[----:B------:R-:W-:-:S03]  /*5670*/  ISETP.GE.AND P2, PT, R0, R244, PT ;  /* 0x000000f40000720c */ /* 0x000fc60003f46270 */
[----:B------:R1:W2:Y:S02]  /*5680*/  MUFU.TANH R46, R16 ;  /* 0x00000010002e7308 */ /* 0x0002a40000002400 */
[----:B-1----:R-:W-:Y:S01]  /*5690*/  FMUL.FTZ R16, R88, UR6 ;  /* 0x0000000658107c20 */ /* 0x002fe20008410000 */
[----:B--2---:R-:W-:Y:S02]  /*56a0*/  FSEL R49, R46, -INF , !P0 ;  /* 0xff8000002e317808 */ /* 0x004fe40004000000 */
[----:B------:R-:W-:-:S03]  /*56b0*/  ISETP.GE.AND P0, PT, R0, R249, PT ;  /* 0x000000f90000720c */ /* 0x000fc60003f06270 */
[----:B------:R1:W2:Y:S01]  /*56c0*/  MUFU.TANH R43, R16 ;  /* 0x00000010002b7308 */ /* 0x0002a20000002400 */
[----:B------:R-:W-:Y:S02]  /*56d0*/  FSEL R134, R52, -INF , !P0 ;  /* 0xff80000034867808 */ /* 0x000fe40004000000 */
[----:B------:R-:W-:Y:S01]  /*56e0*/  ISETP.GE.AND P0, PT, R29, R244, PT ;  /* 0x000000f41d00720c */ /* 0x000fe20003f06270 */
[----:B-1----:R-:W-:Y:S01]  /*56f0*/  FMUL.FTZ R16, R89, UR6 ;  /* 0x0000000659107c20 */ /* 0x002fe20008410000 */
[----:B--2---:R-:W-:Y:S02]  /*5700*/  FSEL R205, R43, -INF , !P6 ;  /* 0xff8000002bcd7808 */ /* 0x004fe40007000000 */
[----:B------:R-:W-:Y:S01]  /*5710*/  ISETP.GE.AND P6, PT, R0, R245, PT ;  /* 0x000000f50000720c */ /* 0x000fe20003fc6270 */
[----:B------:R1:W2:Y:S03]  /*5720*/  MUFU.TANH R17, R16 ;  /* 0x0000001000117308 */ /* 0x0002a60000002400 */
[----:B------:R-:W-:-:S02]  /*5730*/  FSEL R52, R18, -INF , !P6 ;  /* 0xff80000012347808 */ /* 0x000fc40007000000 */
[----:B------:R-:W-:-:S03]  /*5740*/  ISETP.GE.AND P6, PT, R29, R245, PT ;  /* 0x000000f51d00720c */ /* 0x000fc60003fc6270 */
[----:B------:R-:W3:Y:S08]  /*5750*/  MUFU.TANH R18, R30 ;  /* 0x0000001e00127308 */ /* 0x000ef00000002400 */
[----:B------:R-:W4:Y:S01]  /*5760*/  MUFU.TANH R43, R44 ;  /* 0x0000002c002b7308 */ /* 0x000f220000002400 */
[----:B-1----:R-:W-:Y:S01]  /*5770*/  VIADD R16, R243, 0x48 ;  /* 0x00000048f3107836 */ /* 0x002fe20000000000 */
[----:B--2---:R-:W-:-:S02]  /*5780*/  FSEL R213, R17, -INF , !P5 ;  /* 0xff80000011d57808 */ /* 0x004fc40006800000 */
[----:B------:R-:W-:Y:S02]  /*5790*/  FSEL R17, R210, -INF , !P4 ;  /* 0xff800000d2117808 */ /* 0x000fe40006000000 */
[----:B------:R-:W-:Y:S02]  /*57a0*/  ISETP.GT.AND P5, PT, R16, R0, PT ;  /* 0x000000001000720c */ /* 0x000fe40003fa4270 */
[----:B------:R-:W-:Y:S02]  /*57b0*/  ISETP.GE.AND P4, PT, R0, R248, PT ;  /* 0x000000f80000720c */ /* 0x000fe40003f86270 */
[----:B------:R-:W-:Y:S01]  /*57c0*/  FSEL R127, R17, -INF , !P2 ;  /* 0xff800000117f7808 */ /* 0x000fe20005000000 */
[----:B------:R-:W-:Y:S01]  /*57d0*/  FMUL.FTZ R17, R120, UR6 ;  /* 0x0000000678117c20 */ /* 0x000fe20008410000 */
[----:B------:R-:W-:Y:S02]  /*57e0*/  FSEL R0, R252, -INF , !P5 ;  /* 0xff800000fc007808 */ /* 0x000fe40006800000 */
[----:B------:R-:W-:Y:S01]  /*57f0*/  ISETP.GT.AND P2, PT, R243, R29, PT ;  /* 0x0000001df300720c */ /* 0x000fe20003f44270 */
[----:B------:R1:W2:Y:S01]  /*5800*/  MUFU.TANH R30, R17 ;  /* 0x00000011001e7308 */ /* 0x0002a20000002400 */
[----:B------:R-:W-:-:S02]  /*5810*/  FSEL R88, R0, -INF , !P4 ;  /* 0xff80000000587808 */ /* 0x000fc40006000000 */
[----:B------:R-:W-:Y:S02]  /*5820*/  FSEL R0, R211, -INF , !P2 ;  /* 0xff800000d3007808 */ /* 0x000fe40005000000 */
[----:B------:R-:W-:Y:S02]  /*5830*/  ISETP.GT.AND P4, PT, R16, R29, PT ;  /* 0x0000001d1000720c */ /* 0x000fe40003f84270 */
[C---:B------:R-:W-:Y:S02]  /*5840*/  ISETP.GE.AND P5, PT, R29.reuse, R249, PT ;  /* 0x000000f91d00720c */ /* 0x040fe40003fa6270 */
[----:B------:R-:W-:Y:S01]  /*5850*/  ISETP.GE.AND P2, PT, R29, R248, PT ;  /* 0x000000f81d00720c */ /* 0x000fe20003f46270 */
[----:B------:R-:W-:Y:S01]  /*5860*/  FMUL.FTZ R29, R121, UR6 ;  /* 0x00000006791d7c20 */ /* 0x000fe20008410000 */
[----:B------:R-:W-:Y:S02]  /*5870*/  FSEL R121, R0, -INF , !P0 ;  /* 0xff80000000797808 */ /* 0x000fe40004000000 */
[----:B------:R-:W-:-:S02]  /*5880*/  FSEL R0, R45, -INF , !P4 ;  /* 0xff8000002d007808 */ /* 0x000fc40006000000 */
[----:B------:R-:W-:Y:S02]  /*5890*/  ISETP.GT.AND P0, PT, R243, R28, PT ;  /* 0x0000001cf300720c */ /* 0x000fe40003f04270 */
[----:B------:R-:W-:Y:S01]  /*58a0*/  FSEL R129, R54, -INF , !P5 ;  /* 0xff80000036817808 */ /* 0x000fe20006800000 */
[----:B-1----:R-:W-:Y:S01]  /*58b0*/  FMUL.FTZ R17, R86, UR6 ;  /* 0x0000000656117c20 */ /* 0x002fe20008410000 */
[----:B------:R-:W-:Y:S02]  /*58c0*/  FSEL R63, R0, -INF , !P2 ;  /* 0xff800000003f7808 */ /* 0x000fe40005000000 */
[----:B------:R-:W-:Y:S02]  /*58d0*/  ISETP.GE.AND P5, PT, R28, R244, PT ;  /* 0x000000f41c00720c */ /* 0x000fe40003fa6270 */
[----:B------:R-:W-:Y:S02]  /*58e0*/  FSEL R0, R42, -INF , !P0 ;  /* 0xff8000002a007808 */ /* 0x000fe40004000000 */
[----:B------:R-:W-:Y:S01]  /*58f0*/  ISETP.GT.AND P2, PT, R16, R28, PT ;  /* 0x0000001c1000720c */ /* 0x000fe20003f44270 */
[----:B------:R-:W-:Y:S01]  /*5900*/  MUFU.TANH R42, R29 ;  /* 0x0000001d002a7308 */ /* 0x000fe20000002400 */
[----:B------:R-:W-:-:S02]  /*5910*/  FSEL R89, R0, -INF , !P5 ;  /* 0xff80000000597808 */ /* 0x000fc40006800000 */
[C---:B------:R-:W-:Y:S02]  /*5920*/  ISETP.GE.AND P4, PT, R28.reuse, R249, PT ;  /* 0x000000f91c00720c */ /* 0x040fe40003f86270 */
[----:B------:R-:W-:Y:S02]  /*5930*/  ISETP.GE.AND P0, PT, R28, R248, PT ;  /* 0x000000f81c00720c */ /* 0x000fe40003f06270 */
[----:B---3--:R-:W-:Y:S02]  /*5940*/  FSEL R0, R18, -INF , !P2 ;  /* 0xff80000012007808 */ /* 0x008fe40005000000 */
[----:B------:R-:W-:Y:S01]  /*5950*/  ISETP.GT.AND P5, PT, R243, R27, PT ;  /* 0x0000001bf300720c */ /* 0x000fe20003fa4270 */
[----:B------:R1:W3:Y:S01]  /*5960*/  MUFU.TANH R18, R17 ;  /* 0x0000001100127308 */ /* 0x0002e20000002400 */
[----:B------:R-:W-:Y:S01]  /*5970*/  FSEL R45, R19, -INF , !P6 ;  /* 0xff800000132d7808 */ /* 0x000fe20007000000 */
[----:B------:R-:W-:Y:S01]  /*5980*/  FMUL.FTZ R19, R113, UR6 ;  /* 0x0000000671137c20 */ /* 0x000fe20008410000 */
[----:B------:R-:W-:Y:S01]  /*5990*/  ISETP.GE.AND P6, PT, R28, R245, PT ;  /* 0x000000f51c00720c */ /* 0x000fe20003fc6270 */
[----:B------:R-:W-:Y:S01]  /*59a0*/  FMUL.FTZ R28, R87, UR6 ;  /* 0x00000006571c7c20 */ /* 0x000fe20008410000 */
[----:B------:R-:W-:-:S02]  /*59b0*/  FSEL R123, R56, -INF , !P4 ;  /* 0xff800000387b7808 */ /* 0x000fc40006000000 */
[----:B------:R-:W-:Y:S01]  /*59c0*/  FSEL R46, R0, -INF , !P0 ;  /* 0xff800000002e7808 */ /* 0x000fe20004000000 */
[----:B------:R-:W5:Y:S01]  /*59d0*/  MUFU.TANH R29, R28 ;  /* 0x0000001c001d7308 */ /* 0x000f620000002400 */
[----:B------:R-:W-:Y:S02]  /*59e0*/  ISETP.GE.AND P4, PT, R27, R244, PT ;  /* 0x000000f41b00720c */ /* 0x000fe40003f86270 */
[----:B----4-:R-:W-:Y:S02]  /*59f0*/  FSEL R0, R43, -INF , !P5 ;  /* 0xff8000002b007808 */ /* 0x010fe40006800000 */
[----:B------:R-:W-:Y:S02]  /*5a00*/  ISETP.GT.AND P0, PT, R16, R27, PT ;  /* 0x0000001b1000720c */ /* 0x000fe40003f04270 */
[----:B------:R-:W-:Y:S02]  /*5a10*/  FSEL R39, R39, -INF , !P6 ;  /* 0xff80000027277808 */ /* 0x000fe40007000000 */
[----:B------:R-:W-:Y:S01]  /*5a20*/  ISETP.GE.AND P6, PT, R27, R245, PT ;  /* 0x000000f51b00720c */ /* 0x000fe20003fc6270 */
[----:B-1----:R-:W-:Y:S01]  /*5a30*/  FMUL.FTZ R17, R112, UR6 ;  /* 0x0000000670117c20 */ /* 0x002fe20008410000 */
[----:B------:R-:W-:-:S02]  /*5a40*/  FSEL R113, R0, -INF , !P4 ;  /* 0xff80000000717808 */ /* 0x000fc40006000000 */
[C---:B------:R-:W-:Y:S01]  /*5a50*/  ISETP.GE.AND P2, PT, R27.reuse, R249, PT ;  /* 0x000000f91b00720c */ /* 0x040fe20003f46270 */
[----:B------:R1:W4:Y:S01]  /*5a60*/  MUFU.TANH R28, R17 ;  /* 0x00000011001c7308 */ /* 0x0003220000002400 */
[----:B------:R-:W-:Y:S02]  /*5a70*/  ISETP.GE.AND P5, PT, R27, R248, PT ;  /* 0x000000f81b00720c */ /* 0x000fe40003fa6270 */
[----:B------:R-:W-:Y:S02]  /*5a80*/  FSEL R0, R31, -INF , !P0 ;  /* 0xff8000001f007808 */ /* 0x000fe40004000000 */
[----:B------:R-:W-:Y:S02]  /*5a90*/  ISETP.GT.AND P4, PT, R243, R26, PT ;  /* 0x0000001af300720c */ /* 0x000fe40003f84270 */
[----:B------:R-:W-:Y:S02]  /*5aa0*/  FSEL R31, R40, -INF , !P6 ;  /* 0xff800000281f7808 */ /* 0x000fe40007000000 */
[----:B------:R-:W-:-:S02]  /*5ab0*/  FSEL R128, R57, -INF , !P2 ;  /* 0xff80000039807808 */ /* 0x000fc40005000000 */
[----:B------:R-:W-:Y:S02]  /*5ac0*/  FSEL R40, R0, -INF , !P5 ;  /* 0xff80000000287808 */ /* 0x000fe40006800000 */
[----:B------:R-:W-:Y:S02]  /*5ad0*/  ISETP.GE.AND P2, PT, R26, R244, PT ;  /* 0x000000f41a00720c */ /* 0x000fe40003f46270 */
[----:B--2---:R-:W-:Y:S02]  /*5ae0*/  FSEL R0, R30, -INF , !P4 ;  /* 0xff8000001e007808 */ /* 0x004fe40006000000 */
[----:B------:R-:W-:Y:S01]  /*5af0*/  ISETP.GT.AND P5, PT, R16, R26, PT ;  /* 0x0000001a1000720c */ /* 0x000fe20003fa4270 */
[----:B-1----:R-:W-:Y:S01]  /*5b00*/  FMUL.FTZ R17, R118, UR6 ;  /* 0x0000000676117c20 */ /* 0x002fe20008410000 */
[----:B------:R-:W-:Y:S01]  /*5b10*/  FSEL R137, R0, -INF , !P2 ;  /* 0xff80000000897808 */ /* 0x000fe20005000000 */
[----:B------:R1:W-:Y:S01]  /*5b20*/  MUFU.TANH R30, R19 ;  /* 0x00000013001e7308 */ /* 0x0003e20000002400 */
[----:B------:R-:W-:-:S02]  /*5b30*/  ISETP.GE.AND P0, PT, R26, R249, PT ;  /* 0x000000f91a00720c */ /* 0x000fc40003f06270 */
[----:B------:R-:W-:Y:S02]  /*5b40*/  ISETP.GE.AND P4, PT, R26, R248, PT ;  /* 0x000000f81a00720c */ /* 0x000fe40003f86270 */
[----:B---3--:R-:W-:Y:S02]  /*5b50*/  FSEL R0, R18, -INF , !P5 ;  /* 0xff80000012007808 */ /* 0x008fe40006800000 */
[----:B------:R-:W-:Y:S01]  /*5b60*/  ISETP.GT.AND P2, PT, R243, R25, PT ;  /* 0x00000019f300720c */ /* 0x000fe20003f44270 */
[----:B------:R2:W3:Y:S01]  /*5b70*/  MUFU.TANH R18, R17 ;  /* 0x0000001100127308 */ /* 0x0004e20000002400 */
[----:B------:R-:W-:Y:S02]  /*5b80*/  FSEL R145, R61, -INF , !P0 ;  /* 0xff8000003d917808 */ /* 0x000fe40004000000 */
[----:B------:R-:W-:Y:S02]  /*5b90*/  FSEL R87, R0, -INF , !P4 ;  /* 0xff80000000577808 */ /* 0x000fe40006000000 */
[----:B------:R-:W-:-:S02]  /*5ba0*/  ISETP.GE.AND P0, PT, R25, R244, PT ;  /* 0x000000f41900720c */ /* 0x000fc40003f06270 */
[----:B------:R-:W-:Y:S02]  /*5bb0*/  FSEL R0, R42, -INF , !P2 ;  /* 0xff8000002a007808 */ /* 0x000fe40005000000 */
[----:B------:R-:W-:Y:S01]  /*5bc0*/  ISETP.GT.AND P4, PT, R16, R25, PT ;  /* 0x000000191000720c */ /* 0x000fe20003f84270 */
[----:B-1----:R-:W-:Y:S01]  /*5bd0*/  FMUL.FTZ R19, R93, UR6 ;  /* 0x000000065d137c20 */ /* 0x002fe20008410000 */
[----:B------:R-:W-:Y:S01]  /*5be0*/  ISETP.GE.AND P6, PT, R26, R245, PT ;  /* 0x000000f51a00720c */ /* 0x000fe20003fc6270 */
[----:B------:R-:W-:Y:S01]  /*5bf0*/  FMUL.FTZ R26, R119, UR6 ;  /* 0x00000006771a7c20 */ /* 0x000fe20008410000 */
[----:B------:R-:W-:Y:S02]  /*5c00*/  FSEL R131, R0, -INF , !P0 ;  /* 0xff80000000837808 */ /* 0x000fe40004000000 */
[C---:B------:R-:W-:Y:S01]  /*5c10*/  ISETP.GE.AND P5, PT, R25.reuse, R249, PT ;  /* 0x000000f91900720c */ /* 0x040fe20003fa6270 */
[----:B------:R-:W1:Y:S01]  /*5c20*/  MUFU.TANH R27, R26 ;  /* 0x0000001a001b7308 */ /* 0x000e620000002400 */
[----:B------:R-:W-:Y:S01]  /*5c30*/  ISETP.GE.AND P2, PT, R25, R248, PT ;  /* 0x000000f81900720c */ /* 0x000fe20003f46270 */
[----:B--2---:R-:W-:Y:S01]  /*5c40*/  FMUL.FTZ R17, R92, UR6 ;  /* 0x000000065c117c20 */ /* 0x004fe20008410000 */
[----:B-----5:R-:W-:-:S02]  /*5c50*/  FSEL R0, R29, -INF , !P4 ;  /* 0xff8000001d007808 */ /* 0x020fc40006000000 */
[----:B------:R-:W-:Y:S02]  /*5c60*/  ISETP.GT.AND P0, PT, R243, R24, PT ;  /* 0x00000018f300720c */ /* 0x000fe40003f04270 */
[----:B------:R-:W-:Y:S01]  /*5c70*/  FSEL R143, R64, -INF , !P5 ;  /* 0xff800000408f7808 */ /* 0x000fe20006800000 */
[----:B------:R2:W5:Y:S01]  /*5c80*/  MUFU.TANH R26, R17 ;  /* 0x00000011001a7308 */ /* 0x0005620000002400 */
[----:B------:R-:W-:Y:S02]  /*5c90*/  FSEL R86, R0, -INF , !P2 ;  /* 0xff80000000567808 */ /* 0x000fe40005000000 */
[----:B------:R-:W-:Y:S02]  /*5ca0*/  ISETP.GE.AND P5, PT, R24, R244, PT ;  /* 0x000000f41800720c */ /* 0x000fe40003fa6270 */
[----:B----4-:R-:W-:Y:S02]  /*5cb0*/  FSEL R0, R28, -INF , !P0 ;  /* 0xff8000001c007808 */ /* 0x010fe40004000000 */
[----:B------:R-:W-:Y:S01]  /*5cc0*/  ISETP.GT.AND P2, PT, R16, R24, PT ;  /* 0x000000181000720c */ /* 0x000fe20003f44270 */
[----:B------:R4:W-:Y:S01]  /*5cd0*/  MUFU.TANH R28, R19 ;  /* 0x00000013001c7308 */ /* 0x0009e20000002400 */
[----:B------:R-:W-:-:S02]  /*5ce0*/  FSEL R126, R0, -INF , !P5 ;  /* 0xff800000007e7808 */ /* 0x000fc40006800000 */
[C---:B------:R-:W-:Y:S02]  /*5cf0*/  ISETP.GE.AND P4, PT, R24.reuse, R249, PT ;  /* 0x000000f91800720c */ /* 0x040fe40003f86270 */
[----:B------:R-:W-:Y:S02]  /*5d00*/  ISETP.GE.AND P0, PT, R24, R248, PT ;  /* 0x000000f81800720c */ /* 0x000fe40003f06270 */
[----:B---3--:R-:W-:Y:S02]  /*5d10*/  FSEL R0, R18, -INF , !P2 ;  /* 0xff80000012007808 */ /* 0x008fe40005000000 */
[----:B------:R-:W-:Y:S01]  /*5d20*/  FSEL R54, R41, -INF , !P6 ;  /* 0xff80000029367808 */ /* 0x000fe20007000000 */
[----:B--2---:R-:W-:Y:S01]  /*5d30*/  FMUL.FTZ R17, R78, UR6 ;  /* 0x000000064e117c20 */ /* 0x004fe20008410000 */
[----:B------:R-:W-:Y:S02]  /*5d40*/  ISETP.GT.AND P5, PT, R243, R23, PT ;  /* 0x00000017f300720c */ /* 0x000fe40003fa4270 */
[----:B------:R-:W-:Y:S01]  /*5d50*/  ISETP.GE.AND P6, PT, R25, R245, PT ;  /* 0x000000f51900720c */ /* 0x000fe20003fc6270 */
[----:B------:R2:W3:Y:S01]  /*5d60*/  MUFU.TANH R18, R17 ;  /* 0x0000001100127308 */ /* 0x0004e20000002400 */
[----:B------:R-:W-:-:S02]  /*5d70*/  FSEL R135, R68, -INF , !P4 ;  /* 0xff80000044877808 */ /* 0x000fc40006000000 */
[----:B------:R-:W-:Y:S01]  /*5d80*/  FSEL R57, R0, -INF , !P0 ;  /* 0xff80000000397808 */ /* 0x000fe20004000000 */
[----:B----4-:R-:W-:Y:S01]  /*5d90*/  FMUL.FTZ R19, R97, UR6 ;  /* 0x0000000661137c20 */ /* 0x010fe20008410000 */
[----:B------:R-:W-:Y:S02]  /*5da0*/  ISETP.GE.AND P4, PT, R23, R244, PT ;  /* 0x000000f41700720c */ /* 0x000fe40003f86270 */
[----:B------:R-:W-:Y:S02]  /*5db0*/  FSEL R0, R30, -INF , !P5 ;  /* 0xff8000001e007808 */ /* 0x000fe40006800000 */
[----:B------:R-:W-:Y:S02]  /*5dc0*/  FSEL R47, R47, -INF , !P6 ;  /* 0xff8000002f2f7808 */ /* 0x000fe40007000000 */
[----:B------:R-:W-:Y:S02]  /*5dd0*/  ISETP.GT.AND P0, PT, R16, R23, PT ;  /* 0x000000171000720c */ /* 0x000fe40003f04270 */
[----:B------:R-:W-:Y:S01]  /*5de0*/  ISETP.GE.AND P6, PT, R24, R245, PT ;  /* 0x000000f51800720c */ /* 0x000fe20003fc6270 */
[----:B------:R-:W-:Y:S01]  /*5df0*/  FMUL.FTZ R24, R79, UR6 ;  /* 0x000000064f187c20 */ /* 0x000fe20008410000 */
[----:B------:R-:W-:-:S02]  /*5e00*/  FSEL R112, R0, -INF , !P4 ;  /* 0xff80000000707808 */ /* 0x000fc40006000000 */
[C---:B------:R-:W-:Y:S01]  /*5e10*/  ISETP.GE.AND P2, PT, R23.reuse, R249, PT ;  /* 0x000000f91700720c */ /* 0x040fe20003f46270 */
[----:B------:R-:W4:Y:S01]  /*5e20*/  MUFU.TANH R25, R24 ;  /* 0x0000001800197308 */ /* 0x000f220000002400 */
[----:B------:R-:W-:Y:S01]  /*5e30*/  ISETP.GE.AND P5, PT, R23, R248, PT ;  /* 0x000000f81700720c */ /* 0x000fe20003fa6270 */
[----:B--2---:R-:W-:Y:S01]  /*5e40*/  FMUL.FTZ R17, R96, UR6 ;  /* 0x0000000660117c20 */ /* 0x004fe20008410000 */
[----:B-1----:R-:W-:Y:S02]  /*5e50*/  FSEL R0, R27, -INF , !P0 ;  /* 0xff8000001b007808 */ /* 0x002fe40004000000 */
[----:B------:R-:W-:Y:S02]  /*5e60*/  ISETP.GT.AND P4, PT, R243, R22, PT ;  /* 0x00000016f300720c */ /* 0x000fe40003f84270 */
[----:B------:R-:W-:Y:S01]  /*5e70*/  FSEL R130, R70, -INF , !P2 ;  /* 0xff80000046827808 */ /* 0x000fe20005000000 */
[----:B------:R1:W2:Y:S01]  /*5e80*/  MUFU.TANH R24, R17 ;  /* 0x0000001100187308 */ /* 0x0002a20000002400 */
[----:B------:R-:W-:-:S02]  /*5e90*/  FSEL R56, R0, -INF , !P5 ;  /* 0xff80000000387808 */ /* 0x000fc40006800000 */
[----:B------:R-:W-:Y:S02]  /*5ea0*/  ISETP.GE.AND P2, PT, R22, R244, PT ;  /* 0x000000f41600720c */ /* 0x000fe40003f46270 */
[----:B-----5:R-:W-:Y:S02]  /*5eb0*/  FSEL R0, R26, -INF , !P4 ;  /* 0xff8000001a007808 */ /* 0x020fe40006000000 */
[----:B------:R-:W-:Y:S01]  /*5ec0*/  ISETP.GT.AND P5, PT, R16, R22, PT ;  /* 0x000000161000720c */ /* 0x000fe20003fa4270 */
[----:B------:R5:W-:Y:S01]  /*5ed0*/  MUFU.TANH R26, R19 ;  /* 0x00000013001a7308 */ /* 0x000be20000002400 */
[----:B------:R-:W-:Y:S02]  /*5ee0*/  FSEL R161, R0, -INF , !P2 ;  /* 0xff80000000a17808 */ /* 0x000fe40005000000 */
[C---:B------:R-:W-:Y:S02]  /*5ef0*/  ISETP.GE.AND P0, PT, R22.reuse, R249, PT ;  /* 0x000000f91600720c */ /* 0x040fe40003f06270 */
[----:B------:R-:W-:-:S02]  /*5f00*/  ISETP.GE.AND P4, PT, R22, R248, PT ;  /* 0x000000f81600720c */ /* 0x000fc40003f86270 */
[----:B---3--:R-:W-:Y:S02]  /*5f10*/  FSEL R0, R18, -INF , !P5 ;  /* 0xff80000012007808 */ /* 0x008fe40006800000 */
[----:B------:R-:W-:Y:S01]  /*5f20*/  FSEL R44, R51, -INF , !P6 ;  /* 0xff800000332c7808 */ /* 0x000fe20007000000 */
[----:B-1----:R-:W-:Y:S01]  /*5f30*/  FMUL.FTZ R17, R150, UR6 ;  /* 0x0000000696117c20 */ /* 0x002fe20008410000 */
[----:B------:R-:W-:Y:S02]  /*5f40*/  ISETP.GT.AND P2, PT, R243, R21, PT ;  /* 0x00000015f300720c */ /* 0x000fe40003f44270 */
[----:B------:R-:W-:Y:S01]  /*5f50*/  ISETP.GE.AND P6, PT, R23, R245, PT ;  /* 0x000000f51700720c */ /* 0x000fe20003fc6270 */
[----:B------:R1:W3:Y:S01]  /*5f60*/  MUFU.TANH R18, R17 ;  /* 0x0000001100127308 */ /* 0x0002e20000002400 */
[----:B------:R-:W-:Y:S02]  /*5f70*/  FSEL R164, R72, -INF , !P0 ;  /* 0xff80000048a47808 */ /* 0x000fe40004000000 */
[----:B------:R-:W-:Y:S01]  /*5f80*/  FSEL R152, R0, -INF , !P4 ;  /* 0xff80000000987808 */ /* 0x000fe20006000000 */
[----:B-----5:R-:W-:Y:S01]  /*5f90*/  FMUL.FTZ R19, R125, UR6 ;  /* 0x000000067d137c20 */ /* 0x020fe20008410000 */
[----:B------:R-:W-:-:S02]  /*5fa0*/  ISETP.GE.AND P0, PT, R21, R244, PT ;  /* 0x000000f41500720c */ /* 0x000fc40003f06270 */
[----:B------:R-:W-:Y:S02]  /*5fb0*/  FSEL R0, R28, -INF , !P2 ;  /* 0xff8000001c007808 */ /* 0x000fe40005000000 */
[----:B------:R-:W-:Y:S02]  /*5fc0*/  FSEL R27, R53, -INF , !P6 ;  /* 0xff800000351b7808 */ /* 0x000fe40007000000 */
[----:B------:R-:W-:Y:S02]  /*5fd0*/  ISETP.GT.AND P4, PT, R16, R21, PT ;  /* 0x000000151000720c */ /* 0x000fe40003f84270 */
[----:B------:R-:W-:Y:S01]  /*5fe0*/  ISETP.GE.AND P6, PT, R22, R245, PT ;  /* 0x000000f51600720c */ /* 0x000fe20003fc6270 */
[----:B------:R-:W-:Y:S01]  /*5ff0*/  FMUL.FTZ R22, R151, UR6 ;  /* 0x0000000697167c20 */ /* 0x000fe20008410000 */
[----:B------:R-:W-:Y:S02]  /*6000*/  FSEL R158, R0, -INF , !P0 ;  /* 0xff800000009e7808 */ /* 0x000fe40004000000 */
[C---:B------:R-:W-:Y:S01]  /*6010*/  ISETP.GE.AND P5, PT, R21.reuse, R249, PT ;  /* 0x000000f91500720c */ /* 0x040fe20003fa6270 */
[----:B-1----:R-:W-:Y:S01]  /*6020*/  FMUL.FTZ R17, R124, UR6 ;  /* 0x000000067c117c20 */ /* 0x002fe20008410000 */
[----:B------:R-:W-:Y:S01]  /*6030*/  ISETP.GE.AND P2, PT, R21, R248, PT ;  /* 0x000000f81500720c */ /* 0x000fe20003f46270 */
[----:B------:R-:W1:Y:S01]  /*6040*/  MUFU.TANH R23, R22 ;  /* 0x0000001600177308 */ /* 0x000e620000002400 */
[----:B----4-:R-:W-:-:S02]  /*6050*/  FSEL R0, R25, -INF , !P4 ;  /* 0xff80000019007808 */ /* 0x010fc40006000000 */
[----:B------:R-:W-:Y:S02]  /*6060*/  ISETP.GT.AND P0, PT, R243, R20, PT ;  /* 0x00000014f300720c */ /* 0x000fe40003f04270 */
[----:B------:R-:W-:Y:S02]  /*6070*/  FSEL R160, R74, -INF , !P5 ;  /* 0xff8000004aa07808 */ /* 0x000fe40006800000 */
[----:B------:R-:W-:Y:S01]  /*6080*/  FSEL R150, R0, -INF , !P2 ;  /* 0xff80000000967808 */ /* 0x000fe20005000000 */
[----:B------:R4:W5:Y:S01]  /*6090*/  MUFU.TANH R22, R17 ;  /* 0x0000001100167308 */ /* 0x0009620000002400 */
[----:B------:R-:W-:Y:S02]  /*60a0*/  ISETP.GE.AND P5, PT, R20, R244, PT ;  /* 0x000000f41400720c */ /* 0x000fe40003fa6270 */
[----:B--2---:R-:W-:Y:S02]  /*60b0*/  FSEL R0, R24, -INF , !P0 ;  /* 0xff80000018007808 */ /* 0x004fe40004000000 */
[----:B------:R-:W-:-:S02]  /*60c0*/  ISETP.GT.AND P2, PT, R16, R20, PT ;  /* 0x000000141000720c */ /* 0x000fc40003f44270 */
[----:B------:R-:W-:Y:S01]  /*60d0*/  FSEL R156, R0, -INF , !P5 ;  /* 0xff800000009c7808 */ /* 0x000fe20006800000 */
[----:B------:R2:W-:Y:S01]  /*60e0*/  MUFU.TANH R24, R19 ;  /* 0x0000001300187308 */ /* 0x0005e20000002400 */
[----:B------:R-:W-:Y:S02]  /*60f0*/  FSEL R151, R55, -INF , !P6 ;  /* 0xff80000037977808 */ /* 0x000fe40007000000 */
[C---:B------:R-:W-:Y:S02]  /*6100*/  ISETP.GE.AND P4, PT, R20.reuse, R249, PT ;  /* 0x000000f91400720c */ /* 0x040fe40003f86270 */
[----:B------:R-:W-:Y:S02]  /*6110*/  ISETP.GE.AND P0, PT, R20, R248, PT ;  /* 0x000000f81400720c */ /* 0x000fe40003f06270 */
[----:B---3--:R-:W-:Y:S01]  /*6120*/  FSEL R0, R18, -INF , !P2 ;  /* 0xff80000012007808 */ /* 0x008fe20005000000 */
[----:B------:R-:W-:Y:S01]  /*6130*/  FMUL.FTZ R18, R109, UR6 ;  /* 0x000000066d127c20 */ /* 0x000fe20008410000 */
[----:B------:R-:W-:Y:S01]  /*6140*/  ISETP.GE.AND P6, PT, R21, R245, PT ;  /* 0x000000f51500720c */ /* 0x000fe20003fc6270 */
[----:B----4-:R-:W-:Y:S01]  /*6150*/  FMUL.FTZ R17, R106, UR6 ;  /* 0x000000066a117c20 */ /* 0x010fe20008410000 */
[----:B------:R-:W-:-:S02]  /*6160*/  ISETP.GT.AND P5, PT, R243, R15, PT ;  /* 0x0000000ff300720c */ /* 0x000fc40003fa4270 */
[----:B------:R-:W-:Y:S02]  /*6170*/  FSEL R159, R77, -INF , !P4 ;  /* 0xff8000004d9f7808 */ /* 0x000fe40006000000 */
[----:B------:R-:W-:Y:S01]  /*6180*/  FSEL R148, R0, -INF , !P0 ;  /* 0xff80000000947808 */ /* 0x000fe20004000000 */
[----:B------:R-:W3:Y:S01]  /*6190*/  MUFU.TANH R17, R17 ;  /* 0x0000001100117308 */ /* 0x000ee20000002400 */
[----:B------:R-:W-:Y:S01]  /*61a0*/  FSEL R149, R60, -INF , !P6 ;  /* 0xff8000003c957808 */ /* 0x000fe20007000000 */
[----:B--2---:R-:W-:Y:S01]  /*61b0*/  FMUL.FTZ R19, R147, UR6 ;  /* 0x0000000693137c20 */ /* 0x004fe20008410000 */
[----:B------:R-:W-:Y:S02]  /*61c0*/  ISETP.GE.AND P4, PT, R15, R244, PT ;  /* 0x000000f40f00720c */ /* 0x000fe40003f86270 */
[----:B------:R-:W-:Y:S02]  /*61d0*/  FSEL R0, R26, -INF , !P5 ;  /* 0xff8000001a007808 */ /* 0x000fe40006800000 */
[----:B------:R-:W-:Y:S01]  /*61e0*/  ISETP.GE.AND P6, PT, R20, R245, PT ;  /* 0x000000f51400720c */ /* 0x000fe20003fc6270 */
[----:B------:R-:W-:Y:S01]  /*61f0*/  FMUL.FTZ R20, R107, UR6 ;  /* 0x000000066b147c20 */ /* 0x000fe20008410000 */
[----:B------:R-:W-:Y:S01]  /*6200*/  ISETP.GT.AND P0, PT, R16, R15, PT ;  /* 0x0000000f1000720c */ /* 0x000fe20003f04270 */
[----:B------:R-:W-:Y:S01]  /*6210*/  MUFU.TANH R19, R19 ;  /* 0x0000001300137308 */ /* 0x000fe20000002400 */
[----:B------:R-:W-:-:S02]  /*6220*/  FSEL R153, R0, -INF , !P4 ;  /* 0xff80000000997808 */ /* 0x000fc40006000000 */
[----:B------:R-:W-:Y:S02]  /*6230*/  FSEL R124, R62, -INF , !P6 ;  /* 0xff8000003e7c7808 */ /* 0x000fe40007000000 */
[C---:B------:R-:W-:Y:S02]  /*6240*/  ISETP.GE.AND P2, PT, R15.reuse, R249, PT ;  /* 0x000000f90f00720c */ /* 0x040fe40003f46270 */
[----:B------:R-:W-:Y:S01]  /*6250*/  ISETP.GE.AND P5, PT, R15, R248, PT ;  /* 0x000000f80f00720c */ /* 0x000fe20003fa6270 */
[----:B------:R-:W2:Y:S01]  /*6260*/  MUFU.TANH R21, R20 ;  /* 0x0000001400157308 */ /* 0x000ea20000002400 */
[----:B-1----:R-:W-:Y:S02]  /*6270*/  FSEL R0, R23, -INF , !P0 ;  /* 0xff80000017007808 */ /* 0x002fe40004000000 */
[----:B------:R-:W-:Y:S01]  /*6280*/  ISETP.GE.AND P6, PT, R15, R245, PT ;  /* 0x000000f50f00720c */ /* 0x000fe20003fc6270 */
[----:B------:R-:W-:Y:S01]  /*6290*/  FMUL.FTZ R15, R108, UR6 ;  /* 0x000000066c0f7c20 */ /* 0x000fe20008410000 */
[----:B------:R-:W-:-:S02]  /*62a0*/  ISETP.GT.AND P4, PT, R243, R14, PT ;  /* 0x0000000ef300720c */ /* 0x000fc40003f84270 */
[----:B------:R-:W-:Y:S01]  /*62b0*/  FSEL R157, R83, -INF , !P2 ;  /* 0xff800000539d7808 */ /* 0x000fe20005000000 */
[----:B------:R1:W4:Y:S01]  /*62c0*/  MUFU.TANH R20, R15 ;  /* 0x0000000f00147308 */ /* 0x0003220000002400 */
[----:B------:R-:W-:Y:S02]  /*62d0*/  FSEL R125, R0, -INF , !P5 ;  /* 0xff800000007d7808 */ /* 0x000fe40006800000 */
[----:B------:R-:W-:Y:S02]  /*62e0*/  FSEL R83, R65, -INF , !P6 ;  /* 0xff80000041537808 */ /* 0x000fe40007000000 */
[----:B-----5:R-:W-:Y:S02]  /*62f0*/  FSEL R0, R22, -INF , !P4 ;  /* 0xff80000016007808 */ /* 0x020fe40006000000 */
[C---:B------:R-:W-:Y:S01]  /*6300*/  ISETP.GE.AND P2, PT, R14.reuse, R244, PT ;  /* 0x000000f40e00720c */ /* 0x040fe20003f46270 */
[----:B------:R-:W-:Y:S01]  /*6310*/  MUFU.TANH R22, R18 ;  /* 0x0000001200167308 */ /* 0x000fe20000002400 */
[----:B------:R-:W-:-:S02]  /*6320*/  ISETP.GE.AND P0, PT, R14, R249, PT ;  /* 0x000000f90e00720c */ /* 0x000fc40003f06270 */
[----:B------:R-:W-:Y:S02]  /*6330*/  ISETP.GE.AND P6, PT, R14, R245, PT ;  /* 0x000000f50e00720c */ /* 0x000fe40003fc6270 */
[----:B------:R-:W-:Y:S02]  /*6340*/  ISETP.GT.AND P5, PT, R16, R14, PT ;  /* 0x0000000e1000720c */ /* 0x000fe40003fa4270 */
[----:B------:R-:W-:Y:S01]  /*6350*/  ISETP.GE.AND P4, PT, R14, R248, PT ;  /* 0x000000f80e00720c */ /* 0x000fe20003f86270 */
[----:B------:R-:W-:Y:S01]  /*6360*/  FMUL.FTZ R14, R146, UR6 ;  /* 0x00000006920e7c20 */ /* 0x000fe20008410000 */
[----:B------:R-:W-:Y:S01]  /*6370*/  FSEL R187, R0, -INF , !P2 ;  /* 0xff80000000bb7808 */ /* 0x000fe20005000000 */
[----:B-1----:R-:W-:Y:S01]  /*6380*/  FMUL.FTZ R15, R101, UR6 ;  /* 0x00000006650f7c20 */ /* 0x002fe20008410000 */
[----:B---3--:R-:W-:Y:S01]  /*6390*/  FSEL R0, R17, -INF , !P5 ;  /* 0xff80000011007808 */ /* 0x008fe20006800000 */
[----:B------:R-:W-:Y:S01]  /*63a0*/  FMUL.FTZ R17, R59, UR6 ;  /* 0x000000063b117c20 */ /* 0x000fe20008410000 */
[----:B------:R-:W-:Y:S01]  /*63b0*/  ISETP.GT.AND P2, PT, R243, R13, PT ;  /* 0x0000000df300720c */ /* 0x000fe20003f44270 */
[----:B------:R-:W1:Y:S01]  /*63c0*/  MUFU.TANH R14, R14 ;  /* 0x0000000e000e7308 */ /* 0x000e620000002400 */
[----:B------:R-:W-:-:S02]  /*63d0*/  FSEL R188, R94, -INF , !P0 ;  /* 0xff8000005ebc7808 */ /* 0x000fc40004000000 */
[----:B------:R-:W-:Y:S02]  /*63e0*/  FSEL R174, R0, -INF , !P4 ;  /* 0xff80000000ae7808 */ /* 0x000fe40006000000 */
[----:B------:R-:W-:Y:S02]  /*63f0*/  ISETP.GE.AND P0, PT, R13, R244, PT ;  /* 0x000000f40d00720c */ /* 0x000fe40003f06270 */
[----:B------:R-:W-:Y:S01]  /*6400*/  FSEL R0, R24, -INF , !P2 ;  /* 0xff80000018007808 */ /* 0x000fe20005000000 */
[----:B------:R-:W-:Y:S01]  /*6410*/  MUFU.TANH R17, R17 ;  /* 0x0000001100117308 */ /* 0x000fe20000002400 */
[----:B------:R-:W-:Y:S02]  /*6420*/  ISETP.GT.AND P4, PT, R16, R13, PT ;  /* 0x0000000d1000720c */ /* 0x000fe40003f84270 */
[----:B------:R-:W-:Y:S02]  /*6430*/  FSEL R182, R0, -INF , !P0 ;  /* 0xff80000000b67808 */ /* 0x000fe40004000000 */
[----:B------:R-:W-:-:S02]  /*6440*/  FSEL R169, R69, -INF , !P6 ;  /* 0xff80000045a97808 */ /* 0x000fc40007000000 */
[C---:B------:R-:W-:Y:S02]  /*6450*/  ISETP.GE.AND P5, PT, R13.reuse, R249, PT ;  /* 0x000000f90d00720c */ /* 0x040fe40003fa6270 */
[----:B------:R-:W-:Y:S02]  /*6460*/  ISETP.GE.AND P2, PT, R13, R248, PT ;  /* 0x000000f80d00720c */ /* 0x000fe40003f46270 */
[----:B--2---:R-:W-:Y:S02]  /*6470*/  FSEL R0, R21, -INF , !P4 ;  /* 0xff80000015007808 */ /* 0x004fe40006000000 */
[----:B------:R-:W-:Y:S01]  /*6480*/  ISETP.GE.AND P6, PT, R13, R245, PT ;  /* 0x000000f50d00720c */ /* 0x000fe20003fc6270 */
[----:B------:R-:W-:Y:S01]  /*6490*/  FMUL.FTZ R13, R100, UR6 ;  /* 0x00000006640d7c20 */ /* 0x000fe20008410000 */
[----:B------:R-:W-:Y:S02]  /*64a0*/  ISETP.GT.AND P0, PT, R243, R12, PT ;  /* 0x0000000cf300720c */ /* 0x000fe40003f04270 */
[----:B------:R-:W-:Y:S01]  /*64b0*/  FSEL R186, R98, -INF , !P5 ;  /* 0xff80000062ba7808 */ /* 0x000fe20006800000 */
[----:B------:R2:W3:Y:S01]  /*64c0*/  MUFU.TANH R18, R13 ;  /* 0x0000000d00127308 */ /* 0x0004e20000002400 */
[----:B------:R-:W-:-:S02]  /*64d0*/  FSEL R168, R0, -INF , !P2 ;  /* 0xff80000000a87808 */ /* 0x000fc40005000000 */
[----:B------:R-:W-:Y:S02]  /*64e0*/  ISETP.GE.AND P5, PT, R12, R244, PT ;  /* 0x000000f40c00720c */ /* 0x000fe40003fa6270 */
[----:B------:R-:W-:Y:S02]  /*64f0*/  FSEL R165, R71, -INF , !P6 ;  /* 0xff80000047a57808 */ /* 0x000fe40007000000 */
[----:B----4-:R-:W-:Y:S02]  /*6500*/  FSEL R0, R20, -INF , !P0 ;  /* 0xff80000014007808 */ /* 0x010fe40004000000 */
[C---:B------:R-:W-:Y:S01]  /*6510*/  ISETP.GE.AND P4, PT, R12.reuse, R249, PT ;  /* 0x000000f90c00720c */ /* 0x040fe20003f86270 */
[----:B------:R-:W-:Y:S01]  /*6520*/  MUFU.TANH R20, R15 ;  /* 0x0000000f00147308 */ /* 0x000fe20000002400 */
[----:B------:R-:W-:Y:S02]  /*6530*/  ISETP.GE.AND P6, PT, R12, R245, PT ;  /* 0x000000f50c00720c */ /* 0x000fe40003fc6270 */
[----:B------:R-:W-:-:S02]  /*6540*/  ISETP.GT.AND P2, PT, R16, R12, PT ;  /* 0x0000000c1000720c */ /* 0x000fc40003f44270 */
[----:B------:R-:W-:Y:S01]  /*6550*/  ISETP.GE.AND P0, PT, R12, R248, PT ;  /* 0x000000f80c00720c */ /* 0x000fe20003f06270 */
[----:B------:R-:W-:Y:S01]  /*6560*/  FMUL.FTZ R12, R58, UR6 ;  /* 0x000000063a0c7c20 */ /* 0x000fe20008410000 */
[----:B------:R-:W-:Y:S01]  /*6570*/  FSEL R178, R0, -INF , !P5 ;  /* 0xff80000000b27808 */ /* 0x000fe20006800000 */
[----:B--2---:R-:W-:Y:S01]  /*6580*/  FMUL.FTZ R13, R141, UR6 ;  /* 0x000000068d0d7c20 */ /* 0x004fe20008410000 */
[----:B-1----:R-:W-:Y:S01]  /*6590*/  FSEL R0, R14, -INF , !P2 ;  /* 0xff8000000e007808 */ /* 0x002fe20005000000 */
[----:B------:R-:W-:Y:S01]  /*65a0*/  FMUL.FTZ R14, R67, UR6 ;  /* 0x00000006430e7c20 */ /* 0x000fe20008410000 */
[----:B------:R-:W-:Y:S01]  /*65b0*/  ISETP.GT.AND P5, PT, R243, R11, PT ;  /* 0x0000000bf300720c */ /* 0x000fe20003fa4270 */
[----:B------:R-:W1:Y:S01]  /*65c0*/  MUFU.TANH R12, R12 ;  /* 0x0000000c000c7308 */ /* 0x000e620000002400 */
[----:B------:R-:W-:Y:S02]  /*65d0*/  FSEL R183, R102, -INF , !P4 ;  /* 0xff80000066b77808 */ /* 0x000fe40006000000 */
[----:B------:R-:W-:-:S02]  /*65e0*/  FSEL R147, R0, -INF , !P0 ;  /* 0xff80000000937808 */ /* 0x000fc40004000000 */
[----:B------:R-:W-:Y:S02]  /*65f0*/  ISETP.GE.AND P4, PT, R11, R244, PT ;  /* 0x000000f40b00720c */ /* 0x000fe40003f86270 */
[----:B------:R-:W-:Y:S01]  /*6600*/  FSEL R0, R22, -INF , !P5 ;  /* 0xff80000016007808 */ /* 0x000fe20006800000 */
[----:B------:R-:W-:Y:S01]  /*6610*/  MUFU.TANH R14, R14 ;  /* 0x0000000e000e7308 */ /* 0x000fe20000002400 */
[----:B------:R-:W-:Y:S01]  /*6620*/  ISETP.GT.AND P0, PT, R16, R11, PT ;  /* 0x0000000b1000720c */ /* 0x000fe20003f04270 */
[----:B------:R-:W-:Y:S01]  /*6630*/  FMUL.FTZ R22, R185, UR6 ;  /* 0x00000006b9167c20 */ /* 0x000fe20008410000 */
[----:B------:R-:W-:Y:S02]  /*6640*/  FSEL R175, R0, -INF , !P4 ;  /* 0xff80000000af7808 */ /* 0x000fe40006000000 */
[----:B------:R-:W-:Y:S02]  /*6650*/  FSEL R146, R73, -INF , !P6 ;  /* 0xff80000049927808 */ /* 0x000fe40007000000 */
[----:B------:R-:W-:-:S02]  /*6660*/  ISETP.GE.AND P5, PT, R11, R248, PT ;  /* 0x000000f80b00720c */ /* 0x000fc40003fa6270 */
[----:B------:R-:W-:Y:S02]  /*6670*/  FSEL R0, R19, -INF , !P0 ;  /* 0xff80000013007808 */ /* 0x000fe40004000000 */
[C---:B------:R-:W-:Y:S02]  /*6680*/  ISETP.GE.AND P2, PT, R11.reuse, R249, PT ;  /* 0x000000f90b00720c */ /* 0x040fe40003f46270 */
[----:B------:R-:W-:Y:S01]  /*6690*/  ISETP.GE.AND P6, PT, R11, R245, PT ;  /* 0x000000f50b00720c */ /* 0x000fe20003fc6270 */
[----:B------:R-:W-:Y:S01]  /*66a0*/  FMUL.FTZ R11, R140, UR6 ;  /* 0x000000068c0b7c20 */ /* 0x000fe20008410000 */
[----:B------:R-:W-:Y:S02]  /*66b0*/  ISETP.GT.AND P4, PT, R243, R10, PT ;  /* 0x0000000af300720c */ /* 0x000fe40003f84270 */
[----:B------:R-:W-:Y:S01]  /*66c0*/  FSEL R141, R0, -INF , !P5 ;  /* 0xff800000008d7808 */ /* 0x000fe20006800000 */
[----:B------:R2:W4:Y:S01]  /*66d0*/  MUFU.TANH R15, R11 ;  /* 0x0000000b000f7308 */ /* 0x0005220000002400 */
[----:B------:R-:W-:-:S02]  /*66e0*/  FSEL R179, R111, -INF , !P2 ;  /* 0xff8000006fb37808 */ /* 0x000fc40005000000 */
[----:B------:R-:W-:Y:S02]  /*66f0*/  FSEL R140, R75, -INF , !P6 ;  /* 0xff8000004b8c7808 */ /* 0x000fe40007000000 */
[----:B---3--:R-:W-:Y:S02]  /*6700*/  FSEL R0, R18, -INF , !P4 ;  /* 0xff80000012007808 */ /* 0x008fe40006000000 */
[C---:B------:R-:W-:Y:S01]  /*6710*/  ISETP.GE.AND P2, PT, R10.reuse, R244, PT ;  /* 0x000000f40a00720c */ /* 0x040fe20003f46270 */
[----:B------:R-:W-:Y:S01]  /*6720*/  MUFU.TANH R18, R13 ;  /* 0x0000000d00127308 */ /* 0x000fe20000002400 */
[C---:B------:R-:W-:Y:S02]  /*6730*/  ISETP.GE.AND P0, PT, R10.reuse, R249, PT ;  /* 0x000000f90a00720c */ /* 0x040fe40003f06270 */
        /* <DEDUP_REMOVED lines=12> */
[C---:B------:R-:W-:Y:S02]  /*6800*/  ISETP.GE.AND P0, PT, R9.reuse, R244, PT ;  /* 0x000000f40900720c */ /* 0x040fe40003f06270 */
[----:B------:R-:W-:Y:S01]  /*6810*/  FSEL R0, R20, -INF , !P2 ;  /* 0xff80000014007808 */ /* 0x000fe20005000000 */
[----:B------:R-:W-:Y:S01]  /*6820*/  MUFU.TANH R12, R12 ;  /* 0x0000000c000c7308 */ /* 0x000fe20000002400 */
[----:B------:R-:W-:Y:S02]  /*6830*/  ISETP.GT.AND P4, PT, R16, R9, PT ;  /* 0x000000091000720c */ /* 0x000fe40003f84270 */
[----:B------:R-:W-:Y:S02]  /*6840*/  FSEL R190, R76, -INF , !P6 ;  /* 0xff8000004cbe7808 */ /* 0x000fe40007000000 */
[----:B------:R-:W-:Y:S02]  /*6850*/  FSEL R194, R0, -INF , !P0 ;  /* 0xff80000000c27808 */ /* 0x000fe40004000000 */
[----:B------:R-:W-:-:S02]  /*6860*/  ISETP.GE.AND P6, PT, R9, R249, PT ;  /* 0x000000f90900720c */ /* 0x000fc40003fc6270 */
[----:B------:R-:W-:Y:S02]  /*6870*/  ISETP.GE.AND P2, PT, R9, R248, PT ;  /* 0x000000f80900720c */ /* 0x000fe40003f46270 */
[----:B------:R-:W-:Y:S02]  /*6880*/  FSEL R0, R17, -INF , !P4 ;  /* 0xff80000011007808 */ /* 0x000fe40006000000 */
[----:B------:R-:W-:Y:S02]  /*6890*/  ISETP.GT.AND P0, PT, R243, R8, PT ;  /* 0x00000008f300720c */ /* 0x000fe40003f04270 */
[----:B------:R-:W-:Y:S01]  /*68a0*/  ISETP.GE.AND P5, PT, R9, R245, PT ;  /* 0x000000f50900720c */ /* 0x000fe20003fa6270 */
[----:B------:R-:W-:Y:S01]  /*68b0*/  FMUL.FTZ R9, R172, UR6 ;  /* 0x00000006ac097c20 */ /* 0x000fe20008410000 */
[----:B------:R-:W-:Y:S02]  /*68c0*/  FSEL R199, R115, -INF , !P6 ;  /* 0xff80000073c77808 */ /* 0x000fe40007000000 */
[----:B------:R-:W-:Y:S01]  /*68d0*/  FSEL R189, R0, -INF , !P2 ;  /* 0xff80000000bd7808 */ /* 0x000fe20005000000 */
[----:B------:R-:W2:Y:S01]  /*68e0*/  MUFU.TANH R13, R9 ;  /* 0x00000009000d7308 */ /* 0x000ea20000002400 */
[----:B------:R-:W-:-:S02]  /*68f0*/  ISETP.GE.AND P6, PT, R8, R244, PT ;  /* 0x000000f40800720c */ /* 0x000fc40003fc6270 */
[----:B----4-:R-:W-:Y:S02]  /*6900*/  FSEL R0, R15, -INF , !P0 ;  /* 0xff8000000f007808 */ /* 0x010fe40004000000 */
[----:B------:R-:W-:Y:S02]  /*6910*/  FSEL R173, R80, -INF , !P5 ;  /* 0xff80000050ad7808 */ /* 0x000fe40006800000 */
[----:B------:R-:W-:Y:S01]  /*6920*/  ISETP.GT.AND P2, PT, R16, R8, PT ;  /* 0x000000081000720c */ /* 0x000fe20003f44270 */
[----:B------:R-:W-:Y:S01]  /*6930*/  MUFU.TANH R15, R11 ;  /* 0x0000000b000f7308 */ /* 0x000fe20000002400 */
[C---:B------:R-:W-:Y:S02]  /*6940*/  ISETP.GE.AND P4, PT, R8.reuse, R249, PT ;  /* 0x000000f90800720c */ /* 0x040fe40003f86270 */
[C---:B------:R-:W-:Y:S02]  /*6950*/  ISETP.GE.AND P5, PT, R8.reuse, R245, PT ;  /* 0x000000f50800720c */ /* 0x040fe40003fa6270 */
[----:B------:R-:W-:Y:S01]  /*6960*/  ISETP.GE.AND P0, PT, R8, R248, PT ;  /* 0x000000f80800720c */ /* 0x000fe20003f06270 */
[----:B------:R-:W-:Y:S01]  /*6970*/  FMUL.FTZ R8, R138, UR6 ;  /* 0x000000068a087c20 */ /* 0x000fe20008410000 */
[----:B------:R-:W-:-:S02]  /*6980*/  FSEL R192, R0, -INF , !P6 ;  /* 0xff80000000c07808 */ /* 0x000fc40007000000 */
[----:B-1----:R-:W-:Y:S01]  /*6990*/  FSEL R0, R10, -INF , !P2 ;  /* 0xff8000000a007808 */ /* 0x002fe20005000000 */
[----:B------:R1:W3:Y:S01]  /*69a0*/  MUFU.TANH R9, R8 ;  /* 0x0000000800097308 */ /* 0x0002e20000002400 */
[----:B------:R-:W-:Y:S02]  /*69b0*/  ISETP.GT.AND P6, PT, R243, R7, PT ;  /* 0x00000007f300720c */ /* 0x000fe40003fc4270 */
[----:B------:R-:W-:Y:S02]  /*69c0*/  FSEL R195, R116, -INF , !P4 ;  /* 0xff80000074c37808 */ /* 0x000fe40006000000 */
[----:B------:R-:W-:Y:S02]  /*69d0*/  FSEL R172, R0, -INF , !P0 ;  /* 0xff80000000ac7808 */ /* 0x000fe40004000000 */
[----:B------:R-:W-:Y:S02]  /*69e0*/  ISETP.GE.AND P4, PT, R7, R244, PT ;  /* 0x000000f40700720c */ /* 0x000fe40003f86270 */
[----:B------:R-:W-:-:S02]  /*69f0*/  FSEL R0, R18, -INF , !P6 ;  /* 0xff80000012007808 */ /* 0x000fc40007000000 */
[----:B------:R-:W-:Y:S02]  /*6a00*/  FSEL R138, R84, -INF , !P5 ;  /* 0xff800000548a7808 */ /* 0x000fe40006800000 */
[----:B------:R-:W-:Y:S02]  /*6a10*/  ISETP.GT.AND P0, PT, R16, R7, PT ;  /* 0x000000071000720c */ /* 0x000fe40003f04270 */
[C---:B------:R-:W-:Y:S02]  /*6a20*/  ISETP.GE.AND P5, PT, R7.reuse, R249, PT ;  /* 0x000000f90700720c */ /* 0x040fe40003fa6270 */
[----:B------:R-:W-:Y:S01]  /*6a30*/  ISETP.GE.AND P2, PT, R7, R245, PT ;  /* 0x000000f50700720c */ /* 0x000fe20003f46270 */
[----:B-1----:R-:W-:Y:S01]  /*6a40*/  FMUL.FTZ R8, R177, UR6 ;  /* 0x00000006b1087c20 */ /* 0x002fe20008410000 */
[----:B------:R-:W-:Y:S01]  /*6a50*/  ISETP.GE.AND P6, PT, R7, R248, PT ;  /* 0x000000f80700720c */ /* 0x000fe20003fc6270 */
[----:B------:R-:W-:Y:S01]  /*6a60*/  FMUL.FTZ R7, R176, UR6 ;  /* 0x00000006b0077c20 */ /* 0x000fe20008410000 */
[----:B------:R-:W-:-:S02]  /*6a70*/  FSEL R176, R0, -INF , !P4 ;  /* 0xff80000000b07808 */ /* 0x000fc40006000000 */
[----:B------:R-:W-:Y:S01]  /*6a80*/  FSEL R0, R14, -INF , !P0 ;  /* 0xff8000000e007808 */ /* 0x000fe20004000000 */
[----:B------:R1:W4:Y:S01]  /*6a90*/  MUFU.TANH R11, R7 ;  /* 0x00000007000b7308 */ /* 0x0003220000002400 */
[----:B------:R-:W-:Y:S02]  /*6aa0*/  ISETP.GT.AND P4, PT, R243, R6, PT ;  /* 0x00000006f300720c */ /* 0x000fe40003f84270 */
[----:B------:R-:W-:Y:S02]  /*6ab0*/  FSEL R177, R117, -INF , !P5 ;  /* 0xff80000075b17808 */ /* 0x000fe40006800000 */
[----:B------:R-:W-:Y:S02]  /*6ac0*/  FSEL R115, R0, -INF , !P6 ;  /* 0xff80000000737808 */ /* 0x000fe40007000000 */
[----:B------:R-:W-:Y:S02]  /*6ad0*/  ISETP.GE.AND P5, PT, R6, R244, PT ;  /* 0x000000f40600720c */ /* 0x000fe40003fa6270 */
[----:B------:R-:W-:-:S02]  /*6ae0*/  FSEL R114, R85, -INF , !P2 ;  /* 0xff80000055727808 */ /* 0x000fc40005000000 */
[----:B--2---:R-:W-:Y:S02]  /*6af0*/  FSEL R0, R13, -INF , !P4 ;  /* 0xff8000000d007808 */ /* 0x004fe40006000000 */
[C---:B------:R-:W-:Y:S01]  /*6b00*/  ISETP.GE.AND P2, PT, R6.reuse, R249, PT ;  /* 0x000000f90600720c */ /* 0x040fe20003f46270 */
[----:B------:R-:W-:Y:S01]  /*6b10*/  MUFU.TANH R13, R8 ;  /* 0x00000008000d7308 */ /* 0x000fe20000002400 */
[----:B------:R-:W-:Y:S02]  /*6b20*/  ISETP.GE.AND P0, PT, R6, R245, PT ;  /* 0x000000f50600720c */ /* 0x000fe40003f06270 */
[----:B------:R-:W-:Y:S01]  /*6b30*/  ISETP.GT.AND P6, PT, R16, R6, PT ;  /* 0x000000061000720c */ /* 0x000fe20003fc4270 */
[----:B-1----:R-:W-:Y:S01]  /*6b40*/  FMUL.FTZ R7, R155, UR6 ;  /* 0x000000069b077c20 */ /* 0x002fe20008410000 */
[----:B------:R-:W-:Y:S01]  /*6b50*/  ISETP.GE.AND P4, PT, R6, R248, PT ;  /* 0x000000f80600720c */ /* 0x000fe20003f86270 */
[----:B------:R-:W-:Y:S01]  /*6b60*/  FMUL.FTZ R6, R154, UR6 ;  /* 0x000000069a067c20 */ /* 0x000fe20008410000 */
[----:B------:R-:W-:Y:S01]  /*6b70*/  FSEL R240, R0, -INF , !P5 ;  /* 0xff80000000f07808 */ /* 0x000fe20006800000 */
[----:B------:R-:W-:Y:S01]  /*6b80*/  MUFU.TANH R10, R7 ;  /* 0x00000007000a7308 */ /* 0x000fe20000002400 */
[----:B---3--:R-:W-:-:S02]  /*6b90*/  FSEL R0, R9, -INF , !P6 ;  /* 0xff80000009007808 */ /* 0x008fc40007000000 */
[-C--:B------:R-:W-:Y:S02]  /*6ba0*/  ISETP.GT.AND P5, PT, R243, R5.reuse, PT ;  /* 0x00000005f300720c */ /* 0x080fe40003fa4270 */
[----:B------:R-:W-:Y:S02]  /*6bb0*/  FSEL R247, R122, -INF , !P2 ;  /* 0xff8000007af77808 */ /* 0x000fe40005000000 */
[----:B------:R-:W-:Y:S01]  /*6bc0*/  FSEL R214, R0, -INF , !P4 ;  /* 0xff80000000d67808 */ /* 0x000fe20006000000 */
[----:B------:R1:W2:Y:S01]  /*6bd0*/  MUFU.TANH R8, R6 ;  /* 0x0000000600087308 */ /* 0x0002a20000002400 */
[----:B------:R-:W-:Y:S02]  /*6be0*/  ISETP.GE.AND P2, PT, R5, R244, PT ;  /* 0x000000f40500720c */ /* 0x000fe40003f46270 */
[----:B------:R-:W-:Y:S02]  /*6bf0*/  ISETP.GT.AND P4, PT, R16, R5, PT ;  /* 0x000000051000720c */ /* 0x000fe40003f84270 */
[----:B------:R-:W-:-:S02]  /*6c00*/  FSEL R212, R48, -INF , !P0 ;  /* 0xff80000030d47808 */ /* 0x000fc40004000000 */
[C---:B------:R-:W-:Y:S02]  /*6c10*/  ISETP.GE.AND P0, PT, R5.reuse, R249, PT ;  /* 0x000000f90500720c */ /* 0x040fe40003f06270 */
[----:B------:R-:W-:Y:S02]  /*6c20*/  FSEL R0, R12, -INF , !P4 ;  /* 0xff8000000c007808 */ /* 0x000fe40006000000 */
[----:B------:R-:W-:Y:S02]  /*6c30*/  ISETP.GE.AND P6, PT, R5, R245, PT ;  /* 0x000000f50500720c */ /* 0x000fe40003fc6270 */
[----:B------:R-:W-:Y:S02]  /*6c40*/  FSEL R242, R133, -INF , !P0 ;  /* 0xff80000085f27808 */ /* 0x000fe40004000000 */
[----:B------:R-:W-:Y:S02]  /*6c50*/  ISETP.GE.AND P0, PT, R4, R244, PT ;  /* 0x000000f40400720c */ /* 0x000fe40003f06270 */
[----:B------:R-:W-:-:S02]  /*6c60*/  FSEL R209, R95, -INF , !P6 ;  /* 0xff8000005fd17808 */ /* 0x000fc40007000000 */
[----:B-1----:R-:W-:Y:S02]  /*6c70*/  FSEL R6, R15, -INF , !P5 ;  /* 0xff8000000f067808 */ /* 0x002fe40006800000 */
[----:B------:R-:W-:Y:S01]  /*6c80*/  ISETP.GE.AND P5, PT, R5, R248, PT ;  /* 0x000000f80500720c */ /* 0x000fe20003fa6270 */
[----:B------:R-:W-:Y:S01]  /*6c90*/  FMUL.FTZ R5, R180, UR6 ;  /* 0x00000006b4057c20 */ /* 0x000fe20008410000 */
[----:B------:R-:W-:Y:S02]  /*6ca0*/  FSEL R238, R6, -INF , !P2 ;  /* 0xff80000006ee7808 */ /* 0x000fe40005000000 */
[----:B------:R-:W-:Y:S01]  /*6cb0*/  ISETP.GT.AND P2, PT, R243, R4, PT ;  /* 0x00000004f300720c */ /* 0x000fe20003f44270 */
[----:B------:R1:W3:Y:S01]  /*6cc0*/  MUFU.TANH R9, R5 ;  /* 0x0000000500097308 */ /* 0x0002e20000002400 */
[----:B------:R-:W-:Y:S02]  /*6cd0*/  FSEL R211, R0, -INF , !P5 ;  /* 0xff80000000d37808 */ /* 0x000fe40006800000 */
[----:B----4-:R-:W-:-:S02]  /*6ce0*/  FSEL R0, R11, -INF , !P2 ;  /* 0xff8000000b007808 */ /* 0x010fc40005000000 */
[----:B------:R-:W-:Y:S02]  /*6cf0*/  ISETP.GT.AND P5, PT, R16, R4, PT ;  /* 0x000000041000720c */ /* 0x000fe40003fa4270 */
[C---:B------:R-:W-:Y:S02]  /*6d00*/  ISETP.GE.AND P4, PT, R4.reuse, R249, PT ;  /* 0x000000f90400720c */ /* 0x040fe40003f86270 */
[C---:B------:R-:W-:Y:S02]  /*6d10*/  ISETP.GE.AND P6, PT, R4.reuse, R245, PT ;  /* 0x000000f50400720c */ /* 0x040fe40003fc6270 */
[----:B------:R-:W-:Y:S01]  /*6d20*/  ISETP.GE.AND P2, PT, R4, R248, PT ;  /* 0x000000f80400720c */ /* 0x000fe20003f46270 */
[----:B------:R-:W-:Y:S01]  /*6d30*/  FMUL.FTZ R4, R162, UR6 ;  /* 0x00000006a2047c20 */ /* 0x000fe20008410000 */
[----:B------:R-:W-:Y:S02]  /*6d40*/  FSEL R227, R0, -INF , !P0 ;  /* 0xff80000000e37808 */ /* 0x000fe40004000000 */
[----:B--2---:R-:W-:Y:S01]  /*6d50*/  FSEL R0, R8, -INF , !P5 ;  /* 0xff80000008007808 */ /* 0x004fe20006800000 */
[----:B------:R2:W4:Y:S01]  /*6d60*/  MUFU.TANH R7, R4 ;  /* 0x0000000400077308 */ /* 0x0005220000002400 */
[----:B------:R-:W-:Y:S01]  /*6d70*/  ISETP.GT.AND P0, PT, R243, R3, PT ;  /* 0x00000003f300720c */ /* 0x000fe20003f04270 */
[----:B-1----:R-:W-:Y:S01]  /*6d80*/  FMUL.FTZ R5, R163, UR6 ;  /* 0x00000006a3057c20 */ /* 0x002fe20008410000 */
[----:B------:R-:W-:-:S02]  /*6d90*/  FSEL R236, R142, -INF , !P4 ;  /* 0xff8000008eec7808 */ /* 0x000fc40006000000 */
[----:B------:R-:W-:Y:S02]  /*6da0*/  FSEL R210, R0, -INF , !P2 ;  /* 0xff80000000d27808 */ /* 0x000fe40005000000 */
[----:B------:R-:W-:Y:S01]  /*6db0*/  ISETP.GE.AND P4, PT, R3, R244, PT ;  /* 0x000000f40300720c */ /* 0x000fe20003f86270 */
[----:B------:R-:W1:Y:S01]  /*6dc0*/  MUFU.TANH R6, R5 ;  /* 0x0000000500067308 */ /* 0x000e620000002400 */
[----:B------:R-:W-:Y:S02]  /*6dd0*/  FSEL R0, R13, -INF , !P0 ;  /* 0xff8000000d007808 */ /* 0x000fe40004000000 */
[----:B------:R-:W-:Y:S02]  /*6de0*/  FSEL R180, R99, -INF , !P6 ;  /* 0xff80000063b47808 */ /* 0x000fe40007000000 */
[----:B------:R-:W-:Y:S02]  /*6df0*/  ISETP.GT.AND P2, PT, R16, R3, PT ;  /* 0x000000031000720c */ /* 0x000fe40003f44270 */
[----:B------:R-:W-:-:S02]  /*6e00*/  ISETP.GE.AND P6, PT, R3, R249, PT ;  /* 0x000000f90300720c */ /* 0x000fc40003fc6270 */
[----:B------:R-:W-:Y:S01]  /*6e10*/  ISETP.GE.AND P5, PT, R3, R245, PT ;  /* 0x000000f50300720c */ /* 0x000fe20003fa6270 */
[----:B--2---:R-:W-:Y:S01]  /*6e20*/  FMUL.FTZ R4, R171, UR6 ;  /* 0x00000006ab047c20 */ /* 0x004fe20008410000 */
[----:B------:R-:W-:Y:S01]  /*6e30*/  ISETP.GE.AND P0, PT, R3, R248, PT ;  /* 0x000000f80300720c */ /* 0x000fe20003f06270 */
[----:B------:R-:W-:Y:S01]  /*6e40*/  FMUL.FTZ R3, R170, UR6 ;  /* 0x00000006aa037c20 */ /* 0x000fe20008410000 */
[----:B------:R-:W-:Y:S02]  /*6e50*/  FSEL R220, R0, -INF , !P4 ;  /* 0xff80000000dc7808 */ /* 0x000fe40006000000 */
[----:B------:R-:W-:Y:S01]  /*6e60*/  ISETP.GT.AND P4, PT, R243, R2, PT ;  /* 0x00000002f300720c */ /* 0x000fe20003f84270 */
[----:B------:R-:W2:Y:S01]  /*6e70*/  MUFU.TANH R5, R3 ;  /* 0x0000000300057308 */ /* 0x000ea20000002400 */
[----:B------:R-:W-:Y:S02]  /*6e80*/  FSEL R0, R10, -INF , !P2 ;  /* 0xff8000000a007808 */ /* 0x000fe40005000000 */
[----:B------:R-:W-:-:S02]  /*6e90*/  FSEL R229, R144, -INF , !P6 ;  /* 0xff80000090e57808 */ /* 0x000fc40007000000 */
[----:B------:R-:W-:Y:S02]  /*6ea0*/  FSEL R170, R103, -INF , !P5 ;  /* 0xff80000067aa7808 */ /* 0x000fe40006800000 */
[----:B------:R-:W-:Y:S01]  /*6eb0*/  FSEL R171, R0, -INF , !P0 ;  /* 0xff80000000ab7808 */ /* 0x000fe20004000000 */
[----:B------:R5:W2:Y:S01]  /*6ec0*/  MUFU.TANH R3, R4 ;  /* 0x0000000400037308 */ /* 0x000aa20000002400 */
[----:B---3--:R-:W-:Y:S02]  /*6ed0*/  FSEL R23, R9, -INF , !P4 ;  /* 0xff80000009177808 */ /* 0x008fe40006000000 */
[C---:B------:R-:W-:Y:S02]  /*6ee0*/  ISETP.GE.AND P6, PT, R2.reuse, R244, PT ;  /* 0x000000f40200720c */ /* 0x040fe40003fc6270 */
[C---:B------:R-:W-:Y:S02]  /*6ef0*/  ISETP.GE.AND P2, PT, R2.reuse, R249, PT ;  /* 0x000000f90200720c */ /* 0x040fe40003f46270 */
[----:B------:R-:W-:-:S02]  /*6f00*/  ISETP.GE.AND P5, PT, R2, R245, PT ;  /* 0x000000f50200720c */ /* 0x000fc40003fa6270 */
[----:B------:R-:W-:Y:S02]  /*6f10*/  ISETP.GT.AND P0, PT, R16, R2, PT ;  /* 0x000000021000720c */ /* 0x000fe40003f04270 */
[----:B------:R-:W-:Y:S01]  /*6f20*/  ISETP.GE.AND P4, PT, R2, R248, PT ;  /* 0x000000f80200720c */ /* 0x000fe20003f86270 */
[----:B------:R-:W-:Y:S01]  /*6f30*/  FMUL.FTZ R2, R166, UR6 ;  /* 0x00000006a6027c20 */ /* 0x000fe20008410000 */
[----:B----4-:R-:W-:Y:S01]  /*6f40*/  FSEL R0, R7, -INF , !P0 ;  /* 0xff80000007007808 */ /* 0x010fe20004000000 */
[----:B------:R-:W-:Y:S01]  /*6f50*/  FMUL.FTZ R7, R184, UR6 ;  /* 0x00000006b8077c20 */ /* 0x000fe20008410000 */
[----:B------:R-:W-:Y:S02]  /*6f60*/  ISETP.GT.AND P0, PT, R16, R32, PT ;  /* 0x000000201000720c */ /* 0x000fe40003f04270 */
[----:B------:R-:W-:Y:S01]  /*6f70*/  FSEL R231, R0, -INF , !P4 ;  /* 0xff80000000e77808 */ /* 0x000fe20006000000 */
[----:B------:R-:W3:Y:S01]  /*6f80*/  MUFU.TANH R2, R2 ;  /* 0x0000000200027308 */ /* 0x000ee20000002400 */
[----:B------:R-:W-:Y:S01]  /*6f90*/  ISETP.GE.AND P4, PT, R32, R248, PT ;  /* 0x000000f82000720c */ /* 0x000fe20003f86270 */
[----:B-----5:R-:W-:Y:S01]  /*6fa0*/  FMUL.FTZ R4, R167, UR6 ;  /* 0x00000006a7047c20 */ /* 0x020fe20008410000 */
[----:B-1----:R-:W-:Y:S01]  /*6fb0*/  FSEL R0, R6, -INF , !P0 ;  /* 0xff80000006007808 */ /* 0x002fe20004000000 */
[----:B------:R-:W-:Y:S01]  /*6fc0*/  FMUL.FTZ R6, R181, UR6 ;  /* 0x00000006b5067c20 */ /* 0x000fe20008410000 */
[----:B------:R-:W-:-:S02]  /*6fd0*/  ISETP.GT.AND P0, PT, R16, R33, PT ;  /* 0x000000211000720c */ /* 0x000fc40003f04270 */
[----:B------:R-:W-:Y:S01]  /*6fe0*/  FSEL R230, R0, -INF , !P4 ;  /* 0xff80000000e67808 */ /* 0x000fe20006000000 */
[----:B------:R-:W-:Y:S01]  /*6ff0*/  MUFU.TANH R21, R6 ;  /* 0x0000000600157308 */ /* 0x000fe20000002400 */
[-C--:B------:R-:W-:Y:S02]  /*7000*/  ISETP.GE.AND P4, PT, R33, R248.reuse, PT ;  /* 0x000000f82100720c */ /* 0x080fe40003f86270 */
[----:B--2---:R-:W-:Y:S02]  /*7010*/  FSEL R0, R5, -INF , !P0 ;  /* 0xff80000005007808 */ /* 0x004fe40004000000 */
[----:B------:R-:W-:Y:S02]  /*7020*/  ISETP.GT.AND P0, PT, R16, R35, PT ;  /* 0x000000231000720c */ /* 0x000fe40003f04270 */
[----:B------:R-:W-:Y:S01]  /*7030*/  FSEL R228, R0, -INF , !P4 ;  /* 0xff80000000e47808 */ /* 0x000fe20006000000 */
[----:B------:R-:W-:Y:S01]  /*7040*/  MUFU.TANH R20, R7 ;  /* 0x0000000700147308 */ /* 0x000fe20000002400 */
[----:B------:R-:W-:-:S02]  /*7050*/  ISETP.GE.AND P4, PT, R35, R248, PT ;  /* 0x000000f82300720c */ /* 0x000fc40003f86270 */
[----:B------:R-:W-:Y:S02]  /*7060*/  FSEL R0, R3, -INF , !P0 ;  /* 0xff80000003007808 */ /* 0x000fe40004000000 */
[----:B------:R-:W-:Y:S02]  /*7070*/  ISETP.GT.AND P0, PT, R16, R34, PT ;  /* 0x000000221000720c */ /* 0x000fe40003f04270 */
[----:B------:R-:W-:Y:S01]  /*7080*/  FSEL R225, R0, -INF , !P4 ;  /* 0xff80000000e17808 */ /* 0x000fe20006000000 */
[----:B------:R1:W2:Y:S01]  /*7090*/  MUFU.TANH R3, R4 ;  /* 0x0000000400037308 */ /* 0x0002a20000002400 */
[----:B------:R-:W-:Y:S02]  /*70a0*/  ISETP.GE.AND P4, PT, R34, R248, PT ;  /* 0x000000f82200720c */ /* 0x000fe40003f86270 */
[----:B---3--:R-:W-:Y:S02]  /*70b0*/  FSEL R0, R2, -INF , !P0 ;  /* 0xff80000002007808 */ /* 0x008fe40004000000 */
[----:B------:R-:W-:-:S02]  /*70c0*/  FMNMX3.FTZ R2, R52, R45, R39, !PT ;  /* 0x0000002d34027276 */ /* 0x000fc40007810027 */
[----:B------:R-:W-:Y:S02]  /*70d0*/  FSEL R223, R0, -INF , !P4 ;  /* 0xff80000000df7808 */ /* 0x000fe40006000000 */
[----:B------:R-:W-:Y:S02]  /*70e0*/  FMNMX3.FTZ R0, R88, R63, R46, !PT ;  /* 0x0000003f58007276 */ /* 0x000fe4000781002e */
[----:B------:R-:W-:Y:S02]  /*70f0*/  FMNMX3.FTZ R2, R2, R31, R54, !PT ;  /* 0x0000001f02027276 */ /* 0x000fe40007810036 */
[----:B------:R-:W-:Y:S02]  /*7100*/  FMNMX3.FTZ R0, R0, R40, R87, !PT ;  /* 0x0000002800007276 */ /* 0x000fe40007810057 */
[----:B------:R-:W-:Y:S02]  /*7110*/  FMNMX3.FTZ R2, R2, R47, R44, !PT ;  /* 0x0000002f02027276 */ /* 0x000fe4000781002c */
[----:B------:R-:W-:Y:S01]  /*7120*/  FMNMX3.FTZ R0, R0, R86, R57, !PT ;  /* 0x0000005600007276 */ /* 0x000fe20007810039 */
[----:B-1----:R-:W-:Y:S01]  /*7130*/  FMUL.FTZ R4, R90, UR6 ;  /* 0x000000065a047c20 */ /* 0x002fe20008410000 */
[----:B------:R-:W-:-:S02]  /*7140*/  FMNMX3.FTZ R2, R2, R27, R151, !PT ;  /* 0x0000001b02027276 */ /* 0x000fc40007810097 */
[----:B------:R-:W-:Y:S01]  /*7150*/  FSEL R226, R110, -INF , !P5 ;  /* 0xff8000006ee27808 */ /* 0x000fe20006800000 */
[----:B------:R1:W3:Y:S01]  /*7160*/  MUFU.TANH R5, R4 ;  /* 0x0000000400057308 */ /* 0x0002e20000002400 */
        /* <DEDUP_REMOVED lines=8> */
[----:B------:R-:W-:Y:S01]  /*71f0*/  ISETP.GE.AND P5, PT, R35, R245, PT ;  /* 0x000000f52300720c */ /* 0x000fe20003fa6270 */
[----:B-1----:R-:W-:Y:S01]  /*7200*/  FMUL.FTZ R4, R91, UR6 ;  /* 0x000000065b047c20 */ /* 0x002fe20008410000 */
[----:B------:R-:W-:Y:S02]  /*7210*/  FMNMX3.FTZ R0, R0, R125, R174, !PT ;  /* 0x0000007d00007276 */ /* 0x000fe400078100ae */
[----:B------:R-:W-:-:S02]  /*7220*/  FMNMX3.FTZ R2, R2, R165, R146, !PT ;  /* 0x000000a502027276 */ /* 0x000fc40007810092 */
[----:B------:R-:W-:Y:S01]  /*7230*/  FSEL R221, R50, -INF , !P5 ;  /* 0xff80000032dd7808 */ /* 0x000fe20006800000 */
[----:B------:R-:W1:Y:S01]  /*7240*/  MUFU.TANH R4, R4 ;  /* 0x0000000400047308 */ /* 0x000e620000002400 */
[----:B------:R-:W-:Y:S02]  /*7250*/  FMNMX3.FTZ R0, R0, R168, R147, !PT ;  /* 0x000000a800007276 */ /* 0x000fe40007810093 */
[----:B------:R-:W-:Y:S02]  /*7260*/  FMNMX3.FTZ R2, R2, R140, R190, !PT ;  /* 0x0000008c02027276 */ /* 0x000fe400078100be */
[----:B------:R-:W-:Y:S02]  /*7270*/  ISETP.GE.AND P5, PT, R34, R245, PT ;  /* 0x000000f52200720c */ /* 0x000fe40003fa6270 */
[----:B------:R-:W-:Y:S02]  /*7280*/  FMNMX3.FTZ R0, R0, R141, R191, !PT ;  /* 0x0000008d00007276 */ /* 0x000fe400078100bf */
[----:B------:R-:W-:-:S02]  /*7290*/  FMNMX3.FTZ R2, R2, R173, R138, !PT ;  /* 0x000000ad02027276 */ /* 0x000fc4000781008a */
[----:B------:R-:W-:Y:S02]  /*72a0*/  FSEL R219, R136, -INF , !P5 ;  /* 0xff80000088db7808 */ /* 0x000fe40006800000 */
[----:B------:R-:W-:Y:S02]  /*72b0*/  ISETP.GT.AND P5, PT, R16, R36, PT ;  /* 0x000000241000720c */ /* 0x000fe40003fa4270 */
[----:B------:R-:W-:Y:S02]  /*72c0*/  FMNMX3.FTZ R0, R0, R189, R172, !PT ;  /* 0x000000bd00007276 */ /* 0x000fe400078100ac */
[----:B------:R-:W-:Y:S02]  /*72d0*/  FMNMX3.FTZ R2, R2, R114, R212, !PT ;  /* 0x0000007202027276 */ /* 0x000fe400078100d4 */
[----:B--2---:R-:W-:Y:S02]  /*72e0*/  FSEL R3, R3, -INF , !P5 ;  /* 0xff80000003037808 */ /* 0x004fe40006800000 */
[----:B------:R-:W-:-:S02]  /*72f0*/  ISETP.GE.AND P5, PT, R36, R248, PT ;  /* 0x000000f82400720c */ /* 0x000fc40003fa6270 */
[----:B------:R-:W-:Y:S02]  /*7300*/  ISETP.GT.AND P4, PT, R16, R37, PT ;  /* 0x000000251000720c */ /* 0x000fe40003f84270 */
[----:B------:R-:W-:Y:S02]  /*7310*/  FMNMX3.FTZ R0, R0, R115, R214, !PT ;  /* 0x0000007300007276 */ /* 0x000fe400078100d6 */
[----:B------:R-:W-:Y:S02]  /*7320*/  FMNMX3.FTZ R2, R2, R209, R180, !PT ;  /* 0x000000d102027276 */ /* 0x000fe400078100b4 */
[----:B------:R-:W-:Y:S02]  /*7330*/  ISETP.GE.AND P0, PT, R36, R245, PT ;  /* 0x000000f52400720c */ /* 0x000fe40003f06270 */
[----:B------:R-:W-:Y:S02]  /*7340*/  FSEL R217, R3, -INF , !P5 ;  /* 0xff80000003d97808 */ /* 0x000fe40006800000 */
[----:B---3--:R-:W-:-:S02]  /*7350*/  FSEL R3, R5, -INF , !P4 ;  /* 0xff80000005037808 */ /* 0x008fc40006000000 */
[----:B------:R-:W-:Y:S02]  /*7360*/  FMNMX3.FTZ R0, R0, R211, R210, !PT ;  /* 0x000000d300007276 */ /* 0x000fe400078100d2 */
[----:B------:R-:W-:Y:S02]  /*7370*/  FMNMX3.FTZ R2, R2, R170, R226, !PT ;  /* 0x000000aa02027276 */ /* 0x000fe400078100e2 */
[----:B------:R-:W-:Y:S02]  /*7380*/  FSEL R218, R49, -INF , !P0 ;  /* 0xff80000031da7808 */ /* 0x000fe40004000000 */
[C---:B------:R-:W-:Y:S02]  /*7390*/  ISETP.GE.AND P4, PT, R37.reuse, R248, PT ;  /* 0x000000f82500720c */ /* 0x040fe40003f86270 */
[----:B------:R-:W-:Y:S02]  /*73a0*/  ISETP.GT.AND P0, PT, R16, R38, PT ;  /* 0x000000261000720c */ /* 0x000fe40003f04270 */
[----:B------:R-:W-:-:S02]  /*73b0*/  ISETP.GE.AND P5, PT, R37, R245, PT ;  /* 0x000000f52500720c */ /* 0x000fc40003fa6270 */
[----:B------:R-:W-:Y:S02]  /*73c0*/  FMNMX3.FTZ R0, R0, R171, R231, !PT ;  /* 0x000000ab00007276 */ /* 0x000fe400078100e7 */
[----:B------:R-:W-:Y:S02]  /*73d0*/  FMNMX3.FTZ R2, R2, R224, R222, !PT ;  /* 0x000000e002027276 */ /* 0x000fe400078100de */
[----:B------:R-:W-:Y:S02]  /*73e0*/  FSEL R215, R3, -INF , !P4 ;  /* 0xff80000003d77808 */ /* 0x000fe40006000000 */
[----:B-1----:R-:W-:Y:S02]  /*73f0*/  FSEL R3, R4, -INF , !P0 ;  /* 0xff80000004037808 */ /* 0x002fe40004000000 */
[----:B------:R-:W-:Y:S02]  /*7400*/  ISETP.GE.AND P0, PT, R38, R245, PT ;  /* 0x000000f52600720c */ /* 0x000fe40003f06270 */
[----:B------:R-:W-:-:S02]  /*7410*/  FSEL R216, R205, -INF , !P5 ;  /* 0xff800000cdd87808 */ /* 0x000fc40006800000 */
[----:B------:R-:W-:Y:S02]  /*7420*/  FMNMX3.FTZ R0, R0, R230, R228, !PT ;  /* 0x000000e600007276 */ /* 0x000fe400078100e4 */
[----:B------:R-:W-:Y:S02]  /*7430*/  FMNMX3.FTZ R2, R2, R221, R219, !PT ;  /* 0x000000dd02027276 */ /* 0x000fe400078100db */
[----:B------:R-:W-:Y:S02]  /*7440*/  FSEL R205, R213, -INF , !P0 ;  /* 0xff800000d5cd7808 */ /* 0x000fe40004000000 */
[----:B------:R-:W-:Y:S02]  /*7450*/  ISETP.GE.AND P0, PT, R38, R248, PT ;  /* 0x000000f82600720c */ /* 0x000fe40003f06270 */
[----:B------:R-:W-:Y:S02]  /*7460*/  FMNMX3.FTZ R0, R0, R225, R223, !PT ;  /* 0x000000e100007276 */ /* 0x000fe400078100df */
[----:B------:R-:W-:-:S02]  /*7470*/  FMNMX3.FTZ R2, R2, R218, R216, !PT ;  /* 0x000000da02027276 */ /* 0x000fc400078100d8 */
[----:B------:R-:W-:Y:S02]  /*7480*/  ISETP.GT.AND P5, PT, R243, R32, PT ;  /* 0x00000020f300720c */ /* 0x000fe40003fa4270 */
[----:B------:R-:W-:Y:S02]  /*7490*/  ISETP.GE.AND P4, PT, R32, R244, PT ;  /* 0x000000f42000720c */ /* 0x000fe40003f86270 */
[----:B------:R-:W-:Y:S02]  /*74a0*/  FSEL R213, R3, -INF , !P0 ;  /* 0xff80000003d57808 */ /* 0x000fe40004000000 */
[----:B------:R-:W-:Y:S02]  /*74b0*/  FMNMX3.FTZ R19, R0, R217, R215, !PT ;  /* 0x000000d900137276 */ /* 0x000fe400078100d7 */
[----:B------:R-:W-:Y:S01]  /*74c0*/  FMNMX.FTZ R18, R205, R2, !PT ;  /* 0x00000002cd127209 */ /* 0x000fe20007810000 */
[----:B------:R-:W-:Y:S06]  /*74d0*/  BRA.U !UP0, `(.L_x_694) ;  /* 0x0000000508107547 */ /* 0x000fec000b800000 */
[----:B------:R-:W2:Y:S04]  /*74e0*/  LDL R252, [R1+0x30] ;  /* 0x0000300001fc7983 */ /* 0x000ea80000100800 */
[----:B------:R-:W3:Y:S01]  /*74f0*/  LDL R250, [R1+0x2c] ;  /* 0x00002c0001fa7983 */ /* 0x000ee20000100800 */
[----:B------:R-:W-:Y:S02]  /*7500*/  UIADD3 UR12, UPT, UPT, UR4, -0x2, URZ ;  /* 0xfffffffe040c7890 */ /* 0x000fe4000fffe0ff */
[----:B------:R-:W-:Y:S02]  /*7510*/  USHF.L.U32 UR8, UR14, 0x4, URZ ;  /* 0x000000040e087899 */ /* 0x000fe400080006ff */
[----:B------:R-:W-:Y:S02]  /*7520*/  UIMAD.WIDE.U32 UR22, UR12, UR14, URZ ;  /* 0x0000000e0c1672a5 */ /* 0x000fe4000f8e00ff */
[----:B------:R-:W-:-:S02]  /*7530*/  USHF.L.U64.HI UR7, UR14, 0x4, UR15 ;  /* 0x000000040e077899 */ /* 0x000fc4000801020f */
[----:B------:R-:W-:Y:S02]  /*7540*/  UIMAD UR12, UR12, UR15, UR23 ;  /* 0x0000000f0c0c72a4 */ /* 0x000fe4000f8e0217 */
[----:B------:R-:W-:Y:S01]  /*7550*/  ULEA UR11, UP0, UR22, UR8, 0x7 ;  /* 0x00000008160b7291 */ /* 0x000fe2000f8038ff */
[----:B------:R-:W-:Y:S01]  /*7560*/  IMAD.U32 R2, RZ, RZ, UR22 ;  /* 0x00000016ff027e24 */ /* 0x000fe2000f8e00ff */
[----:B------:R-:W-:Y:S01]  /*7570*/  USHF.L.U32 UR19, UR14, 0x5, URZ ;  /* 0x000000050e137899 */ /* 0x000fe200080006ff */
[----:B------:R-:W-:Y:S01]  /*7580*/  IMAD.U32 R3, RZ, RZ, UR23 ;  /* 0x00000017ff037e24 */ /* 0x000fe2000f8e00ff */
[----:B------:R-:W-:Y:S01]  /*7590*/  ULEA.HI.X UR10, UR22, UR7, UR12, 0x7, UP0 ;  /* 0x00000007160a7291 */ /* 0x000fe200080f3c0c */
[----:B------:R-:W-:Y:S01]  /*75a0*/  IMAD.U32 R0, RZ, RZ, UR12 ;  /* 0x0000000cff007e24 */ /* 0x000fe2000f8e00ff */
[----:B------:R-:W-:Y:S01]  /*75b0*/  UIADD3 UR13, UP0, UPT, UR11, UR8, URZ ;  /* 0x000000080b0d7290 */ /* 0x000fe2000ff1e0ff */
[----:B------:R-:W-:Y:S01]  /*75c0*/  IMAD.U32 R3, RZ, RZ, UR11 ;  /* 0x0000000bff037e24 */ /* 0x000fe2000f8e00ff */
[----:B------:R-:W-:-:S02]  /*75d0*/  USHF.L.U64.HI UR18, UR14, 0x5, UR15 ;  /* 0x000000050e127899 */ /* 0x000fc4000801020f */
[----:B------:R-:W-:Y:S02]  /*75e0*/  UIADD3.X UR12, UPT, UPT, UR10, UR7, URZ, UP0, !UPT ;  /* 0x000000070a0c7290 */ /* 0x000fe400087fe4ff */
[----:B------:R-:W-:Y:S01]  /*75f0*/  UIADD3 UR22, UP0, UPT, UR19, UR11, URZ ;  /* 0x0000000b13167290 */ /* 0x000fe2000ff1e0ff */
[----:B--2---:R-:W-:-:S04]  /*7600*/  LEA R16, P0, R2, R252, 0x8 ;  /* 0x000000fc02107211 */ /* 0x004fc800078040ff */
[----:B---3--:R-:W-:Y:S01]  /*7610*/  LEA.HI.X R17, R2, R250, R0, 0x8, P0 ;  /* 0x000000fa02117211 */ /* 0x008fe200000f4400 */
[----:B------:R-:W-:Y:S01]  /*7620*/  IMAD.U32 R0, RZ, RZ, UR10 ;  /* 0x0000000aff007e24 */ /* 0x000fe2000f8e00ff */
[C---:B------:R-:W-:Y:S01]  /*7630*/  LEA R14, P0, R3.reuse, R252, 0x1 ;  /* 0x000000fc030e7211 */ /* 0x040fe200078008ff */
[----:B------:R-:W-:Y:S01]  /*7640*/  IMAD.U32 R2, RZ, RZ, UR13 ;  /* 0x0000000dff027e24 */ /* 0x000fe2000f8e00ff */
[----:B------:R-:W-:Y:S01]  /*7650*/  UIADD3.X UR13, UPT, UPT, UR18, UR10, URZ, UP0, !UPT ;  /* 0x0000000a120d7290 */ /* 0x000fe200087fe4ff */
[----:B------:R-:W-:Y:S01]  /*7660*/  @!PT LDS RZ, [RZ] ;  /* 0x00000000fffff984 */ /* 0x000fe20000000800 */
[----:B------:R-:W-:Y:S01]  /*7670*/  @!PT LDS RZ, [RZ] ;  /* 0x00000000fffff984 */ /* 0x000fe20000000800 */
[----:B------:R-:W-:Y:S01]  /*7680*/  @!PT LDS RZ, [RZ] ;  /* 0x00000000fffff984 */ /* 0x000fe20000000800 */
[----:B------:R1:W-:Y:S01]  /*7690*/  LDGSTS.E.BYPASS.LTC128B.128 [R251+0x4000], desc[UR20][R16.64] ;  /* 0x0400000010fb7fae */ /* 0x0003e2000b981a14 */
[----:B------:R-:W-:Y:S01]  /*76a0*/  LEA.HI.X R15, R3, R250, R0, 0x1, P0 ;  /* 0x000000fa030f7211 */ /* 0x000fe200000f0c00 */
[----:B------:R-:W-:Y:S01]  /*76b0*/  IMAD.U32 R0, RZ, RZ, UR12 ;  /* 0x0000000cff007e24 */ /* 0x000fe2000f8e00ff */
[C---:B------:R-:W-:Y:S01]  /*76c0*/  LEA R12, P0, R2.reuse, R252, 0x1 ;  /* 0x000000fc020c7211 */ /* 0x040fe200078008ff */
[----:B------:R-:W-:Y:S01]  /*76d0*/  UIADD3 UR12, UP0, UPT, UR22, UR8, URZ ;  /* 0x00000008160c7290 */ /* 0x000fe2000ff1e0ff */
[----:B------:R-:W-:Y:S01]  /*76e0*/  IMAD.U32 R3, RZ, RZ, UR22 ;  /* 0x00000016ff037e24 */ /* 0x000fe2000f8e00ff */
[----:B------:R1:W-:Y:S01]  /*76f0*/  LDGSTS.E.BYPASS.LTC128B.128 [R251+0x4800], desc[UR20][R14.64] ;  /* 0x048000000efb7fae */ /* 0x0003e2000b981a14 */
[----:B------:R-:W-:Y:S01]  /*7700*/  LEA.HI.X R13, R2, R250, R0, 0x1, P0 ;  /* 0x000000fa020d7211 */ /* 0x000fe200000f0c00 */
[----:B------:R-:W-:Y:S01]  /*7710*/  UIADD3.X UR22, UPT, UPT, UR13, UR7, URZ, UP0, !UPT ;  /* 0x000000070d167290 */ /* 0x000fe200087fe4ff */
[----:B------:R-:W-:Y:S01]  /*7720*/  MOV R0, UR13 ;  /* 0x0000000d00007c02 */ /* 0x000fe20008000f00 */
[----:B------:R-:W-:Y:S01]  /*7730*/  ULEA UR11, UP0, UR14, UR11, 0x6 ;  /* 0x0000000b0e0b7291 */ /* 0x000fe2000f8030ff */
[C---:B------:R-:W-:Y:S01]  /*7740*/  LEA R10, P0, R3.reuse, R252, 0x1 ;  /* 0x000000fc030a7211 */ /* 0x040fe200078008ff */
[----:B------:R-:W-:Y:S01]  /*7750*/  IMAD.U32 R2, RZ, RZ, UR12 ;  /* 0x0000000cff027e24 */ /* 0x000fe2000f8e00ff */
[----:B------:R1:W-:Y:S01]  /*7760*/  LDGSTS.E.BYPASS.LTC128B.128 [R251+0x5000], desc[UR20][R12.64] ;  /* 0x050000000cfb7fae */ /* 0x0003e2000b981a14 */
[----:B------:R-:W-:Y:S01]  /*7770*/  ULEA.HI.X UR10, UR14, UR10, UR15, 0x6, UP0 ;  /* 0x0000000a0e0a7291 */ /* 0x000fe200080f340f */
        /* <DEDUP_REMOVED lines=8> */
[----:B------:R-:W-:Y:S01]  /*7800*/  IMAD.U32 R0, RZ, RZ, UR10 ;  /* 0x0000000aff007e24 */ /* 0x000fe2000f8e00ff */
[C---:B------:R-:W-:Y:S01]  /*7810*/  LEA R6, P0, R3.reuse, R252, 0x1 ;  /* 0x000000fc03067211 */ /* 0x040fe200078008ff */
[----:B------:R-:W-:Y:S01]  /*7820*/  UIADD3 UR11, UP0, UPT, UR11, UR19, URZ ;  /* 0x000000130b0b7290 */ /* 0x000fe2000ff1e0ff */
[----:B------:R-:W-:Y:S01]  /*7830*/  MOV R2, UR8 ;  /* 0x0000000800027c02 */ /* 0x000fe20008000f00 */
[----:B------:R1:W-:Y:S01]  /*7840*/  LDGSTS.E.BYPASS.LTC128B.128 [R251+0x6000], desc[UR20][R8.64] ;  /* 0x0600000008fb7fae */ /* 0x0003e2000b981a14 */
[----:B------:R-:W-:Y:S01]  /*7850*/  LEA.HI.X R7, R3, R250, R0, 0x1, P0 ;  /* 0x000000fa03077211 */ /* 0x000fe200000f0c00 */
[----:B------:R-:W-:Y:S01]  /*7860*/  UIADD3.X UR10, UPT, UPT, UR10, UR18, URZ, UP0, !UPT ;  /* 0x000000120a0a7290 */ /* 0x000fe200087fe4ff */
[----:B------:R-:W-:Y:S01]  /*7870*/  IMAD.U32 R0, RZ, RZ, UR7 ;  /* 0x00000007ff007e24 */ /* 0x000fe2000f8e00ff */
[C---:B------:R-:W-:Y:S01]  /*7880*/  LEA R4, P0, R2.reuse, R252, 0x1 ;  /* 0x000000fc02047211 */ /* 0x040fe200078008ff */
        /* <DEDUP_REMOVED lines=9> */
.L_x_694:
[----:B-1----:R-:W2:Y:S04]  /*7920*/  LDL R11, [R1+0xb4] ;  /* 0x0000b400010b7983 */ /* 0x002ea80000100800 */
[----:B------:R-:W3:Y:S04]  /*7930*/  LDL R9, [R1+0x1c] ;  /* 0x00001c0001097983 */ /* 0x000ee80000100800 */
[----:B------:R-:W1:Y:S01]  /*7940*/  SHFL.BFLY PT, R4, R18, 0x2, 0x1f ;  /* 0x0c401f0012047f89 */ /* 0x000e6200000e0000 */
[----:B------:R-:W-:-:S05]  /*7950*/  FMNMX.FTZ R0, R213, R19, !PT ;  /* 0x00000013d5007209 */ /* 0x000fca0007810000 */
[----:B------:R-:W4:Y:S01]  /*7960*/  SHFL.BFLY PT, R7, R0, 0x2, 0x1f ;  /* 0x0c401f0000077f89 */ /* 0x000f2200000e0000 */
[----:B------:R-:W-:Y:S01]  /*7970*/  FSEL R162, R23, -INF , !P6 ;  /* 0xff80000017a27808 */ /* 0x000fe20007000000 */
[----:B------:R-:W-:Y:S01]  /*7980*/  FMUL.FTZ R3, R196, UR6 ;  /* 0x00000006c4037c20 */ /* 0x000fe20008410000 */
[----:B------:R-:W-:Y:S01]  /*7990*/  FSEL R2, R21, -INF , !P5 ;  /* 0xff80000015027808 */ /* 0x000fe20006800000 */
[----:B------:R-:W4:Y:S01]  /*79a0*/  S2R R10, SR_TID.X ;  /* 0x00000000000a7919 */ /* 0x000f220000002100 */
[----:B------:R-:W-:Y:S01]  /*79b0*/  ISETP.GT.AND P6, PT, R243, R33, PT ;  /* 0x00000021f300720c */ /* 0x000fe20003fc4270 */
[----:B------:R-:W4:Y:S01]  /*79c0*/  MUFU.TANH R6, R22 ;  /* 0x0000001600067308 */ /* 0x000f220000002400 */
[----:B------:R-:W-:Y:S02]  /*79d0*/  FSEL R167, R193, -INF , !P2 ;  /* 0xff800000c1a77808 */ /* 0x000fe40005000000 */
[----:B------:R-:W-:Y:S02]  /*79e0*/  FSEL R155, R2, -INF , !P4 ;  /* 0xff800000029b7808 */ /* 0x000fe40006000000 */
[----:B------:R-:W-:-:S02]  /*79f0*/  ISETP.GE.AND P2, PT, R33, R244, PT ;  /* 0x000000f42100720c */ /* 0x000fc40003f46270 */
[----:B------:R-:W-:Y:S01]  /*7a00*/  FSEL R2, R20, -INF , !P6 ;  /* 0xff80000014027808 */ /* 0x000fe20007000000 */
[----:B------:R1:W4:Y:S01]  /*7a10*/  MUFU.TANH R8, R3 ;  /* 0x0000000300087308 */ /* 0x0003220000002400 */
[----:B------:R-:W-:Y:S01]  /*7a20*/  FMUL.FTZ R5, R197, UR6 ;  /* 0x00000006c5057c20 */ /* 0x000fe20008410000 */
[----:B------:R4:W-:Y:S01]  /*7a30*/  STL [R1+0x100], R215 ;  /* 0x000100d701007387 */ /* 0x0009e20000100800 */
[----:B------:R-:W-:-:S05]  /*7a40*/  ISETP.GE.AND P5, PT, R33, R249, PT ;  /* 0x000000f92100720c */ /* 0x000fca0003fa6270 */
[----:B------:R-:W4:Y:S01]  /*7a50*/  MUFU.TANH R5, R5 ;  /* 0x0000000500057308 */ /* 0x000f220000002400 */
[----:B------:R-:W-:Y:S01]  /*7a60*/  ISETP.GT.AND P4, PT, R243, R35, PT ;  /* 0x00000023f300720c */ /* 0x000fe20003f84270 */
[----:B-1----:R-:W-:Y:S01]  /*7a70*/  FMUL.FTZ R3, R200, UR6 ;  /* 0x00000006c8037c20 */ /* 0x002fe20008410000 */
[----:B----4-:R-:W-:Y:S02]  /*7a80*/  FSEL R215, R2, -INF , !P2 ;  /* 0xff80000002d77808 */ /* 0x010fe40005000000 */
[----:B------:R-:W-:-:S03]  /*7a90*/  FMNMX.FTZ R2, R18, R4, !PT ;  /* 0x0000000412027209 */ /* 0x000fc60007810000 */
[----:B------:R1:W4:Y:S02]  /*7aa0*/  MUFU.TANH R4, R3 ;  /* 0x0000000300047308 */ /* 0x0003240000002400 */
[----:B------:R-:W4:Y:S01]  /*7ab0*/  SHFL.BFLY PT, R70, R2, 0x1, 0x1f ;  /* 0x0c201f0002467f89 */ /* 0x000f2200000e0000 */
[----:B------:R-:W-:Y:S02]  /*7ac0*/  ISETP.GT.AND P2, PT, R243, R34, PT ;  /* 0x00000022f300720c */ /* 0x000fe40003f44270 */
[----:B------:R-:W-:Y:S02]  /*7ad0*/  FMNMX.FTZ R0, R0, R7, !PT ;  /* 0x0000000700007209 */ /* 0x000fe40007810000 */
[----:B------:R-:W-:Y:S02]  /*7ae0*/  ISETP.GE.AND P6, PT, R35, R244, PT ;  /* 0x000000f42300720c */ /* 0x000fe40003fc6270 */
[----:B------:R-:W-:Y:S02]  /*7af0*/  FSEL R163, R207, -INF , !P5 ;  /* 0xff800000cfa37808 */ /* 0x000fe40006800000 */
[----:B------:R-:W-:-:S02]  /*7b00*/  FSEL R6, R6, -INF , !P4 ;  /* 0xff80000006067808 */ /* 0x000fc40006000000 */
[----:B------:R-:W-:Y:S01]  /*7b10*/  ISETP.GE.AND P5, PT, R34, R244, PT ;  /* 0x000000f42200720c */ /* 0x000fe20003fa6270 */
[----:B------:R-:W4:Y:S01]  /*7b20*/  SHFL.BFLY PT, R68, R0, 0x1, 0x1f ;  /* 0x0c201f0000447f89 */ /* 0x000f2200000e0000 */
[----:B------:R-:W-:Y:S02]  /*7b30*/  ISETP.GE.AND P0, PT, R32, R249, PT ;  /* 0x000000f92000720c */ /* 0x000fe40003f06270 */
[----:B-1----:R-:W-:Y:S02]  /*7b40*/  FSEL R3, R8, -INF , !P2 ;  /* 0xff80000008037808 */ /* 0x002fe40005000000 */
[----:B------:R-:W-:Y:S02]  /*7b50*/  FSEL R207, R6, -INF , !P6 ;  /* 0xff80000006cf7808 */ /* 0x000fe40007000000 */
[----:B------:R-:W-:Y:S02]  /*7b60*/  ISETP.GT.AND P6, PT, R243, R36, PT ;  /* 0x00000024f300720c */ /* 0x000fe40003fc4270 */
[----:B------:R-:W-:-:S02]  /*7b70*/  FSEL R200, R3, -INF , !P5 ;  /* 0xff80000003c87808 */ /* 0x000fc40006800000 */
[----:B------:R-:W-:Y:S02]  /*7b80*/  ISETP.GT.AND P5, PT, R243, R37, PT ;  /* 0x00000025f300720c */ /* 0x000fe40003fa4270 */
[----:B------:R-:W-:Y:S02]  /*7b90*/  FSEL R166, R208, -INF , !P0 ;  /* 0xff800000d0a67808 */ /* 0x000fe40004000000 */
[----:B------:R-:W-:Y:S02]  /*7ba0*/  ISETP.GE.AND P0, PT, R35, R249, PT ;  /* 0x000000f92300720c */ /* 0x000fe40003f06270 */
[----:B------:R-:W-:Y:S02]  /*7bb0*/  ISETP.GE.AND P2, PT, R36, R244, PT ;  /* 0x000000f42400720c */ /* 0x000fe40003f46270 */
[----:B------:R-:W-:Y:S01]  /*7bc0*/  FSEL R3, R5, -INF , !P6 ;  /* 0xff80000005037808 */ /* 0x000fe20007000000 */
[----:B------:R-:W-:Y:S01]  /*7bd0*/  FMUL.FTZ R5, R201, UR6 ;  /* 0x00000006c9057c20 */ /* 0x000fe20008410000 */
[----:B----4-:R-:W-:Y:S01]  /*7be0*/  FSEL R7, R4, -INF , !P5 ;  /* 0xff80000004077808 */ /* 0x010fe20006800000 */
[----:B------:R-:W1:Y:S01]  /*7bf0*/  LDCU UR6, c[0x0][0x45c] ;  /* 0x00008b80ff0677ac */ /* 0x000e620008000800 */
[----:B------:R-:W-:-:S02]  /*7c00*/  SHF.L.U32 R10, R10, 0x6, RZ ;  /* 0x000000060a0a7819 */ /* 0x000fc400000006ff */
[----:B------:R-:W-:Y:S02]  /*7c10*/  FMNMX3.FTZ R4, R127, R121, R89, !PT ;  /* 0x000000797f047276 */ /* 0x000fe40007810059 */
[----:B------:R-:W-:Y:S01]  /*7c20*/  FSEL R154, R198, -INF , !P0 ;  /* 0xff800000c69a7808 */ /* 0x000fe20004000000 */
[----:B------:R4:W1:Y:S01]  /*7c30*/  MUFU.TANH R6, R5 ;  /* 0x0000000500067308 */ /* 0x0008620000002400 */
[----:B------:R-:W-:Y:S02]  /*7c40*/  FSEL R198, R3, -INF , !P2 ;  /* 0xff80000003c67808 */ /* 0x000fe40005000000 */
[----:B------:R-:W-:Y:S02]  /*7c50*/  FMNMX3.FTZ R3, R134, R129, R123, !PT ;  /* 0x0000008186037276 */ /* 0x000fe4000781007b */
[----:B------:R-:W-:Y:S02]  /*7c60*/  LOP3.LUT R10, R10, 0x200, RZ, 0xc0, !PT ;  /* 0x000002000a0a7812 */ /* 0x000fe400078ec0ff */
[----:B------:R-:W-:-:S02]  /*7c70*/  FMNMX.FTZ R70, R2, R70, !PT ;  /* 0x0000004602467209 */ /* 0x000fc40007810000 */
[----:B----4-:R-:W-:Y:S02]  /*7c80*/  FMNMX3.FTZ R5, R4, R113, R137, !PT ;  /* 0x0000007104057276 */ /* 0x010fe40007810089 */
[----:B------:R-:W-:Y:S02]  /*7c90*/  FMNMX3.FTZ R4, R3, R128, R145, !PT ;  /* 0x0000008003047276 */ /* 0x000fe40007810091 */
[----:B------:R-:W-:Y:S02]  /*7ca0*/  FMNMX3.FTZ R3, R5, R131, R126, !PT ;  /* 0x0000008305037276 */ /* 0x000fe4000781007e */
[----:B------:R-:W-:Y:S02]  /*7cb0*/  FMNMX3.FTZ R4, R4, R143, R135, !PT ;  /* 0x0000008f04047276 */ /* 0x000fe40007810087 */
[----:B------:R-:W-:Y:S02]  /*7cc0*/  FMNMX.FTZ R68, R0, R68, !PT ;  /* 0x0000004400447209 */ /* 0x000fe40007810000 */
[----:B------:R-:W-:-:S04]  /*7cd0*/  FMNMX3.FTZ R0, R4, R130, R164, !PT ;  /* 0x0000008204007276 */ /* 0x000fc800078100a4 */
[----:B------:R-:W-:-:S04]  /*7ce0*/  FMNMX3.FTZ R0, R0, R160, R159, !PT ;  /* 0x000000a000007276 */ /* 0x000fc8000781009f */
[----:B------:R-:W-:Y:S02]  /*7cf0*/  FMNMX3.FTZ R0, R0, R157, R188, !PT ;  /* 0x0000009d00007276 */ /* 0x000fe400078100bc */
[----:B------:R-:W-:Y:S02]  /*7d00*/  ISETP.GT.AND P2, PT, R243, R38, PT ;  /* 0x00000026f300720c */ /* 0x000fe40003f44270 */
[----:B------:R-:W-:Y:S02]  /*7d10*/  FMNMX3.FTZ R0, R0, R186, R183, !PT ;  /* 0x000000ba00007276 */ /* 0x000fe400078100b7 */
[----:B------:R-:W-:Y:S02]  /*7d20*/  ISETP.GE.AND P0, PT, R36, R249, PT ;  /* 0x000000f92400720c */ /* 0x000fe40003f06270 */
[----:B-1----:R-:W-:Y:S02]  /*7d30*/  FSEL R4, R6, -INF , !P2 ;  /* 0xff80000006047808 */ /* 0x002fe40005000000 */
[----:B------:R-:W-:-:S02]  /*7d40*/  FMNMX3.FTZ R0, R0, R179, R206, !PT ;  /* 0x000000b300007276 */ /* 0x000fc400078100ce */
[----:B------:R-:W-:Y:S02]  /*7d50*/  FSETP.NEU.FTZ.AND P2, PT, R70, -INF , PT ;  /* 0xff8000004600780b */ /* 0x000fe40003f5d000 */
[----:B------:R-:W-:Y:S02]  /*7d60*/  ISETP.GE.AND P4, PT, R34, R249, PT ;  /* 0x000000f92200720c */ /* 0x000fe40003f86270 */
[----:B------:R-:W-:Y:S02]  /*7d70*/  FSEL R139, R204, -INF , !P0 ;  /* 0xff800000cc8b7808 */ /* 0x000fe40004000000 */
[----:B------:R-:W-:Y:S02]  /*7d80*/  FMNMX3.FTZ R0, R0, R199, R195, !PT ;  /* 0x000000c700007276 */ /* 0x000fe400078100c3 */
[----:B------:R-:W-:Y:S02]  /*7d90*/  ISETP.GE.AND P0, PT, R38, R244, PT ;  /* 0x000000f42600720c */ /* 0x000fe40003f06270 */
[----:B------:R-:W-:-:S02]  /*7da0*/  FSEL R142, R202, -INF , !P4 ;  /* 0xff800000ca8e7808 */ /* 0x000fc40006000000 */
[----:B------:R-:W-:Y:S02]  /*7db0*/  FMNMX3.FTZ R0, R0, R177, R247, !PT ;  /* 0x000000b100007276 */ /* 0x000fe400078100f7 */
[----:B------:R-:W-:Y:S02]  /*7dc0*/  ISETP.GE.AND P4, PT, R37, R249, PT ;  /* 0x000000f92500720c */ /* 0x000fe40003f86270 */
[----:B------:R-:W-:Y:S02]  /*7dd0*/  FSEL R196, R4, -INF , !P0 ;  /* 0xff80000004c47808 */ /* 0x000fe40004000000 */
[----:B------:R-:W-:Y:S02]  /*7de0*/  FMNMX3.FTZ R0, R0, R242, R236, !PT ;  /* 0x000000f200007276 */ /* 0x000fe400078100ec */
[----:B------:R-:W-:Y:S01]  /*7df0*/  FSEL R122, R241, -INF , !P4 ;  /* 0xff800000f17a7808 */ /* 0x000fe20006000000 */
[----:B------:R-:W-:Y:S01]  /*7e00*/  STL [R1+0xd8], R251 ;  /* 0x0000d8fb01007387 */ /* 0x000fe20000100800 */
[----:B------:R-:W-:-:S02]  /*7e10*/  FMNMX3.FTZ R6, R0, R229, R167, !PT ;  /* 0x000000e500067276 */ /* 0x000fc400078100a7 */
[----:B------:R-:W-:Y:S01]  /*7e20*/  ISETP.GE.AND P6, PT, R37, R244, PT ;  /* 0x000000f42500720c */ /* 0x000fe20003fc6270 */
[----:B------:R-:W-:Y:S04]  /*7e30*/  STL [R1+0xd4], R248 ;  /* 0x0000d4f801007387 */ /* 0x000fe80000100800 */
[----:B------:R-:W-:Y:S01]  /*7e40*/  STL [R1+0xd0], R245 ;  /* 0x0000d0f501007387 */ /* 0x000fe20000100800 */
[----:B------:R-:W-:-:S03]  /*7e50*/  FSEL R197, R7, -INF , !P6 ;  /* 0xff80000007c57808 */ /* 0x000fc60007000000 */
[----:B------:R-:W-:Y:S04]  /*7e60*/  STL [R1+0xcc], R235 ;  /* 0x0000cceb01007387 */ /* 0x000fe80000100800 */
[----:B------:R-:W-:Y:S04]  /*7e70*/  STL [R1+0xc8], R234 ;  /* 0x0000c8ea01007387 */ /* 0x000fe80000100800 */
[----:B------:R-:W-:Y:S04]  /*7e80*/  STL [R1+0xc4], R232 ;  /* 0x0000c4e801007387 */ /* 0x000fe80000100800 */
[----:B------:R1:W-:Y:S01]  /*7e90*/  STL [R1+0xc0], R132 ;  /* 0x0000c08401007387 */ /* 0x0003e20000100800 */
[----:B------:R-:W-:-:S04]  /*7ea0*/  ISETP.GE.AND P5, PT, R38, R249, PT ;  /* 0x000000f92600720c */ /* 0x000fc80003fa6270 */
[----:B------:R-:W-:Y:S01]  /*7eb0*/  FSEL R133, R246, -INF , !P5 ;  /* 0xff800000f6857808 */ /* 0x000fe20006800000 */
[C---:B------:R-:W-:Y:S01]  /*7ec0*/  FMUL.FTZ R0, R68.reuse, UR6 ;  /* 0x0000000644007c20 */ /* 0x040fe20008410000 */
[----:B------:R-:W-:-:S04]  /*7ed0*/  FSETP.NEU.FTZ.AND P0, PT, R68, -INF , PT ;  /* 0xff8000004400780b */ /* 0x000fc80003f1d000 */
[----:B------:R-:W-:Y:S02]  /*7ee0*/  FSEL R0, R0, RZ, P0 ;  /* 0x000000ff00007208 */ /* 0x000fe40000000000 */
[----:B--2---:R-:W-:-:S04]  /*7ef0*/  IADD3 R2, PT, PT, R10, R11, RZ ;  /* 0x0000000b0a027210 */ /* 0x004fc80007ffe0ff */
[----:B------:R-:W-:Y:S02]  /*7f00*/  LEA R144, R2, UR5, 0x1 ;  /* 0x0000000502907c11 */ /* 0x000fe4000f8e08ff */
[----:B------:R-:W-:-:S03]  /*7f10*/  FMNMX3.FTZ R2, R3, R112, R161, !PT ;  /* 0x0000007003027276 */ /* 0x000fc600078100a1 */
[----:B------:R-:W-:Y:S01]  /*7f20*/  LDSM.16.MT88.4 R48, [R144+0x8000] ;  /* 0x008000009030783b */ /* 0x000fe20000004200 */
        /* <DEDUP_REMOVED lines=8> */
[----:B------:R-:W-:Y:S01]  /*7fb0*/  FMNMX3.FTZ R3, R3, R238, R227, !PT ;  /* 0x000000ee03037276 */ /* 0x000fe200078100e3 */
[----:B---3--:R-:W-:Y:S02]  /*7fc0*/  IMAD.IADD R136, R9, 0x1, R144 ;  /* 0x0000000109887824 */ /* 0x008fe400078e0290 */
[----:B------:R-:W-:Y:S01]  /*7fd0*/  FFMA.FTZ R4, R52, UR6, -R2 ;  /* 0x0000000634047c23 */ /* 0x000fe20008010802 */
[----:B------:R-:W-:Y:S01]  /*7fe0*/  FMNMX3.FTZ R5, R3, R220, R162, !PT ;  /* 0x000000dc03057276 */ /* 0x000fe200078100a2 */
[----:B------:R-:W-:Y:S01]  /*7ff0*/  FFMA.FTZ R3, R45, UR6, -R2 ;  /* 0x000000062d037c23 */ /* 0x000fe20008010802 */
[C---:B------:R-:W-:Y:S01]  /*8000*/  IADD3 R120, PT, PT, R233.reuse, R144, RZ ;  /* 0x00000090e9787210 */ /* 0x040fe20007ffe0ff */
[----:B------:R2:W-:Y:S01]  /*8010*/  MUFU.EX2 R241, R4 ;  /* 0x0000000400f17308 */ /* 0x0005e20000000800 */
[----:B------:R-:W-:Y:S01]  /*8020*/  IADD3 R71, PT, PT, R233, R136, RZ ;  /* 0x00000088e9477210 */ /* 0x000fe20007ffe0ff */
[----:B------:R-:W-:Y:S01]  /*8030*/  LDSM.16.MT88.4 R72, [R136+0x8000] ;  /* 0x008000008848783b */ /* 0x000fe20000004200 */
[----:B------:R-:W-:Y:S01]  /*8040*/  FMNMX3.FTZ R5, R5, R155, R215, !PT ;  /* 0x0000009b05057276 */ /* 0x000fe200078100d7 */
[----:B------:R3:W4:Y:S02]  /*8050*/  MUFU.EX2 R233, R3 ;  /* 0x0000000300e97308 */ /* 0x0007240000000800 */
[----:B------:R-:W-:Y:S01]  /*8060*/  LDSM.16.MT88.4 R64, [R120+0x8000] ;  /* 0x008000007840783b */ /* 0x000fe20000004200 */
[----:B------:R-:W-:-:S03]  /*8070*/  FMNMX3.FTZ R5, R5, R207, R200, !PT ;  /* 0x000000cf05057276 */ /* 0x000fc600078100c8 */
[----:B------:R-:W-:Y:S01]  /*8080*/  LDSM.16.MT88.4 R76, [R71+0x8000] ;  /* 0x00800000474c783b */ /* 0x000fe20000004200 */
[--C-:B--2---:R-:W-:Y:S01]  /*8090*/  FFMA.FTZ R4, R39, UR6, -R2.reuse ;  /* 0x0000000627047c23 */ /* 0x104fe20008010802 */
[----:B---3--:R-:W-:-:S03]  /*80a0*/  FFMA.FTZ R3, R31, UR6, -R2 ;  /* 0x000000061f037c23 */ /* 0x008fc60008010802 */
[----:B------:R2:W-:Y:S01]  /*80b0*/  MUFU.EX2 R181, R4 ;  /* 0x0000000400b57308 */ /* 0x0005e20000000800 */
[----:B------:R-:W-:-:S03]  /*80c0*/  FMNMX3.FTZ R5, R5, R198, R197, !PT ;  /* 0x000000c605057276 */ /* 0x000fc600078100c5 */
[----:B-1----:R1:W3:Y:S01]  /*80d0*/  MUFU.EX2 R132, R3 ;  /* 0x0000000300847308 */ /* 0x0022e20000000800 */
[----:B--2---:R-:W-:-:S04]  /*80e0*/  FMNMX3.FTZ R4, R6, R166, R163, !PT ;  /* 0x000000a606047276 */ /* 0x004fc800078100a3 */
[----:B-1----:R-:W-:-:S04]  /*80f0*/  FMNMX3.FTZ R3, R4, R154, R142, !PT ;  /* 0x0000009a04037276 */ /* 0x002fc8000781008e */
[----:B------:R-:W-:Y:S02]  /*8100*/  FMNMX3.FTZ R4, R3, R139, R122, !PT ;  /* 0x0000008b03047276 */ /* 0x000fe4000781007a */
[----:B------:R-:W-:-:S05]  /*8110*/  FMNMX.FTZ R3, R196, R5, !PT ;  /* 0x00000005c4037209 */ /* 0x000fca0007810000 */
[----:B------:R-:W1:Y:S01]  /*8120*/  SHFL.BFLY PT, R10, R3, 0x2, 0x1f ;  /* 0x0c401f00030a7f89 */ /* 0x000e6200000e0000 */
[----:B------:R-:W-:-:S05]  /*8130*/  FMNMX.FTZ R8, R133, R4, !PT ;  /* 0x0000000485087209 */ /* 0x000fca0007810000 */
[----:B------:R-:W2:Y:S01]  /*8140*/  SHFL.BFLY PT, R9, R8, 0x2, 0x1f ;  /* 0x0c401f0008097f89 */ /* 0x000ea200000e0000 */
[----:B------:R-:W-:Y:S01]  /*8150*/  FFMA.FTZ R11, R54, UR6, -R2 ;  /* 0x00000006360b7c23 */ /* 0x000fe20008010802 */
[--C-:B------:R-:W-:Y:S01]  /*8160*/  FFMA.FTZ R7, R88, UR6, -R0.reuse ;  /* 0x0000000658077c23 */ /* 0x100fe20008010800 */
[--C-:B------:R-:W-:Y:S01]  /*8170*/  FFMA.FTZ R6, R63, UR6, -R0.reuse ;  /* 0x000000063f067c23 */ /* 0x100fe20008010800 */
[--C-:B------:R-:W-:Y:S01]  /*8180*/  FFMA.FTZ R5, R46, UR6, -R0.reuse ;  /* 0x000000062e057c23 */ /* 0x100fe20008010800 */
[----:B------:R-:W-:Y:S01]  /*8190*/  FFMA.FTZ R4, R40, UR6, -R0 ;  /* 0x0000000628047c23 */ /* 0x000fe20008010800 */
[----:B-1----:R-:W-:Y:S01]  /*81a0*/  FMNMX.FTZ R3, R3, R10, !PT ;  /* 0x0000000a03037209 */ /* 0x002fe20007810000 */
[----:B------:R1:W-:Y:S01]  /*81b0*/  MUFU.EX2 R208, R11 ;  /* 0x0000000b00d07308 */ /* 0x0003e20000000800 */
[----:B------:R-:W-:Y:S04]  /*81c0*/  STL [R1+0xbc], R82 ;  /* 0x0000bc5201007387 */ /* 0x000fe80000100800 */
[----:B------:R-:W4:Y:S01]  /*81d0*/  SHFL.BFLY PT, R12, R3, 0x1, 0x1f ;  /* 0x0c201f00030c7f89 */ /* 0x000f2200000e0000 */
[----:B--2---:R-:W-:Y:S01]  /*81e0*/  FMNMX.FTZ R8, R8, R9, !PT ;  /* 0x0000000908087209 */ /* 0x004fe20007810000 */
[--C-:B------:R-:W-:Y:S01]  /*81f0*/  FFMA.FTZ R9, R47, UR6, -R2.reuse ;  /* 0x000000062f097c23 */ /* 0x100fe20008010802 */
[----:B------:R-:W-:Y:S01]  /*8200*/  MUFU.EX2 R185, R7 ;  /* 0x0000000700b97308 */ /* 0x000fe20000000800 */
[----:B------:R-:W-:Y:S03]  /*8210*/  LDSM.16.MT88.4 R60, [R144+0x8800] ;  /* 0x00880000903c783b */ /* 0x000fe60000004200 */
[----:B------:R-:W2:Y:S01]  /*8220*/  MUFU.EX2 R184, R6 ;  /* 0x0000000600b87308 */ /* 0x000ea20000000800 */
[----:B------:R-:W-:Y:S04]  /*8230*/  LDSM.16.MT88.4 R52, [R120+0x8800] ;  /* 0x008800007834783b */ /* 0x000fe80000004200 */
[----:B-1----:R-:W1:Y:S01]  /*8240*/  SHFL.BFLY PT, R11, R8, 0x1, 0x1f ;  /* 0x0c201f00080b7f89 */ /* 0x002e6200000e0000 */
[----:B------:R-:W-:Y:S04]  /*8250*/  MUFU.EX2 R204, R5 ;  /* 0x0000000500cc7308 */ /* 0x000fe80000000800 */
[----:B------:R3:W2:Y:S01]  /*8260*/  MUFU.EX2 R234, R4 ;  /* 0x0000000400ea7308 */ /* 0x0006a20000000800 */
[----:B------:R2:W-:Y:S01]  /*8270*/  STL [R1+0xb8], R81 ;  /* 0x0000b85101007387 */ /* 0x0005e20000100800 */
[----:B------:R-:W-:-:S02]  /*8280*/  FFMA.FTZ R10, R44, UR6, -R2 ;  /* 0x000000062c0a7c23 */ /* 0x000fc40008010802 */
[----:B------:R1:W-:Y:S01]  /*8290*/  MUFU.EX2 R232, R9 ;  /* 0x0000000900e87308 */ /* 0x0003e20000000800 */
[----:B------:R-:W-:Y:S04]  /*82a0*/  STL [R1+0xdc], R243 ;  /* 0x0000dcf301007387 */ /* 0x000fe80000100800 */
[----:B------:R-:W-:Y:S04]  /*82b0*/  STL [R1+0xe0], R244 ;  /* 0x0000e0f401007387 */ /* 0x000fe80000100800 */
[----:B------:R2:W-:Y:S01]  /*82c0*/  STL [R1+0xe4], R249 ;  /* 0x0000e4f901007387 */ /* 0x0005e20000100800 */
[----:B----4-:R-:W-:-:S02]  /*82d0*/  FMNMX.FTZ R80, R3, R12, !PT ;  /* 0x0000000c03507209 */ /* 0x010fc40007810000 */
[----:B---3--:R-:W-:Y:S01]  /*82e0*/  F2FP.BF16.F32.PACK_AB R4, R233, R241 ;  /* 0x000000f1e904723e */ /* 0x008fe200000010ff */
[----:B------:R-:W3:Y:S01]  /*82f0*/  LDSM.16.MT88.4 R44, [R136+0x8800] ;  /* 0x00880000882c783b */ /* 0x000ee20000004200 */
[----:B-1----:R-:W-:Y:S01]  /*8300*/  FFMA.FTZ R9, R27, UR6, -R2 ;  /* 0x000000061b097c23 */ /* 0x002fe20008010802 */
[----:B------:R-:W-:-:S03]  /*8310*/  F2FP.BF16.F32.PACK_AB R6, R132, R181 ;  /* 0x000000b58406723e */ /* 0x000fc600000010ff */
[----:B--2---:R1:W-:Y:S01]  /*8320*/  MUFU.EX2 R81, R9 ;  /* 0x0000000900517308 */ /* 0x0043e20000000800 */
[----:B------:R-:W-:Y:S02]  /*8330*/  F2FP.BF16.F32.PACK_AB R5, R184, R185 ;  /* 0x000000b9b805723e */ /* 0x000fe400000010ff */
[----:B------:R-:W-:Y:S01]  /*8340*/  F2FP.BF16.F32.PACK_AB R7, R234, R204 ;  /* 0x000000ccea07723e */ /* 0x000fe200000010ff */
[----:B------:R2:W4:Y:S01]  /*8350*/  MUFU.EX2 R249, R10 ;  /* 0x0000000a00f97308 */ /* 0x0005220000000800 */
[----:B-1----:R-:W-:-:S04]  /*8360*/  FFMA.FTZ R9, R86, UR6, -R0 ;  /* 0x0000000656097c23 */ /* 0x002fc80008010800 */
[----:B------:R1:W-:Y:S01]  /*8370*/  MUFU.EX2 R235, R9 ;  /* 0x0000000900eb7308 */ /* 0x0003e20000000800 */
[----:B--2---:R-:W-:-:S04]  /*8380*/  FFMA.FTZ R10, R87, UR6, -R0 ;  /* 0x00000006570a7c23 */ /* 0x004fc80008010800 */
[----:B------:R2:W3:Y:S01]  /*8390*/  MUFU.EX2 R244, R10 ;  /* 0x0000000a00f47308 */ /* 0x0004e20000000800 */
[--C-:B-1----:R-:W-:Y:S01]  /*83a0*/  FFMA.FTZ R9, R56, UR6, -R0.reuse ;  /* 0x0000000638097c23 */ /* 0x102fe20008010800 */
[C---:B------:R-:W-:Y:S01]  /*83b0*/  FMUL.FTZ R3, R80.reuse, UR6 ;  /* 0x0000000650037c20 */ /* 0x040fe20008410000 */
[----:B------:R-:W-:Y:S01]  /*83c0*/  FSETP.NEU.FTZ.AND P0, PT, R80, -INF , PT ;  /* 0xff8000005000780b */ /* 0x000fe20003f1d000 */
[C---:B------:R-:W-:Y:S01]  /*83d0*/  HMMA.16816.F32.BF16 R28, R4.reuse, R48, RZ ;  /* 0x00000030041c723c */ /* 0x040fe200000418ff */
[----:B------:R-:W-:Y:S01]  /*83e0*/  FMNMX.FTZ R69, R8, R11, !PT ;  /* 0x0000000b08457209 */ /* 0x000fe20007810000 */
[----:B--2---:R-:W-:Y:S02]  /*83f0*/  FFMA.FTZ R10, R57, UR6, -R0 ;  /* 0x00000006390a7c23 */ /* 0x004fe40008010800 */
[----:B------:R-:W1:Y:S04]  /*8400*/  LDSM.16.MT88.4 R56, [R71+0x8800] ;  /* 0x008800004738783b */ /* 0x000e680000004200 */
[C---:B------:R-:W-:Y:S08]  /*8410*/  HMMA.16816.F32.BF16 R40, R4.reuse, R64, RZ ;  /* 0x000000400428723c */ /* 0x040ff000000418ff */
[C---:B------:R-:W-:Y:S08]  /*8420*/  HMMA.16816.F32.BF16 R36, R4.reuse, R72, RZ ;  /* 0x000000480424723c */ /* 0x040ff000000418ff */
[C---:B------:R-:W-:Y:S08]  /*8430*/  HMMA.16816.F32.BF16 R32, R4.reuse, R76, RZ ;  /* 0x0000004c0420723c */ /* 0x040ff000000418ff */
[C---:B------:R-:W-:Y:S08]  /*8440*/  HMMA.16816.F32.BF16 R24, R4.reuse, R50, RZ ;  /* 0x000000320418723c */ /* 0x040ff000000418ff */
[C---:B------:R-:W-:Y:S08]  /*8450*/  HMMA.16816.F32.BF16 R20, R4.reuse, R66, RZ ;  /* 0x000000420414723c */ /* 0x040ff000000418ff */
[C---:B------:R-:W-:Y:S08]  /*8460*/  HMMA.16816.F32.BF16 R16, R4.reuse, R74, RZ ;  /* 0x0000004a0410723c */ /* 0x040ff000000418ff */
[----:B------:R-:W-:Y:S01]  /*8470*/  HMMA.16816.F32.BF16 R12, R4, R78, RZ ;  /* 0x0000004e040c723c */ /* 0x000fe200000418ff */
[----:B------:R-:W-:Y:S01]  /*8480*/  FSEL R4, R3, RZ, P0 ;  /* 0x000000ff03047208 */ /* 0x000fe20000000000 */
[C---:B------:R-:W-:Y:S01]  /*8490*/  FMUL.FTZ R3, R69.reuse, UR6 ;  /* 0x0000000645037c20 */ /* 0x040fe20008410000 */
[----:B------:R-:W-:-:S03]  /*84a0*/  FSETP.NEU.FTZ.AND P0, PT, R69, -INF , PT ;  /* 0xff8000004500780b */ /* 0x000fc60003f1d000 */
[--C-:B------:R-:W-:Y:S01]  /*84b0*/  FFMA.FTZ R5, R127, UR6, -R4.reuse ;  /* 0x000000067f057c23 */ /* 0x100fe20008010804 */
[--C-:B------:R-:W-:Y:S01]  /*84c0*/  FFMA.FTZ R6, R121, UR6, -R4.reuse ;  /* 0x0000000679067c23 */ /* 0x100fe20008010804 */
[----:B------:R-:W-:Y:S01]  /*84d0*/  STL [R1+0xe8], R70 ;  /* 0x0000e84601007387 */ /* 0x000fe20000100800 */
[----:B------:R-:W-:Y:S01]  /*84e0*/  FSEL R3, R3, RZ, P0 ;  /* 0x000000ff03037208 */ /* 0x000fe20000000000 */
[----:B------:R2:W-:Y:S02]  /*84f0*/  MUFU.EX2 R202, R5 ;  /* 0x0000000500ca7308 */ /* 0x0005e40000000800 */
[----:B------:R-:W-:Y:S02]  /*8500*/  STL [R1+0xec], R68 ;  /* 0x0000ec4401007387 */ /* 0x000fe40000100800 */
[----:B------:R3:W-:Y:S02]  /*8510*/  MUFU.EX2 R193, R10 ;  /* 0x0000000a00c17308 */ /* 0x0007e40000000800 */
[----:B------:R-:W-:Y:S02]  /*8520*/  STL [R1+0xf0], R80 ;  /* 0x0000f05001007387 */ /* 0x000fe40000100800 */
[----:B------:R-:W1:Y:S02]  /*8530*/  MUFU.EX2 R82, R9 ;  /* 0x0000000900527308 */ /* 0x000e640000000800 */
[----:B----4-:R4:W-:Y:S01]  /*8540*/  STL [R1+0xf4], R249 ;  /* 0x0000f4f901007387 */ /* 0x0109e20000100800 */
[----:B--2---:R-:W-:Y:S01]  /*8550*/  FFMA.FTZ R5, R89, UR6, -R4 ;  /* 0x0000000659057c23 */ /* 0x004fe20008010804 */
[----:B------:R2:W-:Y:S01]  /*8560*/  MUFU.EX2 R201, R6 ;  /* 0x0000000600c97308 */ /* 0x0005e20000000800 */
[----:B---3--:R-:W-:Y:S01]  /*8570*/  F2FP.BF16.F32.PACK_AB R10, R81, R249 ;  /* 0x000000f9510a723e */ /* 0x008fe200000010ff */
[----:B------:R-:W-:-:S04]  /*8580*/  FFMA.FTZ R7, R129, UR6, -R3 ;  /* 0x0000000681077c23 */ /* 0x000fc80008010803 */
[----:B------:R-:W-:Y:S01]  /*8590*/  MUFU.EX2 R243, R7 ;  /* 0x0000000700f37308 */ /* 0x000fe20000000800 */
[----:B--2---:R-:W-:-:S03]  /*85a0*/  FFMA.FTZ R6, R113, UR6, -R4 ;  /* 0x0000000671067c23 */ /* 0x004fc60008010804 */
[----:B----4-:R2:W-:Y:S04]  /*85b0*/  MUFU.EX2 R249, R5 ;  /* 0x0000000500f97308 */ /* 0x0105e80000000800 */
[----:B------:R3:W4:Y:S01]  /*85c0*/  MUFU.EX2 R245, R6 ;  /* 0x0000000600f57308 */ /* 0x0007220000000800 */
[----:B--2---:R-:W-:-:S04]  /*85d0*/  FFMA.FTZ R5, R134, UR6, -R3 ;  /* 0x0000000686057c23 */ /* 0x004fc80008010803 */
[----:B------:R2:W4:Y:S01]  /*85e0*/  MUFU.EX2 R239, R5 ;  /* 0x0000000500ef7308 */ /* 0x0005220000000800 */
[--C-:B---3--:R-:W-:Y:S01]  /*85f0*/  FFMA.FTZ R6, R123, UR6, -R3.reuse ;  /* 0x000000067b067c23 */ /* 0x108fe20008010803 */
[----:B------:R-:W-:Y:S02]  /*8600*/  F2FP.BF16.F32.PACK_AB R8, R232, R208 ;  /* 0x000000d0e808723e */ /* 0x000fe400000010ff */
[----:B------:R-:W-:Y:S01]  /*8610*/  F2FP.BF16.F32.PACK_AB R9, R235, R244 ;  /* 0x000000f4eb09723e */ /* 0x000fe200000010ff */
[----:B------:R3:W-:Y:S01]  /*8620*/  MUFU.EX2 R80, R6 ;  /* 0x0000000600507308 */ /* 0x0007e20000000800 */
[----:B-1----:R-:W-:Y:S01]  /*8630*/  F2FP.BF16.F32.PACK_AB R11, R82, R193 ;  /* 0x000000c1520b723e */ /* 0x002fe200000010ff */
[----:B--2---:R-:W-:-:S04]  /*8640*/  FFMA.FTZ R5, R128, UR6, -R3 ;  /* 0x0000000680057c23 */ /* 0x004fc80008010803 */
[----:B------:R1:W2:Y:S01]  /*8650*/  MUFU.EX2 R237, R5 ;  /* 0x0000000500ed7308 */ /* 0x0002a20000000800 */
[----:B------:R2:W-:Y:S01]  /*8660*/  STL [R1+0xf8], R244 ;  /* 0x0000f8f401007387 */ /* 0x0005e20000100800 */
[--C-:B---3--:R-:W-:Y:S01]  /*8670*/  FFMA.FTZ R6, R131, UR6, -R4.reuse ;  /* 0x0000000683067c23 */ /* 0x108fe20008010804 */
[----:B------:R-:W-:Y:S02]  /*8680*/  HMMA.16816.F32.BF16 R108, R8, R60, R28 ;  /* 0x0000003c086c723c */ /* 0x000fe4000004181c */
[----:B------:R-:W-:Y:S01]  /*8690*/  STL [R1+0xfc], R69 ;  /* 0x0000fc4501007387 */ /* 0x000fe20000100800 */
[----:B-1----:R-:W-:-:S03]  /*86a0*/  FFMA.FTZ R5, R137, UR6, -R4 ;  /* 0x0000000689057c23 */ /* 0x002fc60008010804 */
[----:B----4-:R-:W-:Y:S02]  /*86b0*/  STL [R1+0x70], R245 ;  /* 0x000070f501007387 */ /* 0x010fe40000100800 */
[C---:B------:R-:W-:Y:S02]  /*86c0*/  HMMA.16816.F32.BF16 R84, R8.reuse, R52, R40 ;  /* 0x000000340854723c */ /* 0x040fe40000041828 */
[----:B------:R-:W-:Y:S01]  /*86d0*/  STL [R1+0x40], R239 ;  /* 0x000040ef01007387 */ /* 0x000fe20000100800 */
[----:B--2---:R1:W-:Y:S05]  /*86e0*/  MUFU.EX2 R244, R5 ;  /* 0x0000000500f47308 */ /* 0x0043ea0000000800 */
[----:B------:R-:W-:Y:S01]  /*86f0*/  HMMA.16816.F32.BF16 R88, R8, R44, R36 ;  /* 0x0000002c0858723c */ /* 0x000fe20000041824 */
[----:B------:R2:W-:Y:S01]  /*8700*/  STL [R1+0x3c], R243 ;  /* 0x00003cf301007387 */ /* 0x0005e20000100800 */
[----:B------:R-:W-:-:S06]  /*8710*/  FFMA.FTZ R7, R143, UR6, -R3 ;  /* 0x000000068f077c23 */ /* 0x000fcc0008010803 */
[----:B------:R-:W-:Y:S01]  /*8720*/  HMMA.16816.F32.BF16 R116, R8, R56, R32 ;  /* 0x000000380874723c */ /* 0x000fe20000041820 */
[----:B-1----:R-:W-:-:S07]  /*8730*/  FFMA.FTZ R5, R126, UR6, -R4 ;  /* 0x000000067e057c23 */ /* 0x002fce0008010804 */
[C---:B------:R-:W-:Y:S01]  /*8740*/  HMMA.16816.F32.BF16 R104, R8.reuse, R62, R24 ;  /* 0x0000003e0868723c */ /* 0x040fe20000041818 */
[----:B------:R1:W-:Y:S07]  /*8750*/  MUFU.EX2 R248, R5 ;  /* 0x0000000500f87308 */ /* 0x0003ee0000000800 */
[C---:B------:R-:W-:Y:S08]  /*8760*/  HMMA.16816.F32.BF16 R100, R8.reuse, R54, R20 ;  /* 0x000000360864723c */ /* 0x040ff00000041814 */
[----:B------:R-:W-:Y:S01]  /*8770*/  HMMA.16816.F32.BF16 R96, R8, R46, R16 ;  /* 0x0000002e0860723c */ /* 0x000fe20000041810 */
[----:B-1----:R-:W-:-:S07]  /*8780*/  FFMA.FTZ R5, R145, UR6, -R3 ;  /* 0x0000000691057c23 */ /* 0x002fce0008010803 */
[----:B------:R-:W-:Y:S01]  /*8790*/  HMMA.16816.F32.BF16 R92, R8, R58, R12 ;  /* 0x0000003a085c723c */ /* 0x000fe2000004180c */
[----:B------:R-:W-:Y:S02]  /*87a0*/  F2FP.BF16.F32.PACK_AB R9, R243, R239 ;  /* 0x000000eff309723e */ /* 0x000fe400000010ff */
[----:B--2---:R1:W2:Y:S01]  /*87b0*/  MUFU.EX2 R243, R6 ;  /* 0x0000000600f37308 */ /* 0x0042a20000000800 */
[----:B------:R-:W-:Y:S02]  /*87c0*/  F2FP.BF16.F32.PACK_AB R8, R201, R202 ;  /* 0x000000cac908723e */ /* 0x000fe400000010ff */
[----:B------:R-:W-:Y:S01]  /*87d0*/  F2FP.BF16.F32.PACK_AB R10, R245, R249 ;  /* 0x000000f9f50a723e */ /* 0x000fe200000010ff */
[----:B------:R3:W-:Y:S01]  /*87e0*/  MUFU.EX2 R143, R5 ;  /* 0x00000005008f7308 */ /* 0x0007e20000000800 */
[----:B------:R-:W-:Y:S01]  /*87f0*/  F2FP.BF16.F32.PACK_AB R11, R237, R80 ;  /* 0x00000050ed0b723e */ /* 0x000fe200000010ff */
[----:B-1----:R-:W-:-:S04]  /*8800*/  FFMA.FTZ R6, R112, UR6, -R4 ;  /* 0x0000000670067c23 */ /* 0x002fc80008010804 */
[----:B------:R1:W-:Y:S01]  /*8810*/  MUFU.EX2 R145, R6 ;  /* 0x0000000600917308 */ /* 0x0003e20000000800 */
[--C-:B---3--:R-:W-:Y:S01]  /*8820*/  FFMA.FTZ R5, R130, UR6, -R3.reuse ;  /* 0x0000000682057c23 */ /* 0x108fe20008010803 */
[C---:B------:R-:W-:Y:S02]  /*8830*/  HMMA.16816.F32.BF16 R40, R8.reuse, R48, RZ ;  /* 0x000000300828723c */ /* 0x040fe400000418ff */
[----:B------:R-:W3:Y:S04]  /*8840*/  MUFU.EX2 R137, R7 ;  /* 0x0000000700897308 */ /* 0x000ee80000000800 */
[----:B------:R4:W-:Y:S01]  /*8850*/  MUFU.EX2 R70, R5 ;  /* 0x0000000500467308 */ /* 0x0009e20000000800 */
[----:B-1----:R-:W-:Y:S01]  /*8860*/  FFMA.FTZ R6, R135, UR6, -R3 ;  /* 0x0000000687067c23 */ /* 0x002fe20008010803 */
[C---:B------:R-:W-:Y:S03]  /*8870*/  HMMA.16816.F32.BF16 R36, R8.reuse, R50, RZ ;  /* 0x000000320824723c */ /* 0x040fe600000418ff */
[----:B------:R-:W1:Y:S05]  /*8880*/  MUFU.EX2 R69, R6 ;  /* 0x0000000600457308 */ /* 0x000e6a0000000800 */
[C---:B------:R-:W-:Y:S08]  /*8890*/  HMMA.16816.F32.BF16 R32, R8.reuse, R64, RZ ;  /* 0x000000400820723c */ /* 0x040ff000000418ff */
[C---:B------:R-:W-:Y:S08]  /*88a0*/  HMMA.16816.F32.BF16 R28, R8.reuse, R66, RZ ;  /* 0x00000042081c723c */ /* 0x040ff000000418ff */
[C---:B------:R-:W-:Y:S08]  /*88b0*/  HMMA.16816.F32.BF16 R24, R8.reuse, R72, RZ ;  /* 0x000000480818723c */ /* 0x040ff000000418ff */
[C---:B------:R-:W-:Y:S08]  /*88c0*/  HMMA.16816.F32.BF16 R20, R8.reuse, R74, RZ ;  /* 0x0000004a0814723c */ /* 0x040ff000000418ff */
[C---:B------:R-:W-:Y:S08]  /*88d0*/  HMMA.16816.F32.BF16 R16, R8.reuse, R76, RZ ;  /* 0x0000004c0810723c */ /* 0x040ff000000418ff */
[----:B------:R-:W-:Y:S01]  /*88e0*/  HMMA.16816.F32.BF16 R12, R8, R78, RZ ;  /* 0x0000004e080c723c */ /* 0x000fe200000418ff */
[----:B----4-:R-:W-:Y:S01]  /*88f0*/  FFMA.FTZ R5, R151, UR6, -R2 ;  /* 0x0000000697057c23 */ /* 0x010fe20008010802 */
[----:B--2---:R-:W-:-:S02]  /*8900*/  F2FP.BF16.F32.PACK_AB R8, R243, R244 ;  /* 0x000000f4f308723e */ /* 0x004fc400000010ff */
[----:B---3--:R-:W-:Y:S02]  /*8910*/  F2FP.BF16.F32.PACK_AB R9, R137, R143 ;  /* 0x0000008f8909723e */ /* 0x008fe400000010ff */
[----:B------:R-:W-:Y:S02]  /*8920*/  F2FP.BF16.F32.PACK_AB R10, R145, R248 ;  /* 0x000000f8910a723e */ /* 0x000fe400000010ff */
[----:B-1----:R-:W-:Y:S01]  /*8930*/  F2FP.BF16.F32.PACK_AB R11, R70, R69 ;  /* 0x00000045460b723e */ /* 0x002fe200000010ff */
[----:B------:R1:W-:Y:S01]  /*8940*/  MUFU.EX2 R68, R5 ;  /* 0x0000000500447308 */ /* 0x0003e20000000800 */
[----:B------:R-:W-:Y:S01]  /*8950*/  MOV R134, R232 ;  /* 0x000000e800867202 */ /* 0x000fe20000000f00 */
[----:B------:R-:W-:-:S04]  /*8960*/  FFMA.FTZ R6, R149, UR6, -R2 ;  /* 0x0000000695067c23 */ /* 0x000fc80008010802 */
[----:B------:R-:W-:Y:S01]  /*8970*/  HMMA.16816.F32.BF16 R72, R8, R60, R40 ;  /* 0x0000003c0848723c */ /* 0x000fe20000041828 */
[----:B-1----:R-:W-:-:S07]  /*8980*/  FFMA.FTZ R5, R124, UR6, -R2 ;  /* 0x000000067c057c23 */ /* 0x002fce0008010802 */
[C---:B------:R-:W-:Y:S01]  /*8990*/  HMMA.16816.F32.BF16 R60, R8.reuse, R62, R36 ;  /* 0x0000003e083c723c */ /* 0x040fe20000041824 */
[----:B------:R1:W-:Y:S07]  /*89a0*/  MUFU.EX2 R232, R5 ;  /* 0x0000000500e87308 */ /* 0x0003ee0000000800 */
[C---:B------:R-:W-:Y:S01]  /*89b0*/  HMMA.16816.F32.BF16 R48, R8.reuse, R52, R32 ;  /* 0x000000340830723c */ /* 0x040fe20000041820 */
[----:B------:R2:W3:Y:S07]  /*89c0*/  MUFU.EX2 R113, R6 ;  /* 0x0000000600717308 */ /* 0x0004ee0000000800 */
[----:B------:R-:W-:Y:S01]  /*89d0*/  HMMA.16816.F32.BF16 R36, R8, R54, R28 ;  /* 0x000000360824723c */ /* 0x000fe2000004181c */
[----:B-1----:R-:W-:-:S04]  /*89e0*/  FFMA.FTZ R5, R152, UR6, -R0 ;  /* 0x0000000698057c23 */ /* 0x002fc80008010800 */
[----:B------:R1:W-:Y:S03]  /*89f0*/  MUFU.EX2 R152, R5 ;  /* 0x0000000500987308 */ /* 0x0003e60000000800 */
[----:B------:R-:W-:Y:S01]  /*8a00*/  HMMA.16816.F32.BF16 R40, R8, R44, R24 ;  /* 0x0000002c0828723c */ /* 0x000fe20000041818 */
[----:B------:R-:W4:Y:S01]  /*8a10*/  LDSM.16.MT88.4 R24, [R144+0x9000] ;  /* 0x009000009018783b */ /* 0x000f220000004200 */
[----:B--2---:R-:W-:-:S06]  /*8a20*/  FFMA.FTZ R6, R83, UR6, -R2 ;  /* 0x0000000653067c23 */ /* 0x004fcc0008010802 */
[----:B------:R-:W-:Y:S01]  /*8a30*/  HMMA.16816.F32.BF16 R64, R8, R56, R16 ;  /* 0x000000380840723c */ /* 0x000fe20000041810 */
[----:B------:R-:W-:Y:S01]  /*8a40*/  LDSM.16.MT88.4 R16, [R136+0x9000] ;  /* 0x009000008810783b */ /* 0x000fe20000004200 */
[----:B-1----:R-:W-:-:S06]  /*8a50*/  FFMA.FTZ R5, R125, UR6, -R0 ;  /* 0x000000067d057c23 */ /* 0x002fcc0008010800 */
[C---:B------:R-:W-:Y:S01]  /*8a60*/  HMMA.16816.F32.BF16 R32, R8.reuse, R46, R20 ;  /* 0x0000002e0820723c */ /* 0x040fe20000041814 */
[----:B------:R-:W1:Y:S07]  /*8a70*/  LDSM.16.MT88.4 R20, [R120+0x9000] ;  /* 0x009000007814783b */ /* 0x000e6e0000004200 */
[----:B------:R-:W-:Y:S01]  /*8a80*/  HMMA.16816.F32.BF16 R28, R8, R58, R12 ;  /* 0x0000003a081c723c */ /* 0x000fe2000004180c */
[----:B------:R-:W2:Y:S01]  /*8a90*/  LDSM.16.MT88.4 R12, [R71+0x9000] ;  /* 0x00900000470c783b */ /* 0x000ea20000004200 */
[----:B------:R3:W4:Y:S03]  /*8aa0*/  MUFU.EX2 R239, R6 ;  /* 0x0000000600ef7308 */ /* 0x0007260000000800 */
[----:B------:R4:W-:Y:S01]  /*8ab0*/  STL [R1+0x6c], R237 ;  /* 0x00006ced01007387 */ /* 0x0009e20000100800 */
[----:B------:R-:W-:-:S02]  /*8ac0*/  IMAD.MOV.U32 R129, RZ, RZ, R132 ;  /* 0x000000ffff817224 */ /* 0x000fc400078e0084 */
[--C-:B------:R-:W-:Y:S01]  /*8ad0*/  FFMA.FTZ R7, R150, UR6, -R0.reuse ;  /* 0x0000000696077c23 */ /* 0x100fe20008010800 */
[----:B------:R-:W-:Y:S02]  /*8ae0*/  IMAD.MOV.U32 R127, RZ, RZ, R235 ;  /* 0x000000ffff7f7224 */ /* 0x000fe400078e00eb */
[----:B---3--:R-:W-:-:S04]  /*8af0*/  FFMA.FTZ R6, R148, UR6, -R0 ;  /* 0x0000000694067c23 */ /* 0x008fc80008010800 */
[----:B------:R3:W-:Y:S04]  /*8b00*/  MUFU.EX2 R132, R6 ;  /* 0x0000000600847308 */ /* 0x0007e80000000800 */
[----:B----4-:R4:W-:Y:S01]  /*8b10*/  MUFU.EX2 R237, R5 ;  /* 0x0000000500ed7308 */ /* 0x0109e20000000800 */
[--C-:B---3--:R-:W-:Y:S01]  /*8b20*/  FFMA.FTZ R6, R158, UR6, -R4.reuse ;  /* 0x000000069e067c23 */ /* 0x108fe20008010804 */
[----:B----4-:R-:W-:-:S04]  /*8b30*/  FFMA.FTZ R5, R161, UR6, -R4 ;  /* 0x00000006a1057c23 */ /* 0x010fc80008010804 */
[----:B------:R3:W-:Y:S04]  /*8b40*/  MUFU.EX2 R150, R5 ;  /* 0x0000000500967308 */ /* 0x0007e80000000800 */
[----:B------:R4:W-:Y:S01]  /*8b50*/  MUFU.EX2 R151, R6 ;  /* 0x0000000600977308 */ /* 0x0009e20000000800 */
[----:B------:R-:W-:-:S03]  /*8b60*/  MOV R131, R82 ;  /* 0x0000005200837202 */ /* 0x000fc60000000f00 */
[----:B------:R1:W2:Y:S01]  /*8b70*/  MUFU.EX2 R245, R7 ;  /* 0x0000000700f57308 */ /* 0x0002a20000000800 */
[----:B---3--:R-:W-:-:S04]  /*8b80*/  FFMA.FTZ R5, R156, UR6, -R4 ;  /* 0x000000069c057c23 */ /* 0x008fc80008010804 */
[----:B------:R3:W-:Y:S01]  /*8b90*/  MUFU.EX2 R235, R5 ;  /* 0x0000000500eb7308 */ /* 0x0007e20000000800 */
[----:B----4-:R-:W-:Y:S01]  /*8ba0*/  FFMA.FTZ R6, R153, UR6, -R4 ;  /* 0x0000000699067c23 */ /* 0x010fe20008010804 */
[----:B-1----:R-:W-:-:S03]  /*8bb0*/  FFMA.FTZ R7, R160, UR6, -R3 ;  /* 0x00000006a0077c23 */ /* 0x002fc60008010803 */
[----:B------:R1:W-:Y:S01]  /*8bc0*/  MUFU.EX2 R82, R6 ;  /* 0x0000000600527308 */ /* 0x0003e20000000800 */
[----:B------:R-:W-:Y:S01]  /*8bd0*/  MOV R121, R234 ;  /* 0x000000ea00797202 */ /* 0x000fe20000000f00 */
[----:B---3--:R-:W-:-:S04]  /*8be0*/  FFMA.FTZ R5, R164, UR6, -R3 ;  /* 0x00000006a4057c23 */ /* 0x008fc80008010803 */
[----:B------:R3:W-:Y:S01]  /*8bf0*/  MUFU.EX2 R148, R5 ;  /* 0x0000000500947308 */ /* 0x0007e20000000800 */
[--C-:B-1----:R-:W-:Y:S01]  /*8c00*/  FFMA.FTZ R6, R159, UR6, -R3.reuse ;  /* 0x000000069f067c23 */ /* 0x102fe20008010803 */
[----:B------:R-:W-:Y:S02]  /*8c10*/  MOV R126, R81 ;  /* 0x00000051007e7202 */ /* 0x000fe40000000f00 */
[----:B------:R-:W1:Y:S04]  /*8c20*/  MUFU.EX2 R149, R7 ;  /* 0x0000000700957308 */ /* 0x000e680000000800 */
[----:B------:R-:W-:Y:S01]  /*8c30*/  MUFU.EX2 R234, R6 ;  /* 0x0000000600ea7308 */ /* 0x000fe20000000800 */
[----:B---3--:R-:W-:-:S04]  /*8c40*/  FFMA.FTZ R5, R157, UR6, -R3 ;  /* 0x000000069d057c23 */ /* 0x008fc80008010803 */
[----:B------:R3:W4:Y:S01]  /*8c50*/  MUFU.EX2 R81, R5 ;  /* 0x0000000500517308 */ /* 0x0007220000000800 */
[----:B------:R-:W-:Y:S02]  /*8c60*/  F2FP.BF16.F32.PACK_AB R8, R113, R68 ;  /* 0x000000447108723e */ /* 0x000fe400000010ff */
[----:B------:R-:W-:Y:S02]  /*8c70*/  F2FP.BF16.F32.PACK_AB R10, R239, R232 ;  /* 0x000000e8ef0a723e */ /* 0x000fe400000010ff */
[----:B--2---:R-:W-:Y:S02]  /*8c80*/  F2FP.BF16.F32.PACK_AB R9, R245, R152 ;  /* 0x00000098f509723e */ /* 0x004fe400000010ff */
[----:B------:R-:W-:-:S07]  /*8c90*/  F2FP.BF16.F32.PACK_AB R11, R237, R132 ;  /* 0x00000084ed0b723e */ /* 0x000fce00000010ff */
[----:B------:R-:W-:Y:S01]  /*8ca0*/  HMMA.16816.F32.BF16 R56, R8, R24, R108 ;  /* 0x000000180838723c */ /* 0x000fe2000004186c */
[----:B---3--:R-:W-:-:S07]  /*8cb0*/  FFMA.FTZ R5, R169, UR6, -R2 ;  /* 0x00000006a9057c23 */ /* 0x008fce0008010802 */
[C---:B------:R-:W-:Y:S01]  /*8cc0*/  HMMA.16816.F32.BF16 R84, R8.reuse, R20, R84 ;  /* 0x000000140854723c */ /* 0x040fe20000041854 */
[----:B------:R2:W-:Y:S07]  /*8cd0*/  MUFU.EX2 R156, R5 ;  /* 0x00000005009c7308 */ /* 0x0005ee0000000800 */
[C---:B------:R-:W-:Y:S08]  /*8ce0*/  HMMA.16816.F32.BF16 R88, R8.reuse, R16, R88 ;  /* 0x000000100858723c */ /* 0x040ff00000041858 */
[----:B------:R-:W-:Y:S01]  /*8cf0*/  HMMA.16816.F32.BF16 R116, R8, R12, R116 ;  /* 0x0000000c0874723c */ /* 0x000fe20000041874 */
[----:B--2---:R-:W-:-:S07]  /*8d00*/  FFMA.FTZ R5, R146, UR6, -R2 ;  /* 0x0000000692057c23 */ /* 0x004fce0008010802 */
[C---:B------:R-:W-:Y:S08]  /*8d10*/  HMMA.16816.F32.BF16 R52, R8.reuse, R26, R104 ;  /* 0x0000001a0834723c */ /* 0x040ff00000041868 */
[C---:B------:R-:W-:Y:S08]  /*8d20*/  HMMA.16816.F32.BF16 R76, R8.reuse, R22, R100 ;  /* 0x00000016084c723c */ /* 0x040ff00000041864 */
[C---:B------:R-:W-:Y:S08]  /*8d30*/  HMMA.16816.F32.BF16 R96, R8.reuse, R18, R96 ;  /* 0x000000120860723c */ /* 0x040ff00000041860 */
[----:B------:R-:W-:Y:S01]  /*8d40*/  HMMA.16816.F32.BF16 R92, R8, R14, R92 ;  /* 0x0000000e085c723c */ /* 0x000fe2000004185c */
[----:B------:R-:W-:-:S02]  /*8d50*/  F2FP.BF16.F32.PACK_AB R8, R151, R150 ;  /* 0x000000969708723e */ /* 0x000fc400000010ff */
[----:B-1----:R-:W-:Y:S02]  /*8d60*/  F2FP.BF16.F32.PACK_AB R9, R149, R148 ;  /* 0x000000949509723e */ /* 0x002fe400000010ff */
[----:B------:R-:W-:Y:S02]  /*8d70*/  F2FP.BF16.F32.PACK_AB R10, R82, R235 ;  /* 0x000000eb520a723e */ /* 0x000fe400000010ff */
[----:B----4-:R-:W-:Y:S01]  /*8d80*/  F2FP.BF16.F32.PACK_AB R11, R81, R234 ;  /* 0x000000ea510b723e */ /* 0x010fe200000010ff */
[----:B------:R1:W-:Y:S01]  /*8d90*/  MUFU.EX2 R124, R5 ;  /* 0x00000005007c7308 */ /* 0x0003e20000000800 */
[----:B------:R-:W-:-:S05]  /*8da0*/  FFMA.FTZ R6, R165, UR6, -R2 ;  /* 0x00000006a5067c23 */ /* 0x000fca0008010802 */
[C---:B------:R-:W-:Y:S01]  /*8db0*/  HMMA.16816.F32.BF16 R44, R8.reuse, R22, R36 ;  /* 0x00000016082c723c */ /* 0x040fe20000041824 */
[----:B------:R2:W3:Y:S07]  /*8dc0*/  MUFU.EX2 R128, R6 ;  /* 0x0000000600807308 */ /* 0x0004ee0000000800 */
[----:B------:R-:W-:Y:S01]  /*8dd0*/  HMMA.16816.F32.BF16 R72, R8, R24, R72 ;  /* 0x000000180848723c */ /* 0x000fe20000041848 */
[----:B-1----:R-:W-:-:S07]  /*8de0*/  FFMA.FTZ R5, R174, UR6, -R0 ;  /* 0x00000006ae057c23 */ /* 0x002fce0008010800 */
[C---:B------:R-:W-:Y:S01]  /*8df0*/  HMMA.16816.F32.BF16 R60, R8.reuse, R26, R60 ;  /* 0x0000001a083c723c */ /* 0x040fe2000004183c */
[----:B------:R-:W1:Y:S01]  /*8e00*/  LDSM.16.MT88.4 R24, [R144+0x9800] ;  /* 0x009800009018783b */ /* 0x000e620000004200 */
[----:B------:R4:W-:Y:S06]  /*8e10*/  MUFU.EX2 R158, R5 ;  /* 0x00000005009e7308 */ /* 0x0009ec0000000800 */
[----:B------:R-:W-:Y:S01]  /*8e20*/  HMMA.16816.F32.BF16 R40, R8, R16, R40 ;  /* 0x000000100828723c */ /* 0x000fe20000041828 */
[----:B--2---:R-:W-:-:S07]  /*8e30*/  FFMA.FTZ R6, R140, UR6, -R2 ;  /* 0x000000068c067c23 */ /* 0x004fce0008010802 */
[----:B------:R-:W-:Y:S01]  /*8e40*/  HMMA.16816.F32.BF16 R36, R8, R18, R32 ;  /* 0x000000120824723c */ /* 0x000fe20000041820 */
[----:B------:R-:W2:Y:S01]  /*8e50*/  LDSM.16.MT88.4 R16, [R120+0x9800] ;  /* 0x009800007810783b */ /* 0x000ea20000004200 */
[----:B----4-:R-:W-:-:S06]  /*8e60*/  FFMA.FTZ R5, R141, UR6, -R0 ;  /* 0x000000068d057c23 */ /* 0x010fcc0008010800 */
[C---:B------:R-:W-:Y:S08]  /*8e70*/  HMMA.16816.F32.BF16 R32, R8.reuse, R12, R64 ;  /* 0x0000000c0820723c */ /* 0x040ff00000041840 */
[C---:B------:R-:W-:Y:S01]  /*8e80*/  HMMA.16816.F32.BF16 R28, R8.reuse, R14, R28 ;  /* 0x0000000e081c723c */ /* 0x040fe2000004181c */
[----:B------:R-:W4:Y:S07]  /*8e90*/  LDSM.16.MT88.4 R12, [R136+0x9800] ;  /* 0x00980000880c783b */ /* 0x000f2e0000004200 */
[----:B------:R-:W-:Y:S01]  /*8ea0*/  HMMA.16816.F32.BF16 R48, R8, R20, R48 ;  /* 0x000000140830723c */ /* 0x000fe20000041830 */
[----:B------:R-:W4:Y:S01]  /*8eb0*/  LDSM.16.MT88.4 R20, [R71+0x9800] ;  /* 0x009800004714783b */ /* 0x000f220000004200 */
[----:B------:R3:W1:Y:S04]  /*8ec0*/  MUFU.EX2 R123, R6 ;  /* 0x00000006007b7308 */ /* 0x0006680000000800 */
[----:B------:R1:W-:Y:S01]  /*8ed0*/  MUFU.EX2 R141, R5 ;  /* 0x00000005008d7308 */ /* 0x0003e20000000800 */
[--C-:B------:R-:W-:Y:S01]  /*8ee0*/  FFMA.FTZ R7, R168, UR6, -R0.reuse ;  /* 0x00000006a8077c23 */ /* 0x100fe20008010800 */
[----:B---3--:R-:W-:Y:S01]  /*8ef0*/  FFMA.FTZ R6, R147, UR6, -R0 ;  /* 0x0000000693067c23 */ /* 0x008fe20008010800 */
[----:B-1----:R-:W-:-:S03]  /*8f00*/  FFMA.FTZ R5, R187, UR6, -R4 ;  /* 0x00000006bb057c23 */ /* 0x002fc60008010804 */
[----:B------:R1:W-:Y:S04]  /*8f10*/  MUFU.EX2 R130, R6 ;  /* 0x0000000600827308 */ /* 0x0003e80000000800 */
[----:B------:R3:W-:Y:S04]  /*8f20*/  MUFU.EX2 R159, R5 ;  /* 0x00000005009f7308 */ /* 0x0007e80000000800 */
[----:B------:R2:W4:Y:S01]  /*8f30*/  MUFU.EX2 R140, R7 ;  /* 0x00000007008c7308 */ /* 0x0005220000000800 */
[--C-:B-1----:R-:W-:Y:S01]  /*8f40*/  FFMA.FTZ R6, R182, UR6, -R4.reuse ;  /* 0x00000006b6067c23 */ /* 0x102fe20008010804 */
[----:B---3--:R-:W-:-:S03]  /*8f50*/  FFMA.FTZ R5, R178, UR6, -R4 ;  /* 0x00000006b2057c23 */ /* 0x008fc60008010804 */
[----:B------:R1:W3:Y:S04]  /*8f60*/  MUFU.EX2 R161, R6 ;  /* 0x0000000600a17308 */ /* 0x0002e80000000800 */
[----:B------:R4:W-:Y:S01]  /*8f70*/  MUFU.EX2 R125, R5 ;  /* 0x00000005007d7308 */ /* 0x0009e20000000800 */
[--C-:B--2---:R-:W-:Y:S01]  /*8f80*/  FFMA.FTZ R7, R186, UR6, -R3.reuse ;  /* 0x00000006ba077c23 */ /* 0x104fe20008010803 */
[----:B------:R-:W-:Y:S02]  /*8f90*/  IMAD.MOV.U32 R147, RZ, RZ, R128 ;  /* 0x000000ffff937224 */ /* 0x000fe400078e0080 */
[----:B-1----:R-:W-:Y:S01]  /*8fa0*/  FFMA.FTZ R6, R175, UR6, -R4 ;  /* 0x00000006af067c23 */ /* 0x002fe20008010804 */
[----:B----4-:R-:W-:-:S03]  /*8fb0*/  FFMA.FTZ R5, R188, UR6, -R3 ;  /* 0x00000006bc057c23 */ /* 0x010fc60008010803 */
[----:B------:R1:W-:Y:S04]  /*8fc0*/  MUFU.EX2 R135, R6 ;  /* 0x0000000600877308 */ /* 0x0003e80000000800 */
[----:B------:R2:W-:Y:S04]  /*8fd0*/  MUFU.EX2 R153, R5 ;  /* 0x0000000500997308 */ /* 0x0005e80000000800 */
[----:B------:R-:W4:Y:S01]  /*8fe0*/  MUFU.EX2 R112, R7 ;  /* 0x0000000700707308 */ /* 0x000f220000000800 */
[--C-:B-1----:R-:W-:Y:S01]  /*8ff0*/  FFMA.FTZ R6, R183, UR6, -R3.reuse ;  /* 0x00000006b7067c23 */ /* 0x102fe20008010803 */
[----:B--2---:R-:W-:-:S03]  /*9000*/  FFMA.FTZ R5, R179, UR6, -R3 ;  /* 0x00000006b3057c23 */ /* 0x004fc60008010803 */
[----:B------:R-:W-:Y:S04]  /*9010*/  MUFU.EX2 R83, R6 ;  /* 0x0000000600537308 */ /* 0x000fe80000000800 */
[----:B------:R1:W2:Y:S01]  /*9020*/  MUFU.EX2 R128, R5 ;  /* 0x0000000500807308 */ /* 0x0002a20000000800 */
[----:B------:R-:W-:Y:S02]  /*9030*/  F2FP.BF16.F32.PACK_AB R8, R147, R156 ;  /* 0x0000009c9308723e */ /* 0x000fe400000010ff */
[----:B------:R-:W-:Y:S02]  /*9040*/  F2FP.BF16.F32.PACK_AB R10, R123, R124 ;  /* 0x0000007c7b0a723e */ /* 0x000fe400000010ff */
[----:B------:R-:W-:Y:S02]  /*9050*/  F2FP.BF16.F32.PACK_AB R9, R140, R158 ;  /* 0x0000009e8c09723e */ /* 0x000fe400000010ff */
[----:B------:R-:W-:-:S07]  /*9060*/  F2FP.BF16.F32.PACK_AB R11, R141, R130 ;  /* 0x000000828d0b723e */ /* 0x000fce00000010ff */
[----:B------:R-:W-:Y:S01]  /*9070*/  HMMA.16816.F32.BF16 R104, R8, R24, R56 ;  /* 0x000000180868723c */ /* 0x000fe20000041838 */
[----:B-1----:R-:W-:-:S07]  /*9080*/  FFMA.FTZ R5, R190, UR6, -R2 ;  /* 0x00000006be057c23 */ /* 0x002fce0008010802 */
[C---:B------:R-:W-:Y:S08]  /*9090*/  HMMA.16816.F32.BF16 R64, R8.reuse, R18, R76 ;  /* 0x000000120840723c */ /* 0x040ff0000004184c */
[C---:B------:R-:W-:Y:S08]  /*90a0*/  HMMA.16816.F32.BF16 R56, R8.reuse, R16, R84 ;  /* 0x000000100838723c */ /* 0x040ff00000041854 */
[C---:B------:R-:W-:Y:S01]  /*90b0*/  HMMA.16816.F32.BF16 R76, R8.reuse, R12, R88 ;  /* 0x0000000c084c723c */ /* 0x040fe20000041858 */
[----:B------:R1:W-:Y:S07]  /*90c0*/  MUFU.EX2 R168, R5 ;  /* 0x0000000500a87308 */ /* 0x0003ee0000000800 */
[C---:B------:R-:W-:Y:S08]  /*90d0*/  HMMA.16816.F32.BF16 R52, R8.reuse, R26, R52 ;  /* 0x0000001a0834723c */ /* 0x040ff00000041834 */
[C---:B------:R-:W-:Y:S08]  /*90e0*/  HMMA.16816.F32.BF16 R84, R8.reuse, R14, R96 ;  /* 0x0000000e0854723c */ /* 0x040ff00000041860 */
[C---:B------:R-:W-:Y:S08]  /*90f0*/  HMMA.16816.F32.BF16 R116, R8.reuse, R20, R116 ;  /* 0x000000140874723c */ /* 0x040ff00000041874 */
[----:B------:R-:W-:Y:S01]  /*9100*/  HMMA.16816.F32.BF16 R88, R8, R22, R92 ;  /* 0x000000160858723c */ /* 0x000fe2000004185c */
[----:B---3--:R-:W-:-:S02]  /*9110*/  F2FP.BF16.F32.PACK_AB R8, R161, R159 ;  /* 0x0000009fa108723e */ /* 0x008fc400000010ff */
[----:B----4-:R-:W-:Y:S02]  /*9120*/  F2FP.BF16.F32.PACK_AB R9, R112, R153 ;  /* 0x000000997009723e */ /* 0x010fe400000010ff */
[----:B------:R-:W-:Y:S02]  /*9130*/  F2FP.BF16.F32.PACK_AB R10, R135, R125 ;  /* 0x0000007d870a723e */ /* 0x000fe400000010ff */
[----:B--2---:R-:W-:Y:S01]  /*9140*/  F2FP.BF16.F32.PACK_AB R11, R128, R83 ;  /* 0x00000053800b723e */ /* 0x004fe200000010ff */
[--C-:B-1----:R-:W-:Y:S01]  /*9150*/  FFMA.FTZ R5, R138, UR6, -R2.reuse ;  /* 0x000000068a057c23 */ /* 0x102fe20008010802 */
[----:B------:R-:W-:-:S05]  /*9160*/  FFMA.FTZ R6, R173, UR6, -R2 ;  /* 0x00000006ad067c23 */ /* 0x000fca0008010802 */
[C---:B------:R-:W-:Y:S08]  /*9170*/  HMMA.16816.F32.BF16 R96, R8.reuse, R26, R60 ;  /* 0x0000001a0860723c */ /* 0x040ff0000004183c */
[----:B------:R-:W-:Y:S01]  /*9180*/  HMMA.16816.F32.BF16 R60, R8, R14, R36 ;  /* 0x0000000e083c723c */ /* 0x000fe20000041824 */
[----:B------:R-:W-:-:S07]  /*9190*/  FFMA.FTZ R7, R189, UR6, -R0 ;  /* 0x00000006bd077c23 */ /* 0x000fce0008010800 */
[C---:B------:R-:W-:Y:S01]  /*91a0*/  HMMA.16816.F32.BF16 R36, R8.reuse, R20, R32 ;  /* 0x000000140824723c */ /* 0x040fe20000041820 */
[----:B------:R1:W-:Y:S04]  /*91b0*/  MUFU.EX2 R32, R5 ;  /* 0x0000000500207308 */ /* 0x0003e80000000800 */
[----:B------:R2:W3:Y:S03]  /*91c0*/  MUFU.EX2 R33, R6 ;  /* 0x0000000600217308 */ /* 0x0004e60000000800 */
[----:B------:R-:W-:Y:S01]  /*91d0*/  HMMA.16816.F32.BF16 R28, R8, R22, R28 ;  /* 0x00000016081c723c */ /* 0x000fe2000004181c */
[----:B------:R-:W4:Y:S01]  /*91e0*/  LDSM.16.MT88.4 R20, [R71+0xa000] ;  /* 0x00a000004714783b */ /* 0x000f220000004200 */
[----:B-1----:R-:W-:-:S06]  /*91f0*/  FFMA.FTZ R5, R191, UR6, -R0 ;  /* 0x00000006bf057c23 */ /* 0x002fcc0008010800 */
[C---:B------:R-:W-:Y:S01]  /*9200*/  HMMA.16816.F32.BF16 R108, R8.reuse, R24, R72 ;  /* 0x00000018086c723c */ /* 0x040fe20000041848 */
[----:B------:R-:W1:Y:S01]  /*9210*/  LDSM.16.MT88.4 R24, [R144+0xa000] ;  /* 0x00a000009018783b */ /* 0x000e620000004200 */
[----:B--2---:R-:W-:Y:S01]  /*9220*/  FFMA.FTZ R6, R114, UR6, -R2 ;  /* 0x0000000672067c23 */ /* 0x004fe20008010802 */
[----:B------:R2:W-:Y:S05]  /*9230*/  MUFU.EX2 R174, R5 ;  /* 0x0000000500ae7308 */ /* 0x0005ea0000000800 */
[C---:B------:R-:W-:Y:S01]  /*9240*/  HMMA.16816.F32.BF16 R100, R8.reuse, R16, R48 ;  /* 0x000000100864723c */ /* 0x040fe20000041830 */
[----:B------:R3:W-:Y:S07]  /*9250*/  MUFU.EX2 R160, R6 ;  /* 0x0000000600a07308 */ /* 0x0007ee0000000800 */
[----:B------:R-:W-:Y:S01]  /*9260*/  HMMA.16816.F32.BF16 R92, R8, R18, R44 ;  /* 0x00000012085c723c */ /* 0x000fe2000004182c */
[----:B------:R-:W1:Y:S01]  /*9270*/  LDSM.16.MT88.4 R16, [R120+0xa000] ;  /* 0x00a000007810783b */ /* 0x000e620000004200 */
[----:B--2---:R-:W-:-:S06]  /*9280*/  FFMA.FTZ R5, R115, UR6, -R0 ;  /* 0x0000000673057c23 */ /* 0x004fcc0008010800 */
[----:B------:R-:W-:Y:S01]  /*9290*/  HMMA.16816.F32.BF16 R72, R8, R12, R40 ;  /* 0x0000000c0848723c */ /* 0x000fe20000041828 */
[----:B------:R-:W2:Y:S01]  /*92a0*/  LDSM.16.MT88.4 R12, [R136+0xa000] ;  /* 0x00a00000880c783b */ /* 0x000ea20000004200 */
[----:B---3--:R-:W-:Y:S01]  /*92b0*/  FFMA.FTZ R6, R172, UR6, -R0 ;  /* 0x00000006ac067c23 */ /* 0x008fe20008010800 */
[----:B------:R3:W-:Y:S04]  /*92c0*/  MUFU.EX2 R164, R5 ;  /* 0x0000000500a47308 */ /* 0x0007e80000000800 */
[----:B------:R-:W4:Y:S04]  /*92d0*/  MUFU.EX2 R7, R7 ;  /* 0x0000000700077308 */ /* 0x000f280000000800 */
[----:B------:R4:W1:Y:S01]  /*92e0*/  MUFU.EX2 R165, R6 ;  /* 0x0000000600a57308 */ /* 0x0008620000000800 */
[----:B---3--:R-:W-:-:S04]  /*92f0*/  FFMA.FTZ R5, R203, UR6, -R4 ;  /* 0x00000006cb057c23 */ /* 0x008fc80008010804 */
[----:B------:R3:W-:Y:S01]  /*9300*/  MUFU.EX2 R251, R5 ;  /* 0x0000000500fb7308 */ /* 0x0007e20000000800 */
[----:B----4-:R-:W-:Y:S01]  /*9310*/  FFMA.FTZ R6, R194, UR6, -R4 ;  /* 0x00000006c2067c23 */ /* 0x010fe20008010804 */
[----:B------:R-:W-:-:S03]  /*9320*/  F2FP.BF16.F32.PACK_AB R8, R33, R168 ;  /* 0x000000a82108723e */ /* 0x000fc600000010ff */
[----:B------:R4:W-:Y:S01]  /*9330*/  MUFU.EX2 R169, R6 ;  /* 0x0000000600a97308 */ /* 0x0009e20000000800 */
[----:B------:R-:W-:Y:S01]  /*9340*/  MOV R203, R33 ;  /* 0x0000002100cb7202 */ /* 0x000fe20000000f00 */
[----:B---3--:R-:W-:-:S04]  /*9350*/  FFMA.FTZ R5, R192, UR6, -R4 ;  /* 0x00000006c0057c23 */ /* 0x008fc80008010804 */
[----:B------:R3:W-:Y:S01]  /*9360*/  MUFU.EX2 R33, R5 ;  /* 0x0000000500217308 */ /* 0x0007e20000000800 */
[----:B----4-:R-:W-:-:S04]  /*9370*/  FFMA.FTZ R6, R176, UR6, -R4 ;  /* 0x00000006b0067c23 */ /* 0x010fc80008010804 */
[----:B------:R4:W-:Y:S01]  /*9380*/  MUFU.EX2 R157, R6 ;  /* 0x00000006009d7308 */ /* 0x0009e20000000800 */
[----:B------:R-:W-:Y:S01]  /*9390*/  F2FP.BF16.F32.PACK_AB R9, R7, R174 ;  /* 0x000000ae0709723e */ /* 0x000fe200000010ff */
[----:B---3--:R-:W-:Y:S01]  /*93a0*/  FFMA.FTZ R5, R206, UR6, -R3 ;  /* 0x00000006ce057c23 */ /* 0x008fe20008010803 */
[----:B------:R-:W-:Y:S02]  /*93b0*/  IMAD.MOV.U32 R206, RZ, RZ, R7 ;  /* 0x000000ffffce7224 */ /* 0x000fe400078e0007 */
[--C-:B------:R-:W-:Y:S01]  /*93c0*/  FFMA.FTZ R7, R199, UR6, -R3.reuse ;  /* 0x00000006c7077c23 */ /* 0x100fe20008010803 */
[----:B------:R3:W-:Y:S01]  /*93d0*/  MUFU.EX2 R175, R5 ;  /* 0x0000000500af7308 */ /* 0x0007e20000000800 */
[----:B----4-:R-:W-:-:S04]  /*93e0*/  FFMA.FTZ R6, R195, UR6, -R3 ;  /* 0x00000006c3067c23 */ /* 0x010fc80008010803 */
[----:B------:R-:W4:Y:S01]  /*93f0*/  MUFU.EX2 R34, R6 ;  /* 0x0000000600227308 */ /* 0x000f220000000800 */
[----:B---3--:R-:W-:-:S03]  /*9400*/  FFMA.FTZ R5, R177, UR6, -R3 ;  /* 0x00000006b1057c23 */ /* 0x008fc60008010803 */
[----:B------:R-:W3:Y:S01]  /*9410*/  MUFU.EX2 R250, R7 ;  /* 0x0000000700fa7308 */ /* 0x000ee20000000800 */
[----:B------:R-:W-:-:S03]  /*9420*/  F2FP.BF16.F32.PACK_AB R10, R160, R32 ;  /* 0x00000020a00a723e */ /* 0x000fc600000010ff */
[----:B------:R-:W3:Y:S01]  /*9430*/  MUFU.EX2 R252, R5 ;  /* 0x0000000500fc7308 */ /* 0x000ee20000000800 */
[----:B-1----:R-:W-:Y:S02]  /*9440*/  F2FP.BF16.F32.PACK_AB R11, R164, R165 ;  /* 0x000000a5a40b723e */ /* 0x002fe400000010ff */
[----:B------:R-:W-:Y:S02]  /*9450*/  MOV R138, R112 ;  /* 0x00000070008a7202 */ /* 0x000fe40000000f00 */
[----:B------:R-:W-:-:S03]  /*9460*/  MOV R172, R113 ;  /* 0x0000007100ac7202 */ /* 0x000fc60000000f00 */
[----:B------:R-:W-:Y:S01]  /*9470*/  HMMA.16816.F32.BF16 R40, R8, R20, R116 ;  /* 0x000000140828723c */ /* 0x000fe20000041874 */
[----:B----4-:R-:W-:Y:S02]  /*9480*/  MOV R118, R34 ;  /* 0x0000002200767202 */ /* 0x010fe40000000f00 */
[----:B------:R-:W-:Y:S02]  /*9490*/  MOV R119, R33 ;  /* 0x0000002100777202 */ /* 0x000fe40000000f00 */
[----:B------:R-:W-:-:S03]  /*94a0*/  MOV R199, R32 ;  /* 0x0000002000c77202 */ /* 0x000fc60000000f00 */
[C---:B------:R-:W-:Y:S08]  /*94b0*/  HMMA.16816.F32.BF16 R112, R8.reuse, R24, R104 ;  /* 0x000000180870723c */ /* 0x040ff00000041868 */
[C---:B------:R-:W-:Y:S08]  /*94c0*/  HMMA.16816.F32.BF16 R104, R8.reuse, R26, R52 ;  /* 0x0000001a0868723c */ /* 0x040ff00000041834 */
[C---:B------:R-:W-:Y:S08]  /*94d0*/  HMMA.16816.F32.BF16 R56, R8.reuse, R16, R56 ;  /* 0x000000100838723c */ /* 0x040ff00000041838 */
[C---:B------:R-:W-:Y:S08]  /*94e0*/  HMMA.16816.F32.BF16 R52, R8.reuse, R18, R64 ;  /* 0x000000120834723c */ /* 0x040ff00000041840 */
[C---:B--2---:R-:W-:Y:S08]  /*94f0*/  HMMA.16816.F32.BF16 R48, R8.reuse, R12, R76 ;  /* 0x0000000c0830723c */ /* 0x044ff0000004184c */
[C---:B------:R-:W-:Y:S08]  /*9500*/  HMMA.16816.F32.BF16 R44, R8.reuse, R14, R84 ;  /* 0x0000000e082c723c */ /* 0x040ff00000041854 */
[----:B------:R-:W-:Y:S01]  /*9510*/  HMMA.16816.F32.BF16 R32, R8, R22, R88 ;  /* 0x000000160820723c */ /* 0x000fe20000041858 */
[----:B------:R-:W-:-:S02]  /*9520*/  F2FP.BF16.F32.PACK_AB R8, R169, R251 ;  /* 0x000000fba908723e */ /* 0x000fc400000010ff */
[----:B---3--:R-:W-:Y:S02]  /*9530*/  F2FP.BF16.F32.PACK_AB R9, R250, R175 ;  /* 0x000000affa09723e */ /* 0x008fe400000010ff */
[----:B------:R-:W-:Y:S02]  /*9540*/  F2FP.BF16.F32.PACK_AB R10, R157, R119 ;  /* 0x000000779d0a723e */ /* 0x000fe400000010ff */
[----:B------:R-:W-:-:S07]  /*9550*/  F2FP.BF16.F32.PACK_AB R11, R252, R118 ;  /* 0x00000076fc0b723e */ /* 0x000fce00000010ff */
[----:B------:R-:W-:Y:S01]  /*9560*/  HMMA.16816.F32.BF16 R84, R8, R26, R96 ;  /* 0x0000001a0854723c */ /* 0x000fe20000041860 */
[----:B------:R-:W-:Y:S02]  /*9570*/  FFMA.FTZ R98, R215, UR6, -R4 ;  /* 0x00000006d7627c23 */ /* 0x000fe40008010804 */
[----:B------:R-:W2:Y:S01]  /*9580*/  LDL.LU R215, [R1+0x100] ;  /* 0x0001000001d77983 */ /* 0x000ea20000300800 */
[----:B------:R-:W-:-:S04]  /*9590*/  FFMA.FTZ R5, R212, UR6, -R2 ;  /* 0x00000006d4057c23 */ /* 0x000fc80008010802 */
[----:B------:R-:W-:Y:S01]  /*95a0*/  HMMA.16816.F32.BF16 R88, R8, R12, R72 ;  /* 0x0000000c0858723c */ /* 0x000fe20000041848 */
[----:B------:R-:W-:-:S07]  /*95b0*/  MOV R97, R233 ;  /* 0x000000e900617202 */ /* 0x000fce0000000f00 */
[C---:B------:R-:W-:Y:S01]  /*95c0*/  HMMA.16816.F32.BF16 R76, R8.reuse, R14, R60 ;  /* 0x0000000e084c723c */ /* 0x040fe2000004183c */
[----:B------:R-:W-:Y:S01]  /*95d0*/  LDSM.16.MT88.4 R12, [R136+0xa800] ;  /* 0x00a80000880c783b */ /* 0x000fe20000004200 */
[----:B------:R1:W-:Y:S06]  /*95e0*/  MUFU.EX2 R233, R5 ;  /* 0x0000000500e97308 */ /* 0x0003ec0000000800 */
[----:B------:R-:W-:Y:S01]  /*95f0*/  HMMA.16816.F32.BF16 R64, R8, R24, R108 ;  /* 0x000000180840723c */ /* 0x000fe2000004186c */
[----:B------:R-:W-:Y:S01]  /*9600*/  LDSM.16.MT88.4 R24, [R71+0xa800] ;  /* 0x00a800004718783b */ /* 0x000fe20000004200 */
[----:B------:R-:W-:-:S06]  /*9610*/  FFMA.FTZ R6, R209, UR6, -R2 ;  /* 0x00000006d1067c23 */ /* 0x000fcc0008010802 */
[----:B------:R-:W-:Y:S01]  /*9620*/  HMMA.16816.F32.BF16 R100, R8, R16, R100 ;  /* 0x000000100864723c */ /* 0x000fe20000041864 */
[----:B-1----:R-:W-:-:S07]  /*9630*/  FFMA.FTZ R5, R180, UR6, -R2 ;  /* 0x00000006b4057c23 */ /* 0x002fce0008010802 */
[C---:B------:R-:W-:Y:S01]  /*9640*/  HMMA.16816.F32.BF16 R92, R8.reuse, R18, R92 ;  /* 0x00000012085c723c */ /* 0x040fe2000004185c */
[----:B------:R-:W-:Y:S07]  /*9650*/  LDSM.16.MT88.4 R16, [R120+0xa800] ;  /* 0x00a800007810783b */ /* 0x000fee0000004200 */
[C---:B------:R-:W-:Y:S08]  /*9660*/  HMMA.16816.F32.BF16 R72, R8.reuse, R20, R36 ;  /* 0x000000140848723c */ /* 0x040ff00000041824 */
[----:B------:R-:W-:Y:S01]  /*9670*/  HMMA.16816.F32.BF16 R60, R8, R22, R28 ;  /* 0x00000016083c723c */ /* 0x000fe2000004181c */
[----:B------:R-:W1:Y:S01]  /*9680*/  LDSM.16.MT88.4 R20, [R144+0xa800] ;  /* 0x00a800009014783b */ /* 0x000e620000004200 */
[----:B------:R-:W-:Y:S01]  /*9690*/  IMAD.MOV.U32 R117, RZ, RZ, R241 ;  /* 0x000000ffff757224 */ /* 0x000fe200078e00f1 */
[----:B------:R3:W-:Y:S04]  /*96a0*/  MUFU.EX2 R246, R5 ;  /* 0x0000000500f67308 */ /* 0x0007e80000000800 */
[----:B------:R4:W1:Y:S01]  /*96b0*/  MUFU.EX2 R241, R6 ;  /* 0x0000000600f17308 */ /* 0x0008620000000800 */
[----:B------:R-:W-:Y:S01]  /*96c0*/  MOV R173, R208 ;  /* 0x000000d000ad7202 */ /* 0x000fe20000000f00 */
[--C-:B------:R-:W-:Y:S01]  /*96d0*/  FFMA.FTZ R7, R210, UR6, -R0.reuse ;  /* 0x00000006d2077c23 */ /* 0x100fe20008010800 */
[----:B---3--:R-:W-:Y:S01]  /*96e0*/  FFMA.FTZ R5, R214, UR6, -R0 ;  /* 0x00000006d6057c23 */ /* 0x008fe20008010800 */
[----:B----4-:R-:W-:-:S03]  /*96f0*/  FFMA.FTZ R6, R170, UR6, -R2 ;  /* 0x00000006aa067c23 */ /* 0x010fc60008010802 */
[----:B------:R3:W-:Y:S04]  /*9700*/  MUFU.EX2 R208, R5 ;  /* 0x0000000500d07308 */ /* 0x0007e80000000800 */
[----:B------:R4:W1:Y:S04]  /*9710*/  MUFU.EX2 R212, R6 ;  /* 0x0000000600d47308 */ /* 0x0008680000000800 */
[----:B------:R-:W-:Y:S01]  /*9720*/  MUFU.EX2 R210, R7 ;  /* 0x0000000700d27308 */ /* 0x000fe20000000800 */
[--C-:B---3--:R-:W-:Y:S01]  /*9730*/  FFMA.FTZ R5, R171, UR6, -R0.reuse ;  /* 0x00000006ab057c23 */ /* 0x108fe20008010800 */
[----:B----4-:R-:W-:-:S03]  /*9740*/  FFMA.FTZ R6, R211, UR6, -R0 ;  /* 0x00000006d3067c23 */ /* 0x010fc60008010800 */
[----:B------:R-:W3:Y:S04]  /*9750*/  MUFU.EX2 R211, R5 ;  /* 0x0000000500d37308 */ /* 0x000ee80000000800 */
[----:B------:R-:W4:Y:S01]  /*9760*/  MUFU.EX2 R209, R6 ;  /* 0x0000000600d17308 */ /* 0x000f220000000800 */
[----:B-1----:R-:W-:Y:S02]  /*9770*/  F2FP.BF16.F32.PACK_AB R8, R241, R233 ;  /* 0x000000e9f108723e */ /* 0x002fe400000010ff */
[----:B------:R-:W-:Y:S01]  /*9780*/  F2FP.BF16.F32.PACK_AB R10, R212, R246 ;  /* 0x000000f6d40a723e */ /* 0x000fe200000010ff */
[----:B------:R-:W-:Y:S01]  /*9790*/  IMAD.MOV.U32 R96, RZ, RZ, R185 ;  /* 0x000000ffff607224 */ /* 0x000fe200078e00b9 */
[----:B---3--:R-:W-:Y:S02]  /*97a0*/  F2FP.BF16.F32.PACK_AB R11, R211, R210 ;  /* 0x000000d2d30b723e */ /* 0x008fe400000010ff */
[----:B----4-:R-:W-:Y:S01]  /*97b0*/  F2FP.BF16.F32.PACK_AB R9, R209, R208 ;  /* 0x000000d0d109723e */ /* 0x010fe200000010ff */
[----:B------:R-:W-:Y:S01]  /*97c0*/  FFMA.FTZ R5, R240, UR6, -R4 ;  /* 0x00000006f0057c23 */ /* 0x000fe20008010804 */
[----:B------:R-:W-:-:S02]  /*97d0*/  MOV R146, R193 ;  /* 0x000000c100927202 */ /* 0x000fc40000000f00 */
[----:B------:R-:W-:Y:S02]  /*97e0*/  MOV R39, R184 ;  /* 0x000000b800277202 */ /* 0x000fe40000000f00 */
[----:B------:R-:W-:Y:S01]  /*97f0*/  MOV R116, R181 ;  /* 0x000000b500747202 */ /* 0x000fe20000000f00 */
[----:B------:R-:W-:Y:S01]  /*9800*/  HMMA.16816.F32.BF16 R112, R8, R20, R112 ;  /* 0x000000140870723c */ /* 0x000fe20000041870 */
[----:B------:R-:W-:Y:S01]  /*9810*/  MOV R36, R97 ;  /* 0x0000006100247202 */ /* 0x000fe20000000f00 */
[--C-:B------:R-:W-:Y:S01]  /*9820*/  FFMA.FTZ R97, R207, UR6, -R4.reuse ;  /* 0x00000006cf617c23 */ /* 0x100fe20008010804 */
[----:B------:R-:W-:Y:S01]  /*9830*/  MOV R171, R128 ;  /* 0x0000008000ab7202 */ /* 0x000fe20000000f00 */
[----:B------:R-:W-:-:S04]  /*9840*/  FFMA.FTZ R99, R155, UR6, -R4 ;  /* 0x000000069b637c23 */ /* 0x000fc80008010804 */
[C---:B------:R-:W-:Y:S01]  /*9850*/  HMMA.16816.F32.BF16 R104, R8.reuse, R22, R104 ;  /* 0x000000160868723c */ /* 0x040fe20000041868 */
[----:B------:R-:W-:Y:S02]  /*9860*/  IMAD.MOV.U32 R37, RZ, RZ, R96 ;  /* 0x000000ffff257224 */ /* 0x000fe400078e0060 */
[----:B------:R-:W-:Y:S01]  /*9870*/  FFMA.FTZ R128, R196, UR6, -R4 ;  /* 0x00000006c4807c23 */ /* 0x000fe20008010804 */
[----:B------:R1:W-:Y:S04]  /*9880*/  MUFU.EX2 R207, R5 ;  /* 0x0000000500cf7308 */ /* 0x0003e80000000800 */
[----:B------:R-:W-:Y:S01]  /*9890*/  HMMA.16816.F32.BF16 R176, R8, R16, R56 ;  /* 0x0000001008b0723c */ /* 0x000fe20000041838 */
[----:B------:R-:W-:Y:S01]  /*98a0*/  MOV R57, R206 ;  /* 0x000000ce00397202 */ /* 0x000fe20000000f00 */
[----:B------:R-:W-:Y:S01]  /*98b0*/  IMAD.MOV.U32 R58, RZ, RZ, R119 ;  /* 0x000000ffff3a7224 */ /* 0x000fe200078e0077 */
[----:B------:R-:W-:-:S05]  /*98c0*/  MOV R59, R117 ;  /* 0x00000075003b7202 */ /* 0x000fca0000000f00 */
[----:B------:R-:W-:Y:S01]  /*98d0*/  HMMA.16816.F32.BF16 R180, R8, R18, R52 ;  /* 0x0000001208b4723c */ /* 0x000fe20000041834 */
[----:B------:R-:W-:Y:S01]  /*98e0*/  MOV R55, R172 ;  /* 0x000000ac00377202 */ /* 0x000fe20000000f00 */
[----:B------:R-:W-:Y:S01]  /*98f0*/  IMAD.MOV.U32 R54, RZ, RZ, R138 ;  /* 0x000000ffff367224 */ /* 0x000fe200078e008a */
[----:B------:R-:W-:Y:S01]  /*9900*/  MOV R52, R140 ;  /* 0x0000008c00347202 */ /* 0x000fe20000000f00 */
[----:B------:R-:W-:Y:S01]  /*9910*/  IMAD.MOV.U32 R172, RZ, RZ, R129 ;  /* 0x000000ffffac7224 */ /* 0x000fe200078e0081 */
[----:B------:R-:W-:-:S03]  /*9920*/  MOV R140, R127 ;  /* 0x0000007f008c7202 */ /* 0x000fc60000000f00 */
[----:B------:R-:W-:Y:S01]  /*9930*/  HMMA.16816.F32.BF16 R184, R8, R12, R48 ;  /* 0x0000000c08b8723c */ /* 0x000fe20000041830 */
[----:B------:R-:W-:Y:S01]  /*9940*/  MOV R53, R147 ;  /* 0x0000009300357202 */ /* 0x000fe20000000f00 */
[----:B------:R-:W-:Y:S01]  /*9950*/  IMAD.MOV.U32 R50, RZ, RZ, R83 ;  /* 0x000000ffff327224 */ /* 0x000fe200078e0053 */
[----:B------:R-:W-:Y:S01]  /*9960*/  MOV R48, R130 ;  /* 0x0000008200307202 */ /* 0x000fe20000000f00 */
[----:B------:R-:W-:-:S04]  /*9970*/  FFMA.FTZ R127, R198, UR6, -R4 ;  /* 0x00000006c67f7c23 */ /* 0x000fc80008010804 */
[----:B------:R-:W-:Y:S01]  /*9980*/  HMMA.16816.F32.BF16 R188, R8, R14, R44 ;  /* 0x0000000e08bc723c */ /* 0x000fe2000004182c */
[----:B------:R-:W-:Y:S01]  /*9990*/  IMAD.MOV.U32 R46, RZ, RZ, R126 ;  /* 0x000000ffff2e7224 */ /* 0x000fe200078e007e */
[----:B------:R-:W-:Y:S01]  /*99a0*/  MOV R44, R202 ;  /* 0x000000ca002c7202 */ /* 0x000fe20000000f00 */
[----:B------:R-:W-:Y:S01]  /*99b0*/  FFMA.FTZ R126, R200, UR6, -R4 ;  /* 0x00000006c87e7c23 */ /* 0x000fe20008010804 */
[----:B------:R-:W-:-:S04]  /*99c0*/  MOV R45, R131 ;  /* 0x00000083002d7202 */ /* 0x000fc80000000f00 */
[----:B------:R-:W-:Y:S01]  /*99d0*/  HMMA.16816.F32.BF16 R192, R8, R24, R40 ;  /* 0x0000001808c0723c */ /* 0x000fe20000041828 */
[----:B------:R-:W-:Y:S01]  /*99e0*/  MOV R43, R201 ;  /* 0x000000c9002b7202 */ /* 0x000fe20000000f00 */
[----:B------:R-:W-:Y:S01]  /*99f0*/  FFMA.FTZ R129, R197, UR6, -R4 ;  /* 0x00000006c5817c23 */ /* 0x000fe20008010804 */
[----:B------:R-:W-:-:S05]  /*9a00*/  MOV R138, R134 ;  /* 0x00000086008a7202 */ /* 0x000fca0000000f00 */
[----:B------:R-:W-:Y:S01]  /*9a10*/  HMMA.16816.F32.BF16 R108, R8, R26, R32 ;  /* 0x0000001a086c723c */ /* 0x000fe20000041820 */
[--C-:B------:R-:W-:Y:S01]  /*9a20*/  FFMA.FTZ R8, R238, UR6, -R4.reuse ;  /* 0x00000006ee087c23 */ /* 0x100fe20008010804 */
[--C-:B------:R-:W-:Y:S01]  /*9a30*/  FFMA.FTZ R10, R227, UR6, -R4.reuse ;  /* 0x00000006e30a7c23 */ /* 0x100fe20008010804 */
[--C-:B------:R-:W-:Y:S01]  /*9a40*/  FFMA.FTZ R9, R220, UR6, -R4.reuse ;  /* 0x00000006dc097c23 */ /* 0x100fe20008010804 */
[----:B------:R-:W-:Y:S01]  /*9a50*/  FFMA.FTZ R35, R162, UR6, -R4 ;  /* 0x00000006a2237c23 */ /* 0x000fe20008010804 */
[----:B------:R-:W-:Y:S01]  /*9a60*/  MOV R214, R118 ;  /* 0x0000007600d67202 */ /* 0x000fe20000000f00 */
[--C-:B------:R-:W-:Y:S01]  /*9a70*/  FFMA.FTZ R7, R247, UR6, -R3.reuse ;  /* 0x00000006f7077c23 */ /* 0x100fe20008010803 */
[----:B------:R-:W-:Y:S01]  /*9a80*/  MOV R147, R121 ;  /* 0x0000007900937202 */ /* 0x000fe20000000f00 */
[--C-:B------:R-:W-:Y:S01]  /*9a90*/  FFMA.FTZ R6, R242, UR6, -R3.reuse ;  /* 0x00000006f2067c23 */ /* 0x100fe20008010803 */
[--C-:B-1----:R-:W-:Y:S01]  /*9aa0*/  FFMA.FTZ R5, R236, UR6, -R3.reuse ;  /* 0x00000006ec057c23 */ /* 0x102fe20008010803 */
        /* <DEDUP_REMOVED lines=14> */
[----:B------:R-:W-:Y:S01]  /*9b90*/  MOV R170, R123 ;  /* 0x0000007b00aa7202 */ /* 0x000fe20000000f00 */
[--C-:B-1----:R-:W-:Y:S01]  /*9ba0*/  FFMA.FTZ R8, R224, UR6, -R2.reuse ;  /* 0x00000006e0087c23 */ /* 0x102fe20008010802 */
[--C-:B------:R-:W-:Y:S01]  /*9bb0*/  FFMA.FTZ R31, R221, UR6, -R2.reuse ;  /* 0x00000006dd1f7c23 */ /* 0x100fe20008010802 */
[--C-:B------:R-:W-:Y:S01]  /*9bc0*/  FFMA.FTZ R121, R219, UR6, -R2.reuse ;  /* 0x00000006db797c23 */ /* 0x100fe20008010802 */
[--C-:B------:R-:W-:Y:S01]  /*9bd0*/  FFMA.FTZ R119, R218, UR6, -R2.reuse ;  /* 0x00000006da777c23 */ /* 0x100fe20008010802 */
[--C-:B------:R-:W-:Y:S01]  /*9be0*/  FFMA.FTZ R118, R216, UR6, -R2.reuse ;  /* 0x00000006d8767c23 */ /* 0x100fe20008010802 */
[----:B------:R-:W-:Y:S01]  /*9bf0*/  FFMA.FTZ R117, R205, UR6, -R2 ;  /* 0x00000006cd757c23 */ /* 0x000fe20008010802 */
[----:B------:R-:W-:Y:S01]  /*9c00*/  MOV R47, R135 ;  /* 0x00000087002f7202 */ /* 0x000fe20000000f00 */
[--C-:B------:R-:W-:Y:S01]  /*9c10*/  FFMA.FTZ R30, R231, UR6, -R0.reuse ;  /* 0x00000006e71e7c23 */ /* 0x100fe20008010800 */
[--C-:B------:R-:W-:Y:S01]  /*9c20*/  FFMA.FTZ R29, R230, UR6, -R0.reuse ;  /* 0x00000006e61d7c23 */ /* 0x100fe20008010800 */
[--C-:B------:R-:W-:Y:S01]  /*9c30*/  FFMA.FTZ R28, R228, UR6, -R0.reuse ;  /* 0x00000006e41c7c23 */ /* 0x100fe20008010800 */
[--C-:B------:R-:W-:Y:S01]  /*9c40*/  FFMA.FTZ R2, R225, UR6, -R0.reuse ;  /* 0x00000006e1027c23 */ /* 0x100fe20008010800 */
[--C-:B------:R-:W-:Y:S01]  /*9c50*/  FFMA.FTZ R122, R223, UR6, -R0.reuse ;  /* 0x00000006df7a7c23 */ /* 0x100fe20008010800 */
[--C-:B------:R-:W-:Y:S01]  /*9c60*/  FFMA.FTZ R125, R217, UR6, -R0.reuse ;  /* 0x00000006d97d7c23 */ /* 0x100fe20008010800 */
[----:B------:R-:W-:Y:S01]  /*9c70*/  FFMA.FTZ R123, R213, UR6, -R0 ;  /* 0x00000006d57b7c23 */ /* 0x000fe20008010800 */
[----:B------:R-:W-:-:S02]  /*9c80*/  MOV R56, R203 ;  /* 0x000000cb00387202 */ /* 0x000fc40000000f00 */
[----:B------:R-:W-:Y:S01]  /*9c90*/  MOV R38, R39 ;  /* 0x0000002700267202 */ /* 0x000fe20000000f00 */
[----:B--2---:R-:W-:Y:S01]  /*9ca0*/  FFMA.FTZ R124, R215, UR6, -R0 ;  /* 0x00000006d77c7c23 */ /* 0x004fe20008010800 */
[----:B------:R-:W-:Y:S01]  /*9cb0*/  FADD.FTZ R0, R44, R43 ;  /* 0x0000002b2c007221 */ /* 0x000fe20000010000 */
[----:B------:R-:W-:Y:S01]  /*9cc0*/  MOV R44, R45 ;  /* 0x0000002d002c7202 */ /* 0x000fe20000000f00 */
[----:B------:R-:W-:Y:S01]  /*9cd0*/  IMAD.MOV.U32 R45, RZ, RZ, R46 ;  /* 0x000000ffff2d7224 */ /* 0x000fe200078e002e */
[----:B------:R-:W-:Y:S01]  /*9ce0*/  MOV R46, R47 ;  /* 0x0000002f002e7202 */ /* 0x000fe20000000f00 */
[----:B------:R-:W2:Y:S01]  /*9cf0*/  LDL.LU R43, [R1+0x3c] ;  /* 0x00003c00012b7983 */ /* 0x000ea20000300800 */
[----:B------:R-:W-:Y:S02]  /*9d00*/  MOV R47, R48 ;  /* 0x00000030002f7202 */ /* 0x000fe40000000f00 */
        /* <DEDUP_REMOVED lines=15> */
[----:B------:R-:W2:Y:S04]  /*9e00*/  LDL.LU R116, [R1+0x40] ;  /* 0x0000400001747983 */ /* 0x000ea80000300800 */
[----:B------:R-:W3:Y:S04]  /*9e10*/  LDL.LU R163, [R1+0x70] ;  /* 0x0000700001a37983 */ /* 0x000ee80000300800 */
[----:B------:R-:W4:Y:S01]  /*9e20*/  LDL.LU R166, [R1+0x6c] ;  /* 0x00006c0001a67983 */ /* 0x000f220000300800 */
[----:B------:R-:W-:Y:S01]  /*9e30*/  IMAD.MOV.U32 R39, RZ, RZ, R204 ;  /* 0x000000ffff277224 */ /* 0x000fe200078e00cc */
[----:B------:R-:W-:Y:S04]  /*9e40*/  MUFU.EX2 R203, R9 ;  /* 0x0000000900cb7308 */ /* 0x000fe80000000800 */
[----:B------:R-:W1:Y:S04]  /*9e50*/  MUFU.EX2 R204, R10 ;  /* 0x0000000a00cc7308 */ /* 0x000e680000000800 */
[----:B------:R-:W-:Y:S04]  /*9e60*/  MUFU.EX2 R200, R7 ;  /* 0x0000000700c87308 */ /* 0x000fe80000000800 */
[----:B------:R1:W1:Y:S04]  /*9e70*/  MUFU.EX2 R202, R6 ;  /* 0x0000000600ca7308 */ /* 0x0002680000000800 */
[----:B------:R1:W-:Y:S04]  /*9e80*/  MUFU.EX2 R201, R5 ;  /* 0x0000000500c97308 */ /* 0x0003e80000000800 */
[----:B------:R1:W1:Y:S01]  /*9e90*/  MUFU.EX2 R135, R4 ;  /* 0x0000000400877308 */ /* 0x0002620000000800 */
[----:B------:R-:W-:-:S02]  /*9ea0*/  MOV R222, R59 ;  /* 0x0000003b00de7202 */ /* 0x000fc40000000f00 */
[----:B-1----:R-:W-:Y:S02]  /*9eb0*/  F2FP.BF16.F32.PACK_AB R6, R203, R204 ;  /* 0x000000cccb06723e */ /* 0x002fe400000010ff */
[----:B------:R-:W-:Y:S02]  /*9ec0*/  F2FP.BF16.F32.PACK_AB R5, R202, R200 ;  /* 0x000000c8ca05723e */ /* 0x000fe400000010ff */
[----:B------:R-:W-:Y:S02]  /*9ed0*/  F2FP.BF16.F32.PACK_AB R4, R206, R207 ;  /* 0x000000cfce04723e */ /* 0x000fe400000010ff */
[----:B------:R-:W-:Y:S01]  /*9ee0*/  F2FP.BF16.F32.PACK_AB R7, R135, R201 ;  /* 0x000000c98707723e */ /* 0x000fe200000010ff */
        /* <DEDUP_REMOVED lines=16> */
[----:B------:R-:W-:Y:S01]  /*9ff0*/  MOV R247, R51 ;  /* 0x0000003300f77202 */ /* 0x000fe20000000f00 */
[----:B------:R-:W1:Y:S01]  /*a000*/  LDSM.16.MT88.4 R20, [R144+0xb000] ;  /* 0x00b000009014783b */ /* 0x000e620000004200 */
[----:B------:R-:W-:Y:S02]  /*a010*/  MOV R238, R56 ;  /* 0x0000003800ee7202 */ /* 0x000fe40000000f00 */
[----:B------:R-:W-:-:S02]  /*a020*/  MOV R240, R57 ;  /* 0x0000003900f07202 */ /* 0x000fc40000000f00 */
[----:B------:R-:W-:Y:S01]  /*a030*/  MOV R226, R36 ;  /* 0x0000002400e27202 */ /* 0x000fe20000000f00 */
[----:B------:R-:W-:Y:S01]  /*a040*/  HMMA.16816.F32.BF16 R48, R4, R12, R88 ;  /* 0x0000000c0430723c */ /* 0x000fe20000041858 */
[----:B------:R-:W-:-:S07]  /*a050*/  MOV R154, R39 ;  /* 0x00000027009a7202 */ /* 0x000fce0000000f00 */
[C---:B------:R-:W-:Y:S08]  /*a060*/  HMMA.16816.F32.BF16 R36, R4.reuse, R18, R92 ;  /* 0x000000120424723c */ /* 0x040ff0000004185c */
[C---:B------:R-:W-:Y:S08]  /*a070*/  HMMA.16816.F32.BF16 R56, R4.reuse, R14, R76 ;  /* 0x0000000e0438723c */ /* 0x040ff0000004184c */
[C---:B------:R-:W-:Y:S08]  /*a080*/  HMMA.16816.F32.BF16 R64, R4.reuse, R24, R72 ;  /* 0x000000180440723c */ /* 0x040ff00000041848 */
[----:B------:R-:W-:Y:S01]  /*a090*/  HMMA.16816.F32.BF16 R60, R4, R26, R60 ;  /* 0x0000001a043c723c */ /* 0x000fe2000004183c */
[----:B------:R1:W-:Y:S01]  /*a0a0*/  MUFU.EX2 R76, R2 ;  /* 0x00000002004c7308 */ /* 0x0003e20000000800 */
[----:B------:R-:W3:Y:S01]  /*a0b0*/  LDSM.16.MT88.4 R12, [R120+0xb000] ;  /* 0x00b00000780c783b */ /* 0x000ee20000004200 */
[----:B-1----:R-:W-:Y:S01]  /*a0c0*/  FADD.FTZ R2, R249, R0 ;  /* 0x00000000f9027221 */ /* 0x002fe20000010000 */
[----:B--2---:R-:W-:-:S04]  /*a0d0*/  FADD.FTZ R116, R116, R43 ;  /* 0x0000002b74747221 */ /* 0x004fc80000010000 */
[----:B------:R-:W-:Y:S01]  /*a0e0*/  HMMA.16816.F32.BF16 R40, R4, R16, R100 ;  /* 0x000000100428723c */ /* 0x000fe20000041864 */
[----:B------:R-:W-:Y:S01]  /*a0f0*/  FADD.FTZ R4, R224, R222 ;  /* 0x000000dee0047221 */ /* 0x000fe20000010000 */
[----:B------:R-:W-:Y:S01]  /*a100*/  MOV R222, R139 ;  /* 0x0000008b00de7202 */ /* 0x000fe20000000f00 */
[----:B------:R1:W-:Y:S01]  /*a110*/  MUFU.EX2 R75, R8 ;  /* 0x00000008004b7308 */ /* 0x0003e20000000800 */
[----:B------:R-:W-:Y:S01]  /*a120*/  MOV R139, R154 ;  /* 0x0000009a008b7202 */ /* 0x000fe20000000f00 */
[----:B------:R-:W-:Y:S01]  /*a130*/  LDSM.16.MT88.4 R16, [R71+0xb000] ;  /* 0x00b000004710783b */ /* 0x000fe20000004200 */
[----:B----4-:R-:W-:Y:S01]  /*a140*/  MOV R154, R166 ;  /* 0x000000a6009a7202 */ /* 0x010fe20000000f00 */
[----:B------:R-:W-:Y:S01]  /*a150*/  IMAD.MOV.U32 R166, RZ, RZ, R196 ;  /* 0x000000ffffa67224 */ /* 0x000fe200078e00c4 */
[----:B------:R-:W-:Y:S01]  /*a160*/  MOV R224, R226 ;  /* 0x000000e200e07202 */ /* 0x000fe20000000f00 */
[----:B------:R-:W-:Y:S01]  /*a170*/  IMAD.MOV.U32 R226, RZ, RZ, R142 ;  /* 0x000000ffffe27224 */ /* 0x000fe200078e008e */
[----:B------:R-:W-:Y:S01]  /*a180*/  MOV R196, R198 ;  /* 0x000000c600c47202 */ /* 0x000fe20000000f00 */
[----:B------:R-:W-:Y:S01]  /*a190*/  IMAD.MOV.U32 R198, RZ, RZ, R170 ;  /* 0x000000ffffc67224 */ /* 0x000fe200078e00aa */
[----:B---3--:R-:W-:-:S02]  /*a1a0*/  MOV R142, R163 ;  /* 0x000000a3008e7202 */ /* 0x008fc40000000f00 */
[----:B------:R-:W-:Y:S02]  /*a1b0*/  MOV R163, R197 ;  /* 0x000000c500a37202 */ /* 0x000fe40000000f00 */
[----:B------:R-:W-:Y:S01]  /*a1c0*/  MOV R170, R147 ;  /* 0x0000009300aa7202 */ /* 0x000fe20000000f00 */
[----:B-1----:R-:W1:Y:S01]  /*a1d0*/  LDSM.16.MT88.4 R8, [R136+0xb000] ;  /* 0x00b000008808783b */ /* 0x002e620000004200 */
[----:B------:R-:W-:Y:S02]  /*a1e0*/  MOV R197, R171 ;  /* 0x000000ab00c57202 */ /* 0x000fe40000000f00 */
[----:B------:R-:W-:Y:S01]  /*a1f0*/  MOV R147, R140 ;  /* 0x0000008c00937202 */ /* 0x000fe20000000f00 */
[----:B------:R-:W-:Y:S01]  /*a200*/  IMAD.MOV.U32 R140, RZ, RZ, R69 ;  /* 0x000000ffff8c7224 */ /* 0x000fe200078e0045 */
[----:B------:R-:W-:Y:S01]  /*a210*/  MOV R171, R172 ;  /* 0x000000ac00ab7202 */ /* 0x000fe20000000f00 */
[----:B------:R2:W5:Y:S01]  /*a220*/  LDL.LU R69, [R1+0xfc] ;  /* 0x0000fc0001457983 */ /* 0x0005620000300800 */
[----:B------:R-:W-:-:S03]  /*a230*/  MOV R172, R244 ;  /* 0x000000f400ac7202 */ /* 0x000fc60000000f00 */
[----:B------:R-:W3:Y:S04]  /*a240*/  LDL.LU R244, [R1+0xf8] ;  /* 0x0000f80001f47983 */ /* 0x000ee80000300800 */
[----:B------:R-:W4:Y:S01]  /*a250*/  LDL.LU R249, [R1+0xf4] ;  /* 0x0000f40001f97983 */ /* 0x000f220000300800 */
[----:B------:R2:W1:Y:S01]  /*a260*/  MUFU.EX2 R79, R3 ;  /* 0x00000003004f7308 */ /* 0x0004620000000800 */
[----:B------:R-:W-:Y:S01]  /*a270*/  MOV R218, R171 ;  /* 0x000000ab00da7202 */ /* 0x000fe20000000f00 */
[----:B------:R-:W-:Y:S01]  /*a280*/  FADD.FTZ R24, R226, R4 ;  /* 0x00000004e2187221 */ /* 0x000fe20000010000 */
[----:B------:R-:W-:Y:S02]  /*a290*/  MOV R219, R170 ;  /* 0x000000aa00db7202 */ /* 0x000fe40000000f00 */
[----:B------:R-:W-:Y:S01]  /*a2a0*/  MOV R221, R172 ;  /* 0x000000ac00dd7202 */ /* 0x000fe20000000f00 */
[----:B------:R-:W-:Y:S01]  /*a2b0*/  FADD.FTZ R2, R142, R2 ;  /* 0x000000028e027221 */ /* 0x000fe20000010000 */
[----:B------:R-:W-:Y:S01]  /*a2c0*/  MOV R142, R196 ;  /* 0x000000c4008e7202 */ /* 0x000fe20000000f00 */
[----:B--2---:R-:W-:Y:S01]  /*a2d0*/  FADD.FTZ R3, R224, R222 ;  /* 0x000000dee0037221 */ /* 0x004fe20000010000 */
[----:B------:R-:W-:-:S03]  /*a2e0*/  IMAD.MOV.U32 R222, RZ, RZ, R173 ;  /* 0x000000ffffde7224 */ /* 0x000fc600078e00ad */
[----:B------:R-:W-:Y:S01]  /*a2f0*/  FADD.FTZ R25, R139, R3 ;  /* 0x000000038b197221 */ /* 0x000fe20000010000 */
[----:B------:R-:W-:Y:S02]  /*a300*/  IMAD.MOV.U32 R139, RZ, RZ, R198 ;  /* 0x000000ffff8b7224 */ /* 0x000fe400078e00c6 */
[----:B------:R-:W-:Y:S01]  /*a310*/  FADD.FTZ R3, R218, R24 ;  /* 0x00000018da037221 */ /* 0x000fe20000010000 */
[----:B------:R-:W-:Y:S02]  /*a320*/  MOV R218, R219 ;  /* 0x000000db00da7202 */ /* 0x000fe40000000f00 */
[----:B------:R-:W-:Y:S01]  /*a330*/  MOV R219, R221 ;  /* 0x000000dd00db7202 */ /* 0x000fe20000000f00 */
[----:B------:R-:W-:Y:S01]  /*a340*/  IMAD.MOV.U32 R221, RZ, RZ, R222 ;  /* 0x000000ffffdd7224 */ /* 0x000fe200078e00de */
[----:B------:R-:W-:Y:S02]  /*a350*/  MOV R222, R139 ;  /* 0x0000008b00de7202 */ /* 0x000fe40000000f00 */
[----:B------:R-:W-:Y:S01]  /*a360*/  MOV R139, R142 ;  /* 0x0000008e008b7202 */ /* 0x000fe20000000f00 */
[----:B------:R-:W-:Y:S01]  /*a370*/  MUFU.EX2 R77, R32 ;  /* 0x00000020004d7308 */ /* 0x000fe20000000800 */
[----:B------:R-:W-:Y:S01]  /*a380*/  MOV R142, R163 ;  /* 0x000000a3008e7202 */ /* 0x000fe20000000f00 */
[----:B------:R-:W-:Y:S01]  /*a390*/  IMAD.MOV.U32 R163, RZ, RZ, R166 ;  /* 0x000000ffffa37224 */ /* 0x000fe200078e00a6 */
[----:B------:R-:W-:Y:S01]  /*a3a0*/  MOV R166, R167 ;  /* 0x000000a700a67202 */ /* 0x000fe20000000f00 */
[----:B------:R-:W2:Y:S01]  /*a3b0*/  MUFU.EX2 R78, R31 ;  /* 0x0000001f004e7308 */ /* 0x000ea20000000800 */
[----:B------:R-:W-:-:S03]  /*a3c0*/  MOV R167, R229 ;  /* 0x000000e500a77202 */ /* 0x000fc60000000f00 */
[----:B------:R-:W-:Y:S01]  /*a3d0*/  MUFU.EX2 R72, R30 ;  /* 0x0000001e00487308 */ /* 0x000fe20000000800 */
[----:B------:R-:W-:-:S03]  /*a3e0*/  MOV R229, R236 ;  /* 0x000000ec00e57202 */ /* 0x000fc60000000f00 */
[----:B------:R-:W2:Y:S04]  /*a3f0*/  MUFU.EX2 R73, R29 ;  /* 0x0000001d00497308 */ /* 0x000ea80000000800 */
[----:B------:R-:W2:Y:S01]  /*a400*/  MUFU.EX2 R74, R28 ;  /* 0x0000001c004a7308 */ /* 0x000ea20000000800 */
        /* <DEDUP_REMOVED lines=11> */
[----:B------:R-:W-:Y:S04]  /*a4c0*/  MUFU.EX2 R97, R97 ;  /* 0x0000006100617308 */ /* 0x000fe80000000800 */
[----:B------:R-:W-:Y:S04]  /*a4d0*/  MUFU.EX2 R27, R96 ;  /* 0x00000060001b7308 */ /* 0x000fe80000000800 */
[----:B------:R-:W2:Y:S04]  /*a4e0*/  MUFU.EX2 R26, R83 ;  /* 0x00000053001a7308 */ /* 0x000ea80000000800 */
[----:B------:R-:W-:Y:S04]  /*a4f0*/  MUFU.EX2 R34, R34 ;  /* 0x0000002200227308 */ /* 0x000fe80000000800 */
[----:B------:R-:W2:Y:S01]  /*a500*/  MUFU.EX2 R33, R33 ;  /* 0x0000002100217308 */ /* 0x000ea20000000800 */
[----:B------:R-:W-:Y:S01]  /*a510*/  IMAD.MOV.U32 R240, RZ, RZ, R214 ;  /* 0x000000fffff07224 */ /* 0x000fe200078e00d6 */
[----:B------:R-:W-:Y:S01]  /*a520*/  MOV R214, R199 ;  /* 0x000000c700d67202 */ /* 0x000fe20000000f00 */
[----:B------:R-:W-:Y:S01]  /*a530*/  FADD.FTZ R0, R80, R116 ;  /* 0x0000007450007221 */ /* 0x000fe20000010000 */
[----:B-1----:R-:W-:Y:S01]  /*a540*/  F2FP.BF16.F32.PACK_AB R4, R75, R79 ;  /* 0x0000004f4b04723e */ /* 0x002fe200000010ff */
[----:B------:R-:W-:Y:S01]  /*a550*/  FADD.FTZ R2, R219, R2 ;  /* 0x00000002db027221 */ /* 0x000fe20000010000 */
[----:B--2---:R-:W-:-:S02]  /*a560*/  F2FP.BF16.F32.PACK_AB R6, R78, R77 ;  /* 0x0000004d4e06723e */ /* 0x004fc400000010ff */
[----:B------:R-:W-:Y:S02]  /*a570*/  F2FP.BF16.F32.PACK_AB R5, R73, R72 ;  /* 0x000000484905723e */ /* 0x000fe400000010ff */
[----:B------:R-:W-:Y:S01]  /*a580*/  F2FP.BF16.F32.PACK_AB R7, R76, R74 ;  /* 0x0000004a4c07723e */ /* 0x000fe200000010ff */
[----:B------:R-:W-:Y:S01]  /*a590*/  IMAD.MOV.U32 R226, RZ, RZ, R169 ;  /* 0x000000ffffe27224 */ /* 0x000fe200078e00a9 */
[----:B------:R-:W-:Y:S02]  /*a5a0*/  MOV R199, R70 ;  /* 0x0000004600c77202 */ /* 0x000fe40000000f00 */
[----:B------:R-:W-:Y:S02]  /*a5b0*/  MOV R198, R175 ;  /* 0x000000af00c67202 */ /* 0x000fe40000000f00 */
        /* <DEDUP_REMOVED lines=13> */
[----:B------:R-:W-:Y:S01]  /*a690*/  IMAD.MOV.U32 R138, RZ, RZ, R141 ;  /* 0x000000ffff8a7224 */ /* 0x000fe200078e008d */
[----:B------:R-:W-:Y:S01]  /*a6a0*/  MOV R197, R168 ;  /* 0x000000a800c57202 */ /* 0x000fe20000000f00 */
[----:B------:R-:W-:Y:S01]  /*a6b0*/  HMMA.16816.F32.BF16 R172, R4, R22, R104 ;  /* 0x0000001604ac723c */ /* 0x000fe20000041868 */
[----:B------:R-:W-:Y:S01]  /*a6c0*/  MOV R141, R147 ;  /* 0x00000093008d7202 */ /* 0x000fe20000000f00 */
[----:B------:R-:W-:Y:S01]  /*a6d0*/  IMAD.MOV.U32 R103, RZ, RZ, R159 ;  /* 0x000000ffff677224 */ /* 0x000fe200078e009f */
[----:B------:R-:W-:-:S02]  /*a6e0*/  MOV R147, R140 ;  /* 0x0000008c00937202 */ /* 0x000fc40000000f00 */
[----:B------:R-:W-:Y:S02]  /*a6f0*/  MOV R84, R153 ;  /* 0x0000009900547202 */ /* 0x000fe40000000f00 */
[----:B------:R-:W-:Y:S01]  /*a700*/  MOV R86, R158 ;  /* 0x0000009e00567202 */ /* 0x000fe20000000f00 */
[C---:B------:R-:W-:Y:S01]  /*a710*/  HMMA.16816.F32.BF16 R168, R4.reuse, R20, R112 ;  /* 0x0000001404a8723c */ /* 0x040fe20000041870 */
[----:B------:R-:W-:Y:S01]  /*a720*/  MOV R225, R199 ;  /* 0x000000c700e17202 */ /* 0x000fe20000000f00 */
[----:B------:R-:W-:Y:S01]  /*a730*/  FADD.FTZ R24, R219, R3 ;  /* 0x00000003db187221 */ /* 0x000fe20000010000 */
[----:B------:R-:W-:Y:S01]  /*a740*/  IMAD.MOV.U32 R228, RZ, RZ, R141 ;  /* 0x000000ffffe47224 */ /* 0x000fe200078e008d */
[----:B------:R-:W-:Y:S01]  /*a750*/  MOV R87, R161 ;  /* 0x000000a100577202 */ /* 0x000fe20000000f00 */
[----:B------:R-:W-:Y:S01]  /*a760*/  IMAD.MOV.U32 R85, RZ, RZ, R156 ;  /* 0x000000ffff557224 */ /* 0x000fe200078e009c */
[----:B------:R-:W-:Y:S01]  /*a770*/  MOV R213, R155 ;  /* 0x0000009b00d57202 */ /* 0x000fe20000000f00 */
[----:B------:R-:W-:Y:S01]  /*a780*/  IMAD.MOV.U32 R223, RZ, RZ, R236 ;  /* 0x000000ffffdf7224 */ /* 0x000fe200078e00ec */
[C---:B------:R-:W-:Y:S01]  /*a790*/  HMMA.16816.F32.BF16 R176, R4.reuse, R12, R176 ;  /* 0x0000000c04b0723c */ /* 0x040fe200000418b0 */
[----:B------:R-:W-:Y:S01]  /*a7a0*/  MOV R230, R147 ;  /* 0x0000009300e67202 */ /* 0x000fe20000000f00 */
[----:B------:R-:W-:Y:S01]  /*a7b0*/  MUFU.EX2 R122, R122 ;  /* 0x0000007a007a7308 */ /* 0x000fe20000000800 */
[----:B------:R-:W-:Y:S01]  /*a7c0*/  MOV R217, R242 ;  /* 0x000000f200d97202 */ /* 0x000fe20000000f00 */
[----:B------:R1:W5:Y:S04]  /*a7d0*/  LDL.LU R80, [R1+0xf0] ;  /* 0x0000f00001507983 */ /* 0x0003680000300800 */
[C---:B------:R-:W-:Y:S08]  /*a7e0*/  HMMA.16816.F32.BF16 R180, R4.reuse, R14, R180 ;  /* 0x0000000e04b4723c */ /* 0x040ff000000418b4 */
[C---:B------:R-:W-:Y:S08]  /*a7f0*/  HMMA.16816.F32.BF16 R184, R4.reuse, R8, R184 ;  /* 0x0000000804b8723c */ /* 0x040ff000000418b8 */
[C---:B------:R-:W-:Y:S08]  /*a800*/  HMMA.16816.F32.BF16 R188, R4.reuse, R10, R188 ;  /* 0x0000000a04bc723c */ /* 0x040ff000000418bc */
[C---:B------:R-:W-:Y:S08]  /*a810*/  HMMA.16816.F32.BF16 R192, R4.reuse, R16, R192 ;  /* 0x0000001004c0723c */ /* 0x040ff000000418c0 */
[----:B------:R-:W-:Y:S01]  /*a820*/  HMMA.16816.F32.BF16 R28, R4, R18, R108 ;  /* 0x00000012041c723c */ /* 0x000fe2000004186c */
[----:B------:R-:W-:Y:S01]  /*a830*/  F2FP.BF16.F32.PACK_AB R4, R32, R35 ;  /* 0x000000232004723e */ /* 0x000fe200000010ff */
[----:B------:R-:W-:Y:S01]  /*a840*/  FADD.FTZ R0, R143, R0 ;  /* 0x000000008f007221 */ /* 0x000fe20000010000 */
[----:B------:R-:W-:Y:S01]  /*a850*/  F2FP.BF16.F32.PACK_AB R5, R26, R27 ;  /* 0x0000001b1a05723e */ /* 0x000fe200000010ff */
[----:B------:R-:W-:Y:S01]  /*a860*/  IMAD.MOV.U32 R219, RZ, RZ, R139 ;  /* 0x000000ffffdb7224 */ /* 0x000fe200078e008b */
[----:B------:R-:W-:-:S02]  /*a870*/  F2FP.BF16.F32.PACK_AB R6, R97, R98 ;  /* 0x000000626106723e */ /* 0x000fc400000010ff */
[----:B------:R-:W-:Y:S01]  /*a880*/  MOV R218, R142 ;  /* 0x0000008e00da7202 */ /* 0x000fe20000000f00 */
[----:B------:R-:W-:Y:S01]  /*a890*/  FADD.FTZ R3, R243, R2 ;  /* 0x00000002f3037221 */ /* 0x000fe20000010000 */
[----:B------:R-:W-:Y:S01]  /*a8a0*/  F2FP.BF16.F32.PACK_AB R7, R33, R34 ;  /* 0x000000222107723e */ /* 0x000fe200000010ff */
[----:B------:R-:W2:Y:S01]  /*a8b0*/  LDSM.16.MT88.4 R144, [R144+0xb800] ;  /* 0x00b800009090783b */ /* 0x000ea20000004200 */
[----:B------:R-:W-:Y:S02]  /*a8c0*/  MOV R215, R247 ;  /* 0x000000f700d77202 */ /* 0x000fe40000000f00 */
[----:B------:R-:W-:Y:S01]  /*a8d0*/  MOV R199, R138 ;  /* 0x0000008a00c77202 */ /* 0x000fe20000000f00 */
[----:B------:R-:W-:Y:S01]  /*a8e0*/  MUFU.EX2 R121, R121 ;  /* 0x0000007900797308 */ /* 0x000fe20000000800 */
[----:B------:R-:W-:Y:S01]  /*a8f0*/  MOV R236, R227 ;  /* 0x000000e300ec7202 */ /* 0x000fe20000000f00 */
[C---:B------:R-:W-:Y:S01]  /*a900*/  HMMA.16816.F32.BF16 R48, R4.reuse, R8, R48 ;  /* 0x000000080430723c */ /* 0x040fe20000041830 */
[----:B------:R-:W-:Y:S01]  /*a910*/  FADD.FTZ R8, R225, R24 ;  /* 0x00000018e1087221 */ /* 0x000fe20000010000 */
[----:B------:R-:W-:Y:S01]  /*a920*/  MOV R225, R228 ;  /* 0x000000e400e17202 */ /* 0x000fe20000000f00 */
[----:B------:R-:W-:Y:S01]  /*a930*/  MUFU.EX2 R125, R125 ;  /* 0x0000007d007d7308 */ /* 0x000fe20000000800 */
[----:B------:R-:W-:Y:S01]  /*a940*/  MOV R228, R230 ;  /* 0x000000e600e47202 */ /* 0x000fe20000000f00 */
[----:B------:R-:W-:Y:S01]  /*a950*/  FADD.FTZ R2, R137, R0 ;  /* 0x0000000089027221 */ /* 0x000fe20000010000 */
[----:B------:R-:W-:Y:S01]  /*a960*/  FADD.FTZ R3, R248, R3 ;  /* 0x00000003f8037221 */ /* 0x000fe20000010000 */
[----:B------:R-:W-:Y:S01]  /*a970*/  MOV R242, R238 ;  /* 0x000000ee00f27202 */ /* 0x000fe20000000f00 */
[C---:B------:R-:W-:Y:S01]  /*a980*/  HMMA.16816.F32.BF16 R52, R4.reuse, R20, R52 ;  /* 0x000000140434723c */ /* 0x040fe20000041834 */
[----:B------:R-:W-:Y:S01]  /*a990*/  FADD.FTZ R2, R228, R2 ;  /* 0x00000002e4027221 */ /* 0x000fe20000010000 */
[----:B------:R-:W-:Y:S01]  /*a9a0*/  MUFU.EX2 R119, R119 ;  /* 0x0000007700777308 */ /* 0x000fe20000000800 */
[----:B------:R1:W5:Y:S05]  /*a9b0*/  LDL.LU R68, [R1+0xec] ;  /* 0x0000ec0001447983 */ /* 0x00036a0000300800 */
[C---:B------:R-:W-:Y:S08]  /*a9c0*/  HMMA.16816.F32.BF16 R44, R4.reuse, R22, R44 ;  /* 0x00000016042c723c */ /* 0x040ff0000004182c */
[C---:B------:R-:W-:Y:S08]  /*a9d0*/  HMMA.16816.F32.BF16 R40, R4.reuse, R12, R40 ;  /* 0x0000000c0428723c */ /* 0x040ff00000041828 */
[C---:B------:R-:W-:Y:S08]  /*a9e0*/  HMMA.16816.F32.BF16 R36, R4.reuse, R14, R36 ;  /* 0x0000000e0424723c */ /* 0x040ff00000041824 */
[C---:B------:R-:W-:Y:S08]  /*a9f0*/  HMMA.16816.F32.BF16 R56, R4.reuse, R10, R56 ;  /* 0x0000000a0438723c */ /* 0x040ff00000041838 */
[C---:B------:R-:W-:Y:S08]  /*aa00*/  HMMA.16816.F32.BF16 R64, R4.reuse, R16, R64 ;  /* 0x000000100440723c */ /* 0x040ff00000041840 */
[----:B------:R-:W-:Y:S01]  /*aa10*/  HMMA.16816.F32.BF16 R60, R4, R18, R60 ;  /* 0x00000012043c723c */ /* 0x000fe2000004183c */
[----:B------:R-:W-:-:S02]  /*aa20*/  MOV R228, R167 ;  /* 0x000000a700e47202 */ /* 0x000fc40000000f00 */
[----:B----4-:R-:W-:Y:S01]  /*aa30*/  MOV R140, R249 ;  /* 0x000000f9008c7202 */ /* 0x010fe20000000f00 */
[----:B---3--:R-:W-:Y:S01]  /*aa40*/  FADD.FTZ R25, R244, R25 ;  /* 0x00000019f4197221 */ /* 0x008fe20000010000 */
[----:B------:R-:W-:Y:S01]  /*aa50*/  IMAD.MOV.U32 R247, RZ, RZ, R240 ;  /* 0x000000fffff77224 */ /* 0x000fe200078e00f0 */
[----:B------:R-:W-:Y:S01]  /*aa60*/  MOV R227, R165 ;  /* 0x000000a500e37202 */ /* 0x000fe20000000f00 */
[----:B------:R-:W-:Y:S01]  /*aa70*/  LDSM.16.MT88.4 R136, [R136+0xb800] ;  /* 0x00b800008888783b */ /* 0x000fe20000004200 */
[----:B------:R-:W-:Y:S01]  /*aa80*/  MOV R231, R140 ;  /* 0x0000008c00e77202 */ /* 0x000fe20000000f00 */
[----:B------:R-:W-:Y:S01]  /*aa90*/  FADD.FTZ R0, R225, R25 ;  /* 0x00000019e1007221 */ /* 0x000fe20000010000 */
[----:B------:R-:W-:Y:S01]  /*aaa0*/  MOV R238, R157 ;  /* 0x0000009d00ee7202 */ /* 0x000fe20000000f00 */
[----:B------:R-:W3:Y:S01]  /*aab0*/  LDSM.16.MT88.4 R140, [R120+0xb800] ;  /* 0x00b80000788c783b */ /* 0x000ee20000004200 */
[----:B------:R-:W-:Y:S01]  /*aac0*/  MOV R230, R231 ;  /* 0x000000e700e67202 */ /* 0x000fe20000000f00 */
[----:B------:R-:W-:Y:S01]  /*aad0*/  IMAD.MOV.U32 R231, RZ, RZ, R205 ;  /* 0x000000ffffe77224 */ /* 0x000fe200078e00cd */
[----:B------:R-:W-:Y:S01]  /*aae0*/  MOV R205, R216 ;  /* 0x000000d800cd7202 */ /* 0x000fe20000000f00 */
[----:B------:R-:W4:Y:S01]  /*aaf0*/  LDSM.16.MT88.4 R12, [R71+0xb800] ;  /* 0x00b80000470c783b */ /* 0x000f220000004200 */
[----:B------:R-:W-:-:S02]  /*ab00*/  MOV R216, R218 ;  /* 0x000000da00d87202 */ /* 0x000fc40000000f00 */
[----:B------:R-:W-:Y:S01]  /*ab10*/  MOV R218, R219 ;  /* 0x000000db00da7202 */ /* 0x000fe20000000f00 */
[----:B------:R-:W-:Y:S01]  /*ab20*/  IMAD.MOV.U32 R219, RZ, RZ, R221 ;  /* 0x000000ffffdb7224 */ /* 0x000fe200078e00dd */
        /* <DEDUP_REMOVED lines=104> */
[----:B------:R-:W-:Y:S01]  /*b1b0*/  FADD.FTZ R3, R34, R3 ;  /* 0x0000000322037221 */ /* 0x000fe20000010000 */
[----:B------:R3:W5:Y:S01]  /*b1c0*/  LDL.LU R70, [R1+0xe8] ;  /* 0x0000e80001467983 */ /* 0x0007620000300800 */
[----:B------:R-:W4:Y:S01]  /*b1d0*/  MUFU.EX2 R10, R130 ;  /* 0x00000082000a7308 */ /* 0x000f220000000800 */
[----:B------:R-:W-:Y:S01]  /*b1e0*/  FADD.FTZ R0, R74, R0 ;  /* 0x000000004a007221 */ /* 0x000fe20000010000 */
[----:B------:R-:W-:-:S02]  /*b1f0*/  FADD.FTZ R2, R77, R2 ;  /* 0x000000024d027221 */ /* 0x000fc40000010000 */
[----:B------:R-:W4:Y:S01]  /*b200*/  MUFU.EX2 R11, R129 ;  /* 0x00000081000b7308 */ /* 0x000f220000000800 */
[----:B------:R-:W-:Y:S01]  /*b210*/  FADD.FTZ R4, R97, R4 ;  /* 0x0000000461047221 */ /* 0x000fe20000010000 */
[----:B------:R-:W-:Y:S02]  /*b220*/  FADD.FTZ R3, R33, R3 ;  /* 0x0000000321037221 */ /* 0x000fe40000010000 */
[----:B------:R-:W4:Y:S01]  /*b230*/  MUFU.EX2 R16, R134 ;  /* 0x0000008600107308 */ /* 0x000f220000000800 */
[----:B------:R-:W-:-:S03]  /*b240*/  FADD.FTZ R0, R76, R0 ;  /* 0x000000004c007221 */ /* 0x000fc60000010000 */
[----:B------:R-:W4:Y:S01]  /*b250*/  MUFU.EX2 R124, R124 ;  /* 0x0000007c007c7308 */ /* 0x000f220000000800 */
[----:B------:R-:W-:-:S03]  /*b260*/  FADD.FTZ R2, R78, R2 ;  /* 0x000000024e027221 */ /* 0x000fc60000010000 */
[----:B------:R-:W4:Y:S01]  /*b270*/  MUFU.EX2 R118, R118 ;  /* 0x0000007600767308 */ /* 0x000f220000000800 */
[----:B-1----:R-:W-:-:S03]  /*b280*/  FADD.FTZ R4, R5, R4 ;  /* 0x0000000405047221 */ /* 0x002fc60000010000 */
[----:B------:R-:W1:Y:S01]  /*b290*/  MUFU.EX2 R17, R128 ;  /* 0x0000008000117308 */ /* 0x000e620000000800 */
[----:B--2---:R-:W-:-:S03]  /*b2a0*/  FADD.FTZ R3, R6, R3 ;  /* 0x0000000306037221 */ /* 0x004fc60000010000 */
[----:B------:R-:W-:Y:S01]  /*b2b0*/  MUFU.EX2 R117, R117 ;  /* 0x0000007500757308 */ /* 0x000fe20000000800 */
[----:B------:R-:W-:-:S03]  /*b2c0*/  FADD.FTZ R0, R122, R0 ;  /* 0x000000007a007221 */ /* 0x000fc60000010000 */
[----:B------:R-:W-:Y:S04]  /*b2d0*/  MUFU.EX2 R123, R123 ;  /* 0x0000007b007b7308 */ /* 0x000fe80000000800 */
[----:B------:R-:W2:Y:S01]  /*b2e0*/  MUFU.EX2 R18, R133 ;  /* 0x0000008500127308 */ /* 0x000ea20000000800 */
[----:B------:R-:W-:Y:S01]  /*b2f0*/  FADD.FTZ R2, R121, R2 ;  /* 0x0000000279027221 */ /* 0x000fe20000010000 */
[----:B---3--:R-:W-:Y:S01]  /*b300*/  FADD.FTZ R4, R7, R4 ;  /* 0x0000000407047221 */ /* 0x008fe20000010000 */
[----:B------:R3:W5:Y:S01]  /*b310*/  LDL.LU R249, [R1+0xe4] ;  /* 0x0000e40001f97983 */ /* 0x0007620000300800 */
[----:B----4-:R-:W-:Y:S01]  /*b320*/  FADD.FTZ R3, R10, R3 ;  /* 0x000000030a037221 */ /* 0x010fe20000010000 */
        /* <DEDUP_REMOVED lines=10> */
[----:B-1----:R-:W-:-:S03]  /*b3d0*/  FADD.FTZ R4, R17, R4 ;  /* 0x0000000411047221 */ /* 0x002fc60000010000 */
[----:B------:R3:W5:Y:S01]  /*b3e0*/  LDL.LU R245, [R1+0xd0] ;  /* 0x0000d00001f57983 */ /* 0x0007620000300800 */
[----:B------:R-:W-:Y:S01]  /*b3f0*/  F2FP.BF16.F32.PACK_AB R196, R119, R121 ;  /* 0x0000007977c4723e */ /* 0x000fe200000010ff */
[----:B--2---:R-:W-:Y:S02]  /*b400*/  FADD.FTZ R3, R18, R3 ;  /* 0x0000000312037221 */ /* 0x004fe40000010000 */
[----:B------:R3:W5:Y:S01]  /*b410*/  LDL.LU R235, [R1+0xcc] ;  /* 0x0000cc0001eb7983 */ /* 0x0007620000300800 */
[----:B------:R-:W-:Y:S01]  /*b420*/  F2FP.BF16.F32.PACK_AB R198, R117, R118 ;  /* 0x0000007675c6723e */ /* 0x000fe200000010ff */
[----:B------:R-:W-:Y:S01]  /*b430*/  FADD.FTZ R0, R123, R0 ;  /* 0x000000007b007221 */ /* 0x000fe20000010000 */
[----:B------:R-:W-:Y:S01]  /*b440*/  F2FP.BF16.F32.PACK_AB R197, R125, R122 ;  /* 0x0000007a7dc5723e */ /* 0x000fe200000010ff */
[----:B------:R3:W5:Y:S01]  /*b450*/  LDL.LU R234, [R1+0xc8] ;  /* 0x0000c80001ea7983 */ /* 0x0007620000300800 */
[----:B------:R-:W-:Y:S02]  /*b460*/  F2FP.BF16.F32.PACK_AB R199, R123, R124 ;  /* 0x0000007c7bc7723e */ /* 0x000fe400000010ff */
[----:B------:R-:W-:Y:S01]  /*b470*/  F2FP.BF16.F32.PACK_AB R148, R7, R5 ;  /* 0x000000050794723e */ /* 0x000fe200000010ff */
[----:B------:R3:W5:Y:S01]  /*b480*/  LDL.LU R232, [R1+0xc4] ;  /* 0x0000c40001e87983 */ /* 0x0007620000300800 */
[----:B------:R-:W-:-:S02]  /*b490*/  F2FP.BF16.F32.PACK_AB R149, R10, R6 ;  /* 0x000000060a95723e */ /* 0x000fc400000010ff */
[----:B------:R-:W-:Y:S01]  /*b4a0*/  F2FP.BF16.F32.PACK_AB R150, R17, R11 ;  /* 0x0000000b1196723e */ /* 0x000fe200000010ff */
[----:B------:R3:W5:Y:S01]  /*b4b0*/  LDL.LU R132, [R1+0xc0] ;  /* 0x0000c00001847983 */ /* 0x0007620000300800 */
[----:B------:R-:W-:Y:S01]  /*b4c0*/  F2FP.BF16.F32.PACK_AB R151, R18, R16 ;  /* 0x000000101297723e */ /* 0x000fe200000010ff */
[----:B------:R-:W-:Y:S02]  /*b4d0*/  FADD.FTZ R2, R117, R2 ;  /* 0x0000000275027221 */ /* 0x000fe40000010000 */
[----:B------:R3:W5:Y:S04]  /*b4e0*/  LDL.LU R82, [R1+0xbc] ;  /* 0x0000bc0001527983 */ /* 0x0007680000300800 */
        /* <DEDUP_REMOVED lines=25> */
[----:B-1-3--:R-:W-:-:S15]  /*b680*/  BRA.U !UP0, `(.L_x_695) ;  /* 0x000000b108107547 */ /* 0x00afde000b800000 */
[----:B------:R-:W2:Y:S01]  /*b690*/  LDL.LU R214, [R1+0xb4] ;  /* 0x0000b40001d67983 */ /* 0x000ea20000300800 */
[----:B------:R-:W1:Y:S01]  /*b6a0*/  LDC.64 R2, c[0x0][0x3c0] ;  /* 0x0000f000ff027b82 */ /* 0x000e620000000a00 */
[----:B------:R-:W-:Y:S01]  /*b6b0*/  UIADD3 UR6, UPT, UPT, UR4, -0x2, URZ ;  /* 0xfffffffe04067890 */ /* 0x000fe2000fffe0ff */
[----:B------:R-:W-:-:S04]  /*b6c0*/  DEPBAR.LE SB0, 0x0 ;  /* 0x000080000000791a */ /* 0x000fc80000000000 */
[----:B------:R-:W3:Y:S01]  /*b6d0*/  LDL.LU R240, [R1+0x1c] ;  /* 0x00001c0001f07983 */ /* 0x000ee20000300800 */
[----:B-----5:R-:W-:Y:S01]  /*b6e0*/  LOP3.LUT R251, R81, 0x1f8, RZ, 0xc0, !PT ;  /* 0x000001f851fb7812 */ /* 0x020fe200078ec0ff */
[----:B------:R-:W4:Y:S02]  /*b6f0*/  LDCU UR11, c[0x0][0x50c] ;  /* 0x0000a180ff0b77ac */ /* 0x000f240008000800 */
[----:B------:R-:W4:Y:S04]  /*b700*/  LDL R227, [R1+0x38] ;  /* 0x0000380001e37983 */ /* 0x000f280000100800 */
[----:B------:R-:W2:Y:S01]  /*b710*/  LDL R238, [R1+0x34] ;  /* 0x0000340001ee7983 */ /* 0x000ea20000100800 */
[----:B------:R-:W-:-:S03]  /*b720*/  LOP3.LUT R251, R251, 0x38, R239, 0x78, !PT ;  /* 0x00000038fbfb7812 */ /* 0x000fc600078e78ef */
[----:B------:R-:W-:Y:S01]  /*b730*/  STL [R1+0xd8], R141 ;  /* 0x0000d88d01007387 */ /* 0x000fe20000100800 */
[----:B------:R-:W-:-:S03]  /*b740*/  LOP3.LUT R251, R251, 0x1e00, R81, 0xf8, !PT ;  /* 0x00001e00fbfb7812 */ /* 0x000fc600078ef851 */
[----:B------:R-:W-:Y:S01]  /*b750*/  STL [R1+0xd4], R140 ;  /* 0x0000d48c01007387 */ /* 0x000fe20000100800 */
[----:B------:R-:W-:Y:S01]  /*b760*/  LEA R251, R251, UR5, 0x1 ;  /* 0x00000005fbfb7c11 */ /* 0x000fe2000f8e08ff */
[C---:B-1----:R-:W-:Y:S01]  /*b770*/  IMAD.WIDE.U32 R4, R2.reuse, UR6, RZ ;  /* 0x0000000602047c25 */ /* 0x042fe2000f8e00ff */
[C-C-:B------:R-:W-:Y:S01]  /*b780*/  SHF.L.U64.HI R7, R2.reuse, 0x4, R3.reuse ;  /* 0x0000000402077819 */ /* 0x140fe20000010203 */
[----:B------:R-:W-:Y:S01]  /*b790*/  STL [R1+0xd0], R139 ;  /* 0x0000d08b01007387 */ /* 0x000fe20000100800 */
[C---:B------:R-:W-:Y:S01]  /*b7a0*/  SHF.L.U64.HI R18, R2.reuse, 0x5, R3 ;  /* 0x0000000502127819 */ /* 0x040fe20000010203 */
[----:B------:R-:W-:Y:S02]  /*b7b0*/  IMAD.SHL.U32 R8, R2, 0x10, RZ ;  /* 0x0000001002087824 */ /* 0x000fe400078e00ff */
[----:B------:R-:W-:Y:S01]  /*b7c0*/  IMAD R9, R3, UR6, R5 ;  /* 0x0000000603097c24 */ /* 0x000fe2000f8e0205 */
[----:B------:R-:W-:Y:S01]  /*b7d0*/  STL [R1+0xcc], R138 ;  /* 0x0000cc8a01007387 */ /* 0x000fe20000100800 */
        /* <DEDUP_REMOVED lines=9> */
[----:B------:R-:W-:Y:S01]  /*b870*/  STL [R1+0xb8], R69 ;  /* 0x0000b84501007387 */ /* 0x000fe20000100800 */
[----:B----4-:R-:W-:-:S02]  /*b880*/  LEA R10, P2, R4, R227, 0x8 ;  /* 0x000000e3040a7211 */ /* 0x010fc400078440ff */
[-C--:B------:R-:W-:Y:S02]  /*b890*/  LEA R14, P4, R0, R227.reuse, 0x1 ;  /* 0x000000e3000e7211 */ /* 0x080fe400078808ff */
[----:B--2---:R-:W-:Y:S01]  /*b8a0*/  LEA.HI.X R11, R4, R238, R9, 0x8, P2 ;  /* 0x000000ee040b7211 */ /* 0x004fe200010f4409 */
[----:B------:R-:W-:Y:S01]  /*b8b0*/  IMAD.SHL.U32 R9, R2, 0x20, RZ ;  /* 0x0000002002097824 */ /* 0x000fe200078e00ff */
[C---:B------:R-:W-:Y:S02]  /*b8c0*/  IADD3 R4, P0, PT, R0.reuse, R8, RZ ;  /* 0x0000000800047210 */ /* 0x040fe40007f1e0ff */
[----:B------:R-:W-:Y:S01]  /*b8d0*/  LEA.HI.X R15, R0, R238, R5, 0x1, P4 ;  /* 0x000000ee000f7211 */ /* 0x000fe200020f0c05 */
[----:B------:R-:W-:Y:S01]  /*b8e0*/  @!PT LDS RZ, [RZ] ;  /* 0x00000000fffff984 */ /* 0x000fe20000000800 */
[----:B------:R-:W-:Y:S01]  /*b8f0*/  @!PT LDS RZ, [RZ] ;  /* 0x00000000fffff984 */ /* 0x000fe20000000800 */
[----:B------:R-:W-:Y:S01]  /*b900*/  @!PT LDS RZ, [RZ] ;  /* 0x00000000fffff984 */ /* 0x000fe20000000800 */
[----:B------:R1:W-:Y:S01]  /*b910*/  LDGSTS.E.BYPASS.LTC128B.128 [R251+0x8000], desc[UR20][R10.64] ;  /* 0x080000000afb7fae */ /* 0x0003e2000b981a14 */
[C---:B------:R-:W-:Y:S01]  /*b920*/  LEA R12, P2, R4.reuse, R227, 0x1 ;  /* 0x000000e3040c7211 */ /* 0x040fe200078408ff */
[----:B------:R-:W-:Y:S01]  /*b930*/  IMAD.X R13, R5, 0x1, R7, P0 ;  /* 0x00000001050d7824 */ /* 0x000fe200000e0607 */
[----:B------:R-:W-:Y:S01]  /*b940*/  IADD3 R2, P0, PT, R9, R0, RZ ;  /* 0x0000000009027210 */ /* 0x000fe20007f1e0ff */
[----:B------:R-:W-:Y:S03]  /*b950*/  LDGSTS.E.BYPASS.LTC128B.128 [R251+0x8800], desc[UR20][R14.64] ;  /* 0x088000000efb7fae */ /* 0x000fe6000b981a14 */
[----:B------:R-:W-:Y:S01]  /*b960*/  LEA.HI.X R13, R4, R238, R13, 0x1, P2 ;  /* 0x000000ee040d7211 */ /* 0x000fe200010f0c0d */
[----:B------:R-:W-:Y:S01]  /*b970*/  IMAD.X R5, R18, 0x1, R5, P0 ;  /* 0x0000000112057824 */ /* 0x000fe200000e0605 */
[----:B------:R-:W-:-:S02]  /*b980*/  IADD3 R17, P5, PT, R2, R8, RZ ;  /* 0x0000000802117210 */ /* 0x000fc40007fbe0ff */
[C---:B------:R-:W-:Y:S01]  /*b990*/  IADD3 R16, P2, PT, R6.reuse, R8, RZ ;  /* 0x0000000806107210 */ /* 0x040fe20007f5e0ff */
[----:B------:R-:W-:Y:S01]  /*b9a0*/  LDGSTS.E.BYPASS.LTC128B.128 [R251+0x9000], desc[UR20][R12.64] ;  /* 0x090000000cfb7fae */ /* 0x000fe2000b981a14 */
[-C--:B------:R-:W-:Y:S01]  /*b9b0*/  LEA R8, P4, R6, R227.reuse, 0x1 ;  /* 0x000000e306087211 */ /* 0x080fe200078808ff */
[----:B------:R-:W-:Y:S01]  /*b9c0*/  IMAD.X R19, R5, 0x1, R7, P5 ;  /* 0x0000000105137824 */ /* 0x000fe200028e0607 */
[----:B-1----:R-:W-:-:S04]  /*b9d0*/  LEA R10, P0, R2, R227, 0x1 ;  /* 0x000000e3020a7211 */ /* 0x002fc800078008ff */
[-C--:B------:R-:W-:Y:S01]  /*b9e0*/  LEA.HI.X R11, R2, R238.reuse, R5, 0x1, P0 ;  /* 0x000000ee020b7211 */ /* 0x080fe200000f0c05 */
[----:B------:R-:W-:Y:S01]  /*b9f0*/  IMAD.X R5, R3, 0x1, R7, P2 ;  /* 0x0000000103057824 */ /* 0x000fe200010e0607 */
[C---:B------:R-:W-:Y:S02]  /*ba00*/  IADD3 R0, P0, PT, R6.reuse, R9, RZ ;  /* 0x0000000906007210 */ /* 0x040fe40007f1e0ff */
[-C--:B------:R-:W-:Y:S01]  /*ba10*/  LEA.HI.X R9, R6, R238.reuse, R3, 0x1, P4 ;  /* 0x000000ee06097211 */ /* 0x080fe200020f0c03 */
[----:B------:R-:W-:Y:S01]  /*ba20*/  LDGSTS.E.BYPASS.LTC128B.128 [R251+0x9800], desc[UR20][R10.64] ;  /* 0x098000000afb7fae */ /* 0x000fe2000b981a14 */
[-C--:B------:R-:W-:Y:S01]  /*ba30*/  LEA R6, P4, R17, R227.reuse, 0x1 ;  /* 0x000000e311067211 */ /* 0x080fe200078808ff */
[----:B------:R-:W-:Y:S01]  /*ba40*/  IMAD.X R3, R3, 0x1, R18, P0 ;  /* 0x0000000103037824 */ /* 0x000fe200000e0612 */
[-C--:B------:R-:W-:Y:S02]  /*ba50*/  LEA R4, P2, R16, R227.reuse, 0x1 ;  /* 0x000000e310047211 */ /* 0x080fe400078408ff */
[----:B------:R-:W-:Y:S01]  /*ba60*/  LEA R2, P0, R0, R227, 0x1 ;  /* 0x000000e300027211 */ /* 0x000fe200078008ff */
[----:B---3--:R-:W-:Y:S01]  /*ba70*/  IMAD.MOV.U32 R227, RZ, RZ, R240 ;  /* 0x000000ffffe37224 */ /* 0x008fe200078e00f0 */
[-C--:B------:R-:W-:Y:S01]  /*ba80*/  LEA.HI.X R7, R17, R238.reuse, R19, 0x1, P4 ;  /* 0x000000ee11077211 */ /* 0x080fe200020f0c13 */
[----:B------:R-:W-:Y:S01]  /*ba90*/  IMAD.MOV.U32 R240, RZ, RZ, R214 ;  /* 0x000000fffff07224 */ /* 0x000fe200078e00d6 */
[-C--:B------:R-:W-:Y:S01]  /*baa0*/  LEA.HI.X R5, R16, R238.reuse, R5, 0x1, P2 ;  /* 0x000000ee10057211 */ /* 0x080fe200010f0c05 */
[----:B------:R-:W-:Y:S01]  /*bab0*/  IMAD.MOV.U32 R247, RZ, RZ, R227 ;  /* 0x000000fffff77224 */ /* 0x000fe200078e00e3 */
[----:B------:R-:W-:Y:S01]  /*bac0*/  LEA.HI.X R3, R0, R238, R3, 0x1, P0 ;  /* 0x000000ee00037211 */ /* 0x000fe200000f0c03 */
[----:B------:R-:W-:Y:S02]  /*bad0*/  LDGSTS.E.BYPASS.LTC128B.128 [R251+0xa000], desc[UR20][R6.64] ;  /* 0x0a00000006fb7fae */ /* 0x000fe4000b981a14 */
[----:B------:R-:W-:-:S02]  /*bae0*/  IMAD.MOV.U32 R231, RZ, RZ, R247 ;  /* 0x000000ffffe77224 */ /* 0x000fc400078e00f7 */
        /* <DEDUP_REMOVED lines=8> */
[----:B------:R-:W3:Y:S01]  /*bb70*/  LDSM.16.M88.4 R48, [R232+0x6000] ;  /* 0x00600000e830783b */ /* 0x000ee20000000200 */
[----:B--2---:R-:W-:-:S03]  /*bb80*/  SEL R3, R237, 0xffffffe0, !P1 ;  /* 0xffffffe0ed037807 */ /* 0x004fc60004800000 */
[----:B------:R-:W2:Y:S02]  /*bb90*/  LDSM.16.M88.4 R44, [R232+0x6800] ;  /* 0x00680000e82c783b */ /* 0x000ea40000000200 */
[--C-:B------:R-:W-:Y:S02]  /*bba0*/  IMAD.IADD R0, R232, 0x1, R3.reuse ;  /* 0x00000001e8007824 */ /* 0x100fe400078e0203 */
[----:B------:R-:W4:Y:S01]  /*bbb0*/  LDSM.16.M88.4 R40, [R232+0x7000] ;  /* 0x00700000e828783b */ /* 0x000f220000000200 */
[----:B------:R-:W-:-:S03]  /*bbc0*/  IMAD.IADD R2, R234, 0x1, R3 ;  /* 0x00000001ea027824 */ /* 0x000fc600078e0203 */
[----:B------:R-:W4:Y:S04]  /*bbd0*/  LDSM.16.M88.4 R36, [R232+0x7800] ;  /* 0x00780000e824783b */ /* 0x000f280000000200 */
[----:B------:R-:W-:Y:S04]  /*bbe0*/  LDSM.16.M88.4 R32, [R0+0x4000] ;  /* 0x004000000020783b */ /* 0x000fe80000000200 */
[----:B------:R-:W4:Y:S04]  /*bbf0*/  LDSM.16.M88.4 R4, [R2+0x2000] ;  /* 0x002000000204783b */ /* 0x000f280000000200 */
[----:B------:R-:W4:Y:S04]  /*bc00*/  LDSM.16.M88.4 R28, [R0+0x4800] ;  /* 0x00480000001c783b */ /* 0x000f280000000200 */
[----:B------:R-:W-:Y:S04]  /*bc10*/  LDSM.16.M88.4 R24, [R0+0x5000] ;  /* 0x005000000018783b */ /* 0x000fe80000000200 */
[----:B------:R-:W-:Y:S01]  /*bc20*/  LDSM.16.M88.4 R20, [R0+0x5800] ;  /* 0x005800000014783b */ /* 0x000fe20000000200 */
[C---:B-1----:R-:W-:Y:S03]  /*bc30*/  HMMA.16816.F32.BF16 R100, R8.reuse, R64, RZ ;  /* 0x000000400864723c */ /* 0x042fe600000418ff */
[----:B------:R-:W-:Y:S04]  /*bc40*/  LDSM.16.M88.4 R16, [R0+0x6000] ;  /* 0x006000000010783b */ /* 0x000fe80000000200 */
[----:B------:R-:W-:Y:S01]  /*bc50*/  LDSM.16.M88.4 R72, [R0+0x6800] ;  /* 0x006800000048783b */ /* 0x000fe20000000200 */
[C---:B------:R-:W-:Y:S03]  /*bc60*/  HMMA.16816.F32.BF16 R96, R8.reuse, R60, RZ ;  /* 0x0000003c0860723c */ /* 0x040fe600000418ff */
[----:B------:R-:W1:Y:S04]  /*bc70*/  LDSM.16.M88.4 R84, [R0+0x7000] ;  /* 0x007000000054783b */ /* 0x000e680000000200 */
[----:B------:R-:W-:Y:S01]  /*bc80*/  LDSM.16.M88.4 R76, [R0+0x7800] ;  /* 0x00780000004c783b */ /* 0x000fe20000000200 */
[C---:B------:R-:W-:Y:S03]  /*bc90*/  HMMA.16816.F32.BF16 R92, R8.reuse, R56, RZ ;  /* 0x00000038085c723c */ /* 0x040fe600000418ff */
[----:B------:R-:W1:Y:S04]  /*bca0*/  LDSM.16.M88.4 R12, [R234] ;  /* 0x00000000ea0c783b */ /* 0x000e680000000200 */
[----:B------:R-:W0:Y:S01]  /*bcb0*/  LDGDEPBAR ;  /* 0x00000000000079af */ /* 0x000e220000000000 */
[C---:B------:R-:W-:Y:S08]  /*bcc0*/  HMMA.16816.F32.BF16 R216, R8.reuse, R52, RZ ;  /* 0x0000003408d8723c */ /* 0x040ff000000418ff */
[C---:B---3--:R-:W-:Y:S08]  /*bcd0*/  HMMA.16816.F32.BF16 R128, R8.reuse, R48, RZ ;  /* 0x000000300880723c */ /* 0x048ff000000418ff */
[C---:B--2---:R-:W-:Y:S08]  /*bce0*/  HMMA.16816.F32.BF16 R120, R8.reuse, R44, RZ ;  /* 0x0000002c0878723c */ /* 0x044ff000000418ff */
[C---:B----4-:R-:W-:Y:S08]  /*bcf0*/  HMMA.16816.F32.BF16 R112, R8.reuse, R40, RZ ;  /* 0x000000280870723c */ /* 0x050ff000000418ff */
        /* <DEDUP_REMOVED lines=8> */
[----:B------:R-:W-:Y:S08]  /*bd80*/  HMMA.16816.F32.BF16 R88, R8, R38, RZ ;  /* 0x000000260858723c */ /* 0x000ff000000418ff */
[C---:B------:R-:W-:Y:S08]  /*bd90*/  HMMA.16816.F32.BF16 R136, R4.reuse, R32, R100 ;  /* 0x000000200488723c */ /* 0x040ff00000041864 */
[C---:B------:R-:W-:Y:S08]  /*bda0*/  HMMA.16816.F32.BF16 R8, R4.reuse, R28, R96 ;  /* 0x0000001c0408723c */ /* 0x040ff00000041860 */
[----:B-1----:R-:W-:Y:S03]  /*bdb0*/  HMMA.16816.F32.BF16 R96, R4, R84, R112 ;  /* 0x000000540460723c */ /* 0x002fe60000041870 */
[----:B------:R-:W-:-:S02]  /*bdc0*/  IMAD.MOV.U32 R223, RZ, RZ, R136 ;  /* 0x000000ffffdf7224 */ /* 0x000fc400078e0088 */
[----:B------:R-:W-:Y:S02]  /*bdd0*/  IMAD.MOV.U32 R222, RZ, RZ, R137 ;  /* 0x000000ffffde7224 */ /* 0x000fe400078e0089 */
[----:B------:R-:W-:Y:S01]  /*bde0*/  IMAD.MOV.U32 R221, RZ, RZ, R138 ;  /* 0x000000ffffdd7224 */ /* 0x000fe200078e008a */
[----:B------:R-:W-:Y:S01]  /*bdf0*/  HMMA.16816.F32.BF16 R112, R4, R34, R212 ;  /* 0x000000220470723c */ /* 0x000fe200000418d4 */
[----:B------:R-:W-:Y:S02]  /*be00*/  IMAD.MOV.U32 R220, RZ, RZ, R139 ;  /* 0x000000ffffdc7224 */ /* 0x000fe400078e008b */
[----:B------:R-:W-:Y:S01]  /*be10*/  IMAD.MOV.U32 R139, RZ, RZ, R9 ;  /* 0x000000ffff8b7224 */ /* 0x000fe200078e0009 */
[----:B------:R-:W-:Y:S01]  /*be20*/  MOV R138, R10 ;  /* 0x0000000a008a7202 */ /* 0x000fe20000000f00 */
[----:B------:R-:W-:Y:S02]  /*be30*/  IMAD.MOV.U32 R137, RZ, RZ, R11 ;  /* 0x000000ffff897224 */ /* 0x000fe400078e000b */
[----:B------:R-:W-:Y:S01]  /*be40*/  IMAD.MOV.U32 R136, RZ, RZ, R8 ;  /* 0x000000ffff887224 */ /* 0x000fe200078e0008 */
[----:B------:R-:W-:Y:S03]  /*be50*/  HMMA.16816.F32.BF16 R100, R12, R64, RZ ;  /* 0x000000400c64723c */ /* 0x000fe600000418ff */
[----:B------:R-:W-:-:S04]  /*be60*/  IMAD.MOV.U32 R83, RZ, RZ, R97 ;  /* 0x000000ffff537224 */ /* 0x000fc800078e0061 */
[----:B------:R-:W-:Y:S01]  /*be70*/  IMAD.MOV.U32 R212, RZ, RZ, R83 ;  /* 0x000000ffffd47224 */ /* 0x000fe200078e0053 */
[C---:B------:R-:W-:Y:S08]  /*be80*/  HMMA.16816.F32.BF16 R8, R4.reuse, R24, R92 ;  /* 0x000000180408723c */ /* 0x040ff0000004185c */
[----:B------:R-:W-:Y:S08]  /*be90*/  HMMA.16816.F32.BF16 R92, R4, R20, R216 ;  /* 0x00000014045c723c */ /* 0x000ff000000418d8 */
[----:B------:R-:W-:Y:S03]  /*bea0*/  HMMA.16816.F32.BF16 R64, R12, R66, RZ ;  /* 0x000000420c40723c */ /* 0x000fe600000418ff */
[----:B------:R-:W-:-:S02]  /*beb0*/  IMAD.MOV.U32 R230, RZ, RZ, R8 ;  /* 0x000000ffffe67224 */ /* 0x000fc400078e0008 */
[----:B------:R-:W-:Y:S02]  /*bec0*/  IMAD.MOV.U32 R0, RZ, RZ, R9 ;  /* 0x000000ffff007224 */ /* 0x000fe400078e0009 */
[----:B------:R-:W-:Y:S02]  /*bed0*/  IMAD.MOV.U32 R252, RZ, RZ, R10 ;  /* 0x000000fffffc7224 */ /* 0x000fe400078e000a */
[----:B------:R-:W-:Y:S02]  /*bee0*/  IMAD.MOV.U32 R250, RZ, RZ, R11 ;  /* 0x000000fffffa7224 */ /* 0x000fe400078e000b */
[----:B------:R-:W-:Y:S01]  /*bef0*/  IMAD.MOV.U32 R219, RZ, RZ, R92 ;  /* 0x000000ffffdb7224 */ /* 0x000fe200078e005c */
[----:B------:R1:W2:Y:S01]  /*bf00*/  LDSM.16.M88.4 R8, [R2] ;  /* 0x000000000208783b */ /* 0x0002a20000000200 */
[----:B------:R-:W-:Y:S02]  /*bf10*/  IMAD.MOV.U32 R218, RZ, RZ, R93 ;  /* 0x000000ffffda7224 */ /* 0x000fe400078e005d */
[----:B------:R-:W-:-:S02]  /*bf20*/  IMAD.MOV.U32 R217, RZ, RZ, R94 ;  /* 0x000000ffffd97224 */ /* 0x000fc400078e005e */
[----:B------:R-:W-:Y:S02]  /*bf30*/  IMAD.MOV.U32 R216, RZ, RZ, R95 ;  /* 0x000000ffffd87224 */ /* 0x000fe400078e005f */
[C---:B------:R-:W-:Y:S08]  /*bf40*/  HMMA.16816.F32.BF16 R92, R4.reuse, R16, R128 ;  /* 0x00000010045c723c */ /* 0x040ff00000041880 */
[----:B------:R-:W-:Y:S01]  /*bf50*/  HMMA.16816.F32.BF16 R128, R4, R26, R204 ;  /* 0x0000001a0480723c */ /* 0x000fe200000418cc */
[----:B-1----:R-:W-:-:S10]  /*bf60*/  IMAD.MOV.U32 R2, RZ, RZ, R98 ;  /* 0x000000ffff027224 */ /* 0x002fd400078e0062 */
[----:B------:R-:W-:Y:S02]  /*bf70*/  IMAD.MOV.U32 R238, RZ, RZ, R92 ;  /* 0x000000ffffee7224 */ /* 0x000fe400078e005c */
[----:B------:R-:W-:Y:S02]  /*bf80*/  IMAD.MOV.U32 R237, RZ, RZ, R93 ;  /* 0x000000ffffed7224 */ /* 0x000fe400078e005d */
[----:B------:R-:W-:Y:S02]  /*bf90*/  IMAD.MOV.U32 R236, RZ, RZ, R94 ;  /* 0x000000ffffec7224 */ /* 0x000fe400078e005e */
[----:B------:R-:W-:Y:S02]  /*bfa0*/  IMAD.MOV.U32 R233, RZ, RZ, R95 ;  /* 0x000000ffffe97224 */ /* 0x000fe400078e005f */
[----:B------:R-:W-:Y:S01]  /*bfb0*/  HMMA.16816.F32.BF16 R92, R4, R72, R120 ;  /* 0x00000048045c723c */ /* 0x000fe20000041878 */
[----:B------:R-:W-:-:S07]  /*bfc0*/  IMAD.MOV.U32 R213, RZ, RZ, R2 ;  /* 0x000000ffffd57224 */ /* 0x000fce00078e0002 */
[----:B------:R-:W-:Y:S08]  /*bfd0*/  HMMA.16816.F32.BF16 R120, R4, R30, R208 ;  /* 0x0000001e0478723c */ /* 0x000ff000000418d0 */
[----:B--2---:R-:W-:Y:S03]  /*bfe0*/  HMMA.16816.F32.BF16 R100, R8, R32, R100 ;  /* 0x000000200864723c */ /* 0x004fe60000041864 */
[----:B------:R-:W-:Y:S01]  /*bff0*/  IMAD.MOV.U32 R227, RZ, RZ, R92 ;  /* 0x000000ffffe37224 */ /* 0x000fe200078e005c */
[----:B------:R-:W-:Y:S01]  /*c000*/  MOV R226, R93 ;  /* 0x0000005d00e27202 */ /* 0x000fe20000000f00 */
[----:B------:R-:W-:-:S02]  /*c010*/  IMAD.MOV.U32 R93, RZ, RZ, R99 ;  /* 0x000000ffff5d7224 */ /* 0x000fc400078e0063 */
[----:B------:R-:W-:Y:S02]  /*c020*/  IMAD.MOV.U32 R92, RZ, RZ, R96 ;  /* 0x000000ffff5c7224 */ /* 0x000fe400078e0060 */
[C---:B------:R-:W-:Y:S01]  /*c030*/  HMMA.16816.F32.BF16 R96, R4.reuse, R76, R104 ;  /* 0x0000004c0460723c */ /* 0x040fe20000041868 */
[----:B------:R-:W-:Y:S02]  /*c040*/  IMAD.MOV.U32 R225, RZ, RZ, R94 ;  /* 0x000000ffffe17224 */ /* 0x000fe400078e005e */
[----:B------:R-:W-:Y:S02]  /*c050*/  IMAD.MOV.U32 R224, RZ, RZ, R95 ;  /* 0x000000ffffe07224 */ /* 0x000fe400078e005f */
[----:B------:R-:W-:Y:S02]  /*c060*/  IMAD.MOV.U32 R214, RZ, RZ, R93 ;  /* 0x000000ffffd67224 */ /* 0x000fe400078e005d */
[----:B------:R-:W-:Y:S02]  /*c070*/  IMAD.MOV.U32 R215, RZ, RZ, R92 ;  /* 0x000000ffffd77224 */ /* 0x000fe400078e005c */
[----:B------:R-:W-:Y:S10]  /*c080*/  HMMA.16816.F32.BF16 R92, R4, R74, R116 ;  /* 0x0000004a045c723c */ /* 0x000ff40000041874 */
        /* <DEDUP_REMOVED lines=9> */
[----:B------:R-:W-:Y:S01]  /*c120*/  HMMA.16816.F32.BF16 R92, R4, R86, R108 ;  /* 0x00000056045c723c */ /* 0x000fe2000004186c */
[----:B------:R-:W-:Y:S02]  /*c130*/  IMAD.MOV.U32 R203, RZ, RZ, R0 ;  /* 0x000000ffffcb7224 */ /* 0x000fe400078e0000 */
[----:B------:R-:W-:Y:S02]  /*c140*/  IMAD.MOV.U32 R0, RZ, RZ, R231 ;  /* 0x000000ffff007224 */ /* 0x000fe400078e00e7 */
[----:B------:R-:W-:Y:S02]  /*c150*/  IMAD.MOV.U32 R202, RZ, RZ, R230 ;  /* 0x000000ffffca7224 */ /* 0x000fe400078e00e6 */
[----:B------:R-:W-:-:S03]  /*c160*/  IMAD.IADD R0, R234, 0x1, R0 ;  /* 0x00000001ea007824 */ /* 0x000fc600078e0200 */
[----:B------:R-:W-:Y:S02]  /*c170*/  IMAD.MOV.U32 R232, RZ, RZ, R96 ;  /* 0x000000ffffe87224 */ /* 0x000fe400078e0060 */
[----:B------:R-:W-:Y:S02]  /*c180*/  IMAD.MOV.U32 R141, RZ, RZ, R97 ;  /* 0x000000ffff8d7224 */ /* 0x000fe400078e0061 */
[----:B------:R-:W-:Y:S02]  /*c190*/  IMAD.MOV.U32 R140, RZ, RZ, R98 ;  /* 0x000000ffff8c7224 */ /* 0x000fe400078e0062 */
[----:B------:R-:W-:Y:S02]  /*c1a0*/  IMAD.MOV.U32 R135, RZ, RZ, R99 ;  /* 0x000000ffff877224 */ /* 0x000fe400078e0063 */
[----:B------:R-:W-:Y:S01]  /*c1b0*/  HMMA.16816.F32.BF16 R96, R4, R18, R124 ;  /* 0x000000120460723c */ /* 0x000fe2000004187c */
[----:B------:R-:W-:Y:S02]  /*c1c0*/  IMAD.MOV.U32 R247, RZ, RZ, R92 ;  /* 0x000000fffff77224 */ /* 0x000fe400078e005c */
[----:B------:R-:W-:-:S02]  /*c1d0*/  IMAD.MOV.U32 R246, RZ, RZ, R93 ;  /* 0x000000fffff67224 */ /* 0x000fc400078e005d */
[----:B------:R-:W-:Y:S02]  /*c1e0*/  IMAD.MOV.U32 R242, RZ, RZ, R94 ;  /* 0x000000fffff27224 */ /* 0x000fe400078e005e */
[----:B------:R-:W-:Y:S01]  /*c1f0*/  IMAD.MOV.U32 R241, RZ, RZ, R95 ;  /* 0x000000fffff17224 */ /* 0x000fe200078e005f */
[----:B------:R-:W-:Y:S08]  /*c200*/  HMMA.16816.F32.BF16 R4, R4, R78, R88 ;  /* 0x0000004e0404723c */ /* 0x000ff00000041858 */
[----:B------:R-:W-:Y:S03]  /*c210*/  HMMA.16816.F32.BF16 R88, R12, R52, RZ ;  /* 0x000000340c58723c */ /* 0x000fe600000418ff */
[----:B------:R-:W-:Y:S01]  /*c220*/  IMAD.MOV.U32 R71, RZ, RZ, R97 ;  /* 0x000000ffff477224 */ /* 0x000fe200078e0061 */
[----:B------:R-:W-:Y:S01]  /*c230*/  MOV R201, R99 ;  /* 0x0000006300c97202 */ /* 0x000fe20000000f00 */
[----:B------:R-:W-:-:S02]  /*c240*/  IMAD.MOV.U32 R69, RZ, RZ, R98 ;  /* 0x000000ffff457224 */ /* 0x000fc400078e0062 */
[----:B------:R-:W-:Y:S01]  /*c250*/  IMAD.MOV.U32 R200, RZ, RZ, R96 ;  /* 0x000000ffffc87224 */ /* 0x000fe200078e0060 */
[C---:B------:R-:W-:Y:S03]  /*c260*/  HMMA.16816.F32.BF16 R92, R12.reuse, R56, RZ ;  /* 0x000000380c5c723c */ /* 0x040fe600000418ff */
[----:B------:R-:W-:Y:S01]  /*c270*/  IMAD.MOV.U32 R111, RZ, RZ, R4 ;  /* 0x000000ffff6f7224 */ /* 0x000fe200078e0004 */
[----:B------:R-:W-:Y:S01]  /*c280*/  MOV R109, R6 ;  /* 0x00000006006d7202 */ /* 0x000fe20000000f00 */
[----:B------:R-:W-:Y:S02]  /*c290*/  IMAD.MOV.U32 R110, RZ, RZ, R5 ;  /* 0x000000ffff6e7224 */ /* 0x000fe400078e0005 */
[----:B------:R-:W-:Y:S01]  /*c2a0*/  IMAD.MOV.U32 R108, RZ, RZ, R7 ;  /* 0x000000ffff6c7224 */ /* 0x000fe200078e0007 */
[----:B------:R-:W-:Y:S01]  /*c2b0*/  HMMA.16816.F32.BF16 R96, R12, R60, RZ ;  /* 0x0000003c0c60723c */ /* 0x000fe200000418ff */
[----:B------:R-:W-:-:S02]  /*c2c0*/  IMAD.MOV.U32 R32, RZ, RZ, R111 ;  /* 0x000000ffff207224 */ /* 0x000fc400078e006f */
[----:B------:R-:W-:Y:S02]  /*c2d0*/  IMAD.MOV.U32 R111, RZ, RZ, R119 ;  /* 0x000000ffff6f7224 */ /* 0x000fe400078e0077 */
[----:B------:R-:W-:Y:S02]  /*c2e0*/  IMAD.MOV.U32 R33, RZ, RZ, R110 ;  /* 0x000000ffff217224 */ /* 0x000fe400078e006e */
[----:B------:R-:W-:Y:S01]  /*c2f0*/  IMAD.MOV.U32 R119, RZ, RZ, R69 ;  /* 0x000000ffff777224 */ /* 0x000fe200078e0045 */
[----:B------:R-:W-:Y:S01]  /*c300*/  HMMA.16816.F32.BF16 R4, R12, R48, RZ ;  /* 0x000000300c04723c */ /* 0x000fe200000418ff */
[----:B------:R-:W-:Y:S02]  /*c310*/  IMAD.MOV.U32 R110, RZ, RZ, R118 ;  /* 0x000000ffff6e7224 */ /* 0x000fe400078e0076 */
[----:B------:R-:W-:-:S05]  /*c320*/  IMAD.MOV.U32 R118, RZ, RZ, R71 ;  /* 0x000000ffff767224 */ /* 0x000fca00078e0047 */
[----:B------:R-:W-:Y:S01]  /*c330*/  HMMA.16816.F32.BF16 R124, R8, R20, R88 ;  /* 0x00000014087c723c */ /* 0x000fe20000041858 */
[----:B------:R-:W-:Y:S01]  /*c340*/  MOV R20, R119 ;  /* 0x0000007700147202 */ /* 0x000fe20000000f00 */
[----:B------:R-:W-:Y:S02]  /*c350*/  IMAD.MOV.U32 R21, RZ, RZ, R201 ;  /* 0x000000ffff157224 */ /* 0x000fe400078e00c9 */
[----:B------:R-:W-:Y:S02]  /*c360*/  IMAD.MOV.U32 R201, RZ, RZ, R214 ;  /* 0x000000ffffc97224 */ /* 0x000fe400078e00d6 */
[----:B------:R-:W-:Y:S02]  /*c370*/  IMAD.MOV.U32 R214, RZ, RZ, R138 ;  /* 0x000000ffffd67224 */ /* 0x000fe400078e008a */
[----:B------:R-:W-:Y:S08]  /*c380*/  HMMA.16816.F32.BF16 R88, R12, R58, RZ ;  /* 0x0000003a0c58723c */ /* 0x000ff000000418ff */
[----:B------:R-:W-:Y:S01]  /*c390*/  HMMA.16816.F32.BF16 R204, R8, R16, R4 ;  /* 0x0000001008cc723c */ /* 0x000fe20000041804 */
[----:B------:R-:W-:-:S02]  /*c3a0*/  IMAD.MOV.U32 R17, RZ, RZ, R118 ;  /* 0x000000ffff117224 */ /* 0x000fc400078e0076 */
[----:B------:R-:W-:Y:S02]  /*c3b0*/  IMAD.MOV.U32 R16, RZ, RZ, R200 ;  /* 0x000000ffff107224 */ /* 0x000fe400078e00c8 */
[----:B------:R-:W-:Y:S02]  /*c3c0*/  IMAD.MOV.U32 R200, RZ, RZ, R213 ;  /* 0x000000ffffc87224 */ /* 0x000fe400078e00d5 */
[----:B------:R-:W-:Y:S01]  /*c3d0*/  IMAD.MOV.U32 R213, RZ, RZ, R139 ;  /* 0x000000ffffd57224 */ /* 0x000fe200078e008b */
[----:B------:R-:W-:Y:S08]  /*c3e0*/  HMMA.16816.F32.BF16 R56, R12, R44, RZ ;  /* 0x0000002c0c38723c */ /* 0x000ff000000418ff */
[----:B------:R-:W-:Y:S03]  /*c3f0*/  HMMA.16816.F32.BF16 R208, R8, R24, R92 ;  /* 0x0000001808d0723c */ /* 0x000fe6000004185c */
[----:B------:R-:W-:Y:S01]  /*c400*/  IMAD.MOV.U32 R134, RZ, RZ, R204 ;  /* 0x000000ffff867224 */ /* 0x000fe200078e00cc */
[----:B------:R-:W-:Y:S01]  /*c410*/  MOV R204, R80 ;  /* 0x0000005000cc7202 */ /* 0x000fe20000000f00 */
[----:B------:R-:W-:-:S02]  /*c420*/  IMAD.MOV.U32 R2, RZ, RZ, R207 ;  /* 0x000000ffff027224 */ /* 0x000fc400078e00cf */
[----:B------:R-:W-:Y:S01]  /*c430*/  IMAD.MOV.U32 R207, RZ, RZ, R82 ;  /* 0x000000ffffcf7224 */ /* 0x000fe200078e0052 */
[C---:B------:R-:W-:Y:S01]  /*c440*/  HMMA.16816.F32.BF16 R60, R12.reuse, R62, RZ ;  /* 0x0000003e0c3c723c */ /* 0x040fe200000418ff */
[----:B------:R-:W-:Y:S02]  /*c450*/  IMAD.MOV.U32 R133, RZ, RZ, R205 ;  /* 0x000000ffff857224 */ /* 0x000fe400078e00cd */
[----:B------:R-:W-:Y:S02]  /*c460*/  IMAD.MOV.U32 R83, RZ, RZ, R206 ;  /* 0x000000ffff537224 */ /* 0x000fe400078e00ce */
[----:B------:R-:W-:Y:S02]  /*c470*/  IMAD.MOV.U32 R205, RZ, RZ, R229 ;  /* 0x000000ffffcd7224 */ /* 0x000fe400078e00e5 */
[----:B------:R-:W-:Y:S01]  /*c480*/  IMAD.MOV.U32 R206, RZ, RZ, R228 ;  /* 0x000000ffffce7224 */ /* 0x000fe200078e00e4 */
[----:B------:R-:W-:Y:S01]  /*c490*/  HMMA.16816.F32.BF16 R92, R12, R54, RZ ;  /* 0x000000360c5c723c */ /* 0x000fe200000418ff */
[----:B------:R-:W-:-:S02]  /*c4a0*/  IMAD.MOV.U32 R25, RZ, RZ, R204 ;  /* 0x000000ffff197224 */ /* 0x000fc400078e00cc */
[----:B------:R-:W-:-:S05]  /*c4b0*/  IMAD.MOV.U32 R24, RZ, RZ, R207 ;  /* 0x000000ffff187224 */ /* 0x000fca00078e00cf */
[C---:B------:R-:W-:Y:S08]  /*c4c0*/  HMMA.16816.F32.BF16 R4, R12.reuse, R36, RZ ;  /* 0x000000240c04723c */ /* 0x040ff000000418ff */
[C---:B------:R-:W-:Y:S08]  /*c4d0*/  HMMA.16816.F32.BF16 R48, R12.reuse, R50, RZ ;  /* 0x000000320c30723c */ /* 0x040ff000000418ff */
[----:B------:R-:W-:Y:S08]  /*c4e0*/  HMMA.16816.F32.BF16 R52, R12, R40, RZ ;  /* 0x000000280c34723c */ /* 0x000ff000000418ff */
[----:B------:R-:W-:Y:S08]  /*c4f0*/  HMMA.16816.F32.BF16 R104, R8, R28, R96 ;  /* 0x0000001c0868723c */ /* 0x000ff00000041860 */
[C---:B------:R-:W-:Y:S08]  /*c500*/  HMMA.16816.F32.BF16 R96, R12.reuse, R42, RZ ;  /* 0x0000002a0c60723c */ /* 0x040ff000000418ff */
[C---:B------:R-:W-:Y:S08]  /*c510*/  HMMA.16816.F32.BF16 R44, R12.reuse, R46, RZ ;  /* 0x0000002e0c2c723c */ /* 0x040ff000000418ff */
[----:B------:R-:W-:Y:S01]  /*c520*/  HMMA.16816.F32.BF16 R40, R12, R38, RZ ;  /* 0x000000260c28723c */ /* 0x000fe200000418ff */
        /* <DEDUP_REMOVED lines=26> */
[----:B------:R-:W-:Y:S01]  /*c6d0*/  MOV R88, R12 ;  /* 0x0000000c00587202 */ /* 0x000fe20000000f00 */
[----:B------:R-:W-:Y:S01]  /*c6e0*/  IMAD.MOV.U32 R89, RZ, RZ, R13 ;  /* 0x000000ffff597224 */ /* 0x000fe200078e000d */
[----:B------:R-:W1:Y:S01]  /*c6f0*/  LDSM.16.M88.4 R24, [R132+0x4000] ;  /* 0x004000008418783b */ /* 0x000e620000000200 */
[----:B------:R-:W-:Y:S02]  /*c700*/  IMAD.MOV.U32 R90, RZ, RZ, R14 ;  /* 0x000000ffff5a7224 */ /* 0x000fe400078e000e */
[----:B------:R-:W-:Y:S02]  /*c710*/  IMAD.MOV.U32 R91, RZ, RZ, R15 ;  /* 0x000000ffff5b7224 */ /* 0x000fe400078e000f */
[----:B------:R-:W-:Y:S01]  /*c720*/  HMMA.16816.F32.BF16 R116, R8, R22, R92 ;  /* 0x000000160874723c */ /* 0x000fe2000004185c */
[----:B------:R-:W-:Y:S01]  /*c730*/  LDSM.16.M88.4 R20, [R132+0x4800] ;  /* 0x004800008414783b */ /* 0x000fe20000000200 */
[----:B------:R-:W-:-:S02]  /*c740*/  IMAD.MOV.U32 R76, RZ, RZ, R108 ;  /* 0x000000ffff4c7224 */ /* 0x000fc400078e006c */
[----:B------:R-:W-:Y:S01]  /*c750*/  IMAD.MOV.U32 R77, RZ, RZ, R109 ;  /* 0x000000ffff4d7224 */ /* 0x000fe200078e006d */
[----:B------:R-:W2:Y:S01]  /*c760*/  LDSM.16.M88.4 R12, [R0] ;  /* 0x00000000000c783b */ /* 0x000ea20000000200 */
[----:B------:R-:W-:Y:S02]  /*c770*/  IMAD.MOV.U32 R108, RZ, RZ, R214 ;  /* 0x000000ffff6c7224 */ /* 0x000fe400078e00d6 */
[----:B------:R-:W-:Y:S01]  /*c780*/  HMMA.16816.F32.BF16 R204, R8, R18, R48 ;  /* 0x0000001208cc723c */ /* 0x000fe20000041830 */
[----:B------:R-:W3:Y:S01]  /*c790*/  LDSM.16.M88.4 R16, [R132+0x5000] ;  /* 0x005000008410783b */ /* 0x000ee20000000200 */
[----:B------:R-:W-:Y:S02]  /*c7a0*/  IMAD.MOV.U32 R109, RZ, RZ, R215 ;  /* 0x000000ffff6d7224 */ /* 0x000fe400078e00d7 */
[----:B------:R-:W-:Y:S02]  /*c7b0*/  IMAD.MOV.U32 R214, RZ, RZ, R221 ;  /* 0x000000ffffd67224 */ /* 0x000fe400078e00dd */
[----:B------:R-:W-:-:S02]  /*c7c0*/  IMAD.MOV.U32 R215, RZ, RZ, R220 ;  /* 0x000000ffffd77224 */ /* 0x000fc400078e00dc */
[----:B------:R-:W-:Y:S01]  /*c7d0*/  HMMA.16816.F32.BF16 R52, R8, R84, R52 ;  /* 0x000000540834723c */ /* 0x000fe20000041834 */
[----:B------:R-:W-:Y:S02]  /*c7e0*/  IMAD.MOV.U32 R84, RZ, RZ, R110 ;  /* 0x000000ffff547224 */ /* 0x000fe400078e006e */
[----:B------:R-:W-:Y:S02]  /*c7f0*/  IMAD.MOV.U32 R85, RZ, RZ, R111 ;  /* 0x000000ffff557224 */ /* 0x000fe400078e006f */
[----:B------:R-:W-:Y:S02]  /*c800*/  IMAD.MOV.U32 R110, RZ, RZ, R227 ;  /* 0x000000ffff6e7224 */ /* 0x000fe400078e00e3 */
[----:B------:R-:W-:Y:S02]  /*c810*/  IMAD.MOV.U32 R111, RZ, RZ, R226 ;  /* 0x000000ffff6f7224 */ /* 0x000fe400078e00e2 */
[----:B------:R-:W-:Y:S02]  /*c820*/  IMAD.MOV.U32 R92, RZ, RZ, R110 ;  /* 0x000000ffff5c7224 */ /* 0x000fe400078e006e */
[----:B------:R-:W-:-:S02]  /*c830*/  IMAD.MOV.U32 R93, RZ, RZ, R111 ;  /* 0x000000ffff5d7224 */ /* 0x000fc400078e006f */
[----:B------:R-:W-:Y:S02]  /*c840*/  IMAD.MOV.U32 R110, RZ, RZ, R217 ;  /* 0x000000ffff6e7224 */ /* 0x000fe400078e00d9 */
[----:B------:R-:W-:-:S04]  /*c850*/  IMAD.MOV.U32 R111, RZ, RZ, R216 ;  /* 0x000000ffff6f7224 */ /* 0x000fc800078e00d8 */
[----:B------:R-:W-:Y:S01]  /*c860*/  IMAD.MOV.U32 R82, RZ, RZ, R52 ;  /* 0x000000ffff527224 */ /* 0x000fe200078e0034 */
[----:B-1----:R-:W-:Y:S01]  /*c870*/  HMMA.16816.F32.BF16 R60, R4, R26, R112 ;  /* 0x0000001a043c723c */ /* 0x002fe20000041870 */
[----:B------:R-:W-:Y:S02]  /*c880*/  IMAD.MOV.U32 R80, RZ, RZ, R53 ;  /* 0x000000ffff507224 */ /* 0x000fe400078e0035 */
[----:B------:R-:W-:Y:S02]  /*c890*/  IMAD.MOV.U32 R52, RZ, RZ, R200 ;  /* 0x000000ffff347224 */ /* 0x000fe400078e00c8 */
[----:B------:R-:W-:Y:S02]  /*c8a0*/  IMAD.MOV.U32 R53, RZ, RZ, R201 ;  /* 0x000000ffff357224 */ /* 0x000fe400078e00c9 */
[----:B------:R-:W-:Y:S02]  /*c8b0*/  IMAD.MOV.U32 R200, RZ, RZ, R225 ;  /* 0x000000ffffc87224 */ /* 0x000fe400078e00e1 */
[----:B------:R-:W-:Y:S01]  /*c8c0*/  IMAD.MOV.U32 R201, RZ, RZ, R224 ;  /* 0x000000ffffc97224 */ /* 0x000fe200078e00e0 */
[----:B--2---:R-:W-:Y:S01]  /*c8d0*/  HMMA.16816.F32.BF16 R48, R12, R20, R104 ;  /* 0x000000140c30723c */ /* 0x004fe20000041868 */
[----:B------:R-:W-:-:S02]  /*c8e0*/  IMAD.MOV.U32 R94, RZ, RZ, R200 ;  /* 0x000000ffff5e7224 */ /* 0x000fc400078e00c8 */
[----:B------:R-:W-:Y:S02]  /*c8f0*/  IMAD.MOV.U32 R95, RZ, RZ, R201 ;  /* 0x000000ffff5f7224 */ /* 0x000fe400078e00c9 */
[----:B------:R-:W-:Y:S02]  /*c900*/  IMAD.MOV.U32 R200, RZ, RZ, R202 ;  /* 0x000000ffffc87224 */ /* 0x000fe400078e00ca */
[----:B------:R-:W-:Y:S01]  /*c910*/  IMAD.MOV.U32 R201, RZ, RZ, R203 ;  /* 0x000000ffffc97224 */ /* 0x000fe200078e00cb */
[----:B------:R-:W-:Y:S01]  /*c920*/  HMMA.16816.F32.BF16 R224, R8, R74, R44 ;  /* 0x0000004a08e0723c */ /* 0x000fe2000004182c */
[----:B------:R-:W-:Y:S01]  /*c930*/  IMAD.MOV.U32 R71, RZ, RZ, R54 ;  /* 0x000000ffff477224 */ /* 0x000fe200078e0036 */
[----:B------:R-:W-:Y:S01]  /*c940*/  MOV R54, R212 ;  /* 0x000000d400367202 */ /* 0x000fe20000000f00 */
[----:B------:R-:W-:Y:S01]  /*c950*/  IMAD.MOV.U32 R69, RZ, RZ, R55 ;  /* 0x000000ffff457224 */ /* 0x000fe200078e0037 */
[----:B------:R-:W-:Y:S01]  /*c960*/  MOV R74, R76 ;  /* 0x0000004c004a7202 */ /* 0x000fe20000000f00 */
[----:B------:R-:W-:-:S02]  /*c970*/  IMAD.MOV.U32 R202, RZ, RZ, R252 ;  /* 0x000000ffffca7224 */ /* 0x000fc400078e00fc */
[----:B------:R-:W-:Y:S01]  /*c980*/  IMAD.MOV.U32 R203, RZ, RZ, R250 ;  /* 0x000000ffffcb7224 */ /* 0x000fe200078e00fa */
[----:B---3--:R-:W-:Y:S01]  /*c990*/  HMMA.16816.F32.BF16 R208, R12, R16, R208 ;  /* 0x000000100cd0723c */ /* 0x008fe200000418d0 */
[----:B------:R-:W-:Y:S02]  /*c9a0*/  IMAD.MOV.U32 R55, RZ, RZ, R213 ;  /* 0x000000ffff377224 */ /* 0x000fe400078e00d5 */
[----:B------:R-:W-:Y:S02]  /*c9b0*/  IMAD.MOV.U32 R212, RZ, RZ, R223 ;  /* 0x000000ffffd47224 */ /* 0x000fe400078e00df */
[----:B------:R-:W-:Y:S02]  /*c9c0*/  IMAD.MOV.U32 R213, RZ, RZ, R222 ;  /* 0x000000ffffd57224 */ /* 0x000fe400078e00de */
[----:B------:R-:W-:Y:S01]  /*c9d0*/  IMAD.MOV.U32 R46, RZ, RZ, R108 ;  /* 0x000000ffff2e7224 */ /* 0x000fe200078e006c */
[----:B------:R-:W-:Y:S01]  /*c9e0*/  MOV R108, R219 ;  /* 0x000000db006c7202 */ /* 0x000fe20000000f00 */
        /* <DEDUP_REMOVED lines=25> */
[----:B------:R-:W-:-:S03]  /*cb80*/  IMAD.MOV.U32 R135, RZ, RZ, R69 ;  /* 0x000000ffff877224 */ /* 0x000fc600078e0045 */
[C---:B------:R-:W-:Y:S01]  /*cb90*/  HMMA.16816.F32.BF16 R120, R12.reuse, R18, R28 ;  /* 0x000000120c78723c */ /* 0x040fe2000004181c */
[----:B------:R-:W1:Y:S04]  /*cba0*/  LDSM.16.M88.4 R16, [R132+0x5800] ;  /* 0x005800008410783b */ /* 0x000e680000000200 */
[----:B------:R-:W-:Y:S03]  /*cbb0*/  LDSM.16.M88.4 R28, [R132+0x7800] ;  /* 0x00780000841c783b */ /* 0x000fe60000000200 */
[----:B------:R-:W-:Y:S08]  /*cbc0*/  HMMA.16816.F32.BF16 R52, R12, R26, R36 ;  /* 0x0000001a0c34723c */ /* 0x000ff00000041824 */
[-C--:B------:R-:W-:Y:S08]  /*cbd0*/  HMMA.16816.F32.BF16 R212, R4, R24.reuse, R212 ;  /* 0x0000001804d4723c */ /* 0x080ff000000418d4 */
[----:B------:R-:W-:Y:S01]  /*cbe0*/  HMMA.16816.F32.BF16 R64, R12, R24, R100 ;  /* 0x000000180c40723c */ /* 0x000fe20000041864 */
[----:B------:R-:W2:Y:S01]  /*cbf0*/  LDSM.16.M88.4 R24, [R132+0x6800] ;  /* 0x006800008418783b */ /* 0x000ea20000000200 */
[----:B------:R-:W-:-:S02]  /*cc00*/  IMAD.MOV.U32 R100, RZ, RZ, R238 ;  /* 0x000000ffff647224 */ /* 0x000fc400078e00ee */
[----:B------:R-:W-:Y:S02]  /*cc10*/  IMAD.MOV.U32 R101, RZ, RZ, R237 ;  /* 0x000000ffff657224 */ /* 0x000fe400078e00ed */
[----:B------:R-:W-:Y:S02]  /*cc20*/  IMAD.MOV.U32 R102, RZ, RZ, R236 ;  /* 0x000000ffff667224 */ /* 0x000fe400078e00ec */
[----:B------:R-:W-:Y:S01]  /*cc30*/  HMMA.16816.F32.BF16 R36, R12, R22, R32 ;  /* 0x000000160c24723c */ /* 0x000fe20000041820 */
[----:B------:R3:W4:Y:S01]  /*cc40*/  LDSM.16.M88.4 R32, [R132+0x7000] ;  /* 0x007000008420783b */ /* 0x0007220000000200 */
[----:B------:R-:W-:Y:S02]  /*cc50*/  IMAD.MOV.U32 R103, RZ, RZ, R233 ;  /* 0x000000ffff677224 */ /* 0x000fe400078e00e9 */
[----:B------:R-:W-:Y:S02]  /*cc60*/  IMAD.MOV.U32 R22, RZ, RZ, R83 ;  /* 0x000000ffff167224 */ /* 0x000fe400078e0053 */
[----:B------:R-:W-:-:S02]  /*cc70*/  IMAD.MOV.U32 R23, RZ, RZ, R2 ;  /* 0x000000ffff177224 */ /* 0x000fc400078e0002 */
[C---:B------:R-:W-:Y:S01]  /*cc80*/  HMMA.16816.F32.BF16 R44, R4.reuse, R20, R44 ;  /* 0x00000014042c723c */ /* 0x040fe2000004182c */
[----:B------:R-:W-:Y:S01]  /*cc90*/  MOV R20, R134 ;  /* 0x0000008600147202 */ /* 0x000fe20000000f00 */
[----:B------:R-:W-:Y:S02]  /*cca0*/  IMAD.MOV.U32 R21, RZ, RZ, R133 ;  /* 0x000000ffff157224 */ /* 0x000fe400078e0085 */
[C---:B------:R-:W-:Y:S02]  /*ccb0*/  IMAD.IADD R2, R3.reuse, 0x1, R0 ;  /* 0x0000000103027824 */ /* 0x040fe400078e0200 */
[----:B------:R-:W-:Y:S02]  /*ccc0*/  IMAD.IADD R0, R3, 0x1, R132 ;  /* 0x0000000103007824 */ /* 0x000fe400078e0284 */
[----:B-1----:R-:W-:Y:S01]  /*ccd0*/  HMMA.16816.F32.BF16 R104, R4, R18, R112 ;  /* 0x000000120468723c */ /* 0x002fe20000041870 */
[----:B------:R-:W-:Y:S02]  /*cce0*/  IMAD.MOV.U32 R133, RZ, RZ, R80 ;  /* 0x000000ffff857224 */ /* 0x000fe400078e0050 */
[----:B------:R-:W-:-:S02]  /*ccf0*/  IMAD.MOV.U32 R134, RZ, RZ, R71 ;  /* 0x000000ffff867224 */ /* 0x000fc400078e0047 */
[----:B------:R-:W-:-:S03]  /*cd00*/  IMAD.MOV.U32 R83, RZ, RZ, R240 ;  /* 0x000000ffff537224 */ /* 0x000fc600078e00f0 */
[----:B------:R-:W-:Y:S01]  /*cd10*/  HMMA.16816.F32.BF16 R112, R12, R16, R124 ;  /* 0x000000100c70723c */ /* 0x000fe2000004187c */
[----:B---3--:R-:W-:-:S07]  /*cd20*/  IMAD.MOV.U32 R132, RZ, RZ, R82 ;  /* 0x000000ffff847224 */ /* 0x008fce00078e0052 */
[C---:B------:R-:W-:Y:S08]  /*cd30*/  HMMA.16816.F32.BF16 R108, R4.reuse, R16, R108 ;  /* 0x00000010046c723c */ /* 0x040ff0000004186c */
[C---:B------:R-:W-:Y:S08]  /*cd40*/  HMMA.16816.F32.BF16 R100, R4.reuse, R8, R100 ;  /* 0x000000080464723c */ /* 0x040ff00000041864 */
[C---:B--2---:R-:W-:Y:S08]  /*cd50*/  HMMA.16816.F32.BF16 R92, R4.reuse, R24, R92 ;  /* 0x00000018045c723c */ /* 0x044ff0000004185c */
[C---:B----4-:R-:W-:Y:S08]  /*cd60*/  HMMA.16816.F32.BF16 R84, R4.reuse, R32, R84 ;  /* 0x000000200454723c */ /* 0x050ff00000041854 */
[C---:B------:R-:W-:Y:S08]  /*cd70*/  HMMA.16816.F32.BF16 R72, R4.reuse, R28, R72 ;  /* 0x0000001c0448723c */ /* 0x040ff00000041848 */
[C---:B------:R-:W-:Y:S08]  /*cd80*/  HMMA.16816.F32.BF16 R96, R4.reuse, R10, R96 ;  /* 0x0000000a0460723c */ /* 0x040ff00000041860 */
[C---:B------:R-:W-:Y:S08]  /*cd90*/  HMMA.16816.F32.BF16 R88, R4.reuse, R26, R88 ;  /* 0x0000001a0458723c */ /* 0x040ff00000041858 */
[C---:B------:R-:W-:Y:S08]  /*cda0*/  HMMA.16816.F32.BF16 R76, R4.reuse, R34, R76 ;  /* 0x00000022044c723c */ /* 0x040ff0000004184c */
[----:B------:R-:W-:Y:S01]  /*cdb0*/  HMMA.16816.F32.BF16 R56, R4, R30, R56 ;  /* 0x0000001e0438723c */ /* 0x000fe20000041838 */
[----:B------:R-:W-:Y:S07]  /*cdc0*/  LDSM.16.M88.4 R4, [R2+0x2000] ;  /* 0x002000000204783b */ /* 0x000fee0000000200 */
[C---:B------:R-:W-:Y:S01]  /*cdd0*/  HMMA.16816.F32.BF16 R124, R12.reuse, R8, R20 ;  /* 0x000000080c7c723c */ /* 0x040fe20000041814 */
[----:B------:R-:W1:Y:S07]  /*cde0*/  LDSM.16.M88.4 R20, [R0+0x4000] ;  /* 0x004000000014783b */ /* 0x000e6e0000000200 */
[C---:B------:R-:W-:Y:S01]  /*cdf0*/  HMMA.16816.F32.BF16 R204, R12.reuse, R10, R204 ;  /* 0x0000000a0ccc723c */ /* 0x040fe200000418cc */
[----:B------:R2:W3:Y:S07]  /*ce00*/  LDSM.16.M88.4 R8, [R2] ;  /* 0x000000000208783b */ /* 0x0004ee0000000200 */
[C---:B------:R-:W-:Y:S01]  /*ce10*/  HMMA.16816.F32.BF16 R116, R12.reuse, R18, R116 ;  /* 0x000000120c74723c */ /* 0x040fe20000041874 */
[----:B------:R-:W4:Y:S07]  /*ce20*/  LDSM.16.M88.4 R16, [R0+0x4800] ;  /* 0x004800000010783b */ /* 0x000f2e0000000200 */
[C---:B------:R-:W-:Y:S08]  /*ce30*/  HMMA.16816.F32.BF16 R228, R12.reuse, R24, R228 ;  /* 0x000000180ce4723c */ /* 0x040ff000000418e4 */
[C---:B------:R-:W-:Y:S08]  /*ce40*/  HMMA.16816.F32.BF16 R224, R12.reuse, R26, R224 ;  /* 0x0000001a0ce0723c */ /* 0x040ff000000418e0 */
[C---:B------:R-:W-:Y:S08]  /*ce50*/  HMMA.16816.F32.BF16 R132, R12.reuse, R32, R132 ;  /* 0x000000200c84723c */ /* 0x040ff00000041884 */
[C---:B------:R-:W-:Y:S01]  /*ce60*/  HMMA.16816.F32.BF16 R220, R12.reuse, R34, R220 ;  /* 0x000000220cdc723c */ /* 0x040fe200000418dc */
[----:B------:R-:W-:Y:S07]  /*ce70*/  LDSM.16.M88.4 R32, [R0+0x5000] ;  /* 0x005000000020783b */ /* 0x000fee0000000200 */
[----:B------:R-:W-:Y:S03]  /*ce80*/  HMMA.16816.F32.BF16 R24, R12, R28, R136 ;  /* 0x0000001c0c18723c */ /* 0x000fe60000041888 */
[----:B------:R-:W-:-:S02]  /*ce90*/  IMAD.MOV.U32 R3, RZ, RZ, R135 ;  /* 0x000000ffff037224 */ /* 0x000fc400078e0087 */
[----:B--2---:R-:W-:Y:S02]  /*cea0*/  IMAD.MOV.U32 R2, RZ, RZ, R134 ;  /* 0x000000ffff027224 */ /* 0x004fe400078e0086 */
[----:B------:R-:W-:Y:S01]  /*ceb0*/  IMAD.MOV.U32 R252, RZ, RZ, R132 ;  /* 0x000000fffffc7224 */ /* 0x000fe200078e0084 */
[----:B------:R-:W-:Y:S01]  /*cec0*/  HMMA.16816.F32.BF16 R216, R12, R30, R216 ;  /* 0x0000001e0cd8723c */ /* 0x000fe200000418d8 */
[----:B------:R-:W-:Y:S01]  /*ced0*/  IMAD.MOV.U32 R141, RZ, RZ, R133 ;  /* 0x000000ffff8d7224 */ /* 0x000fe200078e0085 */
[----:B------:R-:W2:Y:S06]  /*cee0*/  LDSM.16.M88.4 R28, [R0+0x5800] ;  /* 0x00580000001c783b */ /* 0x000eac0000000200 */
[----:B-1----:R-:W-:Y:S01]  /*cef0*/  HMMA.16816.F32.BF16 R12, R4, R22, R60 ;  /* 0x00000016040c723c */ /* 0x002fe2000004183c */
[----:B------:R-:W-:-:S02]  /*cf00*/  IMAD.MOV.U32 R60, RZ, RZ, R2 ;  /* 0x000000ffff3c7224 */ /* 0x000fc400078e0002 */
[----:B------:R-:W-:Y:S01]  /*cf10*/  IMAD.MOV.U32 R139, RZ, RZ, R26 ;  /* 0x000000ffff8b7224 */ /* 0x000fe200078e001a */
[----:B------:R-:W-:Y:S01]  /*cf20*/  MOV R137, R24 ;  /* 0x0000001800897202 */ /* 0x000fe20000000f00 */
[----:B------:R-:W-:Y:S02]  /*cf30*/  IMAD.MOV.U32 R138, RZ, RZ, R27 ;  /* 0x000000ffff8a7224 */ /* 0x000fe400078e001b */
[----:B------:R-:W-:Y:S01]  /*cf40*/  IMAD.MOV.U32 R136, RZ, RZ, R25 ;  /* 0x000000ffff887224 */ /* 0x000fe200078e0019 */
[----:B---3--:R-:W-:Y:S01]  /*cf50*/  HMMA.16816.F32.BF16 R132, R8, R20, R64 ;  /* 0x000000140884723c */ /* 0x008fe20000041840 */
[----:B------:R-:W-:-:S07]  /*cf60*/  IMAD.MOV.U32 R62, RZ, RZ, R3 ;  /* 0x000000ffff3e7224 */ /* 0x000fce00078e0003 */
[----:B------:R-:W-:Y:S03]  /*cf70*/  HMMA.16816.F32.BF16 R24, R4, R20, R212 ;  /* 0x000000140418723c */ /* 0x000fe600000418d4 */
[----:B------:R-:W-:Y:S02]  /*cf80*/  IMAD.MOV.U32 R61, RZ, RZ, R13 ;  /* 0x000000ffff3d7224 */ /* 0x000fe400078e000d */
[----:B------:R-:W-:Y:S02]  /*cf90*/  IMAD.MOV.U32 R69, RZ, RZ, R12 ;  /* 0x000000ffff457224 */ /* 0x000fe400078e000c */
[----:B------:R-:W-:Y:S01]  /*cfa0*/  IMAD.MOV.U32 R67, RZ, RZ, R14 ;  /* 0x000000ffff437224 */ /* 0x000fe200078e000e */
[----:B------:R-:W-:Y:S01]  /*cfb0*/  HMMA.16816.F32.BF16 R212, R8, R22, R52 ;  /* 0x0000001608d4723c */ /* 0x000fe20000041834 */
[----:B------:R-:W-:Y:S01]  /*cfc0*/  IMAD.MOV.U32 R66, RZ, RZ, R15 ;  /* 0x000000ffff427224 */ /* 0x000fe200078e000f */
[----:B------:R-:W1:Y:S01]  /*cfd0*/  LDSM.16.M88.4 R20, [R0+0x6800] ;  /* 0x006800000014783b */ /* 0x000e620000000200 */
[----:B------:R-:W-:-:S05]  /*cfe0*/  IMAD.MOV.U32 R55, RZ, RZ, R139 ;  /* 0x000000ffff377224 */ /* 0x000fca00078e008b */
[----:B----4-:R-:W-:Y:S03]  /*cff0*/  HMMA.16816.F32.BF16 R12, R8, R16, R48 ;  /* 0x00000010080c723c */ /* 0x010fe60000041830 */
[----:B------:R-:W-:Y:S02]  /*d000*/  IMAD.MOV.U32 R140, RZ, RZ, R25 ;  /* 0x000000ffff8c7224 */ /* 0x000fe400078e0019 */
[----:B------:R-:W-:Y:S02]  /*d010*/  IMAD.MOV.U32 R80, RZ, RZ, R27 ;  /* 0x000000ffff507224 */ /* 0x000fe400078e001b */
[----:B------:R-:W-:Y:S01]  /*d020*/  IMAD.MOV.U32 R237, RZ, RZ, R24 ;  /* 0x000000ffffed7224 */ /* 0x000fe200078e0018 */
[C---:B--2---:R-:W-:Y:S01]  /*d030*/  HMMA.16816.F32.BF16 R108, R4.reuse, R28, R108 ;  /* 0x0000001c046c723c */ /* 0x044fe2000004186c */
[----:B------:R-:W-:Y:S02]  /*d040*/  IMAD.MOV.U32 R71, RZ, RZ, R26 ;  /* 0x000000ffff477224 */ /* 0x000fe400078e001a */
[----:B------:R-:W2:Y:S05]  /*d050*/  LDSM.16.M88.4 R24, [R0+0x6000] ;  /* 0x006000000018783b */ /* 0x000eaa0000000200 */
[----:B------:R-:W-:Y:S03]  /*d060*/  HMMA.16816.F32.BF16 R200, R4, R32, R200 ;  /* 0x0000002004c8723c */ /* 0x000fe600000418c8 */
[----:B------:R-:W-:-:S02]  /*d070*/  IMAD.MOV.U32 R82, RZ, RZ, R15 ;  /* 0x000000ffff527224 */ /* 0x000fc400078e000f */
[----:B------:R-:W-:Y:S02]  /*d080*/  IMAD.MOV.U32 R63, RZ, RZ, R14 ;  /* 0x000000ffff3f7224 */ /* 0x000fe400078e000e */
[----:B------:R-:W-:Y:S01]  /*d090*/  IMAD.MOV.U32 R54, RZ, RZ, R13 ;  /* 0x000000ffff367224 */ /* 0x000fe200078e000d */
[----:B------:R-:W-:Y:S01]  /*d0a0*/  HMMA.16816.F32.BF16 R128, R4, R34, R128 ;  /* 0x000000220480723c */ /* 0x000fe20000041880 */
[----:B------:R-:W-:Y:S02]  /*d0b0*/  IMAD.MOV.U32 R53, RZ, RZ, R12 ;  /* 0x000000ffff357224 */ /* 0x000fe400078e000c */
[----:B------:R-:W-:Y:S02]  /*d0c0*/  IMAD.MOV.U32 R236, RZ, RZ, R111 ;  /* 0x000000ffffec7224 */ /* 0x000fe400078e006f */
[----:B------:R-:W-:-:S03]  /*d0d0*/  IMAD.MOV.U32 R232, RZ, RZ, R110 ;  /* 0x000000ffffe87224 */ /* 0x000fc600078e006e */
[C---:B------:R-:W-:Y:S08]  /*d0e0*/  HMMA.16816.F32.BF16 R12, R4.reuse, R16, R44 ;  /* 0x00000010040c723c */ /* 0x040ff0000004182c */
[C---:B-1----:R-:W-:Y:S08]  /*d0f0*/  HMMA.16816.F32.BF16 R88, R4.reuse, R22, R88 ;  /* 0x000000160458723c */ /* 0x042ff00000041858 */
[----:B------:R-:W-:Y:S03]  /*d100*/  HMMA.16816.F32.BF16 R92, R4, R20, R92 ;  /* 0x00000014045c723c */ /* 0x000fe6000004185c */
[----:B------:R-:W-:Y:S01]  /*d110*/  IMAD.MOV.U32 R51, RZ, RZ, R13 ;  /* 0x000000ffff337224 */ /* 0x000fe200078e000d */
[----:B------:R-:W-:Y:S01]  /*d120*/  MOV R65, R15 ;  /* 0x0000000f00417202 */ /* 0x000fe20000000f00 */
[----:B------:R-:W-:-:S02]  /*d130*/  IMAD.MOV.U32 R49, RZ, RZ, R12 ;  /* 0x000000ffff317224 */ /* 0x000fc400078e000c */
[----:B------:R-:W-:Y:S01]  /*d140*/  IMAD.MOV.U32 R64, RZ, RZ, R14 ;  /* 0x000000ffff407224 */ /* 0x000fe200078e000e */
[C---:B--2---:R-:W-:Y:S08]  /*d150*/  HMMA.16816.F32.BF16 R96, R4.reuse, R26, R96 ;  /* 0x0000001a0460723c */ /* 0x044ff00000041860 */
[----:B------:R-:W-:Y:S01]  /*d160*/  HMMA.16816.F32.BF16 R12, R4, R18, R40 ;  /* 0x00000012040c723c */ /* 0x000fe20000041828 */
[----:B------:R-:W-:-:S02]  /*d170*/  IMAD.MOV.U32 R41, RZ, RZ, R109 ;  /* 0x000000ffff297224 */ /* 0x000fc400078e006d */
[----:B------:R-:W-:Y:S01]  /*d180*/  IMAD.MOV.U32 R42, RZ, RZ, R92 ;  /* 0x000000ffff2a7224 */ /* 0x000fe200078e005c */
[----:B------:R-:W-:Y:S01]  /*d190*/  MOV R241, R95 ;  /* 0x0000005f00f17202 */ /* 0x000fe20000000f00 */
[----:B------:R-:W-:Y:S02]  /*d1a0*/  IMAD.MOV.U32 R3, RZ, RZ, R93 ;  /* 0x000000ffff037224 */ /* 0x000fe400078e005d */
[----:B------:R-:W-:Y:S01]  /*d1b0*/  IMAD.MOV.U32 R242, RZ, RZ, R94 ;  /* 0x000000fffff27224 */ /* 0x000fe200078e005e */
[----:B------:R-:W-:Y:S03]  /*d1c0*/  HMMA.16816.F32.BF16 R100, R4, R24, R100 ;  /* 0x000000180464723c */ /* 0x000fe60000041864 */
[----:B------:R-:W-:Y:S02]  /*d1d0*/  IMAD.MOV.U32 R250, RZ, RZ, R99 ;  /* 0x000000fffffa7224 */ /* 0x000fe400078e0063 */
[----:B------:R-:W-:-:S02]  /*d1e0*/  IMAD.MOV.U32 R238, RZ, RZ, R98 ;  /* 0x000000ffffee7224 */ /* 0x000fc400078e0062 */
[----:B------:R-:W-:Y:S01]  /*d1f0*/  IMAD.MOV.U32 R2, RZ, RZ, R97 ;  /* 0x000000ffff027224 */ /* 0x000fe200078e0061 */
[----:B------:R-:W-:Y:S03]  /*d200*/  HMMA.16816.F32.BF16 R92, R8, R24, R124 ;  /* 0x00000018085c723c */ /* 0x000fe6000004187c */
[----:B------:R-:W-:Y:S02]  /*d210*/  IMAD.MOV.U32 R46, RZ, RZ, R12 ;  /* 0x000000ffff2e7224 */ /* 0x000fe400078e000c */
[----:B------:R-:W-:Y:S01]  /*d220*/  FMUL.FTZ R2, R2, UR11 ;  /* 0x0000000b02027c20 */ /* 0x000fe20008410000 */
[----:B------:R-:W-:Y:S02]  /*d230*/  IMAD.MOV.U32 R44, RZ, RZ, R13 ;  /* 0x000000ffff2c7224 */ /* 0x000fe400078e000d */
[----:B------:R-:W-:Y:S02]  /*d240*/  IMAD.MOV.U32 R40, RZ, RZ, R15 ;  /* 0x000000ffff287224 */ /* 0x000fe400078e000f */
[----:B------:R-:W-:-:S02]  /*d250*/  IMAD.MOV.U32 R50, RZ, RZ, R14 ;  /* 0x000000ffff327224 */ /* 0x000fc400078e000e */
[----:B------:R-:W-:Y:S01]  /*d260*/  HMMA.16816.F32.BF16 R12, R8, R18, R36 ;  /* 0x00000012080c723c */ /* 0x000fe20000041824 */
[----:B------:R-:W1:Y:S01]  /*d270*/  LDSM.16.M88.4 R16, [R0+0x7000] ;  /* 0x007000000010783b */ /* 0x000e620000000200 */
[----:B------:R-:W-:Y:S02]  /*d280*/  IMAD.MOV.U32 R38, RZ, RZ, R108 ;  /* 0x000000ffff267224 */ /* 0x000fe400078e006c */
[----:B------:R-:W-:Y:S02]  /*d290*/  IMAD.MOV.U32 R240, RZ, RZ, R103 ;  /* 0x000000fffff07224 */ /* 0x000fe400078e0067 */
[----:B------:R-:W-:Y:S02]  /*d2a0*/  IMAD.MOV.U32 R103, RZ, RZ, R40 ;  /* 0x000000ffff677224 */ /* 0x000fe400078e0028 */
[----:B------:R-:W-:Y:S01]  /*d2b0*/  HMMA.16816.F32.BF16 R108, R4, R30, R104 ;  /* 0x0000001e046c723c */ /* 0x000fe20000041868 */
[----:B------:R-:W-:Y:S02]  /*d2c0*/  IMAD.MOV.U32 R106, RZ, RZ, R38 ;  /* 0x000000ffff6a7224 */ /* 0x000fe400078e0026 */
[----:B------:R-:W-:-:S02]  /*d2d0*/  IMAD.MOV.U32 R38, RZ, RZ, R141 ;  /* 0x000000ffff267224 */ /* 0x000fc400078e008d */
[----:B------:R-:W-:Y:S01]  /*d2e0*/  IMAD.MOV.U32 R233, RZ, RZ, R102 ;  /* 0x000000ffffe97224 */ /* 0x000fe200078e0066 */
[----:B------:R-:W-:Y:S01]  /*d2f0*/  MOV R99, R106 ;  /* 0x0000006a00637202 */ /* 0x000fe20000000f00 */
[----:B------:R-:W-:Y:S02]  /*d300*/  IMAD.MOV.U32 R106, RZ, RZ, R61 ;  /* 0x000000ffff6a7224 */ /* 0x000fe400078e003d */
[----:B------:R-:W-:Y:S02]  /*d310*/  IMAD.MOV.U32 R141, RZ, RZ, R90 ;  /* 0x000000ffff8d7224 */ /* 0x000fe400078e005a */
[----:B------:R-:W-:Y:S02]  /*d320*/  IMAD.MOV.U32 R36, RZ, RZ, R15 ;  /* 0x000000ffff247224 */ /* 0x000fe400078e000f */
[----:B------:R-:W-:Y:S02]  /*d330*/  IMAD.MOV.U32 R45, RZ, RZ, R14 ;  /* 0x000000ffff2d7224 */ /* 0x000fe400078e000e */
[----:B------:R-:W-:-:S02]  /*d340*/  IMAD.MOV.U32 R48, RZ, RZ, R13 ;  /* 0x000000ffff307224 */ /* 0x000fc400078e000d */
[----:B------:R-:W-:Y:S02]  /*d350*/  IMAD.MOV.U32 R47, RZ, RZ, R12 ;  /* 0x000000ffff2f7224 */ /* 0x000fe400078e000c */
[----:B------:R2:W3:Y:S01]  /*d360*/  LDSM.16.M88.4 R12, [R0+0x7800] ;  /* 0x00780000000c783b */ /* 0x0004e20000000200 */
[----:B------:R-:W-:Y:S01]  /*d370*/  IMAD.MOV.U32 R107, RZ, RZ, R108 ;  /* 0x000000ffff6b7224 */ /* 0x000fe200078e006c */
[----:B------:R-:W-:Y:S01]  /*d380*/  MOV R37, R109 ;  /* 0x0000006d00257202 */ /* 0x000fe20000000f00 */
[----:B------:R-:W-:Y:S01]  /*d390*/  IMAD.MOV.U32 R108, RZ, RZ, R49 ;  /* 0x000000ffff6c7224 */ /* 0x000fe200078e0031 */
[----:B------:R-:W-:-:S04]  /*d3a0*/  DEPBAR.LE SB0, 0x0 ;  /* 0x000080000000791a */ /* 0x000fc80000000000 */
[----:B------:R-:W-:Y:S02]  /*d3b0*/  IMAD.MOV.U32 R49, RZ, RZ, R89 ;  /* 0x000000ffff317224 */ /* 0x000fe400078e0059 */
[----:B------:R-:W-:Y:S02]  /*d3c0*/  IMAD.MOV.U32 R98, RZ, RZ, R103 ;  /* 0x000000ffff627224 */ /* 0x000fe400078e0067 */
[----:B------:R-:W-:Y:S01]  /*d3d0*/  IMAD.MOV.U32 R102, RZ, RZ, R44 ;  /* 0x000000ffff667224 */ /* 0x000fe200078e002c */
[----:B-1----:R-:W-:Y:S01]  /*d3e0*/  HMMA.16816.F32.BF16 R84, R4, R16, R84 ;  /* 0x000000100454723c */ /* 0x002fe20000041854 */
[----:B------:R-:W-:Y:S01]  /*d3f0*/  IMAD.MOV.U32 R103, RZ, RZ, R36 ;  /* 0x000000ffff677224 */ /* 0x000fe200078e0024 */
[----:B------:R-:W-:Y:S01]  /*d400*/  MOV R36, R237 ;  /* 0x000000ed00247202 */ /* 0x000fe20000000f00 */
[----:B------:R-:W-:Y:S02]  /*d410*/  IMAD.MOV.U32 R90, RZ, RZ, R65 ;  /* 0x000000ffff5a7224 */ /* 0x000fe400078e0041 */
[----:B------:R-:W-:-:S02]  /*d420*/  IMAD.MOV.U32 R89, RZ, RZ, R64 ;  /* 0x000000ffff597224 */ /* 0x000fc400078e0040 */
[----:B------:R-:W-:Y:S01]  /*d430*/  IMAD.MOV.U32 R43, RZ, RZ, R101 ;  /* 0x000000ffff2b7224 */ /* 0x000fe200078e0065 */
[----:B------:R-:W-:Y:S01]  /*d440*/  HMMA.16816.F32.BF16 R76, R4, R18, R76 ;  /* 0x00000012044c723c */ /* 0x000fe2000004184c */
[----:B--2---:R-:W-:Y:S02]  /*d450*/  IMAD.MOV.U32 R0, RZ, RZ, R51 ;  /* 0x000000ffff007224 */ /* 0x004fe400078e0033 */
[----:B------:R-:W-:Y:S02]  /*d460*/  IMAD.MOV.U32 R97, RZ, RZ, R102 ;  /* 0x000000ffff617224 */ /* 0x000fe400078e0066 */
[----:B------:R-:W-:Y:S02]  /*d470*/  IMAD.MOV.U32 R101, RZ, RZ, R46 ;  /* 0x000000ffff657224 */ /* 0x000fe400078e002e */
[----:B------:R-:W-:Y:S02]  /*d480*/  IMAD.MOV.U32 R102, RZ, RZ, R38 ;  /* 0x000000ffff667224 */ /* 0x000fe400078e0026 */
[----:B------:R-:W-:-:S02]  /*d490*/  IMAD.MOV.U32 R247, RZ, RZ, R111 ;  /* 0x000000fffff77224 */ /* 0x000fc400078e006f */
[----:B------:R-:W-:Y:S02]  /*d4a0*/  IMAD.MOV.U32 R38, RZ, RZ, R69 ;  /* 0x000000ffff267224 */ /* 0x000fe400078e0045 */
[----:B------:R-:W-:Y:S02]  /*d4b0*/  IMAD.MOV.U32 R109, RZ, RZ, R60 ;  /* 0x000000ffff6d7224 */ /* 0x000fe400078e003c */
[----:B------:R-:W-:Y:S01]  /*d4c0*/  IMAD.MOV.U32 R111, RZ, RZ, R252 ;  /* 0x000000ffff6f7224 */ /* 0x000fe200078e00fc */
[----:B------:R-:W-:Y:S01]  /*d4d0*/  MOV R252, R83 ;  /* 0x0000005300fc7202 */ /* 0x000fe20000000f00 */
[----:B------:R-:W-:Y:S01]  /*d4e0*/  IMAD.MOV.U32 R39, RZ, RZ, R96 ;  /* 0x000000ffff277224 */ /* 0x000fe200078e0060 */
[----:B---3--:R-:W-:Y:S01]  /*d4f0*/  HMMA.16816.F32.BF16 R56, R4, R14, R56 ;  /* 0x0000000e0438723c */ /* 0x008fe20000041838 */
[----:B------:R-:W-:Y:S02]  /*d500*/  IMAD.MOV.U32 R96, RZ, RZ, R101 ;  /* 0x000000ffff607224 */ /* 0x000fe400078e0065 */
[----:B------:R-:W-:-:S02]  /*d510*/  IMAD.MOV.U32 R52, RZ, RZ, R100 ;  /* 0x000000ffff347224 */ /* 0x000fc400078e0064 */
[----:B------:R-:W-:Y:S02]  /*d520*/  IMAD.MOV.U32 R100, RZ, RZ, R109 ;  /* 0x000000ffff647224 */ /* 0x000fe400078e006d */
[----:B------:R-:W-:Y:S01]  /*d530*/  IMAD.MOV.U32 R101, RZ, RZ, R111 ;  /* 0x000000ffff657224 */ /* 0x000fe200078e006f */
[----:B------:R-:W-:Y:S01]  /*d540*/  HMMA.16816.F32.BF16 R72, R4, R12, R72 ;  /* 0x0000000c0448723c */ /* 0x000fe20000041848 */
[----:B------:R-:W-:Y:S02]  /*d550*/  IMAD.MOV.U32 R6, RZ, RZ, R106 ;  /* 0x000000ffff067224 */ /* 0x000fe400078e006a */
[----:B------:R-:W-:Y:S02]  /*d560*/  IMAD.MOV.U32 R7, RZ, RZ, R108 ;  /* 0x000000ffff077224 */ /* 0x000fe400078e006c */
[----:B------:R-:W-:Y:S02]  /*d570*/  IMAD.MOV.U32 R108, RZ, RZ, R67 ;  /* 0x000000ffff6c7224 */ /* 0x000fe400078e0043 */
[----:B------:R-:W-:Y:S01]  /*d580*/  IMAD.MOV.U32 R106, RZ, RZ, R66 ;  /* 0x000000ffff6a7224 */ /* 0x000fe200078e0042 */
[----:B------:R-:W-:Y:S01]  /*d590*/  HMMA.16816.F32.BF16 R216, R8, R14, R216 ;  /* 0x0000000e08d8723c */ /* 0x000fe200000418d8 */
[----:B------:R-:W-:-:S02]  /*d5a0*/  IMAD.MOV.U32 R40, RZ, RZ, R140 ;  /* 0x000000ffff287224 */ /* 0x000fc400078e008c */
[----:B------:R-:W-:Y:S01]  /*d5b0*/  IMAD.MOV.U32 R4, RZ, RZ, R56 ;  /* 0x000000ffff047224 */ /* 0x000fe200078e0038 */
[----:B------:R-:W-:Y:S01]  /*d5c0*/  MOV R56, R0 ;  /* 0x0000000000387202 */ /* 0x000fe20000000f00 */
[----:B------:R-:W-:Y:S01]  /*d5d0*/  FMUL.FTZ R0, R132, UR11 ;  /* 0x0000000b84007c20 */ /* 0x000fe20008410000 */
[----:B------:R-:W-:Y:S02]  /*d5e0*/  IMAD.MOV.U32 R69, RZ, RZ, R58 ;  /* 0x000000ffff457224 */ /* 0x000fe400078e003a */
[----:B------:R-:W-:Y:S01]  /*d5f0*/  HMMA.16816.F32.BF16 R64, R8, R32, R208 ;  /* 0x000000200840723c */ /* 0x000fe200000418d0 */
[----:B------:R1:W-:Y:S01]  /*d600*/  MUFU.TANH R209, R0 ;  /* 0x0000000000d17308 */ /* 0x0003e20000002400 */
        /* <DEDUP_REMOVED lines=9> */
[----:B-1----:R-:W-:Y:S01]  /*d6a0*/  FMUL.FTZ R0, R134, UR11 ;  /* 0x0000000b86007c20 */ /* 0x002fe20008410000 */
[----:B------:R-:W-:Y:S02]  /*d6b0*/  IMAD.MOV.U32 R99, RZ, RZ, R100 ;  /* 0x000000ffff637224 */ /* 0x000fe400078e0064 */
[----:B------:R-:W-:Y:S01]  /*d6c0*/  IMAD.MOV.U32 R97, RZ, RZ, R101 ;  /* 0x000000ffff617224 */ /* 0x000fe200078e0065 */
[----:B------:R1:W-:Y:S01]  /*d6d0*/  MUFU.TANH R36, R0 ;  /* 0x0000000000247308 */ /* 0x0003e20000002400 */
[----:B------:R-:W-:Y:S02]  /*d6e0*/  IMAD.MOV.U32 R98, RZ, RZ, R102 ;  /* 0x000000ffff627224 */ /* 0x000fe400078e0066 */
[----:B------:R-:W-:Y:S02]  /*d6f0*/  IMAD.MOV.U32 R57, RZ, RZ, R103 ;  /* 0x000000ffff397224 */ /* 0x000fe400078e0067 */
[----:B------:R-:W-:Y:S01]  /*d700*/  HMMA.16816.F32.BF16 R100, R8, R26, R204 ;  /* 0x0000001a0864723c */ /* 0x000fe200000418cc */
[----:B------:R-:W-:-:S02]  /*d710*/  IMAD.MOV.U32 R246, RZ, RZ, R110 ;  /* 0x000000fffff67224 */ /* 0x000fc400078e006e */
[----:B------:R-:W-:Y:S02]  /*d720*/  IMAD.MOV.U32 R110, RZ, RZ, R62 ;  /* 0x000000ffff6e7224 */ /* 0x000fe400078e003e */
[----:B------:R-:W-:Y:S02]  /*d730*/  IMAD.MOV.U32 R44, RZ, RZ, R137 ;  /* 0x000000ffff2c7224 */ /* 0x000fe400078e0089 */
[----:B------:R-:W-:Y:S02]  /*d740*/  IMAD.MOV.U32 R46, RZ, RZ, R136 ;  /* 0x000000ffff2e7224 */ /* 0x000fe400078e0088 */
[----:B------:R-:W-:Y:S02]  /*d750*/  IMAD.MOV.U32 R109, RZ, RZ, R110 ;  /* 0x000000ffff6d7224 */ /* 0x000fe400078e006e */
[----:B------:R-:W-:Y:S02]  /*d760*/  IMAD.MOV.U32 R110, RZ, RZ, R44 ;  /* 0x000000ffff6e7224 */ /* 0x000fe400078e002c */
[----:B-1----:R-:W-:Y:S01]  /*d770*/  FMUL.FTZ R0, R135, UR11 ;  /* 0x0000000b87007c20 */ /* 0x002fe20008410000 */
[----:B------:R-:W-:-:S02]  /*d780*/  IMAD.MOV.U32 R111, RZ, RZ, R46 ;  /* 0x000000ffff6f7224 */ /* 0x000fc400078e002e */
[----:B------:R-:W-:Y:S01]  /*d790*/  IMAD.MOV.U32 R44, RZ, RZ, R63 ;  /* 0x000000ffff2c7224 */ /* 0x000fe200078e003f */
[----:B------:R1:W2:Y:S01]  /*d7a0*/  MUFU.TANH R38, R0 ;  /* 0x0000000000267308 */ /* 0x0002a20000002400 */
[----:B------:R-:W-:Y:S02]  /*d7b0*/  IMAD.MOV.U32 R51, RZ, RZ, R88 ;  /* 0x000000ffff337224 */ /* 0x000fe400078e0058 */
[----:B------:R-:W-:Y:S02]  /*d7c0*/  IMAD.MOV.U32 R46, RZ, RZ, R82 ;  /* 0x000000ffff2e7224 */ /* 0x000fe400078e0052 */
[----:B------:R-:W-:Y:S02]  /*d7d0*/  IMAD.MOV.U32 R63, RZ, RZ, R80 ;  /* 0x000000ffff3f7224 */ /* 0x000fe400078e0050 */
[----:B------:R-:W-:Y:S02]  /*d7e0*/  IMAD.MOV.U32 R88, RZ, RZ, R73 ;  /* 0x000000ffff587224 */ /* 0x000fe400078e0049 */
[----:B------:R-:W-:-:S02]  /*d7f0*/  IMAD.MOV.U32 R61, RZ, RZ, R72 ;  /* 0x000000ffff3d7224 */ /* 0x000fc400078e0048 */
[----:B------:R-:W-:Y:S02]  /*d800*/  IMAD.MOV.U32 R82, RZ, RZ, R74 ;  /* 0x000000ffff527224 */ /* 0x000fe400078e004a */
[----:B------:R-:W-:Y:S02]  /*d810*/  IMAD.MOV.U32 R80, RZ, RZ, R75 ;  /* 0x000000ffff507224 */ /* 0x000fe400078e004b */
[----:B------:R-:W-:Y:S01]  /*d820*/  HMMA.16816.F32.BF16 R72, R8, R34, R120 ;  /* 0x000000220848723c */ /* 0x000fe20000041878 */
[----:B------:R-:W-:Y:S02]  /*d830*/  IMAD.MOV.U32 R83, RZ, RZ, R76 ;  /* 0x000000ffff537224 */ /* 0x000fe400078e004c */
[----:B-1----:R-:W-:Y:S01]  /*d840*/  FMUL.FTZ R0, R210, UR11 ;  /* 0x0000000bd2007c20 */ /* 0x002fe20008410000 */
[----:B------:R-:W-:Y:S02]  /*d850*/  IMAD.MOV.U32 R60, RZ, RZ, R77 ;  /* 0x000000ffff3c7224 */ /* 0x000fe400078e004d */
[----:B------:R-:W-:Y:S01]  /*d860*/  IMAD.MOV.U32 R137, RZ, RZ, R78 ;  /* 0x000000ffff897224 */ /* 0x000fe200078e004e */
[----:B------:R1:W-:Y:S01]  /*d870*/  MUFU.TANH R204, R0 ;  /* 0x0000000000cc7308 */ /* 0x0003e20000002400 */
[----:B------:R-:W-:-:S02]  /*d880*/  IMAD.MOV.U32 R136, RZ, RZ, R79 ;  /* 0x000000ffff887224 */ /* 0x000fc400078e004f */
[C---:B------:R-:W-:Y:S01]  /*d890*/  HMMA.16816.F32.BF16 R76, R8.reuse, R28, R112 ;  /* 0x0000001c084c723c */ /* 0x040fe20000041870 */
[----:B------:R-:W-:Y:S02]  /*d8a0*/  IMAD.MOV.U32 R62, RZ, RZ, R138 ;  /* 0x000000ffff3e7224 */ /* 0x000fe400078e008a */
[----:B------:R-:W-:Y:S02]  /*d8b0*/  IMAD.MOV.U32 R105, RZ, RZ, R84 ;  /* 0x000000ffff697224 */ /* 0x000fe400078e0054 */
[----:B------:R-:W-:Y:S02]  /*d8c0*/  IMAD.MOV.U32 R104, RZ, RZ, R85 ;  /* 0x000000ffff687224 */ /* 0x000fe400078e0055 */
[----:B------:R-:W-:Y:S02]  /*d8d0*/  IMAD.MOV.U32 R139, RZ, RZ, R86 ;  /* 0x000000ffff8b7224 */ /* 0x000fe400078e0056 */
[----:B------:R-:W-:Y:S02]  /*d8e0*/  IMAD.MOV.U32 R138, RZ, RZ, R87 ;  /* 0x000000ffff8a7224 */ /* 0x000fe400078e0057 */
[----:B------:R-:W-:Y:S01]  /*d8f0*/  HMMA.16816.F32.BF16 R84, R8, R30, R116 ;  /* 0x0000001e0854723c */ /* 0x000fe20000041874 */
[----:B------:R-:W-:-:S02]  /*d900*/  IMAD.MOV.U32 R112, RZ, RZ, R39 ;  /* 0x000000ffff707224 */ /* 0x000fc400078e0027 */
[----:B------:R-:W-:Y:S02]  /*d910*/  IMAD.MOV.U32 R117, RZ, RZ, R111 ;  /* 0x000000ffff757224 */ /* 0x000fe400078e006f */
[----:B-1----:R-:W-:Y:S01]  /*d920*/  FMUL.FTZ R0, R40, UR11 ;  /* 0x0000000b28007c20 */ /* 0x002fe20008410000 */
[----:B------:R-:W-:Y:S02]  /*d930*/  IMAD.MOV.U32 R111, RZ, RZ, R63 ;  /* 0x000000ffff6f7224 */ /* 0x000fe400078e003f */
[----:B------:R-:W-:Y:S01]  /*d940*/  IMAD.MOV.U32 R119, RZ, RZ, R62 ;  /* 0x000000ffff777224 */ /* 0x000fe200078e003e */
[----:B------:R1:W-:Y:S01]  /*d950*/  MUFU.TANH R135, R0 ;  /* 0x0000000000877308 */ /* 0x0003e20000002400 */
[----:B------:R-:W-:Y:S01]  /*d960*/  MOV R62, R71 ;  /* 0x00000047003e7202 */ /* 0x000fe20000000f00 */
[----:B------:R-:W-:Y:S02]  /*d970*/  IMAD.MOV.U32 R208, RZ, RZ, R88 ;  /* 0x000000ffffd07224 */ /* 0x000fe400078e0058 */
[----:B------:R-:W-:-:S02]  /*d980*/  IMAD.MOV.U32 R116, RZ, RZ, R110 ;  /* 0x000000ffff747224 */ /* 0x000fc400078e006e */
[----:B------:R-:W-:Y:S02]  /*d990*/  IMAD.MOV.U32 R118, RZ, RZ, R55 ;  /* 0x000000ffff767224 */ /* 0x000fe400078e0037 */
[----:B------:R-:W-:Y:S02]  /*d9a0*/  IMAD.MOV.U32 R110, RZ, RZ, R53 ;  /* 0x000000ffff6e7224 */ /* 0x000fe400078e0035 */
[----:B------:R-:W-:Y:S02]  /*d9b0*/  IMAD.MOV.U32 R33, RZ, RZ, R61 ;  /* 0x000000ffff217224 */ /* 0x000fe400078e003d */
[----:B------:R-:W-:Y:S01]  /*d9c0*/  IMAD.MOV.U32 R34, RZ, RZ, R108 ;  /* 0x000000ffff227224 */ /* 0x000fe200078e006c */
[----:B------:R-:W-:Y:S01]  /*d9d0*/  HMMA.16816.F32.BF16 R116, R8, R12, R116 ;  /* 0x0000000c0874723c */ /* 0x000fe20000041874 */
[----:B------:R-:W-:Y:S02]  /*d9e0*/  IMAD.MOV.U32 R32, RZ, RZ, R106 ;  /* 0x000000ffff207224 */ /* 0x000fe400078e006a */
[----:B------:R-:W-:-:S02]  /*d9f0*/  IMAD.MOV.U32 R206, RZ, RZ, R34 ;  /* 0x000000ffffce7224 */ /* 0x000fc400078e0022 */
[----:B-1----:R-:W-:Y:S01]  /*da00*/  FMUL.FTZ R0, R214, UR11 ;  /* 0x0000000bd6007c20 */ /* 0x002fe20008410000 */
[----:B------:R-:W-:Y:S02]  /*da10*/  IMAD.MOV.U32 R106, RZ, RZ, R111 ;  /* 0x000000ffff6a7224 */ /* 0x000fe400078e006f */
[----:B------:R-:W-:Y:S01]  /*da20*/  IMAD.MOV.U32 R205, RZ, RZ, R32 ;  /* 0x000000ffffcd7224 */ /* 0x000fe200078e0020 */
[----:B------:R1:W-:Y:S02]  /*da30*/  MUFU.TANH R40, R0 ;  /* 0x0000000000287308 */ /* 0x0003e40000002400 */
[----:B-1----:R-:W-:-:S06]  /*da40*/  FMUL.FTZ R0, R215, UR11 ;  /* 0x0000000bd7007c20 */ /* 0x002fcc0008410000 */
[----:B------:R1:W3:Y:S02]  /*da50*/  MUFU.TANH R35, R0 ;  /* 0x0000000000237308 */ /* 0x0002e40000002400 */
[----:B-1----:R-:W-:Y:S01]  /*da60*/  FMUL.FTZ R0, R211, UR11 ;  /* 0x0000000bd3007c20 */ /* 0x002fe20008410000 */
[----:B------:R-:W-:Y:S02]  /*da70*/  IMAD.MOV.U32 R211, RZ, RZ, R96 ;  /* 0x000000ffffd37224 */ /* 0x000fe400078e0060 */
[----:B------:R-:W-:-:S03]  /*da80*/  IMAD.MOV.U32 R96, RZ, RZ, R50 ;  /* 0x000000ffff607224 */ /* 0x000fc600078e0032 */
[----:B------:R1:W-:Y:S02]  /*da90*/  MUFU.TANH R134, R0 ;  /* 0x0000000000867308 */ /* 0x0003e40000002400 */
[----:B-1----:R-:W-:Y:S01]  /*daa0*/  FMUL.FTZ R0, R6, UR11 ;  /* 0x0000000b06007c20 */ /* 0x002fe20008410000 */
[----:B------:R-:W-:-:S05]  /*dab0*/  IMAD.MOV.U32 R6, RZ, RZ, R37 ;  /* 0x000000ffff067224 */ /* 0x000fca00078e0025 */
[----:B------:R1:W-:Y:S02]  /*dac0*/  MUFU.TANH R132, R0 ;  /* 0x0000000000847308 */ /* 0x0003e40000002400 */
[----:B-1----:R-:W-:-:S06]  /*dad0*/  FMUL.FTZ R0, R44, UR11 ;  /* 0x0000000b2c007c20 */ /* 0x002fcc0008410000 */
[----:B------:R1:W-:Y:S02]  /*dae0*/  MUFU.TANH R44, R0 ;  /* 0x00000000002c7308 */ /* 0x0003e40000002400 */
[----:B-1----:R-:W-:-:S06]  /*daf0*/  FMUL.FTZ R0, R46, UR11 ;  /* 0x0000000b2e007c20 */ /* 0x002fcc0008410000 */
[----:B------:R1:W-:Y:S02]  /*db00*/  MUFU.TANH R46, R0 ;  /* 0x00000000002e7308 */ /* 0x0003e40000002400 */
[----:B-1----:R-:W-:Y:S01]  /*db10*/  FMUL.FTZ R0, R7, UR11 ;  /* 0x0000000b07007c20 */ /* 0x002fe20008410000 */
[----:B------:R-:W-:-:S05]  /*db20*/  IMAD.MOV.U32 R7, RZ, RZ, R43 ;  /* 0x000000ffff077224 */ /* 0x000fca00078e002b */
[----:B------:R1:W-:Y:S02]  /*db30*/  MUFU.TANH R127, R0 ;  /* 0x00000000007f7308 */ /* 0x0003e40000002400 */
[----:B-1----:R-:W-:-:S06]  /*db40*/  FMUL.FTZ R0, R56, UR11 ;  /* 0x0000000b38007c20 */ /* 0x002fcc0008410000 */
[----:B------:R1:W-:Y:S02]  /*db50*/  MUFU.TANH R126, R0 ;  /* 0x00000000007e7308 */ /* 0x0003e40000002400 */
[----:B-1----:R-:W-:-:S06]  /*db60*/  FMUL.FTZ R0, R45, UR11 ;  /* 0x0000000b2d007c20 */ /* 0x002fcc0008410000 */
[----:B------:R1:W4:Y:S02]  /*db70*/  MUFU.TANH R45, R0 ;  /* 0x00000000002d7308 */ /* 0x0003240000002400 */
[----:B-1----:R-:W-:Y:S01]  /*db80*/  FMUL.FTZ R0, R57, UR11 ;  /* 0x0000000b39007c20 */ /* 0x002fe20008410000 */
[----:B------:R-:W-:-:S05]  /*db90*/  IMAD.MOV.U32 R57, RZ, RZ, R60 ;  /* 0x000000ffff397224 */ /* 0x000fca00078e003c */
[----:B------:R1:W4:Y:S02]  /*dba0*/  MUFU.TANH R50, R0 ;  /* 0x0000000000327308 */ /* 0x0003240000002400 */
[----:B-1----:R-:W-:-:S06]  /*dbb0*/  FMUL.FTZ R0, R58, UR11 ;  /* 0x0000000b3a007c20 */ /* 0x002fcc0008410000 */
[----:B------:R1:W-:Y:S02]  /*dbc0*/  MUFU.TANH R125, R0 ;  /* 0x00000000007d7308 */ /* 0x0003e40000002400 */
[----:B-1----:R-:W-:Y:S01]  /*dbd0*/  FMUL.FTZ R0, R59, UR11 ;  /* 0x0000000b3b007c20 */ /* 0x002fe20008410000 */
[----:B------:R-:W-:-:S05]  /*dbe0*/  IMAD.MOV.U32 R59, RZ, RZ, R83 ;  /* 0x000000ffff3b7224 */ /* 0x000fca00078e0053 */
[----:B------:R1:W-:Y:S02]  /*dbf0*/  MUFU.TANH R124, R0 ;  /* 0x00000000007c7308 */ /* 0x0003e40000002400 */
[----:B-1----:R-:W-:-:S06]  /*dc00*/  FMUL.FTZ R0, R66, UR11 ;  /* 0x0000000b42007c20 */ /* 0x002fcc0008410000 */
[----:B------:R1:W4:Y:S02]  /*dc10*/  MUFU.TANH R58, R0 ;  /* 0x00000000003a7308 */ /* 0x0003240000002400 */
[----:B-1----:R-:W-:-:S06]  /*dc20*/  FMUL.FTZ R0, R67, UR11 ;  /* 0x0000000b43007c20 */ /* 0x002fcc0008410000 */
[----:B------:R1:W-:Y:S02]  /*dc30*/  MUFU.TANH R56, R0 ;  /* 0x0000000000387308 */ /* 0x0003e40000002400 */
[----:B-1----:R-:W-:-:S06]  /*dc40*/  FMUL.FTZ R0, R200, UR11 ;  /* 0x0000000bc8007c20 */ /* 0x002fcc0008410000 */
[----:B------:R1:W-:Y:S02]  /*dc50*/  MUFU.TANH R123, R0 ;  /* 0x00000000007b7308 */ /* 0x0003e40000002400 */
[----:B-1----:R-:W-:-:S06]  /*dc60*/  FMUL.FTZ R0, R201, UR11 ;  /* 0x0000000bc9007c20 */ /* 0x002fcc0008410000 */
[----:B------:R1:W-:Y:S02]  /*dc70*/  MUFU.TANH R83, R0 ;  /* 0x0000000000537308 */ /* 0x0003e40000002400 */
[----:B-1----:R-:W-:Y:S01]  /*dc80*/  FMUL.FTZ R0, R74, UR11 ;  /* 0x0000000b4a007c20 */ /* 0x002fe20008410000 */
[----:B------:R-:W-:Y:S02]  /*dc90*/  IMAD.MOV.U32 R74, RZ, RZ, R33 ;  /* 0x000000ffff4a7224 */ /* 0x000fe400078e0021 */
[----:B------:R-:W-:-:S03]  /*dca0*/  VIADD R33, R243, 0x8 ;  /* 0x00000008f3217836 */ /* 0x000fc60000000000 */
[----:B------:R1:W4:Y:S02]  /*dcb0*/  MUFU.TANH R37, R0 ;  /* 0x0000000000257308 */ /* 0x0003240000002400 */
[----:B-1----:R-:W-:-:S06]  /*dcc0*/  FMUL.FTZ R0, R75, UR11 ;  /* 0x0000000b4b007c20 */ /* 0x002fcc0008410000 */
[----:B------:R1:W4:Y:S02]  /*dcd0*/  MUFU.TANH R60, R0 ;  /* 0x00000000003c7308 */ /* 0x0003240000002400 */
[----:B-1----:R-:W-:Y:S01]  /*dce0*/  FMUL.FTZ R0, R128, UR11 ;  /* 0x0000000b80007c20 */ /* 0x002fe20008410000 */
[----:B------:R-:W-:-:S05]  /*dcf0*/  IMAD.MOV.U32 R128, RZ, RZ, R48 ;  /* 0x000000ffff807224 */ /* 0x000fca00078e0030 */
        /* <DEDUP_REMOVED lines=12> */
[----:B-1----:R-:W-:-:S06]  /*ddc0*/  FMUL.FTZ R0, R86, UR11 ;  /* 0x0000000b56007c20 */ /* 0x002fcc0008410000 */
[----:B------:R1:W4:Y:S02]  /*ddd0*/  MUFU.TANH R66, R0 ;  /* 0x0000000000427308 */ /* 0x0003240000002400 */
[----:B-1----:R-:W-:Y:S01]  /*dde0*/  FMUL.FTZ R0, R87, UR11 ;  /* 0x0000000b57007c20 */ /* 0x002fe20008410000 */
[----:B------:R-:W-:-:S05]  /*ddf0*/  IMAD.MOV.U32 R87, RZ, RZ, R208 ;  /* 0x000000ffff577224 */ /* 0x000fca00078e00d0 */
[----:B------:R1:W-:Y:S02]  /*de00*/  MUFU.TANH R41, R0 ;  /* 0x0000000000297308 */ /* 0x0003e40000002400 */
[----:B-1----:R-:W-:-:S06]  /*de10*/  FMUL.FTZ R0, R107, UR11 ;  /* 0x0000000b6b007c20 */ /* 0x002fcc0008410000 */
[----:B------:R1:W-:Y:S02]  /*de20*/  MUFU.TANH R107, R0 ;  /* 0x00000000006b7308 */ /* 0x0003e40000002400 */
[----:B-1----:R-:W-:Y:S01]  /*de30*/  FMUL.FTZ R0, R6, UR11 ;  /* 0x0000000b06007c20 */ /* 0x002fe20008410000 */
[----:B------:R-:W-:Y:S02]  /*de40*/  IMAD.MOV.U32 R6, RZ, RZ, R7 ;  /* 0x000000ffff067224 */ /* 0x000fe400078e0007 */
[----:B------:R-:W-:-:S03]  /*de50*/  IMAD.MOV.U32 R7, RZ, RZ, R57 ;  /* 0x000000ffff077224 */ /* 0x000fc600078e0039 */
[----:B------:R1:W-:Y:S01]  /*de60*/  MUFU.TANH R78, R0 ;  /* 0x00000000004e7308 */ /* 0x0003e20000002400 */
        /* <DEDUP_REMOVED lines=10> */
[----:B-1----:R-:W-:Y:S01]  /*df10*/  FMUL.FTZ R0, R94, UR11 ;  /* 0x0000000b5e007c20 */ /* 0x002fe20008410000 */
[----:B------:R-:W-:Y:S02]  /*df20*/  IMAD.MOV.U32 R115, RZ, RZ, R91 ;  /* 0x000000ffff737224 */ /* 0x000fe400078e005b */
[----:B------:R-:W-:Y:S01]  /*df30*/  IMAD.MOV.U32 R99, RZ, RZ, R109 ;  /* 0x000000ffff637224 */ /* 0x000fe200078e006d */
[----:B------:R1:W4:Y:S01]  /*df40*/  MUFU.TANH R39, R0 ;  /* 0x0000000000277308 */ /* 0x0003220000002400 */
[----:B------:R-:W-:Y:S01]  /*df50*/  HMMA.16816.F32.BF16 R88, R8, R22, R224 ;  /* 0x000000160858723c */ /* 0x000fe200000418e0 */
[----:B------:R-:W-:-:S02]  /*df60*/  IMAD.MOV.U32 R109, RZ, RZ, R54 ;  /* 0x000000ffff6d7224 */ /* 0x000fc400078e0036 */
[----:B------:R-:W-:Y:S02]  /*df70*/  IMAD.MOV.U32 R114, RZ, RZ, R59 ;  /* 0x000000ffff727224 */ /* 0x000fe400078e003b */
[----:B------:R-:W-:Y:S02]  /*df80*/  IMAD.MOV.U32 R210, RZ, RZ, R57 ;  /* 0x000000ffffd27224 */ /* 0x000fe400078e0039 */
[----:B------:R-:W-:Y:S01]  /*df90*/  IMAD.MOV.U32 R57, RZ, RZ, R104 ;  /* 0x000000ffff397224 */ /* 0x000fe200078e0068 */
[----:B------:R-:W-:Y:S01]  /*dfa0*/  HMMA.16816.F32.BF16 R96, R8, R16, R96 ;  /* 0x000000100860723c */ /* 0x000fe20000041860 */
[----:B------:R-:W-:Y:S01]  /*dfb0*/  SHF.L.U32 R16, R239, 0x1, RZ ;  /* 0x00000001ef107819 */ /* 0x000fe200000006ff */
[----:B------:R-:W-:Y:S02]  /*dfc0*/  IMAD.MOV.U32 R104, RZ, RZ, R109 ;  /* 0x000000ffff687224 */ /* 0x000fe400078e006d */
[----:B------:R-:W-:Y:S01]  /*dfd0*/  IMAD.MOV.U32 R224, RZ, RZ, R57 ;  /* 0x000000ffffe07224 */ /* 0x000fe200078e0039 */
[----:B------:R-:W-:Y:S01]  /*dfe0*/  LOP3.LUT R12, R16, 0x6, RZ, 0xc0, !PT ;  /* 0x00000006100c7812 */ /* 0x000fe200078ec0ff */
[----:B------:R-:W-:Y:S01]  /*dff0*/  IMAD.MOV.U32 R207, RZ, RZ, R210 ;  /* 0x000000ffffcf7224 */ /* 0x000fe200078e00d2 */
[----:B------:R4:W-:Y:S01]  /*e000*/  STL [R1+0xa0], R16 ;  /* 0x0000a01001007387 */ /* 0x0009e20000100800 */
[----:B------:R-:W-:-:S02]  /*e010*/  IMAD.MOV.U32 R210, RZ, RZ, R51 ;  /* 0x000000ffffd27224 */ /* 0x000fc400078e0033 */
[----:B-1----:R-:W-:Y:S01]  /*e020*/  FMUL.FTZ R0, R95, UR11 ;  /* 0x0000000b5f007c20 */ /* 0x002fe20008410000 */
[----:B------:R-:W-:Y:S02]  /*e030*/  IMAD.MOV.U32 R227, RZ, RZ, R62 ;  /* 0x000000ffffe37224 */ /* 0x000fe400078e003e */
[----:B------:R-:W-:Y:S01]  /*e040*/  FMUL.FTZ R34, R90, UR11 ;  /* 0x0000000b5a227c20 */ /* 0x000fe20008410000 */
[----:B------:R-:W-:Y:S01]  /*e050*/  IMAD.MOV.U32 R225, RZ, RZ, R4 ;  /* 0x000000ffffe17224 */ /* 0x000fe200078e0004 */
[----:B------:R1:W4:Y:S01]  /*e060*/  MUFU.TANH R63, R0 ;  /* 0x00000000003f7308 */ /* 0x0003220000002400 */
[----:B------:R-:W-:Y:S01]  /*e070*/  IMAD.MOV.U32 R201, RZ, RZ, R113 ;  /* 0x000000ffffc97224 */ /* 0x000fe200078e0071 */
[----:B------:R4:W-:Y:S01]  /*e080*/  STL [R1+0x9c], R12 ;  /* 0x00009c0c01007387 */ /* 0x0009e20000100800 */
[----:B------:R-:W-:Y:S02]  /*e090*/  IMAD.MOV.U32 R200, RZ, RZ, R115 ;  /* 0x000000ffffc87224 */ /* 0x000fe400078e0073 */
[----:B------:R-:W-:-:S02]  /*e0a0*/  IMAD.MOV.U32 R86, RZ, RZ, R114 ;  /* 0x000000ffff567224 */ /* 0x000fc400078e0072 */
[----:B------:R-:W-:Y:S02]  /*e0b0*/  IMAD.MOV.U32 R226, RZ, RZ, R5 ;  /* 0x000000ffffe27224 */ /* 0x000fe400078e0005 */
[----:B------:R-:W-:Y:S02]  /*e0c0*/  IMAD.MOV.U32 R90, RZ, RZ, R224 ;  /* 0x000000ffff5a7224 */ /* 0x000fe400078e00e0 */
[----:B------:R-:W-:Y:S02]  /*e0d0*/  IMAD.MOV.U32 R224, RZ, RZ, R87 ;  /* 0x000000ffffe07224 */ /* 0x000fe400078e0057 */
[----:B-1----:R-:W-:Y:S02]  /*e0e0*/  FMUL.FTZ R0, R52, UR11 ;  /* 0x0000000b34007c20 */ /* 0x002fe40008410000 */
[----:B------:R-:W-:Y:S01]  /*e0f0*/  HMMA.16816.F32.BF16 R52, R8, R20, R228 ;  /* 0x000000140834723c */ /* 0x000fe200000418e4 */
[----:B------:R-:W-:Y:S01]  /*e100*/  MOV R229, R104 ;  /* 0x0000006800e57202 */ /* 0x000fe20000000f00 */
[----:B------:R1:W-:Y:S01]  /*e110*/  MUFU.TANH R71, R0 ;  /* 0x0000000000477308 */ /* 0x0003e20000002400 */
[----:B------:R-:W-:-:S02]  /*e120*/  IMAD.MOV.U32 R228, RZ, RZ, R106 ;  /* 0x000000ffffe47224 */ /* 0x000fc400078e006a */
[----:B-1----:R-:W-:Y:S01]  /*e130*/  FMUL.FTZ R0, R6, UR11 ;  /* 0x0000000b06007c20 */ /* 0x002fe20008410000 */
[----:B------:R-:W-:Y:S02]  /*e140*/  IMAD.MOV.U32 R6, RZ, RZ, R7 ;  /* 0x000000ffff067224 */ /* 0x000fe400078e0007 */
[----:B------:R-:W-:Y:S02]  /*e150*/  IMAD.MOV.U32 R7, RZ, RZ, R105 ;  /* 0x000000ffff077224 */ /* 0x000fe400078e0069 */
[----:B------:R1:W-:Y:S01]  /*e160*/  MUFU.TANH R95, R0 ;  /* 0x00000000005f7308 */ /* 0x0003e20000002400 */
[----:B------:R-:W-:Y:S02]  /*e170*/  IMAD.MOV.U32 R105, RZ, RZ, R110 ;  /* 0x000000ffff697224 */ /* 0x000fe400078e006e */
[----:B------:R-:W-:Y:S01]  /*e180*/  HMMA.16816.F32.BF16 R108, R8, R18, R220 ;  /* 0x00000012086c723c */ /* 0x000fe200000418dc */
[----:B------:R-:W-:Y:S02]  /*e190*/  IMAD.MOV.U32 R221, RZ, RZ, R49 ;  /* 0x000000ffffdd7224 */ /* 0x000fe400078e0031 */
[----:B------:R-:W-:-:S02]  /*e1a0*/  IMAD.MOV.U32 R230, RZ, RZ, R105 ;  /* 0x000000ffffe67224 */ /* 0x000fc400078e0069 */
[----:B------:R2:W-:Y:S01]  /*e1b0*/  MUFU.TANH R49, R34 ;  /* 0x0000002200317308 */ /* 0x0005e20000002400 */
[----:B------:R-:W-:Y:S02]  /*e1c0*/  IMAD.MOV.U32 R231, RZ, RZ, R6 ;  /* 0x000000ffffe77224 */ /* 0x000fe400078e0006 */
[----:B------:R-:W-:-:S04]  /*e1d0*/  IMAD.MOV.U32 R208, RZ, RZ, R7 ;  /* 0x000000ffffd07224 */ /* 0x000fc800078e0007 */
[----:B------:R-:W-:Y:S02]  /*e1e0*/  IMAD.MOV.U32 R87, RZ, RZ, R208 ;  /* 0x000000ffff577224 */ /* 0x000fe400078e00d0 */
[----:B-1----:R-:W-:-:S04]  /*e1f0*/  FMUL.FTZ R0, R102, UR11 ;  /* 0x0000000b66007c20 */ /* 0x002fc80008410000 */
[----:B------:R1:W-:Y:S01]  /*e200*/  MUFU.TANH R61, R0 ;  /* 0x00000000003d7308 */ /* 0x0003e20000002400 */
[----:B--2---:R-:W-:-:S07]  /*e210*/  FMUL.FTZ R34, R91, UR11 ;  /* 0x0000000b5b227c20 */ /* 0x004fce0008410000 */
[----:B------:R2:W-:Y:S01]  /*e220*/  MUFU.TANH R47, R34 ;  /* 0x00000022002f7308 */ /* 0x0005e20000002400 */
[----:B-1----:R-:W-:-:S07]  /*e230*/  FMUL.FTZ R0, R103, UR11 ;  /* 0x0000000b67007c20 */ /* 0x002fce0008410000 */
[----:B------:R1:W-:Y:S01]  /*e240*/  MUFU.TANH R103, R2 ;  /* 0x0000000200677308 */ /* 0x0003e20000002400 */
[----:B--2---:R-:W-:-:S07]  /*e250*/  FMUL.FTZ R34, R98, UR11 ;  /* 0x0000000b62227c20 */ /* 0x004fce0008410000 */
[----:B------:R2:W4:Y:S01]  /*e260*/  MUFU.TANH R59, R0 ;  /* 0x00000000003b7308 */ /* 0x0005220000002400 */
[----:B-1----:R-:W-:-:S07]  /*e270*/  FMUL.FTZ R2, R54, UR11 ;  /* 0x0000000b36027c20 */ /* 0x002fce0008410000 */
[----:B------:R1:W-:Y:S01]  /*e280*/  MUFU.TANH R57, R2 ;  /* 0x0000000200397308 */ /* 0x0003e20000002400 */
[----:B--2---:R-:W-:-:S07]  /*e290*/  FMUL.FTZ R0, R112, UR11 ;  /* 0x0000000b70007c20 */ /* 0x004fce0008410000 */
[----:B------:R2:W-:Y:S01]  /*e2a0*/  MUFU.TANH R75, R0 ;  /* 0x00000000004b7308 */ /* 0x0005e20000002400 */
[----:B-1----:R-:W-:Y:S01]  /*e2b0*/  FMUL.FTZ R2, R55, UR11 ;  /* 0x0000000b37027c20 */ /* 0x002fe20008410000 */
[----:B------:R-:W-:-:S06]  /*e2c0*/  IMAD.MOV.U32 R55, RZ, RZ, R3 ;  /* 0x000000ffff377224 */ /* 0x000fcc00078e0003 */
[----:B------:R1:W4:Y:S01]  /*e2d0*/  MUFU.TANH R51, R2 ;  /* 0x0000000200337308 */ /* 0x0003220000002400 */
[----:B--2---:R-:W-:-:S04]  /*e2e0*/  IMAD.U32 R0, RZ, RZ, UR4 ;  /* 0x00000004ff007e24 */ /* 0x004fc8000f8e00ff */
[----:B------:R-:W-:-:S04]  /*e2f0*/  IMAD R0, R0, 0x80, R12 ;  /* 0x0000008000007824 */ /* 0x000fc800078e020c */
[C---:B------:R-:W-:Y:S01]  /*e300*/  VIADD R31, R0.reuse, 0xffffff01 ;  /* 0xffffff01001f7836 */ /* 0x040fe20000000000 */
[C---:B------:R-:W-:Y:S01]  /*e310*/  IADD3 R25, PT, PT, R0.reuse, -0xe7, RZ ;  /* 0xffffff1900197810 */ /* 0x040fe20007ffe0ff */
[C---:B------:R-:W-:Y:S01]  /*e320*/  VIADD R29, R0.reuse, 0xffffff09 ;  /* 0xffffff09001d7836 */ /* 0x040fe20000000000 */
[C---:B------:R-:W-:Y:S01]  /*e330*/  IADD3 R10, PT, PT, R0.reuse, -0xa8, RZ ;  /* 0xffffff58000a7810 */ /* 0x040fe20007ffe0ff */
[C---:B------:R-:W-:Y:S01]  /*e340*/  VIADD R32, R0.reuse, 0xffffff00 ;  /* 0xffffff0000207836 */ /* 0x040fe20000000000 */
[C---:B------:R-:W-:Y:S01]  /*e350*/  ISETP.GT.AND P2, PT, R33.reuse, R31, PT ;  /* 0x0000001f2100720c */ /* 0x040fe20003f44270 */
[C---:B------:R-:W-:Y:S01]  /*e360*/  VIADD R26, R0.reuse, 0xffffff18 ;  /* 0xffffff18001a7836 */ /* 0x040fe20000000000 */
[C---:B------:R-:W-:Y:S01]  /*e370*/  ISETP.GT.AND P0, PT, R33.reuse, R29, PT ;  /* 0x0000001d2100720c */ /* 0x040fe20003f04270 */
[----:B------:R-:W-:Y:S02]  /*e380*/  VIADD R30, R0, 0xffffff08 ;  /* 0xffffff08001e7836 */ /* 0x000fe40000000000 */
[----:B-1----:R-:W-:Y:S01]  /*e390*/  FMUL.FTZ R2, R42, UR11 ;  /* 0x0000000b2a027c20 */ /* 0x002fe20008410000 */
[C---:B------:R-:W-:Y:S01]  /*e3a0*/  VIADD R27, R0.reuse, 0xffffff11 ;  /* 0xffffff11001b7836 */ /* 0x040fe20000000000 */
[----:B------:R-:W-:Y:S01]  /*e3b0*/  ISETP.GT.AND P4, PT, R33, R32, PT ;  /* 0x000000202100720c */ /* 0x000fe20003f84270 */
[----:B------:R-:W-:Y:S01]  /*e3c0*/  VIADD R28, R0, 0xffffff10 ;  /* 0xffffff10001c7836 */ /* 0x000fe20000000000 */
[----:B------:R-:W-:Y:S01]  /*e3d0*/  FSEL R38, R38, -INF , !P2 ;  /* 0xff80000026267808 */ /* 0x000fe20005000000 */
[C---:B------:R-:W-:Y:S01]  /*e3e0*/  VIADD R24, R0.reuse, 0xffffff20 ;  /* 0xffffff2000187836 */ /* 0x040fe20000000000 */
[----:B---3--:R-:W-:Y:S01]  /*e3f0*/  FSEL R42, R35, -INF , !P0 ;  /* 0xff800000232a7808 */ /* 0x008fe20004000000 */
[C---:B------:R-:W-:Y:S01]  /*e400*/  VIADD R22, R0.reuse, 0xffffff28 ;  /* 0xffffff2800167836 */ /* 0x040fe20000000000 */
[C---:B------:R-:W-:Y:S01]  /*e410*/  ISETP.GT.AND P2, PT, R33.reuse, R26, PT ;  /* 0x0000001a2100720c */ /* 0x040fe20003f44270 */
[----:B------:R1:W2:Y:S01]  /*e420*/  MUFU.TANH R35, R34 ;  /* 0x0000002200237308 */ /* 0x0002a20000002400 */
[C---:B------:R-:W-:Y:S01]  /*e430*/  ISETP.GT.AND P6, PT, R33.reuse, R30, PT ;  /* 0x0000001e2100720c */ /* 0x040fe20003fc4270 */
[----:B------:R-:W-:Y:S01]  /*e440*/  VIADD R23, R0, 0xffffff21 ;  /* 0xffffff2100177836 */ /* 0x000fe20000000000 */
[----:B------:R-:W-:Y:S01]  /*e450*/  FSEL R36, R36, -INF , !P4 ;  /* 0xff80000024247808 */ /* 0x000fe20006000000 */
[C---:B------:R-:W-:Y:S01]  /*e460*/  VIADD R21, R0.reuse, 0xffffff29 ;  /* 0xffffff2900157836 */ /* 0x040fe20000000000 */
[----:B------:R-:W-:Y:S01]  /*e470*/  ISETP.GT.AND P4, PT, R33, R27, PT ;  /* 0x0000001b2100720c */ /* 0x000fe20003f84270 */
[C---:B------:R-:W-:Y:S01]  /*e480*/  VIADD R20, R0.reuse, 0xffffff30 ;  /* 0xffffff3000147836 */ /* 0x040fe20000000000 */
[----:B----4-:R-:W-:Y:S01]  /*e490*/  FSEL R48, R45, -INF , !P2 ;  /* 0xff8000002d307808 */ /* 0x010fe20005000000 */
[C---:B------:R-:W-:Y:S01]  /*e4a0*/  VIADD R18, R0.reuse, 0xffffff38 ;  /* 0xffffff3800127836 */ /* 0x040fe20000000000 */
[C---:B------:R-:W-:Y:S01]  /*e4b0*/  ISETP.GT.AND P5, PT, R33.reuse, R28, PT ;  /* 0x0000001c2100720c */ /* 0x040fe20003fa4270 */
[----:B------:R-:W-:Y:S01]  /*e4c0*/  VIADD R16, R0, 0xffffff40 ;  /* 0xffffff4000107836 */ /* 0x000fe20000000000 */
[----:B------:R-:W-:Y:S01]  /*e4d0*/  FSEL R40, R40, -INF , !P6 ;  /* 0xff80000028287808 */ /* 0x000fe20007000000 */
[C---:B------:R-:W-:Y:S01]  /*e4e0*/  VIADD R15, R0.reuse, 0xffffff41 ;  /* 0xffffff41000f7836 */ /* 0x040fe20000000000 */
[C---:B------:R-:W-:Y:S01]  /*e4f0*/  ISETP.GT.AND P6, PT, R33.reuse, R25, PT ;  /* 0x000000192100720c */ /* 0x040fe20003fc4270 */
[C---:B------:R-:W-:Y:S01]  /*e500*/  VIADD R17, R0.reuse, 0xffffff39 ;  /* 0xffffff3900117836 */ /* 0x040fe20000000000 */
[----:B------:R-:W-:Y:S01]  /*e510*/  ISETP.GT.AND P0, PT, R33, R24, PT ;  /* 0x000000182100720c */ /* 0x000fe20003f04270 */
[----:B------:R-:W-:Y:S01]  /*e520*/  VIADD R13, R0, 0xffffff49 ;  /* 0xffffff49000d7836 */ /* 0x000fe20000000000 */
[----:B------:R-:W-:Y:S01]  /*e530*/  FSEL R46, R46, -INF , !P4 ;  /* 0xff8000002e2e7808 */ /* 0x000fe20006000000 */
[----:B-1----:R-:W-:Y:S01]  /*e540*/  FMUL.FTZ R34, R99, UR11 ;  /* 0x0000000b63227c20 */ /* 0x002fe20008410000 */
[C---:B------:R-:W-:Y:S01]  /*e550*/  ISETP.GT.AND P4, PT, R33.reuse, R22, PT ;  /* 0x000000162100720c */ /* 0x040fe20003f84270 */
[----:B------:R-:W-:Y:S01]  /*e560*/  VIADD R11, R0, 0xffffff51 ;  /* 0xffffff51000b7836 */ /* 0x000fe20000000000 */
[----:B------:R-:W-:Y:S01]  /*e570*/  FSEL R44, R44, -INF , !P5 ;  /* 0xff8000002c2c7808 */ /* 0x000fe20006800000 */
[----:B------:R1:W-:Y:S01]  /*e580*/  MUFU.TANH R45, R34 ;  /* 0x00000022002d7308 */ /* 0x0003e20000002400 */
[C---:B------:R-:W-:Y:S01]  /*e590*/  ISETP.GT.AND P5, PT, R33.reuse, R23, PT ;  /* 0x000000172100720c */ /* 0x040fe20003fa4270 */
[----:B------:R-:W-:Y:S01]  /*e5a0*/  VIADD R4, R0, 0xffffff60 ;  /* 0xffffff6000047836 */ /* 0x000fe20000000000 */
[----:B------:R-:W-:Y:S01]  /*e5b0*/  FSEL R50, R50, -INF , !P6 ;  /* 0xff80000032327808 */ /* 0x000fe20007000000 */
[C---:B------:R-:W-:Y:S01]  /*e5c0*/  VIADD R19, R0.reuse, 0xffffff31 ;  /* 0xffffff3100137836 */ /* 0x040fe20000000000 */
[C---:B------:R-:W-:Y:S01]  /*e5d0*/  ISETP.GT.AND P2, PT, R33.reuse, R21, PT ;  /* 0x000000152100720c */ /* 0x040fe20003f44270 */
[----:B------:R-:W-:Y:S01]  /*e5e0*/  VIADD R12, R0, 0xffffff50 ;  /* 0xffffff50000c7836 */ /* 0x000fe20000000000 */
[----:B------:R-:W-:Y:S01]  /*e5f0*/  ISETP.GT.AND P6, PT, R33, R20, PT ;  /* 0x000000142100720c */ /* 0x000fe20003fc4270 */
[----:B------:R3:W-:Y:S01]  /*e600*/  MUFU.TANH R105, R2 ;  /* 0x0000000200697308 */ /* 0x0007e20000002400 */
[----:B------:R-:W-:Y:S01]  /*e610*/  FSEL R54, R58, -INF , !P0 ;  /* 0xff8000003a367808 */ /* 0x000fe20004000000 */
[----:B------:R-:W-:Y:S01]  /*e620*/  VIADD R14, R0, 0xffffff48 ;  /* 0xffffff48000e7836 */ /* 0x000fe20000000000 */
[----:B------:R-:W-:Y:S01]  /*e630*/  FSEL R58, R37, -INF , !P4 ;  /* 0xff800000253a7808 */ /* 0x000fe20006000000 */
[----:B------:R-:W-:Y:S01]  /*e640*/  FMUL.FTZ R37, R111, UR11 ;  /* 0x0000000b6f257c20 */ /* 0x000fe20008410000 */
[----:B------:R-:W-:Y:S01]  /*e650*/  FSEL R56, R56, -INF , !P5 ;  /* 0xff80000038387808 */ /* 0x000fe20006800000 */
[----:B------:R-:W-:Y:S01]  /*e660*/  IMAD.MOV.U32 R99, RZ, RZ, R221 ;  /* 0x000000ffff637224 */ /* 0x000fe200078e00dd */
[----:B------:R-:W-:Y:S01]  /*e670*/  ISETP.GT.AND P5, PT, R33, R18, PT ;  /* 0x000000122100720c */ /* 0x000fe20003fa4270 */
[----:B------:R-:W-:Y:S01]  /*e680*/  IMAD.MOV.U32 R221, RZ, RZ, R231 ;  /* 0x000000ffffdd7224 */ /* 0x000fe200078e00e7 */
[----:B------:R-:W-:Y:S01]  /*e690*/  FSEL R60, R60, -INF , !P2 ;  /* 0xff8000003c3c7808 */ /* 0x000fe20005000000 */
[----:B-1----:R-:W-:Y:S01]  /*e6a0*/  FMUL.FTZ R34, R110, UR11 ;  /* 0x0000000b6e227c20 */ /* 0x002fe20008410000 */
[----:B------:R-:W-:Y:S01]  /*e6b0*/  FSEL R62, R43, -INF , !P6 ;  /* 0xff8000002b3e7808 */ /* 0x000fe20007000000 */
[C---:B------:R-:W-:Y:S01]  /*e6c0*/  VIADD R3, R0.reuse, 0xffffff61 ;  /* 0xffffff6100037836 */ /* 0x040fe20000000000 */
[C---:B------:R-:W-:Y:S01]  /*e6d0*/  ISETP.GT.AND P2, PT, R33.reuse, R16, PT ;  /* 0x000000102100720c */ /* 0x040fe20003f44270 */
[----:B------:R1:W-:Y:S01]  /*e6e0*/  MUFU.TANH R43, R37 ;  /* 0x00000025002b7308 */ /* 0x0003e20000002400 */
[C---:B------:R-:W-:Y:S01]  /*e6f0*/  ISETP.GT.AND P6, PT, R33.reuse, R15, PT ;  /* 0x0000000f2100720c */ /* 0x040fe20003fc4270 */
[----:B------:R-:W-:Y:S01]  /*e700*/  IMAD.MOV.U32 R231, RZ, RZ, R86 ;  /* 0x000000ffffe77224 */ /* 0x000fe200078e0056 */
[C---:B------:R-:W-:Y:S01]  /*e710*/  ISETP.GT.AND P4, PT, R33.reuse, R17, PT ;  /* 0x000000112100720c */ /* 0x040fe20003f84270 */
[----:B---3--:R-:W-:Y:S01]  /*e720*/  VIADD R2, R0, 0xffffff68 ;  /* 0xffffff6800027836 */ /* 0x008fe20000000000 */
[----:B------:R-:W-:Y:S01]  /*e730*/  FSEL R98, R66, -INF , !P5 ;  /* 0xff80000042627808 */ /* 0x000fe20006800000 */
[C---:B------:R-:W-:Y:S01]  /*e740*/  VIADD R5, R0.reuse, 0xffffff59 ;  /* 0xffffff5900057836 */ /* 0x040fe20000000000 */
[----:B------:R-:W-:Y:S01]  /*e750*/  ISETP.GT.AND P5, PT, R33, R13, PT ;  /* 0x0000000d2100720c */ /* 0x000fe20003fa4270 */
[----:B------:R-:W3:Y:S01]  /*e760*/  MUFU.TANH R34, R34 ;  /* 0x0000002200227308 */ /* 0x000ee20000002400 */
[----:B------:R-:W-:Y:S01]  /*e770*/  FSEL R104, R39, -INF , !P2 ;  /* 0xff80000027687808 */ /* 0x000fe20005000000 */
[----:B------:R-:W-:Y:S01]  /*e780*/  FMUL.FTZ R39, R119, UR11 ;  /* 0x0000000b77277c20 */ /* 0x000fe20008410000 */
[----:B------:R-:W-:Y:S01]  /*e790*/  FSEL R106, R63, -INF , !P6 ;  /* 0xff8000003f6a7808 */ /* 0x000fe20007000000 */
[----:B------:R-:W-:Y:S01]  /*e7a0*/  IMAD.MOV.U32 R86, RZ, RZ, R74 ;  /* 0x000000ffff567224 */ /* 0x000fe200078e004a */
[----:B------:R-:W-:Y:S01]  /*e7b0*/  FSEL R102, R41, -INF , !P4 ;  /* 0xff80000029667808 */ /* 0x000fe20006000000 */
[----:B------:R-:W-:Y:S01]  /*e7c0*/  VIADD R8, R0, 0xffffff69 ;  /* 0xffffff6900087836 */ /* 0x000fe20000000000 */
[C---:B------:R-:W-:Y:S01]  /*e7d0*/  ISETP.GT.AND P2, PT, R33.reuse, R11, PT ;  /* 0x0000000b2100720c */ /* 0x040fe20003f44270 */
[----:B------:R-:W-:Y:S01]  /*e7e0*/  MUFU.TANH R39, R39 ;  /* 0x0000002700277308 */ /* 0x000fe20000002400 */
[----:B------:R-:W-:Y:S01]  /*e7f0*/  ISETP.GT.AND P6, PT, R33, R10, PT ;  /* 0x0000000a2100720c */ /* 0x000fe20003fc4270 */
[----:B-1----:R-:W-:Y:S01]  /*e800*/  FMUL.FTZ R37, R118, UR11 ;  /* 0x0000000b76257c20 */ /* 0x002fe20008410000 */
[----:B------:R-:W-:Y:S01]  /*e810*/  FSEL R113, R59, -INF , !P5 ;  /* 0xff8000003b717808 */ /* 0x000fe20006800000 */
[C---:B------:R-:W-:Y:S01]  /*e820*/  VIADD R7, R0.reuse, 0xffffff70 ;  /* 0xffffff7000077836 */ /* 0x040fe20000000000 */
[----:B------:R-:W-:Y:S01]  /*e830*/  ISETP.GT.AND P5, PT, R33, R4, PT ;  /* 0x000000042100720c */ /* 0x000fe20003fa4270 */
[C---:B------:R-:W-:Y:S01]  /*e840*/  VIADD R9, R0.reuse, 0xffffff71 ;  /* 0xffffff7100097836 */ /* 0x040fe20000000000 */
[----:B------:R-:W-:Y:S01]  /*e850*/  FSEL R115, R51, -INF , !P2 ;  /* 0xff80000033737808 */ /* 0x000fe20005000000 */
[----:B------:R1:W-:Y:S01]  /*e860*/  MUFU.TANH R41, R37 ;  /* 0x0000002500297308 */ /* 0x0003e20000002400 */
[----:B------:R-:W-:Y:S01]  /*e870*/  FSEL R223, R49, -INF , !P6 ;  /* 0xff80000031df7808 */ /* 0x000fe20007000000 */
[----:B------:R-:W-:Y:S01]  /*e880*/  FMUL.FTZ R49, R219, UR11 ;  /* 0x0000000bdb317c20 */ /* 0x000fe20008410000 */
[C---:B------:R-:W-:Y:S01]  /*e890*/  ISETP.GT.AND P2, PT, R33.reuse, R2, PT ;  /* 0x000000022100720c */ /* 0x040fe20003f44270 */
[C---:B------:R-:W-:Y:S01]  /*e8a0*/  VIADD R6, R0.reuse, 0xffffff78 ;  /* 0xffffff7800067836 */ /* 0x040fe20000000000 */
[----:B------:R-:W-:Y:S01]  /*e8b0*/  ISETP.GT.AND P0, PT, R33, R19, PT ;  /* 0x000000132100720c */ /* 0x000fe20003f04270 */
[----:B------:R-:W-:Y:S01]  /*e8c0*/  VIADD R0, R0, 0xffffff79 ;  /* 0xffffff7900007836 */ /* 0x000fe20000000000 */
[----:B--2---:R-:W-:-:S02]  /*e8d0*/  FSEL R220, R35, -INF , !P5 ;  /* 0xff80000023dc7808 */ /* 0x004fc40006800000 */
[----:B------:R-:W-:Y:S01]  /*e8e0*/  MUFU.TANH R35, R49 ;  /* 0x0000003100237308 */ /* 0x000fe20000002400 */
[----:B---3--:R-:W-:Y:S01]  /*e8f0*/  FSEL R214, R34, -INF , !P2 ;  /* 0xff80000022d67808 */ /* 0x008fe20005000000 */
[----:B------:R-:W-:Y:S01]  /*e900*/  FMUL.FTZ R34, R55, UR11 ;  /* 0x0000000b37227c20 */ /* 0x000fe20008410000 */
[----:B------:R-:W-:Y:S02]  /*e910*/  FSEL R94, R67, -INF , !P0 ;  /* 0xff800000435e7808 */ /* 0x000fe40004000000 */
[C---:B------:R-:W-:Y:S02]  /*e920*/  ISETP.GT.AND P4, PT, R33.reuse, R12, PT ;  /* 0x0000000c2100720c */ /* 0x040fe40003f84270 */
[----:B------:R-:W-:Y:S01]  /*e930*/  ISETP.GT.AND P0, PT, R33, R14, PT ;  /* 0x0000000e2100720c */ /* 0x000fe20003f04270 */
[----:B------:R2:W-:Y:S01]  /*e940*/  MUFU.TANH R74, R34 ;  /* 0x00000022004a7308 */ /* 0x0005e20000002400 */
[----:B-1----:R-:W-:Y:S01]  /*e950*/  FMUL.FTZ R37, R218, UR11 ;  /* 0x0000000bda257c20 */ /* 0x002fe20008410000 */
[----:B------:R-:W-:-:S02]  /*e960*/  FSEL R114, R57, -INF , !P4 ;  /* 0xff80000039727808 */ /* 0x000fc40006000000 */
[----:B------:R-:W-:Y:S02]  /*e970*/  FSEL R112, R61, -INF , !P0 ;  /* 0xff8000003d707808 */ /* 0x000fe40004000000 */
[C---:B------:R-:W-:Y:S02]  /*e980*/  ISETP.GT.AND P4, PT, R33.reuse, R3, PT ;  /* 0x000000032100720c */ /* 0x040fe40003f84270 */
[----:B------:R-:W1:Y:S01]  /*e990*/  MUFU.TANH R37, R37 ;  /* 0x0000002500257308 */ /* 0x000e620000002400 */
[----:B------:R-:W-:Y:S02]  /*e9a0*/  ISETP.GT.AND P0, PT, R33, R5, PT ;  /* 0x000000052100720c */ /* 0x000fe40003f04270 */
[----:B------:R-:W-:Y:S02]  /*e9b0*/  FSEL R215, R45, -INF , !P4 ;  /* 0xff8000002dd77808 */ /* 0x000fe40006000000 */
[----:B------:R-:W-:Y:S02]  /*e9c0*/  FSEL R222, R47, -INF , !P0 ;  /* 0xff8000002fde7808 */ /* 0x000fe40004000000 */
[----:B------:R-:W-:-:S02]  /*e9d0*/  ISETP.GT.AND P4, PT, R33, R6, PT ;  /* 0x000000062100720c */ /* 0x000fc40003f84270 */
[C---:B------:R-:W-:Y:S01]  /*e9e0*/  ISETP.GT.AND P6, PT, R33.reuse, R8, PT ;  /* 0x000000082100720c */ /* 0x040fe20003fc4270 */
[----:B--2---:R-:W-:Y:S01]  /*e9f0*/  FMUL.FTZ R34, R210, UR11 ;  /* 0x0000000bd2227c20 */ /* 0x004fe20008410000 */
[----:B------:R-:W-:Y:S01]  /*ea00*/  BAR.SYNC.DEFER_BLOCKING 0x0 ;  /* 0x0000000000007b1d */ /* 0x000fe20000010000 */
[C---:B------:R-:W-:Y:S02]  /*ea10*/  ISETP.GT.AND P0, PT, R33.reuse, R7, PT ;  /* 0x000000072100720c */ /* 0x040fe40003f04270 */
[C---:B------:R-:W-:Y:S02]  /*ea20*/  ISETP.GT.AND P5, PT, R33.reuse, R9, PT ;  /* 0x000000092100720c */ /* 0x040fe40003fa4270 */
[----:B------:R-:W-:Y:S01]  /*ea30*/  ISETP.GT.AND P2, PT, R33, R0, PT ;  /* 0x000000002100720c */ /* 0x000fe20003f44270 */
[----:B------:R2:W-:Y:S01]  /*ea40*/  MUFU.TANH R91, R34 ;  /* 0x00000022005b7308 */ /* 0x0005e20000002400 */
[----:B------:R-:W-:Y:S01]  /*ea50*/  VIADD R33, R243, 0x40 ;  /* 0x00000040f3217836 */ /* 0x000fe20000000000 */
[----:B-1----:R-:W-:-:S02]  /*ea60*/  FSEL R37, R37, -INF , !P4 ;  /* 0xff80000025257808 */ /* 0x002fc40006000000 */
[----:B------:R-:W-:Y:S02]  /*ea70*/  MOV R55, R207 ;  /* 0x000000cf00377202 */ /* 0x000fe40000000f00 */
[----:B------:R-:W-:Y:S01]  /*ea80*/  FSEL R35, R35, -INF , !P2 ;  /* 0xff80000023237808 */ /* 0x000fe20005000000 */
[----:B------:R1:W-:Y:S01]  /*ea90*/  STL [R1+0x7c], R37 ;  /* 0x00007c2501007387 */ /* 0x0003e20000100800 */
[----:B------:R-:W-:Y:S02]  /*eaa0*/  FSEL R207, R43, -INF , !P6 ;  /* 0xff8000002bcf7808 */ /* 0x000fe40007000000 */
[----:B------:R-:W-:Y:S01]  /*eab0*/  FSEL R208, R39, -INF , !P5 ;  /* 0xff80000027d07808 */ /* 0x000fe20006800000 */
[----:B------:R3:W-:Y:S01]  /*eac0*/  STL [R1+0x80], R35 ;  /* 0x0000802301007387 */ /* 0x0007e20000100800 */
[C---:B------:R-:W-:Y:S02]  /*ead0*/  ISETP.GT.AND P6, PT, R33.reuse, R32, PT ;  /* 0x000000202100720c */ /* 0x040fe40003fc4270 */
[----:B------:R-:W-:-:S02]  /*eae0*/  ISETP.GT.AND P5, PT, R33, R30, PT ;  /* 0x0000001e2100720c */ /* 0x000fc40003fa4270 */
[----:B------:R-:W-:Y:S01]  /*eaf0*/  ISETP.GT.AND P2, PT, R33, R28, PT ;  /* 0x0000001c2100720c */ /* 0x000fe20003f44270 */
[----:B--2---:R-:W-:Y:S01]  /*eb00*/  FMUL.FTZ R34, R99, UR11 ;  /* 0x0000000b63227c20 */ /* 0x004fe20008410000 */
[----:B------:R-:W-:Y:S01]  /*eb10*/  IMAD.MOV.U32 R99, RZ, RZ, R90 ;  /* 0x000000ffff637224 */ /* 0x000fe200078e005a */
[----:B------:R-:W-:Y:S02]  /*eb20*/  FSEL R210, R41, -INF , !P0 ;  /* 0xff80000029d27808 */ /* 0x000fe40004000000 */
[----:B------:R2:W-:Y:S01]  /*eb30*/  MUFU.TANH R90, R34 ;  /* 0x00000022005a7308 */ /* 0x0005e20000002400 */
[----:B------:R-:W-:Y:S02]  /*eb40*/  FSEL R39, R134, -INF , !P5 ;  /* 0xff80000086277808 */ /* 0x000fe40006800000 */
[----:B------:R-:W-:Y:S02]  /*eb50*/  FSEL R43, R127, -INF , !P2 ;  /* 0xff8000007f2b7808 */ /* 0x000fe40005000000 */
[----:B------:R-:W-:-:S02]  /*eb60*/  ISETP.GT.AND P0, PT, R33, R31, PT ;  /* 0x0000001f2100720c */ /* 0x000fc40003f04270 */
[C---:B------:R-:W-:Y:S02]  /*eb70*/  ISETP.GT.AND P4, PT, R33.reuse, R29, PT ;  /* 0x0000001d2100720c */ /* 0x040fe40003f84270 */
[C---:B------:R-:W-:Y:S02]  /*eb80*/  ISETP.GT.AND P5, PT, R33.reuse, R25, PT ;  /* 0x000000192100720c */ /* 0x040fe40003fa4270 */
[----:B------:R-:W-:Y:S02]  /*eb90*/  ISETP.GT.AND P2, PT, R33, R23, PT ;  /* 0x000000172100720c */ /* 0x000fe40003f44270 */
[----:B-1----:R-:W-:Y:S02]  /*eba0*/  FSEL R37, R135, -INF , !P0 ;  /* 0xff80000087257808 */ /* 0x002fe40004000000 */
[----:B---3--:R-:W-:Y:S02]  /*ebb0*/  FSEL R35, R204, -INF , !P6 ;  /* 0xff800000cc237808 */ /* 0x008fe40007000000 */
[----:B------:R-:W-:Y:S01]  /*ebc0*/  ISETP.GT.AND P6, PT, R33, R27, PT ;  /* 0x0000001b2100720c */ /* 0x000fe20003fc4270 */
[----:B--2---:R-:W-:Y:S01]  /*ebd0*/  FMUL.FTZ R34, R87, UR11 ;  /* 0x0000000b57227c20 */ /* 0x004fe20008410000 */
[----:B------:R-:W-:-:S02]  /*ebe0*/  FSEL R41, R132, -INF , !P4 ;  /* 0xff80000084297808 */ /* 0x000fc40006000000 */
[----:B------:R-:W-:Y:S01]  /*ebf0*/  FSEL R45, R126, -INF , !P6 ;  /* 0xff8000007e2d7808 */ /* 0x000fe20007000000 */
[----:B------:R1:W2:Y:S01]  /*ec00*/  MUFU.TANH R87, R34 ;  /* 0x0000002200577308 */ /* 0x0002a20000002400 */
[----:B------:R-:W-:Y:S02]  /*ec10*/  FSEL R49, R124, -INF , !P5 ;  /* 0xff8000007c317808 */ /* 0x000fe40006800000 */
[C---:B------:R-:W-:Y:S02]  /*ec20*/  ISETP.GT.AND P0, PT, R33.reuse, R26, PT ;  /* 0x0000001a2100720c */ /* 0x040fe40003f04270 */
[C---:B------:R-:W-:Y:S02]  /*ec30*/  ISETP.GT.AND P4, PT, R33.reuse, R24, PT ;  /* 0x000000182100720c */ /* 0x040fe40003f84270 */
[C---:B------:R-:W-:Y:S02]  /*ec40*/  ISETP.GT.AND P6, PT, R33.reuse, R22, PT ;  /* 0x000000162100720c */ /* 0x040fe40003fc4270 */
[----:B------:R-:W-:-:S02]  /*ec50*/  ISETP.GT.AND P5, PT, R33, R20, PT ;  /* 0x000000142100720c */ /* 0x000fc40003fa4270 */
[----:B------:R-:W-:Y:S02]  /*ec60*/  FSEL R47, R125, -INF , !P0 ;  /* 0xff8000007d2f7808 */ /* 0x000fe40004000000 */
[----:B------:R-:W-:Y:S02]  /*ec70*/  FSEL R51, R123, -INF , !P4 ;  /* 0xff8000007b337808 */ /* 0x000fe40006000000 */
[----:B------:R-:W-:Y:S02]  /*ec80*/  FSEL R57, R122, -INF , !P6 ;  /* 0xff8000007a397808 */ /* 0x000fe40007000000 */
[----:B------:R-:W-:Y:S01]  /*ec90*/  FSEL R61, R79, -INF , !P5 ;  /* 0xff8000004f3d7808 */ /* 0x000fe20006800000 */
[----:B-1----:R-:W-:Y:S01]  /*eca0*/  FMUL.FTZ R34, R99, UR11 ;  /* 0x0000000b63227c20 */ /* 0x002fe20008410000 */
[----:B------:R-:W-:Y:S01]  /*ecb0*/  IMAD.MOV.U32 R99, RZ, RZ, R221 ;  /* 0x000000ffff637224 */ /* 0x000fe200078e00dd */
[C---:B------:R-:W-:Y:S01]  /*ecc0*/  ISETP.GT.AND P0, PT, R33.reuse, R21, PT ;  /* 0x000000152100720c */ /* 0x040fe20003f04270 */
[----:B------:R-:W-:Y:S01]  /*ecd0*/  IMAD.MOV.U32 R221, RZ, RZ, R86 ;  /* 0x000000ffffdd7224 */ /* 0x000fe200078e0056 */
[C---:B------:R-:W-:Y:S01]  /*ece0*/  ISETP.GT.AND P4, PT, R33.reuse, R19, PT ;  /* 0x000000132100720c */ /* 0x040fe20003f84270 */
[----:B------:R1:W3:Y:S01]  /*ecf0*/  MUFU.TANH R86, R34 ;  /* 0x0000002200567308 */ /* 0x0002e20000002400 */
[----:B------:R-:W-:-:S02]  /*ed00*/  ISETP.GT.AND P6, PT, R33, R17, PT ;  /* 0x000000112100720c */ /* 0x000fc40003fc4270 */
[----:B------:R-:W-:Y:S02]  /*ed10*/  FSEL R59, R121, -INF , !P0 ;  /* 0xff800000793b7808 */ /* 0x000fe40004000000 */
[----:B------:R-:W-:Y:S02]  /*ed20*/  FSEL R63, R120, -INF , !P4 ;  /* 0xff800000783f7808 */ /* 0x000fe40006000000 */
[----:B------:R-:W-:Y:S02]  /*ed30*/  FSEL R67, R78, -INF , !P6 ;  /* 0xff8000004e437808 */ /* 0x000fe40007000000 */
[C---:B------:R-:W-:Y:S02]  /*ed40*/  ISETP.GT.AND P0, PT, R33.reuse, R16, PT ;  /* 0x000000102100720c */ /* 0x040fe40003f04270 */
[----:B------:R-:W-:Y:S02]  /*ed50*/  ISETP.GT.AND P4, PT, R33, R14, PT ;  /* 0x0000000e2100720c */ /* 0x000fe40003f84270 */
[----:B------:R-:W-:-:S02]  /*ed60*/  FSEL R71, R71, -INF , !P0 ;  /* 0xff80000047477808 */ /* 0x000fc40004000000 */
[C---:B------:R-:W-:Y:S02]  /*ed70*/  ISETP.GT.AND P0, PT, R33.reuse, R11, PT ;  /* 0x0000000b2100720c */ /* 0x040fe40003f04270 */
[----:B------:R-:W-:Y:S01]  /*ed80*/  ISETP.GT.AND P5, PT, R33, R15, PT ;  /* 0x0000000f2100720c */ /* 0x000fe20003fa4270 */
[----:B-1----:R-:W-:Y:S01]  /*ed90*/  FMUL.FTZ R34, R55, UR11 ;  /* 0x0000000b37227c20 */ /* 0x002fe20008410000 */
[----:B------:R-:W-:Y:S02]  /*eda0*/  FSEL R55, R83, -INF , !P2 ;  /* 0xff80000053377808 */ /* 0x000fe40005000000 */
[C---:B------:R-:W-:Y:S01]  /*edb0*/  ISETP.GT.AND P2, PT, R33.reuse, R18, PT ;  /* 0x000000122100720c */ /* 0x040fe20003f44270 */
[----:B------:R1:W4:Y:S01]  /*edc0*/  MUFU.TANH R83, R34 ;  /* 0x0000002200537308 */ /* 0x0003220000002400 */
[----:B------:R-:W-:Y:S02]  /*edd0*/  ISETP.GT.AND P6, PT, R33, R12, PT ;  /* 0x0000000c2100720c */ /* 0x000fe40003fc4270 */
[----:B------:R-:W-:-:S02]  /*ede0*/  FSEL R66, R107, -INF , !P2 ;  /* 0xff8000006b427808 */ /* 0x000fc40005000000 */
[----:B------:R-:W-:Y:S02]  /*edf0*/  ISETP.GT.AND P2, PT, R33, R13, PT ;  /* 0x0000000d2100720c */ /* 0x000fe40003f44270 */
[----:B------:R-:W-:Y:S02]  /*ee00*/  FSEL R107, R74, -INF , !P0 ;  /* 0xff8000004a6b7808 */ /* 0x000fe40004000000 */
[----:B------:R-:W-:Y:S02]  /*ee10*/  FSEL R103, R103, -INF , !P2 ;  /* 0xff80000067677808 */ /* 0x000fe40005000000 */
[----:B------:R-:W-:Y:S02]  /*ee20*/  FSEL R95, R95, -INF , !P5 ;  /* 0xff8000005f5f7808 */ /* 0x000fe40006800000 */
[----:B------:R-:W-:Y:S02]  /*ee30*/  ISETP.GT.AND P2, PT, R33, R4, PT ;  /* 0x000000042100720c */ /* 0x000fe40003f44270 */
[----:B------:R-:W-:-:S02]  /*ee40*/  FSEL R105, R105, -INF , !P6 ;  /* 0xff80000069697808 */ /* 0x000fc40007000000 */
[----:B------:R-:W-:Y:S01]  /*ee50*/  ISETP.GT.AND P5, PT, R33, R10, PT ;  /* 0x0000000a2100720c */ /* 0x000fe20003fa4270 */
[----:B-1----:R-:W-:Y:S01]  /*ee60*/  FMUL.FTZ R34, R99, UR11 ;  /* 0x0000000b63227c20 */ /* 0x002fe20008410000 */
[----:B------:R-:W-:Y:S02]  /*ee70*/  FSEL R99, R75, -INF , !P4 ;  /* 0xff8000004b637808 */ /* 0x000fe40006000000 */
[C---:B------:R-:W-:Y:S01]  /*ee80*/  ISETP.GT.AND P4, PT, R33.reuse, R5, PT ;  /* 0x000000052100720c */ /* 0x040fe20003f84270 */
[----:B------:R1:W1:Y:S01]  /*ee90*/  MUFU.TANH R79, R34 ;  /* 0x00000022004f7308 */ /* 0x0002620000002400 */
[C---:B------:R-:W-:Y:S02]  /*eea0*/  ISETP.GT.AND P6, PT, R33.reuse, R3, PT ;  /* 0x000000032100720c */ /* 0x040fe40003fc4270 */
[----:B------:R-:W-:Y:S02]  /*eeb0*/  ISETP.GT.AND P0, PT, R33, R2, PT ;  /* 0x000000022100720c */ /* 0x000fe40003f04270 */
[----:B--2---:R-:W-:-:S02]  /*eec0*/  FSEL R111, R87, -INF , !P2 ;  /* 0xff800000576f7808 */ /* 0x004fc40005000000 */
[----:B------:R-:W-:Y:S02]  /*eed0*/  FSEL R91, R91, -INF , !P5 ;  /* 0xff8000005b5b7808 */ /* 0x000fe40006800000 */
[----:B------:R-:W-:Y:S02]  /*eee0*/  FSEL R90, R90, -INF , !P4 ;  /* 0xff8000005a5a7808 */ /* 0x000fe40006000000 */
[----:B---3--:R-:W-:Y:S01]  /*eef0*/  FSEL R110, R86, -INF , !P6 ;  /* 0xff800000566e7808 */ /* 0x008fe20007000000 */
[----:B------:R-:W-:Y:S01]  /*ef00*/  FMUL.FTZ R86, R228, UR11 ;  /* 0x0000000be4567c20 */ /* 0x000fe20008410000 */
[----:B----4-:R-:W-:Y:S01]  /*ef10*/  FSEL R87, R83, -INF , !P0 ;  /* 0xff80000053577808 */ /* 0x010fe20004000000 */
[----:B------:R-:W-:Y:S01]  /*ef20*/  IMAD.MOV.U32 R228, RZ, RZ, R230 ;  /* 0x000000ffffe47224 */ /* 0x000fe200078e00e6 */
[C---:B------:R-:W-:Y:S01]  /*ef30*/  ISETP.GT.AND P5, PT, R33.reuse, R8, PT ;  /* 0x000000082100720c */ /* 0x040fe20003fa4270 */
[----:B------:R-:W-:Y:S01]  /*ef40*/  IMAD.MOV.U32 R230, RZ, RZ, R231 ;  /* 0x000000ffffe67224 */ /* 0x000fe200078e00e7 */
[----:B------:R-:W-:Y:S01]  /*ef50*/  ISETP.GT.AND P4, PT, R33, R7, PT ;  /* 0x000000072100720c */ /* 0x000fe20003f84270 */
[----:B-1----:R-:W-:Y:S01]  /*ef60*/  FMUL.FTZ R34, R221, UR11 ;  /* 0x0000000bdd227c20 */ /* 0x002fe20008410000 */
[C---:B------:R-:W-:Y:S01]  /*ef70*/  ISETP.GT.AND P2, PT, R33.reuse, R9, PT ;  /* 0x000000092100720c */ /* 0x040fe20003f44270 */
[----:B------:R-:W-:Y:S01]  /*ef80*/  IMAD.MOV.U32 R231, RZ, RZ, R201 ;  /* 0x000000ffffe77224 */ /* 0x000fe200078e00c9 */
[C---:B------:R-:W-:Y:S01]  /*ef90*/  ISETP.GT.AND P6, PT, R33.reuse, R6, PT ;  /* 0x000000062100720c */ /* 0x040fe20003fc4270 */
[----:B------:R1:W2:Y:S01]  /*efa0*/  MUFU.TANH R78, R34 ;  /* 0x00000022004e7308 */ /* 0x0002a20000002400 */
[----:B------:R-:W-:Y:S01]  /*efb0*/  ISETP.GT.AND P0, PT, R33, R0, PT ;  /* 0x000000002100720c */ /* 0x000fe20003f04270 */
[----:B------:R-:W-:Y:S01]  /*efc0*/  FMUL.FTZ R33, R227, UR11 ;  /* 0x0000000be3217c20 */ /* 0x000fe20008410000 */
[----:B------:R-:W-:Y:S01]  /*efd0*/  IMAD.MOV.U32 R227, RZ, RZ, R205 ;  /* 0x000000ffffe37224 */ /* 0x000fe200078e00cd */
[----:B------:R-:W-:Y:S01]  /*efe0*/  FSEL R204, R79, -INF , !P5 ;  /* 0xff8000004fcc7808 */ /* 0x000fe20006800000 */
[----:B------:R-:W-:Y:S01]  /*eff0*/  IMAD.MOV.U32 R201, RZ, RZ, R200 ;  /* 0x000000ffffc97224 */ /* 0x000fe200078e00c8 */
[----:B------:R-:W-:Y:S01]  /*f000*/  ISETP.GT.AND P5, PT, R243, R32, PT ;  /* 0x00000020f300720c */ /* 0x000fe20003fa4270 */
[----:B------:R-:W-:Y:S01]  /*f010*/  FMUL.FTZ R79, R213, UR11 ;  /* 0x0000000bd54f7c20 */ /* 0x000fe20008410000 */
[----:B------:R3:W-:Y:S01]  /*f020*/  MUFU.TANH R83, R33 ;  /* 0x0000002100537308 */ /* 0x0007e20000002400 */
[----:B------:R-:W-:-:S02]  /*f030*/  IMAD.MOV.U32 R213, RZ, RZ, R232 ;  /* 0x000000ffffd57224 */ /* 0x000fc400078e00e8 */
[----:B-1----:R-:W-:Y:S01]  /*f040*/  FMUL.FTZ R34, R224, UR11 ;  /* 0x0000000be0227c20 */ /* 0x002fe20008410000 */
[----:B--2---:R-:W-:Y:S01]  /*f050*/  FSEL R205, R78, -INF , !P4 ;  /* 0xff8000004ecd7808 */ /* 0x004fe20006000000 */
[----:B------:R-:W-:Y:S01]  /*f060*/  IMAD.SHL.U32 R224, R239, 0x40, RZ ;  /* 0x00000040efe07824 */ /* 0x000fe200078e00ff */
[----:B------:R-:W-:Y:S02]  /*f070*/  ISETP.GE.AND P4, PT, R32, R244, PT ;  /* 0x000000f42000720c */ /* 0x000fe40003f86270 */
[----:B------:R1:W2:Y:S01]  /*f080*/  MUFU.TANH R75, R34 ;  /* 0x00000022004b7308 */ /* 0x0002a20000002400 */
[----:B---3--:R-:W-:-:S07]  /*f090*/  FMUL.FTZ R33, R133, UR11 ;  /* 0x0000000b85217c20 */ /* 0x008fce0008410000 */
[----:B------:R3:W-:Y:S01]  /*f0a0*/  MUFU.TANH R78, R33 ;  /* 0x00000021004e7308 */ /* 0x0007e20000002400 */
[----:B-1----:R-:W-:Y:S01]  /*f0b0*/  FMUL.FTZ R34, R225, UR11 ;  /* 0x0000000be1227c20 */ /* 0x002fe20008410000 */
[----:B------:R-:W-:Y:S01]  /*f0c0*/  IMAD.MOV.U32 R225, RZ, RZ, R252 ;  /* 0x000000ffffe17224 */ /* 0x000fe200078e00fc */
[----:B--2---:R-:W-:-:S05]  /*f0d0*/  FSEL R200, R75, -INF , !P2 ;  /* 0xff8000004bc87808 */ /* 0x004fca0005000000 */
[----:B------:R1:W2:Y:S01]  /*f0e0*/  MUFU.TANH R74, R34 ;  /* 0x00000022004a7308 */ /* 0x0002a20000002400 */
[----:B------:R-:W-:Y:S01]  /*f0f0*/  ISETP.GE.AND P2, PT, R32, R249, PT ;  /* 0x000000f92000720c */ /* 0x000fe20003f46270 */
[----:B---3--:R-:W-:-:S03]  /*f100*/  VIADD R33, R243, 0x48 ;  /* 0x00000048f3217836 */ /* 0x008fc60000000000 */
[----:B------:R-:W-:Y:S02]  /*f110*/  FSEL R124, R36, -INF , !P2 ;  /* 0xff800000247c7808 */ /* 0x000fe40005000000 */
[----:B------:R-:W-:Y:S01]  /*f120*/  ISETP.GE.AND P2, PT, R31, R244, PT ;  /* 0x000000f41f00720c */ /* 0x000fe20003f46270 */
[----:B------:R-:W-:Y:S01]  /*f130*/  MUFU.TANH R75, R86 ;  /* 0x00000056004b7308 */ /* 0x000fe20000002400 */
[----:B-1----:R-:W-:Y:S01]  /*f140*/  FMUL.FTZ R34, R226, UR11 ;  /* 0x0000000be2227c20 */ /* 0x002fe20008410000 */
[----:B------:R-:W-:Y:S01]  /*f150*/  IMAD.MOV.U32 R226, RZ, RZ, R206 ;  /* 0x000000ffffe27224 */ /* 0x000fe200078e00ce */
[----:B--2---:R-:W-:Y:S02]  /*f160*/  FSEL R206, R74, -INF , !P6 ;  /* 0xff8000004ace7808 */ /* 0x004fe40007000000 */
[----:B------:R-:W-:-:S03]  /*f170*/  ISETP.GE.AND P6, PT, R32, R245, PT ;  /* 0x000000f52000720c */ /* 0x000fc60003fc6270 */
[----:B------:R-:W1:Y:S02]  /*f180*/  MUFU.TANH R34, R34 ;  /* 0x0000002200227308 */ /* 0x000e640000002400 */
[----:B-1----:R-:W-:Y:S02]  /*f190*/  FSEL R252, R34, -INF , !P0 ;  /* 0xff80000022fc7808 */ /* 0x002fe40004000000 */
[----:B------:R-:W-:Y:S02]  /*f1a0*/  FSEL R34, R209, -INF , !P5 ;  /* 0xff800000d1227808 */ /* 0x000fe40006800000 */
[----:B------:R-:W-:Y:S02]  /*f1b0*/  ISETP.GE.AND P0, PT, R32, R248, PT ;  /* 0x000000f82000720c */ /* 0x000fe40003f06270 */
[----:B------:R-:W-:Y:S01]  /*f1c0*/  ISETP.GT.AND P5, PT, R33, R32, PT ;  /* 0x000000202100720c */ /* 0x000fe20003fa4270 */
[----:B------:R-:W-:Y:S01]  /*f1d0*/  FMUL.FTZ R32, R212, UR11 ;  /* 0x0000000bd4207c20 */ /* 0x000fe20008410000 */
[----:B------:R-:W-:-:S02]  /*f1e0*/  FSEL R122, R34, -INF , !P4 ;  /* 0xff800000227a7808 */ /* 0x000fc40006000000 */
[----:B------:R-:W-:Y:S01]  /*f1f0*/  ISETP.GT.AND P4, PT, R243, R31, PT ;  /* 0x0000001ff300720c */ /* 0x000fe20003f84270 */
[----:B------:R1:W2:Y:S01]  /*f200*/  MUFU.TANH R74, R32 ;  /* 0x00000020004a7308 */ /* 0x0002a20000002400 */
[----:B------:R-:W-:Y:S02]  /*f210*/  LOP3.LUT R34, R225, 0x200, R224, 0xf8, !PT ;  /* 0x00000200e1227812 */ /* 0x000fe400078ef8e0 */
[----:B-1----:R-:W-:Y:S02]  /*f220*/  FSEL R32, R83, -INF , !P5 ;  /* 0xff80000053207808 */ /* 0x002fe40006800000 */
[----:B------:R-:W-:Y:S01]  /*f230*/  FSEL R83, R35, -INF , !P6 ;  /* 0xff80000023537808 */ /* 0x000fe20007000000 */
[----:B------:R-:W-:Y:S01]  /*f240*/  FMUL.FTZ R35, R227, UR11 ;  /* 0x0000000be3237c20 */ /* 0x000fe20008410000 */
[----:B------:R-:W-:Y:S02]  /*f250*/  FSEL R86, R32, -INF , !P0 ;  /* 0xff80000020567808 */ /* 0x000fe40004000000 */
[----:B------:R-:W-:-:S02]  /*f260*/  FSEL R32, R78, -INF , !P4 ;  /* 0xff8000004e207808 */ /* 0x000fc40006000000 */
[C---:B------:R-:W-:Y:S01]  /*f270*/  ISETP.GE.AND P5, PT, R31.reuse, R249, PT ;  /* 0x000000f91f00720c */ /* 0x040fe20003fa6270 */
[----:B------:R-:W-:Y:S01]  /*f280*/  MUFU.TANH R78, R79 ;  /* 0x0000004f004e7308 */ /* 0x000fe20000002400 */
[C---:B------:R-:W-:Y:S02]  /*f290*/  ISETP.GE.AND P6, PT, R31.reuse, R245, PT ;  /* 0x000000f51f00720c */ /* 0x040fe40003fc6270 */
[----:B------:R-:W-:Y:S02]  /*f2a0*/  ISETP.GE.AND P0, PT, R31, R248, PT ;  /* 0x000000f81f00720c */ /* 0x000fe40003f06270 */
[----:B------:R-:W-:Y:S01]  /*f2b0*/  ISETP.GT.AND P4, PT, R33, R31, PT ;  /* 0x0000001f2100720c */ /* 0x000fe20003f84270 */
[----:B------:R-:W-:Y:S01]  /*f2c0*/  FMUL.FTZ R31, R226, UR11 ;  /* 0x0000000be21f7c20 */ /* 0x000fe20008410000 */
[----:B------:R-:W-:Y:S02]  /*f2d0*/  FSEL R118, R32, -INF , !P2 ;  /* 0xff80000020767808 */ /* 0x000fe40005000000 */
[----:B------:R-:W-:Y:S01]  /*f2e0*/  ISETP.GT.AND P2, PT, R243, R30, PT ;  /* 0x0000001ef300720c */ /* 0x000fe20003f44270 */
[----:B------:R1:W3:Y:S01]  /*f2f0*/  MUFU.TANH R36, R31 ;  /* 0x0000001f00247308 */ /* 0x0002e20000002400 */
[----:B------:R-:W-:-:S02]  /*f300*/  FSEL R121, R38, -INF , !P5 ;  /* 0xff80000026797808 */ /* 0x000fc40006800000 */
[----:B------:R-:W-:Y:S02]  /*f310*/  ISETP.GE.AND P5, PT, R30, R244, PT ;  /* 0x000000f41e00720c */ /* 0x000fe40003fa6270 */
[----:B------:R-:W-:-:S03]  /*f320*/  MOV R227, R236 ;  /* 0x000000ec00e37202 */ /* 0x000fc60000000f00 */
[----:B------:R-:W4:Y:S01]  /*f330*/  MUFU.TANH R32, R35 ;  /* 0x0000002300207308 */ /* 0x000f220000002400 */
[----:B-1----:R-:W-:Y:S02]  /*f340*/  FSEL R31, R75, -INF , !P4 ;  /* 0xff8000004b1f7808 */ /* 0x002fe40006000000 */
[----:B------:R-:W-:Y:S01]  /*f350*/  FSEL R75, R37, -INF , !P6 ;  /* 0xff800000254b7808 */ /* 0x000fe20007000000 */
[----:B------:R-:W-:Y:S01]  /*f360*/  FMUL.FTZ R37, R229, UR11 ;  /* 0x0000000be5257c20 */ /* 0x000fe20008410000 */
[----:B------:R-:W-:Y:S01]  /*f370*/  FSEL R79, R31, -INF , !P0 ;  /* 0xff8000001f4f7808 */ /* 0x000fe20004000000 */
[----:B------:R-:W-:Y:S01]  /*f380*/  IMAD.MOV.U32 R229, RZ, RZ, R238 ;  /* 0x000000ffffe57224 */ /* 0x000fe200078e00ee */
[----:B--2---:R-:W-:Y:S02]  /*f390*/  FSEL R31, R74, -INF , !P2 ;  /* 0xff8000004a1f7808 */ /* 0x004fe40005000000 */
[C---:B------:R-:W-:Y:S02]  /*f3a0*/  ISETP.GE.AND P4, PT, R30.reuse, R249, PT ;  /* 0x000000f91e00720c */ /* 0x040fe40003f86270 */
[----:B------:R-:W-:-:S02]  /*f3b0*/  ISETP.GE.AND P6, PT, R30, R245, PT ;  /* 0x000000f51e00720c */ /* 0x000fc40003fc6270 */
[----:B------:R-:W-:Y:S02]  /*f3c0*/  ISETP.GE.AND P0, PT, R30, R248, PT ;  /* 0x000000f81e00720c */ /* 0x000fe40003f06270 */
[----:B------:R-:W-:Y:S01]  /*f3d0*/  ISETP.GT.AND P2, PT, R33, R30, PT ;  /* 0x0000001e2100720c */ /* 0x000fe20003f44270 */
[----:B------:R-:W-:Y:S01]  /*f3e0*/  FMUL.FTZ R30, R228, UR11 ;  /* 0x0000000be41e7c20 */ /* 0x000fe20008410000 */
[----:B------:R-:W-:Y:S01]  /*f3f0*/  FSEL R120, R31, -INF , !P5 ;  /* 0xff8000001f787808 */ /* 0x000fe20006800000 */
[----:B------:R-:W-:Y:S01]  /*f400*/  FMUL.FTZ R31, R230, UR11 ;  /* 0x0000000be61f7c20 */ /* 0x000fe20008410000 */
[----:B------:R-:W-:Y:S01]  /*f410*/  ISETP.GT.AND P5, PT, R243, R29, PT ;  /* 0x0000001df300720c */ /* 0x000fe20003fa4270 */
[----:B------:R3:W1:Y:S01]  /*f420*/  MUFU.TANH R35, R30 ;  /* 0x0000001e00237308 */ /* 0x0006620000002400 */
[----:B------:R-:W-:Y:S02]  /*f430*/  FSEL R123, R40, -INF , !P4 ;  /* 0xff800000287b7808 */ /* 0x000fe40006000000 */
[----:B------:R-:W-:-:S02]  /*f440*/  ISETP.GE.AND P4, PT, R29, R244, PT ;  /* 0x000000f41d00720c */ /* 0x000fc40003f86270 */
[----:B------:R-:W-:Y:S02]  /*f450*/  FSEL R39, R39, -INF , !P6 ;  /* 0xff80000027277808 */ /* 0x000fe40007000000 */
[-C--:B------:R-:W-:Y:S01]  /*f460*/  ISETP.GE.AND P6, PT, R29, R245.reuse, PT ;  /* 0x000000f51d00720c */ /* 0x080fe20003fc6270 */
[----:B------:R-:W2:Y:S03]  /*f470*/  MUFU.TANH R31, R31 ;  /* 0x0000001f001f7308 */ /* 0x000ea60000002400 */
[----:B------:R-:W-:Y:S01]  /*f480*/  FSEL R38, R41, -INF , !P6 ;  /* 0xff80000029267808 */ /* 0x000fe20007000000 */
[----:B------:R-:W-:Y:S01]  /*f490*/  IMAD.MOV.U32 R41, RZ, RZ, R246 ;  /* 0x000000ffff297224 */ /* 0x000fe200078e00f6 */
[----:B------:R-:W-:-:S04]  /*f4a0*/  ISETP.GE.AND P6, PT, R28, R245, PT ;  /* 0x000000f51c00720c */ /* 0x000fc80003fc6270 */
[----:B------:R-:W-:Y:S01]  /*f4b0*/  FSEL R133, R43, -INF , !P6 ;  /* 0xff8000002b857808 */ /* 0x000fe20007000000 */
[----:B------:R-:W-:Y:S01]  /*f4c0*/  IMAD.MOV.U32 R43, RZ, RZ, R233 ;  /* 0x000000ffff2b7224 */ /* 0x000fe200078e00e9 */
[----:B---3--:R-:W-:Y:S02]  /*f4d0*/  FSEL R30, R36, -INF , !P2 ;  /* 0xff800000241e7808 */ /* 0x008fe40005000000 */
[----:B------:R3:W2:Y:S01]  /*f4e0*/  MUFU.TANH R36, R37 ;  /* 0x0000002500247308 */ /* 0x0006a20000002400 */
[----:B------:R-:W-:Y:S02]  /*f4f0*/  ISETP.GE.AND P2, PT, R29, R249, PT ;  /* 0x000000f91d00720c */ /* 0x000fe40003f46270 */
[----:B------:R-:W-:Y:S02]  /*f500*/  FSEL R74, R30, -INF , !P0 ;  /* 0xff8000001e4a7808 */ /* 0x000fe40004000000 */
[----:B------:R-:W-:Y:S02]  /*f510*/  FSEL R30, R78, -INF , !P5 ;  /* 0xff8000004e1e7808 */ /* 0x000fe40006800000 */
[----:B------:R-:W-:-:S02]  /*f520*/  ISETP.GT.AND P5, PT, R33, R29, PT ;  /* 0x0000001d2100720c */ /* 0x000fc40003fa4270 */
[----:B------:R-:W-:Y:S02]  /*f530*/  ISETP.GE.AND P0, PT, R29, R248, PT ;  /* 0x000000f81d00720c */ /* 0x000fe40003f06270 */
[----:B------:R-:W-:Y:S01]  /*f540*/  FSEL R78, R30, -INF , !P4 ;  /* 0xff8000001e4e7808 */ /* 0x000fe20006000000 */
[----:B------:R-:W-:Y:S01]  /*f550*/  FMUL.FTZ R30, R129, UR11 ;  /* 0x0000000b811e7c20 */ /* 0x000fe20008410000 */
[----:B----4-:R-:W-:Y:S02]  /*f560*/  FSEL R29, R32, -INF , !P5 ;  /* 0xff800000201d7808 */ /* 0x010fe40006800000 */
[----:B------:R-:W-:Y:S02]  /*f570*/  ISETP.GT.AND P4, PT, R243, R28, PT ;  /* 0x0000001cf300720c */ /* 0x000fe40003f84270 */
[----:B------:R-:W-:Y:S01]  /*f580*/  FSEL R40, R29, -INF , !P0 ;  /* 0xff8000001d287808 */ /* 0x000fe20004000000 */
[----:B---3--:R-:W-:Y:S01]  /*f590*/  FMUL.FTZ R37, R231, UR11 ;  /* 0x0000000be7257c20 */ /* 0x008fe20008410000 */
[----:B------:R-:W-:Y:S01]  /*f5a0*/  FSEL R119, R42, -INF , !P2 ;  /* 0xff8000002a777808 */ /* 0x000fe20005000000 */
[----:B------:R-:W-:Y:S01]  /*f5b0*/  MUFU.TANH R30, R30 ;  /* 0x0000001e001e7308 */ /* 0x000fe20000002400 */
[----:B-1----:R-:W-:Y:S01]  /*f5c0*/  FSEL R29, R35, -INF , !P4 ;  /* 0xff800000231d7808 */ /* 0x002fe20006000000 */
[----:B------:R-:W-:Y:S01]  /*f5d0*/  FMUL.FTZ R35, R128, UR11 ;  /* 0x0000000b80237c20 */ /* 0x000fe20008410000 */
[----:B------:R-:W-:Y:S01]  /*f5e0*/  ISETP.GE.AND P2, PT, R28, R244, PT ;  /* 0x000000f41c00720c */ /* 0x000fe20003f46270 */
[----:B------:R-:W-:Y:S01]  /*f5f0*/  IMAD.MOV.U32 R42, RZ, RZ, R247 ;  /* 0x000000ffff2a7224 */ /* 0x000fe200078e00f7 */
[----:B------:R-:W-:-:S02]  /*f600*/  ISETP.GT.AND P4, PT, R33, R28, PT ;  /* 0x0000001c2100720c */ /* 0x000fc40003f84270 */
[C---:B------:R-:W-:Y:S01]  /*f610*/  ISETP.GE.AND P5, PT, R28.reuse, R249, PT ;  /* 0x000000f91c00720c */ /* 0x040fe20003fa6270 */
[----:B------:R-:W1:Y:S01]  /*f620*/  MUFU.TANH R32, R37 ;  /* 0x0000002500207308 */ /* 0x000e620000002400 */
[----:B------:R-:W-:Y:S02]  /*f630*/  ISETP.GE.AND P0, PT, R28, R248, PT ;  /* 0x000000f81c00720c */ /* 0x000fe40003f06270 */
[----:B------:R-:W-:Y:S02]  /*f640*/  FSEL R219, R29, -INF , !P2 ;  /* 0xff8000001ddb7808 */ /* 0x000fe40005000000 */
[----:B--2---:R-:W-:Y:S01]  /*f650*/  FSEL R28, R31, -INF , !P4 ;  /* 0xff8000001f1c7808 */ /* 0x004fe20006000000 */
[----:B------:R-:W-:Y:S01]  /*f660*/  FMUL.FTZ R31, R211, UR11 ;  /* 0x0000000bd31f7c20 */ /* 0x000fe20008410000 */
[----:B------:R-:W-:Y:S01]  /*f670*/  ISETP.GT.AND P2, PT, R243, R27, PT ;  /* 0x0000001bf300720c */ /* 0x000fe20003f44270 */
[----:B------:R-:W-:Y:S01]  /*f680*/  MUFU.TANH R35, R35 ;  /* 0x0000002300237308 */ /* 0x000fe20000002400 */
[----:B------:R-:W-:-:S02]  /*f690*/  FSEL R134, R28, -INF , !P0 ;  /* 0xff8000001c867808 */ /* 0x000fc40004000000 */
[----:B------:R-:W-:Y:S01]  /*f6a0*/  FSEL R221, R44, -INF , !P5 ;  /* 0xff8000002cdd7808 */ /* 0x000fe20006800000 */
[----:B------:R-:W-:Y:S01]  /*f6b0*/  IMAD.MOV.U32 R44, RZ, RZ, R240 ;  /* 0x000000ffff2c7224 */ /* 0x000fe200078e00f0 */
[----:B------:R-:W-:Y:S02]  /*f6c0*/  FSEL R28, R36, -INF , !P2 ;  /* 0xff800000241c7808 */ /* 0x000fe40005000000 */
[C---:B------:R-:W-:Y:S02]  /*f6d0*/  ISETP.GE.AND P5, PT, R27.reuse, R244, PT ;  /* 0x000000f41b00720c */ /* 0x040fe40003fa6270 */
[C---:B------:R-:W-:Y:S02]  /*f6e0*/  ISETP.GE.AND P4, PT, R27.reuse, R249, PT ;  /* 0x000000f91b00720c */ /* 0x040fe40003f86270 */
[C---:B------:R-:W-:Y:S02]  /*f6f0*/  ISETP.GE.AND P6, PT, R27.reuse, R245, PT ;  /* 0x000000f51b00720c */ /* 0x040fe40003fc6270 */
[----:B------:R-:W-:-:S02]  /*f700*/  ISETP.GE.AND P0, PT, R27, R248, PT ;  /* 0x000000f81b00720c */ /* 0x000fc40003f06270 */
[----:B------:R-:W-:Y:S01]  /*f710*/  ISETP.GT.AND P2, PT, R33, R27, PT ;  /* 0x0000001b2100720c */ /* 0x000fe20003f44270 */
[----:B------:R-:W-:Y:S01]  /*f720*/  FMUL.FTZ R27, R201, UR11 ;  /* 0x0000000bc91b7c20 */ /* 0x000fe20008410000 */
[----:B------:R-:W-:Y:S02]  /*f730*/  FSEL R211, R28, -INF , !P5 ;  /* 0xff8000001cd37808 */ /* 0x000fe40006800000 */
[----:B------:R-:W-:Y:S01]  /*f740*/  ISETP.GT.AND P5, PT, R243, R26, PT ;  /* 0x0000001af300720c */ /* 0x000fe20003fa4270 */
[----:B------:R1:W2:Y:S01]  /*f750*/  MUFU.TANH R29, R27 ;  /* 0x0000001b001d7308 */ /* 0x0002a20000002400 */
[----:B------:R-:W-:Y:S02]  /*f760*/  FSEL R218, R46, -INF , !P4 ;  /* 0xff8000002eda7808 */ /* 0x000fe40006000000 */
[----:B------:R-:W-:Y:S02]  /*f770*/  ISETP.GE.AND P4, PT, R26, R244, PT ;  /* 0x000000f41a00720c */ /* 0x000fe40003f86270 */
[----:B------:R-:W-:-:S02]  /*f780*/  FSEL R129, R45, -INF , !P6 ;  /* 0xff8000002d817808 */ /* 0x000fc40007000000 */
[----:B------:R-:W-:-:S04]  /*f790*/  ISETP.GE.AND P6, PT, R26, R245, PT ;  /* 0x000000f51a00720c */ /* 0x000fc80003fc6270 */
[----:B------:R-:W-:Y:S02]  /*f7a0*/  FSEL R127, R47, -INF , !P6 ;  /* 0xff8000002f7f7808 */ /* 0x000fe40007000000 */
[----:B------:R-:W-:-:S04]  /*f7b0*/  ISETP.GE.AND P6, PT, R25, R245, PT ;  /* 0x000000f51900720c */ /* 0x000fc80003fc6270 */
[----:B------:R-:W-:Y:S02]  /*f7c0*/  FSEL R125, R49, -INF , !P6 ;  /* 0xff800000317d7808 */ /* 0x000fe40007000000 */
[----:B-1----:R-:W-:Y:S02]  /*f7d0*/  FSEL R27, R32, -INF , !P2 ;  /* 0xff800000201b7808 */ /* 0x002fe40005000000 */
[----:B------:R-:W-:Y:S01]  /*f7e0*/  ISETP.GE.AND P2, PT, R26, R249, PT ;  /* 0x000000f91a00720c */ /* 0x000fe20003f46270 */
[----:B------:R1:W3:Y:S01]  /*f7f0*/  MUFU.TANH R32, R31 ;  /* 0x0000001f00207308 */ /* 0x0002e20000002400 */
[----:B------:R-:W-:Y:S02]  /*f800*/  FSEL R132, R27, -INF , !P0 ;  /* 0xff8000001b847808 */ /* 0x000fe40004000000 */
[----:B------:R-:W-:Y:S01]  /*f810*/  FSEL R27, R30, -INF , !P5 ;  /* 0xff8000001e1b7808 */ /* 0x000fe20006800000 */
[----:B------:R-:W-:Y:S01]  /*f820*/  FMUL.FTZ R30, R203, UR11 ;  /* 0x0000000bcb1e7c20 */ /* 0x000fe20008410000 */
[----:B------:R-:W-:-:S02]  /*f830*/  ISETP.GE.AND P0, PT, R26, R248, PT ;  /* 0x000000f81a00720c */ /* 0x000fc40003f06270 */
[----:B------:R-:W-:Y:S01]  /*f840*/  ISETP.GT.AND P5, PT, R33, R26, PT ;  /* 0x0000001a2100720c */ /* 0x000fe20003fa4270 */
[----:B------:R-:W-:Y:S01]  /*f850*/  FMUL.FTZ R26, R64, UR11 ;  /* 0x0000000b401a7c20 */ /* 0x000fe20008410000 */
[----:B------:R-:W-:Y:S01]  /*f860*/  FSEL R201, R27, -INF , !P4 ;  /* 0xff8000001bc97808 */ /* 0x000fe20006000000 */
[----:B------:R-:W-:Y:S01]  /*f870*/  FMUL.FTZ R27, R202, UR11 ;  /* 0x0000000bca1b7c20 */ /* 0x000fe20008410000 */
[----:B------:R-:W-:Y:S01]  /*f880*/  ISETP.GT.AND P4, PT, R243, R25, PT ;  /* 0x00000019f300720c */ /* 0x000fe20003f84270 */
[----:B------:R2:W4:Y:S01]  /*f890*/  MUFU.TANH R28, R26 ;  /* 0x0000001a001c7308 */ /* 0x0005220000002400 */
[----:B------:R-:W-:Y:S02]  /*f8a0*/  FSEL R212, R48, -INF , !P2 ;  /* 0xff80000030d47808 */ /* 0x000fe40005000000 */
[----:B------:R-:W-:Y:S02]  /*f8b0*/  ISETP.GE.AND P2, PT, R25, R244, PT ;  /* 0x000000f41900720c */ /* 0x000fe40003f46270 */
[----:B------:R-:W-:Y:S01]  /*f8c0*/  ISETP.GE.AND P6, PT, R24, R245, PT ;  /* 0x000000f51800720c */ /* 0x000fe20003fc6270 */
[----:B-1----:R-:W-:-:S02]  /*f8d0*/  FMUL.FTZ R31, R65, UR11 ;  /* 0x0000000b411f7c20 */ /* 0x002fc40008410000 */
[----:B------:R-:W1:Y:S01]  /*f8e0*/  MUFU.TANH R27, R27 ;  /* 0x0000001b001b7308 */ /* 0x000e620000002400 */
[----:B------:R-:W-:Y:S02]  /*f8f0*/  FSEL R225, R51, -INF , !P6 ;  /* 0xff80000033e17808 */ /* 0x000fe40007000000 */
[----:B------:R-:W-:-:S05]  /*f900*/  ISETP.GE.AND P6, PT, R23, R245, PT ;  /* 0x000000f51700720c */ /* 0x000fca0003fc6270 */
[----:B------:R-:W1:Y:S01]  /*f910*/  MUFU.TANH R31, R31 ;  /* 0x0000001f001f7308 */ /* 0x000e620000002400 */
[----:B--2---:R-:W-:Y:S01]  /*f920*/  FSEL R26, R29, -INF , !P5 ;  /* 0xff8000001d1a7808 */ /* 0x004fe20006800000 */
[----:B------:R-:W-:Y:S01]  /*f930*/  FMUL.FTZ R29, R73, UR11 ;  /* 0x0000000b491d7c20 */ /* 0x000fe20008410000 */
[----:B------:R-:W-:Y:S02]  /*f940*/  ISETP.GE.AND P5, PT, R25, R249, PT ;  /* 0x000000f91900720c */ /* 0x000fe40003fa6270 */
[----:B------:R-:W-:Y:S02]  /*f950*/  FSEL R128, R26, -INF , !P0 ;  /* 0xff8000001a807808 */ /* 0x000fe40004000000 */
[----:B------:R-:W-:Y:S01]  /*f960*/  FSEL R26, R35, -INF , !P4 ;  /* 0xff800000231a7808 */ /* 0x000fe20006000000 */
[----:B------:R-:W2:Y:S01]  /*f970*/  MUFU.TANH R30, R30 ;  /* 0x0000001e001e7308 */ /* 0x000ea20000002400 */
[----:B------:R-:W-:Y:S02]  /*f980*/  ISETP.GT.AND P4, PT, R33, R25, PT ;  /* 0x000000192100720c */ /* 0x000fe40003f84270 */
[----:B------:R-:W-:-:S02]  /*f990*/  ISETP.GE.AND P0, PT, R25, R248, PT ;  /* 0x000000f81900720c */ /* 0x000fc40003f06270 */
[----:B------:R-:W-:Y:S01]  /*f9a0*/  FSEL R135, R26, -INF , !P2 ;  /* 0xff8000001a877808 */ /* 0x000fe20005000000 */
[----:B------:R-:W-:Y:S01]  /*f9b0*/  FMUL.FTZ R26, R72, UR11 ;  /* 0x0000000b481a7c20 */ /* 0x000fe20008410000 */
[----:B---3--:R-:W-:Y:S01]  /*f9c0*/  FSEL R25, R32, -INF , !P4 ;  /* 0xff80000020197808 */ /* 0x008fe20006000000 */
[----:B------:R-:W-:Y:S01]  /*f9d0*/  MUFU.TANH R29, R29 ;  /* 0x0000001d001d7308 */ /* 0x000fe20000002400 */
[----:B------:R-:W-:Y:S02]  /*f9e0*/  ISETP.GT.AND P2, PT, R243, R24, PT ;  /* 0x00000018f300720c */ /* 0x000fe40003f44270 */
[----:B------:R-:W-:Y:S02]  /*f9f0*/  FSEL R126, R25, -INF , !P0 ;  /* 0xff800000197e7808 */ /* 0x000fe40004000000 */
[----:B------:R-:W-:Y:S02]  /*fa00*/  FSEL R209, R50, -INF , !P5 ;  /* 0xff80000032d17808 */ /* 0x000fe40006800000 */
[----:B----4-:R-:W-:Y:S01]  /*fa10*/  FSEL R25, R28, -INF , !P2 ;  /* 0xff8000001c197808 */ /* 0x010fe20005000000 */
[----:B------:R-:W3:Y:S01]  /*fa20*/  MUFU.TANH R26, R26 ;  /* 0x0000001a001a7308 */ /* 0x000ee20000002400 */
[----:B------:R-:W-:-:S02]  /*fa30*/  ISETP.GE.AND P5, PT, R24, R244, PT ;  /* 0x000000f41800720c */ /* 0x000fc40003fa6270 */
[----:B------:R-:W-:Y:S02]  /*fa40*/  ISETP.GT.AND P2, PT, R33, R24, PT ;  /* 0x000000182100720c */ /* 0x000fe40003f44270 */
[C---:B------:R-:W-:Y:S02]  /*fa50*/  ISETP.GE.AND P4, PT, R24.reuse, R249, PT ;  /* 0x000000f91800720c */ /* 0x040fe40003f86270 */
[----:B------:R-:W-:Y:S02]  /*fa60*/  ISETP.GE.AND P0, PT, R24, R248, PT ;  /* 0x000000f81800720c */ /* 0x000fe40003f06270 */
[----:B------:R-:W-:Y:S02]  /*fa70*/  FSEL R236, R25, -INF , !P5 ;  /* 0xff80000019ec7808 */ /* 0x000fe40006800000 */
[----:B-1----:R-:W-:Y:S01]  /*fa80*/  FSEL R24, R27, -INF , !P2 ;  /* 0xff8000001b187808 */ /* 0x002fe20005000000 */
[----:B------:R-:W-:Y:S01]  /*fa90*/  FMUL.FTZ R27, R131, UR11 ;  /* 0x0000000b831b7c20 */ /* 0x000fe20008410000 */
[----:B------:R-:W-:-:S02]  /*faa0*/  ISETP.GT.AND P5, PT, R243, R23, PT ;  /* 0x00000017f300720c */ /* 0x000fc40003fa4270 */
[----:B------:R-:W-:Y:S01]  /*fab0*/  FSEL R226, R24, -INF , !P0 ;  /* 0xff80000018e27808 */ /* 0x000fe20004000000 */
[----:B------:R1:W-:Y:S01]  /*fac0*/  MUFU.TANH R28, R27 ;  /* 0x0000001b001c7308 */ /* 0x0003e20000002400 */
[----:B------:R-:W-:Y:S02]  /*fad0*/  FSEL R238, R54, -INF , !P4 ;  /* 0xff80000036ee7808 */ /* 0x000fe40006000000 */
[----:B------:R-:W-:Y:S02]  /*fae0*/  FSEL R24, R31, -INF , !P5 ;  /* 0xff8000001f187808 */ /* 0x000fe40006800000 */
[C---:B------:R-:W-:Y:S02]  /*faf0*/  ISETP.GE.AND P4, PT, R23.reuse, R244, PT ;  /* 0x000000f41700720c */ /* 0x040fe40003f86270 */
[C---:B------:R-:W-:Y:S02]  /*fb00*/  ISETP.GE.AND P2, PT, R23.reuse, R249, PT ;  /* 0x000000f91700720c */ /* 0x040fe40003f46270 */
[----:B------:R-:W-:-:S02]  /*fb10*/  ISETP.GE.AND P0, PT, R23, R248, PT ;  /* 0x000000f81700720c */ /* 0x000fc40003f06270 */
[----:B------:R-:W-:Y:S01]  /*fb20*/  ISETP.GT.AND P5, PT, R33, R23, PT ;  /* 0x000000172100720c */ /* 0x000fe20003fa4270 */
[----:B------:R-:W-:Y:S01]  /*fb30*/  FMUL.FTZ R23, R130, UR11 ;  /* 0x0000000b82177c20 */ /* 0x000fe20008410000 */
[----:B------:R-:W-:Y:S02]  /*fb40*/  FSEL R230, R24, -INF , !P4 ;  /* 0xff80000018e67808 */ /* 0x000fe40006000000 */
[----:B------:R-:W-:Y:S01]  /*fb50*/  ISETP.GT.AND P4, PT, R243, R22, PT ;  /* 0x00000016f300720c */ /* 0x000fe20003f84270 */
[----:B------:R2:W4:Y:S01]  /*fb60*/  MUFU.TANH R25, R23 ;  /* 0x0000001700197308 */ /* 0x0005220000002400 */
[----:B------:R-:W-:Y:S01]  /*fb70*/  FSEL R232, R56, -INF , !P2 ;  /* 0xff80000038e87808 */ /* 0x000fe20005000000 */
[----:B-1----:R-:W-:Y:S01]  /*fb80*/  FMUL.FTZ R27, R77, UR11 ;  /* 0x0000000b4d1b7c20 */ /* 0x002fe20008410000 */
[----:B------:R-:W-:Y:S02]  /*fb90*/  FSEL R131, R55, -INF , !P6 ;  /* 0xff80000037837808 */ /* 0x000fe40007000000 */
[----:B------:R-:W-:-:S02]  /*fba0*/  ISETP.GE.AND P2, PT, R22, R244, PT ;  /* 0x000000f41600720c */ /* 0x000fc40003f46270 */
[-C--:B------:R-:W-:Y:S01]  /*fbb0*/  ISETP.GE.AND P6, PT, R22, R245.reuse, PT ;  /* 0x000000f51600720c */ /* 0x080fe20003fc6270 */
[----:B------:R-:W-:Y:S03]  /*fbc0*/  MUFU.TANH R27, R27 ;  /* 0x0000001b001b7308 */ /* 0x000fe60000002400 */
[----:B------:R-:W-:Y:S02]  /*fbd0*/  FSEL R31, R57, -INF , !P6 ;  /* 0xff800000391f7808 */ /* 0x000fe40007000000 */
[----:B------:R-:W-:Y:S02]  /*fbe0*/  ISETP.GE.AND P6, PT, R21, R245, PT ;  /* 0x000000f51500720c */ /* 0x000fe40003fc6270 */
[----:B--2---:R-:W-:Y:S02]  /*fbf0*/  FSEL R23, R30, -INF , !P5 ;  /* 0xff8000001e177808 */ /* 0x004fe40006800000 */
[----:B------:R-:W-:-:S02]  /*fc00*/  ISETP.GE.AND P5, PT, R22, R249, PT ;  /* 0x000000f91600720c */ /* 0x000fc40003fa6270 */
[----:B------:R-:W-:Y:S02]  /*fc10*/  FSEL R224, R23, -INF , !P0 ;  /* 0xff80000017e07808 */ /* 0x000fe40004000000 */
[----:B---3--:R-:W-:Y:S01]  /*fc20*/  FSEL R23, R26, -INF , !P4 ;  /* 0xff8000001a177808 */ /* 0x008fe20006000000 */
[----:B------:R-:W-:Y:S01]  /*fc30*/  FMUL.FTZ R26, R227, UR11 ;  /* 0x0000000be31a7c20 */ /* 0x000fe20008410000 */
[----:B------:R-:W-:Y:S02]  /*fc40*/  ISETP.GE.AND P0, PT, R22, R248, PT ;  /* 0x000000f81600720c */ /* 0x000fe40003f06270 */
[----:B------:R-:W-:Y:S01]  /*fc50*/  ISETP.GT.AND P4, PT, R33, R22, PT ;  /* 0x000000162100720c */ /* 0x000fe20003f84270 */
[----:B------:R-:W-:Y:S01]  /*fc60*/  FMUL.FTZ R22, R76, UR11 ;  /* 0x0000000b4c167c20 */ /* 0x000fe20008410000 */
[----:B------:R-:W-:Y:S01]  /*fc70*/  FSEL R228, R23, -INF , !P2 ;  /* 0xff80000017e47808 */ /* 0x000fe20005000000 */
[----:B------:R-:W-:Y:S01]  /*fc80*/  FMUL.FTZ R23, R213, UR11 ;  /* 0x0000000bd5177c20 */ /* 0x000fe20008410000 */
[----:B------:R-:W-:Y:S01]  /*fc90*/  ISETP.GT.AND P2, PT, R243, R21, PT ;  /* 0x00000015f300720c */ /* 0x000fe20003f44270 */
[----:B------:R4:W1:Y:S01]  /*fca0*/  MUFU.TANH R24, R22 ;  /* 0x0000001600187308 */ /* 0x0008620000002400 */
[----:B------:R-:W-:Y:S01]  /*fcb0*/  FSEL R231, R58, -INF , !P5 ;  /* 0xff8000003ae77808 */ /* 0x000fe20006800000 */
[----:B------:R-:W-:Y:S01]  /*fcc0*/  IMAD.MOV.U32 R213, RZ, RZ, R229 ;  /* 0x000000ffffd57224 */ /* 0x000fe200078e00e5 */
[----:B------:R-:W-:-:S02]  /*fcd0*/  ISETP.GE.AND P5, PT, R21, R244, PT ;  /* 0x000000f41500720c */ /* 0x000fc40003fa6270 */
[----:B------:R-:W-:-:S03]  /*fce0*/  LEA R76, R34, UR5, 0x1 ;  /* 0x00000005224c7c11 */ /* 0x000fc6000f8e08ff */
[----:B------:R-:W2:Y:S02]  /*fcf0*/  MUFU.TANH R23, R23 ;  /* 0x0000001700177308 */ /* 0x000ea40000002400 */
[----:B------:R-:W-:-:S06]  /*fd00*/  VIADD R77, R76, 0x8040 ;  /* 0x000080404c4d7836 */ /* 0x000fcc0000000000 */
[----:B------:R-:W3:Y:S01]  /*fd10*/  MUFU.TANH R26, R26 ;  /* 0x0000001a001a7308 */ /* 0x000ee20000002400 */
[----:B----4-:R-:W-:Y:S02]  /*fd20*/  FSEL R22, R25, -INF , !P4 ;  /* 0xff80000019167808 */ /* 0x010fe40006000000 */
[----:B------:R-:W-:Y:S02]  /*fd30*/  ISETP.GE.AND P4, PT, R21, R249, PT ;  /* 0x000000f91500720c */ /* 0x000fe40003f86270 */
[----:B------:R-:W-:Y:S02]  /*fd40*/  FSEL R130, R22, -INF , !P0 ;  /* 0xff80000016827808 */ /* 0x000fe40004000000 */
[----:B------:R-:W-:Y:S02]  /*fd50*/  FSEL R22, R29, -INF , !P2 ;  /* 0xff8000001d167808 */ /* 0x000fe40005000000 */
[----:B------:R-:W-:Y:S02]  /*fd60*/  ISETP.GT.AND P2, PT, R33, R21, PT ;  /* 0x000000152100720c */ /* 0x000fe40003f44270 */
[----:B------:R-:W-:-:S02]  /*fd70*/  ISETP.GE.AND P0, PT, R21, R248, PT ;  /* 0x000000f81500720c */ /* 0x000fc40003f06270 */
[----:B------:R-:W-:Y:S01]  /*fd80*/  FSEL R227, R22, -INF , !P5 ;  /* 0xff80000016e37808 */ /* 0x000fe20006800000 */
[----:B------:R-:W-:Y:S01]  /*fd90*/  FMUL.FTZ R22, R85, UR11 ;  /* 0x0000000b55167c20 */ /* 0x000fe20008410000 */
[----:B------:R-:W-:Y:S02]  /*fda0*/  FSEL R21, R28, -INF , !P2 ;  /* 0xff8000001c157808 */ /* 0x000fe40005000000 */
[----:B------:R-:W-:Y:S01]  /*fdb0*/  ISETP.GT.AND P5, PT, R243, R20, PT ;  /* 0x00000014f300720c */ /* 0x000fe20003fa4270 */
[----:B------:R4:W-:Y:S01]  /*fdc0*/  MUFU.TANH R25, R22 ;  /* 0x0000001600197308 */ /* 0x0009e20000002400 */
[----:B------:R-:W-:Y:S02]  /*fdd0*/  FSEL R30, R21, -INF , !P0 ;  /* 0xff800000151e7808 */ /* 0x000fe40004000000 */
[----:B------:R-:W-:Y:S02]  /*fde0*/  FSEL R229, R60, -INF , !P4 ;  /* 0xff8000003ce57808 */ /* 0x000fe40006000000 */
[----:B------:R-:W-:-:S02]  /*fdf0*/  FSEL R29, R59, -INF , !P6 ;  /* 0xff8000003b1d7808 */ /* 0x000fc40007000000 */
[----:B-1----:R-:W-:Y:S02]  /*fe00*/  FSEL R21, R24, -INF , !P5 ;  /* 0xff80000018157808 */ /* 0x002fe40006800000 */
[C---:B------:R-:W-:Y:S02]  /*fe10*/  ISETP.GE.AND P4, PT, R20.reuse, R244, PT ;  /* 0x000000f41400720c */ /* 0x040fe40003f86270 */
[C---:B------:R-:W-:Y:S02]  /*fe20*/  ISETP.GE.AND P2, PT, R20.reuse, R249, PT ;  /* 0x000000f91400720c */ /* 0x040fe40003f46270 */
[C---:B------:R-:W-:Y:S02]  /*fe30*/  ISETP.GE.AND P6, PT, R20.reuse, R245, PT ;  /* 0x000000f51400720c */ /* 0x040fe40003fc6270 */
[----:B------:R-:W-:Y:S02]  /*fe40*/  ISETP.GE.AND P0, PT, R20, R248, PT ;  /* 0x000000f81400720c */ /* 0x000fe40003f06270 */
[----:B------:R-:W-:Y:S01]  /*fe50*/  ISETP.GT.AND P5, PT, R33, R20, PT ;  /* 0x000000142100720c */ /* 0x000fe20003fa4270 */
[----:B------:R-:W-:Y:S01]  /*fe60*/  FMUL.FTZ R20, R84, UR11 ;  /* 0x0000000b54147c20 */ /* 0x000fe20008410000 */
[----:B------:R-:W-:Y:S01]  /*fe70*/  FSEL R37, R21, -INF , !P4 ;  /* 0xff80000015257808 */ /* 0x000fe20006000000 */
[----:B----4-:R-:W-:Y:S01]  /*fe80*/  FMUL.FTZ R22, R42, UR11 ;  /* 0x0000000b2a167c20 */ /* 0x010fe20008410000 */
[----:B------:R-:W-:Y:S01]  /*fe90*/  ISETP.GT.AND P4, PT, R243, R19, PT ;  /* 0x00000013f300720c */ /* 0x000fe20003f84270 */
[----:B------:R2:W1:Y:S01]  /*fea0*/  MUFU.TANH R24, R20 ;  /* 0x0000001400187308 */ /* 0x0004620000002400 */
[----:B------:R-:W-:Y:S01]  /*feb0*/  FSEL R35, R62, -INF , !P2 ;  /* 0xff8000003e237808 */ /* 0x000fe20005000000 */
[----:B------:R-:W-:Y:S01]  /*fec0*/  IMAD.MOV.U32 R42, RZ, RZ, R242 ;  /* 0x000000ffff2a7224 */ /* 0x000fe200078e00f2 */
[----:B------:R-:W-:-:S02]  /*fed0*/  FSEL R246, R61, -INF , !P6 ;  /* 0xff8000003df67808 */ /* 0x000fc40007000000 */
[C---:B------:R-:W-:Y:S02]  /*fee0*/  ISETP.GE.AND P2, PT, R19.reuse, R244, PT ;  /* 0x000000f41300720c */ /* 0x040fe40003f46270 */
[----:B------:R-:W-:Y:S01]  /*fef0*/  ISETP.GE.AND P6, PT, R19, R245, PT ;  /* 0x000000f51300720c */ /* 0x000fe20003fc6270 */
[----:B------:R-:W-:Y:S01]  /*ff00*/  MUFU.TANH R22, R22 ;  /* 0x0000001600167308 */ /* 0x000fe20000002400 */
[----:B--2---:R-:W-:Y:S01]  /*ff10*/  FSEL R20, R23, -INF , !P5 ;  /* 0xff80000017147808 */ /* 0x004fe20006800000 */
[----:B------:R-:W-:Y:S01]  /*ff20*/  FMUL.FTZ R23, R93, UR11 ;  /* 0x0000000b5d177c20 */ /* 0x000fe20008410000 */
[----:B------:R-:W-:Y:S02]  /*ff30*/  ISETP.GE.AND P5, PT, R19, R249, PT ;  /* 0x000000f91300720c */ /* 0x000fe40003fa6270 */
[----:B------:R-:W-:Y:S02]  /*ff40*/  FSEL R247, R20, -INF , !P0 ;  /* 0xff80000014f77808 */ /* 0x000fe40004000000 */
[----:B------:R-:W-:Y:S01]  /*ff50*/  FSEL R20, R27, -INF , !P4 ;  /* 0xff8000001b147808 */ /* 0x000fe20006000000 */
[----:B------:R-:W-:Y:S01]  /*ff60*/  MUFU.TANH R23, R23 ;  /* 0x0000001700177308 */ /* 0x000fe20000002400 */
[----:B------:R-:W-:-:S02]  /*ff70*/  ISETP.GE.AND P0, PT, R19, R248, PT ;  /* 0x000000f81300720c */ /* 0x000fc40003f06270 */
[----:B------:R-:W-:Y:S01]  /*ff80*/  ISETP.GT.AND P4, PT, R33, R19, PT ;  /* 0x000000132100720c */ /* 0x000fe20003f84270 */
[----:B------:R-:W-:Y:S01]  /*ff90*/  FMUL.FTZ R19, R41, UR11 ;  /* 0x0000000b29137c20 */ /* 0x000fe20008410000 */
[----:B------:R-:W-:Y:S01]  /*ffa0*/  FSEL R72, R20, -INF , !P2 ;  /* 0xff80000014487808 */ /* 0x000fe20005000000 */
[----:B------:R-:W-:Y:S01]  /*ffb0*/  IMAD.MOV.U32 R41, RZ, RZ, R213 ;  /* 0x000000ffff297224 */ /* 0x000fe200078e00d5 */
[----:B------:R-:W-:Y:S01]  /*ffc0*/  ISETP.GT.AND P2, PT, R243, R18, PT ;  /* 0x00000012f300720c */ /* 0x000fe20003f44270 */
[----:B------:R3:W2:Y:S01]  /*ffd0*/  MUFU.TANH R21, R19 ;  /* 0x0000001300157308 */ /* 0x0006a20000002400 */
[----:B------:R-:W-:Y:S01]  /*ffe0*/  IMAD.MOV.U32 R213, RZ, RZ, R241 ;  /* 0x000000ffffd57224 */ /* 0x000fe200078e00f1 */
[----:B------:R-:W-:Y:S02]  /*fff0*/  FSEL R94, R94, -INF , !P5 ;  /* 0xff8000005e5e7808 */ /* 0x000fe40006800000 */
[----:B------:R-:W-:Y:S02]  /*10000*/  ISETP.GE.AND P5, PT, R18, R244, PT ;  /* 0x000000f41200720c */ /* 0x000fe40003fa6270 */
[----:B------:R-:W-:-:S02]  /*10010*/  FSEL R241, R63, -INF , !P6 ;  /* 0xff8000003ff17808 */ /* 0x000fc40007000000 */
[----:B------:R-:W-:-:S04]  /*10020*/  ISETP.GE.AND P6, PT, R18, R245, PT ;  /* 0x000000f51200720c */ /* 0x000fc80003fc6270 */
[----:B------:R-:W-:Y:S02]  /*10030*/  FSEL R233, R66, -INF , !P6 ;  /* 0xff80000042e97808 */ /* 0x000fe40007000000 */
[----:B------:R-:W-:Y:S02]  /*10040*/  ISETP.GE.AND P6, PT, R17, R245, PT ;  /* 0x000000f51100720c */ /* 0x000fe40003fc6270 */
[----:B---3--:R-:W-:Y:S02]  /*10050*/  FSEL R19, R26, -INF , !P4 ;  /* 0xff8000001a137808 */ /* 0x008fe40006000000 */
[----:B------:R-:W-:Y:S02]  /*10060*/  ISETP.GE.AND P4, PT, R18, R249, PT ;  /* 0x000000f91200720c */ /* 0x000fe40003f86270 */
[----:B------:R-:W-:Y:S02]  /*10070*/  FSEL R242, R19, -INF , !P0 ;  /* 0xff80000013f27808 */ /* 0x000fe40004000000 */
[----:B-1----:R-:W-:-:S02]  /*10080*/  FSEL R19, R24, -INF , !P2 ;  /* 0xff80000018137808 */ /* 0x002fc40005000000 */
        /* <DEDUP_REMOVED lines=11> */
[----:B------:R-:W3:Y:S03]  /*10140*/  MUFU.TANH R19, R19 ;  /* 0x0000001300137308 */ /* 0x000ee60000002400 */
[----:B------:R-:W-:Y:S02]  /*10150*/  FSEL R27, R104, -INF , !P6 ;  /* 0xff800000681b7808 */ /* 0x000fe40007000000 */
[----:B------:R-:W-:Y:S02]  /*10160*/  ISETP.GE.AND P6, PT, R15, R244, PT ;  /* 0x000000f40f00720c */ /* 0x000fe40003fc6270 */
[----:B--2---:R-:W-:Y:S01]  /*10170*/  FSEL R18, R21, -INF , !P2 ;  /* 0xff80000015127808 */ /* 0x004fe20005000000 */
[----:B------:R-:W-:Y:S01]  /*10180*/  FMUL.FTZ R21, R44, UR11 ;  /* 0x0000000b2c157c20 */ /* 0x000fe20008410000 */
[----:B------:R-:W-:-:S02]  /*10190*/  ISETP.GE.AND P2, PT, R17, R249, PT ;  /* 0x000000f91100720c */ /* 0x000fc40003f46270 */
[----:B------:R-:W-:Y:S02]  /*101a0*/  FSEL R240, R18, -INF , !P0 ;  /* 0xff80000012f07808 */ /* 0x000fe40004000000 */
[----:B------:R-:W-:Y:S01]  /*101b0*/  FSEL R18, R25, -INF , !P5 ;  /* 0xff80000019127808 */ /* 0x000fe20006800000 */
[----:B------:R-:W2:Y:S01]  /*101c0*/  MUFU.TANH R21, R21 ;  /* 0x0000001500157308 */ /* 0x000ea20000002400 */
[----:B------:R-:W-:Y:S02]  /*101d0*/  ISETP.GT.AND P5, PT, R33, R17, PT ;  /* 0x000000112100720c */ /* 0x000fe40003fa4270 */
[----:B------:R-:W-:Y:S02]  /*101e0*/  ISETP.GE.AND P0, PT, R17, R248, PT ;  /* 0x000000f81100720c */ /* 0x000fe40003f06270 */
[----:B------:R-:W-:Y:S01]  /*101f0*/  FSEL R32, R18, -INF , !P4 ;  /* 0xff80000012207808 */ /* 0x000fe20006000000 */
[----:B------:R-:W-:Y:S01]  /*10200*/  FMUL.FTZ R18, R100, UR11 ;  /* 0x0000000b64127c20 */ /* 0x000fe20008410000 */
[----:B------:R-:W-:-:S02]  /*10210*/  FSEL R17, R22, -INF , !P5 ;  /* 0xff80000016117808 */ /* 0x000fc40006800000 */
[----:B------:R-:W-:Y:S02]  /*10220*/  ISETP.GT.AND P4, PT, R243, R16, PT ;  /* 0x00000010f300720c */ /* 0x000fe40003f84270 */
[----:B------:R-:W-:Y:S01]  /*10230*/  FSEL R26, R102, -INF , !P2 ;  /* 0xff800000661a7808 */ /* 0x000fe20005000000 */
[----:B------:R-:W4:Y:S01]  /*10240*/  MUFU.TANH R18, R18 ;  /* 0x0000001200127308 */ /* 0x000f220000002400 */
[----:B------:R-:W-:Y:S02]  /*10250*/  FSEL R102, R17, -INF , !P0 ;  /* 0xff80000011667808 */ /* 0x000fe40004000000 */
[----:B-1----:R-:W-:Y:S01]  /*10260*/  FSEL R17, R20, -INF , !P4 ;  /* 0xff80000014117808 */ /* 0x002fe20006000000 */
[----:B------:R-:W-:Y:S01]  /*10270*/  FMUL.FTZ R20, R101, UR11 ;  /* 0x0000000b65147c20 */ /* 0x000fe20008410000 */
[C---:B------:R-:W-:Y:S02]  /*10280*/  ISETP.GE.AND P2, PT, R16.reuse, R244, PT ;  /* 0x000000f41000720c */ /* 0x040fe40003f46270 */
[----:B------:R-:W-:Y:S01]  /*10290*/  ISETP.GT.AND P4, PT, R33, R16, PT ;  /* 0x000000102100720c */ /* 0x000fe20003f84270 */
[----:B------:R1:W4:Y:S01]  /*102a0*/  MUFU.TANH R24, R20 ;  /* 0x0000001400187308 */ /* 0x0003220000002400 */
[----:B------:R-:W-:-:S02]  /*102b0*/  ISETP.GE.AND P5, PT, R16, R245, PT ;  /* 0x000000f51000720c */ /* 0x000fc40003fa6270 */
[----:B------:R-:W-:Y:S02]  /*102c0*/  ISETP.GE.AND P0, PT, R16, R248, PT ;  /* 0x000000f81000720c */ /* 0x000fe40003f06270 */
[----:B------:R-:W-:Y:S01]  /*102d0*/  FSEL R28, R17, -INF , !P2 ;  /* 0xff800000111c7808 */ /* 0x000fe20005000000 */
[----:B------:R-:W-:Y:S01]  /*102e0*/  FMUL.FTZ R17, R250, UR11 ;  /* 0x0000000bfa117c20 */ /* 0x000fe20008410000 */
[----:B---3--:R-:W-:Y:S02]  /*102f0*/  FSEL R16, R19, -INF , !P4 ;  /* 0xff80000013107808 */ /* 0x008fe40006000000 */
[----:B------:R-:W-:Y:S01]  /*10300*/  ISETP.GT.AND P2, PT, R243, R15, PT ;  /* 0x0000000ff300720c */ /* 0x000fe20003f44270 */
[----:B------:R3:W-:Y:S01]  /*10310*/  MUFU.TANH R22, R17 ;  /* 0x0000001100167308 */ /* 0x0007e20000002400 */
[----:B------:R-:W-:Y:S02]  /*10320*/  FSEL R50, R16, -INF , !P0 ;  /* 0xff80000010327808 */ /* 0x000fe40004000000 */
[----:B------:R-:W-:-:S02]  /*10330*/  FSEL R54, R71, -INF , !P5 ;  /* 0xff80000047367808 */ /* 0x000fc40006800000 */
[----:B------:R-:W-:Y:S02]  /*10340*/  FSEL R16, R23, -INF , !P2 ;  /* 0xff80000017107808 */ /* 0x000fe40005000000 */
[C---:B------:R-:W-:Y:S01]  /*10350*/  ISETP.GE.AND P4, PT, R15.reuse, R249, PT ;  /* 0x000000f90f00720c */ /* 0x040fe20003f86270 */
[----:B------:R-:W-:Y:S01]  /*10360*/  STL [R1+0x5c], R54 ;  /* 0x00005c3601007387 */ /* 0x000fe20000100800 */
[----:B------:R-:W-:Y:S01]  /*10370*/  ISETP.GE.AND P5, PT, R15, R245, PT ;  /* 0x000000f50f00720c */ /* 0x000fe20003fa6270 */
[----:B-1----:R-:W-:Y:S01]  /*10380*/  FMUL.FTZ R20, R213, UR11 ;  /* 0x0000000bd5147c20 */ /* 0x002fe20008410000 */
[----:B------:R-:W-:Y:S01]  /*10390*/  ISETP.GE.AND P0, PT, R15, R248, PT ;  /* 0x000000f80f00720c */ /* 0x000fe20003f06270 */
[----:B------:R-:W-:Y:S01]  /*103a0*/  STL [R1+0x6c], R50 ;  /* 0x00006c3201007387 */ /* 0x000fe20000100800 */
[----:B------:R-:W-:Y:S01]  /*103b0*/  ISETP.GT.AND P2, PT, R33, R15, PT ;  /* 0x0000000f2100720c */ /* 0x000fe20003f44270 */
[----:B------:R-:W-:Y:S01]  /*103c0*/  FMUL.FTZ R15, R41, UR11 ;  /* 0x0000000b290f7c20 */ /* 0x000fe20008410000 */
[----:B------:R-:W-:Y:S01]  /*103d0*/  FSEL R250, R16, -INF , !P6 ;  /* 0xff80000010fa7808 */ /* 0x000fe20007000000 */
[----:B------:R-:W-:Y:S01]  /*103e0*/  FMUL.FTZ R16, R42, UR11 ;  /* 0x0000000b2a107c20 */ /* 0x000fe20008410000 */
[----:B------:R-:W-:Y:S01]  /*103f0*/  ISETP.GT.AND P6, PT, R243, R14, PT ;  /* 0x0000000ef300720c */ /* 0x000fe20003fc4270 */
[----:B------:R2:W1:Y:S01]  /*10400*/  MUFU.TANH R19, R15 ;  /* 0x0000000f00137308 */ /* 0x0004620000002400 */
[----:B------:R-:W-:Y:S01]  /*10410*/  FSEL R25, R106, -INF , !P4 ;  /* 0xff8000006a197808 */ /* 0x000fe20006000000 */
[----:B---3--:R-:W-:Y:S01]  /*10420*/  FMUL.FTZ R17, R52, UR11 ;  /* 0x0000000b34117c20 */ /* 0x008fe20008410000 */
[----:B------:R-:W-:-:S02]  /*10430*/  FSEL R55, R95, -INF , !P5 ;  /* 0xff8000005f377808 */ /* 0x000fc40006800000 */
[C---:B------:R-:W-:Y:S02]  /*10440*/  ISETP.GE.AND P4, PT, R14.reuse, R244, PT ;  /* 0x000000f40e00720c */ /* 0x040fe40003f86270 */
[----:B------:R-:W-:Y:S01]  /*10450*/  ISETP.GE.AND P5, PT, R14, R249, PT ;  /* 0x000000f90e00720c */ /* 0x000fe20003fa6270 */
[----:B------:R-:W-:Y:S01]  /*10460*/  STL [R1+0x4c], R55 ;  /* 0x00004c3701007387 */ /* 0x000fe20000100800 */
[----:B------:R-:W3:Y:S08]  /*10470*/  MUFU.TANH R17, R17 ;  /* 0x0000001100117308 */ /* 0x000ef00000002400 */
[----:B------:R-:W3:Y:S01]  /*10480*/  MUFU.TANH R16, R16 ;  /* 0x0000001000107308 */ /* 0x000ee20000002400 */
[----:B--2---:R-:W-:-:S02]  /*10490*/  FSEL R15, R21, -INF , !P2 ;  /* 0xff800000150f7808 */ /* 0x004fc40005000000 */
[----:B------:R-:W-:Y:S02]  /*104a0*/  ISETP.GE.AND P2, PT, R14, R245, PT ;  /* 0x000000f50e00720c */ /* 0x000fe40003f46270 */
[----:B------:R-:W-:Y:S02]  /*104b0*/  FSEL R51, R15, -INF , !P0 ;  /* 0xff8000000f337808 */ /* 0x000fe40004000000 */
[----:B----4-:R-:W-:Y:S01]  /*104c0*/  FSEL R15, R18, -INF , !P6 ;  /* 0xff800000120f7808 */ /* 0x010fe20007000000 */
[----:B------:R-:W-:Y:S01]  /*104d0*/  FMUL.FTZ R18, R53, UR11 ;  /* 0x0000000b35127c20 */ /* 0x000fe20008410000 */
[----:B------:R-:W-:Y:S01]  /*104e0*/  ISETP.GE.AND P0, PT, R14, R248, PT ;  /* 0x000000f80e00720c */ /* 0x000fe20003f06270 */
[----:B------:R-:W-:Y:S01]  /*104f0*/  STL [R1+0x60], R51 ;  /* 0x0000603301007387 */ /* 0x000fe20000100800 */
[----:B------:R-:W-:Y:S01]  /*10500*/  ISETP.GT.AND P6, PT, R33, R14, PT ;  /* 0x0000000e2100720c */ /* 0x000fe20003fc4270 */
[----:B------:R-:W-:Y:S01]  /*10510*/  VIADD R14, R76, 0x8000 ;  /* 0x000080004c0e7836 */ /* 0x000fe20000000000 */
[----:B------:R-:W-:Y:S01]  /*10520*/  FSEL R104, R15, -INF , !P4 ;  /* 0xff8000000f687808 */ /* 0x000fe20006000000 */
[----:B------:R-:W2:Y:S01]  /*10530*/  MUFU.TANH R21, R18 ;  /* 0x0000001200157308 */ /* 0x000ea20000002400 */
[----:B------:R-:W-:Y:S01]  /*10540*/  ISETP.GT.AND P4, PT, R243, R13, PT ;  /* 0x0000000df300720c */ /* 0x000fe20003f84270 */
[----:B------:R-:W-:Y:S01]  /*10550*/  @P3 VIADD R77, R14, 0xffffffc0 ;  /* 0xffffffc00e4d3836 */ /* 0x000fe20000000000 */
[----:B------:R-:W-:-:S02]  /*10560*/  FSEL R14, R112, -INF , !P5 ;  /* 0xff800000700e7808 */ /* 0x000fc40006800000 */
[----:B------:R-:W-:Y:S02]  /*10570*/  FSEL R48, R99, -INF , !P2 ;  /* 0xff80000063307808 */ /* 0x000fe40005000000 */
[C---:B------:R-:W-:Y:S01]  /*10580*/  ISETP.GE.AND P2, PT, R13.reuse, R249, PT ;  /* 0x000000f90d00720c */ /* 0x040fe20003f46270 */
[----:B------:R1:W-:Y:S01]  /*10590*/  STL [R1+0x64], R14 ;  /* 0x0000640e01007387 */ /* 0x0003e20000100800 */
[----:B------:R-:W-:Y:S02]  /*105a0*/  FSEL R15, R24, -INF , !P4 ;  /* 0xff800000180f7808 */ /* 0x000fe40006000000 */
[C---:B------:R-:W-:Y:S01]  /*105b0*/  ISETP.GE.AND P5, PT, R13.reuse, R244, PT ;  /* 0x000000f40d00720c */ /* 0x040fe20003fa6270 */
[----:B------:R-:W-:Y:S01]  /*105c0*/  STL [R1+0x18], R48 ;  /* 0x0000183001007387 */ /* 0x000fe20000100800 */
[----:B------:R-:W-:Y:S02]  /*105d0*/  ISETP.GE.AND P4, PT, R13, R248, PT ;  /* 0x000000f80d00720c */ /* 0x000fe40003f86270 */
[----:B------:R-:W-:-:S02]  /*105e0*/  FSEL R101, R15, -INF , !P5 ;  /* 0xff8000000f657808 */ /* 0x000fc40006800000 */
[----:B------:R-:W-:Y:S02]  /*105f0*/  ISETP.GT.AND P5, PT, R243, R12, PT ;  /* 0x0000000cf300720c */ /* 0x000fe40003fa4270 */
[----:B-1----:R-:W-:Y:S02]  /*10600*/  FSEL R14, R19, -INF , !P6 ;  /* 0xff800000130e7808 */ /* 0x002fe40007000000 */
[----:B------:R-:W-:Y:S01]  /*10610*/  ISETP.GE.AND P6, PT, R13, R245, PT ;  /* 0x000000f50d00720c */ /* 0x000fe20003fc6270 */
[----:B------:R-:W-:Y:S01]  /*10620*/  MUFU.TANH R19, R20 ;  /* 0x0000001400137308 */ /* 0x000fe20000002400 */
[----:B------:R-:W-:Y:S01]  /*10630*/  FSEL R46, R14, -INF , !P0 ;  /* 0xff8000000e2e7808 */ /* 0x000fe20004000000 */
[----:B------:R-:W-:Y:S01]  /*10640*/  FMUL.FTZ R14, R88, UR11 ;  /* 0x0000000b580e7c20 */ /* 0x000fe20008410000 */
[----:B------:R-:W-:Y:S02]  /*10650*/  ISETP.GT.AND P0, PT, R33, R13, PT ;  /* 0x0000000d2100720c */ /* 0x000fe40003f04270 */
[----:B------:R-:W-:Y:S01]  /*10660*/  FSEL R13, R113, -INF , !P2 ;  /* 0xff800000710d7808 */ /* 0x000fe20005000000 */
[----:B------:R-:W-:Y:S01]  /*10670*/  STL [R1+0x3c], R46 ;  /* 0x00003c2e01007387 */ /* 0x000fe20000100800 */
[----:B------:R-:W-:Y:S01]  /*10680*/  FSEL R49, R103, -INF , !P6 ;  /* 0xff80000067317808 */ /* 0x000fe20007000000 */
[----:B------:R1:W4:Y:S01]  /*10690*/  MUFU.TANH R18, R14 ;  /* 0x0000000e00127308 */ /* 0x0003220000002400 */
[C---:B------:R-:W-:Y:S01]  /*106a0*/  ISETP.GE.AND P2, PT, R12.reuse, R244, PT ;  /* 0x000000f40c00720c */ /* 0x040fe20003f46270 */
[----:B------:R3:W-:Y:S01]  /*106b0*/  STL [R1+0x54], R13 ;  /* 0x0000540d01007387 */ /* 0x0007e20000100800 */
[----:B------:R-:W-:-:S03]  /*106c0*/  ISETP.GE.AND P6, PT, R12, R245, PT ;  /* 0x000000f50c00720c */ /* 0x000fc60003fc6270 */
[----:B------:R-:W-:Y:S01]  /*106d0*/  STL [R1+0x8], R49 ;  /* 0x0000083101007387 */ /* 0x000fe20000100800 */
[----:B------:R-:W-:Y:S02]  /*106e0*/  FSEL R44, R105, -INF , !P6 ;  /* 0xff800000692c7808 */ /* 0x000fe40007000000 */
[-C--:B------:R-:W-:Y:S02]  /*106f0*/  ISETP.GE.AND P6, PT, R11, R249.reuse, PT ;  /* 0x000000f90b00720c */ /* 0x080fe40003fc6270 */
[----:B---3--:R-:W-:Y:S02]  /*10700*/  FSEL R13, R22, -INF , !P0 ;  /* 0xff800000160d7808 */ /* 0x008fe40004000000 */
[----:B------:R-:W-:Y:S02]  /*10710*/  ISETP.GE.AND P0, PT, R12, R249, PT ;  /* 0x000000f90c00720c */ /* 0x000fe40003f06270 */
[----:B------:R-:W-:Y:S02]  /*10720*/  FSEL R47, R13, -INF , !P4 ;  /* 0xff8000000d2f7808 */ /* 0x000fe40006000000 */
[----:B------:R-:W-:-:S02]  /*10730*/  FSEL R13, R17, -INF , !P5 ;  /* 0xff800000110d7808 */ /* 0x000fc40006800000 */
[----:B------:R-:W-:Y:S01]  /*10740*/  ISETP.GE.AND P4, PT, R12, R248, PT ;  /* 0x000000f80c00720c */ /* 0x000fe20003f86270 */
[----:B-1----:R-:W-:Y:S01]  /*10750*/  FMUL.FTZ R14, R140, UR11 ;  /* 0x0000000b8c0e7c20 */ /* 0x002fe20008410000 */
[----:B------:R-:W-:Y:S01]  /*10760*/  ISETP.GT.AND P5, PT, R33, R12, PT ;  /* 0x0000000c2100720c */ /* 0x000fe20003fa4270 */
[----:B------:R-:W-:Y:S01]  /*10770*/  FMUL.FTZ R12, R141, UR11 ;  /* 0x0000000b8d0c7c20 */ /* 0x000fe20008410000 */
[----:B------:R-:W-:Y:S01]  /*10780*/  FSEL R100, R13, -INF , !P2 ;  /* 0xff8000000d647808 */ /* 0x000fe20005000000 */
[----:B------:R-:W-:Y:S02]  /*10790*/  STL [R1+0x14], R47 ;  /* 0x0000142f01007387 */ /* 0x000fe40000100800 */
[----:B------:R1:W3:Y:S01]  /*107a0*/  MUFU.TANH R17, R12 ;  /* 0x0000000c00117308 */ /* 0x0002e20000002400 */
[----:B------:R-:W-:Y:S01]  /*107b0*/  ISETP.GT.AND P2, PT, R243, R11, PT ;  /* 0x0000000bf300720c */ /* 0x000fe20003f44270 */
[----:B------:R3:W5:Y:S01]  /*107c0*/  LDL.LU R141, [R1+0xd8] ;  /* 0x0000d800018d7983 */ /* 0x0007620000300800 */
[----:B------:R-:W-:-:S02]  /*107d0*/  FSEL R13, R114, -INF , !P0 ;  /* 0xff800000720d7808 */ /* 0x000fc40004000000 */
[----:B------:R-:W-:Y:S01]  /*107e0*/  ISETP.GE.AND P0, PT, R11, R244, PT ;  /* 0x000000f40b00720c */ /* 0x000fe20003f06270 */
[----:B------:R3:W5:Y:S02]  /*107f0*/  LDL.LU R140, [R1+0xd4] ;  /* 0x0000d400018c7983 */ /* 0x0007640000300800 */
[----:B------:R-:W3:Y:S02]  /*10800*/  MUFU.TANH R14, R14 ;  /* 0x0000000e000e7308 */ /* 0x000ee40000002400 */
[----:B------:R4:W-:Y:S01]  /*10810*/  STL [R1+0x28], R13 ;  /* 0x0000280d01007387 */ /* 0x0009e20000100800 */
[----:B------:R-:W-:-:S03]  /*10820*/  FMUL.FTZ R15, R138, UR11 ;  /* 0x0000000b8a0f7c20 */ /* 0x000fc60008410000 */
[----:B------:R-:W-:Y:S01]  /*10830*/  STL [R1+0x68], R44 ;  /* 0x0000682c01007387 */ /* 0x000fe20000100800 */
[----:B-1----:R-:W-:Y:S02]  /*10840*/  FSEL R12, R16, -INF , !P5 ;  /* 0xff800000100c7808 */ /* 0x002fe40006800000 */
[----:B------:R-:W-:Y:S02]  /*10850*/  ISETP.GE.AND P5, PT, R11, R245, PT ;  /* 0x000000f50b00720c */ /* 0x000fe40003fa6270 */
[----:B------:R-:W-:Y:S02]  /*10860*/  FSEL R20, R12, -INF , !P4 ;  /* 0xff8000000c147808 */ /* 0x000fe40006000000 */
[----:B--2---:R-:W-:Y:S02]  /*10870*/  FSEL R12, R21, -INF , !P2 ;  /* 0xff800000150c7808 */ /* 0x004fe40005000000 */
[----:B------:R-:W-:Y:S02]  /*10880*/  ISETP.GE.AND P4, PT, R11, R248, PT ;  /* 0x000000f80b00720c */ /* 0x000fe40003f86270 */
[----:B------:R-:W-:Y:S01]  /*10890*/  ISETP.GT.AND P2, PT, R33, R11, PT ;  /* 0x0000000b2100720c */ /* 0x000fe20003f44270 */
[----:B------:R-:W-:Y:S01]  /*108a0*/  FMUL.FTZ R11, R139, UR11 ;  /* 0x0000000b8b0b7c20 */ /* 0x000fe20008410000 */
[----:B------:R-:W-:Y:S01]  /*108b0*/  FSEL R99, R12, -INF , !P0 ;  /* 0xff8000000c637808 */ /* 0x000fe20004000000 */
[----:B------:R1:W5:Y:S01]  /*108c0*/  LDL.LU R139, [R1+0xd0] ;  /* 0x0000d000018b7983 */ /* 0x0003620000300800 */
[----:B------:R-:W-:-:S02]  /*108d0*/  ISETP.GT.AND P0, PT, R243, R10, PT ;  /* 0x0000000af300720c */ /* 0x000fc40003f04270 */
[----:B------:R-:W-:Y:S01]  /*108e0*/  FSEL R12, R115, -INF , !P6 ;  /* 0xff800000730c7808 */ /* 0x000fe20007000000 */
[----:B----4-:R2:W4:Y:S01]  /*108f0*/  MUFU.TANH R13, R11 ;  /* 0x0000000b000d7308 */ /* 0x0105220000002400 */
[----:B------:R1:W5:Y:S01]  /*10900*/  LDL.LU R138, [R1+0xcc] ;  /* 0x0000cc00018a7983 */ /* 0x0003620000300800 */
[----:B------:R-:W-:Y:S02]  /*10910*/  FSEL R21, R18, -INF , !P0 ;  /* 0xff80000012157808 */ /* 0x000fe40004000000 */
[----:B------:R-:W-:Y:S01]  /*10920*/  ISETP.GT.AND P0, PT, R33, R10, PT ;  /* 0x0000000a2100720c */ /* 0x000fe20003f04270 */
[----:B------:R4:W-:Y:S01]  /*10930*/  STL [R1+0xc], R12 ;  /* 0x00000c0c01007387 */ /* 0x0009e20000100800 */
[----:B------:R-:W-:Y:S02]  /*10940*/  FSEL R45, R107, -INF , !P5 ;  /* 0xff8000006b2d7808 */ /* 0x000fe40006800000 */
[C---:B------:R-:W-:Y:S02]  /*10950*/  ISETP.GE.AND P6, PT, R10.reuse, R244, PT ;  /* 0x000000f40a00720c */ /* 0x040fe40003fc6270 */
[----:B------:R-:W-:-:S02]  /*10960*/  ISETP.GE.AND P5, PT, R10, R245, PT ;  /* 0x000000f50a00720c */ /* 0x000fc40003fa6270 */
[----:B--2---:R-:W-:Y:S01]  /*10970*/  FSEL R11, R19, -INF , !P2 ;  /* 0xff800000130b7808 */ /* 0x004fe20005000000 */
[----:B------:R-:W-:Y:S01]  /*10980*/  FMUL.FTZ R16, R136, UR11 ;  /* 0x0000000b88107c20 */ /* 0x000fe20008410000 */
[----:B------:R-:W-:Y:S01]  /*10990*/  ISETP.GE.AND P2, PT, R10, R249, PT ;  /* 0x000000f90a00720c */ /* 0x000fe20003f46270 */
[----:B------:R-:W-:Y:S01]  /*109a0*/  FMUL.FTZ R18, R82, UR11 ;  /* 0x0000000b52127c20 */ /* 0x000fe20008410000 */
[----:B------:R-:W-:Y:S01]  /*109b0*/  FSEL R115, R11, -INF , !P4 ;  /* 0xff8000000b737808 */ /* 0x000fe20006000000 */
[----:B------:R-:W-:Y:S01]  /*109c0*/  FMUL.FTZ R11, R137, UR11 ;  /* 0x0000000b890b7c20 */ /* 0x000fe20008410000 */
[----:B------:R-:W-:Y:S01]  /*109d0*/  ISETP.GE.AND P4, PT, R10, R248, PT ;  /* 0x000000f80a00720c */ /* 0x000fe20003f86270 */
[----:B------:R-:W-:Y:S01]  /*109e0*/  STL [R1+0x58], R45 ;  /* 0x0000582d01007387 */ /* 0x000fe20000100800 */
[----:B---3--:R-:W-:Y:S01]  /*109f0*/  FSEL R10, R17, -INF , !P0 ;  /* 0xff800000110a7808 */ /* 0x008fe20004000000 */
[----:B----4-:R-:W2:Y:S01]  /*10a00*/  MUFU.TANH R12, R15 ;  /* 0x0000000f000c7308 */ /* 0x010ea20000002400 */
[----:B------:R-:W-:-:S02]  /*10a10*/  ISETP.GT.AND P0, PT, R33, R5, PT ;  /* 0x000000052100720c */ /* 0x000fc40003f04270 */
[----:B------:R-:W-:Y:S01]  /*10a20*/  FSEL R42, R91, -INF , !P5 ;  /* 0xff8000005b2a7808 */ /* 0x000fe20006800000 */
[----:B------:R-:W-:Y:S01]  /*10a30*/  FMUL.FTZ R19, R80, UR11 ;  /* 0x0000000b50137c20 */ /* 0x000fe20008410000 */
[----:B------:R-:W-:Y:S01]  /*10a40*/  FSEL R91, R10, -INF , !P4 ;  /* 0xff8000000a5b7808 */ /* 0x000fe20006000000 */
[----:B------:R1:W5:Y:S02]  /*10a50*/  LDL.LU R137, [R1+0xc8] ;  /* 0x0000c80001897983 */ /* 0x0003640000300800 */
[----:B------:R-:W3:Y:S01]  /*10a60*/  MUFU.TANH R15, R11 ;  /* 0x0000000b000f7308 */ /* 0x000ee20000002400 */
[C---:B------:R-:W-:Y:S01]  /*10a70*/  ISETP.GE.AND P4, PT, R5.reuse, R248, PT ;  /* 0x000000f80500720c */ /* 0x040fe20003f86270 */
[----:B------:R1:W5:Y:S01]  /*10a80*/  LDL.LU R136, [R1+0xc4] ;  /* 0x0000c40001887983 */ /* 0x0003620000300800 */
[----:B------:R-:W-:Y:S02]  /*10a90*/  FSEL R10, R14, -INF , !P0 ;  /* 0xff8000000e0a7808 */ /* 0x000fe40004000000 */
[-C--:B------:R-:W-:Y:S01]  /*10aa0*/  ISETP.GE.AND P5, PT, R5, R245.reuse, PT ;  /* 0x000000f50500720c */ /* 0x080fe20003fa6270 */
[----:B------:R1:W5:Y:S01]  /*10ab0*/  LDL.LU R82, [R1+0xc0] ;  /* 0x0000c00001527983 */ /* 0x0003620000300800 */
[----:B------:R-:W-:Y:S01]  /*10ac0*/  ISETP.GT.AND P0, PT, R33, R4, PT ;  /* 0x000000042100720c */ /* 0x000fe20003f04270 */
[----:B------:R-:W4:Y:S01]  /*10ad0*/  MUFU.TANH R14, R16 ;  /* 0x00000010000e7308 */ /* 0x000f220000002400 */
[----:B------:R-:W-:Y:S01]  /*10ae0*/  FSEL R93, R10, -INF , !P4 ;  /* 0xff8000000a5d7808 */ /* 0x000fe20006000000 */
[----:B------:R1:W5:Y:S01]  /*10af0*/  LDL.LU R80, [R1+0xbc] ;  /* 0x0000bc0001507983 */ /* 0x0003620000300800 */
[----:B------:R-:W-:Y:S01]  /*10b00*/  FSEL R43, R90, -INF , !P5 ;  /* 0xff8000005a2b7808 */ /* 0x000fe20006800000 */
[----:B------:R-:W-:Y:S01]  /*10b10*/  FMUL.FTZ R17, R97, UR11 ;  /* 0x0000000b61117c20 */ /* 0x000fe20008410000 */
[C---:B------:R-:W-:Y:S01]  /*10b20*/  ISETP.GE.AND P4, PT, R4.reuse, R248, PT ;  /* 0x000000f80400720c */ /* 0x040fe20003f86270 */
[----:B------:R-:W-:Y:S01]  /*10b30*/  STL [R1+0x48], R42 ;  /* 0x0000482a01007387 */ /* 0x000fe20000100800 */
[----:B------:R-:W-:Y:S01]  /*10b40*/  FSEL R10, R13, -INF , !P0 ;  /* 0xff8000000d0a7808 */ /* 0x000fe20004000000 */
[----:B------:R3:W1:Y:S01]  /*10b50*/  MUFU.TANH R11, R18 ;  /* 0x00000012000b7308 */ /* 0x0006620000002400 */
[----:B------:R-:W-:Y:S01]  /*10b60*/  ISETP.GE.AND P5, PT, R4, R245, PT ;  /* 0x000000f50400720c */ /* 0x000fe20003fa6270 */
[----:B------:R-:W-:Y:S01]  /*10b70*/  FMUL.FTZ R13, R69, UR11 ;  /* 0x0000000b450d7c20 */ /* 0x000fe20008410000 */
[----:B------:R-:W-:Y:S01]  /*10b80*/  ISETP.GT.AND P0, PT, R33, R3, PT ;  /* 0x000000032100720c */ /* 0x000fe20003f04270 */
[----:B------:R-:W-:Y:S01]  /*10b90*/  STL [R1+0x20], R43 ;  /* 0x0000202b01007387 */ /* 0x000fe20000100800 */
[----:B------:R-:W-:-:S02]  /*10ba0*/  FSEL R41, R10, -INF , !P4 ;  /* 0xff8000000a297808 */ /* 0x000fc40006000000 */
[----:B------:R-:W-:Y:S02]  /*10bb0*/  FSEL R95, R111, -INF , !P5 ;  /* 0xff8000006f5f7808 */ /* 0x000fe40006800000 */
[C---:B------:R-:W-:Y:S01]  /*10bc0*/  ISETP.GE.AND P4, PT, R3.reuse, R248, PT ;  /* 0x000000f80300720c */ /* 0x040fe20003f86270 */
[----:B------:R-:W-:Y:S01]  /*10bd0*/  MUFU.TANH R13, R13 ;  /* 0x0000000d000d7308 */ /* 0x000fe20000002400 */
[----:B--2---:R-:W-:Y:S01]  /*10be0*/  FSEL R10, R12, -INF , !P0 ;  /* 0xff8000000c0a7808 */ /* 0x004fe20004000000 */
[----:B------:R-:W-:Y:S01]  /*10bf0*/  STL [R1+0x74], R41 ;  /* 0x0000742901007387 */ /* 0x000fe20000100800 */
[----:B------:R-:W-:Y:S02]  /*10c00*/  ISETP.GE.AND P5, PT, R3, R245, PT ;  /* 0x000000f50300720c */ /* 0x000fe40003fa6270 */
[----:B------:R-:W-:Y:S02]  /*10c10*/  ISETP.GT.AND P0, PT, R33, R2, PT ;  /* 0x000000022100720c */ /* 0x000fe40003f04270 */
[----:B------:R-:W-:Y:S01]  /*10c20*/  FSEL R111, R10, -INF , !P4 ;  /* 0xff8000000a6f7808 */ /* 0x000fe20006000000 */
[----:B------:R-:W2:Y:S01]  /*10c30*/  MUFU.TANH R12, R19 ;  /* 0x00000013000c7308 */ /* 0x000ea20000002400 */
[----:B------:R-:W-:Y:S01]  /*10c40*/  FSEL R22, R110, -INF , !P5 ;  /* 0xff8000006e167808 */ /* 0x000fe20006800000 */
[----:B---3--:R-:W-:Y:S01]  /*10c50*/  FMUL.FTZ R18, R96, UR11 ;  /* 0x0000000b60127c20 */ /* 0x008fe20008410000 */
[----:B------:R-:W-:-:S02]  /*10c60*/  ISETP.GE.AND P4, PT, R2, R248, PT ;  /* 0x000000f80200720c */ /* 0x000fc40003f86270 */
[----:B------:R-:W-:Y:S02]  /*10c70*/  FSEL R10, R15, -INF , !P0 ;  /* 0xff8000000f0a7808 */ /* 0x000fe40004000000 */
[----:B------:R-:W-:Y:S01]  /*10c80*/  ISETP.GE.AND P5, PT, R2, R245, PT ;  /* 0x000000f50200720c */ /* 0x000fe20003fa6270 */
[----:B------:R-:W-:Y:S01]  /*10c90*/  IMAD.MOV.U32 R110, RZ, RZ, R20 ;  /* 0x000000ffff6e7224 */ /* 0x000fe200078e0014 */
[----:B------:R-:W-:Y:S01]  /*10ca0*/  ISETP.GT.AND P0, PT, R33, R8, PT ;  /* 0x000000082100720c */ /* 0x000fe20003f04270 */
[----:B------:R-:W-:Y:S01]  /*10cb0*/  UIADD3 UR9, UPT, UPT, UR4, -0x2, URZ ;  /* 0xfffffffe04097890 */ /* 0x000fe2000fffe0ff */
[----:B------:R-:W-:Y:S01]  /*10cc0*/  FSEL R92, R10, -INF , !P4 ;  /* 0xff8000000a5c7808 */ /* 0x000fe20006000000 */
[----:B------:R-:W-:Y:S01]  /*10cd0*/  MUFU.TANH R18, R18 ;  /* 0x0000001200127308 */ /* 0x000fe20000002400 */
[----:B------:R-:W-:Y:S01]  /*10ce0*/  FSEL R71, R87, -INF , !P5 ;  /* 0xff80000057477808 */ /* 0x000fe20006800000 */
[----:B------:R-:W-:Y:S01]  /*10cf0*/  FMUL.FTZ R15, R89, UR11 ;  /* 0x0000000b590f7c20 */ /* 0x000fe20008410000 */
[----:B------:R-:W-:-:S02]  /*10d00*/  ISETP.GE.AND P4, PT, R8, R248, PT ;  /* 0x000000f80800720c */ /* 0x000fc40003f86270 */
[----:B----4-:R-:W-:Y:S02]  /*10d10*/  FSEL R10, R14, -INF , !P0 ;  /* 0xff8000000e0a7808 */ /* 0x010fe40004000000 */
[----:B------:R-:W-:Y:S02]  /*10d20*/  ISETP.GE.AND P5, PT, R8, R245, PT ;  /* 0x000000f50800720c */ /* 0x000fe40003fa6270 */
[----:B------:R-:W-:Y:S02]  /*10d30*/  ISETP.GT.AND P0, PT, R33, R7, PT ;  /* 0x000000072100720c */ /* 0x000fe40003f04270 */
[----:B------:R-:W-:Y:S02]  /*10d40*/  FSEL R88, R10, -INF , !P4 ;  /* 0xff8000000a587808 */ /* 0x000fe40006000000 */
[----:B------:R-:W-:Y:S02]  /*10d50*/  FSEL R34, R204, -INF , !P5 ;  /* 0xff800000cc227808 */ /* 0x000fe40006800000 */
[----:B------:R-:W-:-:S02]  /*10d60*/  ISETP.GE.AND P4, PT, R7, R248, PT ;  /* 0x000000f80700720c */ /* 0x000fc40003f86270 */
[----:B-1----:R-:W-:Y:S01]  /*10d70*/  FSEL R10, R11, -INF , !P0 ;  /* 0xff8000000b0a7808 */ /* 0x002fe20004000000 */
[----:B------:R-:W-:Y:S01]  /*10d80*/  FMUL.FTZ R14, R237, UR11 ;  /* 0x0000000bed0e7c20 */ /* 0x000fe20008410000 */
[----:B------:R-:W-:Y:S01]  /*10d90*/  ISETP.GE.AND P5, PT, R7, R245, PT ;  /* 0x000000f50700720c */ /* 0x000fe20003fa6270 */
[----:B------:R-:W-:Y:S01]  /*10da0*/  STL [R1+0x44], R34 ;  /* 0x0000442201007387 */ /* 0x000fe20000100800 */
[----:B------:R-:W-:Y:S02]  /*10db0*/  FSEL R85, R10, -INF , !P4 ;  /* 0xff8000000a557808 */ /* 0x000fe40006000000 */
[----:B------:R-:W-:Y:S02]  /*10dc0*/  FSEL R24, R205, -INF , !P5 ;  /* 0xff800000cd187808 */ /* 0x000fe40006800000 */
[----:B------:R-:W-:Y:S02]  /*10dd0*/  FMNMX3.FTZ R11, R70, R83, R75, !PT ;  /* 0x00000053460b7276 */ /* 0x000fe4000781004b */
[----:B------:R-:W-:Y:S01]  /*10de0*/  FMNMX3.FTZ R10, R68, R86, R79, !PT ;  /* 0x00000056440a7276 */ /* 0x000fe2000781004f */
[----:B------:R-:W1:Y:S01]  /*10df0*/  MUFU.TANH R14, R14 ;  /* 0x0000000e000e7308 */ /* 0x000e620000002400 */
[----:B------:R-:W-:Y:S01]  /*10e00*/  ISETP.GT.AND P5, PT, R33, R9, PT ;  /* 0x000000092100720c */ /* 0x000fe20003fa4270 */
[----:B------:R-:W-:Y:S01]  /*10e10*/  STL [R1+0x1c], R24 ;  /* 0x00001c1801007387 */ /* 0x000fe20000100800 */
[----:B------:R-:W-:-:S02]  /*10e20*/  FMNMX3.FTZ R11, R11, R39, R38, !PT ;  /* 0x000000270b0b7276 */ /* 0x000fc40007810026 */
[----:B------:R-:W-:Y:S01]  /*10e30*/  FMNMX3.FTZ R10, R10, R74, R40, !PT ;  /* 0x0000004a0a0a7276 */ /* 0x000fe20007810028 */
[----:B------:R3:W5:Y:S01]  /*10e40*/  LDL.LU R69, [R1+0xb8] ;  /* 0x0000b80001457983 */ /* 0x0007620000300800 */
[----:B--2---:R-:W-:Y:S02]  /*10e50*/  FSEL R12, R12, -INF , !P5 ;  /* 0xff8000000c0c7808 */ /* 0x004fe40006800000 */
[----:B------:R-:W-:Y:S02]  /*10e60*/  ISETP.GE.AND P5, PT, R9, R248, PT ;  /* 0x000000f80900720c */ /* 0x000fe40003fa6270 */
[----:B------:R-:W-:Y:S02]  /*10e70*/  FMNMX3.FTZ R11, R11, R133, R129, !PT ;  /* 0x000000850b0b7276 */ /* 0x000fe40007810081 */
[----:B------:R-:W-:Y:S02]  /*10e80*/  FMNMX3.FTZ R10, R10, R134, R132, !PT ;  /* 0x000000860a0a7276 */ /* 0x000fe40007810084 */
[----:B------:R-:W-:-:S02]  /*10e90*/  FSEL R20, R12, -INF , !P5 ;  /* 0xff8000000c147808 */ /* 0x000fc40006800000 */
[----:B------:R-:W-:Y:S02]  /*10ea0*/  ISETP.GE.AND P5, PT, R6, R245, PT ;  /* 0x000000f50600720c */ /* 0x000fe40003fa6270 */
[----:B------:R-:W-:Y:S02]  /*10eb0*/  ISETP.GT.AND P4, PT, R33, R6, PT ;  /* 0x000000062100720c */ /* 0x000fe40003f84270 */
[----:B------:R-:W-:Y:S02]  /*10ec0*/  FMNMX3.FTZ R11, R11, R127, R125, !PT ;  /* 0x0000007f0b0b7276 */ /* 0x000fe4000781007d */
[----:B------:R-:W-:Y:S02]  /*10ed0*/  FMNMX3.FTZ R10, R10, R128, R126, !PT ;  /* 0x000000800a0a7276 */ /* 0x000fe4000781007e */
[----:B------:R-:W-:Y:S02]  /*10ee0*/  FSEL R23, R206, -INF , !P5 ;  /* 0xff800000ce177808 */ /* 0x000fe40006800000 */
[----:B------:R-:W-:-:S02]  /*10ef0*/  FMNMX3.FTZ R11, R11, R225, R131, !PT ;  /* 0x000000e10b0b7276 */ /* 0x000fc40007810083 */
[----:B------:R-:W-:Y:S02]  /*10f00*/  FMNMX3.FTZ R10, R10, R226, R224, !PT ;  /* 0x000000e20a0a7276 */ /* 0x000fe400078100e0 */
[----:B------:R-:W-:Y:S02]  /*10f10*/  ISETP.GE.AND P5, PT, R6, R248, PT ;  /* 0x000000f80600720c */ /* 0x000fe40003fa6270 */
[----:B------:R-:W-:Y:S02]  /*10f20*/  FSEL R12, R13, -INF , !P4 ;  /* 0xff8000000d0c7808 */ /* 0x000fe40006000000 */
[----:B------:R-:W-:Y:S02]  /*10f30*/  ISETP.GE.AND P0, PT, R9, R245, PT ;  /* 0x000000f50900720c */ /* 0x000fe40003f06270 */
[----:B------:R-:W-:Y:S02]  /*10f40*/  FMNMX3.FTZ R11, R11, R31, R29, !PT ;  /* 0x0000001f0b0b7276 */ /* 0x000fe4000781001d */
[----:B------:R-:W-:-:S02]  /*10f50*/  FMNMX3.FTZ R10, R10, R130, R30, !PT ;  /* 0x000000820a0a7276 */ /* 0x000fc4000781001e */
[----:B------:R-:W-:Y:S02]  /*10f60*/  FSEL R12, R12, -INF , !P5 ;  /* 0xff8000000c0c7808 */ /* 0x000fe40006800000 */
[----:B------:R-:W-:Y:S01]  /*10f70*/  FSEL R114, R200, -INF , !P0 ;  /* 0xff800000c8727808 */ /* 0x000fe20004000000 */
[----:B------:R-:W-:Y:S01]  /*10f80*/  STL [R1+0x50], R20 ;  /* 0x0000501401007387 */ /* 0x000fe20000100800 */
[----:B------:R-:W-:Y:S02]  /*10f90*/  ISETP.GT.AND P0, PT, R33, R0, PT ;  /* 0x000000002100720c */ /* 0x000fe40003f04270 */
[----:B------:R-:W-:Y:S01]  /*10fa0*/  FMNMX3.FTZ R11, R11, R246, R241, !PT ;  /* 0x000000f60b0b7276 */ /* 0x000fe200078100f1 */
[----:B------:R-:W-:Y:S01]  /*10fb0*/  STL [R1+0x4], R23 ;  /* 0x0000041701007387 */ /* 0x000fe20000100800 */
[----:B------:R-:W-:-:S03]  /*10fc0*/  FMNMX3.FTZ R10, R10, R247, R242, !PT ;  /* 0x000000f70a0a7276 */ /* 0x000fc600078100f2 */
[----:B------:R1:W-:Y:S01]  /*10fd0*/  STL [R1+0x10], R12 ;  /* 0x0000100c01007387 */ /* 0x0003e20000100800 */
[----:B------:R-:W-:Y:S02]  /*10fe0*/  FMNMX3.FTZ R11, R11, R233, R98, !PT ;  /* 0x000000e90b0b7276 */ /* 0x000fe40007810062 */
[----:B------:R-:W-:Y:S02]  /*10ff0*/  FMNMX3.FTZ R10, R10, R240, R102, !PT ;  /* 0x000000f00a0a7276 */ /* 0x000fe40007810066 */
[----:B------:R-:W-:Y:S02]  /*11000*/  FMNMX3.FTZ R11, R11, R54, R55, !PT ;  /* 0x000000360b0b7276 */ /* 0x000fe40007810037 */
[----:B------:R-:W-:Y:S02]  /*11010*/  FMNMX3.FTZ R10, R10, R50, R51, !PT ;  /* 0x000000320a0a7276 */ /* 0x000fe40007810033 */
[----:B------:R-:W-:Y:S02]  /*11020*/  FMNMX3.FTZ R11, R11, R48, R49, !PT ;  /* 0x000000300b0b7276 */ /* 0x000fe40007810031 */
[----:B------:R-:W-:-:S02]  /*11030*/  FMNMX3.FTZ R10, R10, R46, R47, !PT ;  /* 0x0000002e0a0a7276 */ /* 0x000fc4000781002f */
[----:B-1----:R-:W-:Y:S02]  /*11040*/  FSEL R12, R14, -INF , !P0 ;  /* 0xff8000000e0c7808 */ /* 0x002fe40004000000 */
[----:B------:R-:W-:-:S04]  /*11050*/  ISETP.GE.AND P0, PT, R0, R248, PT ;  /* 0x000000f80000720c */ /* 0x000fc80003f06270 */
[----:B------:R-:W-:-:S05]  /*11060*/  FSEL R12, R12, -INF , !P0 ;  /* 0xff8000000c0c7808 */ /* 0x000fca0004000000 */
[----:B------:R3:W-:Y:S01]  /*11070*/  STL [R1], R12 ;  /* 0x0000000c01007387 */ /* 0x0007e20000100800 */
[----:B------:R-:W-:Y:S02]  /*11080*/  FMNMX3.FTZ R11, R11, R44, R45, !PT ;  /* 0x0000002c0b0b7276 */ /* 0x000fe4000781002d */
[----:B------:R-:W-:Y:S01]  /*11090*/  FMNMX3.FTZ R10, R10, R110, R115, !PT ;  /* 0x0000006e0a0a7276 */ /* 0x000fe20007810073 */
[----:B------:R-:W1:Y:S01]  /*110a0*/  MUFU.TANH R17, R17 ;  /* 0x0000001100117308 */ /* 0x000e620000002400 */
[----:B------:R-:W-:Y:S01]  /*110b0*/  FMNMX3.FTZ R11, R11, R42, R43, !PT ;  /* 0x0000002a0b0b7276 */ /* 0x000fe2000781002b */
[----:B------:R-:W-:Y:S01]  /*110c0*/  UISETP.GT.AND UP2, UPT, UR9, UR16, UPT ;  /* 0x000000100900728c */ /* 0x000fe2000bf44270 */
[----:B------:R-:W-:Y:S02]  /*110d0*/  FMNMX3.FTZ R10, R10, R91, R93, !PT ;  /* 0x0000005b0a0a7276 */ /* 0x000fe4000781005d */
[----:B------:R-:W-:Y:S02]  /*110e0*/  FMNMX3.FTZ R11, R11, R95, R22, !PT ;  /* 0x0000005f0b0b7276 */ /* 0x000fe40007810016 */
[----:B------:R-:W-:-:S02]  /*110f0*/  FMNMX3.FTZ R10, R10, R41, R111, !PT ;  /* 0x000000290a0a7276 */ /* 0x000fc4000781006f */
[----:B------:R-:W-:Y:S02]  /*11100*/  ISETP.GE.AND P5, PT, R0, R245, PT ;  /* 0x000000f50000720c */ /* 0x000fe40003fa6270 */
[----:B------:R-:W-:Y:S02]  /*11110*/  FMNMX3.FTZ R11, R11, R71, R34, !PT ;  /* 0x000000470b0b7276 */ /* 0x000fe40007810022 */
[----:B------:R-:W-:Y:S01]  /*11120*/  FMNMX3.FTZ R10, R10, R92, R88, !PT ;  /* 0x0000005c0a0a7276 */ /* 0x000fe20007810058 */
[----:B------:R2:W4:Y:S01]  /*11130*/  MUFU.TANH R19, R15 ;  /* 0x0000000f00137308 */ /* 0x0005220000002400 */
[----:B------:R-:W-:Y:S01]  /*11140*/  FSEL R252, R252, -INF , !P5 ;  /* 0xff800000fcfc7808 */ /* 0x000fe20006800000 */
[----:B------:R-:W-:Y:S01]  /*11150*/  IMAD.MOV.U32 R237, RZ, RZ, 0x20 ;  /* 0x00000020ffed7424 */ /* 0x000fe200078e00ff */
[----:B------:R-:W-:Y:S01]  /*11160*/  ISETP.GT.AND P4, PT, R243, R5, PT ;  /* 0x00000005f300720c */ /* 0x000fe20003f84270 */
[----:B------:R-:W-:Y:S01]  /*11170*/  FMUL.FTZ R16, R108, UR11 ;  /* 0x0000000b6c107c20 */ /* 0x000fe20008410000 */
[----:B------:R-:W-:-:S02]  /*11180*/  ISETP.GE.AND P5, PT, R5, R244, PT ;  /* 0x000000f40500720c */ /* 0x000fc40003fa6270 */
[----:B------:R-:W-:Y:S02]  /*11190*/  FMNMX3.FTZ R14, R10, R85, R20, !PT ;  /* 0x000000550a0e7276 */ /* 0x000fe40007810014 */
[----:B--2---:R-:W-:Y:S01]  /*111a0*/  FMNMX3.FTZ R15, R11, R24, R114, !PT ;  /* 0x000000180b0f7276 */ /* 0x004fe20007810072 */
[----:B-1-34-:R-:W-:Y:S08]  /*111b0*/  BRA.U !UP2, `(.L_x_696) ;  /* 0x000000050a2c7547 */ /* 0x01aff0000b800000 */
        /* <DEDUP_REMOVED lines=9> */
[----:B------:R-:W-:Y:S02]  /*11250*/  IMAD.U32 R12, RZ, RZ, UR6 ;  /* 0x00000006ff0c7e24 */ /* 0x000fe4000f8e00ff */
[----:B------:R-:W-:Y:S01]  /*11260*/  IMAD.U32 R11, RZ, RZ, UR12 ;  /* 0x0000000cff0b7e24 */ /* 0x000fe2000f8e00ff */
[----:B------:R-:W-:Y:S02]  /*11270*/  ULEA.HI.X UR12, UR6, UR10, UR12, 0x7, UP0 ;  /* 0x0000000a060c7291 */ /* 0x000fe400080f3c0c */
[----:B------:R-:W-:Y:S01]  /*11280*/  MOV R13, UR13 ;  /* 0x0000000d000d7c02 */ /* 0x000fe20008000f00 */
[----:B------:R-:W-:-:S02]  /*11290*/  UIADD3 UR18, UP0, UPT, UR13, UR8, URZ ;  /* 0x000000080d127290 */ /* 0x000fc4000ff1e0ff */
[----:B------:R-:W-:Y:S02]  /*112a0*/  USHF.L.U32 UR6, UR14, 0x5, URZ ;  /* 0x000000050e067899 */ /* 0x000fe400080006ff */
[----:B------:R-:W-:Y:S02]  /*112b0*/  UIADD3.X UR7, UPT, UPT, UR12, UR10, URZ, UP0, !UPT ;  /* 0x0000000a0c077290 */ /* 0x000fe400087fe4ff */
[----:B------:R-:W-:Y:S01]  /*112c0*/  UIADD3 UR19, UP0, UPT, UR13, UR6, URZ ;  /* 0x000000060d137290 */ /* 0x000fe2000ff1e0ff */
[----:B--2---:R-:W-:-:S04]  /*112d0*/  LEA R10, P0, R10, R42, 0x8 ;  /* 0x0000002a0a0a7211 */ /* 0x004fc800078040ff */
[----:B---3--:R-:W-:Y:S01]  /*112e0*/  LEA.HI.X R11, R12, R213, R11, 0x8, P0 ;  /* 0x000000d50c0b7211 */ /* 0x008fe200000f440b */
[----:B------:R-:W-:-:S04]  /*112f0*/  IMAD.U32 R12, RZ, RZ, UR13 ;  /* 0x0000000dff0c7e24 */ /* 0x000fc8000f8e00ff */
[----:B------:R-:W-:Y:S01]  /*11300*/  @!PT LDS RZ, [RZ] ;  /* 0x00000000fffff984 */ /* 0x000fe20000000800 */
[----:B------:R-:W-:Y:S01]  /*11310*/  @!PT LDS RZ, [RZ] ;  /* 0x00000000fffff984 */ /* 0x000fe20000000800 */
[----:B------:R-:W-:Y:S01]  /*11320*/  @!PT LDS RZ, [RZ] ;  /* 0x00000000fffff984 */ /* 0x000fe20000000800 */
[----:B------:R1:W-:Y:S02]  /*11330*/  LDGSTS.E.BYPASS.LTC128B.128 [R251+0x4000], desc[UR20][R10.64] ;  /* 0x040000000afb7fae */ /* 0x0003e4000b981a14 */
[----:B-1----:R-:W-:Y:S01]  /*11340*/  IMAD.U32 R11, RZ, RZ, UR12 ;  /* 0x0000000cff0b7e24 */ /* 0x002fe2000f8e00ff */
[----:B------:R-:W-:Y:S01]  /*11350*/  LEA R10, P0, R12, R42, 0x1 ;  /* 0x0000002a0c0a7211 */ /* 0x000fe200078008ff */
[----:B------:R-:W-:-:S03]  /*11360*/  IMAD.U32 R12, RZ, RZ, UR18 ;  /* 0x00000012ff0c7e24 */ /* 0x000fc6000f8e00ff */
[----:B------:R-:W-:Y:S01]  /*11370*/  LEA.HI.X R11, R13, R213, R11, 0x1, P0 ;  /* 0x000000d50d0b7211 */ /* 0x000fe200000f0c0b */
[----:B------:R-:W-:-:S04]  /*11380*/  IMAD.U32 R13, RZ, RZ, UR19 ;  /* 0x00000013ff0d7e24 */ /* 0x000fc8000f8e00ff */
[----:B------:R1:W-:Y:S02]  /*11390*/  LDGSTS.E.BYPASS.LTC128B.128 [R251+0x4800], desc[UR20][R10.64] ;  /* 0x048000000afb7fae */ /* 0x0003e4000b981a14 */
[----:B-1----:R-:W-:Y:S02]  /*113a0*/  IMAD.U32 R10, RZ, RZ, UR18 ;  /* 0x00000012ff0a7e24 */ /* 0x002fe4000f8e00ff */
[----:B------:R-:W-:Y:S01]  /*113b0*/  IMAD.U32 R11, RZ, RZ, UR7 ;  /* 0x00000007ff0b7e24 */ /* 0x000fe2000f8e00ff */
[----:B------:R-:W-:Y:S02]  /*113c0*/  USHF.L.U64.HI UR7, UR14, 0x5, UR15 ;  /* 0x000000050e077899 */ /* 0x000fe4000801020f */
[----:B------:R-:W-:Y:S02]  /*113d0*/  LEA R10, P0, R10, R42, 0x1 ;  /* 0x0000002a0a0a7211 */ /* 0x000fe400078008ff */
[----:B------:R-:W-:Y:S02]  /*113e0*/  UIADD3.X UR18, UPT, UPT, UR12, UR7, URZ, UP0, !UPT ;  /* 0x000000070c127290 */ /* 0x000fe400087fe4ff */
[----:B------:R-:W-:-:S02]  /*113f0*/  LEA.HI.X R11, R12, R213, R11, 0x1, P0 ;  /* 0x000000d50c0b7211 */ /* 0x000fc400000f0c0b */
[----:B------:R-:W-:Y:S01]  /*11400*/  MOV R12, UR19 ;  /* 0x00000013000c7c02 */ /* 0x000fe20008000f00 */
[----:B------:R-:W-:Y:S02]  /*11410*/  UIADD3 UR19, UP0, UPT, UR19, UR8, URZ ;  /* 0x0000000813137290 */ /* 0x000fe4000ff1e0ff */
[----:B------:R1:W-:Y:S02]  /*11420*/  LDGSTS.E.BYPASS.LTC128B.128 [R251+0x5000], desc[UR20][R10.64] ;  /* 0x050000000afb7fae */ /* 0x0003e4000b981a14 */
[----:B-1----:R-:W-:Y:S01]  /*11430*/  IMAD.U32 R11, RZ, RZ, UR18 ;  /* 0x00000012ff0b7e24 */ /* 0x002fe2000f8e00ff */
[----:B------:R-:W-:Y:S01]  /*11440*/  LEA R10, P0, R12, R42, 0x1 ;  /* 0x0000002a0c0a7211 */ /* 0x000fe200078008ff */
[----:B------:R-:W-:Y:S01]  /*11450*/  UIADD3.X UR18, UPT, UPT, UR18, UR10, URZ, UP0, !UPT ;  /* 0x0000000a12127290 */ /* 0x000fe200087fe4ff */
[----:B------:R-:W-:Y:S01]  /*11460*/  IMAD.U32 R12, RZ, RZ, UR19 ;  /* 0x00000013ff0c7e24 */ /* 0x000fe2000f8e00ff */
[----:B------:R-:W-:Y:S01]  /*11470*/  ULEA UR13, UP0, UR14, UR13, 0x6 ;  /* 0x0000000d0e0d7291 */ /* 0x000fe2000f8030ff */
[----:B------:R-:W-:-:S02]  /*11480*/  LEA.HI.X R11, R13, R213, R11, 0x1, P0 ;  /* 0x000000d50d0b7211 */ /* 0x000fc400000f0c0b */
[----:B------:R-:W-:Y:S01]  /*11490*/  MOV R13, UR19 ;  /* 0x00000013000d7c02 */ /* 0x000fe20008000f00 */
[----:B------:R-:W-:Y:S02]  /*114a0*/  ULEA.HI.X UR12, UR14, UR12, UR15, 0x6, UP0 ;  /* 0x0000000c0e0c7291 */ /* 0x000fe400080f340f */
[----:B------:R1:W-:Y:S01]  /*114b0*/  LDGSTS.E.BYPASS.LTC128B.128 [R251+0x5800], desc[UR20][R10.64] ;  /* 0x058000000afb7fae */ /* 0x0003e2000b981a14 */
[----:B------:R-:W-:Y:S02]  /*114c0*/  UIADD3 UR8, UP1, UPT, UR13, UR8, URZ ;  /* 0x000000080d087290 */ /* 0x000fe4000ff3e0ff */
[----:B------:R-:W-:Y:S02]  /*114d0*/  UIADD3 UR6, UP0, UPT, UR13, UR6, URZ ;  /* 0x000000060d067290 */ /* 0x000fe4000ff1e0ff */
[----:B------:R-:W-:Y:S02]  /*114e0*/  UIADD3.X UR10, UPT, UPT, UR12, UR10, URZ, UP1, !UPT ;  /* 0x0000000a0c0a7290 */ /* 0x000fe40008ffe4ff */
[----:B------:R-:W-:-:S02]  /*114f0*/  UIADD3.X UR7, UPT, UPT, UR12, UR7, URZ, UP0, !UPT ;  /* 0x000000070c077290 */ /* 0x000fc400087fe4ff */
[----:B------:R-:W-:Y:S02]  /*11500*/  IMAD.U32 R20, RZ, RZ, UR6 ;  /* 0x00000006ff147e24 */ /* 0x000fe4000f8e00ff */
[----:B-1----:R-:W-:Y:S01]  /*11510*/  IMAD.U32 R11, RZ, RZ, UR18 ;  /* 0x00000012ff0b7e24 */ /* 0x002fe2000f8e00ff */
[----:B------:R-:W-:Y:S01]  /*11520*/  LEA R10, P0, R12, R42, 0x1 ;  /* 0x0000002a0c0a7211 */ /* 0x000fe200078008ff */
[----:B------:R-:W-:-:S03]  /*11530*/  IMAD.U32 R12, RZ, RZ, UR13 ;  /* 0x0000000dff0c7e24 */ /* 0x000fc6000f8e00ff */
[----:B------:R-:W-:Y:S01]  /*11540*/  LEA.HI.X R11, R13, R213, R11, 0x1, P0 ;  /* 0x000000d50d0b7211 */ /* 0x000fe200000f0c0b */
[----:B------:R-:W-:-:S04]  /*11550*/  IMAD.U32 R13, RZ, RZ, UR13 ;  /* 0x0000000dff0d7e24 */ /* 0x000fc8000f8e00ff */
[----:B------:R1:W-:Y:S02]  /*11560*/  LDGSTS.E.BYPASS.LTC128B.128 [R251+0x6000], desc[UR20][R10.64] ;  /* 0x060000000afb7fae */ /* 0x0003e4000b981a14 */
[----:B-1----:R-:W-:Y:S02]  /*11570*/  LEA R10, P0, R12, R42, 0x1 ;  /* 0x0000002a0c0a7211 */ /* 0x002fe400078008ff */
[----:B------:R-:W-:-:S04]  /*11580*/  MOV R11, UR12 ;  /* 0x0000000c000b7c02 */ /* 0x000fc80008000f00 */
[----:B------:R-:W-:Y:S01]  /*11590*/  LEA.HI.X R11, R13, R213, R11, 0x1, P0 ;  /* 0x000000d50d0b7211 */ /* 0x000fe200000f0c0b */
[----:B------:R-:W-:-:S04]  /*115a0*/  IMAD.U32 R13, RZ, RZ, UR8 ;  /* 0x00000008ff0d7e24 */ /* 0x000fc8000f8e00ff */
[----:B------:R1:W-:Y:S02]  /*115b0*/  LDGSTS.E.BYPASS.LTC128B.128 [R251+0x6800], desc[UR20][R10.64] ;  /* 0x068000000afb7fae */ /* 0x0003e4000b981a14 */
[----:B-1----:R-:W-:Y:S01]  /*115c0*/  IMAD.U32 R10, RZ, RZ, UR8 ;  /* 0x00000008ff0a7e24 */ /* 0x002fe2000f8e00ff */
[----:B------:R-:W-:-:S04]  /*115d0*/  MOV R11, UR6 ;  /* 0x00000006000b7c02 */ /* 0x000fc80008000f00 */
[----:B------:R-:W-:Y:S01]  /*115e0*/  LEA R12, P0, R10, R42, 0x1 ;  /* 0x0000002a0a0c7211 */ /* 0x000fe200078008ff */
[----:B------:R-:W-:-:S05]  /*115f0*/  IMAD.U32 R10, RZ, RZ, UR10 ;  /* 0x0000000aff0a7e24 */ /* 0x000fca000f8e00ff */
[-C--:B------:R-:W-:Y:S02]  /*11600*/  LEA.HI.X R13, R13, R213.reuse, R10, 0x1, P0 ;  /* 0x000000d50d0d7211 */ /* 0x080fe400000f0c0a */
[----:B------:R-:W-:Y:S01]  /*11610*/  LEA R10, P0, R11, R42, 0x1 ;  /* 0x0000002a0b0a7211 */ /* 0x000fe200078008ff */
[----:B------:R-:W-:Y:S02]  /*11620*/  IMAD.U32 R11, RZ, RZ, UR7 ;  /* 0x00000007ff0b7e24 */ /* 0x000fe4000f8e00ff */
[----:B------:R1:W-:Y:S03]  /*11630*/  LDGSTS.E.BYPASS.LTC128B.128 [R251+0x7000], desc[UR20][R12.64] ;  /* 0x070000000cfb7fae */ /* 0x0003e6000b981a14 */
[----:B------:R-:W-:-:S05]  /*11640*/  LEA.HI.X R11, R20, R213, R11, 0x1, P0 ;  /* 0x000000d5140b7211 */ /* 0x000fca00000f0c0b */
[----:B------:R1:W-:Y:S04]  /*11650*/  LDGSTS.E.BYPASS.LTC128B.128 [R251+0x7800], desc[UR20][R10.64] ;  /* 0x078000000afb7fae */ /* 0x0003e8000b981a14 */
[----:B------:R-:W0:Y:S02]  /*11660*/  LDGDEPBAR ;  /* 0x00000000000079af */ /* 0x000e240000000000 */
.L_x_696:
[----:B------:R-:W-:Y:S01]  /*11670*/  STL [R1+0xd0], R251 ;  /* 0x0000d0fb01007387 */ /* 0x000fe20000100800 */
[----:B-1----:R-:W-:Y:S01]  /*11680*/  FMNMX3.FTZ R11, R15, R23, R252, !PT ;  /* 0x000000170f0b7276 */ /* 0x002fe200078100fc */
[----:B------:R-:W-:Y:S01]  /*11690*/  FMUL.FTZ R12, R109, UR11 ;  /* 0x0000000b6d0c7c20 */ /* 0x000fe20008410000 */
[----:B------:R-:W-:Y:S01]  /*116a0*/  ISETP.GE.AND P0, PT, R5, R249, PT ;  /* 0x000000f90500720c */ /* 0x000fe20003f06270 */
[----:B------:R-:W-:Y:S01]  /*116b0*/  STL [R1+0xcc], R248 ;  /* 0x0000ccf801007387 */ /* 0x000fe20000100800 */
[----:B------:R-:W-:Y:S01]  /*116c0*/  FSEL R202, R21, -INF , !P6 ;  /* 0xff80000015ca7808 */ /* 0x000fe20007000000 */
[----:B------:R-:W1:Y:S02]  /*116d0*/  LDCU UR6, c[0x0][0x45c] ;  /* 0x00008b80ff0677ac */ /* 0x000e640008000800 */
[----:B------:R-:W-:Y:S04]  /*116e0*/  STL [R1+0xc8], R245 ;  /* 0x0000c8f501007387 */ /* 0x000fe80000100800 */
[----:B------:R-:W-:Y:S04]  /*116f0*/  STL [R1+0xc4], R235 ;  /* 0x0000c4eb01007387 */ /* 0x000fe80000100800 */
[----:B------:R-:W-:Y:S04]  /*11700*/  STL [R1+0xc0], R234 ;  /* 0x0000c0ea01007387 */ /* 0x000fe80000100800 */
[----:B-----5:R2:W-:Y:S04]  /*11710*/  STL [R1+0xbc], R82 ;  /* 0x0000bc5201007387 */ /* 0x0205e80000100800 */
[----:B--2---:R-:W2:Y:S04]  /*11720*/  LDL.LU R82, [R1+0x10] ;  /* 0x0000100001527983 */ /* 0x004ea80000300800 */
[----:B------:R3:W-:Y:S04]  /*11730*/  STL [R1+0xb8], R81 ;  /* 0x0000b85101007387 */ /* 0x0007e80000100800 */
[----:B---3--:R-:W2:Y:S01]  /*11740*/  LDL.LU R81, [R1] ;  /* 0x0000000001517983 */ /* 0x008ea20000300800 */
[----:B------:R-:W-:Y:S01]  /*11750*/  MOV R87, R37 ;  /* 0x0000002500577202 */ /* 0x000fe20000000f00 */
[----:B------:R-:W-:Y:S01]  /*11760*/  IMAD.MOV.U32 R90, RZ, RZ, R32 ;  /* 0x000000ffff5a7224 */ /* 0x000fe200078e0020 */
[----:B------:R-:W-:Y:S01]  /*11770*/  MOV R89, R35 ;  /* 0x0000002300597202 */ /* 0x000fe20000000f00 */
[----:B------:R-:W3:Y:S04]  /*11780*/  LDL.LU R251, [R1+0x64] ;  /* 0x0000640001fb7983 */ /* 0x000ee80000300800 */
[----:B------:R-:W3:Y:S04]  /*11790*/  LDL.LU R248, [R1+0x54] ;  /* 0x0000540001f87983 */ /* 0x000ee80000300800 */
[----:B------:R-:W4:Y:S04]  /*117a0*/  LDL.LU R245, [R1+0x28] ;  /* 0x0000280001f57983 */ /* 0x000f280000300800 */
[----:B------:R-:W4:Y:S01]  /*117b0*/  LDL.LU R235, [R1+0xc] ;  /* 0x00000c0001eb7983 */ /* 0x000f220000300800 */
[----:B------:R-:W1:Y:S01]  /*117c0*/  MUFU.TANH R15, R16 ;  /* 0x00000010000f7308 */ /* 0x000e620000002400 */
[----:B------:R-:W-:-:S02]  /*117d0*/  FSEL R223, R223, -INF , !P2 ;  /* 0xff800000dfdf7808 */ /* 0x000fc40005000000 */
[----:B------:R-:W3:Y:S01]  /*117e0*/  LDL.LU R23, [R1+0x7c] ;  /* 0x00007c0001177983 */ /* 0x000ee20000300800 */
[----:B------:R-:W-:Y:S02]  /*117f0*/  MOV R108, R26 ;  /* 0x0000001a006c7202 */ /* 0x000fe40000000f00 */
[----:B------:R-:W-:Y:S01]  /*11800*/  MOV R109, R27 ;  /* 0x0000001b006d7202 */ /* 0x000fe20000000f00 */
[----:B------:R-:W4:Y:S01]  /*11810*/  LDL.LU R20, [R1+0x80] ;  /* 0x0000800001147983 */ /* 0x000f220000300800 */
[----:B------:R-:W-:Y:S02]  /*11820*/  FSEL R5, R19, -INF , !P4 ;  /* 0xff80000013057808 */ /* 0x000fe40006000000 */
[----:B------:R-:W-:Y:S01]  /*11830*/  ISETP.GT.AND P6, PT, R243, R4, PT ;  /* 0x00000004f300720c */ /* 0x000fe20003fc4270 */
[----:B------:R1:W1:Y:S01]  /*11840*/  MUFU.TANH R19, R12 ;  /* 0x0000000c00137308 */ /* 0x0002620000002400 */
[C---:B------:R-:W-:Y:S02]  /*11850*/  ISETP.GE.AND P4, PT, R4.reuse, R244, PT ;  /* 0x000000f40400720c */ /* 0x040fe40003f86270 */
[----:B------:R-:W-:-:S02]  /*11860*/  ISETP.GE.AND P2, PT, R4, R249, PT ;  /* 0x000000f90400720c */ /* 0x000fc40003f46270 */
[----:B------:R-:W-:Y:S02]  /*11870*/  FSEL R203, R5, -INF , !P5 ;  /* 0xff80000005cb7808 */ /* 0x000fe40006800000 */
[----:B------:R-:W-:Y:S02]  /*11880*/  ISETP.GT.AND P5, PT, R243, R3, PT ;  /* 0x00000003f300720c */ /* 0x000fe40003fa4270 */
[----:B------:R-:W-:Y:S02]  /*11890*/  FSEL R4, R18, -INF , !P6 ;  /* 0xff80000012047808 */ /* 0x000fe40007000000 */
[----:B------:R-:W-:Y:S02]  /*118a0*/  FSEL R222, R222, -INF , !P0 ;  /* 0xff800000dede7808 */ /* 0x000fe40004000000 */
[C---:B------:R-:W-:Y:S02]  /*118b0*/  ISETP.GE.AND P0, PT, R3.reuse, R244, PT ;  /* 0x000000f40300720c */ /* 0x040fe40003f06270 */
[----:B------:R-:W-:Y:S01]  /*118c0*/  ISETP.GE.AND P6, PT, R3, R249, PT ;  /* 0x000000f90300720c */ /* 0x000fe20003fc6270 */
[----:B-1----:R-:W-:Y:S01]  /*118d0*/  FMUL.FTZ R12, R116, UR11 ;  /* 0x0000000b740c7c20 */ /* 0x002fe20008410000 */
[----:B------:R-:W-:Y:S01]  /*118e0*/  FSEL R113, R4, -INF , !P4 ;  /* 0xff80000004717808 */ /* 0x000fe20006000000 */
[----:B------:R-:W-:Y:S01]  /*118f0*/  FMUL.FTZ R5, R117, UR11 ;  /* 0x0000000b75057c20 */ /* 0x000fe20008410000 */
[----:B------:R-:W-:Y:S01]  /*11900*/  FSEL R220, R220, -INF , !P2 ;  /* 0xff800000dcdc7808 */ /* 0x000fe20005000000 */
[----:B------:R-:W1:Y:S01]  /*11910*/  MUFU.TANH R16, R12 ;  /* 0x0000000c00107308 */ /* 0x000e620000002400 */
[----:B------:R-:W-:-:S02]  /*11920*/  FSEL R3, R17, -INF , !P5 ;  /* 0xff80000011037808 */ /* 0x000fc40006800000 */
[----:B------:R-:W-:Y:S02]  /*11930*/  ISETP.GT.AND P4, PT, R243, R2, PT ;  /* 0x00000002f300720c */ /* 0x000fe40003f84270 */
[C---:B------:R-:W-:Y:S02]  /*11940*/  ISETP.GE.AND P2, PT, R2.reuse, R244, PT ;  /* 0x000000f40200720c */ /* 0x040fe40003f46270 */
[----:B------:R-:W-:Y:S01]  /*11950*/  ISETP.GE.AND P5, PT, R2, R249, PT ;  /* 0x000000f90200720c */ /* 0x000fe20003fa6270 */
[----:B------:R-:W-:Y:S01]  /*11960*/  FMUL.FTZ R2, R216, UR11 ;  /* 0x0000000bd8027c20 */ /* 0x000fe20008410000 */
[----:B------:R-:W1:Y:S01]  /*11970*/  MUFU.TANH R12, R5 ;  /* 0x00000005000c7308 */ /* 0x000e620000002400 */
[----:B------:R-:W-:Y:S02]  /*11980*/  FSEL R112, R3, -INF , !P0 ;  /* 0xff80000003707808 */ /* 0x000fe40004000000 */
[----:B------:R-:W-:Y:S02]  /*11990*/  ISETP.GT.AND P0, PT, R243, R8, PT ;  /* 0x00000008f300720c */ /* 0x000fe40003f04270 */
[----:B------:R-:W-:-:S03]  /*119a0*/  FSEL R15, R15, -INF , !P4 ;  /* 0xff8000000f0f7808 */ /* 0x000fc60006000000 */
[----:B------:R1:W1:Y:S01]  /*119b0*/  MUFU.TANH R3, R2 ;  /* 0x0000000200037308 */ /* 0x0002620000002400 */
[----:B------:R-:W-:Y:S02]  /*119c0*/  FSEL R215, R215, -INF , !P6 ;  /* 0xff800000d7d77808 */ /* 0x000fe40007000000 */
[-C--:B------:R-:W-:Y:S02]  /*119d0*/  ISETP.GE.AND P6, PT, R8, R244.reuse, PT ;  /* 0x000000f40800720c */ /* 0x080fe40003fc6270 */
[----:B------:R-:W-:Y:S02]  /*119e0*/  FSEL R107, R15, -INF , !P2 ;  /* 0xff8000000f6b7808 */ /* 0x000fe40005000000 */
[----:B------:R-:W-:Y:S02]  /*119f0*/  ISETP.GT.AND P2, PT, R243, R7, PT ;  /* 0x00000007f300720c */ /* 0x000fe40003f44270 */
[----:B------:R-:W-:Y:S02]  /*11a00*/  FSEL R214, R214, -INF , !P5 ;  /* 0xff800000d6d67808 */ /* 0x000fe40006800000 */
[----:B------:R-:W-:-:S02]  /*11a10*/  ISETP.GE.AND P5, PT, R7, R244, PT ;  /* 0x000000f40700720c */ /* 0x000fc40003fa6270 */
[----:B-1----:R-:W-:-:S04]  /*11a20*/  FSEL R2, R19, -INF , !P0 ;  /* 0xff80000013027808 */ /* 0x002fc80004000000 */
[----:B------:R-:W-:Y:S02]  /*11a30*/  FSEL R106, R2, -INF , !P6 ;  /* 0xff800000026a7808 */ /* 0x000fe40007000000 */
[----:B------:R-:W-:Y:S02]  /*11a40*/  FSEL R2, R16, -INF , !P2 ;  /* 0xff80000010027808 */ /* 0x000fe40005000000 */
[C---:B------:R-:W-:Y:S02]  /*11a50*/  ISETP.GT.AND P6, PT, R243.reuse, R9, PT ;  /* 0x00000009f300720c */ /* 0x040fe40003fc4270 */
[----:B------:R-:W-:Y:S02]  /*11a60*/  ISETP.GT.AND P2, PT, R243, R6, PT ;  /* 0x00000006f300720c */ /* 0x000fe40003f44270 */
[----:B------:R-:W-:Y:S02]  /*11a70*/  ISETP.GE.AND P0, PT, R7, R249, PT ;  /* 0x000000f90700720c */ /* 0x000fe40003f06270 */
[----:B------:R-:W-:Y:S01]  /*11a80*/  FSEL R105, R2, -INF , !P5 ;  /* 0xff80000002697808 */ /* 0x000fe20006800000 */
[----:B------:R-:W-:Y:S01]  /*11a90*/  FMUL.FTZ R2, R217, UR11 ;  /* 0x0000000bd9027c20 */ /* 0x000fe20008410000 */
[----:B------:R-:W-:-:S02]  /*11aa0*/  FSEL R7, R12, -INF , !P6 ;  /* 0xff8000000c077808 */ /* 0x000fc40007000000 */
[C---:B------:R-:W-:Y:S02]  /*11ab0*/  ISETP.GE.AND P6, PT, R6.reuse, R244, PT ;  /* 0x000000f40600720c */ /* 0x040fe40003fc6270 */
[----:B------:R-:W-:Y:S02]  /*11ac0*/  FSEL R3, R3, -INF , !P2 ;  /* 0xff80000003037808 */ /* 0x000fe40005000000 */
[----:B------:R-:W-:Y:S02]  /*11ad0*/  ISETP.GE.AND P2, PT, R6, R249, PT ;  /* 0x000000f90600720c */ /* 0x000fe40003f46270 */
[----:B------:R1:W3:Y:S01]  /*11ae0*/  MUFU.TANH R6, R2 ;  /* 0x0000000200067308 */ /* 0x0002e20000002400 */
[----:B------:R-:W-:Y:S02]  /*11af0*/  FSEL R96, R3, -INF , !P6 ;  /* 0xff80000003607808 */ /* 0x000fe40007000000 */
[----:B------:R-:W-:Y:S02]  /*11b00*/  FMNMX3.FTZ R3, R69, R124, R121, !PT ;  /* 0x0000007c45037276 */ /* 0x000fe40007810079 */
[----:B------:R-:W-:-:S02]  /*11b10*/  FSEL R210, R210, -INF , !P0 ;  /* 0xff800000d2d27808 */ /* 0x000fc40004000000 */
[----:B------:R-:W-:Y:S02]  /*11b20*/  ISETP.GT.AND P0, PT, R243, R0, PT ;  /* 0x00000000f300720c */ /* 0x000fe40003f04270 */
[----:B------:R-:W-:Y:S02]  /*11b30*/  ISETP.GE.AND P6, PT, R0, R249, PT ;  /* 0x000000f90000720c */ /* 0x000fe40003fc6270 */
[----:B-1----:R-:W-:-:S04]  /*11b40*/  FMNMX3.FTZ R2, R80, R122, R118, !PT ;  /* 0x0000007a50027276 */ /* 0x002fc80007810076 */
[----:B------:R-:W-:-:S04]  /*11b50*/  FMNMX3.FTZ R2, R2, R120, R78, !PT ;  /* 0x0000007802027276 */ /* 0x000fc8000781004e */
[----:B------:R-:W-:Y:S02]  /*11b60*/  FMNMX3.FTZ R2, R2, R219, R211, !PT ;  /* 0x000000db02027276 */ /* 0x000fe400078100d3 */
[-C--:B------:R-:W-:Y:S02]  /*11b70*/  ISETP.GE.AND P4, PT, R8, R249.reuse, PT ;  /* 0x000000f90800720c */ /* 0x080fe40003f86270 */
[----:B------:R-:W-:Y:S02]  /*11b80*/  ISETP.GE.AND P5, PT, R9, R249, PT ;  /* 0x000000f90900720c */ /* 0x000fe40003fa6270 */
[----:B------:R-:W-:Y:S02]  /*11b90*/  FMNMX3.FTZ R2, R2, R201, R135, !PT ;  /* 0x000000c902027276 */ /* 0x000fe40007810087 */
[----:B------:R-:W-:Y:S02]  /*11ba0*/  FSEL R216, R207, -INF , !P4 ;  /* 0xff800000cfd87808 */ /* 0x000fe40006000000 */
[----:B------:R-:W-:-:S02]  /*11bb0*/  ISETP.GE.AND P4, PT, R9, R244, PT ;  /* 0x000000f40900720c */ /* 0x000fc40003f86270 */
[----:B------:R-:W-:Y:S02]  /*11bc0*/  FSEL R213, R208, -INF , !P5 ;  /* 0xff800000d0d57808 */ /* 0x000fe40006800000 */
[----:B------:R-:W-:Y:S02]  /*11bd0*/  FMNMX3.FTZ R2, R2, R236, R230, !PT ;  /* 0x000000ec02027276 */ /* 0x000fe400078100e6 */
[----:B------:R-:W-:Y:S02]  /*11be0*/  FSEL R103, R7, -INF , !P4 ;  /* 0xff80000007677808 */ /* 0x000fe40006000000 */
[----:B------:R-:W-:Y:S02]  /*11bf0*/  FMNMX3.FTZ R2, R2, R228, R227, !PT ;  /* 0x000000e402027276 */ /* 0x000fe400078100e3 */
[----:B--2---:R-:W-:-:S05]  /*11c00*/  FMNMX3.FTZ R10, R14, R82, R81, !PT ;  /* 0x000000520e0a7276 */ /* 0x004fca0007810051 */
[----:B------:R-:W1:Y:S04]  /*11c10*/  SHFL.BFLY PT, R13, R10, 0x2, 0x1f ;  /* 0x0c401f000a0d7f89 */ /* 0x000e6800000e0000 */
[----:B------:R-:W2:Y:S01]  /*11c20*/  SHFL.BFLY PT, R14, R11, 0x2, 0x1f ;  /* 0x0c401f000b0e7f89 */ /* 0x000ea200000e0000 */
[----:B-1----:R-:W-:-:S05]  /*11c30*/  FMNMX.FTZ R10, R10, R13, !PT ;  /* 0x0000000d0a0a7209 */ /* 0x002fca0007810000 */
[----:B------:R-:W1:Y:S01]  /*11c40*/  SHFL.BFLY PT, R4, R10, 0x1, 0x1f ;  /* 0x0c201f000a047f89 */ /* 0x000e6200000e0000 */
[----:B--2---:R-:W-:Y:S02]  /*11c50*/  FMNMX.FTZ R11, R11, R14, !PT ;  /* 0x0000000e0b0b7209 */ /* 0x004fe40007810000 */
[----:B---3--:R-:W-:Y:S01]  /*11c60*/  FSEL R208, R23, -INF , !P2 ;  /* 0xff80000017d07808 */ /* 0x008fe20005000000 */
[----:B------:R-:W-:Y:S04]  /*11c70*/  LDSM.16.MT88.4 R12, [R77] ;  /* 0x000000004d0c783b */ /* 0x000fe80000004200 */
[----:B------:R-:W2:Y:S01]  /*11c80*/  SHFL.BFLY PT, R5, R11, 0x1, 0x1f ;  /* 0x0c201f000b057f89 */ /* 0x000ea200000e0000 */
[----:B-1----:R-:W-:Y:S02]  /*11c90*/  FMNMX.FTZ R84, R10, R4, !PT ;  /* 0x000000040a547209 */ /* 0x002fe40007810000 */
[----:B------:R-:W-:-:S02]  /*11ca0*/  SEL R10, R237, 0xffffffe0, !P1 ;  /* 0xffffffe0ed0a7807 */ /* 0x000fc40004800000 */
[----:B------:R-:W-:Y:S02]  /*11cb0*/  ISETP.GE.AND P1, PT, R0, R244, PT ;  /* 0x000000f40000720c */ /* 0x000fe40003f26270 */
[----:B------:R-:W-:Y:S02]  /*11cc0*/  FMNMX3.FTZ R0, R3, R123, R119, !PT ;  /* 0x0000007b03007276 */ /* 0x000fe40007810077 */
[----:B--2---:R-:W-:Y:S02]  /*11cd0*/  FMNMX.FTZ R116, R11, R5, !PT ;  /* 0x000000050b747209 */ /* 0x004fe40007810000 */
[----:B------:R-:W-:-:S04]  /*11ce0*/  FMNMX3.FTZ R0, R0, R221, R218, !PT ;  /* 0x000000dd00007276 */ /* 0x000fc800078100da */
[----:B------:R-:W-:Y:S01]  /*11cf0*/  FMNMX3.FTZ R0, R0, R212, R209, !PT ;  /* 0x000000d400007276 */ /* 0x000fe200078100d1 */
[C---:B------:R-:W-:Y:S01]  /*11d00*/  FMUL.FTZ R3, R116.reuse, UR6 ;  /* 0x0000000674037c20 */ /* 0x040fe20008410000 */
[----:B------:R-:W-:Y:S02]  /*11d10*/  FSETP.NEU.FTZ.AND P5, PT, R116, -INF , PT ;  /* 0xff8000007400780b */ /* 0x000fe40003fbd000 */
[----:B------:R-:W-:Y:S02]  /*11d20*/  FMNMX3.FTZ R0, R0, R238, R232, !PT ;  /* 0x000000ee00007276 */ /* 0x000fe400078100e8 */
[----:B------:R-:W-:Y:S02]  /*11d30*/  FSETP.NEU.FTZ.AND P4, PT, R84, -INF , PT ;  /* 0xff8000005400780b */ /* 0x000fe40003f9d000 */
[----:B------:R-:W-:Y:S02]  /*11d40*/  FSEL R8, R3, RZ, P5 ;  /* 0x000000ff03087208 */ /* 0x000fe40002800000 */
[----:B------:R-:W-:-:S02]  /*11d50*/  FMNMX3.FTZ R0, R0, R231, R229, !PT ;  /* 0x000000e700007276 */ /* 0x000fc400078100e5 */
[----:B------:R-:W-:Y:S02]  /*11d60*/  FSEL R5, R116, RZ, P5 ;  /* 0x000000ff74057208 */ /* 0x000fe40002800000 */
[----:B------:R-:W-:Y:S02]  /*11d70*/  FMNMX3.FTZ R3, R2, R87, R72, !PT ;  /* 0x0000005702037276 */ /* 0x000fe40007810048 */
[----:B------:R-:W-:Y:S02]  /*11d80*/  FSEL R4, R84, RZ, P4 ;  /* 0x000000ff54047208 */ /* 0x000fe40002000000 */
[----:B------:R-:W-:Y:S01]  /*11d90*/  FMNMX3.FTZ R2, R0, R89, R94, !PT ;  /* 0x0000005900027276 */ /* 0x000fe2000781005e */
[----:B------:R-:W-:Y:S01]  /*11da0*/  FFMA.FTZ R0, R75, UR6, -R8 ;  /* 0x000000064b007c23 */ /* 0x000fe20008010808 */
[----:B------:R-:W-:Y:S01]  /*11db0*/  FADD.FTZ R9, R70, -R5 ;  /* 0x8000000546097221 */ /* 0x000fe20000010000 */
[----:B------:R-:W-:Y:S01]  /*11dc0*/  IMAD.MOV.U32 R75, RZ, RZ, R28 ;  /* 0x000000ffff4b7224 */ /* 0x000fe200078e001c */
[----:B------:R-:W-:Y:S01]  /*11dd0*/  FMNMX3.FTZ R5, R3, R73, R90, !PT ;  /* 0x0000004903057276 */ /* 0x000fe2000781005a */
[----:B------:R-:W-:Y:S01]  /*11de0*/  FADD.FTZ R7, R68, -R4 ;  /* 0x8000000444077221 */ /* 0x000fe20000010000 */
[----:B------:R1:W-:Y:S01]  /*11df0*/  MUFU.EX2 R237, R0 ;  /* 0x0000000000ed7308 */ /* 0x0003e20000000800 */
[----:B------:R-:W-:Y:S01]  /*11e00*/  IMAD.MOV.U32 R68, RZ, RZ, R25 ;  /* 0x000000ffff447224 */ /* 0x000fe200078e0019 */
[----:B------:R-:W-:-:S02]  /*11e10*/  FSEL R4, R6, -INF , !P0 ;  /* 0xff80000006047808 */ /* 0x000fc40004000000 */
[----:B-1----:R-:W-:Y:S01]  /*11e20*/  FMNMX3.FTZ R0, R2, R36, R108, !PT ;  /* 0x0000002402007276 */ /* 0x002fe2000781006c */
[----:B------:R-:W-:Y:S01]  /*11e30*/  FMUL.FTZ R9, R9, UR6 ;  /* 0x0000000609097c20 */ /* 0x000fe20008410000 */
[----:B------:R-:W-:Y:S01]  /*11e40*/  FMNMX3.FTZ R2, R5, R75, R250, !PT ;  /* 0x0000004b05027276 */ /* 0x000fe200078100fa */
[----:B------:R-:W-:Y:S01]  /*11e50*/  LDSM.16.MT88.4 R24, [R76+0x8000] ;  /* 0x008000004c18783b */ /* 0x000fe20000004200 */
[----:B------:R-:W-:Y:S02]  /*11e60*/  FMNMX3.FTZ R0, R0, R109, R68, !PT ;  /* 0x0000006d00007276 */ /* 0x000fe40007810044 */
[----:B------:R-:W-:Y:S02]  /*11e70*/  FMNMX3.FTZ R2, R2, R104, R101, !PT ;  /* 0x0000006802027276 */ /* 0x000fe40007810065 */
[----:B------:R-:W-:Y:S02]  /*11e80*/  FMNMX3.FTZ R0, R0, R251, R248, !PT ;  /* 0x000000fb00007276 */ /* 0x000fe400078100f8 */
[----:B------:R-:W-:-:S02]  /*11e90*/  FMNMX3.FTZ R2, R2, R100, R99, !PT ;  /* 0x0000006402027276 */ /* 0x000fc40007810063 */
[----:B----4-:R-:W-:Y:S02]  /*11ea0*/  FMNMX3.FTZ R0, R0, R245, R235, !PT ;  /* 0x000000f500007276 */ /* 0x010fe400078100eb */
[----:B------:R-:W-:Y:S02]  /*11eb0*/  FMNMX3.FTZ R2, R2, R202, R203, !PT ;  /* 0x000000ca02027276 */ /* 0x000fe400078100cb */
[----:B------:R-:W-:Y:S02]  /*11ec0*/  FMNMX3.FTZ R0, R0, R223, R222, !PT ;  /* 0x000000df00007276 */ /* 0x000fe400078100de */
[----:B------:R-:W-:Y:S02]  /*11ed0*/  FMNMX3.FTZ R2, R2, R113, R112, !PT ;  /* 0x0000007102027276 */ /* 0x000fe40007810070 */
[----:B------:R-:W-:Y:S02]  /*11ee0*/  FMNMX3.FTZ R0, R0, R220, R215, !PT ;  /* 0x000000dc00007276 */ /* 0x000fe400078100d7 */
[----:B------:R-:W-:Y:S01]  /*11ef0*/  FMNMX3.FTZ R2, R2, R107, R106, !PT ;  /* 0x0000006b02027276 */ /* 0x000fe2000781006a */
[----:B------:R-:W-:Y:S01]  /*11f00*/  FMUL.FTZ R6, R84, UR6 ;  /* 0x0000000654067c20 */ /* 0x000fe20008410000 */
[----:B------:R-:W-:-:S02]  /*11f10*/  FSEL R97, R4, -INF , !P1 ;  /* 0xff80000004617808 */ /* 0x000fc40004800000 */
[----:B------:R-:W-:Y:S02]  /*11f20*/  FMNMX3.FTZ R0, R0, R214, R216, !PT ;  /* 0x000000d600007276 */ /* 0x000fe400078100d8 */
[----:B------:R-:W-:Y:S02]  /*11f30*/  FMNMX3.FTZ R2, R2, R105, R103, !PT ;  /* 0x0000006902027276 */ /* 0x000fe40007810067 */
[----:B------:R-:W-:Y:S02]  /*11f40*/  FSEL R200, R20, -INF , !P6 ;  /* 0xff80000014c87808 */ /* 0x000fe40007000000 */
[----:B------:R-:W-:Y:S02]  /*11f50*/  FMNMX3.FTZ R0, R0, R210, R213, !PT ;  /* 0x000000d200007276 */ /* 0x000fe400078100d5 */
[----:B------:R-:W-:Y:S02]  /*11f60*/  FMNMX3.FTZ R2, R2, R96, R97, !PT ;  /* 0x0000006002027276 */ /* 0x000fe40007810061 */
[----:B------:R-:W-:Y:S01]  /*11f70*/  FSEL R3, R6, RZ, P4 ;  /* 0x000000ff06037208 */ /* 0x000fe20002000000 */
[----:B------:R-:W-:Y:S01]  /*11f80*/  FFMA.FTZ R6, R38, UR6, -R8 ;  /* 0x0000000626067c23 */ /* 0x000fe20008010808 */
[----:B------:R-:W-:Y:S01]  /*11f90*/  FMNMX3.FTZ R0, R0, R208, R200, !PT ;  /* 0x000000d000007276 */ /* 0x000fe200078100c8 */
[----:B------:R1:W2:Y:S01]  /*11fa0*/  MUFU.EX2 R38, R9 ;  /* 0x0000000900267308 */ /* 0x0002a20000000800 */
[----:B------:R-:W-:-:S02]  /*11fb0*/  IADD3 R207, PT, PT, R10, R76, RZ ;  /* 0x0000004c0acf7210 */ /* 0x000fc40007ffe0ff */
[----:B------:R-:W-:Y:S02]  /*11fc0*/  IADD3 R206, PT, PT, R10, R77, RZ ;  /* 0x0000004d0ace7210 */ /* 0x000fe40007ffe0ff */
[----:B------:R-:W3:Y:S01]  /*11fd0*/  SHFL.BFLY PT, R10, R0, 0x2, 0x1f ;  /* 0x0c401f00000a7f89 */ /* 0x000ee200000e0000 */
[----:B------:R-:W-:Y:S01]  /*11fe0*/  MOV R70, R22 ;  /* 0x0000001600467202 */ /* 0x000fe20000000f00 */
[----:B------:R-:W-:Y:S02]  /*11ff0*/  FFMA.FTZ R4, R83, UR6, -R8 ;  /* 0x0000000653047c23 */ /* 0x000fe40008010808 */
[----:B------:R-:W-:Y:S04]  /*12000*/  LDSM.16.MT88.4 R20, [R207+0x8000] ;  /* 0x00800000cf14783b */ /* 0x000fe80000004200 */
[----:B------:R-:W-:Y:S04]  /*12010*/  LDSM.16.MT88.4 R16, [R206] ;  /* 0x00000000ce10783b */ /* 0x000fe80000004200 */
[----:B-1----:R-:W1:Y:S01]  /*12020*/  SHFL.BFLY PT, R9, R2, 0x2, 0x1f ;  /* 0x0c401f0002097f89 */ /* 0x002e6200000e0000 */
[----:B------:R4:W-:Y:S01]  /*12030*/  MUFU.EX2 R83, R4 ;  /* 0x0000000400537308 */ /* 0x0009e20000000800 */
[----:B---3--:R-:W-:-:S02]  /*12040*/  FMNMX.FTZ R0, R0, R10, !PT ;  /* 0x0000000a00007209 */ /* 0x008fc40007810000 */
[----:B-1----:R-:W-:-:S05]  /*12050*/  FMNMX.FTZ R2, R2, R9, !PT ;  /* 0x0000000902027209 */ /* 0x002fca0007810000 */
[----:B------:R-:W1:Y:S01]  /*12060*/  SHFL.BFLY PT, R10, R2, 0x1, 0x1f ;  /* 0x0c201f00020a7f89 */ /* 0x000e6200000e0000 */
[----:B----4-:R-:W-:-:S03]  /*12070*/  FFMA.FTZ R4, R39, UR6, -R8 ;  /* 0x0000000627047c23 */ /* 0x010fc60008010808 */
[----:B------:R-:W3:Y:S01]  /*12080*/  SHFL.BFLY PT, R9, R0, 0x1, 0x1f ;  /* 0x0c201f0000097f89 */ /* 0x000ee200000e0000 */
[----:B------:R4:W-:Y:S01]  /*12090*/  MUFU.EX2 R11, R4 ;  /* 0x00000004000b7308 */ /* 0x0009e20000000800 */
[--C-:B------:R-:W-:Y:S01]  /*120a0*/  FFMA.FTZ R5, R86, UR6, -R3.reuse ;  /* 0x0000000656057c23 */ /* 0x100fe20008010803 */
[----:B------:R-:W-:Y:S02]  /*120b0*/  FMUL.FTZ R7, R7, UR6 ;  /* 0x0000000607077c20 */ /* 0x000fe40008410000 */
[----:B------:R-:W-:Y:S01]  /*120c0*/  MUFU.EX2 R234, R6 ;  /* 0x0000000600ea7308 */ /* 0x000fe20000000800 */
[----:B----4-:R-:W-:-:S03]  /*120d0*/  FFMA.FTZ R4, R79, UR6, -R3 ;  /* 0x000000064f047c23 */ /* 0x010fc60008010803 */
[----:B------:R4:W-:Y:S04]  /*120e0*/  MUFU.EX2 R79, R5 ;  /* 0x00000005004f7308 */ /* 0x0009e80000000800 */
[----:B------:R2:W-:Y:S01]  /*120f0*/  MUFU.EX2 R217, R4 ;  /* 0x0000000400d97308 */ /* 0x0005e20000000800 */
[----:B-1----:R-:W-:-:S03]  /*12100*/  FMNMX.FTZ R205, R2, R10, !PT ;  /* 0x0000000a02cd7209 */ /* 0x002fc60007810000 */
[----:B------:R-:W1:Y:S01]  /*12110*/  MUFU.EX2 R37, R7 ;  /* 0x0000000700257308 */ /* 0x000e620000000800 */
[--C-:B----4-:R-:W-:Y:S01]  /*12120*/  FFMA.FTZ R5, R74, UR6, -R3.reuse ;  /* 0x000000064a057c23 */ /* 0x110fe20008010803 */
[----:B--2---:R-:W-:-:S03]  /*12130*/  FFMA.FTZ R4, R40, UR6, -R3 ;  /* 0x0000000628047c23 */ /* 0x004fc60008010803 */
[----:B------:R2:W-:Y:S04]  /*12140*/  MUFU.EX2 R117, R5 ;  /* 0x0000000500757308 */ /* 0x0005e80000000800 */
[----:B------:R4:W4:Y:S01]  /*12150*/  MUFU.EX2 R239, R4 ;  /* 0x0000000400ef7308 */ /* 0x0009220000000800 */
[C---:B------:R-:W-:Y:S02]  /*12160*/  FSETP.NEU.FTZ.AND P0, PT, R205.reuse, -INF , PT ;  /* 0xff800000cd00780b */ /* 0x040fe40003f1d000 */
[----:B---3--:R-:W-:Y:S01]  /*12170*/  FMNMX.FTZ R204, R0, R9, !PT ;  /* 0x0000000900cc7209 */ /* 0x008fe20007810000 */
[C---:B------:R-:W-:Y:S01]  /*12180*/  FMUL.FTZ R0, R205.reuse, UR6 ;  /* 0x00000006cd007c20 */ /* 0x040fe20008410000 */
[----:B------:R-:W-:Y:S01]  /*12190*/  FSEL R2, R205, RZ, P0 ;  /* 0x000000ffcd027208 */ /* 0x000fe20000000000 */
[-C--:B------:R-:W-:Y:S01]  /*121a0*/  FMUL.FTZ R168, R168, R38.reuse ;  /* 0x00000026a8a87220 */ /* 0x080fe20000410000 */
[-C--:B------:R-:W-:Y:S01]  /*121b0*/  FMUL.FTZ R169, R169, R38.reuse ;  /* 0x00000026a9a97220 */ /* 0x080fe20000410000 */
[-C--:B------:R-:W-:Y:S01]  /*121c0*/  FMUL.FTZ R172, R172, R38.reuse ;  /* 0x00000026acac7220 */ /* 0x080fe20000410000 */
[-C--:B-1----:R-:W-:Y:S01]  /*121d0*/  FMUL.FTZ R170, R170, R37.reuse ;  /* 0x00000025aaaa7220 */ /* 0x082fe20000410000 */
[----:B------:R-:W-:Y:S01]  /*121e0*/  FMUL.FTZ R171, R171, R37 ;  /* 0x00000025abab7220 */ /* 0x000fe20000410000 */
[----:B--2---:R-:W-:Y:S01]  /*121f0*/  F2FP.BF16.F32.PACK_AB R5, R217, R79 ;  /* 0x0000004fd905723e */ /* 0x004fe200000010ff */
[-C--:B------:R-:W-:Y:S01]  /*12200*/  FMUL.FTZ R173, R173, R38.reuse ;  /* 0x00000026adad7220 */ /* 0x080fe20000410000 */
[----:B------:R-:W-:Y:S01]  /*12210*/  F2FP.BF16.F32.PACK_AB R6, R234, R11 ;  /* 0x0000000bea06723e */ /* 0x000fe200000010ff */
[-C--:B------:R-:W-:Y:S01]  /*12220*/  FMUL.FTZ R176, R176, R38.reuse ;  /* 0x00000026b0b07220 */ /* 0x080fe20000410000 */
[----:B----4-:R-:W-:Y:S01]  /*12230*/  F2FP.BF16.F32.PACK_AB R4, R237, R83 ;  /* 0x00000053ed04723e */ /* 0x010fe200000010ff */
        /* <DEDUP_REMOVED lines=26> */
[----:B------:R-:W-:Y:S01]  /*123e0*/  FADD.FTZ R9, R80, -R2 ;  /* 0x8000000250097221 */ /* 0x000fe20000010000 */
[----:B------:R-:W-:Y:S01]  /*123f0*/  FSEL R0, R0, RZ, P0 ;  /* 0x000000ff00007208 */ /* 0x000fe20000000000 */
[C---:B------:R-:W-:Y:S01]  /*12400*/  FMUL.FTZ R2, R204.reuse, UR6 ;  /* 0x00000006cc027c20 */ /* 0x040fe20008410000 */
[----:B------:R-:W-:Y:S01]  /*12410*/  FSETP.NEU.FTZ.AND P0, PT, R204, -INF , PT ;  /* 0xff800000cc00780b */ /* 0x000fe20003f1d000 */
[----:B------:R-:W-:Y:S03]  /*12420*/  HMMA.16816.F32.BF16 R32, R4, R24, R168 ;  /* 0x000000180420723c */ /* 0x000fe600000418a8 */
[----:B------:R-:W-:-:S05]  /*12430*/  FSEL R2, R2, RZ, P0 ;  /* 0x000000ff02027208 */ /* 0x000fca0000000000 */
[C---:B------:R-:W-:Y:S08]  /*12440*/  HMMA.16816.F32.BF16 R44, R4.reuse, R26, R172 ;  /* 0x0000001a042c723c */ /* 0x040ff000000418ac */
[C---:B------:R-:W-:Y:S08]  /*12450*/  HMMA.16816.F32.BF16 R40, R4.reuse, R20, R176 ;  /* 0x000000140428723c */ /* 0x040ff000000418b0 */
[C---:B------:R-:W-:Y:S08]  /*12460*/  HMMA.16816.F32.BF16 R48, R4.reuse, R22, R180 ;  /* 0x000000160430723c */ /* 0x040ff000000418b4 */
[C---:B------:R-:W-:Y:S08]  /*12470*/  HMMA.16816.F32.BF16 R52, R4.reuse, R12, R184 ;  /* 0x0000000c0434723c */ /* 0x040ff000000418b8 */
[C---:B------:R-:W-:Y:S08]  /*12480*/  HMMA.16816.F32.BF16 R56, R4.reuse, R14, R188 ;  /* 0x0000000e0438723c */ /* 0x040ff000000418bc */
[C---:B------:R-:W-:Y:S08]  /*12490*/  HMMA.16816.F32.BF16 R64, R4.reuse, R16, R192 ;  /* 0x000000100440723c */ /* 0x040ff000000418c0 */
[----:B------:R-:W-:Y:S01]  /*124a0*/  HMMA.16816.F32.BF16 R60, R4, R18, R196 ;  /* 0x00000012043c723c */ /* 0x000fe200000418c4 */
[--C-:B------:R-:W-:Y:S01]  /*124b0*/  FFMA.FTZ R4, R122, UR6, -R0.reuse ;  /* 0x000000067a047c23 */ /* 0x100fe20008010800 */
[----:B------:R-:W-:Y:S01]  /*124c0*/  FFMA.FTZ R5, R118, UR6, -R0 ;  /* 0x0000000676057c23 */ /* 0x000fe20008010800 */
[----:B------:R-:W-:-:S02]  /*124d0*/  FSEL R6, R204, RZ, P0 ;  /* 0x000000ffcc067208 */ /* 0x000fc40000000000 */
[----:B------:R1:W-:Y:S04]  /*124e0*/  MUFU.EX2 R39, R4 ;  /* 0x0000000400277308 */ /* 0x0003e80000000800 */
[----:B------:R2:W-:Y:S01]  /*124f0*/  MUFU.EX2 R170, R5 ;  /* 0x0000000500aa7308 */ /* 0x0005e20000000800 */
[----:B------:R-:W-:Y:S01]  /*12500*/  FFMA.FTZ R7, R78, UR6, -R0 ;  /* 0x000000064e077c23 */ /* 0x000fe20008010800 */
[----:B------:R-:W-:Y:S01]  /*12510*/  FADD.FTZ R6, R69, -R6 ;  /* 0x8000000645067221 */ /* 0x000fe20000010000 */
[----:B-1----:R-:W-:Y:S01]  /*12520*/  FFMA.FTZ R4, R120, UR6, -R0 ;  /* 0x0000000678047c23 */ /* 0x002fe20008010800 */
[----:B--2---:R-:W-:-:S03]  /*12530*/  FFMA.FTZ R5, R124, UR6, -R2 ;  /* 0x000000067c057c23 */ /* 0x004fc60008010802 */
[----:B------:R1:W-:Y:S04]  /*12540*/  MUFU.EX2 R171, R4 ;  /* 0x0000000400ab7308 */ /* 0x0003e80000000800 */
[----:B------:R2:W-:Y:S01]  /*12550*/  MUFU.EX2 R78, R5 ;  /* 0x00000005004e7308 */ /* 0x0005e20000000800 */
[----:B------:R-:W-:Y:S01]  /*12560*/  FMUL.FTZ R6, R6, UR6 ;  /* 0x0000000606067c20 */ /* 0x000fe20008410000 */
[----:B------:R-:W-:Y:S02]  /*12570*/  IMAD.MOV.U32 R177, RZ, RZ, R36 ;  /* 0x000000ffffb17224 */ /* 0x000fe400078e0024 */
[----:B-1----:R-:W-:Y:S01]  /*12580*/  FFMA.FTZ R4, R121, UR6, -R2 ;  /* 0x0000000679047c23 */ /* 0x002fe20008010802 */
[----:B--2---:R-:W-:-:S03]  /*12590*/  FMUL.FTZ R5, R9, UR6 ;  /* 0x0000000609057c20 */ /* 0x004fc60008410000 */
[----:B------:R1:W-:Y:S04]  /*125a0*/  MUFU.EX2 R168, R4 ;  /* 0x0000000400a87308 */ /* 0x0003e80000000800 */
[----:B------:R2:W3:Y:S04]  /*125b0*/  MUFU.EX2 R28, R5 ;  /* 0x00000005001c7308 */ /* 0x0004e80000000800 */
[----:B------:R-:W-:Y:S01]  /*125c0*/  MUFU.EX2 R178, R7 ;  /* 0x0000000700b27308 */ /* 0x000fe20000000800 */
[--C-:B-1----:R-:W-:Y:S01]  /*125d0*/  FFMA.FTZ R4, R119, UR6, -R2.reuse ;  /* 0x0000000677047c23 */ /* 0x102fe20008010802 */
[----:B--2---:R-:W-:-:S02]  /*125e0*/  FFMA.FTZ R5, R123, UR6, -R2 ;  /* 0x000000067b057c23 */ /* 0x004fc40008010802 */
[----:B------:R-:W1:Y:S04]  /*125f0*/  MUFU.EX2 R36, R6 ;  /* 0x0000000600247308 */ /* 0x000e680000000800 */
[----:B------:R2:W-:Y:S04]  /*12600*/  MUFU.EX2 R174, R5 ;  /* 0x0000000500ae7308 */ /* 0x0005e80000000800 */
[----:B------:R4:W4:Y:S01]  /*12610*/  MUFU.EX2 R175, R4 ;  /* 0x0000000400af7308 */ /* 0x0009220000000800 */
[-C--:B---3--:R-:W-:Y:S01]  /*12620*/  FMUL.FTZ R164, R164, R28.reuse ;  /* 0x0000001ca4a47220 */ /* 0x088fe20000410000 */
[-C--:B------:R-:W-:Y:S01]  /*12630*/  FMUL.FTZ R165, R165, R28.reuse ;  /* 0x0000001ca5a57220 */ /* 0x080fe20000410000 */
[-C--:B------:R-:W-:Y:S01]  /*12640*/  FMUL.FTZ R144, R144, R28.reuse ;  /* 0x0000001c90907220 */ /* 0x080fe20000410000 */
[-C--:B------:R-:W-:Y:S01]  /*12650*/  FMUL.FTZ R145, R145, R28.reuse ;  /* 0x0000001c91917220 */ /* 0x080fe20000410000 */
[----:B------:R-:W-:Y:S01]  /*12660*/  FMUL.FTZ R160, R160, R28 ;  /* 0x0000001ca0a07220 */ /* 0x000fe20000410000 */
[-C--:B-1----:R-:W-:Y:S01]  /*12670*/  FMUL.FTZ R166, R166, R36.reuse ;  /* 0x00000024a6a67220 */ /* 0x082fe20000410000 */
[-C--:B------:R-:W-:Y:S01]  /*12680*/  FMUL.FTZ R167, R167, R36.reuse ;  /* 0x00000024a7a77220 */ /* 0x080fe20000410000 */
[----:B------:R-:W-:Y:S01]  /*12690*/  F2FP.BF16.F32.PACK_AB R6, R178, R171 ;  /* 0x000000abb206723e */ /* 0x000fe200000010ff */
[----:B------:R-:W-:Y:S01]  /*126a0*/  FMUL.FTZ R146, R146, R36 ;  /* 0x0000002492927220 */ /* 0x000fe20000410000 */
[----:B--2---:R-:W-:Y:S01]  /*126b0*/  F2FP.BF16.F32.PACK_AB R5, R168, R78 ;  /* 0x0000004ea805723e */ /* 0x004fe200000010ff */
[----:B------:R-:W-:Y:S01]  /*126c0*/  FMUL.FTZ R147, R147, R36 ;  /* 0x0000002493937220 */ /* 0x000fe20000410000 */
[----:B------:R-:W-:Y:S01]  /*126d0*/  FMUL.FTZ R161, R161, R28 ;  /* 0x0000001ca1a17220 */ /* 0x000fe20000410000 */
[-C--:B------:R-:W-:Y:S01]  /*126e0*/  FMUL.FTZ R162, R162, R36.reuse ;  /* 0x00000024a2a27220 */ /* 0x080fe20000410000 */
[----:B----4-:R-:W-:Y:S01]  /*126f0*/  F2FP.BF16.F32.PACK_AB R4, R170, R39 ;  /* 0x00000027aa04723e */ /* 0x010fe200000010ff */
[----:B------:R-:W-:Y:S01]  /*12700*/  FMUL.FTZ R163, R163, R36 ;  /* 0x00000024a3a37220 */ /* 0x000fe20000410000 */
[----:B------:R-:W-:Y:S01]  /*12710*/  F2FP.BF16.F32.PACK_AB R7, R175, R174 ;  /* 0x000000aeaf07723e */ /* 0x000fe200000010ff */
        /* <DEDUP_REMOVED lines=28> */
[C---:B------:R-:W-:Y:S01]  /*128e0*/  HMMA.16816.F32.BF16 R72, R4.reuse, R24, R164 ;  /* 0x000000180448723c */ /* 0x040fe200000418a4 */
[--C-:B------:R-:W-:Y:S01]  /*128f0*/  FFMA.FTZ R9, R219, UR6, -R0.reuse ;  /* 0x00000006db097c23 */ /* 0x100fe20008010800 */
[----:B------:R-:W-:Y:S01]  /*12900*/  FFMA.FTZ R10, R211, UR6, -R0 ;  /* 0x00000006d30a7c23 */ /* 0x000fe20008010800 */
[----:B------:R-:W2:Y:S05]  /*12910*/  LDL.LU R164, [R1+0x24] ;  /* 0x0000240001a47983 */ /* 0x000eaa0000300800 */
[C---:B------:R-:W-:Y:S01]  /*12920*/  HMMA.16816.F32.BF16 R68, R4.reuse, R26, R144 ;  /* 0x0000001a0444723c */ /* 0x040fe20000041890 */
[----:B------:R-:W1:Y:S07]  /*12930*/  LDSM.16.MT88.4 R24, [R76+0x8800] ;  /* 0x008800004c18783b */ /* 0x000e6e0000004200 */
[C---:B------:R-:W-:Y:S01]  /*12940*/  HMMA.16816.F32.BF16 R140, R4.reuse, R22, R140 ;  /* 0x00000016048c723c */ /* 0x040fe2000004188c */
[----:B------:R-:W3:Y:S07]  /*12950*/  LDSM.16.MT88.4 R20, [R207+0x8800] ;  /* 0x00880000cf14783b */ /* 0x000eee0000004200 */
[C---:B------:R-:W-:Y:S08]  /*12960*/  HMMA.16816.F32.BF16 R156, R4.reuse, R12, R156 ;  /* 0x0000000c049c723c */ /* 0x040ff0000004189c */
[C---:B------:R-:W-:Y:S01]  /*12970*/  HMMA.16816.F32.BF16 R136, R4.reuse, R14, R136 ;  /* 0x0000000e0488723c */ /* 0x040fe20000041888 */
[----:B------:R-:W-:Y:S07]  /*12980*/  LDSM.16.MT88.4 R12, [R206+0x800] ;  /* 0x00080000ce0c783b */ /* 0x000fee0000004200 */
[C---:B------:R-:W-:Y:S08]  /*12990*/  HMMA.16816.F32.BF16 R152, R4.reuse, R16, R152 ;  /* 0x000000100498723c */ /* 0x040ff00000041898 */
[----:B------:R-:W-:Y:S01]  /*129a0*/  HMMA.16816.F32.BF16 R148, R4, R18, R148 ;  /* 0x000000120494723c */ /* 0x000fe20000041894 */
[--C-:B------:R-:W-:Y:S01]  /*129b0*/  FFMA.FTZ R4, R133, UR6, -R8.reuse ;  /* 0x0000000685047c23 */ /* 0x100fe20008010808 */
[----:B------:R-:W4:Y:S01]  /*129c0*/  LDSM.16.MT88.4 R16, [R77+0x800] ;  /* 0x000800004d10783b */ /* 0x000f220000004200 */
[----:B------:R-:W-:-:S02]  /*129d0*/  FFMA.FTZ R5, R129, UR6, -R8 ;  /* 0x0000000681057c23 */ /* 0x000fc40008010808 */
[----:B------:R1:W-:Y:S01]  /*129e0*/  MUFU.EX2 R181, R4 ;  /* 0x0000000400b57308 */ /* 0x0003e20000000800 */
[----:B------:R-:W-:-:S03]  /*129f0*/  MOV R146, R169 ;  /* 0x000000a900927202 */ /* 0x000fc60000000f00 */
[----:B------:R3:W4:Y:S01]  /*12a00*/  MUFU.EX2 R182, R5 ;  /* 0x0000000500b67308 */ /* 0x0007220000000800 */
[----:B------:R-:W-:Y:S01]  /*12a10*/  MOV R129, R179 ;  /* 0x000000b300817202 */ /* 0x000fe20000000f00 */
[--C-:B-1----:R-:W-:Y:S02]  /*12a20*/  FFMA.FTZ R4, R127, UR6, -R8.reuse ;  /* 0x000000067f047c23 */ /* 0x102fe40008010808 */
[----:B------:R1:W-:Y:S01]  /*12a30*/  MUFU.EX2 R169, R9 ;  /* 0x0000000900a97308 */ /* 0x0003e20000000800 */
[----:B---3--:R-:W-:-:S03]  /*12a40*/  FFMA.FTZ R5, R125, UR6, -R8 ;  /* 0x000000067d057c23 */ /* 0x008fc60008010808 */
[----:B------:R3:W-:Y:S01]  /*12a50*/  MUFU.EX2 R189, R4 ;  /* 0x0000000400bd7308 */ /* 0x0007e20000000800 */
[--C-:B------:R-:W-:Y:S01]  /*12a60*/  FFMA.FTZ R6, R132, UR6, -R3.reuse ;  /* 0x0000000684067c23 */ /* 0x100fe20008010803 */
[----:B------:R-:W-:Y:S02]  /*12a70*/  MOV R133, R177 ;  /* 0x000000b100857202 */ /* 0x000fe40000000f00 */
[----:B------:R4:W-:Y:S01]  /*12a80*/  MUFU.EX2 R190, R5 ;  /* 0x0000000500be7308 */ /* 0x0009e20000000800 */
[----:B-1----:R-:W-:Y:S01]  /*12a90*/  FFMA.FTZ R9, R201, UR6, -R0 ;  /* 0x00000006c9097c23 */ /* 0x002fe20008010800 */
[--C-:B---3--:R-:W-:Y:S02]  /*12aa0*/  FFMA.FTZ R4, R134, UR6, -R3.reuse ;  /* 0x0000000686047c23 */ /* 0x108fe40008010803 */
[----:B------:R1:W-:Y:S01]  /*12ab0*/  MUFU.EX2 R177, R10 ;  /* 0x0000000a00b17308 */ /* 0x0003e20000000800 */
[----:B----4-:R-:W-:-:S03]  /*12ac0*/  FFMA.FTZ R5, R128, UR6, -R3 ;  /* 0x0000000680057c23 */ /* 0x010fc60008010803 */
[----:B------:R3:W-:Y:S04]  /*12ad0*/  MUFU.EX2 R179, R4 ;  /* 0x0000000400b37308 */ /* 0x0007e80000000800 */
[----:B------:R4:W-:Y:S01]  /*12ae0*/  MUFU.EX2 R176, R9 ;  /* 0x0000000900b07308 */ /* 0x0009e20000000800 */
[----:B------:R-:W-:-:S03]  /*12af0*/  IMAD.MOV.U32 R127, RZ, RZ, R172 ;  /* 0x000000ffff7f7224 */ /* 0x000fc600078e00ac */
[----:B------:R-:W4:Y:S01]  /*12b00*/  MUFU.EX2 R180, R6 ;  /* 0x0000000600b47308 */ /* 0x000f220000000800 */
[----:B-1----:R-:W-:Y:S01]  /*12b10*/  FFMA.FTZ R10, R135, UR6, -R0 ;  /* 0x00000006870a7c23 */ /* 0x002fe20008010800 */
[----:B---3--:R-:W-:Y:S02]  /*12b20*/  FFMA.FTZ R4, R126, UR6, -R3 ;  /* 0x000000067e047c23 */ /* 0x008fe40008010803 */
[----:B------:R-:W-:Y:S01]  /*12b30*/  MUFU.EX2 R186, R5 ;  /* 0x0000000500ba7308 */ /* 0x000fe20000000800 */
[----:B----4-:R-:W-:-:S03]  /*12b40*/  FFMA.FTZ R9, R221, UR6, -R2 ;  /* 0x00000006dd097c23 */ /* 0x010fc60008010802 */
[----:B------:R-:W1:Y:S01]  /*12b50*/  MUFU.EX2 R187, R4 ;  /* 0x0000000400bb7308 */ /* 0x000e620000000800 */
[----:B------:R-:W-:Y:S01]  /*12b60*/  MOV R135, R11 ;  /* 0x0000000b00877202 */ /* 0x000fe20000000f00 */
[----:B------:R-:W-:Y:S02]  /*12b70*/  FFMA.FTZ R11, R218, UR6, -R2 ;  /* 0x00000006da0b7c23 */ /* 0x000fe40008010802 */
[----:B------:R3:W-:Y:S04]  /*12b80*/  MUFU.EX2 R185, R10 ;  /* 0x0000000a00b97308 */ /* 0x0007e80000000800 */
[----:B------:R4:W-:Y:S01]  /*12b90*/  MUFU.EX2 R172, R9 ;  /* 0x0000000900ac7308 */ /* 0x0009e20000000800 */
[----:B------:R-:W-:-:S03]  /*12ba0*/  MOV R125, R173 ;  /* 0x000000ad007d7202 */ /* 0x000fc60000000f00 */
[----:B------:R-:W1:Y:S01]  /*12bb0*/  MUFU.EX2 R173, R11 ;  /* 0x0000000b00ad7308 */ /* 0x000e620000000800 */
[--C-:B---3--:R-:W-:Y:S01]  /*12bc0*/  FFMA.FTZ R10, R212, UR6, -R2.reuse ;  /* 0x00000006d40a7c23 */ /* 0x108fe20008010802 */
[----:B----4-:R-:W-:-:S03]  /*12bd0*/  FFMA.FTZ R9, R209, UR6, -R2 ;  /* 0x00000006d1097c23 */ /* 0x010fc60008010802 */
[----:B------:R-:W-:Y:S04]  /*12be0*/  MUFU.EX2 R183, R10 ;  /* 0x0000000a00b77308 */ /* 0x000fe80000000800 */
[----:B------:R-:W3:Y:S01]  /*12bf0*/  MUFU.EX2 R184, R9 ;  /* 0x0000000900b87308 */ /* 0x000ee20000000800 */
[----:B------:R-:W-:Y:S02]  /*12c00*/  F2FP.BF16.F32.PACK_AB R4, R182, R181 ;  /* 0x000000b5b604723e */ /* 0x000fe400000010ff */
[----:B------:R-:W-:Y:S02]  /*12c10*/  F2FP.BF16.F32.PACK_AB R5, R180, R179 ;  /* 0x000000b3b405723e */ /* 0x000fe400000010ff */
[----:B------:R-:W-:Y:S02]  /*12c20*/  F2FP.BF16.F32.PACK_AB R6, R190, R189 ;  /* 0x000000bdbe06723e */ /* 0x000fe400000010ff */
[----:B-1----:R-:W-:-:S07]  /*12c30*/  F2FP.BF16.F32.PACK_AB R7, R187, R186 ;  /* 0x000000babb07723e */ /* 0x002fce00000010ff */
        /* <DEDUP_REMOVED lines=11> */
[----:B---3--:R-:W-:-:S07]  /*12cf0*/  F2FP.BF16.F32.PACK_AB R7, R184, R183 ;  /* 0x000000b7b807723e */ /* 0x008fce00000010ff */
[C---:B------:R-:W-:Y:S08]  /*12d00*/  HMMA.16816.F32.BF16 R72, R4.reuse, R24, R72 ;  /* 0x000000180448723c */ /* 0x040ff00000041848 */
[C---:B------:R-:W-:Y:S01]  /*12d10*/  HMMA.16816.F32.BF16 R68, R4.reuse, R26, R68 ;  /* 0x0000001a0444723c */ /* 0x040fe20000041844 */
[----:B------:R-:W-:Y:S07]  /*12d20*/  LDSM.16.MT88.4 R24, [R76+0x9000] ;  /* 0x009000004c18783b */ /* 0x000fee0000004200 */
[C---:B------:R-:W-:Y:S08]  /*12d30*/  HMMA.16816.F32.BF16 R160, R4.reuse, R20, R160 ;  /* 0x0000001404a0723c */ /* 0x040ff000000418a0 */
[C---:B------:R-:W-:Y:S01]  /*12d40*/  HMMA.16816.F32.BF16 R140, R4.reuse, R22, R140 ;  /* 0x00000016048c723c */ /* 0x040fe2000004188c */
[----:B------:R-:W-:Y:S07]  /*12d50*/  LDSM.16.MT88.4 R20, [R206+0x1000] ;  /* 0x00100000ce14783b */ /* 0x000fee0000004200 */
[C---:B------:R-:W-:Y:S08]  /*12d60*/  HMMA.16816.F32.BF16 R156, R4.reuse, R16, R156 ;  /* 0x00000010049c723c */ /* 0x040ff0000004189c */
[C---:B------:R-:W-:Y:S01]  /*12d70*/  HMMA.16816.F32.BF16 R136, R4.reuse, R18, R136 ;  /* 0x000000120488723c */ /* 0x040fe20000041888 */
[----:B------:R-:W1:Y:S07]  /*12d80*/  LDSM.16.MT88.4 R16, [R207+0x9000] ;  /* 0x00900000cf10783b */ /* 0x000e6e0000004200 */
[C---:B------:R-:W-:Y:S08]  /*12d90*/  HMMA.16816.F32.BF16 R152, R4.reuse, R12, R152 ;  /* 0x0000000c0498723c */ /* 0x040ff00000041898 */
[----:B------:R-:W-:Y:S01]  /*12da0*/  HMMA.16816.F32.BF16 R148, R4, R14, R148 ;  /* 0x0000000e0494723c */ /* 0x000fe20000041894 */
[--C-:B------:R-:W-:Y:S01]  /*12db0*/  FFMA.FTZ R4, R225, UR6, -R8.reuse ;  /* 0x00000006e1047c23 */ /* 0x100fe20008010808 */
[----:B------:R-:W3:Y:S01]  /*12dc0*/  LDSM.16.MT88.4 R12, [R77+0x1000] ;  /* 0x001000004d0c783b */ /* 0x000ee20000004200 */
[----:B------:R-:W-:-:S02]  /*12dd0*/  FFMA.FTZ R5, R131, UR6, -R8 ;  /* 0x0000000683057c23 */ /* 0x000fc40008010808 */
[----:B------:R4:W-:Y:S01]  /*12de0*/  MUFU.EX2 R199, R4 ;  /* 0x0000000400c77308 */ /* 0x0009e20000000800 */
[----:B------:R-:W-:-:S03]  /*12df0*/  FFMA.FTZ R9, R236, UR6, -R0 ;  /* 0x00000006ec097c23 */ /* 0x000fc60008010800 */
[----:B------:R2:W1:Y:S01]  /*12e00*/  MUFU.EX2 R194, R5 ;  /* 0x0000000500c27308 */ /* 0x0004620000000800 */
[----:B------:R-:W-:Y:S01]  /*12e10*/  FFMA.FTZ R10, R230, UR6, -R0 ;  /* 0x00000006e60a7c23 */ /* 0x000fe20008010800 */
[----:B----4-:R-:W-:-:S04]  /*12e20*/  FFMA.FTZ R4, R31, UR6, -R8 ;  /* 0x000000061f047c23 */ /* 0x010fc80008010808 */
[----:B------:R4:W-:Y:S01]  /*12e30*/  MUFU.EX2 R144, R4 ;  /* 0x0000000400907308 */ /* 0x0009e20000000800 */
[----:B--2---:R-:W-:Y:S01]  /*12e40*/  FFMA.FTZ R5, R29, UR6, -R8 ;  /* 0x000000061d057c23 */ /* 0x004fe20008010808 */
[--C-:B------:R-:W-:Y:S02]  /*12e50*/  FFMA.FTZ R6, R224, UR6, -R3.reuse ;  /* 0x00000006e0067c23 */ /* 0x100fe40008010803 */
[----:B------:R2:W-:Y:S04]  /*12e60*/  MUFU.EX2 R191, R9 ;  /* 0x0000000900bf7308 */ /* 0x0005e80000000800 */
[----:B------:R1:W-:Y:S01]  /*12e70*/  MUFU.EX2 R167, R5 ;  /* 0x0000000500a77308 */ /* 0x0003e20000000800 */
[----:B----4-:R-:W-:-:S04]  /*12e80*/  FFMA.FTZ R4, R226, UR6, -R3 ;  /* 0x00000006e2047c23 */ /* 0x010fc80008010803 */
[----:B------:R4:W-:Y:S01]  /*12e90*/  MUFU.EX2 R198, R4 ;  /* 0x0000000400c67308 */ /* 0x0009e20000000800 */
[----:B--2---:R-:W-:Y:S01]  /*12ea0*/  FFMA.FTZ R9, R228, UR6, -R0 ;  /* 0x00000006e4097c23 */ /* 0x004fe20008010800 */
[--C-:B-1----:R-:W-:Y:S02]  /*12eb0*/  FFMA.FTZ R5, R130, UR6, -R3.reuse ;  /* 0x0000000682057c23 */ /* 0x102fe40008010803 */
[----:B------:R1:W-:Y:S04]  /*12ec0*/  MUFU.EX2 R197, R10 ;  /* 0x0000000a00c57308 */ /* 0x0003e80000000800 */
[----:B------:R2:W-:Y:S01]  /*12ed0*/  MUFU.EX2 R219, R9 ;  /* 0x0000000900db7308 */ /* 0x0005e20000000800 */
[----:B----4-:R-:W-:-:S03]  /*12ee0*/  FFMA.FTZ R4, R30, UR6, -R3 ;  /* 0x000000061e047c23 */ /* 0x010fc60008010803 */
[----:B------:R-:W4:Y:S01]  /*12ef0*/  MUFU.EX2 R147, R6 ;  /* 0x0000000600937308 */ /* 0x000f220000000800 */
[----:B------:R-:W-:-:S03]  /*12f00*/  IMAD.MOV.U32 R218, RZ, RZ, R115 ;  /* 0x000000ffffda7224 */ /* 0x000fc600078e0073 */
[----:B------:R-:W-:Y:S01]  /*12f10*/  MUFU.EX2 R134, R5 ;  /* 0x0000000500867308 */ /* 0x000fe20000000800 */
[----:B-1----:R-:W-:-:S03]  /*12f20*/  FFMA.FTZ R10, R227, UR6, -R0 ;  /* 0x00000006e30a7c23 */ /* 0x002fc60008010800 */
[----:B------:R-:W1:Y:S01]  /*12f30*/  MUFU.EX2 R209, R4 ;  /* 0x0000000400d17308 */ /* 0x000e620000000800 */
[--C-:B--2---:R-:W-:Y:S01]  /*12f40*/  FFMA.FTZ R9, R238, UR6, -R2.reuse ;  /* 0x00000006ee097c23 */ /* 0x104fe20008010802 */
[--C-:B------:R-:W-:Y:S02]  /*12f50*/  FFMA.FTZ R11, R232, UR6, -R2.reuse ;  /* 0x00000006e80b7c23 */ /* 0x100fe40008010802 */
[----:B------:R2:W-:Y:S04]  /*12f60*/  MUFU.EX2 R115, R10 ;  /* 0x0000000a00737308 */ /* 0x0005e80000000800 */
[----:B------:R3:W-:Y:S04]  /*12f70*/  MUFU.EX2 R195, R9 ;  /* 0x0000000900c37308 */ /* 0x0007e80000000800 */
[----:B------:R-:W1:Y:S01]  /*12f80*/  MUFU.EX2 R196, R11 ;  /* 0x0000000b00c47308 */ /* 0x000e620000000800 */
[--C-:B--2---:R-:W-:Y:S01]  /*12f90*/  FFMA.FTZ R10, R231, UR6, -R2.reuse ;  /* 0x00000006e70a7c23 */ /* 0x104fe20008010802 */
[----:B---3--:R-:W-:-:S03]  /*12fa0*/  FFMA.FTZ R9, R229, UR6, -R2 ;  /* 0x00000006e5097c23 */ /* 0x008fc60008010802 */
[----:B------:R-:W-:Y:S04]  /*12fb0*/  MUFU.EX2 R226, R10 ;  /* 0x0000000a00e27308 */ /* 0x000fe80000000800 */
[----:B------:R2:W3:Y:S01]  /*12fc0*/  MUFU.EX2 R211, R9 ;  /* 0x0000000900d37308 */ /* 0x0004e20000000800 */
[----:B------:R-:W-:Y:S02]  /*12fd0*/  F2FP.BF16.F32.PACK_AB R4, R194, R199 ;  /* 0x000000c7c204723e */ /* 0x000fe400000010ff */
[----:B----4-:R-:W-:Y:S02]  /*12fe0*/  F2FP.BF16.F32.PACK_AB R5, R147, R198 ;  /* 0x000000c69305723e */ /* 0x010fe400000010ff */
[----:B------:R-:W-:Y:S02]  /*12ff0*/  F2FP.BF16.F32.PACK_AB R6, R167, R144 ;  /* 0x00000090a706723e */ /* 0x000fe400000010ff */
[----:B-1----:R-:W-:Y:S01]  /*13000*/  F2FP.BF16.F32.PACK_AB R7, R209, R134 ;  /* 0x00000086d107723e */ /* 0x002fe200000010ff */
        /* <DEDUP_REMOVED lines=19> */
[----:B------:R-:W-:-:S05]  /*13140*/  MOV R80, R88 ;  /* 0x0000005800507202 */ /* 0x000fca0000000f00 */
[----:B------:R-:W-:Y:S01]  /*13150*/  HMMA.16816.F32.BF16 R108, R4, R24, R32 ;  /* 0x00000018046c723c */ /* 0x000fe20000041820 */
[----:B--2---:R-:W-:-:S07]  /*13160*/  FFMA.FTZ R9, R246, UR6, -R8 ;  /* 0x00000006f6097c23 */ /* 0x004fce0008010808 */
        /* <DEDUP_REMOVED lines=9> */
[C---:B------:R-:W-:Y:S01]  /*13200*/  HMMA.16816.F32.BF16 R44, R4.reuse, R12, R156 ;  /* 0x0000000c042c723c */ /* 0x040fe2000004189c */
[----:B------:R-:W2:Y:S07]  /*13210*/  LDL.LU R156, [R1+0x94] ;  /* 0x00009400019c7983 */ /* 0x000eae0000300800 */
[----:B------:R-:W-:Y:S01]  /*13220*/  HMMA.16816.F32.BF16 R64, R4, R20, R152 ;  /* 0x000000140440723c */ /* 0x000fe20000041898 */
[----:B------:R1:W-:Y:S01]  /*13230*/  MUFU.EX2 R155, R9 ;  /* 0x00000009009b7308 */ /* 0x0003e20000000800 */
[----:B------:R-:W3:Y:S04]  /*13240*/  LDL.LU R152, [R1+0x90] ;  /* 0x0000900001987983 */ /* 0x000ee80000300800 */
[----:B------:R-:W4:Y:S01]  /*13250*/  LDL.LU R153, [R1+0x98] ;  /* 0x0000980001997983 */ /* 0x000f220000300800 */
[--C-:B------:R-:W-:Y:S01]  /*13260*/  FFMA.FTZ R10, R241, UR6, -R8.reuse ;  /* 0x00000006f10a7c23 */ /* 0x100fe20008010808 */
[----:B-1----:R-:W-:-:S04]  /*13270*/  FFMA.FTZ R9, R233, UR6, -R8 ;  /* 0x00000006e9097c23 */ /* 0x002fc80008010808 */
[----:B------:R1:W-:Y:S02]  /*13280*/  MUFU.EX2 R159, R9 ;  /* 0x00000009009f7308 */ /* 0x0003e40000000800 */
[----:B-1----:R-:W4:Y:S04]  /*13290*/  LDL.LU R9, [R1+0x5c] ;  /* 0x00005c0001097983 */ /* 0x002f280000300800 */
[----:B------:R-:W4:Y:S04]  /*132a0*/  LDL.LU R241, [R1+0x4c] ;  /* 0x00004c0001f17983 */ /* 0x000f280000300800 */
[----:B------:R-:W4:Y:S01]  /*132b0*/  LDL.LU R233, [R1+0x18] ;  /* 0x0000180001e97983 */ /* 0x000f220000300800 */
[----:B------:R-:W-:Y:S01]  /*132c0*/  HMMA.16816.F32.BF16 R72, R4, R24, R72 ;  /* 0x000000180448723c */ /* 0x000fe20000041848 */
[----:B------:R-:W-:-:S02]  /*132d0*/  FFMA.FTZ R164, R164, R28, R39 ;  /* 0x0000001ca4a47223 */ /* 0x000fc40000010027 */
[----:B------:R-:W-:Y:S05]  /*132e0*/  LDSM.16.MT88.4 R28, [R206+0x1800] ;  /* 0x00180000ce1c783b */ /* 0x000fea0000004200 */
[C---:B------:R-:W-:Y:S08]  /*132f0*/  HMMA.16816.F32.BF16 R68, R4.reuse, R26, R68 ;  /* 0x0000001a0444723c */ /* 0x040ff00000041844 */
[C---:B------:R-:W-:Y:S08]  /*13300*/  HMMA.16816.F32.BF16 R60, R4.reuse, R16, R160 ;  /* 0x00000010043c723c */ /* 0x040ff000000418a0 */
[C---:B------:R-:W-:Y:S01]  /*13310*/  HMMA.16816.F32.BF16 R48, R4.reuse, R18, R140 ;  /* 0x000000120430723c */ /* 0x040fe2000004188c */
[----:B------:R-:W-:Y:S07]  /*13320*/  LDSM.16.MT88.4 R16, [R77+0x1800] ;  /* 0x001800004d10783b */ /* 0x000fee0000004200 */
[C---:B------:R-:W-:Y:S01]  /*13330*/  HMMA.16816.F32.BF16 R24, R4.reuse, R14, R136 ;  /* 0x0000000e0418723c */ /* 0x040fe20000041888 */
[----:B------:R-:W-:Y:S07]  /*13340*/  LDSM.16.MT88.4 R12, [R207+0x9800] ;  /* 0x00980000cf0c783b */ /* 0x000fee0000004200 */
[----:B------:R-:W-:Y:S01]  /*13350*/  HMMA.16816.F32.BF16 R32, R4, R22, R148 ;  /* 0x000000160420723c */ /* 0x000fe20000041894 */
[----:B------:R-:W1:Y:S01]  /*13360*/  LDSM.16.MT88.4 R20, [R76+0x9800] ;  /* 0x009800004c14783b */ /* 0x000e620000004200 */
[--C-:B------:R-:W-:Y:S01]  /*13370*/  FFMA.FTZ R4, R242, UR6, -R3.reuse ;  /* 0x00000006f2047c23 */ /* 0x100fe20008010803 */
[----:B------:R1:W-:Y:S01]  /*13380*/  MUFU.EX2 R160, R10 ;  /* 0x0000000a00a07308 */ /* 0x0003e20000000800 */
[--C-:B------:R-:W-:Y:S01]  /*13390*/  FFMA.FTZ R5, R247, UR6, -R3.reuse ;  /* 0x00000006f7057c23 */ /* 0x100fe20008010803 */
[----:B------:R-:W-:-:S02]  /*133a0*/  FFMA.FTZ R6, R240, UR6, -R3 ;  /* 0x00000006f0067c23 */ /* 0x000fc40008010803 */
[----:B------:R1:W-:Y:S01]  /*133b0*/  MUFU.EX2 R161, R4 ;  /* 0x0000000400a17308 */ /* 0x0003e20000000800 */
[----:B------:R-:W-:Y:S02]  /*133c0*/  MOV R236, R221 ;  /* 0x000000dd00ec7202 */ /* 0x000fe40000000f00 */
[----:B------:R-:W-:Y:S01]  /*133d0*/  MOV R157, R121 ;  /* 0x00000079009d7202 */ /* 0x000fe20000000f00 */
[----:B------:R-:W1:Y:S01]  /*133e0*/  MUFU.EX2 R221, R5 ;  /* 0x0000000500dd7308 */ /* 0x000e620000000800 */
[----:B------:R-:W-:Y:S01]  /*133f0*/  MOV R224, R225 ;  /* 0x000000e100e07202 */ /* 0x000fe20000000f00 */
[----:B------:R-:W-:Y:S01]  /*13400*/  IMAD.MOV.U32 R227, RZ, RZ, R201 ;  /* 0x000000ffffe37224 */ /* 0x000fe200078e00c9 */
[----:B------:R-:W-:Y:S01]  /*13410*/  MOV R230, R126 ;  /* 0x0000007e00e67202 */ /* 0x000fe20000000f00 */
[----:B-1----:R-:W-:Y:S01]  /*13420*/  FFMA.FTZ R10, R98, UR6, -R8 ;  /* 0x00000006620a7c23 */ /* 0x002fe20008010808 */
[----:B------:R-:W-:Y:S01]  /*13430*/  MOV R228, R128 ;  /* 0x0000008000e47202 */ /* 0x000fe20000000f00 */
[----:B------:R-:W-:Y:S01]  /*13440*/  IMAD.MOV.U32 R238, RZ, RZ, R132 ;  /* 0x000000ffffee7224 */ /* 0x000fe200078e0084 */
[----:B------:R-:W-:Y:S01]  /*13450*/  MOV R232, R134 ;  /* 0x0000008600e87202 */ /* 0x000fe20000000f00 */
[----:B------:R-:W-:Y:S01]  /*13460*/  FFMA.FTZ R4, R102, UR6, -R3 ;  /* 0x0000000666047c23 */ /* 0x000fe20008010803 */
[----:B------:R-:W-:Y:S01]  /*13470*/  MUFU.EX2 R154, R6 ;  /* 0x00000006009a7308 */ /* 0x000fe20000000800 */
[----:B------:R-:W-:Y:S01]  /*13480*/  MOV R231, R125 ;  /* 0x0000007d00e77202 */ /* 0x000fe20000000f00 */
[----:B------:R-:W-:Y:S01]  /*13490*/  IMAD.MOV.U32 R11, RZ, RZ, R127 ;  /* 0x000000ffff0b7224 */ /* 0x000fe200078e007f */
[----:B------:R-:W-:Y:S01]  /*134a0*/  MOV R229, R133 ;  /* 0x0000008500e57202 */ /* 0x000fe20000000f00 */
[----:B------:R-:W1:Y:S01]  /*134b0*/  MUFU.EX2 R10, R10 ;  /* 0x0000000a000a7308 */ /* 0x000e620000000800 */
[----:B------:R-:W-:Y:S01]  /*134c0*/  IMAD.MOV.U32 R39, RZ, RZ, R123 ;  /* 0x000000ffff277224 */ /* 0x000fe200078e007b */
[----:B------:R-:W-:Y:S01]  /*134d0*/  MOV R163, R124 ;  /* 0x0000007c00a37202 */ /* 0x000fe20000000f00 */
[----:B------:R-:W-:Y:S01]  /*134e0*/  IMAD.MOV.U32 R162, RZ, RZ, R120 ;  /* 0x000000ffffa27224 */ /* 0x000fe200078e0078 */
[----:B------:R1:W1:Y:S01]  /*134f0*/  MUFU.EX2 R150, R4 ;  /* 0x0000000400967308 */ /* 0x0002620000000800 */
[----:B------:R-:W-:Y:S01]  /*13500*/  F2FP.BF16.F32.PACK_AB R5, R161, R221 ;  /* 0x000000dda105723e */ /* 0x000fe200000010ff */
[----:B------:R-:W-:Y:S01]  /*13510*/  IMAD.MOV.U32 R225, RZ, RZ, R212 ;  /* 0x000000ffffe17224 */ /* 0x000fe200078e00d4 */
[----:B------:R-:W-:-:S02]  /*13520*/  MOV R212, R135 ;  /* 0x0000008700d47202 */ /* 0x000fc40000000f00 */
[----:B------:R-:W-:Y:S01]  /*13530*/  MOV R158, R122 ;  /* 0x0000007a009e7202 */ /* 0x000fe20000000f00 */
[--C-:B------:R-:W-:Y:S01]  /*13540*/  FFMA.FTZ R148, R100, UR6, -R0.reuse ;  /* 0x0000000664947c23 */ /* 0x100fe20008010800 */
[--C-:B------:R-:W-:Y:S01]  /*13550*/  FFMA.FTZ R149, R99, UR6, -R0.reuse ;  /* 0x0000000663957c23 */ /* 0x100fe20008010800 */
[--C-:B------:R-:W-:Y:S01]  /*13560*/  FFMA.FTZ R202, R202, UR6, -R0.reuse ;  /* 0x00000006caca7c23 */ /* 0x100fe20008010800 */
[----:B------:R-:W-:Y:S01]  /*13570*/  FFMA.FTZ R203, R203, UR6, -R0 ;  /* 0x00000006cbcb7c23 */ /* 0x000fe20008010800 */
[----:B-1----:R-:W-:Y:S01]  /*13580*/  F2FP.BF16.F32.PACK_AB R6, R10, R159 ;  /* 0x0000009f0a06723e */ /* 0x002fe200000010ff */
[----:B------:R-:W4:Y:S01]  /*13590*/  LDL.LU R240, [R1+0x8] ;  /* 0x0000080001f07983 */ /* 0x000f220000300800 */
[----:B------:R-:W-:Y:S02]  /*135a0*/  F2FP.BF16.F32.PACK_AB R4, R160, R155 ;  /* 0x0000009ba004723e */ /* 0x000fe400000010ff */
[----:B------:R-:W-:Y:S02]  /*135b0*/  F2FP.BF16.F32.PACK_AB R7, R150, R154 ;  /* 0x0000009a9607723e */ /* 0x000fe400000010ff */
[----:B------:R-:W-:-:S05]  /*135c0*/  MOV R201, R129 ;  /* 0x0000008100c97202 */ /* 0x000fca0000000f00 */
        /* <DEDUP_REMOVED lines=9> */
[----:B------:R-:W-:-:S03]  /*13660*/  FFMA.FTZ R5, R201, UR6, -R0 ;  /* 0x00000006c9057c23 */ /* 0x000fc60008010800 */
[----:B------:R1:W-:Y:S02]  /*13670*/  MUFU.EX2 R201, R4 ;  /* 0x0000000400c97308 */ /* 0x0003e40000000800 */
[----:B-1----:R-:W-:Y:S01]  /*13680*/  FFMA.FTZ R4, R11, UR6, -R0 ;  /* 0x000000060b047c23 */ /* 0x002fe20008010800 */
[----:B------:R-:W-:Y:S01]  /*13690*/  MOV R11, R231 ;  /* 0x000000e7000b7202 */ /* 0x000fe20000000f00 */
[----:B------:R-:W-:Y:S01]  /*136a0*/  IMAD.MOV.U32 R231, RZ, RZ, R232 ;  /* 0x000000ffffe77224 */ /* 0x000fe200078e00e8 */
[----:B------:R-:W-:Y:S02]  /*136b0*/  MOV R232, R238 ;  /* 0x000000ee00e87202 */ /* 0x000fe40000000f00 */
[----:B------:R-:W-:Y:S01]  /*136c0*/  MOV R238, R227 ;  /* 0x000000e300ee7202 */ /* 0x000fe20000000f00 */
[----:B------:R-:W-:Y:S01]  /*136d0*/  IMAD.MOV.U32 R227, RZ, RZ, R236 ;  /* 0x000000ffffe37224 */ /* 0x000fe200078e00ec */
[----:B------:R-:W-:Y:S01]  /*136e0*/  MOV R236, R218 ;  /* 0x000000da00ec7202 */ /* 0x000fe20000000f00 */
[----:B------:R1:W-:Y:S04]  /*136f0*/  MUFU.EX2 R52, R4 ;  /* 0x0000000400347308 */ /* 0x0003e80000000800 */
[----:B------:R1:W-:Y:S01]  /*13700*/  MUFU.EX2 R218, R5 ;  /* 0x0000000500da7308 */ /* 0x0003e20000000800 */
[----:B------:R-:W-:-:S02]  /*13710*/  IMAD.MOV.U32 R157, RZ, RZ, R165 ;  /* 0x000000ffff9d7224 */ /* 0x000fc400078e00a5 */
[--C-:B------:R-:W-:Y:S01]  /*13720*/  FFMA.FTZ R6, R163, UR6, -R2.reuse ;  /* 0x00000006a3067c23 */ /* 0x100fe20008010802 */
[----:B-1----:R-:W-:Y:S01]  /*13730*/  FFMA.FTZ R4, R162, UR6, -R2 ;  /* 0x00000006a2047c23 */ /* 0x002fe20008010802 */
[----:B------:R-:W-:-:S03]  /*13740*/  FFMA.FTZ R5, R158, UR6, -R0 ;  /* 0x000000069e057c23 */ /* 0x000fc60008010800 */
[----:B------:R1:W-:Y:S01]  /*13750*/  MUFU.EX2 R246, R4 ;  /* 0x0000000400f67308 */ /* 0x0003e20000000800 */
[--C-:B------:R-:W-:Y:S01]  /*13760*/  FFMA.FTZ R39, R39, UR6, -R0.reuse ;  /* 0x0000000627277c23 */ /* 0x100fe20008010800 */
[--C-:B------:R-:W-:Y:S01]  /*13770*/  FFMA.FTZ R41, R104, UR6, -R0.reuse ;  /* 0x0000000668297c23 */ /* 0x100fe20008010800 */
[--C-:B------:R-:W-:Y:S01]  /*13780*/  FFMA.FTZ R40, R101, UR6, -R0.reuse ;  /* 0x0000000665287c23 */ /* 0x100fe20008010800 */
[--C-:B------:R-:W-:Y:S01]  /*13790*/  FFMA.FTZ R162, R113, UR6, -R0.reuse ;  /* 0x0000000671a27c23 */ /* 0x100fe20008010800 */
[--C-:B------:R-:W-:Y:S01]  /*137a0*/  FFMA.FTZ R163, R112, UR6, -R0.reuse ;  /* 0x0000000670a37c23 */ /* 0x100fe20008010800 */
[----:B------:R-:W-:Y:S01]  /*137b0*/  FFMA.FTZ R165, R107, UR6, -R0 ;  /* 0x000000066ba57c23 */ /* 0x000fe20008010800 */
[----:B-1----:R-:W-:Y:S01]  /*137c0*/  FFMA.FTZ R4, R11, UR6, -R2 ;  /* 0x000000060b047c23 */ /* 0x002fe20008010802 */
[----:B------:R-:W-:Y:S02]  /*137d0*/  MOV R11, R227 ;  /* 0x000000e3000b7202 */ /* 0x000fe40000000f00 */
[----:B------:R-:W-:Y:S01]  /*137e0*/  MOV R227, R194 ;  /* 0x000000c200e37202 */ /* 0x000fe20000000f00 */
[----:B------:R-:W-:Y:S01]  /*137f0*/  FFMA.FTZ R194, R103, UR6, -R0 ;  /* 0x0000000667c27c23 */ /* 0x000fe20008010800 */
[----:B--2---:R-:W-:-:S02]  /*13800*/  FFMA.FTZ R42, R156, R37, R79 ;  /* 0x000000259c2a7223 */ /* 0x004fc4000001004f */
[----:B------:R1:W2:Y:S01]  /*13810*/  MUFU.EX2 R37, R5 ;  /* 0x0000000500257308 */ /* 0x0002a20000000800 */
[----:B------:R-:W-:Y:S02]  /*13820*/  IMAD.MOV.U32 R156, RZ, RZ, R192 ;  /* 0x000000ffff9c7224 */ /* 0x000fe400078e00c0 */
[----:B------:R-:W-:Y:S01]  /*13830*/  FFMA.FTZ R192, R97, UR6, -R0 ;  /* 0x0000000661c07c23 */ /* 0x000fe20008010800 */
[----:B---3--:R-:W-:Y:S01]  /*13840*/  FFMA.FTZ R78, R152, R36, R78 ;  /* 0x00000024984e7223 */ /* 0x008fe2000001004e */
[----:B------:R-:W-:Y:S01]  /*13850*/  MOV R152, R80 ;  /* 0x0000005000987202 */ /* 0x000fe20000000f00 */
[----:B------:R-:W-:Y:S02]  /*13860*/  IMAD.MOV.U32 R80, RZ, RZ, R188 ;  /* 0x000000ffff507224 */ /* 0x000fe400078e00bc */
[----:B----4-:R-:W-:Y:S01]  /*13870*/  FFMA.FTZ R43, R153, R38, R83 ;  /* 0x00000026992b7223 */ /* 0x010fe20000010053 */
[----:B------:R-:W-:Y:S01]  /*13880*/  MOV R153, R166 ;  /* 0x000000a600997202 */ /* 0x000fe20000000f00 */
[----:B-1----:R-:W-:Y:S01]  /*13890*/  FFMA.FTZ R5, R229, UR6, -R2 ;  /* 0x00000006e5057c23 */ /* 0x002fe20008010802 */
[----:B------:R-:W-:Y:S01]  /*138a0*/  MOV R229, R236 ;  /* 0x000000ec00e57202 */ /* 0x000fe20000000f00 */
[--C-:B------:R-:W-:Y:S01]  /*138b0*/  FFMA.FTZ R38, R250, UR6, -R0.reuse ;  /* 0x00000006fa267c23 */ /* 0x100fe20008010800 */
[----:B------:R-:W-:Y:S01]  /*138c0*/  MOV R236, R193 ;  /* 0x000000c100ec7202 */ /* 0x000fe20000000f00 */
[--C-:B------:R-:W-:Y:S01]  /*138d0*/  FFMA.FTZ R166, R106, UR6, -R0.reuse ;  /* 0x000000066aa67c23 */ /* 0x100fe20008010800 */
[--C-:B------:R-:W-:Y:S01]  /*138e0*/  FFMA.FTZ R188, R105, UR6, -R0.reuse ;  /* 0x0000000669bc7c23 */ /* 0x100fe20008010800 */
[----:B------:R-:W-:Y:S01]  /*138f0*/  FFMA.FTZ R193, R96, UR6, -R0 ;  /* 0x0000000660c17c23 */ /* 0x000fe20008010800 */
[----:B------:R-:W-:Y:S01]  /*13900*/  IMAD.MOV.U32 R151, RZ, RZ, R152 ;  /* 0x000000ffff977224 */ /* 0x000fe200078e0098 */
[----:B------:R-:W-:-:S02]  /*13910*/  MOV R152, R153 ;  /* 0x0000009900987202 */ /* 0x000fc40000000f00 */
[----:B------:R-:W-:Y:S01]  /*13920*/  MOV R153, R157 ;  /* 0x0000009d00997202 */ /* 0x000fe20000000f00 */
[----:B------:R-:W-:Y:S02]  /*13930*/  IMAD.MOV.U32 R157, RZ, RZ, R229 ;  /* 0x000000ffff9d7224 */ /* 0x000fe400078e00e5 */
[--C-:B------:R-:W-:Y:S01]  /*13940*/  FFMA.FTZ R0, R9, UR6, -R8.reuse ;  /* 0x0000000609007c23 */ /* 0x100fe20008010808 */
[--C-:B------:R-:W-:Y:S02]  /*13950*/  FFMA.FTZ R9, R241, UR6, -R8.reuse ;  /* 0x00000006f1097c23 */ /* 0x100fe40008010808 */
[----:B------:R-:W3:Y:S01]  /*13960*/  LDL.LU R241, [R1+0x6c] ;  /* 0x00006c0001f17983 */ /* 0x000ee20000300800 */
[----:B------:R1:W-:Y:S03]  /*13970*/  MUFU.EX2 R242, R0 ;  /* 0x0000000000f27308 */ /* 0x0003e60000000800 */
[----:B------:R-:W4:Y:S01]  /*13980*/  LDL.LU R229, [R1+0x60] ;  /* 0x0000600001e57983 */ /* 0x000f220000300800 */
[----:B-1----:R-:W-:-:S03]  /*13990*/  FFMA.FTZ R0, R233, UR6, -R8 ;  /* 0x00000006e9007c23 */ /* 0x002fc60008010808 */
[----:B------:R-:W4:Y:S04]  /*139a0*/  LDL.LU R233, [R1+0x3c] ;  /* 0x00003c0001e97983 */ /* 0x000f280000300800 */
[----:B------:R-:W4:Y:S01]  /*139b0*/  LDL.LU R57, [R1+0x14] ;  /* 0x0000140001397983 */ /* 0x000f220000300800 */
[----:B------:R2:W1:Y:S01]  /*139c0*/  MUFU.EX2 R53, R6 ;  /* 0x0000000600357308 */ /* 0x0004620000000800 */
[----:B------:R-:W-:Y:S01]  /*139d0*/  MOV R87, R231 ;  /* 0x000000e700577202 */ /* 0x000fe20000000f00 */
[----:B------:R-:W-:Y:S02]  /*139e0*/  IMAD.MOV.U32 R231, RZ, RZ, R238 ;  /* 0x000000ffffe77224 */ /* 0x000fe400078e00ee */
[----:B------:R1:W-:Y:S01]  /*139f0*/  MUFU.EX2 R250, R5 ;  /* 0x0000000500fa7308 */ /* 0x0003e20000000800 */
[----:B------:R-:W-:-:S03]  /*13a00*/  MOV R158, R115 ;  /* 0x00000073009e7202 */ /* 0x000fc60000000f00 */
[----:B------:R1:W1:Y:S01]  /*13a10*/  MUFU.EX2 R247, R4 ;  /* 0x0000000400f77308 */ /* 0x0002620000000800 */
[----:B------:R-:W-:Y:S02]  /*13a20*/  MOV R238, R114 ;  /* 0x0000007200ee7202 */ /* 0x000fe40000000f00 */
[----:B------:R-:W-:-:S03]  /*13a30*/  MOV R58, R158 ;  /* 0x0000009e003a7202 */ /* 0x000fc60000000f00 */
[----:B------:R-:W-:Y:S02]  /*13a40*/  IMAD.MOV.U32 R158, RZ, RZ, R238 ;  /* 0x000000ffff9e7224 */ /* 0x000fe400078e00ee */
[----:B------:R1:W4:Y:S01]  /*13a50*/  MUFU.EX2 R238, R9 ;  /* 0x0000000900ee7308 */ /* 0x0003220000000800 */
[----:B--2---:R-:W-:Y:S02]  /*13a60*/  F2FP.BF16.F32.PACK_AB R6, R37, R52 ;  /* 0x000000342506723e */ /* 0x004fe400000010ff */
[----:B-1----:R-:W-:Y:S01]  /*13a70*/  F2FP.BF16.F32.PACK_AB R5, R53, R246 ;  /* 0x000000f63505723e */ /* 0x002fe200000010ff */
[----:B------:R-:W-:Y:S01]  /*13a80*/  IMAD.MOV.U32 R55, RZ, RZ, R151 ;  /* 0x000000ffff377224 */ /* 0x000fe200078e0097 */
[----:B------:R-:W-:Y:S02]  /*13a90*/  F2FP.BF16.F32.PACK_AB R4, R218, R201 ;  /* 0x000000c9da04723e */ /* 0x000fe400000010ff */
[----:B------:R-:W-:Y:S02]  /*13aa0*/  F2FP.BF16.F32.PACK_AB R7, R247, R250 ;  /* 0x000000faf707723e */ /* 0x000fe400000010ff */
[----:B------:R-:W-:-:S02]  /*13ab0*/  MOV R151, R153 ;  /* 0x0000009900977202 */ /* 0x000fc40000000f00 */
[----:B------:R-:W-:Y:S02]  /*13ac0*/  MOV R153, R11 ;  /* 0x0000000b00997202 */ /* 0x000fe40000000f00 */
[----:B------:R-:W-:Y:S02]  /*13ad0*/  MOV R36, R10 ;  /* 0x0000000a00247202 */ /* 0x000fe40000000f00 */
[----:B------:R-:W-:Y:S01]  /*13ae0*/  MOV R54, R150 ;  /* 0x0000009600367202 */ /* 0x000fe20000000f00 */
[----:B------:R-:W-:Y:S01]  /*13af0*/  HMMA.16816.F32.BF16 R100, R4, R12, R60 ;  /* 0x0000000c0464723c */ /* 0x000fe2000004183c */
[----:B------:R-:W-:Y:S01]  /*13b00*/  MOV R150, R152 ;  /* 0x0000009800967202 */ /* 0x000fe20000000f00 */
[----:B------:R-:W-:Y:S02]  /*13b10*/  IMAD.MOV.U32 R152, RZ, RZ, R157 ;  /* 0x000000ffff987224 */ /* 0x000fe400078e009d */
[----:B------:R-:W-:Y:S01]  /*13b20*/  FFMA.FTZ R11, R231, UR6, -R2 ;  /* 0x00000006e70b7c23 */ /* 0x000fe20008010802 */
[----:B------:R-:W-:-:S02]  /*13b30*/  MOV R62, R153 ;  /* 0x00000099003e7202 */ /* 0x000fc40000000f00 */
[----:B------:R-:W-:Y:S01]  /*13b40*/  MOV R157, R236 ;  /* 0x000000ec009d7202 */ /* 0x000fe20000000f00 */
[C---:B------:R-:W-:Y:S01]  /*13b50*/  HMMA.16816.F32.BF16 R104, R4.reuse, R22, R68 ;  /* 0x000000160468723c */ /* 0x040fe20000041844 */
[----:B------:R-:W-:Y:S01]  /*13b60*/  MOV R68, R55 ;  /* 0x0000003700447202 */ /* 0x000fe20000000f00 */
[----:B------:R-:W-:Y:S01]  /*13b70*/  IMAD.MOV.U32 R69, RZ, RZ, R54 ;  /* 0x000000ffff457224 */ /* 0x000fe200078e0036 */
[----:B------:R-:W-:Y:S01]  /*13b80*/  MOV R55, R161 ;  /* 0x000000a100377202 */ /* 0x000fe20000000f00 */
[----:B------:R-:W-:Y:S02]  /*13b90*/  IMAD.MOV.U32 R54, RZ, RZ, R160 ;  /* 0x000000ffff367224 */ /* 0x000fe400078e00a0 */
[----:B------:R-:W-:Y:S02]  /*13ba0*/  FFMA.FTZ R9, R240, UR6, -R8 ;  /* 0x00000006f0097c23 */ /* 0x000fe40008010808 */
[----:B------:R3:W-:Y:S01]  /*13bb0*/  MUFU.EX2 R240, R0 ;  /* 0x0000000000f07308 */ /* 0x0007e20000000800 */
[----:B------:R-:W-:Y:S01]  /*13bc0*/  HMMA.16816.F32.BF16 R88, R4, R16, R44 ;  /* 0x000000100458723c */ /* 0x000fe2000004182c */
[----:B------:R-:W-:Y:S01]  /*13bd0*/  FFMA.FTZ R79, R245, UR6, -R2 ;  /* 0x00000006f54f7c23 */ /* 0x000fe20008010802 */
[----:B------:R-:W-:Y:S01]  /*13be0*/  IMAD.MOV.U32 R44, RZ, RZ, R62 ;  /* 0x000000ffff2c7224 */ /* 0x000fe200078e003e */
[----:B------:R-:W-:Y:S01]  /*13bf0*/  MOV R62, R53 ;  /* 0x00000035003e7202 */ /* 0x000fe20000000f00 */
[----:B------:R-:W-:Y:S01]  /*13c00*/  IMAD.MOV.U32 R53, RZ, RZ, R55 ;  /* 0x000000ffff357224 */ /* 0x000fe200078e0037 */
[----:B------:R-:W-:-:S03]  /*13c10*/  MOV R70, R36 ;  /* 0x0000002400467202 */ /* 0x000fc60000000f00 */
[----:B------:R-:W-:Y:S01]  /*13c20*/  HMMA.16816.F32.BF16 R112, R4, R20, R72 ;  /* 0x000000140470723c */ /* 0x000fe20000041848 */
[----:B------:R-:W-:Y:S01]  /*13c30*/  IMAD.MOV.U32 R20, RZ, RZ, R37 ;  /* 0x000000ffff147224 */ /* 0x000fe200078e0025 */
[----:B------:R-:W-:-:S06]  /*13c40*/  MOV R59, R87 ;  /* 0x00000057003b7202 */ /* 0x000fcc0000000f00 */
[----:B------:R-:W-:Y:S01]  /*13c50*/  HMMA.16816.F32.BF16 R84, R4, R28, R64 ;  /* 0x0000001c0454723c */ /* 0x000fe20000041840 */
[--C-:B---3--:R-:W-:Y:S02]  /*13c60*/  FFMA.FTZ R0, R241, UR6, -R3.reuse ;  /* 0x00000006f1007c23 */ /* 0x108fe40008010803 */
[----:B------:R4:W-:Y:S02]  /*13c70*/  MUFU.EX2 R241, R9 ;  /* 0x0000000900f17308 */ /* 0x0009e40000000800 */
[--C-:B----4-:R-:W-:Y:S01]  /*13c80*/  FFMA.FTZ R9, R229, UR6, -R3.reuse ;  /* 0x00000006e5097c23 */ /* 0x110fe20008010803 */
[----:B------:R-:W-:Y:S02]  /*13c90*/  MOV R229, R232 ;  /* 0x000000e800e57202 */ /* 0x000fe40000000f00 */
[----:B------:R1:W-:Y:S03]  /*13ca0*/  MUFU.EX2 R232, R0 ;  /* 0x0000000000e87308 */ /* 0x0003e60000000800 */
[----:B------:R-:W-:Y:S01]  /*13cb0*/  FFMA.FTZ R10, R229, UR6, -R2 ;  /* 0x00000006e50a7c23 */ /* 0x000fe20008010802 */
[----:B------:R-:W-:Y:S01]  /*13cc0*/  IMAD.MOV.U32 R229, RZ, RZ, R228 ;  /* 0x000000ffffe57224 */ /* 0x000fe200078e00e4 */
[----:B------:R-:W-:Y:S01]  /*13cd0*/  MOV R228, R144 ;  /* 0x0000009000e47202 */ /* 0x000fe20000000f00 */
[----:B-1----:R-:W-:-:S02]  /*13ce0*/  FFMA.FTZ R0, R233, UR6, -R3 ;  /* 0x00000006e9007c23 */ /* 0x002fc40008010803 */
[----:B------:R1:W2:Y:S01]  /*13cf0*/  MUFU.EX2 R233, R9 ;  /* 0x0000000900e97308 */ /* 0x0002a20000000800 */
[----:B------:R-:W-:-:S03]  /*13d00*/  MOV R160, R229 ;  /* 0x000000e500a07202 */ /* 0x000fc60000000f00 */
[----:B------:R3:W-:Y:S01]  /*13d10*/  MUFU.EX2 R236, R0 ;  /* 0x0000000000ec7308 */ /* 0x0007e20000000800 */
[----:B------:R-:W-:Y:S01]  /*13d20*/  FFMA.FTZ R144, R235, UR6, -R2 ;  /* 0x00000006eb907c23 */ /* 0x000fe20008010802 */
[----:B-1----:R-:W-:-:S04]  /*13d30*/  FFMA.FTZ R9, R57, UR6, -R3 ;  /* 0x0000000639097c23 */ /* 0x002fc80008010803 */
[----:B------:R1:W4:Y:S01]  /*13d40*/  MUFU.EX2 R231, R9 ;  /* 0x0000000900e77308 */ /* 0x0003220000000800 */
[--C-:B---3--:R-:W-:Y:S01]  /*13d50*/  FFMA.FTZ R0, R248, UR6, -R2.reuse ;  /* 0x00000006f8007c23 */ /* 0x108fe20008010802 */
[----:B------:R-:W-:Y:S02]  /*13d60*/  MOV R55, R160 ;  /* 0x000000a000377202 */ /* 0x000fe40000000f00 */
[----:B------:R-:W-:Y:S02]  /*13d70*/  MOV R160, R211 ;  /* 0x000000d300a07202 */ /* 0x000fe40000000f00 */
[----:B------:R-:W-:Y:S01]  /*13d80*/  MOV R211, R234 ;  /* 0x000000ea00d37202 */ /* 0x000fe20000000f00 */
[----:B-1----:R-:W-:Y:S02]  /*13d90*/  FFMA.FTZ R9, R251, UR6, -R2 ;  /* 0x00000006fb097c23 */ /* 0x002fe40008010802 */
[----:B------:R1:W5:Y:S04]  /*13da0*/  LDL.LU R251, [R1+0xd0] ;  /* 0x0000d00001fb7983 */ /* 0x0003680000300800 */
[----:B------:R1:W5:Y:S04]  /*13db0*/  LDL.LU R248, [R1+0xcc] ;  /* 0x0000cc0001f87983 */ /* 0x0003680000300800 */
[----:B------:R1:W5:Y:S04]  /*13dc0*/  LDL.LU R245, [R1+0xc8] ;  /* 0x0000c80001f57983 */ /* 0x0003680000300800 */
[----:B------:R1:W5:Y:S04]  /*13dd0*/  LDL.LU R235, [R1+0xc4] ;  /* 0x0000c40001eb7983 */ /* 0x0003680000300800 */
[----:B------:R-:W3:Y:S04]  /*13de0*/  LDL.LU R60, [R1+0x68] ;  /* 0x00006800013c7983 */ /* 0x000ee80000300800 */
[----:B------:R-:W3:Y:S04]  /*13df0*/  LDL.LU R37, [R1+0x58] ;  /* 0x0000580001257983 */ /* 0x000ee80000300800 */
[----:B------:R-:W3:Y:S04]  /*13e00*/  LDL.LU R36, [R1+0x48] ;  /* 0x0000480001247983 */ /* 0x000ee80000300800 */
[----:B------:R-:W3:Y:S04]  /*13e10*/  LDL.LU R61, [R1+0x20] ;  /* 0x00002000013d7983 */ /* 0x000ee80000300800 */
[----:B------:R1:W5:Y:S04]  /*13e20*/  LDL.LU R234, [R1+0xc0] ;  /* 0x0000c00001ea7983 */ /* 0x0003680000300800 */
[----:B------:R-:W3:Y:S01]  /*13e30*/  LDL.LU R28, [R1+0x44] ;  /* 0x00004400011c7983 */ /* 0x000ee20000300800 */
[----:B------:R-:W-:Y:S01]  /*13e40*/  IMAD.MOV.U32 R22, RZ, RZ, R151 ;  /* 0x000000ffff167224 */ /* 0x000fe200078e0097 */
[----:B------:R-:W-:Y:S01]  /*13e50*/  MOV R63, R152 ;  /* 0x00000098003f7202 */ /* 0x000fe20000000f00 */
[----:B------:R-:W-:Y:S01]  /*13e60*/  IMAD.MOV.U32 R83, RZ, RZ, R59 ;  /* 0x000000ffff537224 */ /* 0x000fe200078e003b */
[----:B------:R-:W-:-:S02]  /*13e70*/  MOV R23, R150 ;  /* 0x0000009600177202 */ /* 0x000fc40000000f00 */
[----:B------:R-:W-:Y:S02]  /*13e80*/  MOV R75, R58 ;  /* 0x0000003a004b7202 */ /* 0x000fe40000000f00 */
[----:B------:R-:W-:Y:S01]  /*13e90*/  MOV R45, R63 ;  /* 0x0000003f002d7202 */ /* 0x000fe20000000f00 */
[C---:B------:R-:W-:Y:S01]  /*13ea0*/  HMMA.16816.F32.BF16 R96, R4.reuse, R14, R48 ;  /* 0x0000000e0460723c */ /* 0x040fe20000041830 */
[----:B------:R-:W-:Y:S01]  /*13eb0*/  MOV R46, R22 ;  /* 0x00000016002e7202 */ /* 0x000fe20000000f00 */
[----:B------:R-:W-:Y:S01]  /*13ec0*/  IMAD.MOV.U32 R47, RZ, RZ, R23 ;  /* 0x000000ffff2f7224 */ /* 0x000fe200078e0017 */
[----:B------:R-:W-:Y:S01]  /*13ed0*/  MOV R71, R83 ;  /* 0x0000005300477202 */ /* 0x000fe20000000f00 */
[----:B------:R-:W-:Y:S01]  /*13ee0*/  IMAD.MOV.U32 R229, RZ, RZ, R147 ;  /* 0x000000ffffe57224 */ /* 0x000fe200078e0093 */
[----:B------:R-:W-:Y:S01]  /*13ef0*/  MOV R21, R75 ;  /* 0x0000004b00157202 */ /* 0x000fe20000000f00 */
[----:B------:R-:W-:Y:S01]  /*13f00*/  IMAD.MOV.U32 R29, RZ, RZ, R44 ;  /* 0x000000ffff1d7224 */ /* 0x000fe200078e002c */
[----:B------:R-:W-:Y:S01]  /*13f10*/  MOV R48, R68 ;  /* 0x0000004400307202 */ /* 0x000fe20000000f00 */
[C---:B------:R-:W-:Y:S01]  /*13f20*/  HMMA.16816.F32.BF16 R92, R4.reuse, R18, R24 ;  /* 0x00000012045c723c */ /* 0x040fe20000041818 */
[----:B------:R-:W-:Y:S01]  /*13f30*/  MOV R63, R54 ;  /* 0x00000036003f7202 */ /* 0x000fe20000000f00 */
[----:B------:R-:W1:Y:S01]  /*13f40*/  LDSM.16.MT88.4 R24, [R76+0xa000] ;  /* 0x00a000004c18783b */ /* 0x000e620000004200 */
        /* <DEDUP_REMOVED lines=12> */
[--C-:B------:R-:W-:Y:S01]  /*14010*/  FFMA.FTZ R213, R213, UR6, -R2.reuse ;  /* 0x00000006d5d57c23 */ /* 0x100fe20008010802 */
[--C-:B------:R-:W-:Y:S01]  /*14020*/  FFMA.FTZ R208, R208, UR6, -R2.reuse ;  /* 0x00000006d0d07c23 */ /* 0x100fe20008010802 */
[----:B------:R-:W-:Y:S01]  /*14030*/  FFMA.FTZ R167, R200, UR6, -R2 ;  /* 0x00000006c8a77c23 */ /* 0x000fe20008010802 */
[----:B------:R-:W-:Y:S01]  /*14040*/  IMAD.MOV.U32 R50, RZ, RZ, R70 ;  /* 0x000000ffff327224 */ /* 0x000fe200078e0046 */
[----:B------:R-:W-:Y:S01]  /*14050*/  MOV R45, R46 ;  /* 0x0000002e002d7202 */ /* 0x000fe20000000f00 */
[----:B------:R-:W-:Y:S01]  /*14060*/  IMAD.MOV.U32 R159, RZ, RZ, R230 ;  /* 0x000000ffff9f7224 */ /* 0x000fe200078e00e6 */
[----:B------:R-:W-:Y:S01]  /*14070*/  HMMA.16816.F32.BF16 R56, R4, R30, R32 ;  /* 0x0000001e0438723c */ /* 0x000fe20000041820 */
[----:B------:R-:W-:Y:S01]  /*14080*/  MOV R51, R71 ;  /* 0x0000004700337202 */ /* 0x000fe20000000f00 */
[----:B------:R3:W-:Y:S01]  /*14090*/  MUFU.EX2 R230, R39 ;  /* 0x0000002700e67308 */ /* 0x0007e20000000800 */
[----:B------:R-:W-:Y:S01]  /*140a0*/  IMAD.MOV.U32 R46, RZ, RZ, R47 ;  /* 0x000000ffff2e7224 */ /* 0x000fe200078e002f */
[----:B------:R-:W-:Y:S01]  /*140b0*/  MOV R47, R48 ;  /* 0x00000030002f7202 */ /* 0x000fe20000000f00 */
[----:B------:R-:W3:Y:S01]  /*140c0*/  LDSM.16.MT88.4 R16, [R77+0x2000] ;  /* 0x002000004d10783b */ /* 0x000ee20000004200 */
[----:B------:R-:W-:Y:S01]  /*140d0*/  MOV R48, R49 ;  /* 0x0000003100307202 */ /* 0x000fe20000000f00 */
[----:B------:R-:W-:Y:S01]  /*140e0*/  IMAD.MOV.U32 R49, RZ, RZ, R50 ;  /* 0x000000ffff317224 */ /* 0x000fe200078e0032 */
[----:B------:R-:W-:Y:S01]  /*140f0*/  MOV R50, R51 ;  /* 0x0000003300327202 */ /* 0x000fe20000000f00 */
[----:B------:R-:W3:Y:S01]  /*14100*/  LDSM.16.MT88.4 R12, [R207+0xa000] ;  /* 0x00a00000cf0c783b */ /* 0x000ee20000004200 */
[----:B------:R-:W-:-:S02]  /*14110*/  F2FP.BF16.F32.PACK_AB R4, R238, R242 ;  /* 0x000000f2ee04723e */ /* 0x000fc400000010ff */
[----:B--2---:R-:W-:Y:S02]  /*14120*/  F2FP.BF16.F32.PACK_AB R5, R233, R232 ;  /* 0x000000e8e905723e */ /* 0x004fe400000010ff */
[----:B------:R-:W-:Y:S02]  /*14130*/  F2FP.BF16.F32.PACK_AB R6, R241, R240 ;  /* 0x000000f0f106723e */ /* 0x000fe400000010ff */
[----:B----4-:R-:W-:-:S07]  /*14140*/  F2FP.BF16.F32.PACK_AB R7, R231, R236 ;  /* 0x000000ece707723e */ /* 0x010fce00000010ff */
[----:B-1----:R-:W-:Y:S01]  /*14150*/  HMMA.16816.F32.BF16 R72, R4, R24, R108 ;  /* 0x000000180448723c */ /* 0x002fe2000004186c */
[----:B---3--:R-:W-:Y:S01]  /*14160*/  FFMA.FTZ R2, R60, UR6, -R8 ;  /* 0x000000063c027c23 */ /* 0x008fe20008010808 */
[----:B------:R-:W-:-:S04]  /*14170*/  MOV R60, R20 ;  /* 0x00000014003c7202 */ /* 0x000fc80000000f00 */
[----:B------:R-:W-:Y:S01]  /*14180*/  MOV R51, R60 ;  /* 0x0000003c00337202 */ /* 0x000fe20000000f00 */
[--C-:B------:R-:W-:Y:S01]  /*14190*/  FFMA.FTZ R31, R61, UR6, -R8.reuse ;  /* 0x000000063d1f7c23 */ /* 0x100fe20008010808 */
[----:B------:R-:W-:Y:S02]  /*141a0*/  IMAD.MOV.U32 R61, RZ, RZ, R21 ;  /* 0x000000ffff3d7224 */ /* 0x000fe400078e0015 */
[----:B------:R-:W1:Y:S01]  /*141b0*/  LDSM.16.MT88.4 R20, [R206+0x2000] ;  /* 0x00200000ce14783b */ /* 0x000e620000004200 */
[----:B------:R-:W-:Y:S01]  /*141c0*/  FFMA.FTZ R39, R28, UR6, -R8 ;  /* 0x000000061c277c23 */ /* 0x000fe20008010808 */
        /* <DEDUP_REMOVED lines=13> */
[----:B------:R-:W-:Y:S01]  /*142a0*/  MOV R32, R44 ;  /* 0x0000002c00207202 */ /* 0x000fe20000000f00 */
[----:B------:R-:W-:Y:S01]  /*142b0*/  IMAD.MOV.U32 R34, RZ, RZ, R46 ;  /* 0x000000ffff227224 */ /* 0x000fe200078e002e */
[----:B------:R-:W-:Y:S02]  /*142c0*/  MOV R53, R54 ;  /* 0x0000003600357202 */ /* 0x000fe40000000f00 */
        /* <DEDUP_REMOVED lines=36> */
[----:B------:R-:W-:Y:S01]  /*14510*/  MOV R46, R47 ;  /* 0x0000002f002e7202 */ /* 0x000fe20000000f00 */
[----:B------:R-:W-:Y:S01]  /*14520*/  IMAD.MOV.U32 R47, RZ, RZ, R48 ;  /* 0x000000ffff2f7224 */ /* 0x000fe200078e0030 */
[----:B------:R-:W-:-:S02]  /*14530*/  MOV R159, R160 ;  /* 0x000000a0009f7202 */ /* 0x000fc40000000f00 */
[----:B------:R-:W-:Y:S01]  /*14540*/  MOV R54, R55 ;  /* 0x0000003700367202 */ /* 0x000fe20000000f00 */
[----:B------:R-:W-:Y:S01]  /*14550*/  IMAD.MOV.U32 R161, RZ, RZ, R229 ;  /* 0x000000ffffa17224 */ /* 0x000fe200078e00e5 */
[----:B------:R-:W-:Y:S01]  /*14560*/  MOV R48, R49 ;  /* 0x0000003100307202 */ /* 0x000fe20000000f00 */
[----:B------:R-:W2:Y:S01]  /*14570*/  LDL.LU R160, [R1+0x1c] ;  /* 0x00001c0001a07983 */ /* 0x000ea20000300800 */
[----:B------:R-:W-:Y:S01]  /*14580*/  MOV R49, R50 ;  /* 0x0000003200317202 */ /* 0x000fe20000000f00 */
[----:B------:R-:W-:Y:S01]  /*14590*/  IMAD.MOV.U32 R50, RZ, RZ, R51 ;  /* 0x000000ffff327224 */ /* 0x000fe200078e0033 */
        /* <DEDUP_REMOVED lines=25> */
[----:B------:R-:W-:Y:S01]  /*14730*/  MOV R50, R154 ;  /* 0x0000009a00327202 */ /* 0x000fe20000000f00 */
[----:B------:R-:W3:Y:S01]  /*14740*/  LDL.LU R159, [R1+0x4] ;  /* 0x00000400019f7983 */ /* 0x000ee20000300800 */
[----:B------:R-:W-:-:S03]  /*14750*/  MOV R154, R157 ;  /* 0x0000009d009a7202 */ /* 0x000fc60000000f00 */
[----:B------:R-:W4:Y:S01]  /*14760*/  LDL.LU R157, [R1+0x74] ;  /* 0x00007400019d7983 */ /* 0x000f220000300800 */
        /* <DEDUP_REMOVED lines=24> */
[----:B------:R-:W-:Y:S01]  /*148f0*/  HMMA.16816.F32.BF16 R52, R4, R16, R132 ;  /* 0x000000100434723c */ /* 0x000fe20000041884 */
[----:B----4-:R-:W-:-:S02]  /*14900*/  FFMA.FTZ R134, R157, UR6, -R3 ;  /* 0x000000069d867c23 */ /* 0x010fc40008010803 */
[----:B------:R-:W4:Y:S01]  /*14910*/  LDL.LU R157, [R1+0x50] ;  /* 0x00005000019d7983 */ /* 0x000f220000300800 */
[----:B------:R-:W-:Y:S02]  /*14920*/  IMAD.MOV.U32 R216, RZ, RZ, R32 ;  /* 0x000000ffffd87224 */ /* 0x000fe400078e0020 */
        /* <DEDUP_REMOVED lines=14> */
[----:B------:R-:W-:Y:S01]  /*14a10*/  HMMA.16816.F32.BF16 R68, R4, R26, R116 ;  /* 0x0000001a0444723c */ /* 0x000fe20000041874 */
[----:B------:R1:W4:Y:S01]  /*14a20*/  MUFU.EX2 R229, R38 ;  /* 0x0000002600e57308 */ /* 0x0003220000000800 */
[----:B------:R-:W-:Y:S01]  /*14a30*/  MOV R35, R28 ;  /* 0x0000001c00237202 */ /* 0x000fe20000000f00 */
[----:B------:R-:W-:Y:S01]  /*14a40*/  IMAD.MOV.U32 R118, RZ, RZ, R109 ;  /* 0x000000ffff767224 */ /* 0x000fe200078e006d */
[----:B------:R-:W-:Y:S01]  /*14a50*/  MOV R109, R214 ;  /* 0x000000d6006d7202 */ /* 0x000fe20000000f00 */
[----:B------:R-:W-:Y:S01]  /*14a60*/  FFMA.FTZ R28, R224, UR6, -R3 ;  /* 0x00000006e01c7c23 */ /* 0x000fe20008010803 */
[----:B------:R-:W-:-:S02]  /*14a70*/  MOV R155, R227 ;  /* 0x000000e3009b7202 */ /* 0x000fc40000000f00 */
[----:B------:R-:W-:Y:S02]  /*14a80*/  MOV R214, R223 ;  /* 0x000000df00d67202 */ /* 0x000fe40000000f00 */
[----:B------:R-:W-:Y:S02]  /*14a90*/  MOV R224, R225 ;  /* 0x000000e100e07202 */ /* 0x000fe40000000f00 */
[----:B------:R-:W-:Y:S01]  /*14aa0*/  MOV R223, R35 ;  /* 0x0000002300df7202 */ /* 0x000fe20000000f00 */
[--C-:B-1----:R-:W-:Y:S01]  /*14ab0*/  FFMA.FTZ R38, R108, UR6, -R3.reuse ;  /* 0x000000066c267c23 */ /* 0x102fe20008010803 */
[----:B------:R-:W-:Y:S02]  /*14ac0*/  IMAD.MOV.U32 R108, RZ, RZ, R216 ;  /* 0x000000ffff6c7224 */ /* 0x000fe400078e00d8 */
[----:B------:R-:W-:Y:S02]  /*14ad0*/  IMAD.MOV.U32 R216, RZ, RZ, R222 ;  /* 0x000000ffffd87224 */ /* 0x000fe400078e00de */
[----:B------:R-:W-:Y:S01]  /*14ae0*/  FFMA.FTZ R132, R118, UR6, -R3 ;  /* 0x0000000676847c23 */ /* 0x000fe20008010803 */
[----:B------:R-:W-:-:S02]  /*14af0*/  IMAD.MOV.U32 R45, RZ, RZ, R51 ;  /* 0x000000ffff2d7224 */ /* 0x000fc400078e0033 */
[----:B------:R-:W-:Y:S01]  /*14b00*/  FFMA.FTZ R133, R224, UR6, -R3 ;  /* 0x00000006e0857c23 */ /* 0x000fe20008010803 */
[----:B------:R-:W-:Y:S01]  /*14b10*/  IMAD.MOV.U32 R51, RZ, RZ, R155 ;  /* 0x000000ffff337224 */ /* 0x000fe200078e009b */
[----:B------:R-:W-:Y:S01]  /*14b20*/  MOV R118, R216 ;  /* 0x000000d800767202 */ /* 0x000fe20000000f00 */
[----:B------:R-:W-:Y:S01]  /*14b30*/  IMAD.MOV.U32 R216, RZ, RZ, R223 ;  /* 0x000000ffffd87224 */ /* 0x000fe200078e00df */
[----:B------:R-:W-:Y:S01]  /*14b40*/  MOV R155, R226 ;  /* 0x000000e2009b7202 */ /* 0x000fe20000000f00 */
[----:B------:R-:W-:Y:S01]  /*14b50*/  MUFU.EX2 R228, R41 ;  /* 0x0000002900e47308 */ /* 0x000fe20000000800 */
[----:B------:R-:W-:-:S03]  /*14b60*/  MOV R119, R110 ;  /* 0x0000006e00777202 */ /* 0x000fc60000000f00 */
[----:B------:R-:W-:Y:S01]  /*14b70*/  MUFU.EX2 R227, R40 ;  /* 0x0000002800e37308 */ /* 0x000fe20000000800 */
[----:B------:R-:W-:-:S03]  /*14b80*/  MOV R200, R111 ;  /* 0x0000006f00c87202 */ /* 0x000fc60000000f00 */
[----:B------:R-:W-:Y:S01]  /*14b90*/  MUFU.EX2 R226, R11 ;  /* 0x0000000b00e27308 */ /* 0x000fe20000000800 */
[----:B------:R-:W-:-:S03]  /*14ba0*/  MOV R110, R215 ;  /* 0x000000d7006e7202 */ /* 0x000fc60000000f00 */
[----:B------:R-:W1:Y:S01]  /*14bb0*/  MUFU.EX2 R225, R10 ;  /* 0x0000000a00e17308 */ /* 0x000e620000000800 */
[----:B------:R-:W-:-:S03]  /*14bc0*/  MOV R111, R220 ;  /* 0x000000dc006f7202 */ /* 0x000fc60000000f00 */
[----:B------:R-:W-:Y:S01]  /*14bd0*/  MUFU.EX2 R224, R9 ;  /* 0x0000000900e07308 */ /* 0x000fe20000000800 */
[----:B------:R-:W-:-:S03]  /*14be0*/  IMAD.MOV.U32 R222, RZ, RZ, R34 ;  /* 0x000000ffffde7224 */ /* 0x000fc600078e0022 */
[----:B------:R1:W4:Y:S01]  /*14bf0*/  MUFU.EX2 R223, R0 ;  /* 0x0000000000df7308 */ /* 0x0003220000000800 */
[----:B------:R-:W-:Y:S01]  /*14c00*/  MOV R35, R47 ;  /* 0x0000002f00237202 */ /* 0x000fe20000000f00 */
[----:B------:R-:W-:Y:S01]  /*14c10*/  IMAD.MOV.U32 R34, RZ, RZ, R46 ;  /* 0x000000ffff227224 */ /* 0x000fe200078e002e */
[----:B------:R-:W-:Y:S01]  /*14c20*/  MOV R215, R32 ;  /* 0x0000002000d77202 */ /* 0x000fe20000000f00 */
[----:B------:R-:W-:Y:S01]  /*14c30*/  IMAD.MOV.U32 R46, RZ, RZ, R50 ;  /* 0x000000ffff2e7224 */ /* 0x000fe200078e0032 */
[----:B------:R-:W-:Y:S01]  /*14c40*/  MOV R220, R33 ;  /* 0x0000002100dc7202 */ /* 0x000fe20000000f00 */
[----:B------:R-:W-:Y:S01]  /*14c50*/  HMMA.16816.F32.BF16 R64, R4, R12, R124 ;  /* 0x0000000c0440723c */ /* 0x000fe2000004187c */
[----:B------:R-:W-:Y:S02]  /*14c60*/  MOV R32, R44 ;  /* 0x0000002c00207202 */ /* 0x000fe40000000f00 */
[----:B------:R-:W-:Y:S02]  /*14c70*/  MOV R33, R45 ;  /* 0x0000002d00217202 */ /* 0x000fe40000000f00 */
[----:B------:R-:W-:Y:S01]  /*14c80*/  MOV R47, R51 ;  /* 0x00000033002f7202 */ /* 0x000fe20000000f00 */
[----:B------:R-:W-:Y:S01]  /*14c90*/  FFMA.FTZ R135, R119, UR6, -R3 ;  /* 0x0000000677877c23 */ /* 0x000fe20008010803 */
[----:B------:R-:W-:-:S02]  /*14ca0*/  MOV R44, R48 ;  /* 0x00000030002c7202 */ /* 0x000fc40000000f00 */
[----:B------:R-:W-:Y:S01]  /*14cb0*/  MOV R45, R49 ;  /* 0x00000031002d7202 */ /* 0x000fe20000000f00 */
[----:B------:R-:W-:Y:S01]  /*14cc0*/  IMAD.MOV.U32 R127, RZ, RZ, R109 ;  /* 0x000000ffff7f7224 */ /* 0x000fe200078e006d */
[----:B------:R-:W-:Y:S01]  /*14cd0*/  MOV R125, R200 ;  /* 0x000000c8007d7202 */ /* 0x000fe20000000f00 */
[----:B------:R-:W-:Y:S01]  /*14ce0*/  IMAD.MOV.U32 R119, RZ, RZ, R214 ;  /* 0x000000ffff777224 */ /* 0x000fe200078e00d6 */
[----:B------:R-:W-:Y:S02]  /*14cf0*/  MOV R126, R108 ;  /* 0x0000006c007e7202 */ /* 0x000fe40000000f00 */
[----:B------:R-:W-:Y:S01]  /*14d00*/  MOV R116, R110 ;  /* 0x0000006e00747202 */ /* 0x000fe20000000f00 */
[----:B------:R-:W-:Y:S01]  /*14d10*/  IMAD.MOV.U32 R110, RZ, RZ, R35 ;  /* 0x000000ffff6e7224 */ /* 0x000fe200078e0023 */
[----:B------:R-:W-:Y:S02]  /*14d20*/  MOV R200, R215 ;  /* 0x000000d700c87202 */ /* 0x000fe40000000f00 */
[----:B------:R-:W-:-:S02]  /*14d30*/  MOV R108, R220 ;  /* 0x000000dc006c7202 */ /* 0x000fc40000000f00 */
        /* <DEDUP_REMOVED lines=9> */
[--C-:B------:R-:W-:Y:S01]  /*14dd0*/  FFMA.FTZ R29, R29, UR6, -R3.reuse ;  /* 0x000000061d1d7c23 */ /* 0x100fe20008010803 */
[----:B------:R-:W-:Y:S01]  /*14de0*/  MOV R32, R45 ;  /* 0x0000002d00207202 */ /* 0x000fe20000000f00 */
[----:B------:R-:W-:Y:S01]  /*14df0*/  FFMA.FTZ R156, R156, UR6, -R3 ;  /* 0x000000069c9c7c23 */ /* 0x000fe20008010803 */
[----:B------:R-:W-:-:S02]  /*14e00*/  MOV R33, R46 ;  /* 0x0000002e00217202 */ /* 0x000fc40000000f00 */
[----:B------:R-:W-:Y:S01]  /*14e10*/  MOV R111, R154 ;  /* 0x0000009a006f7202 */ /* 0x000fe20000000f00 */
[----:B------:R-:W-:Y:S01]  /*14e20*/  FFMA.FTZ R154, R82, UR6, -R3 ;  /* 0x00000006529a7c23 */ /* 0x000fe20008010803 */
[----:B------:R-:W-:Y:S01]  /*14e30*/  HMMA.16816.F32.BF16 R44, R4, R20, R136 ;  /* 0x00000014042c723c */ /* 0x000fe20000041888 */
[----:B------:R-:W-:Y:S01]  /*14e40*/  FADD.FTZ R136, R217, R42 ;  /* 0x0000002ad9887221 */ /* 0x000fe20000010000 */
[----:B------:R-:W-:-:S06]  /*14e50*/  FFMA.FTZ R37, R37, UR6, -R8 ;  /* 0x0000000625257c23 */ /* 0x000fcc0008010808 */
        /* <DEDUP_REMOVED lines=8> */
[--C-:B--2---:R-:W-:Y:S01]  /*14ee0*/  FFMA.FTZ R160, R160, UR6, -R8.reuse ;  /* 0x00000006a0a07c23 */ /* 0x104fe20008010808 */
[--C-:B------:R-:W-:Y:S01]  /*14ef0*/  FFMA.FTZ R158, R158, UR6, -R8.reuse ;  /* 0x000000069e9e7c23 */ /* 0x100fe20008010808 */
[--C-:B---3--:R-:W-:Y:S01]  /*14f00*/  FFMA.FTZ R159, R159, UR6, -R8.reuse ;  /* 0x000000069f9f7c23 */ /* 0x108fe20008010808 */
[----:B------:R-:W-:Y:S01]  /*14f10*/  FFMA.FTZ R161, R252, UR6, -R8 ;  /* 0x00000006fca17c23 */ /* 0x000fe20008010808 */
[----:B------:R-:W-:Y:S01]  /*14f20*/  MOV R140, R116 ;  /* 0x00000074008c7202 */ /* 0x000fe20000000f00 */
[----:B------:R-:W-:Y:S01]  /*14f30*/  IMAD.MOV.U32 R120, RZ, RZ, R118 ;  /* 0x000000ffff787224 */ /* 0x000fe200078e0076 */
[----:B------:R-:W-:Y:S01]  /*14f40*/  MOV R8, R117 ;  /* 0x0000007500087202 */ /* 0x000fe20000000f00 */
[----:B-1----:R-:W-:Y:S01]  /*14f50*/  FADD.FTZ R0, R170, R164 ;  /* 0x000000a4aa007221 */ /* 0x002fe20000010000 */
[----:B------:R-:W-:Y:S01]  /*14f60*/  FADD.FTZ R78, R168, R78 ;  /* 0x0000004ea84e7221 */ /* 0x000fe20000010000 */
[----:B------:R-:W-:Y:S01]  /*14f70*/  MOV R122, R200 ;  /* 0x000000c8007a7202 */ /* 0x000fe20000000f00 */
[----:B------:R-:W-:Y:S01]  /*14f80*/  IMAD.MOV.U32 R252, RZ, RZ, R125 ;  /* 0x000000fffffc7224 */ /* 0x000fe200078e007d */
[----:B------:R-:W-:Y:S01]  /*14f90*/  MOV R141, R126 ;  /* 0x0000007e008d7202 */ /* 0x000fe20000000f00 */
[----:B------:R-:W-:Y:S01]  /*14fa0*/  IMAD.MOV.U32 R200, RZ, RZ, R109 ;  /* 0x000000ffffc87224 */ /* 0x000fe200078e006d */
[----:B------:R-:W-:Y:S01]  /*14fb0*/  MOV R168, R121 ;  /* 0x0000007900a87202 */ /* 0x000fe20000000f00 */
[----:B------:R-:W-:Y:S01]  /*14fc0*/  IMAD.MOV.U32 R164, RZ, RZ, R123 ;  /* 0x000000ffffa47224 */ /* 0x000fe200078e007b */
[----:B------:R-:W-:Y:S01]  /*14fd0*/  MOV R139, R110 ;  /* 0x0000006e008b7202 */ /* 0x000fe20000000f00 */
[----:B------:R-:W-:Y:S01]  /*14fe0*/  MUFU.EX2 R202, R202 ;  /* 0x000000ca00ca7308 */ /* 0x000fe20000000800 */
[----:B------:R-:W-:Y:S01]  /*14ff0*/  MOV R138, R111 ;  /* 0x0000006f008a7202 */ /* 0x000fe20000000f00 */
[----:B------:R1:W5:Y:S01]  /*15000*/  LDL.LU R82, [R1+0xbc] ;  /* 0x0000bc0001527983 */ /* 0x0003620000300800 */
[----:B------:R-:W-:-:S02]  /*15010*/  MOV R217, R120 ;  /* 0x0000007800d97202 */ /* 0x000fc40000000f00 */
[----:B------:R-:W-:Y:S02]  /*15020*/  MOV R170, R122 ;  /* 0x0000007a00aa7202 */ /* 0x000fe40000000f00 */
[----:B------:R-:W-:Y:S02]  /*15030*/  MOV R137, R200 ;  /* 0x000000c800897202 */ /* 0x000fe40000000f00 */
[----:B------:R-:W-:Y:S02]  /*15040*/  MOV R200, R216 ;  /* 0x000000d800c87202 */ /* 0x000fe40000000f00 */
[----:B------:R-:W-:Y:S01]  /*15050*/  MOV R142, R32 ;  /* 0x00000020008e7202 */ /* 0x000fe20000000f00 */
[----:B------:R-:W-:Y:S01]  /*15060*/  MUFU.EX2 R216, R30 ;  /* 0x0000001e00d87308 */ /* 0x000fe20000000800 */
[----:B------:R-:W-:Y:S01]  /*15070*/  MOV R143, R34 ;  /* 0x00000022008f7202 */ /* 0x000fe20000000f00 */
[----:B------:R-:W-:Y:S01]  /*15080*/  FADD.FTZ R0, R171, R0 ;  /* 0x00000000ab007221 */ /* 0x000fe20000010000 */
[----:B------:R-:W-:Y:S01]  /*15090*/  MOV R171, R170 ;  /* 0x000000aa00ab7202 */ /* 0x000fe20000000f00 */
[----:B------:R-:W-:Y:S01]  /*150a0*/  IMAD.MOV.U32 R170, RZ, RZ, R137 ;  /* 0x000000ffffaa7224 */ /* 0x000fe200078e0089 */
[----:B------:R-:W-:Y:S01]  /*150b0*/  MOV R137, R214 ;  /* 0x000000d600897202 */ /* 0x000fe20000000f00 */
[----:B------:R-:W-:Y:S04]  /*150c0*/  MUFU.EX2 R203, R203 ;  /* 0x000000cb00cb7308 */ /* 0x000fe80000000800 */
[----:B------:R-:W-:Y:S01]  /*150d0*/  MUFU.EX2 R214, R148 ;  /* 0x0000009400d67308 */ /* 0x000fe20000000800 */
[----:B------:R-:W-:-:S03]  /*150e0*/  FADD.FTZ R0, R178, R0 ;  /* 0x00000000b2007221 */ /* 0x000fc60000010000 */
[----:B------:R-:W-:Y:S04]  /*150f0*/  MUFU.EX2 R134, R134 ;  /* 0x0000008600867308 */ /* 0x000fe80000000800 */
[----:B------:R-:W-:Y:S04]  /*15100*/  MUFU.EX2 R133, R133 ;  /* 0x0000008500857308 */ /* 0x000fe80000000800 */
[----:B------:R-:W-:Y:S04]  /*15110*/  MUFU.EX2 R132, R132 ;  /* 0x0000008400847308 */ /* 0x000fe80000000800 */
[----:B------:R-:W-:Y:S01]  /*15120*/  MUFU.EX2 R135, R135 ;  /* 0x0000008700877308 */ /* 0x000fe20000000800 */
[----:B------:R-:W-:Y:S01]  /*15130*/  FADD.FTZ R0, R169, R0 ;  /* 0x00000000a9007221 */ /* 0x000fe20000010000 */
[--C-:B----4-:R-:W-:Y:S01]  /*15140*/  FFMA.FTZ R155, R157, UR6, -R3.reuse ;  /* 0x000000069d9b7c23 */ /* 0x110fe20008010803 */
[----:B------:R-:W-:Y:S01]  /*15150*/  FFMA.FTZ R157, R81, UR6, -R3 ;  /* 0x00000006519d7c23 */ /* 0x000fe20008010803 */
[----:B------:R-:W-:Y:S01]  /*15160*/  FADD.FTZ R3, R237, R43 ;  /* 0x0000002bed037221 */ /* 0x000fe20000010000 */
[----:B------:R-:W-:Y:S01]  /*15170*/  FADD.FTZ R0, R177, R0 ;  /* 0x00000000b1007221 */ /* 0x000fe20000010000 */
[----:B------:R-:W-:Y:S01]  /*15180*/  HMMA.16816.F32.BF16 R40, R4, R22, R128 ;  /* 0x000000160428723c */ /* 0x000fe20000041880 */
[----:B------:R-:W-:Y:S01]  /*15190*/  F2FP.BF16.F32.PACK_AB R4, R229, R230 ;  /* 0x000000e6e504723e */ /* 0x000fe200000010ff */
[----:B------:R1:W5:Y:S01]  /*151a0*/  LDL.LU R81, [R1+0xb8] ;  /* 0x0000b80001517983 */ /* 0x0003620000300800 */
[----:B------:R-:W-:-:S02]  /*151b0*/  F2FP.BF16.F32.PACK_AB R5, R225, R226 ;  /* 0x000000e2e105723e */ /* 0x000fc400000010ff */
[----:B------:R-:W-:Y:S02]  /*151c0*/  F2FP.BF16.F32.PACK_AB R6, R227, R228 ;  /* 0x000000e4e306723e */ /* 0x000fe400000010ff */
[----:B------:R-:W-:-:S07]  /*151d0*/  F2FP.BF16.F32.PACK_AB R7, R223, R224 ;  /* 0x000000e0df07723e */ /* 0x000fce00000010ff */
[----:B------:R-:W-:Y:S01]  /*151e0*/  HMMA.16816.F32.BF16 R116, R4, R12, R100 ;  /* 0x0000000c0474723c */ /* 0x000fe20000041864 */
[----:B------:R-:W-:-:S07]  /*151f0*/  MOV R13, R127 ;  /* 0x0000007f000d7202 */ /* 0x000fce0000000f00 */
[C---:B------:R-:W-:Y:S01]  /*15200*/  HMMA.16816.F32.BF16 R124, R4.reuse, R14, R96 ;  /* 0x0000000e047c723c */ /* 0x040fe20000041860 */
[----:B------:R-:W-:Y:S02]  /*15210*/  MOV R14, R220 ;  /* 0x000000dc000e7202 */ /* 0x000fe40000000f00 */
[----:B------:R2:W-:Y:S01]  /*15220*/  MUFU.EX2 R220, R37 ;  /* 0x0000002500dc7308 */ /* 0x0005e20000000800 */
[----:B------:R-:W-:Y:S02]  /*15230*/  IMAD.MOV.U32 R15, RZ, RZ, R8 ;  /* 0x000000ffff0f7224 */ /* 0x000fe400078e0008 */
[----:B------:R-:W3:Y:S02]  /*15240*/  LDSM.16.MT88.4 R8, [R76+0xa800] ;  /* 0x00a800004c08783b */ /* 0x000ee40000004200 */
[C---:B------:R-:W-:Y:S08]  /*15250*/  HMMA.16816.F32.BF16 R108, R4.reuse, R26, R104 ;  /* 0x0000001a046c723c */ /* 0x040ff00000041868 */
[----:B------:R-:W-:Y:S01]  /*15260*/  HMMA.16816.F32.BF16 R104, R4, R20, R84 ;  /* 0x000000140468723c */ /* 0x000fe20000041854 */
[----:B--2---:R-:W-:-:S02]  /*15270*/  MOV R37, R221 ;  /* 0x000000dd00257202 */ /* 0x004fc40000000f00 */
[----:B------:R-:W-:Y:S01]  /*15280*/  MOV R20, R168 ;  /* 0x000000a800147202 */ /* 0x000fe20000000f00 */
[----:B------:R2:W-:Y:S01]  /*15290*/  MUFU.EX2 R221, R36 ;  /* 0x0000002400dd7308 */ /* 0x0005e20000000800 */
[----:B------:R-:W-:Y:S02]  /*152a0*/  MOV R168, R164 ;  /* 0x000000a400a87202 */ /* 0x000fe40000000f00 */
[----:B------:R-:W-:Y:S01]  /*152b0*/  MOV R164, R215 ;  /* 0x000000d700a47202 */ /* 0x000fe20000000f00 */
[C---:B------:R-:W-:Y:S01]  /*152c0*/  HMMA.16816.F32.BF16 R128, R4.reuse, R16, R88 ;  /* 0x000000100480723c */ /* 0x040fe20000041858 */
[----:B------:R-:W-:Y:S01]  /*152d0*/  IMAD.MOV.U32 R17, RZ, RZ, R222 ;  /* 0x000000ffff117224 */ /* 0x000fe200078e00de */
[----:B------:R-:W-:Y:S01]  /*152e0*/  MOV R16, R33 ;  /* 0x0000002100107202 */ /* 0x000fe20000000f00 */
[----:B------:R-:W-:Y:S05]  /*152f0*/  MUFU.EX2 R222, R31 ;  /* 0x0000001f00de7308 */ /* 0x000fea0000000800 */
[C---:B------:R-:W-:Y:S01]  /*15300*/  HMMA.16816.F32.BF16 R120, R4.reuse, R18, R92 ;  /* 0x000000120478723c */ /* 0x040fe2000004185c */
[----:B------:R-:W-:Y:S01]  /*15310*/  IMAD.MOV.U32 R19, RZ, RZ, R35 ;  /* 0x000000ffff137224 */ /* 0x000fe200078e0023 */
[----:B--2---:R-:W-:Y:S01]  /*15320*/  MOV R36, R218 ;  /* 0x000000da00247202 */ /* 0x004fe20000000f00 */
[----:B------:R-:W-:Y:S01]  /*15330*/  LDSM.16.MT88.4 R32, [R77+0x2800] ;  /* 0x002800004d20783b */ /* 0x000fe20000004200 */
[----:B------:R-:W-:Y:S04]  /*15340*/  MUFU.EX2 R218, R29 ;  /* 0x0000001d00da7308 */ /* 0x000fe80000000800 */
[C---:B------:R-:W-:Y:S01]  /*15350*/  HMMA.16816.F32.BF16 R112, R4.reuse, R24, R112 ;  /* 0x000000180470723c */ /* 0x040fe20000041870 */
[----:B------:R-:W2:Y:S01]  /*15360*/  LDSM.16.MT88.4 R24, [R207+0xa800] ;  /* 0x00a80000cf18783b */ /* 0x000ea20000004200 */
[----:B------:R4:W-:Y:S03]  /*15370*/  MUFU.EX2 R215, R28 ;  /* 0x0000001c00d77308 */ /* 0x0009e60000000800 */
[----:B----4-:R-:W4:Y:S01]  /*15380*/  LDSM.16.MT88.4 R28, [R206+0x2800] ;  /* 0x00280000ce1c783b */ /* 0x010f220000004200 */
[----:B------:R-:W-:Y:S01]  /*15390*/  MOV R18, R219 ;  /* 0x000000db00127202 */ /* 0x000fe20000000f00 */
[----:B------:R-:W-:Y:S01]  /*153a0*/  IMAD.MOV.U32 R21, RZ, RZ, R217 ;  /* 0x000000ffff157224 */ /* 0x000fe200078e00d9 */
[----:B------:R1:W3:Y:S04]  /*153b0*/  MUFU.EX2 R219, R2 ;  /* 0x0000000200db7308 */ /* 0x0002e80000000800 */
[----:B------:R3:W2:Y:S01]  /*153c0*/  MUFU.EX2 R217, R38 ;  /* 0x0000002600d97308 */ /* 0x0006a20000000800 */
[----:B------:R-:W-:Y:S01]  /*153d0*/  HMMA.16816.F32.BF16 R96, R4, R22, R56 ;  /* 0x000000160460723c */ /* 0x000fe20000041838 */
[----:B------:R-:W-:-:S02]  /*153e0*/  MOV R57, R212 ;  /* 0x000000d400397202 */ /* 0x000fc40000000f00 */
[----:B------:R-:W-:Y:S01]  /*153f0*/  MOV R58, R211 ;  /* 0x000000d3003a7202 */ /* 0x000fe20000000f00 */
[----:B------:R-:W4:Y:S01]  /*15400*/  MUFU.EX2 R212, R149 ;  /* 0x0000009500d47308 */ /* 0x000f220000000800 */
[----:B------:R-:W-:-:S03]  /*15410*/  MOV R59, R201 ;  /* 0x000000c9003b7202 */ /* 0x000fc60000000f00 */
[----:B------:R-:W-:Y:S01]  /*15420*/  MUFU.EX2 R211, R79 ;  /* 0x0000004f00d37308 */ /* 0x000fe20000000800 */
[----:B-1----:R-:W-:-:S03]  /*15430*/  MOV R2, R200 ;  /* 0x000000c800027202 */ /* 0x002fc60000000f00 */
[----:B------:R-:W-:Y:S01]  /*15440*/  MUFU.EX2 R200, R83 ;  /* 0x0000005300c87308 */ /* 0x000fe20000000800 */
[----:B---3--:R-:W-:-:S03]  /*15450*/  IMAD.MOV.U32 R38, RZ, RZ, R209 ;  /* 0x000000ffff267224 */ /* 0x008fc600078e00d1 */
[----:B------:R-:W1:Y:S04]  /*15460*/  MUFU.EX2 R209, R144 ;  /* 0x0000009000d17308 */ /* 0x000e680000000800 */
[----:B------:R-:W3:Y:S01]  /*15470*/  MUFU.EX2 R201, R80 ;  /* 0x0000005000c97308 */ /* 0x000ee20000000800 */
[----:B------:R-:W-:Y:S02]  /*15480*/  F2FP.BF16.F32.PACK_AB R4, R220, R219 ;  /* 0x000000dbdc04723e */ /* 0x000fe400000010ff */
[----:B------:R-:W-:Y:S02]  /*15490*/  F2FP.BF16.F32.PACK_AB R5, R218, R216 ;  /* 0x000000d8da05723e */ /* 0x000fe400000010ff */
[----:B------:R-:W-:Y:S02]  /*154a0*/  F2FP.BF16.F32.PACK_AB R6, R222, R221 ;  /* 0x000000ddde06723e */ /* 0x000fe400000010ff */
[----:B--2---:R-:W-:Y:S01]  /*154b0*/  F2FP.BF16.F32.PACK_AB R7, R217, R215 ;  /* 0x000000d7d907723e */ /* 0x004fe200000010ff */
[----:B------:R-:W-:Y:S01]  /*154c0*/  FADD.FTZ R12, R174, R78 ;  /* 0x0000004eae0c7221 */ /* 0x000fe20000010000 */
[----:B------:R-:W-:-:S05]  /*154d0*/  FADD.FTZ R3, R57, R3 ;  /* 0x0000000339037221 */ /* 0x000fca0000010000 */
[C---:B------:R-:W-:Y:S08]  /*154e0*/  HMMA.16816.F32.BF16 R92, R4.reuse, R10, R68 ;  /* 0x0000000a045c723c */ /* 0x040ff00000041844 */
[C---:B------:R-:W-:Y:S08]  /*154f0*/  HMMA.16816.F32.BF16 R100, R4.reuse, R8, R72 ;  /* 0x000000080464723c */ /* 0x040ff00000041848 */
[C---:B------:R-:W-:Y:S08]  /*15500*/  HMMA.16816.F32.BF16 R84, R4.reuse, R26, R60 ;  /* 0x0000001a0454723c */ /* 0x040ff0000004183c */
[----:B------:R-:W-:Y:S01]  /*15510*/  HMMA.16816.F32.BF16 R68, R4, R34, R48 ;  /* 0x000000220444723c */ /* 0x000fe20000041830 */
[----:B------:R-:W-:-:S07]  /*15520*/  FADD.FTZ R2, R2, R136 ;  /* 0x0000008802027221 */ /* 0x000fce0000010000 */
[----:B------:R-:W-:Y:S01]  /*15530*/  HMMA.16816.F32.BF16 R88, R4, R24, R64 ;  /* 0x000000180458723c */ /* 0x000fe20000041840 */
[----:B------:R-:W-:-:S07]  /*15540*/  FADD.FTZ R3, R58, R3 ;  /* 0x000000033a037221 */ /* 0x000fce0000010000 */
[----:B------:R-:W-:Y:S01]  /*15550*/  HMMA.16816.F32.BF16 R72, R4, R32, R52 ;  /* 0x000000200448723c */ /* 0x000fe20000041834 */
[----:B------:R-:W-:-:S07]  /*15560*/  IMAD.MOV.U32 R148, RZ, RZ, R59 ;  /* 0x000000ffff947224 */ /* 0x000fce00078e003b */
[C---:B----4-:R-:W-:Y:S08]  /*15570*/  HMMA.16816.F32.BF16 R60, R4.reuse, R28, R44 ;  /* 0x0000001c043c723c */ /* 0x050ff0000004182c */
[----:B------:R-:W-:Y:S01]  /*15580*/  HMMA.16816.F32.BF16 R48, R4, R30, R40 ;  /* 0x0000001e0430723c */ /* 0x000fe20000041828 */
[----:B------:R-:W-:Y:S02]  /*15590*/  F2FP.BF16.F32.PACK_AB R4, R212, R214 ;  /* 0x000000d6d404723e */ /* 0x000fe400000010ff */
[----:B-1----:R-:W-:-:S02]  /*155a0*/  F2FP.BF16.F32.PACK_AB R5, R209, R211 ;  /* 0x000000d3d105723e */ /* 0x002fc400000010ff */
[----:B------:R-:W-:Y:S02]  /*155b0*/  F2FP.BF16.F32.PACK_AB R6, R203, R202 ;  /* 0x000000cacb06723e */ /* 0x000fe400000010ff */
[----:B---3--:R-:W-:Y:S01]  /*155c0*/  F2FP.BF16.F32.PACK_AB R7, R201, R200 ;  /* 0x000000c8c907723e */ /* 0x008fe200000010ff */
[----:B------:R-:W-:Y:S01]  /*155d0*/  FADD.FTZ R80, R175, R12 ;  /* 0x0000000caf507221 */ /* 0x000fe20000010000 */
[----:B------:R-:W-:Y:S01]  /*155e0*/  MOV R67, R20 ;  /* 0x0000001400437202 */ /* 0x000fe20000000f00 */
[----:B------:R-:W-:Y:S01]  /*155f0*/  IMAD.MOV.U32 R83, RZ, RZ, R16 ;  /* 0x000000ffff537224 */ /* 0x000fe200078e0010 */
[----:B------:R-:W-:Y:S01]  /*15600*/  MOV R66, R21 ;  /* 0x0000001500427202 */ /* 0x000fe20000000f00 */
[----:B------:R-:W-:Y:S01]  /*15610*/  IMAD.MOV.U32 R78, RZ, RZ, R13 ;  /* 0x000000ffff4e7224 */ /* 0x000fe200078e000d */
[----:B------:R-:W-:Y:S01]  /*15620*/  MOV R79, R18 ;  /* 0x00000012004f7202 */ /* 0x000fe20000000f00 */
[----:B------:R-:W-:Y:S01]  /*15630*/  HMMA.16816.F32.BF16 R56, R4, R8, R112 ;  /* 0x000000080438723c */ /* 0x000fe20000041870 */
[----:B------:R-:W-:Y:S01]  /*15640*/  MOV R144, R19 ;  /* 0x0000001300907202 */ /* 0x000fe20000000f00 */
[----:B------:R-:W-:Y:S01]  /*15650*/  LDSM.16.MT88.4 R20, [R206+0x3000] ;  /* 0x00300000ce14783b */ /* 0x000fe20000004200 */
[----:B------:R-:W-:-:S02]  /*15660*/  MOV R178, R17 ;  /* 0x0000001100b27202 */ /* 0x000fc40000000f00 */
[----:B------:R-:W-:Y:S01]  /*15670*/  MOV R136, R14 ;  /* 0x0000000e00887202 */ /* 0x000fe20000000f00 */
[----:B------:R-:W1:Y:S01]  /*15680*/  LDSM.16.MT88.4 R16, [R76+0xb000] ;  /* 0x00b000004c10783b */ /* 0x000e620000004200 */
[----:B------:R-:W-:Y:S01]  /*15690*/  MOV R174, R15 ;  /* 0x0000000f00ae7202 */ /* 0x000fe20000000f00 */
[----:B------:R-:W-:Y:S02]  /*156a0*/  HMMA.16816.F32.BF16 R52, R4, R10, R108 ;  /* 0x0000000a0434723c */ /* 0x000fe4000004186c */
[----:B------:R-:W2:Y:S04]  /*156b0*/  LDSM.16.MT88.4 R12, [R207+0xb000] ;  /* 0x00b00000cf0c783b */ /* 0x000ea80000004200 */
[----:B------:R-:W3:Y:S01]  /*156c0*/  LDSM.16.MT88.4 R8, [R77+0x3000] ;  /* 0x003000004d08783b */ /* 0x000ee20000004200 */
[----:B------:R-:W-:Y:S01]  /*156d0*/  IMAD.MOV.U32 R65, RZ, RZ, R36 ;  /* 0x000000ffff417224 */ /* 0x000fe200078e0024 */
[----:B------:R-:W-:Y:S01]  /*156e0*/  MOV R64, R37 ;  /* 0x0000002500407202 */ /* 0x000fe20000000f00 */
[----:B------:R-:W-:Y:S01]  /*156f0*/  MUFU.EX2 R110, R147 ;  /* 0x00000093006e7308 */ /* 0x000fe20000000800 */
[----:B------:R-:W-:-:S03]  /*15700*/  MOV R149, R38 ;  /* 0x0000002600957202 */ /* 0x000fc60000000f00 */
[----:B------:R-:W4:Y:S04]  /*15710*/  MUFU.EX2 R111, R146 ;  /* 0x00000092006f7308 */ /* 0x000f280000000800 */
[----:B------:R-:W-:Y:S04]  /*15720*/  MUFU.EX2 R112, R145 ;  /* 0x0000009100707308 */ /* 0x000fe80000000800 */
[----:B------:R4:W1:Y:S01]  /*15730*/  MUFU.EX2 R113, R39 ;  /* 0x0000002700717308 */ /* 0x0008620000000800 */
[----:B------:R-:W-:Y:S01]  /*15740*/  HMMA.16816.F32.BF16 R40, R4, R32, R128 ;  /* 0x000000200428723c */ /* 0x000fe20000041880 */
[----:B------:R-:W-:-:S02]  /*15750*/  IMAD.MOV.U32 R128, RZ, RZ, R78 ;  /* 0x000000ffff807224 */ /* 0x000fc400078e004e */
[----:B------:R-:W-:Y:S05]  /*15760*/  MUFU.EX2 R78, R151 ;  /* 0x00000097004e7308 */ /* 0x000fea0000000800 */
[C---:B------:R-:W-:Y:S01]  /*15770*/  HMMA.16816.F32.BF16 R32, R4.reuse, R34, R120 ;  /* 0x000000220420723c */ /* 0x040fe20000041878 */
[----:B------:R-:W-:Y:S02]  /*15780*/  MOV R123, R83 ;  /* 0x00000053007b7202 */ /* 0x000fe40000000f00 */
[----:B------:R-:W-:Y:S01]  /*15790*/  MOV R121, R79 ;  /* 0x0000004f00797202 */ /* 0x000fe20000000f00 */
[----:B------:R-:W-:Y:S04]  /*157a0*/  MUFU.EX2 R83, R163 ;  /* 0x000000a300537308 */ /* 0x000fe80000000800 */
[----:B----4-:R-:W-:Y:S01]  /*157b0*/  HMMA.16816.F32.BF16 R36, R4, R26, R124 ;  /* 0x0000001a0424723c */ /* 0x010fe2000004187c */
[----:B------:R-:W-:Y:S01]  /*157c0*/  IMAD.MOV.U32 R124, RZ, RZ, R64 ;  /* 0x000000ffff7c7224 */ /* 0x000fe200078e0040 */
[----:B------:R-:W-:-:S02]  /*157d0*/  MOV R125, R65 ;  /* 0x00000041007d7202 */ /* 0x000fc40000000f00 */
[----:B------:R-:W-:Y:S02]  /*157e0*/  MOV R126, R66 ;  /* 0x00000042007e7202 */ /* 0x000fe40000000f00 */
[----:B------:R-:W-:Y:S02]  /*157f0*/  MOV R127, R67 ;  /* 0x00000043007f7202 */ /* 0x000fe40000000f00 */
[C---:B------:R-:W-:Y:S01]  /*15800*/  HMMA.16816.F32.BF16 R64, R4.reuse, R28, R104 ;  /* 0x0000001c0440723c */ /* 0x040fe20000041868 */
[----:B------:R-:W-:Y:S04]  /*15810*/  MUFU.EX2 R104, R166 ;  /* 0x000000a600687308 */ /* 0x000fe80000000800 */
[----:B------:R-:W-:Y:S03]  /*15820*/  MUFU.EX2 R79, R150 ;  /* 0x00000096004f7308 */ /* 0x000fe60000000800 */
[C---:B------:R-:W-:Y:S01]  /*15830*/  HMMA.16816.F32.BF16 R28, R4.reuse, R30, R96 ;  /* 0x0000001e041c723c */ /* 0x040fe20000041860 */
[----:B------:R-:W4:Y:S04]  /*15840*/  MUFU.EX2 R96, R162 ;  /* 0x000000a200607308 */ /* 0x000f280000000800 */
[----:B------:R-:W4:Y:S03]  /*15850*/  MUFU.EX2 R98, R165 ;  /* 0x000000a500627308 */ /* 0x000f260000000800 */
[----:B------:R-:W-:Y:S01]  /*15860*/  HMMA.16816.F32.BF16 R44, R4, R24, R116 ;  /* 0x00000018042c723c */ /* 0x000fe20000041874 */
[----:B------:R-:W-:Y:S04]  /*15870*/  MUFU.EX2 R97, R152 ;  /* 0x0000009800617308 */ /* 0x000fe80000000800 */
[----:B------:R-:W4:Y:S01]  /*15880*/  MUFU.EX2 R99, R153 ;  /* 0x0000009900637308 */ /* 0x000f220000000800 */
[----:B------:R-:W-:-:S02]  /*15890*/  F2FP.BF16.F32.PACK_AB R4, R111, R110 ;  /* 0x0000006e6f04723e */ /* 0x000fc400000010ff */
[----:B------:R-:W-:Y:S02]  /*158a0*/  F2FP.BF16.F32.PACK_AB R5, R133, R134 ;  /* 0x000000868505723e */ /* 0x000fe400000010ff */
[----:B-1----:R-:W-:Y:S02]  /*158b0*/  F2FP.BF16.F32.PACK_AB R6, R113, R112 ;  /* 0x000000707106723e */ /* 0x002fe400000010ff */
[----:B------:R-:W-:Y:S01]  /*158c0*/  F2FP.BF16.F32.PACK_AB R7, R135, R132 ;  /* 0x000000848707723e */ /* 0x000fe200000010ff */
[----:B------:R-:W-:Y:S01]  /*158d0*/  FADD.FTZ R2, R239, R2 ;  /* 0x00000002ef027221 */ /* 0x000fe20000010000 */
[----:B------:R-:W-:Y:S01]  /*158e0*/  FADD.FTZ R24, R172, R80 ;  /* 0x00000050ac187221 */ /* 0x000fe20000010000 */
[----:B------:R-:W-:Y:S02]  /*158f0*/  FADD.FTZ R3, R181, R3 ;  /* 0x00000003b5037221 */ /* 0x000fe40000010000 */
[----:B------:R-:W-:Y:S02]  /*15900*/  FADD.FTZ R2, R179, R2 ;  /* 0x00000002b3027221 */ /* 0x000fe40000010000 */
[----:B------:R-:W-:Y:S01]  /*15910*/  HMMA.16816.F32.BF16 R100, R4, R16, R100 ;  /* 0x000000100464723c */ /* 0x000fe20000041864 */
[----:B------:R-:W-:Y:S01]  /*15920*/  FADD.FTZ R26, R173, R24 ;  /* 0x00000018ad1a7221 */ /* 0x000fe20000010000 */
[----:B------:R-:W-:Y:S01]  /*15930*/  FADD.FTZ R25, R182, R3 ;  /* 0x00000003b6197221 */ /* 0x000fe20000010000 */
[----:B------:R-:W-:-:S05]  /*15940*/  FADD.FTZ R24, R180, R2 ;  /* 0x00000002b4187221 */ /* 0x000fca0000010000 */
[----:B------:R-:W-:Y:S01]  /*15950*/  HMMA.16816.F32.BF16 R92, R4, R18, R92 ;  /* 0x00000012045c723c */ /* 0x000fe2000004185c */
[----:B------:R-:W-:Y:S01]  /*15960*/  FADD.FTZ R27, R176, R0 ;  /* 0x00000000b01b7221 */ /* 0x000fe20000010000 */
[----:B------:R-:W-:-:S06]  /*15970*/  FADD.FTZ R3, R183, R26 ;  /* 0x0000001ab7037221 */ /* 0x000fcc0000010000 */
[----:B--2---:R-:W-:Y:S01]  /*15980*/  HMMA.16816.F32.BF16 R88, R4, R12, R88 ;  /* 0x0000000c0458723c */ /* 0x004fe20000041858 */
[----:B------:R-:W-:-:S07]  /*15990*/  FADD.FTZ R2, R189, R25 ;  /* 0x00000019bd027221 */ /* 0x000fce0000010000 */
[C---:B------:R-:W-:Y:S08]  /*159a0*/  HMMA.16816.F32.BF16 R84, R4.reuse, R14, R84 ;  /* 0x0000000e0454723c */ /* 0x040ff00000041854 */
[C---:B---3--:R-:W-:Y:S08]  /*159b0*/  HMMA.16816.F32.BF16 R72, R4.reuse, R8, R72 ;  /* 0x000000080448723c */ /* 0x048ff00000041848 */
        /* <DEDUP_REMOVED lines=8> */
[----:B------:R-:W-:Y:S01]  /*15a40*/  MOV R80, R191 ;  /* 0x000000bf00507202 */ /* 0x000fe20000000f00 */
[----:B------:R-:W-:Y:S01]  /*15a50*/  FADD.FTZ R3, R184, R3 ;  /* 0x00000003b8037221 */ /* 0x000fe20000010000 */
[----:B------:R-:W-:-:S03]  /*15a60*/  MOV R153, R195 ;  /* 0x000000c300997202 */ /* 0x000fc60000000f00 */
[----:B------:R-:W-:Y:S01]  /*15a70*/  HMMA.16816.F32.BF16 R56, R4, R16, R56 ;  /* 0x000000100438723c */ /* 0x000fe20000041838 */
[----:B------:R-:W-:Y:S01]  /*15a80*/  MOV R152, R199 ;  /* 0x000000c700987202 */ /* 0x000fe20000000f00 */
[----:B------:R-:W-:Y:S01]  /*15a90*/  FADD.FTZ R2, R190, R2 ;  /* 0x00000002be027221 */ /* 0x000fe20000010000 */
[----:B------:R-:W-:Y:S01]  /*15aa0*/  MOV R150, R197 ;  /* 0x000000c500967202 */ /* 0x000fe20000000f00 */
[----:B------:R-:W-:-:S04]  /*15ab0*/  IMAD.MOV.U32 R151, RZ, RZ, R198 ;  /* 0x000000ffff977224 */ /* 0x000fc800078e00c6 */
[----:B------:R-:W-:Y:S01]  /*15ac0*/  HMMA.16816.F32.BF16 R52, R4, R18, R52 ;  /* 0x000000120434723c */ /* 0x000fe20000041834 */
[----:B------:R-:W-:Y:S01]  /*15ad0*/  FADD.FTZ R0, R187, R0 ;  /* 0x00000000bb007221 */ /* 0x000fe20000010000 */
[----:B------:R-:W-:-:S06]  /*15ae0*/  MOV R122, R144 ;  /* 0x00000090007a7202 */ /* 0x000fcc0000000f00 */
[----:B------:R-:W-:Y:S01]  /*15af0*/  HMMA.16816.F32.BF16 R44, R4, R12, R44 ;  /* 0x0000000c042c723c */ /* 0x000fe2000004182c */
[----:B------:R-:W-:Y:S01]  /*15b00*/  MOV R166, R196 ;  /* 0x000000c400a67202 */ /* 0x000fe20000000f00 */
[----:B------:R-:W-:-:S06]  /*15b10*/  FADD.FTZ R3, R153, R3 ;  /* 0x0000000399037221 */ /* 0x000fcc0000010000 */
[----:B------:R-:W-:Y:S01]  /*15b20*/  HMMA.16816.F32.BF16 R36, R4, R14, R36 ;  /* 0x0000000e0424723c */ /* 0x000fe20000041824 */
[----:B------:R-:W-:-:S07]  /*15b30*/  MOV R120, R137 ;  /* 0x0000008900787202 */ /* 0x000fce0000000f00 */
[----:B------:R-:W-:Y:S01]  /*15b40*/  HMMA.16816.F32.BF16 R40, R4, R8, R40 ;  /* 0x000000080428723c */ /* 0x000fe20000041828 */
[----:B------:R-:W-:-:S07]  /*15b50*/  MOV R165, R143 ;  /* 0x0000008f00a57202 */ /* 0x000fce0000000f00 */
[C---:B------:R-:W-:Y:S01]  /*15b60*/  HMMA.16816.F32.BF16 R32, R4.reuse, R10, R32 ;  /* 0x0000000a0420723c */ /* 0x040fe20000041820 */
[----:B------:R-:W-:Y:S01]  /*15b70*/  MOV R114, R140 ;  /* 0x0000008c00727202 */ /* 0x000fe20000000f00 */
[----:B------:R-:W-:Y:S01]  /*15b80*/  IMAD.MOV.U32 R163, RZ, RZ, R142 ;  /* 0x000000ffffa37224 */ /* 0x000fe200078e008e */
[----:B------:R-:W-:Y:S01]  /*15b90*/  MOV R115, R141 ;  /* 0x0000008d00737202 */ /* 0x000fe20000000f00 */
[----:B------:R1:W-:Y:S04]  /*15ba0*/  LDSM.16.MT88.4 R8, [R206+0x3800] ;  /* 0x00380000ce08783b */ /* 0x0003e80000004200 */
[C---:B------:R-:W-:Y:S01]  /*15bb0*/  HMMA.16816.F32.BF16 R64, R4.reuse, R20, R64 ;  /* 0x000000140440723c */ /* 0x040fe20000041840 */
[----:B------:R-:W-:Y:S01]  /*15bc0*/  FADD.FTZ R2, R152, R2 ;  /* 0x0000000298027221 */ /* 0x000fe20000010000 */
[----:B------:R-:W-:Y:S01]  /*15bd0*/  MOV R129, R174 ;  /* 0x000000ae00817202 */ /* 0x000fe20000000f00 */
[----:B------:R2:W-:Y:S05]  /*15be0*/  LDSM.16.MT88.4 R140, [R207+0xb800] ;  /* 0x00b80000cf8c783b */ /* 0x0005ea0000004200 */
[----:B------:R-:W-:Y:S01]  /*15bf0*/  HMMA.16816.F32.BF16 R28, R4, R22, R28 ;  /* 0x00000016041c723c */ /* 0x000fe2000004181c */
[----:B------:R-:W-:Y:S01]  /*15c00*/  FADD.FTZ R4, R185, R27 ;  /* 0x0000001bb9047221 */ /* 0x000fe20000010000 */
[----:B------:R-:W-:Y:S01]  /*15c10*/  FADD.FTZ R0, R151, R0 ;  /* 0x0000000097007221 */ /* 0x000fe20000010000 */
[----:B------:R-:W-:-:S02]  /*15c20*/  MOV R130, R136 ;  /* 0x0000008800827202 */ /* 0x000fc40000000f00 */
[----:B------:R-:W-:Y:S01]  /*15c30*/  MOV R131, R178 ;  /* 0x000000b200837202 */ /* 0x000fe20000000f00 */
[----:B------:R-:W-:Y:S01]  /*15c40*/  FADD.FTZ R4, R80, R4 ;  /* 0x0000000450047221 */ /* 0x000fe20000010000 */
[----:B------:R-:W-:Y:S01]  /*15c50*/  FADD.FTZ R3, R166, R3 ;  /* 0x00000003a6037221 */ /* 0x000fe20000010000 */
[----:B------:R-:W-:Y:S01]  /*15c60*/  MOV R21, R120 ;  /* 0x0000007800157202 */ /* 0x000fe20000000f00 */
[----:B------:R-:W-:Y:S02]  /*15c70*/  IMAD.MOV.U32 R116, RZ, RZ, R171 ;  /* 0x000000ffff747224 */ /* 0x000fe400078e00ab */
[----:B------:R-:W-:Y:S01]  /*15c80*/  FADD.FTZ R4, R150, R4 ;  /* 0x0000000496047221 */ /* 0x000fe20000010000 */
[----:B-1----:R-:W-:Y:S01]  /*15c90*/  MOV R206, R121 ;  /* 0x0000007900ce7202 */ /* 0x002fe20000000f00 */
[----:B------:R-:W-:Y:S01]  /*15ca0*/  FADD.FTZ R2, R165, R2 ;  /* 0x00000002a5027221 */ /* 0x000fe20000010000 */
[----:B------:R-:W-:Y:S01]  /*15cb0*/  IMAD.MOV.U32 R120, RZ, RZ, R123 ;  /* 0x000000ffff787224 */ /* 0x000fe200078e007b */
[----:B------:R-:W-:Y:S01]  /*15cc0*/  MOV R121, R128 ;  /* 0x0000008000797202 */ /* 0x000fe20000000f00 */
[----:B------:R-:W-:Y:S01]  /*15cd0*/  FADD.FTZ R0, R163, R0 ;  /* 0x00000000a3007221 */ /* 0x000fe20000010000 */
[----:B------:R-:W-:Y:S01]  /*15ce0*/  MOV R117, R168 ;  /* 0x000000a800757202 */ /* 0x000fe20000000f00 */
[----:B------:R-:W-:Y:S01]  /*15cf0*/  IMAD.MOV.U32 R162, RZ, RZ, R138 ;  /* 0x000000ffffa27224 */ /* 0x000fe200078e008a */
[----:B--2---:R-:W-:Y:S01]  /*15d00*/  MOV R207, R122 ;  /* 0x0000007a00cf7202 */ /* 0x004fe20000000f00 */
[----:B------:R-:W-:Y:S01]  /*15d10*/  FADD.FTZ R4, R206, R4 ;  /* 0x00000004ce047221 */ /* 0x000fe20000010000 */
[----:B------:R-:W-:Y:S01]  /*15d20*/  MOV R122, R129 ;  /* 0x00000081007a7202 */ /* 0x000fe20000000f00 */
[----:B------:R1:W2:Y:S01]  /*15d30*/  LDSM.16.MT88.4 R144, [R76+0xb800] ;  /* 0x00b800004c90783b */ /* 0x0002a20000004200 */
[----:B------:R-:W-:Y:S01]  /*15d40*/  MOV R123, R130 ;  /* 0x00000082007b7202 */ /* 0x000fe20000000f00 */
        /* <DEDUP_REMOVED lines=68> */
[----:B------:R-:W2:Y:S01]  /*16190*/  MUFU.EX2 R13, R210 ;  /* 0x000000d2000d7308 */ /* 0x000ea20000000800 */
[----:B------:R-:W-:Y:S01]  /*161a0*/  FADD.FTZ R3, R78, R3 ;  /* 0x000000034e037221 */ /* 0x000fe20000010000 */
[----:B------:R-:W-:-:S02]  /*161b0*/  FADD.FTZ R2, R111, R2 ;  /* 0x000000026f027221 */ /* 0x000fc40000010000 */
[----:B------:R-:W2:Y:S01]  /*161c0*/  MUFU.EX2 R107, R160 ;  /* 0x000000a0006b7308 */ /* 0x000ea20000000800 */
[----:B------:R-:W-:-:S03]  /*161d0*/  FADD.FTZ R0, R133, R0 ;  /* 0x0000000085007221 */ /* 0x000fc60000010000 */
[----:B-1----:R-:W1:Y:S01]  /*161e0*/  MUFU.EX2 R76, R156 ;  /* 0x0000009c004c7308 */ /* 0x002e620000000800 */
[----:B------:R-:W-:-:S03]  /*161f0*/  FADD.FTZ R4, R98, R4 ;  /* 0x0000000462047221 */ /* 0x000fc60000010000 */
[----:B------:R-:W1:Y:S01]  /*16200*/  MUFU.EX2 R14, R194 ;  /* 0x000000c2000e7308 */ /* 0x000e620000000800 */
[----:B------:R-:W-:-:S03]  /*16210*/  FADD.FTZ R3, R97, R3 ;  /* 0x0000000361037221 */ /* 0x000fc60000010000 */
[----:B------:R-:W4:Y:S01]  /*16220*/  MUFU.EX2 R15, R213 ;  /* 0x000000d5000f7308 */ /* 0x000f220000000800 */
[----:B------:R-:W-:-:S03]  /*16230*/  FADD.FTZ R2, R112, R2 ;  /* 0x0000000270027221 */ /* 0x000fc60000010000 */
[----:B------:R-:W4:Y:S01]  /*16240*/  MUFU.EX2 R109, R158 ;  /* 0x0000009e006d7308 */ /* 0x000f220000000800 */
[----:B------:R-:W-:-:S03]  /*16250*/  FADD.FTZ R0, R132, R0 ;  /* 0x0000000084007221 */ /* 0x000fc60000010000 */
[----:B---3--:R-:W3:Y:S01]  /*16260*/  MUFU.EX2 R77, R155 ;  /* 0x0000009b004d7308 */ /* 0x008ee20000000800 */
[----:B------:R-:W-:-:S03]  /*16270*/  FADD.FTZ R4, R104, R4 ;  /* 0x0000000468047221 */ /* 0x000fc60000010000 */
[----:B------:R-:W3:Y:S01]  /*16280*/  MUFU.EX2 R16, R193 ;  /* 0x000000c100107308 */ /* 0x000ee20000000800 */
[----:B------:R-:W-:-:S03]  /*16290*/  FADD.FTZ R3, R99, R3 ;  /* 0x0000000363037221 */ /* 0x000fc60000010000 */
[----:B------:R-:W3:Y:S01]  /*162a0*/  MUFU.EX2 R17, R208 ;  /* 0x000000d000117308 */ /* 0x000ee20000000800 */
[----:B------:R-:W-:-:S03]  /*162b0*/  FADD.FTZ R2, R113, R2 ;  /* 0x0000000271027221 */ /* 0x000fc60000010000 */
[----:B------:R-:W3:Y:S01]  /*162c0*/  MUFU.EX2 R106, R159 ;  /* 0x0000009f006a7308 */ /* 0x000ee20000000800 */
[----:B------:R-:W-:-:S03]  /*162d0*/  FADD.FTZ R0, R135, R0 ;  /* 0x0000000087007221 */ /* 0x000fc60000010000 */
[----:B------:R-:W3:Y:S01]  /*162e0*/  MUFU.EX2 R105, R154 ;  /* 0x0000009a00697308 */ /* 0x000ee20000000800 */
[----:B--2---:R-:W-:-:S03]  /*162f0*/  FADD.FTZ R4, R12, R4 ;  /* 0x000000040c047221 */ /* 0x004fc60000010000 */
[----:B------:R-:W2:Y:S01]  /*16300*/  MUFU.EX2 R18, R192 ;  /* 0x000000c000127308 */ /* 0x000ea20000000800 */
[----:B------:R-:W-:-:S03]  /*16310*/  FADD.FTZ R3, R13, R3 ;  /* 0x000000030d037221 */ /* 0x000fc60000010000 */
[----:B------:R-:W2:Y:S01]  /*16320*/  MUFU.EX2 R108, R161 ;  /* 0x000000a1006c7308 */ /* 0x000ea20000000800 */
[----:B------:R-:W-:-:S03]  /*16330*/  FADD.FTZ R2, R107, R2 ;  /* 0x000000026b027221 */ /* 0x000fc60000010000 */
[----:B------:R-:W-:Y:S04]  /*16340*/  MUFU.EX2 R20, R157 ;  /* 0x0000009d00147308 */ /* 0x000fe80000000800 */
[----:B------:R-:W2:Y:S01]  /*16350*/  MUFU.EX2 R19, R167 ;  /* 0x000000a700137308 */ /* 0x000ea20000000800 */
[----:B-1----:R-:W-:Y:S01]  /*16360*/  FADD.FTZ R0, R76, R0 ;  /* 0x000000004c007221 */ /* 0x002fe20000010000 */
[----:B------:R-:W-:Y:S01]  /*16370*/  FADD.FTZ R4, R14, R4 ;  /* 0x000000040e047221 */ /* 0x000fe20000010000 */
[----:B----4-:R-:W-:Y:S01]  /*16380*/  FADD.FTZ R3, R15, R3 ;  /* 0x000000030f037221 */ /* 0x010fe20000010000 */
[----:B------:R-:W-:Y:S01]  /*16390*/  FADD.FTZ R2, R109, R2 ;  /* 0x000000026d027221 */ /* 0x000fe20000010000 */
[----:B---3--:R-:W-:Y:S01]  /*163a0*/  FADD.FTZ R0, R77, R0 ;  /* 0x000000004d007221 */ /* 0x008fe20000010000 */
[----:B------:R-:W-:Y:S01]  /*163b0*/  FADD.FTZ R4, R16, R4 ;  /* 0x0000000410047221 */ /* 0x000fe20000010000 */
[----:B------:R-:W-:Y:S01]  /*163c0*/  FADD.FTZ R3, R17, R3 ;  /* 0x0000000311037221 */ /* 0x000fe20000010000 */
[----:B------:R-:W-:Y:S01]  /*163d0*/  FADD.FTZ R2, R106, R2 ;  /* 0x000000026a027221 */ /* 0x000fe20000010000 */
[----:B------:R-:W-:Y:S01]  /*163e0*/  FADD.FTZ R0, R105, R0 ;  /* 0x0000000069007221 */ /* 0x000fe20000010000 */
[----:B--2---:R-:W-:Y:S01]  /*163f0*/  FADD.FTZ R4, R18, R4 ;  /* 0x0000000412047221 */ /* 0x004fe20000010000 */
[----:B------:R-:W-:Y:S01]  /*16400*/  F2FP.BF16.F32.PACK_AB R196, R109, R107 ;  /* 0x0000006b6dc4723e */ /* 0x000fe200000010ff */
[C---:B------:R-:W-:Y:S01]  /*16410*/  FADD.FTZ R2, R108.reuse, R2 ;  /* 0x000000026c027221 */ /* 0x040fe20000010000 */
[----:B------:R-:W-:Y:S01]  /*16420*/  F2FP.BF16.F32.PACK_AB R197, R77, R76 ;  /* 0x0000004c4dc5723e */ /* 0x000fe200000010ff */
[----:B------:R-:W-:Y:S01]  /*16430*/  FADD.FTZ R3, R19, R3 ;  /* 0x0000000313037221 */ /* 0x000fe20000010000 */
[----:B------:R-:W-:-:S02]  /*16440*/  F2FP.BF16.F32.PACK_AB R198, R108, R106 ;  /* 0x0000006a6cc6723e */ /* 0x000fc400000010ff */
[----:B------:R-:W-:Y:S02]  /*16450*/  F2FP.BF16.F32.PACK_AB R199, R20, R105 ;  /* 0x0000006914c7723e */ /* 0x000fe400000010ff */
[----:B------:R-:W-:Y:S02]  /*16460*/  F2FP.BF16.F32.PACK_AB R148, R14, R12 ;  /* 0x0000000c0e94723e */ /* 0x000fe400000010ff */
[----:B------:R-:W-:Y:S02]  /*16470*/  F2FP.BF16.F32.PACK_AB R149, R15, R13 ;  /* 0x0000000d0f95723e */ /* 0x000fe400000010ff */
[----:B------:R-:W-:Y:S02]  /*16480*/  F2FP.BF16.F32.PACK_AB R150, R18, R16 ;  /* 0x000000101296723e */ /* 0x000fe400000010ff */
[----:B------:R-:W-:Y:S01]  /*16490*/  F2FP.BF16.F32.PACK_AB R151, R19, R17 ;  /* 0x000000111397723e */ /* 0x000fe200000010ff */
[----:B------:R-:W-:Y:S01]  /*164a0*/  FADD.FTZ R0, R20, R0 ;  /* 0x0000000014007221 */ /* 0x000fe20000010000 */
[----:B------:R1:W-:Y:S01]  /*164b0*/  STL [R1+0x24], R4 ;  /* 0x0000240401007387 */ /* 0x0003e20000100800 */
[----:B------:R-:W-:Y:S01]  /*164c0*/  IMAD.MOV.U32 R26, RZ, RZ, R162 ;  /* 0x000000ffff1a7224 */ /* 0x000fe200078e00a2 */
[C---:B------:R-:W-:Y:S02]  /*164d0*/  HMMA.16816.F32.BF16 R168, R196.reuse, R144, R100 ;  /* 0x00000090c4a8723c */ /* 0x040fe40000041864 */
[----:B------:R1:W-:Y:S04]  /*164e0*/  STL [R1+0x90], R3 ;  /* 0x0000900301007387 */ /* 0x0003e80000100800 */
[----:B------:R1:W-:Y:S02]  /*164f0*/  STL [R1+0x98], R2 ;  /* 0x0000980201007387 */ /* 0x0003e40000100800 */
[C---:B------:R-:W-:Y:S01]  /*16500*/  HMMA.16816.F32.BF16 R172, R196.reuse, R146, R92 ;  /* 0x00000092c4ac723c */ /* 0x040fe2000004185c */
[----:B------:R-:W2:Y:S01]  /*16510*/  S2R R239, SR_TID.X ;  /* 0x0000000000ef7919 */ /* 0x000ea20000002100 */
[----:B------:R1:W-:Y:S06]  /*16520*/  STL [R1+0x94], R0 ;  /* 0x0000940001007387 */ /* 0x0003ec0000100800 */
        /* <DEDUP_REMOVED lines=15> */
[--C-:B------:R-:W-:Y:S01]  /*16620*/  IMAD.MOV.U32 R68, RZ, RZ, R26.reuse ;  /* 0x000000ffff447224 */ /* 0x100fe200078e001a */
[----:B------:R-:W-:Y:S01]  /*16630*/  MOV R70, R21 ;  /* 0x0000001500467202 */ /* 0x000fe20000000f00 */
[----:B------:R-:W-:Y:S01]  /*16640*/  @P0 IMAD.MOV.U32 R68, RZ, RZ, R26 ;  /* 0x000000ffff440224 */ /* 0x000fe200078e001a */
[----:B------:R-:W-:-:S02]  /*16650*/  MOV R69, R204 ;  /* 0x000000cc00457202 */ /* 0x000fc40000000f00 */
[----:B------:R-:W-:Y:S02]  /*16660*/  MOV R80, R205 ;  /* 0x000000cd00507202 */ /* 0x000fe40000000f00 */
[----:B------:R-:W-:Y:S02]  /*16670*/  MOV R237, 0x20 ;  /* 0x0000002000ed7802 */ /* 0x000fe40000000f00 */
[----:B------:R-:W-:Y:S02]  /*16680*/  @P0 MOV R70, R21 ;  /* 0x0000001500460202 */ /* 0x000fe40000000f00 */
[----:B------:R-:W-:Y:S02]  /*16690*/  @P0 MOV R69, R204 ;  /* 0x000000cc00450202 */ /* 0x000fe40000000f00 */
[----:B------:R-:W-:Y:S01]  /*166a0*/  @P0 MOV R80, R205 ;  /* 0x000000cd00500202 */ /* 0x000fe20000000f00 */
[----:B------:R-:W-:Y:S01]  /*166b0*/  @UP2 UIADD3 UR6, UPT, UPT, UR4, -0x3, URZ ;  /* 0xfffffffd04062890 */ /* 0x000fe2000fffe0ff */
[----:B-12---:R-:W-:Y:S11]  /*166c0*/  BRA.U UP2, `(.L_x_697) ;  /* 0x0000000102047547 */ /* 0x006ff6000b800000 */
.L_x_695:
[----:B------:R-:W-:-:S12]  /*166d0*/  UIADD3 UR6, UPT, UPT, UR9, -0x1, URZ ;  /* 0xffffffff09067890 */ /* 0x000fd8000fffe0ff */
.L_x_697:
[----:B------:R-:W-:-:S09]  /*166e0*/  UISETP.GE.AND UP0, UPT, UR6, UR16, UPT ;  /* 0x000000100600728c */ /* 0x000fd2000bf06270 */
[----:B------:R-:W-:Y:S05]  /*166f0*/  BRA.U !UP0, `(.L_x_698) ;  /* 0x0000008d08707547 */ /* 0x000fea000b800000 */
[----:B------:R-:W1:Y:S01]  /*16700*/  LDC.64 R2, c[0x0][0x3c0] ;  /* 0x0000f000ff027b82 */ /* 0x000e620000000a00 */
[C---:B------:R-:W-:Y:S01]  /*16710*/  LOP3.LUT P0, RZ, R239.reuse, 0x2, RZ, 0xc0, !PT ;  /* 0x00000002efff7812 */ /* 0x040fe2000780c0ff */
[----:B-----5:R-:W-:Y:S01]  /*16720*/  IMAD.MOV.U32 R133, RZ, RZ, R68 ;  /* 0x000000ffff857224 */ /* 0x020fe200078e0044 */
[----:B------:R-:W-:Y:S01]  /*16730*/  SHF.L.U32 R240, R239, 0x6, RZ ;  /* 0x00000006eff07819 */ /* 0x000fe200000006ff */
[----:B------:R-:W-:Y:S01]  /*16740*/  IMAD.MOV.U32 R132, RZ, RZ, R70 ;  /* 0x000000ffff847224 */ /* 0x000fe200078e0046 */
[----:B------:R-:W2:Y:S01]  /*16750*/  S2R R239, SR_TID.X ;  /* 0x0000000000ef7919 */ /* 0x000ea20000002100 */
[----:B------:R-:W-:Y:S01]  /*16760*/  SEL R238, R237, 0xffffffe0, !P0 ;  /* 0xffffffe0edee7807 */ /* 0x000fe20004000000 */
[C---:B------:R-:W-:Y:S01]  /*16770*/  VIADD R250, R243.reuse, 0x8 ;  /* 0x00000008f3fa7836 */ /* 0x040fe20000000000 */
[----:B------:R-:W3:Y:S01]  /*16780*/  S2UR UR7, SR_CgaCtaId ;  /* 0x00000000000779c3 */ /* 0x000ee20000008800 */
[----:B------:R-:W-:Y:S01]  /*16790*/  MOV R242, 0x40 ;  /* 0x0000004000f27802 */ /* 0x000fe20000000f00 */
[C---:B------:R-:W-:Y:S01]  /*167a0*/  VIADD R246, R243.reuse, 0x48 ;  /* 0x00000048f3f67836 */ /* 0x040fe20000000000 */
[----:B------:R-:W-:Y:S01]  /*167b0*/  IADD3 R247, PT, PT, R243, 0x40, RZ ;  /* 0x00000040f3f77810 */ /* 0x000fe20007ffe0ff */
[----:B------:R-:W-:Y:S01]  /*167c0*/  UMOV UR8, 0x400 ;  /* 0x0000040000087882 */ /* 0x000fe20000000000 */
[----:B------:R-:W-:Y:S01]  /*167d0*/  LOP3.LUT R241, R240, 0x400, RZ, 0xc0, !PT ;  /* 0x00000400f0f17812 */ /* 0x000fe200078ec0ff */
[----:B------:R-:W4:Y:S01]  /*167e0*/  LDCU UR9, c[0x0][0x50c] ;  /* 0x0000a180ff0977ac */ /* 0x000f220008000800 */
[----:B------:R-:W-:Y:S01]  /*167f0*/  IADD3 R236, PT, PT, R234, R238, RZ ;  /* 0x000000eeeaec7210 */ /* 0x000fe20007ffe0ff */
[----:B------:R-:W1:Y:S02]  /*16800*/  LDCU UR4, c[0x0][0x45c] ;  /* 0x00008b80ff0477ac */ /* 0x000e640008000800 */
[----:B-1----:R-:W-:Y:S01]  /*16810*/  IMAD.MOV.U32 R4, RZ, RZ, R3 ;  /* 0x000000ffff047224 */ /* 0x002fe200078e0003 */
[----:B------:R1:W-:Y:S01]  /*16820*/  STL.64 [R1+0x88], R2 ;  /* 0x0000880201007387 */ /* 0x0003e20000100a00 */
[----:B------:R-:W-:-:S05]  /*16830*/  IMAD.MOV.U32 R0, RZ, RZ, R2 ;  /* 0x000000ffff007224 */ /* 0x000fca00078e0002 */
[C-C-:B------:R-:W-:Y:S01]  /*16840*/  SHF.L.U64.HI R6, R0.reuse, 0x4, R4.reuse ;  /* 0x0000000400067819 */ /* 0x140fe20000010204 */
[----:B---3--:R-:W-:Y:S01]  /*16850*/  ULEA UR7, UR7, UR8, 0x18 ;  /* 0x0000000807077291 */ /* 0x008fe2000f8ec0ff */
[C---:B------:R-:W-:Y:S02]  /*16860*/  SHF.L.U32 R5, R0.reuse, 0x4, RZ ;  /* 0x0000000400057819 */ /* 0x040fe400000006ff */
[C---:B------:R-:W-:Y:S01]  /*16870*/  SHF.L.U64.HI R4, R0.reuse, 0x5, R4 ;  /* 0x0000000500047819 */ /* 0x040fe20000010204 */
[----:B------:R-:W-:Y:S01]  /*16880*/  IMAD.SHL.U32 R0, R0, 0x20, RZ ;  /* 0x0000002000007824 */ /* 0x000fe200078e00ff */
[----:B------:R3:W-:Y:S04]  /*16890*/  STL [R1+0xa8], R6 ;  /* 0x0000a80601007387 */ /* 0x0007e80000100800 */
[----:B------:R3:W-:Y:S04]  /*168a0*/  STL [R1+0xa4], R5 ;  /* 0x0000a40501007387 */ /* 0x0007e80000100800 */
[----:B------:R3:W-:Y:S04]  /*168b0*/  STL [R1+0xb0], R4 ;  /* 0x0000b00401007387 */ /* 0x0007e80000100800 */
[----:B------:R3:W-:Y:S01]  /*168c0*/  STL [R1+0xac], R0 ;  /* 0x0000ac0001007387 */ /* 0x0007e20000100800 */
[----:B-1----:R-:W-:Y:S01]  /*168d0*/  MOV R3, R69 ;  /* 0x0000004500037202 */ /* 0x002fe20000000f00 */
[----:B------:R-:W-:Y:S01]  /*168e0*/  IMAD.MOV.U32 R2, RZ, RZ, R80 ;  /* 0x000000ffff027224 */ /* 0x000fe200078e0050 */
[----:B--2-4-:R-:W-:Y:S06]  /*168f0*/  BRA `(.L_x_699) ;  /* 0x0000000000d47947 */ /* 0x014fec0003800000 */
.L_x_701:
[----:B------:R-:W3:Y:S01]  /*16900*/  LDL R214, [R1+0x30] ;  /* 0x0000300001d67983 */ /* 0x000ee20000100800 */
[----:B------:R-:W4:Y:S01]  /*16910*/  LDC.64 R4, c[0x0][0x3b8] ;  /* 0x0000ee00ff047b82 */ /* 0x000f220000000a00 */
[----:B------:R-:W-:Y:S02]  /*16920*/  UIADD3 UR5, UPT, UPT, UR6, -0x1, URZ ;  /* 0xffffffff06057890 */ /* 0x000fe4000fffe0ff */
[----:B------:R-:W5:Y:S01]  /*16930*/  LDL R208, [R1+0x2c] ;  /* 0x00002c0001d07983 */ /* 0x000f620000100800 */
[C-C-:B----4-:R-:W-:Y:S03]  /*16940*/  SHF.L.U64.HI R134, R4.reuse, 0x4, R5.reuse ;  /* 0x0000000404867819 */ /* 0x150fe60000010205 */
[C---:B------:R-:W-:Y:S01]  /*16950*/  IMAD.WIDE.U32 R16, R4.reuse, UR5, RZ ;  /* 0x0000000504107c25 */ /* 0x040fe2000f8e00ff */
[C---:B--2---:R-:W-:Y:S03]  /*16960*/  SHF.L.U64.HI R33, R4.reuse, 0x5, R5 ;  /* 0x0000000504217819 */ /* 0x044fe60000010205 */
[----:B------:R-:W-:Y:S02]  /*16970*/  IMAD R17, R5, UR5, R17 ;  /* 0x0000000505117c24 */ /* 0x000fe4000f8e0211 */
[C---:B------:R-:W-:Y:S02]  /*16980*/  IMAD.SHL.U32 R32, R4.reuse, 0x10, RZ ;  /* 0x0000001004207824 */ /* 0x040fe400078e00ff */
[----:B------:R-:W-:Y:S01]  /*16990*/  IMAD.SHL.U32 R27, R4, 0x20, RZ ;  /* 0x00000020041b7824 */ /* 0x000fe200078e00ff */
[C---:B---3--:R-:W-:Y:S04]  /*169a0*/  LEA R20, P0, R16.reuse, R214, 0x8 ;  /* 0x000000d610147211 */ /* 0x048fe800078040ff */
[C-C-:B-----5:R-:W-:Y:S02]  /*169b0*/  LEA.HI.X R21, R16.reuse, R208, R17.reuse, 0x8, P0 ;  /* 0x000000d010157211 */ /* 0x160fe400000f4411 */
[C---:B------:R-:W-:Y:S03]  /*169c0*/  LEA R0, P0, R16.reuse, R32, 0x7 ;  /* 0x0000002010007211 */ /* 0x040fe600078038ff */
[----:B------:R-:W-:Y:S01]  /*169d0*/  @!PT LDS RZ, [RZ] ;  /* 0x00000000fffff984 */ /* 0x000fe20000000800 */
[----:B------:R-:W-:Y:S01]  /*169e0*/  @!PT LDS RZ, [RZ] ;  /* 0x00000000fffff984 */ /* 0x000fe20000000800 */
[----:B------:R-:W-:Y:S01]  /*169f0*/  @!PT LDS RZ, [RZ] ;  /* 0x00000000fffff984 */ /* 0x000fe20000000800 */
[----:B------:R2:W-:Y:S01]  /*16a00*/  LDGSTS.E.BYPASS.LTC128B.128 [R251+0x4000], desc[UR20][R20.64] ;  /* 0x0400000014fb7fae */ /* 0x0005e2000b981a14 */
[----:B------:R-:W-:Y:S02]  /*16a10*/  LEA.HI.X R17, R16, R134, R17, 0x7, P0 ;  /* 0x0000008610117211 */ /* 0x000fe400000f3c11 */
[C---:B--2---:R-:W-:Y:S04]  /*16a20*/  LEA R20, P0, R0.reuse, R214, 0x1 ;  /* 0x000000d600147211 */ /* 0x044fe800078008ff */
[C---:B------:R-:W-:Y:S02]  /*16a30*/  LEA.HI.X R21, R0.reuse, R208, R17, 0x1, P0 ;  /* 0x000000d000157211 */ /* 0x040fe400000f0c11 */
[----:B------:R-:W-:Y:S03]  /*16a40*/  IADD3 R16, P0, PT, R0, R32, RZ ;  /* 0x0000002000107210 */ /* 0x000fe60007f1e0ff */
[----:B------:R2:W-:Y:S02]  /*16a50*/  LDGSTS.E.BYPASS.LTC128B.128 [R251+0x4800], desc[UR20][R20.64] ;  /* 0x0480000014fb7fae */ /* 0x0005e4000b981a14 */
[C---:B--2---:R-:W-:Y:S01]  /*16a60*/  IMAD.X R21, R17.reuse, 0x1, R134, P0 ;  /* 0x0000000111157824 */ /* 0x044fe200000e0686 */
[C---:B------:R-:W-:Y:S04]  /*16a70*/  LEA R20, P0, R16.reuse, R214, 0x1 ;  /* 0x000000d610147211 */ /* 0x040fe800078008ff */
[----:B------:R-:W-:Y:S02]  /*16a80*/  LEA.HI.X R21, R16, R208, R21, 0x1, P0 ;  /* 0x000000d010157211 */ /* 0x000fe400000f0c15 */
[----:B------:R-:W-:Y:S03]  /*16a90*/  IADD3 R16, P0, PT, R0, R27, RZ ;  /* 0x0000001b00107210 */ /* 0x000fe60007f1e0ff */
[----:B------:R2:W-:Y:S02]  /*16aa0*/  LDGSTS.E.BYPASS.LTC128B.128 [R251+0x5000], desc[UR20][R20.64] ;  /* 0x0500000014fb7fae */ /* 0x0005e4000b981a14 */
[----:B--2---:R-:W-:Y:S01]  /*16ab0*/  IMAD.X R20, R17, 0x1, R33, P0 ;  /* 0x0000000111147824 */ /* 0x004fe200000e0621 */
[C---:B------:R-:W-:Y:S04]  /*16ac0*/  LEA R36, P0, R16.reuse, R214, 0x1 ;  /* 0x000000d610247211 */ /* 0x040fe800078008ff */
[C---:B------:R-:W-:Y:S02]  /*16ad0*/  LEA.HI.X R37, R16.reuse, R208, R20, 0x1, P0 ;  /* 0x000000d010257211 */ /* 0x040fe400000f0c14 */
[----:B------:R-:W-:Y:S03]  /*16ae0*/  IADD3 R16, P0, PT, R16, R32, RZ ;  /* 0x0000002010107210 */ /* 0x000fe60007f1e0ff */
[----:B------:R-:W-:Y:S02]  /*16af0*/  LDGSTS.E.BYPASS.LTC128B.128 [R251+0x5800], desc[UR20][R36.64] ;  /* 0x0580000024fb7fae */ /* 0x000fe4000b981a14 */
[----:B------:R-:W-:Y:S01]  /*16b00*/  IMAD.X R21, R20, 0x1, R134, P0 ;  /* 0x0000000114157824 */ /* 0x000fe200000e0686 */
[C---:B------:R-:W-:Y:S04]  /*16b10*/  LEA R20, P0, R16.reuse, R214, 0x1 ;  /* 0x000000d610147211 */ /* 0x040fe800078008ff */
[----:B------:R-:W-:Y:S02]  /*16b20*/  LEA.HI.X R21, R16, R208, R21, 0x1, P0 ;  /* 0x000000d010157211 */ /* 0x000fe400000f0c15 */
[C---:B------:R-:W-:Y:S03]  /*16b30*/  LEA R0, P0, R4.reuse, R0, 0x6 ;  /* 0x0000000004007211 */ /* 0x040fe600078030ff */
[----:B------:R2:W-:Y:S01]  /*16b40*/  LDGSTS.E.BYPASS.LTC128B.128 [R251+0x6000], desc[UR20][R20.64] ;  /* 0x0600000014fb7fae */ /* 0x0005e2000b981a14 */
[----:B------:R-:W-:Y:S02]  /*16b50*/  LEA.HI.X R4, R4, R17, R5, 0x6, P0 ;  /* 0x0000001104047211 */ /* 0x000fe400000f3405 */
[C---:B------:R-:W-:Y:S02]  /*16b60*/  IADD3 R5, P1, PT, R0.reuse, R32, RZ ;  /* 0x0000002000057210 */ /* 0x040fe40007f3e0ff */
[C---:B------:R-:W-:Y:S02]  /*16b70*/  IADD3 R17, P0, PT, R0.reuse, R27, RZ ;  /* 0x0000001b00117210 */ /* 0x040fe40007f1e0ff */
[----:B------:R-:W-:Y:S03]  /*16b80*/  LEA R32, P5, R0, R214, 0x1 ;  /* 0x000000d600207211 */ /* 0x000fe600078a08ff */
[----:B------:R-:W-:Y:S01]  /*16b90*/  IMAD.X R27, R4, 0x1, R33, P0 ;  /* 0x00000001041b7824 */ /* 0x000fe200000e0621 */
[----:B------:R-:W-:Y:S02]  /*16ba0*/  LEA.HI.X R33, R0, R208, R4, 0x1, P5 ;  /* 0x000000d000217211 */ /* 0x000fe400028f0c04 */
[C---:B------:R-:W-:Y:S03]  /*16bb0*/  LEA R16, P0, R17.reuse, R214, 0x1 ;  /* 0x000000d611107211 */ /* 0x040fe600078008ff */
[----:B------:R3:W-:Y:S01]  /*16bc0*/  LDGSTS.E.BYPASS.LTC128B.128 [R251+0x6800], desc[UR20][R32.64] ;  /* 0x0680000020fb7fae */ /* 0x0007e2000b981a14 */
[----:B------:R-:W-:Y:S01]  /*16bd0*/  LEA.HI.X R17, R17, R208, R27, 0x1, P0 ;  /* 0x000000d011117211 */ /* 0x000fe200000f0c1b */
[----:B--2---:R-:W-:Y:S01]  /*16be0*/  IMAD.X R21, R4, 0x1, R134, P1 ;  /* 0x0000000104157824 */ /* 0x004fe200008e0686 */
[C---:B------:R-:W-:Y:S04]  /*16bf0*/  LEA R20, P1, R5.reuse, R214, 0x1 ;  /* 0x000000d605147211 */ /* 0x040fe800078208ff */
[----:B------:R-:W-:Y:S05]  /*16c00*/  LEA.HI.X R21, R5, R208, R21, 0x1, P1 ;  /* 0x000000d005157211 */ /* 0x000fea00008f0c15 */
[----:B------:R3:W-:Y:S04]  /*16c10*/  LDGSTS.E.BYPASS.LTC128B.128 [R251+0x7000], desc[UR20][R20.64] ;  /* 0x0700000014fb7fae */ /* 0x0007e8000b981a14 */
[----:B------:R3:W-:Y:S04]  /*16c20*/  LDGSTS.E.BYPASS.LTC128B.128 [R251+0x7800], desc[UR20][R16.64] ;  /* 0x0780000010fb7fae */ /* 0x0007e8000b981a14 */
[----:B------:R-:W0:Y:S01]  /*16c30*/  LDGDEPBAR ;  /* 0x00000000000079af */ /* 0x000e220000000000 */
[----:B------:R-:W-:Y:S05]  /*16c40*/  BRA `(.L_x_700) ;  /* 0x0000001000f47947 */ /* 0x000fea0003800000 */
.L_x_699:
[----:B--2---:R-:W2:Y:S01]  /*16c50*/  LDL R11, [R1+0x88] ;  /* 0x00008800010b7983 */ /* 0x004ea20000100800 */
[----:B------:R-:W-:Y:S04]  /*16c60*/  DEPBAR.LE SB0, 0x0 ;  /* 0x000080000000791a */ /* 0x000fe80000000000 */
[----:B------:R-:W3:Y:S01]  /*16c70*/  LDL R12, [R1+0x8c] ;  /* 0x00008c00010c7983 */ /* 0x000ee20000100800 */
[----:B-----5:R-:W-:Y:S01]  /*16c80*/  LOP3.LUT R235, R81, 0x38, RZ, 0xc0, !PT ;  /* 0x0000003851eb7812 */ /* 0x020fe200078ec0ff */
[----:B------:R-:W-:Y:S02]  /*16c90*/  UISETP.GT.AND UP0, UPT, UR6, UR16, UPT ;  /* 0x000000100600728c */ /* 0x000fe4000bf04270 */
[----:B------:R-:W4:Y:S01]  /*16ca0*/  LDL R19, [R1+0x38] ;  /* 0x0000380001137983 */ /* 0x000f220000100800 */
[----:B------:R-:W-:Y:S03]  /*16cb0*/  LOP3.LUT R233, R235, 0x1c0, R240, 0xf8, !PT ;  /* 0x000001c0ebe97812 */ /* 0x000fe600078ef8f0 */
[----:B------:R-:W5:Y:S01]  /*16cc0*/  LDL R21, [R1+0xa4] ;  /* 0x0000a40001157983 */ /* 0x000f620000100800 */
[----:B------:R-:W-:Y:S03]  /*16cd0*/  LOP3.LUT R200, R233, 0x8, R239, 0x78, !PT ;  /* 0x00000008e9c87812 */ /* 0x000fe600078e78ef */
[----:B------:R-:W5:Y:S02]  /*16ce0*/  LDL R18, [R1+0x34] ;  /* 0x0000340001127983 */ /* 0x000f640000100800 */
[----:B------:R-:W-:Y:S02]  /*16cf0*/  IMAD R200, R200, 0x2, R241 ;  /* 0x00000002c8c87824 */ /* 0x000fe400078e02f1 */
[----:B------:R-:W5:Y:S03]  /*16d00*/  LDL R17, [R1+0xa8] ;  /* 0x0000a80001117983 */ /* 0x000f660000100800 */
[----:B------:R-:W-:Y:S01]  /*16d10*/  IADD3 R232, PT, PT, R200, UR5, RZ ;  /* 0x00000005c8e87c10 */ /* 0x000fe2000fffe0ff */
[----:B------:R-:W5:Y:S04]  /*16d20*/  LDL R16, [R1+0xac] ;  /* 0x0000ac0001107983 */ /* 0x000f680000100800 */
[----:B------:R-:W5:Y:S01]  /*16d30*/  LDL R20, [R1+0xb0] ;  /* 0x0000b00001147983 */ /* 0x000f620000100800 */
[----:B------:R-:W-:Y:S01]  /*16d40*/  BAR.SYNC.DEFER_BLOCKING 0x0 ;  /* 0x0000000000007b1d */ /* 0x000fe20000010000 */
[----:B--2---:R-:W-:Y:S04]  /*16d50*/  IMAD.WIDE.U32 R8, R11, UR6, RZ ;  /* 0x000000060b087c25 */ /* 0x004fe8000f8e00ff */
[----:B---3--:R-:W-:Y:S01]  /*16d60*/  IMAD R5, R12, UR6, R9 ;  /* 0x000000060c057c24 */ /* 0x008fe2000f8e0209 */
[C---:B----4-:R-:W-:Y:S02]  /*16d70*/  LEA R6, P1, R8.reuse, R19, 0x8 ;  /* 0x0000001308067211 */ /* 0x050fe400078240ff */
[C---:B-----5:R-:W-:Y:S02]  /*16d80*/  LEA R0, P0, R8.reuse, R21, 0x7 ;  /* 0x0000001508007211 */ /* 0x060fe400078038ff */
[CCC-:B------:R-:W-:Y:S02]  /*16d90*/  LEA.HI.X R7, R8.reuse, R18.reuse, R5.reuse, 0x8, P1 ;  /* 0x0000001208077211 */ /* 0x1c0fe400008f4405 */
[----:B------:R-:W-:Y:S03]  /*16da0*/  LEA.HI.X R4, R8, R17, R5, 0x7, P0 ;  /* 0x0000001108047211 */ /* 0x000fe600000f3c05 */
[----:B------:R-:W-:Y:S01]  /*16db0*/  @!PT LDS RZ, [RZ] ;  /* 0x00000000fffff984 */ /* 0x000fe20000000800 */
[----:B------:R-:W-:Y:S01]  /*16dc0*/  @!PT LDS RZ, [RZ] ;  /* 0x00000000fffff984 */ /* 0x000fe20000000800 */
[----:B------:R-:W-:Y:S01]  /*16dd0*/  @!PT LDS RZ, [RZ] ;  /* 0x00000000fffff984 */ /* 0x000fe20000000800 */
[----:B------:R1:W-:Y:S01]  /*16de0*/  LDGSTS.E.BYPASS.LTC128B.128 [R251+0x8000], desc[UR20][R6.64] ;  /* 0x0800000006fb7fae */ /* 0x0003e2000b981a14 */
[C---:B------:R-:W-:Y:S02]  /*16df0*/  LEA R8, P1, R0.reuse, R19, 0x1 ;  /* 0x0000001300087211 */ /* 0x040fe400078208ff */
[C---:B------:R-:W-:Y:S02]  /*16e00*/  IADD3 R5, P0, PT, R0.reuse, R21, RZ ;  /* 0x0000001500057210 */ /* 0x040fe40007f1e0ff */
[-C--:B------:R-:W-:Y:S03]  /*16e10*/  LEA.HI.X R9, R0, R18.reuse, R4, 0x1, P1 ;  /* 0x0000001200097211 */ /* 0x080fe600008f0c04 */
[--C-:B------:R-:W-:Y:S01]  /*16e20*/  IMAD.X R10, R4, 0x1, R17.reuse, P0 ;  /* 0x00000001040a7824 */ /* 0x100fe200000e0611 */
[CC--:B------:R-:W-:Y:S01]  /*16e30*/  LEA R14, P0, R5.reuse, R19.reuse, 0x1 ;  /* 0x00000013050e7211 */ /* 0x0c0fe200078008ff */
[----:B------:R2:W-:Y:S03]  /*16e40*/  LDGSTS.E.BYPASS.LTC128B.128 [R251+0x8800], desc[UR20][R8.64] ;  /* 0x0880000008fb7fae */ /* 0x0005e6000b981a14 */
[----:B------:R-:W-:Y:S02]  /*16e50*/  LEA.HI.X R15, R5, R18, R10, 0x1, P0 ;  /* 0x00000012050f7211 */ /* 0x000fe400000f0c0a */
[----:B------:R-:W-:Y:S02]  /*16e60*/  IADD3 R5, P1, PT, R0, R16, RZ ;  /* 0x0000001000057210 */ /* 0x000fe40007f3e0ff */
[----:B------:R-:W-:Y:S01]  /*16e70*/  LEA R0, P0, R11, R0, 0x6 ;  /* 0x000000000b007211 */ /* 0x000fe200078030ff */
[----:B------:R-:W-:Y:S01]  /*16e80*/  LDGSTS.E.BYPASS.LTC128B.128 [R251+0x9000], desc[UR20][R14.64] ;  /* 0x090000000efb7fae */ /* 0x000fe2000b981a14 */
[-C--:B------:R-:W-:Y:S01]  /*16e90*/  LEA R10, P4, R5, R19.reuse, 0x1 ;  /* 0x00000013050a7211 */ /* 0x080fe200078808ff */
[----:B-1----:R-:W-:Y:S01]  /*16ea0*/  IMAD.X R6, R4, 0x1, R20, P1 ;  /* 0x0000000104067824 */ /* 0x002fe200008e0614 */
[----:B------:R-:W-:Y:S02]  /*16eb0*/  LEA.HI.X R4, R11, R4, R12, 0x6, P0 ;  /* 0x000000040b047211 */ /* 0x000fe400000f340c */
[C---:B------:R-:W-:Y:S02]  /*16ec0*/  LEA R12, P2, R0.reuse, R19, 0x1 ;  /* 0x00000013000c7211 */ /* 0x040fe400078408ff */
[CC--:B------:R-:W-:Y:S02]  /*16ed0*/  IADD3 R7, P3, PT, R5.reuse, R21.reuse, RZ ;  /* 0x0000001505077210 */ /* 0x0c0fe40007f7e0ff */
[C---:B------:R-:W-:Y:S02]  /*16ee0*/  IADD3 R16, P0, PT, R0.reuse, R16, RZ ;  /* 0x0000001000107210 */ /* 0x040fe40007f1e0ff */
[-C--:B------:R-:W-:Y:S02]  /*16ef0*/  LEA.HI.X R11, R5, R18.reuse, R6, 0x1, P4 ;  /* 0x00000012050b7211 */ /* 0x080fe400020f0c06 */
[C---:B--2---:R-:W-:Y:S02]  /*16f00*/  IADD3 R9, P1, PT, R0.reuse, R21, RZ ;  /* 0x0000001500097210 */ /* 0x044fe40007f3e0ff */
[----:B------:R-:W-:Y:S01]  /*16f10*/  LEA.HI.X R13, R0, R18, R4, 0x1, P2 ;  /* 0x00000012000d7211 */ /* 0x000fe200010f0c04 */
[----:B------:R-:W-:Y:S01]  /*16f20*/  LDGSTS.E.BYPASS.LTC128B.128 [R251+0x9800], desc[UR20][R10.64] ;  /* 0x098000000afb7fae */ /* 0x000fe2000b981a14 */
[----:B------:R-:W-:Y:S01]  /*16f30*/  IADD3.X R5, PT, PT, R6, R17, RZ, P3, !PT ;  /* 0x0000001106057210 */ /* 0x000fe20001ffe4ff */
[C---:B------:R-:W-:Y:S01]  /*16f40*/  IMAD.X R17, R4.reuse, 0x1, R17, P1 ;  /* 0x0000000104117824 */ /* 0x040fe200008e0611 */
[----:B------:R-:W-:Y:S02]  /*16f50*/  IADD3.X R0, PT, PT, R4, R20, RZ, P0, !PT ;  /* 0x0000001404007210 */ /* 0x000fe400007fe4ff */
[-C--:B------:R-:W-:Y:S02]  /*16f60*/  LEA R4, P2, R7, R19.reuse, 0x1 ;  /* 0x0000001307047211 */ /* 0x080fe400078408ff */
[-C--:B------:R-:W-:Y:S02]  /*16f70*/  LEA R8, P1, R9, R19.reuse, 0x1 ;  /* 0x0000001309087211 */ /* 0x080fe400078208ff */
[-C--:B------:R-:W-:Y:S02]  /*16f80*/  LEA.HI.X R5, R7, R18.reuse, R5, 0x1, P2 ;  /* 0x0000001207057211 */ /* 0x080fe400010f0c05 */
[-C--:B------:R-:W-:Y:S02]  /*16f90*/  LEA.HI.X R9, R9, R18.reuse, R17, 0x1, P1 ;  /* 0x0000001209097211 */ /* 0x080fe400008f0c11 */
[C---:B------:R-:W-:Y:S01]  /*16fa0*/  LEA R6, P0, R16.reuse, R19, 0x1 ;  /* 0x0000001310067211 */ /* 0x040fe200078008ff */
[----:B------:R-:W-:Y:S01]  /*16fb0*/  LDGSTS.E.BYPASS.LTC128B.128 [R251+0xa000], desc[UR20][R4.64] ;  /* 0x0a00000004fb7fae */ /* 0x000fe2000b981a14 */
[C---:B------:R-:W-:Y:S02]  /*16fc0*/  LOP3.LUT P3, RZ, R239.reuse, 0x4, RZ, 0xc0, !PT ;  /* 0x00000004efff7812 */ /* 0x040fe4000786c0ff */
[----:B------:R-:W-:Y:S01]  /*16fd0*/  LEA.HI.X R7, R16, R18, R0, 0x1, P0 ;  /* 0x0000001210077211 */ /* 0x000fe200000f0c00 */
[----:B------:R-:W-:Y:S01]  /*16fe0*/  IMAD.IADD R0, R232, 0x1, R238 ;  /* 0x00000001e8007824 */ /* 0x000fe200078e02ee */
[----:B------:R-:W-:Y:S03]  /*16ff0*/  SEL R134, R242, 0xffffffc0, !P3 ;  /* 0xffffffc0f2867807 */ /* 0x000fe60005800000 */
[----:B------:R-:W-:Y:S01]  /*17000*/  LDGSTS.E.BYPASS.LTC128B.128 [R251+0xa800], desc[UR20][R12.64] ;  /* 0x0a8000000cfb7fae */ /* 0x000fe2000b981a14 */
[----:B------:R-:W-:Y:S07]  /*17010*/  IADD3 R135, PT, PT, R234, R134, RZ ;  /* 0x00000086ea877210 */ /* 0x000fee0007ffe0ff */
[----:B------:R-:W-:Y:S08]  /*17020*/  LDGSTS.E.BYPASS.LTC128B.128 [R251+0xb000], desc[UR20][R8.64] ;  /* 0x0b00000008fb7fae */ /* 0x000ff0000b981a14 */
[----:B------:R1:W-:Y:S08]  /*17030*/  LDGSTS.E.BYPASS.LTC128B.128 [R251+0xb800], desc[UR20][R6.64] ;  /* 0x0b80000006fb7fae */ /* 0x0003f0000b981a14 */
[----:B------:R-:W-:Y:S08]  /*17040*/  LDSM.16.M88.4 R128, [R234] ;  /* 0x00000000ea80783b */ /* 0x000ff00000000200 */
[----:B------:R-:W1:Y:S08]  /*17050*/  LDSM.16.M88.4 R16, [R200+UR5+0x4000] ;  /* 0x00400005c810783b */ /* 0x000e700008000200 */
[----:B------:R-:W2:Y:S08]  /*17060*/  LDSM.16.M88.4 R124, [R234+0x2000] ;  /* 0x00200000ea7c783b */ /* 0x000eb00000000200 */
[----:B------:R-:W3:Y:S08]  /*17070*/  LDSM.16.M88.4 R32, [R200+UR5+0x4800] ;  /* 0x00480005c820783b */ /* 0x000ef00008000200 */
[----:B------:R-:W0:Y:S08]  /*17080*/  LDGDEPBAR ;  /* 0x00000000000079af */ /* 0x000e300000000000 */
[----:B------:R-:W4:Y:S08]  /*17090*/  LDSM.16.M88.4 R48, [R200+UR5+0x5000] ;  /* 0x00500005c830783b */ /* 0x000f300008000200 */
[----:B------:R-:W5:Y:S01]  /*170a0*/  LDSM.16.M88.4 R64, [R200+UR5+0x5800] ;  /* 0x00580005c840783b */ /* 0x000f620008000200 */
[-C--:B-1----:R-:W-:Y:S07]  /*170b0*/  HMMA.16816.F32.BF16 R4, R128, R16.reuse, RZ ;  /* 0x000000108004723c */ /* 0x082fee00000418ff */
[----:B------:R-:W1:Y:S01]  /*170c0*/  LDSM.16.M88.4 R80, [R200+UR5+0x6000] ;  /* 0x00600005c850783b */ /* 0x000e620008000200 */
[C---:B--2---:R-:W-:Y:S07]  /*170d0*/  HMMA.16816.F32.BF16 R8, R124.reuse, R16, RZ ;  /* 0x000000107c08723c */ /* 0x044fee00000418ff */
[----:B------:R-:W2:Y:S01]  /*170e0*/  LDSM.16.M88.4 R96, [R200+UR5+0x6800] ;  /* 0x00680005c860783b */ /* 0x000ea20008000200 */
[-C--:B------:R-:W-:Y:S07]  /*170f0*/  HMMA.16816.F32.BF16 R12, R124, R18.reuse, RZ ;  /* 0x000000127c0c723c */ /* 0x080fee00000418ff */
[----:B------:R-:W2:Y:S01]  /*17100*/  LDSM.16.M88.4 R112, [R200+UR5+0x7000] ;  /* 0x00700005c870783b */ /* 0x000ea20008000200 */
[C---:B------:R-:W-:Y:S07]  /*17110*/  HMMA.16816.F32.BF16 R16, R128.reuse, R18, RZ ;  /* 0x000000128010723c */ /* 0x040fee00000418ff */
[----:B------:R-:W2:Y:S01]  /*17120*/  LDSM.16.M88.4 R200, [R200+UR5+0x7800] ;  /* 0x00780005c8c8783b */ /* 0x000ea20008000200 */
[-C--:B---3--:R-:W-:Y:S07]  /*17130*/  HMMA.16816.F32.BF16 R20, R128, R32.reuse, RZ ;  /* 0x000000208014723c */ /* 0x088fee00000418ff */
[----:B------:R-:W-:Y:S01]  /*17140*/  LDSM.16.M88.4 R204, [R236] ;  /* 0x00000000eccc783b */ /* 0x000fe20000000200 */
[C---:B------:R-:W-:Y:S07]  /*17150*/  HMMA.16816.F32.BF16 R24, R124.reuse, R32, RZ ;  /* 0x000000207c18723c */ /* 0x040fee00000418ff */
[----:B------:R-:W3:Y:S01]  /*17160*/  LDSM.16.M88.4 R208, [R0+0x4000] ;  /* 0x0040000000d0783b */ /* 0x000ee20000000200 */
[-C--:B------:R-:W-:Y:S07]  /*17170*/  HMMA.16816.F32.BF16 R28, R124, R34.reuse, RZ ;  /* 0x000000227c1c723c */ /* 0x080fee00000418ff */
[----:B------:R-:W3:Y:S01]  /*17180*/  LDSM.16.M88.4 R212, [R236+0x2000] ;  /* 0x00200000ecd4783b */ /* 0x000ee20000000200 */
[C---:B------:R-:W-:Y:S07]  /*17190*/  HMMA.16816.F32.BF16 R32, R128.reuse, R34, RZ ;  /* 0x000000228020723c */ /* 0x040fee00000418ff */
[----:B------:R-:W3:Y:S01]  /*171a0*/  LDSM.16.M88.4 R216, [R0+0x4800] ;  /* 0x0048000000d8783b */ /* 0x000ee20000000200 */
[-C--:B----4-:R-:W-:Y:S07]  /*171b0*/  HMMA.16816.F32.BF16 R36, R128, R48.reuse, RZ ;  /* 0x000000308024723c */ /* 0x090fee00000418ff */
[----:B------:R-:W4:Y:S01]  /*171c0*/  LDSM.16.M88.4 R220, [R0+0x5000] ;  /* 0x0050000000dc783b */ /* 0x000f220000000200 */
[C---:B------:R-:W-:Y:S07]  /*171d0*/  HMMA.16816.F32.BF16 R40, R124.reuse, R48, RZ ;  /* 0x000000307c28723c */ /* 0x040fee00000418ff */
[----:B------:R-:W4:Y:S01]  /*171e0*/  LDSM.16.M88.4 R224, [R0+0x5800] ;  /* 0x0058000000e0783b */ /* 0x000f220000000200 */
[-C--:B------:R-:W-:Y:S07]  /*171f0*/  HMMA.16816.F32.BF16 R44, R124, R50.reuse, RZ ;  /* 0x000000327c2c723c */ /* 0x080fee00000418ff */
[----:B------:R-:W4:Y:S01]  /*17200*/  LDSM.16.M88.4 R228, [R0+0x6000] ;  /* 0x0060000000e4783b */ /* 0x000f220000000200 */
        /* <DEDUP_REMOVED lines=31> */
[----:B------:R3:W5:Y:S07]  /*17400*/  LDSM.16.M88.4 R216, [R0+0x7800] ;  /* 0x0078000000d8783b */ /* 0x00076e0000000200 */
[-C--:B----4-:R-:W-:Y:S08]  /*17410*/  HMMA.16816.F32.BF16 R36, R204, R220.reuse, R36 ;  /* 0x000000dccc24723c */ /* 0x090ff00000041824 */
[C---:B------:R-:W-:Y:S08]  /*17420*/  HMMA.16816.F32.BF16 R40, R212.reuse, R220, R40 ;  /* 0x000000dcd428723c */ /* 0x040ff00000041828 */
[-C--:B------:R-:W-:Y:S03]  /*17430*/  HMMA.16816.F32.BF16 R44, R212, R222.reuse, R44 ;  /* 0x000000ded42c723c */ /* 0x080fe6000004182c */
[----:B---3--:R-:W-:Y:S04]  /*17440*/  IMAD.IADD R0, R232, 0x1, R134 ;  /* 0x00000001e8007824 */ /* 0x008fe800078e0286 */
[C---:B------:R-:W-:Y:S01]  /*17450*/  IMAD.IADD R134, R238.reuse, 0x1, R0 ;  /* 0x00000001ee867824 */ /* 0x040fe200078e0200 */
        /* <DEDUP_REMOVED lines=22> */
[-C--:B-----5:R-:W-:Y:S08]  /*175c0*/  HMMA.16816.F32.BF16 R116, R204, R216.reuse, R116 ;  /* 0x000000d8cc74723c */ /* 0x0a0ff00000041874 */
        /* <DEDUP_REMOVED lines=18> */
[-C--:B------:R-:W-:Y:S08]  /*176f0*/  HMMA.16816.F32.BF16 R44, R228, R206.reuse, R44 ;  /* 0x000000cee42c723c */ /* 0x080ff0000004182c */
        /* <DEDUP_REMOVED lines=8> */
[----:B------:R-:W-:Y:S02]  /*17780*/  IADD3 R212, PT, PT, R238, R135, RZ ;  /* 0x00000087eed47210 */ /* 0x000fe40007ffe0ff */
[----:B------:R-:W-:Y:S02]  /*17790*/  SHF.L.U32 R135, R239, 0x1, RZ ;  /* 0x00000001ef877819 */ /* 0x000fe400000006ff */
[-C--:B------:R-:W-:Y:S01]  /*177a0*/  HMMA.16816.F32.BF16 R76, R228, R214.reuse, R76 ;  /* 0x000000d6e44c723c */ /* 0x080fe2000004184c */
[----:B------:R-:W2:Y:S02]  /*177b0*/  LDSM.16.M88.4 R204, [R212] ;  /* 0x00000000d4cc783b */ /* 0x000ea40000000200 */
[----:B-1----:R-:W-:Y:S05]  /*177c0*/  LOP3.LUT R0, R135, 0x6, RZ, 0xc0, !PT ;  /* 0x0000000687007812 */ /* 0x002fea00078ec0ff */
[C---:B------:R-:W-:Y:S01]  /*177d0*/  HMMA.16816.F32.BF16 R80, R220.reuse, R214, R80 ;  /* 0x000000d6dc50723c */ /* 0x040fe20000041850 */
[----:B------:R-:W1:Y:S07]  /*177e0*/  LDSM.16.M88.4 R212, [R212+0x2000] ;  /* 0x00200000d4d4783b */ /* 0x000e6e0000000200 */
[-C--:B---3--:R-:W-:Y:S01]  /*177f0*/  HMMA.16816.F32.BF16 R84, R220, R216.reuse, R84 ;  /* 0x000000d8dc54723c */ /* 0x088fe20000041854 */
[----:B------:R-:W-:Y:S04]  /*17800*/  STL [R1+0xa0], R135 ;  /* 0x0000a08701007387 */ /* 0x000fe80000100800 */
[----:B------:R-:W-:Y:S03]  /*17810*/  STL [R1+0x9c], R0 ;  /* 0x00009c0001007387 */ /* 0x000fe60000100800 */
[C---:B------:R-:W-:Y:S08]  /*17820*/  HMMA.16816.F32.BF16 R88, R228.reuse, R216, R88 ;  /* 0x000000d8e458723c */ /* 0x040ff00000041858 */
        /* <DEDUP_REMOVED lines=8> */
[-C--:B-----5:R-:W-:Y:S08]  /*178b0*/  HMMA.16816.F32.BF16 R116, R220, R200.reuse, R116 ;  /* 0x000000c8dc74723c */ /* 0x0a0ff00000041874 */
[C---:B------:R-:W-:Y:S08]  /*178c0*/  HMMA.16816.F32.BF16 R120, R228.reuse, R200, R120 ;  /* 0x000000c8e478723c */ /* 0x040ff00000041878 */
[-C--:B------:R-:W-:Y:S08]  /*178d0*/  HMMA.16816.F32.BF16 R124, R228, R202.reuse, R124 ;  /* 0x000000cae47c723c */ /* 0x080ff0000004187c */
[----:B------:R-:W-:Y:S01]  /*178e0*/  HMMA.16816.F32.BF16 R128, R220, R202, R128 ;  /* 0x000000cadc80723c */ /* 0x000fe20000041880 */
[----:B------:R-:W5:Y:S07]  /*178f0*/  LDSM.16.M88.4 R200, [R134+0x5800] ;  /* 0x0058000086c8783b */ /* 0x000f6e0000000200 */
[-C--:B--2---:R-:W-:Y:S08]  /*17900*/  HMMA.16816.F32.BF16 R4, R204, R208.reuse, R4 ;  /* 0x000000d0cc04723c */ /* 0x084ff00000041804 */
[C---:B-1----:R-:W-:Y:S08]  /*17910*/  HMMA.16816.F32.BF16 R8, R212.reuse, R208, R8 ;  /* 0x000000d0d408723c */ /* 0x042ff00000041808 */
[-C--:B------:R-:W-:Y:S03]  /*17920*/  HMMA.16816.F32.BF16 R12, R212, R210.reuse, R12 ;  /* 0x000000d2d40c723c */ /* 0x080fe6000004180c */
[----:B------:R-:W-:Y:S01]  /*17930*/  FMUL.FTZ R4, R4, UR9 ;  /* 0x0000000904047c20 */ /* 0x000fe20008410000 */
[----:B------:R-:W-:Y:S01]  /*17940*/  FMUL.FTZ R5, R5, UR9 ;  /* 0x0000000905057c20 */ /* 0x000fe20008410000 */
[----:B------:R-:W-:Y:S01]  /*17950*/  FMUL.FTZ R6, R6, UR9 ;  /* 0x0000000906067c20 */ /* 0x000fe20008410000 */
[----:B------:R-:W-:Y:S01]  /*17960*/  FMUL.FTZ R7, R7, UR9 ;  /* 0x0000000907077c20 */ /* 0x000fe20008410000 */
[----:B------:R-:W1:Y:S01]  /*17970*/  MUFU.TANH R228, R4 ;  /* 0x0000000400e47308 */ /* 0x000e620000002400 */
[C---:B------:R-:W-:Y:S01]  /*17980*/  HMMA.16816.F32.BF16 R16, R204.reuse, R210, R16 ;  /* 0x000000d2cc10723c */ /* 0x040fe20000041810 */
[----:B------:R-:W2:Y:S03]  /*17990*/  LDSM.16.M88.4 R208, [R134+0x6000] ;  /* 0x0060000086d0783b */ /* 0x000ea60000000200 */
[----:B------:R-:W-:Y:S01]  /*179a0*/  FMUL.FTZ R8, R8, UR9 ;  /* 0x0000000908087c20 */ /* 0x000fe20008410000 */
[----:B------:R-:W-:Y:S01]  /*179b0*/  FMUL.FTZ R9, R9, UR9 ;  /* 0x0000000909097c20 */ /* 0x000fe20008410000 */
[----:B------:R-:W-:Y:S03]  /*179c0*/  FMUL.FTZ R10, R10, UR9 ;  /* 0x000000090a0a7c20 */ /* 0x000fe60008410000 */
[----:B------:R-:W1:Y:S01]  /*179d0*/  MUFU.TANH R223, R5 ;  /* 0x0000000500df7308 */ /* 0x000e620000002400 */
[-C--:B---3--:R-:W-:Y:S03]  /*179e0*/  HMMA.16816.F32.BF16 R20, R204, R216.reuse, R20 ;  /* 0x000000d8cc14723c */ /* 0x088fe60000041814 */
[----:B------:R-:W-:Y:S01]  /*179f0*/  FMUL.FTZ R11, R11, UR9 ;  /* 0x000000090b0b7c20 */ /* 0x000fe20008410000 */
[----:B------:R-:W-:Y:S01]  /*17a00*/  FMUL.FTZ R12, R12, UR9 ;  /* 0x000000090c0c7c20 */ /* 0x000fe20008410000 */
[----:B------:R-:W-:Y:S01]  /*17a10*/  FMUL.FTZ R13, R13, UR9 ;  /* 0x000000090d0d7c20 */ /* 0x000fe20008410000 */
[----:B------:R-:W-:Y:S03]  /*17a20*/  FMUL.FTZ R14, R14, UR9 ;  /* 0x000000090e0e7c20 */ /* 0x000fe60008410000 */
[----:B------:R-:W3:Y:S01]  /*17a30*/  MUFU.TANH R222, R7 ;  /* 0x0000000700de7308 */ /* 0x000ee20000002400 */
        /* <DEDUP_REMOVED lines=10> */
[----:B------:R-:W1:Y:S01]  /*17ae0*/  MUFU.TANH R220, R9 ;  /* 0x0000000900dc7308 */ /* 0x000e620000002400 */
[C---:B------:R-:W-:Y:S04]  /*17af0*/  HMMA.16816.F32.BF16 R32, R204.reuse, R218, R32 ;  /* 0x000000dacc20723c */ /* 0x040fe80000041820 */
[----:B------:R-:W-:Y:S01]  /*17b00*/  FMUL.FTZ R22, R22, UR9 ;  /* 0x0000000916167c20 */ /* 0x000fe20008410000 */
[----:B------:R-:W-:Y:S01]  /*17b10*/  FMUL.FTZ R23, R23, UR9 ;  /* 0x0000000917177c20 */ /* 0x000fe20008410000 */
[----:B------:R-:W-:Y:S03]  /*17b20*/  FMUL.FTZ R24, R24, UR9 ;  /* 0x0000000918187c20 */ /* 0x000fe60008410000 */
[----:B------:R5:W1:Y:S01]  /*17b30*/  MUFU.TANH R219, R6 ;  /* 0x0000000600db7308 */ /* 0x000a620000002400 */
[-C--:B----4-:R-:W-:Y:S03]  /*17b40*/  HMMA.16816.F32.BF16 R36, R204, R224.reuse, R36 ;  /* 0x000000e0cc24723c */ /* 0x090fe60000041824 */
[----:B------:R-:W-:Y:S06]  /*17b50*/  FMUL.FTZ R25, R25, UR9 ;  /* 0x0000000919197c20 */ /* 0x000fec0008410000 */
[----:B------:R-:W4:Y:S01]  /*17b60*/  MUFU.TANH R217, R10 ;  /* 0x0000000a00d97308 */ /* 0x000f220000002400 */
[C---:B------:R-:W-:Y:S04]  /*17b70*/  HMMA.16816.F32.BF16 R40, R212.reuse, R224, R40 ;  /* 0x000000e0d428723c */ /* 0x040fe80000041828 */
[----:B------:R-:W-:Y:S01]  /*17b80*/  FMUL.FTZ R32, R32, UR9 ;  /* 0x0000000920207c20 */ /* 0x000fe20008410000 */
[----:B------:R-:W-:Y:S04]  /*17b90*/  FMUL.FTZ R33, R33, UR9 ;  /* 0x0000000921217c20 */ /* 0x000fe80008410000 */
[----:B------:R-:W1:Y:S01]  /*17ba0*/  MUFU.TANH R225, R12 ;  /* 0x0000000c00e17308 */ /* 0x000e620000002400 */
[-C--:B------:R-:W-:Y:S01]  /*17bb0*/  HMMA.16816.F32.BF16 R44, R212, R226.reuse, R44 ;  /* 0x000000e2d42c723c */ /* 0x080fe2000004182c */
[----:B-----5:R-:W5:Y:S02]  /*17bc0*/  LDSM.16.M88.4 R4, [R134+0x6800] ;  /* 0x006800008604783b */ /* 0x020f640000000200 */
[----:B------:R-:W-:Y:S01]  /*17bd0*/  FMUL.FTZ R36, R36, UR9 ;  /* 0x0000000924247c20 */ /* 0x000fe20008410000 */
[----:B------:R-:W-:Y:S05]  /*17be0*/  FMUL.FTZ R37, R37, UR9 ;  /* 0x0000000925257c20 */ /* 0x000fea0008410000 */
[----:B------:R-:W1:Y:S01]  /*17bf0*/  MUFU.TANH R224, R13 ;  /* 0x0000000d00e07308 */ /* 0x000e620000002400 */
[C---:B------:R-:W-:Y:S09]  /*17c00*/  HMMA.16816.F32.BF16 R48, R204.reuse, R226, R48 ;  /* 0x000000e2cc30723c */ /* 0x040ff20000041830 */
[----:B------:R-:W1:Y:S01]  /*17c10*/  MUFU.TANH R232, R14 ;  /* 0x0000000e00e87308 */ /* 0x000e620000002400 */
[-C--:B------:R-:W-:Y:S09]  /*17c20*/  HMMA.16816.F32.BF16 R52, R204, R200.reuse, R52 ;  /* 0x000000c8cc34723c */ /* 0x080ff20000041834 */
[----:B------:R3:W1:Y:S01]  /*17c30*/  MUFU.TANH R229, R15 ;  /* 0x0000000f00e57308 */ /* 0x0006620000002400 */
[C---:B------:R-:W-:Y:S09]  /*17c40*/  HMMA.16816.F32.BF16 R56, R212.reuse, R200, R56 ;  /* 0x000000c8d438723c */ /* 0x040ff20000041838 */
[----:B------:R4:W1:Y:S01]  /*17c50*/  MUFU.TANH R201, R11 ;  /* 0x0000000b00c97308 */ /* 0x0008620000002400 */
[-C--:B------:R-:W-:Y:S09]  /*17c60*/  HMMA.16816.F32.BF16 R60, R212, R202.reuse, R60 ;  /* 0x000000cad43c723c */ /* 0x080ff2000004183c */
[----:B------:R-:W1:Y:S01]  /*17c70*/  MUFU.TANH R216, R16 ;  /* 0x0000001000d87308 */ /* 0x000e620000002400 */
[C---:B------:R-:W-:Y:S01]  /*17c80*/  HMMA.16816.F32.BF16 R64, R204.reuse, R202, R64 ;  /* 0x000000cacc40723c */ /* 0x040fe20000041840 */
[----:B---3--:R-:W-:Y:S08]  /*17c90*/  LDSM.16.M88.4 R12, [R134+0x7800] ;  /* 0x00780000860c783b */ /* 0x008ff00000000200 */
[----:B------:R-:W3:Y:S01]  /*17ca0*/  MUFU.TANH R226, R18 ;  /* 0x0000001200e27308 */ /* 0x000ee20000002400 */
[-C--:B--2---:R-:W-:Y:S01]  /*17cb0*/  HMMA.16816.F32.BF16 R68, R204, R208.reuse, R68 ;  /* 0x000000d0cc44723c */ /* 0x084fe20000041844 */
[----:B----4-:R-:W2:Y:S01]  /*17cc0*/  LDSM.16.M88.4 R8, [R134+0x7000] ;  /* 0x007000008608783b */ /* 0x010ea20000000200 */
[----:B------:R-:W-:Y:S07]  /*17cd0*/  DEPBAR.LE SB0, 0x0 ;  /* 0x000080000000791a */ /* 0x000fee0000000000 */
[----:B------:R4:W1:Y:S01]  /*17ce0*/  MUFU.TANH R227, R19 ;  /* 0x0000001300e37308 */ /* 0x0008620000002400 */
[C---:B------:R-:W-:Y:S09]  /*17cf0*/  HMMA.16816.F32.BF16 R72, R212.reuse, R208, R72 ;  /* 0x000000d0d448723c */ /* 0x040ff20000041848 */
[----:B------:R-:W1:Y:S01]  /*17d00*/  MUFU.TANH R209, R21 ;  /* 0x0000001500d17308 */ /* 0x000e620000002400 */
[-C--:B------:R-:W-:Y:S01]  /*17d10*/  HMMA.16816.F32.BF16 R76, R212, R210.reuse, R76 ;  /* 0x000000d2d44c723c */ /* 0x080fe2000004184c */
[----:B------:R-:W-:Y:S07]  /*17d20*/  BAR.SYNC.DEFER_BLOCKING 0x0 ;  /* 0x0000000000007b1d */ /* 0x000fee0000010000 */
[C---:B------:R-:W-:Y:S08]  /*17d30*/  HMMA.16816.F32.BF16 R80, R204.reuse, R210, R80 ;  /* 0x000000d2cc50723c */ /* 0x040ff00000041850 */
[-C--:B-----5:R-:W-:Y:S08]  /*17d40*/  HMMA.16816.F32.BF16 R84, R204, R4.reuse, R84 ;  /* 0x00000004cc54723c */ /* 0x0a0ff00000041854 */
[C---:B------:R-:W-:Y:S01]  /*17d50*/  HMMA.16816.F32.BF16 R88, R212.reuse, R4, R88 ;  /* 0x00000004d458723c */ /* 0x040fe20000041858 */
[----:B------:R-:W1:Y:S07]  /*17d60*/  MUFU.TANH R211, R17 ;  /* 0x0000001100d37308 */ /* 0x000e6e0000002400 */
[-C--:B------:R-:W-:Y:S03]  /*17d70*/  HMMA.16816.F32.BF16 R92, R212, R6.reuse, R92 ;  /* 0x00000006d45c723c */ /* 0x080fe6000004185c */
[----:B------:R-:W1:Y:S05]  /*17d80*/  MUFU.TANH R210, R20 ;  /* 0x0000001400d27308 */ /* 0x000e6a0000002400 */
[C---:B------:R-:W-:Y:S05]  /*17d90*/  HMMA.16816.F32.BF16 R96, R204.reuse, R6, R96 ;  /* 0x00000006cc60723c */ /* 0x040fea0000041860 */
[----:B------:R5:W1:Y:S01]  /*17da0*/  MUFU.TANH R218, R22 ;  /* 0x0000001600da7308 */ /* 0x000a620000002400 */
[----:B------:R-:W-:Y:S05]  /*17db0*/  IMAD.U32 R6, RZ, RZ, UR6 ;  /* 0x00000006ff067e24 */ /* 0x000fea000f8e00ff */
[----:B------:R-:W-:Y:S01]  /*17dc0*/  LEA R6, R6, R0, 0x7 ;  /* 0x0000000006067211 */ /* 0x000fe200078e38ff */
[-C--:B--2---:R-:W-:Y:S03]  /*17dd0*/  HMMA.16816.F32.BF16 R100, R204, R8.reuse, R100 ;  /* 0x00000008cc64723c */ /* 0x084fe60000041864 */
[----:B------:R2:W1:Y:S01]  /*17de0*/  MUFU.TANH R252, R23 ;  /* 0x0000001700fc7308 */ /* 0x0004620000002400 */
[----:B------:R-:W-:Y:S01]  /*17df0*/  ISETP.GT.AND P2, PT, R243, R6, PT ;  /* 0x00000006f300720c */ /* 0x000fe20003f44270 */
[C---:B------:R-:W-:Y:S01]  /*17e00*/  VIADD R7, R6.reuse, 0x39 ;  /* 0x0000003906077836 */ /* 0x040fe20000000000 */
[C---:B------:R-:W-:Y:S02]  /*17e10*/  ISETP.GE.AND P4, PT, R6.reuse, R244, PT ;  /* 0x000000f40600720c */ /* 0x040fe40003f86270 */
[C---:B----4-:R-:W-:Y:S01]  /*17e20*/  IADD3 R19, PT, PT, R6.reuse, 0x18, RZ ;  /* 0x0000001806137810 */ /* 0x050fe20007ffe0ff */
[C---:B------:R-:W-:Y:S04]  /*17e30*/  HMMA.16816.F32.BF16 R104, R212.reuse, R8, R104 ;  /* 0x00000008d468723c */ /* 0x040fe80000041868 */
[----:B------:R4:W1:Y:S01]  /*17e40*/  MUFU.TANH R231, R24 ;  /* 0x0000001800e77308 */ /* 0x0008620000002400 */
[C---:B-----5:R-:W-:Y:S01]  /*17e50*/  IADD3 R22, PT, PT, R6.reuse, 0x8, RZ ;  /* 0x0000000806167810 */ /* 0x060fe20007ffe0ff */
[C---:B------:R-:W-:Y:S01]  /*17e60*/  VIADD R9, R6.reuse, 0x29 ;  /* 0x0000002906097836 */ /* 0x040fe20000000000 */
[C---:B------:R-:W-:Y:S01]  /*17e70*/  IADD3 R18, PT, PT, R6.reuse, 0x28, RZ ;  /* 0x0000002806127810 */ /* 0x040fe20007ffe0ff */
[C---:B------:R-:W-:Y:S01]  /*17e80*/  VIADD R8, R6.reuse, 0x31 ;  /* 0x0000003106087836 */ /* 0x040fe20000000000 */
[-C--:B------:R-:W-:Y:S05]  /*17e90*/  HMMA.16816.F32.BF16 R108, R212, R10.reuse, R108 ;  /* 0x0000000ad46c723c */ /* 0x080fea000004186c */
[----:B------:R5:W1:Y:S01]  /*17ea0*/  MUFU.TANH R230, R25 ;  /* 0x0000001900e67308 */ /* 0x000a620000002400 */
[C---:B--2---:R-:W-:Y:S02]  /*17eb0*/  IADD3 R23, PT, PT, R6.reuse, 0x40, RZ ;  /* 0x0000004006177810 */ /* 0x044fe40007ffe0ff */
[C---:B------:R-:W-:Y:S07]  /*17ec0*/  HMMA.16816.F32.BF16 R112, R204.reuse, R10, R112 ;  /* 0x0000000acc70723c */ /* 0x040fee0000041870 */
[----:B------:R2:W1:Y:S01]  /*17ed0*/  MUFU.TANH R203, R32 ;  /* 0x0000002000cb7308 */ /* 0x0004620000002400 */
[C---:B------:R-:W-:Y:S01]  /*17ee0*/  VIADD R11, R6.reuse, 0x19 ;  /* 0x00000019060b7836 */ /* 0x040fe20000000000 */
[C---:B----4-:R-:W-:Y:S01]  /*17ef0*/  IADD3 R24, PT, PT, R6.reuse, 0x30, RZ ;  /* 0x0000003006187810 */ /* 0x050fe20007ffe0ff */
[C---:B------:R-:W-:Y:S01]  /*17f00*/  VIADD R10, R6.reuse, 0x21 ;  /* 0x00000021060a7836 */ /* 0x040fe20000000000 */
[-C--:B------:R-:W-:Y:S06]  /*17f10*/  HMMA.16816.F32.BF16 R116, R204, R12.reuse, R116 ;  /* 0x0000000ccc74723c */ /* 0x080fec0000041874 */
[----:B------:R2:W4:Y:S01]  /*17f20*/  MUFU.TANH R202, R33 ;  /* 0x0000002100ca7308 */ /* 0x0005220000002400 */
[C---:B-----5:R-:W-:Y:S01]  /*17f30*/  IADD3 R25, PT, PT, R6.reuse, 0x20, RZ ;  /* 0x0000002006197810 */ /* 0x060fe20007ffe0ff */
[C---:B------:R-:W-:Y:S08]  /*17f40*/  HMMA.16816.F32.BF16 R120, R212.reuse, R12, R120 ;  /* 0x0000000cd478723c */ /* 0x040ff00000041878 */
[----:B------:R2:W1:Y:S01]  /*17f50*/  MUFU.TANH R200, R36 ;  /* 0x0000002400c87308 */ /* 0x0004620000002400 */
[C---:B------:R-:W-:Y:S02]  /*17f60*/  VIADD R13, R6.reuse, 0x9 ;  /* 0x00000009060d7836 */ /* 0x040fe40000000000 */
[----:B------:R-:W-:Y:S01]  /*17f70*/  VIADD R12, R6, 0x11 ;  /* 0x00000011060c7836 */ /* 0x000fe20000000000 */
[-C--:B------:R-:W-:Y:S06]  /*17f80*/  HMMA.16816.F32.BF16 R124, R212, R14.reuse, R124 ;  /* 0x0000000ed47c723c */ /* 0x080fec000004187c */
[----:B------:R2:W1:Y:S01]  /*17f90*/  MUFU.TANH R135, R37 ;  /* 0x0000002500877308 */ /* 0x0004620000002400 */
[----:B------:R-:W-:Y:S01]  /*17fa0*/  FMUL.FTZ R212, R26, UR9 ;  /* 0x000000091ad47c20 */ /* 0x000fe20008410000 */
[----:B------:R-:W-:Y:S01]  /*17fb0*/  FMUL.FTZ R213, R27, UR9 ;  /* 0x000000091bd57c20 */ /* 0x000fe20008410000 */
[C---:B------:R-:W-:Y:S01]  /*17fc0*/  IADD3 R26, PT, PT, R6.reuse, 0x10, RZ ;  /* 0x00000010061a7810 */ /* 0x040fe20007ffe0ff */
[----:B------:R-:W-:Y:S04]  /*17fd0*/  HMMA.16816.F32.BF16 R128, R204, R14, R128 ;  /* 0x0000000ecc80723c */ /* 0x000fe80000041880 */
[C---:B------:R-:W-:Y:S01]  /*17fe0*/  IADD3 R15, PT, PT, R6.reuse, 0x38, RZ ;  /* 0x00000038060f7810 */ /* 0x040fe20007ffe0ff */
[----:B------:R-:W-:Y:S03]  /*17ff0*/  VIADD R14, R6, 0x1 ;  /* 0x00000001060e7836 */ /* 0x000fe60000000000 */
[----:B------:R-:W-:Y:S01]  /*18000*/  @!UPT UIADD3 URZ, UPT, UPT, URZ, URZ, URZ ;  /* 0x000000fffffff290 */ /* 0x000fe2000fffe0ff */
[----:B---34-:R-:W-:Y:S11]  /*18010*/  BRA.U.ANY UP0, `(.L_x_701) ;  /* 0xffffffe900387547 */ /* 0x018ff6000b93ffff */
.L_x_700:
[C---:B------:R-:W-:Y:S01]  /*18020*/  ISETP.GT.AND P6, PT, R243.reuse, R22, PT ;  /* 0x00000016f300720c */ /* 0x040fe20003fc4270 */
[----:B------:R-:W-:Y:S01]  /*18030*/  FMUL.FTZ R48, R48, UR9 ;  /* 0x0000000930307c20 */ /* 0x000fe20008410000 */
[----:B------:R-:W-:Y:S01]  /*18040*/  ISETP.GT.AND P0, PT, R243, R14, PT ;  /* 0x0000000ef300720c */ /* 0x000fe20003f04270 */
[----:B-1----:R-:W-:Y:S01]  /*18050*/  IMAD.MOV.U32 R241, RZ, RZ, R201 ;  /* 0x000000fffff17224 */ /* 0x002fe200078e00c9 */
[----:B------:R-:W-:Y:S01]  /*18060*/  FSEL R201, R228, -INF , !P2 ;  /* 0xff800000e4c97808 */ /* 0x000fe20005000000 */
[----:B------:R1:W-:Y:S01]  /*18070*/  STL [R1+0xec], R151 ;  /* 0x0000ec9701007387 */ /* 0x0003e20000100800 */
[----:B------:R-:W-:Y:S01]  /*18080*/  FSEL R207, R216, -INF , !P6 ;  /* 0xff800000d8cf7808 */ /* 0x000fe20007000000 */
[----:B------:R-:W4:Y:S01]  /*18090*/  MUFU.TANH R48, R48 ;  /* 0x0000003000307308 */ /* 0x000f220000002400 */
[----:B------:R-:W-:Y:S01]  /*180a0*/  FSEL R201, R201, -INF , !P4 ;  /* 0xff800000c9c97808 */ /* 0x000fe20006000000 */
[----:B------:R-:W-:Y:S01]  /*180b0*/  STL [R1+0xc4], R251 ;  /* 0x0000c4fb01007387 */ /* 0x000fe20000100800 */
[----:B------:R-:W-:Y:S01]  /*180c0*/  ISETP.GE.AND P4, PT, R22, R244, PT ;  /* 0x000000f41600720c */ /* 0x000fe20003f86270 */
[----:B------:R-:W-:Y:S01]  /*180d0*/  FMUL.FTZ R45, R45, UR9 ;  /* 0x000000092d2d7c20 */ /* 0x000fe20008410000 */
[----:B------:R-:W-:Y:S01]  /*180e0*/  ISETP.GT.AND P2, PT, R243, R26, PT ;  /* 0x0000001af300720c */ /* 0x000fe20003f44270 */
[----:B------:R2:W-:Y:S01]  /*180f0*/  STL [R1+0xc0], R236 ;  /* 0x0000c0ec01007387 */ /* 0x0005e20000100800 */
[----:B------:R-:W-:Y:S01]  /*18100*/  FSEL R207, R207, -INF , !P4 ;  /* 0xff800000cfcf7808 */ /* 0x000fe20006000000 */
[----:B------:R-:W-:Y:S01]  /*18110*/  FMUL.FTZ R117, R117, UR9 ;  /* 0x0000000975757c20 */ /* 0x000fe20008410000 */
[C---:B------:R-:W-:Y:S01]  /*18120*/  ISETP.GT.AND P4, PT, R243.reuse, R25, PT ;  /* 0x00000019f300720c */ /* 0x040fe20003f84270 */
[----:B------:R-:W-:Y:S01]  /*18130*/  STL [R1+0xbc], R235 ;  /* 0x0000bceb01007387 */ /* 0x000fe20000100800 */
[----:B------:R-:W-:Y:S01]  /*18140*/  ISETP.GE.AND P6, PT, R26, R244, PT ;  /* 0x000000f41a00720c */ /* 0x000fe20003fc6270 */
[----:B------:R-:W-:Y:S01]  /*18150*/  FMUL.FTZ R38, R38, UR9 ;  /* 0x0000000926267c20 */ /* 0x000fe20008410000 */
[----:B------:R-:W-:Y:S01]  /*18160*/  FSEL R200, R200, -INF , !P4 ;  /* 0xff800000c8c87808 */ /* 0x000fe20006000000 */
[----:B------:R3:W-:Y:S01]  /*18170*/  STL [R1+0xb8], R234 ;  /* 0x0000b8ea01007387 */ /* 0x0007e20000100800 */
[----:B------:R-:W-:Y:S01]  /*18180*/  ISETP.GT.AND P4, PT, R243, R18, PT ;  /* 0x00000012f300720c */ /* 0x000fe20003f84270 */
[----:B------:R-:W-:Y:S01]  /*18190*/  FMUL.FTZ R52, R52, UR9 ;  /* 0x0000000934347c20 */ /* 0x000fe20008410000 */
[----:B------:R-:W-:Y:S01]  /*181a0*/  FSEL R205, R210, -INF , !P2 ;  /* 0xff800000d2cd7808 */ /* 0x000fe20005000000 */
[----:B------:R-:W-:Y:S01]  /*181b0*/  FMUL.FTZ R81, R81, UR9 ;  /* 0x0000000951517c20 */ /* 0x000fe20008410000 */
[----:B----4-:R-:W-:Y:S01]  /*181c0*/  FSEL R134, R48, -INF , !P4 ;  /* 0xff80000030867808 */ /* 0x010fe20006000000 */
[----:B------:R4:W-:Y:S01]  /*181d0*/  STL [R1+0xc8], R243 ;  /* 0x0000c8f301007387 */ /* 0x0009e20000100800 */
[----:B------:R-:W-:Y:S01]  /*181e0*/  ISETP.GT.AND P2, PT, R243, R19, PT ;  /* 0x00000013f300720c */ /* 0x000fe20003f44270 */
[----:B------:R-:W-:Y:S01]  /*181f0*/  MUFU.TANH R48, R81 ;  /* 0x0000005100307308 */ /* 0x000fe20000002400 */
[----:B------:R-:W-:Y:S01]  /*18200*/  FSEL R205, R205, -INF , !P6 ;  /* 0xff800000cdcd7808 */ /* 0x000fe20007000000 */
[----:B------:R-:W-:Y:S01]  /*18210*/  STL [R1+0xcc], R244 ;  /* 0x0000ccf401007387 */ /* 0x000fe20000100800 */
[-C--:B------:R-:W-:Y:S01]  /*18220*/  ISETP.GE.AND P6, PT, R19, R244.reuse, PT ;  /* 0x000000f41300720c */ /* 0x080fe20003fc6270 */
[----:B-1----:R-:W-:Y:S01]  /*18230*/  IMAD.MOV.U32 R151, RZ, RZ, R218 ;  /* 0x000000ffff977224 */ /* 0x002fe200078e00da */
[----:B------:R-:W-:Y:S01]  /*18240*/  FSEL R203, R203, -INF , !P2 ;  /* 0xff800000cbcb7808 */ /* 0x000fe20005000000 */
[----:B------:R-:W-:Y:S01]  /*18250*/  FMUL.FTZ R49, R49, UR9 ;  /* 0x0000000931317c20 */ /* 0x000fe20008410000 */
[----:B------:R-:W-:Y:S03]  /*18260*/  ISETP.GE.AND P1, PT, R14, R244, PT ;  /* 0x000000f40e00720c */ /* 0x000fe60003f26270 */
[----:B------:R-:W1:Y:S01]  /*18270*/  MUFU.TANH R52, R52 ;  /* 0x0000003400347308 */ /* 0x000e620000002400 */
[----:B------:R-:W-:Y:S01]  /*18280*/  FSEL R203, R203, -INF , !P6 ;  /* 0xff800000cbcb7808 */ /* 0x000fe20007000000 */
[----:B--2---:R-:W-:Y:S01]  /*18290*/  IMAD.MOV.U32 R236, RZ, RZ, R224 ;  /* 0x000000ffffec7224 */ /* 0x004fe200078e00e0 */
[----:B------:R-:W-:Y:S01]  /*182a0*/  ISETP.GT.AND P6, PT, R243, R24, PT ;  /* 0x00000018f300720c */ /* 0x000fe20003fc4270 */
[----:B------:R-:W-:Y:S01]  /*182b0*/  FMUL.FTZ R60, R60, UR9 ;  /* 0x000000093c3c7c20 */ /* 0x000fe20008410000 */
[----:B------:R-:W-:Y:S01]  /*182c0*/  FSEL R208, R223, -INF , !P0 ;  /* 0xff800000dfd07808 */ /* 0x000fe20004000000 */
[----:B------:R-:W-:Y:S01]  /*182d0*/  FMUL.FTZ R61, R61, UR9 ;  /* 0x000000093d3d7c20 */ /* 0x000fe20008410000 */
[C---:B------:R-:W-:Y:S03]  /*182e0*/  ISETP.GT.AND P5, PT, R243.reuse, R13, PT ;  /* 0x0000000df300720c */ /* 0x040fe60003fa4270 */
[----:B------:R-:W2:Y:S01]  /*182f0*/  MUFU.TANH R0, R49 ;  /* 0x0000003100007308 */ /* 0x000ea20000002400 */
[----:B------:R-:W-:Y:S01]  /*18300*/  ISETP.GT.AND P0, PT, R243, R12, PT ;  /* 0x0000000cf300720c */ /* 0x000fe20003f04270 */
[----:B------:R-:W-:Y:S01]  /*18310*/  FMUL.FTZ R84, R84, UR9 ;  /* 0x0000000954547c20 */ /* 0x000fe20008410000 */
[----:B------:R-:W-:Y:S01]  /*18320*/  FSEL R208, R208, -INF , !P1 ;  /* 0xff800000d0d07808 */ /* 0x000fe20004800000 */
[----:B---3--:R-:W-:Y:S01]  /*18330*/  IMAD.MOV.U32 R234, RZ, RZ, R225 ;  /* 0x000000ffffea7224 */ /* 0x008fe200078e00e1 */
[----:B------:R-:W-:Y:S01]  /*18340*/  ISETP.GE.AND P1, PT, R13, R244, PT ;  /* 0x000000f40d00720c */ /* 0x000fe20003f26270 */
[----:B------:R-:W-:Y:S01]  /*18350*/  FMUL.FTZ R58, R58, UR9 ;  /* 0x000000093a3a7c20 */ /* 0x000fe20008410000 */
[----:B------:R-:W-:Y:S01]  /*18360*/  FSEL R206, R211, -INF , !P5 ;  /* 0xff800000d3ce7808 */ /* 0x000fe20006800000 */
[----:B------:R-:W-:Y:S01]  /*18370*/  FMUL.FTZ R59, R59, UR9 ;  /* 0x000000093b3b7c20 */ /* 0x000fe20008410000 */
[----:B------:R-:W-:Y:S01]  /*18380*/  FSEL R204, R209, -INF , !P0 ;  /* 0xff800000d1cc7808 */ /* 0x000fe20004000000 */
[----:B------:R-:W-:Y:S01]  /*18390*/  FMUL.FTZ R89, R89, UR9 ;  /* 0x0000000959597c20 */ /* 0x000fe20008410000 */
[----:B-1----:R-:W-:Y:S01]  /*183a0*/  FSEL R81, R52, -INF , !P6 ;  /* 0xff80000034517808 */ /* 0x002fe20007000000 */
[----:B------:R-:W-:Y:S01]  /*183b0*/  MUFU.TANH R58, R58 ;  /* 0x0000003a003a7308 */ /* 0x000fe20000002400 */
[C---:B------:R-:W-:Y:S01]  /*183c0*/  ISETP.GT.AND P0, PT, R243.reuse, R11, PT ;  /* 0x0000000bf300720c */ /* 0x040fe20003f04270 */
[----:B------:R-:W-:Y:S01]  /*183d0*/  FMUL.FTZ R88, R88, UR9 ;  /* 0x0000000958587c20 */ /* 0x000fe20008410000 */
[----:B------:R-:W-:Y:S01]  /*183e0*/  FSEL R206, R206, -INF , !P1 ;  /* 0xff800000cece7808 */ /* 0x000fe20004800000 */
[----:B------:R-:W-:Y:S01]  /*183f0*/  FMUL.FTZ R90, R90, UR9 ;  /* 0x000000095a5a7c20 */ /* 0x000fe20008410000 */
[----:B------:R-:W-:Y:S01]  /*18400*/  ISETP.GT.AND P1, PT, R243, R10, PT ;  /* 0x0000000af300720c */ /* 0x000fe20003f24270 */
[----:B------:R-:W-:Y:S01]  /*18410*/  FMUL.FTZ R91, R91, UR9 ;  /* 0x000000095b5b7c20 */ /* 0x000fe20008410000 */
[----:B------:R-:W-:Y:S03]  /*18420*/  MOV R5, R217 ;  /* 0x000000d900057202 */ /* 0x000fe60000000f00 */
[----:B------:R1:W-:Y:S01]  /*18430*/  MUFU.TANH R52, R84 ;  /* 0x0000005400347308 */ /* 0x0003e20000002400 */
[----:B------:R-:W-:Y:S01]  /*18440*/  FSEL R202, R202, -INF , !P0 ;  /* 0xff800000caca7808 */ /* 0x000fe20004000000 */
[----:B------:R-:W-:Y:S01]  /*18450*/  FMUL.FTZ R125, R125, UR9 ;  /* 0x000000097d7d7c20 */ /* 0x000fe20008410000 */
[-C--:B------:R-:W-:Y:S01]  /*18460*/  ISETP.GE.AND P0, PT, R10, R244.reuse, PT ;  /* 0x000000f40a00720c */ /* 0x080fe20003f06270 */
[----:B------:R-:W-:Y:S01]  /*18470*/  UMOV UR5, UR7 ;  /* 0x0000000700057c82 */ /* 0x000fe20008000000 */
[----:B------:R-:W-:Y:S01]  /*18480*/  FSEL R135, R135, -INF , !P1 ;  /* 0xff80000087877808 */ /* 0x000fe20004800000 */
[----:B------:R-:W-:Y:S01]  /*18490*/  IMAD.MOV.U32 R251, RZ, RZ, R5 ;  /* 0x000000fffffb7224 */ /* 0x000fe200078e0005 */
[----:B------:R-:W-:Y:S01]  /*184a0*/  ISETP.GT.AND P1, PT, R243, R9, PT ;  /* 0x00000009f300720c */ /* 0x000fe20003f24270 */
[----:B------:R-:W-:Y:S01]  /*184b0*/  FMUL.FTZ R64, R64, UR9 ;  /* 0x0000000940407c20 */ /* 0x000fe20008410000 */
[----:B------:R-:W-:Y:S01]  /*184c0*/  FSEL R135, R135, -INF , !P0 ;  /* 0xff80000087877808 */ /* 0x000fe20004000000 */
[----:B------:R-:W-:Y:S01]  /*184d0*/  FMUL.FTZ R69, R69, UR9 ;  /* 0x0000000945457c20 */ /* 0x000fe20008410000 */
[-C--:B------:R-:W-:Y:S01]  /*184e0*/  ISETP.GE.AND P0, PT, R9, R244.reuse, PT ;  /* 0x000000f40900720c */ /* 0x080fe20003f06270 */
[----:B------:R-:W-:Y:S01]  /*184f0*/  FMUL.FTZ R53, R53, UR9 ;  /* 0x0000000935357c20 */ /* 0x000fe20008410000 */
[----:B--2---:R-:W-:Y:S01]  /*18500*/  FSEL R0, R0, -INF , !P1 ;  /* 0xff80000000007808 */ /* 0x004fe20004800000 */
[----:B------:R-:W-:Y:S01]  /*18510*/  MUFU.TANH R5, R64 ;  /* 0x0000004000057308 */ /* 0x000fe20000002400 */
[-C--:B------:R-:W-:Y:S01]  /*18520*/  ISETP.GE.AND P5, PT, R12, R244.reuse, PT ;  /* 0x000000f40c00720c */ /* 0x080fe20003fa6270 */
[----:B------:R-:W-:Y:S01]  /*18530*/  FMUL.FTZ R65, R65, UR9 ;  /* 0x0000000941417c20 */ /* 0x000fe20008410000 */
[-C--:B------:R-:W-:Y:S01]  /*18540*/  ISETP.GE.AND P2, PT, R25, R244.reuse, PT ;  /* 0x000000f41900720c */ /* 0x080fe20003f46270 */
[----:B------:R-:W-:Y:S01]  /*18550*/  FMUL.FTZ R68, R68, UR9 ;  /* 0x0000000944447c20 */ /* 0x000fe20008410000 */
[----:B-1----:R-:W-:Y:S01]  /*18560*/  FSEL R84, R0, -INF , !P0 ;  /* 0xff80000000547808 */ /* 0x002fe20004000000 */
[----:B------:R-:W-:Y:S01]  /*18570*/  VIADD R214, R6, 0x41 ;  /* 0x0000004106d67836 */ /* 0x000fe20000000000 */
[----:B------:R-:W-:Y:S03]  /*18580*/  FMNMX3.FTZ R0, R2, R201, R208, !PT ;  /* 0x000000c902007276 */ /* 0x000fe600078100d0 */
[----:B------:R-:W1:Y:S01]  /*18590*/  MUFU.TANH R4, R53 ;  /* 0x0000003500047308 */ /* 0x000e620000002400 */
[----:B------:R-:W-:Y:S01]  /*185a0*/  FSEL R204, R204, -INF , !P5 ;  /* 0xff800000cccc7808 */ /* 0x000fe20006800000 */
[----:B------:R-:W-:Y:S01]  /*185b0*/  FMUL.FTZ R96, R96, UR9 ;  /* 0x0000000960607c20 */ /* 0x000fe20008410000 */
[----:B------:R-:W-:Y:S01]  /*185c0*/  ISETP.GE.AND P5, PT, R11, R244, PT ;  /* 0x000000f40b00720c */ /* 0x000fe20003fa6270 */
[----:B------:R-:W-:Y:S01]  /*185d0*/  FMUL.FTZ R97, R97, UR9 ;  /* 0x0000000961617c20 */ /* 0x000fe20008410000 */
[----:B------:R-:W-:Y:S01]  /*185e0*/  FMNMX3.FTZ R0, R0, R207, R206, !PT ;  /* 0x000000cf00007276 */ /* 0x000fe200078100ce */
[----:B------:R-:W-:Y:S01]  /*185f0*/  FMUL.FTZ R80, R80, UR9 ;  /* 0x0000000950507c20 */ /* 0x000fe20008410000 */
[----:B------:R-:W-:Y:S03]  /*18600*/  FSEL R202, R202, -INF , !P5 ;  /* 0xff800000caca7808 */ /* 0x000fe60006800000 */
[----:B------:R1:W-:Y:S01]  /*18610*/  MUFU.TANH R64, R69 ;  /* 0x0000004500407308 */ /* 0x0003e20000002400 */
[----:B------:R-:W-:Y:S01]  /*18620*/  FMNMX3.FTZ R0, R0, R205, R204, !PT ;  /* 0x000000cd00007276 */ /* 0x000fe200078100cc */
[----:B------:R-:W-:Y:S01]  /*18630*/  FMUL.FTZ R85, R85, UR9 ;  /* 0x0000000955557c20 */ /* 0x000fe20008410000 */
[----:B------:R-:W-:Y:S01]  /*18640*/  ISETP.GT.AND P5, PT, R243, R8, PT ;  /* 0x00000008f300720c */ /* 0x000fe20003fa4270 */
[----:B------:R-:W-:Y:S01]  /*18650*/  FMUL.FTZ R100, R100, UR9 ;  /* 0x0000000964647c20 */ /* 0x000fe20008410000 */
[----:B------:R-:W-:Y:S01]  /*18660*/  FSEL R200, R200, -INF , !P2 ;  /* 0xff800000c8c87808 */ /* 0x000fe20005000000 */
[----:B------:R-:W-:Y:S01]  /*18670*/  FMUL.FTZ R101, R101, UR9 ;  /* 0x0000000965657c20 */ /* 0x000fe20008410000 */
[-C--:B------:R-:W-:Y:S03]  /*18680*/  ISETP.GE.AND P2, PT, R18, R244.reuse, PT ;  /* 0x000000f41200720c */ /* 0x080fe60003f46270 */
[----:B------:R-:W2:Y:S01]  /*18690*/  MUFU.TANH R65, R65 ;  /* 0x0000004100417308 */ /* 0x000ea20000002400 */
[----:B------:R-:W-:Y:S01]  /*186a0*/  FMNMX3.FTZ R0, R0, R203, R202, !PT ;  /* 0x000000cb00007276 */ /* 0x000fe200078100ca */
[----:B------:R-:W-:Y:S01]  /*186b0*/  IMAD.MOV.U32 R32, RZ, RZ, R232 ;  /* 0x000000ffff207224 */ /* 0x000fe200078e00e8 */
[-C--:B------:R-:W-:Y:S01]  /*186c0*/  ISETP.GE.AND P4, PT, R24, R244.reuse, PT ;  /* 0x000000f41800720c */ /* 0x080fe20003f86270 */
[----:B------:R-:W-:Y:S01]  /*186d0*/  IMAD.MOV.U32 R16, RZ, RZ, R219 ;  /* 0x000000ffff107224 */ /* 0x000fe200078e00db */
[----:B------:R-:W-:Y:S01]  /*186e0*/  ISETP.GE.AND P1, PT, R8, R244, PT ;  /* 0x000000f40800720c */ /* 0x000fe20003f26270 */
[----:B------:R-:W-:Y:S01]  /*186f0*/  VIADD R218, R6, 0x50 ;  /* 0x0000005006da7836 */ /* 0x000fe20000000000 */
[C---:B------:R-:W-:Y:S03]  /*18700*/  ISETP.GT.AND P6, PT, R243.reuse, R15, PT ;  /* 0x0000000ff300720c */ /* 0x040fe60003fc4270 */
[----:B------:R3:W4:Y:S01]  /*18710*/  MUFU.TANH R53, R68 ;  /* 0x0000004400357308 */ /* 0x0007220000002400 */
[----:B------:R-:W-:Y:S01]  /*18720*/  FSEL R134, R134, -INF , !P2 ;  /* 0xff80000086867808 */ /* 0x000fe20005000000 */
[----:B------:R-:W-:Y:S01]  /*18730*/  VIADD R219, R6, 0x51 ;  /* 0x0000005106db7836 */ /* 0x000fe20000000000 */
[----:B-1----:R-:W-:Y:S01]  /*18740*/  FSEL R69, R4, -INF , !P5 ;  /* 0xff80000004457808 */ /* 0x002fe20006800000 */
[----:B------:R-:W-:Y:S01]  /*18750*/  IMAD.MOV.U32 R27, RZ, RZ, R229 ;  /* 0x000000ffff1b7224 */ /* 0x000fe200078e00e5 */
[C---:B------:R-:W-:Y:S01]  /*18760*/  ISETP.GT.AND P5, PT, R243.reuse, R7, PT ;  /* 0x00000007f300720c */ /* 0x040fe20003fa4270 */
[----:B------:R-:W-:Y:S01]  /*18770*/  IMAD.MOV.U32 R210, RZ, RZ, R16 ;  /* 0x000000ffffd27224 */ /* 0x000fe200078e0010 */
[----:B------:R-:W-:Y:S03]  /*18780*/  FMNMX3.FTZ R0, R0, R200, R135, !PT ;  /* 0x000000c800007276 */ /* 0x000fe60007810087 */
[----:B------:R-:W1:Y:S01]  /*18790*/  MUFU.TANH R49, R80 ;  /* 0x0000005000317308 */ /* 0x000e620000002400 */
[----:B------:R-:W-:Y:S01]  /*187a0*/  MOV R211, R32 ;  /* 0x0000002000d37202 */ /* 0x000fe20000000f00 */
[C---:B------:R-:W-:Y:S01]  /*187b0*/  VIADD R225, R6.reuse, 0x68 ;  /* 0x0000006806e17836 */ /* 0x040fe20000000000 */
[C---:B------:R-:W-:Y:S01]  /*187c0*/  ISETP.GT.AND P2, PT, R243.reuse, R23, PT ;  /* 0x00000017f300720c */ /* 0x040fe20003f44270 */
[C---:B------:R-:W-:Y:S01]  /*187d0*/  VIADD R229, R6.reuse, 0x71 ;  /* 0x0000007106e57836 */ /* 0x040fe20000000000 */
[----:B------:R-:W-:Y:S01]  /*187e0*/  ISETP.GT.AND P0, PT, R243, R214, PT ;  /* 0x000000d6f300720c */ /* 0x000fe20003f04270 */
[C---:B------:R-:W-:Y:S01]  /*187f0*/  VIADD R232, R6.reuse, 0x78 ;  /* 0x0000007806e87836 */ /* 0x040fe20000000000 */
[----:B------:R-:W-:Y:S03]  /*18800*/  FSEL R81, R81, -INF , !P4 ;  /* 0xff80000051517808 */ /* 0x000fe60006000000 */
[----:B------:R-:W1:Y:S01]  /*18810*/  MUFU.TANH R37, R85 ;  /* 0x0000005500257308 */ /* 0x000e620000002400 */
[----:B------:R-:W-:Y:S01]  /*18820*/  FSEL R69, R69, -INF , !P1 ;  /* 0xff80000045457808 */ /* 0x000fe20004800000 */
[C---:B------:R-:W-:Y:S01]  /*18830*/  VIADD R217, R6.reuse, 0x49 ;  /* 0x0000004906d97836 */ /* 0x040fe20000000000 */
[----:B------:R-:W-:Y:S01]  /*18840*/  IADD3 R215, PT, PT, R6, 0x48, RZ ;  /* 0x0000004806d77810 */ /* 0x000fe20007ffe0ff */
[----:B------:R-:W-:Y:S01]  /*18850*/  IMAD.MOV.U32 R216, RZ, RZ, R27 ;  /* 0x000000ffffd87224 */ /* 0x000fe200078e001b */
[-C--:B------:R-:W-:Y:S01]  /*18860*/  ISETP.GE.AND P4, PT, R15, R244.reuse, PT ;  /* 0x000000f40f00720c */ /* 0x080fe20003f86270 */
[----:B------:R-:W-:Y:S01]  /*18870*/  FMUL.FTZ R43, R43, UR9 ;  /* 0x000000092b2b7c20 */ /* 0x000fe20008410000 */
[----:B------:R-:W-:Y:S03]  /*18880*/  ISETP.GE.AND P1, PT, R7, R244, PT ;  /* 0x000000f40700720c */ /* 0x000fe60003f26270 */
[----:B------:R-:W1:Y:S01]  /*18890*/  MUFU.TANH R36, R96 ;  /* 0x0000006000247308 */ /* 0x000e620000002400 */
[----:B---3--:R-:W-:Y:S01]  /*188a0*/  FSEL R68, R5, -INF , !P6 ;  /* 0xff80000005447808 */ /* 0x008fe20007000000 */
[----:B------:R-:W-:Y:S01]  /*188b0*/  FMUL.FTZ R30, R30, UR9 ;  /* 0x000000091e1e7c20 */ /* 0x000fe20008410000 */
[----:B--2---:R-:W-:Y:S01]  /*188c0*/  FSEL R65, R65, -INF , !P5 ;  /* 0xff80000041417808 */ /* 0x004fe20006800000 */
[----:B------:R-:W-:Y:S01]  /*188d0*/  FMUL.FTZ R31, R31, UR9 ;  /* 0x000000091f1f7c20 */ /* 0x000fe20008410000 */
[----:B------:R-:W-:Y:S01]  /*188e0*/  FMNMX3.FTZ R0, R0, R134, R84, !PT ;  /* 0x0000008600007276 */ /* 0x000fe20007810054 */
[----:B------:R-:W-:Y:S01]  /*188f0*/  IMAD.MOV.U32 R20, RZ, RZ, R221 ;  /* 0x000000ffff147224 */ /* 0x000fe200078e00dd */
[-C--:B------:R-:W-:Y:S03]  /*18900*/  ISETP.GE.AND P6, PT, R23, R244.reuse, PT ;  /* 0x000000f41700720c */ /* 0x080fe60003fc6270 */
[----:B------:R-:W2:Y:S01]  /*18910*/  MUFU.TANH R33, R97 ;  /* 0x0000006100217308 */ /* 0x000ea20000002400 */
[----:B------:R-:W-:Y:S01]  /*18920*/  ISETP.GE.AND P5, PT, R214, R244, PT ;  /* 0x000000f4d600720c */ /* 0x000fe20003fa6270 */
[----:B------:R-:W-:Y:S01]  /*18930*/  IMAD.MOV.U32 R21, RZ, RZ, R222 ;  /* 0x000000ffff157224 */ /* 0x000fe200078e00de */
[----:B----4-:R-:W-:Y:S01]  /*18940*/  FSEL R53, R53, -INF , !P2 ;  /* 0xff80000035357808 */ /* 0x010fe20005000000 */
[----:B------:R-:W-:Y:S01]  /*18950*/  FMUL.FTZ R112, R112, UR9 ;  /* 0x0000000970707c20 */ /* 0x000fe20008410000 */
[----:B------:R-:W-:Y:S01]  /*18960*/  FSEL R64, R64, -INF , !P0 ;  /* 0xff80000040407808 */ /* 0x000fe20004000000 */
[----:B------:R-:W-:Y:S01]  /*18970*/  FMUL.FTZ R113, R113, UR9 ;  /* 0x0000000971717c20 */ /* 0x000fe20008410000 */
[C---:B------:R-:W-:Y:S03]  /*18980*/  ISETP.GT.AND P2, PT, R243.reuse, R215, PT ;  /* 0x000000d7f300720c */ /* 0x040fe60003f44270 */
[----:B------:R-:W3:Y:S01]  /*18990*/  MUFU.TANH R32, R100 ;  /* 0x0000006400207308 */ /* 0x000ee20000002400 */
[----:B------:R-:W-:Y:S01]  /*189a0*/  ISETP.GT.AND P0, PT, R243, R217, PT ;  /* 0x000000d9f300720c */ /* 0x000fe20003f04270 */
[----:B------:R-:W-:Y:S01]  /*189b0*/  IMAD.MOV.U32 R17, RZ, RZ, R220 ;  /* 0x000000ffff117224 */ /* 0x000fe200078e00dc */
[----:B------:R-:W-:Y:S01]  /*189c0*/  FSEL R68, R68, -INF , !P4 ;  /* 0xff80000044447808 */ /* 0x000fe20006000000 */
[----:B------:R-:W-:Y:S01]  /*189d0*/  VIADD R221, R6, 0x59 ;  /* 0x0000005906dd7836 */ /* 0x000fe20000000000 */
[----:B------:R-:W-:Y:S01]  /*189e0*/  FSEL R65, R65, -INF , !P1 ;  /* 0xff80000041417808 */ /* 0x000fe20004800000 */
[----:B------:R-:W-:Y:S01]  /*189f0*/  IMAD.MOV.U32 R235, RZ, RZ, R17 ;  /* 0x000000ffffeb7224 */ /* 0x000fe200078e0011 */
[----:B------:R-:W-:Y:S03]  /*18a00*/  FMNMX3.FTZ R0, R0, R81, R69, !PT ;  /* 0x0000005100007276 */ /* 0x000fe60007810045 */
[----:B------:R-:W4:Y:S01]  /*18a10*/  MUFU.TANH R27, R101 ;  /* 0x00000065001b7308 */ /* 0x000f220000002400 */
[C---:B------:R-:W-:Y:S01]  /*18a20*/  ISETP.GT.AND P4, PT, R243.reuse, R218, PT ;  /* 0x000000daf300720c */ /* 0x040fe20003f84270 */
[----:B------:R-:W-:Y:S01]  /*18a30*/  IMAD.MOV.U32 R223, RZ, RZ, R21 ;  /* 0x000000ffffdf7224 */ /* 0x000fe200078e0015 */
[----:B------:R-:W-:Y:S01]  /*18a40*/  ISETP.GT.AND P1, PT, R243, R219, PT ;  /* 0x000000dbf300720c */ /* 0x000fe20003f24270 */
[----:B------:R-:W-:Y:S01]  /*18a50*/  IMAD.MOV.U32 R228, RZ, RZ, R20 ;  /* 0x000000ffffe47224 */ /* 0x000fe200078e0014 */
[----:B------:R-:W-:Y:S01]  /*18a60*/  FSEL R53, R53, -INF , !P6 ;  /* 0xff80000035357808 */ /* 0x000fe20007000000 */
[----:B------:R-:W-:Y:S01]  /*18a70*/  FMUL.FTZ R116, R116, UR9 ;  /* 0x0000000974747c20 */ /* 0x000fe20008410000 */
[----:B------:R-:W-:Y:S03]  /*18a80*/  FSEL R64, R64, -INF , !P5 ;  /* 0xff80000040407808 */ /* 0x000fe60006800000 */
[----:B------:R-:W4:Y:S01]  /*18a90*/  MUFU.TANH R21, R112 ;  /* 0x0000007000157308 */ /* 0x000f220000002400 */
[-C--:B------:R-:W-:Y:S01]  /*18aa0*/  ISETP.GE.AND P6, PT, R215, R244.reuse, PT ;  /* 0x000000f4d700720c */ /* 0x080fe20003fc6270 */
[C---:B------:R-:W-:Y:S01]  /*18ab0*/  VIADD R220, R6.reuse, 0x58 ;  /* 0x0000005806dc7836 */ /* 0x040fe20000000000 */
[----:B------:R-:W-:Y:S01]  /*18ac0*/  ISETP.GE.AND P5, PT, R217, R244, PT ;  /* 0x000000f4d900720c */ /* 0x000fe20003fa6270 */
[----:B------:R-:W-:Y:S01]  /*18ad0*/  VIADD R222, R6, 0x60 ;  /* 0x0000006006de7836 */ /* 0x000fe20000000000 */
[----:B-1----:R-:W-:Y:S01]  /*18ae0*/  FSEL R49, R49, -INF , !P2 ;  /* 0xff80000031317808 */ /* 0x002fe20005000000 */
[----:B------:R-:W-:Y:S01]  /*18af0*/  FMUL.FTZ R29, R29, UR9 ;  /* 0x000000091d1d7c20 */ /* 0x000fe20008410000 */
[----:B------:R-:W-:Y:S03]  /*18b00*/  FSEL R48, R48, -INF , !P0 ;  /* 0xff80000030307808 */ /* 0x000fe60004000000 */
[----:B------:R-:W1:Y:S01]  /*18b10*/  MUFU.TANH R20, R113 ;  /* 0x0000007100147308 */ /* 0x000e620000002400 */
[----:B------:R-:W-:Y:S01]  /*18b20*/  FMNMX3.FTZ R0, R0, R68, R65, !PT ;  /* 0x0000004400007276 */ /* 0x000fe20007810041 */
[----:B------:R-:W-:Y:S01]  /*18b30*/  FMUL.FTZ R128, R128, UR9 ;  /* 0x0000000980807c20 */ /* 0x000fe20008410000 */
[----:B------:R-:W-:Y:S01]  /*18b40*/  IADD3 R224, PT, PT, R6, 0x61, RZ ;  /* 0x0000006106e07810 */ /* 0x000fe20007ffe0ff */
[----:B------:R-:W-:Y:S01]  /*18b50*/  FMUL.FTZ R129, R129, UR9 ;  /* 0x0000000981817c20 */ /* 0x000fe20008410000 */
[-C--:B------:R-:W-:Y:S01]  /*18b60*/  ISETP.GE.AND P2, PT, R218, R244.reuse, PT ;  /* 0x000000f4da00720c */ /* 0x080fe20003f46270 */
[----:B------:R-:W-:Y:S01]  /*18b70*/  FMUL.FTZ R51, R51, UR9 ;  /* 0x0000000933337c20 */ /* 0x000fe20008410000 */
[----:B------:R-:W-:Y:S03]  /*18b80*/  ISETP.GE.AND P0, PT, R219, R244, PT ;  /* 0x000000f4db00720c */ /* 0x000fe60003f06270 */
[----:B------:R-:W-:Y:S01]  /*18b90*/  MUFU.TANH R16, R117 ;  /* 0x0000007500107308 */ /* 0x000fe20000002400 */
[----:B------:R-:W-:Y:S01]  /*18ba0*/  FSEL R52, R52, -INF , !P4 ;  /* 0xff80000034347808 */ /* 0x000fe20006000000 */
[----:B------:R-:W-:Y:S01]  /*18bb0*/  FMUL.FTZ R66, R66, UR9 ;  /* 0x0000000942427c20 */ /* 0x000fe20008410000 */
[----:B------:R-:W-:Y:S01]  /*18bc0*/  FSEL R37, R37, -INF , !P1 ;  /* 0xff80000025257808 */ /* 0x000fe20004800000 */
[----:B------:R-:W-:Y:S01]  /*18bd0*/  FMUL.FTZ R57, R57, UR9 ;  /* 0x0000000939397c20 */ /* 0x000fe20008410000 */
[C---:B------:R-:W-:Y:S01]  /*18be0*/  ISETP.GT.AND P4, PT, R243.reuse, R220, PT ;  /* 0x000000dcf300720c */ /* 0x040fe20003f84270 */
[----:B------:R-:W-:Y:S01]  /*18bf0*/  FMUL.FTZ R56, R56, UR9 ;  /* 0x0000000938387c20 */ /* 0x000fe20008410000 */
[----:B------:R-:W-:Y:S03]  /*18c00*/  ISETP.GT.AND P1, PT, R243, R221, PT ;  /* 0x000000ddf300720c */ /* 0x000fe60003f24270 */
[----:B------:R-:W1:Y:S01]  /*18c10*/  MUFU.TANH R17, R116 ;  /* 0x0000007400117308 */ /* 0x000e620000002400 */
[----:B------:R-:W-:Y:S01]  /*18c20*/  FSEL R49, R49, -INF , !P6 ;  /* 0xff80000031317808 */ /* 0x000fe20007000000 */
[----:B------:R-:W-:Y:S01]  /*18c30*/  FMUL.FTZ R87, R87, UR9 ;  /* 0x0000000957577c20 */ /* 0x000fe20008410000 */
[----:B------:R-:W-:Y:S01]  /*18c40*/  FSEL R48, R48, -INF , !P5 ;  /* 0xff80000030307808 */ /* 0x000fe20006800000 */
[----:B------:R-:W-:Y:S01]  /*18c50*/  FMUL.FTZ R92, R92, UR9 ;  /* 0x000000095c5c7c20 */ /* 0x000fe20008410000 */
[----:B------:R-:W-:Y:S01]  /*18c60*/  FMNMX3.FTZ R0, R0, R53, R64, !PT ;  /* 0x0000003500007276 */ /* 0x000fe20007810040 */
[----:B------:R-:W-:Y:S01]  /*18c70*/  IMAD.MOV.U32 R242, RZ, RZ, R226 ;  /* 0x000000fffff27224 */ /* 0x000fe200078e00e2 */
[C---:B------:R-:W-:Y:S03]  /*18c80*/  ISETP.GT.AND P6, PT, R243.reuse, R222, PT ;  /* 0x000000def300720c */ /* 0x040fe60003fc4270 */
[----:B------:R-:W1:Y:S01]  /*18c90*/  MUFU.TANH R5, R128 ;  /* 0x0000008000057308 */ /* 0x000e620000002400 */
[----:B------:R-:W-:Y:S01]  /*18ca0*/  ISETP.GT.AND P5, PT, R243, R224, PT ;  /* 0x000000e0f300720c */ /* 0x000fe20003fa4270 */
[----:B------:R-:W-:Y:S01]  /*18cb0*/  VIADD R226, R6, 0x69 ;  /* 0x0000006906e27836 */ /* 0x000fe20000000000 */
[----:B------:R-:W-:Y:S01]  /*18cc0*/  FSEL R52, R52, -INF , !P2 ;  /* 0xff80000034347808 */ /* 0x000fe20005000000 */
[----:B------:R-:W-:Y:S01]  /*18cd0*/  FMUL.FTZ R93, R93, UR9 ;  /* 0x000000095d5d7c20 */ /* 0x000fe20008410000 */
[----:B------:R-:W-:Y:S01]  /*18ce0*/  FSEL R37, R37, -INF , !P0 ;  /* 0xff80000025257808 */ /* 0x000fe20004000000 */
[----:B------:R-:W-:Y:S01]  /*18cf0*/  FMUL.FTZ R94, R94, UR9 ;  /* 0x000000095e5e7c20 */ /* 0x000fe20008410000 */
[-C--:B------:R-:W-:Y:S03]  /*18d00*/  ISETP.GE.AND P2, PT, R220, R244.reuse, PT ;  /* 0x000000f4dc00720c */ /* 0x080fe60003f46270 */
[----:B------:R-:W1:Y:S01]  /*18d10*/  MUFU.TANH R4, R129 ;  /* 0x0000008100047308 */ /* 0x000e620000002400 */
[-C--:B------:R-:W-:Y:S01]  /*18d20*/  ISETP.GE.AND P0, PT, R221, R244.reuse, PT ;  /* 0x000000f4dd00720c */ /* 0x080fe20003f06270 */
[----:B------:R-:W-:Y:S01]  /*18d30*/  FMUL.FTZ R95, R95, UR9 ;  /* 0x000000095f5f7c20 */ /* 0x000fe20008410000 */
[----:B------:R-:W-:Y:S01]  /*18d40*/  FSEL R36, R36, -INF , !P4 ;  /* 0xff80000024247808 */ /* 0x000fe20006000000 */
[----:B------:R-:W-:Y:S01]  /*18d50*/  FMUL.FTZ R99, R99, UR9 ;  /* 0x0000000963637c20 */ /* 0x000fe20008410000 */
[----:B--2---:R-:W-:Y:S01]  /*18d60*/  FSEL R33, R33, -INF , !P1 ;  /* 0xff80000021217808 */ /* 0x004fe20004800000 */
[----:B------:R-:W-:Y:S01]  /*18d70*/  FMUL.FTZ R98, R98, UR9 ;  /* 0x0000000962627c20 */ /* 0x000fe20008410000 */
[----:B------:R-:W-:Y:S01]  /*18d80*/  FMNMX3.FTZ R0, R0, R49, R48, !PT ;  /* 0x0000003100007276 */ /* 0x000fe20007810030 */
[----:B------:R-:W-:Y:S01]  /*18d90*/  IMAD.MOV.U32 R237, RZ, RZ, R227 ;  /* 0x000000ffffed7224 */ /* 0x000fe200078e00e3 */
[-C--:B------:R-:W-:Y:S01]  /*18da0*/  ISETP.GE.AND P4, PT, R222, R244.reuse, PT ;  /* 0x000000f4de00720c */ /* 0x080fe20003f86270 */
[----:B------:R-:W-:Y:S01]  /*18db0*/  VIADD R227, R6, 0x70 ;  /* 0x0000007006e37836 */ /* 0x000fe20000000000 */
[----:B------:R-:W-:Y:S01]  /*18dc0*/  ISETP.GE.AND P1, PT, R224, R244, PT ;  /* 0x000000f4e000720c */ /* 0x000fe20003f26270 */
[----:B------:R-:W-:Y:S01]  /*18dd0*/  MUFU.TANH R117, R45 ;  /* 0x0000002d00757308 */ /* 0x000fe20000002400 */
[----:B---3--:R-:W-:Y:S01]  /*18de0*/  FSEL R32, R32, -INF , !P6 ;  /* 0xff80000020207808 */ /* 0x008fe20007000000 */
[----:B------:R-:W-:Y:S01]  /*18df0*/  FMUL.FTZ R102, R102, UR9 ;  /* 0x0000000966667c20 */ /* 0x000fe20008410000 */
[----:B----4-:R-:W-:Y:S01]  /*18e00*/  FSEL R27, R27, -INF , !P5 ;  /* 0xff8000001b1b7808 */ /* 0x010fe20006800000 */
[----:B------:R-:W-:Y:S01]  /*18e10*/  FMUL.FTZ R105, R105, UR9 ;  /* 0x0000000969697c20 */ /* 0x000fe20008410000 */
[----:B------:R-:W-:Y:S01]  /*18e20*/  ISETP.GT.AND P6, PT, R243, R225, PT ;  /* 0x000000e1f300720c */ /* 0x000fe20003fc4270 */
[----:B------:R-:W-:Y:S01]  /*18e30*/  FMUL.FTZ R103, R103, UR9 ;  /* 0x0000000967677c20 */ /* 0x000fe20008410000 */
[----:B------:R-:W-:Y:S03]  /*18e40*/  ISETP.GT.AND P5, PT, R243, R226, PT ;  /* 0x000000e2f300720c */ /* 0x000fe60003fa4270 */
[----:B------:R-:W-:Y:S01]  /*18e50*/  MUFU.TANH R59, R59 ;  /* 0x0000003b003b7308 */ /* 0x000fe20000002400 */
[----:B------:R-:W-:Y:S01]  /*18e60*/  FSEL R36, R36, -INF , !P2 ;  /* 0xff80000024247808 */ /* 0x000fe20005000000 */
[----:B------:R-:W-:Y:S01]  /*18e70*/  FMUL.FTZ R122, R122, UR9 ;  /* 0x000000097a7a7c20 */ /* 0x000fe20008410000 */
[----:B------:R-:W-:Y:S01]  /*18e80*/  FSEL R33, R33, -INF , !P0 ;  /* 0xff80000021217808 */ /* 0x000fe20004000000 */
[----:B------:R-:W-:Y:S01]  /*18e90*/  FMUL.FTZ R124, R124, UR9 ;  /* 0x000000097c7c7c20 */ /* 0x000fe20008410000 */
[----:B------:R-:W-:Y:S01]  /*18ea0*/  FMNMX3.FTZ R0, R0, R52, R37, !PT ;  /* 0x0000003400007276 */ /* 0x000fe20007810025 */
[----:B------:R-:W-:Y:S01]  /*18eb0*/  FMUL.FTZ R126, R126, UR9 ;  /* 0x000000097e7e7c20 */ /* 0x000fe20008410000 */
[C---:B------:R-:W-:Y:S03]  /*18ec0*/  ISETP.GT.AND P2, PT, R243.reuse, R227, PT ;  /* 0x000000e3f300720c */ /* 0x040fe60003f44270 */
[----:B------:R-:W-:Y:S01]  /*18ed0*/  MUFU.TANH R89, R89 ;  /* 0x0000005900597308 */ /* 0x000fe20000002400 */
[----:B------:R-:W-:Y:S01]  /*18ee0*/  ISETP.GT.AND P0, PT, R243, R229, PT ;  /* 0x000000e5f300720c */ /* 0x000fe20003f04270 */
[----:B------:R-:W-:Y:S01]  /*18ef0*/  FMUL.FTZ R127, R127, UR9 ;  /* 0x000000097f7f7c20 */ /* 0x000fe20008410000 */
[----:B------:R-:W-:Y:S01]  /*18f00*/  FSEL R32, R32, -INF , !P4 ;  /* 0xff80000020207808 */ /* 0x000fe20006000000 */
[----:B------:R-:W-:Y:S01]  /*18f10*/  FMUL.FTZ R131, R131, UR9 ;  /* 0x0000000983837c20 */ /* 0x000fe20008410000 */
[----:B------:R-:W-:Y:S01]  /*18f20*/  FSEL R27, R27, -INF , !P1 ;  /* 0xff8000001b1b7808 */ /* 0x000fe20004800000 */
[----:B------:R-:W-:Y:S01]  /*18f30*/  VIADD R239, R6, 0x79 ;  /* 0x0000007906ef7836 */ /* 0x000fe20000000000 */
[-C--:B------:R-:W-:Y:S03]  /*18f40*/  ISETP.GE.AND P4, PT, R225, R244.reuse, PT ;  /* 0x000000f4e100720c */ /* 0x080fe60003f86270 */
[----:B------:R-:W-:Y:S01]  /*18f50*/  MUFU.TANH R88, R88 ;  /* 0x0000005800587308 */ /* 0x000fe20000002400 */
[----:B------:R-:W-:Y:S01]  /*18f60*/  ISETP.GE.AND P1, PT, R226, R244, PT ;  /* 0x000000f4e200720c */ /* 0x000fe20003f26270 */
[----:B------:R-:W-:Y:S01]  /*18f70*/  FMUL.FTZ R130, R130, UR9 ;  /* 0x0000000982827c20 */ /* 0x000fe20008410000 */
[----:B------:R-:W-:Y:S01]  /*18f80*/  FSEL R21, R21, -INF , !P6 ;  /* 0xff80000015157808 */ /* 0x000fe20007000000 */
[----:B------:R-:W-:Y:S01]  /*18f90*/  FMUL.FTZ R28, R28, UR9 ;  /* 0x000000091c1c7c20 */ /* 0x000fe20008410000 */
[----:B-1----:R-:W-:Y:S01]  /*18fa0*/  FSEL R20, R20, -INF , !P5 ;  /* 0xff80000014147808 */ /* 0x002fe20006800000 */
[----:B------:R-:W-:Y:S01]  /*18fb0*/  FMUL.FTZ R44, R44, UR9 ;  /* 0x000000092c2c7c20 */ /* 0x000fe20008410000 */
[----:B------:R-:W-:Y:S03]  /*18fc0*/  FMNMX3.FTZ R0, R0, R36, R33, !PT ;  /* 0x0000002400007276 */ /* 0x000fe60007810021 */
[----:B------:R-:W-:Y:S01]  /*18fd0*/  MUFU.TANH R90, R90 ;  /* 0x0000005a005a7308 */ /* 0x000fe20000002400 */
[----:B------:R-:W-:Y:S01]  /*18fe0*/  FSEL R17, R17, -INF , !P2 ;  /* 0xff80000011117808 */ /* 0x000fe20005000000 */
[----:B------:R-:W-:Y:S01]  /*18ff0*/  FMUL.FTZ R34, R34, UR9 ;  /* 0x0000000922227c20 */ /* 0x000fe20008410000 */
[----:B------:R-:W-:Y:S01]  /*19000*/  FSEL R16, R16, -INF , !P0 ;  /* 0xff80000010107808 */ /* 0x000fe20004000000 */
[----:B------:R-:W-:Y:S01]  /*19010*/  FMUL.FTZ R35, R35, UR9 ;  /* 0x0000000923237c20 */ /* 0x000fe20008410000 */
[-C--:B------:R-:W-:Y:S01]  /*19020*/  ISETP.GE.AND P6, PT, R227, R244.reuse, PT ;  /* 0x000000f4e300720c */ /* 0x080fe20003fc6270 */
[----:B------:R-:W-:Y:S01]  /*19030*/  FMUL.FTZ R40, R40, UR9 ;  /* 0x0000000928287c20 */ /* 0x000fe20008410000 */
[----:B------:R-:W-:Y:S03]  /*19040*/  ISETP.GE.AND P5, PT, R229, R244, PT ;  /* 0x000000f4e500720c */ /* 0x000fe60003fa6270 */
[----:B------:R-:W-:Y:S01]  /*19050*/  MUFU.TANH R91, R91 ;  /* 0x0000005b005b7308 */ /* 0x000fe20000002400 */
[----:B------:R-:W-:Y:S01]  /*19060*/  ISETP.GT.AND P2, PT, R243, R232, PT ;  /* 0x000000e8f300720c */ /* 0x000fe20003f44270 */
[----:B------:R-:W-:Y:S01]  /*19070*/  FMUL.FTZ R41, R41, UR9 ;  /* 0x0000000929297c20 */ /* 0x000fe20008410000 */
[----:B------:R-:W-:Y:S01]  /*19080*/  ISETP.GT.AND P0, PT, R243, R239, PT ;  /* 0x000000eff300720c */ /* 0x000fe20003f04270 */
[----:B------:R-:W-:Y:S01]  /*19090*/  FMUL.FTZ R42, R42, UR9 ;  /* 0x000000092a2a7c20 */ /* 0x000fe20008410000 */
[----:B------:R-:W-:Y:S01]  /*190a0*/  FSEL R21, R21, -INF , !P4 ;  /* 0xff80000015157808 */ /* 0x000fe20006000000 */
[----:B------:R-:W-:Y:S01]  /*190b0*/  FMUL.FTZ R39, R39, UR9 ;  /* 0x0000000927277c20 */ /* 0x000fe20008410000 */
[----:B------:R-:W-:Y:S03]  /*190c0*/  FSEL R20, R20, -INF , !P1 ;  /* 0xff80000014147808 */ /* 0x000fe60004800000 */
[----:B------:R-:W-:Y:S01]  /*190d0*/  MUFU.TANH R209, R38 ;  /* 0x0000002600d17308 */ /* 0x000fe20000002400 */
[----:B------:R-:W-:Y:S01]  /*190e0*/  FMNMX3.FTZ R0, R0, R32, R27, !PT ;  /* 0x0000002000007276 */ /* 0x000fe2000781001b */
[----:B------:R-:W-:Y:S01]  /*190f0*/  FMUL.FTZ R50, R50, UR9 ;  /* 0x0000000932327c20 */ /* 0x000fe20008410000 */
[-C--:B------:R-:W-:Y:S01]  /*19100*/  ISETP.GE.AND P4, PT, R232, R244.reuse, PT ;  /* 0x000000f4e800720c */ /* 0x080fe20003f86270 */
[----:B------:R-:W-:Y:S01]  /*19110*/  FMUL.FTZ R55, R55, UR9 ;  /* 0x0000000937377c20 */ /* 0x000fe20008410000 */
[----:B------:R-:W-:Y:S01]  /*19120*/  ISETP.GE.AND P1, PT, R239, R244, PT ;  /* 0x000000f4ef00720c */ /* 0x000fe20003f26270 */
[----:B------:R-:W-:Y:S01]  /*19130*/  FMUL.FTZ R54, R54, UR9 ;  /* 0x0000000936367c20 */ /* 0x000fe20008410000 */
[----:B------:R-:W-:Y:S03]  /*19140*/  FSEL R17, R17, -INF , !P6 ;  /* 0xff80000011117808 */ /* 0x000fe60007000000 */
[----:B------:R-:W1:Y:S01]  /*19150*/  MUFU.TANH R96, R212 ;  /* 0x000000d400607308 */ /* 0x000e620000002400 */
[----:B------:R-:W-:Y:S01]  /*19160*/  FSEL R16, R16, -INF , !P5 ;  /* 0xff80000010107808 */ /* 0x000fe20006800000 */
[----:B------:R-:W-:Y:S01]  /*19170*/  FMUL.FTZ R67, R67, UR9 ;  /* 0x0000000943437c20 */ /* 0x000fe20008410000 */
[----:B------:R-:W-:Y:S01]  /*19180*/  FMNMX3.FTZ R0, R0, R21, R20, !PT ;  /* 0x0000001500007276 */ /* 0x000fe20007810014 */
[----:B------:R-:W-:Y:S01]  /*19190*/  FMUL.FTZ R63, R63, UR9 ;  /* 0x000000093f3f7c20 */ /* 0x000fe20008410000 */
[----:B------:R-:W-:Y:S01]  /*191a0*/  FSEL R5, R5, -INF , !P2 ;  /* 0xff80000005057808 */ /* 0x000fe20005000000 */
[----:B------:R-:W-:Y:S01]  /*191b0*/  FMUL.FTZ R71, R71, UR9 ;  /* 0x0000000947477c20 */ /* 0x000fe20008410000 */
[----:B------:R-:W-:Y:S03]  /*191c0*/  FSEL R4, R4, -INF , !P0 ;  /* 0xff80000004047808 */ /* 0x000fe60004000000 */
[----:B------:R2:W-:Y:S01]  /*191d0*/  MUFU.TANH R100, R30 ;  /* 0x0000001e00647308 */ /* 0x0005e20000002400 */
[----:B------:R-:W-:Y:S01]  /*191e0*/  FMNMX3.FTZ R0, R0, R17, R16, !PT ;  /* 0x0000001100007276 */ /* 0x000fe20007810010 */
[----:B------:R-:W-:Y:S01]  /*191f0*/  FMUL.FTZ R70, R70, UR9 ;  /* 0x0000000946467c20 */ /* 0x000fe20008410000 */
[----:B------:R-:W-:Y:S01]  /*19200*/  FSEL R5, R5, -INF , !P4 ;  /* 0xff80000005057808 */ /* 0x000fe20006000000 */
[----:B------:R-:W-:Y:S01]  /*19210*/  FMUL.FTZ R72, R72, UR9 ;  /* 0x0000000948487c20 */ /* 0x000fe20008410000 */
[----:B------:R-:W-:Y:S01]  /*19220*/  FSEL R4, R4, -INF , !P1 ;  /* 0xff80000004047808 */ /* 0x000fe20004800000 */
[----:B------:R-:W-:Y:S01]  /*19230*/  FMUL.FTZ R74, R74, UR9 ;  /* 0x000000094a4a7c20 */ /* 0x000fe20008410000 */
[----:B------:R-:W-:Y:S03]  /*19240*/  MOV R243, R210 ;  /* 0x000000d200f37202 */ /* 0x000fe60000000f00 */
[----:B------:R3:W-:Y:S01]  /*19250*/  MUFU.TANH R97, R31 ;  /* 0x0000001f00617308 */ /* 0x0007e20000002400 */
[----:B------:R-:W-:Y:S01]  /*19260*/  FMNMX3.FTZ R80, R0, R5, R4, !PT ;  /* 0x0000000500507276 */ /* 0x000fe20007810004 */
[----:B------:R-:W-:Y:S01]  /*19270*/  FMUL.FTZ R77, R77, UR9 ;  /* 0x000000094d4d7c20 */ /* 0x000fe20008410000 */
[-C--:B------:R-:W-:Y:S01]  /*19280*/  ISETP.GT.AND P5, PT, R250, R6.reuse, PT ;  /* 0x00000006fa00720c */ /* 0x080fe20003fa4270 */
[----:B------:R-:W-:Y:S01]  /*19290*/  FMUL.FTZ R76, R76, UR9 ;  /* 0x000000094c4c7c20 */ /* 0x000fe20008410000 */
[-C--:B------:R-:W-:Y:S01]  /*192a0*/  ISETP.GT.AND P1, PT, R247, R6.reuse, PT ;  /* 0x00000006f700720c */ /* 0x080fe20003f24270 */
[----:B------:R-:W4:Y:S01]  /*192b0*/  SHFL.BFLY PT, R0, R80, 0x2, 0x1f ;  /* 0x0c401f0050007f89 */ /* 0x000f2200000e0000 */
[C---:B------:R-:W-:Y:S03]  /*192c0*/  ISETP.GE.AND P4, PT, R6.reuse, R249, PT ;  /* 0x000000f90600720c */ /* 0x040fe60003f86270 */
[----:B------:R1:W-:Y:S01]  /*192d0*/  MUFU.TANH R101, R29 ;  /* 0x0000001d00657308 */ /* 0x0003e20000002400 */
[-C--:B------:R-:W-:Y:S01]  /*192e0*/  ISETP.GE.AND P2, PT, R6, R245.reuse, PT ;  /* 0x000000f50600720c */ /* 0x080fe20003f46270 */
[----:B--2---:R-:W-:Y:S01]  /*192f0*/  IMAD.MOV.U32 R30, RZ, RZ, R228 ;  /* 0x000000ffff1e7224 */ /* 0x004fe200078e00e4 */
[----:B------:R-:W-:Y:S01]  /*19300*/  ISETP.GT.AND P6, PT, R246, R6, PT ;  /* 0x00000006f600720c */ /* 0x000fe20003fc4270 */
[----:B------:R-:W-:Y:S01]  /*19310*/  FMUL.FTZ R79, R79, UR9 ;  /* 0x000000094f4f7c20 */ /* 0x000fe20008410000 */
[----:B------:R-:W-:Y:S01]  /*19320*/  FMUL.FTZ R78, R78, UR9 ;  /* 0x000000094e4e7c20 */ /* 0x000fe20008410000 */
[----:B------:R-:W-:Y:S01]  /*19330*/  FMUL.FTZ R83, R83, UR9 ;  /* 0x0000000953537c20 */ /* 0x000fe20008410000 */
[----:B------:R-:W-:Y:S03]  /*19340*/  FSEL R30, R30, -INF , !P1 ;  /* 0xff8000001e1e7808 */ /* 0x000fe60004800000 */
[----:B------:R-:W-:Y:S01]  /*19350*/  MUFU.TANH R57, R57 ;  /* 0x0000003900397308 */ /* 0x000fe20000002400 */
[----:B------:R-:W-:Y:S01]  /*19360*/  ISETP.GT.AND P1, PT, R246, R14, PT ;  /* 0x0000000ef600720c */ /* 0x000fe20003f24270 */
[----:B---3--:R-:W-:Y:S02]  /*19370*/  IMAD.MOV.U32 R31, RZ, RZ, R235 ;  /* 0x000000ffff1f7224 */ /* 0x008fe400078e00eb */
[----:B------:R-:W-:Y:S01]  /*19380*/  FMUL.FTZ R82, R82, UR9 ;  /* 0x0000000952527c20 */ /* 0x000fe20008410000 */
[----:B------:R-:W-:Y:S01]  /*19390*/  FMUL.FTZ R86, R86, UR9 ;  /* 0x0000000956567c20 */ /* 0x000fe20008410000 */
[----:B------:R-:W-:Y:S01]  /*193a0*/  FMUL.FTZ R108, R108, UR9 ;  /* 0x000000096c6c7c20 */ /* 0x000fe20008410000 */
[----:B------:R-:W-:Y:S01]  /*193b0*/  FMUL.FTZ R107, R107, UR9 ;  /* 0x000000096b6b7c20 */ /* 0x000fe20008410000 */
[----:B------:R-:W-:Y:S02]  /*193c0*/  FMUL.FTZ R110, R110, UR9 ;  /* 0x000000096e6e7c20 */ /* 0x000fe40008410000 */
[----:B------:R-:W-:Y:S01]  /*193d0*/  MUFU.TANH R56, R56 ;  /* 0x0000003800387308 */ /* 0x000fe20000002400 */
[----:B------:R-:W-:Y:S01]  /*193e0*/  FMUL.FTZ R111, R111, UR9 ;  /* 0x000000096f6f7c20 */ /* 0x000fe20008410000 */
[----:B-1----:R-:W-:Y:S02]  /*193f0*/  IMAD.MOV.U32 R29, RZ, RZ, R251 ;  /* 0x000000ffff1d7224 */ /* 0x002fe400078e00fb */
[----:B------:R-:W-:Y:S01]  /*19400*/  FMUL.FTZ R106, R106, UR9 ;  /* 0x000000096a6a7c20 */ /* 0x000fe20008410000 */
[----:B------:R-:W-:Y:S01]  /*19410*/  FMUL.FTZ R118, R118, UR9 ;  /* 0x0000000976767c20 */ /* 0x000fe20008410000 */
[----:B------:R-:W-:Y:S01]  /*19420*/  FMUL.FTZ R115, R115, UR9 ;  /* 0x0000000973737c20 */ /* 0x000fe20008410000 */
[----:B----4-:R-:W-:Y:S01]  /*19430*/  FMNMX.FTZ R80, R80, R0, !PT ;  /* 0x0000000050507209 */ /* 0x010fe20007810000 */
[----:B------:R-:W-:Y:S01]  /*19440*/  FMUL.FTZ R120, R120, UR9 ;  /* 0x0000000978787c20 */ /* 0x000fe20008410000 */
[----:B------:R-:W-:Y:S01]  /*19450*/  FSEL R29, R29, -INF , !P6 ;  /* 0xff8000001d1d7808 */ /* 0x000fe20007000000 */
[----:B------:R1:W-:Y:S01]  /*19460*/  MUFU.TANH R116, R28 ;  /* 0x0000001c00747308 */ /* 0x0003e20000002400 */
[----:B------:R-:W-:Y:S01]  /*19470*/  ISETP.GE.AND P6, PT, R14, R245, PT ;  /* 0x000000f50e00720c */ /* 0x000fe20003fc6270 */
[----:B------:R-:W2:Y:S01]  /*19480*/  SHFL.BFLY PT, R0, R80, 0x1, 0x1f ;  /* 0x0c201f0050007f89 */ /* 0x000ea200000e0000 */
        /* <DEDUP_REMOVED lines=12> */
[----:B------:R-:W-:Y:S03]  /*19550*/  UISETP.GT.AND UP0, UPT, UR6, UR16, UPT ;  /* 0x000000100600728c */ /* 0x000fe6000bf04270 */
[----:B------:R-:W-:Y:S01]  /*19560*/  MUFU.TANH R92, R92 ;  /* 0x0000005c005c7308 */ /* 0x000fe20000002400 */
[----:B------:R-:W-:Y:S01]  /*19570*/  UIADD3 UR6, UPT, UPT, UR6, -0x1, URZ ;  /* 0xffffffff06067890 */ /* 0x000fe2000fffe0ff */
[----:B-1----:R-:W-:Y:S08]  /*19580*/  IMAD.MOV.U32 R28, RZ, RZ, R211 ;  /* 0x000000ffff1c7224 */ /* 0x002ff000078e00d3 */
[----:B------:R-:W-:Y:S01]  /*19590*/  MUFU.TANH R93, R93 ;  /* 0x0000005d005d7308 */ /* 0x000fe20000002400 */
[----:B--2---:R-:W-:Y:S04]  /*195a0*/  FMNMX.FTZ R80, R80, R0, !PT ;  /* 0x0000000050507209 */ /* 0x004fe80007810000 */
[C---:B------:R-:W-:Y:S01]  /*195b0*/  FSETP.NEU.FTZ.AND P0, PT, R80.reuse, -INF , PT ;  /* 0xff8000005000780b */ /* 0x040fe20003f1d000 */
[----:B------:R1:W-:Y:S04]  /*195c0*/  STL [R1+0xd0], R80 ;  /* 0x0000d05001007387 */ /* 0x0003e80000100800 */
[----:B------:R-:W-:Y:S01]  /*195d0*/  MUFU.TANH R94, R94 ;  /* 0x0000005e005e7308 */ /* 0x000fe20000002400 */
[----:B------:R-:W-:Y:S05]  /*195e0*/  FSEL R0, R80, RZ, P0 ;  /* 0x000000ff50007208 */ /* 0x000fea0000000000 */
[----:B------:R-:W-:Y:S01]  /*195f0*/  FADD.FTZ R0, -R0, R2 ;  /* 0x0000000200007221 */ /* 0x000fe20000010100 */
[----:B------:R-:W-:Y:S03]  /*19600*/  FMUL.FTZ R2, R80, UR4 ;  /* 0x0000000450027c20 */ /* 0x000fe60008410000 */
[----:B------:R-:W-:Y:S01]  /*19610*/  MUFU.TANH R95, R95 ;  /* 0x0000005f005f7308 */ /* 0x000fe20000002400 */
[----:B------:R-:W-:Y:S01]  /*19620*/  FMUL.FTZ R0, R0, UR4 ;  /* 0x0000000400007c20 */ /* 0x000fe20008410000 */
[----:B------:R-:W-:Y:S02]  /*19630*/  FSEL R2, R2, RZ, P0 ;  /* 0x000000ff02027208 */ /* 0x000fe40000000000 */
[-C--:B------:R-:W-:Y:S06]  /*19640*/  ISETP.GE.AND P0, PT, R6, R248.reuse, PT ;  /* 0x000000f80600720c */ /* 0x080fec0003f06270 */
[----:B------:R2:W-:Y:S01]  /*19650*/  MUFU.TANH R212, R44 ;  /* 0x0000002c00d47308 */ /* 0x0005e20000002400 */
[--C-:B------:R-:W-:Y:S01]  /*19660*/  FFMA.FTZ R38, R65, UR4, -R2.reuse ;  /* 0x0000000441267c23 */ /* 0x100fe20008010802 */
[--C-:B------:R-:W-:Y:S01]  /*19670*/  FFMA.FTZ R201, R201, UR4, -R2.reuse ;  /* 0x00000004c9c97c23 */ /* 0x100fe20008010802 */
[--C-:B------:R-:W-:Y:S01]  /*19680*/  FFMA.FTZ R244, R200, UR4, -R2.reuse ;  /* 0x00000004c8f47c23 */ /* 0x100fe20008010802 */
[--C-:B------:R-:W-:Y:S01]  /*19690*/  FFMA.FTZ R235, R135, UR4, -R2.reuse ;  /* 0x0000000487eb7c23 */ /* 0x100fe20008010802 */
[--C-:B------:R-:W-:Y:S01]  /*196a0*/  FFMA.FTZ R228, R134, UR4, -R2.reuse ;  /* 0x0000000486e47c23 */ /* 0x100fe20008010802 */
[----:B------:R3:W-:Y:S01]  /*196b0*/  STL [R1+0x74], R38 ;  /* 0x0000742601007387 */ /* 0x0007e20000100800 */
[--C-:B-1----:R-:W-:Y:S03]  /*196c0*/  FFMA.FTZ R80, R37, UR4, -R2.reuse ;  /* 0x0000000425507c23 */ /* 0x102fe60008010802 */
[----:B------:R1:W-:Y:S01]  /*196d0*/  MUFU.TANH R128, R43 ;  /* 0x0000002b00807308 */ /* 0x0003e20000002400 */
[--C-:B------:R-:W-:Y:S01]  /*196e0*/  FFMA.FTZ R208, R208, UR4, -R2.reuse ;  /* 0x00000004d0d07c23 */ /* 0x100fe20008010802 */
[--C-:B------:R-:W-:Y:S01]  /*196f0*/  FFMA.FTZ R206, R206, UR4, -R2.reuse ;  /* 0x00000004cece7c23 */ /* 0x100fe20008010802 */
[--C-:B------:R-:W-:Y:S01]  /*19700*/  FFMA.FTZ R251, R81, UR4, -R2.reuse ;  /* 0x0000000451fb7c23 */ /* 0x100fe20008010802 */
[--C-:B------:R-:W-:Y:S01]  /*19710*/  FFMA.FTZ R207, R207, UR4, -R2.reuse ;  /* 0x00000004cfcf7c23 */ /* 0x100fe20008010802 */
[--C-:B------:R-:W-:Y:S01]  /*19720*/  FFMA.FTZ R203, R203, UR4, -R2.reuse ;  /* 0x00000004cbcb7c23 */ /* 0x100fe20008010802 */
[--C-:B------:R-:W-:Y:S01]  /*19730*/  FFMA.FTZ R202, R202, UR4, -R2.reuse ;  /* 0x00000004caca7c23 */ /* 0x100fe20008010802 */
[--C-:B------:R-:W-:Y:S03]  /*19740*/  FFMA.FTZ R69, R69, UR4, -R2.reuse ;  /* 0x0000000445457c23 */ /* 0x100fe60008010802 */
[----:B------:R4:W-:Y:S01]  /*19750*/  MUFU.TANH R113, R34 ;  /* 0x0000002200717308 */ /* 0x0009e20000002400 */
[----:B------:R-:W-:Y:S01]  /*19760*/  FFMA.FTZ R200, R53, UR4, -R2 ;  /* 0x0000000435c87c23 */ /* 0x000fe20008010802 */
[----:B--2---:R-:W-:Y:S02]  /*19770*/  IMAD.MOV.U32 R44, RZ, RZ, R28 ;  /* 0x000000ffff2c7224 */ /* 0x004fe400078e001c */
[----:B------:R-:W-:Y:S01]  /*19780*/  FFMA.FTZ R134, R64, UR4, -R2 ;  /* 0x0000000440867c23 */ /* 0x000fe20008010802 */
[----:B------:R-:W-:Y:S02]  /*19790*/  IMAD.MOV.U32 R28, RZ, RZ, R234 ;  /* 0x000000ffff1c7224 */ /* 0x000fe400078e00ea */
[--C-:B------:R-:W-:Y:S01]  /*197a0*/  FFMA.FTZ R234, R48, UR4, -R2.reuse ;  /* 0x0000000430ea7c23 */ /* 0x100fe20008010802 */
[--C-:B------:R-:W-:Y:S01]  /*197b0*/  FFMA.FTZ R135, R27, UR4, -R2.reuse ;  /* 0x000000041b877c23 */ /* 0x100fe20008010802 */
[--C-:B------:R-:W-:Y:S01]  /*197c0*/  FFMA.FTZ R205, R205, UR4, -R2.reuse ;  /* 0x00000004cdcd7c23 */ /* 0x100fe20008010802 */
[----:B------:R2:W-:Y:S01]  /*197d0*/  MUFU.TANH R112, R35 ;  /* 0x0000002300707308 */ /* 0x0005e20000002400 */
[----:B------:R-:W-:Y:S01]  /*197e0*/  FFMA.FTZ R204, R204, UR4, -R2 ;  /* 0x00000004cccc7c23 */ /* 0x000fe20008010802 */
[----:B-1----:R-:W-:Y:S02]  /*197f0*/  IMAD.MOV.U32 R43, RZ, RZ, R236 ;  /* 0x000000ffff2b7224 */ /* 0x002fe400078e00ec */
[--C-:B------:R-:W-:Y:S02]  /*19800*/  FFMA.FTZ R236, R33, UR4, -R2.reuse ;  /* 0x0000000421ec7c23 */ /* 0x100fe40008010802 */
[----:B------:R-:W-:Y:S02]  /*19810*/  IMAD.MOV.U32 R81, RZ, RZ, R43 ;  /* 0x000000ffff517224 */ /* 0x000fe400078e002b */
[----:B---3--:R-:W-:Y:S02]  /*19820*/  FFMA.FTZ R38, R49, UR4, -R2 ;  /* 0x0000000431267c23 */ /* 0x008fe40008010802 */
[----:B------:R-:W1:Y:S01]  /*19830*/  MUFU.TANH R85, R213 ;  /* 0x000000d500557308 */ /* 0x000e620000002400 */
[----:B----4-:R-:W-:Y:S02]  /*19840*/  IMAD.MOV.U32 R34, RZ, RZ, R216 ;  /* 0x000000ffff227224 */ /* 0x010fe400078e00d8 */
[--C-:B------:R-:W-:Y:S01]  /*19850*/  FFMA.FTZ R216, R84, UR4, -R2.reuse ;  /* 0x0000000454d87c23 */ /* 0x100fe20008010802 */
[----:B------:R3:W-:Y:S01]  /*19860*/  STL [R1+0x78], R38 ;  /* 0x0000782601007387 */ /* 0x0007e20000100800 */
[----:B------:R-:W-:Y:S02]  /*19870*/  IMAD.MOV.U32 R84, RZ, RZ, R243 ;  /* 0x000000ffff547224 */ /* 0x000fe400078e00f3 */
[--C-:B------:R-:W-:Y:S01]  /*19880*/  FFMA.FTZ R243, R32, UR4, -R2.reuse ;  /* 0x0000000420f37c23 */ /* 0x100fe20008010802 */
[----:B------:R-:W4:Y:S02]  /*19890*/  LDL.LU R45, [R1+0x24] ;  /* 0x00002400012d7983 */ /* 0x000f240000300800 */
[----:B------:R1:W-:Y:S01]  /*198a0*/  MUFU.TANH R213, R40 ;  /* 0x0000002800d57308 */ /* 0x0003e20000002400 */
[----:B--2---:R-:W-:Y:S02]  /*198b0*/  IMAD.MOV.U32 R35, RZ, RZ, R223 ;  /* 0x000000ffff237224 */ /* 0x004fe400078e00df */
[--C-:B------:R-:W-:Y:S01]  /*198c0*/  FFMA.FTZ R223, R68, UR4, -R2.reuse ;  /* 0x0000000444df7c23 */ /* 0x100fe20008010802 */
[----:B------:R-:W-:Y:S01]  /*198d0*/  STL [R1+0xd4], R234 ;  /* 0x0000d4ea01007387 */ /* 0x000fe20000100800 */
[----:B------:R-:W-:Y:S03]  /*198e0*/  FFMA.FTZ R68, R17, UR4, -R2 ;  /* 0x0000000411447c23 */ /* 0x000fe60008010802 */
[----:B------:R2:W-:Y:S02]  /*198f0*/  STL [R1+0xd8], R80 ;  /* 0x0000d85001007387 */ /* 0x0005e40000100800 */
[----:B------:R2:W4:Y:S02]  /*19900*/  MUFU.TANH R211, R41 ;  /* 0x0000002900d37308 */ /* 0x0005240000002400 */
[----:B------:R2:W-:Y:S04]  /*19910*/  STL [R1+0xdc], R236 ;  /* 0x0000dcec01007387 */ /* 0x0005e80000100800 */
[----:B------:R2:W-:Y:S04]  /*19920*/  STL [R1+0xe0], R243 ;  /* 0x0000e0f301007387 */ /* 0x0005e80000100800 */
[----:B------:R2:W-:Y:S01]  /*19930*/  MUFU.TANH R210, R42 ;  /* 0x0000002a00d27308 */ /* 0x0005e20000002400 */
[----:B-1----:R-:W-:Y:S02]  /*19940*/  IMAD.MOV.U32 R40, RZ, RZ, R242 ;  /* 0x000000ffff287224 */ /* 0x002fe400078e00f2 */
[--C-:B------:R-:W-:Y:S01]  /*19950*/  FFMA.FTZ R242, R16, UR4, -R2.reuse ;  /* 0x0000000410f27c23 */ /* 0x100fe20008010802 */
[----:B---3--:R-:W-:Y:S02]  /*19960*/  IMAD.MOV.U32 R38, RZ, RZ, R237 ;  /* 0x000000ffff267224 */ /* 0x008fe400078e00ed */
[--C-:B------:R-:W-:Y:S04]  /*19970*/  FFMA.FTZ R237, R4, UR4, -R2.reuse ;  /* 0x0000000404ed7c23 */ /* 0x100fe80008010802 */
[----:B------:R1:W3:Y:S01]  /*19980*/  MUFU.TANH R129, R39 ;  /* 0x0000002700817308 */ /* 0x0002e20000002400 */
[----:B--2---:R-:W-:Y:S01]  /*19990*/  MOV R41, R241 ;  /* 0x000000f100297202 */ /* 0x004fe20000000f00 */
[----:B------:R-:W-:Y:S03]  /*199a0*/  FFMA.FTZ R241, R5, UR4, -R2 ;  /* 0x0000000405f17c23 */ /* 0x000fe60008010802 */
[----:B------:R-:W-:Y:S01]  /*199b0*/  FSEL R6, R41, -INF , !P1 ;  /* 0xff80000029067808 */ /* 0x000fe20004800000 */
[----:B------:R-:W-:Y:S01]  /*199c0*/  IMAD.MOV.U32 R41, RZ, RZ, R40 ;  /* 0x000000ffff297224 */ /* 0x000fe200078e0028 */
[----:B------:R-:W-:Y:S03]  /*199d0*/  ISETP.GE.AND P1, PT, R14, R248, PT ;  /* 0x000000f80e00720c */ /* 0x000fe60003f26270 */
[----:B------:R-:W2:Y:S01]  /*199e0*/  MUFU.EX2 R0, R0 ;  /* 0x0000000000007308 */ /* 0x000ea20000000800 */
[----:B------:R-:W-:Y:S01]  /*199f0*/  MOV R42, R35 ;  /* 0x00000023002a7202 */ /* 0x000fe20000000f00 */
[--C-:B------:R-:W-:Y:S01]  /*19a00*/  FFMA.FTZ R80, R20, UR4, -R2.reuse ;  /* 0x0000000414507c23 */ /* 0x100fe20008010802 */
[--C-:B------:R-:W-:Y:S07]  /*19a10*/  FFMA.FTZ R236, R21, UR4, -R2.reuse ;  /* 0x0000000415ec7c23 */ /* 0x100fee0008010802 */
[----:B------:R-:W4:Y:S01]  /*19a20*/  MUFU.EX2 R201, R201 ;  /* 0x000000c900c97308 */ /* 0x000f220000000800 */
[----:B------:R-:W-:Y:S01]  /*19a30*/  FFMA.FTZ R35, R36, UR4, -R2 ;  /* 0x0000000424237c23 */ /* 0x000fe20008010802 */
[----:B------:R-:W-:Y:S01]  /*19a40*/  IMAD.MOV.U32 R40, RZ, RZ, R38 ;  /* 0x000000ffff287224 */ /* 0x000fe200078e0026 */
[----:B------:R-:W-:Y:S01]  /*19a50*/  STL [R1+0xe4], R236 ;  /* 0x0000e4ec01007387 */ /* 0x000fe20000100800 */
[----:B-1----:R-:W-:Y:S01]  /*19a60*/  FFMA.FTZ R39, R52, UR4, -R2 ;  /* 0x0000000434277c23 */ /* 0x002fe20008010802 */
[----:B------:R-:W-:Y:S05]  /*19a70*/  FSEL R2, R84, -INF , !P5 ;  /* 0xff80000054027808 */ /* 0x000fea0006800000 */
[----:B------:R-:W-:Y:S01]  /*19a80*/  MUFU.TANH R99, R99 ;  /* 0x0000006300637308 */ /* 0x000fe20000002400 */
[----:B------:R-:W-:Y:S01]  /*19a90*/  ISETP.GT.AND P5, PT, R250, R14, PT ;  /* 0x0000000efa00720c */ /* 0x000fe20003fa4270 */
[----:B------:R1:W-:Y:S01]  /*19aa0*/  STL [R1+0xe8], R80 ;  /* 0x0000e85001007387 */ /* 0x0003e20000100800 */
[C---:B--2---:R-:W-:Y:S01]  /*19ab0*/  FMUL.FTZ R52, R0.reuse, R152 ;  /* 0x0000009800347220 */ /* 0x044fe20000410000 */
[C---:B------:R-:W-:Y:S01]  /*19ac0*/  FMUL.FTZ R53, R0.reuse, R153 ;  /* 0x0000009900357220 */ /* 0x040fe20000410000 */
[C---:B------:R-:W-:Y:S01]  /*19ad0*/  FMUL.FTZ R64, R0.reuse, R148 ;  /* 0x0000009400407220 */ /* 0x040fe20000410000 */
[C---:B------:R-:W-:Y:S01]  /*19ae0*/  FMUL.FTZ R65, R0.reuse, R149 ;  /* 0x0000009500417220 */ /* 0x040fe20000410000 */
[C---:B------:R-:W-:Y:S01]  /*19af0*/  FMUL.FTZ R4, R0.reuse, R164 ;  /* 0x000000a400047220 */ /* 0x040fe20000410000 */
[C---:B------:R-:W-:Y:S01]  /*19b00*/  FMUL.FTZ R5, R0.reuse, R165 ;  /* 0x000000a500057220 */ /* 0x040fe20000410000 */
[C---:B------:R-:W-:Y:S01]  /*19b10*/  FMUL.FTZ R16, R0.reuse, R144 ;  /* 0x0000009000107220 */ /* 0x040fe20000410000 */
[----:B------:R-:W-:Y:S01]  /*19b20*/  MOV R144, R251 ;  /* 0x000000fb00907202 */ /* 0x000fe20000000f00 */
[C---:B------:R-:W-:Y:S01]  /*19b30*/  FMUL.FTZ R17, R0.reuse, R145 ;  /* 0x0000009100117220 */ /* 0x040fe20000410000 */
[C---:B------:R-:W-:Y:S01]  /*19b40*/  FMUL.FTZ R20, R0.reuse, R160 ;  /* 0x000000a000147220 */ /* 0x040fe20000410000 */
[C---:B------:R-:W-:Y:S01]  /*19b50*/  FMUL.FTZ R21, R0.reuse, R161 ;  /* 0x000000a100157220 */ /* 0x040fe20000410000 */
[----:B------:R-:W-:Y:S01]  /*19b60*/  FMUL.FTZ R32, R0, R140 ;  /* 0x0000008c00207220 */ /* 0x000fe20000410000 */
[----:B------:R-:W-:Y:S01]  /*19b70*/  FSEL R140, R2, -INF , !P4 ;  /* 0xff800000028c7808 */ /* 0x000fe20006000000 */
[C---:B------:R-:W-:Y:S01]  /*19b80*/  FMUL.FTZ R33, R0.reuse, R141 ;  /* 0x0000008d00217220 */ /* 0x040fe20000410000 */
[C---:B------:R-:W-:Y:S01]  /*19b90*/  ISETP.GT.AND P4, PT, R247.reuse, R22, PT ;  /* 0x00000016f700720c */ /* 0x040fe20003f84270 */
[C---:B------:R-:W-:Y:S01]  /*19ba0*/  FMUL.FTZ R36, R0.reuse, R156 ;  /* 0x0000009c00247220 */ /* 0x040fe20000410000 */
[C---:B------:R-:W-:Y:S01]  /*19bb0*/  FMUL.FTZ R37, R0.reuse, R157 ;  /* 0x0000009d00257220 */ /* 0x040fe20000410000 */
[----:B------:R-:W-:Y:S01]  /*19bc0*/  FMUL.FTZ R48, R0, R136 ;  /* 0x0000008800307220 */ /* 0x000fe20000410000 */
[----:B------:R-:W-:Y:S01]  /*19bd0*/  FSEL R28, R28, -INF , !P4 ;  /* 0xff8000001c1c7808 */ /* 0x000fe20006000000 */
[----:B------:R-:W-:Y:S01]  /*19be0*/  FMUL.FTZ R49, R0, R137 ;  /* 0x0000008900317220 */ /* 0x000fe20000410000 */
[----:B------:R-:W-:Y:S01]  /*19bf0*/  ISETP.GT.AND P4, PT, R246, R22, PT ;  /* 0x00000016f600720c */ /* 0x000fe20003f84270 */
[----:B------:R-:W-:Y:S01]  /*19c00*/  IMAD.MOV.U32 R84, RZ, RZ, R44 ;  /* 0x000000ffff547224 */ /* 0x000fe200078e002c */
[----:B------:R-:W-:Y:S01]  /*19c10*/  MUFU.TANH R43, R50 ;  /* 0x00000032002b7308 */ /* 0x000fe20000002400 */
[----:B------:R-:W-:Y:S02]  /*19c20*/  IMAD.MOV.U32 R243, RZ, RZ, R39 ;  /* 0x000000fffff37224 */ /* 0x000fe400078e0027 */
[----:B-1----:R-:W-:Y:S07]  /*19c30*/  IMAD.MOV.U32 R80, RZ, RZ, R35 ;  /* 0x000000ffff507224 */ /* 0x002fee00078e0023 */
[----:B------:R-:W-:Y:S10]  /*19c40*/  MUFU.TANH R39, R66 ;  /* 0x0000004200277308 */ /* 0x000ff40000002400 */
[----:B------:R-:W-:Y:S10]  /*19c50*/  MUFU.TANH R44, R55 ;  /* 0x00000037002c7308 */ /* 0x000ff40000002400 */
[----:B------:R-:W1:Y:S10]  /*19c60*/  MUFU.TANH R47, R47 ;  /* 0x0000002f002f7308 */ /* 0x000e740000002400 */
[----:B------:R-:W2:Y:S10]  /*19c70*/  MUFU.TANH R46, R46 ;  /* 0x0000002e002e7308 */ /* 0x000eb40000002400 */
[----:B------:R-:W-:Y:S10]  /*19c80*/  MUFU.TANH R54, R54 ;  /* 0x0000003600367308 */ /* 0x000ff40000002400 */
        /* <DEDUP_REMOVED lines=22> */
[----:B------:R-:W-:Y:S01]  /*19df0*/  MUFU.TANH R109, R109 ;  /* 0x0000006d006d7308 */ /* 0x000fe20000002400 */
[----:B----4-:R-:W-:Y:S01]  /*19e00*/  FFMA.FTZ R45, R0, R45, R201 ;  /* 0x0000002d002d7223 */ /* 0x010fe200000100c9 */
[----:B------:R-:W-:Y:S08]  /*19e10*/  FSEL R0, R42, -INF , !P5 ;  /* 0xff8000002a007808 */ /* 0x000ff00006800000 */
[----:B------:R-:W-:Y:S01]  /*19e20*/  MUFU.TANH R107, R107 ;  /* 0x0000006b006b7308 */ /* 0x000fe20000002400 */
[----:B------:R-:W-:Y:S04]  /*19e30*/  ISETP.GT.AND P5, PT, R247, R14, PT ;  /* 0x0000000ef700720c */ /* 0x000fe80003fa4270 */
[----:B------:R-:W-:Y:S02]  /*19e40*/  FSEL R31, R31, -INF , !P5 ;  /* 0xff8000001f1f7808 */ /* 0x000fe40006800000 */
[----:B------:R-:W-:Y:S03]  /*19e50*/  ISETP.GE.AND P5, PT, R14, R249, PT ;  /* 0x000000f90e00720c */ /* 0x000fe60003fa6270 */
[----:B------:R-:W4:Y:S01]  /*19e60*/  MUFU.TANH R42, R51 ;  /* 0x00000033002a7308 */ /* 0x000f220000002400 */
[----:B------:R-:W-:Y:S02]  /*19e70*/  FSEL R14, R84, -INF , !P4 ;  /* 0xff800000540e7808 */ /* 0x000fe40006000000 */
[----:B------:R-:W-:Y:S02]  /*19e80*/  FSEL R38, R0, -INF , !P5 ;  /* 0xff80000000267808 */ /* 0x000fe40006800000 */
[-C--:B------:R-:W-:Y:S02]  /*19e90*/  ISETP.GT.AND P5, PT, R247, R13.reuse, PT ;  /* 0x0000000df700720c */ /* 0x080fe40003fa4270 */
[----:B------:R-:W-:Y:S03]  /*19ea0*/  ISETP.GT.AND P4, PT, R250, R22, PT ;  /* 0x00000016fa00720c */ /* 0x000fe60003f84270 */
[----:B------:R-:W-:Y:S01]  /*19eb0*/  MUFU.TANH R110, R110 ;  /* 0x0000006e006e7308 */ /* 0x000fe20000002400 */
[----:B------:R-:W-:Y:S02]  /*19ec0*/  FSEL R27, R81, -INF , !P5 ;  /* 0xff800000511b7808 */ /* 0x000fe40006800000 */
[-C--:B------:R-:W-:Y:S02]  /*19ed0*/  ISETP.GT.AND P5, PT, R246, R13.reuse, PT ;  /* 0x0000000df600720c */ /* 0x080fe40003fa4270 */
[----:B------:R-:W-:Y:S02]  /*19ee0*/  FSEL R84, R29, -INF , !P0 ;  /* 0xff8000001d547808 */ /* 0x000fe40004000000 */
[----:B------:R-:W-:Y:S03]  /*19ef0*/  ISETP.GT.AND P0, PT, R250, R13, PT ;  /* 0x0000000dfa00720c */ /* 0x000fe60003f04270 */
[----:B------:R-:W-:Y:S01]  /*19f00*/  MUFU.TANH R111, R111 ;  /* 0x0000006f006f7308 */ /* 0x000fe20000002400 */
[----:B------:R-:W-:Y:S02]  /*19f10*/  FSEL R0, R34, -INF , !P5 ;  /* 0xff80000022007808 */ /* 0x000fe40006800000 */
[----:B------:R-:W-:Y:S02]  /*19f20*/  FSEL R34, R6, -INF , !P1 ;  /* 0xff80000006227808 */ /* 0x000fe40004800000 */
[----:B------:R-:W-:Y:S02]  /*19f30*/  FSEL R6, R41, -INF , !P4 ;  /* 0xff80000029067808 */ /* 0x000fe40006000000 */
[----:B------:R-:W-:Y:S03]  /*19f40*/  FSEL R2, R40, -INF , !P0 ;  /* 0xff80000028027808 */ /* 0x000fe60004000000 */
[----:B------:R3:W4:Y:S01]  /*19f50*/  MUFU.TANH R41, R60 ;  /* 0x0000003c00297308 */ /* 0x0007220000002400 */
[----:B------:R-:W-:Y:S02]  /*19f60*/  ISETP.GE.AND P5, PT, R22, R245, PT ;  /* 0x000000f51600720c */ /* 0x000fe40003fa6270 */
[C---:B------:R-:W-:Y:S02]  /*19f70*/  ISETP.GE.AND P0, PT, R13.reuse, R249, PT ;  /* 0x000000f90d00720c */ /* 0x040fe40003f06270 */
[C---:B------:R-:W-:Y:S02]  /*19f80*/  ISETP.GE.AND P1, PT, R13.reuse, R245, PT ;  /* 0x000000f50d00720c */ /* 0x040fe40003f26270 */
[----:B------:R-:W-:Y:S03]  /*19f90*/  FSEL R81, R30, -INF , !P2 ;  /* 0xff8000001e517808 */ /* 0x000fe60005000000 */
[----:B------:R1:W4:Y:S01]  /*19fa0*/  MUFU.TANH R40, R61 ;  /* 0x0000003d00287308 */ /* 0x0003220000002400 */
[----:B------:R-:W-:Y:S02]  /*19fb0*/  ISETP.GE.AND P2, PT, R22, R248, PT ;  /* 0x000000f81600720c */ /* 0x000fe40003f46270 */
[----:B------:R-:W-:Y:S02]  /*19fc0*/  FSEL R28, R28, -INF , !P5 ;  /* 0xff8000001c1c7808 */ /* 0x000fe40006800000 */
[----:B------:R-:W-:Y:S02]  /*19fd0*/  ISETP.GT.AND P5, PT, R250, R26, PT ;  /* 0x0000001afa00720c */ /* 0x000fe40003fa4270 */
[----:B------:R-:W-:Y:S03]  /*19fe0*/  FSEL R35, R2, -INF , !P0 ;  /* 0xff80000002237808 */ /* 0x000fe60004000000 */
[----:B------:R-:W4:Y:S01]  /*19ff0*/  MUFU.TANH R106, R106 ;  /* 0x0000006a006a7308 */ /* 0x000f220000002400 */
[----:B------:R-:W-:Y:S02]  /*1a000*/  ISETP.GE.AND P4, PT, R13, R248, PT ;  /* 0x000000f80d00720c */ /* 0x000fe40003f86270 */
[----:B------:R-:W-:Y:S02]  /*1a010*/  FSEL R27, R27, -INF , !P1 ;  /* 0xff8000001b1b7808 */ /* 0x000fe40004800000 */
[-C--:B------:R-:W-:Y:S02]  /*1a020*/  ISETP.GT.AND P0, PT, R247, R12.reuse, PT ;  /* 0x0000000cf700720c */ /* 0x080fe40003f04270 */
[----:B------:R-:W-:Y:S03]  /*1a030*/  ISETP.GT.AND P1, PT, R250, R12, PT ;  /* 0x0000000cfa00720c */ /* 0x000fe60003f24270 */
[----:B------:R-:W4:Y:S01]  /*1a040*/  MUFU.TANH R114, R114 ;  /* 0x0000007200727308 */ /* 0x000f220000002400 */
[----:B------:R-:W-:Y:S02]  /*1a050*/  FSEL R29, R14, -INF , !P2 ;  /* 0xff8000000e1d7808 */ /* 0x000fe40005000000 */
[----:B------:R-:W-:Y:S02]  /*1a060*/  FSEL R31, R31, -INF , !P6 ;  /* 0xff8000001f1f7808 */ /* 0x000fe40007000000 */
[----:B------:R-:W-:Y:S02]  /*1a070*/  FSEL R13, R151, -INF , !P5 ;  /* 0xff800000970d7808 */ /* 0x000fe40006800000 */
[-C--:B------:R-:W-:Y:S03]  /*1a080*/  ISETP.GE.AND P6, PT, R22, R249.reuse, PT ;  /* 0x000000f91600720c */ /* 0x080fe60003fc6270 */
[----:B------:R-:W4:Y:S01]  /*1a090*/  MUFU.TANH R115, R115 ;  /* 0x0000007300737308 */ /* 0x000f220000002400 */
[-C--:B------:R-:W-:Y:S02]  /*1a0a0*/  ISETP.GT.AND P2, PT, R247, R26.reuse, PT ;  /* 0x0000001af700720c */ /* 0x080fe40003f44270 */
[----:B------:R-:W-:Y:S02]  /*1a0b0*/  FSEL R30, R0, -INF , !P4 ;  /* 0xff800000001e7808 */ /* 0x000fe40006000000 */
[-C--:B------:R-:W-:Y:S02]  /*1a0c0*/  ISETP.GE.AND P5, PT, R26, R249.reuse, PT ;  /* 0x000000f91a00720c */ /* 0x080fe40003fa6270 */
[----:B------:R-:W-:Y:S03]  /*1a0d0*/  FSEL R14, R230, -INF , !P0 ;  /* 0xff800000e60e7808 */ /* 0x000fe60004000000 */
[----:B------:R-:W-:Y:S01]  /*1a0e0*/  MUFU.TANH R121, R121 ;  /* 0x0000007900797308 */ /* 0x000fe20000002400 */
[----:B------:R-:W-:Y:S02]  /*1a0f0*/  ISETP.GT.AND P4, PT, R246, R26, PT ;  /* 0x0000001af600720c */ /* 0x000fe40003f84270 */
[----:B------:R-:W-:Y:S02]  /*1a100*/  FSEL R0, R252, -INF , !P1 ;  /* 0xff800000fc007808 */ /* 0x000fe40004800000 */
[----:B------:R-:W-:Y:S02]  /*1a110*/  ISETP.GE.AND P0, PT, R12, R249, PT ;  /* 0x000000f90c00720c */ /* 0x000fe40003f06270 */
[----:B------:R-:W-:Y:S03]  /*1a120*/  FSEL R136, R6, -INF , !P6 ;  /* 0xff80000006887808 */ /* 0x000fe60007000000 */
[----:B------:R-:W-:Y:S01]  /*1a130*/  MUFU.TANH R119, R119 ;  /* 0x0000007700777308 */ /* 0x000fe20000002400 */
[----:B------:R-:W-:Y:S02]  /*1a140*/  FSEL R22, R231, -INF , !P2 ;  /* 0xff800000e7167808 */ /* 0x000fe40005000000 */
[C---:B------:R-:W-:Y:S02]  /*1a150*/  ISETP.GE.AND P1, PT, R26.reuse, R245, PT ;  /* 0x000000f51a00720c */ /* 0x040fe40003f26270 */
[----:B------:R-:W-:Y:S02]  /*1a160*/  ISETP.GE.AND P6, PT, R26, R248, PT ;  /* 0x000000f81a00720c */ /* 0x000fe40003fc6270 */
[----:B------:R-:W-:Y:S03]  /*1a170*/  ISETP.GT.AND P2, PT, R246, R12, PT ;  /* 0x0000000cf600720c */ /* 0x000fe60003f44270 */
[----:B------:R-:W-:Y:S01]  /*1a180*/  MUFU.TANH R123, R123 ;  /* 0x0000007b007b7308 */ /* 0x000fe20000002400 */
[----:B---3--:R-:W-:Y:S02]  /*1a190*/  FSEL R60, R13, -INF , !P5 ;  /* 0xff8000000d3c7808 */ /* 0x008fe40006800000 */
[----:B------:R-:W-:Y:S02]  /*1a1a0*/  FSEL R26, R96, -INF , !P4 ;  /* 0xff800000601a7808 */ /* 0x000fe40006000000 */
[----:B-1----:R-:W-:Y:S02]  /*1a1b0*/  FSEL R61, R0, -INF , !P0 ;  /* 0xff800000003d7808 */ /* 0x002fe40004000000 */
[C---:B------:R-:W-:Y:S02]  /*1a1c0*/  ISETP.GT.AND P5, PT, R247.reuse, R19, PT ;  /* 0x00000013f700720c */ /* 0x040fe40003fa4270 */
[----:B------:R-:W-:Y:S02]  /*1a1d0*/  ISETP.GT.AND P0, PT, R247, R11, PT ;  /* 0x0000000bf700720c */ /* 0x000fe40003f04270 */
[----:B------:R-:W-:Y:S01]  /*1a1e0*/  FSEL R2, R85, -INF , !P2 ;  /* 0xff80000055027808 */ /* 0x000fe20005000000 */
[----:B------:R-:W-:Y:S01]  /*1a1f0*/  IMAD.MOV.U32 R85, RZ, RZ, R200 ;  /* 0x000000ffff557224 */ /* 0x000fe200078e00c8 */
[-C--:B------:R-:W-:Y:S02]  /*1a200*/  ISETP.GE.AND P2, PT, R12, R248.reuse, PT ;  /* 0x000000f80c00720c */ /* 0x080fe40003f46270 */
[----:B------:R-:W-:Y:S01]  /*1a210*/  FSEL R160, R26, -INF , !P6 ;  /* 0xff8000001aa07808 */ /* 0x000fe20007000000 */
[----:B------:R-:W-:Y:S01]  /*1a220*/  IMAD.MOV.U32 R26, RZ, RZ, R235 ;  /* 0x000000ffff1a7224 */ /* 0x000fe200078e00eb */
[----:B------:R-:W-:Y:S02]  /*1a230*/  ISETP.GE.AND P4, PT, R12, R245, PT ;  /* 0x000000f50c00720c */ /* 0x000fe40003f86270 */
[----:B------:R-:W-:Y:S02]  /*1a240*/  FSEL R13, R116, -INF , !P5 ;  /* 0xff800000740d7808 */ /* 0x000fe40006800000 */
[----:B------:R-:W-:Y:S02]  /*1a250*/  FSEL R12, R101, -INF , !P0 ;  /* 0xff800000650c7808 */ /* 0x000fe40004000000 */
[----:B------:R-:W-:Y:S02]  /*1a260*/  ISETP.GT.AND P5, PT, R246, R19, PT ;  /* 0x00000013f600720c */ /* 0x000fe40003fa4270 */
[-C--:B------:R-:W-:Y:S02]  /*1a270*/  ISETP.GT.AND P6, PT, R250, R11.reuse, PT ;  /* 0x0000000bfa00720c */ /* 0x080fe40003fc4270 */
[----:B------:R-:W-:Y:S02]  /*1a280*/  ISETP.GT.AND P0, PT, R246, R11, PT ;  /* 0x0000000bf600720c */ /* 0x000fe40003f04270 */
[----:B------:R-:W-:Y:S02]  /*1a290*/  FSEL R96, R2, -INF , !P2 ;  /* 0xff80000002607808 */ /* 0x000fe40005000000 */
[----:B------:R-:W-:Y:S02]  /*1a2a0*/  FSEL R6, R100, -INF , !P5 ;  /* 0xff80000064067808 */ /* 0x000fe40006800000 */
[----:B------:R-:W-:Y:S02]  /*1a2b0*/  FSEL R2, R112, -INF , !P6 ;  /* 0xff80000070027808 */ /* 0x000fe40007000000 */
[----:B------:R-:W-:Y:S02]  /*1a2c0*/  FSEL R0, R97, -INF , !P0 ;  /* 0xff80000061007808 */ /* 0x000fe40004000000 */
[----:B------:R-:W-:Y:S02]  /*1a2d0*/  ISETP.GT.AND P5, PT, R250, R19, PT ;  /* 0x00000013fa00720c */ /* 0x000fe40003fa4270 */
[C---:B------:R-:W-:Y:S02]  /*1a2e0*/  ISETP.GE.AND P6, PT, R11.reuse, R249, PT ;  /* 0x000000f90b00720c */ /* 0x040fe40003fc6270 */
[-C--:B------:R-:W-:Y:S02]  /*1a2f0*/  ISETP.GE.AND P2, PT, R11, R245.reuse, PT ;  /* 0x000000f50b00720c */ /* 0x080fe40003f46270 */
[----:B------:R-:W-:Y:S02]  /*1a300*/  ISETP.GE.AND P0, PT, R19, R245, PT ;  /* 0x000000f51300720c */ /* 0x000fe40003f06270 */
[----:B------:R-:W-:Y:S02]  /*1a310*/  FSEL R51, R14, -INF , !P4 ;  /* 0xff8000000e337808 */ /* 0x000fe40006000000 */
[----:B------:R-:W-:Y:S01]  /*1a320*/  FSEL R151, R22, -INF , !P1 ;  /* 0xff80000016977808 */ /* 0x000fe20004800000 */
[----:B------:R-:W-:Y:S01]  /*1a330*/  IMAD.MOV.U32 R22, RZ, RZ, R228 ;  /* 0x000000ffff167224 */ /* 0x000fe200078e00e4 */
[----:B------:R-:W-:Y:S02]  /*1a340*/  FSEL R14, R113, -INF , !P5 ;  /* 0xff800000710e7808 */ /* 0x000fe40006800000 */
[----:B------:R-:W-:Y:S02]  /*1a350*/  FSEL R66, R2, -INF , !P6 ;  /* 0xff80000002427808 */ /* 0x000fe40007000000 */
[-C--:B------:R-:W-:Y:S02]  /*1a360*/  ISETP.GE.AND P1, PT, R19, R248.reuse, PT ;  /* 0x000000f81300720c */ /* 0x080fe40003f26270 */
[----:B------:R-:W-:Y:S02]  /*1a370*/  ISETP.GE.AND P5, PT, R11, R248, PT ;  /* 0x000000f80b00720c */ /* 0x000fe40003fa6270 */
[----:B------:R-:W-:Y:S02]  /*1a380*/  FSEL R50, R13, -INF , !P0 ;  /* 0xff8000000d327808 */ /* 0x000fe40004000000 */
[----:B------:R-:W-:Y:S02]  /*1a390*/  FSEL R55, R12, -INF , !P2 ;  /* 0xff8000000c377808 */ /* 0x000fe40005000000 */
[-C--:B------:R-:W-:Y:S02]  /*1a3a0*/  ISETP.GT.AND P6, PT, R247, R10.reuse, PT ;  /* 0x0000000af700720c */ /* 0x080fe40003fc4270 */
[C---:B------:R-:W-:Y:S02]  /*1a3b0*/  ISETP.GT.AND P0, PT, R250.reuse, R25, PT ;  /* 0x00000019fa00720c */ /* 0x040fe40003f04270 */
[----:B------:R-:W-:Y:S02]  /*1a3c0*/  ISETP.GT.AND P2, PT, R250, R10, PT ;  /* 0x0000000afa00720c */ /* 0x000fe40003f44270 */
[----:B------:R-:W-:Y:S02]  /*1a3d0*/  FSEL R100, R6, -INF , !P1 ;  /* 0xff80000006647808 */ /* 0x000fe40004800000 */
[----:B------:R-:W-:Y:S02]  /*1a3e0*/  FSEL R101, R0, -INF , !P5 ;  /* 0xff80000000657808 */ /* 0x000fe40006800000 */
[----:B------:R-:W-:Y:S01]  /*1a3f0*/  FSEL R13, R211, -INF , !P6 ;  /* 0xff800000d30d7808 */ /* 0x000fe20007000000 */
[----:B------:R-:W-:Y:S01]  /*1a400*/  IMAD.MOV.U32 R211, RZ, RZ, R135 ;  /* 0x000000ffffd37224 */ /* 0x000fe200078e0087 */
[----:B------:R-:W-:Y:S02]  /*1a410*/  FSEL R6, R209, -INF , !P0 ;  /* 0xff800000d1067808 */ /* 0x000fe40004000000 */
[----:B------:R-:W-:Y:S02]  /*1a420*/  FSEL R0, R129, -INF , !P2 ;  /* 0xff80000081007808 */ /* 0x000fe40005000000 */
[-C--:B------:R-:W-:Y:S02]  /*1a430*/  ISETP.GE.AND P6, PT, R10, R249.reuse, PT ;  /* 0x000000f90a00720c */ /* 0x080fe40003fc6270 */
[-C--:B------:R-:W-:Y:S02]  /*1a440*/  ISETP.GE.AND P0, PT, R25, R249.reuse, PT ;  /* 0x000000f91900720c */ /* 0x080fe40003f06270 */
[----:B------:R-:W-:Y:S02]  /*1a450*/  ISETP.GE.AND P4, PT, R19, R249, PT ;  /* 0x000000f91300720c */ /* 0x000fe40003f86270 */
[CC--:B------:R-:W-:Y:S02]  /*1a460*/  ISETP.GT.AND P1, PT, R247.reuse, R25.reuse, PT ;  /* 0x00000019f700720c */ /* 0x0c0fe40003f24270 */
[----:B------:R-:W-:Y:S02]  /*1a470*/  ISETP.GT.AND P5, PT, R246, R25, PT ;  /* 0x00000019f600720c */ /* 0x000fe40003fa4270 */
[----:B------:R-:W-:Y:S02]  /*1a480*/  FSEL R137, R0, -INF , !P6 ;  /* 0xff80000000897808 */ /* 0x000fe40007000000 */
[----:B------:R-:W-:Y:S02]  /*1a490*/  FSEL R135, R6, -INF , !P0 ;  /* 0xff80000006877808 */ /* 0x000fe40004000000 */
[CC--:B------:R-:W-:Y:S02]  /*1a4a0*/  ISETP.GT.AND P6, PT, R247.reuse, R9.reuse, PT ;  /* 0x00000009f700720c */ /* 0x0c0fe40003fc4270 */
[----:B------:R-:W-:Y:S02]  /*1a4b0*/  ISETP.GT.AND P0, PT, R247, R18, PT ;  /* 0x00000012f700720c */ /* 0x000fe40003f04270 */
[----:B------:R-:W-:Y:S02]  /*1a4c0*/  FSEL R97, R14, -INF , !P4 ;  /* 0xff8000000e617808 */ /* 0x000fe40006000000 */
[----:B------:R-:W-:Y:S02]  /*1a4d0*/  ISETP.GE.AND P4, PT, R25, R248, PT ;  /* 0x000000f81900720c */ /* 0x000fe40003f86270 */
[----:B------:R-:W-:Y:S01]  /*1a4e0*/  FSEL R14, R210, -INF , !P5 ;  /* 0xff800000d20e7808 */ /* 0x000fe20006800000 */
[----:B------:R-:W-:Y:S01]  /*1a4f0*/  IMAD.MOV.U32 R210, RZ, RZ, R223 ;  /* 0x000000ffffd27224 */ /* 0x000fe200078e00df */
[----:B------:R-:W-:Y:S02]  /*1a500*/  FSEL R19, R213, -INF , !P1 ;  /* 0xff800000d5137808 */ /* 0x000fe40004800000 */
[----:B------:R-:W-:Y:S02]  /*1a510*/  FSEL R11, R117, -INF , !P6 ;  /* 0xff800000750b7808 */ /* 0x000fe40007000000 */
[C---:B------:R-:W-:Y:S02]  /*1a520*/  ISETP.GT.AND P1, PT, R246.reuse, R10, PT ;  /* 0x0000000af600720c */ /* 0x040fe40003f24270 */
[-C--:B------:R-:W-:Y:S02]  /*1a530*/  ISETP.GT.AND P6, PT, R246, R9.reuse, PT ;  /* 0x00000009f600720c */ /* 0x080fe40003fc4270 */
[----:B------:R-:W-:Y:S02]  /*1a540*/  FSEL R12, R212, -INF , !P0 ;  /* 0xff800000d40c7808 */ /* 0x000fe40004000000 */
[----:B------:R-:W-:Y:S02]  /*1a550*/  ISETP.GT.AND P0, PT, R246, R18, PT ;  /* 0x00000012f600720c */ /* 0x000fe40003f04270 */
[----:B------:R-:W-:Y:S02]  /*1a560*/  FSEL R165, R14, -INF , !P4 ;  /* 0xff8000000ea57808 */ /* 0x000fe40006000000 */
[----:B------:R-:W-:Y:S01]  /*1a570*/  ISETP.GT.AND P4, PT, R250, R9, PT ;  /* 0x00000009fa00720c */ /* 0x000fe20003f84270 */
[----:B------:R-:W1:Y:S01]  /*1a580*/  MUFU.TANH R14, R122 ;  /* 0x0000007a000e7308 */ /* 0x000e620000002400 */
[----:B------:R-:W-:Y:S02]  /*1a590*/  FSEL R2, R128, -INF , !P1 ;  /* 0xff80000080027808 */ /* 0x000fe40004800000 */
[-C--:B------:R-:W-:Y:S01]  /*1a5a0*/  ISETP.GE.AND P2, PT, R25, R245.reuse, PT ;  /* 0x000000f51900720c */ /* 0x080fe20003f46270 */
[----:B------:R-:W-:Y:S01]  /*1a5b0*/  IMAD.MOV.U32 R25, RZ, RZ, R134 ;  /* 0x000000ffff197224 */ /* 0x000fe200078e0086 */
[C---:B------:R-:W-:Y:S02]  /*1a5c0*/  ISETP.GE.AND P1, PT, R10.reuse, R248, PT ;  /* 0x000000f80a00720c */ /* 0x040fe40003f26270 */
[----:B------:R-:W-:Y:S02]  /*1a5d0*/  FSEL R0, R47, -INF , !P6 ;  /* 0xff8000002f007808 */ /* 0x000fe40007000000 */
[-C--:B------:R-:W-:Y:S02]  /*1a5e0*/  ISETP.GE.AND P5, PT, R10, R245.reuse, PT ;  /* 0x000000f50a00720c */ /* 0x080fe40003fa6270 */
[----:B--2---:R-:W-:Y:S02]  /*1a5f0*/  FSEL R10, R46, -INF , !P0 ;  /* 0xff8000002e0a7808 */ /* 0x004fe40004000000 */
[----:B------:R-:W-:Y:S02]  /*1a600*/  ISETP.GE.AND P6, PT, R18, R245, PT ;  /* 0x000000f51200720c */ /* 0x000fe40003fc6270 */
[----:B------:R-:W-:Y:S02]  /*1a610*/  ISETP.GT.AND P0, PT, R250, R18, PT ;  /* 0x00000012fa00720c */ /* 0x000fe40003f04270 */
[----:B----4-:R-:W-:Y:S02]  /*1a620*/  FSEL R6, R42, -INF , !P4 ;  /* 0xff8000002a067808 */ /* 0x010fe40006000000 */
[----:B------:R-:W-:Y:S02]  /*1a630*/  FSEL R117, R2, -INF , !P1 ;  /* 0xff80000002757808 */ /* 0x000fe40004800000 */
[----:B------:R-:W-:Y:S02]  /*1a640*/  ISETP.GE.AND P4, PT, R9, R249, PT ;  /* 0x000000f90900720c */ /* 0x000fe40003f86270 */
[----:B------:R-:W-:Y:S02]  /*1a650*/  FSEL R164, R19, -INF , !P2 ;  /* 0xff80000013a47808 */ /* 0x000fe40005000000 */
[----:B------:R-:W-:Y:S02]  /*1a660*/  ISETP.GE.AND P1, PT, R9, R245, PT ;  /* 0x000000f50900720c */ /* 0x000fe40003f26270 */
[----:B------:R-:W-:Y:S02]  /*1a670*/  ISETP.GE.AND P2, PT, R18, R248, PT ;  /* 0x000000f81200720c */ /* 0x000fe40003f46270 */
[----:B------:R-:W-:Y:S02]  /*1a680*/  FSEL R116, R13, -INF , !P5 ;  /* 0xff8000000d747808 */ /* 0x000fe40006800000 */
[----:B------:R-:W-:Y:S02]  /*1a690*/  FSEL R113, R12, -INF , !P6 ;  /* 0xff8000000c717808 */ /* 0x000fe40007000000 */
[----:B------:R-:W-:Y:S02]  /*1a6a0*/  ISETP.GT.AND P6, PT, R250, R24, PT ;  /* 0x00000018fa00720c */ /* 0x000fe40003fc4270 */
[----:B------:R-:W-:Y:S02]  /*1a6b0*/  FSEL R13, R43, -INF , !P0 ;  /* 0xff8000002b0d7808 */ /* 0x000fe40004000000 */
[----:B------:R-:W-:Y:S02]  /*1a6c0*/  ISETP.GE.AND P0, PT, R9, R248, PT ;  /* 0x000000f80900720c */ /* 0x000fe40003f06270 */
[----:B------:R-:W-:Y:S02]  /*1a6d0*/  FSEL R128, R6, -INF , !P4 ;  /* 0xff80000006807808 */ /* 0x000fe40006000000 */
[----:B------:R-:W-:Y:S02]  /*1a6e0*/  FSEL R112, R11, -INF , !P1 ;  /* 0xff8000000b707808 */ /* 0x000fe40004800000 */
[----:B------:R-:W-:Y:S02]  /*1a6f0*/  FSEL R129, R10, -INF , !P2 ;  /* 0xff8000000a817808 */ /* 0x000fe40005000000 */
[CC--:B------:R-:W-:Y:S02]  /*1a700*/  ISETP.GT.AND P4, PT, R247.reuse, R8.reuse, PT ;  /* 0x00000008f700720c */ /* 0x0c0fe40003f84270 */
[----:B------:R-:W-:Y:S02]  /*1a710*/  ISETP.GT.AND P1, PT, R250, R8, PT ;  /* 0x00000008fa00720c */ /* 0x000fe40003f24270 */
[-C--:B------:R-:W-:Y:S02]  /*1a720*/  ISETP.GT.AND P2, PT, R247, R24.reuse, PT ;  /* 0x00000018f700720c */ /* 0x080fe40003f44270 */
[----:B------:R-:W-:Y:S02]  /*1a730*/  FSEL R2, R54, -INF , !P6 ;  /* 0xff80000036027808 */ /* 0x000fe40007000000 */
[----:B------:R-:W-:Y:S02]  /*1a740*/  FSEL R134, R0, -INF , !P0 ;  /* 0xff80000000867808 */ /* 0x000fe40004000000 */
[-C--:B------:R-:W-:Y:S02]  /*1a750*/  ISETP.GE.AND P6, PT, R24, R249.reuse, PT ;  /* 0x000000f91800720c */ /* 0x080fe40003fc6270 */
[-C--:B------:R-:W-:Y:S02]  /*1a760*/  ISETP.GE.AND P5, PT, R18, R249.reuse, PT ;  /* 0x000000f91200720c */ /* 0x080fe40003fa6270 */
[----:B------:R-:W-:Y:S02]  /*1a770*/  ISETP.GT.AND P0, PT, R246, R24, PT ;  /* 0x00000018f600720c */ /* 0x000fe40003f04270 */
[----:B------:R-:W-:Y:S02]  /*1a780*/  FSEL R10, R57, -INF , !P4 ;  /* 0xff800000390a7808 */ /* 0x000fe40006000000 */
[----:B------:R-:W-:Y:S02]  /*1a790*/  FSEL R12, R56, -INF , !P2 ;  /* 0xff800000380c7808 */ /* 0x000fe40005000000 */
[----:B------:R-:W-:Y:S02]  /*1a7a0*/  ISETP.GE.AND P4, PT, R8, R249, PT ;  /* 0x000000f90800720c */ /* 0x000fe40003f86270 */
[----:B------:R-:W-:Y:S02]  /*1a7b0*/  FSEL R0, R44, -INF , !P1 ;  /* 0xff8000002c007808 */ /* 0x000fe40004800000 */
[----:B------:R-:W-:Y:S02]  /*1a7c0*/  ISETP.GT.AND P2, PT, R246, R8, PT ;  /* 0x00000008f600720c */ /* 0x000fe40003f44270 */
[----:B------:R-:W-:Y:S02]  /*1a7d0*/  FSEL R156, R2, -INF , !P6 ;  /* 0xff800000029c7808 */ /* 0x000fe40007000000 */
[----:B------:R-:W-:Y:S02]  /*1a7e0*/  FSEL R200, R13, -INF , !P5 ;  /* 0xff8000000dc87808 */ /* 0x000fe40006800000 */
[----:B------:R-:W-:Y:S01]  /*1a7f0*/  FSEL R11, R58, -INF , !P0 ;  /* 0xff8000003a0b7808 */ /* 0x000fe20004000000 */
[----:B------:R-:W2:Y:S01]  /*1a800*/  MUFU.TANH R13, R120 ;  /* 0x00000078000d7308 */ /* 0x000ea20000002400 */
[-C--:B------:R-:W-:Y:S02]  /*1a810*/  ISETP.GE.AND P5, PT, R24, R248.reuse, PT ;  /* 0x000000f81800720c */ /* 0x080fe40003fa6270 */
[----:B------:R-:W-:Y:S02]  /*1a820*/  ISETP.GT.AND P6, PT, R247, R15, PT ;  /* 0x0000000ff700720c */ /* 0x000fe40003fc4270 */
[----:B------:R-:W-:Y:S02]  /*1a830*/  FSEL R161, R0, -INF , !P4 ;  /* 0xff80000000a17808 */ /* 0x000fe40006000000 */
[----:B------:R-:W-:Y:S02]  /*1a840*/  FSEL R6, R59, -INF , !P2 ;  /* 0xff8000003b067808 */ /* 0x000fe40005000000 */
[----:B------:R-:W-:Y:S02]  /*1a850*/  ISETP.GT.AND P4, PT, R247, R7, PT ;  /* 0x00000007f700720c */ /* 0x000fe40003f84270 */
[----:B------:R-:W-:Y:S02]  /*1a860*/  FSEL R9, R41, -INF , !P6 ;  /* 0xff80000029097808 */ /* 0x000fe40007000000 */
[-C--:B------:R-:W-:Y:S02]  /*1a870*/  ISETP.GE.AND P2, PT, R8, R248.reuse, PT ;  /* 0x000000f80800720c */ /* 0x080fe40003f46270 */
[----:B------:R-:W-:Y:S02]  /*1a880*/  FSEL R47, R11, -INF , !P5 ;  /* 0xff8000000b2f7808 */ /* 0x000fe40006800000 */
[----:B------:R-:W-:Y:S02]  /*1a890*/  ISETP.GT.AND P6, PT, R246, R15, PT ;  /* 0x0000000ff600720c */ /* 0x000fe40003fc4270 */
[----:B------:R-:W-:Y:S02]  /*1a8a0*/  ISETP.GT.AND P5, PT, R250, R7, PT ;  /* 0x00000007fa00720c */ /* 0x000fe40003fa4270 */
[----:B------:R-:W-:Y:S02]  /*1a8b0*/  ISETP.GE.AND P0, PT, R8, R245, PT ;  /* 0x000000f50800720c */ /* 0x000fe40003f06270 */
[----:B------:R-:W-:Y:S02]  /*1a8c0*/  FSEL R8, R40, -INF , !P4 ;  /* 0xff80000028087808 */ /* 0x000fe40006000000 */
[----:B------:R-:W-:Y:S02]  /*1a8d0*/  FSEL R157, R6, -INF , !P2 ;  /* 0xff800000069d7808 */ /* 0x000fe40005000000 */
[----:B------:R-:W-:Y:S02]  /*1a8e0*/  ISETP.GT.AND P4, PT, R246, R7, PT ;  /* 0x00000007f600720c */ /* 0x000fe40003f84270 */
[----:B------:R-:W-:Y:S02]  /*1a8f0*/  FSEL R2, R62, -INF , !P6 ;  /* 0xff8000003e027808 */ /* 0x000fe40007000000 */
[----:B------:R-:W-:Y:S02]  /*1a900*/  FSEL R6, R67, -INF , !P5 ;  /* 0xff80000043067808 */ /* 0x000fe40006800000 */
[----:B------:R-:W-:Y:S02]  /*1a910*/  ISETP.GT.AND P6, PT, R250, R15, PT ;  /* 0x0000000ffa00720c */ /* 0x000fe40003fc4270 */
[C---:B------:R-:W-:Y:S02]  /*1a920*/  ISETP.GE.AND P5, PT, R7.reuse, R249, PT ;  /* 0x000000f90700720c */ /* 0x040fe40003fa6270 */
[-C--:B------:R-:W-:Y:S02]  /*1a930*/  ISETP.GE.AND P2, PT, R7, R245.reuse, PT ;  /* 0x000000f50700720c */ /* 0x080fe40003f46270 */
[-C--:B------:R-:W-:Y:S02]  /*1a940*/  ISETP.GE.AND P1, PT, R24, R245.reuse, PT ;  /* 0x000000f51800720c */ /* 0x080fe40003f26270 */
[----:B------:R-:W-:Y:S02]  /*1a950*/  FSEL R0, R63, -INF , !P4 ;  /* 0xff8000003f007808 */ /* 0x000fe40006000000 */
[----:B------:R-:W-:Y:S02]  /*1a960*/  FSEL R148, R10, -INF , !P0 ;  /* 0xff8000000a947808 */ /* 0x000fe40004000000 */
[----:B------:R-:W-:Y:S02]  /*1a970*/  ISETP.GE.AND P4, PT, R15, R245, PT ;  /* 0x000000f50f00720c */ /* 0x000fe40003f86270 */
[----:B------:R-:W-:Y:S02]  /*1a980*/  FSEL R10, R39, -INF , !P6 ;  /* 0xff800000270a7808 */ /* 0x000fe40007000000 */
[----:B------:R-:W-:Y:S02]  /*1a990*/  FSEL R149, R6, -INF , !P5 ;  /* 0xff80000006957808 */ /* 0x000fe40006800000 */
[----:B------:R-:W-:Y:S02]  /*1a9a0*/  ISETP.GE.AND P6, PT, R7, R248, PT ;  /* 0x000000f80700720c */ /* 0x000fe40003fc6270 */
[----:B------:R-:W-:Y:S02]  /*1a9b0*/  FSEL R145, R8, -INF , !P2 ;  /* 0xff80000008917808 */ /* 0x000fe40005000000 */
[-C--:B------:R-:W-:Y:S02]  /*1a9c0*/  ISETP.GT.AND P5, PT, R247, R214.reuse, PT ;  /* 0x000000d6f700720c */ /* 0x080fe40003fa4270 */
[----:B------:R-:W-:Y:S02]  /*1a9d0*/  FSEL R209, R12, -INF , !P1 ;  /* 0xff8000000cd17808 */ /* 0x000fe40004800000 */
[C---:B------:R-:W-:Y:S02]  /*1a9e0*/  ISETP.GT.AND P2, PT, R250.reuse, R214, PT ;  /* 0x000000d6fa00720c */ /* 0x040fe40003f44270 */
[----:B------:R-:W-:Y:S02]  /*1a9f0*/  ISETP.GE.AND P1, PT, R15, R248, PT ;  /* 0x000000f80f00720c */ /* 0x000fe40003f26270 */
[----:B------:R-:W-:Y:S02]  /*1aa00*/  FSEL R141, R9, -INF , !P4 ;  /* 0xff800000098d7808 */ /* 0x000fe40006000000 */
[----:B------:R-:W-:Y:S02]  /*1aa10*/  ISETP.GT.AND P4, PT, R250, R23, PT ;  /* 0x00000017fa00720c */ /* 0x000fe40003f84270 */
[----:B------:R-:W-:Y:S02]  /*1aa20*/  FSEL R153, R0, -INF , !P6 ;  /* 0xff80000000997808 */ /* 0x000fe40007000000 */
[----:B------:R-:W-:Y:S02]  /*1aa30*/  FSEL R9, R73, -INF , !P5 ;  /* 0xff80000049097808 */ /* 0x000fe40006800000 */
[----:B------:R-:W-:Y:S02]  /*1aa40*/  FSEL R0, R71, -INF , !P2 ;  /* 0xff80000047007808 */ /* 0x000fe40005000000 */
[----:B------:R-:W-:Y:S01]  /*1aa50*/  ISETP.GE.AND P5, PT, R214, R249, PT ;  /* 0x000000f9d600720c */ /* 0x000fe20003fa6270 */
[----:B------:R-:W-:Y:S01]  /*1aa60*/  MUFU.TANH R71, R127 ;  /* 0x0000007f00477308 */ /* 0x000fe20000002400 */
[----:B------:R-:W-:Y:S02]  /*1aa70*/  FSEL R152, R2, -INF , !P1 ;  /* 0xff80000002987808 */ /* 0x000fe40004800000 */
[----:B------:R-:W-:Y:S02]  /*1aa80*/  ISETP.GT.AND P1, PT, R247, R23, PT ;  /* 0x00000017f700720c */ /* 0x000fe40003f24270 */
[----:B------:R-:W-:Y:S02]  /*1aa90*/  FSEL R2, R70, -INF , !P4 ;  /* 0xff80000046027808 */ /* 0x000fe40006000000 */
[-C--:B------:R-:W-:Y:S02]  /*1aaa0*/  ISETP.GE.AND P4, PT, R23, R249.reuse, PT ;  /* 0x000000f91700720c */ /* 0x080fe40003f86270 */
[----:B------:R-:W-:Y:S02]  /*1aab0*/  ISETP.GE.AND P0, PT, R15, R249, PT ;  /* 0x000000f90f00720c */ /* 0x000fe40003f06270 */
[----:B------:R-:W-:Y:S02]  /*1aac0*/  FSEL R251, R0, -INF , !P5 ;  /* 0xff80000000fb7808 */ /* 0x000fe40006800000 */
[----:B------:R-:W-:Y:S02]  /*1aad0*/  ISETP.GT.AND P6, PT, R246, R23, PT ;  /* 0x00000017f600720c */ /* 0x000fe40003fc4270 */
[----:B------:R-:W-:Y:S02]  /*1aae0*/  ISETP.GT.AND P5, PT, R247, R217, PT ;  /* 0x000000d9f700720c */ /* 0x000fe40003fa4270 */
[----:B------:R-:W-:Y:S02]  /*1aaf0*/  FSEL R11, R72, -INF , !P1 ;  /* 0xff800000480b7808 */ /* 0x000fe40004800000 */
[----:B------:R-:W-:Y:S01]  /*1ab00*/  FSEL R252, R2, -INF , !P4 ;  /* 0xff80000002fc7808 */ /* 0x000fe20006000000 */
[----:B------:R3:W-:Y:S01]  /*1ab10*/  MUFU.TANH R72, R126 ;  /* 0x0000007e00487308 */ /* 0x0007e20000002400 */
[----:B------:R-:W-:Y:S02]  /*1ab20*/  FSEL R19, R10, -INF , !P0 ;  /* 0xff8000000a137808 */ /* 0x000fe40004000000 */
[----:B------:R-:W-:Y:S02]  /*1ab30*/  ISETP.GT.AND P1, PT, R246, R214, PT ;  /* 0x000000d6f600720c */ /* 0x000fe40003f24270 */
[----:B------:R-:W-:Y:S02]  /*1ab40*/  FSEL R10, R74, -INF , !P6 ;  /* 0xff8000004a0a7808 */ /* 0x000fe40007000000 */
[-C--:B------:R-:W-:Y:S02]  /*1ab50*/  ISETP.GE.AND P0, PT, R23, R248.reuse, PT ;  /* 0x000000f81700720c */ /* 0x080fe40003f06270 */
[----:B------:R-:W-:Y:S02]  /*1ab60*/  ISETP.GT.AND P4, PT, R247, R215, PT ;  /* 0x000000d7f700720c */ /* 0x000fe40003f84270 */
[----:B------:R-:W-:Y:S02]  /*1ab70*/  FSEL R6, R77, -INF , !P5 ;  /* 0xff8000004d067808 */ /* 0x000fe40006800000 */
[----:B------:R-:W-:Y:S02]  /*1ab80*/  ISETP.GT.AND P5, PT, R246, R217, PT ;  /* 0x000000d9f600720c */ /* 0x000fe40003fa4270 */
[----:B------:R-:W-:Y:S02]  /*1ab90*/  FSEL R7, R75, -INF , !P1 ;  /* 0xff8000004b077808 */ /* 0x000fe40004800000 */
[----:B------:R-:W-:Y:S02]  /*1aba0*/  FSEL R54, R10, -INF , !P0 ;  /* 0xff8000000a367808 */ /* 0x000fe40004000000 */
[-C--:B------:R-:W-:Y:S02]  /*1abb0*/  ISETP.GE.AND P1, PT, R214, R248.reuse, PT ;  /* 0x000000f8d600720c */ /* 0x080fe40003f26270 */
[----:B------:R-:W-:Y:S02]  /*1abc0*/  FSEL R8, R76, -INF , !P4 ;  /* 0xff8000004c087808 */ /* 0x000fe40006000000 */
[-C--:B------:R-:W-:Y:S01]  /*1abd0*/  ISETP.GE.AND P2, PT, R23, R245.reuse, PT ;  /* 0x000000f51700720c */ /* 0x080fe20003f46270 */
[----:B------:R-:W4:Y:S01]  /*1abe0*/  MUFU.EX2 R76, R208 ;  /* 0x000000d0004c7308 */ /* 0x000f220000000800 */
[----:B------:R-:W-:Y:S02]  /*1abf0*/  ISETP.GE.AND P6, PT, R214, R245, PT ;  /* 0x000000f5d600720c */ /* 0x000fe40003fc6270 */
[----:B------:R-:W-:Y:S02]  /*1ac00*/  ISETP.GT.AND P4, PT, R246, R215, PT ;  /* 0x000000d7f600720c */ /* 0x000fe40003f84270 */
[----:B------:R-:W-:Y:S02]  /*1ac10*/  ISETP.GT.AND P0, PT, R250, R217, PT ;  /* 0x000000d9fa00720c */ /* 0x000fe40003f04270 */
[----:B------:R-:W-:Y:S02]  /*1ac20*/  FSEL R0, R79, -INF , !P5 ;  /* 0xff8000004f007808 */ /* 0x000fe40006800000 */
[----:B------:R-:W-:Y:S02]  /*1ac30*/  ISETP.GE.AND P5, PT, R215, R245, PT ;  /* 0x000000f5d700720c */ /* 0x000fe40003fa6270 */
[----:B------:R-:W-:Y:S02]  /*1ac40*/  FSEL R228, R7, -INF , !P1 ;  /* 0xff80000007e47808 */ /* 0x000fe40004800000 */
[----:B------:R-:W-:Y:S01]  /*1ac50*/  FSEL R234, R11, -INF , !P2 ;  /* 0xff8000000bea7808 */ /* 0x000fe20005000000 */
[----:B----4-:R-:W-:Y:S01]  /*1ac60*/  FADD.FTZ R45, R76, R45 ;  /* 0x0000002d4c2d7221 */ /* 0x010fe20000010000 */
[----:B------:R-:W-:Y:S02]  /*1ac70*/  FSEL R223, R9, -INF , !P6 ;  /* 0xff80000009df7808 */ /* 0x000fe40007000000 */
[----:B------:R-:W-:Y:S02]  /*1ac80*/  FSEL R2, R78, -INF , !P4 ;  /* 0xff8000004e027808 */ /* 0x000fe40006000000 */
[----:B------:R-:W-:Y:S01]  /*1ac90*/  FSEL R7, R83, -INF , !P0 ;  /* 0xff80000053077808 */ /* 0x000fe20004000000 */
[----:B------:R-:W-:Y:S01]  /*1aca0*/  IMAD.MOV.U32 R83, RZ, RZ, R85 ;  /* 0x000000ffff537224 */ /* 0x000fe200078e0055 */
[C---:B------:R-:W-:Y:S02]  /*1acb0*/  ISETP.GE.AND P6, PT, R215.reuse, R249, PT ;  /* 0x000000f9d700720c */ /* 0x040fe40003fc6270 */
[----:B------:R-:W-:Y:S02]  /*1acc0*/  ISETP.GT.AND P4, PT, R250, R215, PT ;  /* 0x000000d7fa00720c */ /* 0x000fe40003f84270 */
[----:B------:R-:W-:Y:S02]  /*1acd0*/  ISETP.GE.AND P2, PT, R215, R248, PT ;  /* 0x000000f8d700720c */ /* 0x000fe40003f46270 */
[C---:B------:R-:W-:Y:S02]  /*1ace0*/  ISETP.GE.AND P0, PT, R217.reuse, R249, PT ;  /* 0x000000f9d900720c */ /* 0x040fe40003f06270 */
[----:B------:R-:W-:Y:S02]  /*1acf0*/  FSEL R215, R8, -INF , !P5 ;  /* 0xff80000008d77808 */ /* 0x000fe40006800000 */
[----:B------:R-:W-:Y:S02]  /*1ad00*/  ISETP.GE.AND P1, PT, R217, R245, PT ;  /* 0x000000f5d900720c */ /* 0x000fe40003f26270 */
[----:B------:R-:W-:Y:S02]  /*1ad10*/  ISETP.GT.AND P5, PT, R250, R218, PT ;  /* 0x000000dafa00720c */ /* 0x000fe40003fa4270 */
[----:B------:R-:W-:Y:S02]  /*1ad20*/  FSEL R231, R7, -INF , !P0 ;  /* 0xff80000007e77808 */ /* 0x000fe40004000000 */
[----:B------:R-:W-:Y:S02]  /*1ad30*/  MOV R213, R216 ;  /* 0x000000d800d57202 */ /* 0x000fe40000000f00 */
[----:B------:R-:W-:Y:S02]  /*1ad40*/  FSEL R9, R82, -INF , !P4 ;  /* 0xff80000052097808 */ /* 0x000fe40006000000 */
[-C--:B------:R-:W-:Y:S02]  /*1ad50*/  ISETP.GT.AND P0, PT, R247, R219.reuse, PT ;  /* 0x000000dbf700720c */ /* 0x080fe40003f04270 */
[----:B------:R-:W-:Y:S01]  /*1ad60*/  FSEL R216, R6, -INF , !P1 ;  /* 0xff80000006d87808 */ /* 0x000fe20004800000 */
[----:B------:R-:W-:Y:S01]  /*1ad70*/  MUFU.EX2 R213, R213 ;  /* 0x000000d500d57308 */ /* 0x000fe20000000800 */
[----:B------:R-:W-:Y:S02]  /*1ad80*/  ISETP.GE.AND P4, PT, R217, R248, PT ;  /* 0x000000f8d900720c */ /* 0x000fe40003f86270 */
[----:B------:R-:W-:Y:S02]  /*1ad90*/  ISETP.GT.AND P1, PT, R250, R219, PT ;  /* 0x000000dbfa00720c */ /* 0x000fe40003f24270 */
[----:B------:R-:W-:Y:S02]  /*1ada0*/  FSEL R6, R86, -INF , !P5 ;  /* 0xff80000056067808 */ /* 0x000fe40006800000 */
[-C--:B------:R-:W-:Y:S02]  /*1adb0*/  ISETP.GE.AND P5, PT, R218, R249.reuse, PT ;  /* 0x000000f9da00720c */ /* 0x080fe40003fa6270 */
[----:B------:R-:W-:Y:S02]  /*1adc0*/  FSEL R10, R89, -INF , !P0 ;  /* 0xff800000590a7808 */ /* 0x000fe40004000000 */
[----:B------:R-:W-:Y:S02]  /*1add0*/  FSEL R43, R2, -INF , !P2 ;  /* 0xff800000022b7808 */ /* 0x000fe40005000000 */
[----:B------:R-:W-:Y:S02]  /*1ade0*/  FSEL R18, R0, -INF , !P4 ;  /* 0xff80000000127808 */ /* 0x000fe40006000000 */
[----:B------:R-:W-:Y:S02]  /*1adf0*/  FSEL R2, R87, -INF , !P1 ;  /* 0xff80000057027808 */ /* 0x000fe40004800000 */
[----:B------:R-:W-:Y:S02]  /*1ae00*/  ISETP.GE.AND P0, PT, R219, R249, PT ;  /* 0x000000f9db00720c */ /* 0x000fe40003f06270 */
[CC--:B------:R-:W-:Y:S02]  /*1ae10*/  ISETP.GT.AND P2, PT, R247.reuse, R218.reuse, PT ;  /* 0x000000daf700720c */ /* 0x0c0fe40003f44270 */
[----:B------:R-:W-:Y:S02]  /*1ae20*/  ISETP.GT.AND P4, PT, R246, R218, PT ;  /* 0x000000daf600720c */ /* 0x000fe40003f84270 */
[----:B------:R-:W-:Y:S02]  /*1ae30*/  FSEL R44, R6, -INF , !P5 ;  /* 0xff800000062c7808 */ /* 0x000fe40006800000 */
[----:B------:R-:W-:Y:S02]  /*1ae40*/  ISETP.GT.AND P5, PT, R247, R220, PT ;  /* 0x000000dcf700720c */ /* 0x000fe40003fa4270 */
[----:B------:R-:W-:Y:S02]  /*1ae50*/  FSEL R24, R9, -INF , !P6 ;  /* 0xff80000009187808 */ /* 0x000fe40007000000 */
[----:B------:R-:W-:Y:S02]  /*1ae60*/  FSEL R235, R2, -INF , !P0 ;  /* 0xff80000002eb7808 */ /* 0x000fe40004000000 */
[----:B------:R-:W-:Y:S02]  /*1ae70*/  FSEL R12, R88, -INF , !P2 ;  /* 0xff800000580c7808 */ /* 0x000fe40005000000 */
[----:B------:R-:W-:Y:S02]  /*1ae80*/  FSEL R11, R90, -INF , !P4 ;  /* 0xff8000005a0b7808 */ /* 0x000fe40006000000 */
[----:B------:R-:W-:Y:S02]  /*1ae90*/  ISETP.GE.AND P6, PT, R218, R248, PT ;  /* 0x000000f8da00720c */ /* 0x000fe40003fc6270 */
[----:B------:R-:W-:Y:S02]  /*1aea0*/  ISETP.GT.AND P0, PT, R247, R221, PT ;  /* 0x000000ddf700720c */ /* 0x000fe40003f04270 */
[----:B------:R-:W-:Y:S02]  /*1aeb0*/  ISETP.GT.AND P2, PT, R246, R219, PT ;  /* 0x000000dbf600720c */ /* 0x000fe40003f44270 */
[----:B------:R-:W-:Y:S02]  /*1aec0*/  FSEL R9, R92, -INF , !P5 ;  /* 0xff8000005c097808 */ /* 0x000fe40006800000 */
[C---:B------:R-:W-:Y:S02]  /*1aed0*/  ISETP.GT.AND P5, PT, R246.reuse, R220, PT ;  /* 0x000000dcf600720c */ /* 0x040fe40003fa4270 */
[----:B------:R-:W-:Y:S02]  /*1aee0*/  FSEL R42, R11, -INF , !P6 ;  /* 0xff8000000b2a7808 */ /* 0x000fe40007000000 */
[----:B------:R-:W-:Y:S02]  /*1aef0*/  FSEL R8, R93, -INF , !P0 ;  /* 0xff8000005d087808 */ /* 0x000fe40004000000 */
[----:B------:R-:W-:Y:S02]  /*1af00*/  FSEL R0, R91, -INF , !P2 ;  /* 0xff8000005b007808 */ /* 0x000fe40005000000 */
[-C--:B------:R-:W-:Y:S02]  /*1af10*/  ISETP.GT.AND P0, PT, R246, R221.reuse, PT ;  /* 0x000000ddf600720c */ /* 0x080fe40003f04270 */
[----:B------:R-:W-:Y:S02]  /*1af20*/  ISETP.GT.AND P6, PT, R250, R221, PT ;  /* 0x000000ddfa00720c */ /* 0x000fe40003fc4270 */
[-C--:B------:R-:W-:Y:S02]  /*1af30*/  ISETP.GE.AND P1, PT, R218, R245.reuse, PT ;  /* 0x000000f5da00720c */ /* 0x080fe40003f26270 */
[C---:B------:R-:W-:Y:S02]  /*1af40*/  ISETP.GE.AND P2, PT, R219.reuse, R248, PT ;  /* 0x000000f8db00720c */ /* 0x040fe40003f46270 */
[----:B------:R-:W-:Y:S02]  /*1af50*/  FSEL R7, R94, -INF , !P5 ;  /* 0xff8000005e077808 */ /* 0x000fe40006800000 */
[----:B------:R-:W-:Y:S02]  /*1af60*/  ISETP.GE.AND P4, PT, R219, R245, PT ;  /* 0x000000f5db00720c */ /* 0x000fe40003f86270 */
[----:B------:R-:W-:Y:S02]  /*1af70*/  ISETP.GT.AND P5, PT, R250, R220, PT ;  /* 0x000000dcfa00720c */ /* 0x000fe40003fa4270 */
[----:B------:R-:W-:Y:S02]  /*1af80*/  FSEL R2, R95, -INF , !P0 ;  /* 0xff8000005f027808 */ /* 0x000fe40004000000 */
[----:B------:R-:W-:Y:S01]  /*1af90*/  FSEL R6, R99, -INF , !P6 ;  /* 0xff80000063067808 */ /* 0x000fe20007000000 */
[----:B------:R-:W-:Y:S01]  /*1afa0*/  IMAD.MOV.U32 R99, RZ, RZ, R44 ;  /* 0x000000ffff637224 */ /* 0x000fe200078e002c */
[----:B------:R-:W-:Y:S01]  /*1afb0*/  FSEL R57, R12, -INF , !P1 ;  /* 0xff8000000c397808 */ /* 0x000fe20004800000 */
[----:B------:R-:W-:Y:S01]  /*1afc0*/  IMAD.MOV.U32 R44, RZ, RZ, R69 ;  /* 0x000000ffff2c7224 */ /* 0x000fe200078e0045 */
[----:B------:R-:W-:Y:S01]  /*1afd0*/  FSEL R56, R0, -INF , !P2 ;  /* 0xff80000000387808 */ /* 0x000fe20005000000 */
[----:B------:R-:W-:Y:S01]  /*1afe0*/  MUFU.TANH R12, R118 ;  /* 0x00000076000c7308 */ /* 0x000fe20000002400 */
[C---:B------:R-:W-:Y:S02]  /*1aff0*/  ISETP.GE.AND P6, PT, R221.reuse, R249, PT ;  /* 0x000000f9dd00720c */ /* 0x040fe40003fc6270 */
[----:B------:R-:W-:Y:S02]  /*1b000*/  FSEL R230, R10, -INF , !P4 ;  /* 0xff8000000ae67808 */ /* 0x000fe40006000000 */
[-C--:B------:R-:W-:Y:S02]  /*1b010*/  ISETP.GE.AND P0, PT, R220, R245.reuse, PT ;  /* 0x000000f5dc00720c */ /* 0x080fe40003f06270 */
[----:B------:R-:W-:Y:S02]  /*1b020*/  FSEL R10, R98, -INF , !P5 ;  /* 0xff800000620a7808 */ /* 0x000fe40006800000 */
[C---:B------:R-:W-:Y:S02]  /*1b030*/  ISETP.GE.AND P2, PT, R221.reuse, R245, PT ;  /* 0x000000f5dd00720c */ /* 0x040fe40003f46270 */
[-C--:B------:R-:W-:Y:S02]  /*1b040*/  ISETP.GE.AND P1, PT, R220, R248.reuse, PT ;  /* 0x000000f8dc00720c */ /* 0x080fe40003f26270 */
[----:B------:R-:W-:Y:S02]  /*1b050*/  ISETP.GE.AND P5, PT, R221, R248, PT ;  /* 0x000000f8dd00720c */ /* 0x000fe40003fa6270 */
[----:B------:R-:W-:Y:S02]  /*1b060*/  FSEL R236, R6, -INF , !P6 ;  /* 0xff80000006ec7808 */ /* 0x000fe40007000000 */
[----:B------:R-:W-:Y:S02]  /*1b070*/  FSEL R219, R9, -INF , !P0 ;  /* 0xff80000009db7808 */ /* 0x000fe40004000000 */
[----:B------:R-:W-:Y:S02]  /*1b080*/  ISETP.GT.AND P0, PT, R250, R222, PT ;  /* 0x000000defa00720c */ /* 0x000fe40003f04270 */
[----:B------:R-:W-:Y:S02]  /*1b090*/  FSEL R218, R8, -INF , !P2 ;  /* 0xff80000008da7808 */ /* 0x000fe40005000000 */
[----:B------:R-:W-:Y:S02]  /*1b0a0*/  FSEL R46, R7, -INF , !P1 ;  /* 0xff800000072e7808 */ /* 0x000fe40004800000 */
[CC--:B------:R-:W-:Y:S02]  /*1b0b0*/  ISETP.GT.AND P6, PT, R247.reuse, R224.reuse, PT ;  /* 0x000000e0f700720c */ /* 0x0c0fe40003fc4270 */
[----:B------:R-:W-:Y:S02]  /*1b0c0*/  ISETP.GT.AND P2, PT, R250, R224, PT ;  /* 0x000000e0fa00720c */ /* 0x000fe40003f44270 */
[----:B------:R-:W-:Y:S02]  /*1b0d0*/  ISETP.GT.AND P1, PT, R247, R222, PT ;  /* 0x000000def700720c */ /* 0x000fe40003f24270 */
[----:B------:R-:W-:Y:S02]  /*1b0e0*/  FSEL R212, R2, -INF , !P5 ;  /* 0xff80000002d47808 */ /* 0x000fe40006800000 */
[----:B------:R-:W-:Y:S01]  /*1b0f0*/  FSEL R2, R102, -INF , !P0 ;  /* 0xff80000066027808 */ /* 0x000fe20004000000 */
[----:B------:R-:W-:Y:S01]  /*1b100*/  IMAD.MOV.U32 R102, RZ, RZ, R43 ;  /* 0x000000ffff667224 */ /* 0x000fe200078e002b */
[----:B------:R-:W-:Y:S01]  /*1b110*/  FSEL R9, R105, -INF , !P6 ;  /* 0xff80000069097808 */ /* 0x000fe20007000000 */
[----:B------:R-:W-:Y:S01]  /*1b120*/  IMAD.MOV.U32 R105, RZ, RZ, R57 ;  /* 0x000000ffff697224 */ /* 0x000fe200078e0039 */
[-C--:B------:R-:W-:Y:S02]  /*1b130*/  ISETP.GE.AND P0, PT, R222, R249.reuse, PT ;  /* 0x000000f9de00720c */ /* 0x080fe40003f06270 */
[----:B------:R-:W-:Y:S02]  /*1b140*/  FSEL R0, R103, -INF , !P2 ;  /* 0xff80000067007808 */ /* 0x000fe40005000000 */
[----:B------:R-:W-:Y:S02]  /*1b150*/  ISETP.GE.AND P6, PT, R224, R249, PT ;  /* 0x000000f9e000720c */ /* 0x000fe40003fc6270 */
[----:B------:R-:W-:Y:S01]  /*1b160*/  FSEL R11, R104, -INF , !P1 ;  /* 0xff800000680b7808 */ /* 0x000fe20004800000 */
[----:B------:R-:W-:Y:S01]  /*1b170*/  IMAD.MOV.U32 R104, RZ, RZ, R212 ;  /* 0x000000ffff687224 */ /* 0x000fe200078e00d4 */
[----:B------:R-:W-:Y:S01]  /*1b180*/  FSEL R92, R2, -INF , !P0 ;  /* 0xff800000025c7808 */ /* 0x000fe20004000000 */
[----:B------:R-:W-:Y:S01]  /*1b190*/  IMAD.MOV.U32 R212, RZ, RZ, R80 ;  /* 0x000000ffffd47224 */ /* 0x000fe200078e0050 */
[C---:B------:R-:W-:Y:S01]  /*1b1a0*/  ISETP.GT.AND P0, PT, R247.reuse, R225, PT ;  /* 0x000000e1f700720c */ /* 0x040fe20003f04270 */
[----:B------:R-:W-:Y:S01]  /*1b1b0*/  IMAD.MOV.U32 R80, RZ, RZ, R243 ;  /* 0x000000ffff507224 */ /* 0x000fe200078e00f3 */
[----:B------:R-:W-:Y:S02]  /*1b1c0*/  FSEL R243, R0, -INF , !P6 ;  /* 0xff80000000f37808 */ /* 0x000fe40007000000 */
[----:B------:R-:W-:Y:S02]  /*1b1d0*/  ISETP.GT.AND P6, PT, R247, R226, PT ;  /* 0x000000e2f700720c */ /* 0x000fe40003fc4270 */
[----:B------:R-:W-:Y:S02]  /*1b1e0*/  ISETP.GT.AND P1, PT, R246, R224, PT ;  /* 0x000000e0f600720c */ /* 0x000fe40003f24270 */
[----:B------:R-:W-:Y:S02]  /*1b1f0*/  FSEL R6, R108, -INF , !P0 ;  /* 0xff8000006c067808 */ /* 0x000fe40004000000 */
[----:B------:R-:W-:Y:S02]  /*1b200*/  FSEL R7, R109, -INF , !P6 ;  /* 0xff8000006d077808 */ /* 0x000fe40007000000 */
[----:B------:R-:W-:Y:S02]  /*1b210*/  ISETP.GE.AND P4, PT, R220, R249, PT ;  /* 0x000000f9dc00720c */ /* 0x000fe40003f86270 */
[C---:B------:R-:W-:Y:S02]  /*1b220*/  ISETP.GT.AND P0, PT, R246.reuse, R225, PT ;  /* 0x000000e1f600720c */ /* 0x040fe40003f04270 */
[C---:B------:R-:W-:Y:S02]  /*1b230*/  ISETP.GT.AND P6, PT, R246.reuse, R226, PT ;  /* 0x000000e2f600720c */ /* 0x040fe40003fc4270 */
[----:B------:R-:W-:Y:S02]  /*1b240*/  FSEL R8, R107, -INF , !P1 ;  /* 0xff8000006b087808 */ /* 0x000fe40004800000 */
[----:B------:R-:W-:Y:S02]  /*1b250*/  ISETP.GT.AND P5, PT, R246, R222, PT ;  /* 0x000000def600720c */ /* 0x000fe40003fa4270 */
[-C--:B------:R-:W-:Y:S02]  /*1b260*/  ISETP.GE.AND P1, PT, R224, R248.reuse, PT ;  /* 0x000000f8e000720c */ /* 0x080fe40003f26270 */
[----:B------:R-:W-:Y:S02]  /*1b270*/  FSEL R214, R10, -INF , !P4 ;  /* 0xff8000000ad67808 */ /* 0x000fe40006000000 */
[----:B------:R-:W-:Y:S02]  /*1b280*/  FSEL R2, R110, -INF , !P0 ;  /* 0xff8000006e027808 */ /* 0x000fe40004000000 */
[----:B------:R-:W-:Y:S02]  /*1b290*/  FSEL R0, R111, -INF , !P6 ;  /* 0xff8000006f007808 */ /* 0x000fe40007000000 */
[-C--:B------:R-:W-:Y:S02]  /*1b2a0*/  ISETP.GE.AND P4, PT, R222, R248.reuse, PT ;  /* 0x000000f8de00720c */ /* 0x080fe40003f86270 */
[----:B------:R-:W-:Y:S01]  /*1b2b0*/  FSEL R10, R106, -INF , !P5 ;  /* 0xff8000006a0a7808 */ /* 0x000fe20006800000 */
[----:B------:R-:W-:Y:S01]  /*1b2c0*/  IMAD.MOV.U32 R106, RZ, RZ, R19 ;  /* 0x000000ffff6a7224 */ /* 0x000fe200078e0013 */
[----:B------:R-:W-:Y:S01]  /*1b2d0*/  ISETP.GE.AND P6, PT, R225, R245, PT ;  /* 0x000000f5e100720c */ /* 0x000fe20003fc6270 */
[----:B------:R-:W-:Y:S01]  /*1b2e0*/  IMAD.MOV.U32 R19, RZ, RZ, R25 ;  /* 0x000000ffff137224 */ /* 0x000fe200078e0019 */
[----:B------:R-:W-:Y:S01]  /*1b2f0*/  ISETP.GT.AND P0, PT, R250, R225, PT ;  /* 0x000000e1fa00720c */ /* 0x000fe20003f04270 */
[----:B------:R-:W-:Y:S01]  /*1b300*/  IMAD.MOV.U32 R25, RZ, RZ, R68 ;  /* 0x000000ffff197224 */ /* 0x000fe200078e0044 */
[----:B------:R-:W-:Y:S01]  /*1b310*/  FSEL R98, R8, -INF , !P1 ;  /* 0xff80000008627808 */ /* 0x000fe20004800000 */
[----:B------:R-:W-:Y:S01]  /*1b320*/  IMAD.MOV.U32 R67, RZ, RZ, R19 ;  /* 0x000000ffff437224 */ /* 0x000fe200078e0013 */
[----:B------:R-:W-:Y:S01]  /*1b330*/  ISETP.GE.AND P1, PT, R226, R248, PT ;  /* 0x000000f8e200720c */ /* 0x000fe20003f26270 */
[----:B------:R-:W-:Y:S01]  /*1b340*/  IMAD.MOV.U32 R208, RZ, RZ, R25 ;  /* 0x000000ffffd07224 */ /* 0x000fe200078e0019 */
[----:B------:R-:W-:Y:S02]  /*1b350*/  FSEL R23, R10, -INF , !P4 ;  /* 0xff8000000a177808 */ /* 0x000fe40006000000 */
[----:B------:R-:W-:Y:S01]  /*1b360*/  FSEL R8, R114, -INF , !P0 ;  /* 0xff80000072087808 */ /* 0x000fe20004000000 */
[----:B------:R4:W-:Y:S01]  /*1b370*/  MUFU.TANH R10, R125 ;  /* 0x0000007d000a7308 */ /* 0x0009e20000002400 */
[----:B------:R-:W-:Y:S01]  /*1b380*/  FSEL R110, R6, -INF , !P6 ;  /* 0xff800000066e7808 */ /* 0x000fe20007000000 */
[----:B---3--:R-:W-:Y:S01]  /*1b390*/  IMAD.MOV.U32 R126, RZ, RZ, R23 ;  /* 0x000000ffff7e7224 */ /* 0x008fe200078e0017 */
[----:B------:R-:W-:Y:S02]  /*1b3a0*/  ISETP.GE.AND P6, PT, R226, R249, PT ;  /* 0x000000f9e200720c */ /* 0x000fe40003fc6270 */
[-C--:B------:R-:W-:Y:S01]  /*1b3b0*/  ISETP.GE.AND P2, PT, R222, R245.reuse, PT ;  /* 0x000000f5de00720c */ /* 0x080fe20003f46270 */
[----:B------:R-:W-:Y:S01]  /*1b3c0*/  IMAD.MOV.U32 R222, RZ, RZ, R18 ;  /* 0x000000ffffde7224 */ /* 0x000fe200078e0012 */
[----:B------:R-:W-:Y:S01]  /*1b3d0*/  ISETP.GE.AND P4, PT, R226, R245, PT ;  /* 0x000000f5e200720c */ /* 0x000fe20003f86270 */
[----:B------:R-:W-:Y:S01]  /*1b3e0*/  IMAD.MOV.U32 R18, RZ, RZ, R26 ;  /* 0x000000ffff127224 */ /* 0x000fe200078e001a */
[----:B------:R-:W-:Y:S01]  /*1b3f0*/  ISETP.GT.AND P0, PT, R250, R226, PT ;  /* 0x000000e2fa00720c */ /* 0x000fe20003f04270 */
[----:B------:R-:W-:Y:S01]  /*1b400*/  IMAD.MOV.U32 R26, RZ, RZ, R244 ;  /* 0x000000ffff1a7224 */ /* 0x000fe200078e00f4 */
[----:B------:R-:W-:Y:S01]  /*1b410*/  FSEL R226, R0, -INF , !P1 ;  /* 0xff80000000e27808 */ /* 0x000fe20004800000 */
[----:B------:R-:W-:Y:S01]  /*1b420*/  IMAD.MOV.U32 R62, RZ, RZ, R18 ;  /* 0x000000ffff3e7224 */ /* 0x000fe200078e0012 */
[----:B------:R-:W-:Y:S02]  /*1b430*/  FMNMX3.FTZ R0, R132, R81, R31, !PT ;  /* 0x0000005184007276 */ /* 0x000fe4000781001f */
[----:B------:R-:W-:Y:S02]  /*1b440*/  FSEL R15, R11, -INF , !P2 ;  /* 0xff8000000b0f7808 */ /* 0x000fe40005000000 */
[----:B------:R-:W-:Y:S01]  /*1b450*/  ISETP.GE.AND P2, PT, R225, R248, PT ;  /* 0x000000f8e100720c */ /* 0x000fe20003f46270 */
[----:B----4-:R-:W-:Y:S01]  /*1b460*/  IMAD.MOV.U32 R125, RZ, RZ, R56 ;  /* 0x000000ffff7d7224 */ /* 0x010fe200078e0038 */
[----:B------:R-:W-:Y:S02]  /*1b470*/  FMNMX3.FTZ R0, R0, R28, R27, !PT ;  /* 0x0000001c00007276 */ /* 0x000fe4000781001b */
[----:B------:R-:W-:Y:S02]  /*1b480*/  FSEL R93, R2, -INF , !P2 ;  /* 0xff800000025d7808 */ /* 0x000fe40005000000 */
[----:B------:R-:W-:Y:S02]  /*1b490*/  FMNMX3.FTZ R2, R0, R151, R51, !PT ;  /* 0x0000009700027276 */ /* 0x000fe40007810033 */
[----:B------:R-:W-:Y:S01]  /*1b4a0*/  ISETP.GE.AND P5, PT, R224, R245, PT ;  /* 0x000000f5e000720c */ /* 0x000fe20003fa6270 */
[----:B------:R-:W-:Y:S01]  /*1b4b0*/  IMAD.MOV.U32 R224, RZ, RZ, R210 ;  /* 0x000000ffffe07224 */ /* 0x000fe200078e00d2 */
[----:B------:R-:W-:Y:S02]  /*1b4c0*/  FMNMX3.FTZ R2, R2, R50, R55, !PT ;  /* 0x0000003202027276 */ /* 0x000fe40007810037 */
[----:B------:R-:W-:Y:S02]  /*1b4d0*/  FSEL R118, R9, -INF , !P5 ;  /* 0xff80000009767808 */ /* 0x000fe40006800000 */
[----:B------:R-:W-:Y:S01]  /*1b4e0*/  FMNMX3.FTZ R6, R2, R164, R116, !PT ;  /* 0x000000a402067276 */ /* 0x000fe20007810074 */
[----:B------:R-:W3:Y:S01]  /*1b4f0*/  MUFU.TANH R9, R124 ;  /* 0x0000007c00097308 */ /* 0x000ee20000002400 */
[----:B------:R-:W-:Y:S02]  /*1b500*/  FSEL R115, R115, -INF , !P0 ;  /* 0xff80000073737808 */ /* 0x000fe40004000000 */
[----:B------:R-:W-:Y:S02]  /*1b510*/  FMNMX3.FTZ R6, R6, R113, R112, !PT ;  /* 0x0000007106067276 */ /* 0x000fe40007810070 */
[----:B------:R-:W-:Y:S02]  /*1b520*/  ISETP.GT.AND P0, PT, R246, R227, PT ;  /* 0x000000e3f600720c */ /* 0x000fe40003f04270 */
[----:B------:R-:W-:Y:S02]  /*1b530*/  FMNMX3.FTZ R6, R6, R209, R148, !PT ;  /* 0x000000d106067276 */ /* 0x000fe40007810094 */
[----:B------:R-:W-:Y:S02]  /*1b540*/  ISETP.GT.AND P1, PT, R247, R227, PT ;  /* 0x000000e3f700720c */ /* 0x000fe40003f24270 */
[----:B------:R-:W-:Y:S02]  /*1b550*/  FMNMX3.FTZ R6, R6, R141, R145, !PT ;  /* 0x0000008d06067276 */ /* 0x000fe40007810091 */
[----:B-1----:R-:W-:Y:S02]  /*1b560*/  FSEL R14, R14, -INF , !P0 ;  /* 0xff8000000e0e7808 */ /* 0x002fe40004000000 */
[----:B------:R-:W-:Y:S02]  /*1b570*/  FMNMX3.FTZ R6, R6, R234, R223, !PT ;  /* 0x000000ea06067276 */ /* 0x000fe400078100df */
[----:B--2---:R-:W-:Y:S02]  /*1b580*/  FSEL R13, R13, -INF , !P1 ;  /* 0xff8000000d0d7808 */ /* 0x004fe40004800000 */
[CC--:B------:R-:W-:Y:S02]  /*1b590*/  ISETP.GT.AND P0, PT, R247.reuse, R232.reuse, PT ;  /* 0x000000e8f700720c */ /* 0x0c0fe40003f04270 */
[----:B------:R-:W-:Y:S02]  /*1b5a0*/  ISETP.GT.AND P1, PT, R247, R229, PT ;  /* 0x000000e5f700720c */ /* 0x000fe40003f24270 */
[----:B------:R-:W-:Y:S02]  /*1b5b0*/  FSEL R109, R7, -INF , !P4 ;  /* 0xff800000076d7808 */ /* 0x000fe40006000000 */
[----:B---3--:R-:W-:Y:S02]  /*1b5c0*/  FSEL R9, R9, -INF , !P0 ;  /* 0xff80000009097808 */ /* 0x008fe40004000000 */
[----:B------:R-:W-:Y:S02]  /*1b5d0*/  FMNMX3.FTZ R6, R6, R215, R216, !PT ;  /* 0x000000d706067276 */ /* 0x000fe400078100d8 */
[----:B------:R-:W-:Y:S02]  /*1b5e0*/  FSEL R7, R121, -INF , !P1 ;  /* 0xff80000079077808 */ /* 0x000fe40004800000 */
[----:B------:R-:W-:Y:S02]  /*1b5f0*/  ISETP.GE.AND P0, PT, R229, R245, PT ;  /* 0x000000f5e500720c */ /* 0x000fe40003f06270 */
[----:B------:R-:W-:Y:S02]  /*1b600*/  FMNMX3.FTZ R6, R6, R105, R230, !PT ;  /* 0x0000006906067276 */ /* 0x000fe400078100e6 */
[----:B------:R-:W-:Y:S02]  /*1b610*/  FSEL R111, R7, -INF , !P0 ;  /* 0xff800000076f7808 */ /* 0x000fe40004000000 */
[----:B------:R-:W-:Y:S02]  /*1b620*/  ISETP.GE.AND P5, PT, R225, R249, PT ;  /* 0x000000f9e100720c */ /* 0x000fe40003fa6270 */
[-C--:B------:R-:W-:Y:S02]  /*1b630*/  ISETP.GT.AND P2, PT, R250, R229.reuse, PT ;  /* 0x000000e5fa00720c */ /* 0x080fe40003f44270 */
[C---:B------:R-:W-:Y:S02]  /*1b640*/  ISETP.GT.AND P0, PT, R246.reuse, R232, PT ;  /* 0x000000e8f600720c */ /* 0x040fe40003f04270 */
[----:B------:R-:W-:Y:S02]  /*1b650*/  ISETP.GT.AND P1, PT, R246, R229, PT ;  /* 0x000000e5f600720c */ /* 0x000fe40003f24270 */
[----:B------:R-:W-:Y:S02]  /*1b660*/  ISETP.GT.AND P4, PT, R250, R227, PT ;  /* 0x000000e3fa00720c */ /* 0x000fe40003f84270 */
[----:B------:R-:W-:Y:S02]  /*1b670*/  FMNMX3.FTZ R6, R6, R219, R218, !PT ;  /* 0x000000db06067276 */ /* 0x000fe400078100da */
[----:B------:R-:W-:Y:S02]  /*1b680*/  FSEL R63, R8, -INF , !P5 ;  /* 0xff800000083f7808 */ /* 0x000fe40006800000 */
[----:B------:R-:W-:Y:S02]  /*1b690*/  FSEL R11, R119, -INF , !P2 ;  /* 0xff800000770b7808 */ /* 0x000fe40005000000 */
[----:B------:R-:W-:Y:S02]  /*1b6a0*/  FSEL R72, R72, -INF , !P0 ;  /* 0xff80000048487808 */ /* 0x000fe40004000000 */
[----:B------:R-:W-:Y:S02]  /*1b6b0*/  FSEL R12, R12, -INF , !P4 ;  /* 0xff8000000c0c7808 */ /* 0x000fe40006000000 */
[----:B------:R-:W-:Y:S02]  /*1b6c0*/  ISETP.GE.AND P2, PT, R227, R248, PT ;  /* 0x000000f8e300720c */ /* 0x000fe40003f46270 */
[----:B------:R-:W-:Y:S02]  /*1b6d0*/  FSEL R8, R123, -INF , !P1 ;  /* 0xff8000007b087808 */ /* 0x000fe40004800000 */
[----:B------:R-:W-:Y:S02]  /*1b6e0*/  ISETP.GT.AND P0, PT, R246, R239, PT ;  /* 0x000000eff600720c */ /* 0x000fe40003f04270 */
[----:B------:R-:W-:Y:S02]  /*1b6f0*/  ISETP.GE.AND P4, PT, R227, R245, PT ;  /* 0x000000f5e300720c */ /* 0x000fe40003f86270 */
[----:B------:R-:W-:Y:S02]  /*1b700*/  FMNMX3.FTZ R6, R6, R15, R118, !PT ;  /* 0x0000000f06067276 */ /* 0x000fe40007810076 */
[----:B------:R-:W-:Y:S02]  /*1b710*/  ISETP.GT.AND P1, PT, R247, R239, PT ;  /* 0x000000eff700720c */ /* 0x000fe40003f24270 */
[----:B------:R-:W-:Y:S02]  /*1b720*/  FSEL R127, R14, -INF , !P2 ;  /* 0xff8000000e7f7808 */ /* 0x000fe40005000000 */
[----:B------:R-:W-:Y:S02]  /*1b730*/  FSEL R71, R71, -INF , !P0 ;  /* 0xff80000047477808 */ /* 0x000fe40004000000 */
[----:B------:R-:W-:Y:S02]  /*1b740*/  FSEL R124, R13, -INF , !P4 ;  /* 0xff8000000d7c7808 */ /* 0x000fe40006000000 */
[----:B------:R-:W-:Y:S02]  /*1b750*/  FSEL R10, R10, -INF , !P1 ;  /* 0xff8000000a0a7808 */ /* 0x000fe40004800000 */
[-C--:B------:R-:W-:Y:S02]  /*1b760*/  ISETP.GE.AND P0, PT, R232, R245.reuse, PT ;  /* 0x000000f5e800720c */ /* 0x080fe40003f06270 */
[----:B------:R-:W-:Y:S02]  /*1b770*/  ISETP.GE.AND P2, PT, R239, R245, PT ;  /* 0x000000f5ef00720c */ /* 0x000fe40003f46270 */
[----:B------:R-:W-:Y:S02]  /*1b780*/  FMNMX3.FTZ R6, R6, R110, R109, !PT ;  /* 0x0000006e06067276 */ /* 0x000fe4000781006d */
[----:B------:R-:W-:Y:S02]  /*1b790*/  FSEL R108, R9, -INF , !P0 ;  /* 0xff800000096c7808 */ /* 0x000fe40004000000 */
[----:B------:R-:W-:Y:S01]  /*1b7a0*/  FSEL R107, R10, -INF , !P2 ;  /* 0xff8000000a6b7808 */ /* 0x000fe20005000000 */
[----:B------:R1:W2:Y:S01]  /*1b7b0*/  MUFU.TANH R9, R131 ;  /* 0x0000008300097308 */ /* 0x0002a20000002400 */
[----:B------:R-:W-:Y:S02]  /*1b7c0*/  FMNMX3.FTZ R6, R6, R124, R111, !PT ;  /* 0x0000007c06067276 */ /* 0x000fe4000781006f */
[----:B------:R-:W-:Y:S02]  /*1b7d0*/  ISETP.GE.AND P1, PT, R229, R248, PT ;  /* 0x000000f8e500720c */ /* 0x000fe40003f26270 */
[----:B------:R-:W-:Y:S02]  /*1b7e0*/  FMNMX3.FTZ R6, R6, R108, R107, !PT ;  /* 0x0000006c06067276 */ /* 0x000fe4000781006b */
[----:B------:R-:W-:Y:S03]  /*1b7f0*/  FSEL R123, R8, -INF , !P1 ;  /* 0xff800000087b7808 */ /* 0x000fe60004800000 */
[----:B------:R-:W3:Y:S01]  /*1b800*/  MUFU.TANH R10, R130 ;  /* 0x00000082000a7308 */ /* 0x000ee20000002400 */
[----:B------:R-:W-:Y:S01]  /*1b810*/  FMNMX3.FTZ R0, R133, R84, R34, !PT ;  /* 0x0000005485007276 */ /* 0x000fe20007810022 */
[----:B------:R-:W4:Y:S01]  /*1b820*/  SHFL.BFLY PT, R8, R6, 0x2, 0x1f ;  /* 0x0c401f0006087f89 */ /* 0x000f2200000e0000 */
[----:B------:R-:W-:Y:S02]  /*1b830*/  ISETP.GE.AND P1, PT, R232, R248, PT ;  /* 0x000000f8e800720c */ /* 0x000fe40003f26270 */
[----:B------:R-:W-:Y:S02]  /*1b840*/  FMNMX3.FTZ R0, R0, R29, R30, !PT ;  /* 0x0000001d00007276 */ /* 0x000fe4000781001e */
[----:B------:R-:W-:Y:S02]  /*1b850*/  FSEL R72, R72, -INF , !P1 ;  /* 0xff80000048487808 */ /* 0x000fe40004800000 */
[----:B------:R-:W-:Y:S01]  /*1b860*/  FMNMX3.FTZ R0, R0, R160, R96, !PT ;  /* 0x000000a000007276 */ /* 0x000fe20007810060 */
[----:B-1----:R-:W-:Y:S01]  /*1b870*/  MUFU.EX2 R131, R206 ;  /* 0x000000ce00837308 */ /* 0x002fe20000000800 */
[----:B------:R-:W-:Y:S02]  /*1b880*/  FMNMX3.FTZ R2, R3, R140, R38, !PT ;  /* 0x0000008c03027276 */ /* 0x000fe40007810026 */
[----:B------:R-:W-:Y:S02]  /*1b890*/  FMNMX3.FTZ R0, R0, R100, R101, !PT ;  /* 0x0000006400007276 */ /* 0x000fe40007810065 */
[----:B------:R-:W-:Y:S02]  /*1b8a0*/  ISETP.GE.AND P1, PT, R239, R248, PT ;  /* 0x000000f8ef00720c */ /* 0x000fe40003f26270 */
[----:B------:R-:W-:Y:S02]  /*1b8b0*/  FMNMX3.FTZ R0, R0, R165, R117, !PT ;  /* 0x000000a500007276 */ /* 0x000fe40007810075 */
[----:B------:R-:W-:Y:S02]  /*1b8c0*/  ISETP.GE.AND P5, PT, R227, R249, PT ;  /* 0x000000f9e300720c */ /* 0x000fe40003fa6270 */
[----:B------:R-:W-:Y:S01]  /*1b8d0*/  FMNMX3.FTZ R0, R0, R129, R134, !PT ;  /* 0x0000008100007276 */ /* 0x000fe20007810086 */
[----:B------:R1:W3:Y:S01]  /*1b8e0*/  MUFU.EX2 R227, R207 ;  /* 0x000000cf00e37308 */ /* 0x0002e20000000800 */
[----:B------:R-:W-:Y:S02]  /*1b8f0*/  FMNMX3.FTZ R2, R2, R136, R35, !PT ;  /* 0x0000008802027276 */ /* 0x000fe40007810023 */
[----:B------:R-:W-:Y:S02]  /*1b900*/  FMNMX3.FTZ R0, R0, R47, R157, !PT ;  /* 0x0000002f00007276 */ /* 0x000fe4000781009d */
[----:B----4-:R-:W-:Y:S02]  /*1b910*/  FMNMX.FTZ R6, R6, R8, !PT ;  /* 0x0000000806067209 */ /* 0x010fe40007810000 */
[----:B------:R-:W-:Y:S02]  /*1b920*/  FSEL R71, R71, -INF , !P1 ;  /* 0xff80000047477808 */ /* 0x000fe40004800000 */
[----:B------:R-:W-:Y:S01]  /*1b930*/  FMNMX3.FTZ R0, R0, R152, R153, !PT ;  /* 0x0000009800007276 */ /* 0x000fe20007810099 */
[----:B------:R-:W4:Y:S01]  /*1b940*/  SHFL.BFLY PT, R70, R6, 0x1, 0x1f ;  /* 0x0c201f0006467f89 */ /* 0x000f2200000e0000 */
[----:B------:R-:W-:Y:S02]  /*1b950*/  ISETP.GT.AND P1, PT, R250, R239, PT ;  /* 0x000000effa00720c */ /* 0x000fe40003f24270 */
[----:B------:R-:W-:Y:S01]  /*1b960*/  FMNMX3.FTZ R2, R2, R60, R61, !PT ;  /* 0x0000003c02027276 */ /* 0x000fe2000781003d */
[----:B-1----:R-:W-:Y:S01]  /*1b970*/  IMAD.MOV.U32 R207, RZ, RZ, R44 ;  /* 0x000000ffffcf7224 */ /* 0x002fe200078e002c */
[----:B------:R-:W-:Y:S02]  /*1b980*/  FMNMX3.FTZ R0, R0, R54, R228, !PT ;  /* 0x0000003600007276 */ /* 0x000fe400078100e4 */
[----:B--2---:R-:W-:Y:S02]  /*1b990*/  FSEL R9, R9, -INF , !P1 ;  /* 0xff80000009097808 */ /* 0x004fe40004800000 */
[----:B------:R-:W-:Y:S02]  /*1b9a0*/  FMNMX3.FTZ R2, R2, R97, R66, !PT ;  /* 0x0000006102027276 */ /* 0x000fe40007810042 */
[----:B------:R-:W-:Y:S02]  /*1b9b0*/  FMNMX3.FTZ R0, R0, R102, R222, !PT ;  /* 0x0000006600007276 */ /* 0x000fe400078100de */
[----:B------:R-:W-:Y:S02]  /*1b9c0*/  ISETP.GE.AND P2, PT, R232, R249, PT ;  /* 0x000000f9e800720c */ /* 0x000fe40003f46270 */
[----:B------:R-:W-:Y:S01]  /*1b9d0*/  ISETP.GT.AND P0, PT, R250, R232, PT ;  /* 0x000000e8fa00720c */ /* 0x000fe20003f04270 */
[----:B------:R-:W-:Y:S01]  /*1b9e0*/  IMAD.MOV.U32 R232, RZ, RZ, R46 ;  /* 0x000000ffffe87224 */ /* 0x000fe200078e002e */
[----:B------:R-:W-:Y:S01]  /*1b9f0*/  FMNMX3.FTZ R2, R2, R135, R137, !PT ;  /* 0x0000008702027276 */ /* 0x000fe20007810089 */
[----:B------:R-:W-:Y:S01]  /*1ba00*/  IMAD.MOV.U32 R46, RZ, RZ, R212 ;  /* 0x000000ffff2e7224 */ /* 0x000fe200078e00d4 */
[----:B------:R-:W-:Y:S02]  /*1ba10*/  FMNMX3.FTZ R0, R0, R42, R125, !PT ;  /* 0x0000002a00007276 */ /* 0x000fe4000781007d */
[----:B------:R-:W-:Y:S01]  /*1ba20*/  FMNMX3.FTZ R2, R2, R200, R128, !PT ;  /* 0x000000c802027276 */ /* 0x000fe20007810080 */
[----:B------:R-:W-:Y:S01]  /*1ba30*/  IMAD.MOV.U32 R221, RZ, RZ, R46 ;  /* 0x000000ffffdd7224 */ /* 0x000fe200078e002e */
[----:B------:R-:W-:Y:S01]  /*1ba40*/  FMNMX3.FTZ R0, R0, R232, R104, !PT ;  /* 0x000000e800007276 */ /* 0x000fe20007810068 */
[----:B------:R-:W-:Y:S01]  /*1ba50*/  IMAD.MOV.U32 R46, RZ, RZ, R26 ;  /* 0x000000ffff2e7224 */ /* 0x000fe200078e001a */
[----:B----4-:R-:W-:Y:S02]  /*1ba60*/  FMNMX.FTZ R70, R6, R70, !PT ;  /* 0x0000004606467209 */ /* 0x010fe40007810000 */
[----:B------:R-:W-:Y:S02]  /*1ba70*/  FMNMX3.FTZ R2, R2, R156, R161, !PT ;  /* 0x0000009c02027276 */ /* 0x000fe400078100a1 */
[C---:B------:R-:W-:Y:S01]  /*1ba80*/  FSETP.NEU.FTZ.AND P1, PT, R70.reuse, -INF , PT ;  /* 0xff8000004600780b */ /* 0x040fe20003f3d000 */
[----:B------:R-:W-:Y:S01]  /*1ba90*/  FMUL.FTZ R73, R70, UR4 ;  /* 0x0000000446497c20 */ /* 0x000fe20008410000 */
[----:B------:R-:W-:Y:S02]  /*1baa0*/  FMNMX3.FTZ R0, R0, R126, R98, !PT ;  /* 0x0000007e00007276 */ /* 0x000fe40007810062 */
[----:B------:R-:W-:Y:S02]  /*1bab0*/  FMNMX3.FTZ R2, R2, R106, R149, !PT ;  /* 0x0000006a02027276 */ /* 0x000fe40007810095 */
[----:B------:R-:W-:Y:S02]  /*1bac0*/  FSEL R73, R73, RZ, P1 ;  /* 0x000000ff49497208 */ /* 0x000fe40000800000 */
[----:B------:R-:W-:Y:S02]  /*1bad0*/  FMNMX3.FTZ R0, R0, R93, R226, !PT ;  /* 0x0000005d00007276 */ /* 0x000fe400078100e2 */
[----:B------:R-:W-:Y:S01]  /*1bae0*/  MOV R95, R24 ;  /* 0x00000018005f7202 */ /* 0x000fe20000000f00 */
[----:B------:R-:W-:Y:S01]  /*1baf0*/  FFMA.FTZ R44, R151, UR4, -R73 ;  /* 0x00000004972c7c23 */ /* 0x000fe20008010849 */
[----:B------:R-:W-:Y:S01]  /*1bb00*/  FMNMX3.FTZ R2, R2, R252, R251, !PT ;  /* 0x000000fc02027276 */ /* 0x000fe200078100fb */
[----:B------:R-:W2:Y:S01]  /*1bb10*/  LDL.LU R151, [R1+0xec] ;  /* 0x0000ec0001977983 */ /* 0x000ea20000300800 */
[----:B------:R-:W-:Y:S01]  /*1bb20*/  FMNMX3.FTZ R0, R0, R127, R123, !PT ;  /* 0x0000007f00007276 */ /* 0x000fe2000781007b */
[----:B------:R-:W-:Y:S01]  /*1bb30*/  FFMA.FTZ R6, R27, UR4, -R73 ;  /* 0x000000041b067c23 */ /* 0x000fe20008010849 */
[----:B------:R-:W-:Y:S01]  /*1bb40*/  FMNMX3.FTZ R2, R2, R95, R231, !PT ;  /* 0x0000005f02027276 */ /* 0x000fe200078100e7 */
[----:B------:R-:W-:Y:S01]  /*1bb50*/  FFMA.FTZ R51, R51, UR4, -R73 ;  /* 0x0000000433337c23 */ /* 0x000fe20008010849 */
[----:B------:R-:W-:Y:S01]  /*1bb60*/  FMNMX3.FTZ R0, R0, R72, R71, !PT ;  /* 0x0000004800007276 */ /* 0x000fe20007810047 */
[----:B------:R-:W-:Y:S01]  /*1bb70*/  FFMA.FTZ R50, R50, UR4, -R73 ;  /* 0x0000000432327c23 */ /* 0x000fe20008010849 */
[----:B------:R-:W-:Y:S01]  /*1bb80*/  FMNMX3.FTZ R7, R2, R99, R235, !PT ;  /* 0x0000006302077276 */ /* 0x000fe200078100eb */
[--C-:B------:R-:W-:Y:S01]  /*1bb90*/  FFMA.FTZ R55, R55, UR4, -R73.reuse ;  /* 0x0000000437377c23 */ /* 0x100fe20008010849 */
[----:B------:R-:W-:Y:S01]  /*1bba0*/  MOV R212, R80 ;  /* 0x0000005000d47202 */ /* 0x000fe20000000f00 */
[----:B------:R-:W1:Y:S01]  /*1bbb0*/  SHFL.BFLY PT, R2, R0, 0x2, 0x1f ;  /* 0x0c401f0000027f89 */ /* 0x000e6200000e0000 */
[----:B------:R-:W-:Y:S01]  /*1bbc0*/  FMNMX3.FTZ R7, R7, R214, R236, !PT ;  /* 0x000000d607077276 */ /* 0x000fe200078100ec */
[----:B------:R-:W-:Y:S01]  /*1bbd0*/  FFMA.FTZ R105, R105, UR4, -R73 ;  /* 0x0000000469697c23 */ /* 0x000fe20008010849 */
[----:B------:R-:W-:Y:S01]  /*1bbe0*/  FSEL R80, R115, -INF , !P6 ;  /* 0xff80000073507808 */ /* 0x000fe20007000000 */
[----:B------:R-:W-:Y:S01]  /*1bbf0*/  IMAD.MOV.U32 R103, RZ, RZ, R212 ;  /* 0x000000ffff677224 */ /* 0x000fe200078e00d4 */
[----:B------:R-:W-:Y:S01]  /*1bc00*/  FMNMX3.FTZ R7, R7, R92, R243, !PT ;  /* 0x0000005c07077276 */ /* 0x000fe200078100f3 */
[----:B------:R-:W-:Y:S01]  /*1bc10*/  IMAD.MOV.U32 R115, RZ, RZ, R15 ;  /* 0x000000ffff737224 */ /* 0x000fe200078e000f */
[----:B------:R-:W-:Y:S01]  /*1bc20*/  ISETP.GE.AND P4, PT, R229, R249, PT ;  /* 0x000000f9e500720c */ /* 0x000fe20003f86270 */
[--C-:B------:R-:W-:Y:S01]  /*1bc30*/  FFMA.FTZ R110, R110, UR4, -R73.reuse ;  /* 0x000000046e6e7c23 */ /* 0x100fe20008010849 */
[----:B------:R-:W-:Y:S01]  /*1bc40*/  FMNMX3.FTZ R7, R7, R63, R80, !PT ;  /* 0x0000003f07077276 */ /* 0x000fe20007810050 */
[--C-:B------:R-:W-:Y:S01]  /*1bc50*/  FFMA.FTZ R115, R115, UR4, -R73.reuse ;  /* 0x0000000473737c23 */ /* 0x100fe20008010849 */
[----:B------:R-:W-:Y:S01]  /*1bc60*/  FSEL R122, R11, -INF , !P4 ;  /* 0xff8000000b7a7808 */ /* 0x000fe20006000000 */
[----:B------:R-:W-:Y:S01]  /*1bc70*/  FFMA.FTZ R109, R109, UR4, -R73 ;  /* 0x000000046d6d7c23 */ /* 0x000fe20008010849 */
[----:B---3--:R-:W-:Y:S02]  /*1bc80*/  FSEL R10, R10, -INF , !P0 ;  /* 0xff8000000a0a7808 */ /* 0x008fe40004000000 */
[----:B------:R-:W-:Y:S01]  /*1bc90*/  ISETP.GE.AND P6, PT, R239, R249, PT ;  /* 0x000000f9ef00720c */ /* 0x000fe20003fc6270 */
[----:B------:R-:W-:Y:S01]  /*1bca0*/  MUFU.EX2 R115, R115 ;  /* 0x0000007300737308 */ /* 0x000fe20000000800 */
[----:B------:R-:W-:Y:S01]  /*1bcb0*/  FSEL R220, R12, -INF , !P5 ;  /* 0xff8000000cdc7808 */ /* 0x000fe20006800000 */
[----:B------:R-:W3:Y:S01]  /*1bcc0*/  S2R R239, SR_TID.X ;  /* 0x0000000000ef7919 */ /* 0x000ee20000002100 */
[----:B------:R-:W-:Y:S02]  /*1bcd0*/  FSEL R244, R10, -INF , !P2 ;  /* 0xff8000000af47808 */ /* 0x000fe40005000000 */
[----:B------:R-:W-:Y:S02]  /*1bce0*/  FMNMX3.FTZ R7, R7, R220, R122, !PT ;  /* 0x000000dc07077276 */ /* 0x000fe4000781007a */
[----:B------:R-:W-:Y:S02]  /*1bcf0*/  FSEL R130, R9, -INF , !P6 ;  /* 0xff80000009827808 */ /* 0x000fe40007000000 */
[----:B-1----:R-:W-:Y:S02]  /*1bd00*/  FMNMX.FTZ R0, R0, R2, !PT ;  /* 0x0000000200007209 */ /* 0x002fe40007810000 */
[--C-:B------:R-:W-:Y:S02]  /*1bd10*/  FMNMX3.FTZ R7, R7, R244, R130.reuse, !PT ;  /* 0x000000f407077276 */ /* 0x100fe40007810082 */
[----:B------:R-:W-:Y:S01]  /*1bd20*/  MOV R43, R144 ;  /* 0x00000090002b7202 */ /* 0x000fe20000000f00 */
[----:B------:R-:W1:Y:S01]  /*1bd30*/  SHFL.BFLY PT, R2, R0, 0x1, 0x1f ;  /* 0x0c201f0000027f89 */ /* 0x000e6200000e0000 */
[----:B------:R-:W-:Y:S02]  /*1bd40*/  MOV R206, R42 ;  /* 0x0000002a00ce7202 */ /* 0x000fe40000000f00 */
[----:B------:R-:W-:Y:S05]  /*1bd50*/  F2FP.BF16.F32.PACK_AB R76, R76, R201 ;  /* 0x000000c94c4c723e */ /* 0x000fea00000010ff */
[----:B------:R-:W4:Y:S01]  /*1bd60*/  SHFL.BFLY PT, R8, R7, 0x2, 0x1f ;  /* 0x0c401f0007087f89 */ /* 0x000f2200000e0000 */
[----:B------:R-:W-:Y:S01]  /*1bd70*/  F2FP.BF16.F32.PACK_AB R78, R131, R227 ;  /* 0x000000e3834e723e */ /* 0x000fe200000010ff */
[----:B------:R-:W-:Y:S01]  /*1bd80*/  IMAD.MOV.U32 R201, RZ, RZ, R130 ;  /* 0x000000ffffc97224 */ /* 0x000fe200078e0082 */
[----:B------:R-:W-:Y:S02]  /*1bd90*/  MOV R130, R222 ;  /* 0x000000de00827202 */ /* 0x000fe40000000f00 */
[----:B------:R-:W-:Y:S01]  /*1bda0*/  MUFU.EX2 R222, R203 ;  /* 0x000000cb00de7308 */ /* 0x000fe20000000800 */
[----:B---3--:R-:W-:Y:S09]  /*1bdb0*/  SHF.R.U32.HI R82, RZ, 0x1, R239 ;  /* 0x00000001ff527819 */ /* 0x008ff200000116ef */
[----:B------:R3:W-:Y:S01]  /*1bdc0*/  MUFU.EX2 R239, R6 ;  /* 0x0000000600ef7308 */ /* 0x0007e20000000800 */
[----:B-1----:R-:W-:Y:S01]  /*1bdd0*/  FMNMX.FTZ R68, R0, R2, !PT ;  /* 0x0000000200447209 */ /* 0x002fe20007810000 */
[--C-:B------:R-:W-:Y:S01]  /*1bde0*/  FFMA.FTZ R0, R81, UR4, -R73.reuse ;  /* 0x0000000451007c23 */ /* 0x100fe20008010849 */
[--C-:B------:R-:W-:Y:S01]  /*1bdf0*/  FFMA.FTZ R2, R31, UR4, -R73.reuse ;  /* 0x000000041f027c23 */ /* 0x100fe20008010849 */
[----:B----4-:R-:W-:Y:S06]  /*1be00*/  FMNMX.FTZ R7, R7, R8, !PT ;  /* 0x0000000807077209 */ /* 0x010fec0007810000 */
[----:B------:R1:W-:Y:S01]  /*1be10*/  MUFU.EX2 R121, R0 ;  /* 0x0000000000797308 */ /* 0x0003e20000000800 */
[C---:B------:R-:W-:Y:S01]  /*1be20*/  FMUL.FTZ R74, R68.reuse, UR4 ;  /* 0x00000004444a7c20 */ /* 0x040fe20008410000 */
[----:B------:R-:W-:Y:S08]  /*1be30*/  FSETP.NEU.FTZ.AND P0, PT, R68, -INF , PT ;  /* 0xff8000004400780b */ /* 0x000ff00003f1d000 */
[----:B------:R4:W4:Y:S01]  /*1be40*/  MUFU.EX2 R210, R2 ;  /* 0x0000000200d27308 */ /* 0x0009220000000800 */
[----:B------:R-:W4:Y:S01]  /*1be50*/  SHFL.BFLY PT, R69, R7, 0x1, 0x1f ;  /* 0x0c201f0007457f89 */ /* 0x000f2200000e0000 */
[----:B------:R-:W-:Y:S05]  /*1be60*/  FSEL R74, R74, RZ, P0 ;  /* 0x000000ff4a4a7208 */ /* 0x000fea0000000000 */
[--C-:B---3--:R-:W-:Y:S01]  /*1be70*/  FFMA.FTZ R6, R29, UR4, -R74.reuse ;  /* 0x000000041d067c23 */ /* 0x108fe2000801084a */
[----:B-1----:R-:W-:Y:S03]  /*1be80*/  FFMA.FTZ R0, R28, UR4, -R73 ;  /* 0x000000041c007c23 */ /* 0x002fe60008010849 */
[----:B------:R-:W-:Y:S01]  /*1be90*/  MUFU.EX2 R229, R6 ;  /* 0x0000000600e57308 */ /* 0x000fe20000000800 */
[--C-:B----4-:R-:W-:Y:S09]  /*1bea0*/  FFMA.FTZ R2, R84, UR4, -R74.reuse ;  /* 0x0000000454027c23 */ /* 0x110ff2000801084a */
[----:B------:R1:W3:Y:S01]  /*1beb0*/  MUFU.EX2 R217, R0 ;  /* 0x0000000000d97308 */ /* 0x0002e20000000800 */
[----:B------:R-:W-:Y:S09]  /*1bec0*/  F2FP.BF16.F32.PACK_AB R84, R210, R121 ;  /* 0x00000079d254723e */ /* 0x000ff200000010ff */
[----:B------:R4:W-:Y:S01]  /*1bed0*/  MUFU.EX2 R119, R2 ;  /* 0x0000000200777308 */ /* 0x0009e20000000800 */
[----:B------:R-:W-:Y:S01]  /*1bee0*/  FMNMX.FTZ R69, R7, R69, !PT ;  /* 0x0000004507457209 */ /* 0x000fe20007810000 */
[--C-:B------:R-:W-:Y:S01]  /*1bef0*/  FFMA.FTZ R7, R34, UR4, -R74.reuse ;  /* 0x0000000422077c23 */ /* 0x100fe2000801084a */
[----:B-1----:R-:W-:Y:S03]  /*1bf00*/  LOP3.LUT R0, R82, 0x8, RZ, 0xc0, !PT ;  /* 0x0000000852007812 */ /* 0x002fe600078ec0ff */
[C---:B------:R-:W-:Y:S01]  /*1bf10*/  FMUL.FTZ R75, R69.reuse, UR4 ;  /* 0x00000004454b7c20 */ /* 0x040fe20008410000 */
[----:B------:R-:W-:Y:S03]  /*1bf20*/  FSETP.NEU.FTZ.AND P2, PT, R69, -INF , PT ;  /* 0xff8000004500780b */ /* 0x000fe60003f5d000 */
[----:B------:R1:W1:Y:S01]  /*1bf30*/  MUFU.EX2 R212, R7 ;  /* 0x0000000700d47308 */ /* 0x0002620000000800 */
[----:B----4-:R-:W-:Y:S01]  /*1bf40*/  FFMA.FTZ R2, R30, UR4, -R74 ;  /* 0x000000041e027c23 */ /* 0x010fe2000801084a */
[----:B------:R-:W-:Y:S02]  /*1bf50*/  LOP3.LUT R0, R233, R0, RZ, 0x3c, !PT ;  /* 0x00000000e9007212 */ /* 0x000fe400078e3cff */
[----:B------:R-:W-:Y:S06]  /*1bf60*/  FSEL R75, R75, RZ, P2 ;  /* 0x000000ff4b4b7208 */ /* 0x000fec0001000000 */
[----:B------:R4:W4:Y:S01]  /*1bf70*/  MUFU.EX2 R94, R2 ;  /* 0x00000002005e7308 */ /* 0x0009220000000800 */
[----:B------:R-:W-:Y:S02]  /*1bf80*/  LOP3.LUT R0, R0, 0x200, R240, 0xf8, !PT ;  /* 0x0000020000007812 */ /* 0x000fe400078ef8f0 */
[----:B---3--:R-:W-:Y:S01]  /*1bf90*/  F2FP.BF16.F32.PACK_AB R86, R239, R217 ;  /* 0x000000d9ef56723e */ /* 0x008fe200000010ff */
[--C-:B------:R-:W-:Y:S01]  /*1bfa0*/  FFMA.FTZ R6, R35, UR4, -R75.reuse ;  /* 0x0000000423067c23 */ /* 0x100fe2000801084b */
[----:B------:R-:W-:Y:S01]  /*1bfb0*/  LEA R144, R0, UR5, 0x1 ;  /* 0x0000000500907c11 */ /* 0x000fe2000f8e08ff */
[--C-:B------:R-:W-:Y:S01]  /*1bfc0*/  FFMA.FTZ R0, R140, UR4, -R75.reuse ;  /* 0x000000048c007c23 */ /* 0x100fe2000801084b */
[--C-:B------:R-:W-:Y:S03]  /*1bfd0*/  FFMA.FTZ R66, R66, UR4, -R75.reuse ;  /* 0x0000000442427c23 */ /* 0x100fe6000801084b */
[----:B------:R-:W-:Y:S01]  /*1bfe0*/  MUFU.EX2 R233, R6 ;  /* 0x0000000600e97308 */ /* 0x000fe20000000800 */
[--C-:B-1----:R-:W-:Y:S01]  /*1bff0*/  FFMA.FTZ R7, R136, UR4, -R75.reuse ;  /* 0x0000000488077c23 */ /* 0x102fe2000801084b */
[----:B------:R-:W1:Y:S01]  /*1c000*/  LDSM.16.MT88.4 R24, [R144+0x8000] ;  /* 0x008000009018783b */ /* 0x000e620000004200 */
[----:B------:R-:W-:Y:S07]  /*1c010*/  IADD3 R140, PT, PT, R238, R144, RZ ;  /* 0x00000090ee8c7210 */ /* 0x000fee0007ffe0ff */
[----:B------:R3:W-:Y:S01]  /*1c020*/  MUFU.EX2 R114, R0 ;  /* 0x0000000000727308 */ /* 0x0007e20000000800 */
[----:B------:R-:W-:Y:S01]  /*1c030*/  F2FP.BF16.F32.PACK_AB R85, R212, R119 ;  /* 0x00000077d455723e */ /* 0x000fe200000010ff */
[----:B----4-:R-:W-:Y:S01]  /*1c040*/  FFMA.FTZ R2, R38, UR4, -R75 ;  /* 0x0000000426027c23 */ /* 0x010fe2000801084b */
[----:B------:R-:W-:Y:S07]  /*1c050*/  F2FP.BF16.F32.PACK_AB R87, R94, R229 ;  /* 0x000000e55e57723e */ /* 0x000fee00000010ff */
[----:B------:R-:W4:Y:S01]  /*1c060*/  MUFU.EX2 R225, R7 ;  /* 0x0000000700e17308 */ /* 0x000f220000000800 */
[----:B------:R-:W-:Y:S09]  /*1c070*/  VIADD R136, R144, 0x8040 ;  /* 0x0000804090887836 */ /* 0x000ff20000000000 */
[----:B------:R1:W1:Y:S01]  /*1c080*/  MUFU.EX2 R120, R2 ;  /* 0x0000000200787308 */ /* 0x0002620000000800 */
[----:B---3--:R-:W-:Y:S02]  /*1c090*/  FSEL R0, R69, RZ, P2 ;  /* 0x000000ff45007208 */ /* 0x008fe40001000000 */
[----:B----4-:R-:W-:Y:S03]  /*1c0a0*/  F2FP.BF16.F32.PACK_AB R79, R233, R225 ;  /* 0x000000e1e94f723e */ /* 0x010fe600000010ff */
[----:B------:R-:W-:Y:S01]  /*1c0b0*/  FADD.FTZ R3, -R0, R3 ;  /* 0x0000000300037221 */ /* 0x000fe20000010100 */
[----:B------:R-:W-:Y:S02]  /*1c0c0*/  FSEL R0, R68, RZ, P0 ;  /* 0x000000ff44007208 */ /* 0x000fe40000000000 */
[----:B-1----:R-:W-:Y:S01]  /*1c0d0*/  FSEL R2, R70, RZ, P1 ;  /* 0x000000ff46027208 */ /* 0x002fe20000800000 */
[----:B------:R-:W-:Y:S01]  /*1c0e0*/  FMUL.FTZ R3, R3, UR4 ;  /* 0x0000000403037c20 */ /* 0x000fe20008410000 */
[----:B------:R-:W-:Y:S01]  /*1c0f0*/  F2FP.BF16.F32.PACK_AB R77, R120, R114 ;  /* 0x00000072784d723e */ /* 0x000fe200000010ff */
[----:B------:R-:W-:Y:S01]  /*1c100*/  FADD.FTZ R0, -R0, R133 ;  /* 0x0000008500007221 */ /* 0x000fe20000010100 */
[----:B------:R-:W-:Y:S02]  /*1c110*/  IMAD.MOV.U32 R133, RZ, RZ, R43 ;  /* 0x000000ffff857224 */ /* 0x000fe400078e002b */
[----:B------:R-:W-:Y:S01]  /*1c120*/  FADD.FTZ R2, -R2, R132 ;  /* 0x0000008402027221 */ /* 0x000fe20000010100 */
[----:B------:R-:W1:Y:S01]  /*1c130*/  LDSM.16.MT88.4 R40, [R140+0x8000] ;  /* 0x008000008c28783b */ /* 0x000e620000004200 */
[----:B------:R-:W3:Y:S01]  /*1c140*/  MUFU.EX2 R3, R3 ;  /* 0x0000000300037308 */ /* 0x000ee20000000800 */
[----:B------:R-:W-:Y:S01]  /*1c150*/  FMUL.FTZ R0, R0, UR4 ;  /* 0x0000000400007c20 */ /* 0x000fe20008410000 */
[----:B------:R-:W-:Y:S01]  /*1c160*/  FMUL.FTZ R2, R2, UR4 ;  /* 0x0000000402027c20 */ /* 0x000fe20008410000 */
[----:B------:R-:W-:Y:S02]  /*1c170*/  IMAD.MOV.U32 R132, RZ, RZ, R211 ;  /* 0x000000ffff847224 */ /* 0x000fe400078e00d3 */
[----:B------:R-:W-:Y:S05]  /*1c180*/  IMAD.MOV.U32 R211, RZ, RZ, R22 ;  /* 0x000000ffffd37224 */ /* 0x000fea00078e0016 */
[----:B------:R-:W-:Y:S01]  /*1c190*/  MUFU.EX2 R0, R0 ;  /* 0x0000000000007308 */ /* 0x000fe20000000800 */
[----:B------:R-:W-:Y:S09]  /*1c1a0*/  VIADD R22, R144, 0x8000 ;  /* 0x0000800090167836 */ /* 0x000ff20000000000 */
[----:B------:R-:W4:Y:S01]  /*1c1b0*/  MUFU.EX2 R2, R2 ;  /* 0x0000000200027308 */ /* 0x000f220000000800 */
[----:B------:R-:W-:Y:S02]  /*1c1c0*/  @P3 VIADD R136, R22, 0xffffffc0 ;  /* 0xffffffc016883836 */ /* 0x000fe40000000000 */
[C---:B---3--:R-:W-:Y:S01]  /*1c1d0*/  FMUL.FTZ R6, R3.reuse, R166 ;  /* 0x000000a603067220 */ /* 0x048fe20000410000 */
[C---:B------:R-:W-:Y:S01]  /*1c1e0*/  FMUL.FTZ R7, R3.reuse, R167 ;  /* 0x000000a703077220 */ /* 0x040fe20000410000 */
[----:B------:R-:W-:Y:S01]  /*1c1f0*/  IMAD.IADD R81, R238, 0x1, R136 ;  /* 0x00000001ee517824 */ /* 0x000fe200078e0288 */
[----:B------:R-:W3:Y:S01]  /*1c200*/  LDSM.16.MT88.4 R56, [R136] ;  /* 0x000000008838783b */ /* 0x000ee20000004200 */
[C---:B------:R-:W-:Y:S01]  /*1c210*/  FMUL.FTZ R19, R3.reuse, R147 ;  /* 0x0000009303137220 */ /* 0x040fe20000410000 */
[C---:B------:R-:W-:Y:S01]  /*1c220*/  FMUL.FTZ R23, R3.reuse, R163 ;  /* 0x000000a303177220 */ /* 0x040fe20000410000 */
[----:B------:R-:W-:Y:S01]  /*1c230*/  FMUL.FTZ R35, R3, R143 ;  /* 0x0000008f03237220 */ /* 0x000fe20000410000 */
[----:B------:R-:W-:Y:S01]  /*1c240*/  IMAD.MOV.U32 R143, RZ, RZ, R98 ;  /* 0x000000ffff8f7224 */ /* 0x000fe200078e0062 */
[-C--:B------:R-:W-:Y:S01]  /*1c250*/  HMMA.16816.F32.BF16 R4, R76, R24.reuse, R4 ;  /* 0x000000184c04723c */ /* 0x080fe20000041804 */
[----:B------:R-:W-:Y:S02]  /*1c260*/  MUFU.EX2 R211, R211 ;  /* 0x000000d300d37308 */ /* 0x000fe40000000800 */
[----:B------:R-:W2:Y:S02]  /*1c270*/  LDSM.16.MT88.4 R88, [R81] ;  /* 0x000000005158783b */ /* 0x000ea40000004200 */
[C---:B----4-:R-:W-:Y:S01]  /*1c280*/  FMUL.FTZ R8, R2.reuse, R168 ;  /* 0x000000a802087220 */ /* 0x050fe20000410000 */
[----:B------:R-:W-:Y:S01]  /*1c290*/  FMUL.FTZ R9, R2, R169 ;  /* 0x000000a902097220 */ /* 0x000fe20000410000 */
[C---:B------:R-:W-:Y:S01]  /*1c2a0*/  FMUL.FTZ R10, R0.reuse, R170 ;  /* 0x000000aa000a7220 */ /* 0x040fe20000410000 */
[----:B------:R-:W-:Y:S01]  /*1c2b0*/  FMUL.FTZ R11, R0, R171 ;  /* 0x000000ab000b7220 */ /* 0x000fe20000410000 */
[C---:B------:R-:W-:Y:S01]  /*1c2c0*/  FMUL.FTZ R12, R2.reuse, R172 ;  /* 0x000000ac020c7220 */ /* 0x040fe20000410000 */
[C---:B------:R-:W-:Y:S01]  /*1c2d0*/  FMUL.FTZ R13, R2.reuse, R173 ;  /* 0x000000ad020d7220 */ /* 0x040fe20000410000 */
[C---:B------:R-:W-:Y:S01]  /*1c2e0*/  FMUL.FTZ R28, R2.reuse, R180 ;  /* 0x000000b4021c7220 */ /* 0x040fe20000410000 */
[----:B------:R-:W-:Y:S01]  /*1c2f0*/  FMUL.FTZ R29, R2, R181 ;  /* 0x000000b5021d7220 */ /* 0x000fe20000410000 */
[C---:B------:R-:W-:Y:S01]  /*1c300*/  FMUL.FTZ R14, R0.reuse, R174 ;  /* 0x000000ae000e7220 */ /* 0x040fe20000410000 */
[----:B------:R-:W-:Y:S01]  /*1c310*/  FMUL.FTZ R15, R0, R175 ;  /* 0x000000af000f7220 */ /* 0x000fe20000410000 */
[C---:B------:R-:W-:Y:S01]  /*1c320*/  HMMA.16816.F32.BF16 R8, R84.reuse, R24, R8 ;  /* 0x000000185408723c */ /* 0x040fe20000041808 */
[----:B------:R4:W-:Y:S03]  /*1c330*/  MUFU.EX2 R172, R44 ;  /* 0x0000002c00ac7308 */ /* 0x0009e60000000800 */
[C---:B------:R-:W-:Y:S01]  /*1c340*/  FMUL.FTZ R24, R2.reuse, R176 ;  /* 0x000000b002187220 */ /* 0x040fe20000410000 */
[----:B------:R-:W-:Y:S01]  /*1c350*/  FMUL.FTZ R25, R2, R177 ;  /* 0x000000b102197220 */ /* 0x000fe20000410000 */
[----:B------:R-:W-:Y:S02]  /*1c360*/  IMAD.MOV.U32 R177, RZ, RZ, R67 ;  /* 0x000000ffffb17224 */ /* 0x000fe400078e0043 */
[----:B------:R-:W-:Y:S01]  /*1c370*/  FFMA.FTZ R67, R97, UR4, -R75 ;  /* 0x0000000461437c23 */ /* 0x000fe2000801084b */
[-C--:B------:R-:W-:Y:S02]  /*1c380*/  HMMA.16816.F32.BF16 R12, R84, R26.reuse, R12 ;  /* 0x0000001a540c723c */ /* 0x080fe4000004180c */
[----:B------:R-:W-:Y:S01]  /*1c390*/  MUFU.EX2 R174, R51 ;  /* 0x0000003300ae7308 */ /* 0x000fe20000000800 */
[C---:B------:R-:W-:Y:S01]  /*1c3a0*/  FMUL.FTZ R18, R3.reuse, R146 ;  /* 0x0000009203127220 */ /* 0x040fe20000410000 */
[----:B------:R-:W-:Y:S02]  /*1c3b0*/  IMAD.MOV.U32 R146, RZ, RZ, R54 ;  /* 0x000000ffff927224 */ /* 0x000fe400078e0036 */
[----:B------:R-:W-:Y:S01]  /*1c3c0*/  FFMA.FTZ R54, R160, UR4, -R74 ;  /* 0x00000004a0367c23 */ /* 0x000fe2000801084a */
[C---:B------:R-:W-:Y:S01]  /*1c3d0*/  FMUL.FTZ R22, R3.reuse, R162 ;  /* 0x000000a203167220 */ /* 0x040fe20000410000 */
[----:B----4-:R-:W-:Y:S01]  /*1c3e0*/  FMUL.FTZ R44, R2, R188 ;  /* 0x000000bc022c7220 */ /* 0x010fe20000410000 */
[----:B------:R-:W-:Y:S03]  /*1c3f0*/  IMAD.MOV.U32 R188, RZ, RZ, R221 ;  /* 0x000000ffffbc7224 */ /* 0x000fe600078e00dd */
[----:B------:R4:W-:Y:S01]  /*1c400*/  MUFU.EX2 R167, R54 ;  /* 0x0000003600a77308 */ /* 0x0009e20000000800 */
[C---:B------:R-:W-:Y:S09]  /*1c410*/  HMMA.16816.F32.BF16 R16, R76.reuse, R26, R16 ;  /* 0x0000001a4c10723c */ /* 0x040ff20000041810 */
[----:B------:R-:W-:Y:S01]  /*1c420*/  MUFU.EX2 R170, R205 ;  /* 0x000000cd00aa7308 */ /* 0x000fe20000000800 */
[C---:B------:R-:W-:Y:S01]  /*1c430*/  FMUL.FTZ R27, R0.reuse, R179 ;  /* 0x000000b3001b7220 */ /* 0x040fe20000410000 */
[----:B------:R-:W-:Y:S02]  /*1c440*/  IMAD.MOV.U32 R179, RZ, RZ, R93 ;  /* 0x000000ffffb37224 */ /* 0x000fe400078e005d */
[C---:B------:R-:W-:Y:S01]  /*1c450*/  FMUL.FTZ R26, R0.reuse, R178 ;  /* 0x000000b2001a7220 */ /* 0x040fe20000410000 */
[C---:B------:R-:W-:Y:S01]  /*1c460*/  FMUL.FTZ R30, R0.reuse, R182 ;  /* 0x000000b6001e7220 */ /* 0x040fe20000410000 */
[-C--:B-1----:R-:W-:Y:S04]  /*1c470*/  HMMA.16816.F32.BF16 R20, R76, R40.reuse, R20 ;  /* 0x000000284c14723c */ /* 0x082fe80000041814 */
[----:B------:R-:W-:Y:S01]  /*1c480*/  MUFU.EX2 R173, R204 ;  /* 0x000000cc00ad7308 */ /* 0x000fe20000000800 */
[----:B------:R-:W-:Y:S02]  /*1c490*/  IMAD.MOV.U32 R182, RZ, RZ, R207 ;  /* 0x000000ffffb67224 */ /* 0x000fe400078e00cf */
[----:B------:R-:W-:Y:S01]  /*1c4a0*/  FMUL.FTZ R31, R0, R183 ;  /* 0x000000b7001f7220 */ /* 0x000fe20000410000 */
[----:B------:R-:W-:Y:S02]  /*1c4b0*/  IMAD.MOV.U32 R207, RZ, RZ, R92 ;  /* 0x000000ffffcf7224 */ /* 0x000fe400078e005c */
[C---:B----4-:R-:W-:Y:S01]  /*1c4c0*/  FMUL.FTZ R54, R3.reuse, R154 ;  /* 0x0000009a03367220 */ /* 0x050fe20000410000 */
[----:B------:R-:W-:Y:S01]  /*1c4d0*/  IMAD.MOV.U32 R176, RZ, RZ, R45 ;  /* 0x000000ffffb07224 */ /* 0x000fe200078e002d */
[C---:B------:R-:W-:Y:S04]  /*1c4e0*/  HMMA.16816.F32.BF16 R24, R84.reuse, R40, R24 ;  /* 0x000000285418723c */ /* 0x040fe80000041818 */
[C---:B------:R-:W-:Y:S01]  /*1c4f0*/  FMUL.FTZ R45, R2.reuse, R189 ;  /* 0x000000bd022d7220 */ /* 0x040fe20000410000 */
[----:B------:R-:W-:Y:S02]  /*1c500*/  IMAD.MOV.U32 R189, RZ, RZ, R46 ;  /* 0x000000ffffbd7224 */ /* 0x000fe400078e002e */
[C---:B------:R-:W-:Y:S01]  /*1c510*/  FMUL.FTZ R40, R2.reuse, R184 ;  /* 0x000000b802287220 */ /* 0x040fe20000410000 */
[----:B------:R-:W-:Y:S01]  /*1c520*/  MOV R184, R94 ;  /* 0x0000005e00b87202 */ /* 0x000fe20000000f00 */
[-C--:B------:R-:W-:Y:S01]  /*1c530*/  HMMA.16816.F32.BF16 R28, R84, R42.reuse, R28 ;  /* 0x0000002a541c723c */ /* 0x080fe2000004181c */
[----:B------:R1:W-:Y:S02]  /*1c540*/  MUFU.EX2 R160, R189 ;  /* 0x000000bd00a07308 */ /* 0x0003e40000000800 */
[C---:B------:R-:W-:Y:S01]  /*1c550*/  FMUL.FTZ R34, R3.reuse, R142 ;  /* 0x0000008e03227220 */ /* 0x040fe20000410000 */
[----:B------:R-:W-:Y:S02]  /*1c560*/  IMAD.MOV.U32 R142, RZ, RZ, R47 ;  /* 0x000000ffff8e7224 */ /* 0x000fe400078e002f */
[----:B------:R-:W-:Y:S01]  /*1c570*/  FMUL.FTZ R41, R2, R185 ;  /* 0x000000b902297220 */ /* 0x000fe20000410000 */
[----:B------:R-:W-:Y:S02]  /*1c580*/  IMAD.MOV.U32 R185, RZ, RZ, R99 ;  /* 0x000000ffffb97224 */ /* 0x000fe400078e0063 */
[C---:B------:R-:W-:Y:S01]  /*1c590*/  FMUL.FTZ R38, R3.reuse, R158 ;  /* 0x0000009e03267220 */ /* 0x040fe20000410000 */
[C---:B------:R-:W-:Y:S01]  /*1c5a0*/  FMUL.FTZ R39, R3.reuse, R159 ;  /* 0x0000009f03277220 */ /* 0x040fe20000410000 */
[----:B------:R-:W-:Y:S01]  /*1c5b0*/  IMAD.MOV.U32 R159, RZ, RZ, R106 ;  /* 0x000000ffff9f7224 */ /* 0x000fe200078e006a */
[C---:B------:R-:W-:Y:S04]  /*1c5c0*/  HMMA.16816.F32.BF16 R32, R76.reuse, R42, R32 ;  /* 0x0000002a4c20723c */ /* 0x040fe80000041820 */
[C---:B------:R-:W-:Y:S01]  /*1c5d0*/  FMUL.FTZ R43, R0.reuse, R187 ;  /* 0x000000bb002b7220 */ /* 0x040fe20000410000 */
[----:B------:R-:W-:Y:S02]  /*1c5e0*/  IMAD.MOV.U32 R187, RZ, RZ, R102 ;  /* 0x000000ffffbb7224 */ /* 0x000fe400078e0066 */
[C---:B------:R-:W-:Y:S01]  /*1c5f0*/  FMUL.FTZ R46, R0.reuse, R190 ;  /* 0x000000be002e7220 */ /* 0x040fe20000410000 */
[----:B------:R-:W-:Y:S01]  /*1c600*/  IMAD.MOV.U32 R158, RZ, RZ, R224 ;  /* 0x000000ffff9e7224 */ /* 0x000fe200078e00e0 */
[-C--:B---3--:R-:W-:Y:S01]  /*1c610*/  HMMA.16816.F32.BF16 R36, R76, R56.reuse, R36 ;  /* 0x000000384c24723c */ /* 0x088fe20000041824 */
[----:B------:R-:W-:Y:S02]  /*1c620*/  MUFU.EX2 R224, R202 ;  /* 0x000000ca00e07308 */ /* 0x000fe40000000800 */
[----:B-1----:R-:W-:Y:S02]  /*1c630*/  IMAD.MOV.U32 R189, RZ, RZ, R188 ;  /* 0x000000ffffbd7224 */ /* 0x002fe400078e00bc */
[C---:B------:R-:W-:Y:S01]  /*1c640*/  FMUL.FTZ R42, R0.reuse, R186 ;  /* 0x000000ba002a7220 */ /* 0x040fe20000410000 */
[----:B------:R-:W-:Y:S02]  /*1c650*/  IMAD.MOV.U32 R188, RZ, RZ, R187 ;  /* 0x000000ffffbc7224 */ /* 0x000fe400078e00bb */
[----:B------:R-:W-:Y:S01]  /*1c660*/  FMUL.FTZ R47, R0, R191 ;  /* 0x000000bf002f7220 */ /* 0x000fe20000410000 */
[----:B------:R-:W-:Y:S01]  /*1c670*/  IMAD.MOV.U32 R187, RZ, RZ, R159 ;  /* 0x000000ffffbb7224 */ /* 0x000fe200078e009f */
[----:B------:R-:W-:Y:S01]  /*1c680*/  MOV R159, R158 ;  /* 0x0000009e009f7202 */ /* 0x000fe20000000f00 */
[----:B------:R-:W-:Y:S01]  /*1c690*/  IMAD.MOV.U32 R158, RZ, RZ, R182 ;  /* 0x000000ffff9e7224 */ /* 0x000fe200078e00b6 */
[----:B------:R-:W-:Y:S01]  /*1c6a0*/  MOV R166, R62 ;  /* 0x0000003e00a67202 */ /* 0x000fe20000000f00 */
[C---:B------:R-:W-:Y:S04]  /*1c6b0*/  HMMA.16816.F32.BF16 R40, R84.reuse, R56, R40 ;  /* 0x000000385428723c */ /* 0x040fe80000041828 */
[----:B------:R-:W-:Y:S02]  /*1c6c0*/  IMAD.MOV.U32 R182, RZ, RZ, R176 ;  /* 0x000000ffffb67224 */ /* 0x000fe400078e00b0 */
[----:B------:R-:W-:Y:S01]  /*1c6d0*/  FFMA.FTZ R56, R60, UR4, -R75 ;  /* 0x000000043c387c23 */ /* 0x000fe2000801084b */
[----:B------:R-:W-:Y:S02]  /*1c6e0*/  IMAD.MOV.U32 R176, RZ, RZ, R132 ;  /* 0x000000ffffb07224 */ /* 0x000fe400078e0084 */
[----:B------:R-:W-:Y:S01]  /*1c6f0*/  FMUL.FTZ R62, R0, R198 ;  /* 0x000000c6003e7220 */ /* 0x000fe20000410000 */
[-C--:B------:R-:W-:Y:S01]  /*1c700*/  HMMA.16816.F32.BF16 R44, R84, R58.reuse, R44 ;  /* 0x0000003a542c723c */ /* 0x080fe2000004182c */
[----:B------:R1:W-:Y:S02]  /*1c710*/  MUFU.EX2 R198, R67 ;  /* 0x0000004300c67308 */ /* 0x0003e40000000800 */
[----:B------:R-:W-:Y:S02]  /*1c720*/  IMAD.MOV.U32 R132, RZ, RZ, R80 ;  /* 0x000000ffff847224 */ /* 0x000fe400078e0050 */
[----:B------:R-:W-:Y:S01]  /*1c730*/  FMUL.FTZ R51, R3, R139 ;  /* 0x0000008b03337220 */ /* 0x000fe20000410000 */
[----:B------:R-:W-:Y:S01]  /*1c740*/  IMAD.MOV.U32 R190, RZ, RZ, R187 ;  /* 0x000000ffffbe7224 */ /* 0x000fe200078e00bb */
[----:B------:R-:W3:Y:S01]  /*1c750*/  LDL.LU R80, [R1+0xe8] ;  /* 0x0000e80001507983 */ /* 0x000ee20000300800 */
[----:B------:R-:W-:Y:S01]  /*1c760*/  IMAD.MOV.U32 R187, RZ, RZ, R159 ;  /* 0x000000ffffbb7224 */ /* 0x000fe200078e009f */
[----:B------:R-:W-:Y:S01]  /*1c770*/  MOV R159, R158 ;  /* 0x0000009e009f7202 */ /* 0x000fe20000000f00 */
[----:B------:R-:W-:Y:S01]  /*1c780*/  IMAD.MOV.U32 R158, RZ, RZ, R142 ;  /* 0x000000ffff9e7224 */ /* 0x000fe200078e008e */
[----:B------:R4:W-:Y:S01]  /*1c790*/  MUFU.EX2 R162, R56 ;  /* 0x0000003800a27308 */ /* 0x0009e20000000800 */
[----:B------:R-:W-:Y:S02]  /*1c7a0*/  IMAD.MOV.U32 R142, RZ, RZ, R236 ;  /* 0x000000ffff8e7224 */ /* 0x000fe400078e00ec */
[----:B------:R-:W-:Y:S01]  /*1c7b0*/  FFMA.FTZ R60, R61, UR4, -R75 ;  /* 0x000000043d3c7c23 */ /* 0x000fe2000801084b */
[----:B------:R-:W-:Y:S01]  /*1c7c0*/  IMAD.MOV.U32 R183, RZ, RZ, R214 ;  /* 0x000000ffffb77224 */ /* 0x000fe200078e00d6 */
[----:B------:R-:W3:Y:S05]  /*1c7d0*/  LDL.LU R236, [R1+0xe4] ;  /* 0x0000e40001ec7983 */ /* 0x000eea0000300800 */
[----:B------:R2:W-:Y:S01]  /*1c7e0*/  MUFU.EX2 R214, R50 ;  /* 0x0000003200d67308 */ /* 0x0005e20000000800 */
[----:B------:R-:W-:Y:S02]  /*1c7f0*/  IMAD.MOV.U32 R181, RZ, RZ, R232 ;  /* 0x000000ffffb57224 */ /* 0x000fe400078e00e8 */
[----:B-1----:R-:W-:Y:S01]  /*1c800*/  FFMA.FTZ R67, R96, UR4, -R74 ;  /* 0x0000000460437c23 */ /* 0x002fe2000801084a */
[----:B------:R-:W-:Y:S06]  /*1c810*/  IMAD.MOV.U32 R186, RZ, RZ, R95 ;  /* 0x000000ffffba7224 */ /* 0x000fec00078e005f */
[----:B------:R1:W-:Y:S01]  /*1c820*/  MUFU.EX2 R232, R55 ;  /* 0x0000003700e87308 */ /* 0x0003e20000000800 */
[----:B------:R-:W1:Y:S01]  /*1c830*/  LDSM.16.MT88.4 R92, [R144+0x8800] ;  /* 0x00880000905c783b */ /* 0x000e620000004200 */
[----:B------:R-:W-:Y:S02]  /*1c840*/  IMAD.MOV.U32 R178, RZ, RZ, R133 ;  /* 0x000000ffffb27224 */ /* 0x000fe400078e0085 */
[C---:B------:R-:W-:Y:S06]  /*1c850*/  FMUL.FTZ R57, R2.reuse, R193 ;  /* 0x000000c102397220 */ /* 0x040fec0000410000 */
[----:B------:R1:W-:Y:S01]  /*1c860*/  MUFU.EX2 R169, R60 ;  /* 0x0000003c00a97308 */ /* 0x0003e20000000800 */
[----:B----4-:R-:W-:Y:S01]  /*1c870*/  FMUL.FTZ R56, R2, R192 ;  /* 0x000000c002387220 */ /* 0x010fe20000410000 */
[----:B------:R-:W-:Y:S01]  /*1c880*/  MOV R133, R206 ;  /* 0x000000ce00857202 */ /* 0x000fe20000000f00 */
[----:B------:R-:W-:Y:S02]  /*1c890*/  IMAD.MOV.U32 R206, RZ, RZ, R63 ;  /* 0x000000ffffce7224 */ /* 0x000fe400078e003f */
[----:B------:R-:W-:Y:S05]  /*1c8a0*/  FMUL.FTZ R63, R0, R199 ;  /* 0x000000c7003f7220 */ /* 0x000fea0000410000 */
[----:B------:R4:W4:Y:S01]  /*1c8b0*/  MUFU.EX2 R147, R67 ;  /* 0x0000004300937308 */ /* 0x0009220000000800 */
[C---:B--2---:R-:W-:Y:S01]  /*1c8c0*/  FMUL.FTZ R50, R3.reuse, R138 ;  /* 0x0000008a03327220 */ /* 0x044fe20000410000 */
[----:B------:R-:W2:Y:S01]  /*1c8d0*/  LDSM.16.MT88.4 R96, [R140+0x8800] ;  /* 0x008800008c60783b */ /* 0x000ea20000004200 */
[----:B------:R-:W-:Y:S02]  /*1c8e0*/  IMAD.MOV.U32 R106, RZ, RZ, R103 ;  /* 0x000000ffff6a7224 */ /* 0x000fe400078e0067 */
[----:B------:R-:W-:Y:S01]  /*1c8f0*/  FMUL.FTZ R61, R2, R197 ;  /* 0x000000c5023d7220 */ /* 0x000fe20000410000 */
[C---:B-1----:R-:W-:Y:S01]  /*1c900*/  FMUL.FTZ R55, R3.reuse, R155 ;  /* 0x0000009b03377220 */ /* 0x042fe20000410000 */
[----:B------:R-:W-:Y:S03]  /*1c910*/  IMAD.MOV.U32 R191, RZ, RZ, R190 ;  /* 0x000000ffffbf7224 */ /* 0x000fe600078e00be */
[----:B------:R-:W-:Y:S01]  /*1c920*/  MUFU.EX2 R166, R166 ;  /* 0x000000a600a67308 */ /* 0x000fe20000000800 */
[C---:B------:R-:W-:Y:S09]  /*1c930*/  HMMA.16816.F32.BF16 R48, R76.reuse, R58, R48 ;  /* 0x0000003a4c30723c */ /* 0x040ff20000041830 */
[----:B------:R1:W2:Y:S01]  /*1c940*/  MUFU.EX2 R199, R66 ;  /* 0x0000004200c77308 */ /* 0x0002a20000000800 */
[C---:B------:R-:W-:Y:S01]  /*1c950*/  FMUL.FTZ R58, R0.reuse, R194 ;  /* 0x000000c2003a7220 */ /* 0x040fe20000410000 */
[----:B------:R-:W-:Y:S01]  /*1c960*/  FMUL.FTZ R59, R0, R195 ;  /* 0x000000c3003b7220 */ /* 0x000fe20000410000 */
[----:B------:R-:W-:Y:S01]  /*1c970*/  FMUL.FTZ R60, R2, R196 ;  /* 0x000000c4023c7220 */ /* 0x000fe20000410000 */
[C---:B----4-:R-:W-:Y:S01]  /*1c980*/  FMUL.FTZ R67, R3.reuse, R151 ;  /* 0x0000009703437220 */ /* 0x050fe20000410000 */
[-C--:B------:R-:W-:Y:S05]  /*1c990*/  HMMA.16816.F32.BF16 R52, R76, R88.reuse, R52 ;  /* 0x000000584c34723c */ /* 0x080fea0000041834 */
[----:B------:R-:W-:Y:S01]  /*1c9a0*/  MUFU.EX2 R178, R178 ;  /* 0x000000b200b27308 */ /* 0x000fe20000000800 */
[----:B------:R-:W-:Y:S02]  /*1c9b0*/  IMAD.MOV.U32 R180, RZ, RZ, R208 ;  /* 0x000000ffffb47224 */ /* 0x000fe400078e00d0 */
[----:B------:R-:W-:Y:S02]  /*1c9c0*/  IMAD.MOV.U32 R208, RZ, RZ, R83 ;  /* 0x000000ffffd07224 */ /* 0x000fe400078e0053 */
[--C-:B------:R-:W-:Y:S01]  /*1c9d0*/  FFMA.FTZ R83, R100, UR4, -R74.reuse ;  /* 0x0000000464537c23 */ /* 0x100fe2000801084a */
[----:B------:R-:W-:Y:S01]  /*1c9e0*/  IMAD.MOV.U32 R204, RZ, RZ, R209 ;  /* 0x000000ffffcc7224 */ /* 0x000fe200078e00d1 */
[C---:B------:R-:W-:Y:S03]  /*1c9f0*/  HMMA.16816.F32.BF16 R56, R84.reuse, R88, R56 ;  /* 0x000000585438723c */ /* 0x040fe60000041838 */
[----:B------:R4:W-:Y:S01]  /*1ca00*/  MUFU.EX2 R196, R83 ;  /* 0x0000005300c47308 */ /* 0x0009e20000000800 */
[----:B-1----:R-:W-:Y:S01]  /*1ca10*/  FMUL.FTZ R66, R3, R150 ;  /* 0x0000009603427220 */ /* 0x002fe20000410000 */
[----:B------:R-:W-:Y:S02]  /*1ca20*/  IMAD.MOV.U32 R190, RZ, RZ, R187 ;  /* 0x000000ffffbe7224 */ /* 0x000fe400078e00bb */
[----:B------:R-:W-:Y:S01]  /*1ca30*/  IMAD.MOV.U32 R187, RZ, RZ, R159 ;  /* 0x000000ffffbb7224 */ /* 0x000fe200078e009f */
[-C--:B------:R-:W-:Y:S03]  /*1ca40*/  HMMA.16816.F32.BF16 R60, R84, R90.reuse, R60 ;  /* 0x0000005a543c723c */ /* 0x080fe6000004183c */
[----:B------:R-:W-:Y:S01]  /*1ca50*/  FFMA.FTZ R84, R101, UR4, -R74 ;  /* 0x0000000465547c23 */ /* 0x000fe2000801084a */
[----:B------:R-:W-:Y:S01]  /*1ca60*/  F2FP.BF16.F32.PACK_AB R85, R147, R167 ;  /* 0x000000a79355723e */ /* 0x000fe200000010ff */
[----:B------:R-:W1:Y:S01]  /*1ca70*/  LDSM.16.MT88.4 R100, [R136+0x800] ;  /* 0x000800008864783b */ /* 0x000e620000004200 */
[----:B------:R-:W-:Y:S01]  /*1ca80*/  F2FP.BF16.F32.PACK_AB R86, R232, R214 ;  /* 0x000000d6e856723e */ /* 0x000fe200000010ff */
[----:B------:R2:W2:Y:S01]  /*1ca90*/  MUFU.EX2 R197, R84 ;  /* 0x0000005400c57308 */ /* 0x0004a20000000800 */
[----:B------:R-:W-:Y:S04]  /*1caa0*/  HMMA.16816.F32.BF16 R64, R76, R90, R64 ;  /* 0x0000005a4c40723c */ /* 0x000fe80000041840 */
[----:B------:R-:W-:Y:S01]  /*1cab0*/  F2FP.BF16.F32.PACK_AB R76, R173, R170 ;  /* 0x000000aaad4c723e */ /* 0x000fe200000010ff */
[----:B----4-:R-:W-:Y:S01]  /*1cac0*/  FFMA.FTZ R83, R164, UR4, -R73 ;  /* 0x00000004a4537c23 */ /* 0x010fe20008010849 */
[----:B------:R-:W-:Y:S01]  /*1cad0*/  F2FP.BF16.F32.PACK_AB R77, R169, R162 ;  /* 0x000000a2a94d723e */ /* 0x000fe200000010ff */
[----:B------:R-:W4:Y:S01]  /*1cae0*/  LDSM.16.MT88.4 R88, [R81+0x800] ;  /* 0x000800005158783b */ /* 0x000f220000004200 */
[----:B------:R-:W-:Y:S01]  /*1caf0*/  F2FP.BF16.F32.PACK_AB R78, R224, R222 ;  /* 0x000000dee04e723e */ /* 0x000fe200000010ff */
[----:B------:R1:W-:Y:S01]  /*1cb00*/  MUFU.EX2 R168, R83 ;  /* 0x0000005300a87308 */ /* 0x0003e20000000800 */
[----:B--2---:R-:W-:Y:S01]  /*1cb10*/  F2FP.BF16.F32.PACK_AB R79, R199, R198 ;  /* 0x000000c6c74f723e */ /* 0x004fe200000010ff */
[----:B------:R-:W-:Y:S01]  /*1cb20*/  IMAD.MOV.U32 R139, RZ, RZ, R187 ;  /* 0x000000ffff8b7224 */ /* 0x000fe200078e00bb */
[----:B------:R-:W-:Y:S01]  /*1cb30*/  F2FP.BF16.F32.PACK_AB R84, R174, R172 ;  /* 0x000000acae54723e */ /* 0x000fe200000010ff */
[----:B------:R-:W-:Y:S01]  /*1cb40*/  IMAD.MOV.U32 R159, RZ, RZ, R158 ;  /* 0x000000ffff9f7224 */ /* 0x000fe200078e009e */
[----:B------:R-:W-:Y:S01]  /*1cb50*/  F2FP.BF16.F32.PACK_AB R87, R197, R196 ;  /* 0x000000c4c557723e */ /* 0x000fe200000010ff */
[----:B------:R-:W-:Y:S02]  /*1cb60*/  IMAD.MOV.U32 R154, RZ, RZ, R139 ;  /* 0x000000ffff9a7224 */ /* 0x000fe400078e008b */
[-C--:B------:R-:W-:Y:S03]  /*1cb70*/  HMMA.16816.F32.BF16 R4, R76, R92.reuse, R4 ;  /* 0x0000005c4c04723c */ /* 0x080fe60000041804 */
[----:B------:R-:W-:Y:S01]  /*1cb80*/  IMAD.MOV.U32 R139, RZ, RZ, R191 ;  /* 0x000000ffff8b7224 */ /* 0x000fe200078e00bf */
[----:B------:R-:W-:Y:S01]  /*1cb90*/  MOV R205, R159 ;  /* 0x0000009f00cd7202 */ /* 0x000fe20000000f00 */
[----:B------:R-:W-:Y:S02]  /*1cba0*/  IMAD.MOV.U32 R191, RZ, RZ, R189 ;  /* 0x000000ffffbf7224 */ /* 0x000fe400078e00bd */
[--C-:B-1----:R-:W-:Y:S01]  /*1cbb0*/  FFMA.FTZ R83, R113, UR4, -R73.reuse ;  /* 0x0000000471537c23 */ /* 0x102fe20008010849 */
[----:B------:R-:W-:Y:S01]  /*1cbc0*/  MOV R158, R142 ;  /* 0x0000008e009e7202 */ /* 0x000fe20000000f00 */
[C---:B------:R-:W-:Y:S02]  /*1cbd0*/  HMMA.16816.F32.BF16 R8, R84.reuse, R92, R8 ;  /* 0x0000005c5408723c */ /* 0x040fe40000041808 */
[----:B------:R1:W-:Y:S02]  /*1cbe0*/  MUFU.EX2 R175, R83 ;  /* 0x0000005300af7308 */ /* 0x0003e40000000800 */
[----:B------:R-:W-:Y:S01]  /*1cbf0*/  FFMA.FTZ R92, R116, UR4, -R73 ;  /* 0x00000004745c7c23 */ /* 0x000fe20008010849 */
[----:B------:R-:W-:Y:S02]  /*1cc00*/  IMAD.MOV.U32 R155, RZ, RZ, R205 ;  /* 0x000000ffff9b7224 */ /* 0x000fe400078e00cd */
[----:B------:R-:W-:Y:S01]  /*1cc10*/  IMAD.MOV.U32 R142, RZ, RZ, R183 ;  /* 0x000000ffff8e7224 */ /* 0x000fe200078e00b7 */
[-C--:B------:R-:W-:Y:S04]  /*1cc20*/  HMMA.16816.F32.BF16 R12, R84, R94.reuse, R12 ;  /* 0x0000005e540c723c */ /* 0x080fe8000004180c */
[----:B------:R2:W4:Y:S01]  /*1cc30*/  MUFU.EX2 R171, R92 ;  /* 0x0000005c00ab7308 */ /* 0x0005220000000800 */
[----:B------:R-:W-:Y:S02]  /*1cc40*/  IMAD.MOV.U32 R183, RZ, RZ, R177 ;  /* 0x000000ffffb77224 */ /* 0x000fe400078e00b1 */
[----:B------:R-:W-:Y:S02]  /*1cc50*/  IMAD.MOV.U32 R177, RZ, RZ, R206 ;  /* 0x000000ffffb17224 */ /* 0x000fe400078e00ce */
[----:B------:R-:W-:Y:S01]  /*1cc60*/  IMAD.MOV.U32 R206, RZ, RZ, R243 ;  /* 0x000000ffffce7224 */ /* 0x000fe200078e00f3 */
[C---:B------:R-:W-:Y:S01]  /*1cc70*/  HMMA.16816.F32.BF16 R16, R76.reuse, R94, R16 ;  /* 0x0000005e4c10723c */ /* 0x040fe20000041810 */
[----:B------:R-:W3:Y:S03]  /*1cc80*/  LDL.LU R243, [R1+0xe0] ;  /* 0x0000e00001f37983 */ /* 0x000ee60000300800 */
[----:B-1----:R-:W-:Y:S01]  /*1cc90*/  FFMA.FTZ R83, R165, UR4, -R74 ;  /* 0x00000004a5537c23 */ /* 0x002fe2000801084a */
[----:B------:R-:W3:Y:S01]  /*1cca0*/  LDL.LU R189, [R1+0x78] ;  /* 0x0000780001bd7983 */ /* 0x000ee20000300800 */
[----:B------:R-:W-:Y:S02]  /*1ccb0*/  IMAD.MOV.U32 R187, RZ, RZ, R142 ;  /* 0x000000ffffbb7224 */ /* 0x000fe400078e008e */
[----:B--2---:R-:W-:Y:S01]  /*1ccc0*/  FFMA.FTZ R92, R112, UR4, -R73 ;  /* 0x00000004705c7c23 */ /* 0x004fe20008010849 */
[-C--:B------:R-:W-:Y:S01]  /*1ccd0*/  HMMA.16816.F32.BF16 R20, R76, R96.reuse, R20 ;  /* 0x000000604c14723c */ /* 0x080fe20000041814 */
[----:B------:R-:W-:Y:S02]  /*1cce0*/  MUFU.EX2 R164, R83 ;  /* 0x0000005300a47308 */ /* 0x000fe40000000800 */
[----:B------:R-:W-:Y:S08]  /*1ccf0*/  IMAD.MOV.U32 R142, RZ, RZ, R206 ;  /* 0x000000ffff8e7224 */ /* 0x000ff000078e00ce */
[----:B------:R1:W2:Y:S01]  /*1cd00*/  MUFU.EX2 R221, R92 ;  /* 0x0000005c00dd7308 */ /* 0x0002a20000000800 */
[----:B------:R-:W-:Y:S01]  /*1cd10*/  IMAD.MOV.U32 R159, RZ, RZ, R183 ;  /* 0x000000ffff9f7224 */ /* 0x000fe200078e00b7 */
[C---:B------:R-:W-:Y:S04]  /*1cd20*/  HMMA.16816.F32.BF16 R24, R84.reuse, R96, R24 ;  /* 0x000000605418723c */ /* 0x040fe80000041818 */
[----:B------:R-:W-:Y:S01]  /*1cd30*/  FFMA.FTZ R96, R135, UR4, -R75 ;  /* 0x0000000487607c23 */ /* 0x000fe2000801084b */
[----:B------:R-:W-:Y:S02]  /*1cd40*/  IMAD.MOV.U32 R135, RZ, RZ, R234 ;  /* 0x000000ffff877224 */ /* 0x000fe400078e00ea */
[----:B------:R-:W-:Y:S01]  /*1cd50*/  IMAD.MOV.U32 R183, RZ, RZ, R207 ;  /* 0x000000ffffb77224 */ /* 0x000fe200078e00cf */
[-C--:B------:R-:W-:Y:S01]  /*1cd60*/  HMMA.16816.F32.BF16 R28, R84, R98.reuse, R28 ;  /* 0x00000062541c723c */ /* 0x080fe2000004181c */
[----:B------:R4:W-:Y:S02]  /*1cd70*/  MUFU.EX2 R151, R96 ;  /* 0x0000006000977308 */ /* 0x0009e40000000800 */
[----:B-1----:R-:W-:Y:S01]  /*1cd80*/  FFMA.FTZ R92, R117, UR4, -R74 ;  /* 0x00000004755c7c23 */ /* 0x002fe2000801084a */
[----:B------:R-:W-:Y:S01]  /*1cd90*/  FFMA.FTZ R83, R137, UR4, -R75 ;  /* 0x0000000489537c23 */ /* 0x000fe2000801084b */
[----:B------:R-:W-:Y:S06]  /*1cda0*/  IMAD.MOV.U32 R137, RZ, RZ, R188 ;  /* 0x000000ffff897224 */ /* 0x000fec00078e00bc */
[----:B------:R1:W2:Y:S01]  /*1cdb0*/  MUFU.EX2 R163, R92 ;  /* 0x0000005c00a37308 */ /* 0x0002a20000000800 */
[C---:B------:R-:W-:Y:S09]  /*1cdc0*/  HMMA.16816.F32.BF16 R32, R76.reuse, R98, R32 ;  /* 0x000000624c20723c */ /* 0x040ff20000041820 */
[----:B------:R2:W2:Y:S01]  /*1cdd0*/  MUFU.EX2 R165, R83 ;  /* 0x0000005300a57308 */ /* 0x0004a20000000800 */
[----:B------:R-:W-:Y:S02]  /*1cde0*/  IMAD.MOV.U32 R138, RZ, RZ, R190 ;  /* 0x000000ffff8a7224 */ /* 0x000fe400078e00be */
[----:B------:R-:W-:Y:S01]  /*1cdf0*/  IMAD.MOV.U32 R190, RZ, RZ, R158 ;  /* 0x000000ffffbe7224 */ /* 0x000fe200078e009e */
[----:B----4-:R-:W-:Y:S01]  /*1ce00*/  LDSM.16.MT88.4 R96, [R140+0x9000] ;  /* 0x009000008c60783b */ /* 0x010fe20000004200 */
[-C--:B------:R-:W-:Y:S03]  /*1ce10*/  HMMA.16816.F32.BF16 R36, R76, R100.reuse, R36 ;  /* 0x000000644c24723c */ /* 0x080fe60000041824 */
[----:B------:R-:W-:Y:S01]  /*1ce20*/  IMAD.MOV.U32 R158, RZ, RZ, R177 ;  /* 0x000000ffff9e7224 */ /* 0x000fe200078e00b1 */
[----:B------:R-:W-:Y:S01]  /*1ce30*/  MOV R177, R208 ;  /* 0x000000d000b17202 */ /* 0x000fe20000000f00 */
[----:B------:R-:W-:Y:S01]  /*1ce40*/  IMAD.MOV.U32 R205, RZ, RZ, R138 ;  /* 0x000000ffffcd7224 */ /* 0x000fe200078e008a */
[----:B------:R-:W-:Y:S01]  /*1ce50*/  MOV R138, R186 ;  /* 0x000000ba008a7202 */ /* 0x000fe20000000f00 */
[----:B-1----:R-:W1:Y:S01]  /*1ce60*/  LDSM.16.MT88.4 R92, [R144+0x9000] ;  /* 0x00900000905c783b */ /* 0x002e620000004200 */
[C---:B------:R-:W-:Y:S04]  /*1ce70*/  HMMA.16816.F32.BF16 R40, R84.reuse, R100, R40 ;  /* 0x000000645428723c */ /* 0x040fe80000041828 */
[----:B--2---:R-:W-:Y:S01]  /*1ce80*/  FFMA.FTZ R83, R128, UR4, -R75 ;  /* 0x0000000480537c23 */ /* 0x004fe2000801084b */
[----:B------:R-:W-:Y:S02]  /*1ce90*/  IMAD.MOV.U32 R186, RZ, RZ, R184 ;  /* 0x000000ffffba7224 */ /* 0x000fe400078e00b8 */
[----:B------:R-:W-:Y:S01]  /*1cea0*/  IMAD.MOV.U32 R184, RZ, RZ, R179 ;  /* 0x000000ffffb87224 */ /* 0x000fe200078e00b3 */
[-C--:B------:R-:W-:Y:S01]  /*1ceb0*/  HMMA.16816.F32.BF16 R44, R84, R102.reuse, R44 ;  /* 0x00000066542c723c */ /* 0x080fe2000004182c */
[----:B------:R2:W-:Y:S02]  /*1cec0*/  MUFU.EX2 R209, R83 ;  /* 0x0000005300d17308 */ /* 0x0005e40000000800 */
[----:B------:R-:W-:Y:S02]  /*1ced0*/  IMAD.MOV.U32 R192, RZ, RZ, R205 ;  /* 0x000000ffffc07224 */ /* 0x000fe400078e00cd */
[----:B------:R-:W-:Y:S02]  /*1cee0*/  IMAD.MOV.U32 R193, RZ, RZ, R154 ;  /* 0x000000ffffc17224 */ /* 0x000fe400078e009a */
[----:B------:R-:W-:Y:S01]  /*1cef0*/  IMAD.MOV.U32 R202, RZ, RZ, R192 ;  /* 0x000000ffffca7224 */ /* 0x000fe200078e00c0 */
[C---:B------:R-:W-:Y:S01]  /*1cf00*/  HMMA.16816.F32.BF16 R48, R76.reuse, R102, R48 ;  /* 0x000000664c30723c */ /* 0x040fe20000041830 */
[----:B------:R-:W4:Y:S02]  /*1cf10*/  LDSM.16.MT88.4 R100, [R136+0x1000] ;  /* 0x001000008864783b */ /* 0x000f240000004200 */
[----:B------:R-:W-:Y:S01]  /*1cf20*/  MUFU.EX2 R195, R193 ;  /* 0x000000c100c37308 */ /* 0x000fe20000000800 */
[----:B------:R-:W-:Y:S02]  /*1cf30*/  IMAD.MOV.U32 R154, RZ, RZ, R138 ;  /* 0x000000ffff9a7224 */ /* 0x000fe400078e008a */
[----:B------:R-:W-:Y:S02]  /*1cf40*/  IMAD.MOV.U32 R138, RZ, RZ, R187 ;  /* 0x000000ffff8a7224 */ /* 0x000fe400078e00bb */
[----:B--2---:R-:W-:Y:S01]  /*1cf50*/  FFMA.FTZ R83, R134, UR4, -R74 ;  /* 0x0000000486537c23 */ /* 0x004fe2000801084a */
[-C--:B------:R-:W-:Y:S03]  /*1cf60*/  HMMA.16816.F32.BF16 R52, R76, R88.reuse, R52 ;  /* 0x000000584c34723c */ /* 0x080fe60000041834 */
[----:B------:R-:W-:Y:S01]  /*1cf70*/  MOV R128, R154 ;  /* 0x0000009a00807202 */ /* 0x000fe20000000f00 */
[----:B------:R2:W-:Y:S01]  /*1cf80*/  MUFU.EX2 R207, R83 ;  /* 0x0000005300cf7308 */ /* 0x0005e20000000800 */
[----:B------:R-:W-:Y:S02]  /*1cf90*/  IMAD.MOV.U32 R154, RZ, RZ, R191 ;  /* 0x000000ffff9a7224 */ /* 0x000fe400078e00bf */
[----:B------:R-:W-:Y:S01]  /*1cfa0*/  IMAD.MOV.U32 R187, RZ, RZ, R159 ;  /* 0x000000ffffbb7224 */ /* 0x000fe200078e009f */
[C---:B------:R-:W-:Y:S04]  /*1cfb0*/  HMMA.16816.F32.BF16 R56, R84.reuse, R88, R56 ;  /* 0x000000585438723c */ /* 0x040fe80000041838 */
[----:B------:R-:W-:Y:S01]  /*1cfc0*/  FFMA.FTZ R88, R200, UR4, -R75 ;  /* 0x00000004c8587c23 */ /* 0x000fe2000801084b */
[----:B------:R-:W-:Y:S01]  /*1cfd0*/  IMAD.MOV.U32 R159, RZ, RZ, R142 ;  /* 0x000000ffff9f7224 */ /* 0x000fe200078e008e */
[----:B------:R-:W-:Y:S01]  /*1cfe0*/  MUFU.EX2 R200, R202 ;  /* 0x000000ca00c87308 */ /* 0x000fe20000000800 */
[----:B------:R-:W-:Y:S01]  /*1cff0*/  IMAD.MOV.U32 R142, RZ, RZ, R177 ;  /* 0x000000ffff8e7224 */ /* 0x000fe200078e00b1 */
[-C--:B------:R-:W-:Y:S08]  /*1d000*/  HMMA.16816.F32.BF16 R60, R84, R90.reuse, R60 ;  /* 0x0000005a543c723c */ /* 0x080ff0000004183c */
[----:B------:R1:W4:Y:S01]  /*1d010*/  MUFU.EX2 R208, R88 ;  /* 0x0000005800d07308 */ /* 0x0003220000000800 */
[----:B------:R-:W-:Y:S01]  /*1d020*/  F2FP.BF16.F32.PACK_AB R84, R171, R168 ;  /* 0x000000a8ab54723e */ /* 0x000fe200000010ff */
[----:B--2---:R-:W-:Y:S01]  /*1d030*/  FFMA.FTZ R83, R148, UR4, -R73 ;  /* 0x0000000494537c23 */ /* 0x004fe20008010849 */
[----:B------:R-:W-:Y:S01]  /*1d040*/  F2FP.BF16.F32.PACK_AB R86, R221, R175 ;  /* 0x000000afdd56723e */ /* 0x000fe200000010ff */
[----:B------:R-:W-:Y:S01]  /*1d050*/  IMAD.MOV.U32 R148, RZ, RZ, R128 ;  /* 0x000000ffff947224 */ /* 0x000fe200078e0080 */
[----:B------:R-:W-:Y:S01]  /*1d060*/  F2FP.BF16.F32.PACK_AB R85, R163, R164 ;  /* 0x000000a4a355723e */ /* 0x000fe200000010ff */
[----:B------:R-:W-:Y:S04]  /*1d070*/  HMMA.16816.F32.BF16 R64, R76, R90, R64 ;  /* 0x0000005a4c40723c */ /* 0x000fe80000041840 */
[----:B------:R2:W-:Y:S01]  /*1d080*/  MUFU.EX2 R203, R83 ;  /* 0x0000005300cb7308 */ /* 0x0005e20000000800 */
[----:B------:R-:W-:Y:S01]  /*1d090*/  F2FP.BF16.F32.PACK_AB R76, R166, R160 ;  /* 0x000000a0a64c723e */ /* 0x000fe200000010ff */
[----:B------:R-:W-:Y:S01]  /*1d0a0*/  IMAD.MOV.U32 R192, RZ, RZ, R159 ;  /* 0x000000ffffc07224 */ /* 0x000fe200078e009f */
[----:B------:R-:W-:Y:S01]  /*1d0b0*/  F2FP.BF16.F32.PACK_AB R77, R165, R151 ;  /* 0x00000097a54d723e */ /* 0x000fe200000010ff */
[----:B------:R-:W-:Y:S02]  /*1d0c0*/  IMAD.MOV.U32 R134, RZ, RZ, R137 ;  /* 0x000000ffff867224 */ /* 0x000fe400078e0089 */
[----:B-1----:R-:W-:Y:S01]  /*1d0d0*/  FFMA.FTZ R88, R129, UR4, -R74 ;  /* 0x0000000481587c23 */ /* 0x002fe2000801084a */
[----:B------:R-:W-:Y:S03]  /*1d0e0*/  F2FP.BF16.F32.PACK_AB R78, R213, R211 ;  /* 0x000000d3d54e723e */ /* 0x000fe600000010ff */
[----:B------:R-:W-:Y:S01]  /*1d0f0*/  MUFU.EX2 R187, R187 ;  /* 0x000000bb00bb7308 */ /* 0x000fe20000000800 */
[----:B----4-:R-:W-:Y:S01]  /*1d100*/  F2FP.BF16.F32.PACK_AB R79, R209, R208 ;  /* 0x000000d0d14f723e */ /* 0x010fe200000010ff */
[----:B------:R-:W-:Y:S08]  /*1d110*/  IMAD.MOV.U32 R128, RZ, RZ, R244 ;  /* 0x000000ffff807224 */ /* 0x000ff000078e00f4 */
[----:B------:R-:W1:Y:S01]  /*1d120*/  MUFU.EX2 R206, R88 ;  /* 0x0000005800ce7308 */ /* 0x000e620000000800 */
[----:B--2---:R-:W-:Y:S01]  /*1d130*/  FFMA.FTZ R83, R145, UR4, -R73 ;  /* 0x0000000491537c23 */ /* 0x004fe20008010849 */
[-C--:B------:R-:W-:Y:S08]  /*1d140*/  HMMA.16816.F32.BF16 R4, R76, R92.reuse, R4 ;  /* 0x0000005c4c04723c */ /* 0x080ff00000041804 */
[----:B------:R2:W-:Y:S01]  /*1d150*/  MUFU.EX2 R205, R83 ;  /* 0x0000005300cd7308 */ /* 0x0005e20000000800 */
[----:B-1----:R-:W-:Y:S01]  /*1d160*/  F2FP.BF16.F32.PACK_AB R87, R207, R206 ;  /* 0x000000cecf57723e */ /* 0x002fe200000010ff */
[----:B------:R-:W1:Y:S01]  /*1d170*/  LDSM.16.MT88.4 R88, [R81+0x1000] ;  /* 0x001000005158783b */ /* 0x000e620000004200 */
[----:B--2---:R-:W-:Y:S05]  /*1d180*/  FFMA.FTZ R83, R161, UR4, -R75 ;  /* 0x00000004a1537c23 */ /* 0x004fea000801084b */
[C---:B------:R-:W-:Y:S04]  /*1d190*/  HMMA.16816.F32.BF16 R8, R84.reuse, R92, R8 ;  /* 0x0000005c5408723c */ /* 0x040fe80000041808 */
[--C-:B------:R-:W-:Y:S04]  /*1d1a0*/  FFMA.FTZ R92, R204, UR4, -R73.reuse ;  /* 0x00000004cc5c7c23 */ /* 0x100fe80008010849 */
[-C--:B------:R-:W-:Y:S01]  /*1d1b0*/  HMMA.16816.F32.BF16 R12, R84, R94.reuse, R12 ;  /* 0x0000005e540c723c */ /* 0x080fe2000004180c */
[----:B------:R2:W-:Y:S07]  /*1d1c0*/  MUFU.EX2 R179, R92 ;  /* 0x0000005c00b37308 */ /* 0x0005ee0000000800 */
[C---:B------:R-:W-:Y:S04]  /*1d1d0*/  HMMA.16816.F32.BF16 R16, R76.reuse, R94, R16 ;  /* 0x0000005e4c10723c */ /* 0x040fe80000041810 */
[----:B--2---:R-:W-:Y:S04]  /*1d1e0*/  FFMA.FTZ R92, R141, UR4, -R73 ;  /* 0x000000048d5c7c23 */ /* 0x004fe80008010849 */
[-C--:B------:R-:W-:Y:S01]  /*1d1f0*/  HMMA.16816.F32.BF16 R20, R76, R96.reuse, R20 ;  /* 0x000000604c14723c */ /* 0x080fe20000041814 */
[----:B------:R2:W-:Y:S02]  /*1d200*/  MUFU.EX2 R204, R92 ;  /* 0x0000005c00cc7308 */ /* 0x0005e40000000800 */
[----:B------:R-:W-:Y:S02]  /*1d210*/  IMAD.MOV.U32 R141, RZ, RZ, R148 ;  /* 0x000000ffff8d7224 */ /* 0x000fe400078e0094 */
[----:B------:R-:W-:Y:S03]  /*1d220*/  IMAD.MOV.U32 R148, RZ, RZ, R134 ;  /* 0x000000ffff947224 */ /* 0x000fe600078e0086 */
[C---:B------:R-:W-:Y:S04]  /*1d230*/  HMMA.16816.F32.BF16 R24, R84.reuse, R96, R24 ;  /* 0x000000605418723c */ /* 0x040fe80000041818 */
[----:B------:R-:W-:Y:S01]  /*1d240*/  FFMA.FTZ R96, R156, UR4, -R75 ;  /* 0x000000049c607c23 */ /* 0x000fe2000801084b */
[----:B------:R-:W-:Y:S02]  /*1d250*/  IMAD.MOV.U32 R161, RZ, RZ, R141 ;  /* 0x000000ffffa17224 */ /* 0x000fe400078e008d */
[----:B------:R-:W-:Y:S01]  /*1d260*/  IMAD.MOV.U32 R145, RZ, RZ, R148 ;  /* 0x000000ffff917224 */ /* 0x000fe200078e0094 */
[-C--:B------:R-:W-:Y:S03]  /*1d270*/  HMMA.16816.F32.BF16 R28, R84, R98.reuse, R28 ;  /* 0x00000062541c723c */ /* 0x080fe6000004181c */
[----:B--2---:R-:W-:Y:S01]  /*1d280*/  FFMA.FTZ R92, R155, UR4, -R74 ;  /* 0x000000049b5c7c23 */ /* 0x004fe2000801084a */
[----:B------:R-:W-:Y:S01]  /*1d290*/  IMAD.MOV.U32 R155, RZ, RZ, R139 ;  /* 0x000000ffff9b7224 */ /* 0x000fe200078e008b */
[----:B------:R-:W-:Y:S01]  /*1d2a0*/  MOV R139, R190 ;  /* 0x000000be008b7202 */ /* 0x000fe20000000f00 */
[----:B------:R-:W-:Y:S01]  /*1d2b0*/  IMAD.MOV.U32 R190, RZ, RZ, R158 ;  /* 0x000000ffffbe7224 */ /* 0x000fe200078e009e */
[----:B------:R2:W-:Y:S01]  /*1d2c0*/  MUFU.EX2 R177, R92 ;  /* 0x0000005c00b17308 */ /* 0x0005e20000000800 */
[C---:B------:R-:W-:Y:S04]  /*1d2d0*/  HMMA.16816.F32.BF16 R32, R76.reuse, R98, R32 ;  /* 0x000000624c20723c */ /* 0x040fe80000041820 */
[----:B------:R-:W-:Y:S02]  /*1d2e0*/  IMAD.MOV.U32 R194, RZ, RZ, R155 ;  /* 0x000000ffffc27224 */ /* 0x000fe400078e009b */
[----:B------:R-:W-:Y:S02]  /*1d2f0*/  IMAD.MOV.U32 R158, RZ, RZ, R183 ;  /* 0x000000ffff9e7224 */ /* 0x000fe400078e00b7 */
[-C--:B------:R-:W-:Y:S03]  /*1d300*/  HMMA.16816.F32.BF16 R36, R76, R100.reuse, R36 ;  /* 0x000000644c24723c */ /* 0x080fe60000041824 */
[----:B------:R-:W-:Y:S01]  /*1d310*/  IMAD.MOV.U32 R202, RZ, RZ, R194 ;  /* 0x000000ffffca7224 */ /* 0x000fe200078e00c2 */
[----:B------:R-:W-:Y:S01]  /*1d320*/  MOV R159, R158 ;  /* 0x0000009e009f7202 */ /* 0x000fe20000000f00 */
[----:B--2---:R-:W2:Y:S01]  /*1d330*/  LDSM.16.MT88.4 R92, [R144+0x9800] ;  /* 0x00980000905c783b */ /* 0x004ea20000004200 */
[----:B------:R-:W-:Y:S02]  /*1d340*/  IMAD.MOV.U32 R155, RZ, RZ, R139 ;  /* 0x000000ffff9b7224 */ /* 0x000fe400078e008b */
[C---:B------:R-:W-:Y:S04]  /*1d350*/  HMMA.16816.F32.BF16 R40, R84.reuse, R100, R40 ;  /* 0x000000645428723c */ /* 0x040fe80000041828 */
[----:B------:R-:W-:Y:S02]  /*1d360*/  IMAD.MOV.U32 R139, RZ, RZ, R138 ;  /* 0x000000ffff8b7224 */ /* 0x000fe400078e008a */
[----:B------:R-:W-:Y:S02]  /*1d370*/  IMAD.MOV.U32 R138, RZ, RZ, R190 ;  /* 0x000000ffff8a7224 */ /* 0x000fe400078e00be */
[-C--:B------:R-:W-:Y:S03]  /*1d380*/  HMMA.16816.F32.BF16 R44, R84, R102.reuse, R44 ;  /* 0x00000066542c723c */ /* 0x080fe6000004182c */
[----:B---3--:R-:W-:Y:S01]  /*1d390*/  MOV R183, R236 ;  /* 0x000000ec00b77202 */ /* 0x008fe20000000f00 */
[----:B------:R-:W-:Y:S01]  /*1d3a0*/  IMAD.MOV.U32 R158, RZ, RZ, R142 ;  /* 0x000000ffff9e7224 */ /* 0x000fe200078e008e */
[----:B------:R-:W3:Y:S01]  /*1d3b0*/  LDL.LU R236, [R1+0xdc] ;  /* 0x0000dc0001ec7983 */ /* 0x000ee20000300800 */
[----:B------:R-:W-:Y:S02]  /*1d3c0*/  IMAD.MOV.U32 R142, RZ, RZ, R176 ;  /* 0x000000ffff8e7224 */ /* 0x000fe400078e00b0 */
[C---:B------:R-:W-:Y:S01]  /*1d3d0*/  HMMA.16816.F32.BF16 R48, R76.reuse, R102, R48 ;  /* 0x000000664c30723c */ /* 0x040fe20000041830 */
[----:B------:R-:W-:Y:S01]  /*1d3e0*/  LDSM.16.MT88.4 R100, [R81+0x1800] ;  /* 0x001800005164783b */ /* 0x000fe20000004200 */
[----:B------:R4:W-:Y:S02]  /*1d3f0*/  MUFU.EX2 R176, R96 ;  /* 0x0000006000b07308 */ /* 0x0009e40000000800 */
[----:B------:R-:W-:Y:S02]  /*1d400*/  IMAD.MOV.U32 R190, RZ, RZ, R182 ;  /* 0x000000ffffbe7224 */ /* 0x000fe400078e00b6 */
[----:B------:R-:W-:Y:S06]  /*1d410*/  IMAD.MOV.U32 R182, RZ, RZ, R146 ;  /* 0x000000ffffb67224 */ /* 0x000fec00078e0092 */
[----:B------:R-:W-:Y:S01]  /*1d420*/  MUFU.EX2 R158, R158 ;  /* 0x0000009e009e7308 */ /* 0x000fe20000000800 */
[-C--:B-1----:R-:W-:Y:S03]  /*1d430*/  HMMA.16816.F32.BF16 R52, R76, R88.reuse, R52 ;  /* 0x000000584c34723c */ /* 0x082fe60000041834 */
[----:B------:R-:W-:Y:S01]  /*1d440*/  IMAD.MOV.U32 R146, RZ, RZ, R125 ;  /* 0x000000ffff927224 */ /* 0x000fe200078e007d */
[----:B------:R-:W-:Y:S01]  /*1d450*/  MOV R125, R80 ;  /* 0x00000050007d7202 */ /* 0x000fe20000000f00 */
[----:B------:R-:W-:Y:S01]  /*1d460*/  IMAD.MOV.U32 R193, RZ, RZ, R183 ;  /* 0x000000ffffc17224 */ /* 0x000fe200078e00b7 */
[----:B------:R-:W2:Y:S03]  /*1d470*/  LDL.LU R80, [R1+0xd8] ;  /* 0x0000d80001507983 */ /* 0x000ea60000300800 */
[----:B------:R1:W1:Y:S01]  /*1d480*/  MUFU.EX2 R183, R83 ;  /* 0x0000005300b77308 */ /* 0x0002620000000800 */
[C---:B------:R-:W-:Y:S01]  /*1d490*/  HMMA.16816.F32.BF16 R56, R84.reuse, R88, R56 ;  /* 0x000000585438723c */ /* 0x040fe20000041838 */
[----:B----4-:R-:W-:Y:S03]  /*1d4a0*/  LDSM.16.MT88.4 R96, [R136+0x1800] ;  /* 0x001800008860783b */ /* 0x010fe60000004200 */
[----:B------:R-:W-:Y:S01]  /*1d4b0*/  FFMA.FTZ R88, R202, UR4, -R75 ;  /* 0x00000004ca587c23 */ /* 0x000fe2000801084b */
[----:B------:R-:W-:Y:S02]  /*1d4c0*/  IMAD.MOV.U32 R194, RZ, RZ, R193 ;  /* 0x000000ffffc27224 */ /* 0x000fe400078e00c1 */
[----:B------:R-:W-:Y:S01]  /*1d4d0*/  IMAD.MOV.U32 R193, RZ, RZ, R190 ;  /* 0x000000ffffc17224 */ /* 0x000fe200078e00be */
[-C--:B------:R-:W-:Y:S01]  /*1d4e0*/  HMMA.16816.F32.BF16 R60, R84, R90.reuse, R60 ;  /* 0x0000005a543c723c */ /* 0x080fe2000004183c */
[----:B------:R-:W4:Y:S02]  /*1d4f0*/  LDL.LU R202, [R1+0x74] ;  /* 0x0000740001ca7983 */ /* 0x000f240000300800 */
[----:B------:R-:W-:Y:S02]  /*1d500*/  IMAD.MOV.U32 R190, RZ, RZ, R142 ;  /* 0x000000ffffbe7224 */ /* 0x000fe400078e008e */
[----:B------:R-:W-:Y:S01]  /*1d510*/  FFMA.FTZ R84, R152, UR4, -R74 ;  /* 0x0000000498547c23 */ /* 0x000fe2000801084a */
[----:B------:R-:W-:Y:S01]  /*1d520*/  IMAD.MOV.U32 R142, RZ, RZ, R182 ;  /* 0x000000ffff8e7224 */ /* 0x000fe200078e00b6 */
[----:B------:R-:W3:Y:S01]  /*1d530*/  LDL.LU R234, [R1+0xd4] ;  /* 0x0000d40001ea7983 */ /* 0x000ee20000300800 */
[----:B------:R-:W-:Y:S01]  /*1d540*/  IMAD.MOV.U32 R182, RZ, RZ, R181 ;  /* 0x000000ffffb67224 */ /* 0x000fe200078e00b5 */
[----:B------:R-:W-:Y:S04]  /*1d550*/  HMMA.16816.F32.BF16 R64, R76, R90, R64 ;  /* 0x0000005a4c40723c */ /* 0x000fe80000041840 */
[----:B------:R-:W-:Y:S02]  /*1d560*/  IMAD.MOV.U32 R117, RZ, RZ, R142 ;  /* 0x000000ffff757224 */ /* 0x000fe400078e008e */
[----:B-1----:R-:W-:Y:S01]  /*1d570*/  FFMA.FTZ R83, R149, UR4, -R75 ;  /* 0x0000000495537c23 */ /* 0x002fe2000801084b */
[----:B------:R-:W-:Y:S01]  /*1d580*/  IMAD.MOV.U32 R142, RZ, RZ, R182 ;  /* 0x000000ffff8e7224 */ /* 0x000fe200078e00b6 */
[----:B------:R-:W-:Y:S01]  /*1d590*/  MOV R181, R180 ;  /* 0x000000b400b57202 */ /* 0x000fe20000000f00 */
[----:B------:R1:W-:Y:S01]  /*1d5a0*/  MUFU.EX2 R182, R88 ;  /* 0x0000005800b67308 */ /* 0x0003e20000000800 */
[----:B------:R-:W-:Y:S01]  /*1d5b0*/  IMAD.MOV.U32 R113, RZ, RZ, R190 ;  /* 0x000000ffff717224 */ /* 0x000fe200078e00be */
[----:B------:R-:W-:Y:S01]  /*1d5c0*/  F2FP.BF16.F32.PACK_AB R76, R195, R178 ;  /* 0x000000b2c34c723e */ /* 0x000fe200000010ff */
[----:B------:R-:W-:Y:S01]  /*1d5d0*/  IMAD.MOV.U32 R190, RZ, RZ, R201 ;  /* 0x000000ffffbe7224 */ /* 0x000fe200078e00c9 */
[----:B------:R-:W-:Y:S06]  /*1d5e0*/  MOV R150, R181 ;  /* 0x000000b500967202 */ /* 0x000fec0000000f00 */
[----:B------:R1:W1:Y:S01]  /*1d5f0*/  MUFU.EX2 R201, R83 ;  /* 0x0000005300c97308 */ /* 0x0002620000000800 */
[----:B------:R-:W-:Y:S01]  /*1d600*/  IMAD.MOV.U32 R180, RZ, RZ, R239 ;  /* 0x000000ffffb47224 */ /* 0x000fe200078e00ef */
[----:B------:R-:W-:Y:S01]  /*1d610*/  F2FP.BF16.F32.PACK_AB R77, R183, R176 ;  /* 0x000000b0b74d723e */ /* 0x000fe200000010ff */
[----:B------:R-:W-:Y:S07]  /*1d620*/  IMAD.MOV.U32 R112, RZ, RZ, R193 ;  /* 0x000000ffff707224 */ /* 0x000fee00078e00c1 */
[----:B------:R1:W-:Y:S01]  /*1d630*/  MUFU.EX2 R181, R84 ;  /* 0x0000005400b57308 */ /* 0x0003e20000000800 */
[----:B------:R-:W-:Y:S01]  /*1d640*/  IMAD.MOV.U32 R193, RZ, RZ, R180 ;  /* 0x000000ffffc17224 */ /* 0x000fe200078e00b4 */
[----:B------:R-:W-:Y:S01]  /*1d650*/  F2FP.BF16.F32.PACK_AB R86, R205, R204 ;  /* 0x000000cccd56723e */ /* 0x000fe200000010ff */
[----:B------:R-:W-:Y:S01]  /*1d660*/  IMAD.MOV.U32 R116, RZ, RZ, R194 ;  /* 0x000000ffff747224 */ /* 0x000fe200078e00c2 */
[----:B------:R-:W3:Y:S01]  /*1d670*/  S2R R239, SR_TID.X ;  /* 0x0000000000ef7919 */ /* 0x000ee20000002100 */
[----:B-1----:R-:W-:Y:S01]  /*1d680*/  FFMA.FTZ R88, R157, UR4, -R74 ;  /* 0x000000049d587c23 */ /* 0x002fe2000801084a */
[----:B------:R-:W-:Y:S02]  /*1d690*/  IMAD.MOV.U32 R129, RZ, RZ, R117 ;  /* 0x000000ffff817224 */ /* 0x000fe400078e0075 */
[----:B------:R-:W-:Y:S02]  /*1d6a0*/  IMAD.MOV.U32 R117, RZ, RZ, R192 ;  /* 0x000000ffff757224 */ /* 0x000fe400078e00c0 */
[----:B------:R1:W1:Y:S01]  /*1d6b0*/  MUFU.EX2 R180, R88 ;  /* 0x0000005800b47308 */ /* 0x0002620000000800 */
[----:B------:R-:W-:Y:S01]  /*1d6c0*/  FFMA.FTZ R83, R153, UR4, -R74 ;  /* 0x0000000499537c23 */ /* 0x000fe2000801084a */
[----:B------:R-:W-:Y:S01]  /*1d6d0*/  F2FP.BF16.F32.PACK_AB R79, R201, R182 ;  /* 0x000000b6c94f723e */ /* 0x000fe200000010ff */
[----:B------:R-:W-:Y:S07]  /*1d6e0*/  IMAD.MOV.U32 R149, RZ, RZ, R161 ;  /* 0x000000ffff957224 */ /* 0x000fee00078e00a1 */
[----:B------:R-:W1:Y:S01]  /*1d6f0*/  MUFU.EX2 R194, R83 ;  /* 0x0000005300c27308 */ /* 0x000e620000000800 */
[----:B------:R-:W-:Y:S01]  /*1d700*/  F2FP.BF16.F32.PACK_AB R84, R203, R179 ;  /* 0x000000b3cb54723e */ /* 0x000fe200000010ff */
[----:B------:R-:W-:Y:S02]  /*1d710*/  IMAD.MOV.U32 R161, RZ, RZ, R145 ;  /* 0x000000ffffa17224 */ /* 0x000fe400078e0091 */
[----:B------:R-:W-:Y:S01]  /*1d720*/  IMAD.MOV.U32 R137, RZ, RZ, R190 ;  /* 0x000000ffff897224 */ /* 0x000fe200078e00be */
[----:B-1----:R-:W1:Y:S01]  /*1d730*/  LDSM.16.MT88.4 R88, [R140+0x9800] ;  /* 0x009800008c58783b */ /* 0x002e620000004200 */
[----:B------:R-:W-:Y:S02]  /*1d740*/  F2FP.BF16.F32.PACK_AB R85, R180, R177 ;  /* 0x000000b1b455723e */ /* 0x000fe400000010ff */
[----:B------:R-:W-:Y:S01]  /*1d750*/  F2FP.BF16.F32.PACK_AB R87, R194, R181 ;  /* 0x000000b5c257723e */ /* 0x000fe200000010ff */
[--C-:B------:R-:W-:Y:S01]  /*1d760*/  FFMA.FTZ R83, R135, UR4, -R73.reuse ;  /* 0x0000000487537c23 */ /* 0x100fe20008010849 */
[----:B------:R-:W-:Y:S02]  /*1d770*/  IMAD.MOV.U32 R135, RZ, RZ, R116 ;  /* 0x000000ffff877224 */ /* 0x000fe400078e0074 */
[----:B------:R-:W-:Y:S01]  /*1d780*/  IMAD.MOV.U32 R116, RZ, RZ, R130 ;  /* 0x000000ffff747224 */ /* 0x000fe200078e0082 */
[----:B------:R1:W-:Y:S10]  /*1d790*/  MUFU.EX2 R188, R83 ;  /* 0x0000005300bc7308 */ /* 0x0003f40000000800 */
[----:B------:R-:W-:Y:S01]  /*1d7a0*/  MUFU.EX2 R189, R189 ;  /* 0x000000bd00bd7308 */ /* 0x000fe20000000800 */
[----:B-1----:R-:W-:Y:S09]  /*1d7b0*/  FFMA.FTZ R83, R215, UR4, -R73 ;  /* 0x00000004d7537c23 */ /* 0x002ff20008010849 */
[----:B------:R1:W-:Y:S02]  /*1d7c0*/  MUFU.EX2 R192, R83 ;  /* 0x0000005300c07308 */ /* 0x0003e40000000800 */
[----:B-1----:R-:W-:Y:S08]  /*1d7d0*/  FFMA.FTZ R83, R228, UR4, -R74 ;  /* 0x00000004e4537c23 */ /* 0x002ff0000801084a */
[----:B------:R1:W-:Y:S02]  /*1d7e0*/  MUFU.EX2 R190, R83 ;  /* 0x0000005300be7308 */ /* 0x0003e40000000800 */
[----:B-1----:R-:W-:Y:S01]  /*1d7f0*/  FFMA.FTZ R83, R251, UR4, -R75 ;  /* 0x00000004fb537c23 */ /* 0x002fe2000801084b */
[----:B--2---:R-:W-:Y:S02]  /*1d800*/  IMAD.MOV.U32 R130, RZ, RZ, R80 ;  /* 0x000000ffff827224 */ /* 0x004fe400078e0050 */
[----:B------:R-:W2:Y:S04]  /*1d810*/  LDL.LU R80, [R1+0xd0] ;  /* 0x0000d00001507983 */ /* 0x000ea80000300800 */
[----:B------:R1:W5:Y:S01]  /*1d820*/  LDL.LU R244, [R1+0xcc] ;  /* 0x0000cc0001f47983 */ /* 0x0003620000300800 */
[----:B------:R-:W-:Y:S10]  /*1d830*/  MUFU.EX2 R130, R130 ;  /* 0x0000008200827308 */ /* 0x000ff40000000800 */
[----:B----4-:R-:W4:Y:S02]  /*1d840*/  MUFU.EX2 R202, R202 ;  /* 0x000000ca00ca7308 */ /* 0x010f240000000800 */
[----:B----4-:R-:W-:Y:S07]  /*1d850*/  F2FP.BF16.F32.PACK_AB R78, R202, R200 ;  /* 0x000000c8ca4e723e */ /* 0x010fee00000010ff */
[-C--:B------:R-:W-:Y:S08]  /*1d860*/  HMMA.16816.F32.BF16 R4, R76, R92.reuse, R4 ;  /* 0x0000005c4c04723c */ /* 0x080ff00000041804 */
[C---:B------:R-:W-:Y:S08]  /*1d870*/  HMMA.16816.F32.BF16 R8, R84.reuse, R92, R8 ;  /* 0x0000005c5408723c */ /* 0x040ff00000041808 */
[-C--:B------:R-:W-:Y:S08]  /*1d880*/  HMMA.16816.F32.BF16 R12, R84, R94.reuse, R12 ;  /* 0x0000005e540c723c */ /* 0x080ff0000004180c */
[C---:B------:R-:W-:Y:S01]  /*1d890*/  HMMA.16816.F32.BF16 R16, R76.reuse, R94, R16 ;  /* 0x0000005e4c10723c */ /* 0x040fe20000041810 */
[----:B------:R-:W-:Y:S07]  /*1d8a0*/  LDSM.16.MT88.4 R92, [R140+0xa000] ;  /* 0x00a000008c5c783b */ /* 0x000fee0000004200 */
[-C--:B------:R-:W-:Y:S08]  /*1d8b0*/  HMMA.16816.F32.BF16 R20, R76, R88.reuse, R20 ;  /* 0x000000584c14723c */ /* 0x080ff00000041814 */
[C---:B------:R-:W-:Y:S04]  /*1d8c0*/  HMMA.16816.F32.BF16 R24, R84.reuse, R88, R24 ;  /* 0x000000585418723c */ /* 0x040fe80000041818 */
[--C-:B------:R-:W-:Y:S01]  /*1d8d0*/  FFMA.FTZ R88, R223, UR4, -R73.reuse ;  /* 0x00000004df587c23 */ /* 0x100fe20008010849 */
[----:B------:R-:W-:Y:S03]  /*1d8e0*/  FFMA.FTZ R89, R216, UR4, -R73 ;  /* 0x00000004d8597c23 */ /* 0x000fe60008010849 */
[-C--:B------:R-:W-:Y:S01]  /*1d8f0*/  HMMA.16816.F32.BF16 R28, R84, R90.reuse, R28 ;  /* 0x0000005a541c723c */ /* 0x080fe2000004181c */
[----:B------:R4:W-:Y:S07]  /*1d900*/  MUFU.EX2 R191, R88 ;  /* 0x0000005800bf7308 */ /* 0x0009ee0000000800 */
[C---:B------:R-:W-:Y:S04]  /*1d910*/  HMMA.16816.F32.BF16 R32, R76.reuse, R90, R32 ;  /* 0x0000005a4c20723c */ /* 0x040fe80000041820 */
[----:B----4-:R-:W-:Y:S04]  /*1d920*/  FFMA.FTZ R88, R129, UR4, -R74 ;  /* 0x0000000481587c23 */ /* 0x010fe8000801084a */
[-C--:B------:R-:W-:Y:S01]  /*1d930*/  HMMA.16816.F32.BF16 R36, R76, R96.reuse, R36 ;  /* 0x000000604c24723c */ /* 0x080fe20000041824 */
[----:B------:R4:W-:Y:S02]  /*1d940*/  MUFU.EX2 R156, R88 ;  /* 0x00000058009c7308 */ /* 0x0009e40000000800 */
[----:B------:R-:W-:Y:S01]  /*1d950*/  MOV R129, R116 ;  /* 0x0000007400817202 */ /* 0x000fe20000000f00 */
[----:B------:R-:W-:Y:S07]  /*1d960*/  IMAD.MOV.U32 R116, RZ, RZ, R193 ;  /* 0x000000ffff747224 */ /* 0x000fee00078e00c1 */
[----:B------:R-:W3:Y:S01]  /*1d970*/  MUFU.EX2 R193, R89 ;  /* 0x0000005900c17308 */ /* 0x000ee20000000800 */
[C---:B------:R-:W-:Y:S04]  /*1d980*/  HMMA.16816.F32.BF16 R40, R84.reuse, R96, R40 ;  /* 0x000000605428723c */ /* 0x040fe80000041828 */
[----:B------:R-:W-:Y:S01]  /*1d990*/  IMAD.MOV.U32 R134, RZ, RZ, R129 ;  /* 0x000000ffff867224 */ /* 0x000fe200078e0081 */
[----:B------:R-:W-:Y:S01]  /*1d9a0*/  MOV R129, R135 ;  /* 0x0000008700817202 */ /* 0x000fe20000000f00 */
[----:B------:R-:W-:Y:S02]  /*1d9b0*/  IMAD.MOV.U32 R135, RZ, RZ, R112 ;  /* 0x000000ffff877224 */ /* 0x000fe400078e0070 */
[-C--:B------:R-:W-:Y:S03]  /*1d9c0*/  HMMA.16816.F32.BF16 R44, R84, R98.reuse, R44 ;  /* 0x00000062542c723c */ /* 0x080fe6000004182c */
[----:B------:R-:W-:Y:S02]  /*1d9d0*/  IMAD.MOV.U32 R112, RZ, RZ, R243 ;  /* 0x000000ffff707224 */ /* 0x000fe400078e00f3 */
[----:B----4-:R-:W-:Y:S01]  /*1d9e0*/  FFMA.FTZ R88, R252, UR4, -R75 ;  /* 0x00000004fc587c23 */ /* 0x010fe2000801084b */
[----:B------:R1:W5:Y:S01]  /*1d9f0*/  LDL.LU R243, [R1+0xc8] ;  /* 0x0000c80001f37983 */ /* 0x0003620000300800 */
[----:B---3--:R-:W-:Y:S01]  /*1da00*/  F2FP.BF16.F32.PACK_AB R90, R193, R192 ;  /* 0x000000c0c15a723e */ /* 0x008fe200000010ff */
[----:B------:R-:W-:Y:S01]  /*1da10*/  IMAD.MOV.U32 R141, RZ, RZ, R134 ;  /* 0x000000ffff8d7224 */ /* 0x000fe200078e0086 */
[C---:B------:R-:W-:Y:S01]  /*1da20*/  HMMA.16816.F32.BF16 R48, R76.reuse, R98, R48 ;  /* 0x000000624c30723c */ /* 0x040fe20000041830 */
[----:B------:R-:W-:Y:S01]  /*1da30*/  LDSM.16.MT88.4 R96, [R136+0x2000] ;  /* 0x002000008860783b */ /* 0x000fe20000004200 */
[----:B------:R3:W-:Y:S02]  /*1da40*/  MUFU.EX2 R157, R88 ;  /* 0x00000058009d7308 */ /* 0x0007e40000000800 */
[----:B------:R-:W-:Y:S01]  /*1da50*/  F2FP.BF16.F32.PACK_AB R89, R190, R156 ;  /* 0x0000009cbe59723e */ /* 0x000fe200000010ff */
[----:B------:R-:W-:Y:S01]  /*1da60*/  IMAD.MOV.U32 R148, RZ, RZ, R129 ;  /* 0x000000ffff947224 */ /* 0x000fe200078e0081 */
[----:B------:R-:W-:Y:S01]  /*1da70*/  MOV R134, R135 ;  /* 0x0000008700867202 */ /* 0x000fe20000000f00 */
[----:B------:R-:W-:Y:S01]  /*1da80*/  IMAD.MOV.U32 R135, RZ, RZ, R117 ;  /* 0x000000ffff877224 */ /* 0x000fe200078e0075 */
[-C--:B------:R-:W-:Y:S01]  /*1da90*/  HMMA.16816.F32.BF16 R52, R76, R100.reuse, R52 ;  /* 0x000000644c34723c */ /* 0x080fe20000041834 */
[----:B------:R1:W5:Y:S03]  /*1daa0*/  LDL.LU R251, [R1+0xc4] ;  /* 0x0000c40001fb7983 */ /* 0x0003660000300800 */
[----:B------:R-:W-:Y:S01]  /*1dab0*/  MUFU.EX2 R112, R112 ;  /* 0x0000007000707308 */ /* 0x000fe20000000800 */
[----:B------:R-:W-:Y:S02]  /*1dac0*/  IMAD.MOV.U32 R117, RZ, RZ, R236 ;  /* 0x000000ffff757224 */ /* 0x000fe400078e00ec */
[----:B------:R1:W5:Y:S01]  /*1dad0*/  LDL.LU R236, [R1+0xc0] ;  /* 0x0000c00001ec7983 */ /* 0x0003620000300800 */
[----:B------:R-:W-:Y:S01]  /*1dae0*/  IMAD.MOV.U32 R129, RZ, RZ, R159 ;  /* 0x000000ffff817224 */ /* 0x000fe200078e009f */
[C---:B------:R-:W-:Y:S05]  /*1daf0*/  HMMA.16816.F32.BF16 R56, R84.reuse, R100, R56 ;  /* 0x000000645438723c */ /* 0x040fea0000041838 */
[----:B------:R4:W1:Y:S01]  /*1db00*/  MUFU.EX2 R159, R83 ;  /* 0x00000053009f7308 */ /* 0x0008620000000800 */
[----:B---3--:R-:W-:Y:S01]  /*1db10*/  F2FP.BF16.F32.PACK_AB R88, R191, R188 ;  /* 0x000000bcbf58723e */ /* 0x008fe200000010ff */
[----:B------:R-:W-:Y:S01]  /*1db20*/  IMAD.MOV.U32 R145, RZ, RZ, R141 ;  /* 0x000000ffff917224 */ /* 0x000fe200078e008d */
[----:B------:R-:W-:Y:S01]  /*1db30*/  MOV R141, R134 ;  /* 0x00000086008d7202 */ /* 0x000fe20000000f00 */
[----:B------:R-:W-:Y:S01]  /*1db40*/  IMAD.MOV.U32 R134, RZ, RZ, R129 ;  /* 0x000000ffff867224 */ /* 0x000fe200078e0081 */
[-C--:B------:R-:W-:Y:S01]  /*1db50*/  HMMA.16816.F32.BF16 R60, R84, R102.reuse, R60 ;  /* 0x00000066543c723c */ /* 0x080fe2000004183c */
[----:B------:R-:W3:Y:S02]  /*1db60*/  LDSM.16.MT88.4 R84, [R144+0xa000] ;  /* 0x00a000009054783b */ /* 0x000ee40000004200 */
[----:B------:R-:W-:Y:S02]  /*1db70*/  IMAD.MOV.U32 R129, RZ, RZ, R117 ;  /* 0x000000ffff817224 */ /* 0x000fe400078e0075 */
[----:B------:R-:W-:Y:S02]  /*1db80*/  IMAD.MOV.U32 R117, RZ, RZ, R155 ;  /* 0x000000ffff757224 */ /* 0x000fe400078e009b */
[----:B------:R-:W-:Y:S01]  /*1db90*/  IMAD.MOV.U32 R155, RZ, RZ, R139 ;  /* 0x000000ffff9b7224 */ /* 0x000fe200078e008b */
[----:B------:R-:W-:Y:S01]  /*1dba0*/  HMMA.16816.F32.BF16 R64, R76, R102, R64 ;  /* 0x000000664c40723c */ /* 0x000fe20000041840 */
[----:B------:R-:W2:Y:S01]  /*1dbb0*/  LDSM.16.MT88.4 R100, [R81+0x2000] ;  /* 0x002000005164783b */ /* 0x000ea20000004200 */
[----:B------:R-:W-:Y:S02]  /*1dbc0*/  MUFU.EX2 R129, R129 ;  /* 0x0000008100817308 */ /* 0x000fe40000000800 */
[----:B------:R-:W-:Y:S01]  /*1dbd0*/  FFMA.FTZ R76, R149, UR4, -R75 ;  /* 0x00000004954c7c23 */ /* 0x000fe2000801084b */
[----:B------:R-:W-:Y:S01]  /*1dbe0*/  IMAD.MOV.U32 R149, RZ, RZ, R161 ;  /* 0x000000ffff957224 */ /* 0x000fe200078e00a1 */
[----:B------:R-:W-:Y:S01]  /*1dbf0*/  MOV R161, R145 ;  /* 0x0000009100a17202 */ /* 0x000fe20000000f00 */
[----:B------:R-:W-:Y:S02]  /*1dc00*/  IMAD.MOV.U32 R139, RZ, RZ, R235 ;  /* 0x000000ffff8b7224 */ /* 0x000fe400078e00eb */
[----:B------:R-:W-:Y:S01]  /*1dc10*/  FFMA.FTZ R78, R231, UR4, -R75 ;  /* 0x00000004e74e7c23 */ /* 0x000fe2000801084b */
[----:B------:R-:W-:Y:S02]  /*1dc20*/  IMAD.MOV.U32 R145, RZ, RZ, R134 ;  /* 0x000000ffff917224 */ /* 0x000fe400078e0086 */
[----:B----4-:R-:W-:Y:S01]  /*1dc30*/  FFMA.FTZ R83, R219, UR4, -R73 ;  /* 0x00000004db537c23 */ /* 0x010fe20008010849 */
[----:B------:R-:W-:Y:S01]  /*1dc40*/  IMAD.MOV.U32 R134, RZ, RZ, R117 ;  /* 0x000000ffff867224 */ /* 0x000fe200078e0075 */
[----:B------:R4:W5:Y:S01]  /*1dc50*/  LDL.LU R235, [R1+0xbc] ;  /* 0x0000bc0001eb7983 */ /* 0x0009620000300800 */
[----:B------:R-:W-:Y:S01]  /*1dc60*/  IMAD.MOV.U32 R152, RZ, RZ, R149 ;  /* 0x000000ffff987224 */ /* 0x000fe200078e0095 */
[----:B------:R-:W-:Y:S01]  /*1dc70*/  MOV R149, R161 ;  /* 0x000000a100957202 */ /* 0x000fe20000000f00 */
[----:B------:R-:W-:Y:S02]  /*1dc80*/  IMAD.MOV.U32 R117, RZ, RZ, R155 ;  /* 0x000000ffff757224 */ /* 0x000fe400078e009b */
[----:B------:R-:W-:Y:S02]  /*1dc90*/  IMAD.MOV.U32 R155, RZ, RZ, R139 ;  /* 0x000000ffff9b7224 */ /* 0x000fe400078e008b */
[----:B------:R-:W-:Y:S01]  /*1dca0*/  FFMA.FTZ R77, R152, UR4, -R74 ;  /* 0x00000004984d7c23 */ /* 0x000fe2000801084a */
[----:B------:R-:W-:Y:S02]  /*1dcb0*/  IMAD.MOV.U32 R161, RZ, RZ, R145 ;  /* 0x000000ffffa17224 */ /* 0x000fe400078e0091 */
[----:B------:R-:W-:Y:S02]  /*1dcc0*/  IMAD.MOV.U32 R145, RZ, RZ, R134 ;  /* 0x000000ffff917224 */ /* 0x000fe400078e0086 */
[----:B------:R-:W-:Y:S02]  /*1dcd0*/  IMAD.MOV.U32 R134, RZ, RZ, R117 ;  /* 0x000000ffff867224 */ /* 0x000fe400078e0075 */
[----:B------:R-:W-:Y:S02]  /*1dce0*/  IMAD.MOV.U32 R117, RZ, RZ, R155 ;  /* 0x000000ffff757224 */ /* 0x000fe400078e009b */
[----:B------:R-:W-:Y:S01]  /*1dcf0*/  IMAD.MOV.U32 R155, RZ, RZ, R184 ;  /* 0x000000ffff9b7224 */ /* 0x000fe200078e00b8 */
[----:B------:R-:W-:Y:S01]  /*1dd00*/  MOV R91, R134 ;  /* 0x00000086005b7202 */ /* 0x000fe20000000f00 */
[----:B------:R1:W-:Y:S01]  /*1dd10*/  MUFU.EX2 R184, R76 ;  /* 0x0000004c00b87308 */ /* 0x0003e20000000800 */
[----:B------:R-:W-:Y:S02]  /*1dd20*/  IMAD.MOV.U32 R153, RZ, RZ, R117 ;  /* 0x000000ffff997224 */ /* 0x000fe400078e0075 */
[----:B------:R-:W-:Y:S02]  /*1dd30*/  IMAD.MOV.U32 R152, RZ, RZ, R155 ;  /* 0x000000ffff987224 */ /* 0x000fe400078e009b */
[----:B------:R-:W-:Y:S01]  /*1dd40*/  IMAD.MOV.U32 R155, RZ, RZ, R126 ;  /* 0x000000ffff9b7224 */ /* 0x000fe200078e007e */
[----:B------:R-:W-:Y:S01]  /*1dd50*/  MOV R126, R106 ;  /* 0x0000006a007e7202 */ /* 0x000fe20000000f00 */
[----:B------:R-:W-:Y:S02]  /*1dd60*/  IMAD.MOV.U32 R117, RZ, RZ, R143 ;  /* 0x000000ffff757224 */ /* 0x000fe400078e008f */
[--C-:B------:R-:W-:Y:S01]  /*1dd70*/  FFMA.FTZ R106, R218, UR4, -R73.reuse ;  /* 0x00000004da6a7c23 */ /* 0x100fe20008010849 */
[----:B------:R-:W-:Y:S02]  /*1dd80*/  IMAD.MOV.U32 R143, RZ, RZ, R104 ;  /* 0x000000ffff8f7224 */ /* 0x000fe400078e0068 */
[----:B------:R-:W-:Y:S01]  /*1dd90*/  FFMA.FTZ R104, R230, UR4, -R73 ;  /* 0x00000004e6687c23 */ /* 0x000fe20008010849 */
[----:B------:R-:W-:Y:S01]  /*1dda0*/  IMAD.MOV.U32 R139, RZ, RZ, R186 ;  /* 0x000000ffff8b7224 */ /* 0x000fe200078e00ba */
[----:B------:R-:W-:Y:S01]  /*1ddb0*/  MOV R231, R117 ;  /* 0x0000007500e77202 */ /* 0x000fe20000000f00 */
[----:B------:R-:W-:Y:S02]  /*1ddc0*/  IMAD.MOV.U32 R134, RZ, RZ, R185 ;  /* 0x000000ffff867224 */ /* 0x000fe400078e00b9 */
[----:B-1----:R-:W-:Y:S01]  /*1ddd0*/  FFMA.FTZ R76, R149, UR4, -R74 ;  /* 0x00000004954c7c23 */ /* 0x002fe2000801084a */
[----:B------:R-:W-:Y:S01]  /*1dde0*/  IMAD.MOV.U32 R149, RZ, RZ, R145 ;  /* 0x000000ffff957224 */ /* 0x000fe200078e0091 */
[----:B------:R1:W-:Y:S01]  /*1ddf0*/  MUFU.EX2 R186, R234 ;  /* 0x000000ea00ba7308 */ /* 0x0003e20000000800 */
[----:B------:R-:W-:Y:S02]  /*1de00*/  IMAD.MOV.U32 R145, RZ, RZ, R154 ;  /* 0x000000ffff917224 */ /* 0x000fe400078e009a */
[----:B------:R-:W-:Y:S01]  /*1de10*/  FFMA.FTZ R117, R118, UR4, -R73 ;  /* 0x0000000476757c23 */ /* 0x000fe20008010849 */
[----:B------:R-:W-:Y:S06]  /*1de20*/  IMAD.MOV.U32 R230, RZ, RZ, R155 ;  /* 0x000000ffffe67224 */ /* 0x000fec00078e009b */
[----:B------:R3:W-:Y:S01]  /*1de30*/  MUFU.EX2 R154, R77 ;  /* 0x0000004d009a7308 */ /* 0x0007e20000000800 */
[----:B------:R-:W-:Y:S02]  /*1de40*/  IMAD.MOV.U32 R223, RZ, RZ, R91 ;  /* 0x000000ffffdf7224 */ /* 0x000fe400078e005b */
[----:B------:R-:W-:Y:S07]  /*1de50*/  IMAD.MOV.U32 R218, RZ, RZ, R142 ;  /* 0x000000ffffda7224 */ /* 0x000fee00078e008e */
[----:B------:R4:W4:Y:S01]  /*1de60*/  MUFU.EX2 R155, R76 ;  /* 0x0000004c009b7308 */ /* 0x0009220000000800 */
[----:B------:R-:W-:Y:S02]  /*1de70*/  IMAD.MOV.U32 R215, RZ, RZ, R153 ;  /* 0x000000ffffd77224 */ /* 0x000fe400078e0099 */
[----:B------:R-:W-:Y:S01]  /*1de80*/  FFMA.FTZ R142, R124, UR4, -R73 ;  /* 0x000000047c8e7c23 */ /* 0x000fe20008010849 */
[----:B------:R-:W-:Y:S06]  /*1de90*/  IMAD.MOV.U32 R252, RZ, RZ, R134 ;  /* 0x000000fffffc7224 */ /* 0x000fec00078e0086 */
[----:B------:R4:W4:Y:S01]  /*1dea0*/  MUFU.EX2 R185, R78 ;  /* 0x0000004e00b97308 */ /* 0x0009220000000800 */
[----:B------:R-:W-:Y:S01]  /*1deb0*/  IMAD.MOV.U32 R216, RZ, RZ, R152 ;  /* 0x000000ffffd87224 */ /* 0x000fe200078e0098 */
[----:B-1----:R1:W5:Y:S01]  /*1dec0*/  LDL.LU R234, [R1+0xb8] ;  /* 0x0000b80001ea7983 */ /* 0x0023620000300800 */
[----:B------:R-:W-:Y:S07]  /*1ded0*/  IMAD.MOV.U32 R124, RZ, RZ, R218 ;  /* 0x000000ffff7c7224 */ /* 0x000fee00078e00da */
[----:B------:R-:W-:Y:S01]  /*1dee0*/  MUFU.EX2 R153, R83 ;  /* 0x0000005300997308 */ /* 0x000fe20000000800 */
[----:B------:R-:W-:Y:S01]  /*1def0*/  IMAD.MOV.U32 R218, RZ, RZ, R230 ;  /* 0x000000ffffda7224 */ /* 0x000fe200078e00e6 */
[----:B---3--:R-:W-:Y:S01]  /*1df00*/  F2FP.BF16.F32.PACK_AB R77, R159, R157 ;  /* 0x0000009d9f4d723e */ /* 0x008fe200000010ff */
[----:B------:R-:W-:Y:S07]  /*1df10*/  IMAD.MOV.U32 R230, RZ, RZ, R252 ;  /* 0x000000ffffe67224 */ /* 0x000fee00078e00fc */
[----:B------:R3:W-:Y:S01]  /*1df20*/  MUFU.EX2 R134, R104 ;  /* 0x0000006800867308 */ /* 0x0007e20000000800 */
[----:B------:R-:W-:Y:S01]  /*1df30*/  IMAD.MOV.U32 R252, RZ, RZ, R216 ;  /* 0x000000fffffc7224 */ /* 0x000fe200078e00d8 */
[----:B----4-:R-:W-:Y:S01]  /*1df40*/  F2FP.BF16.F32.PACK_AB R76, R187, R158 ;  /* 0x0000009ebb4c723e */ /* 0x010fe200000010ff */
[----:B------:R-:W-:Y:S01]  /*1df50*/  IMAD.MOV.U32 R152, RZ, RZ, R133 ;  /* 0x000000ffff987224 */ /* 0x000fe200078e0085 */
[----:B------:R-:W-:Y:S01]  /*1df60*/  F2FP.BF16.F32.PACK_AB R91, R155, R154 ;  /* 0x0000009a9b5b723e */ /* 0x000fe200000010ff */
[----:B------:R-:W-:Y:S01]  /*1df70*/  IMAD.MOV.U32 R216, RZ, RZ, R223 ;  /* 0x000000ffffd87224 */ /* 0x000fe200078e00df */
[----:B------:R-:W-:Y:S01]  /*1df80*/  F2FP.BF16.F32.PACK_AB R78, R186, R189 ;  /* 0x000000bdba4e723e */ /* 0x000fe200000010ff */
[----:B------:R-:W-:Y:S01]  /*1df90*/  IMAD.MOV.U32 R223, RZ, RZ, R161 ;  /* 0x000000ffffdf7224 */ /* 0x000fe200078e00a1 */
[----:B------:R-:W-:Y:S01]  /*1dfa0*/  F2FP.BF16.F32.PACK_AB R79, R185, R184 ;  /* 0x000000b8b94f723e */ /* 0x000fe200000010ff */
[----:B------:R-:W-:Y:S02]  /*1dfb0*/  IMAD.MOV.U32 R228, RZ, RZ, R145 ;  /* 0x000000ffffe47224 */ /* 0x000fe400078e0091 */
[----:B------:R-:W-:Y:S01]  /*1dfc0*/  FFMA.FTZ R145, R107, UR4, -R73 ;  /* 0x000000046b917c23 */ /* 0x000fe20008010849 */
[--C-:B------:R-:W-:Y:S01]  /*1dfd0*/  FFMA.FTZ R107, R252, UR4, -R74.reuse ;  /* 0x00000004fc6b7c23 */ /* 0x100fe2000801084a */
[----:B------:R-:W-:Y:S02]  /*1dfe0*/  IMAD.MOV.U32 R219, RZ, RZ, R143 ;  /* 0x000000ffffdb7224 */ /* 0x000fe400078e008f */
[--C-:B------:R-:W-:Y:S01]  /*1dff0*/  FFMA.FTZ R143, R111, UR4, -R73.reuse ;  /* 0x000000046f8f7c23 */ /* 0x100fe20008010849 */
[----:B---3--:R-:W-:Y:S01]  /*1e000*/  FFMA.FTZ R104, R218, UR4, -R74 ;  /* 0x00000004da687c23 */ /* 0x008fe2000801084a */
[-C--:B------:R-:W-:Y:S01]  /*1e010*/  HMMA.16816.F32.BF16 R4, R76, R84.reuse, R4 ;  /* 0x000000544c04723c */ /* 0x080fe20000041804 */
[----:B------:R3:W4:Y:S02]  /*1e020*/  MUFU.EX2 R133, R105 ;  /* 0x0000006900857308 */ /* 0x0007240000000800 */
[----:B------:R-:W-:Y:S02]  /*1e030*/  IMAD.MOV.U32 R118, RZ, RZ, R146 ;  /* 0x000000ffff767224 */ /* 0x000fe400078e0092 */
[----:B------:R-:W-:Y:S01]  /*1e040*/  FFMA.FTZ R146, R108, UR4, -R73 ;  /* 0x000000046c927c23 */ /* 0x000fe20008010849 */
[--C-:B------:R-:W-:Y:S01]  /*1e050*/  FFMA.FTZ R73, R152, UR4, -R74.reuse ;  /* 0x0000000498497c23 */ /* 0x100fe2000801084a */
[--C-:B------:R-:W-:Y:S01]  /*1e060*/  FFMA.FTZ R108, R226, UR4, -R74.reuse ;  /* 0x00000004e26c7c23 */ /* 0x100fe2000801084a */
[----:B------:R-:W-:Y:S01]  /*1e070*/  FFMA.FTZ R83, R118, UR4, -R74 ;  /* 0x0000000476537c23 */ /* 0x000fe2000801084a */
[C---:B------:R-:W-:Y:S02]  /*1e080*/  HMMA.16816.F32.BF16 R8, R88.reuse, R84, R8 ;  /* 0x000000545808723c */ /* 0x040fe40000041808 */
[----:B------:R-:W-:Y:S02]  /*1e090*/  MUFU.EX2 R111, R104 ;  /* 0x00000068006f7308 */ /* 0x000fe40000000800 */
[----:B------:R-:W-:Y:S08]  /*1e0a0*/  MOV R118, R219 ;  /* 0x000000db00767202 */ /* 0x000ff00000000f00 */
[----:B------:R-:W-:Y:S01]  /*1e0b0*/  MUFU.EX2 R104, R145 ;  /* 0x0000009100687308 */ /* 0x000fe20000000800 */
[----:B------:R-:W-:Y:S02]  /*1e0c0*/  IMAD.MOV.U32 R219, RZ, RZ, R231 ;  /* 0x000000ffffdb7224 */ /* 0x000fe400078e00e7 */
[--C-:B---3--:R-:W-:Y:S01]  /*1e0d0*/  FFMA.FTZ R105, R138, UR4, -R75.reuse ;  /* 0x000000048a697c23 */ /* 0x108fe2000801084b */
[-C--:B------:R-:W-:Y:S06]  /*1e0e0*/  HMMA.16816.F32.BF16 R12, R88, R86.reuse, R12 ;  /* 0x00000056580c723c */ /* 0x080fec000004180c */
[----:B------:R3:W1:Y:S01]  /*1e0f0*/  MUFU.EX2 R152, R106 ;  /* 0x0000006a00987308 */ /* 0x0006620000000800 */
[----:B------:R-:W-:Y:S01]  /*1e100*/  FFMA.FTZ R138, R122, UR4, -R75 ;  /* 0x000000047a8a7c23 */ /* 0x000fe2000801084b */
[----:B------:R-:W-:Y:S01]  /*1e110*/  IMAD.MOV.U32 R231, RZ, RZ, R228 ;  /* 0x000000ffffe77224 */ /* 0x000fe200078e00e4 */
[----:B------:R-:W-:Y:S01]  /*1e120*/  MOV R228, R215 ;  /* 0x000000d700e47202 */ /* 0x000fe20000000f00 */
[----:B------:R-:W-:Y:S06]  /*1e130*/  IMAD.MOV.U32 R215, RZ, RZ, R149 ;  /* 0x000000ffffd77224 */ /* 0x000fec00078e0095 */
[----:B------:R-:W-:Y:S01]  /*1e140*/  MUFU.EX2 R126, R126 ;  /* 0x0000007e007e7308 */ /* 0x000fe20000000800 */
[C---:B------:R-:W-:Y:S01]  /*1e150*/  HMMA.16816.F32.BF16 R16, R76.reuse, R86, R16 ;  /* 0x000000564c10723c */ /* 0x040fe20000041810 */
[----:B------:R-:W1:Y:S08]  /*1e160*/  LDSM.16.MT88.4 R84, [R144+0xa800] ;  /* 0x00a800009054783b */ /* 0x000e700000004200 */
[----:B------:R-:W-:Y:S01]  /*1e170*/  MUFU.EX2 R105, R105 ;  /* 0x0000006900697308 */ /* 0x000fe20000000800 */
[----:B------:R-:W-:Y:S01]  /*1e180*/  IMAD.MOV.U32 R149, RZ, RZ, R141 ;  /* 0x000000ffff957224 */ /* 0x000fe200078e008d */
[----:B------:R-:W-:Y:S01]  /*1e190*/  MOV R141, R128 ;  /* 0x00000080008d7202 */ /* 0x000fe20000000f00 */
[----:B------:R-:W-:Y:S07]  /*1e1a0*/  IMAD.MOV.U32 R161, RZ, RZ, R148 ;  /* 0x000000ffffa17224 */ /* 0x000fee00078e0094 */
[----:B------:R2:W-:Y:S01]  /*1e1b0*/  MUFU.EX2 R128, R83 ;  /* 0x0000005300807308 */ /* 0x0005e20000000800 */
[-C--:B------:R-:W-:Y:S03]  /*1e1c0*/  HMMA.16816.F32.BF16 R20, R76, R92.reuse, R20 ;  /* 0x0000005c4c14723c */ /* 0x080fe60000041814 */
[----:B------:R-:W-:Y:S01]  /*1e1d0*/  FFMA.FTZ R141, R141, UR4, -R75 ;  /* 0x000000048d8d7c23 */ /* 0x000fe2000801084b */
[----:B------:R-:W-:Y:S02]  /*1e1e0*/  IMAD.MOV.U32 R252, RZ, RZ, R149 ;  /* 0x000000fffffc7224 */ /* 0x000fe400078e0095 */
[----:B------:R-:W-:Y:S01]  /*1e1f0*/  FFMA.FTZ R149, R72, UR4, -R74 ;  /* 0x0000000448957c23 */ /* 0x000fe2000801084a */
[----:B------:R-:W-:Y:S02]  /*1e200*/  IMAD.MOV.U32 R148, RZ, RZ, R137 ;  /* 0x000000ffff947224 */ /* 0x000fe400078e0089 */
[--C-:B---3--:R-:W-:Y:S01]  /*1e210*/  FFMA.FTZ R106, R132, UR4, -R75.reuse ;  /* 0x00000004846a7c23 */ /* 0x108fe2000801084b */
[C---:B------:R-:W-:Y:S01]  /*1e220*/  HMMA.16816.F32.BF16 R24, R88.reuse, R92, R24 ;  /* 0x0000005c5818723c */ /* 0x040fe20000041818 */
[----:B------:R-:W-:Y:S03]  /*1e230*/  MUFU.EX2 R117, R117 ;  /* 0x0000007500757308 */ /* 0x000fe60000000800 */
[----:B------:R-:W-:Y:S02]  /*1e240*/  IMAD.MOV.U32 R137, RZ, RZ, R116 ;  /* 0x000000ffff897224 */ /* 0x000fe400078e0074 */
[--C-:B--2---:R-:W-:Y:S01]  /*1e250*/  FFMA.FTZ R83, R230, UR4, -R75.reuse ;  /* 0x00000004e6537c23 */ /* 0x104fe2000801084b */
[----:B------:R-:W-:Y:S02]  /*1e260*/  IMAD.MOV.U32 R116, RZ, RZ, R150 ;  /* 0x000000ffff747224 */ /* 0x000fe400078e0096 */
[----:B------:R-:W-:Y:S01]  /*1e270*/  FFMA.FTZ R148, R148, UR4, -R75 ;  /* 0x0000000494947c23 */ /* 0x000fe2000801084b */
[-C--:B------:R-:W-:Y:S01]  /*1e280*/  HMMA.16816.F32.BF16 R28, R88, R94.reuse, R28 ;  /* 0x0000005e581c723c */ /* 0x080fe2000004181c */
[----:B------:R-:W-:Y:S02]  /*1e290*/  MUFU.EX2 R106, R106 ;  /* 0x0000006a006a7308 */ /* 0x000fe40000000800 */
[----:B------:R-:W-:Y:S08]  /*1e2a0*/  IMAD.MOV.U32 R150, RZ, RZ, R131 ;  /* 0x000000ffff967224 */ /* 0x000ff000078e0083 */
[----:B------:R2:W3:Y:S01]  /*1e2b0*/  MUFU.EX2 R131, R73 ;  /* 0x0000004900837308 */ /* 0x0004e20000000800 */
[----:B------:R-:W-:Y:S01]  /*1e2c0*/  IMAD.MOV.U32 R230, RZ, RZ, R215 ;  /* 0x000000ffffe67224 */ /* 0x000fe200078e00d7 */
[C---:B------:R-:W-:Y:S01]  /*1e2d0*/  HMMA.16816.F32.BF16 R32, R76.reuse, R94, R32 ;  /* 0x0000005e4c20723c */ /* 0x040fe20000041820 */
[----:B------:R-:W-:Y:S07]  /*1e2e0*/  LDSM.16.MT88.4 R92, [R136+0x2800] ;  /* 0x00280000885c783b */ /* 0x000fee0000004200 */
[----:B------:R-:W-:Y:S01]  /*1e2f0*/  MUFU.EX2 R107, R107 ;  /* 0x0000006b006b7308 */ /* 0x000fe20000000800 */
[----:B------:R-:W-:Y:S02]  /*1e300*/  IMAD.MOV.U32 R215, RZ, RZ, R139 ;  /* 0x000000ffffd77224 */ /* 0x000fe400078e008b */
[----:B------:R-:W-:Y:S01]  /*1e310*/  FFMA.FTZ R139, R123, UR4, -R74 ;  /* 0x000000047b8b7c23 */ /* 0x000fe2000801084a */
[----:B------:R-:W-:Y:S06]  /*1e320*/  IMAD.MOV.U32 R218, RZ, RZ, R231 ;  /* 0x000000ffffda7224 */ /* 0x000fec00078e00e7 */
[----:B------:R-:W-:Y:S01]  /*1e330*/  MUFU.EX2 R108, R108 ;  /* 0x0000006c006c7308 */ /* 0x000fe20000000800 */
[-C--:B------:R-:W-:Y:S03]  /*1e340*/  HMMA.16816.F32.BF16 R36, R76, R96.reuse, R36 ;  /* 0x000000604c24723c */ /* 0x080fe60000041824 */
[----:B--2---:R-:W-:Y:S01]  /*1e350*/  FFMA.FTZ R73, R228, UR4, -R75 ;  /* 0x00000004e4497c23 */ /* 0x004fe2000801084b */
[----:B------:R-:W-:Y:S02]  /*1e360*/  IMAD.MOV.U32 R231, RZ, RZ, R223 ;  /* 0x000000ffffe77224 */ /* 0x000fe400078e00df */
[----:B------:R-:W-:Y:S02]  /*1e370*/  IMAD.MOV.U32 R223, RZ, RZ, R150 ;  /* 0x000000ffffdf7224 */ /* 0x000fe400078e0096 */
[--C-:B------:R-:W-:Y:S01]  /*1e380*/  FFMA.FTZ R150, R71, UR4, -R74.reuse ;  /* 0x0000000447967c23 */ /* 0x100fe2000801084a */
[C---:B------:R-:W-:Y:S04]  /*1e390*/  HMMA.16816.F32.BF16 R40, R88.reuse, R96, R40 ;  /* 0x000000605828723c */ /* 0x040fe80000041828 */
[--C-:B------:R-:W-:Y:S01]  /*1e3a0*/  FFMA.FTZ R96, R124, UR4, -R74.reuse ;  /* 0x000000047c607c23 */ /* 0x100fe2000801084a */
[----:B------:R-:W-:Y:S01]  /*1e3b0*/  FFMA.FTZ R97, R118, UR4, -R74 ;  /* 0x0000000476617c23 */ /* 0x000fe2000801084a */
[----:B------:R-:W-:Y:S01]  /*1e3c0*/  FFMA.FTZ R71, R230, UR4, -R75 ;  /* 0x00000004e6477c23 */ /* 0x000fe2000801084b */
[----:B------:R-:W-:Y:S01]  /*1e3d0*/  MUFU.EX2 R124, R218 ;  /* 0x000000da007c7308 */ /* 0x000fe20000000800 */
[-C--:B------:R-:W-:Y:S09]  /*1e3e0*/  HMMA.16816.F32.BF16 R44, R88, R98.reuse, R44 ;  /* 0x00000062582c723c */ /* 0x080ff2000004182c */
[----:B------:R-:W-:Y:S01]  /*1e3f0*/  MUFU.EX2 R122, R96 ;  /* 0x00000060007a7308 */ /* 0x000fe20000000800 */
[----:B------:R-:W-:Y:S01]  /*1e400*/  IMAD.MOV.U32 R228, RZ, RZ, R161 ;  /* 0x000000ffffe47224 */ /* 0x000fe200078e00a1 */
[----:B------:R-:W-:Y:S01]  /*1e410*/  MOV R161, R116 ;  /* 0x0000007400a17202 */ /* 0x000fe20000000f00 */
[----:B------:R-:W-:Y:S07]  /*1e420*/  IMAD.MOV.U32 R116, RZ, RZ, R125 ;  /* 0x000000ffff747224 */ /* 0x000fee00078e007d */
[----:B------:R2:W-:Y:S01]  /*1e430*/  MUFU.EX2 R132, R71 ;  /* 0x0000004700847308 */ /* 0x0005e20000000800 */
[C---:B------:R-:W-:Y:S01]  /*1e440*/  HMMA.16816.F32.BF16 R48, R76.reuse, R98, R48 ;  /* 0x000000624c30723c */ /* 0x040fe20000041830 */
[----:B------:R-:W3:Y:S08]  /*1e450*/  LDL.LU R98, [R1+0x98] ;  /* 0x0000980001627983 */ /* 0x000ef00000300800 */
[----:B------:R4:W-:Y:S10]  /*1e460*/  MUFU.EX2 R125, R83 ;  /* 0x00000053007d7308 */ /* 0x0009f40000000800 */
[----:B------:R-:W-:Y:S01]  /*1e470*/  MUFU.EX2 R118, R113 ;  /* 0x0000007100767308 */ /* 0x000fe20000000800 */
[-C--:B------:R-:W-:Y:S09]  /*1e480*/  HMMA.16816.F32.BF16 R52, R76, R100.reuse, R52 ;  /* 0x000000644c34723c */ /* 0x080ff20000041834 */
[----:B------:R-:W-:Y:S01]  /*1e490*/  MUFU.EX2 R116, R116 ;  /* 0x0000007400747308 */ /* 0x000fe20000000800 */
[----:B--2---:R-:W-:Y:S01]  /*1e4a0*/  FADD.FTZ R71, R227, R252 ;  /* 0x000000fce3477221 */ /* 0x004fe20000010000 */
[C---:B------:R-:W-:Y:S04]  /*1e4b0*/  HMMA.16816.F32.BF16 R56, R88.reuse, R100, R56 ;  /* 0x000000645838723c */ /* 0x040fe80000041838 */
[--C-:B------:R-:W-:Y:S01]  /*1e4c0*/  FFMA.FTZ R101, R219, UR4, -R74.reuse ;  /* 0x00000004db657c23 */ /* 0x100fe2000801084a */
[----:B------:R-:W-:Y:S01]  /*1e4d0*/  MOV R219, R216 ;  /* 0x000000d800db7202 */ /* 0x000fe20000000f00 */
[----:B------:R-:W-:Y:S02]  /*1e4e0*/  IMAD.MOV.U32 R216, RZ, RZ, R137 ;  /* 0x000000ffffd87224 */ /* 0x000fe400078e0089 */
[----:B------:R-:W-:Y:S01]  /*1e4f0*/  FFMA.FTZ R137, R127, UR4, -R74 ;  /* 0x000000047f897c23 */ /* 0x000fe2000801084a */
[-C--:B------:R-:W-:Y:S01]  /*1e500*/  HMMA.16816.F32.BF16 R60, R88, R102.reuse, R60 ;  /* 0x00000066583c723c */ /* 0x080fe2000004183c */
[----:B------:R2:W-:Y:S01]  /*1e510*/  MUFU.EX2 R127, R73 ;  /* 0x00000049007f7308 */ /* 0x0005e20000000800 */
[----:B------:R-:W3:Y:S01]  /*1e520*/  LDL.LU R74, [R1+0x94] ;  /* 0x00009400014a7983 */ /* 0x000ee20000300800 */
[--C-:B------:R-:W-:Y:S01]  /*1e530*/  FFMA.FTZ R72, R219, UR4, -R75.reuse ;  /* 0x00000004db487c23 */ /* 0x100fe2000801084b */
[--C-:B------:R-:W-:Y:S01]  /*1e540*/  FFMA.FTZ R100, R135, UR4, -R75.reuse ;  /* 0x0000000487647c23 */ /* 0x100fe2000801084b */
[--C-:B----4-:R-:W-:Y:S01]  /*1e550*/  FFMA.FTZ R83, R231, UR4, -R75.reuse ;  /* 0x00000004e7537c23 */ /* 0x110fe2000801084b */
[----:B------:R-:W4:Y:S05]  /*1e560*/  LDSM.16.MT88.4 R88, [R140+0xa800] ;  /* 0x00a800008c58783b */ /* 0x000f2a0000004200 */
[----:B------:R3:W3:Y:S01]  /*1e570*/  MUFU.EX2 R123, R72 ;  /* 0x00000048007b7308 */ /* 0x0006e20000000800 */
[----:B------:R-:W-:Y:S09]  /*1e580*/  HMMA.16816.F32.BF16 R64, R76, R102, R64 ;  /* 0x000000664c40723c */ /* 0x000ff20000041840 */
[----:B------:R-:W-:Y:S01]  /*1e590*/  MUFU.EX2 R102, R146 ;  /* 0x0000009200667308 */ /* 0x000fe20000000800 */
[----:B------:R-:W-:Y:S01]  /*1e5a0*/  FFMA.FTZ R135, R220, UR4, -R75 ;  /* 0x00000004dc877c23 */ /* 0x000fe2000801084b */
[----:B------:R-:W-:Y:S01]  /*1e5b0*/  F2FP.BF16.F32.PACK_AB R76, R134, R133 ;  /* 0x00000085864c723e */ /* 0x000fe200000010ff */
[----:B------:R-:W-:Y:S01]  /*1e5c0*/  FADD.FTZ R71, R223, R71 ;  /* 0x00000047df477221 */ /* 0x000fe20000010000 */
[----:B--2---:R-:W2:Y:S01]  /*1e5d0*/  LDL.LU R73, [R1+0x90] ;  /* 0x0000900001497983 */ /* 0x004ea20000300800 */
[----:B-1----:R-:W-:Y:S05]  /*1e5e0*/  F2FP.BF16.F32.PACK_AB R78, R152, R153 ;  /* 0x00000099984e723e */ /* 0x002fea00000010ff */
[----:B------:R-:W-:Y:S01]  /*1e5f0*/  MUFU.EX2 R103, R143 ;  /* 0x0000008f00677308 */ /* 0x000fe20000000800 */
[----:B---3--:R-:W-:Y:S01]  /*1e600*/  F2FP.BF16.F32.PACK_AB R77, R128, R131 ;  /* 0x00000083804d723e */ /* 0x008fe200000010ff */
[----:B------:R-:W-:Y:S01]  /*1e610*/  FADD.FTZ R71, R170, R71 ;  /* 0x00000047aa477221 */ /* 0x000fe20000010000 */
[----:B------:R-:W-:Y:S07]  /*1e620*/  F2FP.BF16.F32.PACK_AB R72, R130, R126 ;  /* 0x0000007e8248723e */ /* 0x000fee00000010ff */
[----:B------:R1:W-:Y:S01]  /*1e630*/  MUFU.EX2 R113, R100 ;  /* 0x0000006400717308 */ /* 0x0003e20000000800 */
[----:B------:R-:W-:Y:S01]  /*1e640*/  F2FP.BF16.F32.PACK_AB R75, R132, R123 ;  /* 0x0000007b844b723e */ /* 0x000fe200000010ff */
[----:B-1----:R-:W-:Y:S01]  /*1e650*/  FADD.FTZ R100, R173, R71 ;  /* 0x00000047ad647221 */ /* 0x002fe20000010000 */
[----:B------:R-:W-:Y:S07]  /*1e660*/  FFMA.FTZ R2, R2, R98, R121 ;  /* 0x0000006202027223 */ /* 0x000fee0000010079 */
[----:B------:R-:W1:Y:S01]  /*1e670*/  MUFU.EX2 R121, R97 ;  /* 0x0000006100797308 */ /* 0x000e620000000800 */
[----:B------:R-:W-:Y:S04]  /*1e680*/  FADD.FTZ R2, R210, R2 ;  /* 0x00000002d2027221 */ /* 0x000fe80000010000 */
[----:B------:R-:W-:Y:S04]  /*1e690*/  FADD.FTZ R2, R217, R2 ;  /* 0x00000002d9027221 */ /* 0x000fe80000010000 */
[----:B------:R-:W-:Y:S01]  /*1e6a0*/  FADD.FTZ R2, R216, R2 ;  /* 0x00000002d8027221 */ /* 0x000fe20000010000 */
[----:B-1----:R-:W-:Y:S01]  /*1e6b0*/  F2FP.BF16.F32.PACK_AB R79, R121, R122 ;  /* 0x0000007a794f723e */ /* 0x002fe200000010ff */
[----:B------:R-:W1:Y:S02]  /*1e6c0*/  LDSM.16.MT88.4 R96, [R81+0x2800] ;  /* 0x002800005160783b */ /* 0x000e640000004200 */
[----:B------:R-:W-:Y:S04]  /*1e6d0*/  FADD.FTZ R2, R172, R2 ;  /* 0x00000002ac027221 */ /* 0x000fe80000010000 */
[----:B------:R-:W-:Y:S01]  /*1e6e0*/  FADD.FTZ R2, R174, R2 ;  /* 0x00000002ae027221 */ /* 0x000fe20000010000 */
[----:B------:R-:W-:Y:S01]  /*1e6f0*/  FFMA.FTZ R0, R0, R74, R119 ;  /* 0x0000004a00007223 */ /* 0x000fe20000010077 */
[----:B------:R-:W-:Y:S01]  /*1e700*/  F2FP.BF16.F32.PACK_AB R74, R129, R124 ;  /* 0x0000007c814a723e */ /* 0x000fe200000010ff */
[----:B------:R-:W-:Y:S02]  /*1e710*/  MUFU.EX2 R119, R110 ;  /* 0x0000006e00777308 */ /* 0x000fe40000000800 */
[----:B------:R-:W-:Y:S08]  /*1e720*/  FADD.FTZ R0, R212, R0 ;  /* 0x00000000d4007221 */ /* 0x000ff00000010000 */
[----:B------:R-:W-:Y:S01]  /*1e730*/  MUFU.EX2 R110, R228 ;  /* 0x000000e4006e7308 */ /* 0x000fe20000000800 */
[----:B------:R-:W-:Y:S04]  /*1e740*/  FADD.FTZ R0, R229, R0 ;  /* 0x00000000e5007221 */ /* 0x000fe80000010000 */
[----:B------:R-:W-:Y:S01]  /*1e750*/  FADD.FTZ R0, R215, R0 ;  /* 0x00000000d7007221 */ /* 0x000fe20000010000 */
[----:B--2---:R-:W-:Y:S01]  /*1e760*/  FFMA.FTZ R3, R3, R73, R114 ;  /* 0x0000004903037223 */ /* 0x004fe20000010072 */
[----:B------:R-:W-:Y:S03]  /*1e770*/  F2FP.BF16.F32.PACK_AB R73, R127, R125 ;  /* 0x0000007d7f49723e */ /* 0x000fe600000010ff */
[----:B------:R-:W-:Y:S01]  /*1e780*/  MUFU.EX2 R114, R101 ;  /* 0x0000006500727308 */ /* 0x000fe20000000800 */
[----:B------:R-:W-:Y:S01]  /*1e790*/  FADD.FTZ R0, R167, R0 ;  /* 0x00000000a7007221 */ /* 0x000fe20000010000 */
[----:B------:R-:W-:Y:S08]  /*1e7a0*/  FADD.FTZ R3, R120, R3 ;  /* 0x0000000378037221 */ /* 0x000ff00000010000 */
[----:B------:R-:W-:Y:S01]  /*1e7b0*/  MUFU.EX2 R101, R139 ;  /* 0x0000008b00657308 */ /* 0x000fe20000000800 */
[----:B------:R-:W-:Y:S01]  /*1e7c0*/  FADD.FTZ R0, R147, R0 ;  /* 0x0000000093007221 */ /* 0x000fe20000010000 */
[-C--:B------:R-:W-:Y:S08]  /*1e7d0*/  HMMA.16816.F32.BF16 R4, R72, R84.reuse, R4 ;  /* 0x000000544804723c */ /* 0x080ff00000041804 */
[----:B------:R-:W2:Y:S01]  /*1e7e0*/  MUFU.EX2 R120, R109 ;  /* 0x0000006d00787308 */ /* 0x000ea20000000800 */
[----:B------:R-:W-:Y:S09]  /*1e7f0*/  FADD.FTZ R0, R196, R0 ;  /* 0x00000000c4007221 */ /* 0x000ff20000010000 */
[----:B------:R3:W2:Y:S01]  /*1e800*/  MUFU.EX2 R109, R83 ;  /* 0x00000053006d7308 */ /* 0x0006a20000000800 */
[----:B------:R-:W-:Y:S01]  /*1e810*/  FADD.FTZ R3, R225, R3 ;  /* 0x00000003e1037221 */ /* 0x000fe20000010000 */
[C---:B------:R-:W-:Y:S04]  /*1e820*/  HMMA.16816.F32.BF16 R8, R76.reuse, R84, R8 ;  /* 0x000000544c08723c */ /* 0x040fe80000041808 */
[----:B------:R-:W-:Y:S01]  /*1e830*/  FADD.FTZ R0, R197, R0 ;  /* 0x00000000c5007221 */ /* 0x000fe20000010000 */
[----:B------:R-:W-:Y:S03]  /*1e840*/  FADD.FTZ R3, R233, R3 ;  /* 0x00000003e9037221 */ /* 0x000fe60000010000 */
[-C--:B------:R-:W-:Y:S03]  /*1e850*/  HMMA.16816.F32.BF16 R12, R76, R86.reuse, R12 ;  /* 0x000000564c0c723c */ /* 0x080fe6000004180c */
[----:B------:R-:W-:Y:S01]  /*1e860*/  FADD.FTZ R0, R164, R0 ;  /* 0x00000000a4007221 */ /* 0x000fe20000010000 */
[----:B------:R-:W-:Y:S01]  /*1e870*/  FADD.FTZ R3, R162, R3 ;  /* 0x00000003a2037221 */ /* 0x000fe20000010000 */
[----:B---3--:R-:W-:Y:S02]  /*1e880*/  FADD.FTZ R83, R214, R2 ;  /* 0x00000002d6537221 */ /* 0x008fe40000010000 */
[----:B------:R-:W-:Y:S01]  /*1e890*/  FADD.FTZ R0, R163, R0 ;  /* 0x00000000a3007221 */ /* 0x000fe20000010000 */
[C---:B------:R-:W-:Y:S01]  /*1e8a0*/  HMMA.16816.F32.BF16 R16, R72.reuse, R86, R16 ;  /* 0x000000564810723c */ /* 0x040fe20000041810 */
[----:B------:R-:W3:Y:S03]  /*1e8b0*/  LDSM.16.MT88.4 R84, [R144+0xb000] ;  /* 0x00b000009054783b */ /* 0x000ee60000004200 */
[----:B------:R-:W-:Y:S01]  /*1e8c0*/  FADD.FTZ R71, R169, R3 ;  /* 0x00000003a9477221 */ /* 0x000fe20000010000 */
[----:B------:R-:W-:Y:S01]  /*1e8d0*/  FADD.FTZ R83, R232, R83 ;  /* 0x00000053e8537221 */ /* 0x000fe20000010000 */
[----:B------:R-:W-:Y:S01]  /*1e8e0*/  FADD.FTZ R0, R206, R0 ;  /* 0x00000000ce007221 */ /* 0x000fe20000010000 */
[----:B------:R-:W-:Y:S01]  /*1e8f0*/  FADD.FTZ R3, R222, R100 ;  /* 0x00000064de037221 */ /* 0x000fe20000010000 */
[-C--:B----4-:R-:W-:Y:S01]  /*1e900*/  HMMA.16816.F32.BF16 R20, R72, R88.reuse, R20 ;  /* 0x000000584814723c */ /* 0x090fe20000041814 */
[----:B------:R-:W-:Y:S02]  /*1e910*/  LDSM.16.MT88.4 R144, [R144+0xb800] ;  /* 0x00b800009090783b */ /* 0x000fe40000004200 */
[----:B------:R-:W-:Y:S01]  /*1e920*/  FADD.FTZ R2, R198, R71 ;  /* 0x00000047c6027221 */ /* 0x000fe20000010000 */
[----:B------:R-:W-:Y:S01]  /*1e930*/  F2FP.BF16.F32.PACK_AB R198, R104, R102 ;  /* 0x0000006668c6723e */ /* 0x000fe200000010ff */
[----:B------:R-:W-:Y:S02]  /*1e940*/  FADD.FTZ R71, R224, R3 ;  /* 0x00000003e0477221 */ /* 0x000fe40000010000 */
[----:B------:R-:W-:Y:S01]  /*1e950*/  FADD.FTZ R3, R199, R2 ;  /* 0x00000002c7037221 */ /* 0x000fe20000010000 */
[C---:B------:R-:W-:Y:S04]  /*1e960*/  HMMA.16816.F32.BF16 R24, R76.reuse, R88, R24 ;  /* 0x000000584c18723c */ /* 0x040fe80000041818 */
[----:B------:R-:W-:Y:S01]  /*1e970*/  FADD.FTZ R3, R151, R3 ;  /* 0x0000000397037221 */ /* 0x000fe20000010000 */
[----:B------:R-:W-:Y:S01]  /*1e980*/  FADD.FTZ R71, R160, R71 ;  /* 0x00000047a0477221 */ /* 0x000fe20000010000 */
[----:B------:R-:W-:Y:S02]  /*1e990*/  FADD.FTZ R2, R168, R83 ;  /* 0x00000053a8027221 */ /* 0x000fe40000010000 */
[-C--:B------:R-:W-:Y:S03]  /*1e9a0*/  HMMA.16816.F32.BF16 R28, R76, R90.reuse, R28 ;  /* 0x0000005a4c1c723c */ /* 0x080fe6000004181c */
[----:B------:R-:W-:Y:S05]  /*1e9b0*/  FADD.FTZ R2, R171, R2 ;  /* 0x00000002ab027221 */ /* 0x000fea0000010000 */
[C---:B------:R-:W-:Y:S01]  /*1e9c0*/  HMMA.16816.F32.BF16 R32, R72.reuse, R90, R32 ;  /* 0x0000005a4820723c */ /* 0x040fe20000041820 */
[----:B------:R-:W4:Y:S07]  /*1e9d0*/  LDSM.16.MT88.4 R88, [R140+0xb000] ;  /* 0x00b000008c58783b */ /* 0x000f2e0000004200 */
[-C--:B------:R-:W-:Y:S08]  /*1e9e0*/  HMMA.16816.F32.BF16 R36, R72, R92.reuse, R36 ;  /* 0x0000005c4824723c */ /* 0x080ff00000041824 */
[C---:B------:R-:W-:Y:S08]  /*1e9f0*/  HMMA.16816.F32.BF16 R40, R76.reuse, R92, R40 ;  /* 0x0000005c4c28723c */ /* 0x040ff00000041828 */
[-C--:B------:R-:W-:Y:S08]  /*1ea00*/  HMMA.16816.F32.BF16 R44, R76, R94.reuse, R44 ;  /* 0x0000005e4c2c723c */ /* 0x080ff0000004182c */
[C---:B------:R-:W-:Y:S01]  /*1ea10*/  HMMA.16816.F32.BF16 R48, R72.reuse, R94, R48 ;  /* 0x0000005e4830723c */ /* 0x040fe20000041830 */
[----:B------:R-:W4:Y:S07]  /*1ea20*/  LDSM.16.MT88.4 R92, [R136+0x3000] ;  /* 0x00300000885c783b */ /* 0x000f2e0000004200 */
[-C--:B-1----:R-:W-:Y:S08]  /*1ea30*/  HMMA.16816.F32.BF16 R52, R72, R96.reuse, R52 ;  /* 0x000000604834723c */ /* 0x082ff00000041834 */
[C---:B------:R-:W-:Y:S08]  /*1ea40*/  HMMA.16816.F32.BF16 R56, R76.reuse, R96, R56 ;  /* 0x000000604c38723c */ /* 0x040ff00000041838 */
[-C--:B------:R-:W-:Y:S03]  /*1ea50*/  HMMA.16816.F32.BF16 R60, R76, R98.reuse, R60 ;  /* 0x000000624c3c723c */ /* 0x080fe6000004183c */
[----:B------:R-:W-:Y:S02]  /*1ea60*/  F2FP.BF16.F32.PACK_AB R76, R117, R115 ;  /* 0x00000073754c723e */ /* 0x000fe400000010ff */
        /* <DEDUP_REMOVED lines=11> */
[----:B------:R-:W-:Y:S10]  /*1eb20*/  MUFU.EX2 R84, R148 ;  /* 0x0000009400547308 */ /* 0x000ff40000000800 */
[----:B------:R-:W-:Y:S01]  /*1eb30*/  MUFU.EX2 R85, R135 ;  /* 0x0000008700557308 */ /* 0x000fe20000000800 */
[-C--:B------:R-:W-:Y:S08]  /*1eb40*/  HMMA.16816.F32.BF16 R12, R76, R86.reuse, R12 ;  /* 0x000000564c0c723c */ /* 0x080ff0000004180c */
[C---:B------:R-:W-:Y:S01]  /*1eb50*/  HMMA.16816.F32.BF16 R16, R72.reuse, R86, R16 ;  /* 0x000000564810723c */ /* 0x040fe20000041810 */
[----:B------:R-:W2:Y:S10]  /*1eb60*/  MUFU.EX2 R87, R141 ;  /* 0x0000008d00577308 */ /* 0x000eb40000000800 */
[----:B------:R-:W-:Y:S01]  /*1eb70*/  MUFU.EX2 R86, R161 ;  /* 0x000000a100567308 */ /* 0x000fe20000000800 */
[-C--:B----4-:R-:W-:Y:S03]  /*1eb80*/  HMMA.16816.F32.BF16 R20, R72, R88.reuse, R20 ;  /* 0x000000584814723c */ /* 0x090fe60000041814 */
[----:B--2---:R-:W-:Y:S05]  /*1eb90*/  F2FP.BF16.F32.PACK_AB R151, R84, R87 ;  /* 0x000000575497723e */ /* 0x004fea00000010ff */
[C---:B------:R-:W-:Y:S01]  /*1eba0*/  HMMA.16816.F32.BF16 R24, R76.reuse, R88, R24 ;  /* 0x000000584c18723c */ /* 0x040fe20000041818 */
[----:B------:R-:W2:Y:S10]  /*1ebb0*/  MUFU.EX2 R88, R137 ;  /* 0x0000008900587308 */ /* 0x000eb40000000800 */
[----:B------:R3:W-:Y:S01]  /*1ebc0*/  MUFU.EX2 R89, R241 ;  /* 0x000000f100597308 */ /* 0x0007e20000000800 */
[-C--:B------:R-:W-:Y:S03]  /*1ebd0*/  HMMA.16816.F32.BF16 R28, R76, R90.reuse, R28 ;  /* 0x0000005a4c1c723c */ /* 0x080fe6000004181c */
[----:B--2---:R-:W-:Y:S05]  /*1ebe0*/  F2FP.BF16.F32.PACK_AB R197, R101, R88 ;  /* 0x0000005865c5723e */ /* 0x004fea00000010ff */
[C---:B------:R-:W-:Y:S01]  /*1ebf0*/  HMMA.16816.F32.BF16 R32, R72.reuse, R90, R32 ;  /* 0x0000005a4820723c */ /* 0x040fe20000041820 */
[----:B------:R2:W-:Y:S03]  /*1ec00*/  MUFU.EX2 R91, R142 ;  /* 0x0000008e005b7308 */ /* 0x0005e60000000800 */
[----:B---3--:R-:W-:Y:S07]  /*1ec10*/  LOP3.LUT R241, R240, 0x400, RZ, 0xc0, !PT ;  /* 0x00000400f0f17812 */ /* 0x008fee00078ec0ff */
[----:B------:R3:W4:Y:S01]  /*1ec20*/  MUFU.EX2 R90, R242 ;  /* 0x000000f2005a7308 */ /* 0x0007220000000800 */
[-C--:B------:R-:W-:Y:S01]  /*1ec30*/  HMMA.16816.F32.BF16 R36, R72, R92.reuse, R36 ;  /* 0x0000005c4824723c */ /* 0x080fe20000041824 */
[----:B--2---:R-:W2:Y:S07]  /*1ec40*/  LDSM.16.MT88.4 R140, [R140+0xb800] ;  /* 0x00b800008c8c783b */ /* 0x004eae0000004200 */
[C---:B------:R-:W-:Y:S01]  /*1ec50*/  HMMA.16816.F32.BF16 R40, R76.reuse, R92, R40 ;  /* 0x0000005c4c28723c */ /* 0x040fe20000041828 */
[----:B------:R1:W-:Y:S01]  /*1ec60*/  MUFU.EX2 R92, R138 ;  /* 0x0000008a005c7308 */ /* 0x0003e20000000800 */
[----:B---3--:R-:W-:Y:S02]  /*1ec70*/  IMAD.MOV.U32 R242, RZ, RZ, 0x40 ;  /* 0x00000040fff27424 */ /* 0x008fe400078e00ff */
[----:B----4-:R-:W-:Y:S07]  /*1ec80*/  F2FP.BF16.F32.PACK_AB R148, R90, R86 ;  /* 0x000000565a94723e */ /* 0x010fee00000010ff */
[----:B------:R3:W4:Y:S01]  /*1ec90*/  MUFU.EX2 R93, R237 ;  /* 0x000000ed005d7308 */ /* 0x0007220000000800 */
[----:B------:R-:W-:Y:S01]  /*1eca0*/  F2FP.BF16.F32.PACK_AB R196, R103, R91 ;  /* 0x0000005b67c4723e */ /* 0x000fe200000010ff */
[-C--:B------:R-:W-:Y:S01]  /*1ecb0*/  HMMA.16816.F32.BF16 R44, R76, R94.reuse, R44 ;  /* 0x0000005e4c2c723c */ /* 0x080fe2000004182c */
[----:B-1----:R-:W1:Y:S07]  /*1ecc0*/  LDSM.16.MT88.4 R136, [R136+0x3800] ;  /* 0x003800008888783b */ /* 0x002e6e0000004200 */
[C---:B------:R-:W-:Y:S01]  /*1ecd0*/  HMMA.16816.F32.BF16 R48, R72.reuse, R94, R48 ;  /* 0x0000005e4830723c */ /* 0x040fe20000041830 */
[----:B---3--:R-:W-:Y:S07]  /*1ece0*/  IMAD.MOV.U32 R237, RZ, RZ, 0x20 ;  /* 0x00000020ffed7424 */ /* 0x008fee00078e00ff */
[-C--:B------:R-:W-:Y:S08]  /*1ecf0*/  HMMA.16816.F32.BF16 R52, R72, R96.reuse, R52 ;  /* 0x000000604834723c */ /* 0x080ff00000041834 */
[C---:B------:R-:W-:Y:S08]  /*1ed00*/  HMMA.16816.F32.BF16 R56, R76.reuse, R96, R56 ;  /* 0x000000604c38723c */ /* 0x040ff00000041838 */
[-C--:B------:R-:W-:Y:S01]  /*1ed10*/  HMMA.16816.F32.BF16 R60, R76, R98.reuse, R60 ;  /* 0x000000624c3c723c */ /* 0x080fe2000004183c */
[----:B------:R4:W-:Y:S10]  /*1ed20*/  MUFU.EX2 R77, R150 ;  /* 0x00000096004d7308 */ /* 0x0009f40000000800 */
[----:B------:R3:W2:Y:S01]  /*1ed30*/  MUFU.EX2 R76, R149 ;  /* 0x00000095004c7308 */ /* 0x0006a20000000800 */
[----:B------:R-:W-:Y:S04]  /*1ed40*/  HMMA.16816.F32.BF16 R64, R72, R98, R64 ;  /* 0x000000624840723c */ /* 0x000fe80000041840 */
[----:B------:R-:W-:Y:S01]  /*1ed50*/  FADD.FTZ R73, R166, R71 ;  /* 0x00000047a6497221 */ /* 0x000fe20000010000 */
[----:B------:R-:W-:Y:S01]  /*1ed60*/  FADD.FTZ R72, R165, R3 ;  /* 0x00000003a5487221 */ /* 0x000fe20000010000 */
[----:B------:R-:W-:Y:S01]  /*1ed70*/  FADD.FTZ R71, R175, R2 ;  /* 0x00000002af477221 */ /* 0x000fe20000010000 */
[----:B----4-:R-:W-:Y:S01]  /*1ed80*/  F2FP.BF16.F32.PACK_AB R150, R93, R89 ;  /* 0x000000595d96723e */ /* 0x010fe200000010ff */
[----:B------:R-:W-:Y:S01]  /*1ed90*/  FADD.FTZ R3, R211, R73 ;  /* 0x00000049d3037221 */ /* 0x000fe20000010000 */
[----:B------:R-:W-:Y:S01]  /*1eda0*/  FADD.FTZ R2, R208, R72 ;  /* 0x00000048d0027221 */ /* 0x000fe20000010000 */
[----:B---3--:R-:W-:Y:S02]  /*1edb0*/  F2FP.BF16.F32.PACK_AB R149, R92, R85 ;  /* 0x000000555c95723e */ /* 0x008fe400000010ff */
[----:B------:R-:W-:Y:S01]  /*1edc0*/  FADD.FTZ R3, R213, R3 ;  /* 0x00000003d5037221 */ /* 0x000fe20000010000 */
[----:B--2---:R-:W-:Y:S01]  /*1edd0*/  F2FP.BF16.F32.PACK_AB R199, R77, R76 ;  /* 0x0000004c4dc7723e */ /* 0x004fe200000010ff */
[----:B------:R-:W-:Y:S02]  /*1ede0*/  FADD.FTZ R2, R209, R2 ;  /* 0x00000002d1027221 */ /* 0x000fe40000010000 */
[----:B------:R-:W-:Y:S01]  /*1edf0*/  FADD.FTZ R3, R178, R3 ;  /* 0x00000003b2037221 */ /* 0x000fe20000010000 */
        /* <DEDUP_REMOVED lines=22> */
[----:B------:R-:W2:Y:S01]  /*1ef60*/  LDSM.16.MT88.4 R4, [R81+0x3800] ;  /* 0x003800005104783b */ /* 0x000ea20000004200 */
        /* <DEDUP_REMOVED lines=44> */
[----:B------:R-:W-:Y:S01]  /*1f230*/  SHF.L.U32 R81, R239, 0x3, RZ ;  /* 0x00000003ef517819 */ /* 0x000fe200000006ff */
[C---:B------:R-:W-:Y:S04]  /*1f240*/  HMMA.16816.F32.BF16 R192, R196.reuse, R4, R56 ;  /* 0x00000004c4c0723c */ /* 0x040fe80000041838 */
        /* <DEDUP_REMOVED lines=32> */
[----:B------:R-:W-:Y:S01]  /*1f450*/  STL [R1+0x94], R4 ;  /* 0x0000940401007387 */ /* 0x000fe20000100800 */
[----:B------:R-:W-:Y:S02]  /*1f460*/  IMAD.MOV.U32 R132, RZ, RZ, R70 ;  /* 0x000000ffff847224 */ /* 0x000fe400078e0046 */
[----:B------:R-:W-:Y:S01]  /*1f470*/  IMAD.MOV.U32 R3, RZ, RZ, R69 ;  /* 0x000000ffff037224 */ /* 0x000fe200078e0045 */
[----:B------:R1:W-:Y:S04]  /*1f480*/  STL [R1+0x24], R2 ;  /* 0x0000240201007387 */ /* 0x0003e80000100800 */
[----:B------:R2:W-:Y:S01]  /*1f490*/  STL [R1+0x90], R0 ;  /* 0x0000900001007387 */ /* 0x0005e20000100800 */
[----:B-1----:R-:W-:Y:S01]  /*1f4a0*/  IMAD.MOV.U32 R2, RZ, RZ, R80 ;  /* 0x000000ffff027224 */ /* 0x002fe200078e0050 */
[----:B------:R-:W-:Y:S06]  /*1f4b0*/  BRA.U UP0, `(.L_x_699) ;  /* 0xffffff7500e47547 */ /* 0x000fec000b83ffff */
.L_x_698:
[----:B------:R-:W3:Y:S04]  /*1f4c0*/  LDL.LU R4, [R1+0x24] ;  /* 0x0000240001047983 */ /* 0x000ee80000300800 */
[----:B------:R-:W4:Y:S04]  /*1f4d0*/  LDL.LU R9, [R1+0x90] ;  /* 0x0000900001097983 */ /* 0x000f280000300800 */
[----:B------:R-:W2:Y:S04]  /*1f4e0*/  LDL.LU R6, [R1+0x98] ;  /* 0x0000980001067983 */ /* 0x000ea80000300800 */
[----:B------:R-:W2:Y:S04]  /*1f4f0*/  LDL.LU R5, [R1+0x94] ;  /* 0x0000940001057983 */ /* 0x000ea80000300800 */
[----:B------:R-:W2:Y:S04]  /*1f500*/  LDL.LU R8, [R1+0x9c] ;  /* 0x00009c0001087983 */ /* 0x000ea80000300800 */
[----:B------:R-:W2:Y:S01]  /*1f510*/  LDL.LU R7, [R1+0xa0] ;  /* 0x0000a00001077983 */ /* 0x000ea20000300800 */
[----:B------:R-:W-:Y:S01]  /*1f520*/  UISETP.NE.AND UP3, UPT, UR17, -0x1, UPT ;  /* 0xffffffff1100788c */ /* 0x000fe2000bf65270 */
[----:B------:R-:W1:Y:S01]  /*1f530*/  S2UR UR4, SR_CTAID.Y ;  /* 0x00000000000479c3 */ /* 0x000e620000002600 */
[----:B------:R-:W1:Y:S01]  /*1f540*/  LDCU.U8 UR11, c[0x0][0x549] ;  /* 0x0000a920ff0b77ac */ /* 0x000e620008000000 */
[----:B------:R-:W-:-:S02]  /*1f550*/  MOV R35, 0x10 ;  /* 0x0000001000237802 */ /* 0x000fc40000000f00 */
[----:B------:R-:W-:Y:S01]  /*1f560*/  LOP3.LUT P5, RZ, R239, 0x8, RZ, 0xc0, !PT ;  /* 0x00000008efff7812 */ /* 0x000fe200078ac0ff */
        /* <DEDUP_REMOVED lines=23> */
[----:B---3--:R-:W3:Y:S04]  /*1f6e0*/  SHFL.BFLY PT, R3, R4, 0x2, 0x1f ;  /* 0x0c401f0004037f89 */ /* 0x008ee800000e0000 */
[----:B----4-:R-:W4:Y:S04]  /*1f6f0*/  SHFL.BFLY PT, R2, R9, 0x2, 0x1f ;  /* 0x0c401f0009027f89 */ /* 0x010f2800000e0000 */
[----:B--2---:R-:W2:Y:S01]  /*1f700*/  SHFL.BFLY PT, R0, R6, 0x2, 0x1f ;  /* 0x0c401f0006007f89 */ /* 0x004ea200000e0000 */
[----:B---3--:R-:W-:-:S03]  /*1f710*/  FADD.FTZ R3, R3, R4 ;  /* 0x0000000403037221 */ /* 0x008fc60000010000 */
[----:B------:R-:W3:Y:S01]  /*1f720*/  SHFL.BFLY PT, R4, R5, 0x2, 0x1f ;  /* 0x0c401f0005047f89 */ /* 0x000ee200000e0000 */
[----:B----4-:R-:W-:-:S03]  /*1f730*/  FADD.FTZ R2, R2, R9 ;  /* 0x0000000902027221 */ /* 0x010fc60000010000 */
[----:B------:R-:W4:Y:S01]  /*1f740*/  SHFL.BFLY PT, R36, R3, 0x1, 0x1f ;  /* 0x0c201f0003247f89 */ /* 0x000f2200000e0000 */
[----:B--2---:R-:W-:-:S03]  /*1f750*/  FADD.FTZ R0, R0, R6 ;  /* 0x0000000600007221 */ /* 0x004fc60000010000 */
[----:B------:R-:W2:Y:S04]  /*1f760*/  SHFL.BFLY PT, R37, R2, 0x1, 0x1f ;  /* 0x0c201f0002257f89 */ /* 0x000ea800000e0000 */
[----:B------:R-:W1:Y:S01]  /*1f770*/  SHFL.BFLY PT, R38, R0, 0x1, 0x1f ;  /* 0x0c201f0000267f89 */ /* 0x000e6200000e0000 */
[----:B---3--:R-:W-:Y:S01]  /*1f780*/  FADD.FTZ R4, R4, R5 ;  /* 0x0000000504047221 */ /* 0x008fe20000010000 */
[----:B------:R-:W-:Y:S01]  /*1f790*/  SHF.L.U32 R5, R239, 0x5, RZ ;  /* 0x00000005ef057819 */ /* 0x000fe200000006ff */
[----:B----4-:R-:W-:-:S03]  /*1f7a0*/  FADD.FTZ R36, R3, R36 ;  /* 0x0000002403247221 */ /* 0x010fc60000010000 */
[----:B------:R-:W3:Y:S01]  /*1f7b0*/  SHFL.BFLY PT, R39, R4, 0x1, 0x1f ;  /* 0x0c201f0004277f89 */ /* 0x000ee200000e0000 */
[----:B------:R-:W-:Y:S01]  /*1f7c0*/  LOP3.LUT R5, R8, 0x7c00, R5, 0xf8, !PT ;  /* 0x00007c0008057812 */ /* 0x000fe200078ef805 */
[----:B------:R-:W4:Y:S01]  /*1f7d0*/  MUFU.RCP R3, R36 ;  /* 0x0000002400037308 */ /* 0x000f220000001000 */
[----:B--2---:R-:W-:Y:S01]  /*1f7e0*/  FADD.FTZ R37, R2, R37 ;  /* 0x0000002502257221 */ /* 0x004fe20000010000 */
        /* <DEDUP_REMOVED lines=10> */
[----:B---3--:R-:W-:Y:S01]  /*1f890*/  FADD.FTZ R39, R4, R39 ;  /* 0x0000002704277221 */ /* 0x008fe20000010000 */
        /* <DEDUP_REMOVED lines=87> */
[C---:B------:R-:W-:Y:S01]  /*1fe10*/  FMUL.FTZ R33, R4.reuse, R191 ;  /* 0x000000bf04217220 */ /* 0x040fe20000410000 */
        /* <DEDUP_REMOVED lines=52> */
[----:B-1---5:R-:W-:-:S03]  /*20160*/  LOP3.LUT R2, R81, 0x1f8, RZ, 0xc0, !PT ;  /* 0x000001f851027812 */ /* 0x022fc600078ec0ff */
        /* <DEDUP_REMOVED lines=16> */
.L_x_702:
        /* <DEDUP_REMOVED lines=74> */
.L_x_704:
[----:B------:R-:W-:Y:S05]  /*20710*/  BSYNC.RECONVERGENT B0 ;  /* 0x0000000000007941 */ /* 0x000fea0003800200 */
.L_x_703:
        /* <DEDUP_REMOVED lines=37> */
.L_x_706:
[----:B------:R-:W-:Y:S05]  /*20970*/  BSYNC.RECONVERGENT B0 ;  /* 0x0000000000007941 */ /* 0x000fea0003800200 */
.L_x_705:
        /* <DEDUP_REMOVED lines=17> */
.L_x_708:
[----:B------:R-:W-:Y:S05]  /*20a90*/  BSYNC.RECONVERGENT B0 ;  /* 0x0000000000007941 */ /* 0x000fea0003800200 */
.L_x_707:
        /* <DEDUP_REMOVED lines=16> */
.L_x_710:
[----:B------:R-:W-:Y:S05]  /*20ba0*/  BSYNC.RECONVERGENT B0 ;  /* 0x0000000000007941 */ /* 0x000fea0003800200 */
.L_x_709:
        /* <DEDUP_REMOVED lines=16> */
.L_x_712:
[----:B------:R-:W-:Y:S05]  /*20cb0*/  BSYNC.RECONVERGENT B0 ;  /* 0x0000000000007941 */ /* 0x000fea0003800200 */
.L_x_711:
        /* <DEDUP_REMOVED lines=16> */
.L_x_714:
[----:B------:R-:W-:Y:S05]  /*20dc0*/  BSYNC.RECONVERGENT B0 ;  /* 0x0000000000007941 */ /* 0x000fea0003800200 */
.L_x_713:
        /* <DEDUP_REMOVED lines=16> */
.L_x_716:
[----:B------:R-:W-:Y:S05]  /*20ed0*/  BSYNC.RECONVERGENT B0 ;  /* 0x0000000000007941 */ /* 0x000fea0003800200 */
.L_x_715:
        /* <DEDUP_REMOVED lines=16> */
.L_x_718:
[----:B------:R-:W-:Y:S05]  /*20fe0*/  BSYNC.RECONVERGENT B0 ;  /* 0x0000000000007941 */ /* 0x000fea0003800200 */
.L_x_717:
        /* <DEDUP_REMOVED lines=15> */
.L_x_719:
        /* <DEDUP_REMOVED lines=10> */
.L_x_2695:


//--------------------- .text._ZN5flash16flash_fwd_kernelI23Flash_fwd_kernel_traitsILi64ELi128ELi128ELi4ELb0ELb0EN7cutlass10bfloat16_tE19Flash_kernel_traitsILi64ELi128ELi128ELi4ES3_EELb0ELb0ELb1ELb0ELb0ELb0ELb0ELb0EEEvNS_16Flash_fwd_paramsE --------------------------
	.section	.text._ZN5flash16flash_fwd_kernelI23Flash_fwd_kernel_traitsILi64ELi128ELi128ELi4ELb0ELb0EN7cutlass10bfloat16_tE19Flash_kernel_traitsILi64ELi128ELi128ELi4ES3_EELb0ELb0ELb1ELb0ELb0ELb0ELb0ELb0EEEvNS_16Flash_fwd_paramsE,"ax",@progbits
	.align	128
        .global         _ZN5flash16flash_fwd_kernelI23Flash_fwd_kernel_traitsILi64ELi128ELi128ELi4ELb0ELb0EN7cutlass10bfloat16_tE19Flash_kernel_traitsILi64ELi128ELi128ELi4ES3_EELb0ELb0ELb1ELb0ELb0ELb0ELb0ELb0EEEvNS_16Flash_fwd_paramsE
        .type           _ZN5flash16flash_fwd_kernelI23Flash_fwd_kernel_traitsILi64ELi128ELi128ELi4ELb0ELb0EN7cutlass10bfloat16_tE19Flash_kernel_traitsILi64ELi128ELi128ELi4ES3_EELb0ELb0ELb1ELb0ELb0ELb0ELb0ELb0EEEvNS_16Flash_fwd_paramsE,@function
        .size           _ZN5flash16flash_fwd_kernelI23Flash_fwd_kernel_traitsILi64ELi128ELi128ELi4ELb0ELb0EN7cutlass10bfloat16_tE19Flash_kernel_traitsILi64ELi128ELi128ELi4ES3_EELb0ELb0ELb1ELb0ELb0ELb0ELb0ELb0EEEvNS_16Flash_fwd_paramsE,(.L_x_2696 - _ZN5flash16flash_fwd_kernelI23Flash_fwd_kernel_traitsILi64ELi128ELi128ELi4ELb0ELb0EN7cutlass10bfloat16_tE19Flash_kernel_traitsILi64ELi128ELi128ELi4ES3_EELb0ELb0ELb1ELb0ELb0ELb0ELb0ELb0EEEvNS_16Flash_fwd_paramsE)
        .other          _ZN5flash16flash_fwd_kernelI23Flash_fwd_kernel_traitsILi64ELi128ELi128ELi4ELb0ELb0EN7cutlass10bfloat16_tE19Flash_kernel_traitsILi64ELi128ELi128ELi4ES3_EELb0ELb0ELb1ELb0ELb0ELb0ELb0ELb0EEEvNS_16Flash_fwd_paramsE,@"STO_CUDA_ENTRY STV_DEFAULT"
_ZN5flash16flash_fwd_kernelI23Flash_fwd_kernel_traitsILi64ELi128ELi128ELi4ELb0ELb0EN7cutlass10bfloat16_tE19Flash_kernel_traitsILi64ELi128ELi128ELi4ES3_EELb0ELb0ELb1ELb0ELb0ELb0ELb0ELb0EEEvNS_16Flash_fwd_paramsE:
.text._ZN5flash16flash_fwd_kernelI23Flash_fwd_kernel_traitsILi64ELi128ELi128ELi4ELb0ELb0EN7cutlass10bfloat16_tE19Flash_kernel_traitsILi64ELi128ELi128ELi4ES3_EELb0ELb0ELb1ELb0ELb0ELb0ELb0ELb0EEEvNS_16Flash_fwd_paramsE:
        /* <DEDUP_REMOVED lines=72> */
.L_x_720:
[----:B-----5:R-:W-:Y:S01]  /*0480*/  @P0 R2UR UR23, R4 ;  /* 0x00000000041702ca */ /* 0x020fe200000e0000 */
[----:B------:R-:W-:Y:S01]  /*0490*/  @!UP0 UISETP.NE.U32.AND UP1, UPT, UR4, URZ, UPT ;  /* 0x000000ff0400828c */ /* 0x000fe2000bf25070 */
[----:B------:R-:W-:-:S13]  /*04a0*/  @!P1 EXIT ;  /* 0x000000000000994d */ /* 0x000fda0003800000 */
[----:B------:R-:W1:Y:S01]  /*04b0*/  LDCU UR18, c[0x0][0x504] ;  /* 0x0000a080ff1277ac */ /* 0x000e620008000800 */
[----:B------:R-:W2:Y:S01]  /*04c0*/  S2R R238, SR_TID.X ;  /* 0x0000000000ee7919 */ /* 0x000ea20000002100 */
[----:B------:R-:W3:Y:S01]  /*04d0*/  S2UR UR25, SR_CTAID.Z ;  /* 0x00000000001979c3 */ /* 0x000ee20000002700 */
[----:B------:R-:W-:Y:S01]  /*04e0*/  @!UP0 UISETP.NE.AND.EX UP1, UPT, UR5, URZ, UPT, UP1 ;  /* 0x000000ff0500828c */ /* 0x000fe2000bf25310 */
[----:B------:R-:W4:Y:S03]  /*04f0*/  LDCU UR19, c[0x0][0x508] ;  /* 0x0000a100ff1377ac */ /* 0x000f260008000800 */
[----:B------:R-:W-:Y:S02]  /*0500*/  @!UP0 USEL UR8, UR8, URZ, UP1 ;  /* 0x000000ff08088287 */ /* 0x000fe40008800000 */
[----:B------:R-:W-:Y:S02]  /*0510*/  @UP0 UIADD3 UR23, UPT, UPT, UR23, -UR26, URZ ;  /* 0x8000001a17170290 */ /* 0x000fe4000fffe0ff */
[----:B------:R-:W-:-:S04]  /*0520*/  @!UP0 UIADD3 UR23, UPT, UPT, UR8, UR6, -UR26 ;  /* 0x0000000608178290 */ /* 0x000fc8000fffe81a */
[----:B------:R-:W-:Y:S02]  /*0530*/  UIADD3 UR7, UPT, UPT, UR23, 0x7f, URZ ;  /* 0x0000007f17077890 */ /* 0x000fe4000fffe0ff */
[----:B-1----:R-:W-:Y:S02]  /*0540*/  UIADD3 UR18, UPT, UPT, UR24, UR18, URZ ;  /* 0x0000001218127290 */ /* 0x002fe4000fffe0ff */
[----:B------:R-:W-:Y:S02]  /*0550*/  UIADD3 UR5, UPT, UPT, UR7, UR22, -UR24 ;  /* 0x0000001607057290 */ /* 0x000fe4000fffe818 */
[----:B------:R-:W-:Y:S02]  /*0560*/  UIADD3 UR6, UPT, UPT, -UR18, UR22, UR23 ;  /* 0x0000001612067290 */ /* 0x000fe4000fffe117 */
[----:B----4-:R-:W-:Y:S02]  /*0570*/  UIADD3 UR5, UPT, UPT, UR5, 0x80, UR19 ;  /* 0x0000008005057890 */ /* 0x010fe4000fffe013 */
[----:B------:R-:W-:-:S02]  /*0580*/  USHF.R.S32.HI UR4, URZ, 0x1f, UR7 ;  /* 0x0000001fff047899 */ /* 0x000fc40008011407 */
[----:B------:R-:W-:Y:S02]  /*0590*/  USHF.R.S32.HI UR15, URZ, 0x1f, UR6 ;  /* 0x0000001fff0f7899 */ /* 0x000fe40008011406 */
[----:B------:R-:W-:Y:S02]  /*05a0*/  USHF.R.S32.HI UR17, URZ, 0x1f, UR5 ;  /* 0x0000001fff117899 */ /* 0x000fe40008011405 */
[----:B------:R-:W-:Y:S02]  /*05b0*/  ULEA.HI UR4, UR4, UR7, URZ, 0x7 ;  /* 0x0000000704047291 */ /* 0x000fe4000f8f38ff */
[----:B------:R-:W-:Y:S02]  /*05c0*/  ULEA.HI UR15, UR15, UR6, URZ, 0x7 ;  /* 0x000000060f0f7291 */ /* 0x000fe4000f8f38ff */
[----:B------:R-:W-:Y:S02]  /*05d0*/  ULEA.HI UR17, UR17, UR5, URZ, 0x7 ;  /* 0x0000000511117291 */ /* 0x000fe4000f8f38ff */
        /* <DEDUP_REMOVED lines=8> */
[----:B--23--:R-:W-:Y:S05]  /*0660*/  BRA.U UP0, `(.L_x_721) ;  /* 0x0000001100907547 */ /* 0x00cfea000b800000 */
[----:B------:R-:W1:Y:S01]  /*0670*/  LDCU.U8 UR4, c[0x0][0x549] ;  /* 0x0000a920ff0477ac */ /* 0x000e620008000000 */
[----:B------:R-:W-:Y:S01]  /*0680*/  UISETP.NE.AND UP0, UPT, UR16, -0x1, UPT ;  /* 0xffffffff1000788c */ /* 0x000fe2000bf05270 */
[----:B------:R-:W2:Y:S10]  /*0690*/  LDCU.U8 UR13, c[0x0][0x548] ;  /* 0x0000a900ff0d77ac */ /* 0x000eb40008000000 */
[----:B------:R-:W3:Y:S01]  /*06a0*/  @!UP0 LDCU.64 UR8, c[0x0][0x400] ;  /* 0x00008000ff0887ac */ /* 0x000ee20008000a00 */
[----:B-1----:R-:W-:Y:S01]  /*06b0*/  UISETP.NE.AND UP1, UPT, UR4, URZ, UPT ;  /* 0x000000ff0400728c */ /* 0x002fe2000bf25270 */
[----:B------:R-:W1:Y:S10]  /*06c0*/  @UP0 LDCU.64 UR6, c[0x0][0x408] ;  /* 0x00008100ff0607ac */ /* 0x000e740008000a00 */
[----:B------:R-:W4:Y:S01]  /*06d0*/  @UP1 LDCU.64 UR4, c[0x0][0x430] ;  /* 0x00008600ff0417ac */ /* 0x000f220008000a00 */
[----:B---3--:R-:W-:Y:S01]  /*06e0*/  @!UP0 UIMAD.WIDE.U32 UR10, UR32, UR8, URZ ;  /* 0x00000008200a82a5 */ /* 0x008fe2000f8e00ff */
[----:B------:R-:W3:Y:S01]  /*06f0*/  @UP1 LDCU UR8, c[0x0][0x430] ;  /* 0x00008600ff0817ac */ /* 0x000ee20008000800 */
[----:B-1----:R-:W-:-:S02]  /*0700*/  @UP0 UIMAD.WIDE.U32 UR14, UR16, UR6, URZ ;  /* 0x00000006100e02a5 */ /* 0x002fc4000f8e00ff */
[----:B------:R-:W-:Y:S02]  /*0710*/  @!UP0 UIMAD UR9, UR32, UR9, UR11 ;  /* 0x00000009200982a4 */ /* 0x000fe4000f8e020b */
[----:B------:R-:W-:Y:S01]  /*0720*/  @UP0 UIMAD UR9, UR16, UR7, UR15 ;  /* 0x00000007100902a4 */ /* 0x000fe2000f8e020f */
[----:B------:R-:W-:Y:S02]  /*0730*/  @UP1 UMOV UR11, 0x1 ;  /* 0x00000001000b1882 */ /* 0x000fe40000000000 */
[----:B------:R-:W-:Y:S01]  /*0740*/  @UP0 UMOV UR10, UR14 ;  /* 0x0000000e000a0c82 */ /* 0x000fe20008000000 */
[----:B----4-:R-:W-:Y:S01]  /*0750*/  @UP1 UIMAD UR12, UR4, UR5, URZ ;  /* 0x00000005040c12a4 */ /* 0x010fe2000f8e02ff */
[----:B--2---:R-:W-:Y:S11]  /*0760*/  BRA.U UP1, `(.L_x_722) ;  /* 0x0000000101287547 */ /* 0x004ff6000b800000 */
[----:B------:R-:W-:Y:S01]  /*0770*/  UISETP.NE.AND UP0, UPT, UR13, URZ, UPT ;  /* 0x000000ff0d00728c */ /* 0x000fe2000bf05270 */
[----:B------:R-:W1:Y:S10]  /*0780*/  LDCU UR5, c[0x0][0x3e0] ;  /* 0x00007c00ff0577ac */ /* 0x000e740008000800 */
[----:B------:R-:W1:Y:S01]  /*0790*/  @UP0 LDCU UR11, c[0x0][0x454] ;  /* 0x00008a80ff0b07ac */ /* 0x000e620008000800 */
[----:B------:R-:W2:Y:S01]  /*07a0*/  @!UP0 LDCU UR4, c[0x0][0x434] ;  /* 0x00008680ff0487ac */ /* 0x000ea20008000800 */
[----:B------:R-:W4:Y:S01]  /*07b0*/  @UP0 LDCU UR12, c[0x0][0x454] ;  /* 0x00008a80ff0c07ac */ /* 0x000f220008000800 */
[----:B---3--:R-:W-:Y:S01]  /*07c0*/  @UP0 UMOV UR8, 0x1 ;  /* 0x0000000100080882 */ /* 0x008fe20000000000 */
[----:B----4-:R-:W4:Y:S01]  /*07d0*/  @!UP0 LDCU UR12, c[0x0][0x434] ;  /* 0x00008680ff0c87ac */ /* 0x010f220008000800 */
[----:B------:R-:W-:Y:S01]  /*07e0*/  @!UP0 UMOV UR8, 0x1 ;  /* 0x0000000100088882 */ /* 0x000fe20000000000 */
[----:B-1----:R-:W-:-:S02]  /*07f0*/  @UP0 UIMAD UR11, UR11, UR5, URZ ;  /* 0x000000050b0b02a4 */ /* 0x002fc4000f8e02ff */
[----:B--2---:R-:W-:-:S12]  /*0800*/  @!UP0 UIMAD UR11, UR4, UR5, URZ ;  /* 0x00000005040b82a4 */ /* 0x004fd8000f8e02ff */
.L_x_722:
[----:B------:R-:W1:Y:S01]  /*0810*/  LDCU UR7, c[0x0][0x440] ;  /* 0x00008800ff0777ac */ /* 0x000e620008000800 */
[----:B------:R-:W-:Y:S01]  /*0820*/  IMAD.SHL.U32 R2, R238, 0x8, RZ ;  /* 0x00000008ee027824 */ /* 0x000fe200078e00ff */
[----:B------:R-:W-:Y:S01]  /*0830*/  SHF.R.U32.HI R238, RZ, 0x3, R238 ;  /* 0x00000003ffee7819 */ /* 0x000fe200000116ee */
[----:B------:R-:W-:Y:S01]  /*0840*/  BSSY.RECONVERGENT B0, `(.L_x_723) ;  /* 0x000002f000007945 */ /* 0x000fe20003800200 */
[----:B------:R-:W2:Y:S02]  /*0850*/  LDCU UR6, c[0x0][0x434] ;  /* 0x00008680ff0677ac */ /* 0x000ea40008000800 */
[----:B------:R-:W-:Y:S01]  /*0860*/  LOP3.LUT R2, R2, 0x38, RZ, 0xc0, !PT ;  /* 0x0000003802027812 */ /* 0x000fe200078ec0ff */
[C---:B------:R-:W-:Y:S01]  /*0870*/  VIADD R16, R238.reuse, 0x10 ;  /* 0x00000010ee107836 */ /* 0x040fe20000000000 */
[----:B------:R-:W5:Y:S01]  /*0880*/  LDCU.64 UR4, c[0x0][0x410] ;  /* 0x00008200ff0477ac */ /* 0x000f620008000a00 */
[----:B------:R-:W-:Y:S01]  /*0890*/  VIADD R17, R238, 0x20 ;  /* 0x00000020ee117836 */ /* 0x000fe20000000000 */
[----:B------:R-:W-:Y:S01]  /*08a0*/  ISETP.NE.AND P1, PT, R2, RZ, PT ;  /* 0x000000ff0200720c */ /* 0x000fe20003f25270 */
[----:B------:R-:W-:-:S02]  /*08b0*/  UISETP.NE.AND UP1, UPT, UR13, URZ, !UP1 ;  /* 0x000000ff0d00728c */ /* 0x000fc4000cf25270 */
[----:B------:R-:W-:Y:S02]  /*08c0*/  UIADD3 UR24, UPT, UPT, -UR22, UR24, URZ ;  /* 0x0000001816187290 */ /* 0x000fe4000fffe1ff */
[----:B------:R-:W-:Y:S01]  /*08d0*/  UISETP.NE.AND UP0, UPT, UR16, -0x1, UPT ;  /* 0xffffffff1000788c */ /* 0x000fe2000bf05270 */
[C---:B-1----:R-:W-:Y:S01]  /*08e0*/  ISETP.GE.AND P4, PT, R2.reuse, UR7, PT ;  /* 0x0000000702007c0c */ /* 0x042fe2000bf86270 */
[----:B----4-:R-:W-:Y:S01]  /*08f0*/  UIMAD UR12, UR25, UR12, URZ ;  /* 0x0000000c190c72a4 */ /* 0x010fe2000f8e02ff */
[----:B------:R-:W-:Y:S01]  /*0900*/  IADD3 R2, P2, PT, R2, UR10, RZ ;  /* 0x0000000a02027c10 */ /* 0x000fe2000ff5e0ff */
[----:B---3--:R-:W-:Y:S01]  /*0910*/  UIMAD UR22, UR22, UR8, URZ ;  /* 0x00000008161672a4 */ /* 0x008fe2000f8e02ff */
[C---:B------:R-:W-:Y:S01]  /*0920*/  ISETP.GE.OR P5, PT, R238.reuse, UR24, P4 ;  /* 0x00000018ee007c0c */ /* 0x040fe2000a7a6670 */
[----:B--2---:R-:W-:Y:S01]  /*0930*/  UIMAD UR6, UR32, UR6, URZ ;  /* 0x00000006200672a4 */ /* 0x004fe2000f8e02ff */
[----:B------:R-:W-:Y:S01]  /*0940*/  ISETP.GE.OR P3, PT, R238, UR24, P1 ;  /* 0x00000018ee007c0c */ /* 0x000fe20008f66670 */
[----:B------:R-:W-:Y:S01]  /*0950*/  IMAD.X R3, RZ, RZ, UR9, P2 ;  /* 0x00000009ff037e24 */ /* 0x000fe200090e06ff */
[----:B------:R-:W-:Y:S01]  /*0960*/  @!UP1 UIMAD UR12, UR32, UR11, UR12 ;  /* 0x0000000b200c92a4 */ /* 0x000fe2000f8e020c */
[----:B-----5:R-:W-:Y:S01]  /*0970*/  IMAD.U32 R4, RZ, RZ, UR4 ;  /* 0x00000004ff047e24 */ /* 0x020fe2000f8e00ff */
[----:B------:R-:W-:Y:S01]  /*0980*/  USEL UR9, UR6, UR16, !UP0 ;  /* 0x0000001006097287 */ /* 0x000fe2000c000000 */
[----:B------:R-:W-:Y:S01]  /*0990*/  IMAD.U32 R0, RZ, RZ, UR5 ;  /* 0x00000005ff007e24 */ /* 0x000fe2000f8e00ff */
[----:B------:R-:W-:Y:S01]  /*09a0*/  USHF.R.S32.HI UR10, URZ, 0x1f, UR22 ;  /* 0x0000001fff0a7899 */ /* 0x000fe20008011416 */
[----:B------:R-:W-:Y:S01]  /*09b0*/  IMAD.WIDE.U32 R8, R4, UR25, R2 ;  /* 0x0000001904087c25 */ /* 0x000fe2000f8e0002 */
[----:B------:R-:W-:Y:S01]  /*09c0*/  USHF.R.S32.HI UR4, URZ, 0x1f, UR9 ;  /* 0x0000001fff047899 */ /* 0x000fe20008011409 */
[----:B------:R-:W-:Y:S01]  /*09d0*/  ISETP.GE.OR P0, PT, R16, UR24, P1 ;  /* 0x0000001810007c0c */ /* 0x000fe20008f06670 */
[----:B------:R-:W-:Y:S01]  /*09e0*/  USEL UR9, UR9, URZ, UP1 ;  /* 0x000000ff09097287 */ /* 0x000fe20008800000 */
[----:B------:R-:W-:Y:S01]  /*09f0*/  IMAD R7, R0, UR25, R9 ;  /* 0x0000001900077c24 */ /* 0x000fe2000f8e0209 */
[----:B------:R-:W-:Y:S01]  /*0a00*/  USEL UR4, UR4, URZ, UP1 ;  /* 0x000000ff04047287 */ /* 0x000fe20008800000 */
[----:B------:R-:W-:Y:S01]  /*0a10*/  ISETP.GE.OR P6, PT, R17, UR24, P1 ;  /* 0x0000001811007c0c */ /* 0x000fe20008fc6670 */
[----:B------:R-:W-:Y:S01]  /*0a20*/  USHF.R.S32.HI UR5, URZ, 0x1f, UR12 ;  /* 0x0000001fff057899 */ /* 0x000fe2000801140c */
[----:B------:R-:W-:Y:S01]  /*0a30*/  ISETP.GE.OR P2, PT, R16, UR24, P4 ;  /* 0x0000001810007c0c */ /* 0x000fe2000a746670 */
[----:B------:R-:W-:-:S02]  /*0a40*/  UIADD3 UR9, UP1, UP0, UR22, UR9, UR12 ;  /* 0x0000000916097290 */ /* 0x000fc4000f83e00c */
[----:B------:R-:W-:Y:S02]  /*0a50*/  UIMAD.WIDE.U32 UR30, UR30, 0x80, URZ ;  /* 0x000000801e1e78a5 */ /* 0x000fe4000f8e00ff */
[----:B------:R-:W-:-:S04]  /*0a60*/  UIADD3.X UR10, UPT, UPT, UR10, UR4, UR5, UP1, UP0 ;  /* 0x000000040a0a7290 */ /* 0x000fc80008fe0405 */
[----:B------:R-:W-:Y:S01]  /*0a70*/  LOP3.LUT R10, R238, UR30, RZ, 0xfc, !PT ;  /* 0x0000001eee0a7c12 */ /* 0x000fe2000f8efcff */
[----:B------:R-:W-:Y:S07]  /*0a80*/  @P5 BRA `(.L_x_724) ;  /* 0x0000000000285947 */ /* 0x000fee0003800000 */
        /* <DEDUP_REMOVED lines=10> */
.L_x_724:
[----:B------:R-:W-:Y:S05]  /*0b30*/  BSYNC.RECONVERGENT B0 ;  /* 0x0000000000007941 */ /* 0x000fea0003800200 */
.L_x_723:
[----:B------:R-:W-:Y:S01]  /*0b40*/  BSSY.RECONVERGENT B0, `(.L_x_725) ;  /* 0x0000011000007945 */ /* 0x000fe20003800200 */
[----:B------:R-:W-:Y:S02]  /*0b50*/  ISETP.GE.OR P5, PT, R17, UR24, P4 ;  /* 0x0000001811007c0c */ /* 0x000fe4000a7a6670 */
        /* <DEDUP_REMOVED lines=15> */
.L_x_726:
[----:B------:R-:W-:Y:S05]  /*0c50*/  BSYNC.RECONVERGENT B0 ;  /* 0x0000000000007941 */ /* 0x000fea0003800200 */
.L_x_725:
[----:B------:R-:W-:Y:S01]  /*0c60*/  BSSY.RECONVERGENT B0, `(.L_x_727) ;  /* 0x0000011000007945 */ /* 0x000fe20003800200 */
[----:B------:R-:W-:Y:S02]  /*0c70*/  ISETP.GE.OR P2, PT, R15, UR24, P4 ;  /* 0x000000180f007c0c */ /* 0x000fe4000a746670 */
        /* <DEDUP_REMOVED lines=15> */
.L_x_728:
[----:B------:R-:W-:Y:S05]  /*0d70*/  BSYNC.RECONVERGENT B0 ;  /* 0x0000000000007941 */ /* 0x000fea0003800200 */
.L_x_727:
[----:B------:R-:W-:Y:S01]  /*0d80*/  BSSY.RECONVERGENT B0, `(.L_x_729) ;  /* 0x0000011000007945 */ /* 0x000fe20003800200 */
[----:B------:R-:W-:Y:S02]  /*0d90*/  ISETP.GE.OR P5, PT, R14, UR24, P4 ;  /* 0x000000180e007c0c */ /* 0x000fe4000a7a6670 */
        /* <DEDUP_REMOVED lines=15> */
.L_x_730:
[----:B------:R-:W-:Y:S05]  /*0e90*/  BSYNC.RECONVERGENT B0 ;  /* 0x0000000000007941 */ /* 0x000fea0003800200 */
.L_x_729:
[----:B------:R-:W-:Y:S01]  /*0ea0*/  BSSY.RECONVERGENT B0, `(.L_x_731) ;  /* 0x0000012000007945 */ /* 0x000fe20003800200 */
[----:B------:R-:W-:Y:S01]  /*0eb0*/  ISETP.GE.OR P2, PT, R12, UR24, P4 ;  /* 0x000000180c007c0c */ /* 0x000fe2000a746670 */
        /* <DEDUP_REMOVED lines=16> */
.L_x_732:
[----:B------:R-:W-:Y:S05]  /*0fc0*/  BSYNC.RECONVERGENT B0 ;  /* 0x0000000000007941 */ /* 0x000fea0003800200 */
.L_x_731:
[----:B------:R-:W-:Y:S01]  /*0fd0*/  BSSY.RECONVERGENT B0, `(.L_x_733) ;  /* 0x0000011000007945 */ /* 0x000fe20003800200 */
[----:B------:R-:W-:Y:S02]  /*0fe0*/  ISETP.GE.OR P5, PT, R11, UR24, P4 ;  /* 0x000000180b007c0c */ /* 0x000fe4000a7a6670 */
[----:B------:R-:W-:Y:S01]  /*0ff0*/  ISETP.GE.OR P4, PT, R13, UR24, P4 ;  /* 0x000000180d007c0c */ /* 0x000fe2000a786670 */
        /* <DEDUP_REMOVED lines=14> */
.L_x_734:
[----:B------:R-:W-:Y:S05]  /*10e0*/  BSYNC.RECONVERGENT B0 ;  /* 0x0000000000007941 */ /* 0x000fea0003800200 */
.L_x_733:
        /* <DEDUP_REMOVED lines=15> */
.L_x_736:
[----:B------:R-:W-:Y:S05]  /*11e0*/  BSYNC.RECONVERGENT B0 ;  /* 0x0000000000007941 */ /* 0x000fea0003800200 */
.L_x_735:
        /* <DEDUP_REMOVED lines=15> */
.L_x_738:
[----:B------:R-:W-:Y:S05]  /*12e0*/  BSYNC.RECONVERGENT B0 ;  /* 0x0000000000007941 */ /* 0x000fea0003800200 */
.L_x_737:
[----:B------:R-:W-:Y:S04]  /*12f0*/  BSSY.RECONVERGENT B0, `(.L_x_739) ;  /* 0x000000a000007945 */ /* 0x000fe80003800200 */
[----:B------:R-:W-:Y:S05]  /*1300*/  @P3 BRA `(.L_x_740) ;  /* 0x0000000000203947 */ /* 0x000fea0003800000 */
[----:B------:R-:W5:Y:S01]  /*1310*/  LDCU.64 UR4, c[0x0][0x420] ;  /* 0x00008400ff0477ac */ /* 0x000f620008000a00 */
[----:B------:R-:W-:-:S05]  /*1320*/  IMAD R0, R238, UR8, RZ ;  /* 0x00000008ee007c24 */ /* 0x000fca000f8e02ff */
[----:B-1----:R-:W-:-:S04]  /*1330*/  IADD3 R3, P2, PT, R0, UR9, RZ ;  /* 0x0000000900037c10 */ /* 0x002fc8000ff5e0ff */
[----:B------:R-:W-:Y:S02]  /*1340*/  LEA.HI.X.SX32 R0, R0, UR10, 0x1, P2 ;  /* 0x0000000a00007c11 */ /* 0x000fe400090f0eff */
[----:B-----5:R-:W-:-:S04]  /*1350*/  LEA R2, P2, R3, UR4, 0x2 ;  /* 0x0000000403027c11 */ /* 0x020fc8000f8410ff */
[----:B------:R-:W-:Y:S01]  /*1360*/  LEA.HI.X R3, R3, UR5, R0, 0x2, P2 ;  /* 0x0000000503037c11 */ /* 0x000fe200090f1400 */
[----:B------:R-:W-:-:S05]  /*1370*/  IMAD.MOV.U32 R0, RZ, RZ, 0x7f800000 ;  /* 0x7f800000ff007424 */ /* 0x000fca00078e00ff */
[----:B------:R1:W-:Y:S03]  /*1380*/  STG.E desc[UR20][R2.64], R0 ;  /* 0x0000000002007986 */ /* 0x0003e6000c101914 */
.L_x_740:
[----:B------:R-:W-:Y:S05]  /*1390*/  BSYNC.RECONVERGENT B0 ;  /* 0x0000000000007941 */ /* 0x000fea0003800200 */
.L_x_739:
[----:B------:R-:W-:Y:S01]  /*13a0*/  BSSY.RECONVERGENT B0, `(.L_x_741) ;  /* 0x000000f000007945 */ /* 0x000fe20003800200 */
[----:B------:R-:W-:Y:S02]  /*13b0*/  ISETP.GE.OR P5, PT, R15, UR24, P1 ;  /* 0x000000180f007c0c */ /* 0x000fe40008fa6670 */
[----:B------:R-:W-:Y:S02]  /*13c0*/  ISETP.GE.OR P4, PT, R14, UR24, P1 ;  /* 0x000000180e007c0c */ /* 0x000fe40008f86670 */
[----:B------:R-:W-:Y:S02]  /*13d0*/  ISETP.GE.OR P3, PT, R12, UR24, P1 ;  /* 0x000000180c007c0c */ /* 0x000fe40008f66670 */
[----:B------:R-:W-:Y:S02]  /*13e0*/  ISETP.GE.OR P2, PT, R11, UR24, P1 ;  /* 0x000000180b007c0c */ /* 0x000fe40008f46670 */
[----:B------:R-:W-:Y:S01]  /*13f0*/  ISETP.GE.OR P1, PT, R13, UR24, P1 ;  /* 0x000000180d007c0c */ /* 0x000fe20008f26670 */
[----:B------:R-:W-:-:S12]  /*1400*/  @P0 BRA `(.L_x_742) ;  /* 0x0000000000200947 */ /* 0x000fd80003800000 */
[----:B------:R-:W5:Y:S01]  /*1410*/  LDCU.64 UR4, c[0x0][0x420] ;  /* 0x00008400ff0477ac */ /* 0x000f620008000a00 */
[----:B-1----:R-:W-:-:S05]  /*1420*/  IMAD R0, R16, UR8, RZ ;  /* 0x0000000810007c24 */ /* 0x002fca000f8e02ff */
[----:B------:R-:W-:-:S04]  /*1430*/  IADD3 R3, P0, PT, R0, UR9, RZ ;  /* 0x0000000900037c10 */ /* 0x000fc8000ff1e0ff */
[----:B------:R-:W-:Y:S02]  /*1440*/  LEA.HI.X.SX32 R0, R0, UR10, 0x1, P0 ;  /* 0x0000000a00007c11 */ /* 0x000fe400080f0eff */
[----:B-----5:R-:W-:-:S04]  /*1450*/  LEA R2, P0, R3, UR4, 0x2 ;  /* 0x0000000403027c11 */ /* 0x020fc8000f8010ff */
[----:B------:R-:W-:Y:S01]  /*1460*/  LEA.HI.X R3, R3, UR5, R0, 0x2, P0 ;  /* 0x0000000503037c11 */ /* 0x000fe200080f1400 */
[----:B------:R-:W-:-:S05]  /*1470*/  IMAD.MOV.U32 R0, RZ, RZ, 0x7f800000 ;  /* 0x7f800000ff007424 */ /* 0x000fca00078e00ff */
[----:B------:R1:W-:Y:S03]  /*1480*/  STG.E desc[UR20][R2.64], R0 ;  /* 0x0000000002007986 */ /* 0x0003e6000c101914 */
.L_x_742:
[----:B------:R-:W-:Y:S05]  /*1490*/  BSYNC.RECONVERGENT B0 ;  /* 0x0000000000007941 */ /* 0x000fea0003800200 */
.L_x_741:
[----:B------:R-:W-:Y:S04]  /*14a0*/  BSSY.RECONVERGENT B0, `(.L_x_743) ;  /* 0x000000a000007945 */ /* 0x000fe80003800200 */
[----:B------:R-:W-:Y:S05]  /*14b0*/  @P6 BRA `(.L_x_744) ;  /* 0x0000000000206947 */ /* 0x000fea0003800000 */
        /* <DEDUP_REMOVED lines=8> */
.L_x_744:
[----:B------:R-:W-:Y:S05]  /*1540*/  BSYNC.RECONVERGENT B0 ;  /* 0x0000000000007941 */ /* 0x000fea0003800200 */
.L_x_743:
        /* <DEDUP_REMOVED lines=10> */
.L_x_746:
[----:B------:R-:W-:Y:S05]  /*15f0*/  BSYNC.RECONVERGENT B0 ;  /* 0x0000000000007941 */ /* 0x000fea0003800200 */
.L_x_745:
        /* <DEDUP_REMOVED lines=10> */
.L_x_748:
[----:B------:R-:W-:Y:S05]  /*16a0*/  BSYNC.RECONVERGENT B0 ;  /* 0x0000000000007941 */ /* 0x000fea0003800200 */
.L_x_747:
        /* <DEDUP_REMOVED lines=10> */
.L_x_750:
[----:B------:R-:W-:Y:S05]  /*1750*/  BSYNC.RECONVERGENT B0 ;  /* 0x0000000000007941 */ /* 0x000fea0003800200 */
.L_x_749:
        /* <DEDUP_REMOVED lines=10> */
.L_x_752:
[----:B------:R-:W-:Y:S05]  /*1800*/  BSYNC.RECONVERGENT B0 ;  /* 0x0000000000007941 */ /* 0x000fea0003800200 */
.L_x_751:
[----:B------:R-:W-:Y:S05]  /*1810*/  @P1 EXIT ;  /* 0x000000000000194d */ /* 0x000fea0003800000 */
[----:B------:R-:W5:Y:S01]  /*1820*/  LDCU.64 UR4, c[0x0][0x420] ;  /* 0x00008400ff0477ac */ /* 0x000f620008000a00 */
[----:B-1----:R-:W-:-:S05]  /*1830*/  IMAD R0, R13, UR8, RZ ;  /* 0x000000080d007c24 */ /* 0x002fca000f8e02ff */
[----:B------:R-:W-:-:S04]  /*1840*/  IADD3 R3, P0, PT, R0, UR9, RZ ;  /* 0x0000000900037c10 */ /* 0x000fc8000ff1e0ff */
[----:B------:R-:W-:Y:S02]  /*1850*/  LEA.HI.X.SX32 R0, R0, UR10, 0x1, P0 ;  /* 0x0000000a00007c11 */ /* 0x000fe400080f0eff */
[----:B-----5:R-:W-:-:S04]  /*1860*/  LEA R2, P0, R3, UR4, 0x2 ;  /* 0x0000000403027c11 */ /* 0x020fc8000f8010ff */
[----:B------:R-:W-:Y:S01]  /*1870*/  LEA.HI.X R3, R3, UR5, R0, 0x2, P0 ;  /* 0x0000000503037c11 */ /* 0x000fe200080f1400 */
[----:B------:R-:W-:-:S05]  /*1880*/  IMAD.MOV.U32 R0, RZ, RZ, 0x7f800000 ;  /* 0x7f800000ff007424 */ /* 0x000fca00078e00ff */
[----:B------:R-:W-:Y:S01]  /*1890*/  STG.E desc[UR20][R2.64], R0 ;  /* 0x0000000002007986 */ /* 0x000fe2000c101914 */
[----:B------:R-:W-:Y:S05]  /*18a0*/  EXIT ;  /* 0x000000000000794d */ /* 0x000fea0003800000 */
.L_x_721:
        /* <DEDUP_REMOVED lines=17> */
[----:B------:R-:W-:-:S03]  /*19c0*/  UIADD3 UR7, UPT, UPT, UR9, UR6, URZ ;  /* 0x0000000609077290 */ /* 0x000fc6000fffe0ff */
[----:B------:R-:W-:Y:S02]  /*19d0*/  UMOV UR6, UR8 ;  /* 0x0000000800067c82 */ /* 0x000fe40008000000 */
[----:B--2---:R-:W-:-:S04]  /*19e0*/  UIMAD.WIDE.U32 UR6, UR32, UR4, UR6 ;  /* 0x00000004200672a5 */ /* 0x004fc8000f8e0006 */
[----:B------:R-:W-:Y:S01]  /*19f0*/  UIMAD UR13, UR32, UR5, UR7 ;  /* 0x00000005200d72a4 */ /* 0x000fe2000f8e0207 */
[----:B------:R-:W-:Y:S05]  /*1a00*/  BRA `(.L_x_754) ;  /* 0x0000000000147947 */ /* 0x000fea0003800000 */
.L_x_753:
[----:B------:R-:W1:Y:S01]  /*1a10*/  LDCU.64 UR10, c[0x0][0x3b8] ;  /* 0x00007700ff0a77ac */ /* 0x000e620008000a00 */
[----:B------:R-:W-:-:S04]  /*1a20*/  UIADD3 UR13, UPT, UPT, UR26, UR27, URZ ;  /* 0x0000001b1a0d7290 */ /* 0x000fc8000fffe0ff */
[----:B-1----:R-:W-:Y:S02]  /*1a30*/  UIMAD.WIDE.U32 UR6, UR13, UR10, URZ ;  /* 0x0000000a0d0672a5 */ /* 0x002fe4000f8e00ff */
[----:B------:R-:W-:-:S04]  /*1a40*/  UIMAD UR13, UR13, UR11, URZ ;  /* 0x0000000b0d0d72a4 */ /* 0x000fc8000f8e02ff */
[----:B------:R-:W-:Y:S02]  /*1a50*/  UIADD3 UR13, UPT, UPT, UR7, UR13, URZ ;  /* 0x0000000d070d7290 */ /* 0x000fe4000fffe0ff */
.L_x_754:
        /* <DEDUP_REMOVED lines=38> */
.L_x_755:
[----:B------:R-:W1:Y:S01]  /*1cc0*/  LDCU.64 UR8, c[0x0][0x3c0] ;  /* 0x00007800ff0877ac */ /* 0x000e620008000a00 */
[----:B------:R-:W-:-:S04]  /*1cd0*/  UIADD3 UR26, UPT, UPT, UR26, UR27, URZ ;  /* 0x0000001b1a1a7290 */ /* 0x000fc8000fffe0ff */
[----:B-1----:R-:W-:Y:S02]  /*1ce0*/  UIMAD.WIDE.U32 UR4, UR26, UR8, URZ ;  /* 0x000000081a0472a5 */ /* 0x002fe4000f8e00ff */
[----:B------:R-:W-:-:S04]  /*1cf0*/  UIMAD UR26, UR26, UR9, URZ ;  /* 0x000000091a1a72a4 */ /* 0x000fc8000f8e02ff */
[----:B------:R-:W-:-:S03]  /*1d00*/  UIADD3 UR32, UPT, UPT, UR5, UR26, URZ ;  /* 0x0000001a05207290 */ /* 0x000fc6000fffe0ff */
[----:B------:R-:W-:-:S09]  /*1d10*/  UMOV UR26, UR4 ;  /* 0x00000004001a7c82 */ /* 0x000fd20008000000 */
.L_x_756:
[----:B------:R-:W-:Y:S01]  /*1d20*/  IMAD.SHL.U32 R3, R238, 0x8, RZ ;  /* 0x00000008ee037824 */ /* 0x000fe200078e00ff */
[----:B------:R-:W1:Y:S01]  /*1d30*/  LDCU.64 UR28, c[0x0][0x3c8] ;  /* 0x00007900ff1c77ac */ /* 0x000e620008000a00 */
[----:B------:R-:W-:Y:S01]  /*1d40*/  SHF.R.U32.HI R11, RZ, 0x3, R238 ;  /* 0x00000003ff0b7819 */ /* 0x000fe200000116ee */
[----:B------:R-:W2:Y:S01]  /*1d50*/  S2UR UR31, SR_CgaCtaId ;  /* 0x00000000001f79c3 */ /* 0x000ea20000008800 */
[----:B------:R-:W-:Y:S01]  /*1d60*/  BSSY.RECONVERGENT B0, `(.L_x_757) ;  /* 0x0000044000007945 */ /* 0x000fe20003800200 */
[C---:B------:R-:W-:Y:S01]  /*1d70*/  LOP3.LUT R234, R3.reuse, 0x38, RZ, 0xc0, !PT ;  /* 0x0000003803ea7812 */ /* 0x040fe200078ec0ff */
[----:B------:R3:W-:Y:S01]  /*1d80*/  STL [R1+0xdc], R3 ;  /* 0x0000dc0301007387 */ /* 0x0007e20000100800 */
[C---:B------:R-:W-:Y:S02]  /*1d90*/  LOP3.LUT R0, R3.reuse, 0x1f8, RZ, 0xc0, !PT ;  /* 0x000001f803007812 */ /* 0x040fe400078ec0ff */
[----:B------:R-:W-:Y:S01]  /*1da0*/  IADD3 R4, P2, PT, R234, UR6, RZ ;  /* 0x00000006ea047c10 */ /* 0x000fe2000ff5e0ff */
[----:B------:R-:W4:Y:S01]  /*1db0*/  LDCU.128 UR4, c[0x0][0x3d0] ;  /* 0x00007a00ff0477ac */ /* 0x000f220008000c00 */
[----:B------:R-:W-:-:S02]  /*1dc0*/  LOP3.LUT R2, R3, 0x1e00, RZ, 0xc0, !PT ;  /* 0x00001e0003027812 */ /* 0x000fc400078ec0ff */
[----:B------:R-:W-:Y:S01]  /*1dd0*/  LOP3.LUT R0, R0, 0x38, R238, 0x78, !PT ;  /* 0x0000003800007812 */ /* 0x000fe200078e78ee */
[----:B------:R-:W-:Y:S01]  /*1de0*/  IMAD.X R5, RZ, RZ, UR13, P2 ;  /* 0x0000000dff057e24 */ /* 0x000fe200090e06ff */
[----:B------:R-:W-:Y:S01]  /*1df0*/  IADD3 R8, P0, PT, R234, UR14, RZ ;  /* 0x0000000eea087c10 */ /* 0x000fe2000ff1e0ff */
[----:B------:R-:W-:Y:S01]  /*1e00*/  UIADD3 UR14, UPT, UPT, -UR22, UR24, URZ ;  /* 0x00000018160e7290 */ /* 0x000fe2000fffe1ff */
[----:B------:R-:W-:Y:S01]  /*1e10*/  LOP3.LUT R248, R0, R2, RZ, 0xfc, !PT ;  /* 0x0000000200f87212 */ /* 0x000fe200078efcff */
[C---:B------:R-:W-:Y:S01]  /*1e20*/  IMAD.WIDE.U32 R4, R11.reuse, UR10, R4 ;  /* 0x0000000a0b047c25 */ /* 0x040fe2000f8e0004 */
[----:B------:R-:W-:Y:S01]  /*1e30*/  IADD3 R2, P1, PT, R234, UR26, RZ ;  /* 0x0000001aea027c10 */ /* 0x000fe2000ff3e0ff */
[----:B------:R-:W5:Y:S02]  /*1e40*/  LDCU.64 UR26, c[0x0][0x388] ;  /* 0x00007100ff1a77ac */ /* 0x000f640008000a00 */
[----:B------:R-:W-:Y:S01]  /*1e50*/  IMAD.X R9, RZ, RZ, UR12, P0 ;  /* 0x0000000cff097e24 */ /* 0x000fe200080e06ff */
[C---:B------:R-:W-:Y:S01]  /*1e60*/  ISETP.GE.AND P2, PT, R11.reuse, UR14, PT ;  /* 0x0000000e0b007c0c */ /* 0x040fe2000bf46270 */
[----:B-1----:R-:W-:Y:S01]  /*1e70*/  IMAD.U32 R0, RZ, RZ, UR28 ;  /* 0x0000001cff007e24 */ /* 0x002fe2000f8e00ff */
[----:B------:R-:W1:Y:S01]  /*1e80*/  LDCU.64 UR12, c[0x0][0x390] ;  /* 0x00007200ff0c77ac */ /* 0x000e620008000a00 */
[----:B------:R-:W-:-:S02]  /*1e90*/  IMAD R5, R11, UR11, R5 ;  /* 0x0000000b0b057c24 */ /* 0x000fc4000f8e0205 */
[----:B------:R-:W-:Y:S01]  /*1ea0*/  IMAD.WIDE.U32 R8, R0, UR25, R8 ;  /* 0x0000001900087c25 */ /* 0x000fe2000f8e0008 */
[----:B------:R-:W-:Y:S01]  /*1eb0*/  SHF.R.S32.HI R0, RZ, 0x1f, R6 ;  /* 0x0000001fff007819 */ /* 0x000fe20000011406 */
[----:B------:R-:W-:Y:S01]  /*1ec0*/  UMOV UR28, 0x400 ;  /* 0x00000400001c7882 */ /* 0x000fe20000000000 */
[----:B---3--:R-:W-:Y:S01]  /*1ed0*/  IADD3.X R3, PT, PT, RZ, UR32, RZ, P1, !PT ;  /* 0x00000020ff037c10 */ /* 0x008fe20008ffe4ff */
[----:B----4-:R-:W-:-:S04]  /*1ee0*/  IMAD.WIDE.U32 R4, R6, UR4, R4 ;  /* 0x0000000406047c25 */ /* 0x010fc8000f8e0004 */
[----:B------:R-:W-:Y:S01]  /*1ef0*/  IMAD.WIDE.U32 R2, R11, UR8, R2 ;  /* 0x000000080b027c25 */ /* 0x000fe2000f8e0002 */
[----:B-----5:R-:W-:-:S03]  /*1f00*/  LEA R239, P1, R4, UR26, 0x1 ;  /* 0x0000001a04ef7c11 */ /* 0x020fc6000f8208ff */
[C---:B------:R-:W-:Y:S01]  /*1f10*/  IMAD R7, R0.reuse, UR4, RZ ;  /* 0x0000000400077c24 */ /* 0x040fe2000f8e02ff */
[----:B------:R-:W-:Y:S01]  /*1f20*/  USHF.L.U32 UR4, UR30, 0x7, URZ ;  /* 0x000000071e047899 */ /* 0x000fe200080006ff */
[----:B------:R-:W-:Y:S01]  /*1f30*/  IMAD R3, R11, UR9, R3 ;  /* 0x000000090b037c24 */ /* 0x000fe2000f8e0203 */
[----:B------:R3:W-:Y:S01]  /*1f40*/  STL [R1+0x90], R239 ;  /* 0x000090ef01007387 */ /* 0x0007e20000100800 */
[----:B------:R-:W-:Y:S02]  /*1f50*/  IMAD R0, R0, UR6, RZ ;  /* 0x0000000600007c24 */ /* 0x000fe4000f8e02ff */
[C---:B------:R-:W-:Y:S01]  /*1f60*/  IMAD R10, R6.reuse, UR5, R7 ;  /* 0x00000005060a7c24 */ /* 0x040fe2000f8e0207 */
[----:B--2---:R-:W-:Y:S01]  /*1f70*/  ULEA UR5, UR31, UR28, 0x18 ;  /* 0x0000001c1f057291 */ /* 0x004fe2000f8ec0ff */
[C---:B------:R-:W-:Y:S01]  /*1f80*/  IMAD R7, R6.reuse, UR7, R0 ;  /* 0x0000000706077c24 */ /* 0x040fe2000f8e0200 */
[----:B------:R-:W-:Y:S01]  /*1f90*/  USHF.R.U32.HI UR28, URZ, 0x19, UR30 ;  /* 0x00000019ff1c7899 */ /* 0x000fe2000801161e */
[----:B------:R-:W-:Y:S01]  /*1fa0*/  IMAD.WIDE.U32 R2, R6, UR6, R2 ;  /* 0x0000000606027c25 */ /* 0x000fe2000f8e0002 */
[----:B------:R-:W-:-:S02]  /*1fb0*/  MOV R6, UR29 ;  /* 0x0000001d00067c02 */ /* 0x000fc40008000f00 */
[----:B------:R-:W-:Y:S01]  /*1fc0*/  LEA R248, R248, UR5, 0x1 ;  /* 0x00000005f8f87c11 */ /* 0x000fe2000f8e08ff */
[----:B------:R-:W-:Y:S01]  /*1fd0*/  IMAD.IADD R0, R5, 0x1, R10 ;  /* 0x0000000105007824 */ /* 0x000fe200078e020a */
[----:B------:R-:W-:Y:S01]  /*1fe0*/  IADD3 R3, PT, PT, R3, R7, RZ ;  /* 0x0000000703037210 */ /* 0x000fe20007ffe0ff */
[----:B------:R-:W-:Y:S01]  /*1ff0*/  IMAD R7, R6, UR25, R9 ;  /* 0x0000001906077c24 */ /* 0x000fe2000f8e0209 */
[----:B-1----:R-:W-:Y:S02]  /*2000*/  LEA R20, P0, R2, UR12, 0x1 ;  /* 0x0000000c02147c11 */ /* 0x002fe4000f8008ff */
[----:B------:R-:W-:Y:S02]  /*2010*/  LEA.HI.X R235, R4, UR27, R0, 0x1, P1 ;  /* 0x0000001b04eb7c11 */ /* 0x000fe400088f0c00 */
[----:B------:R-:W-:Y:S01]  /*2020*/  LEA.HI.X R19, R2, UR13, R3, 0x1, P0 ;  /* 0x0000000d02137c11 */ /* 0x000fe200080f0c03 */
[----:B------:R3:W-:Y:S01]  /*2030*/  STL [R1+0x98], R20 ;  /* 0x0000981401007387 */ /* 0x0007e20000100800 */
[----:B------:R-:W-:-:S03]  /*2040*/  LOP3.LUT R10, R11, UR4, RZ, 0xfc, !PT ;  /* 0x000000040b0a7c12 */ /* 0x000fc6000f8efcff */
[----:B------:R3:W-:Y:S04]  /*2050*/  STL [R1+0x8c], R235 ;  /* 0x00008ceb01007387 */ /* 0x0007e80000100800 */
[----:B------:R3:W-:Y:S01]  /*2060*/  STL [R1+0x94], R19 ;  /* 0x0000941301007387 */ /* 0x0007e20000100800 */
[----:B------:R-:W-:Y:S05]  /*2070*/  @P2 BRA `(.L_x_758) ;  /* 0x0000000000482947 */ /* 0x000fea0003800000 */
        /* <DEDUP_REMOVED lines=17> */
.L_x_759:
[----:B------:R1:W-:Y:S02]  /*2190*/  STS.128 [R248], RZ ;  /* 0x000000fff8007388 */ /* 0x0003e40000000c00 */
.L_x_758:
[----:B------:R-:W-:Y:S05]  /*21a0*/  BSYNC.RECONVERGENT B0 ;  /* 0x0000000000007941 */ /* 0x000fea0003800200 */
.L_x_757:
[C---:B------:R-:W-:Y:S01]  /*21b0*/  VIADD R16, R11.reuse, 0x10 ;  /* 0x000000100b107836 */ /* 0x040fe20000000000 */
[----:B------:R-:W-:Y:S01]  /*21c0*/  USHF.L.U32 UR27, UR10, 0x7, URZ ;  /* 0x000000070a1b7899 */ /* 0x000fe200080006ff */
[C---:B------:R-:W-:Y:S01]  /*21d0*/  VIADD R15, R11.reuse, 0x20 ;  /* 0x000000200b0f7836 */ /* 0x040fe20000000000 */
[----:B------:R-:W-:Y:S01]  /*21e0*/  UIADD3 UR25, UPT, UPT, UR17, -0x1, URZ ;  /* 0xffffffff11197890 */ /* 0x000fe2000fffe0ff */
[C---:B------:R-:W-:Y:S01]  /*21f0*/  VIADD R14, R11.reuse, 0x30 ;  /* 0x000000300b0e7836 */ /* 0x040fe20000000000 */
[----:B------:R-:W-:Y:S01]  /*2200*/  ISETP.GE.AND P0, PT, R16, UR14, PT ;  /* 0x0000000e10007c0c */ /* 0x000fe2000bf06270 */
[C---:B------:R-:W-:Y:S01]  /*2210*/  VIADD R13, R11.reuse, 0x40 ;  /* 0x000000400b0d7836 */ /* 0x040fe20000000000 */
[----:B------:R-:W-:Y:S01]  /*2220*/  USHF.L.U64.HI UR26, UR10, 0x7, UR11 ;  /* 0x000000070a1a7899 */ /* 0x000fe2000801020b */
[C---:B------:R-:W-:Y:S01]  /*2230*/  VIADD R12, R11.reuse, 0x50 ;  /* 0x000000500b0c7836 */ /* 0x040fe20000000000 */
[----:B------:R-:W-:Y:S01]  /*2240*/  UIMAD.WIDE.U32 UR30, UR27, UR25, URZ ;  /* 0x000000191b1e72a5 */ /* 0x000fe2000f8e00ff */
[C---:B------:R-:W-:Y:S01]  /*2250*/  VIADD R18, R11.reuse, 0x60 ;  /* 0x000000600b127836 */ /* 0x040fe20000000000 */
[----:B------:R-:W-:Y:S01]  /*2260*/  UIMAD UR4, UR25, -0x80, UR23 ;  /* 0xffffff80190478a4 */ /* 0x000fe2000f8e0217 */
[----:B------:R-:W-:Y:S01]  /*2270*/  VIADD R17, R11, 0x70 ;  /* 0x000000700b117836 */ /* 0x000fe20000000000 */
[----:B------:R-:W-:Y:S01]  /*2280*/  BSSY.RECONVERGENT B0, `(.L_x_760) ;  /* 0x000001c000007945 */ /* 0x000fe20003800200 */
[----:B------:R-:W-:-:S02]  /*2290*/  ISETP.GE.AND P6, PT, R15, UR14, PT ;  /* 0x0000000e0f007c0c */ /* 0x000fc4000bfc6270 */
[----:B------:R-:W-:Y:S02]  /*22a0*/  ISETP.GE.AND P5, PT, R14, UR14, PT ;  /* 0x0000000e0e007c0c */ /* 0x000fe4000bfa6270 */
[----:B------:R-:W-:Y:S02]  /*22b0*/  ISETP.GE.AND P4, PT, R13, UR14, PT ;  /* 0x0000000e0d007c0c */ /* 0x000fe4000bf86270 */
[----:B------:R-:W-:Y:S02]  /*22c0*/  ISETP.GE.AND P3, PT, R12, UR14, PT ;  /* 0x0000000e0c007c0c */ /* 0x000fe4000bf66270 */
[----:B------:R-:W-:Y:S02]  /*22d0*/  ISETP.GE.AND P2, PT, R18, UR14, PT ;  /* 0x0000000e12007c0c */ /* 0x000fe4000bf46270 */
[----:B------:R-:W-:Y:S01]  /*22e0*/  ISETP.GE.AND P1, PT, R17, UR14, PT ;  /* 0x0000000e11007c0c */ /* 0x000fe2000bf26270 */
[----:B------:R-:W-:-:S12]  /*22f0*/  @P0 BRA `(.L_x_761) ;  /* 0x0000000000500947 */ /* 0x000fd80003800000 */
[----:B------:R-:W4:Y:S02]  /*2300*/  LDCU UR6, c[0x0][0x440] ;  /* 0x00008800ff0677ac */ /* 0x000f240008000800 */
[----:B----4-:R-:W-:-:S13]  /*2310*/  ISETP.GE.AND P0, PT, R234, UR6, PT ;  /* 0x00000006ea007c0c */ /* 0x010fda000bf06270 */
[----:B------:R4:W-:Y:S01]  /*2320*/  @P0 STS.128 [R248+0x800], RZ ;  /* 0x000800fff8000388 */ /* 0x0009e20000000c00 */
[----:B------:R-:W-:Y:S05]  /*2330*/  @P0 BRA `(.L_x_761) ;  /* 0x0000000000400947 */ /* 0x000fea0003800000 */
[----:B------:R-:W5:Y:S01]  /*2340*/  LDCU.64 UR12, c[0x0][0x3b0] ;  /* 0x00007600ff0c77ac */ /* 0x000f620008000a00 */
[----:B--2---:R-:W-:Y:S01]  /*2350*/  IADD3 R4, P0, PT, R10, 0x10, RZ ;  /* 0x000000100a047810 */ /* 0x004fe20007f1e0ff */
        /* <DEDUP_REMOVED lines=14> */
.L_x_761:
[----:B------:R-:W-:Y:S05]  /*2440*/  BSYNC.RECONVERGENT B0 ;  /* 0x0000000000007941 */ /* 0x000fea0003800200 */
.L_x_760:
[----:B------:R-:W-:Y:S04]  /*2450*/  BSSY.RECONVERGENT B0, `(.L_x_762) ;  /* 0x0000016000007945 */ /* 0x000fe80003800200 */
[----:B------:R-:W-:Y:S05]  /*2460*/  @P6 BRA `(.L_x_763) ;  /* 0x0000000000506947 */ /* 0x000fea0003800000 */
[----:B------:R-:W5:Y:S02]  /*2470*/  LDCU UR6, c[0x0][0x440] ;  /* 0x00008800ff0677ac */ /* 0x000f640008000800 */
[----:B-----5:R-:W-:-:S13]  /*2480*/  ISETP.GE.AND P0, PT, R234, UR6, PT ;  /* 0x00000006ea007c0c */ /* 0x020fda000bf06270 */
        /* <DEDUP_REMOVED lines=18> */
.L_x_763:
[----:B------:R-:W-:Y:S05]  /*25b0*/  BSYNC.RECONVERGENT B0 ;  /* 0x0000000000007941 */ /* 0x000fea0003800200 */
.L_x_762:
        /* <DEDUP_REMOVED lines=22> */
.L_x_765:
[----:B------:R-:W-:Y:S05]  /*2720*/  BSYNC.RECONVERGENT B0 ;  /* 0x0000000000007941 */ /* 0x000fea0003800200 */
.L_x_764:
        /* <DEDUP_REMOVED lines=22> */
.L_x_767:
[----:B------:R-:W-:Y:S05]  /*2890*/  BSYNC.RECONVERGENT B0 ;  /* 0x0000000000007941 */ /* 0x000fea0003800200 */
.L_x_766:
        /* <DEDUP_REMOVED lines=22> */
.L_x_769:
[----:B------:R-:W-:Y:S05]  /*2a00*/  BSYNC.RECONVERGENT B0 ;  /* 0x0000000000007941 */ /* 0x000fea0003800200 */
.L_x_768:
        /* <DEDUP_REMOVED lines=22> */
.L_x_771:
[----:B------:R-:W-:Y:S05]  /*2b70*/  BSYNC.RECONVERGENT B0 ;  /* 0x0000000000007941 */ /* 0x000fea0003800200 */
.L_x_770:
        /* <DEDUP_REMOVED lines=13> */
[----:B--2---:R-:W-:-:S04]  /*2c50*/  IMAD.WIDE.U32 R4, R0, UR12, R2 ;  /* 0x0000000c00047c25 */ /* 0x004fc8000f8e0002 */
        /* <DEDUP_REMOVED lines=8> */
.L_x_773:
[----:B------:R-:W-:Y:S05]  /*2ce0*/  BSYNC.RECONVERGENT B0 ;  /* 0x0000000000007941 */ /* 0x000fea0003800200 */
.L_x_772:
[----:B------:R-:W-:Y:S01]  /*2cf0*/  ISETP.GE.AND P6, PT, R11, UR4, PT ;  /* 0x000000040b007c0c */ /* 0x000fe2000bfc6270 */
[----:B------:R-:W-:Y:S01]  /*2d00*/  UIMAD UR7, UR26, UR25, URZ ;  /* 0x000000191a0772a4 */ /* 0x000fe2000f8e02ff */
[----:B------:R-:W-:Y:S03]  /*2d10*/  BSSY.RECONVERGENT B0, `(.L_x_774) ;  /* 0x0000011000007945 */ /* 0x000fe60003800200 */
[----:B------:R-:W-:-:S08]  /*2d20*/  UIADD3 UR7, UPT, UPT, UR31, UR7, URZ ;  /* 0x000000071f077290 */ /* 0x000fd0000fffe0ff */
[----:B------:R-:W-:Y:S05]  /*2d30*/  @P6 BRA `(.L_x_775) ;  /* 0x0000000000386947 */ /* 0x000fea0003800000 */
[----:B------:R-:W5:Y:S02]  /*2d40*/  LDCU UR6, c[0x0][0x440] ;  /* 0x00008800ff0677ac */ /* 0x000f640008000800 */
[----:B-----5:R-:W-:-:S13]  /*2d50*/  ISETP.GE.AND P0, PT, R234, UR6, PT ;  /* 0x00000006ea007c0c */ /* 0x020fda000bf06270 */
[----:B------:R-:W-:Y:S05]  /*2d60*/  @P0 BRA `(.L_x_776) ;  /* 0x0000000000280947 */ /* 0x000fea0003800000 */
[----:B--2---:R-:W-:Y:S01]  /*2d70*/  IMAD.U32 R2, RZ, RZ, UR30 ;  /* 0x0000001eff027e24 */ /* 0x004fe2000f8e00ff */
[----:B------:R-:W-:Y:S01]  /*2d80*/  MOV R3, UR31 ;  /* 0x0000001f00037c02 */ /* 0x000fe20008000f00 */
[----:B------:R-:W-:-:S03]  /*2d90*/  IMAD.U32 R0, RZ, RZ, UR7 ;  /* 0x00000007ff007e24 */ /* 0x000fc6000f8e00ff */
[----:B------:R-:W-:-:S04]  /*2da0*/  LEA R4, P0, R2, R239, 0x1 ;  /* 0x000000ef02047211 */ /* 0x000fc800078008ff */
[----:B------:R-:W-:-:S05]  /*2db0*/  LEA.HI.X R5, R2, R235, R0, 0x1, P0 ;  /* 0x000000eb02057211 */ /* 0x000fca00000f0c00 */
[----:B------:R-:W-:Y:S01]  /*2dc0*/  @!PT LDS RZ, [RZ] ;  /* 0x00000000fffff984 */ /* 0x000fe20000000800 */
[----:B------:R-:W-:Y:S01]  /*2dd0*/  @!PT LDS RZ, [RZ] ;  /* 0x00000000fffff984 */ /* 0x000fe20000000800 */
[----:B------:R-:W-:Y:S01]  /*2de0*/  @!PT LDS RZ, [RZ] ;  /* 0x00000000fffff984 */ /* 0x000fe20000000800 */
[----:B------:R2:W-:Y:S01]  /*2df0*/  LDGSTS.E.BYPASS.LTC128B.128 [R248+0x4000], desc[UR20][R4.64] ;  /* 0x0400000004f87fae */ /* 0x0005e2000b981a14 */
[----:B------:R-:W-:Y:S05]  /*2e00*/  BRA `(.L_x_775) ;  /* 0x0000000000047947 */ /* 0x000fea0003800000 */
.L_x_776:
[----:B------:R1:W-:Y:S02]  /*2e10*/  STS.128 [R248+0x4000], RZ ;  /* 0x004000fff8007388 */ /* 0x0003e40000000c00 */
.L_x_775:
[----:B------:R-:W-:Y:S05]  /*2e20*/  BSYNC.RECONVERGENT B0 ;  /* 0x0000000000007941 */ /* 0x000fea0003800200 */
.L_x_774:
[----:B------:R-:W-:Y:S01]  /*2e30*/  ISETP.GE.AND P1, PT, R16, UR4, PT ;  /* 0x0000000410007c0c */ /* 0x000fe2000bf26270 */
[----:B------:R-:W-:Y:S01]  /*2e40*/  USHF.L.U64.HI UR13, UR8, 0x7, UR9 ;  /* 0x00000007080d7899 */ /* 0x000fe20008010209 */
[----:B------:R-:W-:Y:S01]  /*2e50*/  BSSY.RECONVERGENT B0, `(.L_x_777) ;  /* 0x0000017000007945 */ /* 0x000fe20003800200 */
[----:B------:R-:W-:Y:S02]  /*2e60*/  ISETP.GE.AND P0, PT, R15, UR4, PT ;  /* 0x000000040f007c0c */ /* 0x000fe4000bf06270 */
[----:B------:R-:W-:Y:S02]  /*2e70*/  ISETP.GE.AND P5, PT, R14, UR4, PT ;  /* 0x000000040e007c0c */ /* 0x000fe4000bfa6270 */
[----:B------:R-:W-:Y:S02]  /*2e80*/  ISETP.GE.AND P4, PT, R13, UR4, PT ;  /* 0x000000040d007c0c */ /* 0x000fe4000bf86270 */
[----:B------:R-:W-:Y:S02]  /*2e90*/  ISETP.GE.AND P3, PT, R12, UR4, PT ;  /* 0x000000040c007c0c */ /* 0x000fe4000bf66270 */
[----:B------:R-:W-:-:S02]  /*2ea0*/  ISETP.GE.AND P2, PT, R18, UR4, PT ;  /* 0x0000000412007c0c */ /* 0x000fc4000bf46270 */
[----:B------:R-:W-:Y:S11]  /*2eb0*/  @P1 BRA `(.L_x_778) ;  /* 0x0000000000401947 */ /* 0x000ff60003800000 */
[----:B------:R-:W5:Y:S02]  /*2ec0*/  LDCU UR6, c[0x0][0x440] ;  /* 0x00008800ff0677ac */ /* 0x000f640008000800 */
[----:B-----5:R-:W-:-:S13]  /*2ed0*/  ISETP.GE.AND P1, PT, R234, UR6, PT ;  /* 0x00000006ea007c0c */ /* 0x020fda000bf26270 */
[----:B------:R1:W-:Y:S01]  /*2ee0*/  @P1 STS.128 [R248+0x4800], RZ ;  /* 0x004800fff8001388 */ /* 0x0003e20000000c00 */
[----:B------:R-:W-:Y:S05]  /*2ef0*/  @P1 BRA `(.L_x_778) ;  /* 0x0000000000301947 */ /* 0x000fea0003800000 */
[----:B------:R-:W-:Y:S02]  /*2f00*/  UIMAD.WIDE.U32 UR26, UR10, 0x10, URZ ;  /* 0x000000100a1a78a5 */ /* 0x000fe4000f8e00ff */
[----:B------:R-:W-:Y:S02]  /*2f10*/  USHF.L.U32 UR6, UR11, 0x4, URZ ;  /* 0x000000040b067899 */ /* 0x000fe400080006ff */
[----:B------:R-:W-:-:S04]  /*2f20*/  UIADD3 UR12, UP0, UPT, UR30, UR26, URZ ;  /* 0x0000001a1e0c7290 */ /* 0x000fc8000ff1e0ff */
[----:B------:R-:W-:Y:S02]  /*2f30*/  UIADD3.X UR6, UPT, UPT, UR7, UR27, UR6, UP0, !UPT ;  /* 0x0000001b07067290 */ /* 0x000fe400087fe406 */
[----:B------:R-:W-:-:S04]  /*2f40*/  IMAD.U32 R0, RZ, RZ, UR12 ;  /* 0x0000000cff007e24 */ /* 0x000fc8000f8e00ff */
[----:B--2---:R-:W-:Y:S01]  /*2f50*/  IMAD.U32 R3, RZ, RZ, UR6 ;  /* 0x00000006ff037e24 */ /* 0x004fe2000f8e00ff */
[----:B------:R-:W-:-:S04]  /*2f60*/  LEA R2, P1, R0, R239, 0x1 ;  /* 0x000000ef00027211 */ /* 0x000fc800078208ff */
[----:B------:R-:W-:-:S05]  /*2f70*/  LEA.HI.X R3, R0, R235, R3, 0x1, P1 ;  /* 0x000000eb00037211 */ /* 0x000fca00008f0c03 */
[----:B------:R-:W-:Y:S01]  /*2f80*/  @!PT LDS RZ, [RZ] ;  /* 0x00000000fffff984 */ /* 0x000fe20000000800 */
[----:B------:R-:W-:Y:S01]  /*2f90*/  @!PT LDS RZ, [RZ] ;  /* 0x00000000fffff984 */ /* 0x000fe20000000800 */
[----:B------:R-:W-:Y:S01]  /*2fa0*/  @!PT LDS RZ, [RZ] ;  /* 0x00000000fffff984 */ /* 0x000fe20000000800 */
[----:B------:R2:W-:Y:S04]  /*2fb0*/  LDGSTS.E.BYPASS.LTC128B.128 [R248+0x4800], desc[UR20][R2.64] ;  /* 0x0480000002f87fae */ /* 0x0005e8000b981a14 */
.L_x_778:
[----:B------:R-:W-:Y:S05]  /*2fc0*/  BSYNC.RECONVERGENT B0 ;  /* 0x0000000000007941 */ /* 0x000fea0003800200 */
.L_x_777:
[----:B------:R-:W-:Y:S01]  /*2fd0*/  USHF.L.U32 UR26, UR8, 0x7, URZ ;  /* 0x00000007081a7899 */ /* 0x000fe200080006ff */
[----:B------:R-:W-:Y:S01]  /*2fe0*/  BSSY.RECONVERGENT B0, `(.L_x_779) ;  /* 0x0000011000007945 */ /* 0x000fe20003800200 */
[----:B------:R-:W-:-:S03]  /*2ff0*/  ISETP.GE.AND P1, PT, R17, UR4, PT ;  /* 0x0000000411007c0c */ /* 0x000fc6000bf26270 */
[----:B------:R-:W-:Y:S10]  /*3000*/  @P0 BRA `(.L_x_780) ;  /* 0x0000000000380947 */ /* 0x000ff40003800000 */
[----:B------:R-:W5:Y:S02]  /*3010*/  LDCU UR6, c[0x0][0x440] ;  /* 0x00008800ff0677ac */ /* 0x000f640008000800 */
[----:B-----5:R-:W-:-:S13]  /*3020*/  ISETP.GE.AND P0, PT, R234, UR6, PT ;  /* 0x00000006ea007c0c */ /* 0x020fda000bf06270 */
[----:B------:R1:W-:Y:S01]  /*3030*/  @P0 STS.128 [R248+0x5000], RZ ;  /* 0x005000fff8000388 */ /* 0x0003e20000000c00 */
[----:B------:R-:W-:Y:S05]  /*3040*/  @P0 BRA `(.L_x_780) ;  /* 0x0000000000280947 */ /* 0x000fea0003800000 */
[----:B------:R-:W-:-:S04]  /*3050*/  ULEA UR12, UP0, UR10, UR30, 0x5 ;  /* 0x0000001e0a0c7291 */ /* 0x000fc8000f8028ff */
[----:B------:R-:W-:Y:S02]  /*3060*/  ULEA.HI.X UR6, UR10, UR7, UR11, 0x5, UP0 ;  /* 0x000000070a067291 */ /* 0x000fe400080f2c0b */
        /* <DEDUP_REMOVED lines=8> */
.L_x_780:
[----:B------:R-:W-:Y:S05]  /*30f0*/  BSYNC.RECONVERGENT B0 ;  /* 0x0000000000007941 */ /* 0x000fea0003800200 */
.L_x_779:
[----:B------:R-:W-:Y:S04]  /*3100*/  BSSY.RECONVERGENT B0, `(.L_x_781) ;  /* 0x0000014000007945 */ /* 0x000fe80003800200 */
[----:B------:R-:W-:Y:S05]  /*3110*/  @P5 BRA `(.L_x_782) ;  /* 0x0000000000485947 */ /* 0x000fea0003800000 */
[----:B------:R-:W5:Y:S02]  /*3120*/  LDCU UR6, c[0x0][0x440] ;  /* 0x00008800ff0677ac */ /* 0x000f640008000800 */
[----:B-----5:R-:W-:-:S13]  /*3130*/  ISETP.GE.AND P0, PT, R234, UR6, PT ;  /* 0x00000006ea007c0c */ /* 0x020fda000bf06270 */
[----:B------:R1:W-:Y:S01]  /*3140*/  @P0 STS.128 [R248+0x5800], RZ ;  /* 0x005800fff8000388 */ /* 0x0003e20000000c00 */
[----:B------:R-:W-:Y:S05]  /*3150*/  @P0 BRA `(.L_x_782) ;  /* 0x0000000000380947 */ /* 0x000fea0003800000 */
[----:B------:R-:W-:Y:S01]  /*3160*/  UMOV UR28, UR30 ;  /* 0x0000001e001c7c82 */ /* 0x000fe20008000000 */
[----:B------:R-:W-:Y:S01]  /*3170*/  UMOV UR29, UR7 ;  /* 0x00000007001d7c82 */ /* 0x000fe20008000000 */
[----:B------:R-:W-:Y:S02]  /*3180*/  UIMAD UR6, UR11, 0x30, URZ ;  /* 0x000000300b0678a4 */ /* 0x000fe4000f8e02ff */
[----:B------:R-:W-:-:S04]  /*3190*/  UIMAD.WIDE.U32 UR28, UR10, 0x30, UR28 ;  /* 0x000000300a1c78a5 */ /* 0x000fc8000f8e001c */
[----:B------:R-:W-:Y:S02]  /*31a0*/  UIADD3 UR6, UPT, UPT, UR29, UR6, URZ ;  /* 0x000000061d067290 */ /* 0x000fe4000fffe0ff */
[----:B--2---:R-:W-:Y:S01]  /*31b0*/  IMAD.U32 R2, RZ, RZ, UR28 ;  /* 0x0000001cff027e24 */ /* 0x004fe2000f8e00ff */
[----:B------:R-:W-:-:S03]  /*31c0*/  MOV R3, UR29 ;  /* 0x0000001d00037c02 */ /* 0x000fc60008000f00 */
[----:B------:R-:W-:Y:S01]  /*31d0*/  IMAD.U32 R0, RZ, RZ, UR6 ;  /* 0x00000006ff007e24 */ /* 0x000fe2000f8e00ff */
[----:B------:R-:W-:-:S04]  /*31e0*/  LEA R4, P0, R2, R239, 0x1 ;  /* 0x000000ef02047211 */ /* 0x000fc800078008ff */
[----:B------:R-:W-:-:S05]  /*31f0*/  LEA.HI.X R5, R2, R235, R0, 0x1, P0 ;  /* 0x000000eb02057211 */ /* 0x000fca00000f0c00 */
[----:B------:R-:W-:Y:S01]  /*3200*/  @!PT LDS RZ, [RZ] ;  /* 0x00000000fffff984 */ /* 0x000fe20000000800 */
[----:B------:R-:W-:Y:S01]  /*3210*/  @!PT LDS RZ, [RZ] ;  /* 0x00000000fffff984 */ /* 0x000fe20000000800 */
[----:B------:R-:W-:Y:S01]  /*3220*/  @!PT LDS RZ, [RZ] ;  /* 0x00000000fffff984 */ /* 0x000fe20000000800 */
[----:B------:R2:W-:Y:S04]  /*3230*/  LDGSTS.E.BYPASS.LTC128B.128 [R248+0x5800], desc[UR20][R4.64] ;  /* 0x0580000004f87fae */ /* 0x0005e8000b981a14 */
.L_x_782:
[----:B------:R-:W-:Y:S05]  /*3240*/  BSYNC.RECONVERGENT B0 ;  /* 0x0000000000007941 */ /* 0x000fea0003800200 */
.L_x_781:
[----:B------:R-:W-:Y:S04]  /*3250*/  BSSY.RECONVERGENT B0, `(.L_x_783) ;  /* 0x0000010000007945 */ /* 0x000fe80003800200 */
[----:B------:R-:W-:Y:S05]  /*3260*/  @P4 BRA `(.L_x_784) ;  /* 0x0000000000384947 */ /* 0x000fea0003800000 */
        /* <DEDUP_REMOVED lines=14> */
.L_x_784:
[----:B------:R-:W-:Y:S05]  /*3350*/  BSYNC.RECONVERGENT B0 ;  /* 0x0000000000007941 */ /* 0x000fea0003800200 */
.L_x_783:
        /* <DEDUP_REMOVED lines=20> */
.L_x_786:
[----:B------:R-:W-:Y:S05]  /*34a0*/  BSYNC.RECONVERGENT B0 ;  /* 0x0000000000007941 */ /* 0x000fea0003800200 */
.L_x_785:
        /* <DEDUP_REMOVED lines=20> */
.L_x_788:
[----:B------:R-:W-:Y:S05]  /*35f0*/  BSYNC.RECONVERGENT B0 ;  /* 0x0000000000007941 */ /* 0x000fea0003800200 */
.L_x_787:
        /* <DEDUP_REMOVED lines=20> */
.L_x_790:
[----:B------:R-:W-:Y:S05]  /*3740*/  BSYNC.RECONVERGENT B0 ;  /* 0x0000000000007941 */ /* 0x000fea0003800200 */
.L_x_789:
[----:B------:R-:W0:Y:S01]  /*3750*/  LDGDEPBAR ;  /* 0x00000000000079af */ /* 0x000e220000000000 */
[----:B------:R-:W-:Y:S01]  /*3760*/  UIMAD.WIDE.U32 UR26, UR26, UR25, URZ ;  /* 0x000000191a1a72a5 */ /* 0x000fe2000f8e00ff */
[----:B------:R-:W-:Y:S01]  /*3770*/  BSSY.RECONVERGENT B0, `(.L_x_791) ;  /* 0x0000017000007945 */ /* 0x000fe20003800200 */
[----:B------:R-:W-:Y:S02]  /*3780*/  UIMAD UR13, UR13, UR25, URZ ;  /* 0x000000190d0d72a4 */ /* 0x000fe4000f8e02ff */
[----:B------:R-:W-:Y:S02]  /*3790*/  UIADD3 UR19, UPT, UPT, UR23, UR19, -UR24 ;  /* 0x0000001317137290 */ /* 0x000fe4000fffe818 */
[----:B------:R-:W-:Y:S01]  /*37a0*/  UIADD3 UR13, UPT, UPT, UR27, UR13, URZ ;  /* 0x0000000d1b0d7290 */ /* 0x000fe2000fffe0ff */
[----:B------:R-:W-:-:S04]  /*37b0*/  DEPBAR.LE SB0, 0x0 ;  /* 0x000080000000791a */ /* 0x000fc80000000000 */
[----:B------:R-:W-:Y:S06]  /*37c0*/  BAR.SYNC.DEFER_BLOCKING 0x0 ;  /* 0x0000000000007b1d */ /* 0x000fec0000010000 */
        /* <DEDUP_REMOVED lines=14> */
.L_x_793:
[----:B------:R1:W-:Y:S01]  /*38b0*/  STS.128 [R248+0x8000], RZ ;  /* 0x008000fff8007388 */ /* 0x0003e20000000c00 */
[----:B------:R-:W-:Y:S05]  /*38c0*/  BRA `(.L_x_794) ;  /* 0x0000000000047947 */ /* 0x000fea0003800000 */
.L_x_792:
[----:B------:R1:W-:Y:S02]  /*38d0*/  STS.128 [R248+0x8000], RZ ;  /* 0x008000fff8007388 */ /* 0x0003e40000000c00 */
.L_x_794:
[----:B------:R-:W-:Y:S05]  /*38e0*/  BSYNC.RECONVERGENT B0 ;  /* 0x0000000000007941 */ /* 0x000fea0003800200 */
.L_x_791:
[----:B------:R-:W-:Y:S01]  /*38f0*/  ISETP.GE.AND P0, PT, R16, UR4, PT ;  /* 0x0000000410007c0c */ /* 0x000fe2000bf06270 */
[C---:B--2---:R-:W-:Y:S01]  /*3900*/  IMAD.SHL.U32 R2, R238.reuse, 0x40, RZ ;  /* 0x00000040ee027824 */ /* 0x044fe200078e00ff */
[----:B------:R-:W-:Y:S01]  /*3910*/  SHF.R.U32.HI R233, RZ, 0x1, R238 ;  /* 0x00000001ffe97819 */ /* 0x000fe200000116ee */
[----:B------:R-:W-:Y:S01]  /*3920*/  IMAD.SHL.U32 R3, R238, 0x20, RZ ;  /* 0x00000020ee037824 */ /* 0x000fe200078e00ff */
[----:B------:R-:W-:Y:S01]  /*3930*/  ISETP.GE.AND P3, PT, R12, UR4, PT ;  /* 0x000000040c007c0c */ /* 0x000fe2000bf66270 */
[----:B------:R-:W-:Y:S01]  /*3940*/  BSSY.RECONVERGENT B0, `(.L_x_795) ;  /* 0x0000020000007945 */ /* 0x000fe20003800200 */
[----:B------:R-:W-:Y:S02]  /*3950*/  LOP3.LUT R0, R234, 0x1c0, R2, 0xf8, !PT ;  /* 0x000001c0ea007812 */ /* 0x000fe400078ef802 */
[----:B------:R-:W-:Y:S02]  /*3960*/  LOP3.LUT R232, R2, 0x200, RZ, 0xc0, !PT ;  /* 0x0000020002e87812 */ /* 0x000fe400078ec0ff */
[----:B------:R-:W-:-:S02]  /*3970*/  LOP3.LUT R203, R0, 0x8, R233, 0x78, !PT ;  /* 0x0000000800cb7812 */ /* 0x000fc400078e78e9 */
[----:B------:R-:W-:Y:S01]  /*3980*/  LOP3.LUT R12, R2, 0x400, RZ, 0xc0, !PT ;  /* 0x00000400020c7812 */ /* 0x000fe200078ec0ff */
[----:B------:R2:W-:Y:S01]  /*3990*/  @P0 STS.128 [R248+0x8800], RZ ;  /* 0x008800fff8000388 */ /* 0x0005e20000000c00 */
[----:B------:R-:W-:Y:S02]  /*39a0*/  LOP3.LUT R0, R0, 0x8, R238, 0x78, !PT ;  /* 0x0000000800007812 */ /* 0x000fe400078e78ee */
[----:B------:R-:W-:Y:S02]  /*39b0*/  LOP3.LUT R2, R232, 0x7c00, R3, 0xf8, !PT ;  /* 0x00007c00e8027812 */ /* 0x000fe400078ef803 */
[----:B------:R-:W-:Y:S01]  /*39c0*/  ISETP.GE.AND P6, PT, R15, UR4, PT ;  /* 0x000000040f007c0c */ /* 0x000fe2000bfc6270 */
[----:B------:R-:W-:Y:S01]  /*39d0*/  IMAD R12, R0, 0x2, R12 ;  /* 0x00000002000c7824 */ /* 0x000fe200078e020c */
[----:B------:R-:W-:Y:S02]  /*39e0*/  ISETP.GE.AND P5, PT, R14, UR4, PT ;  /* 0x000000040e007c0c */ /* 0x000fe4000bfa6270 */
[----:B------:R-:W-:-:S02]  /*39f0*/  ISETP.GE.AND P4, PT, R13, UR4, PT ;  /* 0x000000040d007c0c */ /* 0x000fc4000bf86270 */
[----:B------:R-:W-:Y:S02]  /*3a00*/  ISETP.GE.AND P2, PT, R18, UR4, PT ;  /* 0x0000000412007c0c */ /* 0x000fe4000bf46270 */
[----:B------:R-:W-:Y:S02]  /*3a10*/  ISETP.GE.AND P1, PT, R17, UR4, PT ;  /* 0x0000000411007c0c */ /* 0x000fe4000bf26270 */
[----:B------:R-:W-:Y:S01]  /*3a20*/  LOP3.LUT R0, R2, R203, RZ, 0xfc, !PT ;  /* 0x000000cb02007212 */ /* 0x000fe200078efcff */
[----:B------:R-:W-:Y:S10]  /*3a30*/  @P0 BRA `(.L_x_796) ;  /* 0x0000000000400947 */ /* 0x000ff40003800000 */
        /* <DEDUP_REMOVED lines=9> */
[----:B------:R-:W-:Y:S01]  /*3ad0*/  IMAD.U32 R4, RZ, RZ, UR6 ;  /* 0x00000006ff047e24 */ /* 0x000fe2000f8e00ff */
[----:B------:R-:W-:-:S04]  /*3ae0*/  LEA R2, P0, R3, R20, 0x1 ;  /* 0x0000001403027211 */ /* 0x000fc800078008ff */
[----:B------:R-:W-:-:S05]  /*3af0*/  LEA.HI.X R3, R3, R19, R4, 0x1, P0 ;  /* 0x0000001303037211 */ /* 0x000fca00000f0c04 */
[----:B------:R-:W-:Y:S01]  /*3b00*/  @!PT LDS RZ, [RZ] ;  /* 0x00000000fffff984 */ /* 0x000fe20000000800 */
[----:B------:R-:W-:Y:S01]  /*3b10*/  @!PT LDS RZ, [RZ] ;  /* 0x00000000fffff984 */ /* 0x000fe20000000800 */
[----:B------:R-:W-:Y:S01]  /*3b20*/  @!PT LDS RZ, [RZ] ;  /* 0x00000000fffff984 */ /* 0x000fe20000000800 */
[----:B------:R1:W-:Y:S04]  /*3b30*/  LDGSTS.E.BYPASS.LTC128B.128 [R248+0x8800], desc[UR20][R2.64] ;  /* 0x0880000002f87fae */ /* 0x0003e8000b981a14 */
.L_x_796:
[----:B------:R-:W-:Y:S05]  /*3b40*/  BSYNC.RECONVERGENT B0 ;  /* 0x0000000000007941 */ /* 0x000fea0003800200 */
.L_x_795:
        /* <DEDUP_REMOVED lines=11> */
[----:B-1----:R-:W-:Y:S01]  /*3c00*/  IMAD.U32 R3, RZ, RZ, UR6 ;  /* 0x00000006ff037e24 */ /* 0x002fe2000f8e00ff */
[----:B------:R-:W-:-:S04]  /*3c10*/  LEA R2, P0, R0, R20, 0x1 ;  /* 0x0000001400027211 */ /* 0x000fc800078008ff */
[----:B------:R-:W-:-:S05]  /*3c20*/  LEA.HI.X R3, R0, R19, R3, 0x1, P0 ;  /* 0x0000001300037211 */ /* 0x000fca00000f0c03 */
[----:B------:R-:W-:Y:S01]  /*3c30*/  @!PT LDS RZ, [RZ] ;  /* 0x00000000fffff984 */ /* 0x000fe20000000800 */
[----:B------:R-:W-:Y:S01]  /*3c40*/  @!PT LDS RZ, [RZ] ;  /* 0x00000000fffff984 */ /* 0x000fe20000000800 */
[----:B------:R-:W-:Y:S01]  /*3c50*/  @!PT LDS RZ, [RZ] ;  /* 0x00000000fffff984 */ /* 0x000fe20000000800 */
[----:B------:R1:W-:Y:S04]  /*3c60*/  LDGSTS.E.BYPASS.LTC128B.128 [R248+0x9000], desc[UR20][R2.64] ;  /* 0x0900000002f87fae */ /* 0x0003e8000b981a14 */
.L_x_798:
[----:B------:R-:W-:Y:S05]  /*3c70*/  BSYNC.RECONVERGENT B0 ;  /* 0x0000000000007941 */ /* 0x000fea0003800200 */
.L_x_797:
[----:B------:R1:W-:Y:S01]  /*3c80*/  @P5 STS.128 [R248+0x9800], RZ ;  /* 0x009800fff8005388 */ /* 0x0003e20000000c00 */
[----:B------:R-:W-:Y:S04]  /*3c90*/  BSSY.RECONVERGENT B0, `(.L_x_799) ;  /* 0x0000013000007945 */ /* 0x000fe80003800200 */
[----:B------:R-:W-:Y:S05]  /*3ca0*/  @P5 BRA `(.L_x_800) ;  /* 0x0000000000445947 */ /* 0x000fea0003800000 */
[----:B------:R-:W5:Y:S02]  /*3cb0*/  LDCU UR6, c[0x0][0x440] ;  /* 0x00008800ff0677ac */ /* 0x000f640008000800 */
[----:B-----5:R-:W-:-:S13]  /*3cc0*/  ISETP.GE.AND P0, PT, R234, UR6, PT ;  /* 0x00000006ea007c0c */ /* 0x020fda000bf06270 */
[----:B------:R1:W-:Y:S01]  /*3cd0*/  @P0 STS.128 [R248+0x9800], RZ ;  /* 0x009800fff8000388 */ /* 0x0003e20000000c00 */
[----:B------:R-:W-:Y:S05]  /*3ce0*/  @P0 BRA `(.L_x_800) ;  /* 0x0000000000340947 */ /* 0x000fea0003800000 */
[----:B------:R-:W-:Y:S01]  /*3cf0*/  UMOV UR12, UR26 ;  /* 0x0000001a000c7c82 */ /* 0x000fe20008000000 */
[----:B------:R-:W-:Y:S02]  /*3d00*/  UIMAD UR6, UR9, 0x30, URZ ;  /* 0x00000030090678a4 */ /* 0x000fe4000f8e02ff */
[----:B------:R-:W-:-:S04]  /*3d10*/  UIMAD.WIDE.U32 UR28, UR8, 0x30, UR12 ;  /* 0x00000030081c78a5 */ /* 0x000fc8000f8e000c */
[----:B------:R-:W-:Y:S02]  /*3d20*/  UIADD3 UR6, UPT, UPT, UR29, UR6, URZ ;  /* 0x000000061d067290 */ /* 0x000fe4000fffe0ff */
[----:B-1----:R-:W-:Y:S01]  /*3d30*/  IMAD.U32 R2, RZ, RZ, UR28 ;  /* 0x0000001cff027e24 */ /* 0x002fe2000f8e00ff */
        /* <DEDUP_REMOVED lines=8> */
.L_x_800:
[----:B------:R-:W-:Y:S05]  /*3dc0*/  BSYNC.RECONVERGENT B0 ;  /* 0x0000000000007941 */ /* 0x000fea0003800200 */
.L_x_799:
[----:B------:R1:W-:Y:S01]  /*3dd0*/  @P4 STS.128 [R248+0xa000], RZ ;  /* 0x00a000fff8004388 */ /* 0x0003e20000000c00 */
        /* <DEDUP_REMOVED lines=16> */
.L_x_802:
[----:B------:R-:W-:Y:S05]  /*3ee0*/  BSYNC.RECONVERGENT B0 ;  /* 0x0000000000007941 */ /* 0x000fea0003800200 */
.L_x_801:
        /* <DEDUP_REMOVED lines=20> */
.L_x_804:
[----:B------:R-:W-:Y:S05]  /*4030*/  BSYNC.RECONVERGENT B0 ;  /* 0x0000000000007941 */ /* 0x000fea0003800200 */
.L_x_803:
        /* <DEDUP_REMOVED lines=20> */
.L_x_806:
[----:B------:R-:W-:Y:S05]  /*4180*/  BSYNC.RECONVERGENT B0 ;  /* 0x0000000000007941 */ /* 0x000fea0003800200 */
.L_x_805:
        /* <DEDUP_REMOVED lines=20> */
.L_x_808:
[----:B------:R-:W-:Y:S05]  /*42d0*/  BSYNC.RECONVERGENT B0 ;  /* 0x0000000000007941 */ /* 0x000fea0003800200 */
.L_x_807:
[----:B------:R-:W-:Y:S01]  /*42e0*/  LDSM.16.M88.4 R32, [R12+UR5+0x4000] ;  /* 0x004000050c20783b */ /* 0x000fe20008000200 */
[----:B------:R-:W-:Y:S01]  /*42f0*/  IMAD.MOV.U32 R0, RZ, RZ, 0x20 ;  /* 0x00000020ff007424 */ /* 0x000fe200078e00ff */
[----:B------:R-:W-:Y:S01]  /*4300*/  LOP3.LUT P6, RZ, R238, 0x2, RZ, 0xc0, !PT ;  /* 0x00000002eeff7812 */ /* 0x000fe200078cc0ff */
[----:B------:R-:W-:Y:S01]  /*4310*/  VIADD R201, R12, UR5 ;  /* 0x000000050cc97c36 */ /* 0x000fe20008000000 */
[----:B-1----:R-:W1:Y:S01]  /*4320*/  LDSM.16.M88.4 R4, [R236+0x2000] ;  /* 0x00200000ec04783b */ /* 0x002e620000000200 */
[----:B------:R-:W-:Y:S01]  /*4330*/  IMAD.MOV.U32 R3, RZ, RZ, 0x40 ;  /* 0x00000040ff037424 */ /* 0x000fe200078e00ff */
[----:B------:R-:W-:Y:S01]  /*4340*/  SEL R202, R0, 0xffffffe0, !P6 ;  /* 0xffffffe000ca7807 */ /* 0x000fe20007000000 */
[----:B------:R-:W-:Y:S01]  /*4350*/  UISETP.GT.AND UP0, UPT, UR25, UR15, UPT ;  /* 0x0000000f1900728c */ /* 0x000fe2000bf04270 */
[----:B------:R-:W5:Y:S01]  /*4360*/  LDSM.16.M88.4 R28, [R12+UR5+0x4800] ;  /* 0x004800050c1c783b */ /* 0x000f620008000200 */
[----:B------:R-:W-:Y:S01]  /*4370*/  LOP3.LUT P3, RZ, R238, 0x4, RZ, 0xc0, !PT ;  /* 0x00000004eeff7812 */ /* 0x000fe2000786c0ff */
[----:B------:R-:W-:Y:S01]  /*4380*/  IMAD.MOV.U32 R249, RZ, RZ, 0x40 ;  /* 0x00000040fff97424 */ /* 0x000fe200078e00ff */
[----:B------:R-:W-:Y:S01]  /*4390*/  IADD3 R0, PT, PT, R201, R202, RZ ;  /* 0x000000cac9007210 */ /* 0x000fe20007ffe0ff */
[----:B------:R-:W2:Y:S01]  /*43a0*/  LDSM.16.M88.4 R24, [R12+UR5+0x5000] ;  /* 0x005000050c18783b */ /* 0x000ea20008000200 */
[----:B------:R-:W-:Y:S01]  /*43b0*/  IMAD.IADD R2, R236, 0x1, R202 ;  /* 0x00000001ec027824 */ /* 0x000fe200078e02ca */
[----:B------:R-:W-:-:S02]  /*43c0*/  SEL R237, R3, 0xffffffc0, !P3 ;  /* 0xffffffc003ed7807 */ /* 0x000fc40005800000 */
[----:B---3--:R-:W3:Y:S01]  /*43d0*/  LDSM.16.M88.4 R20, [R12+UR5+0x5800] ;  /* 0x005800050c14783b */ /* 0x008ee20008000200 */
[----:B------:R-:W-:Y:S02]  /*43e0*/  MOV R251, 0x8 ;  /* 0x0000000800fb7802 */ /* 0x000fe40000000f00 */
[----:B------:R-:W-:Y:S01]  /*43f0*/  IMAD.IADD R200, R201, 0x1, R237 ;  /* 0x00000001c9c87824 */ /* 0x000fe200078e02ed */
[----:B------:R-:W4:Y:S01]  /*4400*/  LDSM.16.M88.4 R16, [R12+UR5+0x6000] ;  /* 0x006000050c10783b */ /* 0x000f220008000200 */
[----:B------:R-:W-:-:S03]  /*4410*/  MOV R250, 0x48 ;  /* 0x0000004800fa7802 */ /* 0x000fc60000000f00 */
[----:B------:R-:W4:Y:S04]  /*4420*/  LDSM.16.M88.4 R36, [R12+UR5+0x6800] ;  /* 0x006800050c24783b */ /* 0x000f280008000200 */
[----:B------:R-:W4:Y:S04]  /*4430*/  LDSM.16.M88.4 R40, [R12+UR5+0x7000] ;  /* 0x007000050c28783b */ /* 0x000f280008000200 */
[----:B------:R-:W4:Y:S04]  /*4440*/  LDSM.16.M88.4 R52, [R12+UR5+0x7800] ;  /* 0x007800050c34783b */ /* 0x000f280008000200 */
[----:B------:R-:W4:Y:S04]  /*4450*/  LDSM.16.M88.4 R8, [R236] ;  /* 0x00000000ec08783b */ /* 0x000f280000000200 */
[----:B------:R-:W-:Y:S01]  /*4460*/  LDSM.16.M88.4 R44, [R0+0x4800] ;  /* 0x00480000002c783b */ /* 0x000fe20000000200 */
[C---:B-1----:R-:W-:Y:S03]  /*4470*/  HMMA.16816.F32.BF16 R56, R4.reuse, R32, RZ ;  /* 0x000000200438723c */ /* 0x042fe600000418ff */
[----:B------:R-:W-:Y:S04]  /*4480*/  LDSM.16.M88.4 R48, [R0+0x4000] ;  /* 0x004000000030783b */ /* 0x000fe80000000200 */
[----:B------:R-:W-:Y:S01]  /*4490*/  LDSM.16.M88.4 R12, [R0+0x7800] ;  /* 0x00780000000c783b */ /* 0x000fe20000000200 */
[C---:B------:R-:W-:Y:S03]  /*44a0*/  HMMA.16816.F32.BF16 R100, R4.reuse, R34, RZ ;  /* 0x000000220464723c */ /* 0x040fe600000418ff */
[----:B------:R-:W-:Y:S04]  /*44b0*/  LDSM.16.M88.4 R76, [R200+0x4800] ;  /* 0x00480000c84c783b */ /* 0x000fe80000000200 */
[----:B------:R-:W-:Y:S01]  /*44c0*/  LDSM.16.M88.4 R92, [R200+0x5800] ;  /* 0x00580000c85c783b */ /* 0x000fe20000000200 */
[C---:B-----5:R-:W-:Y:S03]  /*44d0*/  HMMA.16816.F32.BF16 R64, R4.reuse, R28, RZ ;  /* 0x0000001c0440723c */ /* 0x060fe600000418ff */
[----:B------:R-:W-:Y:S04]  /*44e0*/  LDSM.16.M88.4 R80, [R200+0x4000] ;  /* 0x00400000c850783b */ /* 0x000fe80000000200 */
[----:B------:R-:W-:Y:S01]  /*44f0*/  LDSM.16.M88.4 R112, [R200+0x6000] ;  /* 0x00600000c870783b */ /* 0x000fe20000000200 */
[C---:B--2---:R-:W-:Y:S03]  /*4500*/  HMMA.16816.F32.BF16 R60, R4.reuse, R24, RZ ;  /* 0x00000018043c723c */ /* 0x044fe600000418ff */
[----:B------:R-:W-:Y:S04]  /*4510*/  LDSM.16.M88.4 R132, [R200+0x7000] ;  /* 0x00700000c884783b */ /* 0x000fe80000000200 */
[----:B------:R-:W-:Y:S01]  /*4520*/  LDSM.16.M88.4 R120, [R200+0x6800] ;  /* 0x00680000c878783b */ /* 0x000fe20000000200 */
[C---:B---3--:R-:W-:Y:S03]  /*4530*/  HMMA.16816.F32.BF16 R68, R4.reuse, R20, RZ ;  /* 0x000000140444723c */ /* 0x048fe600000418ff */
[----:B------:R-:W-:Y:S04]  /*4540*/  LDSM.16.M88.4 R140, [R200+0x7800] ;  /* 0x00780000c88c783b */ /* 0x000fe80000000200 */
[----:B------:R-:W0:Y:S01]  /*4550*/  LDGDEPBAR ;  /* 0x00000000000079af */ /* 0x000e220000000000 */
[C---:B----4-:R-:W-:Y:S03]  /*4560*/  HMMA.16816.F32.BF16 R72, R4.reuse, R16, RZ ;  /* 0x000000100448723c */ /* 0x050fe600000418ff */
[----:B------:R-:W-:Y:S05]  /*4570*/  STL [R1+0xd8], R237 ;  /* 0x0000d8ed01007387 */ /* 0x000fea0000100800 */
        /* <DEDUP_REMOVED lines=10> */
[----:B------:R-:W1:Y:S07]  /*4620*/  LDSM.16.M88.4 R4, [R2+0x2000] ;  /* 0x002000000204783b */ /* 0x000e6e0000000200 */
[C---:B------:R-:W-:Y:S08]  /*4630*/  HMMA.16816.F32.BF16 R224, R8.reuse, R32, RZ ;  /* 0x0000002008e0723c */ /* 0x040ff000000418ff */
[C---:B------:R-:W-:Y:S01]  /*4640*/  HMMA.16816.F32.BF16 R220, R8.reuse, R34, RZ ;  /* 0x0000002208dc723c */ /* 0x040fe200000418ff */
[----:B------:R-:W2:Y:S07]  /*4650*/  LDSM.16.M88.4 R32, [R0+0x5800] ;  /* 0x005800000020783b */ /* 0x000eae0000000200 */
[C---:B------:R-:W-:Y:S08]  /*4660*/  HMMA.16816.F32.BF16 R156, R8.reuse, R36, RZ ;  /* 0x00000024089c723c */ /* 0x040ff000000418ff */
[C---:B------:R-:W-:Y:S01]  /*4670*/  HMMA.16816.F32.BF16 R152, R8.reuse, R38, RZ ;  /* 0x000000260898723c */ /* 0x040fe200000418ff */
[----:B------:R-:W3:Y:S07]  /*4680*/  LDSM.16.M88.4 R36, [R0+0x5000] ;  /* 0x005000000024783b */ /* 0x000eee0000000200 */
[C---:B------:R-:W-:Y:S08]  /*4690*/  HMMA.16816.F32.BF16 R188, R8.reuse, R28, RZ ;  /* 0x0000001c08bc723c */ /* 0x040ff000000418ff */
[C---:B------:R-:W-:Y:S01]  /*46a0*/  HMMA.16816.F32.BF16 R212, R8.reuse, R30, RZ ;  /* 0x0000001e08d4723c */ /* 0x040fe200000418ff */
[----:B------:R-:W-:Y:S07]  /*46b0*/  LDSM.16.M88.4 R28, [R0+0x6000] ;  /* 0x00600000001c783b */ /* 0x000fee0000000200 */
[C---:B------:R-:W-:Y:S08]  /*46c0*/  HMMA.16816.F32.BF16 R180, R8.reuse, R24, RZ ;  /* 0x0000001808b4723c */ /* 0x040ff000000418ff */
[C---:B------:R-:W-:Y:S01]  /*46d0*/  HMMA.16816.F32.BF16 R208, R8.reuse, R26, RZ ;  /* 0x0000001a08d0723c */ /* 0x040fe200000418ff */
[----:B------:R-:W4:Y:S07]  /*46e0*/  LDSM.16.M88.4 R24, [R0+0x6800] ;  /* 0x006800000018783b */ /* 0x000f2e0000000200 */
[C---:B------:R-:W-:Y:S08]  /*46f0*/  HMMA.16816.F32.BF16 R168, R8.reuse, R20, RZ ;  /* 0x0000001408a8723c */ /* 0x040ff000000418ff */
[C---:B------:R-:W-:Y:S01]  /*4700*/  HMMA.16816.F32.BF16 R204, R8.reuse, R22, RZ ;  /* 0x0000001608cc723c */ /* 0x040fe200000418ff */
[----:B------:R5:W-:Y:S07]  /*4710*/  LDSM.16.M88.4 R20, [R0+0x7000] ;  /* 0x007000000014783b */ /* 0x000bee0000000200 */
[C---:B------:R-:W-:Y:S08]  /*4720*/  HMMA.16816.F32.BF16 R160, R8.reuse, R16, RZ ;  /* 0x0000001008a0723c */ /* 0x040ff000000418ff */
[C---:B------:R-:W-:Y:S08]  /*4730*/  HMMA.16816.F32.BF16 R172, R8.reuse, R18, RZ ;  /* 0x0000001208ac723c */ /* 0x040ff000000418ff */
[----:B------:R-:W-:Y:S01]  /*4740*/  HMMA.16816.F32.BF16 R148, R8, R40, RZ ;  /* 0x000000280894723c */ /* 0x000fe200000418ff */
[----:B-----5:R-:W-:-:S05]  /*4750*/  IADD3 R0, PT, PT, R236, R237, RZ ;  /* 0x000000edec007210 */ /* 0x020fca0007ffe0ff */
[----:B------:R-:W-:Y:S02]  /*4760*/  LDSM.16.M88.4 R16, [R0+0x2000] ;  /* 0x002000000010783b */ /* 0x000fe40000000200 */
[C---:B------:R-:W-:Y:S08]  /*4770*/  HMMA.16816.F32.BF16 R144, R8.reuse, R42, RZ ;  /* 0x0000002a0890723c */ /* 0x040ff000000418ff */
[C---:B------:R-:W-:Y:S08]  /*4780*/  HMMA.16816.F32.BF16 R136, R8.reuse, R52, RZ ;  /* 0x000000340888723c */ /* 0x040ff000000418ff */
[----:B------:R-:W-:Y:S01]  /*4790*/  HMMA.16816.F32.BF16 R128, R8, R54, RZ ;  /* 0x000000360880723c */ /* 0x000fe200000418ff */
[----:B------:R-:W5:Y:S07]  /*47a0*/  LDSM.16.M88.4 R8, [R2] ;  /* 0x000000000208783b */ /* 0x000f6e0000000200 */
[C---:B-1----:R-:W-:Y:S08]  /*47b0*/  HMMA.16816.F32.BF16 R116, R4.reuse, R44, R64 ;  /* 0x0000002c0474723c */ /* 0x042ff00000041840 */
[C---:B--2---:R-:W-:Y:S08]  /*47c0*/  HMMA.16816.F32.BF16 R64, R4.reuse, R32, R68 ;  /* 0x000000200440723c */ /* 0x044ff00000041844 */
[C---:B---3--:R-:W-:Y:S08]  /*47d0*/  HMMA.16816.F32.BF16 R68, R4.reuse, R38, R164 ;  /* 0x000000260444723c */ /* 0x048ff000000418a4 */
[C---:B------:R-:W-:Y:S08]  /*47e0*/  HMMA.16816.F32.BF16 R124, R4.reuse, R48, R56 ;  /* 0x00000030047c723c */ /* 0x040ff00000041838 */
[----:B----4-:R-:W-:Y:S08]  /*47f0*/  HMMA.16816.F32.BF16 R56, R4, R24, R84 ;  /* 0x000000180438723c */ /* 0x010ff00000041854 */
[----:B-----5:R-:W-:Y:S08]  /*4800*/  HMMA.16816.F32.BF16 R164, R8, R36, R180 ;  /* 0x0000002408a4723c */ /* 0x020ff000000418b4 */
[C---:B------:R-:W-:Y:S08]  /*4810*/  HMMA.16816.F32.BF16 R52, R4.reuse, R20, R88 ;  /* 0x000000140434723c */ /* 0x040ff00000041858 */
[----:B------:R-:W-:Y:S03]  /*4820*/  HMMA.16816.F32.BF16 R104, R4, R36, R60 ;  /* 0x000000240468723c */ /* 0x000fe6000004183c */
[----:B------:R-:W-:-:S02]  /*4830*/  IMAD.MOV.U32 R37, RZ, RZ, R165 ;  /* 0x000000ffff257224 */ /* 0x000fc400078e00a5 */
[----:B------:R-:W-:-:S03]  /*4840*/  IMAD.MOV.U32 R36, RZ, RZ, R166 ;  /* 0x000000ffff247224 */ /* 0x000fc600078e00a6 */
[C---:B------:R-:W-:Y:S08]  /*4850*/  HMMA.16816.F32.BF16 R40, R4.reuse, R12, R96 ;  /* 0x0000000c0428723c */ /* 0x040ff00000041860 */
[C---:B------:R-:W-:Y:S08]  /*4860*/  HMMA.16816.F32.BF16 R88, R4.reuse, R50, R100 ;  /* 0x000000320458723c */ /* 0x040ff00000041864 */
[C---:B------:R-:W-:Y:S08]  /*4870*/  HMMA.16816.F32.BF16 R84, R4.reuse, R46, R108 ;  /* 0x0000002e0454723c */ /* 0x040ff0000004186c */
[C---:B------:R-:W-:Y:S01]  /*4880*/  HMMA.16816.F32.BF16 R60, R4.reuse, R28, R72 ;  /* 0x0000001c043c723c */ /* 0x040fe20000041848 */
[----:B------:R-:W1:Y:S07]  /*4890*/  LDSM.16.M88.4 R72, [R200+0x5000] ;  /* 0x00500000c848783b */ /* 0x000e6e0000000200 */
[C---:B------:R-:W-:Y:S08]  /*48a0*/  HMMA.16816.F32.BF16 R100, R4.reuse, R34, R176 ;  /* 0x000000220464723c */ /* 0x040ff000000418b0 */
[C---:B------:R-:W-:Y:S08]  /*48b0*/  HMMA.16816.F32.BF16 R96, R4.reuse, R30, R184 ;  /* 0x0000001e0460723c */ /* 0x040ff000000418b8 */
[C---:B------:R-:W-:Y:S08]  /*48c0*/  HMMA.16816.F32.BF16 R108, R4.reuse, R26, R196 ;  /* 0x0000001a046c723c */ /* 0x040ff000000418c4 */
[C---:B------:R-:W-:Y:S08]  /*48d0*/  HMMA.16816.F32.BF16 R228, R4.reuse, R22, R216 ;  /* 0x0000001604e4723c */ /* 0x040ff000000418d8 */
[----:B------:R-:W-:Y:S01]  /*48e0*/  HMMA.16816.F32.BF16 R240, R4, R14, R192 ;  /* 0x0000000e04f0723c */ /* 0x000fe200000418c0 */
[----:B------:R-:W-:-:S07]  /*48f0*/  MOV R7, R167 ;  /* 0x000000a700077202 */ /* 0x000fce0000000f00 */
[----:B------:R-:W-:Y:S01]  /*4900*/  HMMA.16816.F32.BF16 R188, R8, R44, R188 ;  /* 0x0000002c08bc723c */ /* 0x000fe200000418bc */
[----:B------:R-:W-:-:S07]  /*4910*/  MOV R44, R164 ;  /* 0x000000a4002c7202 */ /* 0x000fce0000000f00 */
[C---:B------:R-:W-:Y:S08]  /*4920*/  HMMA.16816.F32.BF16 R164, R8.reuse, R32, R168 ;  /* 0x0000002008a4723c */ /* 0x040ff000000418a8 */
[----:B------:R-:W-:Y:S03]  /*4930*/  HMMA.16816.F32.BF16 R244, R8, R48, R224 ;  /* 0x0000003008f4723c */ /* 0x000fe600000418e0 */
[----:B------:R-:W-:Y:S01]  /*4940*/  IMAD.MOV.U32 R2, RZ, RZ, R191 ;  /* 0x000000ffff027224 */ /* 0x000fe200078e00bf */
[----:B------:R-:W-:Y:S01]  /*4950*/  MOV R5, R189 ;  /* 0x000000bd00057202 */ /* 0x000fe20000000f00 */
[----:B------:R-:W-:-:S02]  /*4960*/  IMAD.MOV.U32 R6, RZ, RZ, R188 ;  /* 0x000000ffff067224 */ /* 0x000fc400078e00bc */
[----:B------:R-:W-:Y:S01]  /*4970*/  IMAD.MOV.U32 R4, RZ, RZ, R190 ;  /* 0x000000ffff047224 */ /* 0x000fe200078e00be */
[C---:B------:R-:W-:Y:S03]  /*4980*/  HMMA.16816.F32.BF16 R136, R8.reuse, R12, R136 ;  /* 0x0000000c0888723c */ /* 0x040fe60000041888 */
[----:B------:R-:W-:Y:S01]  /*4990*/  IMAD.MOV.U32 R48, RZ, RZ, R164 ;  /* 0x000000ffff307224 */ /* 0x000fe200078e00a4 */
[----:B------:R-:W-:Y:S01]  /*49a0*/  MOV R33, R166 ;  /* 0x000000a600217202 */ /* 0x000fe20000000f00 */
[----:B------:R-:W-:Y:S02]  /*49b0*/  IMAD.MOV.U32 R45, RZ, RZ, R165 ;  /* 0x000000ffff2d7224 */ /* 0x000fe400078e00a5 */
[----:B------:R-:W-:Y:S01]  /*49c0*/  IMAD.MOV.U32 R32, RZ, RZ, R167 ;  /* 0x000000ffff207224 */ /* 0x000fe200078e00a7 */
[C---:B------:R-:W-:Y:S01]  /*49d0*/  HMMA.16816.F32.BF16 R216, R8.reuse, R14, R128 ;  /* 0x0000000e08d8723c */ /* 0x040fe20000041880 */
[----:B------:R2:W3:Y:S07]  /*49e0*/  LDSM.16.M88.4 R12, [R0] ;  /* 0x00000000000c783b */ /* 0x0004ee0000000200 */
[----:B------:R-:W-:Y:S03]  /*49f0*/  HMMA.16816.F32.BF16 R164, R8, R28, R160 ;  /* 0x0000001c08a4723c */ /* 0x000fe600000418a0 */
[----:B------:R-:W-:-:S05]  /*4a00*/  IMAD.MOV.U32 R3, RZ, RZ, R139 ;  /* 0x000000ffff037224 */ /* 0x000fca00078e008b */
[----:B------:R-:W-:Y:S08]  /*4a10*/  HMMA.16816.F32.BF16 R184, R16, R92, R64 ;  /* 0x0000005c10b8723c */ /* 0x000ff00000041840 */
[----:B------:R-:W-:Y:S03]  /*4a20*/  HMMA.16816.F32.BF16 R188, R8, R38, R208 ;  /* 0x0000002608bc723c */ /* 0x000fe600000418d0 */
[----:B------:R-:W-:Y:S01]  /*4a30*/  IMAD.MOV.U32 R160, RZ, RZ, R164 ;  /* 0x000000ffffa07224 */ /* 0x000fe200078e00a4 */
[----:B------:R-:W-:Y:S01]  /*4a40*/  MOV R49, R165 ;  /* 0x000000a500317202 */ /* 0x000fe20000000f00 */
[----:B------:R-:W-:-:S02]  /*4a50*/  IMAD.MOV.U32 R29, RZ, RZ, R166 ;  /* 0x000000ffff1d7224 */ /* 0x000fc400078e00a6 */
[----:B------:R-:W-:Y:S01]  /*4a60*/  IMAD.MOV.U32 R28, RZ, RZ, R167 ;  /* 0x000000ffff1c7224 */ /* 0x000fe200078e00a7 */
[----:B------:R-:W-:Y:S01]  /*4a70*/  HMMA.16816.F32.BF16 R180, R16, R112, R60 ;  /* 0x0000007010b4723c */ /* 0x000fe2000004183c */
[----:B------:R-:W-:Y:S01]  /*4a80*/  MOV R60, R160 ;  /* 0x000000a0003c7202 */ /* 0x000fe20000000f00 */
[----:B------:R-:W-:Y:S01]  /*4a90*/  IMAD.MOV.U32 R61, RZ, RZ, R49 ;  /* 0x000000ffff3d7224 */ /* 0x000fe200078e0031 */
[----:B------:R-:W-:Y:S01]  /*4aa0*/  MOV R62, R29 ;  /* 0x0000001d003e7202 */ /* 0x000fe20000000f00 */
[----:B------:R-:W-:-:S04]  /*4ab0*/  IMAD.MOV.U32 R63, RZ, RZ, R28 ;  /* 0x000000ffff3f7224 */ /* 0x000fc800078e001c */
[----:B------:R-:W-:Y:S01]  /*4ac0*/  HMMA.16816.F32.BF16 R164, R8, R24, R156 ;  /* 0x0000001808a4723c */ /* 0x000fe2000004189c */
[----:B------:R-:W-:-:S07]  /*4ad0*/  IMAD.MOV.U32 R24, RZ, RZ, R136 ;  /* 0x000000ffff187224 */ /* 0x000fce00078e0088 */
[C---:B------:R-:W-:Y:S08]  /*4ae0*/  HMMA.16816.F32.BF16 R208, R8.reuse, R30, R172 ;  /* 0x0000001e08d0723c */ /* 0x040ff000000418ac */
[C---:B------:R-:W-:Y:S03]  /*4af0*/  HMMA.16816.F32.BF16 R176, R8.reuse, R46, R212 ;  /* 0x0000002e08b0723c */ /* 0x040fe600000418d4 */
[----:B------:R-:W-:Y:S01]  /*4b00*/  MOV R158, R164 ;  /* 0x000000a4009e7202 */ /* 0x000fe20000000f00 */
[----:B------:R-:W-:Y:S01]  /*4b10*/  IMAD.MOV.U32 R157, RZ, RZ, R165 ;  /* 0x000000ffff9d7224 */ /* 0x000fe200078e00a5 */
[----:B------:R-:W-:Y:S01]  /*4b20*/  MOV R25, R167 ;  /* 0x000000a700197202 */ /* 0x000fe20000000f00 */
[----:B------:R-:W-:Y:S01]  /*4b30*/  IMAD.MOV.U32 R156, RZ, RZ, R166 ;  /* 0x000000ffff9c7224 */ /* 0x000fe200078e00a6 */
[----:B------:R-:W-:Y:S01]  /*4b40*/  MOV R64, R158 ;  /* 0x0000009e00407202 */ /* 0x000fe20000000f00 */
[----:B------:R-:W-:Y:S01]  /*4b50*/  HMMA.16816.F32.BF16 R164, R8, R20, R148 ;  /* 0x0000001408a4723c */ /* 0x000fe20000041894 */
[----:B------:R-:W-:Y:S01]  /*4b60*/  IMAD.MOV.U32 R65, RZ, RZ, R157 ;  /* 0x000000ffff417224 */ /* 0x000fe200078e009d */
[----:B------:R-:W-:Y:S01]  /*4b70*/  MOV R21, R137 ;  /* 0x0000008900157202 */ /* 0x000fe20000000f00 */
[----:B------:R-:W-:Y:S01]  /*4b80*/  IMAD.MOV.U32 R20, RZ, RZ, R138 ;  /* 0x000000ffff147224 */ /* 0x000fe200078e008a */
[----:B------:R-:W-:Y:S01]  /*4b90*/  MOV R66, R156 ;  /* 0x0000009c00427202 */ /* 0x000fe20000000f00 */
[----:B------:R-:W-:-:S03]  /*4ba0*/  IMAD.MOV.U32 R67, RZ, RZ, R25 ;  /* 0x000000ffff437224 */ /* 0x000fc600078e0019 */
[----:B------:R-:W-:Y:S01]  /*4bb0*/  HMMA.16816.F32.BF16 R156, R16, R82, R88 ;  /* 0x00000052109c723c */ /* 0x000fe20000041858 */
[----:B------:R-:W-:Y:S01]  /*4bc0*/  IMAD.MOV.U32 R91, RZ, RZ, R7 ;  /* 0x000000ffff5b7224 */ /* 0x000fe200078e0007 */
[----:B------:R-:W-:Y:S01]  /*4bd0*/  MOV R90, R36 ;  /* 0x00000024005a7202 */ /* 0x000fe20000000f00 */
[----:B------:R-:W-:Y:S01]  /*4be0*/  IMAD.MOV.U32 R89, RZ, RZ, R37 ;  /* 0x000000ffff597224 */ /* 0x000fe200078e0025 */
[----:B------:R-:W-:-:S04]  /*4bf0*/  MOV R88, R44 ;  /* 0x0000002c00587202 */ /* 0x000fc80000000f00 */
[----:B------:R-:W-:Y:S03]  /*4c00*/  HMMA.16816.F32.BF16 R212, R16, R80, R124 ;  /* 0x0000005010d4723c */ /* 0x000fe6000004187c */
[----:B------:R-:W-:Y:S01]  /*4c10*/  IMAD.MOV.U32 R151, RZ, RZ, R164 ;  /* 0x000000ffff977224 */ /* 0x000fe200078e00a4 */
[----:B------:R-:W-:Y:S01]  /*4c20*/  MOV R149, R166 ;  /* 0x000000a600957202 */ /* 0x000fe20000000f00 */
[----:B------:R-:W-:Y:S02]  /*4c30*/  IMAD.MOV.U32 R150, RZ, RZ, R165 ;  /* 0x000000ffff967224 */ /* 0x000fe400078e00a5 */
[----:B------:R-:W-:Y:S01]  /*4c40*/  IMAD.MOV.U32 R148, RZ, RZ, R167 ;  /* 0x000000ffff947224 */ /* 0x000fe200078e00a7 */
[C---:B------:R-:W-:Y:S08]  /*4c50*/  HMMA.16816.F32.BF16 R204, R8.reuse, R34, R204 ;  /* 0x0000002208cc723c */ /* 0x040ff000000418cc */
[C---:B------:R-:W-:Y:S08]  /*4c60*/  HMMA.16816.F32.BF16 R164, R8.reuse, R50, R220 ;  /* 0x0000003208a4723c */ /* 0x040ff000000418dc */
[----:B------:R-:W-:Y:S08]  /*4c70*/  HMMA.16816.F32.BF16 R220, R8, R26, R152 ;  /* 0x0000001a08dc723c */ /* 0x000ff00000041898 */
[----:B------:R-:W-:Y:S01]  /*4c80*/  HMMA.16816.F32.BF16 R152, R16, R78, R84 ;  /* 0x0000004e1098723c */ /* 0x000fe20000041854 */
[----:B------:R-:W-:Y:S01]  /*4c90*/  IMAD.MOV.U32 R87, RZ, RZ, R2 ;  /* 0x000000ffff577224 */ /* 0x000fe200078e0002 */
[C---:B------:R-:W-:Y:S01]  /*4ca0*/  IADD3 R2, PT, PT, R202.reuse, R0, RZ ;  /* 0x00000000ca027210 */ /* 0x040fe20007ffe0ff */
[----:B--2---:R-:W-:Y:S01]  /*4cb0*/  IMAD.IADD R0, R202, 0x1, R200 ;  /* 0x00000001ca007824 */ /* 0x004fe200078e02c8 */
[----:B------:R-:W-:Y:S01]  /*4cc0*/  MOV R84, R6 ;  /* 0x0000000600547202 */ /* 0x000fe20000000f00 */
[----:B------:R-:W-:Y:S01]  /*4cd0*/  IMAD.MOV.U32 R85, RZ, RZ, R5 ;  /* 0x000000ffff557224 */ /* 0x000fe200078e0005 */
[----:B------:R-:W-:-:S02]  /*4ce0*/  MOV R86, R4 ;  /* 0x0000000400567202 */ /* 0x000fc40000000f00 */
[----:B------:R-:W-:Y:S01]  /*4cf0*/  LDSM.16.M88.4 R4, [R2+0x2000] ;  /* 0x002000000204783b */ /* 0x000fe20000000200 */
[----:B------:R-:W-:Y:S01]  /*4d00*/  HMMA.16816.F32.BF16 R124, R16, R134, R228 ;  /* 0x00000086107c723c */ /* 0x000fe200000418e4 */
[----:B------:R-:W-:Y:S01]  /*4d10*/  IMAD.MOV.U32 R229, RZ, RZ, R21 ;  /* 0x000000ffffe57224 */ /* 0x000fe200078e0015 */
[----:B------:R-:W-:Y:S01]  /*4d20*/  MOV R230, R20 ;  /* 0x0000001400e67202 */ /* 0x000fe20000000f00 */
[----:B------:R-:W2:Y:S01]  /*4d30*/  LDSM.16.M88.4 R28, [R0+0x6800] ;  /* 0x00680000001c783b */ /* 0x000ea20000000200 */
[----:B------:R-:W-:Y:S01]  /*4d40*/  MOV R228, R24 ;  /* 0x0000001800e47202 */ /* 0x000fe20000000f00 */
[----:B------:R-:W-:Y:S01]  /*4d50*/  IMAD.MOV.U32 R231, RZ, RZ, R3 ;  /* 0x000000ffffe77224 */ /* 0x000fe200078e0003 */
[----:B------:R-:W-:Y:S01]  /*4d60*/  LOP3.LUT R3, R233, 0x1f0, RZ, 0xc0, !PT ;  /* 0x000001f0e9037812 */ /* 0x000fe200078ec0ff */
[----:B------:R-:W-:Y:S01]  /*4d70*/  LDSM.16.M88.4 R36, [R0+0x5800] ;  /* 0x005800000024783b */ /* 0x000fe20000000200 */
[----:B------:R-:W-:Y:S03]  /*4d80*/  HMMA.16816.F32.BF16 R224, R8, R22, R144 ;  /* 0x0000001608e0723c */ /* 0x000fe60000041890 */
[----:B------:R-:W4:Y:S04]  /*4d90*/  LDSM.16.M88.4 R20, [R0+0x7800] ;  /* 0x007800000014783b */ /* 0x000f280000000200 */
[----:B------:R-:W-:Y:S01]  /*4da0*/  LDSM.16.M88.4 R24, [R0+0x7000] ;  /* 0x007000000018783b */ /* 0x000fe20000000200 */
[C---:B------:R-:W-:Y:S03]  /*4db0*/  HMMA.16816.F32.BF16 R128, R16.reuse, R122, R108 ;  /* 0x0000007a1080723c */ /* 0x040fe6000004186c */
[----:B------:R5:W-:Y:S05]  /*4dc0*/  LDSM.16.M88.4 R8, [R2] ;  /* 0x000000000208783b */ /* 0x000bea0000000200 */
[C---:B------:R-:W-:Y:S01]  /*4dd0*/  HMMA.16816.F32.BF16 R168, R16.reuse, R132, R52 ;  /* 0x0000008410a8723c */ /* 0x040fe20000041834 */
[----:B------:R-:W-:Y:S01]  /*4de0*/  MOV R52, R48 ;  /* 0x0000003000347202 */ /* 0x000fe20000000f00 */
[----:B------:R-:W-:Y:S01]  /*4df0*/  IMAD.MOV.U32 R53, RZ, RZ, R45 ;  /* 0x000000ffff357224 */ /* 0x000fe200078e002d */
[----:B------:R-:W-:Y:S01]  /*4e00*/  MOV R54, R33 ;  /* 0x0000002100367202 */ /* 0x000fe20000000f00 */
[----:B------:R-:W-:Y:S01]  /*4e10*/  IMAD.MOV.U32 R55, RZ, RZ, R32 ;  /* 0x000000ffff377224 */ /* 0x000fe200078e0020 */
[----:B------:R-:W4:Y:S03]  /*4e20*/  LDSM.16.M88.4 R48, [R0+0x4000] ;  /* 0x004000000030783b */ /* 0x000f260000000200 */
[C---:B-1----:R-:W-:Y:S01]  /*4e30*/  HMMA.16816.F32.BF16 R192, R16.reuse, R72, R104 ;  /* 0x0000004810c0723c */ /* 0x042fe20000041868 */
[----:B------:R-:W1:Y:S04]  /*4e40*/  LDSM.16.M88.4 R44, [R0+0x4800] ;  /* 0x00480000002c783b */ /* 0x000e680000000200 */
[----:B------:R-:W-:Y:S03]  /*4e50*/  LDSM.16.M88.4 R32, [R0+0x6000] ;  /* 0x006000000020783b */ /* 0x000fe60000000200 */
[----:B------:R-:W-:Y:S01]  /*4e60*/  HMMA.16816.F32.BF16 R144, R16, R94, R100 ;  /* 0x0000005e1090723c */ /* 0x000fe20000041864 */
[----:B-----5:R-:W-:-:S07]  /*4e70*/  IMAD.U32 R2, RZ, RZ, UR19 ;  /* 0x00000013ff027e24 */ /* 0x020fce000f8e00ff */
[C---:B------:R-:W-:Y:S08]  /*4e80*/  HMMA.16816.F32.BF16 R136, R16.reuse, R114, R96 ;  /* 0x000000721088723c */ /* 0x040ff00000041860 */
[----:B------:R-:W-:Y:S08]  /*4e90*/  HMMA.16816.F32.BF16 R196, R16, R76, R116 ;  /* 0x0000004c10c4723c */ /* 0x000ff00000041874 */
[C---:B---3--:R-:W-:Y:S08]  /*4ea0*/  HMMA.16816.F32.BF16 R108, R12.reuse, R80, R244 ;  /* 0x000000500c6c723c */ /* 0x048ff000000418f4 */
[C---:B------:R-:W-:Y:S08]  /*4eb0*/  HMMA.16816.F32.BF16 R104, R12.reuse, R82, R164 ;  /* 0x000000520c68723c */ /* 0x040ff000000418a4 */
[C---:B------:R-:W-:Y:S08]  /*4ec0*/  HMMA.16816.F32.BF16 R100, R12.reuse, R76, R84 ;  /* 0x0000004c0c64723c */ /* 0x040ff00000041854 */
[C---:B------:R-:W-:Y:S08]  /*4ed0*/  HMMA.16816.F32.BF16 R96, R12.reuse, R78, R176 ;  /* 0x0000004e0c60723c */ /* 0x040ff000000418b0 */
[C---:B------:R-:W-:Y:S08]  /*4ee0*/  HMMA.16816.F32.BF16 R80, R12.reuse, R92, R52 ;  /* 0x0000005c0c50723c */ /* 0x040ff00000041834 */
[----:B------:R-:W-:Y:S08]  /*4ef0*/  HMMA.16816.F32.BF16 R76, R12, R94, R204 ;  /* 0x0000005e0c4c723c */ /* 0x000ff000000418cc */
[----:B--2---:R-:W-:Y:S08]  /*4f00*/  HMMA.16816.F32.BF16 R92, R4, R30, R128 ;  /* 0x0000001e045c723c */ /* 0x004ff00000041880 */
[----:B------:R-:W-:Y:S01]  /*4f10*/  HMMA.16816.F32.BF16 R160, R16, R140, R40 ;  /* 0x0000008c10a0723c */ /* 0x000fe20000041828 */
[----:B------:R2:W3:Y:S01]  /*4f20*/  LDSM.16.M88.4 R40, [R0+0x5000] ;  /* 0x005000000028783b */ /* 0x0004e20000000200 */
[----:B------:R-:W-:-:S06]  /*4f30*/  DEPBAR.LE SB0, 0x0 ;  /* 0x000080000000791a */ /* 0x000fcc0000000000 */
[C---:B------:R-:W-:Y:S01]  /*4f40*/  HMMA.16816.F32.BF16 R172, R16.reuse, R120, R56 ;  /* 0x0000007810ac723c */ /* 0x040fe20000041838 */
[----:B------:R-:W-:Y:S01]  /*4f50*/  MOV R56, R151 ;  /* 0x0000009700387202 */ /* 0x000fe20000000f00 */
[----:B------:R-:W-:Y:S01]  /*4f60*/  IMAD.MOV.U32 R57, RZ, RZ, R150 ;  /* 0x000000ffff397224 */ /* 0x000fe200078e0096 */
[----:B------:R-:W-:Y:S01]  /*4f70*/  MOV R58, R149 ;  /* 0x00000095003a7202 */ /* 0x000fe20000000f00 */
[----:B------:R-:W-:Y:S01]  /*4f80*/  IMAD.MOV.U32 R59, RZ, RZ, R148 ;  /* 0x000000ffff3b7224 */ /* 0x000fe200078e0094 */
[----:B------:R-:W-:Y:S03]  /*4f90*/  STL.64 [R1+0x10], R92 ;  /* 0x0000105c01007387 */ /* 0x000fe60000100a00 */
[----:B------:R-:W-:Y:S01]  /*4fa0*/  HMMA.16816.F32.BF16 R148, R16, R74, R68 ;  /* 0x0000004a1094723c */ /* 0x000fe20000041844 */
[----:B------:R4:W-:Y:S07]  /*4fb0*/  STL.64 [R1+0x18], R94 ;  /* 0x0000185e01007387 */ /* 0x0009ee0000100a00 */
[----:B------:R-:W-:Y:S01]  /*4fc0*/  HMMA.16816.F32.BF16 R88, R12, R72, R88 ;  /* 0x000000480c58723c */ /* 0x000fe20000041858 */
[----:B--2---:R-:W-:-:S04]  /*4fd0*/  SHF.R.U32.HI R0, RZ, 0x2, R238 ;  /* 0x00000002ff007819 */ /* 0x004fc800000116ee */
[----:B------:R-:W-:-:S03]  /*4fe0*/  LOP3.LUT R0, R0, 0x7, RZ, 0xc0, !PT ;  /* 0x0000000700007812 */ /* 0x000fc600078ec0ff */
[----:B------:R-:W-:Y:S01]  /*4ff0*/  HMMA.16816.F32.BF16 R84, R12, R74, R188 ;  /* 0x0000004a0c54723c */ /* 0x000fe200000418bc */
[----:B------:R-:W-:Y:S02]  /*5000*/  IADD3 R3, PT, PT, R0, UR22, R3 ;  /* 0x0000001600037c10 */ /* 0x000fe4000fffe003 */
[----:B------:R-:W-:-:S05]  /*5010*/  MOV R0, UR18 ;  /* 0x0000001200007c02 */ /* 0x000fca0008000f00 */
[----:B------:R-:W-:Y:S01]  /*5020*/  HMMA.16816.F32.BF16 R116, R16, R142, R240 ;  /* 0x0000008e1074723c */ /* 0x000fe200000418f0 */
[C---:B------:R-:W-:Y:S02]  /*5030*/  IADD3 R243, PT, PT, R3.reuse, UR23, -R0 ;  /* 0x0000001703f37c10 */ /* 0x040fe4000fffe800 */
[----:B------:R-:W-:-:S04]  /*5040*/  IADD3 R0, PT, PT, R3, 0x1, R2 ;  /* 0x0000000103007810 */ /* 0x000fc80007ffe002 */
[C---:B------:R-:W-:Y:S01]  /*5050*/  VIADDMNMX R251, R0.reuse, R251, UR23, PT ;  /* 0x0000001700fb7e46 */ /* 0x040fe2000b8001fb */
[----:B------:R-:W-:Y:S01]  /*5060*/  HMMA.16816.F32.BF16 R72, R12, R112, R60 ;  /* 0x000000700c48723c */ /* 0x000fe2000004183c */
[C---:B------:R-:W-:Y:S02]  /*5070*/  VIADDMNMX R249, R0.reuse, R249, UR23, PT ;  /* 0x0000001700f97e46 */ /* 0x040fe4000b8001f9 */
[C---:B------:R-:W-:Y:S02]  /*5080*/  VIADDMNMX R250, R0.reuse, R250, UR23, PT ;  /* 0x0000001700fa7e46 */ /* 0x040fe4000b8001fa */
[----:B------:R-:W-:-:S03]  /*5090*/  VIMNMX R244, PT, PT, R0, UR23, PT ;  /* 0x0000001700f47c48 */ /* 0x000fc6000bfe0100 */
[----:B----4-:R-:W-:Y:S08]  /*50a0*/  HMMA.16816.F32.BF16 R92, R4, R20, R160 ;  /* 0x00000014045c723c */ /* 0x010ff000000418a0 */
[C---:B------:R-:W-:Y:S08]  /*50b0*/  HMMA.16816.F32.BF16 R68, R12.reuse, R114, R208 ;  /* 0x000000720c44723c */ /* 0x040ff000000418d0 */
[C---:B------:R-:W-:Y:S03]  /*50c0*/  HMMA.16816.F32.BF16 R64, R12.reuse, R120, R64 ;  /* 0x000000780c40723c */ /* 0x040fe60000041840 */
[----:B------:R2:W-:Y:S04]  /*50d0*/  STL.64 [R1], R92 ;  /* 0x0000005c01007387 */ /* 0x0005e80000100a00 */
[----:B------:R2:W-:Y:S01]  /*50e0*/  STL.64 [R1+0x8], R94 ;  /* 0x0000085e01007387 */ /* 0x0005e20000100a00 */
[C---:B------:R-:W-:Y:S08]  /*50f0*/  HMMA.16816.F32.BF16 R60, R12.reuse, R122, R220 ;  /* 0x0000007a0c3c723c */ /* 0x040ff000000418dc */
[C---:B------:R-:W-:Y:S08]  /*5100*/  HMMA.16816.F32.BF16 R56, R12.reuse, R132, R56 ;  /* 0x000000840c38723c */ /* 0x040ff00000041838 */
[C---:B------:R-:W-:Y:S08]  /*5110*/  HMMA.16816.F32.BF16 R52, R12.reuse, R134, R224 ;  /* 0x000000860c34723c */ /* 0x040ff000000418e0 */
[C---:B------:R-:W-:Y:S08]  /*5120*/  HMMA.16816.F32.BF16 R16, R12.reuse, R140, R228 ;  /* 0x0000008c0c10723c */ /* 0x040ff000000418e4 */
[----:B------:R-:W-:Y:S08]  /*5130*/  HMMA.16816.F32.BF16 R12, R12, R142, R216 ;  /* 0x0000008e0c0c723c */ /* 0x000ff000000418d8 */
[C---:B------:R-:W-:Y:S08]  /*5140*/  HMMA.16816.F32.BF16 R208, R4.reuse, R38, R144 ;  /* 0x0000002604d0723c */ /* 0x040ff00000041890 */
[C---:B------:R-:W-:Y:S08]  /*5150*/  HMMA.16816.F32.BF16 R228, R4.reuse, R28, R172 ;  /* 0x0000001c04e4723c */ /* 0x040ff000000418ac */
[C---:B------:R-:W-:Y:S08]  /*5160*/  HMMA.16816.F32.BF16 R176, R4.reuse, R50, R156 ;  /* 0x0000003204b0723c */ /* 0x040ff0000004189c */
[C---:B-1----:R-:W-:Y:S08]  /*5170*/  HMMA.16816.F32.BF16 R188, R4.reuse, R46, R152 ;  /* 0x0000002e04bc723c */ /* 0x042ff00000041898 */
[C---:B---3--:R-:W-:Y:S08]  /*5180*/  HMMA.16816.F32.BF16 R204, R4.reuse, R42, R148 ;  /* 0x0000002a04cc723c */ /* 0x048ff00000041894 */
[C---:B------:R-:W-:Y:S08]  /*5190*/  HMMA.16816.F32.BF16 R220, R4.reuse, R34, R136 ;  /* 0x0000002204dc723c */ /* 0x040ff00000041888 */
[C---:B------:R-:W-:Y:S08]  /*51a0*/  HMMA.16816.F32.BF16 R172, R4.reuse, R26, R124 ;  /* 0x0000001a04ac723c */ /* 0x040ff0000004187c */
[----:B------:R-:W-:Y:S08]  /*51b0*/  HMMA.16816.F32.BF16 R224, R4, R22, R116 ;  /* 0x0000001604e0723c */ /* 0x000ff00000041874 */
[----:B------:R-:W-:Y:S08]  /*51c0*/  HMMA.16816.F32.BF16 R144, R8, R50, R104 ;  /* 0x000000320890723c */ /* 0x000ff00000041868 */
        /* <DEDUP_REMOVED lines=22> */
[----:B--2---:R-:W-:-:S13]  /*5330*/  BRA.U !UP0, `(.L_x_809) ;  /* 0x0000000508a87547 */ /* 0x004fda000b800000 */
[----:B------:R-:W1:Y:S01]  /*5340*/  LDCU UR4, c[0x0][0x440] ;  /* 0x00008800ff0477ac */ /* 0x000e620008000800 */
[----:B------:R-:W-:Y:S01]  /*5350*/  IMAD.U32 R3, RZ, RZ, UR10 ;  /* 0x0000000aff037e24 */ /* 0x000fe2000f8e00ff */
[----:B------:R-:W-:Y:S01]  /*5360*/  MOV R11, UR11 ;  /* 0x0000000b000b7c02 */ /* 0x000fe20008000f00 */
[----:B------:R-:W-:Y:S01]  /*5370*/  IMAD.U32 R2, RZ, RZ, UR10 ;  /* 0x0000000aff027e24 */ /* 0x000fe2000f8e00ff */
[----:B------:R-:W-:Y:S01]  /*5380*/  UIADD3 UR7, UPT, UPT, UR17, -0x2, URZ ;  /* 0xfffffffe11077890 */ /* 0x000fe2000fffe0ff */
[----:B------:R-:W-:Y:S01]  /*5390*/  IMAD.U32 R9, RZ, RZ, UR10 ;  /* 0x0000000aff097e24 */ /* 0x000fe2000f8e00ff */
[----:B------:R-:W-:Y:S01]  /*53a0*/  BSSY.RECONVERGENT B0, `(.L_x_810) ;  /* 0x0000062000007945 */ /* 0x000fe20003800200 */
[----:B------:R-:W-:Y:S01]  /*53b0*/  IMAD.U32 R8, RZ, RZ, UR11 ;  /* 0x0000000bff087e24 */ /* 0x000fe2000f8e00ff */
[----:B------:R-:W-:Y:S01]  /*53c0*/  UIMAD.WIDE.U32 UR12, UR7, UR10, URZ ;  /* 0x0000000a070c72a5 */ /* 0x000fe2000f8e00ff */
[----:B------:R-:W-:Y:S02]  /*53d0*/  IMAD.U32 R7, RZ, RZ, UR10 ;  /* 0x0000000aff077e24 */ /* 0x000fe4000f8e00ff */
[----:B------:R-:W-:Y:S01]  /*53e0*/  IMAD.U32 R6, RZ, RZ, UR11 ;  /* 0x0000000bff067e24 */ /* 0x000fe2000f8e00ff */
[----:B------:R-:W-:Y:S01]  /*53f0*/  UIMAD UR7, UR7, UR11, UR13 ;  /* 0x0000000b070772a4 */ /* 0x000fe2000f8e020d */
[----:B------:R-:W-:Y:S01]  /*5400*/  IMAD.U32 R10, RZ, RZ, UR10 ;  /* 0x0000000aff0a7e24 */ /* 0x000fe2000f8e00ff */
[----:B------:R-:W-:-:S02]  /*5410*/  USHF.L.U32 UR6, UR12, 0x7, URZ ;  /* 0x000000070c067899 */ /* 0x000fc400080006ff */
[----:B------:R-:W-:Y:S01]  /*5420*/  USHF.L.U64.HI UR7, UR12, 0x7, UR7 ;  /* 0x000000070c077899 */ /* 0x000fe20008010207 */
[C---:B-1----:R-:W-:Y:S02]  /*5430*/  ISETP.GE.AND P0, PT, R234.reuse, UR4, PT ;  /* 0x00000004ea007c0c */ /* 0x042fe4000bf06270 */
[----:B------:R-:W-:Y:S02]  /*5440*/  ISETP.GE.AND P1, PT, R234, UR4, PT ;  /* 0x00000004ea007c0c */ /* 0x000fe4000bf26270 */
[----:B------:R-:W-:-:S09]  /*5450*/  MOV R0, UR6 ;  /* 0x0000000600007c02 */ /* 0x000fd20008000f00 */
[----:B------:R-:W-:Y:S01]  /*5460*/  @!P0 LEA R5, P2, R3, UR6, 0x5 ;  /* 0x0000000603058c11 */ /* 0x000fe2000f8428ff */
[----:B------:R-:W-:Y:S01]  /*5470*/  IMAD.U32 R3, RZ, RZ, UR7 ;  /* 0x00000007ff037e24 */ /* 0x000fe2000f8e00ff */
[----:B------:R-:W-:Y:S01]  /*5480*/  @!P0 LEA R4, P4, R2, UR6, 0x4 ;  /* 0x0000000602048c11 */ /* 0x000fe2000f8820ff */
[----:B------:R-:W-:Y:S01]  /*5490*/  @!P0 IMAD R11, R11, 0x30, RZ ;  /* 0x000000300b0b8824 */ /* 0x000fe200078e02ff */
[C---:B------:R-:W-:Y:S02]  /*54a0*/  @!P1 LEA R18, P5, R0.reuse, R239, 0x1 ;  /* 0x000000ef00129211 */ /* 0x040fe400078a08ff */
[----:B------:R-:W-:Y:S02]  /*54b0*/  @!P0 LEA.HI.X R9, R9, UR7, R8, 0x4, P4 ;  /* 0x0000000709098c11 */ /* 0x000fe4000a0f2408 */
[----:B------:R-:W-:Y:S01]  /*54c0*/  @!P1 LEA.HI.X R19, R0, R235, R3, 0x1, P5 ;  /* 0x000000eb00139211 */ /* 0x000fe200028f0c03 */
[----:B------:R-:W-:Y:S01]  /*54d0*/  IMAD.U32 R3, RZ, RZ, UR7 ;  /* 0x00000007ff037e24 */ /* 0x000fe2000f8e00ff */
[----:B------:R-:W-:Y:S01]  /*54e0*/  @!P0 LEA.HI.X R8, R7, UR7, R6, 0x5, P2 ;  /* 0x0000000707088c11 */ /* 0x000fe200090f2c06 */
[----:B------:R-:W-:Y:S01]  /*54f0*/  IMAD.U32 R0, RZ, RZ, UR10 ;  /* 0x0000000aff007e24 */ /* 0x000fe2000f8e00ff */
[-C--:B------:R-:W-:Y:S01]  /*5500*/  @!P0 LEA R16, P5, R4, R239.reuse, 0x1 ;  /* 0x000000ef04108211 */ /* 0x080fe200078a08ff */
[----:B------:R-:W-:Y:S01]  /*5510*/  @!PT LDS RZ, [RZ] ;  /* 0x00000000fffff984 */ /* 0x000fe20000000800 */
[----:B------:R-:W-:Y:S01]  /*5520*/  @!PT LDS RZ, [RZ] ;  /* 0x00000000fffff984 */ /* 0x000fe20000000800 */
[----:B------:R-:W-:Y:S01]  /*5530*/  @!PT LDS RZ, [RZ] ;  /* 0x00000000fffff984 */ /* 0x000fe20000000800 */
[----:B------:R1:W-:Y:S01]  /*5540*/  @!P1 LDGSTS.E.BYPASS.LTC128B.128 [R248+0x4000], desc[UR20][R18.64] ;  /* 0x0400000012f89fae */ /* 0x0003e2000b981a14 */
[----:B------:R-:W-:-:S02]  /*5550*/  @!P0 LEA R14, P4, R5, R239, 0x1 ;  /* 0x000000ef050e8211 */ /* 0x000fc400078808ff */
[----:B------:R-:W-:Y:S01]  /*5560*/  @!P0 LEA R13, P2, R2, UR6, 0x6 ;  /* 0x00000006020d8c11 */ /* 0x000fe2000f8430ff */
[----:B------:R-:W-:Y:S01]  /*5570*/  IMAD.U32 R2, RZ, RZ, UR6 ;  /* 0x00000006ff027e24 */ /* 0x000fe2000f8e00ff */
[-C--:B------:R-:W-:Y:S01]  /*5580*/  @!P0 LEA.HI.X R17, R4, R235.reuse, R9, 0x1, P5 ;  /* 0x000000eb04118211 */ /* 0x080fe200028f0c09 */
[----:B------:R-:W-:Y:S01]  /*5590*/  IMAD.U32 R9, RZ, RZ, UR7 ;  /* 0x00000007ff097e24 */ /* 0x000fe2000f8e00ff */
[----:B------:R-:W-:Y:S01]  /*55a0*/  @!P0 LEA.HI.X R15, R5, R235, R8, 0x1, P4 ;  /* 0x000000eb050f8211 */ /* 0x000fe200020f0c08 */
[----:B------:R-:W-:Y:S01]  /*55b0*/  IMAD.U32 R8, RZ, RZ, UR6 ;  /* 0x00000006ff087e24 */ /* 0x000fe2000f8e00ff */
[----:B------:R-:W-:Y:S01]  /*55c0*/  @!P0 LEA.HI.X R20, R7, UR7, R6, 0x6, P2 ;  /* 0x0000000707148c11 */ /* 0x000fe200090f3406 */
[C-C-:B------:R-:W-:Y:S01]  /*55d0*/  @!P0 IMAD.WIDE.U32 R6, R0.reuse, 0x30, R2.reuse ;  /* 0x0000003000068825 */ /* 0x140fe200078e0002 */
[----:B------:R1:W-:Y:S03]  /*55e0*/  @P1 STS.128 [R248+0x4000], RZ ;  /* 0x004000fff8001388 */ /* 0x0003e60000000c00 */
[----:B------:R-:W-:Y:S01]  /*55f0*/  @!P0 IMAD.WIDE.U32 R4, R0, 0x50, R2 ;  /* 0x0000005000048825 */ /* 0x000fe200078e0002 */
[----:B------:R-:W-:Y:S01]  /*5600*/  @!P0 LEA R12, P4, R6, R239, 0x1 ;  /* 0x000000ef060c8211 */ /* 0x000fe200078808ff */
[----:B------:R1:W-:Y:S02]  /*5610*/  @P0 STS.128 [R248+0x4800], RZ ;  /* 0x004800fff8000388 */ /* 0x0003e40000000c00 */
[----:B------:R-:W-:-:S02]  /*5620*/  IMAD.U32 R0, RZ, RZ, UR11 ;  /* 0x0000000bff007e24 */ /* 0x000fc4000f8e00ff */
[----:B------:R-:W-:Y:S01]  /*5630*/  @!P0 IMAD.WIDE.U32 R2, R10, 0x60, R8 ;  /* 0x000000600a028825 */ /* 0x000fe200078e0008 */
[----:B------:R-:W-:Y:S01]  /*5640*/  MOV R8, UR11 ;  /* 0x0000000b00087c02 */ /* 0x000fe20008000f00 */
[----:B------:R-:W-:Y:S01]  /*5650*/  @!PT LDS RZ, [RZ] ;  /* 0x00000000fffff984 */ /* 0x000fe20000000800 */
[----:B------:R-:W-:Y:S01]  /*5660*/  @!PT LDS RZ, [RZ] ;  /* 0x00000000fffff984 */ /* 0x000fe20000000800 */
[----:B------:R-:W-:Y:S01]  /*5670*/  @!PT LDS RZ, [RZ] ;  /* 0x00000000fffff984 */ /* 0x000fe20000000800 */
[----:B------:R1:W-:Y:S01]  /*5680*/  @!P0 LDGSTS.E.BYPASS.LTC128B.128 [R248+0x4800], desc[UR20][R16.64] ;  /* 0x0480000010f88fae */ /* 0x0003e2000b981a14 */
[----:B------:R-:W-:Y:S01]  /*5690*/  @!P0 LEA R10, P2, R13, R239, 0x1 ;  /* 0x000000ef0d0a8211 */ /* 0x000fe200078408ff */
[----:B------:R-:W-:Y:S02]  /*56a0*/  @!P0 IMAD.IADD R7, R11, 0x1, R7 ;  /* 0x000000010b078824 */ /* 0x000fe400078e0207 */
[----:B------:R-:W-:Y:S01]  /*56b0*/  @!P0 IMAD R9, R0, 0x50, RZ ;  /* 0x0000005000098824 */ /* 0x000fe200078e02ff */
[-C--:B------:R-:W-:Y:S01]  /*56c0*/  @!P0 LEA.HI.X R11, R13, R235.reuse, R20, 0x1, P2 ;  /* 0x000000eb0d0b8211 */ /* 0x080fe200010f0c14 */
[----:B------:R-:W-:Y:S01]  /*56d0*/  @!P0 IMAD R0, R8, 0x60, RZ ;  /* 0x0000006008008824 */ /* 0x000fe200078e02ff */
[----:B------:R-:W-:Y:S01]  /*56e0*/  @!P0 LEA.HI.X R13, R6, R235, R7, 0x1, P4 ;  /* 0x000000eb060d8211 */ /* 0x000fe200020f0c07 */
[----:B------:R-:W-:Y:S01]  /*56f0*/  @!P0 IMAD.IADD R5, R9, 0x1, R5 ;  /* 0x0000000109058824 */ /* 0x000fe200078e0205 */
[-C--:B------:R-:W-:Y:S01]  /*5700*/  @!P0 LEA R8, P4, R4, R239.reuse, 0x1 ;  /* 0x000000ef04088211 */ /* 0x080fe200078808ff */
[----:B------:R-:W-:Y:S01]  /*5710*/  @!P0 IMAD.IADD R0, R0, 0x1, R3 ;  /* 0x0000000100008824 */ /* 0x000fe200078e0203 */
[----:B------:R-:W-:Y:S01]  /*5720*/  @!P0 LEA R6, P2, R2, R239, 0x1 ;  /* 0x000000ef02068211 */ /* 0x000fe200078408ff */
[----:B------:R1:W-:Y:S01]  /*5730*/  @P0 STS.128 [R248+0x5000], RZ ;  /* 0x005000fff8000388 */ /* 0x0003e20000000c00 */
[----:B------:R-:W-:-:S02]  /*5740*/  @!P0 LEA.HI.X R9, R4, R235, R5, 0x1, P4 ;  /* 0x000000eb04098211 */ /* 0x000fc400020f0c05 */
[----:B------:R-:W-:Y:S01]  /*5750*/  @!P0 LEA.HI.X R7, R2, R235, R0, 0x1, P2 ;  /* 0x000000eb02078211 */ /* 0x000fe200010f0c00 */
        /* <DEDUP_REMOVED lines=26> */
[----:B------:R-:W-:Y:S02]  /*5900*/  UIMAD UR4, UR11, 0x70, URZ ;  /* 0x000000700b0478a4 */ /* 0x000fe4000f8e02ff */
[----:B------:R-:W-:-:S04]  /*5910*/  UIMAD.WIDE.U32 UR12, UR10, 0x70, UR6 ;  /* 0x000000700a0c78a5 */ /* 0x000fc8000f8e0006 */
[----:B------:R-:W-:Y:S02]  /*5920*/  UIADD3 UR4, UPT, UPT, UR4, UR13, URZ ;  /* 0x0000000d04047290 */ /* 0x000fe4000fffe0ff */
[----:B------:R-:W-:Y:S01]  /*5930*/  IMAD.U32 R2, RZ, RZ, UR12 ;  /* 0x0000000cff027e24 */ /* 0x000fe2000f8e00ff */
        /* <DEDUP_REMOVED lines=8> */
.L_x_811:
[----:B------:R-:W-:Y:S05]  /*59c0*/  BSYNC.RECONVERGENT B0 ;  /* 0x0000000000007941 */ /* 0x000fea0003800200 */
.L_x_810:
[----:B------:R-:W0:Y:S02]  /*59d0*/  LDGDEPBAR ;  /* 0x00000000000079af */ /* 0x000e240000000000 */
.L_x_809:
[----:B-1----:R-:W3:Y:S01]  /*59e0*/  LDL.LU R9, [R1+0x4] ;  /* 0x0000040001097983 */ /* 0x002ee20000300800 */
[----:B------:R-:W-:Y:S01]  /*59f0*/  IMAD.SHL.U32 R10, R238, 0x2, RZ ;  /* 0x00000002ee0a7824 */ /* 0x000fe200078e00ff */
[----:B------:R-:W1:Y:S02]  /*5a00*/  LDCU UR4, c[0x0][0x45c] ;  /* 0x00008b80ff0477ac */ /* 0x000e640008000800 */
[----:B------:R-:W4:Y:S04]  /*5a10*/  LDL.LU R8, [R1+0xc] ;  /* 0x00000c0001087983 */ /* 0x000f280000300800 */
[----:B------:R-:W4:Y:S04]  /*5a20*/  LDL.LU R7, [R1+0x1c] ;  /* 0x00001c0001077983 */ /* 0x000f280000300800 */
[----:B------:R-:W4:Y:S04]  /*5a30*/  LDL.LU R6, [R1+0x18] ;  /* 0x0000180001067983 */ /* 0x000f280000300800 */
[----:B--2---:R-:W2:Y:S04]  /*5a40*/  LDL.LU R5, [R1+0x8] ;  /* 0x0000080001057983 */ /* 0x004ea80000300800 */
[----:B------:R-:W2:Y:S04]  /*5a50*/  LDL.LU R4, [R1] ;  /* 0x0000000001047983 */ /* 0x000ea80000300800 */
[----:B------:R-:W2:Y:S04]  /*5a60*/  LDL.LU R3, [R1+0x14] ;  /* 0x0000140001037983 */ /* 0x000ea80000300800 */
[----:B------:R-:W2:Y:S01]  /*5a70*/  LDL.LU R0, [R1+0x10] ;  /* 0x0000100001007983 */ /* 0x000ea20000300800 */
[----:B------:R-:W-:-:S02]  /*5a80*/  IMAD.U32 R2, RZ, RZ, UR25 ;  /* 0x00000019ff027e24 */ /* 0x000fc4000f8e00ff */
[C---:B------:R-:W-:Y:S01]  /*5a90*/  VIADD R34, R243.reuse, 0x40 ;  /* 0x00000040f3227836 */ /* 0x040fe20000000000 */
[----:B------:R-:W-:Y:S01]  /*5aa0*/  STL [R1+0x108], R248 ;  /* 0x000108f801007387 */ /* 0x000fe20000100800 */
[C---:B------:R-:W-:Y:S02]  /*5ab0*/  VIADD R36, R243.reuse, 0x48 ;  /* 0x00000048f3247836 */ /* 0x040fe40000000000 */
[----:B------:R-:W-:Y:S01]  /*5ac0*/  VIADD R35, R243, 0x8 ;  /* 0x00000008f3237836 */ /* 0x000fe20000000000 */
[----:B------:R-:W-:Y:S04]  /*5ad0*/  STL [R1+0x104], R236 ;  /* 0x000104ec01007387 */ /* 0x000fe80000100800 */
[----:B------:R-:W-:Y:S04]  /*5ae0*/  STL [R1+0x100], R234 ;  /* 0x000100ea01007387 */ /* 0x000fe80000100800 */
[----:B------:R-:W-:Y:S04]  /*5af0*/  STL [R1+0xfc], R201 ;  /* 0x0000fcc901007387 */ /* 0x000fe80000100800 */
[----:B------:R-:W-:Y:S04]  /*5b00*/  STL [R1+0xf8], R200 ;  /* 0x0000f8c801007387 */ /* 0x000fe80000100800 */
[----:B------:R1:W-:Y:S02]  /*5b10*/  STL [R1+0xf0], R10 ;  /* 0x0000f00a01007387 */ /* 0x0003e40000100800 */
[----:B-1----:R-:W-:-:S05]  /*5b20*/  LOP3.LUT R10, R10, 0x6, RZ, 0xc0, !PT ;  /* 0x000000060a0a7812 */ /* 0x002fca00078ec0ff */
[----:B------:R-:W-:Y:S01]  /*5b30*/  IMAD R2, R2, 0x80, R10 ;  /* 0x0000008002027824 */ /* 0x000fe200078e020a */
[----:B------:R1:W-:Y:S03]  /*5b40*/  STL [R1+0xec], R10 ;  /* 0x0000ec0a01007387 */ /* 0x0003e60000100800 */
[----:B------:R-:W-:Y:S01]  /*5b50*/  VIADD R30, R2, 0x1 ;  /* 0x00000001021e7836 */ /* 0x000fe20000000000 */
[-C--:B------:R-:W-:Y:S01]  /*5b60*/  ISETP.GT.AND P1, PT, R34, R2.reuse, PT ;  /* 0x000000022200720c */ /* 0x080fe20003f24270 */
[----:B------:R-:W-:Y:S01]  /*5b70*/  VIADD R28, R2, 0x9 ;  /* 0x00000009021c7836 */ /* 0x000fe20000000000 */
[----:B------:R-:W-:Y:S01]  /*5b80*/  ISETP.GT.AND P0, PT, R36, R2, PT ;  /* 0x000000022400720c */ /* 0x000fe20003f04270 */
[----:B------:R-:W-:Y:S01]  /*5b90*/  VIADD R26, R2, 0x11 ;  /* 0x00000011021a7836 */ /* 0x000fe20000000000 */
[----:B------:R-:W-:Y:S01]  /*5ba0*/  FSEL R39, R212, -INF , !P1 ;  /* 0xff800000d4277808 */ /* 0x000fe20004800000 */
[----:B------:R-:W-:Y:S01]  /*5bb0*/  VIADD R24, R2, 0x19 ;  /* 0x0000001902187836 */ /* 0x000fe20000000000 */
[----:B------:R-:W-:Y:S01]  /*5bc0*/  FSEL R37, R214, -INF , !P0 ;  /* 0xff800000d6257808 */ /* 0x000fe20004000000 */
        /* <DEDUP_REMOVED lines=22> */
[C---:B-1----:R-:W-:Y:S01]  /*5d30*/  VIADD R10, R2.reuse, 0x51 ;  /* 0x00000051020a7836 */ /* 0x042fe20000000000 */
[----:B------:R-:W-:Y:S01]  /*5d40*/  ISETP.GT.AND P4, PT, R243, R2, PT ;  /* 0x00000002f300720c */ /* 0x000fe20003f84270 */
[----:B------:R-:W-:Y:S01]  /*5d50*/  VIADD R21, R2, 0x28 ;  /* 0x0000002802157836 */ /* 0x000fe20000000000 */
[----:B------:R-:W-:Y:S01]  /*5d60*/  FSEL R40, R110, -INF , !P2 ;  /* 0xff8000006e287808 */ /* 0x000fe20005000000 */
        /* <DEDUP_REMOVED lines=8> */
[----:B------:R-:W-:Y:S01]  /*5df0*/  VIADD R32, R2, 0x78 ;  /* 0x0000007802207836 */ /* 0x000fe20000000000 */
[----:B------:R-:W-:Y:S01]  /*5e00*/  FSEL R42, R108, -INF , !P4 ;  /* 0xff8000006c2a7808 */ /* 0x000fe20006000000 */
[C---:B------:R-:W-:Y:S01]  /*5e10*/  VIADD R13, R2.reuse, 0x48 ;  /* 0x00000048020d7836 */ /* 0x040fe20000000000 */
[C---:B------:R-:W-:Y:S01]  /*5e20*/  ISETP.GT.AND P0, PT, R35.reuse, R16, PT ;  /* 0x000000102300720c */ /* 0x040fe20003f04270 */
[----:B------:R-:W-:Y:S01]  /*5e30*/  VIADD R31, R2, 0x79 ;  /* 0x00000079021f7836 */ /* 0x000fe20000000000 */
[----:B------:R-:W-:-:S02]  /*5e40*/  ISETP.GT.AND P4, PT, R35, R29, PT ;  /* 0x0000001d2300720c */ /* 0x000fc40003f84270 */
[----:B------:R-:W-:Y:S02]  /*5e50*/  FSEL R53, R150, -INF , !P2 ;  /* 0xff80000096357808 */ /* 0x000fe40005000000 */
[----:B------:R-:W-:Y:S02]  /*5e60*/  FSEL R70, R143, -INF , !P1 ;  /* 0xff8000008f467808 */ /* 0x000fe40004800000 */
[C---:B------:R-:W-:Y:S02]  /*5e70*/  ISETP.GT.AND P2, PT, R35.reuse, R23, PT ;  /* 0x000000172300720c */ /* 0x040fe40003f44270 */
[----:B------:R-:W-:Y:S02]  /*5e80*/  ISETP.GT.AND P1, PT, R35, R14, PT ;  /* 0x0000000e2300720c */ /* 0x000fe40003f24270 */
[----:B------:R-:W-:Y:S02]  /*5e90*/  FSEL R74, R135, -INF , !P0 ;  /* 0xff800000874a7808 */ /* 0x000fe40004000000 */
[----:B------:R-:W-:-:S02]  /*5ea0*/  FSEL R49, R146, -INF , !P4 ;  /* 0xff80000092317808 */ /* 0x000fc40006000000 */
[C---:B------:R-:W-:Y:S02]  /*5eb0*/  ISETP.GT.AND P0, PT, R35.reuse, R12, PT ;  /* 0x0000000c2300720c */ /* 0x040fe40003f04270 */
[----:B------:R-:W-:Y:S02]  /*5ec0*/  ISETP.GT.AND P4, PT, R35, R25, PT ;  /* 0x000000192300720c */ /* 0x000fe40003f84270 */
[----:B------:R-:W-:Y:S02]  /*5ed0*/  FSEL R61, R158, -INF , !P2 ;  /* 0xff8000009e3d7808 */ /* 0x000fe40005000000 */
[----:B------:R-:W-:Y:S02]  /*5ee0*/  FSEL R78, R127, -INF , !P1 ;  /* 0xff8000007f4e7808 */ /* 0x000fe40004800000 */
[C---:B------:R-:W-:Y:S02]  /*5ef0*/  ISETP.GT.AND P2, PT, R35.reuse, R19, PT ;  /* 0x000000132300720c */ /* 0x040fe40003f44270 */
[----:B------:R-:W-:-:S02]  /*5f00*/  ISETP.GT.AND P1, PT, R35, R10, PT ;  /* 0x0000000a2300720c */ /* 0x000fc40003f24270 */
[----:B------:R-:W-:Y:S02]  /*5f10*/  FSEL R82, R123, -INF , !P0 ;  /* 0xff8000007b527808 */ /* 0x000fe40004000000 */
[----:B------:R-:W-:Y:S02]  /*5f20*/  FSEL R57, R154, -INF , !P4 ;  /* 0xff8000009a397808 */ /* 0x000fe40006000000 */
[----:B------:R-:W-:Y:S02]  /*5f30*/  ISETP.GT.AND P4, PT, R35, R21, PT ;  /* 0x000000152300720c */ /* 0x000fe40003f84270 */
[----:B------:R-:W-:Y:S02]  /*5f40*/  FSEL R69, R142, -INF , !P2 ;  /* 0xff8000008e457808 */ /* 0x000fe40005000000 */
[----:B------:R-:W-:Y:S02]  /*5f50*/  FSEL R86, R115, -INF , !P1 ;  /* 0xff80000073567808 */ /* 0x000fe40004800000 */
[----:B------:R-:W-:-:S02]  /*5f60*/  ISETP.GT.AND P2, PT, R35, R15, PT ;  /* 0x0000000f2300720c */ /* 0x000fc40003f44270 */
[----:B------:R-:W-:Y:S02]  /*5f70*/  FSEL R65, R162, -INF , !P4 ;  /* 0xff800000a2417808 */ /* 0x000fe40006000000 */
[C---:B------:R-:W-:Y:S02]  /*5f80*/  ISETP.GT.AND P4, PT, R35.reuse, R17, PT ;  /* 0x000000112300720c */ /* 0x040fe40003f84270 */
[----:B------:R-:W-:Y:S02]  /*5f90*/  FSEL R77, R126, -INF , !P2 ;  /* 0xff8000007e4d7808 */ /* 0x000fe40005000000 */
[C---:B------:R-:W-:Y:S02]  /*5fa0*/  ISETP.GT.AND P2, PT, R35.reuse, R11, PT ;  /* 0x0000000b2300720c */ /* 0x040fe40003f44270 */
[----:B------:R-:W-:Y:S02]  /*5fb0*/  FSEL R73, R134, -INF , !P4 ;  /* 0xff80000086497808 */ /* 0x000fe40006000000 */
[----:B------:R-:W-:-:S02]  /*5fc0*/  ISETP.GT.AND P4, PT, R35, R13, PT ;  /* 0x0000000d2300720c */ /* 0x000fc40003f84270 */
[----:B------:R-:W-:Y:S02]  /*5fd0*/  FSEL R85, R114, -INF , !P2 ;  /* 0xff80000072557808 */ /* 0x000fe40005000000 */
[----:B------:R-:W-:Y:S02]  /*5fe0*/  FSEL R81, R122, -INF , !P4 ;  /* 0xff8000007a517808 */ /* 0x000fe40006000000 */
[----:B------:R-:W-:-:S04]  /*5ff0*/  ISETP.GT.AND P5, PT, R243, R30, PT ;  /* 0x0000001ef300720c */ /* 0x000fc80003fa4270 */
[----:B------:R-:W-:Y:S01]  /*6000*/  FSEL R41, R109, -INF , !P5 ;  /* 0xff8000006d297808 */ /* 0x000fe20006800000 */
[----:B---3--:R-:W-:Y:S02]  /*6010*/  IMAD.MOV.U32 R94, RZ, RZ, R9 ;  /* 0x000000ffff5e7224 */ /* 0x008fe400078e0009 */
[C---:B------:R-:W-:Y:S02]  /*6020*/  VIADD R9, R2.reuse, 0x58 ;  /* 0x0000005802097836 */ /* 0x040fe40000000000 */
[----:B----4-:R-:W-:Y:S02]  /*6030*/  IMAD.MOV.U32 R46, RZ, RZ, R8 ;  /* 0x000000ffff2e7224 */ /* 0x010fe400078e0008 */
[C---:B------:R-:W-:Y:S01]  /*6040*/  VIADD R8, R2.reuse, 0x59 ;  /* 0x0000005902087836 */ /* 0x040fe20000000000 */
[C---:B------:R-:W-:Y:S01]  /*6050*/  ISETP.GT.AND P4, PT, R35.reuse, R9, PT ;  /* 0x000000092300720c */ /* 0x040fe20003f84270 */
[----:B------:R-:W-:Y:S02]  /*6060*/  IMAD.MOV.U32 R45, RZ, RZ, R7 ;  /* 0x000000ffff2d7224 */ /* 0x000fe400078e0007 */
[----:B------:R-:W-:Y:S01]  /*6070*/  VIADD R7, R2, 0x60 ;  /* 0x0000006002077836 */ /* 0x000fe20000000000 */
[----:B------:R-:W-:Y:S01]  /*6080*/  ISETP.GT.AND P0, PT, R35, R8, PT ;  /* 0x000000082300720c */ /* 0x000fe20003f04270 */
[----:B------:R-:W-:Y:S01]  /*6090*/  IMAD.MOV.U32 R44, RZ, RZ, R6 ;  /* 0x000000ffff2c7224 */ /* 0x000fe200078e0006 */
[----:B------:R-:W-:Y:S01]  /*60a0*/  FSEL R100, R106, -INF , !P4 ;  /* 0xff8000006a647808 */ /* 0x000fe20006000000 */
[C---:B------:R-:W-:Y:S01]  /*60b0*/  VIADD R6, R2.reuse, 0x61 ;  /* 0x0000006102067836 */ /* 0x040fe20000000000 */
[----:B------:R-:W-:Y:S01]  /*60c0*/  FSEL R101, R107, -INF , !P0 ;  /* 0xff8000006b657808 */ /* 0x000fe20004000000 */
[----:B--2---:R-:W-:Y:S01]  /*60d0*/  IMAD.MOV.U32 R235, RZ, RZ, R5 ;  /* 0x000000ffffeb7224 */ /* 0x004fe200078e0005 */
[C---:B------:R-:W-:Y:S01]  /*60e0*/  ISETP.GT.AND P2, PT, R35.reuse, R7, PT ;  /* 0x000000072300720c */ /* 0x040fe20003f44270 */
[----:B------:R-:W-:Y:S01]  /*60f0*/  VIADD R5, R2, 0x68 ;  /* 0x0000006802057836 */ /* 0x000fe20000000000 */
[----:B------:R-:W-:Y:S01]  /*6100*/  ISETP.GT.AND P1, PT, R35, R6, PT ;  /* 0x000000062300720c */ /* 0x000fe20003f24270 */
[----:B------:R-:W-:Y:S01]  /*6110*/  IMAD.MOV.U32 R93, RZ, RZ, R4 ;  /* 0x000000ffff5d7224 */ /* 0x000fe200078e0004 */
[----:B------:R-:W-:Y:S01]  /*6120*/  FSEL R102, R166, -INF , !P2 ;  /* 0xff800000a6667808 */ /* 0x000fe20005000000 */
[C---:B------:R-:W-:Y:S01]  /*6130*/  VIADD R4, R2.reuse, 0x69 ;  /* 0x0000006902047836 */ /* 0x040fe20000000000 */
[----:B------:R-:W-:Y:S01]  /*6140*/  FSEL R103, R167, -INF , !P1 ;  /* 0xff800000a7677808 */ /* 0x000fe20004800000 */
[----:B------:R-:W-:Y:S01]  /*6150*/  IMAD.MOV.U32 R87, RZ, RZ, R3 ;  /* 0x000000ffff577224 */ /* 0x000fe200078e0003 */
[C---:B------:R-:W-:Y:S01]  /*6160*/  ISETP.GT.AND P1, PT, R35.reuse, R33, PT ;  /* 0x000000212300720c */ /* 0x040fe20003f24270 */
[----:B------:R-:W-:Y:S01]  /*6170*/  VIADD R3, R2, 0x70 ;  /* 0x0000007002037836 */ /* 0x000fe20000000000 */
[----:B------:R-:W-:Y:S01]  /*6180*/  ISETP.GT.AND P0, PT, R35, R4, PT ;  /* 0x000000042300720c */ /* 0x000fe20003f04270 */
[----:B------:R-:W-:Y:S01]  /*6190*/  IMAD.MOV.U32 R88, RZ, RZ, R0 ;  /* 0x000000ffff587224 */ /* 0x000fe200078e0000 */
[----:B------:R-:W-:Y:S01]  /*61a0*/  FSEL R107, R131, -INF , !P1 ;  /* 0xff800000836b7808 */ /* 0x000fe20004800000 */
[----:B------:R-:W-:Y:S01]  /*61b0*/  IMAD.MOV.U32 R233, RZ, RZ, R46 ;  /* 0x000000ffffe97224 */ /* 0x000fe200078e002e */
[----:B------:R-:W-:Y:S01]  /*61c0*/  FSEL R110, R139, -INF , !P0 ;  /* 0xff8000008b6e7808 */ /* 0x000fe20004000000 */
[----:B------:R-:W-:Y:S01]  /*61d0*/  IMAD.MOV.U32 R240, RZ, RZ, R44 ;  /* 0x000000fffff07224 */ /* 0x000fe200078e002c */
[----:B------:R-:W-:Y:S01]  /*61e0*/  ISETP.GT.AND P0, PT, R35, R32, PT ;  /* 0x000000202300720c */ /* 0x000fe20003f04270 */
[----:B------:R-:W-:Y:S01]  /*61f0*/  IMAD.MOV.U32 R239, RZ, RZ, R45 ;  /* 0x000000ffffef7224 */ /* 0x000fe200078e002d */
[----:B------:R-:W-:Y:S01]  /*6200*/  ISETP.GT.AND P1, PT, R34, R29, PT ;  /* 0x0000001d2200720c */ /* 0x000fe20003f24270 */
[----:B------:R-:W-:Y:S01]  /*6210*/  IMAD.IADD R0, R232, 0x1, R203 ;  /* 0x00000001e8007824 */ /* 0x000fe200078e02cb */
[----:B------:R-:W-:-:S02]  /*6220*/  FSEL R115, R118, -INF , !P0 ;  /* 0xff80000076737808 */ /* 0x000fc40004000000 */
[----:B------:R-:W-:Y:S02]  /*6230*/  ISETP.GT.AND P0, PT, R34, R28, PT ;  /* 0x0000001c2200720c */ /* 0x000fe40003f04270 */
[----:B------:R-:W-:Y:S02]  /*6240*/  FSEL R47, R176, -INF , !P1 ;  /* 0xff800000b02f7808 */ /* 0x000fe40004800000 */
[----:B------:R-:W-:Y:S02]  /*6250*/  ISETP.GT.AND P2, PT, R35, R3, PT ;  /* 0x000000032300720c */ /* 0x000fe40003f44270 */
[C---:B------:R-:W-:Y:S02]  /*6260*/  ISETP.GT.AND P1, PT, R34.reuse, R25, PT ;  /* 0x000000192200720c */ /* 0x040fe40003f24270 */
[----:B------:R-:W-:Y:S02]  /*6270*/  FSEL R48, R177, -INF , !P0 ;  /* 0xff800000b1307808 */ /* 0x000fe40004000000 */
[----:B------:R-:W-:-:S02]  /*6280*/  ISETP.GT.AND P0, PT, R34, R24, PT ;  /* 0x000000182200720c */ /* 0x000fc40003f04270 */
[----:B------:R-:W-:Y:S02]  /*6290*/  ISETP.GT.AND P4, PT, R35, R5, PT ;  /* 0x000000052300720c */ /* 0x000fe40003f84270 */
[----:B------:R-:W-:Y:S02]  /*62a0*/  FSEL R108, R130, -INF , !P2 ;  /* 0xff800000826c7808 */ /* 0x000fe40005000000 */
[----:B------:R-:W-:Y:S02]  /*62b0*/  FSEL R55, R188, -INF , !P1 ;  /* 0xff800000bc377808 */ /* 0x000fe40004800000 */
[C---:B------:R-:W-:Y:S02]  /*62c0*/  ISETP.GT.AND P2, PT, R34.reuse, R30, PT ;  /* 0x0000001e2200720c */ /* 0x040fe40003f44270 */
[----:B------:R-:W-:Y:S02]  /*62d0*/  ISETP.GT.AND P1, PT, R34, R21, PT ;  /* 0x000000152200720c */ /* 0x000fe40003f24270 */
[----:B------:R-:W-:-:S02]  /*62e0*/  FSEL R56, R189, -INF , !P0 ;  /* 0xff800000bd387808 */ /* 0x000fc40004000000 */
[----:B------:R-:W-:Y:S02]  /*62f0*/  FSEL R106, R138, -INF , !P4 ;  /* 0xff8000008a6a7808 */ /* 0x000fe40006000000 */
[----:B------:R-:W-:Y:S02]  /*6300*/  ISETP.GT.AND P0, PT, R34, R20, PT ;  /* 0x000000142200720c */ /* 0x000fe40003f04270 */
[----:B------:R-:W-:Y:S02]  /*6310*/  ISETP.GT.AND P4, PT, R35, R31, PT ;  /* 0x0000001f2300720c */ /* 0x000fe40003f84270 */
[----:B------:R-:W-:Y:S02]  /*6320*/  FSEL R38, R213, -INF , !P2 ;  /* 0xff800000d5267808 */ /* 0x000fe40005000000 */
[----:B------:R-:W-:Y:S02]  /*6330*/  FSEL R63, R204, -INF , !P1 ;  /* 0xff800000cc3f7808 */ /* 0x000fe40004800000 */
[----:B------:R-:W-:-:S02]  /*6340*/  ISETP.GT.AND P2, PT, R34, R26, PT ;  /* 0x0000001a2200720c */ /* 0x000fc40003f44270 */
[C---:B------:R-:W-:Y:S02]  /*6350*/  ISETP.GT.AND P1, PT, R34.reuse, R17, PT ;  /* 0x000000112200720c */ /* 0x040fe40003f24270 */
[----:B------:R-:W-:Y:S02]  /*6360*/  FSEL R64, R205, -INF , !P0 ;  /* 0xff800000cd407808 */ /* 0x000fe40004000000 */
[----:B------:R-:W-:Y:S02]  /*6370*/  FSEL R150, R119, -INF , !P4 ;  /* 0xff80000077967808 */ /* 0x000fe40006000000 */
[C---:B------:R-:W-:Y:S02]  /*6380*/  ISETP.GT.AND P0, PT, R34.reuse, R16, PT ;  /* 0x000000102200720c */ /* 0x040fe40003f04270 */
[----:B------:R-:W-:Y:S02]  /*6390*/  ISETP.GT.AND P4, PT, R34, R27, PT ;  /* 0x0000001b2200720c */ /* 0x000fe40003f84270 */
[----:B------:R-:W-:-:S02]  /*63a0*/  FSEL R52, R197, -INF , !P2 ;  /* 0xff800000c5347808 */ /* 0x000fc40005000000 */
[----:B------:R-:W-:Y:S02]  /*63b0*/  FSEL R71, R208, -INF , !P1 ;  /* 0xff800000d0477808 */ /* 0x000fe40004800000 */
[C---:B------:R-:W-:Y:S02]  /*63c0*/  ISETP.GT.AND P2, PT, R34.reuse, R22, PT ;  /* 0x000000162200720c */ /* 0x040fe40003f44270 */
[----:B------:R-:W-:Y:S02]  /*63d0*/  ISETP.GT.AND P1, PT, R34, R13, PT ;  /* 0x0000000d2200720c */ /* 0x000fe40003f24270 */
[----:B------:R-:W-:Y:S02]  /*63e0*/  FSEL R72, R209, -INF , !P0 ;  /* 0xff800000d1487808 */ /* 0x000fe40004000000 */
        /* <DEDUP_REMOVED lines=22> */
[----:B------:R-:W-:Y:S02]  /*6550*/  FSEL R92, R173, -INF , !P0 ;  /* 0xff800000ad5c7808 */ /* 0x000fe40004000000 */
[----:B------:R-:W-:Y:S02]  /*6560*/  ISETP.GT.AND P1, PT, R34, R32, PT ;  /* 0x000000202200720c */ /* 0x000fe40003f24270 */
[----:B------:R-:W-:Y:S02]  /*6570*/  FSEL R75, R180, -INF , !P4 ;  /* 0xff800000b44b7808 */ /* 0x000fe40006000000 */
[----:B------:R-:W-:-:S02]  /*6580*/  ISETP.GT.AND P0, PT, R34, R31, PT ;  /* 0x0000001f2200720c */ /* 0x000fc40003f04270 */
[C---:B------:R-:W-:Y:S02]  /*6590*/  ISETP.GT.AND P4, PT, R34.reuse, R11, PT ;  /* 0x0000000b2200720c */ /* 0x040fe40003f84270 */
[----:B------:R-:W-:Y:S02]  /*65a0*/  FSEL R84, R229, -INF , !P2 ;  /* 0xff800000e5547808 */ /* 0x000fe40005000000 */
[----:B------:R-:W-:Y:S02]  /*65b0*/  ISETP.GT.AND P5, PT, R34, R3, PT ;  /* 0x000000032200720c */ /* 0x000fe40003fa4270 */
[----:B------:R-:W-:Y:S02]  /*65c0*/  FSEL R97, R224, -INF , !P1 ;  /* 0xff800000e0617808 */ /* 0x000fe40004800000 */
[----:B------:R-:W-:Y:S02]  /*65d0*/  ISETP.GT.AND P2, PT, R34, R6, PT ;  /* 0x000000062200720c */ /* 0x000fe40003f44270 */
[----:B------:R-:W-:-:S02]  /*65e0*/  ISETP.GT.AND P1, PT, R243, R29, PT ;  /* 0x0000001df300720c */ /* 0x000fc40003f24270 */
[----:B------:R-:W-:Y:S02]  /*65f0*/  FSEL R99, R225, -INF , !P0 ;  /* 0xff800000e1637808 */ /* 0x000fe40004000000 */
[----:B------:R-:W-:Y:S02]  /*6600*/  FSEL R83, R228, -INF , !P4 ;  /* 0xff800000e4537808 */ /* 0x000fe40006000000 */
[----:B------:R-:W-:Y:S02]  /*6610*/  ISETP.GT.AND P0, PT, R36, R29, PT ;  /* 0x0000001d2400720c */ /* 0x000fe40003f04270 */
[----:B------:R-:W-:Y:S02]  /*6620*/  ISETP.GT.AND P4, PT, R34, R7, PT ;  /* 0x000000072200720c */ /* 0x000fe40003f84270 */
[----:B------:R-:W-:Y:S02]  /*6630*/  FSEL R93, R93, -INF , !P5 ;  /* 0xff8000005d5d7808 */ /* 0x000fe40006800000 */
[----:B------:R-:W-:-:S02]  /*6640*/  FSEL R87, R217, -INF , !P2 ;  /* 0xff800000d9577808 */ /* 0x000fc40005000000 */
[----:B------:R-:W-:Y:S02]  /*6650*/  ISETP.GE.AND P5, PT, R2, R244, PT ;  /* 0x000000f40200720c */ /* 0x000fe40003fa6270 */
[----:B------:R-:W-:Y:S02]  /*6660*/  FSEL R46, R144, -INF , !P1 ;  /* 0xff800000902e7808 */ /* 0x000fe40004800000 */
[----:B------:R-:W-:Y:S02]  /*6670*/  ISETP.GT.AND P2, PT, R34, R33, PT ;  /* 0x000000212200720c */ /* 0x000fe40003f44270 */
        /* <DEDUP_REMOVED lines=11> */
[C---:B------:R-:W-:Y:S02]  /*6730*/  ISETP.GE.AND P1, PT, R30.reuse, R249, PT ;  /* 0x000000f91e00720c */ /* 0x040fe40003f26270 */
[----:B------:R-:W-:Y:S02]  /*6740*/  FSEL R34, R215, -INF , !P4 ;  /* 0xff800000d7227808 */ /* 0x000fe40006000000 */
[----:B------:R-:W-:Y:S02]  /*6750*/  ISETP.GE.AND P0, PT, R30, R250, PT ;  /* 0x000000fa1e00720c */ /* 0x000fe40003f06270 */
[----:B------:R-:W-:-:S02]  /*6760*/  FSEL R111, R41, -INF , !P5 ;  /* 0xff800000296f7808 */ /* 0x000fc40006800000 */
[----:B------:R-:W-:Y:S02]  /*6770*/  FSEL R126, R40, -INF , !P2 ;  /* 0xff800000287e7808 */ /* 0x000fe40005000000 */
[----:B------:R-:W-:Y:S02]  /*6780*/  FSEL R41, R38, -INF , !P1 ;  /* 0xff80000026297808 */ /* 0x000fe40004800000 */
[----:B------:R-:W-:Y:S02]  /*6790*/  ISETP.GE.AND P2, PT, R30, R251, PT ;  /* 0x000000fb1e00720c */ /* 0x000fe40003f46270 */
[-C--:B------:R-:W-:Y:S02]  /*67a0*/  ISETP.GT.AND P1, PT, R243, R27.reuse, PT ;  /* 0x0000001bf300720c */ /* 0x080fe40003f24270 */
[----:B------:R-:W-:Y:S02]  /*67b0*/  FSEL R94, R34, -INF , !P0 ;  /* 0xff800000225e7808 */ /* 0x000fe40004000000 */
[----:B------:R-:W-:-:S02]  /*67c0*/  ISETP.GT.AND P0, PT, R36, R27, PT ;  /* 0x0000001b2400720c */ /* 0x000fc40003f04270 */
[----:B------:R-:W-:Y:S02]  /*67d0*/  ISETP.GT.AND P4, PT, R243, R28, PT ;  /* 0x0000001cf300720c */ /* 0x000fe40003f84270 */
[----:B------:R-:W-:Y:S02]  /*67e0*/  FSEL R123, R43, -INF , !P2 ;  /* 0xff8000002b7b7808 */ /* 0x000fe40005000000 */
[----:B------:R-:W-:Y:S02]  /*67f0*/  FSEL R34, R148, -INF , !P1 ;  /* 0xff80000094227808 */ /* 0x000fe40004800000 */
[C---:B------:R-:W-:Y:S02]  /*6800*/  ISETP.GE.AND P2, PT, R29.reuse, R251, PT ;  /* 0x000000fb1d00720c */ /* 0x040fe40003f46270 */
[----:B------:R-:W-:Y:S02]  /*6810*/  ISETP.GE.AND P1, PT, R29, R249, PT ;  /* 0x000000f91d00720c */ /* 0x000fe40003f26270 */
[----:B------:R-:W-:-:S02]  /*6820*/  FSEL R30, R198, -INF , !P0 ;  /* 0xff800000c61e7808 */ /* 0x000fc40004000000 */
[----:B------:R-:W-:Y:S02]  /*6830*/  FSEL R45, R145, -INF , !P4 ;  /* 0xff800000912d7808 */ /* 0x000fe40006000000 */
[----:B------:R-:W-:Y:S02]  /*6840*/  ISETP.GE.AND P0, PT, R29, R250, PT ;  /* 0x000000fa1d00720c */ /* 0x000fe40003f06270 */
[----:B------:R-:W-:Y:S02]  /*6850*/  ISETP.GT.AND P4, PT, R36, R28, PT ;  /* 0x0000001c2400720c */ /* 0x000fe40003f84270 */
[----:B------:R-:W-:Y:S02]  /*6860*/  FSEL R122, R49, -INF , !P2 ;  /* 0xff800000317a7808 */ /* 0x000fe40005000000 */
[----:B------:R-:W-:Y:S02]  /*6870*/  FSEL R40, R47, -INF , !P1 ;  /* 0xff8000002f287808 */ /* 0x000fe40004800000 */
[----:B------:R-:W-:-:S02]  /*6880*/  FSEL R49, R44, -INF , !P0 ;  /* 0xff8000002c317808 */ /* 0x000fc40004000000 */
[C---:B------:R-:W-:Y:S02]  /*6890*/  ISETP.GE.AND P1, PT, R28.reuse, R249, PT ;  /* 0x000000f91c00720c */ /* 0x040fe40003f26270 */
[----:B------:R-:W-:Y:S02]  /*68a0*/  FSEL R35, R179, -INF , !P4 ;  /* 0xff800000b3237808 */ /* 0x000fe40006000000 */
[----:B------:R-:W-:Y:S02]  /*68b0*/  ISETP.GE.AND P0, PT, R28, R250, PT ;  /* 0x000000fa1c00720c */ /* 0x000fe40003f06270 */
[----:B------:R-:W-:Y:S02]  /*68c0*/  ISETP.GE.AND P5, PT, R29, R244, PT ;  /* 0x000000f41d00720c */ /* 0x000fe40003fa6270 */
[----:B------:R-:W-:Y:S02]  /*68d0*/  FSEL R39, R48, -INF , !P1 ;  /* 0xff80000030277808 */ /* 0x000fe40004800000 */
[----:B------:R-:W-:-:S02]  /*68e0*/  ISETP.GT.AND P1, PT, R243, R25, PT ;  /* 0x00000019f300720c */ /* 0x000fc40003f24270 */
[----:B------:R-:W-:Y:S02]  /*68f0*/  FSEL R43, R35, -INF , !P0 ;  /* 0xff800000232b7808 */ /* 0x000fe40004000000 */
[----:B------:R-:W-:Y:S02]  /*6900*/  ISETP.GT.AND P0, PT, R36, R25, PT ;  /* 0x000000192400720c */ /* 0x000fe40003f04270 */
[----:B------:R-:W-:Y:S02]  /*6910*/  ISETP.GT.AND P4, PT, R243, R26, PT ;  /* 0x0000001af300720c */ /* 0x000fe40003f84270 */
[----:B------:R-:W-:Y:S02]  /*6920*/  FSEL R109, R46, -INF , !P5 ;  /* 0xff8000002e6d7808 */ /* 0x000fe40006800000 */
[----:B------:R-:W-:Y:S02]  /*6930*/  ISETP.GE.AND P5, PT, R28, R244, PT ;  /* 0x000000f41c00720c */ /* 0x000fe40003fa6270 */
[----:B------:R-:W-:-:S02]  /*6940*/  FSEL R38, R152, -INF , !P1 ;  /* 0xff80000098267808 */ /* 0x000fc40004800000 */
[----:B------:R-:W-:Y:S02]  /*6950*/  ISETP.GE.AND P2, PT, R28, R251, PT ;  /* 0x000000fb1c00720c */ /* 0x000fe40003f46270 */
[----:B------:R-:W-:Y:S02]  /*6960*/  ISETP.GE.AND P1, PT, R27, R249, PT ;  /* 0x000000f91b00720c */ /* 0x000fe40003f26270 */
[----:B------:R-:W-:Y:S02]  /*6970*/  FSEL R35, R190, -INF , !P0 ;  /* 0xff800000be237808 */ /* 0x000fe40004000000 */
[----:B------:R-:W-:Y:S02]  /*6980*/  FSEL R29, R149, -INF , !P4 ;  /* 0xff800000951d7808 */ /* 0x000fe40006000000 */
[----:B------:R-:W-:Y:S02]  /*6990*/  ISETP.GE.AND P0, PT, R27, R250, PT ;  /* 0x000000fa1b00720c */ /* 0x000fe40003f06270 */
[----:B------:R-:W-:-:S02]  /*69a0*/  ISETP.GT.AND P4, PT, R36, R26, PT ;  /* 0x0000001a2400720c */ /* 0x000fc40003f84270 */
[----:B------:R-:W-:Y:S02]  /*69b0*/  FSEL R118, R45, -INF , !P5 ;  /* 0xff8000002d767808 */ /* 0x000fe40006800000 */
[----:B------:R-:W-:Y:S02]  /*69c0*/  ISETP.GE.AND P5, PT, R27, R244, PT ;  /* 0x000000f41b00720c */ /* 0x000fe40003fa6270 */
[----:B------:R-:W-:Y:S02]  /*69d0*/  FSEL R119, R50, -INF , !P2 ;  /* 0xff80000032777808 */ /* 0x000fe40005000000 */
[----:B------:R-:W-:Y:S02]  /*69e0*/  FSEL R51, R51, -INF , !P1 ;  /* 0xff80000033337808 */ /* 0x000fe40004800000 */
[----:B------:R-:W-:Y:S02]  /*69f0*/  ISETP.GE.AND P2, PT, R27, R251, PT ;  /* 0x000000fb1b00720c */ /* 0x000fe40003f46270 */
[----:B------:R-:W-:-:S02]  /*6a00*/  FSEL R50, R30, -INF , !P0 ;  /* 0xff8000001e327808 */ /* 0x000fc40004000000 */
[C---:B------:R-:W-:Y:S02]  /*6a10*/  ISETP.GE.AND P1, PT, R26.reuse, R249, PT ;  /* 0x000000f91a00720c */ /* 0x040fe40003f26270 */
[----:B------:R-:W-:Y:S02]  /*6a20*/  FSEL R2, R199, -INF , !P4 ;  /* 0xff800000c7027808 */ /* 0x000fe40006000000 */
[----:B------:R-:W-:Y:S02]  /*6a30*/  ISETP.GE.AND P0, PT, R26, R250, PT ;  /* 0x000000fa1a00720c */ /* 0x000fe40003f06270 */
[----:B------:R-:W-:Y:S02]  /*6a40*/  FSEL R134, R34, -INF , !P5 ;  /* 0xff80000022867808 */ /* 0x000fe40006800000 */
[----:B------:R-:W-:Y:S02]  /*6a50*/  ISETP.GE.AND P5, PT, R26, R244, PT ;  /* 0x000000f41a00720c */ /* 0x000fe40003fa6270 */
[----:B------:R-:W-:-:S02]  /*6a60*/  FSEL R142, R53, -INF , !P2 ;  /* 0xff800000358e7808 */ /* 0x000fc40005000000 */
[----:B------:R-:W-:Y:S02]  /*6a70*/  FSEL R48, R52, -INF , !P1 ;  /* 0xff80000034307808 */ /* 0x000fe40004800000 */
[----:B------:R-:W-:Y:S02]  /*6a80*/  ISETP.GE.AND P2, PT, R26, R251, PT ;  /* 0x000000fb1a00720c */ /* 0x000fe40003f46270 */
[CC--:B------:R-:W-:Y:S02]  /*6a90*/  ISETP.GT.AND P1, PT, R243.reuse, R23.reuse, PT ;  /* 0x00000017f300720c */ /* 0x0c0fe40003f24270 */
[----:B------:R-:W-:Y:S02]  /*6aa0*/  FSEL R98, R2, -INF , !P0 ;  /* 0xff80000002627808 */ /* 0x000fe40004000000 */
[----:B------:R-:W-:Y:S02]  /*6ab0*/  ISETP.GT.AND P0, PT, R36, R23, PT ;  /* 0x000000172400720c */ /* 0x000fe40003f04270 */
[----:B------:R-:W-:-:S02]  /*6ac0*/  ISETP.GT.AND P4, PT, R243, R24, PT ;  /* 0x00000018f300720c */ /* 0x000fc40003f84270 */
[----:B------:R-:W-:Y:S02]  /*6ad0*/  FSEL R131, R29, -INF , !P5 ;  /* 0xff8000001d837808 */ /* 0x000fe40006800000 */
[C---:B------:R-:W-:Y:S02]  /*6ae0*/  ISETP.GE.AND P5, PT, R25.reuse, R244, PT ;  /* 0x000000f41900720c */ /* 0x040fe40003fa6270 */
[----:B------:R-:W-:Y:S02]  /*6af0*/  FSEL R139, R54, -INF , !P2 ;  /* 0xff800000368b7808 */ /* 0x000fe40005000000 */
[----:B------:R-:W-:Y:S02]  /*6b00*/  FSEL R27, R156, -INF , !P1 ;  /* 0xff8000009c1b7808 */ /* 0x000fe40004800000 */
[C---:B------:R-:W-:Y:S02]  /*6b10*/  ISETP.GE.AND P2, PT, R25.reuse, R251, PT ;  /* 0x000000fb1900720c */ /* 0x040fe40003f46270 */
        /* <DEDUP_REMOVED lines=9> */
[----:B------:R-:W-:Y:S02]  /*6bb0*/  FSEL R57, R35, -INF , !P0 ;  /* 0xff80000023397808 */ /* 0x000fe40004000000 */
[C---:B------:R-:W-:Y:S02]  /*6bc0*/  ISETP.GE.AND P1, PT, R24.reuse, R249, PT ;  /* 0x000000f91800720c */ /* 0x040fe40003f26270 */
[----:B------:R-:W-:Y:S02]  /*6bd0*/  FSEL R28, R191, -INF , !P4 ;  /* 0xff800000bf1c7808 */ /* 0x000fe40006000000 */
[----:B------:R-:W-:-:S02]  /*6be0*/  ISETP.GE.AND P0, PT, R24, R250, PT ;  /* 0x000000fa1800720c */ /* 0x000fc40003f06270 */
[----:B------:R-:W-:Y:S02]  /*6bf0*/  FSEL R127, R37, -INF , !P5 ;  /* 0xff800000257f7808 */ /* 0x000fe40006800000 */
[C---:B------:R-:W-:Y:S02]  /*6c00*/  ISETP.GT.AND P4, PT, R243.reuse, R22, PT ;  /* 0x00000016f300720c */ /* 0x040fe40003f84270 */
[----:B------:R-:W-:Y:S02]  /*6c10*/  FSEL R37, R56, -INF , !P1 ;  /* 0xff80000038257808 */ /* 0x000fe40004800000 */
[-C--:B------:R-:W-:Y:S02]  /*6c20*/  ISETP.GT.AND P1, PT, R243, R21.reuse, PT ;  /* 0x00000015f300720c */ /* 0x080fe40003f24270 */
[----:B------:R-:W-:Y:S02]  /*6c30*/  FSEL R56, R28, -INF , !P0 ;  /* 0xff8000001c387808 */ /* 0x000fe40004000000 */
[----:B------:R-:W-:-:S02]  /*6c40*/  ISETP.GT.AND P0, PT, R36, R21, PT ;  /* 0x000000152400720c */ /* 0x000fc40003f04270 */
[----:B------:R-:W-:Y:S02]  /*6c50*/  FSEL R25, R157, -INF , !P4 ;  /* 0xff8000009d197808 */ /* 0x000fe40006000000 */
[----:B------:R-:W-:Y:S02]  /*6c60*/  ISETP.GT.AND P4, PT, R36, R22, PT ;  /* 0x000000162400720c */ /* 0x000fe40003f84270 */
[----:B------:R-:W-:Y:S02]  /*6c70*/  FSEL R30, R160, -INF , !P1 ;  /* 0xff800000a01e7808 */ /* 0x000fe40004800000 */
[C---:B------:R-:W-:Y:S02]  /*6c80*/  ISETP.GE.AND P1, PT, R23.reuse, R249, PT ;  /* 0x000000f91700720c */ /* 0x040fe40003f26270 */
[----:B------:R-:W-:Y:S02]  /*6c90*/  FSEL R28, R206, -INF , !P0 ;  /* 0xff800000ce1c7808 */ /* 0x000fe40004000000 */
[----:B------:R-:W-:-:S02]  /*6ca0*/  ISETP.GE.AND P0, PT, R23, R250, PT ;  /* 0x000000fa1700720c */ /* 0x000fc40003f06270 */
[----:B------:R-:W-:Y:S02]  /*6cb0*/  ISETP.GE.AND P2, PT, R24, R251, PT ;  /* 0x000000fb1800720c */ /* 0x000fe40003f46270 */
[----:B------:R-:W-:Y:S02]  /*6cc0*/  FSEL R2, R195, -INF , !P4 ;  /* 0xff800000c3027808 */ /* 0x000fe40006000000 */
[----:B------:R-:W-:Y:S02]  /*6cd0*/  ISETP.GT.AND P4, PT, R243, R20, PT ;  /* 0x00000014f300720c */ /* 0x000fe40003f84270 */
[----:B------:R-:W-:Y:S02]  /*6ce0*/  FSEL R144, R59, -INF , !P1 ;  /* 0xff8000003b907808 */ /* 0x000fe40004800000 */
[----:B------:R-:W-:Y:S02]  /*6cf0*/  FSEL R148, R26, -INF , !P0 ;  /* 0xff8000001a947808 */ /* 0x000fe40004000000 */
[----:B------:R-:W-:-:S02]  /*6d00*/  ISETP.GE.AND P1, PT, R22, R249, PT ;  /* 0x000000f91600720c */ /* 0x000fc40003f26270 */
[----:B------:R-:W-:Y:S02]  /*6d10*/  FSEL R135, R58, -INF , !P2 ;  /* 0xff8000003a877808 */ /* 0x000fe40005000000 */
[----:B------:R-:W-:Y:S02]  /*6d20*/  ISETP.GE.AND P0, PT, R22, R250, PT ;  /* 0x000000fa1600720c */ /* 0x000fe40003f06270 */
[C---:B------:R-:W-:Y:S02]  /*6d30*/  ISETP.GE.AND P5, PT, R23.reuse, R244, PT ;  /* 0x000000f41700720c */ /* 0x040fe40003fa6270 */
[----:B------:R-:W-:Y:S02]  /*6d40*/  ISETP.GE.AND P2, PT, R23, R251, PT ;  /* 0x000000fb1700720c */ /* 0x000fe40003f46270 */
[----:B------:R-:W-:Y:S02]  /*6d50*/  FSEL R29, R161, -INF , !P4 ;  /* 0xff800000a11d7808 */ /* 0x000fe40006000000 */
[----:B------:R-:W-:-:S02]  /*6d60*/  ISETP.GT.AND P4, PT, R36, R20, PT ;  /* 0x000000142400720c */ /* 0x000fc40003f84270 */
[----:B------:R-:W-:Y:S02]  /*6d70*/  FSEL R143, R60, -INF , !P1 ;  /* 0xff8000003c8f7808 */ /* 0x000fe40004800000 */
[-C--:B------:R-:W-:Y:S02]  /*6d80*/  ISETP.GT.AND P1, PT, R243, R19.reuse, PT ;  /* 0x00000013f300720c */ /* 0x080fe40003f24270 */
[----:B------:R-:W-:Y:S02]  /*6d90*/  FSEL R147, R2, -INF , !P0 ;  /* 0xff80000002937808 */ /* 0x000fe40004000000 */
[----:B------:R-:W-:Y:S02]  /*6da0*/  FSEL R154, R27, -INF , !P5 ;  /* 0xff8000001b9a7808 */ /* 0x000fe40006800000 */
[----:B------:R-:W-:Y:S02]  /*6db0*/  FSEL R157, R61, -INF , !P2 ;  /* 0xff8000003d9d7808 */ /* 0x000fe40005000000 */
[----:B------:R-:W-:-:S02]  /*6dc0*/  ISETP.GT.AND P0, PT, R36, R19, PT ;  /* 0x000000132400720c */ /* 0x000fc40003f04270 */
[C---:B------:R-:W-:Y:S02]  /*6dd0*/  ISETP.GE.AND P5, PT, R22.reuse, R244, PT ;  /* 0x000000f41600720c */ /* 0x040fe40003fa6270 */
[----:B------:R-:W-:Y:S02]  /*6de0*/  ISETP.GE.AND P2, PT, R22, R251, PT ;  /* 0x000000fb1600720c */ /* 0x000fe40003f46270 */
[----:B------:R-:W-:Y:S02]  /*6df0*/  FSEL R24, R207, -INF , !P4 ;  /* 0xff800000cf187808 */ /* 0x000fe40006000000 */
[----:B------:R-:W-:Y:S02]  /*6e00*/  ISETP.GT.AND P4, PT, R243, R18, PT ;  /* 0x00000012f300720c */ /* 0x000fe40003f84270 */
[----:B------:R-:W-:Y:S02]  /*6e10*/  FSEL R23, R140, -INF , !P1 ;  /* 0xff8000008c177808 */ /* 0x000fe40004800000 */
[----:B------:R-:W-:-:S02]  /*6e20*/  ISETP.GE.AND P1, PT, R21, R249, PT ;  /* 0x000000f91500720c */ /* 0x000fc40003f26270 */
[----:B------:R-:W-:Y:S02]  /*6e30*/  FSEL R22, R186, -INF , !P0 ;  /* 0xff800000ba167808 */ /* 0x000fe40004000000 */
[----:B------:R-:W-:Y:S02]  /*6e40*/  FSEL R152, R25, -INF , !P5 ;  /* 0xff80000019987808 */ /* 0x000fe40006800000 */
[----:B------:R-:W-:Y:S02]  /*6e50*/  FSEL R156, R62, -INF , !P2 ;  /* 0xff8000003e9c7808 */ /* 0x000fe40005000000 */
[C---:B------:R-:W-:Y:S02]  /*6e60*/  ISETP.GE.AND P0, PT, R21.reuse, R250, PT ;  /* 0x000000fa1500720c */ /* 0x040fe40003f06270 */
[C---:B------:R-:W-:Y:S02]  /*6e70*/  ISETP.GE.AND P5, PT, R21.reuse, R244, PT ;  /* 0x000000f41500720c */ /* 0x040fe40003fa6270 */
[----:B------:R-:W-:-:S02]  /*6e80*/  ISETP.GE.AND P2, PT, R21, R251, PT ;  /* 0x000000fb1500720c */ /* 0x000fc40003f46270 */
[----:B------:R-:W-:Y:S02]  /*6e90*/  FSEL R21, R141, -INF , !P4 ;  /* 0xff8000008d157808 */ /* 0x000fe40006000000 */
[----:B------:R-:W-:Y:S02]  /*6ea0*/  FSEL R141, R63, -INF , !P1 ;  /* 0xff8000003f8d7808 */ /* 0x000fe40004800000 */
[----:B------:R-:W-:Y:S02]  /*6eb0*/  FSEL R146, R28, -INF , !P0 ;  /* 0xff8000001c927808 */ /* 0x000fe40004000000 */
[C---:B------:R-:W-:Y:S02]  /*6ec0*/  ISETP.GE.AND P1, PT, R20.reuse, R249, PT ;  /* 0x000000f91400720c */ /* 0x040fe40003f26270 */
[----:B------:R-:W-:Y:S02]  /*6ed0*/  ISETP.GE.AND P0, PT, R20, R250, PT ;  /* 0x000000fa1400720c */ /* 0x000fe40003f06270 */
[----:B------:R-:W-:-:S02]  /*6ee0*/  ISETP.GT.AND P4, PT, R36, R18, PT ;  /* 0x000000122400720c */ /* 0x000fc40003f84270 */
[----:B------:R-:W-:Y:S02]  /*6ef0*/  FSEL R140, R64, -INF , !P1 ;  /* 0xff800000408c7808 */ /* 0x000fe40004800000 */
[-C--:B------:R-:W-:Y:S02]  /*6f00*/  ISETP.GT.AND P1, PT, R243, R17.reuse, PT ;  /* 0x00000011f300720c */ /* 0x080fe40003f24270 */
[----:B------:R-:W-:Y:S02]  /*6f10*/  FSEL R145, R24, -INF , !P0 ;  /* 0xff80000018917808 */ /* 0x000fe40004000000 */
[----:B------:R-:W-:Y:S02]  /*6f20*/  ISETP.GT.AND P0, PT, R36, R17, PT ;  /* 0x000000112400720c */ /* 0x000fe40003f04270 */
[----:B------:R-:W-:Y:S02]  /*6f30*/  FSEL R2, R187, -INF , !P4 ;  /* 0xff800000bb027808 */ /* 0x000fe40006000000 */
[----:B------:R-:W-:-:S02]  /*6f40*/  ISETP.GT.AND P4, PT, R243, R16, PT ;  /* 0x00000010f300720c */ /* 0x000fc40003f84270 */
[----:B------:R-:W-:Y:S02]  /*6f50*/  FSEL R26, R132, -INF , !P1 ;  /* 0xff800000841a7808 */ /* 0x000fe40004800000 */
[C---:B------:R-:W-:Y:S02]  /*6f60*/  ISETP.GE.AND P1, PT, R19.reuse, R249, PT ;  /* 0x000000f91300720c */ /* 0x040fe40003f26270 */
[----:B------:R-:W-:Y:S02]  /*6f70*/  FSEL R24, R210, -INF , !P0 ;  /* 0xff800000d2187808 */ /* 0x000fe40004000000 */
[----:B------:R-:W-:Y:S02]  /*6f80*/  ISETP.GE.AND P0, PT, R19, R250, PT ;  /* 0x000000fa1300720c */ /* 0x000fe40003f06270 */
[----:B------:R-:W-:Y:S02]  /*6f90*/  FSEL R151, R30, -INF , !P5 ;  /* 0xff8000001e977808 */ /* 0x000fe40006800000 */
[----:B------:R-:W-:-:S02]  /*6fa0*/  FSEL R155, R65, -INF , !P2 ;  /* 0xff800000419b7808 */ /* 0x000fc40005000000 */
[----:B------:R-:W-:Y:S02]  /*6fb0*/  FSEL R25, R133, -INF , !P4 ;  /* 0xff80000085197808 */ /* 0x000fe40006000000 */
[C---:B------:R-:W-:Y:S02]  /*6fc0*/  ISETP.GE.AND P5, PT, R20.reuse, R244, PT ;  /* 0x000000f41400720c */ /* 0x040fe40003fa6270 */
[----:B------:R-:W-:Y:S02]  /*6fd0*/  ISETP.GE.AND P2, PT, R20, R251, PT ;  /* 0x000000fb1400720c */ /* 0x000fe40003f46270 */
[----:B------:R-:W-:Y:S02]  /*6fe0*/  FSEL R133, R67, -INF , !P1 ;  /* 0xff80000043857808 */ /* 0x000fe40004800000 */
[----:B------:R-:W-:Y:S02]  /*6ff0*/  FSEL R160, R22, -INF , !P0 ;  /* 0xff80000016a07808 */ /* 0x000fe40004000000 */
[----:B------:R-:W-:-:S02]  /*7000*/  ISETP.GE.AND P1, PT, R18, R249, PT ;  /* 0x000000f91200720c */ /* 0x000fc40003f26270 */
        /* <DEDUP_REMOVED lines=9> */
[----:B------:R-:W-:Y:S02]  /*70a0*/  FSEL R167, R23, -INF , !P5 ;  /* 0xff80000017a77808 */ /* 0x000fe40006800000 */
[----:B------:R-:W-:Y:S02]  /*70b0*/  FSEL R170, R69, -INF , !P2 ;  /* 0xff80000045aa7808 */ /* 0x000fe40005000000 */
[----:B------:R-:W-:-:S02]  /*70c0*/  ISETP.GE.AND P5, PT, R18, R244, PT ;  /* 0x000000f41200720c */ /* 0x000fc40003fa6270 */
[----:B------:R-:W-:Y:S02]  /*70d0*/  ISETP.GE.AND P2, PT, R18, R251, PT ;  /* 0x000000fb1200720c */ /* 0x000fe40003f46270 */
[----:B------:R-:W-:Y:S02]  /*70e0*/  FSEL R19, R124, -INF , !P1 ;  /* 0xff8000007c137808 */ /* 0x000fe40004800000 */
[----:B------:R-:W-:Y:S02]  /*70f0*/  ISETP.GT.AND P4, PT, R36, R16, PT ;  /* 0x000000102400720c */ /* 0x000fe40003f84270 */
[C---:B------:R-:W-:Y:S02]  /*7100*/  ISETP.GE.AND P1, PT, R17.reuse, R249, PT ;  /* 0x000000f91100720c */ /* 0x040fe40003f26270 */
[----:B------:R-:W-:Y:S02]  /*7110*/  FSEL R18, R182, -INF , !P0 ;  /* 0xff800000b6127808 */ /* 0x000fe40004000000 */
[----:B------:R-:W-:-:S02]  /*7120*/  ISETP.GE.AND P0, PT, R17, R250, PT ;  /* 0x000000fa1100720c */ /* 0x000fc40003f06270 */
[----:B------:R-:W-:Y:S02]  /*7130*/  FSEL R20, R211, -INF , !P4 ;  /* 0xff800000d3147808 */ /* 0x000fe40006000000 */
[----:B------:R-:W-:Y:S02]  /*7140*/  FSEL R124, R71, -INF , !P1 ;  /* 0xff800000477c7808 */ /* 0x000fe40004800000 */
[----:B------:R-:W-:Y:S02]  /*7150*/  ISETP.GT.AND P4, PT, R243, R14, PT ;  /* 0x0000000ef300720c */ /* 0x000fe40003f84270 */
[----:B------:R-:W-:Y:S02]  /*7160*/  FSEL R158, R24, -INF , !P0 ;  /* 0xff800000189e7808 */ /* 0x000fe40004000000 */
[C---:B------:R-:W-:Y:S02]  /*7170*/  ISETP.GE.AND P1, PT, R16.reuse, R249, PT ;  /* 0x000000f91000720c */ /* 0x040fe40003f26270 */
[----:B------:R-:W-:-:S02]  /*7180*/  ISETP.GE.AND P0, PT, R16, R250, PT ;  /* 0x000000fa1000720c */ /* 0x000fc40003f06270 */
[----:B------:R-:W-:Y:S02]  /*7190*/  FSEL R163, R21, -INF , !P5 ;  /* 0xff80000015a37808 */ /* 0x000fe40006800000 */
[----:B------:R-:W-:Y:S02]  /*71a0*/  FSEL R169, R70, -INF , !P2 ;  /* 0xff80000046a97808 */ /* 0x000fe40005000000 */
[C---:B------:R-:W-:Y:S02]  /*71b0*/  ISETP.GE.AND P5, PT, R17.reuse, R244, PT ;  /* 0x000000f41100720c */ /* 0x040fe40003fa6270 */
[----:B------:R-:W-:Y:S02]  /*71c0*/  ISETP.GE.AND P2, PT, R17, R251, PT ;  /* 0x000000fb1100720c */ /* 0x000fe40003f46270 */
[----:B------:R-:W-:Y:S02]  /*71d0*/  FSEL R17, R125, -INF , !P4 ;  /* 0xff8000007d117808 */ /* 0x000fe40006000000 */
        /* <DEDUP_REMOVED lines=8> */
[----:B------:R-:W-:Y:S02]  /*7260*/  ISETP.GT.AND P4, PT, R36, R14, PT ;  /* 0x0000000e2400720c */ /* 0x000fe40003f84270 */
[----:B------:R-:W-:Y:S02]  /*7270*/  FSEL R22, R120, -INF , !P1 ;  /* 0xff80000078167808 */ /* 0x000fe40004800000 */
[C---:B------:R-:W-:Y:S02]  /*7280*/  ISETP.GE.AND P1, PT, R15.reuse, R249, PT ;  /* 0x000000f90f00720c */ /* 0x040fe40003f26270 */
[----:B------:R-:W-:Y:S02]  /*7290*/  FSEL R20, R222, -INF , !P0 ;  /* 0xff800000de147808 */ /* 0x000fe40004000000 */
        /* <DEDUP_REMOVED lines=13> */
[----:B------:R-:W-:Y:S02]  /*7370*/  FSEL R185, R77, -INF , !P2 ;  /* 0xff8000004db97808 */ /* 0x000fe40005000000 */
[C---:B------:R-:W-:Y:S02]  /*7380*/  ISETP.GE.AND P5, PT, R14.reuse, R244, PT ;  /* 0x000000f40e00720c */ /* 0x040fe40003fa6270 */
[----:B------:R-:W-:Y:S02]  /*7390*/  ISETP.GE.AND P2, PT, R14, R251, PT ;  /* 0x000000fb0e00720c */ /* 0x000fe40003f46270 */
[----:B------:R-:W-:Y:S02]  /*73a0*/  FSEL R121, R76, -INF , !P1 ;  /* 0xff8000004c797808 */ /* 0x000fe40004800000 */
[----:B------:R-:W-:Y:S02]  /*73b0*/  ISETP.GT.AND P1, PT, R243, R11, PT ;  /* 0x0000000bf300720c */ /* 0x000fe40003f24270 */
[----:B------:R-:W-:-:S02]  /*73c0*/  FSEL R176, R2, -INF , !P0 ;  /* 0xff80000002b07808 */ /* 0x000fc40004000000 */
[----:B------:R-:W-:Y:S02]  /*73d0*/  ISETP.GT.AND P0, PT, R36, R11, PT ;  /* 0x0000000b2400720c */ /* 0x000fe40003f04270 */
[----:B------:R-:W-:Y:S02]  /*73e0*/  FSEL R180, R17, -INF , !P5 ;  /* 0xff80000011b47808 */ /* 0x000fe40006800000 */
[----:B------:R-:W-:Y:S02]  /*73f0*/  FSEL R184, R78, -INF , !P2 ;  /* 0xff8000004eb87808 */ /* 0x000fe40005000000 */
[C---:B------:R-:W-:Y:S02]  /*7400*/  ISETP.GE.AND P2, PT, R13.reuse, R251, PT ;  /* 0x000000fb0d00720c */ /* 0x040fe40003f46270 */
[----:B------:R-:W-:Y:S02]  /*7410*/  FSEL R17, R112, -INF , !P1 ;  /* 0xff80000070117808 */ /* 0x000fe40004800000 */
[----:B------:R-:W-:-:S02]  /*7420*/  ISETP.GE.AND P1, PT, R13, R249, PT ;  /* 0x000000f90d00720c */ /* 0x000fc40003f26270 */
[----:B------:R-:W-:Y:S02]  /*7430*/  FSEL R15, R230, -INF , !P0 ;  /* 0xff800000e60f7808 */ /* 0x000fe40004000000 */
[----:B------:R-:W-:Y:S02]  /*7440*/  ISETP.GE.AND P0, PT, R13, R250, PT ;  /* 0x000000fa0d00720c */ /* 0x000fe40003f06270 */
[----:B------:R-:W-:Y:S02]  /*7450*/  ISETP.GT.AND P4, PT, R36, R12, PT ;  /* 0x0000000c2400720c */ /* 0x000fe40003f84270 */
[----:B------:R-:W-:Y:S02]  /*7460*/  FSEL R183, R81, -INF , !P2 ;  /* 0xff80000051b77808 */ /* 0x000fe40005000000 */
[----:B------:R-:W-:Y:S02]  /*7470*/  ISETP.GE.AND P2, PT, R12, R251, PT ;  /* 0x000000fb0c00720c */ /* 0x000fe40003f46270 */
[----:B------:R-:W-:-:S02]  /*7480*/  FSEL R81, R79, -INF , !P1 ;  /* 0xff8000004f517808 */ /* 0x000fc40004800000 */
[----:B------:R-:W-:Y:S02]  /*7490*/  FSEL R173, R20, -INF , !P0 ;  /* 0xff80000014ad7808 */ /* 0x000fe40004000000 */
[C---:B------:R-:W-:Y:S02]  /*74a0*/  ISETP.GE.AND P1, PT, R12.reuse, R249, PT ;  /* 0x000000f90c00720c */ /* 0x040fe40003f26270 */
[----:B------:R-:W-:Y:S02]  /*74b0*/  FSEL R14, R223, -INF , !P4 ;  /* 0xff800000df0e7808 */ /* 0x000fe40006000000 */
[----:B------:R-:W-:Y:S02]  /*74c0*/  ISETP.GE.AND P0, PT, R12, R250, PT ;  /* 0x000000fa0c00720c */ /* 0x000fe40003f06270 */
[----:B------:R-:W-:Y:S02]  /*74d0*/  FSEL R181, R82, -INF , !P2 ;  /* 0xff80000052b57808 */ /* 0x000fe40005000000 */
[----:B------:R-:W-:-:S02]  /*74e0*/  ISETP.GE.AND P5, PT, R13, R244, PT ;  /* 0x000000f40d00720c */ /* 0x000fc40003fa6270 */
[----:B------:R-:W-:Y:S02]  /*74f0*/  FSEL R82, R80, -INF , !P1 ;  /* 0xff80000050527808 */ /* 0x000fe40004800000 */
[CC--:B------:R-:W-:Y:S02]  /*7500*/  ISETP.GT.AND P1, PT, R243.reuse, R9.reuse, PT ;  /* 0x00000009f300720c */ /* 0x0c0fe40003f24270 */
[----:B------:R-:W-:Y:S02]  /*7510*/  FSEL R172, R14, -INF , !P0 ;  /* 0xff8000000eac7808 */ /* 0x000fe40004000000 */
[----:B------:R-:W-:Y:S02]  /*7520*/  ISETP.GT.AND P0, PT, R36, R9, PT ;  /* 0x000000092400720c */ /* 0x000fe40003f04270 */
[----:B------:R-:W-:Y:S02]  /*7530*/  ISETP.GT.AND P4, PT, R243, R10, PT ;  /* 0x0000000af300720c */ /* 0x000fe40003f84270 */
[----:B------:R-:W-:-:S02]  /*7540*/  FSEL R179, R22, -INF , !P5 ;  /* 0xff80000016b37808 */ /* 0x000fc40006800000 */
[----:B------:R-:W-:Y:S02]  /*7550*/  ISETP.GE.AND P5, PT, R12, R244, PT ;  /* 0x000000f40c00720c */ /* 0x000fe40003fa6270 */
[----:B------:R-:W-:Y:S02]  /*7560*/  FSEL R13, R104, -INF , !P1 ;  /* 0xff800000680d7808 */ /* 0x000fe40004800000 */
[----:B------:R-:W-:Y:S02]  /*7570*/  ISETP.GE.AND P1, PT, R11, R249, PT ;  /* 0x000000f90b00720c */ /* 0x000fe40003f26270 */
[----:B------:R-:W-:Y:S02]  /*7580*/  FSEL R12, R240, -INF , !P0 ;  /* 0xff800000f00c7808 */ /* 0x000fe40004000000 */
[----:B------:R-:W-:Y:S02]  /*7590*/  FSEL R16, R113, -INF , !P4 ;  /* 0xff80000071107808 */ /* 0x000fe40006000000 */
[----:B------:R-:W-:-:S02]  /*75a0*/  ISETP.GE.AND P0, PT, R11, R250, PT ;  /* 0x000000fa0b00720c */ /* 0x000fc40003f06270 */
[----:B------:R-:W-:Y:S02]  /*75b0*/  ISETP.GT.AND P4, PT, R36, R10, PT ;  /* 0x0000000a2400720c */ /* 0x000fe40003f84270 */
[----:B------:R-:W-:Y:S02]  /*75c0*/  FSEL R189, R83, -INF , !P1 ;  /* 0xff80000053bd7808 */ /* 0x000fe40004800000 */
        /* <DEDUP_REMOVED lines=10> */
[C---:B------:R-:W-:Y:S02]  /*7670*/  ISETP.GT.AND P1, PT, R36.reuse, R6, PT ;  /* 0x000000062400720c */ /* 0x040fe40003f24270 */
[----:B------:R-:W-:Y:S02]  /*7680*/  FSEL R14, R105, -INF , !P4 ;  /* 0xff800000690e7808 */ /* 0x000fe40006000000 */
[----:B------:R-:W-:Y:S02]  /*7690*/  ISETP.GE.AND P0, PT, R9, R249, PT ;  /* 0x000000f90900720c */ /* 0x000fe40003f06270 */
[----:B------:R-:W-:Y:S02]  /*76a0*/  FSEL R178, R21, -INF , !P5 ;  /* 0xff80000015b27808 */ /* 0x000fe40006800000 */
[----:B------:R-:W-:Y:S02]  /*76b0*/  ISETP.GT.AND P4, PT, R36, R8, PT ;  /* 0x000000082400720c */ /* 0x000fe40003f84270 */
[----:B------:R-:W-:-:S02]  /*76c0*/  ISETP.GE.AND P5, PT, R11, R244, PT ;  /* 0x000000f40b00720c */ /* 0x000fc40003fa6270 */
[----:B------:R-:W-:Y:S02]  /*76d0*/  FSEL R212, R86, -INF , !P2 ;  /* 0xff80000056d47808 */ /* 0x000fe40005000000 */
[----:B------:R-:W-:Y:S02]  /*76e0*/  FSEL R2, R219, -INF , !P1 ;  /* 0xff800000db027808 */ /* 0x000fe40004800000 */
[----:B------:R-:W-:Y:S02]  /*76f0*/  ISETP.GT.AND P2, PT, R36, R7, PT ;  /* 0x000000072400720c */ /* 0x000fe40003f44270 */
[----:B------:R-:W-:Y:S02]  /*7700*/  ISETP.GE.AND P1, PT, R8, R249, PT ;  /* 0x000000f90800720c */ /* 0x000fe40003f26270 */
[----:B------:R-:W-:Y:S02]  /*7710*/  FSEL R187, R90, -INF , !P0 ;  /* 0xff8000005abb7808 */ /* 0x000fe40004000000 */
[----:B------:R-:W-:-:S02]  /*7720*/  FSEL R11, R239, -INF , !P4 ;  /* 0xff800000ef0b7808 */ /* 0x000fc40006000000 */
[----:B------:R-:W-:Y:S02]  /*7730*/  ISETP.GE.AND P0, PT, R8, R250, PT ;  /* 0x000000fa0800720c */ /* 0x000fe40003f06270 */
[----:B------:R-:W-:Y:S02]  /*7740*/  FSEL R203, R17, -INF , !P5 ;  /* 0xff80000011cb7808 */ /* 0x000fe40006800000 */
[----:B------:R-:W-:Y:S02]  /*7750*/  ISETP.GE.AND P5, PT, R10, R244, PT ;  /* 0x000000f40a00720c */ /* 0x000fe40003fa6270 */
[----:B------:R-:W-:Y:S02]  /*7760*/  FSEL R10, R218, -INF , !P2 ;  /* 0xff800000da0a7808 */ /* 0x000fe40005000000 */
[----:B------:R-:W-:Y:S02]  /*7770*/  FSEL R186, R89, -INF , !P1 ;  /* 0xff80000059ba7808 */ /* 0x000fe40004800000 */
[----:B------:R-:W-:-:S02]  /*7780*/  ISETP.GE.AND P2, PT, R9, R250, PT ;  /* 0x000000fa0900720c */ /* 0x000fc40003f46270 */
[----:B------:R-:W-:Y:S02]  /*7790*/  ISETP.GE.AND P1, PT, R7, R250, PT ;  /* 0x000000fa0700720c */ /* 0x000fe40003f26270 */
[----:B------:R-:W-:Y:S02]  /*77a0*/  FSEL R193, R11, -INF , !P0 ;  /* 0xff8000000bc17808 */ /* 0x000fe40004000000 */
[-C--:B------:R-:W-:Y:S02]  /*77b0*/  ISETP.GE.AND P0, PT, R6, R249.reuse, PT ;  /* 0x000000f90600720c */ /* 0x080fe40003f06270 */
[----:B------:R-:W-:Y:S02]  /*77c0*/  FSEL R190, R12, -INF , !P2 ;  /* 0xff8000000cbe7808 */ /* 0x000fe40005000000 */
[----:B------:R-:W-:Y:S02]  /*77d0*/  FSEL R21, R10, -INF , !P1 ;  /* 0xff8000000a157808 */ /* 0x000fe40004800000 */
[----:B------:R-:W-:-:S02]  /*77e0*/  ISETP.GE.AND P2, PT, R7, R249, PT ;  /* 0x000000f90700720c */ /* 0x000fc40003f46270 */
[----:B------:R-:W-:Y:S01]  /*77f0*/  ISETP.GE.AND P1, PT, R6, R250, PT ;  /* 0x000000fa0600720c */ /* 0x000fe20003f26270 */
[----:B------:R-:W-:Y:S01]  /*7800*/  STL [R1+0xc4], R21 ;  /* 0x0000c41501007387 */ /* 0x000fe20000100800 */
[----:B------:R-:W-:Y:S02]  /*7810*/  FSEL R19, R87, -INF , !P0 ;  /* 0xff80000057137808 */ /* 0x000fe40004000000 */
[----:B------:R-:W-:Y:S02]  /*7820*/  ISETP.GT.AND P0, PT, R36, R5, PT ;  /* 0x000000052400720c */ /* 0x000fe40003f04270 */
[----:B------:R-:W-:Y:S01]  /*7830*/  FSEL R194, R16, -INF , !P5 ;  /* 0xff80000010c27808 */ /* 0x000fe20006800000 */
[----:B------:R-:W-:Y:S01]  /*7840*/  STL [R1+0x88], R19 ;  /* 0x0000881301007387 */ /* 0x000fe20000100800 */
[----:B------:R-:W-:Y:S02]  /*7850*/  FSEL R223, R88, -INF , !P2 ;  /* 0xff80000058df7808 */ /* 0x000fe40005000000 */
[----:B------:R-:W-:-:S02]  /*7860*/  FSEL R215, R2, -INF , !P1 ;  /* 0xff80000002d77808 */ /* 0x000fc40004800000 */
[----:B------:R-:W-:Y:S02]  /*7870*/  ISETP.GE.AND P5, PT, R9, R244, PT ;  /* 0x000000f40900720c */ /* 0x000fe40003fa6270 */
[C---:B------:R-:W-:Y:S02]  /*7880*/  ISETP.GE.AND P2, PT, R5.reuse, R249, PT ;  /* 0x000000f90500720c */ /* 0x040fe40003f46270 */
[----:B------:R-:W-:Y:S02]  /*7890*/  ISETP.GE.AND P1, PT, R5, R250, PT ;  /* 0x000000fa0500720c */ /* 0x000fe40003f26270 */
[----:B------:R-:W-:Y:S02]  /*78a0*/  FSEL R2, R174, -INF , !P0 ;  /* 0xff800000ae027808 */ /* 0x000fe40004000000 */
[----:B------:R-:W-:Y:S02]  /*78b0*/  ISETP.GT.AND P0, PT, R36, R4, PT ;  /* 0x000000042400720c */ /* 0x000fe40003f04270 */
[----:B------:R-:W-:-:S02]  /*78c0*/  ISETP.GE.AND P4, PT, R9, R251, PT ;  /* 0x000000fb0900720c */ /* 0x000fc40003f86270 */
[----:B------:R-:W-:Y:S02]  /*78d0*/  FSEL R195, R13, -INF , !P5 ;  /* 0xff8000000dc37808 */ /* 0x000fe40006800000 */
[----:B------:R-:W-:Y:S02]  /*78e0*/  FSEL R20, R91, -INF , !P2 ;  /* 0xff8000005b147808 */ /* 0x000fe40005000000 */
[----:B------:R-:W-:Y:S02]  /*78f0*/  FSEL R222, R2, -INF , !P1 ;  /* 0xff80000002de7808 */ /* 0x000fe40004800000 */
[C---:B------:R-:W-:Y:S01]  /*7900*/  ISETP.GE.AND P5, PT, R8.reuse, R244, PT ;  /* 0x000000f40800720c */ /* 0x040fe20003fa6270 */
[----:B------:R-:W-:Y:S01]  /*7910*/  STL [R1+0x84], R20 ;  /* 0x0000841401007387 */ /* 0x000fe20000100800 */
[----:B------:R-:W-:Y:S02]  /*7920*/  ISETP.GE.AND P2, PT, R8, R251, PT ;  /* 0x000000fb0800720c */ /* 0x000fe40003f46270 */
[----:B------:R-:W-:-:S02]  /*7930*/  ISETP.GE.AND P1, PT, R4, R249, PT ;  /* 0x000000f90400720c */ /* 0x000fc40003f26270 */
[----:B------:R-:W-:Y:S02]  /*7940*/  FSEL R9, R175, -INF , !P0 ;  /* 0xff800000af097808 */ /* 0x000fe40004000000 */
[----:B------:R-:W-:Y:S02]  /*7950*/  FMNMX3.FTZ R8, R42, R41, R40, !PT ;  /* 0x000000292a087276 */ /* 0x000fe40007810028 */
[----:B------:R-:W-:Y:S02]  /*7960*/  ISETP.GE.AND P0, PT, R4, R250, PT ;  /* 0x000000fa0400720c */ /* 0x000fe40003f06270 */
[----:B------:R-:W-:Y:S02]  /*7970*/  FSEL R17, R92, -INF , !P1 ;  /* 0xff8000005c117808 */ /* 0x000fe40004800000 */
[----:B------:R-:W-:Y:S02]  /*7980*/  FMNMX3.FTZ R8, R8, R39, R51, !PT ;  /* 0x0000002708087276 */ /* 0x000fe40007810033 */
[----:B------:R-:W-:Y:S01]  /*7990*/  ISETP.GE.AND P1, PT, R3, R249, PT ;  /* 0x000000f90300720c */ /* 0x000fe20003f26270 */
[----:B------:R-:W-:Y:S01]  /*79a0*/  STL [R1+0x7c], R17 ;  /* 0x00007c1101007387 */ /* 0x000fe20000100800 */
[----:B------:R-:W-:-:S02]  /*79b0*/  FSEL R220, R9, -INF , !P0 ;  /* 0xff80000009dc7808 */ /* 0x000fc40004000000 */
[----:B------:R-:W-:Y:S02]  /*79c0*/  ISETP.GT.AND P0, PT, R36, R3, PT ;  /* 0x000000032400720c */ /* 0x000fe40003f04270 */
[----:B------:R-:W-:Y:S02]  /*79d0*/  FMNMX3.FTZ R9, R8, R48, R38, !PT ;  /* 0x0000003008097276 */ /* 0x000fe40007810026 */
[----:B------:R-:W-:Y:S02]  /*79e0*/  FSEL R18, R93, -INF , !P1 ;  /* 0xff8000005d127808 */ /* 0x000fe40004800000 */
[----:B------:R-:W-:Y:S02]  /*79f0*/  ISETP.GE.AND P1, PT, R3, R250, PT ;  /* 0x000000fa0300720c */ /* 0x000fe40003f26270 */
[----:B------:R-:W-:Y:S01]  /*7a00*/  FSEL R8, R235, -INF , !P0 ;  /* 0xff800000eb087808 */ /* 0x000fe20004000000 */
[----:B------:R-:W-:Y:S01]  /*7a10*/  STL [R1+0x78], R18 ;  /* 0x0000781201007387 */ /* 0x000fe20000100800 */
[----:B------:R-:W-:-:S02]  /*7a20*/  ISETP.GT.AND P0, PT, R36, R33, PT ;  /* 0x000000212400720c */ /* 0x000fc40003f04270 */
[----:B------:R-:W-:Y:S02]  /*7a30*/  FSEL R15, R8, -INF , !P1 ;  /* 0xff800000080f7808 */ /* 0x000fe40004800000 */
[-C--:B------:R-:W-:Y:S02]  /*7a40*/  ISETP.GE.AND P1, PT, R33, R249.reuse, PT ;  /* 0x000000f92100720c */ /* 0x080fe40003f26270 */
[----:B------:R-:W-:Y:S01]  /*7a50*/  FSEL R8, R233, -INF , !P0 ;  /* 0xff800000e9087808 */ /* 0x000fe20004000000 */
[----:B------:R-:W-:Y:S01]  /*7a60*/  STL [R1+0xc0], R15 ;  /* 0x0000c00f01007387 */ /* 0x000fe20000100800 */
[----:B------:R-:W-:Y:S02]  /*7a70*/  FSEL R12, R96, -INF , !P1 ;  /* 0xff800000600c7808 */ /* 0x000fe40004800000 */
[----:B------:R-:W-:Y:S02]  /*7a80*/  ISETP.GE.AND P1, PT, R33, R250, PT ;  /* 0x000000fa2100720c */ /* 0x000fe40003f26270 */
[----:B------:R-:W-:Y:S01]  /*7a90*/  ISETP.GE.AND P0, PT, R32, R249, PT ;  /* 0x000000f92000720c */ /* 0x000fe20003f06270 */
[----:B------:R-:W-:Y:S01]  /*7aa0*/  STL [R1+0x64], R12 ;  /* 0x0000640c01007387 */ /* 0x000fe20000100800 */
[----:B------:R-:W-:-:S02]  /*7ab0*/  FSEL R200, R8, -INF , !P1 ;  /* 0xff80000008c87808 */ /* 0x000fc40004800000 */
[----:B------:R-:W-:Y:S02]  /*7ac0*/  ISETP.GT.AND P1, PT, R36, R32, PT ;  /* 0x000000202400720c */ /* 0x000fe40003f24270 */
[----:B------:R-:W-:Y:S02]  /*7ad0*/  FSEL R13, R97, -INF , !P0 ;  /* 0xff800000610d7808 */ /* 0x000fe40004000000 */
[----:B------:R-:W-:Y:S02]  /*7ae0*/  FSEL R8, R226, -INF , !P1 ;  /* 0xff800000e2087808 */ /* 0x000fe40004800000 */
[----:B------:R-:W-:Y:S01]  /*7af0*/  ISETP.GE.AND P1, PT, R32, R250, PT ;  /* 0x000000fa2000720c */ /* 0x000fe20003f26270 */
[----:B------:R-:W-:Y:S01]  /*7b00*/  STL [R1+0x5c], R13 ;  /* 0x00005c0d01007387 */ /* 0x000fe20000100800 */
[----:B------:R-:W-:Y:S02]  /*7b10*/  ISETP.GT.AND P0, PT, R36, R31, PT ;  /* 0x0000001f2400720c */ /* 0x000fe40003f04270 */
[----:B------:R-:W-:Y:S01]  /*7b20*/  FSEL R8, R8, -INF , !P1 ;  /* 0xff80000008087808 */ /* 0x000fe20004800000 */
[----:B------:R-:W-:Y:S01]  /*7b30*/  STL [R1+0x10c], R249 ;  /* 0x00010cf901007387 */ /* 0x000fe20000100800 */
[----:B------:R-:W-:-:S02]  /*7b40*/  FSEL R10, R227, -INF , !P0 ;  /* 0xff800000e30a7808 */ /* 0x000fc40004000000 */
[----:B------:R-:W-:Y:S01]  /*7b50*/  ISETP.GE.AND P0, PT, R31, R250, PT ;  /* 0x000000fa1f00720c */ /* 0x000fe20003f06270 */
[----:B------:R-:W-:Y:S01]  /*7b60*/  STL [R1+0xb0], R8 ;  /* 0x0000b00801007387 */ /* 0x000fe20000100800 */
[----:B------:R-:W-:Y:S02]  /*7b70*/  FMNMX3.FTZ R2, R95, R94, R49, !PT ;  /* 0x0000005e5f027276 */ /* 0x000fe40007810031 */
[----:B------:R-:W-:Y:S01]  /*7b80*/  FMNMX3.FTZ R9, R9, R37, R144, !PT ;  /* 0x0000002509097276 */ /* 0x000fe20007810090 */
[----:B------:R1:W-:Y:S01]  /*7b90*/  STL [R1+0x110], R250 ;  /* 0x000110fa01007387 */ /* 0x0003e20000100800 */
        /* <DEDUP_REMOVED lines=11> */
[----:B------:R-:W-:Y:S01]  /*7c50*/  FMNMX3.FTZ R9, R9, R82, R189, !PT ;  /* 0x0000005209097276 */ /* 0x000fe200078100bd */
[----:B-1----:R-:W2:Y:S01]  /*7c60*/  LDL.LU R250, [R1+0xb0] ;  /* 0x0000b00001fa7983 */ /* 0x002ea20000300800 */
[----:B------:R-:W-:Y:S02]  /*7c70*/  FMNMX3.FTZ R2, R2, R125, R177, !PT ;  /* 0x0000007d02027276 */ /* 0x000fe400078100b1 */
[----:B------:R-:W-:Y:S02]  /*7c80*/  FMNMX3.FTZ R9, R9, R188, R187, !PT ;  /* 0x000000bc09097276 */ /* 0x000fe400078100bb */
[----:B------:R-:W-:-:S02]  /*7c90*/  FMNMX3.FTZ R2, R2, R176, R173, !PT ;  /* 0x000000b002027276 */ /* 0x000fc400078100ad */
[----:B------:R-:W-:Y:S02]  /*7ca0*/  FMNMX3.FTZ R9, R9, R186, R223, !PT ;  /* 0x000000ba09097276 */ /* 0x000fe400078100df */
[----:B------:R-:W-:Y:S02]  /*7cb0*/  FMNMX3.FTZ R2, R2, R172, R192, !PT ;  /* 0x000000ac02027276 */ /* 0x000fe400078100c0 */
[----:B------:R-:W-:Y:S02]  /*7cc0*/  FMNMX3.FTZ R9, R9, R19, R20, !PT ;  /* 0x0000001309097276 */ /* 0x000fe40007810014 */
[----:B------:R-:W-:Y:S02]  /*7cd0*/  FMNMX3.FTZ R2, R2, R191, R190, !PT ;  /* 0x000000bf02027276 */ /* 0x000fe400078100be */
[----:B------:R-:W-:Y:S02]  /*7ce0*/  ISETP.GE.AND P1, PT, R31, R249, PT ;  /* 0x000000f91f00720c */ /* 0x000fe40003f26270 */
[----:B------:R-:W-:-:S04]  /*7cf0*/  FMNMX3.FTZ R2, R2, R193, R21, !PT ;  /* 0x000000c102027276 */ /* 0x000fc80007810015 */
[----:B------:R-:W-:-:S04]  /*7d00*/  FMNMX3.FTZ R2, R2, R215, R222, !PT ;  /* 0x000000d702027276 */ /* 0x000fc800078100de */
[----:B------:R-:W-:Y:S02]  /*7d10*/  FMNMX3.FTZ R2, R2, R220, R15, !PT ;  /* 0x000000dc02027276 */ /* 0x000fe4000781000f */
[----:B------:R-:W-:Y:S02]  /*7d20*/  FMNMX3.FTZ R9, R9, R17, R18, !PT ;  /* 0x0000001109097276 */ /* 0x000fe40007810012 */
[----:B------:R-:W-:Y:S02]  /*7d30*/  FSEL R249, R10, -INF , !P0 ;  /* 0xff8000000af97808 */ /* 0x000fe40004000000 */
[----:B------:R-:W-:Y:S02]  /*7d40*/  FSEL R11, R99, -INF , !P1 ;  /* 0xff800000630b7808 */ /* 0x000fe40004800000 */
[----:B------:R-:W-:Y:S02]  /*7d50*/  FMNMX3.FTZ R9, R9, R12, R13, !PT ;  /* 0x0000000c09097276 */ /* 0x000fe4000781000d */
[----:B------:R-:W-:-:S02]  /*7d60*/  ISETP.GT.AND P1, PT, R243, R7, PT ;  /* 0x00000007f300720c */ /* 0x000fc40003f24270 */
[----:B------:R-:W-:Y:S02]  /*7d70*/  FSEL R214, R100, -INF , !P4 ;  /* 0xff80000064d67808 */ /* 0x000fe40006000000 */
[C---:B------:R-:W-:Y:S02]  /*7d80*/  ISETP.GE.AND P4, PT, R7.reuse, R244, PT ;  /* 0x000000f40700720c */ /* 0x040fe40003f86270 */
[----:B------:R-:W-:Y:S02]  /*7d90*/  ISETP.GE.AND P0, PT, R7, R251, PT ;  /* 0x000000fb0700720c */ /* 0x000fe40003f06270 */
[----:B------:R-:W-:Y:S02]  /*7da0*/  FSEL R246, R14, -INF , !P5 ;  /* 0xff8000000ef67808 */ /* 0x000fe40006800000 */
[----:B------:R-:W-:Y:S02]  /*7db0*/  ISETP.GT.AND P5, PT, R243, R6, PT ;  /* 0x00000006f300720c */ /* 0x000fe40003fa4270 */
[----:B------:R-:W-:-:S02]  /*7dc0*/  FSEL R7, R164, -INF , !P1 ;  /* 0xff800000a4077808 */ /* 0x000fc40004800000 */
[----:B------:R-:W-:Y:S02]  /*7dd0*/  FSEL R217, R101, -INF , !P2 ;  /* 0xff80000065d97808 */ /* 0x000fe40005000000 */
[C---:B------:R-:W-:Y:S02]  /*7de0*/  ISETP.GE.AND P2, PT, R6.reuse, R244, PT ;  /* 0x000000f40600720c */ /* 0x040fe40003f46270 */
[----:B------:R-:W-:Y:S02]  /*7df0*/  ISETP.GE.AND P1, PT, R6, R251, PT ;  /* 0x000000fb0600720c */ /* 0x000fe40003f26270 */
[----:B------:R-:W-:Y:S02]  /*7e00*/  FSEL R6, R165, -INF , !P5 ;  /* 0xff800000a5067808 */ /* 0x000fe40006800000 */
[----:B------:R-:W-:Y:S01]  /*7e10*/  FSEL R241, R7, -INF , !P4 ;  /* 0xff80000007f17808 */ /* 0x000fe20006000000 */
[----:B------:R1:W-:Y:S01]  /*7e20*/  STL [R1+0x50], R11 ;  /* 0x0000500b01007387 */ /* 0x0003e20000100800 */
[----:B------:R-:W-:-:S02]  /*7e30*/  ISETP.GT.AND P4, PT, R243, R5, PT ;  /* 0x00000005f300720c */ /* 0x000fc40003f84270 */
[----:B------:R-:W-:Y:S02]  /*7e40*/  ISETP.GE.AND P5, PT, R5, R244, PT ;  /* 0x000000f40500720c */ /* 0x000fe40003fa6270 */
[----:B------:R-:W-:Y:S02]  /*7e50*/  FSEL R239, R6, -INF , !P2 ;  /* 0xff80000006ef7808 */ /* 0x000fe40005000000 */
[----:B------:R-:W-:Y:S02]  /*7e60*/  ISETP.GT.AND P2, PT, R243, R4, PT ;  /* 0x00000004f300720c */ /* 0x000fe40003f44270 */
[----:B------:R-:W-:Y:S02]  /*7e70*/  FSEL R6, R103, -INF , !P1 ;  /* 0xff80000067067808 */ /* 0x000fe40004800000 */
[----:B------:R-:W-:Y:S02]  /*7e80*/  ISETP.GE.AND P1, PT, R4, R251, PT ;  /* 0x000000fb0400720c */ /* 0x000fe40003f26270 */
[----:B------:R-:W-:-:S02]  /*7e90*/  LEA R232, R0, UR5, 0x1 ;  /* 0x0000000500e87c11 */ /* 0x000fc4000f8e08ff */
[----:B--2---:R-:W-:Y:S01]  /*7ea0*/  FMNMX3.FTZ R8, R2, R200, R250, !PT ;  /* 0x000000c802087276 */ /* 0x004fe200078100fa */
[----:B------:R-:W-:Y:S03]  /*7eb0*/  STL [R1+0x114], R250 ;  /* 0x000114fa01007387 */ /* 0x000fe60000100800 */
[----:B------:R-:W-:Y:S01]  /*7ec0*/  FMNMX.FTZ R8, R249, R8, !PT ;  /* 0x00000008f9087209 */ /* 0x000fe20007810000 */
[----:B------:R-:W-:Y:S01]  /*7ed0*/  LDSM.16.MT88.4 R44, [R232+0x8000] ;  /* 0x00800000e82c783b */ /* 0x000fe20000004200 */
[----:B------:R-:W-:-:S03]  /*7ee0*/  FMNMX.FTZ R2, R11, R9, !PT ;  /* 0x000000090b027209 */ /* 0x000fc60007810000 */
[----:B------:R-:W2:Y:S04]  /*7ef0*/  SHFL.BFLY PT, R10, R8, 0x2, 0x1f ;  /* 0x0c401f00080a7f89 */ /* 0x000ea800000e0000 */
[----:B------:R-:W3:Y:S01]  /*7f00*/  SHFL.BFLY PT, R9, R2, 0x2, 0x1f ;  /* 0x0c401f0002097f89 */ /* 0x000ee200000e0000 */
[----:B-1----:R-:W-:Y:S02]  /*7f10*/  FSEL R11, R102, -INF , !P0 ;  /* 0xff800000660b7808 */ /* 0x002fe40004000000 */
[----:B------:R-:W-:Y:S01]  /*7f20*/  ISETP.GE.AND P0, PT, R5, R251, PT ;  /* 0x000000fb0500720c */ /* 0x000fe20003f06270 */
[----:B------:R-:W-:Y:S01]  /*7f30*/  LDSM.16.MT88.4 R52, [R232+0x8800] ;  /* 0x00880000e834783b */ /* 0x000fe20000004200 */
[----:B------:R-:W-:Y:S02]  /*7f40*/  FSEL R5, R136, -INF , !P4 ;  /* 0xff80000088057808 */ /* 0x000fe40006000000 */
[----:B------:R-:W-:-:S02]  /*7f50*/  ISETP.GE.AND P4, PT, R4, R244, PT ;  /* 0x000000f40400720c */ /* 0x000fc40003f86270 */
[----:B------:R-:W-:Y:S02]  /*7f60*/  FSEL R4, R137, -INF , !P2 ;  /* 0xff80000089047808 */ /* 0x000fe40005000000 */
[----:B------:R-:W-:Y:S02]  /*7f70*/  FSEL R235, R5, -INF , !P5 ;  /* 0xff80000005eb7808 */ /* 0x000fe40006800000 */
[----:B------:R-:W-:Y:S02]  /*7f80*/  FSEL R252, R106, -INF , !P0 ;  /* 0xff8000006afc7808 */ /* 0x000fe40004000000 */
[----:B------:R-:W-:Y:S02]  /*7f90*/  ISETP.GT.AND P2, PT, R243, R3, PT ;  /* 0x00000003f300720c */ /* 0x000fe40003f44270 */
[C---:B------:R-:W-:Y:S02]  /*7fa0*/  ISETP.GE.AND P5, PT, R3.reuse, R244, PT ;  /* 0x000000f40300720c */ /* 0x040fe40003fa6270 */
[----:B------:R-:W-:-:S02]  /*7fb0*/  ISETP.GE.AND P0, PT, R3, R251, PT ;  /* 0x000000fb0300720c */ /* 0x000fc40003f06270 */
[----:B--2---:R-:W-:Y:S01]  /*7fc0*/  FMNMX.FTZ R3, R8, R10, !PT ;  /* 0x0000000a08037209 */ /* 0x004fe20007810000 */
[----:B------:R-:W-:Y:S01]  /*7fd0*/  STL [R1+0x118], R249 ;  /* 0x000118f901007387 */ /* 0x000fe20000100800 */
[----:B---3--:R-:W-:-:S03]  /*7fe0*/  FMNMX.FTZ R2, R2, R9, !PT ;  /* 0x0000000902027209 */ /* 0x008fc60007810000 */
[----:B------:R-:W1:Y:S04]  /*7ff0*/  SHFL.BFLY PT, R7, R3, 0x1, 0x1f ;  /* 0x0c201f0003077f89 */ /* 0x000e6800000e0000 */
[----:B------:R-:W-:Y:S04]  /*8000*/  STL [R1+0x4], R11 ;  /* 0x0000040b01007387 */ /* 0x000fe80000100800 */
[----:B------:R-:W-:Y:S01]  /*8010*/  STL [R1], R6 ;  /* 0x0000000601007387 */ /* 0x000fe20000100800 */
[----:B------:R-:W-:-:S03]  /*8020*/  FSEL R199, R4, -INF , !P4 ;  /* 0xff80000004c77808 */ /* 0x000fc60006000000 */
[----:B------:R-:W2:Y:S01]  /*8030*/  SHFL.BFLY PT, R6, R2, 0x1, 0x1f ;  /* 0x0c201f0002067f89 */ /* 0x000ea200000e0000 */
[----:B------:R-:W-:Y:S02]  /*8040*/  ISETP.GT.AND P4, PT, R243, R33, PT ;  /* 0x00000021f300720c */ /* 0x000fe40003f84270 */
[----:B------:R-:W-:Y:S02]  /*8050*/  FSEL R5, R128, -INF , !P2 ;  /* 0xff80000080057808 */ /* 0x000fe40005000000 */
[----:B------:R-:W-:Y:S02]  /*8060*/  ISETP.GE.AND P2, PT, R33, R244, PT ;  /* 0x000000f42100720c */ /* 0x000fe40003f46270 */
[----:B------:R-:W-:Y:S02]  /*8070*/  FSEL R4, R129, -INF , !P4 ;  /* 0xff80000081047808 */ /* 0x000fe40006000000 */
[----:B------:R-:W-:Y:S02]  /*8080*/  FSEL R198, R5, -INF , !P5 ;  /* 0xff80000005c67808 */ /* 0x000fe40006800000 */
[----:B------:R-:W-:-:S02]  /*8090*/  FMNMX3.FTZ R5, R114, R111, R109, !PT ;  /* 0x0000006f72057276 */ /* 0x000fc4000781006d */
[----:B------:R-:W-:Y:S02]  /*80a0*/  FSEL R128, R4, -INF , !P2 ;  /* 0xff80000004807808 */ /* 0x000fe40005000000 */
[----:B------:R-:W-:Y:S02]  /*80b0*/  FMNMX3.FTZ R4, R126, R123, R122, !PT ;  /* 0x0000007b7e047276 */ /* 0x000fe4000781007a */
[----:B------:R-:W-:Y:S02]  /*80c0*/  FMNMX3.FTZ R5, R5, R118, R134, !PT ;  /* 0x0000007605057276 */ /* 0x000fe40007810086 */
[----:B------:R-:W-:Y:S02]  /*80d0*/  FMNMX3.FTZ R4, R4, R119, R142, !PT ;  /* 0x0000007704047276 */ /* 0x000fe4000781008e */
[----:B------:R-:W-:Y:S02]  /*80e0*/  FMNMX3.FTZ R5, R5, R131, R130, !PT ;  /* 0x0000008305057276 */ /* 0x000fe40007810082 */
[----:B------:R-:W-:-:S02]  /*80f0*/  FMNMX3.FTZ R4, R4, R139, R138, !PT ;  /* 0x0000008b04047276 */ /* 0x000fc4000781008a */
[----:B-1----:R-:W-:Y:S02]  /*8100*/  FMNMX.FTZ R68, R3, R7, !PT ;  /* 0x0000000703447209 */ /* 0x002fe40007810000 */
[----:B------:R-:W-:Y:S02]  /*8110*/  FMNMX3.FTZ R3, R5, R127, R154, !PT ;  /* 0x0000007f05037276 */ /* 0x000fe4000781009a */
[----:B--2---:R-:W-:Y:S02]  /*8120*/  FMNMX.FTZ R70, R2, R6, !PT ;  /* 0x0000000602467209 */ /* 0x004fe40007810000 */
[----:B------:R-:W-:Y:S02]  /*8130*/  FMNMX3.FTZ R2, R4, R135, R157, !PT ;  /* 0x0000008704027276 */ /* 0x000fe4000781009d */
[----:B------:R-:W-:Y:S02]  /*8140*/  ISETP.GT.AND P2, PT, R243, R31, PT ;  /* 0x0000001ff300720c */ /* 0x000fe40003f44270 */
[----:B------:R-:W-:Y:S01]  /*8150*/  FMNMX3.FTZ R3, R3, R152, R151, !PT ;  /* 0x0000009803037276 */ /* 0x000fe20007810097 */
[----:B------:R-:W-:Y:S01]  /*8160*/  STL [R1+0x11c], R243 ;  /* 0x00011cf301007387 */ /* 0x000fe20000100800 */
[----:B------:R-:W-:-:S02]  /*8170*/  FMNMX3.FTZ R0, R2, R156, R155, !PT ;  /* 0x0000009c02007276 */ /* 0x000fc4000781009b */
[----:B------:R-:W-:Y:S01]  /*8180*/  FSEL R9, R117, -INF , !P2 ;  /* 0xff80000075097808 */ /* 0x000fe20005000000 */
[----:B------:R-:W-:Y:S01]  /*8190*/  STL [R1+0x120], R244 ;  /* 0x000120f401007387 */ /* 0x000fe20000100800 */
[----:B------:R-:W-:Y:S01]  /*81a0*/  FMNMX3.FTZ R2, R3, R149, R167, !PT ;  /* 0x0000009503027276 */ /* 0x000fe200078100a7 */
[C---:B------:R-:W-:Y:S01]  /*81b0*/  FMUL.FTZ R3, R70.reuse, UR4 ;  /* 0x0000000446037c20 */ /* 0x040fe20008410000 */
[----:B------:R-:W-:Y:S01]  /*81c0*/  FSETP.NEU.FTZ.AND P2, PT, R70, -INF , PT ;  /* 0xff8000004600780b */ /* 0x000fe20003f5d000 */
[----:B------:R-:W-:Y:S04]  /*81d0*/  STL [R1+0x124], R251 ;  /* 0x000124fb01007387 */ /* 0x000fe80000100800 */
[----:B------:R1:W-:Y:S04]  /*81e0*/  STL [R1+0x128], R70 ;  /* 0x0001284601007387 */ /* 0x0003e80000100800 */
[----:B-1----:R-:W2:Y:S01]  /*81f0*/  LDL.LU R70, [R1] ;  /* 0x0000000001467983 */ /* 0x002ea20000300800 */
        /* <DEDUP_REMOVED lines=9> */
[----:B------:R-:W-:Y:S02]  /*8290*/  FSEL R3, R3, RZ, P2 ;  /* 0x000000ff03037208 */ /* 0x000fe40001000000 */
[----:B------:R-:W-:Y:S02]  /*82a0*/  FSEL R242, R108, -INF , !P0 ;  /* 0xff8000006cf27808 */ /* 0x000fe40004000000 */
[----:B------:R-:W-:Y:S02]  /*82b0*/  FMNMX3.FTZ R0, R0, R212, R214, !PT ;  /* 0x000000d400007276 */ /* 0x000fe400078100d6 */
[----:B------:R-:W-:-:S02]  /*82c0*/  ISETP.GT.AND P4, PT, R243, R32, PT ;  /* 0x00000020f300720c */ /* 0x000fc40003f84270 */
[----:B------:R-:W-:Y:S02]  /*82d0*/  ISETP.GE.AND P0, PT, R32, R251, PT ;  /* 0x000000fb2000720c */ /* 0x000fe40003f06270 */
[----:B------:R-:W-:Y:S01]  /*82e0*/  FMNMX3.FTZ R2, R2, R194, R195, !PT ;  /* 0x000000c202027276 */ /* 0x000fe200078100c3 */
[----:B------:R-:W-:Y:S02]  /*82f0*/  IMAD.IADD R224, R237, 0x1, R232 ;  /* 0x00000001ede07824 */ /* 0x000fe400078e02e8 */
[----:B------:R-:W-:Y:S01]  /*8300*/  FFMA.FTZ R4, R42, UR4, -R3 ;  /* 0x000000042a047c23 */ /* 0x000fe20008010803 */
[----:B------:R-:W-:Y:S01]  /*8310*/  FMNMX3.FTZ R7, R0, R217, R11, !PT ;  /* 0x000000d900077276 */ /* 0x000fe2000781000b */
[----:B------:R-:W-:Y:S01]  /*8320*/  FMUL.FTZ R0, R68, UR4 ;  /* 0x0000000444007c20 */ /* 0x000fe20008410000 */
[----:B------:R-:W-:Y:S02]  /*8330*/  ISETP.GE.AND P5, PT, R32, R244, PT ;  /* 0x000000f42000720c */ /* 0x000fe40003fa6270 */
[----:B------:R-:W-:-:S02]  /*8340*/  FSEL R8, R116, -INF , !P4 ;  /* 0xff80000074087808 */ /* 0x000fc40006000000 */
[----:B------:R-:W-:Y:S02]  /*8350*/  FSEL R165, R115, -INF , !P0 ;  /* 0xff80000073a57808 */ /* 0x000fe40004000000 */
[----:B------:R-:W-:Y:S01]  /*8360*/  FMNMX3.FTZ R5, R2, R246, R241, !PT ;  /* 0x000000f602057276 */ /* 0x000fe200078100f1 */
[----:B------:R-:W-:Y:S01]  /*8370*/  IMAD.IADD R233, R202, 0x1, R232 ;  /* 0x00000001cae97824 */ /* 0x000fe200078e02e8 */
[----:B------:R-:W-:Y:S01]  /*8380*/  FSETP.NEU.FTZ.AND P0, PT, R68, -INF , PT ;  /* 0xff8000004400780b */ /* 0x000fe20003f1d000 */
[----:B------:R-:W-:Y:S01]  /*8390*/  IMAD.IADD R120, R202, 0x1, R224 ;  /* 0x00000001ca787824 */ /* 0x000fe200078e02e0 */
[----:B------:R-:W-:Y:S01]  /*83a0*/  FSEL R245, R110, -INF , !P1 ;  /* 0xff8000006ef57808 */ /* 0x000fe20004800000 */
[--C-:B------:R-:W-:Y:S01]  /*83b0*/  FFMA.FTZ R2, R41, UR4, -R3.reuse ;  /* 0x0000000429027c23 */ /* 0x100fe20008010803 */
[----:B------:R-:W-:Y:S01]  /*83c0*/  ISETP.GE.AND P1, PT, R33, R251, PT ;  /* 0x000000fb2100720c */ /* 0x000fe20003f26270 */
[----:B------:R1:W-:Y:S01]  /*83d0*/  MUFU.EX2 R202, R4 ;  /* 0x0000000400ca7308 */ /* 0x0003e20000000800 */
[----:B------:R-:W-:Y:S01]  /*83e0*/  FSEL R83, R8, -INF , !P5 ;  /* 0xff80000008537808 */ /* 0x000fe20006800000 */
[----:B------:R-:W-:Y:S01]  /*83f0*/  LDSM.16.MT88.4 R72, [R233+0x8000] ;  /* 0x00800000e948783b */ /* 0x000fe20000004200 */
[----:B------:R-:W-:Y:S01]  /*8400*/  FSEL R8, R0, RZ, P0 ;  /* 0x000000ff00087208 */ /* 0x000fe20000000000 */
[----:B------:R-:W-:Y:S01]  /*8410*/  MUFU.EX2 R204, R2 ;  /* 0x0000000200cc7308 */ /* 0x000fe20000000800 */
[----:B------:R-:W-:Y:S01]  /*8420*/  FFMA.FTZ R0, R39, UR4, -R3 ;  /* 0x0000000427007c23 */ /* 0x000fe20008010803 */
[----:B------:R-:W-:Y:S01]  /*8430*/  FSEL R240, R107, -INF , !P1 ;  /* 0xff8000006bf07808 */ /* 0x000fe20004800000 */
[----:B------:R-:W-:Y:S01]  /*8440*/  LDSM.16.MT88.4 R76, [R224+0x8000] ;  /* 0x00800000e04c783b */ /* 0x000fe20000004200 */
[----:B------:R-:W-:-:S02]  /*8450*/  ISETP.GE.AND P1, PT, R31, R244, PT ;  /* 0x000000f41f00720c */ /* 0x000fc40003f26270 */
[----:B------:R-:W-:Y:S01]  /*8460*/  ISETP.GE.AND P4, PT, R31, R251, PT ;  /* 0x000000fb1f00720c */ /* 0x000fe20003f86270 */
[----:B------:R-:W-:Y:S01]  /*8470*/  LDSM.16.MT88.4 R84, [R120+0x8000] ;  /* 0x008000007854783b */ /* 0x000fe20000004200 */
[----:B-1----:R-:W-:Y:S01]  /*8480*/  FMNMX3.FTZ R4, R5, R239, R235, !PT ;  /* 0x000000ef05047276 */ /* 0x002fe200078100eb */
[----:B------:R-:W-:Y:S01]  /*8490*/  MUFU.EX2 R208, R0 ;  /* 0x0000000000d07308 */ /* 0x000fe20000000800 */
[--C-:B------:R-:W-:Y:S01]  /*84a0*/  FFMA.FTZ R11, R51, UR4, -R3.reuse ;  /* 0x00000004330b7c23 */ /* 0x100fe20008010803 */
[----:B------:R-:W-:Y:S01]  /*84b0*/  FFMA.FTZ R6, R40, UR4, -R3 ;  /* 0x0000000428067c23 */ /* 0x000fe20008010803 */
[----:B------:R-:W-:Y:S01]  /*84c0*/  FMNMX3.FTZ R4, R4, R199, R198, !PT ;  /* 0x000000c704047276 */ /* 0x000fe200078100c6 */
[----:B------:R-:W-:Y:S01]  /*84d0*/  STL [R1+0x12c], R68 ;  /* 0x00012c4401007387 */ /* 0x000fe20000100800 */
[----:B------:R-:W-:Y:S02]  /*84e0*/  FSEL R129, R9, -INF , !P1 ;  /* 0xff80000009817808 */ /* 0x000fe40004800000 */
[----:B------:R-:W-:Y:S01]  /*84f0*/  FMNMX3.FTZ R4, R4, R128, R83, !PT ;  /* 0x0000008004047276 */ /* 0x000fe20007810053 */
[----:B------:R-:W-:Y:S01]  /*8500*/  LDSM.16.MT88.4 R64, [R120+0x8800] ;  /* 0x008800007840783b */ /* 0x000fe20000004200 */
[----:B------:R-:W-:Y:S01]  /*8510*/  FSEL R150, R150, -INF , !P4 ;  /* 0xff80000096967808 */ /* 0x000fe20006000000 */
[----:B------:R-:W-:Y:S01]  /*8520*/  MUFU.EX2 R248, R11 ;  /* 0x0000000b00f87308 */ /* 0x000fe20000000800 */
[----:B------:R-:W-:-:S03]  /*8530*/  FFMA.FTZ R5, R95, UR4, -R8 ;  /* 0x000000045f057c23 */ /* 0x000fc60008010808 */
[----:B------:R1:W3:Y:S04]  /*8540*/  MUFU.EX2 R205, R6 ;  /* 0x0000000600cd7308 */ /* 0x0002e80000000800 */
[----:B------:R4:W-:Y:S01]  /*8550*/  MUFU.EX2 R201, R5 ;  /* 0x0000000500c97308 */ /* 0x0009e20000000800 */
[--C-:B-1----:R-:W-:Y:S01]  /*8560*/  FFMA.FTZ R6, R94, UR4, -R8.reuse ;  /* 0x000000045e067c23 */ /* 0x102fe20008010808 */
[----:B----4-:R-:W-:-:S03]  /*8570*/  FFMA.FTZ R5, R49, UR4, -R8 ;  /* 0x0000000431057c23 */ /* 0x010fc60008010808 */
[----:B------:R3:W1:Y:S04]  /*8580*/  MUFU.EX2 R234, R6 ;  /* 0x0000000600ea7308 */ /* 0x0006680000000800 */
[----:B------:R1:W-:Y:S01]  /*8590*/  MUFU.EX2 R221, R5 ;  /* 0x0000000500dd7308 */ /* 0x0003e20000000800 */
[----:B------:R-:W-:Y:S01]  /*85a0*/  STL [R1+0x130], R252 ;  /* 0x000130fc01007387 */ /* 0x000fe20000100800 */
[----:B---3--:R-:W-:Y:S02]  /*85b0*/  F2FP.BF16.F32.PACK_AB R6, R208, R205 ;  /* 0x000000cdd006723e */ /* 0x008fe400000010ff */
[----:B-1----:R-:W-:Y:S02]  /*85c0*/  F2FP.BF16.F32.PACK_AB R5, R234, R201 ;  /* 0x000000c9ea05723e */ /* 0x002fe400000010ff */
[----:B--2---:R-:W-:-:S04]  /*85d0*/  FMNMX3.FTZ R2, R7, R70, R252, !PT ;  /* 0x0000004607027276 */ /* 0x004fc800078100fc */
[----:B------:R-:W-:-:S04]  /*85e0*/  FMNMX3.FTZ R0, R2, R245, R242, !PT ;  /* 0x000000f502007276 */ /* 0x000fc800078100f2 */
[----:B------:R-:W-:Y:S02]  /*85f0*/  FMNMX3.FTZ R2, R0, R240, R165, !PT ;  /* 0x000000f000027276 */ /* 0x000fe400078100a5 */
[----:B------:R-:W-:Y:S02]  /*8600*/  FMNMX.FTZ R0, R129, R4, !PT ;  /* 0x0000000481007209 */ /* 0x000fe40007810000 */
[----:B------:R-:W-:-:S03]  /*8610*/  FMNMX.FTZ R2, R150, R2, !PT ;  /* 0x0000000296027209 */ /* 0x000fc60007810000 */
[----:B------:R-:W1:Y:S04]  /*8620*/  SHFL.BFLY PT, R10, R0, 0x2, 0x1f ;  /* 0x0c401f00000a7f89 */ /* 0x000e6800000e0000 */
[----:B------:R-:W2:Y:S01]  /*8630*/  SHFL.BFLY PT, R9, R2, 0x2, 0x1f ;  /* 0x0c401f0002097f89 */ /* 0x000ea200000e0000 */
[----:B------:R-:W-:Y:S01]  /*8640*/  FFMA.FTZ R4, R43, UR4, -R8 ;  /* 0x000000042b047c23 */ /* 0x000fe20008010808 */
[----:B-1----:R-:W-:Y:S02]  /*8650*/  FMNMX.FTZ R0, R0, R10, !PT ;  /* 0x0000000a00007209 */ /* 0x002fe40007810000 */
[----:B--2---:R-:W-:-:S03]  /*8660*/  FMNMX.FTZ R2, R2, R9, !PT ;  /* 0x0000000902027209 */ /* 0x004fc60007810000 */
[----:B------:R-:W1:Y:S04]  /*8670*/  SHFL.BFLY PT, R12, R0, 0x1, 0x1f ;  /* 0x0c201f00000c7f89 */ /* 0x000e6800000e0000 */
[----:B------:R-:W2:Y:S01]  /*8680*/  SHFL.BFLY PT, R11, R2, 0x1, 0x1f ;  /* 0x0c201f00020b7f89 */ /* 0x000ea200000e0000 */
[----:B------:R3:W4:Y:S01]  /*8690*/  MUFU.EX2 R209, R4 ;  /* 0x0000000400d17308 */ /* 0x0007220000000800 */
[--C-:B------:R-:W-:Y:S01]  /*86a0*/  FFMA.FTZ R9, R48, UR4, -R3.reuse ;  /* 0x0000000430097c23 */ /* 0x100fe20008010803 */
[----:B------:R-:W-:-:S03]  /*86b0*/  FFMA.FTZ R10, R38, UR4, -R3 ;  /* 0x00000004260a7c23 */ /* 0x000fc60008010803 */
[----:B------:R4:W4:Y:S01]  /*86c0*/  MUFU.EX2 R252, R9 ;  /* 0x0000000900fc7308 */ /* 0x0009220000000800 */
[----:B-1----:R-:W-:Y:S02]  /*86d0*/  FMNMX.FTZ R80, R0, R12, !PT ;  /* 0x0000000c00507209 */ /* 0x002fe40007810000 */
[----:B--2---:R-:W-:-:S03]  /*86e0*/  FMNMX.FTZ R69, R2, R11, !PT ;  /* 0x0000000b02457209 */ /* 0x004fc60007810000 */
[C---:B------:R-:W-:Y:S01]  /*86f0*/  FMUL.FTZ R2, R80.reuse, UR4 ;  /* 0x0000000450027c20 */ /* 0x040fe20008410000 */
[----:B------:R-:W-:Y:S02]  /*8700*/  FSETP.NEU.FTZ.AND P0, PT, R80, -INF , PT ;  /* 0xff8000005000780b */ /* 0x000fe40003f1d000 */
[----:B---3--:R-:W-:Y:S02]  /*8710*/  F2FP.BF16.F32.PACK_AB R4, R204, R202 ;  /* 0x000000cacc04723e */ /* 0x008fe400000010ff */
[----:B----4-:R-:W-:Y:S02]  /*8720*/  F2FP.BF16.F32.PACK_AB R7, R209, R221 ;  /* 0x000000ddd107723e */ /* 0x010fe400000010ff */
[----:B------:R-:W-:Y:S01]  /*8730*/  FSEL R2, R2, RZ, P0 ;  /* 0x000000ff02027208 */ /* 0x000fe20000000000 */
[----:B------:R-:W-:Y:S01]  /*8740*/  FFMA.FTZ R9, R37, UR4, -R3 ;  /* 0x0000000425097c23 */ /* 0x000fe20008010803 */
[----:B------:R1:W-:Y:S01]  /*8750*/  MUFU.EX2 R219, R10 ;  /* 0x0000000a00db7308 */ /* 0x0003e20000000800 */
[----:B------:R-:W-:-:S02]  /*8760*/  FMUL.FTZ R0, R69, UR4 ;  /* 0x0000000445007c20 */ /* 0x000fc40008410000 */
[----:B------:R-:W-:Y:S01]  /*8770*/  HMMA.16816.F32.BF16 R32, R4, R44, RZ ;  /* 0x0000002c0420723c */ /* 0x000fe200000418ff */
[----:B------:R2:W3:Y:S01]  /*8780*/  MUFU.EX2 R206, R9 ;  /* 0x0000000900ce7308 */ /* 0x0004e20000000800 */
[----:B------:R-:W-:-:S06]  /*8790*/  FSETP.NEU.FTZ.AND P0, PT, R69, -INF , PT ;  /* 0xff8000004500780b */ /* 0x000fcc0003f1d000 */
[C---:B------:R-:W-:Y:S01]  /*87a0*/  HMMA.16816.F32.BF16 R60, R4.reuse, R72, RZ ;  /* 0x00000048043c723c */ /* 0x040fe200000418ff */
[--C-:B-1----:R-:W-:Y:S02]  /*87b0*/  FFMA.FTZ R10, R50, UR4, -R8.reuse ;  /* 0x00000004320a7c23 */ /* 0x102fe40008010808 */
[----:B------:R-:W1:Y:S05]  /*87c0*/  LDSM.16.MT88.4 R48, [R233+0x8800] ;  /* 0x00880000e930783b */ /* 0x000e6a0000004200 */
[----:B------:R-:W-:Y:S01]  /*87d0*/  HMMA.16816.F32.BF16 R40, R4, R76, RZ ;  /* 0x0000004c0428723c */ /* 0x000fe200000418ff */
[----:B--2---:R-:W-:Y:S01]  /*87e0*/  FFMA.FTZ R9, R98, UR4, -R8 ;  /* 0x0000000462097c23 */ /* 0x004fe20008010808 */
[----:B------:R-:W-:-:S06]  /*87f0*/  FSEL R0, R0, RZ, P0 ;  /* 0x000000ff00007208 */ /* 0x000fcc0000000000 */
[C---:B------:R-:W-:Y:S01]  /*8800*/  HMMA.16816.F32.BF16 R36, R4.reuse, R84, RZ ;  /* 0x000000540424723c */ /* 0x040fe200000418ff */
[----:B------:R2:W-:Y:S07]  /*8810*/  MUFU.EX2 R68, R10 ;  /* 0x0000000a00447308 */ /* 0x0005ee0000000800 */
[C---:B------:R-:W-:Y:S01]  /*8820*/  HMMA.16816.F32.BF16 R28, R4.reuse, R46, RZ ;  /* 0x0000002e041c723c */ /* 0x040fe200000418ff */
[----:B------:R4:W3:Y:S07]  /*8830*/  MUFU.EX2 R211, R9 ;  /* 0x0000000900d37308 */ /* 0x0008ee0000000800 */
[C---:B------:R-:W-:Y:S08]  /*8840*/  HMMA.16816.F32.BF16 R24, R4.reuse, R74, RZ ;  /* 0x0000004a0418723c */ /* 0x040ff000000418ff */
[C---:B------:R-:W-:Y:S08]  /*8850*/  HMMA.16816.F32.BF16 R20, R4.reuse, R78, RZ ;  /* 0x0000004e0414723c */ /* 0x040ff000000418ff */
[----:B------:R-:W-:Y:S01]  /*8860*/  HMMA.16816.F32.BF16 R16, R4, R86, RZ ;  /* 0x000000560410723c */ /* 0x000fe200000418ff */
[--C-:B------:R-:W-:Y:S01]  /*8870*/  FFMA.FTZ R4, R114, UR4, -R2.reuse ;  /* 0x0000000472047c23 */ /* 0x100fe20008010802 */
[----:B------:R-:W-:-:S03]  /*8880*/  FFMA.FTZ R5, R111, UR4, -R2 ;  /* 0x000000046f057c23 */ /* 0x000fc60008010802 */
[----:B------:R3:W-:Y:S01]  /*8890*/  MUFU.EX2 R197, R4 ;  /* 0x0000000400c57308 */ /* 0x0007e20000000800 */
[--C-:B--2---:R-:W-:Y:S01]  /*88a0*/  FFMA.FTZ R10, R57, UR4, -R8.reuse ;  /* 0x00000004390a7c23 */ /* 0x104fe20008010808 */
[----:B----4-:R-:W-:Y:S02]  /*88b0*/  FFMA.FTZ R9, R56, UR4, -R8 ;  /* 0x0000000438097c23 */ /* 0x010fe40008010808 */
[----:B------:R-:W2:Y:S01]  /*88c0*/  LDSM.16.MT88.4 R56, [R224+0x8800] ;  /* 0x00880000e038783b */ /* 0x000ea20000004200 */
[----:B------:R4:W-:Y:S01]  /*88d0*/  MUFU.EX2 R175, R5 ;  /* 0x0000000500af7308 */ /* 0x0009e20000000800 */
[----:B---3--:R-:W-:-:S04]  /*88e0*/  FFMA.FTZ R4, R109, UR4, -R2 ;  /* 0x000000046d047c23 */ /* 0x008fc80008010802 */
[----:B------:R3:W-:Y:S01]  /*88f0*/  MUFU.EX2 R174, R4 ;  /* 0x0000000400ae7308 */ /* 0x0007e20000000800 */
[----:B----4-:R-:W-:Y:S01]  /*8900*/  FFMA.FTZ R5, R118, UR4, -R2 ;  /* 0x0000000476057c23 */ /* 0x010fe20008010802 */
[----:B------:R-:W-:-:S03]  /*8910*/  FFMA.FTZ R6, R123, UR4, -R0 ;  /* 0x000000047b067c23 */ /* 0x000fc60008010800 */
[----:B------:R4:W-:Y:S01]  /*8920*/  MUFU.EX2 R250, R5 ;  /* 0x0000000500fa7308 */ /* 0x0009e20000000800 */
[----:B---3--:R-:W-:-:S04]  /*8930*/  FFMA.FTZ R4, R126, UR4, -R0 ;  /* 0x000000047e047c23 */ /* 0x008fc80008010800 */
[----:B------:R3:W-:Y:S01]  /*8940*/  MUFU.EX2 R164, R4 ;  /* 0x0000000400a47308 */ /* 0x0007e20000000800 */
[----:B----4-:R-:W-:-:S03]  /*8950*/  FFMA.FTZ R5, R122, UR4, -R0 ;  /* 0x000000047a057c23 */ /* 0x010fc60008010800 */
[----:B------:R-:W-:Y:S04]  /*8960*/  MUFU.EX2 R218, R10 ;  /* 0x0000000a00da7308 */ /* 0x000fe80000000800 */
[----:B------:R4:W1:Y:S01]  /*8970*/  MUFU.EX2 R207, R9 ;  /* 0x0000000900cf7308 */ /* 0x0008620000000800 */
[----:B---3--:R-:W-:-:S03]  /*8980*/  FFMA.FTZ R4, R119, UR4, -R0 ;  /* 0x0000000477047c23 */ /* 0x008fc60008010800 */
[----:B------:R-:W3:Y:S04]  /*8990*/  MUFU.EX2 R136, R6 ;  /* 0x0000000600887308 */ /* 0x000ee80000000800 */
[----:B------:R-:W-:Y:S01]  /*89a0*/  MUFU.EX2 R137, R5 ;  /* 0x0000000500897308 */ /* 0x000fe20000000800 */
[----:B----4-:R-:W-:-:S03]  /*89b0*/  FFMA.FTZ R9, R134, UR4, -R2 ;  /* 0x0000000486097c23 */ /* 0x010fc60008010802 */
[----:B------:R-:W4:Y:S01]  /*89c0*/  MUFU.EX2 R247, R4 ;  /* 0x0000000400f77308 */ /* 0x000f220000000800 */
[----:B------:R-:W-:-:S03]  /*89d0*/  FFMA.FTZ R10, R131, UR4, -R2 ;  /* 0x00000004830a7c23 */ /* 0x000fc60008010802 */
[----:B------:R2:W-:Y:S01]  /*89e0*/  MUFU.EX2 R196, R9 ;  /* 0x0000000900c47308 */ /* 0x0005e20000000800 */
[----:B------:R-:W-:Y:S01]  /*89f0*/  F2FP.BF16.F32.PACK_AB R12, R252, R248 ;  /* 0x000000f8fc0c723e */ /* 0x000fe200000010ff */
[----:B------:R-:W-:Y:S01]  /*8a00*/  FFMA.FTZ R11, R139, UR4, -R0 ;  /* 0x000000048b0b7c23 */ /* 0x000fe20008010800 */
[----:B------:R-:W-:Y:S02]  /*8a10*/  F2FP.BF16.F32.PACK_AB R14, R206, R219 ;  /* 0x000000dbce0e723e */ /* 0x000fe400000010ff */
[----:B------:R-:W-:Y:S02]  /*8a20*/  F2FP.BF16.F32.PACK_AB R13, R211, R68 ;  /* 0x00000044d30d723e */ /* 0x000fe400000010ff */
[----:B-1----:R-:W-:Y:S01]  /*8a30*/  F2FP.BF16.F32.PACK_AB R15, R207, R218 ;  /* 0x000000dacf0f723e */ /* 0x002fe200000010ff */
[----:B--2---:R-:W-:Y:S02]  /*8a40*/  FFMA.FTZ R9, R130, UR4, -R2 ;  /* 0x0000000482097c23 */ /* 0x004fe40008010802 */
[----:B------:R1:W2:Y:S04]  /*8a50*/  MUFU.EX2 R130, R10 ;  /* 0x0000000a00827308 */ /* 0x0002a80000000800 */
[----:B------:R2:W-:Y:S01]  /*8a60*/  MUFU.EX2 R210, R9 ;  /* 0x0000000900d27308 */ /* 0x0005e20000000800 */
[----:B------:R-:W-:-:S02]  /*8a70*/  F2FP.BF16.F32.PACK_AB R4, R175, R197 ;  /* 0x000000c5af04723e */ /* 0x000fc400000010ff */
[----:B------:R-:W-:Y:S02]  /*8a80*/  F2FP.BF16.F32.PACK_AB R6, R250, R174 ;  /* 0x000000aefa06723e */ /* 0x000fe400000010ff */
[----:B---3--:R-:W-:Y:S02]  /*8a90*/  F2FP.BF16.F32.PACK_AB R5, R136, R164 ;  /* 0x000000a48805723e */ /* 0x008fe400000010ff */
[----:B----4-:R-:W-:Y:S01]  /*8aa0*/  F2FP.BF16.F32.PACK_AB R7, R247, R137 ;  /* 0x00000089f707723e */ /* 0x010fe200000010ff */
[----:B-1----:R-:W-:Y:S01]  /*8ab0*/  FFMA.FTZ R10, R127, UR4, -R2 ;  /* 0x000000047f0a7c23 */ /* 0x002fe20008010802 */
[----:B--2---:R-:W-:-:S03]  /*8ac0*/  FFMA.FTZ R9, R142, UR4, -R0 ;  /* 0x000000048e097c23 */ /* 0x004fc60008010800 */
[----:B------:R1:W-:Y:S04]  /*8ad0*/  MUFU.EX2 R216, R10 ;  /* 0x0000000a00d87308 */ /* 0x0003e80000000800 */
[----:B------:R2:W-:Y:S01]  /*8ae0*/  MUFU.EX2 R139, R9 ;  /* 0x00000009008b7308 */ /* 0x0005e20000000800 */
[----:B------:R-:W-:Y:S03]  /*8af0*/  HMMA.16816.F32.BF16 R112, R12, R52, R32 ;  /* 0x000000340c70723c */ /* 0x000fe60000041820 */
[----:B------:R-:W3:Y:S01]  /*8b00*/  MUFU.EX2 R126, R11 ;  /* 0x0000000b007e7308 */ /* 0x000ee20000000800 */
[--C-:B-1----:R-:W-:Y:S01]  /*8b10*/  FFMA.FTZ R10, R138, UR4, -R0.reuse ;  /* 0x000000048a0a7c23 */ /* 0x102fe20008010800 */
[----:B--2---:R-:W-:-:S03]  /*8b20*/  FFMA.FTZ R9, R135, UR4, -R0 ;  /* 0x0000000487097c23 */ /* 0x004fc60008010800 */
[----:B------:R-:W-:Y:S01]  /*8b30*/  MUFU.EX2 R123, R10 ;  /* 0x0000000a007b7308 */ /* 0x000fe20000000800 */
[----:B------:R-:W-:Y:S03]  /*8b40*/  HMMA.16816.F32.BF16 R100, R12, R50, R24 ;  /* 0x000000320c64723c */ /* 0x000fe60000041818 */
[----:B------:R-:W1:Y:S05]  /*8b50*/  MUFU.EX2 R236, R9 ;  /* 0x0000000900ec7308 */ /* 0x000e6a0000000800 */
[C---:B------:R-:W-:Y:S08]  /*8b60*/  HMMA.16816.F32.BF16 R32, R4.reuse, R72, RZ ;  /* 0x000000480420723c */ /* 0x040ff000000418ff */
[----:B------:R-:W-:Y:S08]  /*8b70*/  HMMA.16816.F32.BF16 R24, R4, R78, RZ ;  /* 0x0000004e0418723c */ /* 0x000ff000000418ff */
[C---:B------:R-:W-:Y:S08]  /*8b80*/  HMMA.16816.F32.BF16 R88, R12.reuse, R56, R40 ;  /* 0x000000380c58723c */ /* 0x040ff00000041828 */
[----:B------:R-:W-:Y:S08]  /*8b90*/  HMMA.16816.F32.BF16 R116, R12, R64, R36 ;  /* 0x000000400c74723c */ /* 0x000ff00000041824 */
[----:B------:R-:W-:Y:S08]  /*8ba0*/  HMMA.16816.F32.BF16 R40, R4, R44, RZ ;  /* 0x0000002c0428723c */ /* 0x000ff000000418ff */
[C---:B------:R-:W-:Y:S08]  /*8bb0*/  HMMA.16816.F32.BF16 R108, R12.reuse, R48, R60 ;  /* 0x000000300c6c723c */ /* 0x040ff0000004183c */
[C---:B------:R-:W-:Y:S08]  /*8bc0*/  HMMA.16816.F32.BF16 R104, R12.reuse, R54, R28 ;  /* 0x000000360c68723c */ /* 0x040ff0000004181c */
[C---:B------:R-:W-:Y:S08]  /*8bd0*/  HMMA.16816.F32.BF16 R96, R12.reuse, R58, R20 ;  /* 0x0000003a0c60723c */ /* 0x040ff00000041814 */
[----:B------:R-:W-:Y:S08]  /*8be0*/  HMMA.16816.F32.BF16 R92, R12, R66, R16 ;  /* 0x000000420c5c723c */ /* 0x000ff00000041810 */
[C---:B------:R-:W-:Y:S08]  /*8bf0*/  HMMA.16816.F32.BF16 R36, R4.reuse, R46, RZ ;  /* 0x0000002e0424723c */ /* 0x040ff000000418ff */
[C---:B------:R-:W-:Y:S08]  /*8c00*/  HMMA.16816.F32.BF16 R20, R4.reuse, R74, RZ ;  /* 0x0000004a0414723c */ /* 0x040ff000000418ff */
[C---:B------:R-:W-:Y:S08]  /*8c10*/  HMMA.16816.F32.BF16 R16, R4.reuse, R76, RZ ;  /* 0x0000004c0410723c */ /* 0x040ff000000418ff */
[C---:B------:R-:W-:Y:S08]  /*8c20*/  HMMA.16816.F32.BF16 R12, R4.reuse, R84, RZ ;  /* 0x00000054040c723c */ /* 0x040ff000000418ff */
[----:B------:R-:W-:Y:S01]  /*8c30*/  HMMA.16816.F32.BF16 R28, R4, R86, RZ ;  /* 0x00000056041c723c */ /* 0x000fe200000418ff */
[----:B------:R-:W-:-:S02]  /*8c40*/  F2FP.BF16.F32.PACK_AB R4, R130, R196 ;  /* 0x000000c48204723e */ /* 0x000fc400000010ff */
[----:B---3--:R-:W-:Y:S02]  /*8c50*/  F2FP.BF16.F32.PACK_AB R5, R126, R139 ;  /* 0x0000008b7e05723e */ /* 0x008fe400000010ff */
[----:B------:R-:W-:Y:S02]  /*8c60*/  F2FP.BF16.F32.PACK_AB R6, R216, R210 ;  /* 0x000000d2d806723e */ /* 0x000fe400000010ff */
[----:B-1----:R-:W-:-:S07]  /*8c70*/  F2FP.BF16.F32.PACK_AB R7, R236, R123 ;  /* 0x0000007bec07723e */ /* 0x002fce00000010ff */
[----:B------:R-:W-:Y:S01]  /*8c80*/  HMMA.16816.F32.BF16 R44, R4, R48, R32 ;  /* 0x00000030042c723c */ /* 0x000fe20000041820 */
[----:B------:R-:W-:-:S07]  /*8c90*/  FFMA.FTZ R9, R144, UR4, -R3 ;  /* 0x0000000490097c23 */ /* 0x000fce0008010803 */
[C---:B------:R-:W-:Y:S01]  /*8ca0*/  HMMA.16816.F32.BF16 R32, R4.reuse, R58, R24 ;  /* 0x0000003a0420723c */ /* 0x040fe20000041818 */
[----:B------:R-:W1:Y:S01]  /*8cb0*/  LDSM.16.MT88.4 R24, [R232+0x9000] ;  /* 0x00900000e818783b */ /* 0x000e620000004200 */
[--C-:B------:R-:W-:Y:S01]  /*8cc0*/  FFMA.FTZ R10, R143, UR4, -R3.reuse ;  /* 0x000000048f0a7c23 */ /* 0x100fe20008010803 */
[----:B------:R-:W-:Y:S01]  /*8cd0*/  IMAD.MOV.U32 R138, RZ, RZ, R224 ;  /* 0x000000ffff8a7224 */ /* 0x000fe200078e00e0 */
[----:B------:R2:W-:Y:S04]  /*8ce0*/  MUFU.EX2 R143, R9 ;  /* 0x00000009008f7308 */ /* 0x0005e80000000800 */
[C---:B------:R-:W-:Y:S01]  /*8cf0*/  HMMA.16816.F32.BF16 R76, R4.reuse, R52, R40 ;  /* 0x00000034044c723c */ /* 0x040fe20000041828 */
[----:B------:R3:W-:Y:S07]  /*8d00*/  MUFU.EX2 R134, R10 ;  /* 0x0000000a00867308 */ /* 0x0007ee0000000800 */
[----:B------:R-:W-:Y:S01]  /*8d10*/  HMMA.16816.F32.BF16 R40, R4, R54, R36 ;  /* 0x000000360428723c */ /* 0x000fe20000041824 */
[----:B--2---:R-:W-:-:S07]  /*8d20*/  FFMA.FTZ R9, R141, UR4, -R3 ;  /* 0x000000048d097c23 */ /* 0x004fce0008010803 */
[C---:B------:R-:W-:Y:S01]  /*8d30*/  HMMA.16816.F32.BF16 R60, R4.reuse, R56, R16 ;  /* 0x00000038043c723c */ /* 0x040fe20000041810 */
[----:B------:R2:W-:Y:S01]  /*8d40*/  MUFU.EX2 R249, R9 ;  /* 0x0000000900f97308 */ /* 0x0005e20000000800 */
[----:B------:R-:W4:Y:S06]  /*8d50*/  LDSM.16.MT88.4 R16, [R233+0x9000] ;  /* 0x00900000e910783b */ /* 0x000f2c0000004200 */
[----:B------:R-:W-:Y:S01]  /*8d60*/  HMMA.16816.F32.BF16 R72, R4, R64, R12 ;  /* 0x000000400448723c */ /* 0x000fe2000004180c */
[----:B------:R-:W4:Y:S01]  /*8d70*/  LDSM.16.MT88.4 R12, [R138+0x9000] ;  /* 0x009000008a0c783b */ /* 0x000f220000004200 */
[----:B---3--:R-:W-:-:S06]  /*8d80*/  FFMA.FTZ R10, R140, UR4, -R3 ;  /* 0x000000048c0a7c23 */ /* 0x008fcc0008010803 */
[----:B------:R-:W-:Y:S01]  /*8d90*/  HMMA.16816.F32.BF16 R36, R4, R50, R20 ;  /* 0x000000320424723c */ /* 0x000fe20000041814 */
[----:B------:R-:W3:Y:S01]  /*8da0*/  LDSM.16.MT88.4 R20, [R120+0x9000] ;  /* 0x009000007814783b */ /* 0x000ee20000004200 */
[----:B--2---:R-:W-:-:S06]  /*8db0*/  FFMA.FTZ R9, R148, UR4, -R8 ;  /* 0x0000000494097c23 */ /* 0x004fcc0008010808 */
[----:B------:R-:W-:Y:S01]  /*8dc0*/  HMMA.16816.F32.BF16 R28, R4, R66, R28 ;  /* 0x00000042041c723c */ /* 0x000fe2000004181c */
[--C-:B------:R-:W-:Y:S01]  /*8dd0*/  FFMA.FTZ R4, R147, UR4, -R8.reuse ;  /* 0x0000000493047c23 */ /* 0x100fe20008010808 */
[----:B------:R-:W-:-:S03]  /*8de0*/  FFMA.FTZ R5, R146, UR4, -R8 ;  /* 0x0000000492057c23 */ /* 0x000fc60008010808 */
[----:B------:R2:W-:Y:S04]  /*8df0*/  MUFU.EX2 R243, R4 ;  /* 0x0000000400f37308 */ /* 0x0005e80000000800 */
[----:B------:R-:W1:Y:S04]  /*8e00*/  MUFU.EX2 R122, R10 ;  /* 0x0000000a007a7308 */ /* 0x000e680000000800 */
[----:B------:R1:W4:Y:S01]  /*8e10*/  MUFU.EX2 R251, R9 ;  /* 0x0000000900fb7308 */ /* 0x0003220000000800 */
[----:B--2---:R-:W-:-:S03]  /*8e20*/  FFMA.FTZ R4, R145, UR4, -R8 ;  /* 0x0000000491047c23 */ /* 0x004fc60008010808 */
[----:B------:R4:W-:Y:S04]  /*8e30*/  MUFU.EX2 R131, R5 ;  /* 0x0000000500837308 */ /* 0x0009e80000000800 */
[----:B------:R2:W3:Y:S01]  /*8e40*/  MUFU.EX2 R238, R4 ;  /* 0x0000000400ee7308 */ /* 0x0004e20000000800 */
[--C-:B-1----:R-:W-:Y:S01]  /*8e50*/  FFMA.FTZ R9, R154, UR4, -R2.reuse ;  /* 0x000000049a097c23 */ /* 0x102fe20008010802 */
[----:B------:R-:W-:-:S03]  /*8e60*/  FFMA.FTZ R10, R152, UR4, -R2 ;  /* 0x00000004980a7c23 */ /* 0x000fc60008010802 */
[----:B------:R1:W-:Y:S01]  /*8e70*/  MUFU.EX2 R237, R9 ;  /* 0x0000000900ed7308 */ /* 0x0003e20000000800 */
[----:B------:R-:W-:-:S03]  /*8e80*/  F2FP.BF16.F32.PACK_AB R6, R122, R249 ;  /* 0x000000f97a06723e */ /* 0x000fc600000010ff */
[----:B------:R3:W3:Y:S01]  /*8e90*/  MUFU.EX2 R244, R10 ;  /* 0x0000000a00f47308 */ /* 0x0006e20000000800 */
[----:B----4-:R-:W-:Y:S02]  /*8ea0*/  F2FP.BF16.F32.PACK_AB R5, R243, R251 ;  /* 0x000000fbf305723e */ /* 0x010fe400000010ff */
[----:B--2---:R-:W-:Y:S01]  /*8eb0*/  F2FP.BF16.F32.PACK_AB R4, R134, R143 ;  /* 0x0000008f8604723e */ /* 0x004fe200000010ff */
[----:B-1----:R-:W-:Y:S01]  /*8ec0*/  FFMA.FTZ R9, R151, UR4, -R2 ;  /* 0x0000000497097c23 */ /* 0x002fe20008010802 */
[----:B---3--:R-:W-:-:S03]  /*8ed0*/  F2FP.BF16.F32.PACK_AB R7, R238, R131 ;  /* 0x00000083ee07723e */ /* 0x008fc600000010ff */
[----:B------:R1:W-:Y:S01]  /*8ee0*/  MUFU.EX2 R151, R9 ;  /* 0x0000000900977308 */ /* 0x0003e20000000800 */
[----:B------:R-:W-:Y:S01]  /*8ef0*/  FFMA.FTZ R10, R149, UR4, -R2 ;  /* 0x00000004950a7c23 */ /* 0x000fe20008010802 */
[----:B------:R-:W-:Y:S02]  /*8f00*/  IMAD.MOV.U32 R142, RZ, RZ, R200 ;  /* 0x000000ffff8e7224 */ /* 0x000fe400078e00c8 */
[--C-:B------:R-:W-:Y:S01]  /*8f10*/  FFMA.FTZ R11, R156, UR4, -R0.reuse ;  /* 0x000000049c0b7c23 */ /* 0x100fe20008010800 */
[----:B------:R2:W-:Y:S01]  /*8f20*/  MUFU.EX2 R200, R10 ;  /* 0x0000000a00c87308 */ /* 0x0005e20000000800 */
[----:B------:R-:W-:Y:S01]  /*8f30*/  HMMA.16816.F32.BF16 R56, R4, R24, R112 ;  /* 0x000000180438723c */ /* 0x000fe20000041870 */
[----:B-1----:R-:W-:-:S04]  /*8f40*/  FFMA.FTZ R9, R157, UR4, -R0 ;  /* 0x000000049d097c23 */ /* 0x002fc80008010800 */
[----:B------:R1:W-:Y:S01]  /*8f50*/  MUFU.EX2 R148, R9 ;  /* 0x0000000900947308 */ /* 0x0003e20000000800 */
[----:B--2---:R-:W-:-:S03]  /*8f60*/  FFMA.FTZ R10, R155, UR4, -R0 ;  /* 0x000000049b0a7c23 */ /* 0x004fc60008010800 */
[----:B------:R-:W2:Y:S04]  /*8f70*/  MUFU.EX2 R154, R11 ;  /* 0x0000000b009a7308 */ /* 0x000ea80000000800 */
[----:B------:R-:W-:Y:S01]  /*8f80*/  MUFU.EX2 R127, R10 ;  /* 0x0000000a007f7308 */ /* 0x000fe20000000800 */
[----:B-1----:R-:W-:-:S04]  /*8f90*/  FFMA.FTZ R9, R153, UR4, -R0 ;  /* 0x0000000499097c23 */ /* 0x002fc80008010800 */
[----:B------:R1:W3:Y:S01]  /*8fa0*/  MUFU.EX2 R112, R9 ;  /* 0x0000000900707308 */ /* 0x0002e20000000800 */
[C---:B------:R-:W-:Y:S08]  /*8fb0*/  HMMA.16816.F32.BF16 R84, R4.reuse, R16, R108 ;  /* 0x000000100454723c */ /* 0x040ff0000004186c */
[----:B------:R-:W-:Y:S01]  /*8fc0*/  HMMA.16816.F32.BF16 R88, R4, R12, R88 ;  /* 0x0000000c0458723c */ /* 0x000fe20000041858 */
[----:B-1----:R-:W-:-:S07]  /*8fd0*/  FFMA.FTZ R9, R133, UR4, -R3 ;  /* 0x0000000485097c23 */ /* 0x002fce0008010803 */
[C---:B------:R-:W-:Y:S01]  /*8fe0*/  HMMA.16816.F32.BF16 R116, R4.reuse, R20, R116 ;  /* 0x000000140474723c */ /* 0x040fe20000041874 */
[----:B------:R1:W-:Y:S07]  /*8ff0*/  MUFU.EX2 R231, R9 ;  /* 0x0000000900e77308 */ /* 0x0003ee0000000800 */
[----:B------:R-:W-:Y:S01]  /*9000*/  HMMA.16816.F32.BF16 R52, R4, R26, R104 ;  /* 0x0000001a0434723c */ /* 0x000fe20000041868 */
[----:B------:R-:W-:-:S07]  /*9010*/  FFMA.FTZ R10, R132, UR4, -R3 ;  /* 0x00000004840a7c23 */ /* 0x000fce0008010803 */
[----:B------:R-:W-:Y:S01]  /*9020*/  HMMA.16816.F32.BF16 R64, R4, R18, R100 ;  /* 0x000000120440723c */ /* 0x000fe20000041864 */
[----:B-1----:R-:W-:-:S07]  /*9030*/  FFMA.FTZ R9, R124, UR4, -R3 ;  /* 0x000000047c097c23 */ /* 0x002fce0008010803 */
[C---:B------:R-:W-:Y:S08]  /*9040*/  HMMA.16816.F32.BF16 R96, R4.reuse, R14, R96 ;  /* 0x0000000e0460723c */ /* 0x040ff00000041860 */
[----:B------:R-:W-:Y:S01]  /*9050*/  HMMA.16816.F32.BF16 R92, R4, R22, R92 ;  /* 0x00000016045c723c */ /* 0x000fe2000004185c */
[----:B------:R-:W-:Y:S02]  /*9060*/  F2FP.BF16.F32.PACK_AB R4, R244, R237 ;  /* 0x000000edf404723e */ /* 0x000fe400000010ff */
[----:B--2---:R-:W-:-:S02]  /*9070*/  F2FP.BF16.F32.PACK_AB R5, R154, R148 ;  /* 0x000000949a05723e */ /* 0x004fc400000010ff */
[----:B------:R-:W-:Y:S02]  /*9080*/  F2FP.BF16.F32.PACK_AB R6, R200, R151 ;  /* 0x00000097c806723e */ /* 0x000fe400000010ff */
[----:B---3--:R-:W-:Y:S01]  /*9090*/  F2FP.BF16.F32.PACK_AB R7, R112, R127 ;  /* 0x0000007f7007723e */ /* 0x008fe200000010ff */
[----:B------:R1:W-:Y:S06]  /*90a0*/  MUFU.EX2 R229, R9 ;  /* 0x0000000900e57308 */ /* 0x0003ec0000000800 */
[C---:B------:R-:W-:Y:S01]  /*90b0*/  HMMA.16816.F32.BF16 R108, R4.reuse, R24, R76 ;  /* 0x00000018046c723c */ /* 0x040fe2000004184c */
[----:B------:R2:W3:Y:S07]  /*90c0*/  MUFU.EX2 R228, R10 ;  /* 0x0000000a00e47308 */ /* 0x0004ee0000000800 */
[----:B------:R-:W-:Y:S01]  /*90d0*/  HMMA.16816.F32.BF16 R48, R4, R16, R44 ;  /* 0x000000100430723c */ /* 0x000fe2000004182c */
[----:B-1----:R-:W-:-:S07]  /*90e0*/  FFMA.FTZ R9, R160, UR4, -R8 ;  /* 0x00000004a0097c23 */ /* 0x002fce0008010808 */
[C---:B------:R-:W-:Y:S01]  /*90f0*/  HMMA.16816.F32.BF16 R76, R4.reuse, R26, R40 ;  /* 0x0000001a044c723c */ /* 0x040fe20000041828 */
[----:B------:R-:W1:Y:S01]  /*9100*/  LDSM.16.MT88.4 R24, [R232+0x9800] ;  /* 0x00980000e818783b */ /* 0x000e620000004200 */
[----:B--2---:R-:W-:Y:S01]  /*9110*/  FFMA.FTZ R10, R71, UR4, -R3 ;  /* 0x00000004470a7c23 */ /* 0x004fe20008010803 */
[----:B------:R2:W-:Y:S05]  /*9120*/  MUFU.EX2 R225, R9 ;  /* 0x0000000900e17308 */ /* 0x0005ea0000000800 */
[C---:B------:R-:W-:Y:S01]  /*9130*/  HMMA.16816.F32.BF16 R44, R4.reuse, R18, R36 ;  /* 0x00000012042c723c */ /* 0x040fe20000041824 */
[----:B------:R-:W4:Y:S01]  /*9140*/  LDSM.16.MT88.4 R16, [R233+0x9800] ;  /* 0x00980000e910783b */ /* 0x000f220000004200 */
[----:B------:R3:W1:Y:S06]  /*9150*/  MUFU.EX2 R230, R10 ;  /* 0x0000000a00e67308 */ /* 0x00066c0000000800 */
[----:B------:R-:W-:Y:S01]  /*9160*/  HMMA.16816.F32.BF16 R40, R4, R12, R60 ;  /* 0x0000000c0428723c */ /* 0x000fe2000004183c */
[----:B--2---:R-:W-:-:S07]  /*9170*/  FFMA.FTZ R9, R125, UR4, -R8 ;  /* 0x000000047d097c23 */ /* 0x004fce0008010808 */
[----:B------:R-:W-:Y:S01]  /*9180*/  HMMA.16816.F32.BF16 R36, R4, R14, R32 ;  /* 0x0000000e0424723c */ /* 0x000fe20000041820 */
[----:B------:R-:W2:Y:S01]  /*9190*/  LDSM.16.MT88.4 R12, [R138+0x9800] ;  /* 0x009800008a0c783b */ /* 0x000ea20000004200 */
[----:B---3--:R-:W-:-:S06]  /*91a0*/  FFMA.FTZ R10, R158, UR4, -R8 ;  /* 0x000000049e0a7c23 */ /* 0x008fcc0008010808 */
[C---:B------:R-:W-:Y:S08]  /*91b0*/  HMMA.16816.F32.BF16 R32, R4.reuse, R20, R72 ;  /* 0x000000140420723c */ /* 0x040ff00000041848 */
[----:B------:R-:W-:Y:S01]  /*91c0*/  HMMA.16816.F32.BF16 R28, R4, R22, R28 ;  /* 0x00000016041c723c */ /* 0x000fe2000004181c */
[----:B------:R-:W3:Y:S01]  /*91d0*/  LDSM.16.MT88.4 R20, [R120+0x9800] ;  /* 0x009800007814783b */ /* 0x000ee20000004200 */
[----:B------:R1:W-:Y:S01]  /*91e0*/  MUFU.EX2 R224, R9 ;  /* 0x0000000900e07308 */ /* 0x0003e20000000800 */
[----:B------:R-:W-:-:S03]  /*91f0*/  IMAD.MOV.U32 R152, RZ, RZ, R221 ;  /* 0x000000ffff987224 */ /* 0x000fc600078e00dd */
[----:B------:R4:W-:Y:S01]  /*9200*/  MUFU.EX2 R227, R10 ;  /* 0x0000000a00e37308 */ /* 0x0009e20000000800 */
[----:B------:R-:W-:Y:S02]  /*9210*/  IMAD.MOV.U32 R145, RZ, RZ, R223 ;  /* 0x000000ffff917224 */ /* 0x000fe400078e00df */
[----:B------:R-:W-:Y:S01]  /*9220*/  FFMA.FTZ R11, R159, UR4, -R8 ;  /* 0x000000049f0b7c23 */ /* 0x000fe20008010808 */
[--C-:B-1----:R-:W-:Y:S01]  /*9230*/  FFMA.FTZ R9, R167, UR4, -R2.reuse ;  /* 0x00000004a7097c23 */ /* 0x102fe20008010802 */
[----:B----4-:R-:W-:-:S03]  /*9240*/  FFMA.FTZ R10, R163, UR4, -R2 ;  /* 0x00000004a30a7c23 */ /* 0x010fc60008010802 */
[----:B------:R1:W-:Y:S04]  /*9250*/  MUFU.EX2 R221, R9 ;  /* 0x0000000900dd7308 */ /* 0x0003e80000000800 */
[----:B------:R4:W-:Y:S04]  /*9260*/  MUFU.EX2 R223, R10 ;  /* 0x0000000a00df7308 */ /* 0x0009e80000000800 */
[----:B------:R2:W3:Y:S01]  /*9270*/  MUFU.EX2 R226, R11 ;  /* 0x0000000b00e27308 */ /* 0x0004e20000000800 */
[--C-:B-1----:R-:W-:Y:S01]  /*9280*/  FFMA.FTZ R9, R162, UR4, -R2.reuse ;  /* 0x00000004a2097c23 */ /* 0x102fe20008010802 */
[----:B----4-:R-:W-:Y:S01]  /*9290*/  FFMA.FTZ R10, R161, UR4, -R2 ;  /* 0x00000004a10a7c23 */ /* 0x010fe20008010802 */
[----:B------:R-:W-:-:S02]  /*92a0*/  IMAD.MOV.U32 R161, RZ, RZ, R220 ;  /* 0x000000ffffa17224 */ /* 0x000fc400078e00dc */
[----:B------:R1:W-:Y:S01]  /*92b0*/  MUFU.EX2 R220, R9 ;  /* 0x0000000900dc7308 */ /* 0x0003e20000000800 */
[----:B------:R-:W-:Y:S02]  /*92c0*/  IMAD.MOV.U32 R149, RZ, RZ, R222 ;  /* 0x000000ffff957224 */ /* 0x000fe400078e00de */
[----:B------:R-:W-:Y:S01]  /*92d0*/  IMAD.MOV.U32 R141, RZ, RZ, R219 ;  /* 0x000000ffff8d7224 */ /* 0x000fe200078e00db */
[----:B------:R4:W-:Y:S01]  /*92e0*/  MUFU.EX2 R222, R10 ;  /* 0x0000000a00de7308 */ /* 0x0009e20000000800 */
[----:B--2---:R-:W-:Y:S01]  /*92f0*/  FFMA.FTZ R11, R169, UR4, -R0 ;  /* 0x00000004a90b7c23 */ /* 0x004fe20008010800 */
[----:B------:R-:W-:Y:S02]  /*9300*/  IMAD.MOV.U32 R169, RZ, RZ, R218 ;  /* 0x000000ffffa97224 */ /* 0x000fe400078e00da */
[----:B-1----:R-:W-:-:S04]  /*9310*/  FFMA.FTZ R9, R170, UR4, -R0 ;  /* 0x00000004aa097c23 */ /* 0x002fc80008010800 */
[----:B------:R1:W-:Y:S01]  /*9320*/  MUFU.EX2 R219, R9 ;  /* 0x0000000900db7308 */ /* 0x0003e20000000800 */
[----:B----4-:R-:W-:Y:S01]  /*9330*/  FFMA.FTZ R10, R168, UR4, -R0 ;  /* 0x00000004a80a7c23 */ /* 0x010fe20008010800 */
[----:B------:R-:W-:Y:S02]  /*9340*/  IMAD.MOV.U32 R155, RZ, RZ, R216 ;  /* 0x000000ffff9b7224 */ /* 0x000fe400078e00d8 */
[----:B------:R-:W2:Y:S04]  /*9350*/  MUFU.EX2 R216, R11 ;  /* 0x0000000b00d87308 */ /* 0x000ea80000000800 */
[----:B------:R4:W-:Y:S01]  /*9360*/  MUFU.EX2 R218, R10 ;  /* 0x0000000a00da7308 */ /* 0x0009e20000000800 */
[----:B-1----:R-:W-:Y:S01]  /*9370*/  FFMA.FTZ R9, R166, UR4, -R0 ;  /* 0x00000004a6097c23 */ /* 0x002fe20008010800 */
[----:B------:R-:W-:-:S03]  /*9380*/  IMAD.MOV.U32 R166, RZ, RZ, R217 ;  /* 0x000000ffffa67224 */ /* 0x000fc600078e00d9 */
[----:B------:R1:W2:Y:S01]  /*9390*/  MUFU.EX2 R217, R9 ;  /* 0x0000000900d97308 */ /* 0x0002a20000000800 */
[----:B------:R-:W-:Y:S02]  /*93a0*/  F2FP.BF16.F32.PACK_AB R4, R228, R231 ;  /* 0x000000e7e404723e */ /* 0x000fe400000010ff */
[----:B------:R-:W-:Y:S02]  /*93b0*/  F2FP.BF16.F32.PACK_AB R6, R230, R229 ;  /* 0x000000e5e606723e */ /* 0x000fe400000010ff */
[----:B---3--:R-:W-:Y:S02]  /*93c0*/  F2FP.BF16.F32.PACK_AB R5, R226, R225 ;  /* 0x000000e1e205723e */ /* 0x008fe400000010ff */
[----:B------:R-:W-:Y:S01]  /*93d0*/  F2FP.BF16.F32.PACK_AB R7, R224, R227 ;  /* 0x000000e3e007723e */ /* 0x000fe200000010ff */
[----:B----4-:R-:W-:-:S06]  /*93e0*/  FFMA.FTZ R10, R121, UR4, -R3 ;  /* 0x00000004790a7c23 */ /* 0x010fcc0008010803 */
[----:B------:R-:W-:Y:S01]  /*93f0*/  HMMA.16816.F32.BF16 R104, R4, R24, R56 ;  /* 0x000000180468723c */ /* 0x000fe20000041838 */
[----:B-1----:R-:W-:Y:S01]  /*9400*/  FFMA.FTZ R9, R171, UR4, -R3 ;  /* 0x00000004ab097c23 */ /* 0x002fe20008010803 */
[----:B------:R-:W-:-:S03]  /*9410*/  IMAD.MOV.U32 R171, RZ, RZ, R214 ;  /* 0x000000ffffab7224 */ /* 0x000fc600078e00d6 */
[----:B------:R1:W-:Y:S03]  /*9420*/  MUFU.EX2 R214, R9 ;  /* 0x0000000900d67308 */ /* 0x0003e60000000800 */
[C---:B------:R-:W-:Y:S08]  /*9430*/  HMMA.16816.F32.BF16 R56, R4.reuse, R16, R84 ;  /* 0x000000100438723c */ /* 0x040ff00000041854 */
[----:B------:R-:W-:Y:S01]  /*9440*/  HMMA.16816.F32.BF16 R72, R4, R12, R88 ;  /* 0x0000000c0448723c */ /* 0x000fe20000041858 */
[----:B-1----:R-:W-:Y:S01]  /*9450*/  FFMA.FTZ R9, R81, UR4, -R3 ;  /* 0x0000000451097c23 */ /* 0x002fe20008010803 */
[----:B------:R-:W-:-:S06]  /*9460*/  IMAD.MOV.U32 R81, RZ, RZ, R212 ;  /* 0x000000ffff517224 */ /* 0x000fcc00078e00d4 */
[C---:B------:R-:W-:Y:S01]  /*9470*/  HMMA.16816.F32.BF16 R52, R4.reuse, R26, R52 ;  /* 0x0000001a0434723c */ /* 0x040fe20000041834 */
[----:B------:R1:W3:Y:S07]  /*9480*/  MUFU.EX2 R212, R10 ;  /* 0x0000000a00d47308 */ /* 0x0002ee0000000800 */
[C---:B------:R-:W-:Y:S08]  /*9490*/  HMMA.16816.F32.BF16 R64, R4.reuse, R18, R64 ;  /* 0x000000120440723c */ /* 0x040ff00000041840 */
[----:B------:R-:W-:Y:S01]  /*94a0*/  HMMA.16816.F32.BF16 R84, R4, R14, R96 ;  /* 0x0000000e0454723c */ /* 0x000fe20000041860 */
[----:B-1----:R-:W-:-:S07]  /*94b0*/  FFMA.FTZ R10, R82, UR4, -R3 ;  /* 0x00000004520a7c23 */ /* 0x002fce0008010803 */
[----:B------:R-:W-:Y:S01]  /*94c0*/  HMMA.16816.F32.BF16 R116, R4, R20, R116 ;  /* 0x000000140474723c */ /* 0x000fe20000041874 */
[----:B------:R-:W-:-:S07]  /*94d0*/  IMAD.MOV.U32 R82, RZ, RZ, R213 ;  /* 0x000000ffff527224 */ /* 0x000fce00078e00d5 */
[----:B------:R-:W-:Y:S01]  /*94e0*/  HMMA.16816.F32.BF16 R88, R4, R22, R92 ;  /* 0x000000160458723c */ /* 0x000fe2000004185c */
[----:B------:R-:W-:Y:S02]  /*94f0*/  F2FP.BF16.F32.PACK_AB R4, R223, R221 ;  /* 0x000000dddf04723e */ /* 0x000fe400000010ff */
[----:B--2---:R-:W-:Y:S02]  /*9500*/  F2FP.BF16.F32.PACK_AB R5, R216, R219 ;  /* 0x000000dbd805723e */ /* 0x004fe400000010ff */
[----:B------:R-:W-:Y:S02]  /*9510*/  F2FP.BF16.F32.PACK_AB R6, R222, R220 ;  /* 0x000000dcde06723e */ /* 0x000fe400000010ff */
[----:B------:R-:W-:Y:S01]  /*9520*/  F2FP.BF16.F32.PACK_AB R7, R217, R218 ;  /* 0x000000dad907723e */ /* 0x000fe200000010ff */
[----:B------:R1:W-:Y:S01]  /*9530*/  MUFU.EX2 R213, R9 ;  /* 0x0000000900d57308 */ /* 0x0003e20000000800 */
[----:B------:R-:W-:-:S05]  /*9540*/  IMAD.MOV.U32 R160, RZ, RZ, R209 ;  /* 0x000000ffffa07224 */ /* 0x000fca00078e00d1 */
[C---:B------:R-:W-:Y:S08]  /*9550*/  HMMA.16816.F32.BF16 R108, R4.reuse, R24, R108 ;  /* 0x00000018046c723c */ /* 0x040ff0000004186c */
[----:B------:R-:W-:Y:S01]  /*9560*/  HMMA.16816.F32.BF16 R100, R4, R26, R76 ;  /* 0x0000001a0464723c */ /* 0x000fe2000004184c */
[----:B------:R-:W2:Y:S01]  /*9570*/  LDSM.16.MT88.4 R24, [R232+0xa000] ;  /* 0x00a00000e818783b */ /* 0x000ea20000004200 */
[----:B-1----:R-:W-:-:S06]  /*9580*/  FFMA.FTZ R9, R177, UR4, -R8 ;  /* 0x00000004b1097c23 */ /* 0x002fcc0008010808 */
[----:B------:R-:W-:Y:S01]  /*9590*/  HMMA.16816.F32.BF16 R60, R4, R14, R36 ;  /* 0x0000000e043c723c */ /* 0x000fe20000041824 */
[----:B------:R1:W-:Y:S01]  /*95a0*/  MUFU.EX2 R209, R9 ;  /* 0x0000000900d17308 */ /* 0x0003e20000000800 */
[----:B------:R-:W-:-:S06]  /*95b0*/  IMAD.MOV.U32 R153, RZ, RZ, R131 ;  /* 0x000000ffff997224 */ /* 0x000fcc00078e0083 */
[----:B------:R-:W-:Y:S01]  /*95c0*/  HMMA.16816.F32.BF16 R96, R4, R16, R48 ;  /* 0x000000100460723c */ /* 0x000fe20000041830 */
[----:B------:R-:W-:-:S07]  /*95d0*/  IMAD.MOV.U32 R131, RZ, RZ, R215 ;  /* 0x000000ffff837224 */ /* 0x000fce00078e00d7 */
[----:B------:R-:W-:Y:S01]  /*95e0*/  HMMA.16816.F32.BF16 R92, R4, R18, R44 ;  /* 0x00000012045c723c */ /* 0x000fe2000004182c */
[----:B------:R-:W4:Y:S01]  /*95f0*/  LDSM.16.MT88.4 R16, [R233+0xa000] ;  /* 0x00a00000e910783b */ /* 0x000f220000004200 */
[----:B-1----:R-:W-:-:S06]  /*9600*/  FFMA.FTZ R9, R172, UR4, -R8 ;  /* 0x00000004ac097c23 */ /* 0x002fcc0008010808 */
[C---:B------:R-:W-:Y:S01]  /*9610*/  HMMA.16816.F32.BF16 R76, R4.reuse, R12, R40 ;  /* 0x0000000c044c723c */ /* 0x040fe20000041828 */
[----:B------:R-:W1:Y:S07]  /*9620*/  LDSM.16.MT88.4 R12, [R138+0xa000] ;  /* 0x00a000008a0c783b */ /* 0x000e6e0000004200 */
[----:B------:R-:W-:Y:S01]  /*9630*/  HMMA.16816.F32.BF16 R36, R4, R20, R32 ;  /* 0x000000140424723c */ /* 0x000fe20000041820 */
[----:B------:R-:W-:-:S07]  /*9640*/  IMAD.MOV.U32 R162, RZ, RZ, R208 ;  /* 0x000000ffffa27224 */ /* 0x000fce00078e00d0 */
[----:B------:R-:W-:Y:S01]  /*9650*/  HMMA.16816.F32.BF16 R28, R4, R22, R28 ;  /* 0x00000016041c723c */ /* 0x000fe2000004181c */
[----:B------:R-:W1:Y:S01]  /*9660*/  LDSM.16.MT88.4 R20, [R120+0xa000] ;  /* 0x00a000007814783b */ /* 0x000e620000004200 */
[----:B------:R3:W2:Y:S04]  /*9670*/  MUFU.EX2 R215, R10 ;  /* 0x0000000a00d77308 */ /* 0x0006a80000000800 */
[----:B------:R2:W-:Y:S01]  /*9680*/  MUFU.EX2 R208, R9 ;  /* 0x0000000900d07308 */ /* 0x0005e20000000800 */
[----:B------:R-:W-:Y:S02]  /*9690*/  IMAD.MOV.U32 R146, RZ, RZ, R211 ;  /* 0x000000ffff927224 */ /* 0x000fe400078e00d3 */
[----:B------:R-:W-:Y:S02]  /*96a0*/  IMAD.MOV.U32 R167, RZ, RZ, R204 ;  /* 0x000000ffffa77224 */ /* 0x000fe400078e00cc */
[--C-:B------:R-:W-:Y:S01]  /*96b0*/  FFMA.FTZ R11, R176, UR4, -R8.reuse ;  /* 0x00000004b00b7c23 */ /* 0x100fe20008010808 */
[----:B---3--:R-:W-:Y:S01]  /*96c0*/  FFMA.FTZ R10, R173, UR4, -R8 ;  /* 0x00000004ad0a7c23 */ /* 0x008fe20008010808 */
[----:B--2---:R-:W-:-:S03]  /*96d0*/  FFMA.FTZ R9, R182, UR4, -R2 ;  /* 0x00000004b6097c23 */ /* 0x004fc60008010802 */
[----:B------:R2:W-:Y:S01]  /*96e0*/  MUFU.EX2 R211, R10 ;  /* 0x0000000a00d37308 */ /* 0x0005e20000000800 */
[----:B------:R-:W-:-:S03]  /*96f0*/  IMAD.MOV.U32 R168, RZ, RZ, R142 ;  /* 0x000000ffffa87224 */ /* 0x000fc600078e008e */
[----:B------:R3:W-:Y:S01]  /*9700*/  MUFU.EX2 R204, R9 ;  /* 0x0000000900cc7308 */ /* 0x0007e20000000800 */
[----:B------:R-:W-:Y:S02]  /*9710*/  IMAD.MOV.U32 R147, RZ, RZ, R210 ;  /* 0x000000ffff937224 */ /* 0x000fe400078e00d2 */
[----:B------:R-:W-:Y:S01]  /*9720*/  IMAD.MOV.U32 R142, RZ, RZ, R206 ;  /* 0x000000ffff8e7224 */ /* 0x000fe200078e00ce */
[----:B------:R4:W1:Y:S01]  /*9730*/  MUFU.EX2 R210, R11 ;  /* 0x0000000b00d27308 */ /* 0x0008620000000800 */
[----:B------:R-:W-:Y:S02]  /*9740*/  IMAD.MOV.U32 R170, RZ, RZ, R205 ;  /* 0x000000ffffaa7224 */ /* 0x000fe400078e00cd */
[--C-:B--2---:R-:W-:Y:S01]  /*9750*/  FFMA.FTZ R10, R180, UR4, -R2.reuse ;  /* 0x00000004b40a7c23 */ /* 0x104fe20008010802 */
[----:B---3--:R-:W-:-:S03]  /*9760*/  FFMA.FTZ R9, R179, UR4, -R2 ;  /* 0x00000004b3097c23 */ /* 0x008fc60008010802 */
[----:B------:R2:W3:Y:S04]  /*9770*/  MUFU.EX2 R206, R10 ;  /* 0x0000000a00ce7308 */ /* 0x0004e80000000800 */
[----:B------:R1:W-:Y:S01]  /*9780*/  MUFU.EX2 R205, R9 ;  /* 0x0000000900cd7308 */ /* 0x0003e20000000800 */
[----:B------:R-:W-:Y:S02]  /*9790*/  IMAD.MOV.U32 R144, RZ, RZ, R207 ;  /* 0x000000ffff907224 */ /* 0x000fe400078e00cf */
[----:B----4-:R-:W-:Y:S01]  /*97a0*/  FFMA.FTZ R11, R184, UR4, -R0 ;  /* 0x00000004b80b7c23 */ /* 0x010fe20008010800 */
[----:B------:R-:W-:Y:S02]  /*97b0*/  IMAD.MOV.U32 R133, RZ, RZ, R134 ;  /* 0x000000ffff857224 */ /* 0x000fe400078e0086 */
[----:B--2---:R-:W-:Y:S01]  /*97c0*/  FFMA.FTZ R10, R178, UR4, -R2 ;  /* 0x00000004b20a7c23 */ /* 0x004fe20008010802 */
[----:B-1----:R-:W-:-:S03]  /*97d0*/  FFMA.FTZ R9, R185, UR4, -R0 ;  /* 0x00000004b9097c23 */ /* 0x002fc60008010800 */
[----:B------:R1:W-:Y:S04]  /*97e0*/  MUFU.EX2 R207, R10 ;  /* 0x0000000a00cf7308 */ /* 0x0003e80000000800 */
[----:B------:R2:W-:Y:S01]  /*97f0*/  MUFU.EX2 R135, R9 ;  /* 0x0000000900877308 */ /* 0x0005e20000000800 */
[----:B------:R-:W-:-:S03]  /*9800*/  IMAD.MOV.U32 R132, RZ, RZ, R202 ;  /* 0x000000ffff847224 */ /* 0x000fc600078e00ca */
[----:B------:R4:W3:Y:S01]  /*9810*/  MUFU.EX2 R134, R11 ;  /* 0x0000000b00867308 */ /* 0x0008e20000000800 */
[--C-:B-1----:R-:W-:Y:S01]  /*9820*/  FFMA.FTZ R10, R183, UR4, -R0.reuse ;  /* 0x00000004b70a7c23 */ /* 0x102fe20008010800 */
[----:B--2---:R-:W-:Y:S01]  /*9830*/  FFMA.FTZ R9, R181, UR4, -R0 ;  /* 0x00000004b5097c23 */ /* 0x004fe20008010800 */
[----:B----4-:R-:W-:-:S03]  /*9840*/  IMAD.MOV.U32 R11, RZ, RZ, R203 ;  /* 0x000000ffff0b7224 */ /* 0x010fc600078e00cb */
[----:B------:R-:W-:Y:S04]  /*9850*/  MUFU.EX2 R202, R9 ;  /* 0x0000000900ca7308 */ /* 0x000fe80000000800 */
[----:B------:R-:W1:Y:S01]  /*9860*/  MUFU.EX2 R203, R10 ;  /* 0x0000000a00cb7308 */ /* 0x000e620000000800 */
[----:B------:R-:W-:Y:S02]  /*9870*/  F2FP.BF16.F32.PACK_AB R4, R212, R214 ;  /* 0x000000d6d404723e */ /* 0x000fe400000010ff */
[----:B------:R-:W-:Y:S02]  /*9880*/  F2FP.BF16.F32.PACK_AB R6, R215, R213 ;  /* 0x000000d5d706723e */ /* 0x000fe400000010ff */
[----:B------:R-:W-:Y:S02]  /*9890*/  F2FP.BF16.F32.PACK_AB R5, R210, R209 ;  /* 0x000000d1d205723e */ /* 0x000fe400000010ff */
[----:B------:R-:W-:Y:S01]  /*98a0*/  F2FP.BF16.F32.PACK_AB R7, R208, R211 ;  /* 0x000000d3d007723e */ /* 0x000fe200000010ff */
[----:B------:R-:W-:-:S06]  /*98b0*/  IMAD.MOV.U32 R163, RZ, RZ, R112 ;  /* 0x000000ffffa37224 */ /* 0x000fcc00078e0070 */
        /* <DEDUP_REMOVED lines=8> */
[----:B---3--:R-:W-:-:S02]  /*9940*/  F2FP.BF16.F32.PACK_AB R4, R206, R204 ;  /* 0x000000ccce04723e */ /* 0x008fc400000010ff */
[----:B------:R-:W-:Y:S02]  /*9950*/  F2FP.BF16.F32.PACK_AB R5, R134, R135 ;  /* 0x000000878605723e */ /* 0x000fe400000010ff */
[----:B------:R-:W-:Y:S02]  /*9960*/  F2FP.BF16.F32.PACK_AB R6, R207, R205 ;  /* 0x000000cdcf06723e */ /* 0x000fe400000010ff */
[----:B-1----:R-:W-:-:S07]  /*9970*/  F2FP.BF16.F32.PACK_AB R7, R202, R203 ;  /* 0x000000cbca07723e */ /* 0x002fce00000010ff */
        /* <DEDUP_REMOVED lines=8> */
[----:B------:R-:W-:Y:S07]  /*9a00*/  LDSM.16.MT88.4 R16, [R233+0xa800] ;  /* 0x00a80000e910783b */ /* 0x000fee0000004200 */
[C---:B------:R-:W-:Y:S08]  /*9a10*/  HMMA.16816.F32.BF16 R64, R4.reuse, R20, R36 ;  /* 0x000000140440723c */ /* 0x040ff00000041824 */
[----:B------:R-:W-:Y:S01]  /*9a20*/  HMMA.16816.F32.BF16 R60, R4, R22, R28 ;  /* 0x00000016043c723c */ /* 0x000fe2000004181c */
[----:B------:R-:W1:Y:S01]  /*9a30*/  LDSM.16.MT88.4 R20, [R232+0xa800] ;  /* 0x00a80000e814783b */ /* 0x000e620000004200 */
[--C-:B------:R-:W-:Y:S01]  /*9a40*/  FFMA.FTZ R10, R189, UR4, -R3.reuse ;  /* 0x00000004bd0a7c23 */ /* 0x100fe20008010803 */
[----:B------:R-:W-:Y:S01]  /*9a50*/  FFMA.FTZ R9, R188, UR4, -R3 ;  /* 0x00000004bc097c23 */ /* 0x000fe20008010803 */
[----:B------:R-:W-:Y:S01]  /*9a60*/  FFMA.FTZ R4, R191, UR4, -R8 ;  /* 0x00000004bf047c23 */ /* 0x000fe20008010808 */
[----:B------:R-:W-:-:S02]  /*9a70*/  IMAD.MOV.U32 R140, RZ, RZ, R123 ;  /* 0x000000ffff8c7224 */ /* 0x000fc400078e007b */
[--C-:B------:R-:W-:Y:S01]  /*9a80*/  FFMA.FTZ R5, R192, UR4, -R8.reuse ;  /* 0x00000004c0057c23 */ /* 0x100fe20008010808 */
[----:B------:R2:W-:Y:S01]  /*9a90*/  MUFU.EX2 R123, R10 ;  /* 0x0000000a007b7308 */ /* 0x0005e20000000800 */
[----:B------:R-:W-:-:S03]  /*9aa0*/  FFMA.FTZ R6, R190, UR4, -R8 ;  /* 0x00000004be067c23 */ /* 0x000fc60008010808 */
[----:B------:R3:W-:Y:S04]  /*9ab0*/  MUFU.EX2 R124, R9 ;  /* 0x00000009007c7308 */ /* 0x0007e80000000800 */
[----:B------:R4:W-:Y:S01]  /*9ac0*/  MUFU.EX2 R118, R4 ;  /* 0x0000000400767308 */ /* 0x0009e20000000800 */
[----:B------:R-:W-:Y:S02]  /*9ad0*/  IMAD.MOV.U32 R71, RZ, RZ, R122 ;  /* 0x000000ffff477224 */ /* 0x000fe400078e007a */
[--C-:B--2---:R-:W-:Y:S01]  /*9ae0*/  FFMA.FTZ R10, R187, UR4, -R3.reuse ;  /* 0x00000004bb0a7c23 */ /* 0x104fe20008010803 */
[----:B---3--:R-:W-:Y:S01]  /*9af0*/  FFMA.FTZ R9, R186, UR4, -R3 ;  /* 0x00000004ba097c23 */ /* 0x008fe20008010803 */
[----:B----4-:R-:W-:Y:S02]  /*9b00*/  FFMA.FTZ R4, R193, UR4, -R8 ;  /* 0x00000004c1047c23 */ /* 0x010fe40008010808 */
[----:B------:R-:W-:Y:S04]  /*9b10*/  MUFU.EX2 R125, R10 ;  /* 0x0000000a007d7308 */ /* 0x000fe80000000800 */
[----:B------:R-:W-:Y:S04]  /*9b20*/  MUFU.EX2 R122, R9 ;  /* 0x00000009007a7308 */ /* 0x000fe80000000800 */
[----:B------:R-:W2:Y:S04]  /*9b30*/  MUFU.EX2 R117, R5 ;  /* 0x0000000500757308 */ /* 0x000ea80000000800 */
[----:B------:R3:W-:Y:S04]  /*9b40*/  MUFU.EX2 R119, R6 ;  /* 0x0000000600777308 */ /* 0x0007e80000000800 */
[----:B------:R4:W1:Y:S01]  /*9b50*/  MUFU.EX2 R121, R4 ;  /* 0x0000000400797308 */ /* 0x0008620000000800 */
[----:B------:R-:W-:Y:S01]  /*9b60*/  IMAD.MOV.U32 R172, RZ, RZ, R194 ;  /* 0x000000ffffac7224 */ /* 0x000fe200078e00c2 */
[----:B--2---:R-:W-:-:S02]  /*9b70*/  F2FP.BF16.F32.PACK_AB R5, R118, R117 ;  /* 0x000000757605723e */ /* 0x004fc400000010ff */
[----:B---3--:R-:W-:Y:S02]  /*9b80*/  F2FP.BF16.F32.PACK_AB R6, R122, R125 ;  /* 0x0000007d7a06723e */ /* 0x008fe400000010ff */
[----:B----4-:R-:W-:Y:S02]  /*9b90*/  F2FP.BF16.F32.PACK_AB R4, R124, R123 ;  /* 0x0000007b7c04723e */ /* 0x010fe400000010ff */
[----:B-1----:R-:W-:Y:S01]  /*9ba0*/  F2FP.BF16.F32.PACK_AB R7, R121, R119 ;  /* 0x000000777907723e */ /* 0x002fe200000010ff */
[----:B------:R-:W-:-:S06]  /*9bb0*/  IMAD.MOV.U32 R173, RZ, RZ, R195 ;  /* 0x000000ffffad7224 */ /* 0x000fcc00078e00c3 */
[----:B------:R-:W-:Y:S01]  /*9bc0*/  HMMA.16816.F32.BF16 R112, R4, R20, R112 ;  /* 0x000000140470723c */ /* 0x000fe20000041870 */
[--C-:B------:R-:W-:Y:S01]  /*9bd0*/  FFMA.FTZ R38, R241, UR4, -R2.reuse ;  /* 0x00000004f1267c23 */ /* 0x100fe20008010802 */
[----:B------:R-:W-:-:S06]  /*9be0*/  FFMA.FTZ R39, R199, UR4, -R2 ;  /* 0x00000004c7277c23 */ /* 0x000fcc0008010802 */
[----:B------:R-:W-:Y:S01]  /*9bf0*/  HMMA.16816.F32.BF16 R104, R4, R22, R104 ;  /* 0x000000160468723c */ /* 0x000fe20000041868 */
[--C-:B------:R-:W-:Y:S01]  /*9c00*/  FFMA.FTZ R128, R128, UR4, -R2.reuse ;  /* 0x0000000480807c23 */ /* 0x100fe20008010802 */
[----:B------:R-:W-:-:S06]  /*9c10*/  FFMA.FTZ R129, R129, UR4, -R2 ;  /* 0x0000000481817c23 */ /* 0x000fcc0008010802 */
[----:B------:R-:W-:Y:S01]  /*9c20*/  HMMA.16816.F32.BF16 R176, R4, R16, R56 ;  /* 0x0000001004b0723c */ /* 0x000fe20000041838 */
[--C-:B------:R-:W-:Y:S01]  /*9c30*/  FFMA.FTZ R57, R239, UR4, -R2.reuse ;  /* 0x00000004ef397c23 */ /* 0x100fe20008010802 */
[----:B------:R-:W-:-:S06]  /*9c40*/  FFMA.FTZ R56, R235, UR4, -R2 ;  /* 0x00000004eb387c23 */ /* 0x000fcc0008010802 */
[C---:B------:R-:W-:Y:S08]  /*9c50*/  HMMA.16816.F32.BF16 R180, R4.reuse, R18, R52 ;  /* 0x0000001204b4723c */ /* 0x040ff00000041834 */
[C---:B------:R-:W-:Y:S08]  /*9c60*/  HMMA.16816.F32.BF16 R184, R4.reuse, R12, R48 ;  /* 0x0000000c04b8723c */ /* 0x040ff00000041830 */
[C---:B------:R-:W-:Y:S08]  /*9c70*/  HMMA.16816.F32.BF16 R188, R4.reuse, R14, R44 ;  /* 0x0000000e04bc723c */ /* 0x040ff0000004182c */
[C---:B------:R-:W-:Y:S08]  /*9c80*/  HMMA.16816.F32.BF16 R192, R4.reuse, R24, R40 ;  /* 0x0000001804c0723c */ /* 0x040ff00000041828 */
[----:B------:R-:W-:Y:S01]  /*9c90*/  HMMA.16816.F32.BF16 R96, R4, R26, R32 ;  /* 0x0000001a0460723c */ /* 0x000fe20000041820 */
[--C-:B------:R-:W-:Y:S01]  /*9ca0*/  FFMA.FTZ R5, R172, UR4, -R2.reuse ;  /* 0x00000004ac057c23 */ /* 0x100fe20008010802 */
[--C-:B------:R-:W-:Y:S01]  /*9cb0*/  FFMA.FTZ R6, R11, UR4, -R2.reuse ;  /* 0x000000040b067c23 */ /* 0x100fe20008010802 */
[----:B------:R-:W-:Y:S01]  /*9cc0*/  FFMA.FTZ R4, R173, UR4, -R2 ;  /* 0x00000004ad047c23 */ /* 0x000fe20008010802 */
[----:B------:R-:W-:-:S02]  /*9cd0*/  IMAD.MOV.U32 R172, RZ, RZ, R81 ;  /* 0x000000ffffac7224 */ /* 0x000fc400078e0051 */
[----:B------:R-:W-:Y:S02]  /*9ce0*/  IMAD.MOV.U32 R11, RZ, RZ, R82 ;  /* 0x000000ffff0b7224 */ /* 0x000fe400078e0052 */
[----:B------:R-:W-:Y:S02]  /*9cf0*/  IMAD.MOV.U32 R173, RZ, RZ, R171 ;  /* 0x000000ffffad7224 */ /* 0x000fe400078e00ab */
[----:B------:R-:W-:Y:S02]  /*9d00*/  IMAD.MOV.U32 R81, RZ, RZ, R161 ;  /* 0x000000ffff517224 */ /* 0x000fe400078e00a1 */
[----:B------:R-:W-:Y:S02]  /*9d10*/  IMAD.MOV.U32 R171, RZ, RZ, R149 ;  /* 0x000000ffffab7224 */ /* 0x000fe400078e0095 */
[----:B------:R-:W-:Y:S02]  /*9d20*/  IMAD.MOV.U32 R161, RZ, RZ, R151 ;  /* 0x000000ffffa17224 */ /* 0x000fe400078e0097 */
[----:B------:R-:W-:Y:S01]  /*9d30*/  FFMA.FTZ R7, R246, UR4, -R2 ;  /* 0x00000004f6077c23 */ /* 0x000fe20008010802 */
[----:B------:R-:W-:-:S02]  /*9d40*/  IMAD.MOV.U32 R149, RZ, RZ, R130 ;  /* 0x000000ffff957224 */ /* 0x000fc400078e0082 */
[----:B------:R-:W-:Y:S01]  /*9d50*/  FFMA.FTZ R130, R83, UR4, -R2 ;  /* 0x0000000453827c23 */ /* 0x000fe20008010802 */
[----:B------:R-:W-:Y:S02]  /*9d60*/  IMAD.MOV.U32 R151, RZ, RZ, R126 ;  /* 0x000000ffff977224 */ /* 0x000fe400078e007e */
[----:B------:R-:W-:Y:S01]  /*9d70*/  FFMA.FTZ R126, R198, UR4, -R2 ;  /* 0x00000004c67e7c23 */ /* 0x000fe20008010802 */
[----:B------:R-:W-:Y:S02]  /*9d80*/  IMAD.MOV.U32 R82, RZ, RZ, R166 ;  /* 0x000000ffff527224 */ /* 0x000fe400078e00a6 */
[----:B------:R-:W-:Y:S01]  /*9d90*/  FFMA.FTZ R2, R11, UR4, -R0 ;  /* 0x000000040b027c23 */ /* 0x000fe20008010800 */
        /* <DEDUP_REMOVED lines=10> */
[----:B------:R-:W2:Y:S01]  /*9e40*/  LDL.LU R252, [R1+0x130] ;  /* 0x0001300001fc7983 */ /* 0x000ea20000300800 */
[----:B------:R-:W-:-:S03]  /*9e50*/  IMAD.MOV.U32 R167, RZ, RZ, R132 ;  /* 0x000000ffffa77224 */ /* 0x000fc600078e0084 */
[----:B------:R-:W3:Y:S01]  /*9e60*/  LDL.LU R132, [R1+0xc4] ;  /* 0x0000c40001847983 */ /* 0x000ee20000300800 */
[----:B------:R1:W-:Y:S01]  /*9e70*/  MUFU.EX2 R111, R4 ;  /* 0x00000004006f7308 */ /* 0x0003e20000000800 */
[----:B------:R-:W-:-:S03]  /*9e80*/  FFMA.FTZ R36, R70, UR4, -R0 ;  /* 0x0000000446247c23 */ /* 0x000fc60008010800 */
[----:B------:R4:W-:Y:S01]  /*9e90*/  MUFU.EX2 R101, R2 ;  /* 0x0000000200657308 */ /* 0x0009e20000000800 */
[----:B-1----:R-:W-:Y:S01]  /*9ea0*/  FFMA.FTZ R4, R172, UR4, -R0 ;  /* 0x00000004ac047c23 */ /* 0x002fe20008010800 */
[----:B------:R-:W-:Y:S02]  /*9eb0*/  IMAD.MOV.U32 R172, RZ, RZ, R173 ;  /* 0x000000ffffac7224 */ /* 0x000fe400078e00ad */
[----:B------:R-:W-:Y:S02]  /*9ec0*/  IMAD.MOV.U32 R173, RZ, RZ, R171 ;  /* 0x000000ffffad7224 */ /* 0x000fe400078e00ab */
[----:B------:R-:W-:Y:S02]  /*9ed0*/  IMAD.MOV.U32 R171, RZ, RZ, R166 ;  /* 0x000000ffffab7224 */ /* 0x000fe400078e00a6 */
[----:B------:R-:W-:Y:S02]  /*9ee0*/  IMAD.MOV.U32 R166, RZ, RZ, R163 ;  /* 0x000000ffffa67224 */ /* 0x000fe400078e00a3 */
[----:B------:R-:W-:-:S02]  /*9ef0*/  IMAD.MOV.U32 R163, RZ, RZ, R167 ;  /* 0x000000ffffa37224 */ /* 0x000fc400078e00a7 */
[----:B------:R-:W-:Y:S02]  /*9f00*/  IMAD.MOV.U32 R10, RZ, RZ, R173 ;  /* 0x000000ffff0a7224 */ /* 0x000fe400078e00ad */
[----:B----4-:R-:W-:Y:S02]  /*9f10*/  FFMA.FTZ R2, R172, UR4, -R0 ;  /* 0x00000004ac027c23 */ /* 0x010fe40008010800 */
[----:B------:R-:W-:Y:S01]  /*9f20*/  FFMA.FTZ R9, R10, UR4, -R3 ;  /* 0x000000040a097c23 */ /* 0x000fe20008010803 */
[----:B---3--:R-:W-:Y:S02]  /*9f30*/  IMAD.MOV.U32 R167, RZ, RZ, R132 ;  /* 0x000000ffffa77224 */ /* 0x008fe400078e0084 */
[----:B------:R-:W-:Y:S02]  /*9f40*/  IMAD.MOV.U32 R132, RZ, RZ, R133 ;  /* 0x000000ffff847224 */ /* 0x000fe400078e0085 */
[----:B------:R-:W-:Y:S02]  /*9f50*/  IMAD.MOV.U32 R133, RZ, RZ, R154 ;  /* 0x000000ffff857224 */ /* 0x000fe400078e009a */
[----:B------:R-:W-:-:S02]  /*9f60*/  IMAD.MOV.U32 R154, RZ, RZ, R68 ;  /* 0x000000ffff9a7224 */ /* 0x000fc400078e0044 */
[----:B------:R1:W5:Y:S04]  /*9f70*/  LDL.LU R68, [R1+0x12c] ;  /* 0x00012c0001447983 */ /* 0x0003680000300800 */
[----:B------:R-:W3:Y:S04]  /*9f80*/  LDL.LU R172, [R1+0x4] ;  /* 0x0000040001ac7983 */ /* 0x000ee80000300800 */
[----:B------:R1:W5:Y:S04]  /*9f90*/  LDL.LU R70, [R1+0x128] ;  /* 0x0001280001467983 */ /* 0x0003680000300800 */
[----:B------:R-:W4:Y:S01]  /*9fa0*/  LDL.LU R10, [R1+0x88] ;  /* 0x00008800010a7983 */ /* 0x000f220000300800 */
[----:B------:R4:W-:Y:S01]  /*9fb0*/  MUFU.EX2 R110, R2 ;  /* 0x00000002006e7308 */ /* 0x0009e20000000800 */
[----:B------:R-:W-:-:S03]  /*9fc0*/  IMAD.MOV.U32 R100, RZ, RZ, R167 ;  /* 0x000000ffff647224 */ /* 0x000fc600078e00a7 */
[----:B------:R2:W-:Y:S01]  /*9fd0*/  MUFU.EX2 R109, R5 ;  /* 0x00000005006d7308 */ /* 0x0005e20000000800 */
[----:B------:R-:W-:Y:S02]  /*9fe0*/  IMAD.MOV.U32 R29, RZ, RZ, R100 ;  /* 0x000000ffff1d7224 */ /* 0x000fe400078e0064 */
[----:B----4-:R-:W-:Y:S02]  /*9ff0*/  FFMA.FTZ R2, R10, UR4, -R3 ;  /* 0x000000040a027c23 */ /* 0x010fe40008010803 */
[----:B------:R-:W4:Y:S01]  /*a000*/  LDL.LU R10, [R1+0x84] ;  /* 0x00008400010a7983 */ /* 0x000f220000300800 */
[--C-:B--2---:R-:W-:Y:S01]  /*a010*/  FFMA.FTZ R5, R11, UR4, -R0.reuse ;  /* 0x000000040b057c23 */ /* 0x104fe20008010800 */
[----:B------:R-:W-:Y:S02]  /*a020*/  IMAD.MOV.U32 R11, RZ, RZ, R131 ;  /* 0x000000ffff0b7224 */ /* 0x000fe400078e0083 */
[----:B---3--:R-:W-:Y:S02]  /*a030*/  FFMA.FTZ R37, R172, UR4, -R0 ;  /* 0x00000004ac257c23 */ /* 0x008fe40008010800 */
[----:B------:R-:W-:-:S02]  /*a040*/  IMAD.MOV.U32 R100, RZ, RZ, R11 ;  /* 0x000000ffff647224 */ /* 0x000fc400078e000b */
[----:B------:R-:W-:Y:S02]  /*a050*/  IMAD.MOV.U32 R11, RZ, RZ, R82 ;  /* 0x000000ffff0b7224 */ /* 0x000fe400078e0052 */
[----:B------:R-:W-:Y:S02]  /*a060*/  IMAD.MOV.U32 R28, RZ, RZ, R29 ;  /* 0x000000ffff1c7224 */ /* 0x000fe400078e001d */
[----:B------:R-:W-:Y:S02]  /*a070*/  IMAD.MOV.U32 R173, RZ, RZ, R166 ;  /* 0x000000ffffad7224 */ /* 0x000fe400078e00a6 */
[----:B------:R-:W-:Y:S02]  /*a080*/  IMAD.MOV.U32 R172, RZ, RZ, R163 ;  /* 0x000000ffffac7224 */ /* 0x000fe400078e00a3 */
[----:B------:R-:W-:Y:S02]  /*a090*/  IMAD.MOV.U32 R82, RZ, RZ, R81 ;  /* 0x000000ffff527224 */ /* 0x000fe400078e0051 */
[----:B------:R-:W-:-:S02]  /*a0a0*/  IMAD.MOV.U32 R29, RZ, RZ, R100 ;  /* 0x000000ffff1d7224 */ /* 0x000fc400078e0064 */
[----:B------:R-:W-:Y:S01]  /*a0b0*/  FFMA.FTZ R31, R252, UR4, -R0 ;  /* 0x00000004fc1f7c23 */ /* 0x000fe20008010800 */
[----:B------:R-:W-:Y:S02]  /*a0c0*/  IMAD.MOV.U32 R163, RZ, RZ, R132 ;  /* 0x000000ffffa37224 */ /* 0x000fe400078e0084 */
[--C-:B------:R-:W-:Y:S01]  /*a0d0*/  FFMA.FTZ R30, R245, UR4, -R0.reuse ;  /* 0x00000004f51e7c23 */ /* 0x100fe20008010800 */
[----:B------:R-:W-:Y:S02]  /*a0e0*/  IMAD.MOV.U32 R167, RZ, RZ, R133 ;  /* 0x000000ffffa77224 */ /* 0x000fe400078e0085 */
[--C-:B------:R-:W-:Y:S01]  /*a0f0*/  FFMA.FTZ R131, R240, UR4, -R0.reuse ;  /* 0x00000004f0837c23 */ /* 0x100fe20008010800 */
[----:B------:R-:W-:Y:S02]  /*a100*/  IMAD.MOV.U32 R166, RZ, RZ, R127 ;  /* 0x000000ffffa67224 */ /* 0x000fe400078e007f */
[----:B------:R-:W-:Y:S01]  /*a110*/  FFMA.FTZ R127, R242, UR4, -R0 ;  /* 0x00000004f27f7c23 */ /* 0x000fe20008010800 */
[----:B------:R-:W-:-:S02]  /*a120*/  IMAD.MOV.U32 R100, RZ, RZ, R11 ;  /* 0x000000ffff647224 */ /* 0x000fc400078e000b */
[--C-:B------:R-:W-:Y:S01]  /*a130*/  FFMA.FTZ R133, R165, UR4, -R0.reuse ;  /* 0x00000004a5857c23 */ /* 0x100fe20008010800 */
[----:B------:R-:W-:Y:S01]  /*a140*/  FFMA.FTZ R132, R150, UR4, -R0 ;  /* 0x0000000496847c23 */ /* 0x000fe20008010800 */
[----:B------:R-:W-:Y:S02]  /*a150*/  IMAD.MOV.U32 R59, RZ, RZ, R28 ;  /* 0x000000ffff3b7224 */ /* 0x000fe400078e001c */
[----:B------:R-:W-:Y:S02]  /*a160*/  IMAD.MOV.U32 R11, RZ, RZ, R82 ;  /* 0x000000ffff0b7224 */ /* 0x000fe400078e0052 */
[----:B------:R-:W-:Y:S02]  /*a170*/  IMAD.MOV.U32 R28, RZ, RZ, R29 ;  /* 0x000000ffff1c7224 */ /* 0x000fe400078e001d */
[----:B------:R-:W-:Y:S02]  /*a180*/  IMAD.MOV.U32 R29, RZ, RZ, R100 ;  /* 0x000000ffff1d7224 */ /* 0x000fe400078e0064 */
[----:B----4-:R-:W-:-:S02]  /*a190*/  FFMA.FTZ R0, R10, UR4, -R3 ;  /* 0x000000040a007c23 */ /* 0x010fc40008010803 */
[----:B------:R-:W2:Y:S04]  /*a1a0*/  LDL.LU R10, [R1+0x7c] ;  /* 0x00007c00010a7983 */ /* 0x000ea80000300800 */
[----:B------:R-:W3:Y:S04]  /*a1b0*/  LDL.LU R81, [R1+0x78] ;  /* 0x0000780001517983 */ /* 0x000ee80000300800 */
[----:B------:R-:W4:Y:S04]  /*a1c0*/  LDL.LU R82, [R1+0x64] ;  /* 0x0000640001527983 */ /* 0x000f280000300800 */
[----:B------:R-:W4:Y:S04]  /*a1d0*/  LDL.LU R100, [R1+0x5c] ;  /* 0x00005c0001647983 */ /* 0x000f280000300800 */
[----:B------:R-:W2:Y:S01]  /*a1e0*/  LDL.LU R58, [R1+0x50] ;  /* 0x00005000013a7983 */ /* 0x000ea20000300800 */
[----:B------:R-:W-:Y:S04]  /*a1f0*/  MUFU.EX2 R103, R6 ;  /* 0x0000000600677308 */ /* 0x000fe80000000800 */
[----:B------:R-:W1:Y:S04]  /*a200*/  MUFU.EX2 R116, R7 ;  /* 0x0000000700747308 */ /* 0x000e680000000800 */
[----:B------:R-:W1:Y:S04]  /*a210*/  MUFU.EX2 R102, R5 ;  /* 0x0000000500667308 */ /* 0x000e680000000800 */
[----:B------:R1:W1:Y:S02]  /*a220*/  MUFU.EX2 R108, R4 ;  /* 0x00000004006c7308 */ /* 0x0002640000000800 */
[----:B-1----:R-:W-:-:S02]  /*a230*/  F2FP.BF16.F32.PACK_AB R6, R116, R111 ;  /* 0x0000006f7406723e */ /* 0x002fc400000010ff */
[----:B------:R-:W-:Y:S02]  /*a240*/  F2FP.BF16.F32.PACK_AB R5, R102, R101 ;  /* 0x000000656605723e */ /* 0x000fe400000010ff */
[----:B------:R-:W-:Y:S02]  /*a250*/  F2FP.BF16.F32.PACK_AB R4, R109, R103 ;  /* 0x000000676d04723e */ /* 0x000fe400000010ff */
[----:B------:R-:W-:-:S07]  /*a260*/  F2FP.BF16.F32.PACK_AB R7, R110, R108 ;  /* 0x0000006c6e07723e */ /* 0x000fce00000010ff */
[C---:B------:R-:W-:Y:S01]  /*a270*/  HMMA.16816.F32.BF16 R52, R4.reuse, R14, R76 ;  /* 0x0000000e0434723c */ /* 0x040fe2000004184c */
[----:B------:R1:W-:Y:S07]  /*a280*/  MUFU.EX2 R79, R2 ;  /* 0x00000002004f7308 */ /* 0x0003ee0000000800 */
[C---:B------:R-:W-:Y:S01]  /*a290*/  HMMA.16816.F32.BF16 R44, R4.reuse, R22, R84 ;  /* 0x00000016042c723c */ /* 0x040fe20000041854 */
[----:B------:R1:W-:Y:S07]  /*a2a0*/  MUFU.EX2 R84, R0 ;  /* 0x0000000000547308 */ /* 0x0003ee0000000800 */
[----:B------:R-:W-:Y:S01]  /*a2b0*/  HMMA.16816.F32.BF16 R48, R4, R20, R72 ;  /* 0x000000140430723c */ /* 0x000fe20000041848 */
[----:B--2---:R-:W-:Y:S01]  /*a2c0*/  FFMA.FTZ R83, R58, UR4, -R3 ;  /* 0x000000043a537c23 */ /* 0x004fe20008010803 */
[----:B------:R-:W-:-:S02]  /*a2d0*/  IMAD.MOV.U32 R58, RZ, RZ, R59 ;  /* 0x000000ffff3a7224 */ /* 0x000fc400078e003b */
[----:B------:R-:W-:Y:S01]  /*a2e0*/  FFMA.FTZ R10, R10, UR4, -R3 ;  /* 0x000000040a0a7c23 */ /* 0x000fe20008010803 */
[----:B------:R-:W-:-:S03]  /*a2f0*/  IMAD.MOV.U32 R59, RZ, RZ, R28 ;  /* 0x000000ffff3b7224 */ /* 0x000fc600078e001c */
[----:B------:R-:W-:Y:S01]  /*a300*/  HMMA.16816.F32.BF16 R60, R4, R26, R60 ;  /* 0x0000001a043c723c */ /* 0x000fe2000004183c */
[----:B------:R-:W-:Y:S02]  /*a310*/  IMAD.MOV.U32 R28, RZ, RZ, R29 ;  /* 0x000000ffff1c7224 */ /* 0x000fe400078e001d */
[----:B-1----:R-:W-:Y:S01]  /*a320*/  FFMA.FTZ R2, R58, UR4, -R8 ;  /* 0x000000043a027c23 */ /* 0x002fe20008010808 */
[----:B------:R-:W-:Y:S01]  /*a330*/  IMAD.MOV.U32 R29, RZ, RZ, R11 ;  /* 0x000000ffff1d7224 */ /* 0x000fe200078e000b */
[----:B------:R-:W1:Y:S01]  /*a340*/  MUFU.EX2 R85, R9 ;  /* 0x0000000900557308 */ /* 0x000e620000000800 */
[----:B------:R-:W-:Y:S01]  /*a350*/  IMAD.MOV.U32 R11, RZ, RZ, R168 ;  /* 0x000000ffff0b7224 */ /* 0x000fe200078e00a8 */
[----:B------:R-:W-:Y:S01]  /*a360*/  LDSM.16.MT88.4 R20, [R232+0xb000] ;  /* 0x00b00000e814783b */ /* 0x000fe20000004200 */
[----:B------:R-:W-:Y:S02]  /*a370*/  IMAD.MOV.U32 R58, RZ, RZ, R59 ;  /* 0x000000ffff3a7224 */ /* 0x000fe400078e003b */
[----:B------:R-:W-:-:S02]  /*a380*/  IMAD.MOV.U32 R59, RZ, RZ, R28 ;  /* 0x000000ffff3b7224 */ /* 0x000fc400078e001c */
[----:B------:R-:W-:Y:S02]  /*a390*/  IMAD.MOV.U32 R28, RZ, RZ, R29 ;  /* 0x000000ffff1c7224 */ /* 0x000fe400078e001d */
[----:B------:R-:W-:Y:S01]  /*a3a0*/  FFMA.FTZ R0, R58, UR4, -R8 ;  /* 0x000000043a007c23 */ /* 0x000fe20008010808 */
[----:B------:R-:W-:Y:S02]  /*a3b0*/  IMAD.MOV.U32 R29, RZ, RZ, R11 ;  /* 0x000000ffff1d7224 */ /* 0x000fe400078e000b */
[----:B------:R-:W-:Y:S02]  /*a3c0*/  IMAD.MOV.U32 R11, RZ, RZ, R172 ;  /* 0x000000ffff0b7224 */ /* 0x000fe400078e00ac */
[----:B------:R-:W-:Y:S02]  /*a3d0*/  IMAD.MOV.U32 R172, RZ, RZ, R173 ;  /* 0x000000ffffac7224 */ /* 0x000fe400078e00ad */
[----:B------:R-:W-:Y:S02]  /*a3e0*/  IMAD.MOV.U32 R58, RZ, RZ, R59 ;  /* 0x000000ffff3a7224 */ /* 0x000fe400078e003b */
[----:B------:R-:W-:-:S02]  /*a3f0*/  IMAD.MOV.U32 R59, RZ, RZ, R28 ;  /* 0x000000ffff3b7224 */ /* 0x000fc400078e001c */
[----:B------:R-:W-:Y:S01]  /*a400*/  IMAD.MOV.U32 R28, RZ, RZ, R29 ;  /* 0x000000ffff1c7224 */ /* 0x000fe200078e001d */
[----:B------:R2:W-:Y:S01]  /*a410*/  MUFU.EX2 R75, R2 ;  /* 0x00000002004b7308 */ /* 0x0005e20000000800 */
[----:B------:R-:W-:Y:S02]  /*a420*/  IMAD.MOV.U32 R29, RZ, RZ, R11 ;  /* 0x000000ffff1d7224 */ /* 0x000fe400078e000b */
[----:B------:R-:W-:Y:S02]  /*a430*/  IMAD.MOV.U32 R11, RZ, RZ, R172 ;  /* 0x000000ffff0b7224 */ /* 0x000fe400078e00ac */
[----:B------:R-:W-:Y:S02]  /*a440*/  IMAD.MOV.U32 R173, RZ, RZ, R171 ;  /* 0x000000ffffad7224 */ /* 0x000fe400078e00ab */
[----:B------:R-:W-:Y:S02]  /*a450*/  IMAD.MOV.U32 R171, RZ, RZ, R162 ;  /* 0x000000ffffab7224 */ /* 0x000fe400078e00a2 */
[----:B------:R-:W-:Y:S01]  /*a460*/  IMAD.MOV.U32 R162, RZ, RZ, R160 ;  /* 0x000000ffffa27224 */ /* 0x000fe200078e00a0 */
[----:B------:R3:W-:Y:S01]  /*a470*/  MUFU.EX2 R76, R0 ;  /* 0x00000000004c7308 */ /* 0x0007e20000000800 */
[----:B--2---:R-:W-:Y:S01]  /*a480*/  FFMA.FTZ R2, R58, UR4, -R8 ;  /* 0x000000043a027c23 */ /* 0x004fe20008010808 */
[----:B------:R-:W-:-:S02]  /*a490*/  IMAD.MOV.U32 R58, RZ, RZ, R59 ;  /* 0x000000ffff3a7224 */ /* 0x000fc400078e003b */
[----:B------:R-:W-:Y:S02]  /*a4a0*/  IMAD.MOV.U32 R59, RZ, RZ, R29 ;  /* 0x000000ffff3b7224 */ /* 0x000fe400078e001d */
[----:B------:R-:W-:Y:S02]  /*a4b0*/  IMAD.MOV.U32 R29, RZ, RZ, R11 ;  /* 0x000000ffff1d7224 */ /* 0x000fe400078e000b */
[----:B------:R-:W-:Y:S02]  /*a4c0*/  IMAD.MOV.U32 R172, RZ, RZ, R173 ;  /* 0x000000ffffac7224 */ /* 0x000fe400078e00ad */
[----:B------:R-:W-:Y:S02]  /*a4d0*/  IMAD.MOV.U32 R173, RZ, RZ, R171 ;  /* 0x000000ffffad7224 */ /* 0x000fe400078e00ab */
[----:B---3--:R-:W-:Y:S01]  /*a4e0*/  FFMA.FTZ R0, R58, UR4, -R8 ;  /* 0x000000043a007c23 */ /* 0x008fe20008010808 */
        /* <DEDUP_REMOVED lines=15> */
[----:B------:R2:W5:Y:S01]  /*a5e0*/  LDL.LU R251, [R1+0x124] ;  /* 0x0001240001fb7983 */ /* 0x0005620000300800 */
[----:B------:R-:W-:Y:S02]  /*a5f0*/  IMAD.MOV.U32 R160, RZ, RZ, R244 ;  /* 0x000000ffffa07224 */ /* 0x000fe400078e00f4 */
[----:B------:R-:W-:Y:S01]  /*a600*/  IMAD.MOV.U32 R172, RZ, RZ, R173 ;  /* 0x000000ffffac7224 */ /* 0x000fe200078e00ad */
[----:B------:R2:W5:Y:S01]  /*a610*/  LDL.LU R244, [R1+0x120] ;  /* 0x0001200001f47983 */ /* 0x0005620000300800 */
[----:B------:R-:W-:Y:S02]  /*a620*/  IMAD.MOV.U32 R162, RZ, RZ, R243 ;  /* 0x000000ffffa27224 */ /* 0x000fe400078e00f3 */
[----:B------:R-:W-:Y:S01]  /*a630*/  IMAD.MOV.U32 R173, RZ, RZ, R171 ;  /* 0x000000ffffad7224 */ /* 0x000fe200078e00ab */
[----:B------:R2:W5:Y:S01]  /*a640*/  LDL.LU R243, [R1+0x11c] ;  /* 0x00011c0001f37983 */ /* 0x0005620000300800 */
[----:B------:R-:W-:-:S02]  /*a650*/  IMAD.MOV.U32 R171, RZ, RZ, R166 ;  /* 0x000000ffffab7224 */ /* 0x000fc400078e00a6 */
[----:B------:R-:W-:Y:S01]  /*a660*/  IMAD.MOV.U32 R166, RZ, RZ, R152 ;  /* 0x000000ffffa67224 */ /* 0x000fe200078e0098 */
[----:B------:R-:W3:Y:S01]  /*a670*/  LDL.LU R249, [R1+0x118] ;  /* 0x0001180001f97983 */ /* 0x000ee20000300800 */
[----:B------:R-:W-:-:S03]  /*a680*/  IMAD.MOV.U32 R152, RZ, RZ, R250 ;  /* 0x000000ffff987224 */ /* 0x000fc600078e00fa */
[----:B------:R-:W2:Y:S04]  /*a690*/  LDL.LU R29, [R1+0xc0] ;  /* 0x0000c000011d7983 */ /* 0x000ea80000300800 */
[----:B------:R-:W2:Y:S01]  /*a6a0*/  LDL.LU R250, [R1+0x114] ;  /* 0x0001140001fa7983 */ /* 0x000ea20000300800 */
[----:B------:R-:W-:Y:S01]  /*a6b0*/  IMAD.MOV.U32 R239, RZ, RZ, R246 ;  /* 0x000000ffffef7224 */ /* 0x000fe200078e00f6 */
[----:B------:R-:W-:Y:S01]  /*a6c0*/  HMMA.16816.F32.BF16 R40, R4, R16, R88 ;  /* 0x000000100428723c */ /* 0x000fe20000041858 */
[----:B------:R-:W1:Y:S01]  /*a6d0*/  MUFU.EX2 R86, R10 ;  /* 0x0000000a00567308 */ /* 0x000e620000000800 */
[----:B------:R-:W-:Y:S01]  /*a6e0*/  FFMA.FTZ R28, R28, UR4, -R8 ;  /* 0x000000041c1c7c23 */ /* 0x000fe20008010808 */
[----:B------:R-:W-:-:S05]  /*a6f0*/  IMAD.MOV.U32 R246, RZ, RZ, R11 ;  /* 0x000000fffff67224 */ /* 0x000fca00078e000b */
[C---:B------:R-:W-:Y:S01]  /*a700*/  HMMA.16816.F32.BF16 R32, R4.reuse, R18, R92 ;  /* 0x000000120420723c */ /* 0x040fe2000004185c */
[----:B------:R-:W1:Y:S07]  /*a710*/  LDSM.16.MT88.4 R16, [R233+0xb000] ;  /* 0x00b00000e910783b */ /* 0x000e6e0000004200 */
[----:B------:R-:W-:Y:S01]  /*a720*/  HMMA.16816.F32.BF16 R156, R4, R12, R156 ;  /* 0x0000000c049c723c */ /* 0x000fe2000004189c */
[----:B------:R-:W1:Y:S01]  /*a730*/  LDSM.16.MT88.4 R12, [R138+0xb000] ;  /* 0x00b000008a0c783b */ /* 0x000e620000004200 */
[----:B------:R-:W-:-:S02]  /*a740*/  IMAD.MOV.U32 R235, RZ, RZ, R58 ;  /* 0x000000ffffeb7224 */ /* 0x000fc400078e003a */
[----:B------:R-:W-:Y:S01]  /*a750*/  IMAD.MOV.U32 R241, RZ, RZ, R59 ;  /* 0x000000fffff17224 */ /* 0x000fe200078e003b */
[----:B------:R4:W-:Y:S01]  /*a760*/  MUFU.EX2 R78, R0 ;  /* 0x00000000004e7308 */ /* 0x0009e20000000800 */
[----:B------:R-:W-:Y:S02]  /*a770*/  IMAD.MOV.U32 R58, RZ, RZ, R172 ;  /* 0x000000ffff3a7224 */ /* 0x000fe400078e00ac */
[----:B------:R-:W-:Y:S02]  /*a780*/  IMAD.MOV.U32 R59, RZ, RZ, R173 ;  /* 0x000000ffff3b7224 */ /* 0x000fe400078e00ad */
[----:B------:R-:W-:Y:S01]  /*a790*/  IMAD.MOV.U32 R172, RZ, RZ, R171 ;  /* 0x000000ffffac7224 */ /* 0x000fe200078e00ab */
[----:B------:R-:W1:Y:S01]  /*a7a0*/  MUFU.EX2 R77, R2 ;  /* 0x00000002004d7308 */ /* 0x000e620000000800 */
[----:B----4-:R-:W-:Y:S01]  /*a7b0*/  FADD.FTZ R0, R239, R235 ;  /* 0x000000ebef007221 */ /* 0x010fe20000010000 */
[----:B------:R-:W-:Y:S02]  /*a7c0*/  IMAD.MOV.U32 R239, RZ, RZ, R241 ;  /* 0x000000ffffef7224 */ /* 0x000fe400078e00f1 */
[----:B------:R-:W-:-:S02]  /*a7d0*/  IMAD.MOV.U32 R241, RZ, RZ, R246 ;  /* 0x000000fffff17224 */ /* 0x000fc400078e00f6 */
[----:B------:R-:W-:Y:S02]  /*a7e0*/  IMAD.MOV.U32 R246, RZ, RZ, R58 ;  /* 0x000000fffff67224 */ /* 0x000fe400078e003a */
[----:B------:R-:W-:Y:S02]  /*a7f0*/  IMAD.MOV.U32 R58, RZ, RZ, R59 ;  /* 0x000000ffff3a7224 */ /* 0x000fe400078e003b */
[----:B------:R-:W-:Y:S02]  /*a800*/  IMAD.MOV.U32 R59, RZ, RZ, R172 ;  /* 0x000000ffff3b7224 */ /* 0x000fe400078e00ac */
[----:B------:R-:W-:Y:S01]  /*a810*/  IMAD.MOV.U32 R242, RZ, RZ, R246 ;  /* 0x000000fffff27224 */ /* 0x000fe200078e00f6 */
[----:B------:R-:W-:Y:S01]  /*a820*/  MUFU.EX2 R73, R56 ;  /* 0x0000003800497308 */ /* 0x000fe20000000800 */
[----:B------:R-:W-:Y:S02]  /*a830*/  IMAD.MOV.U32 R246, RZ, RZ, R71 ;  /* 0x000000fffff67224 */ /* 0x000fe400078e0047 */
[----:B------:R-:W-:Y:S01]  /*a840*/  IMAD.MOV.U32 R173, RZ, RZ, R166 ;  /* 0x000000ffffad7224 */ /* 0x000fe200078e00a6 */
[----:B------:R-:W-:Y:S01]  /*a850*/  MUFU.EX2 R71, R57 ;  /* 0x0000003900477308 */ /* 0x000fe20000000800 */
[----:B------:R-:W-:-:S02]  /*a860*/  IMAD.MOV.U32 R198, RZ, RZ, R58 ;  /* 0x000000ffffc67224 */ /* 0x000fc400078e003a */
[----:B------:R-:W-:Y:S01]  /*a870*/  IMAD.MOV.U32 R199, RZ, RZ, R59 ;  /* 0x000000ffffc77224 */ /* 0x000fe200078e003b */
[----:B------:R-:W4:Y:S01]  /*a880*/  MUFU.EX2 R72, R38 ;  /* 0x0000002600487308 */ /* 0x000f220000000800 */
[----:B------:R-:W-:Y:S02]  /*a890*/  IMAD.MOV.U32 R171, RZ, RZ, R152 ;  /* 0x000000ffffab7224 */ /* 0x000fe400078e0098 */
[----:B------:R-:W-:Y:S01]  /*a8a0*/  IMAD.MOV.U32 R166, RZ, RZ, R248 ;  /* 0x000000ffffa67224 */ /* 0x000fe200078e00f8 */
[----:B------:R-:W-:Y:S01]  /*a8b0*/  MUFU.EX2 R74, R39 ;  /* 0x00000027004a7308 */ /* 0x000fe20000000800 */
[----:B------:R-:W-:-:S03]  /*a8c0*/  IMAD.MOV.U32 R172, RZ, RZ, R173 ;  /* 0x000000ffffac7224 */ /* 0x000fc600078e00ad */
[----:B------:R-:W-:Y:S04]  /*a8d0*/  MUFU.EX2 R57, R37 ;  /* 0x0000002500397308 */ /* 0x000fe80000000800 */
[----:B------:R4:W4:Y:S04]  /*a8e0*/  MUFU.EX2 R56, R36 ;  /* 0x0000002400387308 */ /* 0x0009280000000800 */
[----:B------:R-:W-:Y:S04]  /*a8f0*/  MUFU.EX2 R58, R31 ;  /* 0x0000001f003a7308 */ /* 0x000fe80000000800 */
[----:B------:R-:W4:Y:S01]  /*a900*/  MUFU.EX2 R59, R30 ;  /* 0x0000001e003b7308 */ /* 0x000f220000000800 */
[----:B------:R-:W-:Y:S01]  /*a910*/  IMAD.MOV.U32 R173, RZ, RZ, R171 ;  /* 0x000000ffffad7224 */ /* 0x000fe200078e00ab */
[----:B------:R-:W-:Y:S01]  /*a920*/  HMMA.16816.F32.BF16 R64, R4, R24, R64 ;  /* 0x000000180440723c */ /* 0x000fe20000041840 */
[----:B------:R-:W-:-:S02]  /*a930*/  IMAD.MOV.U32 R171, RZ, RZ, R166 ;  /* 0x000000ffffab7224 */ /* 0x000fc400078e00a6 */
[--C-:B------:R-:W-:Y:S01]  /*a940*/  FFMA.FTZ R81, R81, UR4, -R3.reuse ;  /* 0x0000000451517c23 */ /* 0x100fe20008010803 */
[--C-:B------:R-:W-:Y:S01]  /*a950*/  FFMA.FTZ R82, R82, UR4, -R3.reuse ;  /* 0x0000000452527c23 */ /* 0x100fe20008010803 */
[----:B------:R-:W-:Y:S01]  /*a960*/  FFMA.FTZ R100, R100, UR4, -R3 ;  /* 0x0000000464647c23 */ /* 0x000fe20008010803 */
[----:B------:R-:W-:Y:S01]  /*a970*/  IMAD.MOV.U32 R166, RZ, RZ, R168 ;  /* 0x000000ffffa67224 */ /* 0x000fe200078e00a8 */
[----:B-1----:R-:W-:Y:S01]  /*a980*/  F2FP.BF16.F32.PACK_AB R4, R79, R85 ;  /* 0x000000554f04723e */ /* 0x002fe200000010ff */
[----:B------:R-:W-:Y:S01]  /*a990*/  FADD.FTZ R3, R197, R175 ;  /* 0x000000afc5037221 */ /* 0x000fe20000010000 */
[----:B------:R-:W-:Y:S01]  /*a9a0*/  F2FP.BF16.F32.PACK_AB R6, R86, R84 ;  /* 0x000000545606723e */ /* 0x000fe200000010ff */
[----:B------:R-:W-:Y:S01]  /*a9b0*/  IMAD.MOV.U32 R168, RZ, RZ, R169 ;  /* 0x000000ffffa87224 */ /* 0x000fe200078e00a9 */
[----:B------:R-:W-:Y:S02]  /*a9c0*/  F2FP.BF16.F32.PACK_AB R5, R76, R75 ;  /* 0x0000004b4c05723e */ /* 0x000fe400000010ff */
[----:B------:R-:W-:Y:S01]  /*a9d0*/  F2FP.BF16.F32.PACK_AB R7, R78, R77 ;  /* 0x0000004d4e07723e */ /* 0x000fe200000010ff */
[----:B------:R-:W-:Y:S01]  /*a9e0*/  FADD.FTZ R2, R164, R136 ;  /* 0x00000088a4027221 */ /* 0x000fe20000010000 */
[----:B------:R-:W-:-:S02]  /*a9f0*/  IMAD.MOV.U32 R169, RZ, RZ, R200 ;  /* 0x000000ffffa97224 */ /* 0x000fc400078e00c8 */
[----:B------:R-:W-:Y:S01]  /*aa00*/  FADD.FTZ R24, R201, R234 ;  /* 0x000000eac9187221 */ /* 0x000fe20000010000 */
[----:B------:R-:W-:Y:S02]  /*aa10*/  IMAD.MOV.U32 R150, RZ, RZ, R172 ;  /* 0x000000ffff967224 */ /* 0x000fe400078e00ac */
[----:B------:R-:W-:Y:S01]  /*aa20*/  FADD.FTZ R25, R174, R3 ;  /* 0x00000003ae197221 */ /* 0x000fe20000010000 */
[----:B------:R-:W-:Y:S01]  /*aa30*/  FADD.FTZ R0, R239, R0 ;  /* 0x00000000ef007221 */ /* 0x000fe20000010000 */
[----:B------:R-:W-:Y:S02]  /*aa40*/  IMAD.MOV.U32 R240, RZ, RZ, R241 ;  /* 0x000000fffff07224 */ /* 0x000fe400078e00f1 */
[----:B------:R-:W-:Y:S01]  /*aa50*/  FADD.FTZ R2, R137, R2 ;  /* 0x0000000289027221 */ /* 0x000fe20000010000 */
[----:B------:R-:W-:Y:S01]  /*aa60*/  IMAD.MOV.U32 R165, RZ, RZ, R173 ;  /* 0x000000ffffa57224 */ /* 0x000fe200078e00ad */
[----:B------:R-:W-:Y:S01]  /*aa70*/  HMMA.16816.F32.BF16 R176, R4, R16, R176 ;  /* 0x0000001004b0723c */ /* 0x000fe200000418b0 */
[----:B------:R-:W-:-:S02]  /*aa80*/  IMAD.MOV.U32 R245, RZ, RZ, R171 ;  /* 0x000000fffff57224 */ /* 0x000fc400078e00ab */
[----:B------:R-:W-:Y:S02]  /*aa90*/  IMAD.MOV.U32 R252, RZ, RZ, R168 ;  /* 0x000000fffffc7224 */ /* 0x000fe400078e00a8 */
[----:B------:R-:W-:Y:S02]  /*aaa0*/  IMAD.MOV.U32 R239, RZ, RZ, R169 ;  /* 0x000000ffffef7224 */ /* 0x000fe400078e00a9 */
[----:B------:R-:W-:Y:S01]  /*aab0*/  IMAD.MOV.U32 R241, RZ, RZ, R170 ;  /* 0x000000fffff17224 */ /* 0x000fe200078e00aa */
[----:B------:R-:W-:Y:S01]  /*aac0*/  HMMA.16816.F32.BF16 R172, R4, R22, R104 ;  /* 0x0000001604ac723c */ /* 0x000fe20000041868 */
[----:B------:R-:W-:Y:S01]  /*aad0*/  FADD.FTZ R3, R150, R24 ;  /* 0x0000001896037221 */ /* 0x000fe20000010000 */
[----:B------:R-:W-:Y:S01]  /*aae0*/  FADD.FTZ R24, R165, R25 ;  /* 0x00000019a5187221 */ /* 0x000fe20000010000 */
[----:B------:R-:W-:Y:S02]  /*aaf0*/  IMAD.MOV.U32 R94, RZ, RZ, R149 ;  /* 0x000000ffff5e7224 */ /* 0x000fe400078e0095 */
[----:B------:R-:W-:Y:S01]  /*ab00*/  FADD.FTZ R2, R247, R2 ;  /* 0x00000002f7027221 */ /* 0x000fe20000010000 */
[----:B------:R-:W-:-:S02]  /*ab10*/  IMAD.MOV.U32 R95, RZ, RZ, R151 ;  /* 0x000000ffff5f7224 */ /* 0x000fc400078e0097 */
[----:B------:R-:W-:Y:S01]  /*ab20*/  HMMA.16816.F32.BF16 R168, R4, R20, R112 ;  /* 0x0000001404a8723c */ /* 0x000fe20000041870 */
[----:B------:R-:W-:Y:S01]  /*ab30*/  FADD.FTZ R0, R240, R0 ;  /* 0x00000000f0007221 */ /* 0x000fe20000010000 */
[----:B------:R-:W-:Y:S02]  /*ab40*/  IMAD.MOV.U32 R88, RZ, RZ, R145 ;  /* 0x000000ffff587224 */ /* 0x000fe400078e0091 */
[----:B------:R-:W-:-:S04]  /*ab50*/  FADD.FTZ R3, R242, R3 ;  /* 0x00000003f2037221 */ /* 0x000fc80000010000 */
[----:B------:R-:W-:Y:S01]  /*ab60*/  HMMA.16816.F32.BF16 R180, R4, R18, R180 ;  /* 0x0000001204b4723c */ /* 0x000fe200000418b4 */
[----:B------:R-:W-:Y:S01]  /*ab70*/  FADD.FTZ R24, R196, R24 ;  /* 0x00000018c4187221 */ /* 0x000fe20000010000 */
[----:B------:R-:W-:-:S06]  /*ab80*/  IMAD.MOV.U32 R89, RZ, RZ, R146 ;  /* 0x000000ffff597224 */ /* 0x000fcc00078e0092 */
[----:B------:R-:W-:Y:S01]  /*ab90*/  HMMA.16816.F32.BF16 R184, R4, R12, R184 ;  /* 0x0000000c04b8723c */ /* 0x000fe200000418b8 */
[----:B------:R-:W-:-:S07]  /*aba0*/  IMAD.MOV.U32 R90, RZ, RZ, R147 ;  /* 0x000000ffff5a7224 */ /* 0x000fce00078e0093 */
[----:B------:R-:W-:Y:S01]  /*abb0*/  HMMA.16816.F32.BF16 R188, R4, R14, R188 ;  /* 0x0000000e04bc723c */ /* 0x000fe200000418bc */
[----:B------:R-:W-:Y:S02]  /*abc0*/  IMAD.MOV.U32 R197, RZ, RZ, R94 ;  /* 0x000000ffffc57224 */ /* 0x000fe400078e005e */
[----:B------:R-:W-:Y:S01]  /*abd0*/  FADD.FTZ R2, R139, R2 ;  /* 0x000000028b027221 */ /* 0x000fe20000010000 */
[----:B------:R-:W-:Y:S02]  /*abe0*/  IMAD.MOV.U32 R150, RZ, RZ, R252 ;  /* 0x000000ffff967224 */ /* 0x000fe400078e00fc */
[----:B------:R-:W-:Y:S01]  /*abf0*/  FADD.FTZ R0, R245, R0 ;  /* 0x00000000f5007221 */ /* 0x000fe20000010000 */
[----:B------:R-:W-:Y:S01]  /*ac00*/  IMAD.MOV.U32 R91, RZ, RZ, R140 ;  /* 0x000000ffff5b7224 */ /* 0x000fe200078e008c */
[----:B------:R-:W-:Y:S01]  /*ac10*/  LDSM.16.MT88.4 R136, [R138+0xb800] ;  /* 0x00b800008a88783b */ /* 0x000fe20000004200 */
[----:B------:R-:W-:Y:S02]  /*ac20*/  IMAD.MOV.U32 R87, RZ, RZ, R141 ;  /* 0x000000ffff577224 */ /* 0x000fe400078e008d */
[----:B------:R-:W-:-:S02]  /*ac30*/  IMAD.MOV.U32 R92, RZ, RZ, R95 ;  /* 0x000000ffff5c7224 */ /* 0x000fc400078e005f */
[----:B------:R-:W-:Y:S02]  /*ac40*/  IMAD.MOV.U32 R152, RZ, RZ, R236 ;  /* 0x000000ffff987224 */ /* 0x000fe400078e00ec */
[----:B------:R-:W-:Y:S02]  /*ac50*/  IMAD.MOV.U32 R93, RZ, RZ, R88 ;  /* 0x000000ffff5d7224 */ /* 0x000fe400078e0058 */
[----:B------:R-:W-:Y:S01]  /*ac60*/  FADD.FTZ R2, R92, R2 ;  /* 0x000000025c027221 */ /* 0x000fe20000010000 */
[----:B------:R-:W-:Y:S02]  /*ac70*/  IMAD.MOV.U32 R94, RZ, RZ, R89 ;  /* 0x000000ffff5e7224 */ /* 0x000fe400078e0059 */
[----:B------:R-:W-:Y:S02]  /*ac80*/  IMAD.MOV.U32 R95, RZ, RZ, R90 ;  /* 0x000000ffff5f7224 */ /* 0x000fe400078e005a */
[----:B------:R-:W-:Y:S01]  /*ac90*/  FADD.FTZ R0, R93, R0 ;  /* 0x000000005d007221 */ /* 0x000fe20000010000 */
        /* <DEDUP_REMOVED lines=14> */
[----:B------:R-:W-:Y:S01]  /*ad80*/  LDSM.16.MT88.4 R144, [R232+0xb800] ;  /* 0x00b80000e890783b */ /* 0x000fe20000004200 */
[----:B------:R-:W-:Y:S02]  /*ad90*/  IMAD.MOV.U32 R235, RZ, RZ, R166 ;  /* 0x000000ffffeb7224 */ /* 0x000fe400078e00a6 */
[----:B------:R-:W-:Y:S01]  /*ada0*/  IMAD.MOV.U32 R166, RZ, RZ, R238 ;  /* 0x000000ffffa67224 */ /* 0x000fe200078e00ee */
[----:B------:R-:W-:Y:S01]  /*adb0*/  LDSM.16.MT88.4 R140, [R233+0xb800] ;  /* 0x00b80000e98c783b */ /* 0x000fe20000004200 */
[--C-:B---3--:R-:W-:Y:S01]  /*adc0*/  FFMA.FTZ R26, R249, UR4, -R8.reuse ;  /* 0x00000004f91a7c23 */ /* 0x108fe20008010808 */
[--C-:B--2---:R-:W-:Y:S01]  /*add0*/  FFMA.FTZ R29, R29, UR4, -R8.reuse ;  /* 0x000000041d1d7c23 */ /* 0x104fe20008010808 */
[----:B------:R-:W-:Y:S02]  /*ade0*/  FFMA.FTZ R27, R250, UR4, -R8 ;  /* 0x00000004fa1b7c23 */ /* 0x000fe40008010808 */
[----:B------:R-:W1:Y:S03]  /*adf0*/  LDSM.16.MT88.4 R8, [R120+0xb000] ;  /* 0x00b000007808783b */ /* 0x000e660000004200 */
[----:B------:R-:W-:Y:S01]  /*ae00*/  MUFU.EX2 R29, R29 ;  /* 0x0000001d001d7308 */ /* 0x000fe20000000800 */
[----:B------:R2:W5:Y:S03]  /*ae10*/  LDL.LU R250, [R1+0x110] ;  /* 0x0001100001fa7983 */ /* 0x0005660000300800 */
        /* <DEDUP_REMOVED lines=9> */
[----:B------:R2:W5:Y:S01]  /*aeb0*/  LDL.LU R201, [R1+0xfc] ;  /* 0x0000fc0001c97983 */ /* 0x0005620000300800 */
[C---:B-1----:R-:W-:Y:S08]  /*aec0*/  HMMA.16816.F32.BF16 R192, R4.reuse, R8, R192 ;  /* 0x0000000804c0723c */ /* 0x042ff000000418c0 */
[----:B----4-:R-:W-:Y:S01]  /*aed0*/  HMMA.16816.F32.BF16 R36, R4, R10, R96 ;  /* 0x0000000a0424723c */ /* 0x010fe20000041860 */
[----:B------:R-:W-:Y:S01]  /*aee0*/  F2FP.BF16.F32.PACK_AB R4, R71, R72 ;  /* 0x000000484704723e */ /* 0x000fe200000010ff */
[----:B------:R-:W-:Y:S01]  /*aef0*/  MUFU.EX2 R25, R132 ;  /* 0x0000008400197308 */ /* 0x000fe20000000800 */
[----:B------:R-:W-:Y:S01]  /*af00*/  F2FP.BF16.F32.PACK_AB R5, R56, R57 ;  /* 0x000000393805723e */ /* 0x000fe200000010ff */
[----:B------:R2:W5:Y:S01]  /*af10*/  LDL.LU R200, [R1+0xf8] ;  /* 0x0000f80001c87983 */ /* 0x0005620000300800 */
[----:B------:R-:W-:-:S02]  /*af20*/  F2FP.BF16.F32.PACK_AB R6, R74, R73 ;  /* 0x000000494a06723e */ /* 0x000fc400000010ff */
[----:B------:R-:W-:-:S07]  /*af30*/  F2FP.BF16.F32.PACK_AB R7, R59, R58 ;  /* 0x0000003a3b07723e */ /* 0x000fce00000010ff */
[----:B------:R-:W-:Y:S01]  /*af40*/  HMMA.16816.F32.BF16 R156, R4, R12, R156 ;  /* 0x0000000c049c723c */ /* 0x000fe2000004189c */
[----:B------:R-:W-:Y:S01]  /*af50*/  FADD.FTZ R12, R154, R3 ;  /* 0x000000039a0c7221 */ /* 0x000fe20000010000 */
[----:B------:R-:W-:-:S06]  /*af60*/  FADD.FTZ R3, R197, R24 ;  /* 0x00000018c5037221 */ /* 0x000fcc0000010000 */
[C---:B------:R-:W-:Y:S01]  /*af70*/  HMMA.16816.F32.BF16 R152, R4.reuse, R8, R64 ;  /* 0x000000080498723c */ /* 0x040fe20000041840 */
[----:B------:R-:W-:Y:S01]  /*af80*/  FADD.FTZ R9, R95, R3 ;  /* 0x000000035f097221 */ /* 0x000fe20000010000 */
[----:B------:R-:W-:Y:S01]  /*af90*/  FADD.FTZ R3, R88, R2 ;  /* 0x0000000258037221 */ /* 0x000fe20000010000 */
[----:B------:R-:W-:Y:S01]  /*afa0*/  FADD.FTZ R8, R94, R12 ;  /* 0x0000000c5e087221 */ /* 0x000fe20000010000 */
[----:B------:R-:W-:Y:S01]  /*afb0*/  FADD.FTZ R2, R89, R0 ;  /* 0x0000000059027221 */ /* 0x000fe20000010000 */
[----:B------:R-:W-:Y:S02]  /*afc0*/  IMAD.MOV.U32 R88, RZ, RZ, R90 ;  /* 0x000000ffff587224 */ /* 0x000fe400078e005a */
[----:B------:R-:W-:Y:S01]  /*afd0*/  IMAD.MOV.U32 R89, RZ, RZ, R91 ;  /* 0x000000ffff597224 */ /* 0x000fe200078e005b */
[----:B------:R-:W-:Y:S01]  /*afe0*/  HMMA.16816.F32.BF16 R48, R4, R20, R48 ;  /* 0x000000140430723c */ /* 0x000fe20000041830 */
[----:B------:R-:W-:Y:S02]  /*aff0*/  IMAD.MOV.U32 R91, RZ, RZ, R150 ;  /* 0x000000ffff5b7224 */ /* 0x000fe400078e0096 */
[----:B------:R-:W-:Y:S01]  /*b000*/  FADD.FTZ R0, R88, R8 ;  /* 0x0000000858007221 */ /* 0x000fe20000010000 */
[----:B------:R-:W-:-:S02]  /*b010*/  IMAD.MOV.U32 R90, RZ, RZ, R87 ;  /* 0x000000ffff5a7224 */ /* 0x000fc400078e0057 */
[----:B------:R-:W-:Y:S02]  /*b020*/  IMAD.MOV.U32 R87, RZ, RZ, R165 ;  /* 0x000000ffff577224 */ /* 0x000fe400078e00a5 */
[C---:B------:R-:W-:Y:S01]  /*b030*/  HMMA.16816.F32.BF16 R44, R4.reuse, R22, R44 ;  /* 0x00000016042c723c */ /* 0x040fe2000004182c */
[----:B------:R-:W-:Y:S02]  /*b040*/  IMAD.MOV.U32 R150, RZ, RZ, R240 ;  /* 0x000000ffff967224 */ /* 0x000fe400078e00f0 */
[----:B------:R-:W-:Y:S01]  /*b050*/  FADD.FTZ R3, R91, R3 ;  /* 0x000000035b037221 */ /* 0x000fe20000010000 */
[----:B------:R-:W-:Y:S02]  /*b060*/  IMAD.MOV.U32 R165, RZ, RZ, R242 ;  /* 0x000000ffffa57224 */ /* 0x000fe400078e00f2 */
[----:B------:R-:W-:Y:S02]  /*b070*/  FADD.FTZ R2, R167, R2 ;  /* 0x00000002a7027221 */ /* 0x000fe40000010000 */
[----:B------:R-:W-:Y:S01]  /*b080*/  HMMA.16816.F32.BF16 R160, R4, R16, R40 ;  /* 0x0000001004a0723c */ /* 0x000fe20000041828 */
[----:B------:R-:W-:-:S02]  /*b090*/  IMAD.MOV.U32 R240, RZ, RZ, R245 ;  /* 0x000000fffff07224 */ /* 0x000fc400078e00f5 */
[----:B------:R-:W-:Y:S01]  /*b0a0*/  FADD.FTZ R0, R149, R0 ;  /* 0x0000000095007221 */ /* 0x000fe20000010000 */
[----:B------:R-:W-:-:S04]  /*b0b0*/  IMAD.MOV.U32 R88, RZ, RZ, R90 ;  /* 0x000000ffff587224 */ /* 0x000fc800078e005a */
[C---:B------:R-:W-:Y:S01]  /*b0c0*/  HMMA.16816.F32.BF16 R40, R4.reuse, R18, R32 ;  /* 0x000000120428723c */ /* 0x040fe20000041820 */
[----:B------:R-:W-:Y:S01]  /*b0d0*/  IMAD.MOV.U32 R242, RZ, RZ, R252 ;  /* 0x000000fffff27224 */ /* 0x000fe200078e00fc */
[----:B------:R-:W1:Y:S06]  /*b0e0*/  LDSM.16.MT88.4 R16, [R120+0xb800] ;  /* 0x00b800007810783b */ /* 0x000e6c0000004200 */
[----:B------:R-:W-:Y:S01]  /*b0f0*/  HMMA.16816.F32.BF16 R20, R4, R14, R52 ;  /* 0x0000000e0414723c */ /* 0x000fe20000041834 */
[----:B------:R-:W-:-:S07]  /*b100*/  IMAD.MOV.U32 R245, RZ, RZ, R198 ;  /* 0x000000fffff57224 */ /* 0x000fce00078e00c6 */
[----:B------:R-:W-:Y:S01]  /*b110*/  HMMA.16816.F32.BF16 R60, R4, R10, R60 ;  /* 0x0000000a043c723c */ /* 0x000fe2000004183c */
[----:B------:R-:W-:Y:S01]  /*b120*/  FADD.FTZ R4, R89, R9 ;  /* 0x0000000959047221 */ /* 0x000fe20000010000 */
[----:B------:R-:W-:Y:S02]  /*b130*/  IMAD.MOV.U32 R89, RZ, RZ, R87 ;  /* 0x000000ffff597224 */ /* 0x000fe400078e0057 */
[----:B------:R-:W-:Y:S01]  /*b140*/  FADD.FTZ R6, R148, R3 ;  /* 0x0000000394067221 */ /* 0x000fe20000010000 */
[----:B------:R-:W-:Y:S02]  /*b150*/  IMAD.MOV.U32 R90, RZ, RZ, R150 ;  /* 0x000000ffff5a7224 */ /* 0x000fe400078e0096 */
[----:B------:R-:W-:Y:S01]  /*b160*/  FADD.FTZ R7, R237, R4 ;  /* 0x00000004ed077221 */ /* 0x000fe20000010000 */
[----:B------:R-:W-:Y:S02]  /*b170*/  IMAD.MOV.U32 R252, RZ, RZ, R199 ;  /* 0x000000fffffc7224 */ /* 0x000fe400078e00c7 */
[----:B------:R-:W-:Y:S01]  /*b180*/  FADD.FTZ R5, R151, R2 ;  /* 0x0000000297057221 */ /* 0x000fe20000010000 */
[----:B------:R-:W-:-:S02]  /*b190*/  IMAD.MOV.U32 R91, RZ, RZ, R165 ;  /* 0x000000ffff5b7224 */ /* 0x000fc400078e00a5 */
        /* <DEDUP_REMOVED lines=72> */
[----:B------:R-:W3:Y:S01]  /*b620*/  MUFU.EX2 R10, R126 ;  /* 0x0000007e000a7308 */ /* 0x000ee20000000800 */
[----:B------:R-:W-:Y:S01]  /*b630*/  FADD.FTZ R0, R75, R0 ;  /* 0x000000004b007221 */ /* 0x000fe20000010000 */
[----:B------:R-:W-:Y:S01]  /*b640*/  FADD.FTZ R2, R85, R2 ;  /* 0x0000000255027221 */ /* 0x000fe20000010000 */
[----:B------:R-:W-:Y:S01]  /*b650*/  FADD.FTZ R4, R71, R4 ;  /* 0x0000000447047221 */ /* 0x000fe20000010000 */
[----:B------:R-:W4:Y:S01]  /*b660*/  MUFU.EX2 R11, R127 ;  /* 0x0000007f000b7308 */ /* 0x000f220000000800 */
[----:B------:R-:W-:Y:S01]  /*b670*/  FADD.FTZ R3, R56, R3 ;  /* 0x0000000338037221 */ /* 0x000fe20000010000 */
[----:B------:R-:W-:Y:S01]  /*b680*/  FADD.FTZ R0, R76, R0 ;  /* 0x000000004c007221 */ /* 0x000fe20000010000 */
[----:B------:R-:W-:Y:S01]  /*b690*/  FADD.FTZ R2, R79, R2 ;  /* 0x000000024f027221 */ /* 0x000fe20000010000 */
[----:B------:R-:W2:Y:S01]  /*b6a0*/  MUFU.EX2 R12, R128 ;  /* 0x00000080000c7308 */ /* 0x000ea20000000800 */
[----:B------:R-:W-:Y:S01]  /*b6b0*/  FADD.FTZ R4, R73, R4 ;  /* 0x0000000449047221 */ /* 0x000fe20000010000 */
[----:B------:R-:W-:-:S02]  /*b6c0*/  FADD.FTZ R3, R58, R3 ;  /* 0x000000033a037221 */ /* 0x000fc40000010000 */
[----:B------:R-:W1:Y:S01]  /*b6d0*/  MUFU.EX2 R13, R131 ;  /* 0x00000083000d7308 */ /* 0x000e620000000800 */
[----:B------:R-:W-:Y:S01]  /*b6e0*/  FADD.FTZ R0, R77, R0 ;  /* 0x000000004d007221 */ /* 0x000fe20000010000 */
[----:B------:R-:W-:Y:S02]  /*b6f0*/  FADD.FTZ R2, R84, R2 ;  /* 0x0000000254027221 */ /* 0x000fe40000010000 */
[----:B------:R-:W1:Y:S01]  /*b700*/  MUFU.EX2 R14, R130 ;  /* 0x00000082000e7308 */ /* 0x000e620000000800 */
[----:B------:R-:W-:Y:S01]  /*b710*/  FADD.FTZ R4, R74, R4 ;  /* 0x000000044a047221 */ /* 0x000fe20000010000 */
[----:B------:R-:W-:Y:S02]  /*b720*/  FADD.FTZ R3, R59, R3 ;  /* 0x000000033b037221 */ /* 0x000fe40000010000 */
[----:B------:R-:W1:Y:S01]  /*b730*/  MUFU.EX2 R15, R133 ;  /* 0x00000085000f7308 */ /* 0x000e620000000800 */
[----:B------:R-:W-:Y:S01]  /*b740*/  FADD.FTZ R0, R78, R0 ;  /* 0x000000004e007221 */ /* 0x000fe20000010000 */
[----:B------:R-:W-:-:S02]  /*b750*/  FADD.FTZ R2, R86, R2 ;  /* 0x0000000256027221 */ /* 0x000fc40000010000 */
[----:B------:R-:W1:Y:S01]  /*b760*/  MUFU.EX2 R32, R100 ;  /* 0x0000006400207308 */ /* 0x000e620000000800 */
[----:B---3--:R-:W-:-:S03]  /*b770*/  FADD.FTZ R4, R10, R4 ;  /* 0x000000040a047221 */ /* 0x008fc60000010000 */
[----:B------:R-:W3:Y:S01]  /*b780*/  MUFU.EX2 R24, R129 ;  /* 0x0000008100187308 */ /* 0x000ee20000000800 */
[----:B----4-:R-:W-:-:S03]  /*b790*/  FADD.FTZ R3, R11, R3 ;  /* 0x000000030b037221 */ /* 0x010fc60000010000 */
[----:B------:R-:W4:Y:S01]  /*b7a0*/  MUFU.EX2 R33, R83 ;  /* 0x0000005300217308 */ /* 0x000f220000000800 */
[----:B------:R-:W-:Y:S01]  /*b7b0*/  FADD.FTZ R0, R29, R0 ;  /* 0x000000001d007221 */ /* 0x000fe20000010000 */
[----:B------:R-:W-:Y:S01]  /*b7c0*/  FADD.FTZ R2, R30, R2 ;  /* 0x000000021e027221 */ /* 0x000fe20000010000 */
[----:B--2---:R-:W-:Y:S01]  /*b7d0*/  FADD.FTZ R4, R12, R4 ;  /* 0x000000040c047221 */ /* 0x004fe20000010000 */
[----:B-1----:R-:W-:Y:S01]  /*b7e0*/  FADD.FTZ R3, R13, R3 ;  /* 0x000000030d037221 */ /* 0x002fe20000010000 */
[----:B------:R-:W-:Y:S01]  /*b7f0*/  FADD.FTZ R0, R28, R0 ;  /* 0x000000001c007221 */ /* 0x000fe20000010000 */
[----:B------:R-:W-:Y:S01]  /*b800*/  FADD.FTZ R2, R31, R2 ;  /* 0x000000021f027221 */ /* 0x000fe20000010000 */
[----:B------:R-:W-:Y:S01]  /*b810*/  FADD.FTZ R4, R14, R4 ;  /* 0x000000040e047221 */ /* 0x000fe20000010000 */
[----:B------:R-:W-:Y:S01]  /*b820*/  FADD.FTZ R3, R15, R3 ;  /* 0x000000030f037221 */ /* 0x000fe20000010000 */
[----:B------:R-:W-:Y:S01]  /*b830*/  FADD.FTZ R0, R27, R0 ;  /* 0x000000001b007221 */ /* 0x000fe20000010000 */
[----:B------:R-:W-:Y:S01]  /*b840*/  FADD.FTZ R2, R32, R2 ;  /* 0x0000000220027221 */ /* 0x000fe20000010000 */
[----:B---3--:R-:W-:Y:S01]  /*b850*/  FADD.FTZ R4, R24, R4 ;  /* 0x0000000418047221 */ /* 0x008fe20000010000 */
[----:B------:R-:W-:Y:S01]  /*b860*/  F2FP.BF16.F32.PACK_AB R196, R31, R30 ;  /* 0x0000001e1fc4723e */ /* 0x000fe200000010ff */
[----:B------:R-:W-:Y:S01]  /*b870*/  FADD.FTZ R3, R25, R3 ;  /* 0x0000000319037221 */ /* 0x000fe20000010000 */
[----:B----4-:R-:W-:Y:S01]  /*b880*/  F2FP.BF16.F32.PACK_AB R198, R33, R32 ;  /* 0x0000002021c6723e */ /* 0x010fe200000010ff */
        /* <DEDUP_REMOVED lines=30> */
[----:B------:R-:W-:-:S04]  /*ba70*/  NOP ;  /* 0x0000000000007918 */ /* 0x000fc80000000000 */
[----:B-12---:R-:W-:-:S15]  /*ba80*/  BRA.U !UP0, `(.L_x_812) ;  /* 0x000000a108ac7547 */ /* 0x006fde000b800000 */
[----:B------:R-:W2:Y:S01]  /*ba90*/  LDL R239, [R1+0x98] ;  /* 0x0000980001ef7983 */ /* 0x000ea20000100800 */
[----:B------:R-:W1:Y:S01]  /*baa0*/  LDCU UR6, c[0x0][0x440] ;  /* 0x00008800ff0677ac */ /* 0x000e620008000800 */
[----:B------:R-:W-:Y:S02]  /*bab0*/  UIADD3 UR7, UPT, UPT, UR17, -0x2, URZ ;  /* 0xfffffffe11077890 */ /* 0x000fe4000fffe0ff */
[----:B------:R-:W3:Y:S01]  /*bac0*/  LDL.LU R246, [R1+0xd8] ;  /* 0x0000d80001f67983 */ /* 0x000ee20000300800 */
[----:B------:R-:W-:Y:S01]  /*bad0*/  IMAD.U32 R3, RZ, RZ, UR8 ;  /* 0x00000008ff037e24 */ /* 0x000fe2000f8e00ff */
[----:B------:R-:W-:-:S04]  /*bae0*/  DEPBAR.LE SB0, 0x0 ;  /* 0x000080000000791a */ /* 0x000fc80000000000 */
[----:B------:R-:W4:Y:S01]  /*baf0*/  LDL R241, [R1+0x94] ;  /* 0x0000940001f17983 */ /* 0x000f220000100800 */
[----:B------:R-:W-:Y:S01]  /*bb00*/  UIMAD.WIDE.U32 UR12, UR7, UR8, URZ ;  /* 0x00000008070c72a5 */ /* 0x000fe2000f8e00ff */
[----:B------:R-:W-:Y:S02]  /*bb10*/  IMAD.U32 R9, RZ, RZ, UR8 ;  /* 0x00000008ff097e24 */ /* 0x000fe4000f8e00ff */
[----:B------:R-:W-:Y:S01]  /*bb20*/  IMAD.U32 R8, RZ, RZ, UR9 ;  /* 0x00000009ff087e24 */ /* 0x000fe2000f8e00ff */
[----:B------:R-:W-:Y:S01]  /*bb30*/  UIMAD UR7, UR7, UR9, UR13 ;  /* 0x00000009070772a4 */ /* 0x000fe2000f8e020d */
[----:B------:R-:W-:Y:S01]  /*bb40*/  IMAD.U32 R4, RZ, RZ, UR8 ;  /* 0x00000008ff047e24 */ /* 0x000fe2000f8e00ff */
[----:B-1---5:R-:W-:Y:S01]  /*bb50*/  ISETP.GE.AND P0, PT, R234, UR6, PT ;  /* 0x00000006ea007c0c */ /* 0x022fe2000bf06270 */
[----:B------:R-:W-:Y:S01]  /*bb60*/  USHF.L.U32 UR6, UR12, 0x7, URZ ;  /* 0x000000070c067899 */ /* 0x000fe200080006ff */
[----:B------:R-:W-:Y:S01]  /*bb70*/  BAR.SYNC.DEFER_BLOCKING 0x0 ;  /* 0x0000000000007b1d */ /* 0x000fe20000010000 */
[----:B------:R-:W-:Y:S01]  /*bb80*/  USHF.L.U64.HI UR7, UR12, 0x7, UR7 ;  /* 0x000000070c077899 */ /* 0x000fe20008010207 */
[----:B------:R-:W-:-:S02]  /*bb90*/  IMAD.U32 R2, RZ, RZ, UR8 ;  /* 0x00000008ff027e24 */ /* 0x000fc4000f8e00ff */
[----:B------:R-:W-:Y:S02]  /*bba0*/  IMAD.U32 R7, RZ, RZ, UR8 ;  /* 0x00000008ff077e24 */ /* 0x000fe4000f8e00ff */
[----:B------:R-:W-:Y:S02]  /*bbb0*/  IMAD.U32 R0, RZ, RZ, UR6 ;  /* 0x00000006ff007e24 */ /* 0x000fe4000f8e00ff */
[----:B------:R-:W-:Y:S01]  /*bbc0*/  IMAD.U32 R5, RZ, RZ, UR7 ;  /* 0x00000007ff057e24 */ /* 0x000fe2000f8e00ff */
[----:B------:R-:W-:Y:S01]  /*bbd0*/  STL [R1+0x10c], R137 ;  /* 0x00010c8901007387 */ /* 0x000fe20000100800 */
[----:B------:R-:W-:Y:S01]  /*bbe0*/  IMAD.U32 R6, RZ, RZ, UR9 ;  /* 0x00000009ff067e24 */ /* 0x000fe2000f8e00ff */
[----:B------:R-:W-:Y:S01]  /*bbf0*/  @!P0 LEA R3, P2, R3, UR6, 0x5 ;  /* 0x0000000603038c11 */ /* 0x000fe2000f8428ff */
[----:B------:R-:W-:Y:S01]  /*bc00*/  IMAD.U32 R11, RZ, RZ, UR8 ;  /* 0x00000008ff0b7e24 */ /* 0x000fe2000f8e00ff */
[----:B------:R-:W-:Y:S01]  /*bc10*/  @!P0 LEA R4, P1, R4, UR6, 0x6 ;  /* 0x0000000604048c11 */ /* 0x000fe2000f8230ff */
[----:B------:R-:W-:Y:S01]  /*bc20*/  IMAD.U32 R10, RZ, RZ, UR9 ;  /* 0x00000009ff0a7e24 */ /* 0x000fe2000f8e00ff */
[----:B------:R-:W-:Y:S01]  /*bc30*/  @!P0 LEA.HI.X R8, R9, UR7, R8, 0x5, P2 ;  /* 0x0000000709088c11 */ /* 0x000fe200090f2c08 */
[----:B------:R-:W-:Y:S01]  /*bc40*/  IMAD.U32 R9, RZ, RZ, UR7 ;  /* 0x00000007ff097e24 */ /* 0x000fe2000f8e00ff */
[----:B------:R-:W-:Y:S01]  /*bc50*/  @!P0 LEA R2, P4, R2, UR6, 0x4 ;  /* 0x0000000602028c11 */ /* 0x000fe2000f8820ff */
[----:B------:R1:W-:Y:S01]  /*bc60*/  STL [R1+0x108], R136 ;  /* 0x0001088801007387 */ /* 0x0003e20000100800 */
[----:B------:R-:W-:Y:S01]  /*bc70*/  @!P0 LEA.HI.X R6, R7, UR7, R6, 0x6, P1 ;  /* 0x0000000707068c11 */ /* 0x000fe200088f3406 */
[----:B------:R-:W-:Y:S01]  /*bc80*/  IMAD.U32 R7, RZ, RZ, UR7 ;  /* 0x00000007ff077e24 */ /* 0x000fe2000f8e00ff */
[----:B------:R-:W-:Y:S01]  /*bc90*/  @!P0 LEA.HI.X R10, R11, UR7, R10, 0x4, P4 ;  /* 0x000000070b0a8c11 */ /* 0x000fe2000a0f240a */
[----:B------:R-:W-:Y:S04]  /*bca0*/  STL [R1+0x104], R80 ;  /* 0x0001045001007387 */ /* 0x000fe80000100800 */
[----:B------:R-:W-:Y:S04]  /*bcb0*/  @P0 STS.128 [R248+0x8000], RZ ;  /* 0x008000fff8000388 */ /* 0x000fe80000000c00 */
[----:B------:R-:W-:Y:S04]  /*bcc0*/  STL [R1+0x100], R70 ;  /* 0x0001004601007387 */ /* 0x000fe80000100800 */
[----:B------:R-:W-:Y:S04]  /*bcd0*/  STL [R1+0xfc], R69 ;  /* 0x0000fc4501007387 */ /* 0x000fe80000100800 */
[----:B------:R-:W-:Y:S01]  /*bce0*/  STL [R1+0xf8], R68 ;  /* 0x0000f84401007387 */ /* 0x000fe20000100800 */
[----:B--2---:R-:W-:-:S02]  /*bcf0*/  @!P0 LEA R22, P5, R0, R239, 0x1 ;  /* 0x000000ef00168211 */ /* 0x004fc400078a08ff */
[-C--:B------:R-:W-:Y:S02]  /*bd00*/  @!P0 LEA R18, P2, R3, R239.reuse, 0x1 ;  /* 0x000000ef03128211 */ /* 0x080fe400078408ff */
[-C--:B------:R-:W-:Y:S02]  /*bd10*/  @!P0 LEA R16, P1, R4, R239.reuse, 0x1 ;  /* 0x000000ef04108211 */ /* 0x080fe400078208ff */
[----:B------:R-:W-:Y:S01]  /*bd20*/  @!P0 LEA R20, P4, R2, R239, 0x1 ;  /* 0x000000ef02148211 */ /* 0x000fe200078808ff */
[----:B---3--:R-:W-:-:S04]  /*bd30*/  IMAD.MOV.U32 R252, RZ, RZ, R246 ;  /* 0x000000fffffc7224 */ /* 0x008fc800078e00f6 */
[----:B------:R-:W-:Y:S01]  /*bd40*/  IMAD.MOV.U32 R203, RZ, RZ, R252 ;  /* 0x000000ffffcb7224 */ /* 0x000fe200078e00fc */
[-C--:B----4-:R-:W-:Y:S01]  /*bd50*/  @!P0 LEA.HI.X R23, R0, R241.reuse, R5, 0x1, P5 ;  /* 0x000000f100178211 */ /* 0x090fe200028f0c05 */
[----:B------:R-:W-:Y:S01]  /*bd60*/  IMAD.U32 R0, RZ, RZ, UR8 ;  /* 0x00000008ff007e24 */ /* 0x000fe2000f8e00ff */
[-C--:B------:R-:W-:Y:S01]  /*bd70*/  @!P0 LEA.HI.X R19, R3, R241.reuse, R8, 0x1, P2 ;  /* 0x000000f103138211 */ /* 0x080fe200010f0c08 */
[----:B------:R-:W-:Y:S01]  /*bd80*/  IMAD.U32 R8, RZ, RZ, UR6 ;  /* 0x00000006ff087e24 */ /* 0x000fe2000f8e00ff */
[-C--:B------:R-:W-:Y:S01]  /*bd90*/  @!P0 LEA.HI.X R17, R4, R241.reuse, R6, 0x1, P1 ;  /* 0x000000f104118211 */ /* 0x080fe200008f0c06 */
[----:B------:R-:W-:Y:S01]  /*bda0*/  IMAD.U32 R6, RZ, RZ, UR6 ;  /* 0x00000006ff067e24 */ /* 0x000fe2000f8e00ff */
[----:B------:R-:W-:Y:S01]  /*bdb0*/  @!P0 LEA.HI.X R21, R2, R241, R10, 0x1, P4 ;  /* 0x000000f102158211 */ /* 0x000fe200020f0c0a */
[----:B------:R-:W-:Y:S01]  /*bdc0*/  @!P0 IMAD.WIDE.U32 R8, R0, 0x30, R8 ;  /* 0x0000003000088825 */ /* 0x000fe200078e0008 */
[----:B------:R-:W-:Y:S01]  /*bdd0*/  @!PT LDS RZ, [RZ] ;  /* 0x00000000fffff984 */ /* 0x000fe20000000800 */
[----:B------:R-:W-:Y:S01]  /*bde0*/  @!PT LDS RZ, [RZ] ;  /* 0x00000000fffff984 */ /* 0x000fe20000000800 */
[----:B------:R-:W-:Y:S01]  /*bdf0*/  @!PT LDS RZ, [RZ] ;  /* 0x00000000fffff984 */ /* 0x000fe20000000800 */
[----:B------:R-:W-:Y:S03]  /*be00*/  @!P0 LDGSTS.E.BYPASS.LTC128B.128 [R248+0x8000], desc[UR20][R22.64] ;  /* 0x0800000016f88fae */ /* 0x000fe6000b981a14 */
[----:B------:R-:W-:Y:S01]  /*be10*/  IMAD.U32 R0, RZ, RZ, UR9 ;  /* 0x00000009ff007e24 */ /* 0x000fe2000f8e00ff */
[----:B------:R-:W-:Y:S01]  /*be20*/  @!P0 LEA R14, P1, R8, R239, 0x1 ;  /* 0x000000ef080e8211 */ /* 0x000fe200078208ff */
[----:B------:R-:W-:Y:S01]  /*be30*/  IMAD.U32 R2, RZ, RZ, UR8 ;  /* 0x00000008ff027e24 */ /* 0x000fe2000f8e00ff */
[----:B------:R-:W-:Y:S01]  /*be40*/  @P0 STS.128 [R248+0x8800], RZ ;  /* 0x008800fff8000388 */ /* 0x000fe20000000c00 */
[----:B------:R-:W-:-:S02]  /*be50*/  @!P0 IMAD R0, R0, 0x30, RZ ;  /* 0x0000003000008824 */ /* 0x000fc400078e02ff */
[----:B------:R-:W-:Y:S01]  /*be60*/  IMAD.U32 R10, RZ, RZ, UR8 ;  /* 0x00000008ff0a7e24 */ /* 0x000fe2000f8e00ff */
[----:B------:R-:W-:Y:S01]  /*be70*/  @!PT LDS RZ, [RZ] ;  /* 0x00000000fffff984 */ /* 0x000fe20000000800 */
[----:B------:R-:W-:Y:S01]  /*be80*/  @!PT LDS RZ, [RZ] ;  /* 0x00000000fffff984 */ /* 0x000fe20000000800 */
[----:B------:R-:W-:Y:S01]  /*be90*/  @!PT LDS RZ, [RZ] ;  /* 0x00000000fffff984 */ /* 0x000fe20000000800 */
[----:B------:R2:W-:Y:S01]  /*bea0*/  @!P0 LDGSTS.E.BYPASS.LTC128B.128 [R248+0x8800], desc[UR20][R20.64] ;  /* 0x0880000014f88fae */ /* 0x0005e2000b981a14 */
[----:B------:R-:W-:Y:S02]  /*beb0*/  @!P0 IMAD.IADD R0, R0, 0x1, R9 ;  /* 0x0000000100008824 */ /* 0x000fe400078e0209 */
[----:B------:R-:W-:Y:S01]  /*bec0*/  IMAD.U32 R4, RZ, RZ, UR6 ;  /* 0x00000006ff047e24 */ /* 0x000fe2000f8e00ff */
[----:B------:R-:W-:Y:S01]  /*bed0*/  @P0 STS.128 [R248+0x9000], RZ ;  /* 0x009000fff8000388 */ /* 0x000fe20000000c00 */
[----:B------:R-:W-:Y:S01]  /*bee0*/  IMAD.U32 R5, RZ, RZ, UR7 ;  /* 0x00000007ff057e24 */ /* 0x000fe2000f8e00ff */
[----:B------:R-:W-:Y:S01]  /*bef0*/  @!P0 LEA.HI.X R15, R8, R241, R0, 0x1, P1 ;  /* 0x000000f1080f8211 */ /* 0x000fe200008f0c00 */
[----:B------:R-:W-:Y:S01]  /*bf00*/  IMAD.U32 R9, RZ, RZ, UR9 ;  /* 0x00000009ff097e24 */ /* 0x000fe2000f8e00ff */
[----:B------:R-:W-:Y:S01]  /*bf10*/  @!PT LDS RZ, [RZ] ;  /* 0x00000000fffff984 */ /* 0x000fe20000000800 */
[----:B------:R-:W-:Y:S01]  /*bf20*/  @!PT LDS RZ, [RZ] ;  /* 0x00000000fffff984 */ /* 0x000fe20000000800 */
[----:B------:R-:W-:Y:S01]  /*bf30*/  @!PT LDS RZ, [RZ] ;  /* 0x00000000fffff984 */ /* 0x000fe20000000800 */
[----:B------:R-:W-:Y:S01]  /*bf40*/  @!P0 LDGSTS.E.BYPASS.LTC128B.128 [R248+0x9000], desc[UR20][R18.64] ;  /* 0x0900000012f88fae */ /* 0x000fe2000b981a14 */
[----:B------:R-:W-:-:S02]  /*bf50*/  IMAD.U32 R8, RZ, RZ, UR9 ;  /* 0x00000009ff087e24 */ /* 0x000fc4000f8e00ff */
[----:B------:R-:W-:Y:S01]  /*bf60*/  @!P0 IMAD.WIDE.U32 R6, R2, 0x50, R6 ;  /* 0x0000005002068825 */ /* 0x000fe200078e0006 */
[----:B------:R-:W-:Y:S03]  /*bf70*/  @P0 STS.128 [R248+0x9800], RZ ;  /* 0x009800fff8000388 */ /* 0x000fe60000000c00 */
[----:B------:R-:W-:Y:S01]  /*bf80*/  @!P0 IMAD.WIDE.U32 R4, R10, 0x60, R4 ;  /* 0x000000600a048825 */ /* 0x000fe200078e0004 */
[----:B------:R-:W-:Y:S01]  /*bf90*/  @!P0 LEA R12, P4, R6, R239, 0x1 ;  /* 0x000000ef060c8211 */ /* 0x000fe200078808ff */
[----:B------:R-:W-:Y:S01]  /*bfa0*/  @!PT LDS RZ, [RZ] ;  /* 0x00000000fffff984 */ /* 0x000fe20000000800 */
[----:B------:R-:W-:Y:S01]  /*bfb0*/  @!PT LDS RZ, [RZ] ;  /* 0x00000000fffff984 */ /* 0x000fe20000000800 */
[----:B------:R-:W-:Y:S01]  /*bfc0*/  @!PT LDS RZ, [RZ] ;  /* 0x00000000fffff984 */ /* 0x000fe20000000800 */
[----:B------:R-:W-:Y:S02]  /*bfd0*/  @!P0 LDGSTS.E.BYPASS.LTC128B.128 [R248+0x9800], desc[UR20][R14.64] ;  /* 0x098000000ef88fae */ /* 0x000fe4000b981a14 */
[----:B------:R-:W-:Y:S02]  /*bfe0*/  IMAD.U32 R0, RZ, RZ, UR9 ;  /* 0x00000009ff007e24 */ /* 0x000fe4000f8e00ff */
[----:B------:R-:W-:Y:S01]  /*bff0*/  IMAD.U32 R2, RZ, RZ, UR6 ;  /* 0x00000006ff027e24 */ /* 0x000fe2000f8e00ff */
[----:B------:R-:W-:Y:S01]  /*c000*/  @P0 STS.128 [R248+0xa000], RZ ;  /* 0x00a000fff8000388 */ /* 0x000fe20000000c00 */
[----:B------:R-:W-:-:S02]  /*c010*/  IMAD.U32 R3, RZ, RZ, UR7 ;  /* 0x00000007ff037e24 */ /* 0x000fc4000f8e00ff */
[----:B------:R-:W-:Y:S01]  /*c020*/  @!P0 IMAD R10, R9, 0x50, RZ ;  /* 0x00000050090a8824 */ /* 0x000fe200078e02ff */
[----:B------:R-:W-:Y:S01]  /*c030*/  @!PT LDS RZ, [RZ] ;  /* 0x00000000fffff984 */ /* 0x000fe20000000800 */
[----:B------:R-:W-:Y:S01]  /*c040*/  @!PT LDS RZ, [RZ] ;  /* 0x00000000fffff984 */ /* 0x000fe20000000800 */
[----:B------:R-:W-:Y:S01]  /*c050*/  @!PT LDS RZ, [RZ] ;  /* 0x00000000fffff984 */ /* 0x000fe20000000800 */
[----:B------:R-:W-:Y:S01]  /*c060*/  @!P0 LDGSTS.E.BYPASS.LTC128B.128 [R248+0xa000], desc[UR20][R16.64] ;  /* 0x0a00000010f88fae */ /* 0x000fe2000b981a14 */
[----:B------:R-:W-:Y:S02]  /*c070*/  @!P0 IMAD R9, R8, 0x60, RZ ;  /* 0x0000006008098824 */ /* 0x000fe400078e02ff */
[----:B------:R-:W-:Y:S01]  /*c080*/  @!P0 IMAD R8, R0, 0x70, RZ ;  /* 0x0000007000088824 */ /* 0x000fe200078e02ff */
[----:B------:R-:W-:Y:S01]  /*c090*/  @P0 STS.128 [R248+0xa800], RZ ;  /* 0x00a800fff8000388 */ /* 0x000fe20000000c00 */
[----:B------:R-:W-:-:S04]  /*c0a0*/  @!P0 IMAD.WIDE.U32 R2, R11, 0x70, R2 ;  /* 0x000000700b028825 */ /* 0x000fc800078e0002 */
[----:B------:R-:W-:Y:S01]  /*c0b0*/  @!P0 IMAD.IADD R0, R10, 0x1, R7 ;  /* 0x000000010a008824 */ /* 0x000fe200078e0207 */
[-C--:B------:R-:W-:Y:S01]  /*c0c0*/  @!P0 LEA R10, P2, R4, R239.reuse, 0x1 ;  /* 0x000000ef040a8211 */ /* 0x080fe200078408ff */
[----:B------:R-:W-:Y:S02]  /*c0d0*/  @!P0 IMAD.IADD R5, R9, 0x1, R5 ;  /* 0x0000000109058824 */ /* 0x000fe400078e0205 */
[----:B------:R-:W-:Y:S01]  /*c0e0*/  @!P0 IMAD.IADD R3, R8, 0x1, R3 ;  /* 0x0000000108038824 */ /* 0x000fe200078e0203 */
[----:B------:R-:W-:Y:S02]  /*c0f0*/  @!P0 LEA R8, P1, R2, R239, 0x1 ;  /* 0x000000ef02088211 */ /* 0x000fe400078208ff */
[-C--:B------:R-:W-:Y:S02]  /*c100*/  @!P0 LEA.HI.X R13, R6, R241.reuse, R0, 0x1, P4 ;  /* 0x000000f1060d8211 */ /* 0x080fe400020f0c00 */
[-C--:B------:R-:W-:Y:S02]  /*c110*/  @!P0 LEA.HI.X R11, R4, R241.reuse, R5, 0x1, P2 ;  /* 0x000000f1040b8211 */ /* 0x080fe400010f0c05 */
[----:B------:R-:W-:Y:S01]  /*c120*/  @!P0 LEA.HI.X R9, R2, R241, R3, 0x1, P1 ;  /* 0x000000f102098211 */ /* 0x000fe200008f0c03 */
[----:B------:R-:W-:Y:S01]  /*c130*/  @!PT LDS RZ, [RZ] ;  /* 0x00000000fffff984 */ /* 0x000fe20000000800 */
[----:B------:R-:W-:Y:S01]  /*c140*/  @!PT LDS RZ, [RZ] ;  /* 0x00000000fffff984 */ /* 0x000fe20000000800 */
[----:B------:R-:W-:Y:S01]  /*c150*/  @!PT LDS RZ, [RZ] ;  /* 0x00000000fffff984 */ /* 0x000fe20000000800 */
[----:B------:R-:W-:Y:S01]  /*c160*/  @!P0 LDGSTS.E.BYPASS.LTC128B.128 [R248+0xa800], desc[UR20][R12.64] ;  /* 0x0a8000000cf88fae */ /* 0x000fe2000b981a14 */
[----:B------:R-:W-:-:S03]  /*c170*/  IMAD.MOV.U32 R241, RZ, RZ, 0x20 ;  /* 0x00000020fff17424 */ /* 0x000fc600078e00ff */
[----:B------:R-:W-:Y:S02]  /*c180*/  @P0 STS.128 [R248+0xb000], RZ ;  /* 0x00b000fff8000388 */ /* 0x000fe40000000c00 */
[----:B-1----:R-:W-:Y:S02]  /*c190*/  SEL R136, R241, 0xffffffe0, !P6 ;  /* 0xffffffe0f1887807 */ /* 0x002fe40007000000 */
[----:B------:R-:W-:Y:S01]  /*c1a0*/  @!PT LDS RZ, [RZ] ;  /* 0x00000000fffff984 */ /* 0x000fe20000000800 */
[----:B------:R-:W-:Y:S01]  /*c1b0*/  @!PT LDS RZ, [RZ] ;  /* 0x00000000fffff984 */ /* 0x000fe20000000800 */
[----:B------:R-:W-:Y:S01]  /*c1c0*/  @!PT LDS RZ, [RZ] ;  /* 0x00000000fffff984 */ /* 0x000fe20000000800 */
[----:B------:R-:W-:Y:S03]  /*c1d0*/  @!P0 LDGSTS.E.BYPASS.LTC128B.128 [R248+0xb000], desc[UR20][R10.64] ;  /* 0x0b0000000af88fae */ /* 0x000fe6000b981a14 */
[--C-:B------:R-:W-:Y:S01]  /*c1e0*/  IMAD.IADD R0, R201, 0x1, R136.reuse ;  /* 0x00000001c9007824 */ /* 0x100fe200078e0288 */
[----:B------:R-:W-:Y:S01]  /*c1f0*/  @P0 STS.128 [R248+0xb800], RZ ;  /* 0x00b800fff8000388 */ /* 0x000fe20000000c00 */
[----:B------:R-:W-:-:S03]  /*c200*/  IMAD.IADD R2, R236, 0x1, R136 ;  /* 0x00000001ec027824 */ /* 0x000fc600078e0288 */
[----:B------:R-:W-:Y:S01]  /*c210*/  @!PT LDS RZ, [RZ] ;  /* 0x00000000fffff984 */ /* 0x000fe20000000800 */
[----:B------:R-:W-:Y:S01]  /*c220*/  @!PT LDS RZ, [RZ] ;  /* 0x00000000fffff984 */ /* 0x000fe20000000800 */
[----:B------:R-:W-:Y:S01]  /*c230*/  @!PT LDS RZ, [RZ] ;  /* 0x00000000fffff984 */ /* 0x000fe20000000800 */
[----:B------:R1:W-:Y:S04]  /*c240*/  @!P0 LDGSTS.E.BYPASS.LTC128B.128 [R248+0xb800], desc[UR20][R8.64] ;  /* 0x0b80000008f88fae */ /* 0x0003e8000b981a14 */
[----:B------:R-:W-:Y:S04]  /*c250*/  LDSM.16.M88.4 R52, [R201+0x5000] ;  /* 0x00500000c934783b */ /* 0x000fe80000000200 */
[----:B------:R-:W-:Y:S04]  /*c260*/  LDSM.16.M88.4 R60, [R201+0x4000] ;  /* 0x00400000c93c783b */ /* 0x000fe80000000200 */
[----:B------:R-:W-:Y:S04]  /*c270*/  LDSM.16.M88.4 R48, [R201+0x5800] ;  /* 0x00580000c930783b */ /* 0x000fe80000000200 */
[----:B------:R-:W-:Y:S04]  /*c280*/  LDSM.16.M88.4 R4, [R2+0x2000] ;  /* 0x002000000204783b */ /* 0x000fe80000000200 */
[----:B--2---:R-:W-:Y:S04]  /*c290*/  LDSM.16.M88.4 R20, [R0+0x5000] ;  /* 0x005000000014783b */ /* 0x004fe80000000200 */
[----:B------:R-:W-:Y:S04]  /*c2a0*/  LDSM.16.M88.4 R28, [R0+0x4000] ;  /* 0x00400000001c783b */ /* 0x000fe80000000200 */
[----:B-1----:R-:W1:Y:S04]  /*c2b0*/  LDSM.16.M88.4 R8, [R236+0x2000] ;  /* 0x00200000ec08783b */ /* 0x002e680000000200 */
[----:B------:R-:W2:Y:S04]  /*c2c0*/  LDSM.16.M88.4 R36, [R201+0x7000] ;  /* 0x00700000c924783b */ /* 0x000ea80000000200 */
[----:B------:R-:W-:Y:S04]  /*c2d0*/  LDSM.16.M88.4 R16, [R0+0x5800] ;  /* 0x005800000010783b */ /* 0x000fe80000000200 */
[----:B------:R-:W3:Y:S04]  /*c2e0*/  LDSM.16.M88.4 R56, [R201+0x4800] ;  /* 0x00480000c938783b */ /* 0x000ee80000000200 */
[----:B------:R-:W4:Y:S04]  /*c2f0*/  LDSM.16.M88.4 R44, [R201+0x6000] ;  /* 0x00600000c92c783b */ /* 0x000f280000000200 */
[----:B------:R-:W4:Y:S04]  /*c300*/  LDSM.16.M88.4 R40, [R201+0x6800] ;  /* 0x00680000c928783b */ /* 0x000f280000000200 */
[----:B------:R-:W4:Y:S04]  /*c310*/  LDSM.16.M88.4 R32, [R201+0x7800] ;  /* 0x00780000c920783b */ /* 0x000f280000000200 */
[----:B------:R-:W-:Y:S04]  /*c320*/  LDSM.16.M88.4 R76, [R0+0x7000] ;  /* 0x00700000004c783b */ /* 0x000fe80000000200 */
[----:B------:R-:W4:Y:S04]  /*c330*/  LDSM.16.M88.4 R24, [R0+0x4800] ;  /* 0x004800000018783b */ /* 0x000f280000000200 */
[----:B------:R-:W4:Y:S01]  /*c340*/  LDSM.16.M88.4 R64, [R0+0x6000] ;  /* 0x006000000040783b */ /* 0x000f220000000200 */
[C---:B-1----:R-:W-:Y:S03]  /*c350*/  HMMA.16816.F32.BF16 R92, R8.reuse, R52, RZ ;  /* 0x00000034085c723c */ /* 0x042fe600000418ff */
[----:B------:R-:W1:Y:S04]  /*c360*/  LDSM.16.M88.4 R84, [R0+0x6800] ;  /* 0x006800000054783b */ /* 0x000e680000000200 */
[----:B------:R3:W1:Y:S01]  /*c370*/  LDSM.16.M88.4 R72, [R0+0x7800] ;  /* 0x007800000048783b */ /* 0x0006620000000200 */
[C---:B------:R-:W-:Y:S03]  /*c380*/  HMMA.16816.F32.BF16 R100, R8.reuse, R60, RZ ;  /* 0x0000003c0864723c */ /* 0x040fe600000418ff */
[----:B------:R-:W1:Y:S04]  /*c390*/  LDSM.16.M88.4 R12, [R236] ;  /* 0x00000000ec0c783b */ /* 0x000e680000000200 */
[----:B------:R-:W0:Y:S01]  /*c3a0*/  LDGDEPBAR ;  /* 0x00000000000079af */ /* 0x000e220000000000 */
[----:B------:R-:W-:Y:S08]  /*c3b0*/  HMMA.16816.F32.BF16 R216, R8, R48, RZ ;  /* 0x0000003008d8723c */ /* 0x000ff000000418ff */
[C---:B------:R-:W-:Y:S08]  /*c3c0*/  HMMA.16816.F32.BF16 R68, R4.reuse, R20, R92 ;  /* 0x000000140444723c */ /* 0x040ff0000004185c */
[----:B------:R-:W-:Y:S08]  /*c3d0*/  HMMA.16816.F32.BF16 R220, R4, R28, R100 ;  /* 0x0000001c04dc723c */ /* 0x000ff00000041864 */
[----:B--2---:R-:W-:Y:S03]  /*c3e0*/  HMMA.16816.F32.BF16 R112, R8, R36, RZ ;  /* 0x000000240870723c */ /* 0x004fe600000418ff */
[----:B------:R-:W-:-:S02]  /*c3f0*/  IMAD.MOV.U32 R102, RZ, RZ, R69 ;  /* 0x000000ffff667224 */ /* 0x000fc400078e0045 */
[----:B------:R-:W-:Y:S02]  /*c400*/  IMAD.MOV.U32 R101, RZ, RZ, R70 ;  /* 0x000000ffff657224 */ /* 0x000fe400078e0046 */
[----:B------:R-:W-:Y:S01]  /*c410*/  IMAD.MOV.U32 R100, RZ, RZ, R71 ;  /* 0x000000ffff647224 */ /* 0x000fe200078e0047 */
[----:B---3--:R-:W-:Y:S01]  /*c420*/  HMMA.16816.F32.BF16 R96, R8, R56, RZ ;  /* 0x000000380860723c */ /* 0x008fe200000418ff */
[----:B------:R-:W-:-:S07]  /*c430*/  IMAD.MOV.U32 R0, RZ, RZ, R68 ;  /* 0x000000ffff007224 */ /* 0x000fce00078e0044 */
[----:B------:R-:W-:Y:S08]  /*c440*/  HMMA.16816.F32.BF16 R68, R4, R16, R216 ;  /* 0x000000100444723c */ /* 0x000ff000000418d8 */
[C---:B----4-:R-:W-:Y:S08]  /*c450*/  HMMA.16816.F32.BF16 R128, R8.reuse, R44, RZ ;  /* 0x0000002c0880723c */ /* 0x050ff000000418ff */
[----:B------:R-:W-:Y:S03]  /*c460*/  HMMA.16816.F32.BF16 R120, R8, R40, RZ ;  /* 0x000000280878723c */ /* 0x000fe600000418ff */
[----:B------:R-:W-:-:S02]  /*c470*/  IMAD.MOV.U32 R3, RZ, RZ, R69 ;  /* 0x000000ffff037224 */ /* 0x000fc400078e0045 */
[----:B------:R-:W-:Y:S02]  /*c480*/  IMAD.MOV.U32 R231, RZ, RZ, R70 ;  /* 0x000000ffffe77224 */ /* 0x000fe400078e0046 */
[----:B------:R-:W-:Y:S01]  /*c490*/  IMAD.MOV.U32 R230, RZ, RZ, R71 ;  /* 0x000000ffffe67224 */ /* 0x000fe200078e0047 */
        /* <DEDUP_REMOVED lines=10> */
[C---:B------:R-:W-:Y:S08]  /*c540*/  HMMA.16816.F32.BF16 R224, R4.reuse, R24, R96 ;  /* 0x0000001804e0723c */ /* 0x040ff00000041860 */
[----:B------:R-:W-:Y:S01]  /*c550*/  HMMA.16816.F32.BF16 R128, R4, R64, R128 ;  /* 0x000000400480723c */ /* 0x000fe20000041880 */
[----:B--2---:R-:W-:-:S07]  /*c560*/  IMAD.MOV.U32 R2, RZ, RZ, R68 ;  /* 0x000000ffff027224 */ /* 0x004fce00078e0044 */
[C---:B-1----:R-:W-:Y:S08]  /*c570*/  HMMA.16816.F32.BF16 R120, R4.reuse, R84, R120 ;  /* 0x000000540478723c */ /* 0x042ff00000041878 */
        /* <DEDUP_REMOVED lines=14> */
[----:B------:R-:W-:Y:S01]  /*c660*/  HMMA.16816.F32.BF16 R92, R12, R56, RZ ;  /* 0x000000380c5c723c */ /* 0x000fe200000418ff */
[----:B------:R-:W-:-:S07]  /*c670*/  IMAD.MOV.U32 R103, RZ, RZ, R68 ;  /* 0x000000ffff677224 */ /* 0x000fce00078e0044 */
[----:B------:R-:W-:Y:S03]  /*c680*/  HMMA.16816.F32.BF16 R68, R4, R22, R204 ;  /* 0x000000160444723c */ /* 0x000fe600000418cc */
[----:B------:R-:W-:Y:S02]  /*c690*/  IMAD.MOV.U32 R217, RZ, RZ, R80 ;  /* 0x000000ffffd97224 */ /* 0x000fe400078e0050 */
[----:B------:R-:W-:-:S03]  /*c6a0*/  IMAD.MOV.U32 R216, RZ, RZ, R81 ;  /* 0x000000ffffd87224 */ /* 0x000fc600078e0051 */
[----:B------:R-:W-:Y:S08]  /*c6b0*/  HMMA.16816.F32.BF16 R96, R12, R60, RZ ;  /* 0x0000003c0c60723c */ /* 0x000ff000000418ff */
[----:B---3--:R-:W-:Y:S01]  /*c6c0*/  HMMA.16816.F32.BF16 R108, R8, R24, R92 ;  /* 0x00000018086c723c */ /* 0x008fe2000004185c */
[----:B------:R-:W-:Y:S02]  /*c6d0*/  IMAD.MOV.U32 R24, RZ, RZ, R101 ;  /* 0x000000ffff187224 */ /* 0x000fe400078e0065 */
[----:B------:R-:W-:-:S02]  /*c6e0*/  IMAD.MOV.U32 R240, RZ, RZ, R68 ;  /* 0x000000fffff07224 */ /* 0x000fc400078e0044 */
[----:B------:R-:W-:Y:S02]  /*c6f0*/  IMAD.MOV.U32 R239, RZ, RZ, R69 ;  /* 0x000000ffffef7224 */ /* 0x000fe400078e0045 */
[----:B------:R-:W-:Y:S01]  /*c700*/  IMAD.MOV.U32 R237, RZ, RZ, R70 ;  /* 0x000000ffffed7224 */ /* 0x000fe200078e0046 */
[----:B------:R-:W-:Y:S01]  /*c710*/  HMMA.16816.F32.BF16 R92, R12, R58, RZ ;  /* 0x0000003a0c5c723c */ /* 0x000fe200000418ff */
[----:B------:R-:W-:Y:S02]  /*c720*/  IMAD.MOV.U32 R235, RZ, RZ, R71 ;  /* 0x000000ffffeb7224 */ /* 0x000fe400078e0047 */
[----:B------:R-:W-:-:S05]  /*c730*/  IMAD.MOV.U32 R25, RZ, RZ, R100 ;  /* 0x000000ffff197224 */ /* 0x000fca00078e0064 */
[C---:B------:R-:W-:Y:S08]  /*c740*/  HMMA.16816.F32.BF16 R68, R4.reuse, R86, R116 ;  /* 0x000000560444723c */ /* 0x040ff00000041874 */
[----:B------:R-:W-:Y:S08]  /*c750*/  HMMA.16816.F32.BF16 R4, R4, R74, R88 ;  /* 0x0000004a0404723c */ /* 0x000ff00000041858 */
[----:B------:R-:W-:Y:S03]  /*c760*/  HMMA.16816.F32.BF16 R88, R12, R52, RZ ;  /* 0x000000340c58723c */ /* 0x000fe600000418ff */
[----:B------:R-:W-:-:S02]  /*c770*/  IMAD.MOV.U32 R242, RZ, RZ, R70 ;  /* 0x000000fffff27224 */ /* 0x000fc400078e0046 */
[----:B------:R-:W-:Y:S02]  /*c780*/  IMAD.MOV.U32 R241, RZ, RZ, R71 ;  /* 0x000000fffff17224 */ /* 0x000fe400078e0047 */
[----:B------:R-:W-:Y:S01]  /*c790*/  IMAD.MOV.U32 R71, RZ, RZ, R82 ;  /* 0x000000ffff477224 */ /* 0x000fe200078e0052 */
[----:B------:R-:W-:Y:S01]  /*c7a0*/  HMMA.16816.F32.BF16 R56, R12, R40, RZ ;  /* 0x000000280c38723c */ /* 0x000fe200000418ff */
        /* <DEDUP_REMOVED lines=8> */
[----:B------:R-:W-:Y:S08]  /*c830*/  HMMA.16816.F32.BF16 R4, R12, R48, RZ ;  /* 0x000000300c04723c */ /* 0x000ff000000418ff */
[----:B------:R-:W-:Y:S01]  /*c840*/  HMMA.16816.F32.BF16 R116, R8, R20, R88 ;  /* 0x000000140874723c */ /* 0x000fe20000041858 */
[----:B------:R-:W-:Y:S02]  /*c850*/  IMAD.MOV.U32 R21, RZ, RZ, R102 ;  /* 0x000000ffff157224 */ /* 0x000fe400078e0066 */
[----:B------:R-:W-:-:S02]  /*c860*/  IMAD.MOV.U32 R20, RZ, RZ, R0 ;  /* 0x000000ffff147224 */ /* 0x000fc400078e0000 */
[----:B------:R-:W-:-:S03]  /*c870*/  IMAD.MOV.U32 R0, RZ, RZ, R203 ;  /* 0x000000ffff007224 */ /* 0x000fc600078e00cb */
[----:B------:R-:W-:Y:S01]  /*c880*/  HMMA.16816.F32.BF16 R88, R12, R62, RZ ;  /* 0x0000003e0c58723c */ /* 0x000fe200000418ff */
[----:B------:R-:W-:-:S07]  /*c890*/  IMAD.IADD R0, R236, 0x1, R0 ;  /* 0x00000001ec007824 */ /* 0x000fce00078e0200 */
[----:B------:R-:W-:Y:S08]  /*c8a0*/  HMMA.16816.F32.BF16 R204, R8, R16, R4 ;  /* 0x0000001008cc723c */ /* 0x000ff00000041804 */
[C---:B------:R-:W-:Y:S08]  /*c8b0*/  HMMA.16816.F32.BF16 R60, R12.reuse, R44, RZ ;  /* 0x0000002c0c3c723c */ /* 0x040ff000000418ff */
        /* <DEDUP_REMOVED lines=13> */
[----:B------:R-:W-:Y:S01]  /*c990*/  HMMA.16816.F32.BF16 R32, R8, R84, R56 ;  /* 0x000000540820723c */ /* 0x000fe20000041838 */
[----:B------:R-:W-:-:S02]  /*c9a0*/  IMAD.MOV.U32 R84, RZ, RZ, R20 ;  /* 0x000000ffff547224 */ /* 0x000fc400078e0014 */
[----:B------:R-:W-:Y:S02]  /*c9b0*/  IMAD.MOV.U32 R85, RZ, RZ, R21 ;  /* 0x000000ffff557224 */ /* 0x000fe400078e0015 */
[----:B------:R-:W-:Y:S02]  /*c9c0*/  IMAD.MOV.U32 R56, RZ, RZ, R24 ;  /* 0x000000ffff387224 */ /* 0x000fe400078e0018 */
[----:B------:R-:W-:Y:S01]  /*c9d0*/  IMAD.MOV.U32 R57, RZ, RZ, R25 ;  /* 0x000000ffff397224 */ /* 0x000fe200078e0019 */
[----:B------:R-:W-:Y:S08]  /*c9e0*/  HMMA.16816.F32.BF16 R104, R12, R42, RZ ;  /* 0x0000002a0c68723c */ /* 0x000ff000000418ff */
[----:B------:R-:W-:Y:S01]  /*c9f0*/  HMMA.16816.F32.BF16 R40, R8, R64, R60 ;  /* 0x000000400828723c */ /* 0x000fe2000004183c */
[----:B------:R-:W-:-:S02]  /*ca00*/  IMAD.MOV.U32 R64, RZ, RZ, R83 ;  /* 0x000000ffff407224 */ /* 0x000fc400078e0053 */
[----:B------:R-:W-:Y:S02]  /*ca10*/  IMAD.MOV.U32 R65, RZ, RZ, R82 ;  /* 0x000000ffff417224 */ /* 0x000fe400078e0052 */
[----:B------:R-:W-:Y:S02]  /*ca20*/  IMAD.MOV.U32 R62, RZ, RZ, R81 ;  /* 0x000000ffff3e7224 */ /* 0x000fe400078e0051 */
[----:B------:R-:W-:Y:S01]  /*ca30*/  IMAD.MOV.U32 R63, RZ, RZ, R80 ;  /* 0x000000ffff3f7224 */ /* 0x000fe200078e0050 */
[C---:B------:R-:W-:Y:S08]  /*ca40*/  HMMA.16816.F32.BF16 R48, R12.reuse, R50, RZ ;  /* 0x000000320c30723c */ /* 0x040ff000000418ff */
[----:B------:R-:W-:Y:S01]  /*ca50*/  HMMA.16816.F32.BF16 R44, R12, R46, RZ ;  /* 0x0000002e0c2c723c */ /* 0x000fe200000418ff */
        /* <DEDUP_REMOVED lines=16> */
[----:B------:R-:W1:Y:S01]  /*cb60*/  LDSM.16.M88.4 R20, [R200+0x4000] ;  /* 0x00400000c814783b */ /* 0x000e620000000200 */
        /* <DEDUP_REMOVED lines=17> */
[----:B------:R-:W4:Y:S01]  /*cc80*/  LDSM.16.M88.4 R24, [R200+0x5000] ;  /* 0x00500000c818783b */ /* 0x000f220000000200 */
        /* <DEDUP_REMOVED lines=27> */
[----:B------:R-:W-:Y:S01]  /*ce40*/  IMAD.MOV.U32 R52, RZ, RZ, R62 ;  /* 0x000000ffff347224 */ /* 0x000fe200078e003e */
[----:B------:R-:W-:Y:S01]  /*ce50*/  HMMA.16816.F32.BF16 R228, R8, R74, R36 ;  /* 0x0000004a08e4723c */ /* 0x000fe20000041824 */
[----:B------:R-:W-:Y:S01]  /*ce60*/  IMAD.MOV.U32 R53, RZ, RZ, R63 ;  /* 0x000000ffff357224 */ /* 0x000fe200078e003f */
[----:B------:R-:W-:Y:S01]  /*ce70*/  LDSM.16.M88.4 R8, [R200+0x6000] ;  /* 0x00600000c808783b */ /* 0x000fe20000000200 */
        /* <DEDUP_REMOVED lines=12> */
[----:B--2---:R-:W-:Y:S01]  /*cf40*/  HMMA.16816.F32.BF16 R220, R12, R20, R112 ;  /* 0x000000140cdc723c */ /* 0x004fe20000041870 */
[----:B------:R-:W-:Y:S02]  /*cf50*/  IMAD.MOV.U32 R20, RZ, RZ, R106 ;  /* 0x000000ffff147224 */ /* 0x000fe400078e006a */
[----:B------:R-:W-:Y:S02]  /*cf60*/  IMAD.MOV.U32 R21, RZ, RZ, R107 ;  /* 0x000000ffff157224 */ /* 0x000fe400078e006b */
[----:B------:R-:W-:-:S02]  /*cf70*/  IMAD.MOV.U32 R106, RZ, RZ, R54 ;  /* 0x000000ffff6a7224 */ /* 0x000fc400078e0036 */
[----:B------:R-:W-:Y:S01]  /*cf80*/  IMAD.MOV.U32 R107, RZ, RZ, R55 ;  /* 0x000000ffff6b7224 */ /* 0x000fe200078e0037 */
[C---:B---3--:R-:W-:Y:S01]  /*cf90*/  HMMA.16816.F32.BF16 R76, R4.reuse, R16, R224 ;  /* 0x00000010044c723c */ /* 0x048fe200000418e0 */
        /* <DEDUP_REMOVED lines=11> */
[----:B------:R-:W1:Y:S01]  /*d050*/  LDSM.16.M88.4 R28, [R200+0x6800] ;  /* 0x00680000c81c783b */ /* 0x000e620000000200 */
[----:B------:R-:W-:Y:S02]  /*d060*/  IMAD.MOV.U32 R3, RZ, RZ, R90 ;  /* 0x000000ffff037224 */ /* 0x000fe400078e005a */
[----:B------:R-:W-:-:S02]  /*d070*/  IMAD.MOV.U32 R2, RZ, RZ, R91 ;  /* 0x000000ffff027224 */ /* 0x000fc400078e005b */
[----:B------:R-:W-:Y:S01]  /*d080*/  IMAD.MOV.U32 R112, RZ, RZ, R84 ;  /* 0x000000ffff707224 */ /* 0x000fe200078e0054 */
[----:B----4-:R-:W-:Y:S01]  /*d090*/  HMMA.16816.F32.BF16 R212, R4, R24, R36 ;  /* 0x0000001804d4723c */ /* 0x010fe20000041824 */
        /* <DEDUP_REMOVED lines=9> */
[----:B------:R-:W-:Y:S01]  /*d130*/  HMMA.16816.F32.BF16 R84, R12, R16, R108 ;  /* 0x000000100c54723c */ /* 0x000fe2000004186c */
        /* <DEDUP_REMOVED lines=15> */
[----:B-1----:R-:W-:Y:S01]  /*d230*/  HMMA.16816.F32.BF16 R116, R4, R30, R108 ;  /* 0x0000001e0474723c */ /* 0x002fe2000004186c */
[----:B------:R-:W-:-:S07]  /*d240*/  IMAD.MOV.U32 R25, RZ, RZ, R92 ;  /* 0x000000ffff197224 */ /* 0x000fce00078e005c */
[C---:B--2---:R-:W-:Y:S08]  /*d250*/  HMMA.16816.F32.BF16 R108, R4.reuse, R38, R100 ;  /* 0x00000026046c723c */ /* 0x044ff00000041864 */
[C---:B---3--:R-:W-:Y:S08]  /*d260*/  HMMA.16816.F32.BF16 R100, R4.reuse, R34, R96 ;  /* 0x000000220464723c */ /* 0x048ff00000041860 */
[-C--:B------:R-:W-:Y:S08]  /*d270*/  HMMA.16816.F32.BF16 R208, R4, R26.reuse, R208 ;  /* 0x0000001a04d0723c */ /* 0x080ff000000418d0 */
[----:B------:R-:W-:Y:S01]  /*d280*/  HMMA.16816.F32.BF16 R96, R12, R26, R40 ;  /* 0x0000001a0c60723c */ /* 0x000fe20000041828 */
[----:B------:R-:W-:-:S02]  /*d290*/  IMAD.MOV.U32 R27, RZ, RZ, R2 ;  /* 0x000000ffff1b7224 */ /* 0x000fc400078e0002 */
[C---:B------:R-:W-:Y:S02]  /*d2a0*/  IMAD.IADD R2, R136.reuse, 0x1, R0 ;  /* 0x0000000188027824 */ /* 0x040fe400078e0200 */
[----:B------:R-:W-:Y:S02]  /*d2b0*/  IMAD.IADD R0, R136, 0x1, R200 ;  /* 0x0000000188007824 */ /* 0x000fe400078e02c8 */
[----:B------:R-:W-:Y:S01]  /*d2c0*/  IMAD.MOV.U32 R40, RZ, RZ, R203 ;  /* 0x000000ffff287224 */ /* 0x000fe200078e00cb */
[----:B----4-:R-:W-:Y:S01]  /*d2d0*/  HMMA.16816.F32.BF16 R92, R12, R16, R56 ;  /* 0x000000100c5c723c */ /* 0x010fe20000041838 */
[----:B------:R-:W-:Y:S02]  /*d2e0*/  IMAD.MOV.U32 R41, RZ, RZ, R202 ;  /* 0x000000ffff297224 */ /* 0x000fe400078e00ca */
[----:B------:R-:W-:Y:S02]  /*d2f0*/  IMAD.MOV.U32 R42, RZ, RZ, R201 ;  /* 0x000000ffff2a7224 */ /* 0x000fe400078e00c9 */
[----:B------:R-:W-:-:S02]  /*d300*/  IMAD.MOV.U32 R43, RZ, RZ, R137 ;  /* 0x000000ffff2b7224 */ /* 0x000fc400078e0089 */
[----:B------:R-:W-:Y:S01]  /*d310*/  IMAD.MOV.U32 R26, RZ, RZ, R3 ;  /* 0x000000ffff1a7224 */ /* 0x000fe200078e0003 */
[----:B------:R-:W-:Y:S08]  /*d320*/  HMMA.16816.F32.BF16 R56, R12, R18, R48 ;  /* 0x000000120c38723c */ /* 0x000ff00000041830 */
        /* <DEDUP_REMOVED lines=8> */
[----:B------:R-:W-:Y:S07]  /*d3b0*/  LDSM.16.M88.4 R4, [R2+0x2000] ;  /* 0x002000000204783b */ /* 0x000fee0000000200 */
[C---:B------:R-:W-:Y:S01]  /*d3c0*/  HMMA.16816.F32.BF16 R48, R12.reuse, R28, R20 ;  /* 0x0000001c0c30723c */ /* 0x040fe20000041814 */
[----:B------:R-:W1:Y:S07]  /*d3d0*/  LDSM.16.M88.4 R20, [R0+0x4000] ;  /* 0x004000000014783b */ /* 0x000e6e0000000200 */
[C---:B------:R-:W-:Y:S08]  /*d3e0*/  HMMA.16816.F32.BF16 R52, R12.reuse, R8, R52 ;  /* 0x000000080c34723c */ /* 0x040ff00000041834 */
[C---:B------:R-:W-:Y:S01]  /*d3f0*/  HMMA.16816.F32.BF16 R64, R12.reuse, R10, R64 ;  /* 0x0000000a0c40723c */ /* 0x040fe20000041840 */
[----:B------:R-:W2:Y:S07]  /*d400*/  LDSM.16.M88.4 R8, [R2] ;  /* 0x000000000208783b */ /* 0x000eae0000000200 */
[C---:B------:R-:W-:Y:S08]  /*d410*/  HMMA.16816.F32.BF16 R40, R12.reuse, R36, R40 ;  /* 0x000000240c28723c */ /* 0x040ff00000041828 */
[C---:B------:R-:W-:Y:S08]  /*d420*/  HMMA.16816.F32.BF16 R36, R12.reuse, R38, R24 ;  /* 0x000000260c24723c */ /* 0x040ff00000041818 */
[----:B------:R-:W-:Y:S01]  /*d430*/  HMMA.16816.F32.BF16 R44, R12, R30, R44 ;  /* 0x0000001e0c2c723c */ /* 0x000fe2000004182c */
[----:B------:R-:W3:Y:S07]  /*d440*/  LDSM.16.M88.4 R28, [R0+0x5800] ;  /* 0x00580000001c783b */ /* 0x000eee0000000200 */
[----:B-1----:R-:W-:Y:S08]  /*d450*/  HMMA.16816.F32.BF16 R24, R4, R20, R68 ;  /* 0x000000140418723c */ /* 0x002ff00000041844 */
[C---:B------:R-:W-:Y:S08]  /*d460*/  HMMA.16816.F32.BF16 R200, R12.reuse, R32, R80 ;  /* 0x000000200cc8723c */ /* 0x040ff00000041850 */
[----:B------:R-:W-:Y:S01]  /*d470*/  HMMA.16816.F32.BF16 R228, R12, R34, R228 ;  /* 0x000000220ce4723c */ /* 0x000fe200000418e4 */
[----:B------:R-:W1:Y:S02]  /*d480*/  LDSM.16.M88.4 R32, [R0+0x5000] ;  /* 0x005000000020783b */ /* 0x000e640000000200 */
[----:B------:R-:W-:-:S02]  /*d490*/  IMAD.MOV.U32 R12, RZ, RZ, R26 ;  /* 0x000000ffff0c7224 */ /* 0x000fc400078e001a */
[----:B------:R-:W-:Y:S02]  /*d4a0*/  IMAD.MOV.U32 R82, RZ, RZ, R25 ;  /* 0x000000ffff527224 */ /* 0x000fe400078e0019 */
[----:B------:R-:W-:Y:S02]  /*d4b0*/  IMAD.MOV.U32 R81, RZ, RZ, R27 ;  /* 0x000000ffff517224 */ /* 0x000fe400078e001b */
[----:B------:R-:W-:Y:S02]  /*d4c0*/  IMAD.MOV.U32 R71, RZ, RZ, R24 ;  /* 0x000000ffff477224 */ /* 0x000fe400078e0018 */
[----:B--2---:R-:W-:Y:S08]  /*d4d0*/  HMMA.16816.F32.BF16 R24, R8, R20, R220 ;  /* 0x000000140818723c */ /* 0x004ff000000418dc */
[C---:B---3--:R-:W-:Y:S08]  /*d4e0*/  HMMA.16816.F32.BF16 R132, R4.reuse, R30, R132 ;  /* 0x0000001e0484723c */ /* 0x048ff00000041884 */
[----:B------:R-:W-:Y:S03]  /*d4f0*/  HMMA.16816.F32.BF16 R204, R4, R28, R204 ;  /* 0x0000001c04cc723c */ /* 0x000fe600000418cc */
[----:B------:R-:W-:-:S02]  /*d500*/  IMAD.MOV.U32 R237, RZ, RZ, R25 ;  /* 0x000000ffffed7224 */ /* 0x000fc400078e0019 */
[----:B------:R-:W-:Y:S02]  /*d510*/  IMAD.MOV.U32 R136, RZ, RZ, R27 ;  /* 0x000000ffff887224 */ /* 0x000fe400078e001b */
[----:B------:R-:W-:Y:S02]  /*d520*/  IMAD.MOV.U32 R3, RZ, RZ, R24 ;  /* 0x000000ffff037224 */ /* 0x000fe400078e0018 */
[----:B------:R-:W-:Y:S02]  /*d530*/  IMAD.MOV.U32 R2, RZ, RZ, R26 ;  /* 0x000000ffff027224 */ /* 0x000fe400078e001a */
[----:B------:R-:W-:Y:S01]  /*d540*/  HMMA.16816.F32.BF16 R24, R4, R22, R216 ;  /* 0x000000160418723c */ /* 0x000fe200000418d8 */
[----:B------:R-:W-:-:S07]  /*d550*/  IMAD.MOV.U32 R241, RZ, RZ, R135 ;  /* 0x000000fffff17224 */ /* 0x000fce00078e0087 */
        /* <DEDUP_REMOVED lines=10> */
[----:B------:R-:W-:Y:S01]  /*d600*/  HMMA.16816.F32.BF16 R216, R8, R18, R60 ;  /* 0x0000001208d8723c */ /* 0x000fe2000004183c */
[----:B------:R-:W-:Y:S02]  /*d610*/  IMAD.MOV.U32 R220, RZ, RZ, R26 ;  /* 0x000000ffffdc7224 */ /* 0x000fe400078e001a */
[----:B------:R-:W-:Y:S01]  /*d620*/  IMAD.MOV.U32 R80, RZ, RZ, R23 ;  /* 0x000000ffff507224 */ /* 0x000fe200078e0017 */
[----:B------:R-:W2:Y:S01]  /*d630*/  LDSM.16.M88.4 R24, [R0+0x6000] ;  /* 0x006000000018783b */ /* 0x000ea20000000200 */
        /* <DEDUP_REMOVED lines=11> */
[----:B------:R-:W-:Y:S03]  /*d6f0*/  HMMA.16816.F32.BF16 R208, R4, R34, R208 ;  /* 0x0000002204d0723c */ /* 0x000fe600000418d0 */
        /* <DEDUP_REMOVED lines=8> */
[C---:B------:R-:W-:Y:S01]  /*d780*/  HMMA.16816.F32.BF16 R20, R4.reuse, R16, R76 ;  /* 0x000000100414723c */ /* 0x040fe2000004184c */
[----:B------:R-:W-:Y:S01]  /*d790*/  IMAD.MOV.U32 R77, RZ, RZ, R13 ;  /* 0x000000ffff4d7224 */ /* 0x000fe200078e000d */
[----:B------:R-:W-:Y:S01]  /*d7a0*/  LDSM.16.M88.4 R16, [R0+0x7000] ;  /* 0x007000000010783b */ /* 0x000fe20000000200 */
[----:B------:R-:W-:Y:S02]  /*d7b0*/  IMAD.MOV.U32 R78, RZ, RZ, R133 ;  /* 0x000000ffff4e7224 */ /* 0x000fe400078e0085 */
[----:B------:R-:W-:Y:S01]  /*d7c0*/  IMAD.MOV.U32 R76, RZ, RZ, R212 ;  /* 0x000000ffff4c7224 */ /* 0x000fe200078e00d4 */
[----:B------:R-:W1:Y:S01]  /*d7d0*/  LDSM.16.M88.4 R12, [R0+0x7800] ;  /* 0x00780000000c783b */ /* 0x000e620000000200 */
[----:B------:R-:W-:Y:S01]  /*d7e0*/  IMAD.MOV.U32 R62, RZ, RZ, R209 ;  /* 0x000000ffff3e7224 */ /* 0x000fe200078e00d1 */
[----:B--2---:R-:W-:Y:S01]  /*d7f0*/  HMMA.16816.F32.BF16 R128, R4, R24, R128 ;  /* 0x000000180480723c */ /* 0x004fe20000041880 */
[----:B------:R-:W-:-:S02]  /*d800*/  IMAD.MOV.U32 R239, RZ, RZ, R210 ;  /* 0x000000ffffef7224 */ /* 0x000fc400078e00d2 */
[----:B------:R-:W-:-:S05]  /*d810*/  IMAD.MOV.U32 R240, RZ, RZ, R211 ;  /* 0x000000fffff07224 */ /* 0x000fca00078e00d3 */
[----:B------:R-:W-:Y:S03]  /*d820*/  HMMA.16816.F32.BF16 R124, R4, R26, R124 ;  /* 0x0000001a047c723c */ /* 0x000fe6000004187c */
[----:B------:R-:W-:Y:S02]  /*d830*/  IMAD.MOV.U32 R69, RZ, RZ, R23 ;  /* 0x000000ffff457224 */ /* 0x000fe400078e0017 */
[----:B------:R-:W-:Y:S02]  /*d840*/  IMAD.MOV.U32 R68, RZ, RZ, R21 ;  /* 0x000000ffff447224 */ /* 0x000fe400078e0015 */
[----:B------:R-:W-:Y:S02]  /*d850*/  IMAD.MOV.U32 R88, RZ, RZ, R20 ;  /* 0x000000ffff587224 */ /* 0x000fe400078e0014 */
[----:B------:R-:W-:Y:S02]  /*d860*/  IMAD.MOV.U32 R87, RZ, RZ, R22 ;  /* 0x000000ffff577224 */ /* 0x000fe400078e0016 */
[----:B------:R2:W3:Y:S01]  /*d870*/  LDSM.16.M88.4 R20, [R0+0x6800] ;  /* 0x006800000014783b */ /* 0x0004e20000000200 */
[----:B------:R-:W-:Y:S01]  /*d880*/  IMAD.MOV.U32 R72, RZ, RZ, R129 ;  /* 0x000000ffff487224 */ /* 0x000fe200078e0081 */
[----:B------:R-:W-:-:S04]  /*d890*/  DEPBAR.LE SB0, 0x0 ;  /* 0x000080000000791a */ /* 0x000fc80000000000 */
[----:B------:R-:W-:Y:S02]  /*d8a0*/  IMAD.MOV.U32 R129, RZ, RZ, R77 ;  /* 0x000000ffff817224 */ /* 0x000fe400078e004d */
[----:B------:R-:W-:Y:S02]  /*d8b0*/  IMAD.MOV.U32 R79, RZ, RZ, R130 ;  /* 0x000000ffff4f7224 */ /* 0x000fe400078e0082 */
[----:B------:R-:W-:Y:S02]  /*d8c0*/  IMAD.MOV.U32 R73, RZ, RZ, R128 ;  /* 0x000000ffff497224 */ /* 0x000fe400078e0080 */
[----:B------:R-:W-:Y:S02]  /*d8d0*/  IMAD.MOV.U32 R246, RZ, RZ, R131 ;  /* 0x000000fffff67224 */ /* 0x000fe400078e0083 */
[----:B------:R-:W-:Y:S02]  /*d8e0*/  IMAD.MOV.U32 R77, RZ, RZ, R124 ;  /* 0x000000ffff4d7224 */ /* 0x000fe400078e007c */
[----:B------:R-:W-:-:S02]  /*d8f0*/  IMAD.MOV.U32 R128, RZ, RZ, R78 ;  /* 0x000000ffff807224 */ /* 0x000fc400078e004e */
[----:B------:R-:W-:Y:S01]  /*d900*/  IMAD.MOV.U32 R130, RZ, RZ, R80 ;  /* 0x000000ffff827224 */ /* 0x000fe200078e0050 */
[----:B-1----:R-:W-:Y:S01]  /*d910*/  HMMA.16816.F32.BF16 R204, R4, R12, R104 ;  /* 0x0000000c04cc723c */ /* 0x002fe20000041868 */
        /* <DEDUP_REMOVED lines=8> */
[----:B------:R-:W-:Y:S02]  /*d9a0*/  IMAD.MOV.U32 R126, RZ, RZ, R69 ;  /* 0x000000ffff7e7224 */ /* 0x000fe400078e0045 */
[----:B------:R-:W-:Y:S02]  /*d9b0*/  IMAD.MOV.U32 R127, RZ, RZ, R68 ;  /* 0x000000ffff7f7224 */ /* 0x000fe400078e0044 */
[----:B--2---:R-:W-:Y:S01]  /*d9c0*/  IMAD.MOV.U32 R0, RZ, RZ, R208 ;  /* 0x000000ffff007224 */ /* 0x004fe200078e00d0 */
[----:B---3--:R-:W-:Y:S01]  /*d9d0*/  HMMA.16816.F32.BF16 R132, R4, R20, R120 ;  /* 0x000000140484723c */ /* 0x008fe20000041878 */
        /* <DEDUP_REMOVED lines=42> */
[----:B------:R-:W-:Y:S01]  /*dc80*/  IMAD.SHL.U32 R30, R238, 0x2, RZ ;  /* 0x00000002ee1e7824 */ /* 0x000fe200078e00ff */
[C---:B------:R-:W-:Y:S01]  /*dc90*/  HMMA.16816.F32.BF16 R124, R8.reuse, R34, R96 ;  /* 0x00000022087c723c */ /* 0x040fe20000041860 */
[----:B------:R-:W-:Y:S02]  /*dca0*/  IMAD.MOV.U32 R59, RZ, RZ, R28 ;  /* 0x000000ffff3b7224 */ /* 0x000fe400078e001c */
[----:B------:R-:W-:Y:S01]  /*dcb0*/  IMAD.MOV.U32 R95, RZ, RZ, R84 ;  /* 0x000000ffff5f7224 */ /* 0x000fe200078e0054 */
[----:B------:R1:W-:Y:S01]  /*dcc0*/  STL [R1+0xf0], R30 ;  /* 0x0000f01e01007387 */ /* 0x0003e20000100800 */
        /* <DEDUP_REMOVED lines=8> */
[----:B------:R-:W-:Y:S01]  /*dd50*/  LOP3.LUT R16, R30, 0x6, RZ, 0xc0, !PT ;  /* 0x000000061e107812 */ /* 0x000fe200078ec0ff */
[----:B------:R-:W-:Y:S02]  /*dd60*/  IMAD.MOV.U32 R94, RZ, RZ, R95 ;  /* 0x000000ffff5e7224 */ /* 0x000fe400078e005f */
[----:B------:R-:W-:Y:S02]  /*dd70*/  IMAD.U32 R0, RZ, RZ, UR17 ;  /* 0x00000011ff007e24 */ /* 0x000fe4000f8e00ff */
[----:B------:R-:W-:Y:S01]  /*dd80*/  IMAD.MOV.U32 R95, RZ, RZ, R35 ;  /* 0x000000ffff5f7224 */ /* 0x000fe200078e0023 */
[----:B------:R2:W-:Y:S01]  /*dd90*/  STL [R1+0xec], R16 ;  /* 0x0000ec1001007387 */ /* 0x0005e20000100800 */
[----:B------:R-:W-:-:S02]  /*dda0*/  IMAD.MOV.U32 R35, RZ, RZ, R32 ;  /* 0x000000ffff237224 */ /* 0x000fc400078e0020 */
[----:B------:R-:W-:Y:S02]  /*ddb0*/  IMAD.MOV.U32 R32, RZ, RZ, R33 ;  /* 0x000000ffff207224 */ /* 0x000fe400078e0021 */
[----:B------:R-:W-:Y:S02]  /*ddc0*/  IMAD.MOV.U32 R33, RZ, RZ, R4 ;  /* 0x000000ffff217224 */ /* 0x000fe400078e0004 */
[----:B------:R-:W-:Y:S02]  /*ddd0*/  IMAD R0, R0, 0x80, R16 ;  /* 0x0000008000007824 */ /* 0x000fe400078e0210 */
[----:B------:R-:W-:Y:S02]  /*dde0*/  IMAD.MOV.U32 R51, RZ, RZ, R92 ;  /* 0x000000ffff337224 */ /* 0x000fe400078e005c */
[----:B------:R-:W-:Y:S02]  /*ddf0*/  IMAD.MOV.U32 R54, RZ, RZ, R93 ;  /* 0x000000ffff367224 */ /* 0x000fe400078e005d */
[----:B------:R-:W-:-:S02]  /*de00*/  IMAD.MOV.U32 R50, RZ, RZ, R31 ;  /* 0x000000ffff327224 */ /* 0x000fc400078e001f */
[----:B------:R-:W-:Y:S02]  /*de10*/  IMAD.MOV.U32 R93, RZ, RZ, R32 ;  /* 0x000000ffff5d7224 */ /* 0x000fe400078e0020 */
[----:B------:R-:W-:Y:S02]  /*de20*/  IMAD.MOV.U32 R92, RZ, RZ, R33 ;  /* 0x000000ffff5c7224 */ /* 0x000fe400078e0021 */
[----:B------:R-:W-:Y:S02]  /*de30*/  IMAD.MOV.U32 R4, RZ, RZ, R5 ;  /* 0x000000ffff047224 */ /* 0x000fe400078e0005 */
[----:B------:R-:W-:Y:S02]  /*de40*/  VIADD R33, R243, 0x8 ;  /* 0x00000008f3217836 */ /* 0x000fe40000000000 */
[C---:B------:R-:W-:Y:S02]  /*de50*/  VIADD R32, R0.reuse, 0xffffff00 ;  /* 0xffffff0000207836 */ /* 0x040fe40000000000 */
[----:B------:R-:W-:-:S02]  /*de60*/  VIADD R31, R0, 0xffffff01 ;  /* 0xffffff01001f7836 */ /* 0x000fc40000000000 */
[----:B------:R-:W-:Y:S02]  /*de70*/  IMAD.MOV.U32 R5, RZ, RZ, R6 ;  /* 0x000000ffff057224 */ /* 0x000fe400078e0006 */
[----:B------:R-:W-:Y:S02]  /*de80*/  IMAD.MOV.U32 R224, RZ, RZ, R90 ;  /* 0x000000ffffe07224 */ /* 0x000fe400078e005a */
[----:B------:R-:W-:Y:S01]  /*de90*/  IMAD.MOV.U32 R6, RZ, RZ, R7 ;  /* 0x000000ffff067224 */ /* 0x000fe200078e0007 */
[----:B------:R-:W-:Y:S01]  /*dea0*/  HMMA.16816.F32.BF16 R88, R8, R22, R44 ;  /* 0x000000160858723c */ /* 0x000fe2000004182c */
[----:B------:R-:W-:Y:S02]  /*deb0*/  IMAD.MOV.U32 R53, RZ, RZ, R29 ;  /* 0x000000ffff357224 */ /* 0x000fe400078e001d */
[----:B------:R-:W-:Y:S02]  /*dec0*/  IMAD.MOV.U32 R7, RZ, RZ, R137 ;  /* 0x000000ffff077224 */ /* 0x000fe400078e0089 */
[----:B------:R-:W-:-:S02]  /*ded0*/  IMAD.MOV.U32 R52, RZ, RZ, R28 ;  /* 0x000000ffff347224 */ /* 0x000fc400078e001c */
[C---:B-1----:R-:W-:Y:S01]  /*dee0*/  VIADD R30, R0.reuse, 0xffffff08 ;  /* 0xffffff08001e7836 */ /* 0x042fe20000000000 */
[C---:B------:R-:W-:Y:S01]  /*def0*/  ISETP.GT.AND P6, PT, R33.reuse, R32, PT ;  /* 0x000000202100720c */ /* 0x040fe20003fc4270 */
[C---:B------:R-:W-:Y:S01]  /*df00*/  VIADD R29, R0.reuse, 0xffffff09 ;  /* 0xffffff09001d7836 */ /* 0x040fe20000000000 */
[----:B------:R-:W-:Y:S01]  /*df10*/  ISETP.GT.AND P4, PT, R33, R31, PT ;  /* 0x0000001f2100720c */ /* 0x000fe20003f84270 */
[----:B------:R-:W-:Y:S02]  /*df20*/  IMAD.MOV.U32 R45, RZ, RZ, R136 ;  /* 0x000000ffff2d7224 */ /* 0x000fe400078e0088 */
[----:B------:R-:W-:Y:S02]  /*df30*/  IMAD.MOV.U32 R58, RZ, RZ, R73 ;  /* 0x000000ffff3a7224 */ /* 0x000fe400078e0049 */
[----:B------:R-:W-:Y:S02]  /*df40*/  IMAD.MOV.U32 R57, RZ, RZ, R72 ;  /* 0x000000ffff397224 */ /* 0x000fe400078e0048 */
[----:B------:R-:W-:Y:S01]  /*df50*/  IMAD.MOV.U32 R123, RZ, RZ, R78 ;  /* 0x000000ffff7b7224 */ /* 0x000fe200078e004e */
[----:B------:R-:W-:Y:S01]  /*df60*/  HMMA.16816.F32.BF16 R64, R8, R14, R228 ;  /* 0x0000000e0840723c */ /* 0x000fe200000418e4 */
[----:B------:R-:W-:Y:S01]  /*df70*/  IMAD.MOV.U32 R44, RZ, RZ, R2 ;  /* 0x000000ffff2c7224 */ /* 0x000fe200078e0002 */
[----:B------:R1:W5:Y:S01]  /*df80*/  LDL.LU R137, [R1+0x10c] ;  /* 0x00010c0001897983 */ /* 0x0003620000300800 */
[----:B------:R-:W-:-:S02]  /*df90*/  VIADD R28, R0, 0xffffff10 ;  /* 0xffffff10001c7836 */ /* 0x000fc40000000000 */
[C---:B------:R-:W-:Y:S02]  /*dfa0*/  VIADD R27, R0.reuse, 0xffffff11 ;  /* 0xffffff11001b7836 */ /* 0x040fe40000000000 */
[C---:B------:R-:W-:Y:S01]  /*dfb0*/  VIADD R26, R0.reuse, 0xffffff18 ;  /* 0xffffff18001a7836 */ /* 0x040fe20000000000 */
[C---:B------:R-:W-:Y:S01]  /*dfc0*/  ISETP.GT.AND P2, PT, R33.reuse, R30, PT ;  /* 0x0000001e2100720c */ /* 0x040fe20003f44270 */
[----:B------:R-:W-:Y:S01]  /*dfd0*/  IMAD.MOV.U32 R122, RZ, RZ, R74 ;  /* 0x000000ffff7a7224 */ /* 0x000fe200078e004a */
[C---:B------:R-:W-:Y:S01]  /*dfe0*/  ISETP.GT.AND P1, PT, R33.reuse, R29, PT ;  /* 0x0000001d2100720c */ /* 0x040fe20003f24270 */
[----:B------:R-:W-:Y:S01]  /*dff0*/  IMAD.MOV.U32 R47, RZ, RZ, R5 ;  /* 0x000000ffff2f7224 */ /* 0x000fe200078e0005 */
[C---:B------:R-:W-:Y:S01]  /*e000*/  HMMA.16816.F32.BF16 R72, R8.reuse, R18, R36 ;  /* 0x000000120848723c */ /* 0x040fe20000041824 */
[----:B------:R-:W-:Y:S01]  /*e010*/  IMAD.MOV.U32 R46, RZ, RZ, R7 ;  /* 0x000000ffff2e7224 */ /* 0x000fe200078e0007 */
[----:B------:R-:W-:Y:S01]  /*e020*/  ISETP.GT.AND P5, PT, R33, R28, PT ;  /* 0x0000001c2100720c */ /* 0x000fe20003fa4270 */
[----:B------:R-:W-:Y:S01]  /*e030*/  VIADD R25, R0, 0xffffff19 ;  /* 0xffffff1900197836 */ /* 0x000fe20000000000 */
[----:B------:R-:W-:Y:S01]  /*e040*/  FSEL R38, R44, -INF , !P6 ;  /* 0xff8000002c267808 */ /* 0x000fe20007000000 */
[C---:B------:R-:W-:Y:S01]  /*e050*/  VIADD R24, R0.reuse, 0xffffff20 ;  /* 0xffffff2000187836 */ /* 0x040fe20000000000 */
[----:B------:R-:W-:Y:S01]  /*e060*/  FSEL R39, R45, -INF , !P4 ;  /* 0xff8000002d277808 */ /* 0x000fe20006000000 */
[----:B------:R-:W-:Y:S01]  /*e070*/  IMAD.MOV.U32 R55, RZ, RZ, R94 ;  /* 0x000000ffff377224 */ /* 0x000fe200078e005e */
[C---:B------:R-:W-:Y:S01]  /*e080*/  ISETP.GT.AND P6, PT, R33.reuse, R27, PT ;  /* 0x0000001b2100720c */ /* 0x040fe20003fc4270 */
[C---:B------:R-:W-:Y:S01]  /*e090*/  VIADD R23, R0.reuse, 0xffffff21 ;  /* 0xffffff2100177836 */ /* 0x040fe20000000000 */
[----:B------:R-:W-:Y:S01]  /*e0a0*/  ISETP.GT.AND P4, PT, R33, R26, PT ;  /* 0x0000001a2100720c */ /* 0x000fe20003f84270 */
[C---:B------:R-:W-:Y:S01]  /*e0b0*/  VIADD R22, R0.reuse, 0xffffff28 ;  /* 0xffffff2800167836 */ /* 0x040fe20000000000 */
[----:B------:R-:W-:Y:S01]  /*e0c0*/  HMMA.16816.F32.BF16 R76, R8, R12, R200 ;  /* 0x0000000c084c723c */ /* 0x000fe200000418c8 */
[----:B------:R-:W-:Y:S01]  /*e0d0*/  VIADD R21, R0, 0xffffff29 ;  /* 0xffffff2900157836 */ /* 0x000fe20000000000 */
[----:B------:R-:W-:Y:S01]  /*e0e0*/  FSEL R42, R46, -INF , !P2 ;  /* 0xff8000002e2a7808 */ /* 0x000fe20005000000 */
[----:B------:R-:W-:Y:S01]  /*e0f0*/  IMAD.MOV.U32 R49, RZ, RZ, R59 ;  /* 0x000000ffff317224 */ /* 0x000fe200078e003b */
[----:B------:R-:W-:Y:S01]  /*e100*/  FSEL R43, R47, -INF , !P1 ;  /* 0xff8000002f2b7808 */ /* 0x000fe20004800000 */
[----:B------:R-:W-:Y:S01]  /*e110*/  IMAD.MOV.U32 R200, RZ, RZ, R50 ;  /* 0x000000ffffc87224 */ /* 0x000fe200078e0032 */
[C---:B------:R-:W-:Y:S01]  /*e120*/  ISETP.GT.AND P2, PT, R33.reuse, R25, PT ;  /* 0x000000192100720c */ /* 0x040fe20003f44270 */
[----:B------:R-:W-:Y:S01]  /*e130*/  IMAD.MOV.U32 R59, RZ, RZ, R4 ;  /* 0x000000ffff3b7224 */ /* 0x000fe200078e0004 */
[C---:B------:R-:W-:Y:S01]  /*e140*/  ISETP.GT.AND P1, PT, R33.reuse, R24, PT ;  /* 0x000000182100720c */ /* 0x040fe20003f24270 */
[----:B------:R-:W-:Y:S01]  /*e150*/  VIADD R19, R0, 0xffffff31 ;  /* 0xffffff3100137836 */ /* 0x000fe20000000000 */
[----:B------:R-:W-:Y:S01]  /*e160*/  FSEL R46, R54, -INF , !P5 ;  /* 0xff800000362e7808 */ /* 0x000fe20006800000 */
[C---:B------:R-:W-:Y:S01]  /*e170*/  VIADD R18, R0.reuse, 0xffffff38 ;  /* 0xffffff3800127836 */ /* 0x040fe20000000000 */
[----:B------:R-:W-:Y:S01]  /*e180*/  ISETP.GT.AND P5, PT, R33, R23, PT ;  /* 0x000000172100720c */ /* 0x000fe20003fa4270 */
[C---:B------:R-:W-:Y:S01]  /*e190*/  VIADD R20, R0.reuse, 0xffffff30 ;  /* 0xffffff3000147836 */ /* 0x040fe20000000000 */
[----:B------:R-:W-:Y:S01]  /*e1a0*/  FSEL R47, R55, -INF , !P6 ;  /* 0xff800000372f7808 */ /* 0x000fe20007000000 */
[----:B------:R-:W-:Y:S01]  /*e1b0*/  VIADD R17, R0, 0xffffff39 ;  /* 0xffffff3900117836 */ /* 0x000fe20000000000 */
[----:B------:R-:W-:Y:S01]  /*e1c0*/  FSEL R50, R218, -INF , !P4 ;  /* 0xff800000da327808 */ /* 0x000fe20006000000 */
[C---:B--2---:R-:W-:Y:S01]  /*e1d0*/  VIADD R16, R0.reuse, 0xffffff40 ;  /* 0xffffff4000107836 */ /* 0x044fe20000000000 */
[C---:B------:R-:W-:Y:S01]  /*e1e0*/  ISETP.GT.AND P6, PT, R33.reuse, R22, PT ;  /* 0x000000162100720c */ /* 0x040fe20003fc4270 */
[----:B------:R-:W-:Y:S01]  /*e1f0*/  IMAD.MOV.U32 R203, RZ, RZ, R51 ;  /* 0x000000ffffcb7224 */ /* 0x000fe200078e0033 */
[----:B------:R-:W-:Y:S01]  /*e200*/  ISETP.GT.AND P4, PT, R33, R21, PT ;  /* 0x000000152100720c */ /* 0x000fe20003f84270 */
[----:B------:R-:W-:Y:S01]  /*e210*/  VIADD R14, R0, 0xffffff48 ;  /* 0xffffff48000e7836 */ /* 0x000fe20000000000 */
[----:B------:R-:W-:Y:S01]  /*e220*/  FSEL R51, R219, -INF , !P2 ;  /* 0xff800000db337808 */ /* 0x000fe20005000000 */
[----:B------:R-:W-:Y:S01]  /*e230*/  IMAD.MOV.U32 R219, RZ, RZ, R58 ;  /* 0x000000ffffdb7224 */ /* 0x000fe200078e003a */
[----:B------:R-:W-:Y:S01]  /*e240*/  FSEL R54, R130, -INF , !P1 ;  /* 0xff80000082367808 */ /* 0x000fe20004800000 */
[----:B------:R-:W-:Y:S01]  /*e250*/  IMAD.MOV.U32 R130, RZ, RZ, R59 ;  /* 0x000000ffff827224 */ /* 0x000fe200078e003b */
[----:B------:R-:W-:Y:S01]  /*e260*/  FSEL R55, R131, -INF , !P5 ;  /* 0xff80000083377808 */ /* 0x000fe20006800000 */
[C---:B------:R-:W-:Y:S01]  /*e270*/  VIADD R13, R0.reuse, 0xffffff49 ;  /* 0xffffff49000d7836 */ /* 0x040fe20000000000 */
[C---:B------:R-:W-:Y:S01]  /*e280*/  ISETP.GT.AND P1, PT, R33.reuse, R19, PT ;  /* 0x000000132100720c */ /* 0x040fe20003f24270 */
[C---:B------:R-:W-:Y:S01]  /*e290*/  VIADD R15, R0.reuse, 0xffffff41 ;  /* 0xffffff41000f7836 */ /* 0x040fe20000000000 */
[----:B------:R-:W-:Y:S01]  /*e2a0*/  ISETP.GT.AND P5, PT, R33, R18, PT ;  /* 0x000000122100720c */ /* 0x000fe20003fa4270 */
[----:B------:R-:W-:Y:S01]  /*e2b0*/  VIADD R12, R0, 0xffffff50 ;  /* 0xffffff50000c7836 */ /* 0x000fe20000000000 */
[----:B------:R-:W-:Y:S01]  /*e2c0*/  FSEL R58, R126, -INF , !P6 ;  /* 0xff8000007e3a7808 */ /* 0x000fe20007000000 */
[C---:B------:R-:W-:Y:S01]  /*e2d0*/  VIADD R11, R0.reuse, 0xffffff51 ;  /* 0xffffff51000b7836 */ /* 0x040fe20000000000 */
[----:B------:R-:W-:Y:S01]  /*e2e0*/  FSEL R59, R127, -INF , !P4 ;  /* 0xff8000007f3b7808 */ /* 0x000fe20006000000 */
[----:B------:R-:W-:Y:S01]  /*e2f0*/  IMAD.MOV.U32 R231, RZ, RZ, R81 ;  /* 0x000000ffffe77224 */ /* 0x000fe200078e0051 */
[C---:B------:R-:W-:Y:S01]  /*e300*/  ISETP.GT.AND P2, PT, R33.reuse, R20, PT ;  /* 0x000000142100720c */ /* 0x040fe20003f44270 */
[----:B------:R-:W-:Y:S01]  /*e310*/  IMAD.MOV.U32 R48, RZ, RZ, R6 ;  /* 0x000000ffff307224 */ /* 0x000fe200078e0006 */
[C---:B------:R-:W-:Y:S01]  /*e320*/  ISETP.GT.AND P6, PT, R33.reuse, R17, PT ;  /* 0x000000112100720c */ /* 0x040fe20003fc4270 */
[----:B------:R-:W-:Y:S01]  /*e330*/  VIADD R2, R0, 0xffffff78 ;  /* 0xffffff7800027836 */ /* 0x000fe20000000000 */
[----:B------:R-:W-:Y:S01]  /*e340*/  ISETP.GT.AND P4, PT, R33, R16, PT ;  /* 0x000000102100720c */ /* 0x000fe20003f84270 */
[----:B------:R-:W-:Y:S01]  /*e350*/  IMAD.MOV.U32 R228, RZ, RZ, R49 ;  /* 0x000000ffffe47224 */ /* 0x000fe200078e0031 */
[----:B------:R-:W-:Y:S01]  /*e360*/  FSEL R81, R114, -INF , !P5 ;  /* 0xff80000072517808 */ /* 0x000fe20006800000 */
[----:B------:R-:W-:Y:S01]  /*e370*/  IMAD.MOV.U32 R218, RZ, RZ, R57 ;  /* 0x000000ffffda7224 */ /* 0x000fe200078e0039 */
[----:B------:R1:W5:Y:S01]  /*e380*/  LDL.LU R136, [R1+0x108] ;  /* 0x0001080001887983 */ /* 0x0003620000300800 */
[----:B------:R-:W-:Y:S01]  /*e390*/  IMAD.MOV.U32 R36, RZ, RZ, R71 ;  /* 0x000000ffff247224 */ /* 0x000fe200078e0047 */
[----:B------:R-:W-:Y:S01]  /*e3a0*/  FSEL R71, R119, -INF , !P1 ;  /* 0xff80000077477808 */ /* 0x000fe20004800000 */
[----:B------:R-:W-:Y:S01]  /*e3b0*/  IMAD.MOV.U32 R94, RZ, RZ, R35 ;  /* 0x000000ffff5e7224 */ /* 0x000fe200078e0023 */
[C---:B------:R-:W-:Y:S01]  /*e3c0*/  ISETP.GT.AND P1, PT, R33.reuse, R14, PT ;  /* 0x0000000e2100720c */ /* 0x040fe20003f24270 */
[----:B------:R-:W-:Y:S01]  /*e3d0*/  IMAD.MOV.U32 R49, RZ, RZ, R92 ;  /* 0x000000ffff317224 */ /* 0x000fe200078e005c */
[----:B------:R-:W-:Y:S01]  /*e3e0*/  ISETP.GT.AND P5, PT, R33, R13, PT ;  /* 0x0000000d2100720c */ /* 0x000fe20003fa4270 */
[----:B------:R-:W-:Y:S01]  /*e3f0*/  IMAD.MOV.U32 R57, RZ, RZ, R62 ;  /* 0x000000ffff397224 */ /* 0x000fe200078e003e */
[----:B------:R-:W-:Y:S01]  /*e400*/  FSEL R62, R118, -INF , !P2 ;  /* 0xff800000763e7808 */ /* 0x000fe20005000000 */
[----:B------:R-:W-:Y:S01]  /*e410*/  IMAD.MOV.U32 R37, RZ, RZ, R82 ;  /* 0x000000ffff257224 */ /* 0x000fe200078e0052 */
[----:B------:R-:W-:Y:S01]  /*e420*/  FSEL R82, R115, -INF , !P6 ;  /* 0xff80000073527808 */ /* 0x000fe20007000000 */
[----:B------:R-:W-:Y:S01]  /*e430*/  VIADD R10, R0, 0xffffff58 ;  /* 0xffffff58000a7836 */ /* 0x000fe20000000000 */
[----:B------:R-:W-:Y:S01]  /*e440*/  FSEL R92, R106, -INF , !P4 ;  /* 0xff8000006a5c7808 */ /* 0x000fe20006000000 */
[C---:B------:R-:W-:Y:S01]  /*e450*/  VIADD R9, R0.reuse, 0xffffff59 ;  /* 0xffffff5900097836 */ /* 0x040fe20000000000 */
[C---:B------:R-:W-:Y:S01]  /*e460*/  ISETP.GT.AND P2, PT, R33.reuse, R15, PT ;  /* 0x0000000f2100720c */ /* 0x040fe20003f44270 */
[C---:B------:R-:W-:Y:S01]  /*e470*/  VIADD R8, R0.reuse, 0xffffff60 ;  /* 0xffffff6000087836 */ /* 0x040fe20000000000 */
[C---:B------:R-:W-:Y:S01]  /*e480*/  ISETP.GT.AND P6, PT, R33.reuse, R12, PT ;  /* 0x0000000c2100720c */ /* 0x040fe20003fc4270 */
[C---:B------:R-:W-:Y:S01]  /*e490*/  VIADD R7, R0.reuse, 0xffffff61 ;  /* 0xffffff6100077836 */ /* 0x040fe20000000000 */
[----:B------:R-:W-:Y:S01]  /*e4a0*/  ISETP.GT.AND P4, PT, R33, R11, PT ;  /* 0x0000000b2100720c */ /* 0x000fe20003f84270 */
[----:B------:R-:W-:-:S02]  /*e4b0*/  VIADD R6, R0, 0xffffff68 ;  /* 0xffffff6800067836 */ /* 0x000fc40000000000 */
        /* <DEDUP_REMOVED lines=9> */
[C---:B------:R-:W-:Y:S01]  /*e550*/  VIADD R5, R0.reuse, 0xffffff69 ;  /* 0xffffff6900057836 */ /* 0x040fe20000000000 */
[----:B------:R-:W-:Y:S01]  /*e560*/  FSEL R102, R99, -INF , !P4 ;  /* 0xff80000063667808 */ /* 0x000fe20006000000 */
[C---:B------:R-:W-:Y:S01]  /*e570*/  VIADD R4, R0.reuse, 0xffffff70 ;  /* 0xffffff7000047836 */ /* 0x040fe20000000000 */
[C---:B------:R-:W-:Y:S01]  /*e580*/  ISETP.GT.AND P2, PT, R33.reuse, R10, PT ;  /* 0x0000000a2100720c */ /* 0x040fe20003f44270 */
[C---:B------:R-:W-:Y:S01]  /*e590*/  VIADD R3, R0.reuse, 0xffffff71 ;  /* 0xffffff7100037836 */ /* 0x040fe20000000000 */
[C---:B------:R-:W-:Y:S01]  /*e5a0*/  ISETP.GT.AND P1, PT, R33.reuse, R9, PT ;  /* 0x000000092100720c */ /* 0x040fe20003f24270 */
[----:B------:R-:W-:Y:S01]  /*e5b0*/  VIADD R0, R0, 0xffffff79 ;  /* 0xffffff7900007836 */ /* 0x000fe20000000000 */
[C---:B------:R-:W-:Y:S01]  /*e5c0*/  ISETP.GT.AND P5, PT, R33.reuse, R8, PT ;  /* 0x000000082100720c */ /* 0x040fe20003fa4270 */
[----:B------:R-:W-:Y:S01]  /*e5d0*/  IMAD.MOV.U32 R202, RZ, RZ, R34 ;  /* 0x000000ffffca7224 */ /* 0x000fe200078e0022 */
[----:B------:R-:W-:-:S02]  /*e5e0*/  ISETP.GT.AND P6, PT, R33, R7, PT ;  /* 0x000000072100720c */ /* 0x000fc40003fc4270 */
[----:B------:R-:W-:Y:S01]  /*e5f0*/  ISETP.GT.AND P4, PT, R33, R6, PT ;  /* 0x000000062100720c */ /* 0x000fe20003f84270 */
[----:B------:R-:W-:Y:S01]  /*e600*/  IMAD.MOV.U32 R34, RZ, RZ, R224 ;  /* 0x000000ffff227224 */ /* 0x000fe200078e00e0 */
[----:B------:R-:W-:Y:S01]  /*e610*/  FSEL R107, R90, -INF , !P2 ;  /* 0xff8000005a6b7808 */ /* 0x000fe20005000000 */
[----:B------:R-:W-:Y:S01]  /*e620*/  IMAD.MOV.U32 R41, RZ, RZ, R110 ;  /* 0x000000ffff297224 */ /* 0x000fe200078e006e */
[----:B------:R-:W-:Y:S01]  /*e630*/  FSEL R106, R91, -INF , !P1 ;  /* 0xff8000005b6a7808 */ /* 0x000fe20004800000 */
[----:B------:R-:W-:Y:S01]  /*e640*/  IMAD.MOV.U32 R224, RZ, RZ, R111 ;  /* 0x000000ffffe07224 */ /* 0x000fe200078e006f */
[----:B------:R-:W-:Y:S02]  /*e650*/  FSEL R111, R86, -INF , !P5 ;  /* 0xff800000566f7808 */ /* 0x000fe40006800000 */
[----:B------:R-:W-:Y:S02]  /*e660*/  FSEL R110, R87, -INF , !P6 ;  /* 0xff800000576e7808 */ /* 0x000fe40007000000 */
[----:B------:R-:W-:-:S02]  /*e670*/  FSEL R115, R74, -INF , !P4 ;  /* 0xff8000004a737808 */ /* 0x000fc40006000000 */
[C---:B------:R-:W-:Y:S02]  /*e680*/  ISETP.GT.AND P2, PT, R33.reuse, R5, PT ;  /* 0x000000052100720c */ /* 0x040fe40003f44270 */
[C---:B------:R-:W-:Y:S02]  /*e690*/  ISETP.GT.AND P1, PT, R33.reuse, R4, PT ;  /* 0x000000042100720c */ /* 0x040fe40003f24270 */
[C---:B------:R-:W-:Y:S02]  /*e6a0*/  ISETP.GT.AND P5, PT, R33.reuse, R3, PT ;  /* 0x000000032100720c */ /* 0x040fe40003fa4270 */
[C---:B------:R-:W-:Y:S01]  /*e6b0*/  ISETP.GT.AND P6, PT, R33.reuse, R2, PT ;  /* 0x000000022100720c */ /* 0x040fe20003fc4270 */
[----:B------:R-:W-:Y:S01]  /*e6c0*/  BAR.SYNC.DEFER_BLOCKING 0x0 ;  /* 0x0000000000007b1d */ /* 0x000fe20000010000 */
[----:B------:R-:W-:Y:S01]  /*e6d0*/  ISETP.GT.AND P4, PT, R33, R0, PT ;  /* 0x000000002100720c */ /* 0x000fe20003f84270 */
[----:B------:R-:W-:Y:S01]  /*e6e0*/  VIADD R33, R243, 0x40 ;  /* 0x00000040f3217836 */ /* 0x000fe20000000000 */
[----:B------:R-:W-:Y:S01]  /*e6f0*/  FSEL R114, R75, -INF , !P2 ;  /* 0xff8000004b727808 */ /* 0x000fe20005000000 */
[----:B------:R-:W-:Y:S01]  /*e700*/  IMAD.MOV.U32 R230, RZ, RZ, R120 ;  /* 0x000000ffffe67224 */ /* 0x000fe200078e0078 */
[----:B------:R-:W-:Y:S01]  /*e710*/  FSEL R120, R78, -INF , !P1 ;  /* 0xff8000004e787808 */ /* 0x000fe20004800000 */
[----:B------:R-:W-:Y:S01]  /*e720*/  IMAD.MOV.U32 R40, RZ, RZ, R108 ;  /* 0x000000ffff287224 */ /* 0x000fe200078e006c */
[----:B------:R-:W-:-:S02]  /*e730*/  ISETP.GT.AND P2, PT, R33, R32, PT ;  /* 0x000000202100720c */ /* 0x000fc40003f44270 */
[----:B------:R-:W-:Y:S02]  /*e740*/  ISETP.GT.AND P1, PT, R33, R31, PT ;  /* 0x0000001f2100720c */ /* 0x000fe40003f24270 */
[----:B------:R-:W-:Y:S02]  /*e750*/  FSEL R119, R79, -INF , !P5 ;  /* 0xff8000004f777808 */ /* 0x000fe40006800000 */
[----:B------:R-:W-:Y:S01]  /*e760*/  ISETP.GT.AND P5, PT, R33, R30, PT ;  /* 0x0000001e2100720c */ /* 0x000fe20003fa4270 */
[----:B------:R-:W-:Y:S01]  /*e770*/  IMAD.MOV.U32 R108, RZ, RZ, R122 ;  /* 0x000000ffff6c7224 */ /* 0x000fe200078e007a */
[----:B------:R-:W-:Y:S01]  /*e780*/  FSEL R122, R67, -INF , !P4 ;  /* 0xff800000437a7808 */ /* 0x000fe20006000000 */
[----:B------:R-:W-:Y:S01]  /*e790*/  IMAD.MOV.U32 R229, RZ, RZ, R123 ;  /* 0x000000ffffe57224 */ /* 0x000fe200078e007b */
        /* <DEDUP_REMOVED lines=16> */
[----:B------:R-:W-:Y:S02]  /*e8a0*/  ISETP.GT.AND P1, PT, R33, R21, PT ;  /* 0x000000152100720c */ /* 0x000fe40003f24270 */
        /* <DEDUP_REMOVED lines=39> */
[----:B------:R-:W-:Y:S01]  /*eb20*/  ISETP.GT.AND P1, PT, R33, R0, PT ;  /* 0x000000002100720c */ /* 0x000fe20003f24270 */
[----:B------:R-:W-:Y:S01]  /*eb30*/  VIADD R33, R243, 0x48 ;  /* 0x00000048f3217836 */ /* 0x000fe20000000000 */
[----:B------:R-:W-:Y:S02]  /*eb40*/  FSEL R98, R209, -INF , !P5 ;  /* 0xff800000d1627808 */ /* 0x000fe40006800000 */
[-C--:B------:R-:W-:Y:S01]  /*eb50*/  ISETP.GT.AND P5, PT, R243, R32.reuse, PT ;  /* 0x00000020f300720c */ /* 0x080fe20003fa4270 */
[----:B------:R-:W-:Y:S02]  /*eb60*/  IMAD.MOV.U32 R229, RZ, RZ, R231 ;  /* 0x000000ffffe57224 */ /* 0x000fe400078e00e7 */
[----:B------:R-:W-:Y:S01]  /*eb70*/  IMAD.MOV.U32 R228, RZ, RZ, R200 ;  /* 0x000000ffffe47224 */ /* 0x000fe200078e00c8 */
[----:B------:R-:W-:Y:S01]  /*eb80*/  FSEL R35, R35, -INF , !P5 ;  /* 0xff80000023237808 */ /* 0x000fe20006800000 */
[----:B------:R-:W-:Y:S01]  /*eb90*/  IMAD.MOV.U32 R230, RZ, RZ, R201 ;  /* 0x000000ffffe67224 */ /* 0x000fe200078e00c9 */
[----:B------:R-:W-:Y:S01]  /*eba0*/  ISETP.GT.AND P5, PT, R33, R32, PT ;  /* 0x000000202100720c */ /* 0x000fe20003fa4270 */
[----:B------:R-:W-:-:S02]  /*ebb0*/  IMAD.MOV.U32 R231, RZ, RZ, R34 ;  /* 0x000000ffffe77224 */ /* 0x000fc400078e0022 */
[----:B------:R-:W-:Y:S02]  /*ebc0*/  IMAD.MOV.U32 R201, RZ, RZ, R224 ;  /* 0x000000ffffc97224 */ /* 0x000fe400078e00e0 */
        /* <DEDUP_REMOVED lines=8> */
[----:B------:R-:W-:-:S02]  /*ec50*/  FSEL R121, R133, -INF , !P1 ;  /* 0xff80000085797808 */ /* 0x000fc40004800000 */
[C---:B------:R-:W-:Y:S02]  /*ec60*/  ISETP.GE.AND P6, PT, R32.reuse, R244, PT ;  /* 0x000000f42000720c */ /* 0x040fe40003fc6270 */
[C---:B------:R-:W-:Y:S02]  /*ec70*/  ISETP.GE.AND P4, PT, R32.reuse, R251, PT ;  /* 0x000000fb2000720c */ /* 0x040fe40003f86270 */
[C---:B------:R-:W-:Y:S02]  /*ec80*/  ISETP.GE.AND P2, PT, R32.reuse, R249, PT ;  /* 0x000000f92000720c */ /* 0x040fe40003f46270 */
[----:B------:R-:W-:Y:S02]  /*ec90*/  ISETP.GE.AND P1, PT, R32, R250, PT ;  /* 0x000000fa2000720c */ /* 0x000fe40003f26270 */
[----:B------:R-:W-:Y:S02]  /*eca0*/  FSEL R32, R228, -INF , !P5 ;  /* 0xff800000e4207808 */ /* 0x000fe40006800000 */
[----:B------:R-:W-:-:S02]  /*ecb0*/  ISETP.GT.AND P5, PT, R243, R31, PT ;  /* 0x0000001ff300720c */ /* 0x000fc40003fa4270 */
[----:B------:R-:W-:Y:S02]  /*ecc0*/  FSEL R127, R35, -INF , !P6 ;  /* 0xff800000237f7808 */ /* 0x000fe40007000000 */
[----:B------:R-:W-:Y:S02]  /*ecd0*/  FSEL R34, R34, -INF , !P5 ;  /* 0xff80000022227808 */ /* 0x000fe40006800000 */
[----:B------:R-:W-:Y:S02]  /*ece0*/  ISETP.GT.AND P5, PT, R33, R31, PT ;  /* 0x0000001f2100720c */ /* 0x000fe40003fa4270 */
[----:B------:R-:W-:Y:S02]  /*ecf0*/  FSEL R133, R38, -INF , !P4 ;  /* 0xff80000026857808 */ /* 0x000fe40006000000 */
[----:B------:R-:W-:Y:S02]  /*ed00*/  FSEL R35, R36, -INF , !P2 ;  /* 0xff80000024237808 */ /* 0x000fe40005000000 */
        /* <DEDUP_REMOVED lines=10> */
[----:B------:R-:W-:Y:S02]  /*edb0*/  ISETP.GE.AND P6, PT, R30, R244, PT ;  /* 0x000000f41e00720c */ /* 0x000fe40003fc6270 */
[----:B------:R-:W-:Y:S02]  /*edc0*/  FSEL R34, R37, -INF , !P2 ;  /* 0xff80000025227808 */ /* 0x000fe40005000000 */
[----:B------:R-:W-:-:S02]  /*edd0*/  FSEL R130, R39, -INF , !P4 ;  /* 0xff80000027827808 */ /* 0x000fc40006000000 */
[C---:B------:R-:W-:Y:S02]  /*ede0*/  ISETP.GE.AND P2, PT, R30.reuse, R249, PT ;  /* 0x000000f91e00720c */ /* 0x040fe40003f46270 */
[----:B------:R-:W-:Y:S02]  /*edf0*/  FSEL R36, R31, -INF , !P1 ;  /* 0xff8000001f247808 */ /* 0x000fe40004800000 */
        /* <DEDUP_REMOVED lines=23> */
[----:B------:R-:W-:Y:S02]  /*ef70*/  ISETP.GT.AND P5, PT, R243, R27, PT ;  /* 0x0000001bf300720c */ /* 0x000fe40003fa4270 */
[----:B------:R-:W-:Y:S02]  /*ef80*/  FSEL R29, R203, -INF , !P1 ;  /* 0xff800000cb1d7808 */ /* 0x000fe40004800000 */
[C---:B------:R-:W-:Y:S02]  /*ef90*/  ISETP.GE.AND P6, PT, R28.reuse, R244, PT ;  /* 0x000000f41c00720c */ /* 0x040fe40003fc6270 */
[C---:B------:R-:W-:Y:S02]  /*efa0*/  ISETP.GE.AND P4, PT, R28.reuse, R251, PT ;  /* 0x000000fb1c00720c */ /* 0x040fe40003f86270 */
[----:B------:R-:W-:-:S02]  /*efb0*/  ISETP.GE.AND P1, PT, R28, R250, PT ;  /* 0x000000fa1c00720c */ /* 0x000fc40003f26270 */
        /* <DEDUP_REMOVED lines=15> */
[----:B------:R-:W-:Y:S01]  /*f0b0*/  FSEL R28, R216, -INF , !P2 ;  /* 0xff800000d81c7808 */ /* 0x000fe20005000000 */
[----:B------:R-:W-:Y:S01]  /*f0c0*/  IMAD.MOV.U32 R202, RZ, RZ, R227 ;  /* 0x000000ffffca7224 */ /* 0x000fe200078e00e3 */
        /* <DEDUP_REMOVED lines=8> */
[----:B------:R-:W-:Y:S01]  /*f150*/  FSEL R30, R48, -INF , !P2 ;  /* 0xff800000301e7808 */ /* 0x000fe20005000000 */
[----:B------:R-:W-:Y:S01]  /*f160*/  IMAD.MOV.U32 R203, RZ, RZ, R225 ;  /* 0x000000ffffcb7224 */ /* 0x000fe200078e00e1 */
        /* <DEDUP_REMOVED lines=18> */
[----:B------:R-:W-:Y:S02]  /*f290*/  FSEL R25, R235, -INF , !P1 ;  /* 0xff800000eb197808 */ /* 0x000fe40004800000 */
[C---:B------:R-:W-:Y:S02]  /*f2a0*/  ISETP.GE.AND P6, PT, R24.reuse, R244, PT ;  /* 0x000000f41800720c */ /* 0x040fe40003fc6270 */
[C---:B------:R-:W-:Y:S02]  /*f2b0*/  ISETP.GE.AND P4, PT, R24.reuse, R251, PT ;  /* 0x000000fb1800720c */ /* 0x040fe40003f86270 */
[----:B------:R-:W-:Y:S02]  /*f2c0*/  ISETP.GT.AND P5, PT, R243, R23, PT ;  /* 0x00000017f300720c */ /* 0x000fe40003fa4270 */
        /* <DEDUP_REMOVED lines=12> */
[----:B------:R-:W-:Y:S01]  /*f390*/  ISETP.GT.AND P2, PT, R243, R22, PT ;  /* 0x00000016f300720c */ /* 0x000fe20003f44270 */
[----:B------:R-:W-:Y:S01]  /*f3a0*/  IMAD.MOV.U32 R201, RZ, RZ, R241 ;  /* 0x000000ffffc97224 */ /* 0x000fe200078e00f1 */
[----:B------:R-:W-:-:S02]  /*f3b0*/  FSEL R229, R53, -INF , !P1 ;  /* 0xff80000035e57808 */ /* 0x000fc40004800000 */
[----:B------:R-:W-:Y:S02]  /*f3c0*/  FSEL R241, R24, -INF , !P6 ;  /* 0xff80000018f17808 */ /* 0x000fe40007000000 */
[----:B------:R-:W-:Y:S01]  /*f3d0*/  ISETP.GT.AND P1, PT, R33, R22, PT ;  /* 0x000000162100720c */ /* 0x000fe20003f24270 */
[----:B------:R-:W-:Y:S01]  /*f3e0*/  IMAD.MOV.U32 R202, RZ, RZ, R203 ;  /* 0x000000ffffca7224 */ /* 0x000fe200078e00cb */
[----:B------:R-:W-:Y:S01]  /*f3f0*/  FSEL R24, R124, -INF , !P2 ;  /* 0xff8000007c187808 */ /* 0x000fe20005000000 */
[----:B------:R-:W-:Y:S01]  /*f400*/  IMAD.MOV.U32 R203, RZ, RZ, R246 ;  /* 0x000000ffffcb7224 */ /* 0x000fe200078e00f6 */
[----:B------:R-:W-:Y:S02]  /*f410*/  ISETP.GE.AND P2, PT, R22, R249, PT ;  /* 0x000000f91600720c */ /* 0x000fe40003f46270 */
[----:B------:R-:W-:Y:S02]  /*f420*/  FSEL R231, R23, -INF , !P5 ;  /* 0xff80000017e77808 */ /* 0x000fe40006800000 */
[----:B------:R-:W-:-:S02]  /*f430*/  FSEL R246, R55, -INF , !P4 ;  /* 0xff80000037f67808 */ /* 0x000fc40006000000 */
[----:B------:R-:W-:Y:S02]  /*f440*/  FSEL R23, R239, -INF , !P1 ;  /* 0xff800000ef177808 */ /* 0x000fe40004800000 */
[C---:B------:R-:W-:Y:S02]  /*f450*/  ISETP.GE.AND P6, PT, R22.reuse, R244, PT ;  /* 0x000000f41600720c */ /* 0x040fe40003fc6270 */
[C---:B------:R-:W-:Y:S02]  /*f460*/  ISETP.GE.AND P4, PT, R22.reuse, R251, PT ;  /* 0x000000fb1600720c */ /* 0x040fe40003f86270 */
[-C--:B------:R-:W-:Y:S02]  /*f470*/  ISETP.GT.AND P5, PT, R243, R21.reuse, PT ;  /* 0x00000015f300720c */ /* 0x080fe40003fa4270 */
        /* <DEDUP_REMOVED lines=13> */
[----:B------:R-:W-:Y:S01]  /*f550*/  ISETP.GT.AND P2, PT, R243, R20, PT ;  /* 0x00000014f300720c */ /* 0x000fe20003f44270 */
[----:B------:R-:W-:Y:S01]  /*f560*/  IMAD.MOV.U32 R200, RZ, RZ, R237 ;  /* 0x000000ffffc87224 */ /* 0x000fe200078e00ed */
        /* <DEDUP_REMOVED lines=9> */
[C---:B------:R-:W-:Y:S02]  /*f600*/  ISETP.GE.AND P4, PT, R20.reuse, R251, PT ;  /* 0x000000fb1400720c */ /* 0x040fe40003f86270 */
        /* <DEDUP_REMOVED lines=41> */
[----:B------:R-:W-:Y:S02]  /*f8a0*/  ISETP.GE.AND P6, PT, R16, R244, PT ;  /* 0x000000f41000720c */ /* 0x000fe40003fc6270 */
[----:B------:R-:W-:Y:S02]  /*f8b0*/  FSEL R42, R17, -INF , !P5 ;  /* 0xff800000112a7808 */ /* 0x000fe40006800000 */
[----:B------:R-:W-:Y:S02]  /*f8c0*/  FSEL R18, R104, -INF , !P2 ;  /* 0xff80000068127808 */ /* 0x000fe40005000000 */
[----:B------:R-:W-:Y:S02]  /*f8d0*/  ISETP.GT.AND P5, PT, R243, R15, PT ;  /* 0x0000000ff300720c */ /* 0x000fe40003fa4270 */
[----:B------:R-:W-:-:S02]  /*f8e0*/  ISETP.GE.AND P2, PT, R16, R249, PT ;  /* 0x000000f91000720c */ /* 0x000fc40003f46270 */
[----:B------:R-:W-:Y:S02]  /*f8f0*/  FSEL R81, R82, -INF , !P4 ;  /* 0xff80000052517808 */ /* 0x000fe40006000000 */
[----:B------:R-:W-:Y:S02]  /*f900*/  FSEL R17, R202, -INF , !P1 ;  /* 0xff800000ca117808 */ /* 0x000fe40004800000 */
[C---:B------:R-:W-:Y:S02]  /*f910*/  ISETP.GE.AND P4, PT, R16.reuse, R251, PT ;  /* 0x000000fb1000720c */ /* 0x040fe40003f86270 */
[----:B------:R-:W-:Y:S02]  /*f920*/  ISETP.GE.AND P1, PT, R16, R250, PT ;  /* 0x000000fa1000720c */ /* 0x000fe40003f26270 */
[----:B------:R-:W-:Y:S02]  /*f930*/  FSEL R18, R18, -INF , !P6 ;  /* 0xff80000012127808 */ /* 0x000fe40007000000 */
[----:B------:R-:W-:-:S02]  /*f940*/  FSEL R16, R105, -INF , !P5 ;  /* 0xff80000069107808 */ /* 0x000fc40006800000 */
[----:B------:R-:W-:Y:S02]  /*f950*/  ISETP.GE.AND P6, PT, R15, R244, PT ;  /* 0x000000f40f00720c */ /* 0x000fe40003fc6270 */
[----:B------:R-:W-:Y:S02]  /*f960*/  FSEL R53, R67, -INF , !P2 ;  /* 0xff80000043357808 */ /* 0x000fe40005000000 */
[----:B------:R-:W-:Y:S01]  /*f970*/  ISETP.GT.AND P2, PT, R33, R15, PT ;  /* 0x0000000f2100720c */ /* 0x000fe20003f44270 */
[----:B------:R-:W-:Y:S01]  /*f980*/  STL [R1+0x58], R23 ;  /* 0x0000581701007387 */ /* 0x000fe20000100800 */
[----:B------:R-:W-:Y:S02]  /*f990*/  FSEL R82, R92, -INF , !P4 ;  /* 0xff8000005c527808 */ /* 0x000fe40006000000 */
[----:B------:R-:W-:Y:S01]  /*f9a0*/  FSEL R40, R17, -INF , !P1 ;  /* 0xff80000011287808 */ /* 0x000fe20004800000 */
[----:B------:R-:W-:Y:S01]  /*f9b0*/  STL [R1+0x54], R22 ;  /* 0x0000541601007387 */ /* 0x000fe20000100800 */
[----:B------:R-:W-:-:S02]  /*f9c0*/  ISETP.GE.AND P4, PT, R15, R251, PT ;  /* 0x000000fb0f00720c */ /* 0x000fc40003f86270 */
[C---:B------:R-:W-:Y:S01]  /*f9d0*/  ISETP.GE.AND P1, PT, R15.reuse, R249, PT ;  /* 0x000000f90f00720c */ /* 0x040fe20003f26270 */
[----:B------:R-:W-:Y:S01]  /*f9e0*/  STL [R1+0x4c], R21 ;  /* 0x00004c1501007387 */ /* 0x000fe20000100800 */
[----:B------:R-:W-:Y:S02]  /*f9f0*/  ISETP.GE.AND P5, PT, R15, R250, PT ;  /* 0x000000fa0f00720c */ /* 0x000fe40003fa6270 */
[----:B------:R-:W-:Y:S01]  /*fa00*/  FSEL R16, R16, -INF , !P6 ;  /* 0xff80000010107808 */ /* 0x000fe20007000000 */
[----:B------:R-:W-:Y:S01]  /*fa10*/  STL [R1+0x48], R19 ;  /* 0x0000481301007387 */ /* 0x000fe20000100800 */
[----:B------:R-:W-:Y:S02]  /*fa20*/  FSEL R15, R203, -INF , !P2 ;  /* 0xff800000cb0f7808 */ /* 0x000fe40005000000 */
[----:B------:R-:W-:Y:S01]  /*fa30*/  ISETP.GT.AND P2, PT, R243, R14, PT ;  /* 0x0000000ef300720c */ /* 0x000fe20003f44270 */
[----:B------:R-:W-:Y:S01]  /*fa40*/  STL [R1+0x44], R18 ;  /* 0x0000441201007387 */ /* 0x000fe20000100800 */
[----:B------:R-:W-:-:S02]  /*fa50*/  FSEL R41, R74, -INF , !P1 ;  /* 0xff8000004a297808 */ /* 0x000fc40004800000 */
[----:B------:R-:W-:Y:S01]  /*fa60*/  ISETP.GT.AND P1, PT, R33, R14, PT ;  /* 0x0000000e2100720c */ /* 0x000fe20003f24270 */
[----:B------:R-:W-:Y:S01]  /*fa70*/  STL [R1+0xb8], R40 ;  /* 0x0000b82801007387 */ /* 0x000fe20000100800 */
[----:B------:R-:W-:Y:S02]  /*fa80*/  ISETP.GE.AND P6, PT, R14, R244, PT ;  /* 0x000000f40e00720c */ /* 0x000fe40003fc6270 */
[----:B------:R-:W-:Y:S01]  /*fa90*/  FSEL R46, R15, -INF , !P5 ;  /* 0xff8000000f2e7808 */ /* 0x000fe20006800000 */
[----:B------:R2:W-:Y:S01]  /*faa0*/  STL [R1+0x40], R16 ;  /* 0x0000401001007387 */ /* 0x0005e20000100800 */
[----:B------:R-:W-:Y:S02]  /*fab0*/  ISETP.GT.AND P5, PT, R243, R13, PT ;  /* 0x0000000df300720c */ /* 0x000fe40003fa4270 */
[----:B------:R-:W-:Y:S02]  /*fac0*/  FSEL R92, R93, -INF , !P4 ;  /* 0xff8000005d5c7808 */ /* 0x000fe40006000000 */
[----:B------:R-:W-:-:S02]  /*fad0*/  FSEL R15, R80, -INF , !P1 ;  /* 0xff800000500f7808 */ /* 0x000fc40004800000 */
[CC--:B------:R-:W-:Y:S02]  /*fae0*/  ISETP.GE.AND P4, PT, R14.reuse, R251.reuse, PT ;  /* 0x000000fb0e00720c */ /* 0x0c0fe40003f86270 */
[----:B------:R-:W-:Y:S01]  /*faf0*/  ISETP.GE.AND P1, PT, R14, R250, PT ;  /* 0x000000fa0e00720c */ /* 0x000fe20003f26270 */
[----:B------:R-:W-:Y:S01]  /*fb00*/  STL [R1+0x9c], R41 ;  /* 0x00009c2901007387 */ /* 0x000fe20000100800 */
[----:B------:R-:W-:Y:S02]  /*fb10*/  FSEL R93, R95, -INF , !P4 ;  /* 0xff8000005f5d7808 */ /* 0x000fe40006000000 */
[----:B------:R-:W-:Y:S01]  /*fb20*/  FSEL R20, R15, -INF , !P1 ;  /* 0xff8000000f147808 */ /* 0x000fe20004800000 */
[----:B------:R1:W5:Y:S01]  /*fb30*/  LDL.LU R80, [R1+0x104] ;  /* 0x0001040001507983 */ /* 0x0003620000300800 */
[----:B------:R-:W-:Y:S02]  /*fb40*/  ISETP.GE.AND P4, PT, R13, R251, PT ;  /* 0x000000fb0d00720c */ /* 0x000fe40003f86270 */
[----:B--2---:R-:W-:-:S02]  /*fb50*/  FSEL R16, R100, -INF , !P2 ;  /* 0xff80000064107808 */ /* 0x004fc40005000000 */
[----:B------:R-:W-:Y:S02]  /*fb60*/  ISETP.GE.AND P2, PT, R14, R249, PT ;  /* 0x000000f90e00720c */ /* 0x000fe40003f46270 */
[----:B------:R-:W-:Y:S02]  /*fb70*/  FSEL R16, R16, -INF , !P6 ;  /* 0xff80000010107808 */ /* 0x000fe40007000000 */
[----:B------:R-:W-:Y:S02]  /*fb80*/  FSEL R14, R101, -INF , !P5 ;  /* 0xff800000650e7808 */ /* 0x000fe40006800000 */
[----:B------:R-:W-:Y:S02]  /*fb90*/  ISETP.GE.AND P6, PT, R13, R244, PT ;  /* 0x000000f40d00720c */ /* 0x000fe40003fc6270 */
[----:B------:R-:W-:Y:S02]  /*fba0*/  FSEL R51, R75, -INF , !P2 ;  /* 0xff8000004b337808 */ /* 0x000fe40005000000 */
[----:B------:R-:W-:-:S02]  /*fbb0*/  ISETP.GT.AND P2, PT, R33, R13, PT ;  /* 0x0000000d2100720c */ /* 0x000fc40003f44270 */
[C---:B------:R-:W-:Y:S02]  /*fbc0*/  ISETP.GE.AND P1, PT, R13.reuse, R249, PT ;  /* 0x000000f90d00720c */ /* 0x040fe40003f26270 */
[----:B------:R-:W-:Y:S02]  /*fbd0*/  ISETP.GE.AND P5, PT, R13, R250, PT ;  /* 0x000000fa0d00720c */ /* 0x000fe40003fa6270 */
[----:B------:R-:W-:Y:S01]  /*fbe0*/  FSEL R14, R14, -INF , !P6 ;  /* 0xff8000000e0e7808 */ /* 0x000fe20007000000 */
[----:B------:R-:W-:Y:S01]  /*fbf0*/  STL [R1+0x34], R16 ;  /* 0x0000341001007387 */ /* 0x000fe20000100800 */
[----:B------:R-:W-:Y:S02]  /*fc00*/  FSEL R13, R70, -INF , !P2 ;  /* 0xff800000460d7808 */ /* 0x000fe40005000000 */
[----:B------:R-:W-:Y:S01]  /*fc10*/  ISETP.GT.AND P2, PT, R243, R12, PT ;  /* 0x0000000cf300720c */ /* 0x000fe20003f44270 */
[----:B------:R1:W5:Y:S01]  /*fc20*/  LDL.LU R70, [R1+0x100] ;  /* 0x0001000001467983 */ /* 0x0003620000300800 */
        /* <DEDUP_REMOVED lines=8> */
[----:B------:R-:W-:-:S02]  /*fcb0*/  ISETP.GE.AND P4, PT, R12, R251, PT ;  /* 0x000000fb0c00720c */ /* 0x000fc40003f86270 */
[----:B------:R-:W-:Y:S02]  /*fcc0*/  FSEL R13, R69, -INF , !P1 ;  /* 0xff800000450d7808 */ /* 0x000fe40004800000 */
[----:B------:R-:W-:Y:S01]  /*fcd0*/  ISETP.GE.AND P1, PT, R12, R250, PT ;  /* 0x000000fa0c00720c */ /* 0x000fe20003f26270 */
[----:B------:R-:W-:Y:S03]  /*fce0*/  STL [R1+0x80], R27 ;  /* 0x0000801b01007387 */ /* 0x000fe60000100800 */
[----:B------:R-:W-:Y:S01]  /*fcf0*/  FSEL R44, R13, -INF , !P1 ;  /* 0xff8000000d2c7808 */ /* 0x000fe20004800000 */
[----:B------:R1:W5:Y:S01]  /*fd00*/  LDL.LU R69, [R1+0xfc] ;  /* 0x0000fc0001457983 */ /* 0x0003620000300800 */
[----:B--2---:R-:W-:Y:S02]  /*fd10*/  FSEL R14, R96, -INF , !P2 ;  /* 0xff800000600e7808 */ /* 0x004fe40005000000 */
[----:B------:R-:W-:-:S02]  /*fd20*/  ISETP.GE.AND P2, PT, R12, R249, PT ;  /* 0x000000f90c00720c */ /* 0x000fc40003f46270 */
[----:B------:R-:W-:Y:S02]  /*fd30*/  FSEL R15, R14, -INF , !P6 ;  /* 0xff8000000e0f7808 */ /* 0x000fe40007000000 */
[----:B------:R-:W-:Y:S02]  /*fd40*/  FSEL R12, R97, -INF , !P5 ;  /* 0xff800000610c7808 */ /* 0x000fe40006800000 */
[----:B------:R-:W-:Y:S02]  /*fd50*/  ISETP.GE.AND P6, PT, R11, R244, PT ;  /* 0x000000f40b00720c */ /* 0x000fe40003fc6270 */
[----:B------:R-:W-:Y:S02]  /*fd60*/  FSEL R14, R103, -INF , !P4 ;  /* 0xff800000670e7808 */ /* 0x000fe40006000000 */
[----:B------:R-:W-:Y:S02]  /*fd70*/  FSEL R71, R79, -INF , !P2 ;  /* 0xff8000004f477808 */ /* 0x000fe40005000000 */
[----:B------:R-:W-:-:S02]  /*fd80*/  ISETP.GT.AND P2, PT, R33, R11, PT ;  /* 0x0000000b2100720c */ /* 0x000fc40003f44270 */
[----:B------:R-:W-:Y:S01]  /*fd90*/  FSEL R12, R12, -INF , !P6 ;  /* 0xff8000000c0c7808 */ /* 0x000fe20007000000 */
[----:B------:R-:W-:Y:S01]  /*fda0*/  STL [R1+0x20], R15 ;  /* 0x0000200f01007387 */ /* 0x000fe20000100800 */
[C---:B------:R-:W-:Y:S02]  /*fdb0*/  ISETP.GE.AND P4, PT, R11.reuse, R251, PT ;  /* 0x000000fb0b00720c */ /* 0x040fe40003f86270 */
[C---:B------:R-:W-:Y:S01]  /*fdc0*/  ISETP.GE.AND P1, PT, R11.reuse, R249, PT ;  /* 0x000000f90b00720c */ /* 0x040fe20003f26270 */
[----:B------:R-:W-:Y:S01]  /*fdd0*/  STL [R1+0x3c], R14 ;  /* 0x00003c0e01007387 */ /* 0x000fe20000100800 */
[----:B------:R-:W-:Y:S02]  /*fde0*/  ISETP.GE.AND P5, PT, R11, R250, PT ;  /* 0x000000fa0b00720c */ /* 0x000fe40003fa6270 */
[----:B------:R-:W-:Y:S02]  /*fdf0*/  FSEL R11, R68, -INF , !P2 ;  /* 0xff800000440b7808 */ /* 0x000fe40005000000 */
[----:B------:R1:W5:Y:S01]  /*fe00*/  LDL.LU R68, [R1+0xf8] ;  /* 0x0000f80001447983 */ /* 0x0003620000300800 */
[----:B------:R-:W-:-:S03]  /*fe10*/  FSEL R13, R102, -INF , !P4 ;  /* 0xff800000660d7808 */ /* 0x000fc60006000000 */
[----:B------:R2:W-:Y:S01]  /*fe20*/  STL [R1+0x1c], R12 ;  /* 0x00001c0c01007387 */ /* 0x0005e20000100800 */
[----:B------:R-:W-:-:S03]  /*fe30*/  ISETP.GT.AND P2, PT, R243, R10, PT ;  /* 0x0000000af300720c */ /* 0x000fc60003f44270 */
[----:B------:R-:W-:Y:S01]  /*fe40*/  STL [R1+0x38], R13 ;  /* 0x0000380d01007387 */ /* 0x000fe20000100800 */
[C---:B------:R-:W-:Y:S02]  /*fe50*/  ISETP.GE.AND P6, PT, R10.reuse, R244, PT ;  /* 0x000000f40a00720c */ /* 0x040fe40003fc6270 */
[----:B------:R-:W-:Y:S02]  /*fe60*/  FSEL R94, R11, -INF , !P5 ;  /* 0xff8000000b5e7808 */ /* 0x000fe40006800000 */
[----:B------:R-:W-:Y:S02]  /*fe70*/  ISETP.GE.AND P4, PT, R10, R251, PT ;  /* 0x000000fb0a00720c */ /* 0x000fe40003f86270 */
[----:B------:R-:W-:Y:S02]  /*fe80*/  ISETP.GT.AND P5, PT, R243, R9, PT ;  /* 0x00000009f300720c */ /* 0x000fe40003fa4270 */
[----:B--2---:R-:W-:Y:S02]  /*fe90*/  FSEL R12, R83, -INF , !P1 ;  /* 0xff800000530c7808 */ /* 0x004fe40004800000 */
[----:B------:R-:W-:-:S03]  /*fea0*/  ISETP.GT.AND P1, PT, R33, R10, PT ;  /* 0x0000000a2100720c */ /* 0x000fc60003f24270 */
[----:B------:R2:W-:Y:S01]  /*feb0*/  STL [R1+0xbc], R12 ;  /* 0x0000bc0c01007387 */ /* 0x0005e20000100800 */
[----:B------:R-:W-:Y:S02]  /*fec0*/  FSEL R11, R222, -INF , !P1 ;  /* 0xff800000de0b7808 */ /* 0x000fe40004800000 */
[----:B------:R-:W-:Y:S02]  /*fed0*/  ISETP.GE.AND P1, PT, R10, R250, PT ;  /* 0x000000fa0a00720c */ /* 0x000fe40003f26270 */
[----:B------:R-:W-:Y:S02]  /*fee0*/  FSEL R18, R107, -INF , !P4 ;  /* 0xff8000006b127808 */ /* 0x000fe40006000000 */
[----:B------:R-:W-:Y:S02]  /*fef0*/  ISETP.GE.AND P4, PT, R9, R251, PT ;  /* 0x000000fb0900720c */ /* 0x000fe40003f86270 */
[----:B------:R-:W-:Y:S02]  /*ff00*/  FSEL R95, R11, -INF , !P1 ;  /* 0xff8000000b5f7808 */ /* 0x000fe40004800000 */
[----:B------:R-:W-:-:S02]  /*ff10*/  ISETP.GE.AND P1, PT, R9, R249, PT ;  /* 0x000000f90900720c */ /* 0x000fc40003f26270 */
[----:B--2---:R-:W-:Y:S02]  /*ff20*/  FSEL R12, R88, -INF , !P2 ;  /* 0xff800000580c7808 */ /* 0x004fe40005000000 */
[----:B------:R-:W-:Y:S02]  /*ff30*/  ISETP.GE.AND P2, PT, R10, R249, PT ;  /* 0x000000f90a00720c */ /* 0x000fe40003f46270 */
[----:B------:R-:W-:Y:S02]  /*ff40*/  FSEL R12, R12, -INF , !P6 ;  /* 0xff8000000c0c7808 */ /* 0x000fe40007000000 */
[----:B------:R-:W-:Y:S02]  /*ff50*/  FSEL R47, R86, -INF , !P2 ;  /* 0xff800000562f7808 */ /* 0x000fe40005000000 */
[----:B------:R-:W-:Y:S02]  /*ff60*/  ISETP.GT.AND P2, PT, R33, R9, PT ;  /* 0x000000092100720c */ /* 0x000fe40003f44270 */
[----:B------:R-:W-:-:S02]  /*ff70*/  FSEL R10, R89, -INF , !P5 ;  /* 0xff800000590a7808 */ /* 0x000fc40006800000 */
[C---:B------:R-:W-:Y:S02]  /*ff80*/  ISETP.GE.AND P6, PT, R9.reuse, R244, PT ;  /* 0x000000f40900720c */ /* 0x040fe40003fc6270 */
[----:B------:R-:W-:Y:S02]  /*ff90*/  ISETP.GE.AND P5, PT, R9, R250, PT ;  /* 0x000000fa0900720c */ /* 0x000fe40003fa6270 */
[----:B------:R-:W-:Y:S02]  /*ffa0*/  FSEL R9, R223, -INF , !P2 ;  /* 0xff800000df097808 */ /* 0x000fe40005000000 */
[----:B------:R-:W-:Y:S02]  /*ffb0*/  FSEL R223, R10, -INF , !P6 ;  /* 0xff8000000adf7808 */ /* 0x000fe40007000000 */
[----:B------:R-:W-:Y:S02]  /*ffc0*/  FSEL R10, R106, -INF , !P4 ;  /* 0xff8000006a0a7808 */ /* 0x000fe40006000000 */
[----:B------:R-:W-:-:S02]  /*ffd0*/  FSEL R50, R87, -INF , !P1 ;  /* 0xff80000057327808 */ /* 0x000fc40004800000 */
[-C--:B------:R-:W-:Y:S02]  /*ffe0*/  ISETP.GT.AND P2, PT, R243, R8.reuse, PT ;  /* 0x00000008f300720c */ /* 0x080fe40003f44270 */
[----:B------:R-:W-:Y:S01]  /*fff0*/  ISETP.GT.AND P1, PT, R33, R8, PT ;  /* 0x000000082100720c */ /* 0x000fe20003f24270 */
[----:B------:R-:W-:Y:S01]  /*10000*/  STL [R1+0x8], R12 ;  /* 0x0000080c01007387 */ /* 0x000fe20000100800 */
[----:B------:R-:W-:Y:S02]  /*10010*/  FSEL R43, R9, -INF , !P5 ;  /* 0xff800000092b7808 */ /* 0x000fe40006800000 */
[C---:B------:R-:W-:Y:S01]  /*10020*/  ISETP.GE.AND P6, PT, R8.reuse, R244, PT ;  /* 0x000000f40800720c */ /* 0x040fe20003fc6270 */
[----:B------:R2:W-:Y:S01]  /*10030*/  STL [R1+0x24], R10 ;  /* 0x0000240a01007387 */ /* 0x0005e20000100800 */
[----:B------:R-:W-:Y:S02]  /*10040*/  ISETP.GE.AND P4, PT, R8, R251, PT ;  /* 0x000000fb0800720c */ /* 0x000fe40003f86270 */
[----:B------:R-:W-:-:S02]  /*10050*/  FSEL R9, R214, -INF , !P1 ;  /* 0xff800000d6097808 */ /* 0x000fc40004800000 */
[----:B------:R-:W-:Y:S02]  /*10060*/  ISETP.GT.AND P5, PT, R243, R7, PT ;  /* 0x00000007f300720c */ /* 0x000fe40003fa4270 */
        /* <DEDUP_REMOVED lines=9> */
[----:B------:R-:W-:Y:S02]  /*10100*/  ISETP.GE.AND P6, PT, R7, R244, PT ;  /* 0x000000f40700720c */ /* 0x000fe40003fc6270 */
[----:B------:R-:W-:-:S02]  /*10110*/  FSEL R10, R90, -INF , !P2 ;  /* 0xff8000005a0a7808 */ /* 0x000fc40005000000 */
[----:B------:R-:W-:Y:S02]  /*10120*/  ISETP.GT.AND P2, PT, R33, R7, PT ;  /* 0x000000072100720c */ /* 0x000fe40003f44270 */
[----:B------:R-:W-:Y:S02]  /*10130*/  FSEL R214, R8, -INF , !P6 ;  /* 0xff80000008d67808 */ /* 0x000fe40007000000 */
[----:B------:R-:W-:Y:S02]  /*10140*/  FSEL R9, R110, -INF , !P4 ;  /* 0xff8000006e097808 */ /* 0x000fe40006000000 */
[----:B------:R-:W-:Y:S02]  /*10150*/  ISETP.GE.AND P5, PT, R7, R250, PT ;  /* 0x000000fa0700720c */ /* 0x000fe40003fa6270 */
[----:B------:R-:W-:Y:S01]  /*10160*/  FSEL R8, R91, -INF , !P1 ;  /* 0xff8000005b087808 */ /* 0x000fe20004800000 */
[----:B------:R-:W-:Y:S01]  /*10170*/  STL [R1+0x18], R11 ;  /* 0x0000180b01007387 */ /* 0x000fe20000100800 */
[----:B------:R-:W-:-:S02]  /*10180*/  FSEL R7, R215, -INF , !P2 ;  /* 0xff800000d7077808 */ /* 0x000fc40005000000 */
[-C--:B------:R-:W-:Y:S01]  /*10190*/  ISETP.GT.AND P2, PT, R243, R6.reuse, PT ;  /* 0x00000006f300720c */ /* 0x080fe20003f44270 */
[----:B------:R-:W-:Y:S01]  /*101a0*/  STL [R1+0x78], R10 ;  /* 0x0000780a01007387 */ /* 0x000fe20000100800 */
[----:B------:R-:W-:Y:S02]  /*101b0*/  ISETP.GT.AND P1, PT, R33, R6, PT ;  /* 0x000000062100720c */ /* 0x000fe40003f24270 */
[----:B------:R-:W-:Y:S01]  /*101c0*/  FSEL R97, R7, -INF , !P5 ;  /* 0xff80000007617808 */ /* 0x000fe20006800000 */
[----:B------:R-:W-:Y:S01]  /*101d0*/  STL [R1+0xc], R9 ;  /* 0x00000c0901007387 */ /* 0x000fe20000100800 */
[----:B------:R-:W-:Y:S02]  /*101e0*/  ISETP.GE.AND P6, PT, R6, R244, PT ;  /* 0x000000f40600720c */ /* 0x000fe40003fc6270 */
[----:B------:R-:W-:Y:S01]  /*101f0*/  FSEL R7, R210, -INF , !P1 ;  /* 0xff800000d2077808 */ /* 0x000fe20004800000 */
[----:B------:R2:W-:Y:S01]  /*10200*/  STL [R1+0x70], R8 ;  /* 0x0000700801007387 */ /* 0x0005e20000100800 */
[----:B------:R-:W-:-:S02]  /*10210*/  ISETP.GT.AND P5, PT, R243, R5, PT ;  /* 0x00000005f300720c */ /* 0x000fc40003fa4270 */
[C---:B------:R-:W-:Y:S02]  /*10220*/  ISETP.GE.AND P1, PT, R6.reuse, R250, PT ;  /* 0x000000fa0600720c */ /* 0x040fe40003f26270 */
        /* <DEDUP_REMOVED lines=13> */
[----:B------:R-:W-:Y:S02]  /*10300*/  ISETP.GE.AND P5, PT, R5, R250, PT ;  /* 0x000000fa0500720c */ /* 0x000fe40003fa6270 */
[----:B------:R-:W-:Y:S02]  /*10310*/  FSEL R6, R98, -INF , !P1 ;  /* 0xff80000062067808 */ /* 0x000fe40004800000 */
[----:B------:R-:W-:Y:S02]  /*10320*/  FSEL R5, R211, -INF , !P2 ;  /* 0xff800000d3057808 */ /* 0x000fe40005000000 */
[-C--:B------:R-:W-:Y:S01]  /*10330*/  ISETP.GT.AND P2, PT, R243, R4.reuse, PT ;  /* 0x00000004f300720c */ /* 0x080fe20003f44270 */
[----:B------:R-:W-:Y:S01]  /*10340*/  STL [R1+0x64], R8 ;  /* 0x0000640801007387 */ /* 0x000fe20000100800 */
[----:B------:R-:W-:-:S02]  /*10350*/  ISETP.GT.AND P1, PT, R33, R4, PT ;  /* 0x000000042100720c */ /* 0x000fc40003f24270 */
[----:B------:R-:W-:Y:S01]  /*10360*/  ISETP.GE.AND P6, PT, R4, R244, PT ;  /* 0x000000f40400720c */ /* 0x000fe20003fc6270 */
[----:B------:R2:W-:Y:S01]  /*10370*/  STL [R1+0x6c], R6 ;  /* 0x00006c0601007387 */ /* 0x0005e20000100800 */
[----:B------:R-:W-:Y:S02]  /*10380*/  FSEL R52, R5, -INF , !P5 ;  /* 0xff80000005347808 */ /* 0x000fe40006800000 */
[----:B------:R-:W-:Y:S02]  /*10390*/  FSEL R115, R114, -INF , !P4 ;  /* 0xff80000072737808 */ /* 0x000fe40006000000 */
[----:B------:R-:W-:Y:S02]  /*103a0*/  FSEL R5, R206, -INF , !P1 ;  /* 0xff800000ce057808 */ /* 0x000fe40004800000 */
[----:B------:R-:W-:Y:S02]  /*103b0*/  ISETP.GE.AND P4, PT, R4, R251, PT ;  /* 0x000000fb0400720c */ /* 0x000fe40003f86270 */
[----:B------:R-:W-:-:S02]  /*103c0*/  ISETP.GT.AND P5, PT, R243, R3, PT ;  /* 0x00000003f300720c */ /* 0x000fc40003fa4270 */
[----:B------:R-:W-:Y:S02]  /*103d0*/  ISETP.GE.AND P1, PT, R4, R250, PT ;  /* 0x000000fa0400720c */ /* 0x000fe40003f26270 */
[----:B------:R-:W-:Y:S02]  /*103e0*/  FSEL R114, R120, -INF , !P4 ;  /* 0xff80000078727808 */ /* 0x000fe40006000000 */
[----:B------:R-:W-:Y:S02]  /*103f0*/  FSEL R110, R5, -INF , !P1 ;  /* 0xff800000056e7808 */ /* 0x000fe40004800000 */
[----:B--2---:R-:W-:Y:S02]  /*10400*/  FSEL R6, R76, -INF , !P2 ;  /* 0xff8000004c067808 */ /* 0x004fe40005000000 */
        /* <DEDUP_REMOVED lines=8> */
[----:B------:R-:W-:Y:S02]  /*10490*/  ISETP.GE.AND P1, PT, R3, R250, PT ;  /* 0x000000fa0300720c */ /* 0x000fe40003f26270 */
        /* <DEDUP_REMOVED lines=8> */
[----:B------:R-:W-:Y:S02]  /*10520*/  FSEL R206, R109, -INF , !P4 ;  /* 0xff8000006dce7808 */ /* 0x000fe40006000000 */
[C---:B------:R-:W-:Y:S02]  /*10530*/  ISETP.GE.AND P5, PT, R2.reuse, R251, PT ;  /* 0x000000fb0200720c */ /* 0x040fe40003fa6270 */
        /* <DEDUP_REMOVED lines=8> */
[----:B------:R-:W-:Y:S02]  /*105c0*/  FSEL R211, R118, -INF , !P4 ;  /* 0xff80000076d37808 */ /* 0x000fe40006000000 */
[----:B------:R-:W-:Y:S02]  /*105d0*/  FSEL R2, R2, -INF , !P2 ;  /* 0xff80000002027808 */ /* 0x000fe40005000000 */
[C---:B------:R-:W-:Y:S02]  /*105e0*/  ISETP.GE.AND P5, PT, R0.reuse, R244, PT ;  /* 0x000000f40000720c */ /* 0x040fe40003fa6270 */
[C---:B------:R-:W-:Y:S02]  /*105f0*/  ISETP.GE.AND P4, PT, R0.reuse, R251, PT ;  /* 0x000000fb0000720c */ /* 0x040fe40003f86270 */
[----:B------:R-:W-:-:S02]  /*10600*/  ISETP.GE.AND P6, PT, R0, R249, PT ;  /* 0x000000f90000720c */ /* 0x000fc40003fc6270 */
[----:B------:R-:W-:Y:S02]  /*10610*/  ISETP.GE.AND P2, PT, R0, R250, PT ;  /* 0x000000fa0000720c */ /* 0x000fe40003f46270 */
[----:B------:R-:W-:Y:S01]  /*10620*/  FSEL R0, R135, -INF , !P1 ;  /* 0xff80000087007808 */ /* 0x000fe20004800000 */
[----:B------:R1:W-:Y:S03]  /*10630*/  STL [R1+0x60], R6 ;  /* 0x0000600601007387 */ /* 0x0003e60000100800 */
[----:B------:R-:W-:Y:S01]  /*10640*/  FSEL R0, R0, -INF , !P2 ;  /* 0xff80000000007808 */ /* 0x000fe20005000000 */
[----:B------:R1:W-:Y:S04]  /*10650*/  STL [R1+0x74], R2 ;  /* 0x0000740201007387 */ /* 0x0003e80000100800 */
[----:B------:R1:W-:Y:S01]  /*10660*/  STL [R1+0x68], R0 ;  /* 0x0000680001007387 */ /* 0x0003e20000100800 */
[----:B------:R-:W-:-:S04]  /*10670*/  UIADD3 UR25, UPT, UPT, UR17, -0x2, URZ ;  /* 0xfffffffe11197890 */ /* 0x000fc8000fffe0ff */
[----:B------:R-:W-:Y:S01]  /*10680*/  UISETP.GT.AND UP0, UPT, UR25, UR15, UPT ;  /* 0x0000000f1900728c */ /* 0x000fe2000bf04270 */
[----:B------:R-:W-:Y:S02]  /*10690*/  FSEL R65, R3, -INF , !P5 ;  /* 0xff80000003417808 */ /* 0x000fe40006800000 */
[----:B------:R-:W-:Y:S02]  /*106a0*/  FSEL R100, R122, -INF , !P4 ;  /* 0xff8000007a647808 */ /* 0x000fe40006000000 */
[----:B------:R-:W-:-:S04]  /*106b0*/  FSEL R207, R121, -INF , !P6 ;  /* 0xff80000079cf7808 */ /* 0x000fc80007000000 */
[----:B------:R-:W-:Y:S05]  /*106c0*/  BRA.U !UP0, `(.L_x_813) ;  /* 0x0000000908387547 */ /* 0x000fea000b800000 */
[----:B------:R-:W2:Y:S04]  /*106d0*/  LDL R202, [R1+0x90] ;  /* 0x0000900001ca7983 */ /* 0x000ea80000100800 */
[----:B------:R-:W3:Y:S01]  /*106e0*/  LDL R203, [R1+0x8c] ;  /* 0x00008c0001cb7983 */ /* 0x000ee20000100800 */
[----:B-1----:R-:W-:Y:S01]  /*106f0*/  IMAD.U32 R0, RZ, RZ, UR17 ;  /* 0x00000011ff007e24 */ /* 0x002fe2000f8e00ff */
[----:B------:R-:W-:Y:S01]  /*10700*/  MOV R8, UR17 ;  /* 0x0000001100087c02 */ /* 0x000fe20008000f00 */
[----:B------:R-:W-:Y:S01]  /*10710*/  IMAD.U32 R9, RZ, RZ, UR17 ;  /* 0x00000011ff097e24 */ /* 0x000fe2000f8e00ff */
[----:B------:R-:W-:Y:S01]  /*10720*/  MOV R12, UR10 ;  /* 0x0000000a000c7c02 */ /* 0x000fe20008000f00 */
[----:B------:R-:W-:Y:S01]  /*10730*/  @!P0 VIADD R0, R0, 0xfffffffd ;  /* 0xfffffffd00008836 */ /* 0x000fe20000000000 */
[----:B------:R-:W-:Y:S01]  /*10740*/  @!P0 IADD3 R8, PT, PT, R8, -0x3, RZ ;  /* 0xfffffffd08088810 */ /* 0x000fe20007ffe0ff */
[----:B------:R-:W-:Y:S01]  /*10750*/  IMAD.U32 R4, RZ, RZ, UR17 ;  /* 0x00000011ff047e24 */ /* 0x000fe2000f8e00ff */
[----:B------:R1:W-:Y:S01]  /*10760*/  @P0 STS.128 [R248+0x4000], RZ ;  /* 0x004000fff8000388 */ /* 0x0003e20000000c00 */
[C---:B------:R-:W-:Y:S01]  /*10770*/  @!P0 IMAD.WIDE.U32 R2, R0.reuse, UR10, RZ ;  /* 0x0000000a00028c25 */ /* 0x040fe2000f8e00ff */
[----:B------:R-:W-:Y:S03]  /*10780*/  BSSY.RECONVERGENT B0, `(.L_x_814) ;  /* 0x0000081000007945 */ /* 0x000fe60003800200 */
[----:B------:R-:W-:Y:S01]  /*10790*/  @!P0 IMAD R3, R0, UR11, R3 ;  /* 0x0000000b00038c24 */ /* 0x000fe2000f8e0203 */
[----:B------:R-:W-:Y:S01]  /*107a0*/  @!P0 SHF.L.U32 R11, R2, 0x7, RZ ;  /* 0x00000007020b8819 */ /* 0x000fe200000006ff */
[----:B------:R-:W-:-:S02]  /*107b0*/  @!P0 VIADD R9, R9, 0xfffffffd ;  /* 0xfffffffd09098836 */ /* 0x000fc40000000000 */
[----:B------:R-:W-:Y:S01]  /*107c0*/  @!P0 VIADD R0, R4, 0xfffffffd ;  /* 0xfffffffd04008836 */ /* 0x000fe20000000000 */
[----:B------:R-:W-:Y:S01]  /*107d0*/  @!P0 SHF.L.U64.HI R14, R2, 0x7, R3 ;  /* 0x00000007020e8819 */ /* 0x000fe20000010203 */
[----:B------:R-:W-:Y:S01]  /*107e0*/  @!P0 IMAD.WIDE.U32 R4, R8, UR10, RZ ;  /* 0x0000000a08048c25 */ /* 0x000fe2000f8e00ff */
[----:B------:R-:W-:-:S03]  /*107f0*/  @!P0 LEA R12, P4, R12, R11, 0x4 ;  /* 0x0000000b0c0c8211 */ /* 0x000fc600078820ff */
[----:B------:R-:W-:-:S04]  /*10800*/  @!P0 IMAD.WIDE.U32 R6, R9, UR10, RZ ;  /* 0x0000000a09068c25 */ /* 0x000fc8000f8e00ff */
[----:B------:R-:W-:-:S04]  /*10810*/  @!P0 IMAD.WIDE.U32 R2, R0, UR10, RZ ;  /* 0x0000000a00028c25 */ /* 0x000fc8000f8e00ff */
[----:B------:R-:W-:Y:S02]  /*10820*/  @!P0 IMAD R5, R8, UR11, R5 ;  /* 0x0000000b08058c24 */ /* 0x000fe4000f8e0205 */
[----:B------:R-:W-:Y:S02]  /*10830*/  @!P0 IMAD R9, R9, UR11, R7 ;  /* 0x0000000b09098c24 */ /* 0x000fe4000f8e0207 */
[----:B------:R-:W-:Y:S01]  /*10840*/  @!P0 IMAD R0, R0, UR11, R3 ;  /* 0x0000000b00008c24 */ /* 0x000fe2000f8e0203 */
[C---:B------:R-:W-:Y:S01]  /*10850*/  @!P0 SHF.L.U64.HI R10, R4.reuse, 0x7, R5 ;  /* 0x00000007040a8819 */ /* 0x040fe20000010205 */
[----:B------:R-:W-:Y:S01]  /*10860*/  @!P0 IMAD.SHL.U32 R7, R4, 0x80, RZ ;  /* 0x0000008004078824 */ /* 0x000fe200078e00ff */
[----:B------:R-:W-:Y:S01]  /*10870*/  @!P0 SHF.L.U32 R5, R2, 0x7, RZ ;  /* 0x0000000702058819 */ /* 0x000fe200000006ff */
[----:B------:R-:W-:Y:S01]  /*10880*/  IMAD.U32 R13, RZ, RZ, UR10 ;  /* 0x0000000aff0d7e24 */ /* 0x000fe2000f8e00ff */
[----:B------:R-:W-:Y:S01]  /*10890*/  MOV R3, UR11 ;  /* 0x0000000b00037c02 */ /* 0x000fe20008000f00 */
[----:B------:R-:W-:-:S02]  /*108a0*/  IMAD.U32 R4, RZ, RZ, UR10 ;  /* 0x0000000aff047e24 */ /* 0x000fc4000f8e00ff */
[----:B------:R-:W-:Y:S01]  /*108b0*/  IMAD.U32 R16, RZ, RZ, UR10 ;  /* 0x0000000aff107e24 */ /* 0x000fe2000f8e00ff */
[----:B------:R-:W-:Y:S01]  /*108c0*/  @!P0 LEA R13, P2, R13, R7, 0x5 ;  /* 0x000000070d0d8211 */ /* 0x000fe200078428ff */
[----:B------:R-:W-:Y:S01]  /*108d0*/  IMAD.U32 R11, RZ, RZ, UR17 ;  /* 0x00000011ff0b7e24 */ /* 0x000fe2000f8e00ff */
[----:B------:R-:W-:Y:S01]  /*108e0*/  @!P0 LEA.HI.X R14, R4, R14, R3, 0x4, P4 ;  /* 0x0000000e040e8211 */ /* 0x000fe200020f2403 */
[----:B------:R-:W-:-:S03]  /*108f0*/  IMAD.U32 R3, RZ, RZ, UR10 ;  /* 0x0000000aff037e24 */ /* 0x000fc6000f8e00ff */
[----:B------:R-:W-:Y:S02]  /*10900*/  @!P0 IADD3 R11, PT, PT, R11, -0x3, RZ ;  /* 0xfffffffd0b0b8810 */ /* 0x000fe40007ffe0ff */
[----:B--2---:R-:W-:-:S04]  /*10910*/  @!P0 LEA R8, P1, R6, R202, 0x8 ;  /* 0x000000ca06088211 */ /* 0x004fc800078240ff */
[----:B---3--:R-:W-:Y:S02]  /*10920*/  @!P0 LEA.HI.X R9, R6, R203, R9, 0x8, P1 ;  /* 0x000000cb06098211 */ /* 0x008fe400008f4409 */
[----:B------:R-:W-:Y:S01]  /*10930*/  @!P0 SHF.L.U64.HI R6, R2, 0x7, R0 ;  /* 0x0000000702068819 */ /* 0x000fe20000010200 */
[----:B------:R-:W-:Y:S01]  /*10940*/  IMAD.U32 R0, RZ, RZ, UR11 ;  /* 0x0000000bff007e24 */ /* 0x000fe2000f8e00ff */
[----:B------:R-:W-:Y:S01]  /*10950*/  MOV R2, UR10 ;  /* 0x0000000a00027c02 */ /* 0x000fe20008000f00 */
[----:B------:R-:W-:Y:S01]  /*10960*/  @!PT LDS RZ, [RZ] ;  /* 0x00000000fffff984 */ /* 0x000fe20000000800 */
[----:B------:R-:W-:Y:S01]  /*10970*/  @!PT LDS RZ, [RZ] ;  /* 0x00000000fffff984 */ /* 0x000fe20000000800 */
[----:B------:R-:W-:Y:S01]  /*10980*/  @!PT LDS RZ, [RZ] ;  /* 0x00000000fffff984 */ /* 0x000fe20000000800 */
[----:B------:R2:W-:Y:S01]  /*10990*/  @!P0 LDGSTS.E.BYPASS.LTC128B.128 [R248+0x4000], desc[UR20][R8.64] ;  /* 0x0400000008f88fae */ /* 0x0005e2000b981a14 */
[----:B------:R-:W-:Y:S01]  /*109a0*/  @!P0 LEA R16, P1, R16, R5, 0x6 ;  /* 0x0000000510108211 */ /* 0x000fe200078230ff */
[C---:B------:R-:W-:Y:S01]  /*109b0*/  @!P0 IMAD.WIDE.U32 R4, R11.reuse, UR10, RZ ;  /* 0x0000000a0b048c25 */ /* 0x040fe2000f8e00ff */
[----:B------:R-:W-:Y:S01]  /*109c0*/  @!P0 LEA.HI.X R15, R2, R10, R0, 0x5, P2 ;  /* 0x0000000a020f8211 */ /* 0x000fe200010f2c00 */
[----:B------:R1:W-:Y:S01]  /*109d0*/  @P0 STS.128 [R248+0x4800], RZ ;  /* 0x004800fff8000388 */ /* 0x0003e20000000c00 */
[----:B------:R-:W-:Y:S01]  /*109e0*/  MOV R0, UR17 ;  /* 0x0000001100007c02 */ /* 0x000fe20008000f00 */
[----:B------:R-:W-:Y:S01]  /*109f0*/  @!P0 IMAD R5, R11, UR11, R5 ;  /* 0x0000000b0b058c24 */ /* 0x000fe2000f8e0205 */
[----:B------:R-:W-:Y:S01]  /*10a00*/  MOV R2, UR11 ;  /* 0x0000000b00027c02 */ /* 0x000fe20008000f00 */
[----:B------:R-:W-:Y:S01]  /*10a10*/  IMAD.U32 R11, RZ, RZ, UR11 ;  /* 0x0000000bff0b7e24 */ /* 0x000fe2000f8e00ff */
[----:B------:R-:W-:Y:S01]  /*10a20*/  MOV R10, UR17 ;  /* 0x00000011000a7c02 */ /* 0x000fe20008000f00 */
[----:B------:R-:W-:Y:S01]  /*10a30*/  @!P0 VIADD R0, R0, 0xfffffffd ;  /* 0xfffffffd00008836 */ /* 0x000fe20000000000 */
[----:B------:R-:W-:-:S02]  /*10a40*/  @!P0 LEA.HI.X R17, R3, R6, R2, 0x6, P1 ;  /* 0x0000000603118211 */ /* 0x000fc400008f3402 */
[----:B------:R-:W-:Y:S01]  /*10a50*/  @!P0 SHF.L.U64.HI R5, R4, 0x7, R5 ;  /* 0x0000000704058819 */ /* 0x000fe20000010205 */
[----:B------:R-:W-:Y:S02]  /*10a60*/  @!P0 VIADD R10, R10, 0xfffffffd ;  /* 0xfffffffd0a0a8836 */ /* 0x000fe40000000000 */
[----:B------:R-:W-:-:S04]  /*10a70*/  @!P0 IMAD.WIDE.U32 R6, R0, UR10, RZ ;  /* 0x0000000a00068c25 */ /* 0x000fc8000f8e00ff */
[----:B------:R-:W-:Y:S02]  /*10a80*/  @!P0 IMAD R0, R0, UR11, R7 ;  /* 0x0000000b00008c24 */ /* 0x000fe4000f8e0207 */
[----:B------:R-:W-:-:S03]  /*10a90*/  @!P0 IMAD.WIDE.U32 R2, R10, UR10, RZ ;  /* 0x0000000a0a028c25 */ /* 0x000fc6000f8e00ff */
[----:B------:R-:W-:Y:S01]  /*10aa0*/  @!P0 SHF.L.U64.HI R7, R6, 0x7, R0 ;  /* 0x0000000706078819 */ /* 0x000fe20000010200 */
[----:B------:R-:W-:Y:S01]  /*10ab0*/  @!P0 IMAD R3, R10, UR11, R3 ;  /* 0x0000000b0a038c24 */ /* 0x000fe2000f8e0203 */
[----:B--2---:R-:W-:Y:S01]  /*10ac0*/  @!P0 LEA R8, P1, R12, R202, 0x1 ;  /* 0x000000ca0c088211 */ /* 0x004fe200078208ff */
[----:B------:R-:W-:Y:S01]  /*10ad0*/  @!P0 IMAD.SHL.U32 R4, R4, 0x80, RZ ;  /* 0x0000008004048824 */ /* 0x000fe200078e00ff */
[----:B------:R-:W-:Y:S01]  /*10ae0*/  MOV R10, UR10 ;  /* 0x0000000a000a7c02 */ /* 0x000fe20008000f00 */
[----:B------:R-:W-:Y:S01]  /*10af0*/  IMAD.U32 R0, RZ, RZ, UR10 ;  /* 0x0000000aff007e24 */ /* 0x000fe2000f8e00ff */
[----:B------:R-:W-:Y:S02]  /*10b00*/  @!P0 SHF.L.U32 R6, R6, 0x7, RZ ;  /* 0x0000000706068819 */ /* 0x000fe400000006ff */
[----:B------:R-:W-:Y:S01]  /*10b10*/  @!P0 LEA.HI.X R9, R12, R203, R14, 0x1, P1 ;  /* 0x000000cb0c098211 */ /* 0x000fe200008f0c0e */
[----:B------:R-:W-:Y:S01]  /*10b20*/  @!P0 IMAD.WIDE.U32 R4, R10, 0x50, R4 ;  /* 0x000000500a048825 */ /* 0x000fe200078e0004 */
[----:B------:R-:W-:-:S02]  /*10b30*/  @!P0 SHF.L.U64.HI R3, R2, 0x7, R3 ;  /* 0x0000000702038819 */ /* 0x000fc40000010203 */
[----:B------:R-:W-:Y:S01]  /*10b40*/  @!P0 SHF.L.U32 R2, R2, 0x7, RZ ;  /* 0x0000000702028819 */ /* 0x000fe200000006ff */
[----:B------:R-:W-:Y:S01]  /*10b50*/  @!P0 IMAD.WIDE.U32 R6, R0, 0x30, R6 ;  /* 0x0000003000068825 */ /* 0x000fe200078e0006 */
[----:B------:R-:W-:Y:S01]  /*10b60*/  @!PT LDS RZ, [RZ] ;  /* 0x00000000fffff984 */ /* 0x000fe20000000800 */
[----:B------:R-:W-:Y:S01]  /*10b70*/  @!PT LDS RZ, [RZ] ;  /* 0x00000000fffff984 */ /* 0x000fe20000000800 */
[----:B------:R-:W-:Y:S01]  /*10b80*/  @!PT LDS RZ, [RZ] ;  /* 0x00000000fffff984 */ /* 0x000fe20000000800 */
[----:B------:R2:W-:Y:S01]  /*10b90*/  @!P0 LDGSTS.E.BYPASS.LTC128B.128 [R248+0x4800], desc[UR20][R8.64] ;  /* 0x0480000008f88fae */ /* 0x0005e2000b981a14 */
[-C--:B------:R-:W-:Y:S02]  /*10ba0*/  @!P0 LEA R14, P2, R13, R202.reuse, 0x1 ;  /* 0x000000ca0d0e8211 */ /* 0x080fe400078408ff */
[----:B------:R-:W-:Y:S01]  /*10bb0*/  @!P0 IMAD R10, R11, 0x30, RZ ;  /* 0x000000300b0a8824 */ /* 0x000fe200078e02ff */
[----:B------:R-:W-:Y:S01]  /*10bc0*/  @!P0 LEA R12, P1, R6, R202, 0x1 ;  /* 0x000000ca060c8211 */ /* 0x000fe200078208ff */
[----:B------:R-:W-:Y:S01]  /*10bd0*/  @!P0 IMAD.WIDE.U32 R2, R0, 0x60, R2 ;  /* 0x0000006000028825 */ /* 0x000fe200078e0002 */
[----:B------:R-:W-:Y:S01]  /*10be0*/  @!P0 LEA.HI.X R15, R13, R203, R15, 0x1, P2 ;  /* 0x000000cb0d0f8211 */ /* 0x000fe200010f0c0f */
[----:B------:R1:W-:Y:S01]  /*10bf0*/  @P0 STS.128 [R248+0x5000], RZ ;  /* 0x005000fff8000388 */ /* 0x0003e20000000c00 */
[----:B------:R-:W-:Y:S01]  /*10c00*/  @!P0 IADD3 R10, PT, PT, R10, R7, RZ ;  /* 0x000000070a0a8210 */ /* 0x000fe20007ffe0ff */
[----:B------:R-:W-:-:S02]  /*10c10*/  IMAD.U32 R0, RZ, RZ, UR11 ;  /* 0x0000000bff007e24 */ /* 0x000fc4000f8e00ff */
[----:B------:R-:W-:Y:S01]  /*10c20*/  @!PT LDS RZ, [RZ] ;  /* 0x00000000fffff984 */ /* 0x000fe20000000800 */
[----:B------:R-:W-:Y:S01]  /*10c30*/  @!PT LDS RZ, [RZ] ;  /* 0x00000000fffff984 */ /* 0x000fe20000000800 */
[----:B------:R-:W-:Y:S01]  /*10c40*/  @!PT LDS RZ, [RZ] ;  /* 0x00000000fffff984 */ /* 0x000fe20000000800 */
[----:B------:R1:W-:Y:S01]  /*10c50*/  @!P0 LDGSTS.E.BYPASS.LTC128B.128 [R248+0x5000], desc[UR20][R14.64] ;  /* 0x050000000ef88fae */ /* 0x0003e2000b981a14 */
[----:B------:R-:W-:Y:S01]  /*10c60*/  @!P0 LEA.HI.X R13, R6, R203, R10, 0x1, P1 ;  /* 0x000000cb060d8211 */ /* 0x000fe200008f0c0a */
[----:B------:R-:W-:Y:S01]  /*10c70*/  @!P0 IMAD R0, R0, 0x60, RZ ;  /* 0x0000006000008824 */ /* 0x000fe200078e02ff */
[-C--:B------:R-:W-:Y:S01]  /*10c80*/  @!P0 LEA R10, P4, R16, R202.reuse, 0x1 ;  /* 0x000000ca100a8211 */ /* 0x080fe200078808ff */
[----:B------:R1:W-:Y:S01]  /*10c90*/  @P0 STS.128 [R248+0x5800], RZ ;  /* 0x005800fff8000388 */ /* 0x0003e20000000c00 */
[----:B------:R-:W-:Y:S02]  /*10ca0*/  @!P0 LEA R6, P1, R2, R202, 0x1 ;  /* 0x000000ca02068211 */ /* 0x000fe400078208ff */
[----:B------:R-:W-:Y:S01]  /*10cb0*/  @!P0 IADD3 R0, PT, PT, R0, R3, RZ ;  /* 0x0000000300008210 */ /* 0x000fe20007ffe0ff */
[----:B------:R-:W-:Y:S01]  /*10cc0*/  @!PT LDS RZ, [RZ] ;  /* 0x00000000fffff984 */ /* 0x000fe20000000800 */
[----:B------:R-:W-:Y:S01]  /*10cd0*/  @!PT LDS RZ, [RZ] ;  /* 0x00000000fffff984 */ /* 0x000fe20000000800 */
[----:B------:R-:W-:Y:S01]  /*10ce0*/  @!PT LDS RZ, [RZ] ;  /* 0x00000000fffff984 */ /* 0x000fe20000000800 */
[----:B------:R1:W-:Y:S01]  /*10cf0*/  @!P0 LDGSTS.E.BYPASS.LTC128B.128 [R248+0x5800], desc[UR20][R12.64] ;  /* 0x058000000cf88fae */ /* 0x0003e2000b981a14 */
[-C--:B------:R-:W-:Y:S02]  /*10d00*/  @!P0 LEA.HI.X R11, R16, R203.reuse, R17, 0x1, P4 ;  /* 0x000000cb100b8211 */ /* 0x080fe400020f0c11 */
[----:B------:R-:W-:Y:S01]  /*10d10*/  @!P0 LEA.HI.X R7, R2, R203, R0, 0x1, P1 ;  /* 0x000000cb02078211 */ /* 0x000fe200008f0c00 */
[----:B------:R1:W-:Y:S01]  /*10d20*/  @P0 STS.128 [R248+0x6000], RZ ;  /* 0x006000fff8000388 */ /* 0x0003e20000000c00 */
[----:B--2---:R-:W-:-:S03]  /*10d30*/  MOV R8, UR11 ;  /* 0x0000000b00087c02 */ /* 0x004fc60008000f00 */
[----:B------:R-:W-:Y:S01]  /*10d40*/  @!PT LDS RZ, [RZ] ;  /* 0x00000000fffff984 */ /* 0x000fe20000000800 */
[----:B------:R-:W-:Y:S01]  /*10d50*/  @!PT LDS RZ, [RZ] ;  /* 0x00000000fffff984 */ /* 0x000fe20000000800 */
[----:B------:R-:W-:Y:S01]  /*10d60*/  @!PT LDS RZ, [RZ] ;  /* 0x00000000fffff984 */ /* 0x000fe20000000800 */
[----:B------:R1:W-:Y:S02]  /*10d70*/  @!P0 LDGSTS.E.BYPASS.LTC128B.128 [R248+0x6000], desc[UR20][R10.64] ;  /* 0x060000000af88fae */ /* 0x0003e4000b981a14 */
[----:B------:R-:W-:Y:S02]  /*10d80*/  @!P0 IMAD R8, R8, 0x50, RZ ;  /* 0x0000005008088824 */ /* 0x000fe400078e02ff */
[----:B------:R1:W-:Y:S02]  /*10d90*/  @P0 STS.128 [R248+0x6800], RZ ;  /* 0x006800fff8000388 */ /* 0x0003e40000000c00 */
[----:B------:R-:W-:Y:S01]  /*10da0*/  @!P0 IMAD.IADD R5, R8, 0x1, R5 ;  /* 0x0000000108058824 */ /* 0x000fe200078e0205 */
[----:B------:R-:W-:-:S04]  /*10db0*/  @!P0 LEA R8, P2, R4, R202, 0x1 ;  /* 0x000000ca04088211 */ /* 0x000fc800078408ff */
[----:B------:R-:W-:-:S05]  /*10dc0*/  @!P0 LEA.HI.X R9, R4, R203, R5, 0x1, P2 ;  /* 0x000000cb04098211 */ /* 0x000fca00010f0c05 */
        /* <DEDUP_REMOVED lines=11> */
[----:B------:R-:W-:-:S04]  /*10e80*/  UIADD3 UR6, UPT, UPT, UR17, -0x3, URZ ;  /* 0xfffffffd11067890 */ /* 0x000fc8000fffe0ff */
[----:B------:R-:W-:-:S04]  /*10e90*/  UIMAD.WIDE.U32 UR8, UR6, UR10, URZ ;  /* 0x0000000a060872a5 */ /* 0x000fc8000f8e00ff */
[----:B------:R-:W-:Y:S02]  /*10ea0*/  UIMAD UR6, UR6, UR11, UR9 ;  /* 0x0000000b060672a4 */ /* 0x000fe4000f8e0209 */
[----:B------:R-:W-:Y:S02]  /*10eb0*/  USHF.L.U32 UR12, UR8, 0x7, URZ ;  /* 0x00000007080c7899 */ /* 0x000fe400080006ff */
[----:B------:R-:W-:Y:S02]  /*10ec0*/  USHF.L.U64.HI UR13, UR8, 0x7, UR6 ;  /* 0x00000007080d7899 */ /* 0x000fe40008010206 */
        /* <DEDUP_REMOVED lines=12> */
.L_x_815:
[----:B------:R-:W-:Y:S05]  /*10f90*/  BSYNC.RECONVERGENT B0 ;  /* 0x0000000000007941 */ /* 0x000fea0003800200 */
.L_x_814:
[----:B------:R-:W0:Y:S02]  /*10fa0*/  LDGDEPBAR ;  /* 0x00000000000079af */ /* 0x000e240000000000 */
.L_x_813:
[----:B------:R3:W-:Y:S01]  /*10fb0*/  STL [R1+0x114], R251 ;  /* 0x000114fb01007387 */ /* 0x0007e20000100800 */
        /* <DEDUP_REMOVED lines=12> */
[----:B---3--:R-:W3:Y:S04]  /*11080*/  LDL.LU R251, [R1+0xbc] ;  /* 0x0000bc0001fb7983 */ /* 0x008ee80000300800 */
[----:B------:R4:W-:Y:S04]  /*11090*/  STL [R1+0x110], R250 ;  /* 0x000110fa01007387 */ /* 0x0009e80000100800 */
[----:B----4-:R-:W4:Y:S04]  /*110a0*/  LDL.LU R250, [R1+0x78] ;  /* 0x0000780001fa7983 */ /* 0x010f280000300800 */
[----:B------:R1:W-:Y:S04]  /*110b0*/  STL [R1+0x10c], R249 ;  /* 0x00010cf901007387 */ /* 0x0003e80000100800 */
[----:B-1----:R-:W4:Y:S04]  /*110c0*/  LDL.LU R249, [R1+0x70] ;  /* 0x0000700001f97983 */ /* 0x002f280000300800 */
[----:B------:R2:W-:Y:S04]  /*110d0*/  STL [R1+0x108], R248 ;  /* 0x000108f801007387 */ /* 0x0005e80000100800 */
[----:B--2---:R-:W2:Y:S04]  /*110e0*/  LDL.LU R248, [R1+0x64] ;  /* 0x0000640001f87983 */ /* 0x004ea80000300800 */
[----:B------:R1:W-:Y:S04]  /*110f0*/  STL [R1+0x104], R244 ;  /* 0x000104f401007387 */ /* 0x0003e80000100800 */
[----:B-1----:R-:W2:Y:S04]  /*11100*/  LDL.LU R244, [R1+0x6c] ;  /* 0x00006c0001f47983 */ /* 0x002ea80000300800 */
[----:B------:R1:W-:Y:S04]  /*11110*/  STL [R1+0x100], R243 ;  /* 0x000100f301007387 */ /* 0x0003e80000100800 */
[----:B-1----:R-:W2:Y:S01]  /*11120*/  LDL.LU R243, [R1+0x60] ;  /* 0x0000600001f37983 */ /* 0x002ea20000300800 */
[----:B-----5:R-:W-:-:S03]  /*11130*/  FMNMX3.FTZ R2, R70, R35, R34, !PT ;  /* 0x0000002346027276 */ /* 0x020fc60007810022 */
[----:B------:R1:W-:Y:S01]  /*11140*/  STL [R1+0xfc], R236 ;  /* 0x0000fcec01007387 */ /* 0x0003e20000100800 */
[----:B------:R-:W-:-:S04]  /*11150*/  FMNMX3.FTZ R2, R2, R32, R31, !PT ;  /* 0x0000002002027276 */ /* 0x000fc8000781001f */
[----:B------:R-:W-:-:S04]  /*11160*/  FMNMX3.FTZ R2, R2, R218, R209, !PT ;  /* 0x000000da02027276 */ /* 0x000fc800078100d1 */
[----:B------:R-:W-:-:S04]  /*11170*/  FMNMX3.FTZ R2, R2, R30, R29, !PT ;  /* 0x0000001e02027276 */ /* 0x000fc8000781001d */
[----:B------:R-:W-:-:S04]  /*11180*/  FMNMX3.FTZ R2, R2, R230, R229, !PT ;  /* 0x000000e602027276 */ /* 0x000fc800078100e5 */
[----:B------:R-:W-:-:S04]  /*11190*/  FMNMX3.FTZ R2, R2, R128, R124, !PT ;  /* 0x0000008002027276 */ /* 0x000fc8000781007c */
[----:B------:R-:W-:-:S04]  /*111a0*/  FMNMX3.FTZ R2, R2, R252, R117, !PT ;  /* 0x000000fc02027276 */ /* 0x000fc80007810075 */
[----:B------:R-:W-:Y:S01]  /*111b0*/  FMNMX3.FTZ R2, R2, R116, R112, !PT ;  /* 0x0000007402027276 */ /* 0x000fe20007810070 */
[----:B-1----:R-:W2:Y:S01]  /*111c0*/  LDL.LU R236, [R1+0x68] ;  /* 0x0000680001ec7983 */ /* 0x002ea20000300800 */
[----:B------:R-:W-:Y:S01]  /*111d0*/  FMNMX3.FTZ R0, R68, R38, R36, !PT ;  /* 0x0000002644007276 */ /* 0x000fe20007810024 */
[----:B------:R-:W-:Y:S01]  /*111e0*/  IMAD.MOV.U32 R111, RZ, RZ, R25 ;  /* 0x000000ffff6f7224 */ /* 0x000fe200078e0019 */
[----:B------:R-:W-:Y:S01]  /*111f0*/  FMNMX3.FTZ R2, R2, R118, R41, !PT ;  /* 0x0000007602027276 */ /* 0x000fe20007810029 */
[----:B------:R-:W-:Y:S01]  /*11200*/  STL [R1+0xf8], R234 ;  /* 0x0000f8ea01007387 */ /* 0x000fe20000100800 */
[----:B------:R-:W-:Y:S02]  /*11210*/  FMNMX3.FTZ R0, R0, R37, R39, !PT ;  /* 0x0000002500007276 */ /* 0x000fe40007810027 */
[----:B------:R-:W-:Y:S02]  /*11220*/  FMNMX3.FTZ R2, R2, R120, R75, !PT ;  /* 0x0000007802027276 */ /* 0x000fe4000781004b */
[----:B------:R-:W-:-:S02]  /*11230*/  FMNMX3.FTZ R0, R0, R220, R219, !PT ;  /* 0x000000dc00007276 */ /* 0x000fc400078100db */
[----:B------:R-:W-:Y:S02]  /*11240*/  MOV R109, R26 ;  /* 0x0000001a006d7202 */ /* 0x000fe40000000f00 */
[----:B------:R-:W-:Y:S02]  /*11250*/  FMNMX3.FTZ R0, R0, R213, R212, !PT ;  /* 0x000000d500007276 */ /* 0x000fe400078100d4 */
[----:B------:R-:W-:Y:S02]  /*11260*/  MOV R72, R24 ;  /* 0x0000001800487202 */ /* 0x000fe40000000f00 */
[----:B------:R-:W-:Y:S02]  /*11270*/  FMNMX3.FTZ R0, R0, R235, R231, !PT ;  /* 0x000000eb00007276 */ /* 0x000fe400078100e7 */
[----:B------:R-:W-:Y:S02]  /*11280*/  MOV R108, R18 ;  /* 0x00000012006c7202 */ /* 0x000fe40000000f00 */
[----:B------:R-:W-:-:S04]  /*11290*/  FMNMX3.FTZ R0, R0, R129, R125, !PT ;  /* 0x0000008100007276 */ /* 0x000fc8000781007d */
[----:B------:R-:W-:-:S04]  /*112a0*/  FMNMX3.FTZ R0, R0, R88, R89, !PT ;  /* 0x0000005800007276 */ /* 0x000fc80007810059 */
[----:B------:R-:W-:-:S04]  /*112b0*/  FMNMX3.FTZ R0, R0, R90, R99, !PT ;  /* 0x0000005a00007276 */ /* 0x000fc80007810063 */
[----:B------:R-:W-:-:S04]  /*112c0*/  FMNMX3.FTZ R0, R0, R40, R73, !PT ;  /* 0x0000002800007276 */ /* 0x000fc80007810049 */
[----:B------:R-:W-:Y:S01]  /*112d0*/  FMNMX3.FTZ R0, R0, R20, R27, !PT ;  /* 0x0000001400007276 */ /* 0x000fe2000781001b */
[----:B------:R-:W1:Y:S01]  /*112e0*/  S2R R12, SR_TID.X ;  /* 0x00000000000c7919 */ /* 0x000e620000002100 */
[----:B---3--:R-:W-:Y:S01]  /*112f0*/  FMNMX3.FTZ R2, R2, R71, R251, !PT ;  /* 0x0000004702027276 */ /* 0x008fe200078100fb */
[----:B------:R3:W-:Y:S03]  /*11300*/  STL [R1+0x118], R251 ;  /* 0x000118fb01007387 */ /* 0x0007e60000100800 */
[----:B------:R-:W-:Y:S02]  /*11310*/  FMNMX3.FTZ R2, R2, R122, R121, !PT ;  /* 0x0000007a02027276 */ /* 0x000fe40007810079 */
[C---:B------:R-:W-:Y:S01]  /*11320*/  IADD3 R10, PT, PT, R232.reuse, 0x8000, RZ ;  /* 0x00008000e80a7810 */ /* 0x040fe20007ffe0ff */
[----:B------:R-:W-:Y:S01]  /*11330*/  VIADD R64, R232, 0x8040 ;  /* 0x00008040e8407836 */ /* 0x000fe20000000000 */
[----:B------:R-:W-:Y:S01]  /*11340*/  MOV R11, 0x20 ;  /* 0x00000020000b7802 */ /* 0x000fe20000000f00 */
[----:B------:R-:W-:Y:S04]  /*11350*/  LDSM.16.MT88.4 R24, [R232+0x8000] ;  /* 0x00800000e818783b */ /* 0x000fe80000004200 */
[----:B---3--:R-:W3:Y:S01]  /*11360*/  LDL.LU R251, [R1+0xc] ;  /* 0x00000c0001fb7983 */ /* 0x008ee20000300800 */
[----:B------:R-:W-:-:S03]  /*11370*/  FMNMX3.FTZ R0, R0, R91, R94, !PT ;  /* 0x0000005b00007276 */ /* 0x000fc6000781005e */
[----:B----4-:R4:W-:Y:S01]  /*11380*/  STL [R1+0x120], R250 ;  /* 0x000120fa01007387 */ /* 0x0109e20000100800 */
[----:B------:R-:W-:Y:S02]  /*11390*/  FMNMX3.FTZ R0, R0, R95, R98, !PT ;  /* 0x0000005f00007276 */ /* 0x000fe40007810062 */
[----:B------:R-:W-:Y:S02]  /*113a0*/  FMNMX3.FTZ R2, R2, R250, R249, !PT ;  /* 0x000000fa02027276 */ /* 0x000fe400078100f9 */
[----:B----4-:R-:W4:Y:S04]  /*113b0*/  LDL.LU R250, [R1+0x24] ;  /* 0x0000240001fa7983 */ /* 0x010f280000300800 */
[----:B------:R1:W-:Y:S04]  /*113c0*/  STL [R1+0x11c], R249 ;  /* 0x00011cf901007387 */ /* 0x0003e80000100800 */
[----:B-1----:R-:W3:Y:S01]  /*113d0*/  LDL.LU R249, [R1+0x18] ;  /* 0x0000180001f97983 */ /* 0x002ee20000300800 */
[----:B------:R-:W-:-:S03]  /*113e0*/  FMNMX3.FTZ R0, R0, R96, R97, !PT ;  /* 0x0000006000007276 */ /* 0x000fc60007810061 */
[----:B--2---:R1:W-:Y:S01]  /*113f0*/  STL [R1+0x128], R248 ;  /* 0x000128f801007387 */ /* 0x0043e20000100800 */
[----:B------:R-:W-:-:S03]  /*11400*/  FMNMX3.FTZ R2, R2, R248, R244, !PT ;  /* 0x000000f802027276 */ /* 0x000fc600078100f4 */
[----:B-1----:R-:W2:Y:S04]  /*11410*/  LDL.LU R248, [R1+0x3c] ;  /* 0x00003c0001f87983 */ /* 0x002ea80000300800 */
[----:B------:R1:W-:Y:S01]  /*11420*/  STL [R1+0x124], R244 ;  /* 0x000124f401007387 */ /* 0x0003e20000100800 */
[----:B------:R-:W-:-:S03]  /*11430*/  FMNMX3.FTZ R2, R2, R243, R206, !PT ;  /* 0x000000f302027276 */ /* 0x000fc600078100ce */
[----:B-1----:R-:W2:Y:S01]  /*11440*/  LDL.LU R244, [R1+0x38] ;  /* 0x0000380001f47983 */ /* 0x002ea20000300800 */
[----:B------:R-:W-:-:S03]  /*11450*/  FMNMX3.FTZ R0, R0, R83, R119, !PT ;  /* 0x0000005300007276 */ /* 0x000fc60007810077 */
[----:B------:R1:W-:Y:S04]  /*11460*/  STL [R1+0x130], R243 ;  /* 0x000130f301007387 */ /* 0x0003e80000100800 */
[----:B-1----:R-:W3:Y:S04]  /*11470*/  LDL.LU R243, [R1+0x8] ;  /* 0x0000080001f37983 */ /* 0x002ee80000300800 */
[----:B------:R1:W-:Y:S04]  /*11480*/  STL [R1+0x12c], R206 ;  /* 0x00012cce01007387 */ /* 0x0003e80000100800 */
[----:B-1----:R-:W4:Y:S01]  /*11490*/  LDL.LU R206, [R1+0x74] ;  /* 0x0000740001ce7983 */ /* 0x002f220000300800 */
[----:B------:R-:W-:-:S02]  /*114a0*/  FMNMX3.FTZ R3, R0, R110, R28, !PT ;  /* 0x0000006e00037276 */ /* 0x000fc4000781001c */
[----:B------:R-:W-:Y:S01]  /*114b0*/  FMNMX3.FTZ R0, R2, R211, R207, !PT ;  /* 0x000000d302007276 */ /* 0x000fe200078100cf */
[----:B------:R1:W-:Y:S04]  /*114c0*/  STL [R1+0x138], R211 ;  /* 0x000138d301007387 */ /* 0x0003e80000100800 */
[----:B------:R-:W1:Y:S04]  /*114d0*/  SHFL.BFLY PT, R2, R0, 0x2, 0x1f ;  /* 0x0c401f0000027f89 */ /* 0x000e6800000e0000 */
[----:B-1----:R-:W3:Y:S01]  /*114e0*/  LDL.LU R211, [R1+0x20] ;  /* 0x0000200001d37983 */ /* 0x002ee20000300800 */
[----:B------:R-:W-:-:S03]  /*114f0*/  FMNMX.FTZ R2, R0, R2, !PT ;  /* 0x0000000200027209 */ /* 0x000fc60007810000 */
[----:B------:R1:W-:Y:S04]  /*11500*/  STL [R1+0x134], R207 ;  /* 0x000134cf01007387 */ /* 0x0003e80000100800 */
[----:B-1----:R-:W3:Y:S01]  /*11510*/  LDL.LU R207, [R1+0x1c] ;  /* 0x00001c0001cf7983 */ /* 0x002ee20000300800 */
[----:B----4-:R-:W-:-:S03]  /*11520*/  FMNMX3.FTZ R3, R3, R206, R236, !PT ;  /* 0x000000ce03037276 */ /* 0x010fc600078100ec */
[----:B------:R1:W-:Y:S04]  /*11530*/  STL [R1+0x140], R206 ;  /* 0x000140ce01007387 */ /* 0x0003e80000100800 */
[----:B------:R-:W4:Y:S04]  /*11540*/  SHFL.BFLY PT, R4, R3, 0x2, 0x1f ;  /* 0x0c401f0003047f89 */ /* 0x000f2800000e0000 */
[----:B-1----:R-:W3:Y:S01]  /*11550*/  LDL.LU R206, [R1+0x34] ;  /* 0x0000340001ce7983 */ /* 0x002ee20000300800 */
[----:B----4-:R-:W-:-:S03]  /*11560*/  FMNMX.FTZ R0, R3, R4, !PT ;  /* 0x0000000403007209 */ /* 0x010fc60007810000 */
[----:B------:R1:W-:Y:S04]  /*11570*/  STL [R1+0x13c], R236 ;  /* 0x00013cec01007387 */ /* 0x0003e80000100800 */
[----:B------:R-:W4:Y:S04]  /*11580*/  SHFL.BFLY PT, R3, R2, 0x1, 0x1f ;  /* 0x0c201f0002037f89 */ /* 0x000f2800000e0000 */
[----:B------:R-:W2:Y:S04]  /*11590*/  SHFL.BFLY PT, R4, R0, 0x1, 0x1f ;  /* 0x0c201f0000047f89 */ /* 0x000ea800000e0000 */
[----:B-1----:R-:W3:Y:S01]  /*115a0*/  LDL.LU R236, [R1+0x30] ;  /* 0x0000300001ec7983 */ /* 0x002ee20000300800 */
[----:B----4-:R-:W-:-:S02]  /*115b0*/  FMNMX.FTZ R203, R2, R3, !PT ;  /* 0x0000000302cb7209 */ /* 0x010fc40007810000 */
[----:B------:R-:W-:Y:S02]  /*115c0*/  FMNMX3.FTZ R3, R69, R133, R130, !PT ;  /* 0x0000008545037276 */ /* 0x000fe40007810082 */
[C---:B------:R-:W-:Y:S01]  /*115d0*/  FSETP.NEU.FTZ.AND P1, PT, R203.reuse, -INF , PT ;  /* 0xff800000cb00780b */ /* 0x040fe20003f3d000 */
[----:B------:R-:W-:Y:S01]  /*115e0*/  FMUL.FTZ R8, R203, UR4 ;  /* 0x00000004cb087c20 */ /* 0x000fe20008410000 */
[----:B--2---:R-:W-:Y:S01]  /*115f0*/  FMNMX.FTZ R202, R0, R4, !PT ;  /* 0x0000000400ca7209 */ /* 0x004fe20007810000 */
[----:B------:R1:W-:Y:S01]  /*11600*/  STL [R1+0x144], R203 ;  /* 0x000144cb01007387 */ /* 0x0003e20000100800 */
[----:B------:R-:W-:Y:S02]  /*11610*/  FMNMX3.FTZ R0, R3, R208, R204, !PT ;  /* 0x000000d003007276 */ /* 0x000fe400078100cc */
[----:B------:R-:W-:Y:S02]  /*11620*/  FSEL R3, R203, RZ, P1 ;  /* 0x000000ffcb037208 */ /* 0x000fe40000800000 */
[----:B------:R-:W-:-:S02]  /*11630*/  FSEL R8, R8, RZ, P1 ;  /* 0x000000ff08087208 */ /* 0x000fc40000800000 */
[----:B------:R-:W-:Y:S01]  /*11640*/  FSETP.NEU.FTZ.AND P0, PT, R202, -INF , PT ;  /* 0xff800000ca00780b */ /* 0x000fe20003f1d000 */
[----:B------:R-:W-:Y:S01]  /*11650*/  FADD.FTZ R9, R70, -R3 ;  /* 0x8000000346097221 */ /* 0x000fe20000010000 */
[----:B------:R-:W-:Y:S01]  /*11660*/  FMNMX3.FTZ R2, R80, R127, R126, !PT ;  /* 0x0000007f50027276 */ /* 0x000fe2000781007e */
[----:B------:R-:W-:Y:S01]  /*11670*/  FFMA.FTZ R3, R35, UR4, -R8 ;  /* 0x0000000423037c23 */ /* 0x000fe20008010808 */
[----:B------:R-:W-:Y:S02]  /*11680*/  FSEL R4, R202, RZ, P0 ;  /* 0x000000ffca047208 */ /* 0x000fe40000000000 */
[----:B------:R-:W-:Y:S01]  /*11690*/  FMNMX3.FTZ R2, R2, R132, R131, !PT ;  /* 0x0000008402027276 */ /* 0x000fe20007810083 */
[----:B------:R2:W-:Y:S01]  /*116a0*/  MUFU.EX2 R104, R3 ;  /* 0x0000000300687308 */ /* 0x0005e20000000800 */
[----:B------:R-:W-:Y:S02]  /*116b0*/  FMNMX3.FTZ R0, R0, R228, R227, !PT ;  /* 0x000000e400007276 */ /* 0x000fe400078100e3 */
[----:B------:R-:W-:-:S02]  /*116c0*/  FMNMX3.FTZ R2, R2, R226, R224, !PT ;  /* 0x000000e202027276 */ /* 0x000fc400078100e0 */
[----:B------:R-:W-:Y:S02]  /*116d0*/  FMNMX3.FTZ R0, R0, R225, R221, !PT ;  /* 0x000000e100007276 */ /* 0x000fe400078100dd */
[----:B------:R-:W-:Y:S01]  /*116e0*/  FMNMX3.FTZ R2, R2, R217, R216, !PT ;  /* 0x000000d902027276 */ /* 0x000fe200078100d8 */
[----:B-1----:R-:W4:Y:S03]  /*116f0*/  LDL.LU R203, [R1+0x40] ;  /* 0x0000400001cb7983 */ /* 0x002f260000300800 */
[----:B------:R-:W-:Y:S01]  /*11700*/  FMNMX3.FTZ R2, R2, R245, R241, !PT ;  /* 0x000000f502027276 */ /* 0x000fe200078100f1 */
[----:B------:R-:W-:Y:S01]  /*11710*/  FADD.FTZ R7, R68, -R4 ;  /* 0x8000000444077221 */ /* 0x000fe20000010000 */
[----:B--2---:R-:W-:Y:S01]  /*11720*/  FMUL.FTZ R3, R202, UR4 ;  /* 0x00000004ca037c20 */ /* 0x004fe20008410000 */
[----:B------:R1:W-:Y:S01]  /*11730*/  STL [R1+0x148], R202 ;  /* 0x000148ca01007387 */ /* 0x0003e20000100800 */
[----:B------:R-:W-:-:S02]  /*11740*/  FMNMX3.FTZ R2, R2, R239, R237, !PT ;  /* 0x000000ef02027276 */ /* 0x000fc400078100ed */
[----:B------:R-:W-:Y:S02]  /*11750*/  FMNMX3.FTZ R0, R0, R247, R246, !PT ;  /* 0x000000f700007276 */ /* 0x000fe400078100f6 */
[----:B------:R-:W-:Y:S02]  /*11760*/  FMNMX3.FTZ R4, R2, R23, R22, !PT ;  /* 0x0000001702047276 */ /* 0x000fe40007810016 */
[----:B------:R-:W-:Y:S01]  /*11770*/  FMNMX3.FTZ R0, R0, R242, R240, !PT ;  /* 0x000000f200007276 */ /* 0x000fe200078100f0 */
[----:B-1----:R-:W4:Y:S01]  /*11780*/  LDL.LU R202, [R1+0x44] ;  /* 0x0000440001ca7983 */ /* 0x002f220000300800 */
[----:B------:R-:W-:Y:S01]  /*11790*/  FMNMX3.FTZ R5, R4, R21, R19, !PT ;  /* 0x0000001504057276 */ /* 0x000fe20007810013 */
[--C-:B------:R-:W-:Y:S01]  /*117a0*/  FFMA.FTZ R4, R32, UR4, -R8.reuse ;  /* 0x0000000420047c23 */ /* 0x100fe20008010808 */
[----:B------:R-:W-:Y:S01]  /*117b0*/  FMNMX3.FTZ R2, R0, R111, R109, !PT ;  /* 0x0000006f00027276 */ /* 0x000fe2000781006d */
[----:B------:R-:W-:Y:S01]  /*117c0*/  FFMA.FTZ R0, R34, UR4, -R8 ;  /* 0x0000000422007c23 */ /* 0x000fe20008010808 */
[----:B------:R-:W-:Y:S01]  /*117d0*/  FSEL R3, R3, RZ, P0 ;  /* 0x000000ff03037208 */ /* 0x000fe20000000000 */
[----:B------:R-:W-:Y:S01]  /*117e0*/  MUFU.EX2 R135, R4 ;  /* 0x0000000400877308 */ /* 0x000fe20000000800 */
[----:B------:R-:W-:Y:S01]  /*117f0*/  FMNMX3.FTZ R2, R2, R72, R81, !PT ;  /* 0x0000004802027276 */ /* 0x000fe20007810051 */
[----:B------:R-:W-:Y:S01]  /*11800*/  FMUL.FTZ R9, R9, UR4 ;  /* 0x0000000409097c20 */ /* 0x000fe20008410000 */
[----:B------:R-:W-:Y:S01]  /*11810*/  @P3 IADD3 R64, PT, PT, R10, -0x40, RZ ;  /* 0xffffffc00a403810 */ /* 0x000fe20007ffe0ff */
[----:B------:R1:W-:Y:S01]  /*11820*/  MUFU.EX2 R234, R0 ;  /* 0x0000000000ea7308 */ /* 0x0003e20000000800 */
[----:B------:R-:W-:Y:S01]  /*11830*/  FMNMX3.FTZ R2, R2, R82, R92, !PT ;  /* 0x0000005202027276 */ /* 0x000fe2000781005c */
[----:B------:R-:W-:Y:S01]  /*11840*/  LDSM.16.MT88.4 R16, [R233+0x8000] ;  /* 0x00800000e910783b */ /* 0x000fe20000004200 */
[----:B-1----:R-:W-:-:S04]  /*11850*/  FFMA.FTZ R0, R31, UR4, -R8 ;  /* 0x000000041f007c23 */ /* 0x002fc80008010808 */
[----:B------:R1:W-:Y:S02]  /*11860*/  MUFU.EX2 R134, R0 ;  /* 0x0000000000867308 */ /* 0x0003e40000000800 */
[----:B-1----:R-:W-:-:S04]  /*11870*/  FMNMX3.FTZ R0, R2, R93, R74, !PT ;  /* 0x0000005d02007276 */ /* 0x002fc8000781004a */
[----:B------:R-:W-:-:S04]  /*11880*/  FMNMX3.FTZ R0, R0, R248, R244, !PT ;  /* 0x000000f800007276 */ /* 0x000fc800078100f4 */
[----:B------:R-:W-:-:S04]  /*11890*/  FMNMX3.FTZ R0, R0, R108, R250, !PT ;  /* 0x0000006c00007276 */ /* 0x000fc800078100fa */
[----:B---3--:R-:W-:-:S04]  /*118a0*/  FMNMX3.FTZ R0, R0, R249, R251, !PT ;  /* 0x000000f900007276 */ /* 0x008fc800078100fb */
[----:B------:R-:W-:Y:S01]  /*118b0*/  FMNMX3.FTZ R0, R0, R215, R115, !PT ;  /* 0x000000d700007276 */ /* 0x000fe20007810073 */
[----:B------:R-:W-:-:S03]  /*118c0*/  FFMA.FTZ R6, R38, UR4, -R3 ;  /* 0x0000000426067c23 */ /* 0x000fc60008010803 */
[----:B------:R-:W-:Y:S01]  /*118d0*/  FMNMX3.FTZ R0, R0, R114, R113, !PT ;  /* 0x0000007200007276 */ /* 0x000fe20007810071 */
[----:B------:R-:W1:Y:S03]  /*118e0*/  MUFU.EX2 R38, R9 ;  /* 0x0000000900267308 */ /* 0x000e660000000800 */
[----:B------:R-:W-:-:S05]  /*118f0*/  FMNMX3.FTZ R0, R0, R103, R100, !PT ;  /* 0x0000006700007276 */ /* 0x000fca0007810064 */
[----:B------:R-:W2:Y:S01]  /*11900*/  SHFL.BFLY PT, R10, R0, 0x2, 0x1f ;  /* 0x0c401f00000a7f89 */ /* 0x000ea200000e0000 */
[----:B------:R-:W-:-:S04]  /*11910*/  LOP3.LUT P2, RZ, R12, 0x2, RZ, 0xc0, !PT ;  /* 0x000000020cff7812 */ /* 0x000fc8000784c0ff */
[----:B------:R-:W-:-:S05]  /*11920*/  SEL R12, R11, 0xffffffe0, !P2 ;  /* 0xffffffe00b0c7807 */ /* 0x000fca0005000000 */
[----:B------:R-:W-:Y:S02]  /*11930*/  IMAD.IADD R205, R12, 0x1, R64 ;  /* 0x000000010ccd7824 */ /* 0x000fe400078e0240 */
[----:B------:R-:W-:Y:S04]  /*11940*/  LDSM.16.MT88.4 R12, [R64] ;  /* 0x00000000400c783b */ /* 0x000fe80000004200 */
[----:B------:R-:W-:Y:S01]  /*11950*/  LDSM.16.MT88.4 R20, [R205] ;  /* 0x00000000cd14783b */ /* 0x000fe20000004200 */
[----:B--2---:R-:W-:Y:S01]  /*11960*/  FMNMX.FTZ R0, R0, R10, !PT ;  /* 0x0000000a00007209 */ /* 0x004fe20007810000 */
[----:B------:R-:W-:Y:S01]  /*11970*/  FMUL.FTZ R7, R7, UR4 ;  /* 0x0000000407077c20 */ /* 0x000fe20008410000 */
[----:B------:R2:W-:Y:S01]  /*11980*/  MUFU.EX2 R67, R6 ;  /* 0x0000000600437308 */ /* 0x0005e20000000800 */
[-C--:B-1----:R-:W-:Y:S01]  /*11990*/  FMUL.FTZ R168, R168, R38.reuse ;  /* 0x00000026a8a87220 */ /* 0x082fe20000410000 */
        /* <DEDUP_REMOVED lines=12> */
[----:B--2---:R-:W-:Y:S01]  /*11a60*/  F2FP.BF16.F32.PACK_AB R6, R134, R135 ;  /* 0x000000878606723e */ /* 0x004fe200000010ff */
[-C--:B------:R-:W-:Y:S01]  /*11a70*/  FMUL.FTZ R193, R193, R38.reuse ;  /* 0x00000026c1c17220 */ /* 0x080fe20000410000 */
[-C--:B------:R-:W-:Y:S01]  /*11a80*/  FMUL.FTZ R196, R196, R38.reuse ;  /* 0x00000026c4c47220 */ /* 0x080fe20000410000 */
[----:B------:R-:W-:Y:S01]  /*11a90*/  FMUL.FTZ R197, R197, R38 ;  /* 0x00000026c5c57220 */ /* 0x000fe20000410000 */
[----:B----4-:R-:W-:-:S04]  /*11aa0*/  FMNMX3.FTZ R4, R5, R202, R203, !PT ;  /* 0x000000ca05047276 */ /* 0x010fc800078100cb */
[----:B------:R-:W-:-:S04]  /*11ab0*/  FMNMX3.FTZ R4, R4, R206, R236, !PT ;  /* 0x000000ce04047276 */ /* 0x000fc800078100ec */
[----:B------:R-:W-:-:S04]  /*11ac0*/  FMNMX3.FTZ R2, R4, R211, R207, !PT ;  /* 0x000000d304027276 */ /* 0x000fc800078100cf */
[----:B------:R-:W-:-:S04]  /*11ad0*/  FMNMX3.FTZ R2, R2, R243, R223, !PT ;  /* 0x000000f302027276 */ /* 0x000fc800078100df */
[----:B------:R-:W-:-:S04]  /*11ae0*/  FMNMX3.FTZ R2, R2, R222, R214, !PT ;  /* 0x000000de02027276 */ /* 0x000fc800078100d6 */
[----:B------:R-:W-:-:S04]  /*11af0*/  FMNMX3.FTZ R2, R2, R210, R107, !PT ;  /* 0x000000d202027276 */ /* 0x000fc8000781006b */
[----:B------:R-:W-:-:S04]  /*11b00*/  FMNMX3.FTZ R2, R2, R102, R101, !PT ;  /* 0x0000006602027276 */ /* 0x000fc80007810065 */
[----:B------:R-:W-:-:S05]  /*11b10*/  FMNMX3.FTZ R2, R2, R66, R65, !PT ;  /* 0x0000004202027276 */ /* 0x000fca0007810041 */
[----:B------:R-:W1:Y:S01]  /*11b20*/  SHFL.BFLY PT, R9, R2, 0x2, 0x1f ;  /* 0x0c401f0002097f89 */ /* 0x000e6200000e0000 */
[--C-:B------:R-:W-:Y:S01]  /*11b30*/  FFMA.FTZ R5, R36, UR4, -R3.reuse ;  /* 0x0000000424057c23 */ /* 0x100fe20008010803 */
[----:B------:R-:W-:Y:S01]  /*11b40*/  FFMA.FTZ R4, R39, UR4, -R3 ;  /* 0x0000000427047c23 */ /* 0x000fe20008010803 */
[----:B-1----:R-:W-:-:S05]  /*11b50*/  FMNMX.FTZ R2, R2, R9, !PT ;  /* 0x0000000902027209 */ /* 0x002fca0007810000 */
[----:B------:R-:W1:Y:S04]  /*11b60*/  SHFL.BFLY PT, R10, R2, 0x1, 0x1f ;  /* 0x0c201f00020a7f89 */ /* 0x000e6800000e0000 */
[----:B------:R-:W2:Y:S01]  /*11b70*/  SHFL.BFLY PT, R9, R0, 0x1, 0x1f ;  /* 0x0c201f0000097f89 */ /* 0x000ea200000e0000 */
[----:B------:R3:W-:Y:S04]  /*11b80*/  MUFU.EX2 R238, R5 ;  /* 0x0000000500ee7308 */ /* 0x0007e80000000800 */
[----:B------:R-:W-:Y:S01]  /*11b90*/  MUFU.EX2 R11, R4 ;  /* 0x00000004000b7308 */ /* 0x000fe20000000800 */
[----:B---3--:R-:W-:-:S03]  /*11ba0*/  FFMA.FTZ R5, R37, UR4, -R3 ;  /* 0x0000000425057c23 */ /* 0x008fc60008010803 */
[----:B------:R-:W3:Y:S04]  /*11bb0*/  MUFU.EX2 R37, R7 ;  /* 0x0000000700257308 */ /* 0x000ee80000000800 */
[----:B------:R4:W4:Y:S01]  /*11bc0*/  MUFU.EX2 R123, R5 ;  /* 0x00000005007b7308 */ /* 0x0009220000000800 */
[----:B-1----:R-:W-:-:S04]  /*11bd0*/  FMNMX.FTZ R201, R2, R10, !PT ;  /* 0x0000000a02c97209 */ /* 0x002fc80007810000 */
[C---:B------:R-:W-:Y:S02]  /*11be0*/  FSETP.NEU.FTZ.AND P0, PT, R201.reuse, -INF , PT ;  /* 0xff800000c900780b */ /* 0x040fe40003f1d000 */
[----:B--2---:R-:W-:Y:S01]  /*11bf0*/  FMNMX.FTZ R200, R0, R9, !PT ;  /* 0x0000000900c87209 */ /* 0x004fe20007810000 */
[C---:B------:R-:W-:Y:S01]  /*11c00*/  FMUL.FTZ R2, R201.reuse, UR4 ;  /* 0x00000004c9027c20 */ /* 0x040fe20008410000 */
[----:B------:R-:W-:Y:S01]  /*11c10*/  FSEL R0, R201, RZ, P0 ;  /* 0x000000ffc9007208 */ /* 0x000fe20000000000 */
[-C--:B---3--:R-:W-:Y:S01]  /*11c20*/  FMUL.FTZ R170, R170, R37.reuse ;  /* 0x00000025aaaa7220 */ /* 0x088fe20000410000 */
[-C--:B------:R-:W-:Y:S01]  /*11c30*/  FMUL.FTZ R171, R171, R37.reuse ;  /* 0x00000025abab7220 */ /* 0x080fe20000410000 */
[----:B------:R-:W-:Y:S01]  /*11c40*/  F2FP.BF16.F32.PACK_AB R4, R234, R104 ;  /* 0x00000068ea04723e */ /* 0x000fe200000010ff */
[----:B------:R-:W-:Y:S01]  /*11c50*/  FMUL.FTZ R174, R174, R37 ;  /* 0x00000025aeae7220 */ /* 0x000fe20000410000 */
[----:B----4-:R-:W-:Y:S01]  /*11c60*/  F2FP.BF16.F32.PACK_AB R5, R238, R67 ;  /* 0x00000043ee05723e */ /* 0x010fe200000010ff */
[----:B------:R-:W-:Y:S01]  /*11c70*/  FMUL.FTZ R175, R175, R37 ;  /* 0x00000025afaf7220 */ /* 0x000fe20000410000 */
        /* <DEDUP_REMOVED lines=31> */
[----:B------:R-:W-:Y:S01]  /*11e70*/  FADD.FTZ R6, R69, -R6 ;  /* 0x8000000645067221 */ /* 0x000fe20000010000 */
[----:B------:R-:W-:Y:S01]  /*11e80*/  MOV R189, R28 ;  /* 0x0000001c00bd7202 */ /* 0x000fe20000000f00 */
[----:B-1----:R-:W-:Y:S01]  /*11e90*/  FFMA.FTZ R4, R132, UR4, -R2 ;  /* 0x0000000484047c23 */ /* 0x002fe20008010802 */
[----:B--2---:R-:W-:-:S03]  /*11ea0*/  FFMA.FTZ R5, R133, UR4, -R0 ;  /* 0x0000000485057c23 */ /* 0x004fc60008010800 */
[----:B------:R1:W-:Y:S04]  /*11eb0*/  MUFU.EX2 R173, R4 ;  /* 0x0000000400ad7308 */ /* 0x0003e80000000800 */
[----:B------:R2:W-:Y:S01]  /*11ec0*/  MUFU.EX2 R105, R5 ;  /* 0x0000000500697308 */ /* 0x0005e20000000800 */
[----:B------:R-:W-:Y:S01]  /*11ed0*/  FFMA.FTZ R7, R131, UR4, -R2 ;  /* 0x0000000483077c23 */ /* 0x000fe20008010802 */
[----:B------:R-:W-:Y:S01]  /*11ee0*/  FMUL.FTZ R6, R6, UR4 ;  /* 0x0000000406067c20 */ /* 0x000fe20008410000 */
        /* <DEDUP_REMOVED lines=18> */
[-C--:B------:R-:W-:Y:S01]  /*12010*/  FMUL.FTZ R146, R146, R36.reuse ;  /* 0x0000002492927220 */ /* 0x080fe20000410000 */
[----:B--2---:R-:W-:Y:S01]  /*12020*/  F2FP.BF16.F32.PACK_AB R5, R170, R105 ;  /* 0x00000069aa05723e */ /* 0x004fe200000010ff */
[----:B------:R-:W-:Y:S01]  /*12030*/  FMUL.FTZ R147, R147, R36 ;  /* 0x0000002493937220 */ /* 0x000fe20000410000 */
[----:B------:R-:W-:Y:S01]  /*12040*/  FMUL.FTZ R161, R161, R28 ;  /* 0x0000001ca1a17220 */ /* 0x000fe20000410000 */
[----:B------:R-:W-:Y:S01]  /*12050*/  FMUL.FTZ R162, R162, R36 ;  /* 0x00000024a2a27220 */ /* 0x000fe20000410000 */
        /* <DEDUP_REMOVED lines=23> */
[----:B------:R-:W-:Y:S01]  /*121d0*/  HMMA.16816.F32.BF16 R84, R4, R24, R164 ;  /* 0x000000180454723c */ /* 0x000fe200000418a4 */
[----:B------:R-:W-:-:S07]  /*121e0*/  FFMA.FTZ R9, R218, UR4, -R8 ;  /* 0x00000004da097c23 */ /* 0x000fce0008010808 */
[C---:B------:R-:W-:Y:S01]  /*121f0*/  HMMA.16816.F32.BF16 R76, R4.reuse, R26, R144 ;  /* 0x0000001a044c723c */ /* 0x040fe20000041890 */
[----:B------:R-:W1:Y:S07]  /*12200*/  LDSM.16.MT88.4 R24, [R232+0x8800] ;  /* 0x00880000e818783b */ /* 0x000e6e0000004200 */
[C---:B------:R-:W-:Y:S08]  /*12210*/  HMMA.16816.F32.BF16 R160, R4.reuse, R16, R160 ;  /* 0x0000001004a0723c */ /* 0x040ff000000418a0 */
[C---:B------:R-:W-:Y:S01]  /*12220*/  HMMA.16816.F32.BF16 R140, R4.reuse, R18, R140 ;  /* 0x00000012048c723c */ /* 0x040fe2000004188c */
[----:B------:R-:W2:Y:S07]  /*12230*/  LDSM.16.MT88.4 R16, [R233+0x8800] ;  /* 0x00880000e910783b */ /* 0x000eae0000004200 */
[C---:B------:R-:W-:Y:S08]  /*12240*/  HMMA.16816.F32.BF16 R156, R4.reuse, R12, R156 ;  /* 0x0000000c049c723c */ /* 0x040ff0000004189c */
[C---:B------:R-:W-:Y:S01]  /*12250*/  HMMA.16816.F32.BF16 R136, R4.reuse, R14, R136 ;  /* 0x0000000e0488723c */ /* 0x040fe20000041888 */
[----:B------:R-:W3:Y:S07]  /*12260*/  LDSM.16.MT88.4 R12, [R64+0x800] ;  /* 0x00080000400c783b */ /* 0x000eee0000004200 */
[C---:B------:R-:W-:Y:S08]  /*12270*/  HMMA.16816.F32.BF16 R152, R4.reuse, R20, R152 ;  /* 0x000000140498723c */ /* 0x040ff00000041898 */
[----:B------:R-:W-:Y:S01]  /*12280*/  HMMA.16816.F32.BF16 R148, R4, R22, R148 ;  /* 0x000000160494723c */ /* 0x000fe20000041894 */
[----:B------:R-:W4:Y:S01]  /*12290*/  LDSM.16.MT88.4 R20, [R205+0x800] ;  /* 0x00080000cd14783b */ /* 0x000f220000004200 */
[--C-:B------:R-:W-:Y:S01]  /*122a0*/  FFMA.FTZ R4, R30, UR4, -R8.reuse ;  /* 0x000000041e047c23 */ /* 0x100fe20008010808 */
[----:B------:R1:W-:Y:S01]  /*122b0*/  MUFU.EX2 R183, R9 ;  /* 0x0000000900b77308 */ /* 0x0003e20000000800 */
[--C-:B------:R-:W-:Y:S01]  /*122c0*/  FFMA.FTZ R10, R209, UR4, -R8.reuse ;  /* 0x00000004d10a7c23 */ /* 0x100fe20008010808 */
[----:B------:R-:W-:-:S02]  /*122d0*/  FFMA.FTZ R5, R29, UR4, -R8 ;  /* 0x000000041d057c23 */ /* 0x000fc40008010808 */
[----:B------:R2:W-:Y:S01]  /*122e0*/  MUFU.EX2 R187, R4 ;  /* 0x0000000400bb7308 */ /* 0x0005e20000000800 */
[----:B------:R-:W-:-:S03]  /*122f0*/  FFMA.FTZ R6, R219, UR4, -R3 ;  /* 0x00000004db067c23 */ /* 0x000fc60008010803 */
[----:B------:R3:W4:Y:S01]  /*12300*/  MUFU.EX2 R182, R10 ;  /* 0x0000000a00b67308 */ /* 0x0007220000000800 */
[----:B-1----:R-:W-:-:S03]  /*12310*/  FFMA.FTZ R9, R226, UR4, -R2 ;  /* 0x00000004e2097c23 */ /* 0x002fc60008010802 */
[----:B------:R1:W-:Y:S01]  /*12320*/  MUFU.EX2 R190, R5 ;  /* 0x0000000500be7308 */ /* 0x0003e20000000800 */
[----:B------:R-:W-:Y:S01]  /*12330*/  IMAD.MOV.U32 R126, RZ, RZ, R11 ;  /* 0x000000ffff7e7224 */ /* 0x000fe200078e000b */
[----:B------:R-:W-:Y:S01]  /*12340*/  MOV R127, R71 ;  /* 0x00000047007f7202 */ /* 0x000fe20000000f00 */
[----:B--2---:R-:W-:Y:S01]  /*12350*/  FFMA.FTZ R4, R220, UR4, -R3 ;  /* 0x00000004dc047c23 */ /* 0x004fe20008010803 */
[----:B------:R2:W-:Y:S01]  /*12360*/  MUFU.EX2 R171, R9 ;  /* 0x0000000900ab7308 */ /* 0x0005e20000000800 */
[----:B------:R-:W-:Y:S01]  /*12370*/  MOV R167, R91 ;  /* 0x0000005b00a77202 */ /* 0x000fe20000000f00 */
[----:B------:R-:W-:Y:S02]  /*12380*/  IMAD.MOV.U32 R30, RZ, RZ, R89 ;  /* 0x000000ffff1e7224 */ /* 0x000fe400078e0059 */
[--C-:B---3--:R-:W-:Y:S01]  /*12390*/  FFMA.FTZ R10, R224, UR4, -R2.reuse ;  /* 0x00000004e00a7c23 */ /* 0x108fe20008010802 */
[----:B------:R3:W-:Y:S01]  /*123a0*/  MUFU.EX2 R180, R4 ;  /* 0x0000000400b47308 */ /* 0x0007e20000000800 */
[----:B------:R-:W-:Y:S01]  /*123b0*/  MOV R31, R90 ;  /* 0x0000005a001f7202 */ /* 0x000fe20000000f00 */
[----:B------:R-:W4:Y:S02]  /*123c0*/  LDL.LU R219, [R1+0x28] ;  /* 0x0000280001db7983 */ /* 0x000f240000300800 */
[----:B------:R3:W-:Y:S01]  /*123d0*/  MUFU.EX2 R178, R10 ;  /* 0x0000000a00b27308 */ /* 0x0007e20000000800 */
[--C-:B-1----:R-:W-:Y:S01]  /*123e0*/  FFMA.FTZ R5, R213, UR4, -R3.reuse ;  /* 0x00000004d5057c23 */ /* 0x102fe20008010803 */
[----:B--2---:R-:W-:Y:S01]  /*123f0*/  FFMA.FTZ R9, R217, UR4, -R2 ;  /* 0x00000004d9097c23 */ /* 0x004fe20008010802 */
[----:B---3--:R-:W-:-:S03]  /*12400*/  FFMA.FTZ R4, R212, UR4, -R3 ;  /* 0x00000004d4047c23 */ /* 0x008fc60008010803 */
[----:B------:R1:W-:Y:S01]  /*12410*/  MUFU.EX2 R177, R9 ;  /* 0x0000000900b17308 */ /* 0x0003e20000000800 */
[----:B------:R-:W-:-:S03]  /*12420*/  FFMA.FTZ R10, R216, UR4, -R2 ;  /* 0x00000004d80a7c23 */ /* 0x000fc60008010802 */
[----:B------:R-:W2:Y:S04]  /*12430*/  MUFU.EX2 R181, R6 ;  /* 0x0000000600b57308 */ /* 0x000ea80000000800 */
[----:B------:R-:W-:Y:S04]  /*12440*/  MUFU.EX2 R186, R5 ;  /* 0x0000000500ba7308 */ /* 0x000fe80000000800 */
[----:B------:R-:W3:Y:S01]  /*12450*/  MUFU.EX2 R191, R4 ;  /* 0x0000000400bf7308 */ /* 0x000ee20000000800 */
[--C-:B-1----:R-:W-:Y:S01]  /*12460*/  FFMA.FTZ R9, R228, UR4, -R0.reuse ;  /* 0x00000004e4097c23 */ /* 0x102fe20008010800 */
[----:B------:R-:W-:-:S02]  /*12470*/  FFMA.FTZ R11, R227, UR4, -R0 ;  /* 0x00000004e30b7c23 */ /* 0x000fc40008010800 */
[----:B------:R1:W-:Y:S04]  /*12480*/  MUFU.EX2 R185, R10 ;  /* 0x0000000a00b97308 */ /* 0x0003e80000000800 */
[----:B------:R2:W-:Y:S04]  /*12490*/  MUFU.EX2 R168, R9 ;  /* 0x0000000900a87308 */ /* 0x0005e80000000800 */
[----:B------:R-:W3:Y:S01]  /*124a0*/  MUFU.EX2 R174, R11 ;  /* 0x0000000b00ae7308 */ /* 0x000ee20000000800 */
[--C-:B-1----:R-:W-:Y:S01]  /*124b0*/  FFMA.FTZ R10, R225, UR4, -R0.reuse ;  /* 0x00000004e10a7c23 */ /* 0x102fe20008010800 */
[----:B--2---:R-:W-:-:S03]  /*124c0*/  FFMA.FTZ R9, R221, UR4, -R0 ;  /* 0x00000004dd097c23 */ /* 0x004fc60008010800 */
[----:B------:R1:W-:Y:S04]  /*124d0*/  MUFU.EX2 R175, R10 ;  /* 0x0000000a00af7308 */ /* 0x0003e80000000800 */
[----:B------:R-:W2:Y:S01]  /*124e0*/  MUFU.EX2 R184, R9 ;  /* 0x0000000900b87308 */ /* 0x000ea20000000800 */
[----:B----4-:R-:W-:Y:S02]  /*124f0*/  F2FP.BF16.F32.PACK_AB R4, R182, R183 ;  /* 0x000000b7b604723e */ /* 0x010fe400000010ff */
[----:B------:R-:W-:Y:S02]  /*12500*/  F2FP.BF16.F32.PACK_AB R5, R181, R180 ;  /* 0x000000b4b505723e */ /* 0x000fe400000010ff */
[----:B------:R-:W-:Y:S02]  /*12510*/  F2FP.BF16.F32.PACK_AB R6, R190, R187 ;  /* 0x000000bbbe06723e */ /* 0x000fe400000010ff */
[----:B---3--:R-:W-:-:S07]  /*12520*/  F2FP.BF16.F32.PACK_AB R7, R191, R186 ;  /* 0x000000babf07723e */ /* 0x008fce00000010ff */
[----:B------:R-:W-:Y:S01]  /*12530*/  HMMA.16816.F32.BF16 R32, R4, R24, R32 ;  /* 0x000000180420723c */ /* 0x000fe20000041820 */
[----:B-1----:R-:W-:-:S07]  /*12540*/  FFMA.FTZ R10, R241, UR4, -R2 ;  /* 0x00000004f10a7c23 */ /* 0x002fce0008010802 */
[----:B------:R-:W-:Y:S01]  /*12550*/  HMMA.16816.F32.BF16 R44, R4, R26, R44 ;  /* 0x0000001a042c723c */ /* 0x000fe2000004182c */
[----:B------:R-:W-:-:S07]  /*12560*/  MOV R29, R88 ;  /* 0x00000058001d7202 */ /* 0x000fce0000000f00 */
        /* <DEDUP_REMOVED lines=9> */
[----:B--2---:R-:W-:Y:S01]  /*12600*/  F2FP.BF16.F32.PACK_AB R7, R184, R175 ;  /* 0x000000afb807723e */ /* 0x004fe200000010ff */
[----:B------:R-:W-:-:S06]  /*12610*/  FFMA.FTZ R9, R230, UR4, -R8 ;  /* 0x00000004e6097c23 */ /* 0x000fcc0008010808 */
[C---:B------:R-:W-:Y:S08]  /*12620*/  HMMA.16816.F32.BF16 R84, R4.reuse, R24, R84 ;  /* 0x000000180454723c */ /* 0x040ff00000041854 */
        /* <DEDUP_REMOVED lines=10> */
[----:B------:R-:W-:Y:S01]  /*126d0*/  FFMA.FTZ R4, R229, UR4, -R8 ;  /* 0x00000004e5047c23 */ /* 0x000fe20008010808 */
[----:B------:R-:W4:Y:S01]  /*126e0*/  LDSM.16.MT88.4 R20, [R205+0x1000] ;  /* 0x00100000cd14783b */ /* 0x000f220000004200 */
[----:B------:R1:W-:Y:S02]  /*126f0*/  MUFU.EX2 R229, R10 ;  /* 0x0000000a00e57308 */ /* 0x0003e40000000800 */
[----:B-1----:R-:W-:-:S04]  /*12700*/  FFMA.FTZ R10, R237, UR4, -R2 ;  /* 0x00000004ed0a7c23 */ /* 0x002fc80008010802 */
[----:B------:R1:W-:Y:S02]  /*12710*/  MUFU.EX2 R230, R10 ;  /* 0x0000000a00e67308 */ /* 0x0003e40000000800 */
[----:B-1----:R-:W-:Y:S02]  /*12720*/  FFMA.FTZ R10, R242, UR4, -R0 ;  /* 0x00000004f20a7c23 */ /* 0x002fe40008010800 */
[----:B------:R-:W2:Y:S02]  /*12730*/  LDL.LU R242, [R1+0xe8] ;  /* 0x0000e80001f27983 */ /* 0x000ea40000300800 */
[----:B--2---:R-:W-:Y:S02]  /*12740*/  FFMA.FTZ R105, R242, R36, R105 ;  /* 0x00000024f2697223 */ /* 0x004fe40000010069 */
[----:B------:R-:W2:Y:S02]  /*12750*/  LDL.LU R242, [R1+0xe4] ;  /* 0x0000e40001f27983 */ /* 0x000ea40000300800 */
[----:B--2---:R-:W-:-:S02]  /*12760*/  FFMA.FTZ R104, R242, R38, R104 ;  /* 0x00000026f2687223 */ /* 0x004fc40000010068 */
[----:B------:R-:W2:Y:S01]  /*12770*/  LDL.LU R242, [R1+0xe0] ;  /* 0x0000e00001f27983 */ /* 0x000ea20000300800 */
[----:B------:R1:W-:Y:S01]  /*12780*/  MUFU.EX2 R193, R4 ;  /* 0x0000000400c17308 */ /* 0x0003e20000000800 */
[----:B------:R-:W-:-:S03]  /*12790*/  FFMA.FTZ R5, R128, UR4, -R8 ;  /* 0x0000000480057c23 */ /* 0x000fc60008010808 */
[----:B------:R3:W4:Y:S04]  /*127a0*/  MUFU.EX2 R197, R9 ;  /* 0x0000000900c57308 */ /* 0x0007280000000800 */
[----:B------:R4:W-:Y:S01]  /*127b0*/  MUFU.EX2 R216, R5 ;  /* 0x0000000500d87308 */ /* 0x0009e20000000800 */
[----:B-1----:R-:W-:-:S04]  /*127c0*/  FFMA.FTZ R4, R124, UR4, -R8 ;  /* 0x000000047c047c23 */ /* 0x002fc80008010808 */
[----:B------:R1:W-:Y:S01]  /*127d0*/  MUFU.EX2 R224, R4 ;  /* 0x0000000400e07308 */ /* 0x0003e20000000800 */
[----:B---3--:R-:W-:Y:S01]  /*127e0*/  FFMA.FTZ R9, R245, UR4, -R2 ;  /* 0x00000004f5097c23 */ /* 0x008fe20008010802 */
[----:B----4-:R-:W-:-:S03]  /*127f0*/  FFMA.FTZ R5, R235, UR4, -R3 ;  /* 0x00000004eb057c23 */ /* 0x010fc60008010803 */
[----:B------:R3:W-:Y:S04]  /*12800*/  MUFU.EX2 R199, R9 ;  /* 0x0000000900c77308 */ /* 0x0007e80000000800 */
[----:B------:R4:W-:Y:S01]  /*12810*/  MUFU.EX2 R196, R5 ;  /* 0x0000000500c47308 */ /* 0x0009e20000000800 */
[----:B-1----:R-:W-:-:S04]  /*12820*/  FFMA.FTZ R4, R231, UR4, -R3 ;  /* 0x00000004e7047c23 */ /* 0x002fc80008010803 */
[----:B------:R1:W2:Y:S01]  /*12830*/  MUFU.EX2 R212, R4 ;  /* 0x0000000400d47308 */ /* 0x0002a20000000800 */
[----:B---3--:R-:W-:Y:S01]  /*12840*/  FFMA.FTZ R9, R239, UR4, -R2 ;  /* 0x00000004ef097c23 */ /* 0x008fe20008010802 */
[----:B----4-:R-:W-:-:S03]  /*12850*/  FFMA.FTZ R5, R129, UR4, -R3 ;  /* 0x0000000481057c23 */ /* 0x010fc60008010803 */
[----:B------:R3:W-:Y:S04]  /*12860*/  MUFU.EX2 R217, R9 ;  /* 0x0000000900d97308 */ /* 0x0007e80000000800 */
[----:B------:R-:W-:Y:S01]  /*12870*/  MUFU.EX2 R228, R5 ;  /* 0x0000000500e47308 */ /* 0x000fe20000000800 */
[----:B-1----:R-:W-:-:S04]  /*12880*/  FFMA.FTZ R4, R125, UR4, -R3 ;  /* 0x000000047d047c23 */ /* 0x002fc80008010803 */
[----:B------:R-:W1:Y:S01]  /*12890*/  MUFU.EX2 R208, R4 ;  /* 0x0000000400d07308 */ /* 0x000e620000000800 */
[--C-:B---3--:R-:W-:Y:S01]  /*128a0*/  FFMA.FTZ R9, R247, UR4, -R0.reuse ;  /* 0x00000004f7097c23 */ /* 0x108fe20008010800 */
[----:B------:R-:W-:-:S03]  /*128b0*/  FFMA.FTZ R11, R246, UR4, -R0 ;  /* 0x00000004f60b7c23 */ /* 0x000fc60008010800 */
[----:B------:R3:W-:Y:S01]  /*128c0*/  MUFU.EX2 R198, R9 ;  /* 0x0000000900c67308 */ /* 0x0007e20000000800 */
[----:B--2---:R-:W-:Y:S02]  /*128d0*/  FFMA.FTZ R67, R242, R37, R67 ;  /* 0x00000025f2437223 */ /* 0x004fe40000010043 */
[----:B------:R-:W2:Y:S01]  /*128e0*/  LDL.LU R242, [R1+0x58] ;  /* 0x0000580001f27983 */ /* 0x000ea20000300800 */
[----:B---3--:R-:W-:Y:S01]  /*128f0*/  FFMA.FTZ R9, R240, UR4, -R0 ;  /* 0x00000004f0097c23 */ /* 0x008fe20008010800 */
[----:B------:R-:W3:Y:S04]  /*12900*/  MUFU.EX2 R225, R11 ;  /* 0x0000000b00e17308 */ /* 0x000ee80000000800 */
[----:B------:R-:W-:Y:S04]  /*12910*/  MUFU.EX2 R204, R10 ;  /* 0x0000000a00cc7308 */ /* 0x000fe80000000800 */
[----:B------:R-:W4:Y:S01]  /*12920*/  MUFU.EX2 R218, R9 ;  /* 0x0000000900da7308 */ /* 0x000f220000000800 */
[----:B------:R-:W-:-:S02]  /*12930*/  F2FP.BF16.F32.PACK_AB R4, R193, R197 ;  /* 0x000000c5c104723e */ /* 0x000fc400000010ff */
[----:B------:R-:W-:Y:S02]  /*12940*/  F2FP.BF16.F32.PACK_AB R5, R212, R196 ;  /* 0x000000c4d405723e */ /* 0x000fe400000010ff */
        /* <DEDUP_REMOVED lines=26> */
[----:B---3--:R-:W-:Y:S02]  /*12af0*/  F2FP.BF16.F32.PACK_AB R5, R225, R198 ;  /* 0x000000c6e105723e */ /* 0x008fe400000010ff */
[----:B------:R-:W-:Y:S02]  /*12b00*/  F2FP.BF16.F32.PACK_AB R6, R230, R217 ;  /* 0x000000d9e606723e */ /* 0x000fe400000010ff */
[----:B----4-:R-:W-:Y:S01]  /*12b10*/  F2FP.BF16.F32.PACK_AB R7, R218, R204 ;  /* 0x000000ccda07723e */ /* 0x010fe200000010ff */
[----:B------:R-:W-:-:S06]  /*12b20*/  FFMA.FTZ R106, R219, R28, R106 ;  /* 0x0000001cdb6a7223 */ /* 0x000fcc000001006a */
[C---:B------:R-:W-:Y:S08]  /*12b30*/  HMMA.16816.F32.BF16 R68, R4.reuse, R24, R84 ;  /* 0x000000180444723c */ /* 0x040ff00000041854 */
[C---:B------:R-:W-:Y:S08]  /*12b40*/  HMMA.16816.F32.BF16 R60, R4.reuse, R26, R76 ;  /* 0x0000001a043c723c */ /* 0x040ff0000004184c */
[C---:B------:R-:W-:Y:S08]  /*12b50*/  HMMA.16816.F32.BF16 R52, R4.reuse, R16, R160 ;  /* 0x000000100434723c */ /* 0x040ff000000418a0 */
[C---:B------:R-:W-:Y:S01]  /*12b60*/  HMMA.16816.F32.BF16 R40, R4.reuse, R18, R140 ;  /* 0x000000120428723c */ /* 0x040fe2000004188c */
[----:B------:R-:W1:Y:S07]  /*12b70*/  LDSM.16.MT88.4 R16, [R232+0x9800] ;  /* 0x00980000e810783b */ /* 0x000e6e0000004200 */
[C---:B------:R-:W-:Y:S08]  /*12b80*/  HMMA.16816.F32.BF16 R24, R4.reuse, R12, R156 ;  /* 0x0000000c0418723c */ /* 0x040ff0000004189c */
[C---:B------:R-:W-:Y:S01]  /*12b90*/  HMMA.16816.F32.BF16 R88, R4.reuse, R14, R88 ;  /* 0x0000000e0458723c */ /* 0x040fe20000041858 */
[----:B------:R-:W3:Y:S07]  /*12ba0*/  LDSM.16.MT88.4 R12, [R233+0x9800] ;  /* 0x00980000e90c783b */ /* 0x000eee0000004200 */
[C---:B------:R-:W-:Y:S08]  /*12bb0*/  HMMA.16816.F32.BF16 R152, R4.reuse, R20, R152 ;  /* 0x000000140498723c */ /* 0x040ff00000041898 */
[----:B------:R-:W-:Y:S01]  /*12bc0*/  HMMA.16816.F32.BF16 R148, R4, R22, R148 ;  /* 0x000000160494723c */ /* 0x000fe20000041894 */
[--C-:B------:R-:W-:Y:S01]  /*12bd0*/  FFMA.FTZ R5, R29, UR4, -R3.reuse ;  /* 0x000000041d057c23 */ /* 0x100fe20008010803 */
[--C-:B------:R-:W-:Y:S01]  /*12be0*/  FFMA.FTZ R4, R30, UR4, -R3.reuse ;  /* 0x000000041e047c23 */ /* 0x100fe20008010803 */
[--C-:B------:R-:W-:Y:S01]  /*12bf0*/  FFMA.FTZ R6, R31, UR4, -R3.reuse ;  /* 0x000000041f067c23 */ /* 0x100fe20008010803 */
[----:B------:R-:W4:Y:S04]  /*12c00*/  LDSM.16.MT88.4 R20, [R64+0x1800] ;  /* 0x001800004014783b */ /* 0x000f280000004200 */
[----:B------:R-:W4:Y:S01]  /*12c10*/  LDSM.16.MT88.4 R28, [R205+0x1800] ;  /* 0x00180000cd1c783b */ /* 0x000f220000004200 */
[--C-:B------:R-:W-:Y:S01]  /*12c20*/  FFMA.FTZ R9, R252, UR4, -R8.reuse ;  /* 0x00000004fc097c23 */ /* 0x100fe20008010808 */
[--C-:B------:R-:W-:Y:S01]  /*12c30*/  FFMA.FTZ R10, R117, UR4, -R8.reuse ;  /* 0x00000004750a7c23 */ /* 0x100fe20008010808 */
[----:B------:R1:W-:Y:S04]  /*12c40*/  MUFU.EX2 R77, R4 ;  /* 0x00000004004d7308 */ /* 0x0003e80000000800 */
[----:B------:R3:W-:Y:S04]  /*12c50*/  MUFU.EX2 R136, R9 ;  /* 0x0000000900887308 */ /* 0x0007e80000000800 */
[----:B------:R3:W-:Y:S01]  /*12c60*/  MUFU.EX2 R137, R10 ;  /* 0x0000000a00897308 */ /* 0x0007e20000000800 */
[----:B-1----:R-:W-:Y:S01]  /*12c70*/  FFMA.FTZ R4, R220, UR4, -R3 ;  /* 0x00000004dc047c23 */ /* 0x002fe20008010803 */
[--C-:B---3--:R-:W-:Y:S01]  /*12c80*/  FFMA.FTZ R9, R116, UR4, -R8.reuse ;  /* 0x0000000474097c23 */ /* 0x108fe20008010808 */
[----:B------:R-:W-:-:S03]  /*12c90*/  FFMA.FTZ R10, R112, UR4, -R8 ;  /* 0x00000004700a7c23 */ /* 0x000fc60008010808 */
[----:B------:R-:W-:Y:S04]  /*12ca0*/  MUFU.EX2 R213, R9 ;  /* 0x0000000900d57308 */ /* 0x000fe80000000800 */
[----:B------:R-:W-:Y:S04]  /*12cb0*/  MUFU.EX2 R76, R10 ;  /* 0x0000000a004c7308 */ /* 0x000fe80000000800 */
[----:B------:R-:W1:Y:S04]  /*12cc0*/  MUFU.EX2 R158, R5 ;  /* 0x00000005009e7308 */ /* 0x000e680000000800 */
[----:B------:R3:W-:Y:S04]  /*12cd0*/  MUFU.EX2 R9, R6 ;  /* 0x0000000600097308 */ /* 0x0007e80000000800 */
[----:B------:R4:W4:Y:S01]  /*12ce0*/  MUFU.EX2 R156, R4 ;  /* 0x00000004009c7308 */ /* 0x0009220000000800 */
[----:B------:R-:W-:-:S02]  /*12cf0*/  MOV R219, R209 ;  /* 0x000000d100db7202 */ /* 0x000fc40000000f00 */
[----:B-1----:R-:W-:Y:S02]  /*12d00*/  F2FP.BF16.F32.PACK_AB R5, R77, R158 ;  /* 0x0000009e4d05723e */ /* 0x002fe400000010ff */
[----:B---3--:R-:W-:Y:S02]  /*12d10*/  F2FP.BF16.F32.PACK_AB R6, R76, R213 ;  /* 0x000000d54c06723e */ /* 0x008fe400000010ff */
[----:B----4-:R-:W-:Y:S02]  /*12d20*/  F2FP.BF16.F32.PACK_AB R4, R137, R136 ;  /* 0x000000888904723e */ /* 0x010fe400000010ff */
        /* <DEDUP_REMOVED lines=21> */
[C---:B------:R-:W-:Y:S08]  /*12e80*/  HMMA.16816.F32.BF16 R116, R4.reuse, R12, R80 ;  /* 0x0000000c0474723c */ /* 0x040ff00000041850 */
[C---:B------:R-:W-:Y:S08]  /*12e90*/  HMMA.16816.F32.BF16 R108, R4.reuse, R14, R72 ;  /* 0x0000000e046c723c */ /* 0x040ff00000041848 */
[C---:B------:R-:W-:Y:S08]  /*12ea0*/  HMMA.16816.F32.BF16 R128, R4.reuse, R20, R56 ;  /* 0x000000140480723c */ /* 0x040ff00000041838 */
[C---:B------:R-:W-:Y:S08]  /*12eb0*/  HMMA.16816.F32.BF16 R124, R4.reuse, R22, R48 ;  /* 0x00000016047c723c */ /* 0x040ff00000041830 */
[C---:B------:R-:W-:Y:S08]  /*12ec0*/  HMMA.16816.F32.BF16 R132, R4.reuse, R28, R44 ;  /* 0x0000001c0484723c */ /* 0x040ff0000004182c */
[----:B------:R-:W-:Y:S01]  /*12ed0*/  HMMA.16816.F32.BF16 R120, R4, R30, R32 ;  /* 0x0000001e0478723c */ /* 0x000fe20000041820 */
[----:B--2---:R-:W-:-:S02]  /*12ee0*/  FFMA.FTZ R6, R242, UR4, -R2 ;  /* 0x00000004f2067c23 */ /* 0x004fc40008010802 */
[----:B------:R-:W2:Y:S02]  /*12ef0*/  LDL.LU R242, [R1+0x54] ;  /* 0x0000540001f27983 */ /* 0x000ea40000300800 */
[--C-:B--2---:R-:W-:Y:S02]  /*12f00*/  FFMA.FTZ R5, R242, UR4, -R2.reuse ;  /* 0x00000004f2057c23 */ /* 0x104fe40008010802 */
[----:B------:R-:W2:Y:S01]  /*12f10*/  LDL.LU R242, [R1+0x4c] ;  /* 0x00004c0001f27983 */ /* 0x000ea20000300800 */
[--C-:B------:R-:W-:Y:S01]  /*12f20*/  FFMA.FTZ R10, R202, UR4, -R2.reuse ;  /* 0x00000004ca0a7c23 */ /* 0x100fe20008010802 */
[--C-:B------:R-:W-:Y:S01]  /*12f30*/  FFMA.FTZ R32, R203, UR4, -R2.reuse ;  /* 0x00000004cb207c23 */ /* 0x100fe20008010802 */
[--C-:B------:R-:W-:Y:S01]  /*12f40*/  FFMA.FTZ R11, R206, UR4, -R2.reuse ;  /* 0x00000004ce0b7c23 */ /* 0x100fe20008010802 */
[----:B--2---:R-:W-:Y:S02]  /*12f50*/  FFMA.FTZ R4, R242, UR4, -R2 ;  /* 0x00000004f2047c23 */ /* 0x004fe40008010802 */
[----:B------:R-:W2:Y:S04]  /*12f60*/  LDL.LU R242, [R1+0x48] ;  /* 0x0000480001f27983 */ /* 0x000ea80000300800 */
[----:B------:R-:W3:Y:S04]  /*12f70*/  LDL.LU R202, [R1+0x148] ;  /* 0x0001480001ca7983 */ /* 0x000ee80000300800 */
[----:B------:R-:W4:Y:S04]  /*12f80*/  LDL.LU R203, [R1+0x144] ;  /* 0x0001440001cb7983 */ /* 0x000f280000300800 */
[----:B------:R-:W3:Y:S01]  /*12f90*/  LDL.LU R206, [R1+0x140] ;  /* 0x0001400001ce7983 */ /* 0x000ee20000300800 */
[----:B------:R-:W-:Y:S01]  /*12fa0*/  IMAD.MOV.U32 R163, RZ, RZ, R164 ;  /* 0x000000ffffa37224 */ /* 0x000fe200078e00a4 */
[----:B------:R-:W-:Y:S01]  /*12fb0*/  MOV R78, R165 ;  /* 0x000000a5004e7202 */ /* 0x000fe20000000f00 */
[----:B------:R-:W-:Y:S01]  /*12fc0*/  IMAD.MOV.U32 R84, RZ, RZ, R188 ;  /* 0x000000ffff547224 */ /* 0x000fe200078e00bc */
[----:B------:R-:W-:Y:S01]  /*12fd0*/  MOV R79, R167 ;  /* 0x000000a7004f7202 */ /* 0x000fe20000000f00 */
[--C-:B------:R-:W-:Y:S01]  /*12fe0*/  FFMA.FTZ R37, R236, UR4, -R2.reuse ;  /* 0x00000004ec257c23 */ /* 0x100fe20008010802 */
[----:B------:R-:W-:Y:S01]  /*12ff0*/  MOV R85, R189 ;  /* 0x000000bd00557202 */ /* 0x000fe20000000f00 */
[--C-:B------:R-:W-:Y:S01]  /*13000*/  FFMA.FTZ R164, R222, UR4, -R2.reuse ;  /* 0x00000004dea47c23 */ /* 0x100fe20008010802 */
[--C-:B------:R-:W-:Y:S01]  /*13010*/  FFMA.FTZ R167, R214, UR4, -R2.reuse ;  /* 0x00000004d6a77c23 */ /* 0x100fe20008010802 */
[--C-:B------:R-:W-:Y:S01]  /*13020*/  FFMA.FTZ R165, R107, UR4, -R2.reuse ;  /* 0x000000046ba57c23 */ /* 0x100fe20008010802 */
[--C-:B------:R-:W-:Y:S01]  /*13030*/  FFMA.FTZ R189, R102, UR4, -R2.reuse ;  /* 0x0000000466bd7c23 */ /* 0x100fe20008010802 */
[----:B------:R-:W-:Y:S01]  /*13040*/  FFMA.FTZ R188, R101, UR4, -R2 ;  /* 0x0000000465bc7c23 */ /* 0x000fe20008010802 */
[----:B------:R-:W4:Y:S01]  /*13050*/  LDL.LU R236, [R1+0x13c] ;  /* 0x00013c0001ec7983 */ /* 0x000f220000300800 */
[----:B------:R-:W-:Y:S01]  /*13060*/  IMAD.MOV.U32 R58, RZ, RZ, R237 ;  /* 0x000000ffff3a7224 */ /* 0x000fe200078e00ed */
[----:B------:R-:W-:-:S05]  /*13070*/  MOV R56, R192 ;  /* 0x000000c000387202 */ /* 0x000fca0000000f00 */
[----:B------:R-:W-:Y:S01]  /*13080*/  IMAD.MOV.U32 R47, RZ, RZ, R56 ;  /* 0x000000ffff2f7224 */ /* 0x000fe200078e0038 */
[----:B------:R-:W-:Y:S01]  /*13090*/  MOV R56, R229 ;  /* 0x000000e500387202 */ /* 0x000fe20000000f00 */
[----:B--2---:R-:W-:Y:S01]  /*130a0*/  FFMA.FTZ R7, R242, UR4, -R2 ;  /* 0x00000004f2077c23 */ /* 0x004fe20008010802 */
        /* <DEDUP_REMOVED lines=51> */
[----:B------:R-:W-:Y:S01]  /*133e0*/  FFMA.FTZ R2, R141, UR4, -R0 ;  /* 0x000000048d027c23 */ /* 0x000fe20008010800 */
[----:B------:R-:W-:Y:S01]  /*133f0*/  MOV R141, R142 ;  /* 0x0000008e008d7202 */ /* 0x000fe20000000f00 */
[----:B------:R-:W-:Y:S01]  /*13400*/  IMAD.MOV.U32 R142, RZ, RZ, R143 ;  /* 0x000000ffff8e7224 */ /* 0x000fe200078e008f */
[----:B------:R-:W-:Y:S01]  /*13410*/  MOV R143, R160 ;  /* 0x000000a0008f7202 */ /* 0x000fe20000000f00 */
[----:B------:R1:W-:Y:S01]  /*13420*/  MUFU.EX2 R247, R5 ;  /* 0x0000000500f77308 */ /* 0x0003e20000000800 */
[----:B------:R-:W-:Y:S01]  /*13430*/  MOV R160, R161 ;  /* 0x000000a100a07202 */ /* 0x000fe20000000f00 */
[----:B------:R-:W2:Y:S01]  /*13440*/  LDL.LU R211, [R1+0x138] ;  /* 0x0001380001d37983 */ /* 0x000ea20000300800 */
[----:B------:R-:W-:Y:S01]  /*13450*/  MOV R161, R162 ;  /* 0x000000a200a17202 */ /* 0x000fe20000000f00 */
[----:B------:R-:W-:Y:S01]  /*13460*/  IMAD.MOV.U32 R162, RZ, RZ, R163 ;  /* 0x000000ffffa27224 */ /* 0x000fe200078e00a3 */
[----:B------:R-:W-:Y:S01]  /*13470*/  MOV R163, R240 ;  /* 0x000000f000a37202 */ /* 0x000fe20000000f00 */
[----:B------:R-:W-:Y:S01]  /*13480*/  IMAD.MOV.U32 R140, RZ, RZ, R142 ;  /* 0x000000ffff8c7224 */ /* 0x000fe200078e008e */
[----:B------:R-:W-:Y:S01]  /*13490*/  MOV R240, R241 ;  /* 0x000000f100f07202 */ /* 0x000fe20000000f00 */
[----:B------:R-:W4:Y:S01]  /*134a0*/  LDL.LU R207, [R1+0x134] ;  /* 0x0001340001cf7983 */ /* 0x000f220000300800 */
[----:B------:R-:W-:-:S02]  /*134b0*/  MOV R241, R248 ;  /* 0x000000f800f17202 */ /* 0x000fc40000000f00 */
[----:B------:R-:W-:Y:S01]  /*134c0*/  MOV R142, R160 ;  /* 0x000000a0008e7202 */ /* 0x000fe20000000f00 */
[----:B-1----:R-:W-:Y:S01]  /*134d0*/  FFMA.FTZ R5, R141, UR4, -R0 ;  /* 0x000000048d057c23 */ /* 0x002fe20008010800 */
[----:B------:R-:W-:Y:S01]  /*134e0*/  MOV R141, R143 ;  /* 0x0000008f008d7202 */ /* 0x000fe20000000f00 */
[----:B------:R-:W-:Y:S01]  /*134f0*/  IMAD.MOV.U32 R160, RZ, RZ, R240 ;  /* 0x000000ffffa07224 */ /* 0x000fe200078e00f0 */
[----:B------:R-:W-:Y:S01]  /*13500*/  MOV R143, R163 ;  /* 0x000000a3008f7202 */ /* 0x000fe20000000f00 */
[----:B------:R-:W4:Y:S01]  /*13510*/  LDL.LU R243, [R1+0x130] ;  /* 0x0001300001f37983 */ /* 0x000f220000300800 */
[----:B------:R-:W-:Y:S01]  /*13520*/  MOV R163, R241 ;  /* 0x000000f100a37202 */ /* 0x000fe20000000f00 */
[----:B------:R1:W-:Y:S01]  /*13530*/  MUFU.EX2 R240, R2 ;  /* 0x0000000200f07308 */ /* 0x0003e20000000800 */
[----:B------:R-:W-:Y:S02]  /*13540*/  MOV R239, R219 ;  /* 0x000000db00ef7202 */ /* 0x000fe40000000f00 */
[----:B------:R-:W-:-:S02]  /*13550*/  MOV R86, R246 ;  /* 0x000000f600567202 */ /* 0x000fc40000000f00 */
[----:B---3--:R-:W-:Y:S01]  /*13560*/  MOV R219, R206 ;  /* 0x000000ce00db7202 */ /* 0x008fe20000000f00 */
[----:B------:R3:W-:Y:S01]  /*13570*/  MUFU.EX2 R246, R4 ;  /* 0x0000000400f67308 */ /* 0x0007e20000000800 */
[----:B------:R-:W2:Y:S01]  /*13580*/  LDL.LU R206, [R1+0x12c] ;  /* 0x00012c0001ce7983 */ /* 0x000ea20000300800 */
[----:B------:R-:W-:Y:S01]  /*13590*/  MOV R241, R244 ;  /* 0x000000f400f17202 */ /* 0x000fe20000000f00 */
[--C-:B------:R-:W-:Y:S01]  /*135a0*/  FFMA.FTZ R38, R141, UR4, -R0.reuse ;  /* 0x000000048d267c23 */ /* 0x100fe20008010800 */
[--C-:B-1----:R-:W-:Y:S01]  /*135b0*/  FFMA.FTZ R2, R143, UR4, -R0.reuse ;  /* 0x000000048f027c23 */ /* 0x102fe20008010800 */
[----:B------:R-:W-:Y:S01]  /*135c0*/  MOV R143, R160 ;  /* 0x000000a0008f7202 */ /* 0x000fe20000000f00 */
[----:B------:R-:W-:Y:S01]  /*135d0*/  IMAD.MOV.U32 R160, RZ, RZ, R163 ;  /* 0x000000ffffa07224 */ /* 0x000fe200078e00a3 */
[----:B------:R-:W-:Y:S01]  /*135e0*/  MOV R163, R245 ;  /* 0x000000f500a37202 */ /* 0x000fe20000000f00 */
[----:B------:R-:W4:Y:S01]  /*135f0*/  LDL.LU R248, [R1+0x128] ;  /* 0x0001280001f87983 */ /* 0x000f220000300800 */
[--C-:B------:R-:W-:Y:S01]  /*13600*/  FFMA.FTZ R65, R142, UR4, -R0.reuse ;  /* 0x000000048e417c23 */ /* 0x100fe20008010800 */
[--C-:B---3--:R-:W-:Y:S01]  /*13610*/  FFMA.FTZ R4, R140, UR4, -R0.reuse ;  /* 0x000000048c047c23 */ /* 0x108fe20008010800 */
[--C-:B------:R-:W-:Y:S01]  /*13620*/  FFMA.FTZ R140, R160, UR4, -R0.reuse ;  /* 0x00000004a08c7c23 */ /* 0x100fe20008010800 */
[----:B------:R-:W3:Y:S01]  /*13630*/  LDL.LU R244, [R1+0x124] ;  /* 0x0001240001f47983 */ /* 0x000ee20000300800 */
[--C-:B------:R-:W-:Y:S01]  /*13640*/  FFMA.FTZ R141, R250, UR4, -R0.reuse ;  /* 0x00000004fa8d7c23 */ /* 0x100fe20008010800 */
[--C-:B------:R-:W-:Y:S01]  /*13650*/  FFMA.FTZ R142, R163, UR4, -R0.reuse ;  /* 0x00000004a38e7c23 */ /* 0x100fe20008010800 */
[--C-:B------:R-:W-:Y:S01]  /*13660*/  FFMA.FTZ R160, R249, UR4, -R0.reuse ;  /* 0x00000004f9a07c23 */ /* 0x100fe20008010800 */
[----:B------:R-:W3:Y:S01]  /*13670*/  LDL.LU R250, [R1+0x120] ;  /* 0x0001200001fa7983 */ /* 0x000ee20000300800 */
[----:B------:R-:W-:-:S03]  /*13680*/  FFMA.FTZ R163, R251, UR4, -R0 ;  /* 0x00000004fba37c23 */ /* 0x000fc60008010800 */
[----:B------:R-:W4:Y:S04]  /*13690*/  LDL.LU R249, [R1+0x11c] ;  /* 0x00011c0001f97983 */ /* 0x000f280000300800 */
[----:B------:R-:W3:Y:S04]  /*136a0*/  LDL.LU R251, [R1+0x118] ;  /* 0x0001180001fb7983 */ /* 0x000ee80000300800 */
[----:B------:R-:W4:Y:S04]  /*136b0*/  LDL.LU R237, [R1+0x9c] ;  /* 0x00009c0001ed7983 */ /* 0x000f280000300800 */
[----:B------:R-:W3:Y:S01]  /*136c0*/  LDL.LU R229, [R1+0xb8] ;  /* 0x0000b80001e57983 */ /* 0x000ee20000300800 */
[----:B------:R-:W-:-:S02]  /*136d0*/  MOV R159, R161 ;  /* 0x000000a1009f7202 */ /* 0x000fc40000000f00 */
[----:B------:R-:W-:Y:S01]  /*136e0*/  MOV R161, R162 ;  /* 0x000000a200a17202 */ /* 0x000fe20000000f00 */
[----:B------:R-:W-:Y:S01]  /*136f0*/  IMAD.MOV.U32 R162, RZ, RZ, R78 ;  /* 0x000000ffffa27224 */ /* 0x000fe200078e004e */
[----:B------:R-:W-:Y:S02]  /*13700*/  MOV R78, R79 ;  /* 0x0000004f004e7202 */ /* 0x000fe40000000f00 */
[----:B------:R-:W-:Y:S02]  /*13710*/  MOV R79, R84 ;  /* 0x00000054004f7202 */ /* 0x000fe40000000f00 */
[----:B------:R-:W-:Y:S01]  /*13720*/  MOV R84, R85 ;  /* 0x0000005500547202 */ /* 0x000fe20000000f00 */
[----:B------:R-:W-:Y:S01]  /*13730*/  IMAD.MOV.U32 R85, RZ, RZ, R86 ;  /* 0x000000ffff557224 */ /* 0x000fe200078e0056 */
[----:B------:R-:W-:Y:S01]  /*13740*/  MOV R86, R87 ;  /* 0x0000005700567202 */ /* 0x000fe20000000f00 */
[----:B------:R-:W-:Y:S01]  /*13750*/  FFMA.FTZ R66, R143, UR4, -R0 ;  /* 0x000000048f427c23 */ /* 0x000fe20008010800 */
[----:B------:R-:W-:-:S02]  /*13760*/  MOV R83, R159 ;  /* 0x0000009f00537202 */ /* 0x000fc40000000f00 */
[----:B------:R-:W-:Y:S01]  /*13770*/  MOV R50, R85 ;  /* 0x0000005500327202 */ /* 0x000fe20000000f00 */
[----:B------:R-:W-:Y:S01]  /*13780*/  IMAD.MOV.U32 R74, RZ, RZ, R84 ;  /* 0x000000ffff4a7224 */ /* 0x000fe200078e0054 */
[----:B------:R-:W-:Y:S01]  /*13790*/  MOV R51, R86 ;  /* 0x0000005600337202 */ /* 0x000fe20000000f00 */
[----:B------:R-:W-:Y:S01]  /*137a0*/  IMAD.MOV.U32 R82, RZ, RZ, R161 ;  /* 0x000000ffff527224 */ /* 0x000fe200078e00a1 */
[----:B------:R-:W-:Y:S01]  /*137b0*/  MOV R81, R162 ;  /* 0x000000a200517202 */ /* 0x000fe20000000f00 */
[--C-:B------:R-:W-:Y:S01]  /*137c0*/  FFMA.FTZ R39, R39, UR4, -R0.reuse ;  /* 0x0000000427277c23 */ /* 0x100fe20008010800 */
[----:B------:R-:W-:Y:S01]  /*137d0*/  MOV R75, R79 ;  /* 0x0000004f004b7202 */ /* 0x000fe20000000f00 */
[----:B------:R-:W-:Y:S01]  /*137e0*/  FFMA.FTZ R143, R241, UR4, -R0 ;  /* 0x00000004f18f7c23 */ /* 0x000fe20008010800 */
[----:B------:R-:W-:Y:S01]  /*137f0*/  MOV R159, R193 ;  /* 0x000000c1009f7202 */ /* 0x000fe20000000f00 */
[----:B------:R-:W-:Y:S01]  /*13800*/  IMAD.MOV.U32 R72, RZ, RZ, R76 ;  /* 0x000000ffff487224 */ /* 0x000fe200078e004c */
[----:B------:R-:W-:Y:S01]  /*13810*/  MOV R73, R204 ;  /* 0x000000cc00497202 */ /* 0x000fe20000000f00 */
[--C-:B------:R-:W-:Y:S01]  /*13820*/  FFMA.FTZ R162, R215, UR4, -R0.reuse ;  /* 0x00000004d7a27c23 */ /* 0x100fe20008010800 */
[--C-:B------:R-:W-:Y:S01]  /*13830*/  FFMA.FTZ R161, R115, UR4, -R0.reuse ;  /* 0x0000000473a17c23 */ /* 0x100fe20008010800 */
[--C-:B------:R-:W-:Y:S01]  /*13840*/  FFMA.FTZ R192, R114, UR4, -R0.reuse ;  /* 0x0000000472c07c23 */ /* 0x100fe20008010800 */
[--C-:B------:R-:W-:Y:S01]  /*13850*/  FFMA.FTZ R193, R113, UR4, -R0.reuse ;  /* 0x0000000471c17c23 */ /* 0x100fe20008010800 */
[----:B------:R-:W-:Y:S01]  /*13860*/  FFMA.FTZ R204, R100, UR4, -R0 ;  /* 0x0000000464cc7c23 */ /* 0x000fe20008010800 */
[----:B------:R-:W-:Y:S01]  /*13870*/  MOV R46, R51 ;  /* 0x00000033002e7202 */ /* 0x000fe20000000f00 */
[----:B------:R4:W-:Y:S01]  /*13880*/  MUFU.EX2 R241, R2 ;  /* 0x0000000200f17308 */ /* 0x0009e20000000800 */
[----:B------:R-:W-:Y:S01]  /*13890*/  MOV R80, R78 ;  /* 0x0000004e00507202 */ /* 0x000fe20000000f00 */
[----:B------:R-:W-:Y:S01]  /*138a0*/  IMAD.MOV.U32 R49, RZ, RZ, R75 ;  /* 0x000000ffff317224 */ /* 0x000fe200078e004b */
[----:B------:R-:W-:-:S02]  /*138b0*/  MOV R48, R74 ;  /* 0x0000004a00307202 */ /* 0x000fc40000000f00 */
[----:B------:R-:W-:Y:S02]  /*138c0*/  MOV R51, R72 ;  /* 0x0000004800337202 */ /* 0x000fe40000000f00 */
[----:B------:R-:W-:Y:S01]  /*138d0*/  MOV R72, R80 ;  /* 0x0000005000487202 */ /* 0x000fe20000000f00 */
[----:B------:R-:W-:Y:S01]  /*138e0*/  IMAD.MOV.U32 R75, RZ, RZ, R83 ;  /* 0x000000ffff4b7224 */ /* 0x000fe200078e0053 */
[----:B------:R-:W-:Y:S02]  /*138f0*/  MOV R74, R82 ;  /* 0x00000052004a7202 */ /* 0x000fe40000000f00 */
[----:B--2---:R-:W-:Y:S01]  /*13900*/  MOV R157, R206 ;  /* 0x000000ce009d7202 */ /* 0x004fe20000000f00 */
[----:B------:R-:W-:Y:S01]  /*13910*/  FFMA.FTZ R206, R103, UR4, -R0 ;  /* 0x0000000467ce7c23 */ /* 0x000fe20008010800 */
[--C-:B------:R-:W-:Y:S01]  /*13920*/  FFMA.FTZ R0, R50, UR4, -R8.reuse ;  /* 0x0000000432007c23 */ /* 0x100fe20008010808 */
[----:B------:R-:W-:Y:S02]  /*13930*/  MOV R50, R73 ;  /* 0x0000004900327202 */ /* 0x000fe40000000f00 */
[----:B------:R-:W-:Y:S01]  /*13940*/  MOV R73, R81 ;  /* 0x0000005100497202 */ /* 0x000fe20000000f00 */
[----:B----4-:R-:W-:Y:S01]  /*13950*/  FFMA.FTZ R2, R237, UR4, -R8 ;  /* 0x00000004ed027c23 */ /* 0x010fe20008010808 */
[----:B------:R-:W-:-:S02]  /*13960*/  MOV R237, R231 ;  /* 0x000000e700ed7202 */ /* 0x000fc40000000f00 */
[----:B------:R1:W-:Y:S02]  /*13970*/  MUFU.EX2 R231, R0 ;  /* 0x0000000000e77308 */ /* 0x0003e40000000800 */
[----:B-1----:R-:W-:Y:S01]  /*13980*/  FFMA.FTZ R0, R46, UR4, -R8 ;  /* 0x000000042e007c23 */ /* 0x002fe20008010808 */
        /* <DEDUP_REMOVED lines=8> */
[----:B------:R-:W-:Y:S02]  /*13a10*/  MOV R239, R235 ;  /* 0x000000eb00ef7202 */ /* 0x000fe40000000f00 */
[----:B------:R1:W-:Y:S02]  /*13a20*/  MUFU.EX2 R235, R2 ;  /* 0x0000000200eb7308 */ /* 0x0003e40000000800 */
[----:B-1----:R-:W-:Y:S02]  /*13a30*/  FFMA.FTZ R2, R237, UR4, -R8 ;  /* 0x00000004ed027c23 */ /* 0x002fe40008010808 */
[----:B------:R3:W-:Y:S02]  /*13a40*/  MUFU.EX2 R237, R0 ;  /* 0x0000000000ed7308 */ /* 0x0007e40000000800 */
[----:B---3--:R-:W-:-:S02]  /*13a50*/  FFMA.FTZ R0, R229, UR4, -R3 ;  /* 0x00000004e5007c23 */ /* 0x008fc40008010803 */
[----:B------:R-:W2:Y:S04]  /*13a60*/  LDL.LU R229, [R1+0xa4] ;  /* 0x0000a40001e57983 */ /* 0x000ea80000300800 */
[----:B------:R-:W3:Y:S01]  /*13a70*/  LDL.LU R223, [R1+0x80] ;  /* 0x0000800001df7983 */ /* 0x000ee20000300800 */
[----:B------:R-:W-:Y:S01]  /*13a80*/  MOV R87, R242 ;  /* 0x000000f200577202 */ /* 0x000fe20000000f00 */
[----:B------:R-:W-:Y:S04]  /*13a90*/  MUFU.EX2 R252, R6 ;  /* 0x0000000600fc7308 */ /* 0x000fe80000000800 */
[----:B------:R-:W1:Y:S04]  /*13aa0*/  MUFU.EX2 R107, R7 ;  /* 0x00000007006b7308 */ /* 0x000e680000000800 */
[----:B------:R-:W4:Y:S04]  /*13ab0*/  MUFU.EX2 R245, R5 ;  /* 0x0000000500f57308 */ /* 0x000f280000000800 */
[----:B------:R4:W4:Y:S01]  /*13ac0*/  MUFU.EX2 R242, R4 ;  /* 0x0000000400f27308 */ /* 0x0009220000000800 */
[----:B------:R-:W-:Y:S01]  /*13ad0*/  IMAD.MOV.U32 R36, RZ, RZ, R46 ;  /* 0x000000ffff247224 */ /* 0x000fe200078e002e */
[----:B------:R-:W-:-:S02]  /*13ae0*/  MOV R33, R49 ;  /* 0x0000003100217202 */ /* 0x000fc40000000f00 */
[----:B-1----:R-:W-:Y:S02]  /*13af0*/  F2FP.BF16.F32.PACK_AB R6, R107, R246 ;  /* 0x000000f66b06723e */ /* 0x002fe400000010ff */
[----:B----4-:R-:W-:Y:S02]  /*13b00*/  F2FP.BF16.F32.PACK_AB R5, R245, R240 ;  /* 0x000000f0f505723e */ /* 0x010fe400000010ff */
[----:B------:R-:W-:Y:S02]  /*13b10*/  F2FP.BF16.F32.PACK_AB R4, R247, R252 ;  /* 0x000000fcf704723e */ /* 0x000fe400000010ff */
[----:B------:R-:W-:Y:S01]  /*13b20*/  F2FP.BF16.F32.PACK_AB R7, R241, R242 ;  /* 0x000000f2f107723e */ /* 0x000fe200000010ff */
[----:B------:R-:W-:Y:S01]  /*13b30*/  IMAD.MOV.U32 R49, RZ, RZ, R9 ;  /* 0x000000ffff317224 */ /* 0x000fe200078e0009 */
[----:B------:R-:W-:Y:S01]  /*13b40*/  MOV R34, R72 ;  /* 0x0000004800227202 */ /* 0x000fe20000000f00 */
[----:B------:R-:W-:Y:S01]  /*13b50*/  FFMA.FTZ R9, R227, UR4, -R3 ;  /* 0x00000004e3097c23 */ /* 0x000fe20008010803 */
[----:B------:R-:W-:-:S02]  /*13b60*/  MOV R35, R74 ;  /* 0x0000004a00237202 */ /* 0x000fc40000000f00 */
[----:B------:R-:W-:Y:S01]  /*13b70*/  MOV R44, R75 ;  /* 0x0000004b002c7202 */ /* 0x000fe20000000f00 */
[C---:B------:R-:W-:Y:S01]  /*13b80*/  HMMA.16816.F32.BF16 R80, R4.reuse, R20, R24 ;  /* 0x000000140450723c */ /* 0x040fe20000041818 */
[----:B------:R-:W-:Y:S01]  /*13b90*/  MUFU.EX2 R227, R0 ;  /* 0x0000000000e37308 */ /* 0x000fe20000000800 */
[----:B------:R-:W1:Y:S01]  /*13ba0*/  LDSM.16.MT88.4 R24, [R232+0xa000] ;  /* 0x00a00000e818783b */ /* 0x000e620000004200 */
[----:B------:R-:W-:Y:S02]  /*13bb0*/  MOV R46, R48 ;  /* 0x00000030002e7202 */ /* 0x000fe40000000f00 */
[----:B------:R-:W-:Y:S02]  /*13bc0*/  MOV R222, R36 ;  /* 0x0000002400de7202 */ /* 0x000fe40000000f00 */
[----:B------:R-:W-:Y:S02]  /*13bd0*/  MOV R48, R239 ;  /* 0x000000ef00307202 */ /* 0x000fe40000000f00 */
[----:B------:R-:W-:Y:S01]  /*13be0*/  MOV R36, R35 ;  /* 0x0000002300247202 */ /* 0x000fe20000000f00 */
[----:B------:R-:W-:Y:S01]  /*13bf0*/  HMMA.16816.F32.BF16 R112, R4, R16, R68 ;  /* 0x000000100470723c */ /* 0x000fe20000041844 */
[----:B------:R-:W4:Y:S01]  /*13c00*/  MUFU.EX2 R239, R2 ;  /* 0x0000000200ef7308 */ /* 0x000f220000000800 */
[----:B------:R-:W-:-:S02]  /*13c10*/  MOV R35, R48 ;  /* 0x0000003000237202 */ /* 0x000fc40000000f00 */
[----:B------:R-:W-:-:S04]  /*13c20*/  MOV R215, R36 ;  /* 0x0000002400d77202 */ /* 0x000fc80000000f00 */
[C---:B------:R-:W-:Y:S01]  /*13c30*/  HMMA.16816.F32.BF16 R100, R4.reuse, R18, R60 ;  /* 0x000000120464723c */ /* 0x040fe2000004183c */
[----:B------:R-:W1:Y:S01]  /*13c40*/  LDSM.16.MT88.4 R16, [R64+0x2000] ;  /* 0x002000004010783b */ /* 0x000e620000004200 */
[----:B------:R-:W-:Y:S02]  /*13c50*/  MOV R48, R230 ;  /* 0x000000e600307202 */ /* 0x000fe40000000f00 */
[----:B------:R-:W-:Y:S02]  /*13c60*/  MOV R57, R77 ;  /* 0x0000004d00397202 */ /* 0x000fe40000000f00 */
[----:B------:R-:W-:Y:S02]  /*13c70*/  MOV R214, R35 ;  /* 0x0000002300d67202 */ /* 0x000fe40000000f00 */
[----:B------:R-:W-:Y:S01]  /*13c80*/  HMMA.16816.F32.BF16 R68, R4, R28, R152 ;  /* 0x0000001c0444723c */ /* 0x000fe20000041898 */
[----:B------:R-:W-:Y:S01]  /*13c90*/  IMAD.MOV.U32 R155, RZ, RZ, R215 ;  /* 0x000000ffff9b7224 */ /* 0x000fe200078e00d7 */
[----:B------:R-:W-:Y:S01]  /*13ca0*/  MOV R59, R87 ;  /* 0x00000057003b7202 */ /* 0x000fe20000000f00 */
[----:B------:R-:W-:-:S03]  /*13cb0*/  IMAD.MOV.U32 R45, RZ, RZ, R73 ;  /* 0x000000ffff2d7224 */ /* 0x000fc600078e0049 */
[----:B------:R-:W-:Y:S02]  /*13cc0*/  MOV R154, R155 ;  /* 0x0000009b009a7202 */ /* 0x000fe40000000f00 */
[C---:B------:R-:W-:Y:S01]  /*13cd0*/  HMMA.16816.F32.BF16 R72, R4.reuse, R22, R88 ;  /* 0x000000160448723c */ /* 0x040fe20000041858 */
[----:B------:R-:W-:Y:S01]  /*13ce0*/  IMAD.MOV.U32 R89, RZ, RZ, R107 ;  /* 0x000000ffff597224 */ /* 0x000fe200078e006b */
[----:B------:R-:W1:Y:S06]  /*13cf0*/  LDSM.16.MT88.4 R20, [R233+0xa000] ;  /* 0x00a00000e914783b */ /* 0x000e6c0000004200 */
[C---:B------:R-:W-:Y:S08]  /*13d00*/  HMMA.16816.F32.BF16 R84, R4.reuse, R12, R52 ;  /* 0x0000000c0454723c */ /* 0x040ff00000041834 */
[C---:B------:R-:W-:Y:S01]  /*13d10*/  HMMA.16816.F32.BF16 R76, R4.reuse, R14, R40 ;  /* 0x0000000e044c723c */ /* 0x040fe20000041828 */
[----:B------:R-:W1:Y:S07]  /*13d20*/  LDSM.16.MT88.4 R12, [R205+0x2000] ;  /* 0x00200000cd0c783b */ /* 0x000e6e0000004200 */
[----:B------:R-:W-:Y:S01]  /*13d30*/  HMMA.16816.F32.BF16 R40, R4, R30, R148 ;  /* 0x0000001e0428723c */ /* 0x000fe20000041894 */
[----:B------:R-:W-:-:S02]  /*13d40*/  F2FP.BF16.F32.PACK_AB R4, R235, R231 ;  /* 0x000000e7eb04723e */ /* 0x000fc400000010ff */
[----:B----4-:R-:W-:Y:S02]  /*13d50*/  F2FP.BF16.F32.PACK_AB R6, R239, R237 ;  /* 0x000000edef06723e */ /* 0x010fe400000010ff */
[----:B------:R-:W-:Y:S01]  /*13d60*/  MOV R149, R154 ;  /* 0x0000009a00957202 */ /* 0x000fe20000000f00 */
[--C-:B------:R-:W-:Y:S01]  /*13d70*/  FFMA.FTZ R35, R138, UR4, -R8.reuse ;  /* 0x000000048a237c23 */ /* 0x100fe20008010808 */
[--C-:B------:R-:W-:Y:S01]  /*13d80*/  FFMA.FTZ R36, R251, UR4, -R8.reuse ;  /* 0x00000004fb247c23 */ /* 0x100fe20008010808 */
[--C-:B------:R-:W-:Y:S01]  /*13d90*/  FFMA.FTZ R138, R249, UR4, -R8.reuse ;  /* 0x00000004f98a7c23 */ /* 0x100fe20008010808 */
[----:B------:R-:W-:Y:S01]  /*13da0*/  FFMA.FTZ R157, R157, UR4, -R8 ;  /* 0x000000049d9d7c23 */ /* 0x000fe20008010808 */
[----:B------:R-:W-:Y:S01]  /*13db0*/  FFMA.FTZ R33, R33, UR4, -R3 ;  /* 0x0000000421217c23 */ /* 0x000fe20008010803 */
[----:B------:R-:W-:Y:S01]  /*13dc0*/  FADD.FTZ R67, R238, R67 ;  /* 0x00000043ee437221 */ /* 0x000fe20000010000 */
[----:B------:R4:W5:Y:S01]  /*13dd0*/  LDL.LU R251, [R1+0x114] ;  /* 0x0001140001fb7983 */ /* 0x0009620000300800 */
[--C-:B---3--:R-:W-:Y:S01]  /*13de0*/  FFMA.FTZ R0, R223, UR4, -R3.reuse ;  /* 0x00000004df007c23 */ /* 0x108fe20008010803 */
[----:B------:R-:W-:Y:S01]  /*13df0*/  MOV R223, R34 ;  /* 0x0000002200df7202 */ /* 0x000fe20000000f00 */
[----:B------:R-:W-:Y:S01]  /*13e00*/  IMAD.MOV.U32 R34, RZ, RZ, R44 ;  /* 0x000000ffff227224 */ /* 0x000fe200078e002c */
[----:B------:R-:W-:Y:S01]  /*13e10*/  MOV R44, R49 ;  /* 0x00000031002c7202 */ /* 0x000fe20000000f00 */
[----:B--2---:R-:W-:Y:S01]  /*13e20*/  FFMA.FTZ R2, R229, UR4, -R3 ;  /* 0x00000004e5027c23 */ /* 0x004fe20008010803 */
[----:B------:R-:W-:-:S02]  /*13e30*/  IMAD.MOV.U32 R49, RZ, RZ, R228 ;  /* 0x000000ffff317224 */ /* 0x000fc400078e00e4 */
[----:B------:R2:W-:Y:S01]  /*13e40*/  MUFU.EX2 R228, R0 ;  /* 0x0000000000e47308 */ /* 0x0005e20000000800 */
[----:B------:R-:W-:-:S03]  /*13e50*/  MOV R210, R34 ;  /* 0x0000002200d27202 */ /* 0x000fc60000000f00 */
[----:B------:R3:W-:Y:S04]  /*13e60*/  MUFU.EX2 R230, R2 ;  /* 0x0000000200e67308 */ /* 0x0007e80000000800 */
[----:B------:R1:W4:Y:S01]  /*13e70*/  MUFU.EX2 R229, R9 ;  /* 0x0000000900e57308 */ /* 0x0003220000000800 */
[----:B--2---:R-:W-:Y:S01]  /*13e80*/  FFMA.FTZ R0, R222, UR4, -R8 ;  /* 0x00000004de007c23 */ /* 0x004fe20008010808 */
[----:B------:R-:W-:Y:S01]  /*13e90*/  IMAD.MOV.U32 R222, RZ, RZ, R44 ;  /* 0x000000ffffde7224 */ /* 0x000fe200078e002c */
[----:B------:R-:W-:Y:S02]  /*13ea0*/  MOV R44, R48 ;  /* 0x00000030002c7202 */ /* 0x000fe40000000f00 */
[----:B---3--:R-:W-:Y:S02]  /*13eb0*/  MOV R2, R210 ;  /* 0x000000d200027202 */ /* 0x008fe40000000f00 */
[----:B------:R-:W-:-:S02]  /*13ec0*/  MOV R48, R49 ;  /* 0x0000003100307202 */ /* 0x000fc40000000f00 */
[----:B------:R-:W-:Y:S01]  /*13ed0*/  MOV R49, R56 ;  /* 0x0000003800317202 */ /* 0x000fe20000000f00 */
[----:B------:R-:W-:Y:S01]  /*13ee0*/  IMAD.MOV.U32 R56, RZ, RZ, R57 ;  /* 0x000000ffff387224 */ /* 0x000fe200078e0039 */
[----:B-1----:R-:W-:Y:S02]  /*13ef0*/  MOV R9, R214 ;  /* 0x000000d600097202 */ /* 0x002fe40000000f00 */
        /* <DEDUP_REMOVED lines=19> */
[----:B------:R-:W-:-:S02]  /*14030*/  MOV R48, R158 ;  /* 0x0000009e00307202 */ /* 0x000fc40000000f00 */
        /* <DEDUP_REMOVED lines=11> */
[----:B----4-:R-:W-:Y:S01]  /*140f0*/  F2FP.BF16.F32.PACK_AB R5, R229, R227 ;  /* 0x000000e3e505723e */ /* 0x010fe200000010ff */
[----:B------:R-:W-:Y:S01]  /*14100*/  IMAD.MOV.U32 R28, RZ, RZ, R89 ;  /* 0x000000ffff1c7224 */ /* 0x000fe200078e0059 */
[----:B------:R-:W-:Y:S02]  /*14110*/  F2FP.BF16.F32.PACK_AB R7, R228, R230 ;  /* 0x000000e6e407723e */ /* 0x000fe400000010ff */
[----:B------:R-:W-:Y:S02]  /*14120*/  MOV R156, R159 ;  /* 0x0000009f009c7202 */ /* 0x000fe40000000f00 */
[----:B------:R-:W-:-:S02]  /*14130*/  MOV R151, R2 ;  /* 0x0000000200977202 */ /* 0x000fc40000000f00 */
        /* <DEDUP_REMOVED lines=9> */
[----:B------:R1:W-:Y:S01]  /*141d0*/  MUFU.EX2 R225, R32 ;  /* 0x0000002000e17308 */ /* 0x0003e20000000800 */
[----:B------:R-:W-:-:S02]  /*141e0*/  MOV R153, R9 ;  /* 0x0000000900997202 */ /* 0x000fc40000000f00 */
[----:B------:R-:W-:Y:S02]  /*141f0*/  MOV R155, R215 ;  /* 0x000000d7009b7202 */ /* 0x000fe40000000f00 */
[----:B------:R-:W-:Y:S02]  /*14200*/  MOV R9, R214 ;  /* 0x000000d600097202 */ /* 0x000fe40000000f00 */
[----:B------:R-:W-:Y:S02]  /*14210*/  MOV R89, R44 ;  /* 0x0000002c00597202 */ /* 0x000fe40000000f00 */
[----:B------:R-:W-:Y:S01]  /*14220*/  MOV R31, R151 ;  /* 0x00000097001f7202 */ /* 0x000fe20000000f00 */
[----:B------:R-:W-:Y:S01]  /*14230*/  IMAD.MOV.U32 R151, RZ, RZ, R154 ;  /* 0x000000ffff977224 */ /* 0x000fe200078e009a */
[----:B------:R-:W-:Y:S01]  /*14240*/  MOV R44, R224 ;  /* 0x000000e0002c7202 */ /* 0x000fe20000000f00 */
[----:B------:R-:W-:Y:S01]  /*14250*/  HMMA.16816.F32.BF16 R60, R4, R24, R92 ;  /* 0x00000018043c723c */ /* 0x000fe2000004185c */
[----:B------:R-:W-:Y:S01]  /*14260*/  MOV R148, R28 ;  /* 0x0000001c00947202 */ /* 0x000fe20000000f00 */
[----:B-1----:R-:W-:Y:S01]  /*14270*/  FFMA.FTZ R32, R149, UR4, -R3 ;  /* 0x0000000495207c23 */ /* 0x002fe20008010803 */
[----:B------:R-:W-:Y:S01]  /*14280*/  MOV R149, R29 ;  /* 0x0000001d00957202 */ /* 0x000fe20000000f00 */
[----:B------:R-:W-:Y:S01]  /*14290*/  IMAD.MOV.U32 R29, RZ, RZ, R88 ;  /* 0x000000ffff1d7224 */ /* 0x000fe200078e0058 */
[----:B------:R-:W-:-:S02]  /*142a0*/  MOV R91, R51 ;  /* 0x00000033005b7202 */ /* 0x000fc40000000f00 */
[----:B------:R-:W-:Y:S01]  /*142b0*/  MOV R222, R159 ;  /* 0x0000009f00de7202 */ /* 0x000fe20000000f00 */
[----:B------:R-:W-:Y:S01]  /*142c0*/  IMAD.MOV.U32 R30, RZ, RZ, R150 ;  /* 0x000000ffff1e7224 */ /* 0x000fe200078e0096 */
        /* <DEDUP_REMOVED lines=8> */
[----:B------:R2:W3:Y:S01]  /*14350*/  MUFU.EX2 R226, R10 ;  /* 0x0000000a00e27308 */ /* 0x0004e20000000800 */
[----:B------:R-:W-:Y:S01]  /*14360*/  MOV R9, R89 ;  /* 0x0000005900097202 */ /* 0x000fe20000000f00 */
[----:B------:R-:W-:Y:S01]  /*14370*/  FFMA.FTZ R2, R45, UR4, -R3 ;  /* 0x000000042d027c23 */ /* 0x000fe20008010803 */
[----:B------:R-:W-:-:S02]  /*14380*/  MOV R107, R44 ;  /* 0x0000002c006b7202 */ /* 0x000fc40000000f00 */
[----:B------:R-:W-:Y:S02]  /*14390*/  MOV R150, R47 ;  /* 0x0000002f00967202 */ /* 0x000fe40000000f00 */
[----:B------:R-:W-:Y:S01]  /*143a0*/  MOV R89, R91 ;  /* 0x0000005b00597202 */ /* 0x000fe20000000f00 */
[--C-:B-1----:R-:W-:Y:S01]  /*143b0*/  FFMA.FTZ R37, R46, UR4, -R3.reuse ;  /* 0x000000042e257c23 */ /* 0x102fe20008010803 */
[----:B------:R-:W-:Y:S01]  /*143c0*/  MOV R97, R151 ;  /* 0x0000009700617202 */ /* 0x000fe20000000f00 */
[C---:B------:R-:W-:Y:S01]  /*143d0*/  HMMA.16816.F32.BF16 R44, R4.reuse, R16, R128 ;  /* 0x00000010042c723c */ /* 0x040fe20000041880 */
[----:B------:R-:W-:Y:S01]  /*143e0*/  MOV R91, R222 ;  /* 0x000000de005b7202 */ /* 0x000fe20000000f00 */
[--C-:B------:R-:W-:Y:S01]  /*143f0*/  FFMA.FTZ R128, R221, UR4, -R3.reuse ;  /* 0x00000004dd807c23 */ /* 0x100fe20008010803 */
[--C-:B------:R-:W-:Y:S01]  /*14400*/  FFMA.FTZ R151, R220, UR4, -R3.reuse ;  /* 0x00000004dc977c23 */ /* 0x100fe20008010803 */
[----:B--2---:R-:W-:Y:S02]  /*14410*/  IMAD.MOV.U32 R10, RZ, RZ, R148 ;  /* 0x000000ffff0a7224 */ /* 0x004fe400078e0094 */
[--C-:B------:R-:W-:Y:S01]  /*14420*/  FFMA.FTZ R148, R219, UR4, -R3.reuse ;  /* 0x00000004db947c23 */ /* 0x100fe20008010803 */
[----:B------:R-:W-:Y:S04]  /*14430*/  MUFU.EX2 R224, R11 ;  /* 0x0000000b00e07308 */ /* 0x000fe80000000800 */
[----:B------:R-:W-:Y:S04]  /*14440*/  MUFU.EX2 R222, R38 ;  /* 0x0000002600de7308 */ /* 0x000fe80000000800 */
[----:B------:R1:W2:Y:S04]  /*14450*/  MUFU.EX2 R221, R65 ;  /* 0x0000004100dd7308 */ /* 0x0002a80000000800 */
[----:B------:R-:W-:Y:S04]  /*14460*/  MUFU.EX2 R220, R39 ;  /* 0x0000002700dc7308 */ /* 0x000fe80000000800 */
[----:B------:R4:W4:Y:S01]  /*14470*/  MUFU.EX2 R219, R66 ;  /* 0x0000004200db7308 */ /* 0x0009220000000800 */
[----:B------:R-:W-:Y:S01]  /*14480*/  IMAD.MOV.U32 R99, RZ, RZ, R90 ;  /* 0x000000ffff637224 */ /* 0x000fe200078e005a */
[----:B------:R-:W-:Y:S01]  /*14490*/  MOV R96, R149 ;  /* 0x0000009500607202 */ /* 0x000fe20000000f00 */
[--C-:B------:R-:W-:Y:S01]  /*144a0*/  FFMA.FTZ R130, R30, UR4, -R3.reuse ;  /* 0x000000041e827c23 */ /* 0x100fe20008010803 */
[----:B------:R-:W-:Y:S01]  /*144b0*/  MOV R98, R89 ;  /* 0x0000005900627202 */ /* 0x000fe20000000f00 */
[----:B------:R-:W-:Y:S01]  /*144c0*/  FFMA.FTZ R131, R31, UR4, -R3 ;  /* 0x000000041f837c23 */ /* 0x000fe20008010803 */
[----:B------:R-:W-:Y:S01]  /*144d0*/  MOV R215, R49 ;  /* 0x0000003100d77202 */ /* 0x000fe20000000f00 */
[--C-:B------:R-:W-:Y:S01]  /*144e0*/  FFMA.FTZ R156, R211, UR4, -R8.reuse ;  /* 0x00000004d39c7c23 */ /* 0x100fe20008010808 */
[----:B------:R-:W-:Y:S01]  /*144f0*/  MOV R214, R50 ;  /* 0x0000003200d67202 */ /* 0x000fe20000000f00 */
[----:B------:R-:W-:Y:S01]  /*14500*/  FFMA.FTZ R159, R207, UR4, -R8 ;  /* 0x00000004cf9f7c23 */ /* 0x000fe20008010808 */
[----:B------:R-:W-:Y:S01]  /*14510*/  MOV R30, R28 ;  /* 0x0000001c001e7202 */ /* 0x000fe20000000f00 */
[----:B------:R-:W-:Y:S01]  /*14520*/  HMMA.16816.F32.BF16 R48, R4, R22, R108 ;  /* 0x000000160430723c */ /* 0x000fe2000004186c */
[----:B------:R-:W-:Y:S01]  /*14530*/  IMAD.MOV.U32 R31, RZ, RZ, R29 ;  /* 0x000000ffff1f7224 */ /* 0x000fe200078e001d */
[----:B------:R-:W-:Y:S01]  /*14540*/  MOV R28, R9 ;  /* 0x00000009001c7202 */ /* 0x000fe20000000f00 */
[----:B------:R-:W-:Y:S01]  /*14550*/  FFMA.FTZ R129, R95, UR4, -R3 ;  /* 0x000000045f817c23 */ /* 0x000fe20008010803 */
[----:B------:R-:W-:Y:S01]  /*14560*/  MOV R29, R88 ;  /* 0x00000058001d7202 */ /* 0x000fe20000000f00 */
[----:B------:R-:W-:Y:S01]  /*14570*/  IMAD.MOV.U32 R207, RZ, RZ, R97 ;  /* 0x000000ffffcf7224 */ /* 0x000fe200078e0061 */
[----:B------:R-:W-:-:S02]  /*14580*/  MOV R9, R91 ;  /* 0x0000005b00097202 */ /* 0x000fc40000000f00 */
[----:B------:R-:W-:Y:S01]  /*14590*/  MOV R108, R96 ;  /* 0x00000060006c7202 */ /* 0x000fe20000000f00 */
[----:B------:R-:W-:Y:S01]  /*145a0*/  HMMA.16816.F32.BF16 R52, R4, R20, R116 ;  /* 0x000000140434723c */ /* 0x000fe20000041874 */
[----:B------:R-:W-:Y:S02]  /*145b0*/  MOV R211, R98 ;  /* 0x0000006200d37202 */ /* 0x000fe40000000f00 */
[----:B------:R-:W-:Y:S01]  /*145c0*/  MOV R111, R99 ;  /* 0x00000063006f7202 */ /* 0x000fe20000000f00 */
[----:B------:R-:W-:Y:S01]  /*145d0*/  FFMA.FTZ R34, R139, UR4, -R8 ;  /* 0x000000048b227c23 */ /* 0x000fe20008010808 */
[----:B------:R-:W-:-:S03]  /*145e0*/  FFMA.FTZ R149, R150, UR4, -R3 ;  /* 0x0000000496957c23 */ /* 0x000fc60008010803 */
[----:B------:R-:W-:Y:S01]  /*145f0*/  HMMA.16816.F32.BF16 R88, R4, R18, R124 ;  /* 0x000000120458723c */ /* 0x000fe2000004187c */
[--C-:B------:R-:W-:Y:S01]  /*14600*/  FFMA.FTZ R139, R250, UR4, -R8.reuse ;  /* 0x00000004fa8b7c23 */ /* 0x100fe20008010808 */
[--C-:B------:R-:W-:Y:S01]  /*14610*/  FFMA.FTZ R137, R248, UR4, -R8.reuse ;  /* 0x00000004f8897c23 */ /* 0x100fe20008010808 */
[--C-:B------:R-:W-:Y:S01]  /*14620*/  FFMA.FTZ R136, R244, UR4, -R8.reuse ;  /* 0x00000004f4887c23 */ /* 0x100fe20008010808 */
[----:B------:R-:W-:Y:S01]  /*14630*/  FFMA.FTZ R158, R243, UR4, -R8 ;  /* 0x00000004f39e7c23 */ /* 0x000fe20008010808 */
[----:B------:R-:W-:-:S03]  /*14640*/  FFMA.FTZ R150, R236, UR4, -R3 ;  /* 0x00000004ec967c23 */ /* 0x000fc60008010803 */
[----:B------:R-:W-:Y:S01]  /*14650*/  HMMA.16816.F32.BF16 R92, R4, R12, R132 ;  /* 0x0000000c045c723c */ /* 0x000fe20000041884 */
[----:B------:R-:W-:Y:S01]  /*14660*/  FADD.FTZ R8, R172, R106 ;  /* 0x0000006aac087221 */ /* 0x000fe20000010000 */
[----:B------:R-:W-:-:S06]  /*14670*/  FADD.FTZ R3, R170, R105 ;  /* 0x00000069aa037221 */ /* 0x000fcc0000010000 */
[----:B------:R-:W-:Y:S01]  /*14680*/  HMMA.16816.F32.BF16 R96, R4, R14, R120 ;  /* 0x0000000e0460723c */ /* 0x000fe20000041878 */
[----:B---3--:R-:W-:Y:S01]  /*14690*/  F2FP.BF16.F32.PACK_AB R4, R225, R226 ;  /* 0x000000e2e104723e */ /* 0x008fe200000010ff */
[----:B-1----:R-:W-:Y:S01]  /*146a0*/  FADD.FTZ R65, R234, R104 ;  /* 0x00000068ea417221 */ /* 0x002fe20000010000 */
[----:B--2---:R-:W-:Y:S01]  /*146b0*/  F2FP.BF16.F32.PACK_AB R5, R221, R222 ;  /* 0x000000dedd05723e */ /* 0x004fe200000010ff */
[----:B------:R-:W-:Y:S01]  /*146c0*/  IMAD.MOV.U32 R109, RZ, RZ, R107 ;  /* 0x000000ffff6d7224 */ /* 0x000fe200078e006b */
[----:B------:R-:W-:Y:S02]  /*146d0*/  F2FP.BF16.F32.PACK_AB R6, R223, R224 ;  /* 0x000000e0df06723e */ /* 0x000fe400000010ff */
[----:B----4-:R-:W-:Y:S01]  /*146e0*/  MOV R66, R10 ;  /* 0x0000000a00427202 */ /* 0x010fe20000000f00 */
[----:B------:R-:W-:Y:S01]  /*146f0*/  MUFU.EX2 R129, R129 ;  /* 0x0000008100817308 */ /* 0x000fe20000000800 */
[----:B------:R-:W-:Y:S01]  /*14700*/  F2FP.BF16.F32.PACK_AB R7, R219, R220 ;  /* 0x000000dcdb07723e */ /* 0x000fe200000010ff */
[----:B------:R-:W-:Y:S01]  /*14710*/  FADD.FTZ R38, R169, R3 ;  /* 0x00000003a9267221 */ /* 0x000fe20000010000 */
[----:B------:R-:W-:Y:S01]  /*14720*/  MOV R110, R9 ;  /* 0x00000009006e7202 */ /* 0x000fe20000000f00 */
[----:B------:R-:W-:Y:S01]  /*14730*/  FADD.FTZ R39, R173, R8 ;  /* 0x00000008ad277221 */ /* 0x000fe20000010000 */
[----:B------:R-:W-:Y:S01]  /*14740*/  MOV R3, R31 ;  /* 0x0000001f00037202 */ /* 0x000fe20000000f00 */
[----:B------:R-:W-:Y:S01]  /*14750*/  LDSM.16.MT88.4 R8, [R232+0xa800] ;  /* 0x00a80000e808783b */ /* 0x000fe20000004200 */
[----:B------:R-:W-:Y:S01]  /*14760*/  MOV R132, R29 ;  /* 0x0000001d00847202 */ /* 0x000fe20000000f00 */
[C---:B------:R-:W-:Y:S01]  /*14770*/  HMMA.16816.F32.BF16 R104, R4.reuse, R26, R100 ;  /* 0x0000001a0468723c */ /* 0x040fe20000041864 */
[----:B------:R-:W-:Y:S01]  /*14780*/  IMAD.MOV.U32 R102, RZ, RZ, R30 ;  /* 0x000000ffff667224 */ /* 0x000fe200078e001e */
[----:B------:R-:W-:Y:S01]  /*14790*/  MOV R103, R28 ;  /* 0x0000001c00677202 */ /* 0x000fe20000000f00 */
[----:B------:R-:W-:Y:S01]  /*147a0*/  MUFU.EX2 R128, R128 ;  /* 0x0000008000807308 */ /* 0x000fe20000000800 */
[----:B------:R-:W-:Y:S04]  /*147b0*/  LDSM.16.MT88.4 R28, [R64+0x2800] ;  /* 0x00280000401c783b */ /* 0x000fe80000004200 */
[C---:B------:R-:W-:Y:S01]  /*147c0*/  HMMA.16816.F32.BF16 R116, R4.reuse, R20, R84 ;  /* 0x000000140474723c */ /* 0x040fe20000041854 */
[----:B------:R-:W-:Y:S01]  /*147d0*/  MUFU.EX2 R130, R130 ;  /* 0x0000008200827308 */ /* 0x000fe20000000800 */
[----:B------:R1:W5:Y:S06]  /*147e0*/  LDL.LU R250, [R1+0x110] ;  /* 0x0001100001fa7983 */ /* 0x00036c0000300800 */
[C---:B------:R-:W-:Y:S01]  /*147f0*/  HMMA.16816.F32.BF16 R120, R4.reuse, R22, R76 ;  /* 0x000000160478723c */ /* 0x040fe2000004184c */
[----:B------:R-:W2:Y:S07]  /*14800*/  LDSM.16.MT88.4 R20, [R233+0xa800] ;  /* 0x00a80000e914783b */ /* 0x000eae0000004200 */
[----:B------:R-:W-:Y:S01]  /*14810*/  HMMA.16816.F32.BF16 R112, R4, R24, R112 ;  /* 0x000000180470723c */ /* 0x000fe20000041870 */
[----:B------:R-:W3:Y:S01]  /*14820*/  LDSM.16.MT88.4 R24, [R205+0x2800] ;  /* 0x00280000cd18783b */ /* 0x000ee20000004200 */
[----:B------:R-:W-:-:S06]  /*14830*/  MOV R134, R216 ;  /* 0x000000d800867202 */ /* 0x000fcc0000000f00 */
[----:B------:R-:W-:Y:S01]  /*14840*/  HMMA.16816.F32.BF16 R124, R4, R16, R80 ;  /* 0x00000010047c723c */ /* 0x000fe20000041850 */
[----:B------:R-:W-:Y:S02]  /*14850*/  MOV R17, R66 ;  /* 0x0000004200117202 */ /* 0x000fe40000000f00 */
[----:B------:R-:W-:Y:S02]  /*14860*/  MOV R172, R110 ;  /* 0x0000006e00ac7202 */ /* 0x000fe40000000f00 */
[----:B------:R-:W-:Y:S01]  /*14870*/  MOV R170, R111 ;  /* 0x0000006f00aa7202 */ /* 0x000fe20000000f00 */
[----:B------:R-:W-:Y:S01]  /*14880*/  IMAD.MOV.U32 R133, RZ, RZ, R215 ;  /* 0x000000ffff857224 */ /* 0x000fe200078e00d7 */
[----:B------:R-:W-:Y:S01]  /*14890*/  MOV R66, R207 ;  /* 0x000000cf00427202 */ /* 0x000fe20000000f00 */
[----:B------:R-:W-:Y:S01]  /*148a0*/  IMAD.MOV.U32 R173, RZ, RZ, R211 ;  /* 0x000000ffffad7224 */ /* 0x000fe200078e00d3 */
[----:B------:R-:W-:Y:S02]  /*148b0*/  MOV R207, R212 ;  /* 0x000000d400cf7202 */ /* 0x000fe40000000f00 */
[----:B------:R-:W-:Y:S01]  /*148c0*/  MOV R135, R217 ;  /* 0x000000d900877202 */ /* 0x000fe20000000f00 */
[----:B------:R4:W-:Y:S01]  /*148d0*/  MUFU.EX2 R212, R33 ;  /* 0x0000002100d47308 */ /* 0x0009e20000000800 */
[----:B------:R-:W-:-:S02]  /*148e0*/  MOV R16, R108 ;  /* 0x0000006c00107202 */ /* 0x000fc40000000f00 */
[----:B------:R-:W-:Y:S01]  /*148f0*/  MOV R169, R214 ;  /* 0x000000d600a97202 */ /* 0x000fe20000000f00 */
[----:B------:R1:W-:Y:S01]  /*14900*/  MUFU.EX2 R216, R36 ;  /* 0x0000002400d87308 */ /* 0x0003e20000000800 */
[----:B------:R-:W-:Y:S01]  /*14910*/  FADD.FTZ R3, R3, R67 ;  /* 0x0000004303037221 */ /* 0x000fe20000010000 */
[----:B------:R2:W5:Y:S02]  /*14920*/  LDL.LU R249, [R1+0x10c] ;  /* 0x00010c0001f97983 */ /* 0x0005640000300800 */
[----:B------:R3:W2:Y:S01]  /*14930*/  MUFU.EX2 R215, R0 ;  /* 0x0000000000d77308 */ /* 0x0006a20000000800 */
[C---:B------:R-:W-:Y:S01]  /*14940*/  HMMA.16816.F32.BF16 R80, R4.reuse, R14, R40 ;  /* 0x0000000e0450723c */ /* 0x040fe20000041828 */
[----:B----4-:R-:W-:Y:S02]  /*14950*/  MOV R33, R109 ;  /* 0x0000006d00217202 */ /* 0x010fe40000000f00 */
[----:B------:R-:W-:Y:S01]  /*14960*/  MUFU.EX2 R217, R35 ;  /* 0x0000002300d97308 */ /* 0x000fe20000000800 */
[----:B------:R4:W5:Y:S04]  /*14970*/  LDL.LU R248, [R1+0x108] ;  /* 0x0001080001f87983 */ /* 0x0009680000300800 */
[----:B------:R-:W-:Y:S01]  /*14980*/  HMMA.16816.F32.BF16 R108, R4, R18, R72 ;  /* 0x00000012046c723c */ /* 0x000fe20000041848 */
[----:B-1----:R-:W-:Y:S01]  /*14990*/  IMAD.MOV.U32 R36, RZ, RZ, R218 ;  /* 0x000000ffff247224 */ /* 0x002fe200078e00da */
[----:B------:R1:W2:Y:S01]  /*149a0*/  MUFU.EX2 R214, R32 ;  /* 0x0000002000d67308 */ /* 0x0002a20000000800 */
[----:B------:R-:W-:-:S03]  /*149b0*/  IMAD.MOV.U32 R18, RZ, RZ, R213 ;  /* 0x000000ffff127224 */ /* 0x000fc600078e00d5 */
[----:B------:R-:W-:Y:S01]  /*149c0*/  MUFU.EX2 R211, R2 ;  /* 0x0000000200d37308 */ /* 0x000fe20000000800 */
[----:B---3--:R-:W-:Y:S01]  /*149d0*/  MOV R0, R155 ;  /* 0x0000009b00007202 */ /* 0x008fe20000000f00 */
[----:B------:R-:W-:Y:S01]  /*149e0*/  IMAD.MOV.U32 R43, RZ, RZ, R208 ;  /* 0x000000ffff2b7224 */ /* 0x000fe200078e00d0 */
[----:B------:R-:W-:Y:S01]  /*149f0*/  MOV R41, R210 ;  /* 0x000000d200297202 */ /* 0x000fe20000000f00 */
[----:B------:R3:W4:Y:S01]  /*14a00*/  MUFU.EX2 R218, R34 ;  /* 0x0000002200da7308 */ /* 0x0007220000000800 */
[----:B------:R-:W-:Y:S01]  /*14a10*/  MOV R42, R209 ;  /* 0x000000d1002a7202 */ /* 0x000fe20000000f00 */
[----:B------:R2:W5:Y:S02]  /*14a20*/  LDL.LU R244, [R1+0x104] ;  /* 0x0001040001f47983 */ /* 0x0005640000300800 */
[----:B------:R4:W2:Y:S01]  /*14a30*/  MUFU.EX2 R213, R37 ;  /* 0x0000002500d57308 */ /* 0x0008a20000000800 */
[----:B------:R-:W-:Y:S02]  /*14a40*/  MOV R19, R153 ;  /* 0x0000009900137202 */ /* 0x000fe40000000f00 */
[----:B-1----:R-:W-:Y:S01]  /*14a50*/  MOV R32, R152 ;  /* 0x0000009800207202 */ /* 0x002fe20000000f00 */
[----:B------:R-:W-:Y:S01]  /*14a60*/  MUFU.EX2 R208, R144 ;  /* 0x0000009000d07308 */ /* 0x000fe20000000800 */
[----:B------:R-:W-:-:S03]  /*14a70*/  MOV R35, R133 ;  /* 0x0000008500237202 */ /* 0x000fc60000000f00 */
[----:B------:R-:W-:Y:S01]  /*14a80*/  MUFU.EX2 R209, R146 ;  /* 0x0000009200d17308 */ /* 0x000fe20000000800 */
[----:B---3--:R-:W-:-:S03]  /*14a90*/  MOV R34, R134 ;  /* 0x0000008600227202 */ /* 0x008fc60000000f00 */
[----:B------:R1:W-:Y:S01]  /*14aa0*/  MUFU.EX2 R210, R145 ;  /* 0x0000009100d27308 */ /* 0x0003e20000000800 */
[----:B------:R-:W-:Y:S01]  /*14ab0*/  FADD.FTZ R3, R42, R3 ;  /* 0x000000032a037221 */ /* 0x000fe20000010000 */
[----:B----4-:R-:W-:Y:S01]  /*14ac0*/  MOV R37, R154 ;  /* 0x0000009a00257202 */ /* 0x010fe20000000f00 */
[----:B------:R-:W-:Y:S01]  /*14ad0*/  FADD.FTZ R2, R179, R39 ;  /* 0x00000027b3027221 */ /* 0x000fe20000010000 */
[----:B------:R-:W-:Y:S01]  /*14ae0*/  HMMA.16816.F32.BF16 R152, R4, R12, R68 ;  /* 0x0000000c0498723c */ /* 0x000fe20000041844 */
[----:B------:R-:W-:Y:S01]  /*14af0*/  MOV R69, R132 ;  /* 0x0000008400457202 */ /* 0x000fe20000000f00 */
[----:B------:R-:W-:Y:S01]  /*14b00*/  IMAD.MOV.U32 R13, RZ, RZ, R135 ;  /* 0x000000ffff0d7224 */ /* 0x000fe200078e0087 */
[----:B------:R-:W-:Y:S01]  /*14b10*/  MOV R68, R207 ;  /* 0x000000cf00447202 */ /* 0x000fe20000000f00 */
[----:B------:R-:W-:Y:S01]  /*14b20*/  MUFU.EX2 R133, R140 ;  /* 0x0000008c00857308 */ /* 0x000fe20000000800 */
[----:B------:R3:W5:Y:S03]  /*14b30*/  LDL.LU R243, [R1+0x100] ;  /* 0x0001000001f37983 */ /* 0x0007660000300800 */
[----:B------:R-:W4:Y:S04]  /*14b40*/  MUFU.EX2 R207, R147 ;  /* 0x0000009300cf7308 */ /* 0x000f280000000800 */
[----:B------:R-:W-:Y:S01]  /*14b50*/  MUFU.EX2 R134, R142 ;  /* 0x0000008e00867308 */ /* 0x000fe20000000800 */
[----:B--2---:R-:W-:-:S02]  /*14b60*/  F2FP.BF16.F32.PACK_AB R4, R216, R215 ;  /* 0x000000d7d804723e */ /* 0x004fc400000010ff */
[----:B------:R-:W-:Y:S01]  /*14b70*/  F2FP.BF16.F32.PACK_AB R5, R214, R212 ;  /* 0x000000d4d605723e */ /* 0x000fe200000010ff */
[----:B------:R2:W3:Y:S01]  /*14b80*/  MUFU.EX2 R132, R143 ;  /* 0x0000008f00847308 */ /* 0x0004e20000000800 */
[----:B------:R-:W-:Y:S02]  /*14b90*/  F2FP.BF16.F32.PACK_AB R6, R218, R217 ;  /* 0x000000d9da06723e */ /* 0x000fe400000010ff */
[----:B------:R-:W-:Y:S01]  /*14ba0*/  F2FP.BF16.F32.PACK_AB R7, R213, R211 ;  /* 0x000000d3d507723e */ /* 0x000fe200000010ff */
[----:B------:R-:W3:Y:S01]  /*14bb0*/  MUFU.EX2 R135, R141 ;  /* 0x0000008d00877308 */ /* 0x000ee20000000800 */
[----:B------:R-:W-:Y:S01]  /*14bc0*/  MOV R71, R102 ;  /* 0x0000006600477202 */ /* 0x000fe20000000f00 */
[----:B------:R-:W-:Y:S02]  /*14bd0*/  IMAD.MOV.U32 R70, RZ, RZ, R103 ;  /* 0x000000ffff467224 */ /* 0x000fe400078e0067 */
[----:B------:R-:W-:Y:S01]  /*14be0*/  FADD.FTZ R12, R0, R65 ;  /* 0x00000041000c7221 */ /* 0x000fe20000010000 */
[----:B-1----:R-:W-:Y:S01]  /*14bf0*/  MOV R145, R37 ;  /* 0x0000002500917202 */ /* 0x002fe20000000f00 */
[----:B------:R-:W-:Y:S01]  /*14c00*/  IMAD.MOV.U32 R146, RZ, RZ, R18 ;  /* 0x000000ffff927224 */ /* 0x000fe200078e0012 */
[----:B------:R-:W-:Y:S01]  /*14c10*/  HMMA.16816.F32.BF16 R76, R4, R20, R52 ;  /* 0x00000014044c723c */ /* 0x000fe20000041834 */
[----:B------:R-:W-:-:S02]  /*14c20*/  MOV R37, R33 ;  /* 0x0000002100257202 */ /* 0x000fc40000000f00 */
[----:B------:R-:W-:Y:S01]  /*14c30*/  MOV R144, R32 ;  /* 0x0000002000907202 */ /* 0x000fe20000000f00 */
[----:B------:R-:W-:Y:S01]  /*14c40*/  MUFU.EX2 R131, R131 ;  /* 0x0000008300837308 */ /* 0x000fe20000000800 */
[----:B------:R-:W-:Y:S01]  /*14c50*/  FADD.FTZ R2, R171, R2 ;  /* 0x00000002ab027221 */ /* 0x000fe20000010000 */
[----:B------:R-:W-:Y:S01]  /*14c60*/  FADD.FTZ R3, R180, R3 ;  /* 0x00000003b4037221 */ /* 0x000fe20000010000 */
[----:B------:R1:W5:Y:S01]  /*14c70*/  LDL.LU R236, [R1+0xfc] ;  /* 0x0000fc0001ec7983 */ /* 0x0003620000300800 */
[C---:B------:R-:W-:Y:S08]  /*14c80*/  HMMA.16816.F32.BF16 R100, R4.reuse, R8, R60 ;  /* 0x000000080464723c */ /* 0x040ff0000004183c */
[C---:B------:R-:W-:Y:S08]  /*14c90*/  HMMA.16816.F32.BF16 R72, R4.reuse, R22, R48 ;  /* 0x000000160448723c */ /* 0x040ff00000041830 */
[----:B------:R-:W-:Y:S01]  /*14ca0*/  HMMA.16816.F32.BF16 R52, R4, R28, R44 ;  /* 0x0000001c0434723c */ /* 0x000fe2000004182c */
[----:B------:R-:W-:-:S07]  /*14cb0*/  FADD.FTZ R65, R41, R12 ;  /* 0x0000000c29417221 */ /* 0x000fce0000010000 */
[C---:B------:R-:W-:Y:S01]  /*14cc0*/  HMMA.16816.F32.BF16 R84, R4.reuse, R10, R56 ;  /* 0x0000000a0454723c */ /* 0x040fe20000041838 */
[----:B--2---:R-:W-:Y:S01]  /*14cd0*/  MOV R143, R43 ;  /* 0x0000002b008f7202 */ /* 0x004fe20000000f00 */
[----:B------:R-:W-:Y:S01]  /*14ce0*/  FADD.FTZ R0, R176, R38 ;  /* 0x00000026b0007221 */ /* 0x000fe20000010000 */
[----:B------:R-:W-:Y:S01]  /*14cf0*/  MOV R140, R71 ;  /* 0x00000047008c7202 */ /* 0x000fe20000000f00 */
[----:B------:R-:W-:Y:S01]  /*14d00*/  IMAD.MOV.U32 R33, RZ, RZ, R16 ;  /* 0x000000ffff217224 */ /* 0x000fe200078e0010 */
[----:B------:R-:W-:Y:S02]  /*14d10*/  MOV R147, R19 ;  /* 0x0000001300937202 */ /* 0x000fe40000000f00 */
[----:B------:R-:W-:Y:S01]  /*14d20*/  MOV R32, R17 ;  /* 0x0000001100207202 */ /* 0x000fe20000000f00 */
[C---:B------:R-:W-:Y:S01]  /*14d30*/  HMMA.16816.F32.BF16 R48, R4.reuse, R30, R88 ;  /* 0x0000001e0430723c */ /* 0x040fe20000041858 */
[----:B------:R-:W-:Y:S01]  /*14d40*/  FADD.FTZ R2, R178, R2 ;  /* 0x00000002b2027221 */ /* 0x000fe20000010000 */
[----:B------:R-:W-:Y:S01]  /*14d50*/  MUFU.EX2 R67, R156 ;  /* 0x0000009c00437308 */ /* 0x000fe20000000800 */
[----:B------:R1:W5:Y:S05]  /*14d60*/  LDL.LU R234, [R1+0xf8] ;  /* 0x0000f80001ea7983 */ /* 0x00036a0000300800 */
[C---:B------:R-:W-:Y:S08]  /*14d70*/  HMMA.16816.F32.BF16 R60, R4.reuse, R24, R92 ;  /* 0x00000018043c723c */ /* 0x040ff0000004185c */
[----:B------:R-:W-:Y:S01]  /*14d80*/  HMMA.16816.F32.BF16 R44, R4, R26, R96 ;  /* 0x0000001a042c723c */ /* 0x000fe20000041860 */
[----:B----4-:R-:W-:Y:S01]  /*14d90*/  F2FP.BF16.F32.PACK_AB R4, R207, R208 ;  /* 0x000000d0cf04723e */ /* 0x010fe200000010ff */
[----:B------:R-:W2:Y:S01]  /*14da0*/  LDSM.16.MT88.4 R16, [R232+0xb000] ;  /* 0x00b00000e810783b */ /* 0x000ea20000004200 */
[----:B---3--:R-:W-:-:S02]  /*14db0*/  F2FP.BF16.F32.PACK_AB R5, R132, R133 ;  /* 0x000000858405723e */ /* 0x008fc400000010ff */
[----:B------:R-:W-:Y:S02]  /*14dc0*/  F2FP.BF16.F32.PACK_AB R6, R210, R209 ;  /* 0x000000d1d206723e */ /* 0x000fe400000010ff */
[----:B------:R-:W-:Y:S01]  /*14dd0*/  F2FP.BF16.F32.PACK_AB R7, R135, R134 ;  /* 0x000000868707723e */ /* 0x000fe200000010ff */
[----:B------:R-:W-:Y:S01]  /*14de0*/  IMAD.MOV.U32 R90, RZ, RZ, R69 ;  /* 0x000000ffff5a7224 */ /* 0x000fe200078e0045 */
[----:B------:R-:W-:Y:S02]  /*14df0*/  MOV R89, R68 ;  /* 0x0000004400597202 */ /* 0x000fe40000000f00 */
[----:B------:R-:W-:-:S03]  /*14e00*/  MOV R91, R70 ;  /* 0x00000046005b7202 */ /* 0x000fc60000000f00 */
[C---:B------:R-:W-:Y:S01]  /*14e10*/  HMMA.16816.F32.BF16 R40, R4.reuse, R20, R116 ;  /* 0x000000140428723c */ /* 0x040fe20000041874 */
[----:B------:R-:W-:Y:S01]  /*14e20*/  MOV R117, R37 ;  /* 0x0000002500757202 */ /* 0x000fe20000000f00 */
[----:B------:R-:W-:Y:S01]  /*14e30*/  IMAD.MOV.U32 R116, RZ, RZ, R36 ;  /* 0x000000ffff747224 */ /* 0x000fe200078e0024 */
[----:B------:R-:W-:Y:S02]  /*14e40*/  MOV R88, R13 ;  /* 0x0000000d00587202 */ /* 0x000fe40000000f00 */
[----:B------:R-:W3:Y:S03]  /*14e50*/  LDSM.16.MT88.4 R12, [R233+0xb000] ;  /* 0x00b00000e90c783b */ /* 0x000ee60000004200 */
[C---:B------:R-:W-:Y:S08]  /*14e60*/  HMMA.16816.F32.BF16 R68, R4.reuse, R8, R112 ;  /* 0x000000080444723c */ /* 0x040ff00000041870 */
[C---:B------:R-:W-:Y:S01]  /*14e70*/  HMMA.16816.F32.BF16 R56, R4.reuse, R10, R104 ;  /* 0x0000000a0438723c */ /* 0x040fe20000041868 */
[----:B------:R-:W4:Y:S07]  /*14e80*/  LDSM.16.MT88.4 R8, [R64+0x3000] ;  /* 0x003000004008783b */ /* 0x000f2e0000004200 */
[----:B------:R-:W-:Y:S01]  /*14e90*/  HMMA.16816.F32.BF16 R36, R4, R22, R120 ;  /* 0x000000160424723c */ /* 0x000fe20000041878 */
[----:B------:R-:W1:Y:S01]  /*14ea0*/  LDSM.16.MT88.4 R20, [R205+0x3000] ;  /* 0x00300000cd14783b */ /* 0x000e620000004200 */
[----:B------:R-:W-:Y:S04]  /*14eb0*/  MUFU.EX2 R96, R139 ;  /* 0x0000008b00607308 */ /* 0x000fe80000000800 */
[----:B------:R-:W2:Y:S04]  /*14ec0*/  MUFU.EX2 R97, R138 ;  /* 0x0000008a00617308 */ /* 0x000ea80000000800 */
[----:B------:R-:W-:Y:S04]  /*14ed0*/  MUFU.EX2 R98, R137 ;  /* 0x0000008900627308 */ /* 0x000fe80000000800 */
[----:B------:R2:W3:Y:S01]  /*14ee0*/  MUFU.EX2 R99, R136 ;  /* 0x0000008800637308 */ /* 0x0004e20000000800 */
[----:B------:R-:W-:Y:S01]  /*14ef0*/  MOV R123, R32 ;  /* 0x00000020007b7202 */ /* 0x000fe20000000f00 */
[----:B------:R-:W-:Y:S01]  /*14f00*/  IMAD.MOV.U32 R120, RZ, RZ, R35 ;  /* 0x000000ffff787224 */ /* 0x000fe200078e0023 */
[----:B------:R-:W-:-:S02]  /*14f10*/  MOV R122, R33 ;  /* 0x00000021007a7202 */ /* 0x000fc40000000f00 */
[----:B------:R-:W-:Y:S01]  /*14f20*/  MOV R121, R34 ;  /* 0x0000002200797202 */ /* 0x000fe20000000f00 */
[----:B------:R-:W-:Y:S01]  /*14f30*/  IMAD.MOV.U32 R104, RZ, RZ, R91 ;  /* 0x000000ffff687224 */ /* 0x000fe200078e005b */
[C---:B------:R-:W-:Y:S01]  /*14f40*/  HMMA.16816.F32.BF16 R32, R4.reuse, R28, R124 ;  /* 0x0000001c0420723c */ /* 0x040fe2000004187c */
[----:B------:R-:W-:Y:S01]  /*14f50*/  MOV R127, R88 ;  /* 0x00000058007f7202 */ /* 0x000fe20000000f00 */
[----:B------:R-:W-:Y:S01]  /*14f60*/  MUFU.EX2 R93, R164 ;  /* 0x000000a4005d7308 */ /* 0x000fe20000000800 */
[----:B------:R-:W-:Y:S02]  /*14f70*/  MOV R126, R89 ;  /* 0x00000059007e7202 */ /* 0x000fe40000000f00 */
[----:B------:R-:W-:Y:S01]  /*14f80*/  MOV R119, R90 ;  /* 0x0000005a00777202 */ /* 0x000fe20000000f00 */
[----:B------:R4:W1:Y:S04]  /*14f90*/  MUFU.EX2 R92, R167 ;  /* 0x000000a7005c7308 */ /* 0x0008680000000800 */
[----:B------:R-:W-:Y:S04]  /*14fa0*/  MUFU.EX2 R94, R166 ;  /* 0x000000a6005e7308 */ /* 0x000fe80000000800 */
[----:B------:R-:W-:Y:S01]  /*14fb0*/  MUFU.EX2 R95, R165 ;  /* 0x000000a5005f7308 */ /* 0x000fe20000000800 */
[----:B------:R-:W-:Y:S01]  /*14fc0*/  HMMA.16816.F32.BF16 R152, R4, R24, R152 ;  /* 0x000000180498723c */ /* 0x000fe20000041898 */
[----:B------:R-:W-:-:S07]  /*14fd0*/  FADD.FTZ R0, R168, R0 ;  /* 0x00000000a8007221 */ /* 0x000fce0000010000 */
[C---:B------:R-:W-:Y:S01]  /*14fe0*/  HMMA.16816.F32.BF16 R80, R4.reuse, R26, R80 ;  /* 0x0000001a0450723c */ /* 0x040fe20000041850 */
[----:B------:R-:W-:Y:S01]  /*14ff0*/  MUFU.EX2 R89, R160 ;  /* 0x000000a000597308 */ /* 0x000fe20000000800 */
[----:B------:R-:W-:Y:S01]  /*15000*/  MOV R118, R143 ;  /* 0x0000008f00767202 */ /* 0x000fe20000000f00 */
[----:B------:R-:W-:Y:S01]  /*15010*/  IMAD.MOV.U32 R112, RZ, RZ, R147 ;  /* 0x000000ffff707224 */ /* 0x000fe200078e0093 */
[----:B------:R-:W-:Y:S01]  /*15020*/  MOV R105, R140 ;  /* 0x0000008c00697202 */ /* 0x000fe20000000f00 */
[----:B------:R-:W1:Y:S01]  /*15030*/  MUFU.EX2 R88, R163 ;  /* 0x000000a300587308 */ /* 0x000e620000000800 */
[----:B------:R-:W-:Y:S01]  /*15040*/  MOV R106, R145 ;  /* 0x00000091006a7202 */ /* 0x000fe20000000f00 */
[----:B--2---:R2:W-:Y:S02]  /*15050*/  LDSM.16.MT88.4 R136, [R64+0x3800] ;  /* 0x003800004088783b */ /* 0x0045e40000004200 */
[----:B------:R-:W-:Y:S04]  /*15060*/  MUFU.EX2 R90, R162 ;  /* 0x000000a2005a7308 */ /* 0x000fe80000000800 */
[----:B------:R-:W2:Y:S01]  /*15070*/  MUFU.EX2 R91, R161 ;  /* 0x000000a1005b7308 */ /* 0x000ea20000000800 */
[----:B------:R-:W-:Y:S01]  /*15080*/  HMMA.16816.F32.BF16 R28, R4, R30, R108 ;  /* 0x0000001e041c723c */ /* 0x000fe2000004186c */
[----:B------:R-:W-:Y:S01]  /*15090*/  F2FP.BF16.F32.PACK_AB R4, R97, R96 ;  /* 0x000000606104723e */ /* 0x000fe200000010ff */
[----:B------:R-:W-:Y:S01]  /*150a0*/  FADD.FTZ R24, R183, R65 ;  /* 0x00000041b7187221 */ /* 0x000fe20000010000 */
[----:B------:R-:W-:Y:S01]  /*150b0*/  F2FP.BF16.F32.PACK_AB R5, R128, R129 ;  /* 0x000000818005723e */ /* 0x000fe200000010ff */
[----:B------:R-:W-:Y:S01]  /*150c0*/  FADD.FTZ R0, R174, R0 ;  /* 0x00000000ae007221 */ /* 0x000fe20000010000 */
[----:B---3--:R-:W-:-:S02]  /*150d0*/  F2FP.BF16.F32.PACK_AB R6, R99, R98 ;  /* 0x000000626306723e */ /* 0x008fc400000010ff */
[----:B------:R-:W-:Y:S01]  /*150e0*/  MOV R124, R172 ;  /* 0x000000ac007c7202 */ /* 0x000fe20000000f00 */
[----:B------:R-:W-:Y:S01]  /*150f0*/  IMAD.MOV.U32 R125, RZ, RZ, R170 ;  /* 0x000000ffff7d7224 */ /* 0x000fe200078e00aa */
[----:B------:R-:W-:Y:S01]  /*15100*/  F2FP.BF16.F32.PACK_AB R7, R131, R130 ;  /* 0x000000828307723e */ /* 0x000fe200000010ff */
[----:B------:R-:W-:Y:S01]  /*15110*/  FADD.FTZ R25, R182, R24 ;  /* 0x00000018b6197221 */ /* 0x000fe20000010000 */
[----:B------:R-:W-:Y:S01]  /*15120*/  FADD.FTZ R24, R181, R3 ;  /* 0x00000003b5187221 */ /* 0x000fe20000010000 */
[----:B----4-:R-:W-:Y:S01]  /*15130*/  MOV R167, R191 ;  /* 0x000000bf00a77202 */ /* 0x010fe20000000f00 */
[----:B------:R-:W-:Y:S03]  /*15140*/  LDSM.16.MT88.4 R140, [R233+0xb800] ;  /* 0x00b80000e98c783b */ /* 0x000fe60000004200 */
        /* <DEDUP_REMOVED lines=8> */
[C---:B-1----:R-:W-:Y:S08]  /*151d0*/  HMMA.16816.F32.BF16 R60, R4.reuse, R20, R60 ;  /* 0x00000014043c723c */ /* 0x042ff0000004183c */
[----:B------:R-:W-:Y:S01]  /*151e0*/  HMMA.16816.F32.BF16 R44, R4, R22, R44 ;  /* 0x00000016042c723c */ /* 0x000fe2000004182c */
[----:B------:R-:W-:-:S02]  /*151f0*/  F2FP.BF16.F32.PACK_AB R4, R92, R93 ;  /* 0x0000005d5c04723e */ /* 0x000fc400000010ff */
[----:B------:R-:W-:Y:S02]  /*15200*/  F2FP.BF16.F32.PACK_AB R5, R88, R89 ;  /* 0x000000595805723e */ /* 0x000fe400000010ff */
[----:B------:R-:W-:Y:S02]  /*15210*/  F2FP.BF16.F32.PACK_AB R6, R95, R94 ;  /* 0x0000005e5f06723e */ /* 0x000fe400000010ff */
[----:B--2---:R-:W-:Y:S01]  /*15220*/  F2FP.BF16.F32.PACK_AB R7, R91, R90 ;  /* 0x0000005a5b07723e */ /* 0x004fe200000010ff */
[----:B------:R-:W-:Y:S01]  /*15230*/  FADD.FTZ R0, R187, R25 ;  /* 0x00000019bb007221 */ /* 0x000fe20000010000 */
[----:B------:R-:W-:Y:S01]  /*15240*/  MOV R164, R199 ;  /* 0x000000c700a47202 */ /* 0x000fe20000000f00 */
[----:B------:R-:W-:Y:S01]  /*15250*/  FADD.FTZ R3, R185, R3 ;  /* 0x00000003b9037221 */ /* 0x000fe20000010000 */
[----:B------:R-:W-:-:S03]  /*15260*/  MOV R108, R198 ;  /* 0x000000c6006c7202 */ /* 0x000fc60000000f00 */
[C---:B------:R-:W-:Y:S01]  /*15270*/  HMMA.16816.F32.BF16 R32, R4.reuse, R8, R32 ;  /* 0x000000080420723c */ /* 0x040fe20000041820 */
[----:B------:R-:W-:Y:S01]  /*15280*/  FADD.FTZ R8, R186, R24 ;  /* 0x00000018ba087221 */ /* 0x000fe20000010000 */
[----:B------:R-:W-:Y:S01]  /*15290*/  FADD.FTZ R2, R184, R2 ;  /* 0x00000002b8027221 */ /* 0x000fe20000010000 */
[----:B------:R-:W-:Y:S01]  /*152a0*/  MOV R110, R196 ;  /* 0x000000c4006e7202 */ /* 0x000fe20000000f00 */
[----:B------:R-:W-:Y:S02]  /*152b0*/  IMAD.MOV.U32 R109, RZ, RZ, R197 ;  /* 0x000000ffff6d7224 */ /* 0x000fe400078e00c5 */
[----:B------:R-:W-:Y:S01]  /*152c0*/  FADD.FTZ R0, R190, R0 ;  /* 0x00000000be007221 */ /* 0x000fe20000010000 */
[----:B------:R-:W-:Y:S01]  /*152d0*/  MOV R111, R66 ;  /* 0x00000042006f7202 */ /* 0x000fe20000000f00 */
[----:B------:R-:W-:Y:S01]  /*152e0*/  HMMA.16816.F32.BF16 R68, R4, R16, R68 ;  /* 0x000000100444723c */ /* 0x000fe20000041844 */
[----:B------:R-:W-:Y:S01]  /*152f0*/  FADD.FTZ R3, R164, R3 ;  /* 0x00000003a4037221 */ /* 0x000fe20000010000 */
[----:B------:R-:W-:Y:S01]  /*15300*/  FADD.FTZ R2, R108, R2 ;  /* 0x000000026c027221 */ /* 0x000fe20000010000 */
[----:B------:R-:W-:-:S05]  /*15310*/  FADD.FTZ R0, R109, R0 ;  /* 0x000000006d007221 */ /* 0x000fca0000010000 */
[C---:B------:R-:W-:Y:S08]  /*15320*/  HMMA.16816.F32.BF16 R56, R4.reuse, R18, R56 ;  /* 0x000000120438723c */ /* 0x040ff00000041838 */
[C---:B------:R-:W-:Y:S08]  /*15330*/  HMMA.16816.F32.BF16 R152, R4.reuse, R20, R152 ;  /* 0x000000140498723c */ /* 0x040ff00000041898 */
[C---:B------:R-:W-:Y:S08]  /*15340*/  HMMA.16816.F32.BF16 R40, R4.reuse, R12, R40 ;  /* 0x0000000c0428723c */ /* 0x040ff00000041828 */
[C---:B------:R-:W-:Y:S01]  /*15350*/  HMMA.16816.F32.BF16 R36, R4.reuse, R14, R36 ;  /* 0x0000000e0424723c */ /* 0x040fe20000041824 */
[----:B------:R-:W-:Y:S01]  /*15360*/  MOV R107, R146 ;  /* 0x00000092006b7202 */ /* 0x000fe20000000f00 */
[----:B------:R-:W-:Y:S06]  /*15370*/  LDSM.16.MT88.4 R12, [R205+0x3800] ;  /* 0x00380000cd0c783b */ /* 0x000fec0000004200 */
[C---:B------:R-:W-:Y:S08]  /*15380*/  HMMA.16816.F32.BF16 R16, R4.reuse, R10, R28 ;  /* 0x0000000a0410723c */ /* 0x040ff0000004181c */
[----:B------:R-:W-:Y:S01]  /*15390*/  HMMA.16816.F32.BF16 R20, R4, R22, R80 ;  /* 0x000000160414723c */ /* 0x000fe20000041850 */
[----:B------:R-:W-:Y:S01]  /*153a0*/  FADD.FTZ R4, R167, R8 ;  /* 0x00000008a7047221 */ /* 0x000fe20000010000 */
[----:B------:R-:W-:Y:S01]  /*153b0*/  FADD.FTZ R5, R111, R3 ;  /* 0x000000036f057221 */ /* 0x000fe20000010000 */
[----:B------:R-:W-:-:S02]  /*153c0*/  FADD.FTZ R3, R124, R2 ;  /* 0x000000027c037221 */ /* 0x000fc40000010000 */
[----:B------:R-:W-:Y:S01]  /*153d0*/  FADD.FTZ R4, R110, R4 ;  /* 0x000000046e047221 */ /* 0x000fe20000010000 */
[----:B------:R-:W-:Y:S01]  /*153e0*/  FADD.FTZ R2, R125, R0 ;  /* 0x000000007d027221 */ /* 0x000fe20000010000 */
[----:B------:R-:W-:Y:S02]  /*153f0*/  FADD.FTZ R3, R120, R3 ;  /* 0x0000000378037221 */ /* 0x000fe40000010000 */
        /* <DEDUP_REMOVED lines=55> */
[----:B------:R-:W1:Y:S01]  /*15770*/  LDSM.16.MT88.4 R144, [R232+0xb800] ;  /* 0x00b80000e890783b */ /* 0x000e620000004200 */
        /* <DEDUP_REMOVED lines=13> */
[----:B------:R-:W4:Y:S01]  /*15850*/  MUFU.EX2 R64, R158 ;  /* 0x0000009e00407308 */ /* 0x000f220000000800 */
        /* <DEDUP_REMOVED lines=14> */
[----:B------:R-:W-:Y:S01]  /*15940*/  FADD.FTZ R2, R99, R2 ;  /* 0x0000000263027221 */ /* 0x000fe20000010000 */
[----:B------:R-:W-:Y:S02]  /*15950*/  FADD.FTZ R0, R131, R0 ;  /* 0x0000000083007221 */ /* 0x000fe40000010000 */
[----:B------:R-:W1:Y:S01]  /*15960*/  MUFU.EX2 R31, R148 ;  /* 0x00000094001f7308 */ /* 0x000e620000000800 */
[----:B--2---:R-:W-:-:S03]  /*15970*/  FADD.FTZ R4, R9, R4 ;  /* 0x0000000409047221 */ /* 0x004fc60000010000 */
[----:B------:R-:W2:Y:S01]  /*15980*/  MUFU.EX2 R27, R194 ;  /* 0x000000c2001b7308 */ /* 0x000ea20000000800 */
[----:B---3--:R-:W-:-:S03]  /*15990*/  FADD.FTZ R3, R7, R3 ;  /* 0x0000000307037221 */ /* 0x008fc60000010000 */
[----:B------:R-:W3:Y:S01]  /*159a0*/  MUFU.EX2 R65, R159 ;  /* 0x0000009f00417308 */ /* 0x000ee20000000800 */
[----:B----4-:R-:W-:-:S03]  /*159b0*/  FADD.FTZ R2, R64, R2 ;  /* 0x0000000240027221 */ /* 0x010fc60000010000 */
[----:B------:R-:W-:Y:S04]  /*159c0*/  MUFU.EX2 R29, R150 ;  /* 0x00000096001d7308 */ /* 0x000fe80000000800 */
[----:B------:R-:W4:Y:S01]  /*159d0*/  MUFU.EX2 R26, R204 ;  /* 0x000000cc001a7308 */ /* 0x000f220000000800 */
[----:B-1----:R-:W-:Y:S01]  /*159e0*/  FADD.FTZ R0, R28, R0 ;  /* 0x000000001c007221 */ /* 0x002fe20000010000 */
        /* <DEDUP_REMOVED lines=12> */
[----:B----4-:R-:W-:Y:S01]  /*15ab0*/  FADD.FTZ R3, R26, R3 ;  /* 0x000000031a037221 */ /* 0x010fe20000010000 */
        /* <DEDUP_REMOVED lines=8> */
[----:B------:R-:W-:Y:S03]  /*15b40*/  HMMA.16816.F32.BF16 R168, R196, R144, R100 ;  /* 0x00000090c4a8723c */ /* 0x000fe60000041864 */
[----:B------:R1:W-:Y:S01]  /*15b50*/  STL [R1+0xe8], R3 ;  /* 0x0000e80301007387 */ /* 0x0003e20000100800 */
[----:B------:R-:W-:-:S03]  /*15b60*/  UISETP.GT.AND UP0, UPT, UR25, UR15, UPT ;  /* 0x0000000f1900728c */ /* 0x000fc6000bf04270 */
        /* <DEDUP_REMOVED lines=24> */
[----:B------:R-:W-:Y:S02]  /*15cf0*/  @P0 MOV R70, R203 ;  /* 0x000000cb00460202 */ /* 0x000fe40000000f00 */
[----:B------:R-:W-:Y:S02]  /*15d00*/  @P0 MOV R69, R200 ;  /* 0x000000c800450202 */ /* 0x000fe40000000f00 */
[----:B------:R-:W-:Y:S01]  /*15d10*/  @P0 MOV R80, R201 ;  /* 0x000000c900500202 */ /* 0x000fe20000000f00 */
[----:B------:R-:W-:Y:S01]  /*15d20*/  @UP0 UIADD3 UR17, UPT, UPT, UR17, -0x3, URZ ;  /* 0xfffffffd11110890 */ /* 0x000fe2000fffe0ff */
[----:B-12---:R-:W-:Y:S11]  /*15d30*/  BRA.U UP0, `(.L_x_816) ;  /* 0x0000000100047547 */ /* 0x006ff6000b800000 */
.L_x_812:
[----:B------:R-:W-:-:S12]  /*15d40*/  UIADD3 UR17, UPT, UPT, UR25, -0x1, URZ ;  /* 0xffffffff19117890 */ /* 0x000fd8000fffe0ff */
.L_x_816:
[----:B------:R-:W-:-:S09]  /*15d50*/  UISETP.GE.AND UP0, UPT, UR17, UR15, UPT ;  /* 0x0000000f1100728c */ /* 0x000fd2000bf06270 */
[----:B------:R-:W-:Y:S05]  /*15d60*/  BRA.U !UP0, `(.L_x_817) ;  /* 0x0000008508187547 */ /* 0x000fea000b800000 */
[----:B------:R-:W1:Y:S01]  /*15d70*/  LDC.64 R4, c[0x0][0x3c0] ;  /* 0x0000f000ff047b82 */ /* 0x000e620000000a00 */
[----:B------:R-:W2:Y:S01]  /*15d80*/  S2R R238, SR_TID.X ;  /* 0x0000000000ee7919 */ /* 0x000ea20000002100 */
[----:B------:R-:W-:Y:S01]  /*15d90*/  VIADD R0, R232, 0x8000 ;  /* 0x00008000e8007836 */ /* 0x000fe20000000000 */
[----:B------:R-:W3:Y:S01]  /*15da0*/  LDCU UR8, c[0x0][0x440] ;  /* 0x00008800ff0877ac */ /* 0x000ee20008000800 */
[----:B------:R-:W-:Y:S01]  /*15db0*/  IMAD.MOV.U32 R235, RZ, RZ, 0x20 ;  /* 0x00000020ffeb7424 */ /* 0x000fe200078e00ff */
[----:B------:R-:W-:Y:S01]  /*15dc0*/  MOV R3, R69 ;  /* 0x0000004500037202 */ /* 0x000fe20000000f00 */
[----:B-----5:R-:W-:Y:S01]  /*15dd0*/  IMAD.MOV.U32 R133, RZ, RZ, R68 ;  /* 0x000000ffff857224 */ /* 0x020fe200078e0044 */
[----:B------:R-:W-:Y:S01]  /*15de0*/  MOV R242, 0x40 ;  /* 0x0000004000f27802 */ /* 0x000fe20000000f00 */
[----:B------:R-:W4:Y:S01]  /*15df0*/  S2UR UR5, SR_CgaCtaId ;  /* 0x00000000000579c3 */ /* 0x000f220000008800 */
[----:B------:R-:W-:Y:S01]  /*15e00*/  IMAD.MOV.U32 R132, RZ, RZ, R70 ;  /* 0x000000ffff847224 */ /* 0x000fe200078e0046 */
[C---:B------:R-:W-:Y:S01]  /*15e10*/  IADD3 R246, PT, PT, R243.reuse, 0x40, RZ ;  /* 0x00000040f3f67810 */ /* 0x040fe20007ffe0ff */
[----:B------:R-:W-:Y:S01]  /*15e20*/  IMAD.MOV.U32 R2, RZ, RZ, R80 ;  /* 0x000000ffff027224 */ /* 0x000fe200078e0050 */
[----:B------:R-:W-:Y:S01]  /*15e30*/  UMOV UR7, 0x400 ;  /* 0x0000040000077882 */ /* 0x000fe20000000000 */
[C---:B------:R-:W-:Y:S01]  /*15e40*/  VIADD R247, R243.reuse, 0x8 ;  /* 0x00000008f3f77836 */ /* 0x040fe20000000000 */
[----:B------:R-:W1:Y:S01]  /*15e50*/  LDCU UR6, c[0x0][0x440] ;  /* 0x00008800ff0677ac */ /* 0x000e620008000800 */
[----:B------:R-:W-:Y:S01]  /*15e60*/  VIADD R245, R243, 0x48 ;  /* 0x00000048f3f57836 */ /* 0x000fe20000000000 */
[----:B------:R-:W1:Y:S01]  /*15e70*/  LDCU UR4, c[0x0][0x45c] ;  /* 0x00008b80ff0477ac */ /* 0x000e620008000800 */
[----:B---3--:R-:W-:Y:S01]  /*15e80*/  ISETP.GE.AND P4, PT, R234, UR8, PT ;  /* 0x00000008ea007c0c */ /* 0x008fe2000bf86270 */
[----:B-1----:R1:W-:Y:S04]  /*15e90*/  STL.64 [R1+0x30], R4 ;  /* 0x0000300401007387 */ /* 0x0023e80000100a00 */
[----:B------:R1:W-:Y:S01]  /*15ea0*/  STL [R1+0xf4], R0 ;  /* 0x0000f40001007387 */ /* 0x0003e20000100800 */
[----:B----4-:R-:W-:Y:S01]  /*15eb0*/  ULEA UR5, UR5, UR7, 0x18 ;  /* 0x0000000705057291 */ /* 0x010fe2000f8ec0ff */
[----:B--2---:R-:W-:-:S02]  /*15ec0*/  LOP3.LUT P0, RZ, R238, 0x2, RZ, 0xc0, !PT ;  /* 0x00000002eeff7812 */ /* 0x004fc4000780c0ff */
[C---:B------:R-:W-:Y:S02]  /*15ed0*/  SHF.L.U32 R240, R238.reuse, 0x6, RZ ;  /* 0x00000006eef07819 */ /* 0x040fe400000006ff */
[----:B------:R-:W-:Y:S02]  /*15ee0*/  SEL R235, R235, 0xffffffe0, !P0 ;  /* 0xffffffe0ebeb7807 */ /* 0x000fe40004000000 */
[----:B------:R-:W-:Y:S02]  /*15ef0*/  LOP3.LUT R241, R238, 0x8, RZ, 0xc0, !PT ;  /* 0x00000008eef17812 */ /* 0x000fe400078ec0ff */
[----:B------:R-:W-:Y:S01]  /*15f00*/  LOP3.LUT R239, R240, 0x400, RZ, 0xc0, !PT ;  /* 0x00000400f0ef7812 */ /* 0x000fe200078ec0ff */
[----:B------:R-:W-:Y:S01]  /*15f10*/  IMAD.IADD R237, R236, 0x1, R235 ;  /* 0x00000001eced7824 */ /* 0x000fe200078e02eb */
[----:B------:R-:W-:Y:S01]  /*15f20*/  IADD3 R233, PT, PT, R235, R232, RZ ;  /* 0x000000e8ebe97210 */ /* 0x000fe20007ffe0ff */
[----:B------:R-:W-:Y:S06]  /*15f30*/  BRA `(.L_x_818) ;  /* 0x00000008002c7947 */ /* 0x000fec0003800000 */
.L_x_820:
[----:B------:R-:W-:Y:S01]  /*15f40*/  IMAD.U32 R0, RZ, RZ, UR17 ;  /* 0x00000011ff007e24 */ /* 0x000fe2000f8e00ff */
[----:B------:R-:W2:Y:S01]  /*15f50*/  LDL R221, [R1+0x90] ;  /* 0x0000900001dd7983 */ /* 0x000ea20000100800 */
[----:B------:R-:W-:Y:S02]  /*15f60*/  ISETP.GE.AND P4, PT, R234, UR6, PT ;  /* 0x00000006ea007c0c */ /* 0x000fe4000bf86270 */
[----:B------:R-:W-:Y:S02]  /*15f70*/  LOP3.LUT R248, R252, 0x1f8, RZ, 0xc0, !PT ;  /* 0x000001f8fcf87812 */ /* 0x000fe400078ec0ff */
[----:B------:R-:W3:Y:S02]  /*15f80*/  LDL R220, [R1+0x8c] ;  /* 0x00008c0001dc7983 */ /* 0x000ee40000100800 */
[----:B------:R-:W-:Y:S04]  /*15f90*/  LOP3.LUT R248, R248, 0x38, R238, 0x78, !PT ;  /* 0x00000038f8f87812 */ /* 0x000fe800078e78ee */
[----:B------:R-:W-:Y:S03]  /*15fa0*/  LOP3.LUT R248, R248, 0x1e00, R252, 0xf8, !PT ;  /* 0x00001e00f8f87812 */ /* 0x000fe600078ef8fc */
[----:B------:R-:W-:Y:S01]  /*15fb0*/  @!P4 VIADD R0, R0, 0xffffffff ;  /* 0xffffffff0000c836 */ /* 0x000fe20000000000 */
[----:B------:R-:W1:Y:S01]  /*15fc0*/  @!P4 LDC.64 R216, c[0x0][0x3b8] ;  /* 0x0000ee00ffd8cb82 */ /* 0x000e620000000a00 */
[----:B------:R-:W-:Y:S02]  /*15fd0*/  LEA R248, R248, UR5, 0x1 ;  /* 0x00000005f8f87c11 */ /* 0x000fe4000f8e08ff */
[C---:B-1----:R-:W-:Y:S04]  /*15fe0*/  @!P4 IMAD.WIDE.U32 R214, R0.reuse, R216, RZ ;  /* 0x000000d800d6c225 */ /* 0x042fe800078e00ff */
[----:B------:R-:W-:Y:S01]  /*15ff0*/  @!P4 IMAD R215, R0, R217, R215 ;  /* 0x000000d900d7c224 */ /* 0x000fe200078e02d7 */
[----:B------:R-:W-:Y:S01]  /*16000*/  MOV R0, UR17 ;  /* 0x0000001100007c02 */ /* 0x000fe20008000f00 */
[----:B------:R-:W1:Y:S04]  /*16010*/  @!P0 LDC.64 R216, c[0x0][0x3b8] ;  /* 0x0000ee00ffd88b82 */ /* 0x000e680000000a00 */
[----:B------:R-:W-:Y:S01]  /*16020*/  @!P0 VIADD R0, R0, 0xffffffff ;  /* 0xffffffff00008836 */ /* 0x000fe20000000000 */
[C---:B--2---:R-:W-:Y:S04]  /*16030*/  @!P4 LEA R219, P1, R214.reuse, R221, 0x8 ;  /* 0x000000ddd6dbc211 */ /* 0x044fe800078240ff */
[----:B---3--:R-:W-:Y:S01]  /*16040*/  @!P4 LEA.HI.X R218, R214, R220, R215, 0x8, P1 ;  /* 0x000000dcd6dac211 */ /* 0x008fe200008f44d7 */
[C---:B-1----:R-:W-:Y:S04]  /*16050*/  @!P0 IMAD.WIDE.U32 R214, R0.reuse, R216, RZ ;  /* 0x000000d800d68225 */ /* 0x042fe800078e00ff */
[----:B------:R-:W-:Y:S02]  /*16060*/  @!P0 IMAD R215, R0, R217, R215 ;  /* 0x000000d900d78224 */ /* 0x000fe400078e02d7 */
[C---:B------:R-:W-:Y:S03]  /*16070*/  @!P0 IMAD.SHL.U32 R0, R214.reuse, 0x80, RZ ;  /* 0x00000080d6008824 */ /* 0x040fe600078e00ff */
[----:B------:R-:W-:Y:S02]  /*16080*/  @!P0 SHF.L.U64.HI R215, R214, 0x7, R215 ;  /* 0x00000007d6d78819 */ /* 0x000fe400000102d7 */
[C---:B------:R-:W-:Y:S02]  /*16090*/  @!P0 LEA R0, P1, R216.reuse, R0, 0x4 ;  /* 0x00000000d8008211 */ /* 0x040fe400078220ff */
[----:B------:R-:W-:Y:S02]  /*160a0*/  @!P4 MOV R214, R219 ;  /* 0x000000db00d6c202 */ /* 0x000fe40000000f00 */
[----:B------:R-:W-:Y:S01]  /*160b0*/  @!P0 LEA.HI.X R216, R216, R215, R217, 0x4, P1 ;  /* 0x000000d7d8d88211 */ /* 0x000fe200008f24d9 */
[----:B------:R-:W-:Y:S05]  /*160c0*/  @!P4 IMAD.MOV.U32 R215, RZ, RZ, R218 ;  /* 0x000000ffffd7c224 */ /* 0x000fea00078e00da */
[----:B------:R-:W-:Y:S01]  /*160d0*/  @!PT LDS RZ, [RZ] ;  /* 0x00000000fffff984 */ /* 0x000fe20000000800 */
[----:B------:R-:W-:Y:S01]  /*160e0*/  @!PT LDS RZ, [RZ] ;  /* 0x00000000fffff984 */ /* 0x000fe20000000800 */
[----:B------:R-:W-:Y:S01]  /*160f0*/  @!PT LDS RZ, [RZ] ;  /* 0x00000000fffff984 */ /* 0x000fe20000000800 */
[----:B------:R1:W-:Y:S05]  /*16100*/  @!P4 LDGSTS.E.BYPASS.LTC128B.128 [R248+0x4000], desc[UR20][R214.64] ;  /* 0x04000000d6f8cfae */ /* 0x0003ea000b981a14 */
[----:B------:R2:W-:Y:S05]  /*16110*/  @P4 STS.128 [R248+0x4000], RZ ;  /* 0x004000fff8004388 */ /* 0x0005ea0000000c00 */
[----:B------:R2:W-:Y:S01]  /*16120*/  @P0 STS.128 [R248+0x4800], RZ ;  /* 0x004800fff8000388 */ /* 0x0005e20000000c00 */
[C---:B-1----:R-:W-:Y:S04]  /*16130*/  @!P0 LEA R214, P1, R0.reuse, R221, 0x1 ;  /* 0x000000dd00d68211 */ /* 0x042fe800078208ff */
[----:B------:R-:W-:Y:S01]  /*16140*/  @!P0 LEA.HI.X R215, R0, R220, R216, 0x1, P1 ;  /* 0x000000dc00d78211 */ /* 0x000fe200008f0cd8 */
[----:B------:R-:W-:Y:S01]  /*16150*/  IMAD.U32 R0, RZ, RZ, UR17 ;  /* 0x00000011ff007e24 */ /* 0x000fe2000f8e00ff */
[----:B------:R-:W1:Y:S03]  /*16160*/  @!P0 LDC.64 R216, c[0x0][0x3b8] ;  /* 0x0000ee00ffd88b82 */ /* 0x000e660000000a00 */
[----:B------:R-:W-:Y:S01]  /*16170*/  @!PT LDS RZ, [RZ] ;  /* 0x00000000fffff984 */ /* 0x000fe20000000800 */
[----:B------:R-:W-:Y:S01]  /*16180*/  @!PT LDS RZ, [RZ] ;  /* 0x00000000fffff984 */ /* 0x000fe20000000800 */
[----:B------:R-:W-:Y:S01]  /*16190*/  @!PT LDS RZ, [RZ] ;  /* 0x00000000fffff984 */ /* 0x000fe20000000800 */
[----:B------:R1:W-:Y:S01]  /*161a0*/  @!P0 LDGSTS.E.BYPASS.LTC128B.128 [R248+0x4800], desc[UR20][R214.64] ;  /* 0x04800000d6f88fae */ /* 0x0003e2000b981a14 */
[----:B------:R-:W-:Y:S04]  /*161b0*/  @!P0 IADD3 R0, PT, PT, R0, -0x1, RZ ;  /* 0xffffffff00008810 */ /* 0x000fe80007ffe0ff */
[----:B------:R2:W-:Y:S01]  /*161c0*/  @P0 STS.128 [R248+0x5000], RZ ;  /* 0x005000fff8000388 */ /* 0x0005e20000000c00 */
[C---:B-1----:R-:W-:Y:S04]  /*161d0*/  @!P0 IMAD.WIDE.U32 R214, R0.reuse, R216, RZ ;  /* 0x000000d800d68225 */ /* 0x042fe800078e00ff */
[----:B------:R-:W-:Y:S02]  /*161e0*/  @!P0 IMAD R215, R0, R217, R215 ;  /* 0x000000d900d78224 */ /* 0x000fe400078e02d7 */
[----:B------:R-:W-:Y:S03]  /*161f0*/  @!P0 IMAD R0, R217, 0x30, RZ ;  /* 0x00000030d9008824 */ /* 0x000fe600078e02ff */
[C---:B------:R-:W-:Y:S01]  /*16200*/  @!P0 SHF.L.U64.HI R215, R214.reuse, 0x7, R215 ;  /* 0x00000007d6d78819 */ /* 0x040fe200000102d7 */
[----:B------:R-:W-:Y:S04]  /*16210*/  @!P0 IMAD.SHL.U32 R214, R214, 0x80, RZ ;  /* 0x00000080d6d68824 */ /* 0x000fe800078e00ff */
[----:B------:R-:W-:Y:S02]  /*16220*/  @!P0 IMAD.WIDE.U32 R214, R216, 0x30, R214 ;  /* 0x00000030d8d68825 */ /* 0x000fe400078e00d6 */
[----:B------:R-:W1:Y:S02]  /*16230*/  @!P0 LDC.64 R216, c[0x0][0x3b8] ;  /* 0x0000ee00ffd88b82 */ /* 0x000e640000000a00 */
[----:B------:R-:W-:Y:S01]  /*16240*/  @!P0 IMAD.IADD R0, R0, 0x1, R215 ;  /* 0x0000000100008824 */ /* 0x000fe200078e02d7 */
[C---:B------:R-:W-:Y:S04]  /*16250*/  @!P0 LEA R218, P1, R214.reuse, R221, 0x1 ;  /* 0x000000ddd6da8211 */ /* 0x040fe800078208ff */
[----:B------:R-:W-:Y:S02]  /*16260*/  @!P0 LEA.HI.X R219, R214, R220, R0, 0x1, P1 ;  /* 0x000000dcd6db8211 */ /* 0x000fe400008f0c00 */
[----:B------:R-:W-:Y:S05]  /*16270*/  MOV R0, UR17 ;  /* 0x0000001100007c02 */ /* 0x000fea0008000f00 */
[----:B------:R-:W-:Y:S04]  /*16280*/  @!P0 VIADD R0, R0, 0xffffffff ;  /* 0xffffffff00008836 */ /* 0x000fe80000000000 */
[C---:B-1----:R-:W-:Y:S04]  /*16290*/  @!P0 IMAD.WIDE.U32 R214, R0.reuse, R216, RZ ;  /* 0x000000d800d68225 */ /* 0x042fe800078e00ff */
[----:B------:R-:W-:Y:S02]  /*162a0*/  @!P0 IMAD R215, R0, R217, R215 ;  /* 0x000000d900d78224 */ /* 0x000fe400078e02d7 */
[C---:B------:R-:W-:Y:S03]  /*162b0*/  @!P0 IMAD.SHL.U32 R0, R214.reuse, 0x80, RZ ;  /* 0x00000080d6008824 */ /* 0x040fe600078e00ff */
[----:B------:R-:W-:Y:S02]  /*162c0*/  @!P0 SHF.L.U64.HI R215, R214, 0x7, R215 ;  /* 0x00000007d6d78819 */ /* 0x000fe400000102d7 */
[C---:B------:R-:W-:Y:S04]  /*162d0*/  @!P0 LEA R0, P1, R216.reuse, R0, 0x5 ;  /* 0x00000000d8008211 */ /* 0x040fe800078228ff */
[----:B------:R-:W-:Y:S02]  /*162e0*/  @!P0 LEA.HI.X R216, R216, R215, R217, 0x5, P1 ;  /* 0x000000d7d8d88211 */ /* 0x000fe400008f2cd9 */
[C---:B------:R-:W-:Y:S04]  /*162f0*/  @!P0 LEA R214, P1, R0.reuse, R221, 0x1 ;  /* 0x000000dd00d68211 */ /* 0x040fe800078208ff */
[----:B------:R-:W-:Y:S02]  /*16300*/  @!P0 LEA.HI.X R215, R0, R220, R216, 0x1, P1 ;  /* 0x000000dc00d78211 */ /* 0x000fe400008f0cd8 */
[----:B------:R-:W1:Y:S01]  /*16310*/  @!P0 LDC.64 R216, c[0x0][0x3b8] ;  /* 0x0000ee00ffd88b82 */ /* 0x000e620000000a00 */
[----:B------:R-:W-:Y:S02]  /*16320*/  MOV R0, UR17 ;  /* 0x0000001100007c02 */ /* 0x000fe40008000f00 */
[----:B------:R-:W-:Y:S01]  /*16330*/  @!PT LDS RZ, [RZ] ;  /* 0x00000000fffff984 */ /* 0x000fe20000000800 */
[----:B------:R-:W-:Y:S01]  /*16340*/  @!PT LDS RZ, [RZ] ;  /* 0x00000000fffff984 */ /* 0x000fe20000000800 */
[----:B------:R-:W-:Y:S01]  /*16350*/  @!PT LDS RZ, [RZ] ;  /* 0x00000000fffff984 */ /* 0x000fe20000000800 */
[----:B------:R1:W-:Y:S03]  /*16360*/  @!P0 LDGSTS.E.BYPASS.LTC128B.128 [R248+0x5000], desc[UR20][R214.64] ;  /* 0x05000000d6f88fae */ /* 0x0003e6000b981a14 */
[----:B------:R-:W-:Y:S02]  /*16370*/  @!P0 VIADD R0, R0, 0xffffffff ;  /* 0xffffffff00008836 */ /* 0x000fe40000000000 */
[----:B------:R2:W-:Y:S05]  /*16380*/  @P0 STS.128 [R248+0x5800], RZ ;  /* 0x005800fff8000388 */ /* 0x0005ea0000000c00 */
[----:B------:R-:W-:Y:S01]  /*16390*/  @!PT LDS RZ, [RZ] ;  /* 0x00000000fffff984 */ /* 0x000fe20000000800 */
[----:B------:R-:W-:Y:S01]  /*163a0*/  @!PT LDS RZ, [RZ] ;  /* 0x00000000fffff984 */ /* 0x000fe20000000800 */
[----:B------:R-:W-:Y:S01]  /*163b0*/  @!PT LDS RZ, [RZ] ;  /* 0x00000000fffff984 */ /* 0x000fe20000000800 */
[----:B------:R3:W-:Y:S05]  /*163c0*/  @!P0 LDGSTS.E.BYPASS.LTC128B.128 [R248+0x5800], desc[UR20][R218.64] ;  /* 0x05800000daf88fae */ /* 0x0007ea000b981a14 */
[----:B------:R2:W-:Y:S01]  /*163d0*/  @P0 STS.128 [R248+0x6000], RZ ;  /* 0x006000fff8000388 */ /* 0x0005e20000000c00 */
[C---:B-1----:R-:W-:Y:S04]  /*163e0*/  @!P0 IMAD.WIDE.U32 R214, R0.reuse, R216, RZ ;  /* 0x000000d800d68225 */ /* 0x042fe800078e00ff */
[----:B------:R-:W-:Y:S02]  /*163f0*/  @!P0 IMAD R215, R0, R217, R215 ;  /* 0x000000d900d78224 */ /* 0x000fe400078e02d7 */
[----:B------:R-:W-:Y:S03]  /*16400*/  @!P0 IMAD R0, R217, 0x50, RZ ;  /* 0x00000050d9008824 */ /* 0x000fe600078e02ff */
[C---:B------:R-:W-:Y:S01]  /*16410*/  @!P0 SHF.L.U64.HI R215, R214.reuse, 0x7, R215 ;  /* 0x00000007d6d78819 */ /* 0x040fe200000102d7 */
[----:B------:R-:W-:Y:S04]  /*16420*/  @!P0 IMAD.SHL.U32 R214, R214, 0x80, RZ ;  /* 0x00000080d6d68824 */ /* 0x000fe800078e00ff */
[----:B------:R-:W-:Y:S02]  /*16430*/  @!P0 IMAD.WIDE.U32 R214, R216, 0x50, R214 ;  /* 0x00000050d8d68825 */ /* 0x000fe400078e00d6 */
[----:B------:R-:W1:Y:S01]  /*16440*/  @!P0 LDC.64 R216, c[0x0][0x3b8] ;  /* 0x0000ee00ffd88b82 */ /* 0x000e620000000a00 */
[----:B---3--:R-:W-:Y:S02]  /*16450*/  @!P0 LEA R218, P1, R214, R221, 0x1 ;  /* 0x000000ddd6da8211 */ /* 0x008fe400078208ff */
[----:B------:R-:W-:Y:S04]  /*16460*/  @!P0 IADD3 R0, PT, PT, R0, R215, RZ ;  /* 0x000000d700008210 */ /* 0x000fe80007ffe0ff */
[----:B------:R-:W-:Y:S01]  /*16470*/  @!P0 LEA.HI.X R219, R214, R220, R0, 0x1, P1 ;  /* 0x000000dcd6db8211 */ /* 0x000fe200008f0c00 */
[----:B------:R-:W-:Y:S04]  /*16480*/  IMAD.U32 R0, RZ, RZ, UR17 ;  /* 0x00000011ff007e24 */ /* 0x000fe8000f8e00ff */
[----:B------:R-:W-:Y:S04]  /*16490*/  @!P0 VIADD R0, R0, 0xffffffff ;  /* 0xffffffff00008836 */ /* 0x000fe80000000000 */
[C---:B-1----:R-:W-:Y:S04]  /*164a0*/  @!P0 IMAD.WIDE.U32 R214, R0.reuse, R216, RZ ;  /* 0x000000d800d68225 */ /* 0x042fe800078e00ff */
[----:B------:R-:W-:Y:S01]  /*164b0*/  @!P0 IMAD R215, R0, R217, R215 ;  /* 0x000000d900d78224 */ /* 0x000fe200078e02d7 */
[C---:B------:R-:W-:Y:S04]  /*164c0*/  @!P0 SHF.L.U32 R0, R214.reuse, 0x7, RZ ;  /* 0x00000007d6008819 */ /* 0x040fe800000006ff */
[----:B------:R-:W-:Y:S02]  /*164d0*/  @!P0 SHF.L.U64.HI R215, R214, 0x7, R215 ;  /* 0x00000007d6d78819 */ /* 0x000fe400000102d7 */
[C---:B------:R-:W-:Y:S04]  /*164e0*/  @!P0 LEA R0, P1, R216.reuse, R0, 0x6 ;  /* 0x00000000d8008211 */ /* 0x040fe800078230ff */
[----:B------:R-:W-:Y:S02]  /*164f0*/  @!P0 LEA.HI.X R216, R216, R215, R217, 0x6, P1 ;  /* 0x000000d7d8d88211 */ /* 0x000fe400008f34d9 */
[C---:B------:R-:W-:Y:S04]  /*16500*/  @!P0 LEA R214, P1, R0.reuse, R221, 0x1 ;  /* 0x000000dd00d68211 */ /* 0x040fe800078208ff */
        /* <DEDUP_REMOVED lines=16> */
[----:B------:R-:W-:Y:S01]  /*16610*/  @!P0 IMAD R0, R217, 0x60, RZ ;  /* 0x00000060d9008824 */ /* 0x000fe200078e02ff */
[----:B---3--:R-:W1:Y:S02]  /*16620*/  @!P0 LDC.64 R218, c[0x0][0x3b8] ;  /* 0x0000ee00ffda8b82 */ /* 0x008e640000000a00 */
[C---:B------:R-:W-:Y:S01]  /*16630*/  @!P0 SHF.L.U64.HI R215, R214.reuse, 0x7, R215 ;  /* 0x00000007d6d78819 */ /* 0x040fe200000102d7 */
[----:B------:R-:W-:Y:S04]  /*16640*/  @!P0 IMAD.SHL.U32 R214, R214, 0x80, RZ ;  /* 0x00000080d6d68824 */ /* 0x000fe800078e00ff */
[----:B------:R-:W-:Y:S03]  /*16650*/  @!P0 IMAD.WIDE.U32 R214, R216, 0x60, R214 ;  /* 0x00000060d8d68825 */ /* 0x000fe600078e00d6 */
[----:B------:R-:W-:Y:S02]  /*16660*/  @!P0 LEA R216, P1, R214, R221, 0x1 ;  /* 0x000000ddd6d88211 */ /* 0x000fe400078208ff */
[----:B------:R-:W-:Y:S04]  /*16670*/  @!P0 IADD3 R0, PT, PT, R0, R215, RZ ;  /* 0x000000d700008210 */ /* 0x000fe80007ffe0ff */
[----:B------:R-:W-:Y:S01]  /*16680*/  @!P0 LEA.HI.X R217, R214, R220, R0, 0x1, P1 ;  /* 0x000000dcd6d98211 */ /* 0x000fe200008f0c00 */
[----:B------:R-:W-:Y:S04]  /*16690*/  IMAD.U32 R0, RZ, RZ, UR17 ;  /* 0x00000011ff007e24 */ /* 0x000fe8000f8e00ff */
        /* <DEDUP_REMOVED lines=11> */
[----:B------:R-:W-:Y:S05]  /*16750*/  @!P0 IMAD.WIDE.U32 R214, R218, 0x70, R214 ;  /* 0x00000070dad68825 */ /* 0x000fea00078e00d6 */
[----:B------:R-:W-:Y:S02]  /*16760*/  @!P0 IADD3 R0, PT, PT, R0, R215, RZ ;  /* 0x000000d700008210 */ /* 0x000fe40007ffe0ff */
[C---:B---3--:R-:W-:Y:S04]  /*16770*/  @!P0 LEA R216, P1, R214.reuse, R221, 0x1 ;  /* 0x000000ddd6d88211 */ /* 0x048fe800078208ff */
[----:B------:R-:W-:Y:S05]  /*16780*/  @!P0 LEA.HI.X R217, R214, R220, R0, 0x1, P1 ;  /* 0x000000dcd6d98211 */ /* 0x000fea00008f0c00 */
[----:B------:R-:W-:Y:S01]  /*16790*/  @!PT LDS RZ, [RZ] ;  /* 0x00000000fffff984 */ /* 0x000fe20000000800 */
[----:B------:R-:W-:Y:S01]  /*167a0*/  @!PT LDS RZ, [RZ] ;  /* 0x00000000fffff984 */ /* 0x000fe20000000800 */
[----:B------:R-:W-:Y:S01]  /*167b0*/  @!PT LDS RZ, [RZ] ;  /* 0x00000000fffff984 */ /* 0x000fe20000000800 */
[----:B------:R2:W-:Y:S05]  /*167c0*/  @!P0 LDGSTS.E.BYPASS.LTC128B.128 [R248+0x7800], desc[UR20][R216.64] ;  /* 0x07800000d8f88fae */ /* 0x0005ea000b981a14 */
[----:B------:R-:W0:Y:S01]  /*167d0*/  LDGDEPBAR ;  /* 0x00000000000079af */ /* 0x000e220000000000 */
[----:B------:R-:W-:Y:S05]  /*167e0*/  BRA `(.L_x_819) ;  /* 0x0000001000ac7947 */ /* 0x000fea0003800000 */
.L_x_818:
[----:B------:R-:W2:Y:S01]  /*167f0*/  LDL R17, [R1+0x30] ;  /* 0x0000300001117983 */ /* 0x000ea20000100800 */
[----:B-----5:R-:W-:Y:S01]  /*16800*/  ISETP.GE.AND P0, PT, R234, UR6, PT ;  /* 0x00000006ea007c0c */ /* 0x020fe2000bf06270 */
[----:B------:R-:W-:Y:S04]  /*16810*/  DEPBAR.LE SB0, 0x0 ;  /* 0x000080000000791a */ /* 0x000fe80000000000 */
[----:B------:R-:W3:Y:S01]  /*16820*/  LDL R11, [R1+0x34] ;  /* 0x00003400010b7983 */ /* 0x000ee20000100800 */
[----:B------:R-:W-:Y:S01]  /*16830*/  IMAD.SHL.U32 R252, R238, 0x8, RZ ;  /* 0x00000008eefc7824 */ /* 0x000fe200078e00ff */
[----:B------:R-:W-:Y:S02]  /*16840*/  UISETP.GT.AND UP0, UPT, UR17, UR15, UPT ;  /* 0x0000000f1100728c */ /* 0x000fe4000bf04270 */
[----:B----4-:R-:W4:Y:S02]  /*16850*/  LDL R18, [R1+0x98] ;  /* 0x0000980001127983 */ /* 0x010f240000100800 */
[----:B------:R-:W-:Y:S02]  /*16860*/  LOP3.LUT R234, R252, 0x38, RZ, 0xc0, !PT ;  /* 0x00000038fcea7812 */ /* 0x000fe400078ec0ff */
[----:B------:R-:W5:Y:S02]  /*16870*/  LDL R26, [R1+0x94] ;  /* 0x00009400011a7983 */ /* 0x000f640000100800 */
[----:B------:R-:W-:Y:S01]  /*16880*/  LOP3.LUT R200, R234, 0x1c0, R240, 0xf8, !PT ;  /* 0x000001c0eac87812 */ /* 0x000fe200078ef8f0 */
[----:B------:R-:W-:Y:S03]  /*16890*/  BAR.SYNC.DEFER_BLOCKING 0x0 ;  /* 0x0000000000007b1d */ /* 0x000fe60000010000 */
[----:B------:R-:W-:Y:S05]  /*168a0*/  LOP3.LUT R200, R200, R241, RZ, 0x3c, !PT ;  /* 0x000000f1c8c87212 */ /* 0x000fea00078e3cff */
[----:B------:R-:W-:Y:S01]  /*168b0*/  IMAD R200, R200, 0x2, R239 ;  /* 0x00000002c8c87824 */ /* 0x000fe200078e02ef */
[----:B------:R-:W-:Y:S03]  /*168c0*/  STL [R1+0xdc], R252 ;  /* 0x0000dcfc01007387 */ /* 0x000fe60000100800 */
[----:B------:R-:W-:Y:S02]  /*168d0*/  VIADD R135, R200, UR5 ;  /* 0x00000005c8877c36 */ /* 0x000fe40008000000 */
[----:B--2---:R-:W-:Y:S04]  /*168e0*/  IMAD.WIDE.U32 R6, R17, UR17, RZ ;  /* 0x0000001111067c25 */ /* 0x004fe8000f8e00ff */
[C---:B-1----:R-:W-:Y:S02]  /*168f0*/  IMAD.SHL.U32 R4, R6.reuse, 0x80, RZ ;  /* 0x0000008006047824 */ /* 0x042fe400078e00ff */
[C---:B---3--:R-:W-:Y:S02]  /*16900*/  IMAD R7, R11.reuse, UR17, R7 ;  /* 0x000000110b077c24 */ /* 0x048fe4000f8e0207 */
[----:B------:R-:W-:Y:S01]  /*16910*/  @!P0 IMAD R14, R11, 0x50, RZ ;  /* 0x000000500b0e8824 */ /* 0x000fe200078e02ff */
[-C--:B------:R-:W-:Y:S01]  /*16920*/  @!P0 LEA R0, P3, R17, R4.reuse, 0x4 ;  /* 0x0000000411008211 */ /* 0x080fe200078620ff */
[C---:B------:R-:W-:Y:S01]  /*16930*/  @!P0 IMAD R15, R11.reuse, 0x60, RZ ;  /* 0x000000600b0f8824 */ /* 0x040fe200078e02ff */
[----:B------:R-:W-:Y:S01]  /*16940*/  SHF.L.U64.HI R5, R6, 0x7, R7 ;  /* 0x0000000706057819 */ /* 0x000fe20000010207 */
[----:B------:R-:W-:Y:S01]  /*16950*/  @!P0 IMAD R16, R11, 0x70, RZ ;  /* 0x000000700b108824 */ /* 0x000fe200078e02ff */
[C---:B------:R-:W-:Y:S02]  /*16960*/  @!P0 LEA R7, P1, R17.reuse, R4, 0x6 ;  /* 0x0000000411078211 */ /* 0x040fe400078230ff */
[CCC-:B------:R-:W-:Y:S02]  /*16970*/  @!P0 LEA.HI.X R8, R17.reuse, R5.reuse, R11.reuse, 0x4, P3 ;  /* 0x0000000511088211 */ /* 0x1c0fe400018f240b */
[-C--:B------:R-:W-:Y:S02]  /*16980*/  @!P0 LEA.HI.X R10, R17, R5.reuse, R11, 0x6, P1 ;  /* 0x00000005110a8211 */ /* 0x080fe400008f340b */
[CC--:B----4-:R-:W-:Y:S02]  /*16990*/  @!P0 LEA R24, P1, R7.reuse, R18.reuse, 0x1 ;  /* 0x0000001207188211 */ /* 0x0d0fe400078208ff */
[----:B------:R-:W-:Y:S02]  /*169a0*/  @!P0 LEA R22, P3, R0, R18, 0x1 ;  /* 0x0000001200168211 */ /* 0x000fe400078608ff */
[----:B-----5:R-:W-:Y:S01]  /*169b0*/  @!P0 LEA.HI.X R25, R7, R26, R10, 0x1, P1 ;  /* 0x0000001a07198211 */ /* 0x020fe200008f0c0a */
[----:B------:R-:W-:Y:S01]  /*169c0*/  @!P0 IMAD.MOV.U32 R10, RZ, RZ, R4 ;  /* 0x000000ffff0a8224 */ /* 0x000fe200078e0004 */
[----:B------:R-:W-:Y:S02]  /*169d0*/  @!P4 LEA R12, P1, R4, R18, 0x1 ;  /* 0x00000012040cc211 */ /* 0x000fe400078208ff */
[-C--:B------:R-:W-:Y:S01]  /*169e0*/  @!P0 LEA.HI.X R23, R0, R26.reuse, R8, 0x1, P3 ;  /* 0x0000001a00178211 */ /* 0x080fe200018f0c08 */
[----:B------:R-:W-:Y:S01]  /*169f0*/  @!P0 IMAD R0, R11, 0x30, RZ ;  /* 0x000000300b008824 */ /* 0x000fe200078e02ff */
[----:B------:R-:W-:Y:S01]  /*16a00*/  @!P4 LEA.HI.X R13, R4, R26, R5, 0x1, P1 ;  /* 0x0000001a040dc211 */ /* 0x000fe200008f0c05 */
[----:B------:R-:W-:Y:S01]  /*16a10*/  @!P0 IMAD.MOV.U32 R8, RZ, RZ, R4 ;  /* 0x000000ffff088224 */ /* 0x000fe200078e0004 */
[C---:B------:R-:W-:Y:S03]  /*16a20*/  @!P0 LEA R6, P2, R17.reuse, R4, 0x5 ;  /* 0x0000000411068211 */ /* 0x040fe600078428ff */
[----:B------:R-:W-:Y:S01]  /*16a30*/  @!PT LDS RZ, [RZ] ;  /* 0x00000000fffff984 */ /* 0x000fe20000000800 */
[----:B------:R-:W-:Y:S01]  /*16a40*/  @!PT LDS RZ, [RZ] ;  /* 0x00000000fffff984 */ /* 0x000fe20000000800 */
[----:B------:R-:W-:Y:S01]  /*16a50*/  @!PT LDS RZ, [RZ] ;  /* 0x00000000fffff984 */ /* 0x000fe20000000800 */
[----:B------:R1:W-:Y:S01]  /*16a60*/  @!P4 LDGSTS.E.BYPASS.LTC128B.128 [R248+0x8000], desc[UR20][R12.64] ;  /* 0x080000000cf8cfae */ /* 0x0003e2000b981a14 */
[CC--:B------:R-:W-:Y:S01]  /*16a70*/  @!P0 LEA.HI.X R9, R17.reuse, R5.reuse, R11, 0x5, P2 ;  /* 0x0000000511098211 */ /* 0x0c0fe200010f2c0b */
[----:B------:R-:W-:Y:S01]  /*16a80*/  @!P0 IMAD.MOV.U32 R11, RZ, RZ, R5 ;  /* 0x000000ffff0b8224 */ /* 0x000fe200078e0005 */
[C---:B------:R-:W-:Y:S01]  /*16a90*/  @!P0 LEA R20, P2, R6.reuse, R18, 0x1 ;  /* 0x0000001206148211 */ /* 0x040fe200078408ff */
[C---:B------:R-:W-:Y:S03]  /*16aa0*/  @!P0 IMAD.WIDE.U32 R10, R17.reuse, 0x60, R10 ;  /* 0x00000060110a8825 */ /* 0x040fe600078e000a */
[----:B------:R-:W-:Y:S01]  /*16ab0*/  @!P0 LEA.HI.X R21, R6, R26, R9, 0x1, P2 ;  /* 0x0000001a06158211 */ /* 0x000fe200010f0c09 */
[----:B------:R-:W-:Y:S01]  /*16ac0*/  @P4 STS.128 [R248+0x8000], RZ ;  /* 0x008000fff8004388 */ /* 0x000fe20000000c00 */
[----:B------:R-:W-:Y:S01]  /*16ad0*/  @!P0 MOV R9, R5 ;  /* 0x0000000500098202 */ /* 0x000fe20000000f00 */
[C---:B------:R-:W-:Y:S04]  /*16ae0*/  @!P0 IMAD.WIDE.U32 R6, R17.reuse, 0x30, R4 ;  /* 0x0000003011068825 */ /* 0x040fe800078e0004 */
[----:B------:R-:W-:Y:S02]  /*16af0*/  @!P0 IMAD.IADD R0, R0, 0x1, R7 ;  /* 0x0000000100008824 */ /* 0x000fe400078e0207 */
[----:B------:R-:W-:Y:S01]  /*16b00*/  @P0 STS.128 [R248+0x8800], RZ ;  /* 0x008800fff8000388 */ /* 0x000fe20000000c00 */
[----:B------:R-:W-:Y:S04]  /*16b10*/  @!P0 IMAD.WIDE.U32 R4, R17, 0x50, R4 ;  /* 0x0000005011048825 */ /* 0x000fe800078e0004 */
[----:B------:R-:W-:Y:S01]  /*16b20*/  @!P0 IMAD.IADD R5, R14, 0x1, R5 ;  /* 0x000000010e058824 */ /* 0x000fe200078e0205 */
[C---:B------:R-:W-:Y:S01]  /*16b30*/  @!P0 LEA R14, P3, R4.reuse, R18, 0x1 ;  /* 0x00000012040e8211 */ /* 0x040fe200078608ff */
[----:B------:R-:W-:Y:S01]  /*16b40*/  @!P0 IMAD.IADD R7, R15, 0x1, R11 ;  /* 0x000000010f078824 */ /* 0x000fe200078e020b */
[----:B------:R-:W-:Y:S01]  /*16b50*/  @!PT LDS RZ, [RZ] ;  /* 0x00000000fffff984 */ /* 0x000fe20000000800 */
[----:B------:R-:W-:Y:S01]  /*16b60*/  @!PT LDS RZ, [RZ] ;  /* 0x00000000fffff984 */ /* 0x000fe20000000800 */
[----:B------:R-:W-:Y:S01]  /*16b70*/  @!PT LDS RZ, [RZ] ;  /* 0x00000000fffff984 */ /* 0x000fe20000000800 */
[----:B------:R-:W-:Y:S01]  /*16b80*/  @!P0 LDGSTS.E.BYPASS.LTC128B.128 [R248+0x8800], desc[UR20][R22.64] ;  /* 0x0880000016f88fae */ /* 0x000fe2000b981a14 */
[----:B------:R-:W-:Y:S01]  /*16b90*/  @!P0 IMAD.WIDE.U32 R8, R17, 0x70, R8 ;  /* 0x0000007011088825 */ /* 0x000fe200078e0008 */
[----:B------:R-:W-:Y:S02]  /*16ba0*/  @!P0 LEA.HI.X R15, R4, R26, R5, 0x1, P3 ;  /* 0x0000001a040f8211 */ /* 0x000fe400018f0c05 */
[----:B-1----:R-:W-:Y:S02]  /*16bb0*/  @!P0 LEA R12, P5, R6, R18, 0x1 ;  /* 0x00000012060c8211 */ /* 0x002fe400078a08ff */
[----:B------:R-:W-:Y:S02]  /*16bc0*/  @!P0 IADD3 R9, PT, PT, R16, R9, RZ ;  /* 0x0000000910098210 */ /* 0x000fe40007ffe0ff */
[----:B------:R-:W-:Y:S01]  /*16bd0*/  @P0 STS.128 [R248+0x9000], RZ ;  /* 0x009000fff8000388 */ /* 0x000fe20000000c00 */
[----:B------:R-:W-:Y:S02]  /*16be0*/  @!P0 LEA.HI.X R13, R6, R26, R0, 0x1, P5 ;  /* 0x0000001a060d8211 */ /* 0x000fe400028f0c00 */
[-C--:B------:R-:W-:Y:S02]  /*16bf0*/  @!P0 LEA R16, P2, R10, R18.reuse, 0x1 ;  /* 0x000000120a108211 */ /* 0x080fe400078408ff */
[----:B------:R-:W-:Y:S02]  /*16c00*/  @!P0 LEA R18, P1, R8, R18, 0x1 ;  /* 0x0000001208128211 */ /* 0x000fe400078208ff */
[-C--:B------:R-:W-:Y:S01]  /*16c10*/  @!P0 LEA.HI.X R17, R10, R26.reuse, R7, 0x1, P2 ;  /* 0x0000001a0a118211 */ /* 0x080fe200010f0c07 */
[----:B------:R-:W-:Y:S01]  /*16c20*/  @!PT LDS RZ, [RZ] ;  /* 0x00000000fffff984 */ /* 0x000fe20000000800 */
[----:B------:R-:W-:Y:S01]  /*16c30*/  @!PT LDS RZ, [RZ] ;  /* 0x00000000fffff984 */ /* 0x000fe20000000800 */
[----:B------:R-:W-:Y:S01]  /*16c40*/  @!PT LDS RZ, [RZ] ;  /* 0x00000000fffff984 */ /* 0x000fe20000000800 */
[----:B------:R-:W-:Y:S01]  /*16c50*/  @!P0 LDGSTS.E.BYPASS.LTC128B.128 [R248+0x9000], desc[UR20][R20.64] ;  /* 0x0900000014f88fae */ /* 0x000fe2000b981a14 */
[----:B------:R-:W-:Y:S02]  /*16c60*/  @!P0 LEA.HI.X R19, R8, R26, R9, 0x1, P1 ;  /* 0x0000001a08138211 */ /* 0x000fe400008f0c09 */
[C---:B------:R-:W-:Y:S02]  /*16c70*/  IADD3 R0, PT, PT, R135.reuse, R235, RZ ;  /* 0x000000eb87007210 */ /* 0x040fe40007ffe0ff */
[----:B------:R-:W-:Y:S03]  /*16c80*/  LOP3.LUT P3, RZ, R238, 0x4, RZ, 0xc0, !PT ;  /* 0x00000004eeff7812 */ /* 0x000fe6000786c0ff */
[----:B------:R-:W-:Y:S01]  /*16c90*/  @P0 STS.128 [R248+0x9800], RZ ;  /* 0x009800fff8000388 */ /* 0x000fe20000000c00 */
[----:B------:R-:W-:Y:S07]  /*16ca0*/  SEL R134, R242, 0xffffffc0, !P3 ;  /* 0xffffffc0f2867807 */ /* 0x000fee0005800000 */
        /* <DEDUP_REMOVED lines=48> */
[----:B------:R-:W1:Y:S01]  /*16fb0*/  LDSM.16.M88.4 R224, [R0+0x5800] ;  /* 0x0058000000e0783b */ /* 0x000e620000000200 */
[-C--:B--2---:R-:W-:Y:S07]  /*16fc0*/  HMMA.16816.F32.BF16 R36, R128, R48.reuse, RZ ;  /* 0x000000308024723c */ /* 0x084fee00000418ff */
[----:B------:R-:W2:Y:S01]  /*16fd0*/  LDSM.16.M88.4 R228, [R0+0x6000] ;  /* 0x0060000000e4783b */ /* 0x000ea20000000200 */
        /* <DEDUP_REMOVED lines=33> */
[----:B------:R4:W5:Y:S07]  /*171f0*/  LDSM.16.M88.4 R216, [R0+0x7800] ;  /* 0x0078000000d8783b */ /* 0x00096e0000000200 */
[-C--:B------:R-:W-:Y:S08]  /*17200*/  HMMA.16816.F32.BF16 R36, R204, R220.reuse, R36 ;  /* 0x000000dccc24723c */ /* 0x080ff00000041824 */
[C---:B------:R-:W-:Y:S08]  /*17210*/  HMMA.16816.F32.BF16 R40, R212.reuse, R220, R40 ;  /* 0x000000dcd428723c */ /* 0x040ff00000041828 */
[-C--:B------:R-:W-:Y:S03]  /*17220*/  HMMA.16816.F32.BF16 R44, R212, R222.reuse, R44 ;  /* 0x000000ded42c723c */ /* 0x080fe6000004182c */
[--C-:B----4-:R-:W-:Y:S02]  /*17230*/  IMAD.IADD R0, R236, 0x1, R134.reuse ;  /* 0x00000001ec007824 */ /* 0x110fe400078e0286 */
[----:B------:R-:W-:Y:S02]  /*17240*/  IMAD.IADD R134, R135, 0x1, R134 ;  /* 0x0000000187867824 */ /* 0x000fe400078e0286 */
[----:B------:R-:W-:Y:S01]  /*17250*/  IMAD.SHL.U32 R135, R238, 0x2, RZ ;  /* 0x00000002ee877824 */ /* 0x000fe200078e00ff */
[C---:B------:R-:W-:Y:S01]  /*17260*/  HMMA.16816.F32.BF16 R48, R204.reuse, R222, R48 ;  /* 0x000000decc30723c */ /* 0x040fe20000041830 */
[----:B------:R-:W-:Y:S07]  /*17270*/  LDSM.16.M88.4 R220, [R0] ;  /* 0x0000000000dc783b */ /* 0x000fee0000000200 */
[-C--:B------:R-:W-:Y:S01]  /*17280*/  HMMA.16816.F32.BF16 R52, R204, R224.reuse, R52 ;  /* 0x000000e0cc34723c */ /* 0x080fe20000041834 */
[----:B------:R-:W-:Y:S07]  /*17290*/  STL [R1+0xf0], R135 ;  /* 0x0000f08701007387 */ /* 0x000fee0000100800 */
        /* <DEDUP_REMOVED lines=24> */
[----:B------:R-:W3:Y:S07]  /*17420*/  LDSM.16.M88.4 R204, [R134+0x5000] ;  /* 0x0050000086cc783b */ /* 0x000eee0000000200 */
[-C--:B----4-:R-:W-:Y:S01]  /*17430*/  HMMA.16816.F32.BF16 R4, R220, R224.reuse, R4 ;  /* 0x000000e0dc04723c */ /* 0x090fe20000041804 */
[----:B------:R-:W4:Y:S07]  /*17440*/  LDSM.16.M88.4 R216, [R134+0x6800] ;  /* 0x0068000086d8783b */ /* 0x000f2e0000000200 */
[C---:B--2---:R-:W-:Y:S04]  /*17450*/  HMMA.16816.F32.BF16 R8, R228.reuse, R224, R8 ;  /* 0x000000e0e408723c */ /* 0x044fe80000041808 */
[C---:B------:R-:W-:Y:S01]  /*17460*/  IMAD.IADD R224, R235.reuse, 0x1, R0 ;  /* 0x00000001ebe07824 */ /* 0x040fe200078e0200 */
[----:B------:R-:W-:Y:S03]  /*17470*/  IADD3 R0, PT, PT, R235, R134, RZ ;  /* 0x00000086eb007210 */ /* 0x000fe60007ffe0ff */
[-C--:B------:R-:W-:Y:S08]  /*17480*/  HMMA.16816.F32.BF16 R12, R228, R226.reuse, R12 ;  /* 0x000000e2e40c723c */ /* 0x080ff0000004180c */
[C---:B------:R-:W-:Y:S08]  /*17490*/  HMMA.16816.F32.BF16 R16, R220.reuse, R226, R16 ;  /* 0x000000e2dc10723c */ /* 0x040ff00000041810 */
        /* <DEDUP_REMOVED lines=10> */
[-C--:B------:R-:W-:Y:S08]  /*17540*/  HMMA.16816.F32.BF16 R52, R220, R208.reuse, R52 ;  /* 0x000000d0dc34723c */ /* 0x080ff00000041834 */
[C---:B------:R-:W-:Y:S08]  /*17550*/  HMMA.16816.F32.BF16 R56, R228.reuse, R208, R56 ;  /* 0x000000d0e438723c */ /* 0x040ff00000041838 */
[-C--:B------:R-:W-:Y:S01]  /*17560*/  HMMA.16816.F32.BF16 R60, R228, R210.reuse, R60 ;  /* 0x000000d2e43c723c */ /* 0x080fe2000004183c */
[----:B--2---:R-:W-:Y:S07]  /*17570*/  IMAD.U32 R134, RZ, RZ, UR17 ;  /* 0x00000011ff867e24 */ /* 0x004fee000f8e00ff */
[C---:B------:R-:W-:Y:S01]  /*17580*/  HMMA.16816.F32.BF16 R64, R220.reuse, R210, R64 ;  /* 0x000000d2dc40723c */ /* 0x040fe20000041840 */
[----:B------:R-:W-:Y:S07]  /*17590*/  LDSM.16.M88.4 R208, [R224] ;  /* 0x00000000e0d0783b */ /* 0x000fee0000000200 */
[-C--:B------:R-:W-:Y:S01]  /*175a0*/  HMMA.16816.F32.BF16 R68, R220, R212.reuse, R68 ;  /* 0x000000d4dc44723c */ /* 0x080fe20000041844 */
[----:B------:R-:W-:Y:S07]  /*175b0*/  LDSM.16.M88.4 R224, [R224+0x2000] ;  /* 0x00200000e0e0783b */ /* 0x000fee0000000200 */
[C---:B------:R-:W-:Y:S08]  /*175c0*/  HMMA.16816.F32.BF16 R72, R228.reuse, R212, R72 ;  /* 0x000000d4e448723c */ /* 0x040ff00000041848 */
[-C--:B------:R-:W-:Y:S08]  /*175d0*/  HMMA.16816.F32.BF16 R76, R228, R214.reuse, R76 ;  /* 0x000000d6e44c723c */ /* 0x080ff0000004184c */
[C---:B------:R-:W-:Y:S01]  /*175e0*/  HMMA.16816.F32.BF16 R80, R220.reuse, R214, R80 ;  /* 0x000000d6dc50723c */ /* 0x040fe20000041850 */
[----:B------:R-:W2:Y:S07]  /*175f0*/  LDSM.16.M88.4 R212, [R0+0x4000] ;  /* 0x0040000000d4783b */ /* 0x000eae0000000200 */
[-C--:B----4-:R-:W-:Y:S08]  /*17600*/  HMMA.16816.F32.BF16 R84, R220, R216.reuse, R84 ;  /* 0x000000d8dc54723c */ /* 0x090ff00000041854 */
        /* <DEDUP_REMOVED lines=9> */
[-C--:B---3--:R-:W-:Y:S08]  /*176a0*/  HMMA.16816.F32.BF16 R116, R220, R204.reuse, R116 ;  /* 0x000000ccdc74723c */ /* 0x088ff00000041874 */
[C---:B------:R-:W-:Y:S08]  /*176b0*/  HMMA.16816.F32.BF16 R120, R228.reuse, R204, R120 ;  /* 0x000000cce478723c */ /* 0x040ff00000041878 */
[-C--:B------:R-:W-:Y:S01]  /*176c0*/  HMMA.16816.F32.BF16 R124, R228, R206.reuse, R124 ;  /* 0x000000cee47c723c */ /* 0x080fe2000004187c */
[----:B------:R-:W-:Y:S07]  /*176d0*/  LDSM.16.M88.4 R228, [R0+0x7000] ;  /* 0x0070000000e4783b */ /* 0x000fee0000000200 */
[----:B------:R-:W-:Y:S01]  /*176e0*/  HMMA.16816.F32.BF16 R128, R220, R206, R128 ;  /* 0x000000cedc80723c */ /* 0x000fe20000041880 */
[----:B------:R-:W3:Y:S07]  /*176f0*/  LDSM.16.M88.4 R204, [R0+0x5800] ;  /* 0x0058000000cc783b */ /* 0x000eee0000000200 */
[-C--:B--2---:R-:W-:Y:S01]  /*17700*/  HMMA.16816.F32.BF16 R4, R208, R212.reuse, R4 ;  /* 0x000000d4d004723c */ /* 0x084fe20000041804 */
        /* <DEDUP_REMOVED lines=9> */
[----:B------:R4:W5:Y:S01]  /*177a0*/  LDSM.16.M88.4 R216, [R0+0x7800] ;  /* 0x0078000000d8783b */ /* 0x0009620000000200 */
[----:B------:R-:W-:Y:S06]  /*177b0*/  DEPBAR.LE SB0, 0x0 ;  /* 0x000080000000791a */ /* 0x000fec0000000000 */
[-C--:B-1----:R-:W-:Y:S01]  /*177c0*/  HMMA.16816.F32.BF16 R36, R208, R200.reuse, R36 ;  /* 0x000000c8d024723c */ /* 0x082fe20000041824 */
[----:B------:R-:W-:Y:S07]  /*177d0*/  BAR.SYNC.DEFER_BLOCKING 0x0 ;  /* 0x0000000000007b1d */ /* 0x000fee0000010000 */
[C---:B------:R-:W-:Y:S08]  /*177e0*/  HMMA.16816.F32.BF16 R40, R224.reuse, R200, R40 ;  /* 0x000000c8e028723c */ /* 0x040ff00000041828 */
[-C--:B------:R-:W-:Y:S03]  /*177f0*/  HMMA.16816.F32.BF16 R44, R224, R202.reuse, R44 ;  /* 0x000000cae02c723c */ /* 0x080fe6000004182c */
[----:B----4-:R-:W-:Y:S05]  /*17800*/  LOP3.LUT R0, R135, 0x6, RZ, 0xc0, !PT ;  /* 0x0000000687007812 */ /* 0x010fea00078ec0ff */
[C---:B------:R-:W-:Y:S01]  /*17810*/  HMMA.16816.F32.BF16 R48, R208.reuse, R202, R48 ;  /* 0x000000cad030723c */ /* 0x040fe20000041830 */
[----:B------:R1:W-:Y:S03]  /*17820*/  STL [R1+0xec], R0 ;  /* 0x0000ec0001007387 */ /* 0x0003e60000100800 */
[----:B------:R-:W-:Y:S04]  /*17830*/  IMAD R134, R134, 0x80, R0 ;  /* 0x0000008086867824 */ /* 0x000fe800078e0200 */
[-C--:B---3--:R-:W-:Y:S03]  /*17840*/  HMMA.16816.F32.BF16 R52, R208, R204.reuse, R52 ;  /* 0x000000ccd034723c */ /* 0x088fe60000041834 */
[----:B------:R-:W-:Y:S01]  /*17850*/  ISETP.GT.AND P2, PT, R243, R134, PT ;  /* 0x00000086f300720c */ /* 0x000fe20003f44270 */
[C---:B------:R-:W-:Y:S01]  /*17860*/  VIADD R203, R134.reuse, 0x29 ;  /* 0x0000002986cb7836 */ /* 0x040fe20000000000 */
[C---:B------:R-:W-:Y:S01]  /*17870*/  ISETP.GE.AND P5, PT, R134.reuse, R244, PT ;  /* 0x000000f48600720c */ /* 0x040fe20003fa6270 */
[C---:B------:R-:W-:Y:S01]  /*17880*/  VIADD R202, R134.reuse, 0x30 ;  /* 0x0000003086ca7836 */ /* 0x040fe20000000000 */
[C---:B------:R-:W-:Y:S01]  /*17890*/  IADD3 R201, PT, PT, R134.reuse, 0x31, RZ ;  /* 0x0000003186c97810 */ /* 0x040fe20007ffe0ff */
[C---:B------:R-:W-:Y:S04]  /*178a0*/  HMMA.16816.F32.BF16 R56, R224.reuse, R204, R56 ;  /* 0x000000cce038723c */ /* 0x040fe80000041838 */
[C---:B------:R-:W-:Y:S01]  /*178b0*/  IADD3 R205, PT, PT, R134.reuse, 0x21, RZ ;  /* 0x0000002186cd7810 */ /* 0x040fe20007ffe0ff */
[C---:B------:R-:W-:Y:S02]  /*178c0*/  VIADD R204, R134.reuse, 0x28 ;  /* 0x0000002886cc7836 */ /* 0x040fe40000000000 */
[C---:B------:R-:W-:Y:S01]  /*178d0*/  VIADD R200, R134.reuse, 0x38 ;  /* 0x0000003886c87836 */ /* 0x040fe20000000000 */
[-C--:B------:R-:W-:Y:S03]  /*178e0*/  HMMA.16816.F32.BF16 R60, R224, R206.reuse, R60 ;  /* 0x000000cee03c723c */ /* 0x080fe6000004183c */
[C---:B------:R-:W-:Y:S05]  /*178f0*/  VIADD R135, R134.reuse, 0x39 ;  /* 0x0000003986877836 */ /* 0x040fea0000000000 */
[C---:B------:R-:W-:Y:S04]  /*17900*/  HMMA.16816.F32.BF16 R64, R208.reuse, R206, R64 ;  /* 0x000000ced040723c */ /* 0x040fe80000041840 */
[C---:B------:R-:W-:Y:S02]  /*17910*/  VIADD R207, R134.reuse, 0x19 ;  /* 0x0000001986cf7836 */ /* 0x040fe40000000000 */
[C---:B------:R-:W-:Y:S02]  /*17920*/  VIADD R206, R134.reuse, 0x20 ;  /* 0x0000002086ce7836 */ /* 0x040fe40000000000 */
[-C--:B--2---:R-:W-:Y:S08]  /*17930*/  HMMA.16816.F32.BF16 R68, R208, R212.reuse, R68 ;  /* 0x000000d4d044723c */ /* 0x084ff00000041844 */
[C---:B------:R-:W-:Y:S04]  /*17940*/  HMMA.16816.F32.BF16 R72, R224.reuse, R212, R72 ;  /* 0x000000d4e048723c */ /* 0x040fe80000041848 */
[C---:B------:R-:W-:Y:S01]  /*17950*/  IADD3 R213, PT, PT, R134.reuse, 0x1, RZ ;  /* 0x0000000186d57810 */ /* 0x040fe20007ffe0ff */
[C---:B------:R-:W-:Y:S03]  /*17960*/  VIADD R212, R134.reuse, 0x8 ;  /* 0x0000000886d47836 */ /* 0x040fe60000000000 */
[-C--:B------:R-:W-:Y:S08]  /*17970*/  HMMA.16816.F32.BF16 R76, R224, R214.reuse, R76 ;  /* 0x000000d6e04c723c */ /* 0x080ff0000004184c */
[C---:B------:R-:W-:Y:S08]  /*17980*/  HMMA.16816.F32.BF16 R80, R208.reuse, R214, R80 ;  /* 0x000000d6d050723c */ /* 0x040ff00000041850 */
        /* <DEDUP_REMOVED lines=8> */
[-C--:B-----5:R-:W-:Y:S08]  /*17a10*/  HMMA.16816.F32.BF16 R116, R208, R216.reuse, R116 ;  /* 0x000000d8d074723c */ /* 0x0a0ff00000041874 */
[C---:B------:R-:W-:Y:S08]  /*17a20*/  HMMA.16816.F32.BF16 R120, R224.reuse, R216, R120 ;  /* 0x000000d8e078723c */ /* 0x040ff00000041878 */
[-C--:B------:R-:W-:Y:S08]  /*17a30*/  HMMA.16816.F32.BF16 R124, R224, R218.reuse, R124 ;  /* 0x000000dae07c723c */ /* 0x080ff0000004187c */
[----:B------:R-:W-:Y:S04]  /*17a40*/  HMMA.16816.F32.BF16 R128, R208, R218, R128 ;  /* 0x000000dad080723c */ /* 0x000fe80000041880 */
[C---:B------:R-:W-:Y:S01]  /*17a50*/  VIADD R211, R134.reuse, 0x9 ;  /* 0x0000000986d37836 */ /* 0x040fe20000000000 */
[C---:B------:R-:W-:Y:S01]  /*17a60*/  IADD3 R209, PT, PT, R134.reuse, 0x11, RZ ;  /* 0x0000001186d17810 */ /* 0x040fe20007ffe0ff */
[C---:B------:R-:W-:Y:S02]  /*17a70*/  VIADD R210, R134.reuse, 0x10 ;  /* 0x0000001086d27836 */ /* 0x040fe40000000000 */
[----:B------:R-:W-:Y:S01]  /*17a80*/  VIADD R208, R134, 0x18 ;  /* 0x0000001886d07836 */ /* 0x000fe20000000000 */
[----:B-1----:R-:W-:Y:S11]  /*17a90*/  BRA.U.ANY UP0, `(.L_x_820) ;  /* 0xffffffe500287547 */ /* 0x002ff6000b93ffff */
.L_x_819:
[----:B------:R-:W-:Y:S01]  /*17aa0*/  ISETP.GT.AND P0, PT, R243, R213, PT ;  /* 0x000000d5f300720c */ /* 0x000fe20003f04270 */
[----:B------:R-:W-:Y:S01]  /*17ab0*/  STL [R1+0x128], R198 ;  /* 0x000128c601007387 */ /* 0x000fe20000100800 */
[----:B------:R-:W-:Y:S01]  /*17ac0*/  ISETP.GE.AND P1, PT, R213, R244, PT ;  /* 0x000000f4d500720c */ /* 0x000fe20003f26270 */
[C---:B------:R-:W-:Y:S01]  /*17ad0*/  VIADD R229, R134.reuse, 0x61 ;  /* 0x0000006186e57836 */ /* 0x040fe20000000000 */
[----:B------:R-:W-:Y:S01]  /*17ae0*/  FSEL R5, R5, -INF , !P0 ;  /* 0xff80000005057808 */ /* 0x000fe20004000000 */
[----:B------:R-:W-:Y:S01]  /*17af0*/  STL [R1+0x124], R199 ;  /* 0x000124c701007387 */ /* 0x000fe20000100800 */
[C---:B------:R-:W-:Y:S01]  /*17b00*/  ISETP.GT.AND P6, PT, R243.reuse, R212, PT ;  /* 0x000000d4f300720c */ /* 0x040fe20003fc4270 */
[----:B------:R-:W-:Y:S01]  /*17b10*/  VIADD R228, R134, 0x68 ;  /* 0x0000006886e47836 */ /* 0x000fe20000000000 */
[----:B------:R-:W-:Y:S01]  /*17b20*/  FSEL R4, R4, -INF , !P2 ;  /* 0xff80000004047808 */ /* 0x000fe20005000000 */
[----:B------:R-:W-:Y:S01]  /*17b30*/  STL [R1+0x120], R150 ;  /* 0x0001209601007387 */ /* 0x000fe20000100800 */
[C---:B------:R-:W-:Y:S01]  /*17b40*/  ISETP.GT.AND P2, PT, R243.reuse, R211, PT ;  /* 0x000000d3f300720c */ /* 0x040fe20003f44270 */
[C---:B------:R-:W-:Y:S01]  /*17b50*/  VIADD R0, R134.reuse, 0x50 ;  /* 0x0000005086007836 */ /* 0x040fe20000000000 */
[----:B------:R-:W-:Y:S01]  /*17b60*/  ISETP.GT.AND P0, PT, R243, R210, PT ;  /* 0x000000d2f300720c */ /* 0x000fe20003f04270 */
[----:B------:R-:W-:Y:S01]  /*17b70*/  STL [R1+0x11c], R151 ;  /* 0x00011c9701007387 */ /* 0x000fe20000100800 */
[----:B------:R-:W-:Y:S01]  /*17b80*/  FSEL R227, R5, -INF , !P1 ;  /* 0xff80000005e37808 */ /* 0x000fe20004800000 */
[----:B------:R-:W-:Y:S01]  /*17b90*/  VIADD R242, R134, 0x40 ;  /* 0x0000004086f27836 */ /* 0x000fe20000000000 */
[-C--:B------:R-:W-:Y:S01]  /*17ba0*/  ISETP.GE.AND P1, PT, R212, R244.reuse, PT ;  /* 0x000000f4d400720c */ /* 0x080fe20003f26270 */
[----:B------:R2:W-:Y:S01]  /*17bb0*/  STL [R1+0x104], R248 ;  /* 0x000104f801007387 */ /* 0x0005e20000100800 */
[----:B------:R-:W-:Y:S01]  /*17bc0*/  FSEL R16, R16, -INF , !P6 ;  /* 0xff80000010107808 */ /* 0x000fe20007000000 */
[C---:B------:R-:W-:Y:S01]  /*17bd0*/  VIADD R241, R134.reuse, 0x41 ;  /* 0x0000004186f17836 */ /* 0x040fe20000000000 */
[-C--:B------:R-:W-:Y:S01]  /*17be0*/  ISETP.GE.AND P6, PT, R211, R244.reuse, PT ;  /* 0x000000f4d300720c */ /* 0x080fe20003fc6270 */
[----:B------:R-:W-:Y:S01]  /*17bf0*/  STL [R1+0x100], R237 ;  /* 0x000100ed01007387 */ /* 0x000fe20000100800 */
[----:B------:R-:W-:Y:S01]  /*17c00*/  FSEL R17, R17, -INF , !P2 ;  /* 0xff80000011117808 */ /* 0x000fe20005000000 */
[----:B------:R-:W-:Y:S01]  /*17c10*/  VIADD R238, R134, 0x49 ;  /* 0x0000004986ee7836 */ /* 0x000fe20000000000 */
[----:B------:R-:W-:Y:S01]  /*17c20*/  ISETP.GE.AND P2, PT, R210, R244, PT ;  /* 0x000000f4d200720c */ /* 0x000fe20003f46270 */
[----:B------:R-:W-:Y:S01]  /*17c30*/  STL [R1+0xfc], R236 ;  /* 0x0000fcec01007387 */ /* 0x000fe20000100800 */
[----:B------:R-:W-:Y:S01]  /*17c40*/  FSEL R20, R20, -INF , !P0 ;  /* 0xff80000014147808 */ /* 0x000fe20004000000 */
[----:B------:R-:W-:Y:S01]  /*17c50*/  VIADD R239, R134, 0x48 ;  /* 0x0000004886ef7836 */ /* 0x000fe20000000000 */
[----:B------:R-:W-:Y:S01]  /*17c60*/  FSEL R226, R16, -INF , !P1 ;  /* 0xff80000010e27808 */ /* 0x000fe20004800000 */
[----:B------:R-:W-:Y:S01]  /*17c70*/  STL [R1+0xf8], R234 ;  /* 0x0000f8ea01007387 */ /* 0x000fe20000100800 */
[----:B------:R-:W-:Y:S01]  /*17c80*/  ISETP.GT.AND P1, PT, R243, R207, PT ;  /* 0x000000cff300720c */ /* 0x000fe20003f24270 */
[C---:B------:R-:W-:Y:S01]  /*17c90*/  VIADD R240, R134.reuse, 0x51 ;  /* 0x0000005186f07836 */ /* 0x040fe20000000000 */
[----:B------:R-:W-:Y:S01]  /*17ca0*/  FSEL R225, R17, -INF , !P6 ;  /* 0xff80000011e17808 */ /* 0x000fe20007000000 */
[----:B------:R-:W-:Y:S01]  /*17cb0*/  STL [R1+0x108], R243 ;  /* 0x000108f301007387 */ /* 0x000fe20000100800 */
[C---:B------:R-:W-:Y:S01]  /*17cc0*/  ISETP.GT.AND P6, PT, R243.reuse, R206, PT ;  /* 0x000000cef300720c */ /* 0x040fe20003fc4270 */
[----:B------:R-:W-:Y:S01]  /*17cd0*/  VIADD R252, R134, 0x58 ;  /* 0x0000005886fc7836 */ /* 0x000fe20000000000 */
[----:B------:R-:W-:Y:S01]  /*17ce0*/  FSEL R224, R20, -INF , !P2 ;  /* 0xff80000014e07808 */ /* 0x000fe20005000000 */
[----:B------:R-:W-:Y:S01]  /*17cf0*/  STL [R1+0x10c], R244 ;  /* 0x00010cf401007387 */ /* 0x000fe20000100800 */
[----:B------:R-:W-:Y:S01]  /*17d00*/  ISETP.GT.AND P2, PT, R243, R205, PT ;  /* 0x000000cdf300720c */ /* 0x000fe20003f44270 */
[C---:B------:R-:W-:Y:S01]  /*17d10*/  VIADD R231, R134.reuse, 0x59 ;  /* 0x0000005986e77836 */ /* 0x040fe20000000000 */
[----:B------:R-:W-:Y:S01]  /*17d20*/  FSEL R33, R33, -INF , !P1 ;  /* 0xff80000021217808 */ /* 0x000fe20004800000 */
[----:B------:R-:W-:Y:S01]  /*17d30*/  VIADD R230, R134, 0x60 ;  /* 0x0000006086e67836 */ /* 0x000fe20000000000 */
[-C--:B------:R-:W-:Y:S01]  /*17d40*/  ISETP.GE.AND P1, PT, R206, R244.reuse, PT ;  /* 0x000000f4ce00720c */ /* 0x080fe20003f26270 */
[----:B--2---:R-:W-:Y:S01]  /*17d50*/  VIADD R248, R134, 0x69 ;  /* 0x0000006986f87836 */ /* 0x004fe20000000000 */
[----:B------:R-:W-:Y:S01]  /*17d60*/  FSEL R36, R36, -INF , !P6 ;  /* 0xff80000024247808 */ /* 0x000fe20007000000 */
[----:B------:R-:W-:Y:S01]  /*17d70*/  UISETP.GT.AND UP0, UPT, UR17, UR15, UPT ;  /* 0x0000000f1100728c */ /* 0x000fe2000bf04270 */
[----:B------:R-:W-:Y:S01]  /*17d80*/  ISETP.GE.AND P6, PT, R205, R244, PT ;  /* 0x000000f4cd00720c */ /* 0x000fe20003fc6270 */
[----:B------:R-:W-:Y:S01]  /*17d90*/  UIADD3 UR17, UPT, UPT, UR17, -0x1, URZ ;  /* 0xffffffff11117890 */ /* 0x000fe2000fffe0ff */
[----:B------:R-:W-:Y:S02]  /*17da0*/  FSEL R37, R37, -INF , !P2 ;  /* 0xff80000025257808 */ /* 0x000fe40005000000 */
[C---:B------:R-:W-:Y:S02]  /*17db0*/  ISETP.GT.AND P2, PT, R243.reuse, R204, PT ;  /* 0x000000ccf300720c */ /* 0x040fe40003f44270 */
[----:B------:R-:W-:Y:S02]  /*17dc0*/  FSEL R219, R36, -INF , !P1 ;  /* 0xff80000024db7808 */ /* 0x000fe40004800000 */
[----:B------:R-:W-:Y:S02]  /*17dd0*/  ISETP.GT.AND P1, PT, R243, R201, PT ;  /* 0x000000c9f300720c */ /* 0x000fe40003f24270 */
[----:B------:R-:W-:Y:S02]  /*17de0*/  FSEL R218, R37, -INF , !P6 ;  /* 0xff80000025da7808 */ /* 0x000fe40007000000 */
[----:B------:R-:W-:Y:S02]  /*17df0*/  ISETP.GE.AND P6, PT, R204, R244, PT ;  /* 0x000000f4cc00720c */ /* 0x000fe40003fc6270 */
[----:B------:R-:W-:Y:S02]  /*17e00*/  FSEL R48, R48, -INF , !P2 ;  /* 0xff80000030307808 */ /* 0x000fe40005000000 */
[----:B------:R-:W-:Y:S02]  /*17e10*/  FSEL R222, R4, -INF , !P5 ;  /* 0xff80000004de7808 */ /* 0x000fe40006800000 */
[----:B------:R-:W-:Y:S02]  /*17e20*/  ISETP.GT.AND P5, PT, R243, R209, PT ;  /* 0x000000d1f300720c */ /* 0x000fe40003fa4270 */
[----:B------:R-:W-:Y:S02]  /*17e30*/  FSEL R53, R53, -INF , !P1 ;  /* 0xff80000035357808 */ /* 0x000fe40004800000 */
[C---:B------:R-:W-:Y:S02]  /*17e40*/  ISETP.GT.AND P1, PT, R243.reuse, R200, PT ;  /* 0x000000c8f300720c */ /* 0x040fe40003f24270 */
[----:B------:R-:W-:Y:S02]  /*17e50*/  FSEL R217, R48, -INF , !P6 ;  /* 0xff80000030d97808 */ /* 0x000fe40007000000 */
[----:B------:R-:W-:Y:S02]  /*17e60*/  ISETP.GT.AND P6, PT, R243, R135, PT ;  /* 0x00000087f300720c */ /* 0x000fe40003fc4270 */
[----:B------:R-:W-:Y:S02]  /*17e70*/  FSEL R21, R21, -INF , !P5 ;  /* 0xff80000015157808 */ /* 0x000fe40006800000 */
[----:B------:R-:W-:Y:S02]  /*17e80*/  ISETP.GE.AND P0, PT, R209, R244, PT ;  /* 0x000000f4d100720c */ /* 0x000fe40003f06270 */
[----:B------:R-:W-:Y:S02]  /*17e90*/  ISETP.GT.AND P5, PT, R243, R208, PT ;  /* 0x000000d0f300720c */ /* 0x000fe40003fa4270 */
[----:B------:R-:W-:Y:S02]  /*17ea0*/  FSEL R64, R64, -INF , !P1 ;  /* 0xff80000040407808 */ /* 0x000fe40004800000 */
[-C--:B------:R-:W-:Y:S02]  /*17eb0*/  ISETP.GE.AND P1, PT, R135, R244.reuse, PT ;  /* 0x000000f48700720c */ /* 0x080fe40003f26270 */
[----:B------:R-:W-:Y:S02]  /*17ec0*/  FSEL R65, R65, -INF , !P6 ;  /* 0xff80000041417808 */ /* 0x000fe40007000000 */
[----:B------:R-:W-:Y:S02]  /*17ed0*/  FSEL R223, R21, -INF , !P0 ;  /* 0xff80000015df7808 */ /* 0x000fe40004000000 */
[----:B------:R-:W-:Y:S02]  /*17ee0*/  FSEL R32, R32, -INF , !P5 ;  /* 0xff80000020207808 */ /* 0x000fe40006800000 */
[-C--:B------:R-:W-:Y:S02]  /*17ef0*/  ISETP.GE.AND P0, PT, R208, R244.reuse, PT ;  /* 0x000000f4d000720c */ /* 0x080fe40003f06270 */
[----:B------:R-:W-:Y:S02]  /*17f00*/  ISETP.GE.AND P5, PT, R207, R244, PT ;  /* 0x000000f4cf00720c */ /* 0x000fe40003fa6270 */
[----:B------:R-:W-:Y:S02]  /*17f10*/  FSEL R65, R65, -INF , !P1 ;  /* 0xff80000041417808 */ /* 0x000fe40004800000 */
[----:B------:R-:W-:Y:S02]  /*17f20*/  ISETP.GT.AND P1, PT, R243, R0, PT ;  /* 0x00000000f300720c */ /* 0x000fe40003f24270 */
[----:B------:R-:W-:Y:S02]  /*17f30*/  FMNMX3.FTZ R0, R2, R222, R227, !PT ;  /* 0x000000de02007276 */ /* 0x000fe400078100e3 */
[----:B------:R-:W-:Y:S02]  /*17f40*/  FSEL R221, R32, -INF , !P0 ;  /* 0xff80000020dd7808 */ /* 0x000fe40004000000 */
[----:B------:R-:W-:Y:S02]  /*17f50*/  FSEL R220, R33, -INF , !P5 ;  /* 0xff80000021dc7808 */ /* 0x000fe40006800000 */
[C---:B------:R-:W-:Y:S02]  /*17f60*/  ISETP.GT.AND P0, PT, R243.reuse, R203, PT ;  /* 0x000000cbf300720c */ /* 0x040fe40003f04270 */
[----:B------:R-:W-:Y:S02]  /*17f70*/  ISETP.GT.AND P5, PT, R243, R202, PT ;  /* 0x000000caf300720c */ /* 0x000fe40003fa4270 */
[----:B------:R-:W-:Y:S02]  /*17f80*/  FMNMX3.FTZ R0, R0, R226, R225, !PT ;  /* 0x000000e200007276 */ /* 0x000fe400078100e1 */
[-C--:B------:R-:W-:Y:S02]  /*17f90*/  ISETP.GE.AND P2, PT, R203, R244.reuse, PT ;  /* 0x000000f4cb00720c */ /* 0x080fe40003f46270 */
[----:B------:R-:W-:Y:S02]  /*17fa0*/  FSEL R49, R49, -INF , !P0 ;  /* 0xff80000031317808 */ /* 0x000fe40004000000 */
[----:B------:R-:W-:Y:S02]  /*17fb0*/  FSEL R52, R52, -INF , !P5 ;  /* 0xff80000034347808 */ /* 0x000fe40006800000 */
[----:B------:R-:W-:Y:S02]  /*17fc0*/  ISETP.GE.AND P5, PT, R201, R244, PT ;  /* 0x000000f4c900720c */ /* 0x000fe40003fa6270 */
[----:B------:R-:W-:Y:S02]  /*17fd0*/  FMNMX3.FTZ R0, R0, R224, R223, !PT ;  /* 0x000000e000007276 */ /* 0x000fe400078100df */
[----:B------:R-:W-:Y:S02]  /*17fe0*/  FSEL R216, R49, -INF , !P2 ;  /* 0xff80000031d87808 */ /* 0x000fe40005000000 */
[----:B------:R-:W-:Y:S02]  /*17ff0*/  ISETP.GT.AND P2, PT, R243, R242, PT ;  /* 0x000000f2f300720c */ /* 0x000fe40003f44270 */
[----:B------:R-:W-:Y:S02]  /*18000*/  FSEL R214, R53, -INF , !P5 ;  /* 0xff80000035d67808 */ /* 0x000fe40006800000 */
[----:B------:R-:W-:Y:S02]  /*18010*/  FMNMX3.FTZ R0, R0, R221, R220, !PT ;  /* 0x000000dd00007276 */ /* 0x000fe400078100dc */
[-C--:B------:R-:W-:Y:S02]  /*18020*/  ISETP.GE.AND P0, PT, R202, R244.reuse, PT ;  /* 0x000000f4ca00720c */ /* 0x080fe40003f06270 */
[----:B------:R-:W-:Y:S02]  /*18030*/  ISETP.GE.AND P5, PT, R200, R244, PT ;  /* 0x000000f4c800720c */ /* 0x000fe40003fa6270 */
[----:B------:R-:W-:Y:S02]  /*18040*/  FSEL R4, R68, -INF , !P2 ;  /* 0xff80000044047808 */ /* 0x000fe40005000000 */
[----:B------:R-:W-:Y:S02]  /*18050*/  FMNMX3.FTZ R0, R0, R219, R218, !PT ;  /* 0x000000db00007276 */ /* 0x000fe400078100da */
[----:B------:R-:W-:Y:S02]  /*18060*/  FSEL R215, R52, -INF , !P0 ;  /* 0xff80000034d77808 */ /* 0x000fe40004000000 */
[----:B------:R-:W-:Y:S02]  /*18070*/  FSEL R68, R64, -INF , !P5 ;  /* 0xff80000040447808 */ /* 0x000fe40006800000 */
[C---:B------:R-:W-:Y:S02]  /*18080*/  ISETP.GT.AND P0, PT, R243.reuse, R241, PT ;  /* 0x000000f1f300720c */ /* 0x040fe40003f04270 */
[----:B------:R-:W-:Y:S02]  /*18090*/  ISETP.GT.AND P5, PT, R243, R238, PT ;  /* 0x000000eef300720c */ /* 0x000fe40003fa4270 */
[----:B------:R-:W-:Y:S02]  /*180a0*/  FMNMX3.FTZ R0, R0, R217, R216, !PT ;  /* 0x000000d900007276 */ /* 0x000fe400078100d8 */
[-C--:B------:R-:W-:Y:S02]  /*180b0*/  ISETP.GE.AND P6, PT, R242, R244.reuse, PT ;  /* 0x000000f4f200720c */ /* 0x080fe40003fc6270 */
[----:B------:R-:W-:Y:S02]  /*180c0*/  ISETP.GE.AND P2, PT, R241, R244, PT ;  /* 0x000000f4f100720c */ /* 0x000fe40003f46270 */
[----:B------:R-:W-:Y:S02]  /*180d0*/  FSEL R69, R69, -INF , !P0 ;  /* 0xff80000045457808 */ /* 0x000fe40004000000 */
[----:B------:R-:W-:Y:S01]  /*180e0*/  FSEL R48, R81, -INF , !P5 ;  /* 0xff80000051307808 */ /* 0x000fe20006800000 */
[----:B------:R-:W-:Y:S01]  /*180f0*/  VIADD R81, R134, 0x50 ;  /* 0x0000005086517836 */ /* 0x000fe20000000000 */
[C---:B------:R-:W-:Y:S02]  /*18100*/  ISETP.GT.AND P0, PT, R243.reuse, R239, PT ;  /* 0x000000eff300720c */ /* 0x040fe40003f04270 */
[----:B------:R-:W-:Y:S01]  /*18110*/  FSEL R53, R84, -INF , !P1 ;  /* 0xff80000054357808 */ /* 0x000fe20004800000 */
[----:B------:R-:W-:Y:S01]  /*18120*/  VIADD R84, R134, 0x51 ;  /* 0x0000005186547836 */ /* 0x000fe20000000000 */
[----:B------:R-:W-:Y:S02]  /*18130*/  FMNMX3.FTZ R0, R0, R215, R214, !PT ;  /* 0x000000d700007276 */ /* 0x000fe400078100d6 */
[----:B------:R-:W-:Y:S02]  /*18140*/  FSEL R64, R4, -INF , !P6 ;  /* 0xff80000004407808 */ /* 0x000fe40007000000 */
[----:B------:R-:W-:Y:S02]  /*18150*/  ISETP.GT.AND P6, PT, R243, R240, PT ;  /* 0x000000f0f300720c */ /* 0x000fe40003fc4270 */
[----:B------:R-:W-:Y:S02]  /*18160*/  FSEL R69, R69, -INF , !P2 ;  /* 0xff80000045457808 */ /* 0x000fe40005000000 */
[-C--:B------:R-:W-:Y:S02]  /*18170*/  ISETP.GE.AND P2, PT, R239, R244.reuse, PT ;  /* 0x000000f4ef00720c */ /* 0x080fe40003f46270 */
[----:B------:R-:W-:Y:S02]  /*18180*/  FSEL R49, R80, -INF , !P0 ;  /* 0xff80000050317808 */ /* 0x000fe40004000000 */
[-C--:B------:R-:W-:Y:S02]  /*18190*/  ISETP.GE.AND P0, PT, R238, R244.reuse, PT ;  /* 0x000000f4ee00720c */ /* 0x080fe40003f06270 */
[----:B------:R-:W-:Y:S02]  /*181a0*/  ISETP.GE.AND P5, PT, R81, R244, PT ;  /* 0x000000f45100720c */ /* 0x000fe40003fa6270 */
[----:B------:R-:W-:Y:S02]  /*181b0*/  FMNMX3.FTZ R0, R0, R68, R65, !PT ;  /* 0x0000004400007276 */ /* 0x000fe40007810041 */
[----:B------:R-:W-:Y:S02]  /*181c0*/  ISETP.GE.AND P1, PT, R84, R244, PT ;  /* 0x000000f45400720c */ /* 0x000fe40003f26270 */
[----:B------:R-:W-:Y:S02]  /*181d0*/  FSEL R52, R85, -INF , !P6 ;  /* 0xff80000055347808 */ /* 0x000fe40007000000 */
[----:B------:R-:W-:Y:S02]  /*181e0*/  ISETP.GT.AND P6, PT, R243, R252, PT ;  /* 0x000000fcf300720c */ /* 0x000fe40003fc4270 */
[----:B------:R-:W-:Y:S02]  /*181f0*/  FSEL R49, R49, -INF , !P2 ;  /* 0xff80000031317808 */ /* 0x000fe40005000000 */
[----:B------:R-:W-:Y:S02]  /*18200*/  ISETP.GT.AND P2, PT, R243, R231, PT ;  /* 0x000000e7f300720c */ /* 0x000fe40003f44270 */
[----:B------:R-:W-:Y:S02]  /*18210*/  FSEL R48, R48, -INF , !P0 ;  /* 0xff80000030307808 */ /* 0x000fe40004000000 */
[----:B------:R-:W-:Y:S02]  /*18220*/  FSEL R53, R53, -INF , !P5 ;  /* 0xff80000035357808 */ /* 0x000fe40006800000 */
[----:B------:R-:W-:Y:S02]  /*18230*/  FMNMX3.FTZ R0, R0, R64, R69, !PT ;  /* 0x0000004000007276 */ /* 0x000fe40007810045 */
[C---:B------:R-:W-:Y:S02]  /*18240*/  ISETP.GT.AND P0, PT, R243.reuse, R230, PT ;  /* 0x000000e6f300720c */ /* 0x040fe40003f04270 */
[----:B------:R-:W-:Y:S02]  /*18250*/  ISETP.GT.AND P5, PT, R243, R229, PT ;  /* 0x000000e5f300720c */ /* 0x000fe40003fa4270 */
[----:B------:R-:W-:Y:S02]  /*18260*/  FSEL R52, R52, -INF , !P1 ;  /* 0xff80000034347808 */ /* 0x000fe40004800000 */
[-C--:B------:R-:W-:Y:S02]  /*18270*/  ISETP.GE.AND P1, PT, R252, R244.reuse, PT ;  /* 0x000000f4fc00720c */ /* 0x080fe40003f26270 */
[----:B------:R-:W-:Y:S01]  /*18280*/  FSEL R37, R96, -INF , !P6 ;  /* 0xff80000060257808 */ /* 0x000fe20007000000 */
[C---:B------:R-:W-:Y:S01]  /*18290*/  VIADD R96, R134.reuse, 0x71 ;  /* 0x0000007186607836 */ /* 0x040fe20000000000 */
[-C--:B------:R-:W-:Y:S02]  /*182a0*/  ISETP.GE.AND P6, PT, R231, R244.reuse, PT ;  /* 0x000000f4e700720c */ /* 0x080fe40003fc6270 */
[----:B------:R-:W-:Y:S01]  /*182b0*/  FSEL R36, R97, -INF , !P2 ;  /* 0xff80000061247808 */ /* 0x000fe20005000000 */
[----:B------:R-:W-:Y:S01]  /*182c0*/  VIADD R97, R134, 0x79 ;  /* 0x0000007986617836 */ /* 0x000fe20000000000 */
[----:B------:R-:W-:Y:S02]  /*182d0*/  FMNMX3.FTZ R0, R0, R49, R48, !PT ;  /* 0x0000003100007276 */ /* 0x000fe40007810030 */
[----:B------:R-:W-:Y:S01]  /*182e0*/  FSEL R33, R100, -INF , !P0 ;  /* 0xff80000064217808 */ /* 0x000fe20004000000 */
[C---:B------:R-:W-:Y:S01]  /*182f0*/  VIADD R100, R134.reuse, 0x78 ;  /* 0x0000007886647836 */ /* 0x040fe20000000000 */
[----:B------:R-:W-:Y:S01]  /*18300*/  FSEL R32, R101, -INF , !P5 ;  /* 0xff80000065207808 */ /* 0x000fe20006800000 */
[----:B------:R-:W-:Y:S01]  /*18310*/  VIADD R101, R134, 0x70 ;  /* 0x0000007086657836 */ /* 0x000fe20000000000 */
[-C--:B------:R-:W-:Y:S02]  /*18320*/  ISETP.GE.AND P2, PT, R230, R244.reuse, PT ;  /* 0x000000f4e600720c */ /* 0x080fe40003f46270 */
[----:B------:R-:W-:Y:S02]  /*18330*/  ISETP.GE.AND P0, PT, R229, R244, PT ;  /* 0x000000f4e500720c */ /* 0x000fe40003f06270 */
[----:B------:R-:W-:Y:S02]  /*18340*/  ISETP.GT.AND P5, PT, R243, R228, PT ;  /* 0x000000e4f300720c */ /* 0x000fe40003fa4270 */
[----:B------:R-:W-:Y:S02]  /*18350*/  FSEL R37, R37, -INF , !P1 ;  /* 0xff80000025257808 */ /* 0x000fe40004800000 */
[----:B------:R-:W-:Y:S02]  /*18360*/  ISETP.GT.AND P1, PT, R243, R248, PT ;  /* 0x000000f8f300720c */ /* 0x000fe40003f24270 */
[----:B------:R-:W-:Y:S02]  /*18370*/  FSEL R36, R36, -INF , !P6 ;  /* 0xff80000024247808 */ /* 0x000fe40007000000 */
[----:B------:R-:W-:Y:S02]  /*18380*/  FMNMX3.FTZ R0, R0, R53, R52, !PT ;  /* 0x0000003500007276 */ /* 0x000fe40007810034 */
[----:B------:R-:W-:Y:S02]  /*18390*/  FSEL R33, R33, -INF , !P2 ;  /* 0xff80000021217808 */ /* 0x000fe40005000000 */
[----:B------:R-:W-:Y:S02]  /*183a0*/  FSEL R32, R32, -INF , !P0 ;  /* 0xff80000020207808 */ /* 0x000fe40004000000 */
[C---:B------:R-:W-:Y:S02]  /*183b0*/  ISETP.GT.AND P6, PT, R243.reuse, R101, PT ;  /* 0x00000065f300720c */ /* 0x040fe40003fc4270 */
[----:B------:R-:W-:Y:S02]  /*183c0*/  ISETP.GT.AND P2, PT, R243, R96, PT ;  /* 0x00000060f300720c */ /* 0x000fe40003f44270 */
[-C--:B------:R-:W-:Y:S02]  /*183d0*/  ISETP.GE.AND P0, PT, R228, R244.reuse, PT ;  /* 0x000000f4e400720c */ /* 0x080fe40003f06270 */
[----:B------:R-:W-:Y:S02]  /*183e0*/  FSEL R21, R112, -INF , !P5 ;  /* 0xff80000070157808 */ /* 0x000fe40006800000 */
[-C--:B------:R-:W-:Y:S02]  /*183f0*/  ISETP.GE.AND P5, PT, R248, R244.reuse, PT ;  /* 0x000000f4f800720c */ /* 0x080fe40003fa6270 */
[----:B------:R-:W-:Y:S02]  /*18400*/  FSEL R20, R113, -INF , !P1 ;  /* 0xff80000071147808 */ /* 0x000fe40004800000 */
[----:B------:R-:W-:Y:S02]  /*18410*/  FMNMX3.FTZ R0, R0, R37, R36, !PT ;  /* 0x0000002500007276 */ /* 0x000fe40007810024 */
[-C--:B------:R-:W-:Y:S02]  /*18420*/  ISETP.GE.AND P1, PT, R101, R244.reuse, PT ;  /* 0x000000f46500720c */ /* 0x080fe40003f26270 */
[----:B------:R-:W-:Y:S02]  /*18430*/  FSEL R17, R116, -INF , !P6 ;  /* 0xff80000074117808 */ /* 0x000fe40007000000 */
[----:B------:R-:W-:Y:S02]  /*18440*/  FSEL R16, R117, -INF , !P2 ;  /* 0xff80000075107808 */ /* 0x000fe40005000000 */
[----:B------:R-:W-:Y:S02]  /*18450*/  FSEL R21, R21, -INF , !P0 ;  /* 0xff80000015157808 */ /* 0x000fe40004000000 */
[----:B------:R-:W-:Y:S02]  /*18460*/  ISETP.GE.AND P6, PT, R96, R244, PT ;  /* 0x000000f46000720c */ /* 0x000fe40003fc6270 */
[C---:B------:R-:W-:Y:S02]  /*18470*/  ISETP.GT.AND P2, PT, R243.reuse, R100, PT ;  /* 0x00000064f300720c */ /* 0x040fe40003f44270 */
[----:B------:R-:W-:Y:S02]  /*18480*/  ISETP.GT.AND P0, PT, R243, R97, PT ;  /* 0x00000061f300720c */ /* 0x000fe40003f04270 */
[----:B------:R-:W-:Y:S02]  /*18490*/  FSEL R20, R20, -INF , !P5 ;  /* 0xff80000014147808 */ /* 0x000fe40006800000 */
[----:B------:R-:W-:Y:S02]  /*184a0*/  FMNMX3.FTZ R0, R0, R33, R32, !PT ;  /* 0x0000002100007276 */ /* 0x000fe40007810020 */
[----:B------:R-:W-:Y:S02]  /*184b0*/  FSEL R17, R17, -INF , !P1 ;  /* 0xff80000011117808 */ /* 0x000fe40004800000 */
[-C--:B------:R-:W-:Y:S02]  /*184c0*/  ISETP.GE.AND P5, PT, R100, R244.reuse, PT ;  /* 0x000000f46400720c */ /* 0x080fe40003fa6270 */
[----:B------:R-:W-:Y:S02]  /*184d0*/  ISETP.GE.AND P1, PT, R97, R244, PT ;  /* 0x000000f46100720c */ /* 0x000fe40003f26270 */
        /* <DEDUP_REMOVED lines=9> */
[----:B------:R-:W-:Y:S02]  /*18570*/  FSEL R8, R8, -INF , !P2 ;  /* 0xff80000008087808 */ /* 0x000fe40005000000 */
[----:B------:R-:W-:Y:S01]  /*18580*/  ISETP.GT.AND P2, PT, R246, R213, PT ;  /* 0x000000d5f600720c */ /* 0x000fe20003f44270 */
[----:B------:R-:W1:Y:S01]  /*18590*/  SHFL.BFLY PT, R0, R80, 0x2, 0x1f ;  /* 0x0c401f0050007f89 */ /* 0x000e6200000e0000 */
[C---:B------:R-:W-:Y:S02]  /*185a0*/  ISETP.GE.AND P6, PT, R134.reuse, R251, PT ;  /* 0x000000fb8600720c */ /* 0x040fe40003fc6270 */
[----:B------:R-:W-:Y:S02]  /*185b0*/  FSEL R9, R9, -INF , !P2 ;  /* 0xff80000009097808 */ /* 0x000fe40005000000 */
[----:B------:R-:W-:Y:S02]  /*185c0*/  ISETP.GT.AND P2, PT, R245, R213, PT ;  /* 0x000000d5f500720c */ /* 0x000fe40003f44270 */
[----:B------:R-:W-:Y:S02]  /*185d0*/  ISETP.GE.AND P1, PT, R134, R250, PT ;  /* 0x000000fa8600720c */ /* 0x000fe40003f26270 */
[----:B------:R-:W-:Y:S02]  /*185e0*/  FSEL R11, R11, -INF , !P2 ;  /* 0xff8000000b0b7808 */ /* 0x000fe40005000000 */
[----:B------:R-:W-:Y:S02]  /*185f0*/  ISETP.GT.AND P2, PT, R246, R211, PT ;  /* 0x000000d3f600720c */ /* 0x000fe40003f44270 */
        /* <DEDUP_REMOVED lines=11> */
[----:B------:R-:W-:Y:S02]  /*186b0*/  ISETP.GT.AND P0, PT, R247, R134, PT ;  /* 0x00000086f700720c */ /* 0x000fe40003f04270 */
[----:B------:R-:W2:Y:S01]  /*186c0*/  MUFU.EX2 R0, R0 ;  /* 0x0000000000007308 */ /* 0x000ea20000000800 */
[--C-:B------:R-:W-:Y:S01]  /*186d0*/  FFMA.FTZ R112, R218, UR4, -R2.reuse ;  /* 0x00000004da707c23 */ /* 0x100fe20008010802 */
[--C-:B------:R-:W-:Y:S01]  /*186e0*/  FFMA.FTZ R85, R217, UR4, -R2.reuse ;  /* 0x00000004d9557c23 */ /* 0x100fe20008010802 */
[--C-:B------:R-:W-:Y:S01]  /*186f0*/  FFMA.FTZ R49, R49, UR4, -R2.reuse ;  /* 0x0000000431317c23 */ /* 0x100fe20008010802 */
[--C-:B------:R-:W-:Y:S01]  /*18700*/  FFMA.FTZ R48, R48, UR4, -R2.reuse ;  /* 0x0000000430307c23 */ /* 0x100fe20008010802 */
[--C-:B------:R-:W-:Y:S01]  /*18710*/  FFMA.FTZ R243, R52, UR4, -R2.reuse ;  /* 0x0000000434f37c23 */ /* 0x100fe20008010802 */
[--C-:B------:R-:W-:Y:S01]  /*18720*/  FFMA.FTZ R237, R33, UR4, -R2.reuse ;  /* 0x0000000421ed7c23 */ /* 0x100fe20008010802 */
[--C-:B-1----:R-:W-:Y:S01]  /*18730*/  FFMA.FTZ R80, R219, UR4, -R2.reuse ;  /* 0x00000004db507c23 */ /* 0x102fe20008010802 */
[--C-:B------:R-:W-:Y:S01]  /*18740*/  FFMA.FTZ R36, R36, UR4, -R2.reuse ;  /* 0x0000000424247c23 */ /* 0x100fe20008010802 */
[--C-:B------:R-:W-:Y:S01]  /*18750*/  FFMA.FTZ R222, R222, UR4, -R2.reuse ;  /* 0x00000004dede7c23 */ /* 0x100fe20008010802 */
[--C-:B------:R-:W-:Y:S01]  /*18760*/  FFMA.FTZ R236, R32, UR4, -R2.reuse ;  /* 0x0000000420ec7c23 */ /* 0x100fe20008010802 */
[--C-:B------:R-:W-:Y:S01]  /*18770*/  FFMA.FTZ R234, R21, UR4, -R2.reuse ;  /* 0x0000000415ea7c23 */ /* 0x100fe20008010802 */
[----:B------:R1:W-:Y:S01]  /*18780*/  STL [R1+0x9c], R80 ;  /* 0x00009c5001007387 */ /* 0x0003e20000100800 */
[--C-:B------:R-:W-:Y:S01]  /*18790*/  FFMA.FTZ R244, R53, UR4, -R2.reuse ;  /* 0x0000000435f47c23 */ /* 0x100fe20008010802 */
[--C-:B------:R-:W-:Y:S01]  /*187a0*/  FFMA.FTZ R242, R20, UR4, -R2.reuse ;  /* 0x0000000414f27c23 */ /* 0x100fe20008010802 */
[----:B------:R-:W3:Y:S01]  /*187b0*/  MUFU.EX2 R222, R222 ;  /* 0x000000de00de7308 */ /* 0x000ee20000000800 */
[----:B------:R4:W-:Y:S01]  /*187c0*/  STL [R1+0xa0], R112 ;  /* 0x0000a07001007387 */ /* 0x0009e20000100800 */
[--C-:B------:R-:W-:Y:S01]  /*187d0*/  FFMA.FTZ R241, R17, UR4, -R2.reuse ;  /* 0x0000000411f17c23 */ /* 0x100fe20008010802 */
[--C-:B------:R-:W-:Y:S01]  /*187e0*/  FFMA.FTZ R240, R16, UR4, -R2.reuse ;  /* 0x0000000410f07c23 */ /* 0x100fe20008010802 */
[--C-:B------:R-:W-:Y:S01]  /*187f0*/  FFMA.FTZ R239, R5, UR4, -R2.reuse ;  /* 0x0000000405ef7c23 */ /* 0x100fe20008010802 */
[----:B------:R3:W-:Y:S01]  /*18800*/  STL [R1+0xa4], R85 ;  /* 0x0000a45501007387 */ /* 0x0007e20000100800 */
[--C-:B------:R-:W-:Y:S01]  /*18810*/  FFMA.FTZ R238, R4, UR4, -R2.reuse ;  /* 0x0000000404ee7c23 */ /* 0x100fe20008010802 */
[C---:B--2---:R-:W-:Y:S01]  /*18820*/  FMUL.FTZ R4, R0.reuse, R164 ;  /* 0x000000a400047220 */ /* 0x044fe20000410000 */
        /* <DEDUP_REMOVED lines=17> */
[----:B------:R-:W-:Y:S02]  /*18940*/  IMAD.MOV.U32 R219, RZ, RZ, R81 ;  /* 0x000000ffffdb7224 */ /* 0x000fe400078e0051 */
[--C-:B----4-:R-:W-:Y:S01]  /*18950*/  FFMA.FTZ R112, R215, UR4, -R2.reuse ;  /* 0x00000004d7707c23 */ /* 0x110fe20008010802 */
[----:B------:R1:W-:Y:S01]  /*18960*/  STL [R1+0xa8], R80 ;  /* 0x0000a85001007387 */ /* 0x0003e20000100800 */
[----:B------:R-:W-:Y:S02]  /*18970*/  VIADD R81, R134, 0x40 ;  /* 0x0000004086517836 */ /* 0x000fe40000000000 */
[----:B---3--:R-:W-:Y:S01]  /*18980*/  FFMA.FTZ R85, R214, UR4, -R2 ;  /* 0x00000004d6557c23 */ /* 0x008fe20008010802 */
[----:B------:R-:W-:Y:S01]  /*18990*/  STL [R1+0xac], R112 ;  /* 0x0000ac7001007387 */ /* 0x000fe20000100800 */
[----:B------:R-:W-:Y:S01]  /*189a0*/  IMAD.MOV.U32 R221, RZ, RZ, R81 ;  /* 0x000000ffffdd7224 */ /* 0x000fe200078e0051 */
[----:B------:R-:W-:Y:S01]  /*189b0*/  FSEL R81, R8, -INF , !P5 ;  /* 0xff80000008517808 */ /* 0x000fe20006800000 */
[----:B------:R-:W-:Y:S01]  /*189c0*/  IMAD.MOV.U32 R218, RZ, RZ, R97 ;  /* 0x000000ffffda7224 */ /* 0x000fe200078e0061 */
[----:B------:R-:W-:Y:S01]  /*189d0*/  STL [R1+0xb0], R85 ;  /* 0x0000b05501007387 */ /* 0x000fe20000100800 */
[----:B------:R-:W-:Y:S01]  /*189e0*/  VIADD R97, R134, 0x49 ;  /* 0x0000004986617836 */ /* 0x000fe20000000000 */
[----:B------:R-:W-:Y:S01]  /*189f0*/  ISETP.GE.AND P5, PT, R212, R250, PT ;  /* 0x000000fad400720c */ /* 0x000fe20003fa6270 */
[----:B------:R-:W-:Y:S02]  /*18a00*/  IMAD.MOV.U32 R217, RZ, RZ, R96 ;  /* 0x000000ffffd97224 */ /* 0x000fe400078e0060 */
[----:B------:R-:W-:Y:S02]  /*18a10*/  VIADD R96, R134, 0x48 ;  /* 0x0000004886607836 */ /* 0x000fe40000000000 */
[----:B------:R-:W-:Y:S02]  /*18a20*/  IMAD.MOV.U32 R224, RZ, RZ, R101 ;  /* 0x000000ffffe07224 */ /* 0x000fe400078e0065 */
[----:B------:R-:W-:Y:S02]  /*18a30*/  IMAD.MOV.U32 R216, RZ, RZ, R96 ;  /* 0x000000ffffd87224 */ /* 0x000fe400078e0060 */
[----:B------:R-:W-:Y:S04]  /*18a40*/  IMAD.MOV.U32 R223, RZ, RZ, R100 ;  /* 0x000000ffffdf7224 */ /* 0x000fe800078e0064 */
[----:B------:R-:W-:Y:S02]  /*18a50*/  IMAD.MOV.U32 R8, RZ, RZ, R223 ;  /* 0x000000ffff087224 */ /* 0x000fe400078e00df */
[--C-:B-1----:R-:W-:Y:S01]  /*18a60*/  FFMA.FTZ R80, R68, UR4, -R2.reuse ;  /* 0x0000000444507c23 */ /* 0x102fe20008010802 */
[--C-:B------:R-:W-:Y:S01]  /*18a70*/  FFMA.FTZ R68, R65, UR4, -R2.reuse ;  /* 0x0000000441447c23 */ /* 0x100fe20008010802 */
[--C-:B------:R-:W-:Y:S01]  /*18a80*/  FFMA.FTZ R65, R64, UR4, -R2.reuse ;  /* 0x0000000440417c23 */ /* 0x100fe20008010802 */
[--C-:B------:R-:W-:Y:S01]  /*18a90*/  FFMA.FTZ R64, R69, UR4, -R2.reuse ;  /* 0x0000000445407c23 */ /* 0x100fe20008010802 */
[----:B------:R-:W-:Y:S01]  /*18aa0*/  FSEL R69, R6, -INF , !P0 ;  /* 0xff80000006457808 */ /* 0x000fe20004000000 */
[----:B------:R1:W-:Y:S01]  /*18ab0*/  STL [R1+0xb4], R80 ;  /* 0x0000b45001007387 */ /* 0x0003e20000100800 */
[----:B------:R-:W-:Y:S02]  /*18ac0*/  ISETP.GT.AND P0, PT, R245, R134, PT ;  /* 0x00000086f500720c */ /* 0x000fe40003f04270 */
[----:B------:R-:W-:Y:S01]  /*18ad0*/  FSEL R6, R13, -INF , !P2 ;  /* 0xff8000000d067808 */ /* 0x000fe20005000000 */
[----:B------:R2:W-:Y:S01]  /*18ae0*/  STL [R1+0xb8], R68 ;  /* 0x0000b84401007387 */ /* 0x0005e20000100800 */
[----:B------:R-:W-:Y:S03]  /*18af0*/  ISETP.GT.AND P2, PT, R245, R211, PT ;  /* 0x000000d3f500720c */ /* 0x000fe60003f44270 */
[----:B------:R3:W-:Y:S04]  /*18b00*/  STL [R1+0xc4], R65 ;  /* 0x0000c44101007387 */ /* 0x0007e80000100800 */
[----:B------:R4:W-:Y:S01]  /*18b10*/  STL [R1+0xc8], R64 ;  /* 0x0000c84001007387 */ /* 0x0009e20000100800 */
[----:B-1----:R-:W-:Y:S01]  /*18b20*/  FFMA.FTZ R80, R37, UR4, -R2 ;  /* 0x0000000425507c23 */ /* 0x002fe20008010802 */
[C---:B------:R-:W-:Y:S01]  /*18b30*/  FMUL.FTZ R37, R0.reuse, R157 ;  /* 0x0000009d00257220 */ /* 0x040fe20000410000 */
[----:B------:R-:W-:Y:S01]  /*18b40*/  FSEL R2, R15, -INF , !P2 ;  /* 0xff8000000f027808 */ /* 0x000fe20005000000 */
[----:B--2---:R-:W2:Y:S01]  /*18b50*/  LDL.LU R68, [R1+0x28] ;  /* 0x0000280001447983 */ /* 0x004ea20000300800 */
[----:B------:R-:W-:Y:S03]  /*18b60*/  ISETP.GT.AND P2, PT, R247, R211, PT ;  /* 0x000000d3f700720c */ /* 0x000fe60003f44270 */
[----:B------:R1:W-:Y:S01]  /*18b70*/  STL [R1+0xcc], R49 ;  /* 0x0000cc3101007387 */ /* 0x0003e20000100800 */
[C---:B---3--:R-:W-:Y:S01]  /*18b80*/  FMUL.FTZ R65, R0.reuse, R149 ;  /* 0x0000009500417220 */ /* 0x048fe20000410000 */
[----:B------:R-:W-:Y:S02]  /*18b90*/  FSEL R19, R19, -INF , !P2 ;  /* 0xff80000013137808 */ /* 0x000fe40005000000 */
[----:B------:R3:W-:Y:S01]  /*18ba0*/  STL [R1+0xd0], R48 ;  /* 0x0000d03001007387 */ /* 0x0007e20000100800 */
[----:B----4-:R-:W-:Y:S01]  /*18bb0*/  FMUL.FTZ R64, R0, R148 ;  /* 0x0000009400407220 */ /* 0x010fe20000410000 */
[-C--:B------:R-:W-:Y:S02]  /*18bc0*/  ISETP.GT.AND P2, PT, R247, R209.reuse, PT ;  /* 0x000000d1f700720c */ /* 0x080fe40003f44270 */
[----:B------:R4:W-:Y:S02]  /*18bd0*/  STL [R1+0x114], R243 ;  /* 0x000114f301007387 */ /* 0x0009e40000100800 */
[----:B------:R-:W-:Y:S02]  /*18be0*/  FSEL R23, R23, -INF , !P2 ;  /* 0xff80000017177808 */ /* 0x000fe40005000000 */
[----:B------:R4:W-:Y:S01]  /*18bf0*/  STL [R1+0x118], R237 ;  /* 0x000118ed01007387 */ /* 0x0009e20000100800 */
[-C--:B------:R-:W-:Y:S03]  /*18c00*/  ISETP.GT.AND P2, PT, R246, R209.reuse, PT ;  /* 0x000000d1f600720c */ /* 0x080fe60003f44270 */
[----:B------:R4:W-:Y:S01]  /*18c10*/  STL [R1+0xd4], R36 ;  /* 0x0000d42401007387 */ /* 0x0009e20000100800 */
[----:B------:R-:W-:Y:S02]  /*18c20*/  FSEL R25, R25, -INF , !P2 ;  /* 0xff80000019197808 */ /* 0x000fe40005000000 */
[----:B------:R-:W-:Y:S04]  /*18c30*/  ISETP.GT.AND P2, PT, R245, R209, PT ;  /* 0x000000d1f500720c */ /* 0x000fe80003f44270 */
[----:B------:R-:W-:Y:S01]  /*18c40*/  FSEL R27, R27, -INF , !P2 ;  /* 0xff8000001b1b7808 */ /* 0x000fe20005000000 */
[----:B-1----:R-:W-:Y:S01]  /*18c50*/  FMUL.FTZ R49, R0, R137 ;  /* 0x0000008900317220 */ /* 0x002fe20000410000 */
[-C--:B------:R-:W-:Y:S01]  /*18c60*/  ISETP.GT.AND P2, PT, R246, R207.reuse, PT ;  /* 0x000000cff600720c */ /* 0x080fe20003f44270 */
[----:B---3--:R-:W-:Y:S03]  /*18c70*/  FMUL.FTZ R48, R0, R136 ;  /* 0x0000008800307220 */ /* 0x008fe60000410000 */
[----:B------:R-:W-:Y:S01]  /*18c80*/  FSEL R29, R29, -INF , !P2 ;  /* 0xff8000001d1d7808 */ /* 0x000fe20005000000 */
[----:B------:R-:W-:Y:S01]  /*18c90*/  IMAD.MOV.U32 R136, RZ, RZ, R80 ;  /* 0x000000ffff887224 */ /* 0x000fe200078e0050 */
[-C--:B------:R-:W-:Y:S01]  /*18ca0*/  ISETP.GT.AND P2, PT, R245, R207.reuse, PT ;  /* 0x000000cff500720c */ /* 0x080fe20003f44270 */
[----:B----4-:R-:W-:Y:S03]  /*18cb0*/  IMAD.MOV.U32 R243, RZ, RZ, R97 ;  /* 0x000000fffff37224 */ /* 0x010fe600078e0061 */
[----:B------:R-:W-:Y:S01]  /*18cc0*/  FSEL R31, R31, -INF , !P2 ;  /* 0xff8000001f1f7808 */ /* 0x000fe20005000000 */
[----:B------:R-:W-:Y:S01]  /*18cd0*/  IMAD.MOV.U32 R237, RZ, RZ, R84 ;  /* 0x000000ffffed7224 */ /* 0x000fe200078e0054 */
[----:B------:R-:W-:Y:S01]  /*18ce0*/  ISETP.GT.AND P2, PT, R247, R207, PT ;  /* 0x000000cff700720c */ /* 0x000fe20003f44270 */
[----:B------:R-:W-:Y:S02]  /*18cf0*/  VIADD R84, R134, 0x41 ;  /* 0x0000004186547836 */ /* 0x000fe40000000000 */
[----:B------:R-:W-:Y:S01]  /*18d00*/  FMUL.FTZ R36, R0, R156 ;  /* 0x0000009c00247220 */ /* 0x000fe20000410000 */
[----:B------:R-:W-:Y:S01]  /*18d10*/  FSEL R35, R35, -INF , !P2 ;  /* 0xff80000023237808 */ /* 0x000fe20005000000 */
[----:B------:R-:W-:Y:S01]  /*18d20*/  IMAD.MOV.U32 R220, RZ, RZ, R84 ;  /* 0x000000ffffdc7224 */ /* 0x000fe200078e0054 */
[-C--:B------:R-:W-:Y:S04]  /*18d30*/  ISETP.GT.AND P2, PT, R247, R205.reuse, PT ;  /* 0x000000cdf700720c */ /* 0x080fe80003f44270 */
[----:B------:R-:W-:Y:S02]  /*18d40*/  FSEL R39, R39, -INF , !P2 ;  /* 0xff80000027277808 */ /* 0x000fe40005000000 */
[CC--:B------:R-:W-:Y:S04]  /*18d50*/  ISETP.GT.AND P2, PT, R246.reuse, R205.reuse, PT ;  /* 0x000000cdf600720c */ /* 0x0c0fe80003f44270 */
[----:B------:R-:W-:Y:S02]  /*18d60*/  FSEL R41, R41, -INF , !P2 ;  /* 0xff80000029297808 */ /* 0x000fe40005000000 */
[----:B------:R-:W-:Y:S04]  /*18d70*/  ISETP.GT.AND P2, PT, R245, R205, PT ;  /* 0x000000cdf500720c */ /* 0x000fe80003f44270 */
[----:B------:R-:W-:Y:S02]  /*18d80*/  FSEL R43, R43, -INF , !P2 ;  /* 0xff8000002b2b7808 */ /* 0x000fe40005000000 */
[CC--:B------:R-:W-:Y:S04]  /*18d90*/  ISETP.GT.AND P2, PT, R246.reuse, R203.reuse, PT ;  /* 0x000000cbf600720c */ /* 0x0c0fe80003f44270 */
[----:B------:R-:W-:Y:S02]  /*18da0*/  FSEL R45, R45, -INF , !P2 ;  /* 0xff8000002d2d7808 */ /* 0x000fe40005000000 */
[-C--:B------:R-:W-:Y:S04]  /*18db0*/  ISETP.GT.AND P2, PT, R245, R203.reuse, PT ;  /* 0x000000cbf500720c */ /* 0x080fe80003f44270 */
[----:B------:R-:W-:Y:S02]  /*18dc0*/  FSEL R47, R47, -INF , !P2 ;  /* 0xff8000002f2f7808 */ /* 0x000fe40005000000 */
[----:B------:R-:W-:Y:S04]  /*18dd0*/  ISETP.GT.AND P2, PT, R247, R203, PT ;  /* 0x000000cbf700720c */ /* 0x000fe80003f44270 */
[----:B------:R-:W-:Y:S02]  /*18de0*/  FSEL R51, R51, -INF , !P2 ;  /* 0xff80000033337808 */ /* 0x000fe40005000000 */
        /* <DEDUP_REMOVED lines=54> */
[-C--:B------:R-:W-:Y:S04]  /*19150*/  ISETP.GT.AND P2, PT, R246, R218.reuse, PT ;  /* 0x000000daf600720c */ /* 0x080fe80003f44270 */
[----:B------:R-:W-:Y:S02]  /*19160*/  FSEL R125, R125, -INF , !P2 ;  /* 0xff8000007d7d7808 */ /* 0x000fe40005000000 */
[----:B------:R-:W-:Y:S04]  /*19170*/  ISETP.GT.AND P2, PT, R245, R218, PT ;  /* 0x000000daf500720c */ /* 0x000fe80003f44270 */
[----:B------:R-:W-:Y:S02]  /*19180*/  FSEL R127, R127, -INF , !P2 ;  /* 0xff8000007f7f7808 */ /* 0x000fe40005000000 */
[----:B------:R-:W-:Y:S01]  /*19190*/  ISETP.GE.AND P2, PT, R213, R251, PT ;  /* 0x000000fbd500720c */ /* 0x000fe20003f46270 */
[----:B--2---:R-:W-:Y:S01]  /*191a0*/  FFMA.FTZ R85, R0, R68, R222 ;  /* 0x0000004400557223 */ /* 0x004fe200000100de */
[----:B------:R-:W-:Y:S02]  /*191b0*/  P2R R0, PR, RZ, 0x40 ;  /* 0x00000040ff007803 */ /* 0x000fe40000000000 */
[----:B------:R-:W-:Y:S04]  /*191c0*/  ISETP.GT.AND P6, PT, R247, R213, PT ;  /* 0x000000d5f700720c */ /* 0x000fe80003fc4270 */
[----:B------:R-:W-:Y:S02]  /*191d0*/  FSEL R68, R7, -INF , !P6 ;  /* 0xff80000007447808 */ /* 0x000fe40007000000 */
[----:B------:R-:W-:Y:S02]  /*191e0*/  FSEL R7, R10, -INF , !P0 ;  /* 0xff8000000a077808 */ /* 0x000fe40004000000 */
[-C--:B------:R-:W-:Y:S02]  /*191f0*/  ISETP.GT.AND P0, PT, R246, R212.reuse, PT ;  /* 0x000000d4f600720c */ /* 0x080fe40003f04270 */
[----:B------:R-:W-:Y:S02]  /*19200*/  ISETP.NE.AND P6, PT, R0, RZ, PT ;  /* 0x000000ff0000720c */ /* 0x000fe40003fc5270 */
[----:B------:R-:W-:Y:S02]  /*19210*/  FSEL R10, R12, -INF , !P0 ;  /* 0xff8000000c0a7808 */ /* 0x000fe40004000000 */
[-C--:B------:R-:W-:Y:S02]  /*19220*/  ISETP.GT.AND P0, PT, R245, R212.reuse, PT ;  /* 0x000000d4f500720c */ /* 0x080fe40003f04270 */
[----:B------:R-:W-:Y:S01]  /*19230*/  FSEL R15, R68, -INF , !P2 ;  /* 0xff800000440f7808 */ /* 0x000fe20005000000 */
[----:B------:R-:W-:Y:S01]  /*19240*/  IMAD.MOV.U32 R68, RZ, RZ, R218 ;  /* 0x000000ffff447224 */ /* 0x000fe200078e00da */
[----:B------:R-:W-:Y:S02]  /*19250*/  FSEL R12, R14, -INF , !P0 ;  /* 0xff8000000e0c7808 */ /* 0x000fe40004000000 */
[C---:B------:R-:W-:Y:S02]  /*19260*/  ISETP.GT.AND P0, PT, R247.reuse, R212, PT ;  /* 0x000000d4f700720c */ /* 0x040fe40003f04270 */
[----:B------:R-:W-:Y:S02]  /*19270*/  ISETP.GE.AND P2, PT, R212, R249, PT ;  /* 0x000000f9d400720c */ /* 0x000fe40003f46270 */
[----:B------:R-:W-:Y:S02]  /*19280*/  FSEL R18, R18, -INF , !P0 ;  /* 0xff80000012127808 */ /* 0x000fe40004000000 */
[-C--:B------:R-:W-:Y:S02]  /*19290*/  ISETP.GT.AND P0, PT, R247, R210.reuse, PT ;  /* 0x000000d2f700720c */ /* 0x080fe40003f04270 */
[----:B------:R-:W-:Y:S01]  /*192a0*/  FSEL R14, R69, -INF , !P6 ;  /* 0xff800000450e7808 */ /* 0x000fe20007000000 */
[----:B------:R-:W-:Y:S01]  /*192b0*/  IMAD.MOV.U32 R69, RZ, RZ, R248 ;  /* 0x000000ffff457224 */ /* 0x000fe200078e00f8 */
[----:B------:R-:W-:Y:S02]  /*192c0*/  FSEL R112, R22, -INF , !P0 ;  /* 0xff80000016707808 */ /* 0x000fe40004000000 */
[----:B------:R-:W-:Y:S02]  /*192d0*/  ISETP.GT.AND P0, PT, R246, R210, PT ;  /* 0x000000d2f600720c */ /* 0x000fe40003f04270 */
[----:B------:R-:W-:Y:S02]  /*192e0*/  ISETP.GE.AND P6, PT, R213, R250, PT ;  /* 0x000000fad500720c */ /* 0x000fe40003fc6270 */
[----:B------:R-:W-:Y:S02]  /*192f0*/  FSEL R24, R24, -INF , !P0 ;  /* 0xff80000018187808 */ /* 0x000fe40004000000 */
[----:B------:R-:W-:Y:S02]  /*19300*/  ISETP.GT.AND P0, PT, R245, R210, PT ;  /* 0x000000d2f500720c */ /* 0x000fe40003f04270 */
[----:B------:R-:W-:Y:S02]  /*19310*/  FSEL R84, R7, -INF , !P1 ;  /* 0xff80000007547808 */ /* 0x000fe40004800000 */
[----:B------:R-:W-:Y:S02]  /*19320*/  FSEL R26, R26, -INF , !P0 ;  /* 0xff8000001a1a7808 */ /* 0x000fe40004000000 */
[-C--:B------:R-:W-:Y:S02]  /*19330*/  ISETP.GT.AND P0, PT, R246, R208.reuse, PT ;  /* 0x000000d0f600720c */ /* 0x080fe40003f04270 */
[----:B------:R-:W-:Y:S02]  /*19340*/  FSEL R10, R10, -INF , !P2 ;  /* 0xff8000000a0a7808 */ /* 0x000fe40005000000 */
[----:B------:R-:W-:Y:S02]  /*19350*/  FSEL R28, R28, -INF , !P0 ;  /* 0xff8000001c1c7808 */ /* 0x000fe40004000000 */
[-C--:B------:R-:W-:Y:S02]  /*19360*/  ISETP.GT.AND P0, PT, R245, R208.reuse, PT ;  /* 0x000000d0f500720c */ /* 0x080fe40003f04270 */
[----:B------:R-:W-:Y:S02]  /*19370*/  ISETP.GE.AND P2, PT, R211, R251, PT ;  /* 0x000000fbd300720c */ /* 0x000fe40003f46270 */
[----:B------:R-:W-:Y:S02]  /*19380*/  FSEL R30, R30, -INF , !P0 ;  /* 0xff8000001e1e7808 */ /* 0x000fe40004000000 */
[----:B------:R-:W-:Y:S02]  /*19390*/  ISETP.GT.AND P0, PT, R247, R208, PT ;  /* 0x000000d0f700720c */ /* 0x000fe40003f04270 */
[-C--:B------:R-:W-:Y:S02]  /*193a0*/  ISETP.GE.AND P1, PT, R211, R249.reuse, PT ;  /* 0x000000f9d300720c */ /* 0x080fe40003f26270 */
[----:B------:R-:W-:Y:S02]  /*193b0*/  FSEL R34, R34, -INF , !P0 ;  /* 0xff80000022227808 */ /* 0x000fe40004000000 */
[-C--:B------:R-:W-:Y:S02]  /*193c0*/  ISETP.GT.AND P0, PT, R247, R206.reuse, PT ;  /* 0x000000cef700720c */ /* 0x080fe40003f04270 */
[----:B------:R-:W-:Y:S02]  /*193d0*/  FSEL R13, R11, -INF , !P6 ;  /* 0xff8000000b0d7808 */ /* 0x000fe40007000000 */
        /* <DEDUP_REMOVED lines=13> */
[C---:B------:R-:W-:Y:S02]  /*194b0*/  ISETP.GT.AND P0, PT, R247.reuse, R204, PT ;  /* 0x000000ccf700720c */ /* 0x040fe40003f04270 */
[----:B------:R-:W-:Y:S02]  /*194c0*/  ISETP.GE.AND P1, PT, R210, R251, PT ;  /* 0x000000fbd200720c */ /* 0x000fe40003f26270 */
        /* <DEDUP_REMOVED lines=29> */
[----:B------:R-:W-:Y:S02]  /*196a0*/  ISETP.GE.AND P6, PT, R207, R249, PT ;  /* 0x000000f9cf00720c */ /* 0x000fe40003fc6270 */
[----:B------:R-:W-:Y:S02]  /*196b0*/  FSEL R76, R76, -INF , !P0 ;  /* 0xff8000004c4c7808 */ /* 0x000fe40004000000 */
[-C--:B------:R-:W-:Y:S02]  /*196c0*/  ISETP.GT.AND P0, PT, R245, R216.reuse, PT ;  /* 0x000000d8f500720c */ /* 0x080fe40003f04270 */
[----:B------:R-:W-:Y:S02]  /*196d0*/  FSEL R44, R24, -INF , !P5 ;  /* 0xff800000182c7808 */ /* 0x000fe40006800000 */
[----:B------:R-:W-:Y:S02]  /*196e0*/  FSEL R78, R78, -INF , !P0 ;  /* 0xff8000004e4e7808 */ /* 0x000fe40004000000 */
[----:B------:R-:W-:Y:S02]  /*196f0*/  ISETP.GT.AND P0, PT, R247, R216, PT ;  /* 0x000000d8f700720c */ /* 0x000fe40003f04270 */
        /* <DEDUP_REMOVED lines=14> */
[-C--:B------:R-:W-:Y:S02]  /*197e0*/  ISETP.GT.AND P0, PT, R245, R252.reuse, PT ;  /* 0x000000fcf500720c */ /* 0x080fe40003f04270 */
[----:B------:R-:W-:Y:S02]  /*197f0*/  FSEL R97, R29, -INF , !P6 ;  /* 0xff8000001d617808 */ /* 0x000fe40007000000 */
[----:B------:R-:W-:Y:S02]  /*19800*/  FSEL R94, R94, -INF , !P0 ;  /* 0xff8000005e5e7808 */ /* 0x000fe40004000000 */
[C---:B------:R-:W-:Y:S02]  /*19810*/  ISETP.GT.AND P0, PT, R247.reuse, R252, PT ;  /* 0x000000fcf700720c */ /* 0x040fe40003f04270 */
[----:B------:R-:W-:Y:S02]  /*19820*/  ISETP.GE.AND P6, PT, R206, R251, PT ;  /* 0x000000fbce00720c */ /* 0x000fe40003fc6270 */
        /* <DEDUP_REMOVED lines=8> */
[----:B------:R-:W-:Y:S01]  /*198b0*/  FSEL R134, R31, -INF , !P1 ;  /* 0xff8000001f867808 */ /* 0x000fe20004800000 */
[----:B------:R-:W-:Y:S01]  /*198c0*/  IMAD.MOV.U32 R31, RZ, RZ, R224 ;  /* 0x000000ffff1f7224 */ /* 0x000fe200078e00e0 */
[----:B------:R-:W-:Y:S02]  /*198d0*/  FSEL R106, R106, -INF , !P0 ;  /* 0xff8000006a6a7808 */ /* 0x000fe40004000000 */
[-C--:B------:R-:W-:Y:S02]  /*198e0*/  ISETP.GT.AND P0, PT, R246, R228.reuse, PT ;  /* 0x000000e4f600720c */ /* 0x080fe40003f04270 */
[-C--:B------:R-:W-:Y:S02]  /*198f0*/  ISETP.GE.AND P5, PT, R206, R249.reuse, PT ;  /* 0x000000f9ce00720c */ /* 0x080fe40003fa6270 */
[----:B------:R-:W-:Y:S02]  /*19900*/  FSEL R108, R108, -INF , !P0 ;  /* 0xff8000006c6c7808 */ /* 0x000fe40004000000 */
[----:B------:R-:W-:Y:S02]  /*19910*/  ISETP.GT.AND P0, PT, R245, R228, PT ;  /* 0x000000e4f500720c */ /* 0x000fe40003f04270 */
        /* <DEDUP_REMOVED lines=11> */
[C---:B------:R-:W-:Y:S02]  /*199d0*/  ISETP.GT.AND P0, PT, R245.reuse, R224, PT ;  /* 0x000000e0f500720c */ /* 0x040fe40003f04270 */
[----:B------:R-:W-:Y:S02]  /*199e0*/  FSEL R144, R40, -INF , !P5 ;  /* 0xff80000028907808 */ /* 0x000fe40006800000 */
[----:B------:R-:W-:Y:S02]  /*199f0*/  FSEL R122, R122, -INF , !P0 ;  /* 0xff8000007a7a7808 */ /* 0x000fe40004000000 */
[-C--:B------:R-:W-:Y:S02]  /*19a00*/  ISETP.GT.AND P0, PT, R246, R223.reuse, PT ;  /* 0x000000dff600720c */ /* 0x080fe40003f04270 */
[----:B------:R-:W-:Y:S02]  /*19a10*/  FSEL R145, R42, -INF , !P1 ;  /* 0xff8000002a917808 */ /* 0x000fe40004800000 */
[----:B------:R-:W-:Y:S02]  /*19a20*/  FSEL R124, R124, -INF , !P0 ;  /* 0xff8000007c7c7808 */ /* 0x000fe40004000000 */
[----:B------:R-:W-:Y:S02]  /*19a30*/  ISETP.GT.AND P0, PT, R245, R223, PT ;  /* 0x000000dff500720c */ /* 0x000fe40003f04270 */
[----:B------:R-:W-:Y:S02]  /*19a40*/  FSEL R137, R0, -INF , !P2 ;  /* 0xff80000000897808 */ /* 0x000fe40005000000 */
[----:B------:R-:W-:Y:S02]  /*19a50*/  FSEL R126, R126, -INF , !P0 ;  /* 0xff8000007e7e7808 */ /* 0x000fe40004000000 */
[----:B------:R-:W-:Y:S02]  /*19a60*/  ISETP.GE.AND P0, PT, R213, R249, PT ;  /* 0x000000f9d500720c */ /* 0x000fe40003f06270 */
[-C--:B------:R-:W-:Y:S02]  /*19a70*/  ISETP.GE.AND P5, PT, R204, R250.reuse, PT ;  /* 0x000000facc00720c */ /* 0x080fe40003fa6270 */
[----:B------:R-:W-:Y:S02]  /*19a80*/  FSEL R9, R9, -INF , !P0 ;  /* 0xff80000009097808 */ /* 0x000fe40004000000 */
[----:B------:R-:W-:Y:S02]  /*19a90*/  ISETP.GE.AND P0, PT, R212, R251, PT ;  /* 0x000000fbd400720c */ /* 0x000fe40003f06270 */
[----:B------:R-:W-:Y:S02]  /*19aa0*/  ISETP.GE.AND P1, PT, R203, R249, PT ;  /* 0x000000f9cb00720c */ /* 0x000fe40003f26270 */
[----:B------:R-:W-:Y:S02]  /*19ab0*/  FSEL R18, R18, -INF , !P0 ;  /* 0xff80000012127808 */ /* 0x000fe40004000000 */
[-C--:B------:R-:W-:Y:S02]  /*19ac0*/  ISETP.GE.AND P0, PT, R209, R251.reuse, PT ;  /* 0x000000fbd100720c */ /* 0x080fe40003f06270 */
[----:B------:R-:W-:Y:S02]  /*19ad0*/  ISETP.GE.AND P2, PT, R203, R251, PT ;  /* 0x000000fbcb00720c */ /* 0x000fe40003f46270 */
[----:B------:R-:W-:Y:S01]  /*19ae0*/  FSEL R113, R23, -INF , !P0 ;  /* 0xff80000017717808 */ /* 0x000fe20004000000 */
[----:B------:R-:W-:Y:S01]  /*19af0*/  IMAD.MOV.U32 R23, RZ, RZ, R217 ;  /* 0x000000ffff177224 */ /* 0x000fe200078e00d9 */
[----:B------:R-:W-:Y:S02]  /*19b00*/  ISETP.GE.AND P0, PT, R208, R249, PT ;  /* 0x000000f9d000720c */ /* 0x000fe40003f06270 */
[----:B------:R-:W-:Y:S02]  /*19b10*/  FSEL R156, R43, -INF , !P6 ;  /* 0xff8000002b9c7808 */ /* 0x000fe40007000000 */
[----:B------:R-:W-:Y:S02]  /*19b20*/  FSEL R100, R28, -INF , !P0 ;  /* 0xff8000001c647808 */ /* 0x000fe40004000000 */
[----:B------:R-:W-:Y:S02]  /*19b30*/  ISETP.GE.AND P0, PT, R207, R251, PT ;  /* 0x000000fbcf00720c */ /* 0x000fe40003f06270 */
[-C--:B------:R-:W-:Y:S02]  /*19b40*/  ISETP.GE.AND P6, PT, R203, R250.reuse, PT ;  /* 0x000000facb00720c */ /* 0x080fe40003fc6270 */
[----:B------:R-:W-:Y:S02]  /*19b50*/  FSEL R117, R35, -INF , !P0 ;  /* 0xff80000023757808 */ /* 0x000fe40004000000 */
[----:B------:R-:W-:Y:S02]  /*19b60*/  ISETP.GE.AND P0, PT, R205, R249, PT ;  /* 0x000000f9cd00720c */ /* 0x000fe40003f06270 */
[----:B------:R-:W-:Y:S02]  /*19b70*/  FSEL R160, R46, -INF , !P5 ;  /* 0xff8000002ea07808 */ /* 0x000fe40006800000 */
[----:B------:R-:W-:Y:S02]  /*19b80*/  FSEL R141, R41, -INF , !P0 ;  /* 0xff800000298d7808 */ /* 0x000fe40004000000 */
[----:B------:R-:W-:Y:S01]  /*19b90*/  ISETP.GE.AND P0, PT, R204, R251, PT ;  /* 0x000000fbcc00720c */ /* 0x000fe20003f06270 */
[----:B------:R-:W-:Y:S01]  /*19ba0*/  LDSM.16.MT88.4 R40, [R233+0x8000] ;  /* 0x00800000e928783b */ /* 0x000fe20000004200 */
[----:B------:R-:W-:Y:S02]  /*19bb0*/  FSEL R153, R51, -INF , !P2 ;  /* 0xff80000033997808 */ /* 0x000fe40005000000 */
[----:B------:R-:W-:Y:S02]  /*19bc0*/  FSEL R140, R45, -INF , !P1 ;  /* 0xff8000002d8c7808 */ /* 0x000fe40004800000 */
[----:B------:R-:W-:Y:S02]  /*19bd0*/  FSEL R148, R50, -INF , !P0 ;  /* 0xff80000032947808 */ /* 0x000fe40004000000 */
[CC--:B------:R-:W-:Y:S02]  /*19be0*/  ISETP.GE.AND P5, PT, R202.reuse, R249.reuse, PT ;  /* 0x000000f9ca00720c */ /* 0x0c0fe40003fa6270 */
[C---:B------:R-:W-:Y:S02]  /*19bf0*/  ISETP.GE.AND P2, PT, R201.reuse, R249, PT ;  /* 0x000000f9c900720c */ /* 0x040fe40003f46270 */
[CC--:B------:R-:W-:Y:S02]  /*19c00*/  ISETP.GE.AND P1, PT, R202.reuse, R251.reuse, PT ;  /* 0x000000fbca00720c */ /* 0x0c0fe40003f26270 */
[----:B------:R-:W-:Y:S02]  /*19c10*/  ISETP.GE.AND P0, PT, R201, R251, PT ;  /* 0x000000fbc900720c */ /* 0x000fe40003f06270 */
[----:B------:R-:W-:Y:S02]  /*19c20*/  FSEL R157, R47, -INF , !P6 ;  /* 0xff8000002f9d7808 */ /* 0x000fe40007000000 */
[-C--:B------:R-:W-:Y:S02]  /*19c30*/  ISETP.GE.AND P6, PT, R202, R250.reuse, PT ;  /* 0x000000faca00720c */ /* 0x080fe40003fc6270 */
[----:B------:R-:W-:Y:S02]  /*19c40*/  FSEL R165, R56, -INF , !P5 ;  /* 0xff80000038a57808 */ /* 0x000fe40006800000 */
[----:B------:R-:W-:Y:S02]  /*19c50*/  FSEL R164, R57, -INF , !P2 ;  /* 0xff80000039a47808 */ /* 0x000fe40005000000 */
[----:B------:R-:W-:Y:S02]  /*19c60*/  FSEL R203, R54, -INF , !P1 ;  /* 0xff80000036cb7808 */ /* 0x000fe40004800000 */
[----:B------:R-:W-:Y:S02]  /*19c70*/  FSEL R204, R55, -INF , !P0 ;  /* 0xff80000037cc7808 */ /* 0x000fe40004000000 */
[-C--:B------:R-:W-:Y:S02]  /*19c80*/  ISETP.GE.AND P1, PT, R201, R250.reuse, PT ;  /* 0x000000fac900720c */ /* 0x080fe40003f26270 */
[C---:B------:R-:W-:Y:S02]  /*19c90*/  ISETP.GE.AND P0, PT, R200.reuse, R249, PT ;  /* 0x000000f9c800720c */ /* 0x040fe40003f06270 */
[CC--:B------:R-:W-:Y:S02]  /*19ca0*/  ISETP.GE.AND P5, PT, R200.reuse, R250.reuse, PT ;  /* 0x000000fac800720c */ /* 0x0c0fe40003fa6270 */
[----:B------:R-:W-:Y:S02]  /*19cb0*/  ISETP.GE.AND P2, PT, R200, R251, PT ;  /* 0x000000fbc800720c */ /* 0x000fe40003f46270 */
[----:B------:R-:W-:Y:S02]  /*19cc0*/  FSEL R200, R58, -INF , !P6 ;  /* 0xff8000003ac87808 */ /* 0x000fe40007000000 */
[----:B------:R-:W-:Y:S02]  /*19cd0*/  ISETP.GE.AND P6, PT, R135, R249, PT ;  /* 0x000000f98700720c */ /* 0x000fe40003fc6270 */
[----:B------:R-:W-:Y:S02]  /*19ce0*/  FSEL R205, R59, -INF , !P1 ;  /* 0xff8000003bcd7808 */ /* 0x000fe40004800000 */
[----:B------:R-:W-:Y:S02]  /*19cf0*/  FSEL R161, R60, -INF , !P0 ;  /* 0xff8000003ca17808 */ /* 0x000fe40004000000 */
[CC--:B------:R-:W-:Y:S01]  /*19d00*/  ISETP.GE.AND P1, PT, R135.reuse, R250.reuse, PT ;  /* 0x000000fa8700720c */ /* 0x0c0fe20003f26270 */
[----:B------:R-:W-:Y:S01]  /*19d10*/  MUFU.EX2 R60, R226 ;  /* 0x000000e2003c7308 */ /* 0x000fe20000000800 */
[----:B------:R-:W-:Y:S02]  /*19d20*/  ISETP.GE.AND P0, PT, R135, R251, PT ;  /* 0x000000fb8700720c */ /* 0x000fe40003f06270 */
[----:B------:R-:W-:Y:S02]  /*19d30*/  FSEL R135, R61, -INF , !P6 ;  /* 0xff8000003d877808 */ /* 0x000fe40007000000 */
[----:B------:R-:W-:Y:S02]  /*19d40*/  FMNMX3.FTZ R0, R132, R81, R9, !PT ;  /* 0x0000005184007276 */ /* 0x000fe40007810009 */
[----:B------:R-:W-:Y:S02]  /*19d50*/  ISETP.GE.AND P6, PT, R221, R251, PT ;  /* 0x000000fbdd00720c */ /* 0x000fe40003fc6270 */
[----:B------:R-:W-:Y:S02]  /*19d60*/  FSEL R207, R62, -INF , !P5 ;  /* 0xff8000003ecf7808 */ /* 0x000fe40006800000 */
[----:B------:R-:W-:Y:S02]  /*19d70*/  FSEL R206, R63, -INF , !P1 ;  /* 0xff8000003fce7808 */ /* 0x000fe40004800000 */
[----:B------:R-:W-:Y:S02]  /*19d80*/  FSEL R201, R66, -INF , !P2 ;  /* 0xff80000042c97808 */ /* 0x000fe40005000000 */
[----:B------:R-:W-:Y:S01]  /*19d90*/  FSEL R202, R67, -INF , !P0 ;  /* 0xff80000043ca7808 */ /* 0x000fe20004000000 */
[----:B------:R1:W-:Y:S01]  /*19da0*/  MUFU.EX2 R66, R225 ;  /* 0x000000e100427308 */ /* 0x0003e20000000800 */
[C---:B------:R-:W-:Y:S02]  /*19db0*/  ISETP.GE.AND P1, PT, R221.reuse, R250, PT ;  /* 0x000000fadd00720c */ /* 0x040fe40003f26270 */
[----:B------:R-:W-:Y:S02]  /*19dc0*/  ISETP.GE.AND P5, PT, R221, R249, PT ;  /* 0x000000f9dd00720c */ /* 0x000fe40003fa6270 */
[C---:B------:R-:W-:Y:S02]  /*19dd0*/  ISETP.GE.AND P2, PT, R220.reuse, R251, PT ;  /* 0x000000fbdc00720c */ /* 0x040fe40003f46270 */
[-C--:B------:R-:W-:Y:S02]  /*19de0*/  ISETP.GE.AND P0, PT, R220, R249.reuse, PT ;  /* 0x000000f9dc00720c */ /* 0x080fe40003f06270 */
[----:B------:R-:W-:Y:S02]  /*19df0*/  FMNMX3.FTZ R2, R0, R10, R11, !PT ;  /* 0x0000000a00027276 */ /* 0x000fe4000781000b */
[----:B------:R-:W-:Y:S02]  /*19e00*/  FSEL R221, R70, -INF , !P6 ;  /* 0xff80000046dd7808 */ /* 0x000fe40007000000 */
[----:B------:R-:W-:Y:S02]  /*19e10*/  ISETP.GE.AND P6, PT, R220, R250, PT ;  /* 0x000000fadc00720c */ /* 0x000fe40003fc6270 */
[----:B------:R-:W-:Y:S02]  /*19e20*/  FMNMX3.FTZ R0, R133, R84, R13, !PT ;  /* 0x0000005485007276 */ /* 0x000fe4000781000d */
[----:B------:R-:W-:Y:S02]  /*19e30*/  FSEL R220, R71, -INF , !P2 ;  /* 0xff80000047dc7808 */ /* 0x000fe40005000000 */
[----:B------:R-:W-:Y:S02]  /*19e40*/  FSEL R211, R72, -INF , !P5 ;  /* 0xff80000048d37808 */ /* 0x000fe40006800000 */
[----:B------:R-:W-:Y:S02]  /*19e50*/  FSEL R214, R73, -INF , !P0 ;  /* 0xff80000049d67808 */ /* 0x000fe40004000000 */
[----:B------:R-:W-:Y:S02]  /*19e60*/  FMNMX3.FTZ R2, R2, R44, R96, !PT ;  /* 0x0000002c02027276 */ /* 0x000fe40007810060 */
[C---:B------:R-:W-:Y:S02]  /*19e70*/  ISETP.GE.AND P2, PT, R216.reuse, R249, PT ;  /* 0x000000f9d800720c */ /* 0x040fe40003f46270 */
[CC--:B------:R-:W-:Y:S02]  /*19e80*/  ISETP.GE.AND P5, PT, R216.reuse, R250.reuse, PT ;  /* 0x000000fad800720c */ /* 0x0c0fe40003fa6270 */
[----:B------:R-:W-:Y:S02]  /*19e90*/  ISETP.GE.AND P0, PT, R216, R251, PT ;  /* 0x000000fbd800720c */ /* 0x000fe40003f06270 */
[----:B------:R-:W-:Y:S02]  /*19ea0*/  FSEL R215, R74, -INF , !P1 ;  /* 0xff8000004ad77808 */ /* 0x000fe40004800000 */
[----:B------:R-:W-:Y:S02]  /*19eb0*/  FSEL R216, R75, -INF , !P6 ;  /* 0xff8000004bd87808 */ /* 0x000fe40007000000 */
[C---:B------:R-:W-:Y:S02]  /*19ec0*/  ISETP.GE.AND P1, PT, R243.reuse, R249, PT ;  /* 0x000000f9f300720c */ /* 0x040fe40003f26270 */
[C---:B------:R-:W-:Y:S02]  /*19ed0*/  ISETP.GE.AND P6, PT, R243.reuse, R250, PT ;  /* 0x000000faf300720c */ /* 0x040fe40003fc6270 */
[----:B------:R-:W-:Y:S02]  /*19ee0*/  FMNMX3.FTZ R0, R0, R12, R22, !PT ;  /* 0x0000000c00007276 */ /* 0x000fe40007810016 */
[----:B------:R-:W-:Y:S02]  /*19ef0*/  FMNMX3.FTZ R2, R2, R100, R97, !PT ;  /* 0x0000006402027276 */ /* 0x000fe40007810061 */
[----:B------:R-:W-:Y:S02]  /*19f00*/  FSEL R213, R76, -INF , !P2 ;  /* 0xff8000004cd57808 */ /* 0x000fe40005000000 */
[----:B------:R-:W-:Y:S01]  /*19f10*/  ISETP.GE.AND P2, PT, R243, R251, PT ;  /* 0x000000fbf300720c */ /* 0x000fe20003f46270 */
[----:B------:R2:W3:Y:S01]  /*19f20*/  MUFU.EX2 R76, R227 ;  /* 0x000000e3004c7308 */ /* 0x0004e20000000800 */
[----:B------:R-:W-:Y:S02]  /*19f30*/  FSEL R243, R79, -INF , !P6 ;  /* 0xff8000004ff37808 */ /* 0x000fe40007000000 */
[----:B------:R-:W-:Y:S02]  /*19f40*/  FSEL R212, R77, -INF , !P1 ;  /* 0xff8000004dd47808 */ /* 0x000fe40004800000 */
[----:B------:R-:W-:Y:S02]  /*19f50*/  FSEL R208, R78, -INF , !P5 ;  /* 0xff8000004ed07808 */ /* 0x000fe40006800000 */
[----:B------:R-:W-:Y:S02]  /*19f60*/  FMNMX3.FTZ R0, R0, R101, R128, !PT ;  /* 0x0000006500007276 */ /* 0x000fe40007810080 */
[C---:B------:R-:W-:Y:S02]  /*19f70*/  ISETP.GE.AND P1, PT, R219.reuse, R251, PT ;  /* 0x000000fbdb00720c */ /* 0x040fe40003f26270 */
[C---:B------:R-:W-:Y:S02]  /*19f80*/  ISETP.GE.AND P5, PT, R219.reuse, R249, PT ;  /* 0x000000f9db00720c */ /* 0x040fe40003fa6270 */
[----:B------:R-:W-:Y:S02]  /*19f90*/  ISETP.GE.AND P6, PT, R219, R250, PT ;  /* 0x000000fadb00720c */ /* 0x000fe40003fc6270 */
[----:B------:R-:W-:Y:S02]  /*19fa0*/  FSEL R219, R82, -INF , !P0 ;  /* 0xff80000052db7808 */ /* 0x000fe40004000000 */
[----:B------:R-:W-:Y:S02]  /*19fb0*/  FMNMX3.FTZ R2, R2, R144, R141, !PT ;  /* 0x0000009002027276 */ /* 0x000fe4000781008d */
[----:B------:R-:W-:Y:S02]  /*19fc0*/  ISETP.GE.AND P0, PT, R237, R251, PT ;  /* 0x000000fbed00720c */ /* 0x000fe40003f06270 */
[----:B------:R-:W-:Y:S02]  /*19fd0*/  FMNMX3.FTZ R0, R0, R129, R134, !PT ;  /* 0x0000008100007276 */ /* 0x000fe40007810086 */
[----:B------:R-:W-:Y:S02]  /*19fe0*/  FMNMX3.FTZ R2, R2, R137, R140, !PT ;  /* 0x0000008902027276 */ /* 0x000fe4000781008c */
[----:B------:R-:W-:Y:S02]  /*19ff0*/  FSEL R24, R87, -INF , !P0 ;  /* 0xff80000057187808 */ /* 0x000fe40004000000 */
[----:B------:R-:W-:Y:S02]  /*1a000*/  FSEL R27, R83, -INF , !P2 ;  /* 0xff800000531b7808 */ /* 0x000fe40005000000 */
[-C--:B------:R-:W-:Y:S02]  /*1a010*/  ISETP.GE.AND P0, PT, R252, R249.reuse, PT ;  /* 0x000000f9fc00720c */ /* 0x080fe40003f06270 */
[----:B------:R-:W-:Y:S02]  /*1a020*/  ISETP.GE.AND P2, PT, R237, R249, PT ;  /* 0x000000f9ed00720c */ /* 0x000fe40003f46270 */
[----:B------:R-:W-:Y:S02]  /*1a030*/  FMNMX3.FTZ R0, R0, R145, R156, !PT ;  /* 0x0000009100007276 */ /* 0x000fe4000781009c */
[----:B------:R-:W-:Y:S02]  /*1a040*/  FMNMX3.FTZ R2, R2, R165, R164, !PT ;  /* 0x000000a502027276 */ /* 0x000fe400078100a4 */
[----:B------:R-:W-:Y:S02]  /*1a050*/  FSEL R30, R90, -INF , !P6 ;  /* 0xff8000005a1e7808 */ /* 0x000fe40007000000 */
[----:B------:R-:W-:Y:S02]  /*1a060*/  FSEL R80, R88, -INF , !P5 ;  /* 0xff80000058507808 */ /* 0x000fe40006800000 */
[----:B------:R-:W-:Y:S02]  /*1a070*/  FSEL R224, R92, -INF , !P0 ;  /* 0xff8000005ce07808 */ /* 0x000fe40004000000 */
[----:B------:R-:W-:Y:S02]  /*1a080*/  ISETP.GE.AND P6, PT, R231, R249, PT ;  /* 0x000000f9e700720c */ /* 0x000fe40003fc6270 */
[----:B------:R-:W-:Y:S02]  /*1a090*/  FSEL R25, R86, -INF , !P1 ;  /* 0xff80000056197808 */ /* 0x000fe40004800000 */
[----:B------:R-:W-:Y:S02]  /*1a0a0*/  FSEL R209, R89, -INF , !P2 ;  /* 0xff80000059d17808 */ /* 0x000fe40005000000 */
[-C--:B------:R-:W-:Y:S01]  /*1a0b0*/  ISETP.GE.AND P0, PT, R231, R251.reuse, PT ;  /* 0x000000fbe700720c */ /* 0x080fe20003f06270 */
[----:B------:R-:W-:Y:S01]  /*1a0c0*/  IMAD.MOV.U32 R92, RZ, RZ, R25 ;  /* 0x000000ffff5c7224 */ /* 0x000fe200078e0019 */
[----:B------:R-:W-:Y:S02]  /*1a0d0*/  FMNMX3.FTZ R0, R0, R160, R157, !PT ;  /* 0x000000a000007276 */ /* 0x000fe4000781009d */
[CC--:B------:R-:W-:Y:S01]  /*1a0e0*/  ISETP.GE.AND P5, PT, R252.reuse, R250.reuse, PT ;  /* 0x000000fafc00720c */ /* 0x0c0fe20003fa6270 */
[----:B-1----:R-:W-:Y:S01]  /*1a0f0*/  IMAD.MOV.U32 R225, RZ, RZ, R92 ;  /* 0x000000ffffe17224 */ /* 0x002fe200078e005c */
[----:B------:R-:W-:Y:S02]  /*1a100*/  ISETP.GE.AND P1, PT, R237, R250, PT ;  /* 0x000000faed00720c */ /* 0x000fe40003f26270 */
[----:B------:R-:W-:Y:S02]  /*1a110*/  ISETP.GE.AND P2, PT, R252, R251, PT ;  /* 0x000000fbfc00720c */ /* 0x000fe40003f46270 */
[----:B------:R-:W-:Y:S02]  /*1a120*/  FMNMX3.FTZ R2, R2, R161, R135, !PT ;  /* 0x000000a102027276 */ /* 0x000fe40007810087 */
[----:B------:R-:W-:Y:S02]  /*1a130*/  FSEL R223, R93, -INF , !P6 ;  /* 0xff8000005ddf7808 */ /* 0x000fe40007000000 */
[----:B------:R-:W-:Y:S02]  /*1a140*/  FSEL R237, R99, -INF , !P0 ;  /* 0xff80000063ed7808 */ /* 0x000fe40004000000 */
[----:B------:R-:W-:Y:S02]  /*1a150*/  ISETP.GE.AND P6, PT, R230, R251, PT ;  /* 0x000000fbe600720c */ /* 0x000fe40003fc6270 */
[----:B------:R-:W-:Y:S01]  /*1a160*/  FSEL R29, R94, -INF , !P5 ;  /* 0xff8000005e1d7808 */ /* 0x000fe20006800000 */
[----:B------:R-:W-:Y:S01]  /*1a170*/  IMAD.MOV.U32 R94, RZ, RZ, R24 ;  /* 0x000000ffff5e7224 */ /* 0x000fe200078e0018 */
[----:B------:R-:W-:Y:S02]  /*1a180*/  FMNMX3.FTZ R0, R0, R200, R205, !PT ;  /* 0x000000c800007276 */ /* 0x000fe400078100cd */
[----:B------:R-:W-:Y:S01]  /*1a190*/  FSEL R26, R91, -INF , !P1 ;  /* 0xff8000005b1a7808 */ /* 0x000fe20004800000 */
[----:B--2---:R-:W-:Y:S01]  /*1a1a0*/  IMAD.MOV.U32 R227, RZ, RZ, R94 ;  /* 0x000000ffffe37224 */ /* 0x004fe200078e005e */
[----:B------:R-:W-:Y:S01]  /*1a1b0*/  FSEL R6, R98, -INF , !P2 ;  /* 0xff80000062067808 */ /* 0x000fe20005000000 */
[----:B---3--:R-:W-:Y:S01]  /*1a1c0*/  FADD.FTZ R98, R76, R85 ;  /* 0x000000554c627221 */ /* 0x008fe20000010000 */
[CC--:B------:R-:W-:Y:S02]  /*1a1d0*/  ISETP.GE.AND P0, PT, R229.reuse, R249.reuse, PT ;  /* 0x000000f9e500720c */ /* 0x0c0fe40003f06270 */
[----:B------:R-:W-:Y:S02]  /*1a1e0*/  ISETP.GE.AND P5, PT, R230, R249, PT ;  /* 0x000000f9e600720c */ /* 0x000fe40003fa6270 */
[----:B------:R-:W-:Y:S02]  /*1a1f0*/  FMNMX3.FTZ R2, R2, R211, R214, !PT ;  /* 0x000000d302027276 */ /* 0x000fe400078100d6 */
[----:B------:R-:W-:Y:S02]  /*1a200*/  ISETP.GE.AND P2, PT, R229, R251, PT ;  /* 0x000000fbe500720c */ /* 0x000fe40003f46270 */
[-C--:B------:R-:W-:Y:S02]  /*1a210*/  ISETP.GE.AND P1, PT, R231, R250.reuse, PT ;  /* 0x000000fae700720c */ /* 0x080fe40003f26270 */
[----:B------:R-:W-:Y:S02]  /*1a220*/  FSEL R248, R102, -INF , !P6 ;  /* 0xff80000066f87808 */ /* 0x000fe40007000000 */
[----:B------:R-:W-:Y:S02]  /*1a230*/  FMNMX3.FTZ R0, R0, R207, R206, !PT ;  /* 0x000000cf00007276 */ /* 0x000fe400078100ce */
[-C--:B------:R-:W-:Y:S02]  /*1a240*/  ISETP.GE.AND P6, PT, R229, R250.reuse, PT ;  /* 0x000000fae500720c */ /* 0x080fe40003fc6270 */
[----:B------:R-:W-:Y:S01]  /*1a250*/  FSEL R218, R104, -INF , !P5 ;  /* 0xff80000068da7808 */ /* 0x000fe20006800000 */
[----:B------:R-:W-:Y:S01]  /*1a260*/  IMAD.MOV.U32 R104, RZ, RZ, R29 ;  /* 0x000000ffff687224 */ /* 0x000fe200078e001d */
[----:B------:R-:W-:Y:S02]  /*1a270*/  FSEL R217, R105, -INF , !P0 ;  /* 0xff80000069d97808 */ /* 0x000fe40004000000 */
[----:B------:R-:W-:Y:S02]  /*1a280*/  FMNMX3.FTZ R2, R2, R213, R212, !PT ;  /* 0x000000d502027276 */ /* 0x000fe400078100d4 */
[----:B------:R-:W-:Y:S02]  /*1a290*/  FSEL R28, R95, -INF , !P1 ;  /* 0xff8000005f1c7808 */ /* 0x000fe40004800000 */
[----:B------:R-:W-:Y:S02]  /*1a2a0*/  FSEL R252, R103, -INF , !P2 ;  /* 0xff80000067fc7808 */ /* 0x000fe40005000000 */
[CC--:B------:R-:W-:Y:S01]  /*1a2b0*/  ISETP.GE.AND P5, PT, R228.reuse, R250.reuse, PT ;  /* 0x000000fae400720c */ /* 0x0c0fe20003fa6270 */
[----:B------:R-:W-:Y:S01]  /*1a2c0*/  IMAD.MOV.U32 R105, RZ, RZ, R28 ;  /* 0x000000ffff697224 */ /* 0x000fe200078e001c */
[----:B------:R-:W-:Y:S02]  /*1a2d0*/  ISETP.GE.AND P0, PT, R228, R251, PT ;  /* 0x000000fbe400720c */ /* 0x000fe40003f06270 */
[----:B------:R-:W-:Y:S02]  /*1a2e0*/  ISETP.GE.AND P1, PT, R230, R250, PT ;  /* 0x000000fae600720c */ /* 0x000fe40003f26270 */
[----:B------:R-:W-:Y:S02]  /*1a2f0*/  ISETP.GE.AND P2, PT, R228, R249, PT ;  /* 0x000000f9e400720c */ /* 0x000fe40003f46270 */
[----:B------:R-:W-:Y:S02]  /*1a300*/  FMNMX3.FTZ R0, R0, R215, R216, !PT ;  /* 0x000000d700007276 */ /* 0x000fe400078100d8 */
[----:B------:R-:W-:Y:S02]  /*1a310*/  FMNMX3.FTZ R2, R2, R80, R209, !PT ;  /* 0x0000005002027276 */ /* 0x000fe400078100d1 */
[----:B------:R-:W-:Y:S01]  /*1a320*/  FSEL R67, R107, -INF , !P6 ;  /* 0xff8000006b437808 */ /* 0x000fe20007000000 */
[----:B------:R-:W-:Y:S01]  /*1a330*/  IMAD.MOV.U32 R107, RZ, RZ, R26 ;  /* 0x000000ffff6b7224 */ /* 0x000fe200078e001a */
[----:B------:R-:W-:Y:S02]  /*1a340*/  FMNMX3.FTZ R7, R3, R14, R15, !PT ;  /* 0x0000000e03077276 */ /* 0x000fe4000781000f */
[----:B------:R-:W-:Y:S02]  /*1a350*/  ISETP.GE.AND P6, PT, R69, R250, PT ;  /* 0x000000fa4500720c */ /* 0x000fe40003fc6270 */
[----:B------:R-:W-:Y:S01]  /*1a360*/  FSEL R210, R110, -INF , !P5 ;  /* 0xff8000006ed27808 */ /* 0x000fe20006800000 */
[----:B------:R-:W-:Y:S01]  /*1a370*/  IMAD.MOV.U32 R110, RZ, RZ, R30 ;  /* 0x000000ffff6e7224 */ /* 0x000fe200078e001e */
[----:B------:R-:W-:Y:S02]  /*1a380*/  FSEL R231, R114, -INF , !P0 ;  /* 0xff80000072e77808 */ /* 0x000fe40004000000 */
[----:B------:R-:W-:Y:S01]  /*1a390*/  FSEL R95, R106, -INF , !P1 ;  /* 0xff8000006a5f7808 */ /* 0x000fe20004800000 */
[----:B------:R-:W-:Y:S01]  /*1a3a0*/  IMAD.MOV.U32 R106, RZ, RZ, R27 ;  /* 0x000000ffff6a7224 */ /* 0x000fe200078e001b */
[----:B------:R-:W-:Y:S01]  /*1a3b0*/  FSEL R108, R108, -INF , !P2 ;  /* 0xff8000006c6c7808 */ /* 0x000fe20005000000 */
[----:B------:R-:W-:Y:S01]  /*1a3c0*/  LDSM.16.MT88.4 R24, [R232+0x8000] ;  /* 0x00800000e818783b */ /* 0x000fe20000004200 */
[-C--:B------:R-:W-:Y:S02]  /*1a3d0*/  ISETP.GE.AND P0, PT, R23, R251.reuse, PT ;  /* 0x000000fb1700720c */ /* 0x080fe40003f06270 */
[----:B------:R-:W-:Y:S02]  /*1a3e0*/  FMNMX3.FTZ R0, R0, R208, R243, !PT ;  /* 0x000000d000007276 */ /* 0x000fe400078100f3 */
[C---:B------:R-:W-:Y:S02]  /*1a3f0*/  ISETP.GE.AND P2, PT, R69.reuse, R251, PT ;  /* 0x000000fb4500720c */ /* 0x040fe40003f46270 */
[-C--:B------:R-:W-:Y:S01]  /*1a400*/  ISETP.GE.AND P1, PT, R69, R249.reuse, PT ;  /* 0x000000f94500720c */ /* 0x080fe20003f26270 */
[----:B------:R-:W-:Y:S01]  /*1a410*/  IMAD.MOV.U32 R69, RZ, RZ, R244 ;  /* 0x000000ffff457224 */ /* 0x000fe200078e00f4 */
[----:B------:R-:W-:Y:S02]  /*1a420*/  FMNMX3.FTZ R7, R7, R18, R19, !PT ;  /* 0x0000001207077276 */ /* 0x000fe40007810013 */
[----:B------:R-:W-:Y:S02]  /*1a430*/  FMNMX3.FTZ R2, R2, R224, R223, !PT ;  /* 0x000000e002027276 */ /* 0x000fe400078100df */
[----:B------:R-:W-:Y:S01]  /*1a440*/  FSEL R244, R111, -INF , !P6 ;  /* 0xff8000006ff47808 */ /* 0x000fe20007000000 */
[----:B------:R-:W-:Y:S01]  /*1a450*/  IMAD.MOV.U32 R111, RZ, RZ, R6 ;  /* 0x000000ffff6f7224 */ /* 0x000fe200078e0006 */
[----:B------:R-:W-:Y:S02]  /*1a460*/  FSEL R83, R119, -INF , !P0 ;  /* 0xff80000077537808 */ /* 0x000fe40004000000 */
[----:B------:R-:W-:Y:S02]  /*1a470*/  FSEL R103, R115, -INF , !P2 ;  /* 0xff80000073677808 */ /* 0x000fe40005000000 */
[----:B------:R-:W-:Y:S02]  /*1a480*/  FMNMX3.FTZ R6, R0, R110, R107, !PT ;  /* 0x0000006e00067276 */ /* 0x000fe4000781006b */
[-C--:B------:R-:W-:Y:S02]  /*1a490*/  ISETP.GE.AND P0, PT, R8, R249.reuse, PT ;  /* 0x000000f90800720c */ /* 0x080fe40003f06270 */
[----:B------:R-:W-:Y:S02]  /*1a4a0*/  FMNMX3.FTZ R7, R7, R112, R113, !PT ;  /* 0x0000007007077276 */ /* 0x000fe40007810071 */
[----:B------:R-:W-:Y:S02]  /*1a4b0*/  FMNMX3.FTZ R0, R2, R218, R217, !PT ;  /* 0x000000da02007276 */ /* 0x000fe400078100d9 */
[----:B------:R-:W-:Y:S02]  /*1a4c0*/  FSEL R109, R109, -INF , !P1 ;  /* 0xff8000006d6d7808 */ /* 0x000fe40004800000 */
[-C--:B------:R-:W-:Y:S02]  /*1a4d0*/  ISETP.GE.AND P5, PT, R31, R249.reuse, PT ;  /* 0x000000f91f00720c */ /* 0x080fe40003fa6270 */
[-C--:B------:R-:W-:Y:S02]  /*1a4e0*/  ISETP.GE.AND P2, PT, R23, R249.reuse, PT ;  /* 0x000000f91700720c */ /* 0x080fe40003f46270 */
[----:B------:R-:W-:Y:S02]  /*1a4f0*/  FSEL R124, R124, -INF , !P0 ;  /* 0xff8000007c7c7808 */ /* 0x000fe40004000000 */
[----:B------:R-:W-:Y:S02]  /*1a500*/  FSEL R120, R120, -INF , !P5 ;  /* 0xff80000078787808 */ /* 0x000fe40006800000 */
[----:B------:R-:W-:Y:S02]  /*1a510*/  FSEL R121, R121, -INF , !P2 ;  /* 0xff80000079797808 */ /* 0x000fe40005000000 */
[----:B------:R-:W-:Y:S02]  /*1a520*/  FMNMX3.FTZ R2, R0, R108, R109, !PT ;  /* 0x0000006c00027276 */ /* 0x000fe4000781006d */
[----:B------:R-:W-:Y:S02]  /*1a530*/  FMNMX3.FTZ R7, R7, R116, R117, !PT ;  /* 0x0000007407077276 */ /* 0x000fe40007810075 */
[----:B------:R-:W-:Y:S02]  /*1a540*/  ISETP.GE.AND P0, PT, R68, R249, PT ;  /* 0x000000f94400720c */ /* 0x000fe40003f06270 */
[----:B------:R-:W-:Y:S02]  /*1a550*/  FMNMX3.FTZ R7, R7, R149, R152, !PT ;  /* 0x0000009507077276 */ /* 0x000fe40007810098 */
[----:B------:R-:W-:Y:S02]  /*1a560*/  FSEL R125, R125, -INF , !P0 ;  /* 0xff8000007d7d7808 */ /* 0x000fe40004000000 */
[----:B------:R-:W-:Y:S02]  /*1a570*/  FMNMX3.FTZ R2, R2, R120, R121, !PT ;  /* 0x0000007802027276 */ /* 0x000fe40007810079 */
[C---:B------:R-:W-:Y:S02]  /*1a580*/  ISETP.GE.AND P1, PT, R31.reuse, R251, PT ;  /* 0x000000fb1f00720c */ /* 0x040fe40003f26270 */
[----:B------:R-:W-:Y:S02]  /*1a590*/  FMNMX3.FTZ R0, R6, R104, R105, !PT ;  /* 0x0000006806007276 */ /* 0x000fe40007810069 */
[----:B------:R-:W-:Y:S02]  /*1a5a0*/  ISETP.GE.AND P6, PT, R31, R250, PT ;  /* 0x000000fa1f00720c */ /* 0x000fe40003fc6270 */
[----:B------:R-:W-:Y:S02]  /*1a5b0*/  FMNMX3.FTZ R7, R7, R148, R153, !PT ;  /* 0x0000009407077276 */ /* 0x000fe40007810099 */
[----:B------:R-:W-:Y:S02]  /*1a5c0*/  FMNMX3.FTZ R70, R2, R124, R125, !PT ;  /* 0x0000007c02467276 */ /* 0x000fe4000781007d */
[----:B------:R-:W-:Y:S02]  /*1a5d0*/  FSEL R102, R118, -INF , !P1 ;  /* 0xff80000076667808 */ /* 0x000fe40004800000 */
[----:B------:R-:W-:Y:S02]  /*1a5e0*/  FMNMX3.FTZ R0, R0, R95, R67, !PT ;  /* 0x0000005f00007276 */ /* 0x000fe40007810043 */
[-C--:B------:R-:W-:Y:S01]  /*1a5f0*/  ISETP.GE.AND P1, PT, R23, R250.reuse, PT ;  /* 0x000000fa1700720c */ /* 0x080fe20003f26270 */
[----:B------:R-:W-:Y:S01]  /*1a600*/  IMAD.MOV.U32 R23, RZ, RZ, R69 ;  /* 0x000000ffff177224 */ /* 0x000fe200078e0045 */
[----:B------:R-:W-:Y:S02]  /*1a610*/  FSEL R119, R122, -INF , !P6 ;  /* 0xff8000007a777808 */ /* 0x000fe40007000000 */
[C---:B------:R-:W-:Y:S01]  /*1a620*/  ISETP.GE.AND P6, PT, R8.reuse, R251, PT ;  /* 0x000000fb0800720c */ /* 0x040fe20003fc6270 */
[----:B------:R-:W-:Y:S01]  /*1a630*/  IMAD.MOV.U32 R93, RZ, RZ, R23 ;  /* 0x000000ffff5d7224 */ /* 0x000fe200078e0017 */
[----:B------:R-:W-:Y:S02]  /*1a640*/  ISETP.GE.AND P5, PT, R8, R250, PT ;  /* 0x000000fa0800720c */ /* 0x000fe40003fa6270 */
[----:B------:R-:W-:Y:S01]  /*1a650*/  ISETP.GT.AND P2, PT, R247, R8, PT ;  /* 0x00000008f700720c */ /* 0x000fe20003f44270 */
[----:B------:R-:W-:Y:S01]  /*1a660*/  IMAD.MOV.U32 R226, RZ, RZ, R93 ;  /* 0x000000ffffe27224 */ /* 0x000fe200078e005d */
[----:B------:R-:W-:Y:S01]  /*1a670*/  FMNMX3.FTZ R7, R7, R203, R204, !PT ;  /* 0x000000cb07077276 */ /* 0x000fe200078100cc */
[----:B------:R-:W1:Y:S01]  /*1a680*/  SHFL.BFLY PT, R8, R70, 0x2, 0x1f ;  /* 0x0c401f0046087f89 */ /* 0x000e6200000e0000 */
[----:B------:R-:W-:Y:S02]  /*1a690*/  FMNMX3.FTZ R0, R0, R210, R244, !PT ;  /* 0x000000d200007276 */ /* 0x000fe400078100f4 */
[----:B------:R-:W-:Y:S02]  /*1a6a0*/  ISETP.GE.AND P0, PT, R68, R250, PT ;  /* 0x000000fa4400720c */ /* 0x000fe40003f06270 */
[----:B------:R-:W-:Y:S02]  /*1a6b0*/  FSEL R123, R123, -INF , !P1 ;  /* 0xff8000007b7b7808 */ /* 0x000fe40004800000 */
[----:B------:R-:W-:Y:S02]  /*1a6c0*/  FMNMX3.FTZ R7, R7, R201, R202, !PT ;  /* 0x000000c907077276 */ /* 0x000fe400078100ca */
[----:B------:R-:W-:Y:S02]  /*1a6d0*/  FSEL R72, R126, -INF , !P5 ;  /* 0xff8000007e487808 */ /* 0x000fe40006800000 */
[----:B------:R-:W-:Y:S02]  /*1a6e0*/  FSEL R71, R127, -INF , !P0 ;  /* 0xff8000007f477808 */ /* 0x000fe40004000000 */
[----:B------:R-:W-:Y:S02]  /*1a6f0*/  FMNMX3.FTZ R0, R0, R119, R123, !PT ;  /* 0x0000007700007276 */ /* 0x000fe4000781007b */
[----:B------:R-:W-:Y:S02]  /*1a700*/  FMNMX3.FTZ R7, R7, R221, R220, !PT ;  /* 0x000000dd07077276 */ /* 0x000fe400078100dc */
[----:B------:R-:W-:Y:S02]  /*1a710*/  FMNMX3.FTZ R0, R0, R72, R71, !PT ;  /* 0x0000004800007276 */ /* 0x000fe40007810047 */
[----:B------:R-:W-:Y:S02]  /*1a720*/  FMNMX3.FTZ R7, R7, R219, R106, !PT ;  /* 0x000000db07077276 */ /* 0x000fe4000781006a */
[----:B------:R-:W-:Y:S01]  /*1a730*/  ISETP.GT.AND P1, PT, R247, R68, PT ;  /* 0x00000044f700720c */ /* 0x000fe20003f24270 */
[----:B------:R-:W2:Y:S01]  /*1a740*/  SHFL.BFLY PT, R2, R0, 0x2, 0x1f ;  /* 0x0c401f0000027f89 */ /* 0x000ea200000e0000 */
[----:B------:R-:W-:Y:S02]  /*1a750*/  FMNMX3.FTZ R7, R7, R92, R94, !PT ;  /* 0x0000005c07077276 */ /* 0x000fe4000781005e */
[----:B-1----:R-:W-:Y:S02]  /*1a760*/  FMNMX.FTZ R70, R70, R8, !PT ;  /* 0x0000000846467209 */ /* 0x002fe40007810000 */
[----:B------:R-:W-:Y:S02]  /*1a770*/  FMNMX3.FTZ R6, R7, R111, R237, !PT ;  /* 0x0000006f07067276 */ /* 0x000fe400078100ed */
[----:B------:R-:W-:Y:S02]  /*1a780*/  FSEL R130, R130, -INF , !P2 ;  /* 0xff80000082827808 */ /* 0x000fe40005000000 */
[----:B------:R-:W-:Y:S02]  /*1a790*/  FMNMX3.FTZ R6, R6, R248, R252, !PT ;  /* 0x000000f806067276 */ /* 0x000fe400078100fc */
[----:B------:R-:W-:Y:S02]  /*1a7a0*/  ISETP.GE.AND P5, PT, R68, R251, PT ;  /* 0x000000fb4400720c */ /* 0x000fe40003fa6270 */
[----:B------:R-:W-:Y:S02]  /*1a7b0*/  FMNMX3.FTZ R69, R6, R231, R103, !PT ;  /* 0x000000e706457276 */ /* 0x000fe40007810067 */
[----:B------:R-:W1:Y:S01]  /*1a7c0*/  SHFL.BFLY PT, R6, R70, 0x1, 0x1f ;  /* 0x0c201f0046067f89 */ /* 0x000e6200000e0000 */
[----:B------:R-:W-:Y:S02]  /*1a7d0*/  FSEL R131, R131, -INF , !P1 ;  /* 0xff80000083837808 */ /* 0x000fe40004800000 */
[----:B------:R-:W-:Y:S02]  /*1a7e0*/  FMNMX3.FTZ R69, R69, R102, R83, !PT ;  /* 0x0000006645457276 */ /* 0x000fe40007810053 */
[----:B------:R-:W-:Y:S02]  /*1a7f0*/  FSEL R228, R130, -INF , !P6 ;  /* 0xff80000082e47808 */ /* 0x000fe40007000000 */
[----:B------:R-:W-:Y:S02]  /*1a800*/  FSEL R126, R131, -INF , !P5 ;  /* 0xff800000837e7808 */ /* 0x000fe40006800000 */
[----:B--2---:R-:W-:Y:S02]  /*1a810*/  FMNMX.FTZ R0, R0, R2, !PT ;  /* 0x0000000200007209 */ /* 0x004fe40007810000 */
[----:B------:R-:W-:Y:S02]  /*1a820*/  FMNMX3.FTZ R69, R69, R228, R126, !PT ;  /* 0x000000e445457276 */ /* 0x000fe4000781007e */
[----:B------:R-:W-:Y:S01]  /*1a830*/  F2FP.BF16.F32.PACK_AB R76, R76, R222 ;  /* 0x000000de4c4c723e */ /* 0x000fe200000010ff */
[----:B------:R-:W2:Y:S01]  /*1a840*/  SHFL.BFLY PT, R2, R0, 0x1, 0x1f ;  /* 0x0c201f0000027f89 */ /* 0x000ea200000e0000 */
[----:B------:R-:W-:Y:S07]  /*1a850*/  F2FP.BF16.F32.PACK_AB R78, R66, R60 ;  /* 0x0000003c424e723e */ /* 0x000fee00000010ff */
[----:B------:R-:W3:Y:S01]  /*1a860*/  SHFL.BFLY PT, R7, R69, 0x2, 0x1f ;  /* 0x0c401f0045077f89 */ /* 0x000ee200000e0000 */
[----:B-1----:R-:W-:Y:S04]  /*1a870*/  FMNMX.FTZ R70, R70, R6, !PT ;  /* 0x0000000646467209 */ /* 0x002fe80007810000 */
[C---:B------:R-:W-:Y:S01]  /*1a880*/  FSETP.NEU.FTZ.AND P1, PT, R70.reuse, -INF , PT ;  /* 0xff8000004600780b */ /* 0x040fe20003f3d000 */
[----:B------:R-:W-:Y:S05]  /*1a890*/  FMUL.FTZ R73, R70, UR4 ;  /* 0x0000000446497c20 */ /* 0x000fea0008410000 */
[----:B------:R-:W-:Y:S02]  /*1a8a0*/  FSEL R73, R73, RZ, P1 ;  /* 0x000000ff49497208 */ /* 0x000fe40000800000 */
[----:B--2---:R-:W-:Y:S03]  /*1a8b0*/  FMNMX.FTZ R68, R0, R2, !PT ;  /* 0x0000000200447209 */ /* 0x004fe60007810000 */
[--C-:B------:R-:W-:Y:S01]  /*1a8c0*/  FFMA.FTZ R0, R81, UR4, -R73.reuse ;  /* 0x0000000451007c23 */ /* 0x100fe20008010849 */
[--C-:B------:R-:W-:Y:S01]  /*1a8d0*/  FFMA.FTZ R2, R10, UR4, -R73.reuse ;  /* 0x000000040a027c23 */ /* 0x100fe20008010849 */
[--C-:B------:R-:W-:Y:S01]  /*1a8e0*/  FFMA.FTZ R6, R9, UR4, -R73.reuse ;  /* 0x0000000409067c23 */ /* 0x100fe20008010849 */
[----:B---3--:R-:W-:Y:S01]  /*1a8f0*/  FMNMX.FTZ R69, R69, R7, !PT ;  /* 0x0000000745457209 */ /* 0x008fe20007810000 */
[----:B------:R1:W-:Y:S01]  /*1a900*/  MUFU.EX2 R118, R0 ;  /* 0x0000000000767308 */ /* 0x0003e20000000800 */
[C---:B------:R-:W-:Y:S01]  /*1a910*/  FMUL.FTZ R74, R68.reuse, UR4 ;  /* 0x00000004444a7c20 */ /* 0x040fe20008410000 */
[----:B------:R-:W-:Y:S01]  /*1a920*/  FSETP.NEU.FTZ.AND P0, PT, R68, -INF , PT ;  /* 0xff8000004400780b */ /* 0x000fe20003f1d000 */
[--C-:B------:R-:W-:Y:S01]  /*1a930*/  FFMA.FTZ R50, R100, UR4, -R73.reuse ;  /* 0x0000000464327c23 */ /* 0x100fe20008010849 */
[----:B------:R-:W2:Y:S06]  /*1a940*/  SHFL.BFLY PT, R7, R69, 0x1, 0x1f ;  /* 0x0c201f0045077f89 */ /* 0x000eac00000e0000 */
[----:B------:R3:W-:Y:S01]  /*1a950*/  MUFU.EX2 R131, R2 ;  /* 0x0000000200837308 */ /* 0x0007e20000000800 */
[----:B------:R-:W-:Y:S01]  /*1a960*/  FSEL R74, R74, RZ, P0 ;  /* 0x000000ff4a4a7208 */ /* 0x000fe20000000000 */
[--C-:B------:R-:W-:Y:S01]  /*1a970*/  FFMA.FTZ R44, R44, UR4, -R73.reuse ;  /* 0x000000042c2c7c23 */ /* 0x100fe20008010849 */
[--C-:B------:R-:W-:Y:S07]  /*1a980*/  FFMA.FTZ R51, R96, UR4, -R73.reuse ;  /* 0x0000000460337c23 */ /* 0x100fee0008010849 */
[----:B------:R4:W2:Y:S01]  /*1a990*/  MUFU.EX2 R130, R6 ;  /* 0x0000000600827308 */ /* 0x0008a20000000800 */
[--C-:B------:R-:W-:Y:S01]  /*1a9a0*/  FFMA.FTZ R55, R97, UR4, -R73.reuse ;  /* 0x0000000461377c23 */ /* 0x100fe20008010849 */
[--C-:B------:R-:W-:Y:S01]  /*1a9b0*/  FFMA.FTZ R54, R101, UR4, -R74.reuse ;  /* 0x0000000465367c23 */ /* 0x100fe2000801084a */
[--C-:B------:R-:W-:Y:S07]  /*1a9c0*/  FFMA.FTZ R109, R109, UR4, -R73.reuse ;  /* 0x000000046d6d7c23 */ /* 0x100fee0008010849 */
[----:B------:R-:W-:Y:S01]  /*1a9d0*/  MUFU.EX2 R100, R150 ;  /* 0x0000009600647308 */ /* 0x000fe20000000800 */
[----:B-1----:R-:W-:Y:S09]  /*1a9e0*/  FFMA.FTZ R0, R11, UR4, -R73 ;  /* 0x000000040b007c23 */ /* 0x002ff20008010849 */
[----:B------:R-:W-:Y:S01]  /*1a9f0*/  MUFU.EX2 R122, R50 ;  /* 0x00000032007a7308 */ /* 0x000fe20000000800 */
[--C-:B---3--:R-:W-:Y:S09]  /*1aa00*/  FFMA.FTZ R2, R13, UR4, -R74.reuse ;  /* 0x000000040d027c23 */ /* 0x108ff2000801084a */
[----:B------:R1:W3:Y:S01]  /*1aa10*/  MUFU.EX2 R229, R0 ;  /* 0x0000000000e57308 */ /* 0x0002e20000000800 */
[--C-:B----4-:R-:W-:Y:S01]  /*1aa20*/  FFMA.FTZ R6, R84, UR4, -R74.reuse ;  /* 0x0000000454067c23 */ /* 0x110fe2000801084a */
[----:B--2---:R-:W-:Y:S08]  /*1aa30*/  F2FP.BF16.F32.PACK_AB R84, R130, R118 ;  /* 0x000000768254723e */ /* 0x004ff000000010ff */
[----:B------:R2:W-:Y:S01]  /*1aa40*/  MUFU.EX2 R230, R2 ;  /* 0x0000000200e67308 */ /* 0x0005e20000000800 */
[----:B------:R-:W-:Y:S09]  /*1aa50*/  FMNMX.FTZ R69, R69, R7, !PT ;  /* 0x0000000745457209 */ /* 0x000ff20007810000 */
[----:B------:R4:W4:Y:S01]  /*1aa60*/  MUFU.EX2 R114, R6 ;  /* 0x0000000600727308 */ /* 0x0009220000000800 */
[C---:B------:R-:W-:Y:S01]  /*1aa70*/  FSETP.NEU.FTZ.AND P2, PT, R69.reuse, -INF , PT ;  /* 0xff8000004500780b */ /* 0x040fe20003f5d000 */
[----:B------:R-:W-:Y:S08]  /*1aa80*/  FMUL.FTZ R75, R69, UR4 ;  /* 0x00000004454b7c20 */ /* 0x000ff00008410000 */
[----:B------:R-:W-:Y:S01]  /*1aa90*/  MUFU.EX2 R63, R55 ;  /* 0x00000037003f7308 */ /* 0x000fe20000000800 */
[--C-:B-1----:R-:W-:Y:S01]  /*1aaa0*/  FFMA.FTZ R0, R12, UR4, -R74.reuse ;  /* 0x000000040c007c23 */ /* 0x102fe2000801084a */
[----:B---3--:R-:W-:Y:S02]  /*1aab0*/  F2FP.BF16.F32.PACK_AB R86, R229, R131 ;  /* 0x00000083e556723e */ /* 0x008fe400000010ff */
[----:B------:R-:W-:Y:S06]  /*1aac0*/  FSEL R75, R75, RZ, P2 ;  /* 0x000000ff4b4b7208 */ /* 0x000fec0001000000 */
[----:B------:R1:W-:Y:S01]  /*1aad0*/  MUFU.EX2 R99, R0 ;  /* 0x0000000000637308 */ /* 0x0003e20000000800 */
[--C-:B--2---:R-:W-:Y:S01]  /*1aae0*/  FFMA.FTZ R2, R14, UR4, -R75.reuse ;  /* 0x000000040e027c23 */ /* 0x104fe2000801084b */
[--C-:B----4-:R-:W-:Y:S01]  /*1aaf0*/  FFMA.FTZ R6, R18, UR4, -R75.reuse ;  /* 0x0000000412067c23 */ /* 0x110fe2000801084b */
[--C-:B------:R-:W-:Y:S01]  /*1ab00*/  FFMA.FTZ R7, R19, UR4, -R75.reuse ;  /* 0x0000000413077c23 */ /* 0x100fe2000801084b */
[----:B------:R-:W-:Y:S06]  /*1ab10*/  F2FP.BF16.F32.PACK_AB R85, R230, R114 ;  /* 0x00000072e655723e */ /* 0x000fec00000010ff */
[----:B------:R-:W-:Y:S10]  /*1ab20*/  MUFU.EX2 R115, R2 ;  /* 0x0000000200737308 */ /* 0x000ff40000000800 */
[----:B------:R2:W-:Y:S01]  /*1ab30*/  MUFU.EX2 R61, R6 ;  /* 0x00000006003d7308 */ /* 0x0005e20000000800 */
[----:B-1----:R-:W-:Y:S09]  /*1ab40*/  FFMA.FTZ R0, R15, UR4, -R75 ;  /* 0x000000040f007c23 */ /* 0x002ff2000801084b */
[----:B------:R1:W3:Y:S10]  /*1ab50*/  MUFU.EX2 R29, R7 ;  /* 0x00000007001d7308 */ /* 0x0002f40000000800 */
[----:B------:R4:W4:Y:S01]  /*1ab60*/  MUFU.EX2 R28, R0 ;  /* 0x00000000001c7308 */ /* 0x0009220000000800 */
[----:B--2---:R-:W-:Y:S01]  /*1ab70*/  FSEL R6, R68, RZ, P0 ;  /* 0x000000ff44067208 */ /* 0x004fe20000000000 */
[----:B-1----:R-:W-:Y:S01]  /*1ab80*/  FFMA.FTZ R7, R22, UR4, -R74 ;  /* 0x0000000416077c23 */ /* 0x002fe2000801084a */
[----:B---3--:R-:W-:Y:S01]  /*1ab90*/  IMAD.MOV.U32 R222, RZ, RZ, R29 ;  /* 0x000000ffffde7224 */ /* 0x008fe200078e001d */
[----:B------:R-:W2:Y:S01]  /*1aba0*/  LDL R22, [R1+0xf4] ;  /* 0x0000f40001167983 */ /* 0x000ea20000100800 */
[----:B----4-:R-:W-:Y:S05]  /*1abb0*/  FSEL R0, R69, RZ, P2 ;  /* 0x000000ff45007208 */ /* 0x010fea0001000000 */
[----:B------:R-:W1:Y:S01]  /*1abc0*/  MUFU.EX2 R82, R7 ;  /* 0x0000000700527308 */ /* 0x000e620000000800 */
[----:B------:R-:W-:Y:S01]  /*1abd0*/  F2FP.BF16.F32.PACK_AB R79, R222, R61 ;  /* 0x0000003dde4f723e */ /* 0x000fe200000010ff */
[----:B------:R-:W-:Y:S01]  /*1abe0*/  FADD.FTZ R2, -R0, R3 ;  /* 0x0000000300027221 */ /* 0x000fe20000010100 */
[----:B------:R-:W-:Y:S03]  /*1abf0*/  FSEL R0, R70, RZ, P1 ;  /* 0x000000ff46007208 */ /* 0x000fe60000800000 */
[----:B------:R-:W-:Y:S02]  /*1ac00*/  FMUL.FTZ R3, R2, UR4 ;  /* 0x0000000402037c20 */ /* 0x000fe40008410000 */
[----:B------:R-:W-:Y:S01]  /*1ac10*/  FADD.FTZ R2, -R0, R132 ;  /* 0x0000008400027221 */ /* 0x000fe20000010100 */
[----:B------:R-:W-:Y:S01]  /*1ac20*/  FADD.FTZ R0, -R6, R133 ;  /* 0x0000008506007221 */ /* 0x000fe20000010100 */
[----:B------:R-:W-:Y:S02]  /*1ac30*/  IMAD.MOV.U32 R133, RZ, RZ, R28 ;  /* 0x000000ffff857224 */ /* 0x000fe400078e001c */
[----:B------:R-:W-:Y:S01]  /*1ac40*/  FMUL.FTZ R2, R2, UR4 ;  /* 0x0000000402027c20 */ /* 0x000fe20008410000 */
[----:B------:R-:W-:Y:S01]  /*1ac50*/  FMUL.FTZ R0, R0, UR4 ;  /* 0x0000000400007c20 */ /* 0x000fe20008410000 */
[----:B------:R-:W-:Y:S01]  /*1ac60*/  IMAD.MOV.U32 R28, RZ, RZ, R136 ;  /* 0x000000ffff1c7224 */ /* 0x000fe200078e0088 */
[----:B------:R-:W3:Y:S01]  /*1ac70*/  MUFU.EX2 R3, R3 ;  /* 0x0000000300037308 */ /* 0x000ee20000000800 */
[----:B------:R-:W-:Y:S01]  /*1ac80*/  VIADD R136, R232, 0x8040 ;  /* 0x00008040e8887836 */ /* 0x000fe20000000000 */
[----:B------:R-:W-:Y:S01]  /*1ac90*/  F2FP.BF16.F32.PACK_AB R77, R133, R115 ;  /* 0x00000073854d723e */ /* 0x000fe200000010ff */
[----:B------:R-:W-:Y:S07]  /*1aca0*/  IMAD.MOV.U32 R62, RZ, RZ, R28 ;  /* 0x000000ffff3e7224 */ /* 0x000fee00078e001c */
[----:B------:R-:W4:Y:S01]  /*1acb0*/  MUFU.EX2 R2, R2 ;  /* 0x0000000200027308 */ /* 0x000f220000000800 */
[----:B------:R-:W-:Y:S02]  /*1acc0*/  IMAD.MOV.U32 R132, RZ, RZ, R67 ;  /* 0x000000ffff847224 */ /* 0x000fe400078e0043 */
[----:B------:R-:W-:Y:S01]  /*1acd0*/  FFMA.FTZ R67, R116, UR4, -R75 ;  /* 0x0000000474437c23 */ /* 0x000fe2000801084b */
[----:B------:R-:W-:Y:S06]  /*1ace0*/  IMAD.MOV.U32 R127, RZ, RZ, R62 ;  /* 0x000000ffff7f7224 */ /* 0x000fec00078e003e */
[----:B------:R-:W4:Y:S01]  /*1acf0*/  MUFU.EX2 R0, R0 ;  /* 0x0000000000007308 */ /* 0x000f220000000800 */
[----:B-1----:R-:W-:Y:S09]  /*1ad00*/  F2FP.BF16.F32.PACK_AB R87, R82, R99 ;  /* 0x000000635257723e */ /* 0x002ff200000010ff */
[----:B------:R-:W1:Y:S01]  /*1ad10*/  MUFU.EX2 R62, R151 ;  /* 0x00000097003e7308 */ /* 0x000e620000000800 */
[C---:B---3--:R-:W-:Y:S01]  /*1ad20*/  FMUL.FTZ R38, R3.reuse, R158 ;  /* 0x0000009e03267220 */ /* 0x048fe20000410000 */
[----:B------:R-:W-:Y:S02]  /*1ad30*/  IMAD.MOV.U32 R158, RZ, RZ, R133 ;  /* 0x000000ffff9e7224 */ /* 0x000fe400078e0085 */
[C---:B------:R-:W-:Y:S01]  /*1ad40*/  FMUL.FTZ R18, R3.reuse, R146 ;  /* 0x0000009203127220 */ /* 0x040fe20000410000 */
[C---:B------:R-:W-:Y:S01]  /*1ad50*/  FMUL.FTZ R6, R3.reuse, R166 ;  /* 0x000000a603067220 */ /* 0x040fe20000410000 */
[C---:B----4-:R-:W-:Y:S01]  /*1ad60*/  FMUL.FTZ R8, R2.reuse, R168 ;  /* 0x000000a802087220 */ /* 0x050fe20000410000 */
[C---:B------:R-:W-:Y:S03]  /*1ad70*/  FMUL.FTZ R7, R3.reuse, R167 ;  /* 0x000000a703077220 */ /* 0x040fe60000410000 */
[----:B------:R3:W-:Y:S01]  /*1ad80*/  MUFU.EX2 R168, R198 ;  /* 0x000000c600a87308 */ /* 0x0007e20000000800 */
[----:B------:R-:W-:Y:S01]  /*1ad90*/  FMUL.FTZ R9, R2, R169 ;  /* 0x000000a902097220 */ /* 0x000fe20000410000 */
[C---:B------:R-:W-:Y:S01]  /*1ada0*/  FMUL.FTZ R10, R0.reuse, R170 ;  /* 0x000000aa000a7220 */ /* 0x040fe20000410000 */
[C---:B------:R-:W-:Y:S07]  /*1adb0*/  FMUL.FTZ R30, R0.reuse, R182 ;  /* 0x000000b6001e7220 */ /* 0x040fee0000410000 */
[----:B------:R4:W-:Y:S01]  /*1adc0*/  MUFU.EX2 R170, R199 ;  /* 0x000000c700aa7308 */ /* 0x0009e20000000800 */
[----:B------:R-:W-:Y:S01]  /*1add0*/  IMAD.MOV.U32 R182, RZ, RZ, R228 ;  /* 0x000000ffffb67224 */ /* 0x000fe200078e00e4 */
[-C--:B------:R-:W-:Y:S08]  /*1ade0*/  HMMA.16816.F32.BF16 R4, R76, R24.reuse, R4 ;  /* 0x000000184c04723c */ /* 0x080ff00000041804 */
[----:B------:R1:W-:Y:S01]  /*1adf0*/  MUFU.EX2 R167, R54 ;  /* 0x0000003600a77308 */ /* 0x0003e20000000800 */
[C---:B------:R-:W-:Y:S01]  /*1ae00*/  FMUL.FTZ R15, R0.reuse, R175 ;  /* 0x000000af000f7220 */ /* 0x040fe20000410000 */
[----:B------:R-:W-:Y:S02]  /*1ae10*/  IMAD.MOV.U32 R175, RZ, RZ, R61 ;  /* 0x000000ffffaf7224 */ /* 0x000fe400078e003d */
[----:B------:R-:W-:Y:S01]  /*1ae20*/  FMUL.FTZ R11, R0, R171 ;  /* 0x000000ab000b7220 */ /* 0x000fe20000410000 */
[----:B---3--:R-:W3:Y:S01]  /*1ae30*/  LDL.LU R198, [R1+0x128] ;  /* 0x0001280001c67983 */ /* 0x008ee20000300800 */
[----:B------:R-:W-:Y:S02]  /*1ae40*/  IMAD.MOV.U32 R169, RZ, RZ, R99 ;  /* 0x000000ffffa97224 */ /* 0x000fe400078e0063 */
[C---:B------:R-:W-:Y:S01]  /*1ae50*/  FMUL.FTZ R13, R2.reuse, R173 ;  /* 0x000000ad020d7220 */ /* 0x040fe20000410000 */
[----:B------:R-:W-:Y:S01]  /*1ae60*/  IMAD.MOV.U32 R173, RZ, RZ, R98 ;  /* 0x000000ffffad7224 */ /* 0x000fe200078e0062 */
[----:B----4-:R-:W4:Y:S01]  /*1ae70*/  LDL.LU R199, [R1+0x124] ;  /* 0x0001240001c77983 */ /* 0x010f220000300800 */
[C---:B------:R-:W-:Y:S01]  /*1ae80*/  FMUL.FTZ R19, R3.reuse, R147 ;  /* 0x0000009303137220 */ /* 0x040fe20000410000 */
[C---:B------:R-:W-:Y:S01]  /*1ae90*/  HMMA.16816.F32.BF16 R8, R84.reuse, R24, R8 ;  /* 0x000000185408723c */ /* 0x040fe20000041808 */
[----:B------:R1:W-:Y:S01]  /*1aea0*/  MUFU.EX2 R171, R44 ;  /* 0x0000002c00ab7308 */ /* 0x0003e20000000800 */
[----:B------:R-:W4:Y:S02]  /*1aeb0*/  LDL.LU R150, [R1+0x120] ;  /* 0x0001200001967983 */ /* 0x000f240000300800 */
[C---:B------:R-:W-:Y:S01]  /*1aec0*/  FMUL.FTZ R25, R2.reuse, R177 ;  /* 0x000000b102197220 */ /* 0x040fe20000410000 */
[----:B------:R-:W-:Y:S01]  /*1aed0*/  IMAD.MOV.U32 R177, RZ, RZ, R229 ;  /* 0x000000ffffb17224 */ /* 0x000fe200078e00e5 */
[----:B------:R-:W4:Y:S01]  /*1aee0*/  LDL.LU R151, [R1+0x11c] ;  /* 0x00011c0001977983 */ /* 0x000f220000300800 */
[----:B------:R-:W-:Y:S01]  /*1aef0*/  FMUL.FTZ R12, R2, R172 ;  /* 0x000000ac020c7220 */ /* 0x000fe20000410000 */
[----:B------:R-:W-:Y:S01]  /*1af00*/  FMUL.FTZ R14, R0, R174 ;  /* 0x000000ae000e7220 */ /* 0x000fe20000410000 */
[C---:B------:R-:W-:Y:S01]  /*1af10*/  FMUL.FTZ R28, R2.reuse, R180 ;  /* 0x000000b4021c7220 */ /* 0x040fe20000410000 */
[----:B------:R-:W4:Y:S01]  /*1af20*/  LDL.LU R228, [R1+0x9c] ;  /* 0x00009c0001e47983 */ /* 0x000f220000300800 */
[----:B------:R-:W-:Y:S02]  /*1af30*/  IMAD.MOV.U32 R180, RZ, RZ, R102 ;  /* 0x000000ffffb47224 */ /* 0x000fe400078e0066 */
[C---:B------:R-:W-:Y:S01]  /*1af40*/  FMUL.FTZ R29, R2.reuse, R181 ;  /* 0x000000b5021d7220 */ /* 0x040fe20000410000 */
[----:B------:R-:W-:Y:S01]  /*1af50*/  IMAD.MOV.U32 R181, RZ, RZ, R103 ;  /* 0x000000ffffb57224 */ /* 0x000fe200078e0067 */
[----:B------:R-:W4:Y:S01]  /*1af60*/  LDL.LU R133, [R1+0xa0] ;  /* 0x0000a00001857983 */ /* 0x000f220000300800 */
[-C--:B------:R-:W-:Y:S01]  /*1af70*/  HMMA.16816.F32.BF16 R12, R84, R26.reuse, R12 ;  /* 0x0000001a540c723c */ /* 0x080fe2000004180c */
[----:B------:R1:W-:Y:S02]  /*1af80*/  MUFU.EX2 R172, R51 ;  /* 0x0000003300ac7308 */ /* 0x0003e40000000800 */
[----:B------:R-:W-:Y:S01]  /*1af90*/  LDSM.16.MT88.4 R96, [R233+0x8800] ;  /* 0x00880000e960783b */ /* 0x000fe20000004200 */
[----:B------:R-:W-:Y:S02]  /*1afa0*/  IMAD.MOV.U32 R166, RZ, RZ, R126 ;  /* 0x000000ffffa67224 */ /* 0x000fe400078e007e */
[C---:B-1----:R-:W-:Y:S01]  /*1afb0*/  FMUL.FTZ R54, R3.reuse, R154 ;  /* 0x0000009a03367220 */ /* 0x042fe20000410000 */
[----:B------:R-:W-:Y:S02]  /*1afc0*/  IMAD.MOV.U32 R126, RZ, RZ, R95 ;  /* 0x000000ffff7e7224 */ /* 0x000fe400078e005f */
[C---:B------:R-:W-:Y:S01]  /*1afd0*/  FMUL.FTZ R55, R3.reuse, R155 ;  /* 0x0000009b03377220 */ /* 0x040fe20000410000 */
[C---:B------:R-:W-:Y:S01]  /*1afe0*/  HMMA.16816.F32.BF16 R16, R76.reuse, R26, R16 ;  /* 0x0000001a4c10723c */ /* 0x040fe20000041810 */
[----:B------:R-:W-:Y:S01]  /*1aff0*/  MUFU.EX2 R127, R127 ;  /* 0x0000007f007f7308 */ /* 0x000fe20000000800 */
[----:B------:R-:W-:Y:S02]  /*1b000*/  LDSM.16.MT88.4 R92, [R232+0x8800] ;  /* 0x00880000e85c783b */ /* 0x000fe40000004200 */
[C---:B------:R-:W-:Y:S01]  /*1b010*/  FMUL.FTZ R23, R3.reuse, R163 ;  /* 0x000000a303177220 */ /* 0x040fe20000410000 */
[----:B------:R-:W-:Y:S01]  /*1b020*/  FMUL.FTZ R24, R2, R176 ;  /* 0x000000b002187220 */ /* 0x000fe20000410000 */
[C---:B------:R-:W-:Y:S01]  /*1b030*/  FMUL.FTZ R26, R0.reuse, R178 ;  /* 0x000000b2001a7220 */ /* 0x040fe20000410000 */
[C---:B------:R-:W-:Y:S01]  /*1b040*/  FMUL.FTZ R27, R0.reuse, R179 ;  /* 0x000000b3001b7220 */ /* 0x040fe20000410000 */
[----:B------:R-:W-:Y:S01]  /*1b050*/  FMUL.FTZ R31, R0, R183 ;  /* 0x000000b7001f7220 */ /* 0x000fe20000410000 */
[C---:B------:R-:W-:Y:S01]  /*1b060*/  FMUL.FTZ R34, R3.reuse, R142 ;  /* 0x0000008e03227220 */ /* 0x040fe20000410000 */
[C---:B------:R-:W-:Y:S01]  /*1b070*/  FMUL.FTZ R35, R3.reuse, R143 ;  /* 0x0000008f03237220 */ /* 0x040fe20000410000 */
[C---:B------:R-:W-:Y:S01]  /*1b080*/  FMUL.FTZ R39, R3.reuse, R159 ;  /* 0x0000009f03277220 */ /* 0x040fe20000410000 */
[----:B------:R-:W-:Y:S02]  /*1b090*/  IMAD.MOV.U32 R159, RZ, RZ, R131 ;  /* 0x000000ffff9f7224 */ /* 0x000fe400078e0083 */
[C---:B------:R-:W-:Y:S01]  /*1b0a0*/  FMUL.FTZ R44, R2.reuse, R188 ;  /* 0x000000bc022c7220 */ /* 0x040fe20000410000 */
[----:B------:R-:W-:Y:S02]  /*1b0b0*/  IMAD.MOV.U32 R174, RZ, RZ, R60 ;  /* 0x000000ffffae7224 */ /* 0x000fe400078e003c */
[----:B------:R-:W-:Y:S01]  /*1b0c0*/  FMUL.FTZ R45, R2, R189 ;  /* 0x000000bd022d7220 */ /* 0x000fe20000410000 */
        /* <DEDUP_REMOVED lines=8> */
[--C-:B------:R-:W-:Y:S01]  /*1b150*/  FFMA.FTZ R60, R113, UR4, -R75.reuse ;  /* 0x00000004713c7c23 */ /* 0x100fe2000801084b */
[----:B------:R-:W-:Y:S02]  /*1b160*/  IMAD.MOV.U32 R163, RZ, RZ, R66 ;  /* 0x000000ffffa37224 */ /* 0x000fe400078e0042 */
[----:B------:R-:W-:Y:S01]  /*1b170*/  FFMA.FTZ R66, R117, UR4, -R75 ;  /* 0x0000000475427c23 */ /* 0x000fe2000801084b */
[----:B------:R-:W-:Y:S01]  /*1b180*/  FMUL.FTZ R61, R2, R197 ;  /* 0x000000c5023d7220 */ /* 0x000fe20000410000 */
[----:B------:R1:W-:Y:S01]  /*1b190*/  MUFU.EX2 R139, R60 ;  /* 0x0000003c008b7308 */ /* 0x0003e20000000800 */
[----:B------:R-:W-:Y:S02]  /*1b1a0*/  IMAD.MOV.U32 R197, RZ, RZ, R62 ;  /* 0x000000ffffc57224 */ /* 0x000fe400078e003e */
[----:B------:R-:W-:Y:S02]  /*1b1b0*/  IMAD.MOV.U32 R176, RZ, RZ, R82 ;  /* 0x000000ffffb07224 */ /* 0x000fe400078e0052 */
[--C-:B------:R-:W-:Y:S01]  /*1b1c0*/  FFMA.FTZ R82, R134, UR4, -R74.reuse ;  /* 0x0000000486527c23 */ /* 0x100fe2000801084a */
[----:B------:R-:W-:Y:S02]  /*1b1d0*/  IMAD.MOV.U32 R131, RZ, RZ, R83 ;  /* 0x000000ffff837224 */ /* 0x000fe400078e0053 */
[--C-:B------:R-:W-:Y:S01]  /*1b1e0*/  FFMA.FTZ R83, R129, UR4, -R74.reuse ;  /* 0x0000000481537c23 */ /* 0x100fe2000801084a */
[----:B------:R-:W-:Y:S01]  /*1b1f0*/  IMAD.MOV.U32 R142, RZ, RZ, R231 ;  /* 0x000000ffff8e7224 */ /* 0x000fe200078e00e7 */
[----:B------:R1:W-:Y:S01]  /*1b200*/  MUFU.EX2 R174, R82 ;  /* 0x0000005200ae7308 */ /* 0x0003e20000000800 */
[----:B------:R-:W-:Y:S02]  /*1b210*/  IMAD.MOV.U32 R190, RZ, RZ, R177 ;  /* 0x000000ffffbe7224 */ /* 0x000fe400078e00b1 */
[----:B------:R-:W-:Y:S07]  /*1b220*/  FFMA.FTZ R131, R131, UR4, -R75 ;  /* 0x0000000483837c23 */ /* 0x000fee000801084b */
[----:B------:R1:W-:Y:S02]  /*1b230*/  MUFU.EX2 R173, R83 ;  /* 0x0000005300ad7308 */ /* 0x0003e40000000800 */
[----:B-1----:R-:W-:Y:S08]  /*1b240*/  FMUL.FTZ R60, R2, R196 ;  /* 0x000000c4023c7220 */ /* 0x002ff00000410000 */
[----:B------:R-:W-:Y:S01]  /*1b250*/  MUFU.EX2 R196, R66 ;  /* 0x0000004200c47308 */ /* 0x000fe20000000800 */
[--C-:B------:R-:W-:Y:S01]  /*1b260*/  FFMA.FTZ R82, R141, UR4, -R73.reuse ;  /* 0x000000048d527c23 */ /* 0x100fe20008010849 */
[--C-:B------:R-:W-:Y:S08]  /*1b270*/  FFMA.FTZ R83, R144, UR4, -R73.reuse ;  /* 0x0000000490537c23 */ /* 0x100ff00008010849 */
[----:B------:R1:W-:Y:S10]  /*1b280*/  MUFU.EX2 R169, R82 ;  /* 0x0000005200a97308 */ /* 0x0003f40000000800 */
[----:B------:R1:W-:Y:S02]  /*1b290*/  MUFU.EX2 R166, R83 ;  /* 0x0000005300a67308 */ /* 0x0003e40000000800 */
[----:B-1----:R-:W-:Y:S01]  /*1b2a0*/  FFMA.FTZ R82, R145, UR4, -R74 ;  /* 0x0000000491527c23 */ /* 0x002fe2000801084a */
[----:B------:R-:W-:Y:S01]  /*1b2b0*/  FFMA.FTZ R83, R140, UR4, -R73 ;  /* 0x000000048c537c23 */ /* 0x000fe20008010849 */
[----:B--2---:R-:W-:Y:S02]  /*1b2c0*/  @P3 VIADD R136, R22, 0xffffffc0 ;  /* 0xffffffc016883836 */ /* 0x004fe40000000000 */
[----:B------:R-:W-:Y:S01]  /*1b2d0*/  FMUL.FTZ R22, R3, R162 ;  /* 0x000000a203167220 */ /* 0x000fe20000410000 */
[----:B------:R-:W-:Y:S03]  /*1b2e0*/  IMAD.MOV.U32 R162, RZ, RZ, R175 ;  /* 0x000000ffffa27224 */ /* 0x000fe600078e00af */
[----:B------:R1:W-:Y:S01]  /*1b2f0*/  MUFU.EX2 R175, R67 ;  /* 0x0000004300af7308 */ /* 0x0003e20000000800 */
[----:B------:R-:W2:Y:S01]  /*1b300*/  LDSM.16.MT88.4 R56, [R136] ;  /* 0x000000008838783b */ /* 0x000ea20000004200 */
[----:B------:R-:W-:Y:S01]  /*1b310*/  IMAD.IADD R81, R235, 0x1, R136 ;  /* 0x00000001eb517824 */ /* 0x000fe200078e0288 */
[-C--:B------:R-:W-:Y:S06]  /*1b320*/  HMMA.16816.F32.BF16 R20, R76, R40.reuse, R20 ;  /* 0x000000284c14723c */ /* 0x080fec0000041814 */
[----:B------:R-:W4:Y:S02]  /*1b330*/  LDSM.16.MT88.4 R88, [R81] ;  /* 0x000000005158783b */ /* 0x000f240000004200 */
[C---:B------:R-:W-:Y:S04]  /*1b340*/  HMMA.16816.F32.BF16 R24, R84.reuse, R40, R24 ;  /* 0x000000285418723c */ /* 0x040fe80000041818 */
[----:B-1----:R-:W-:Y:S01]  /*1b350*/  FFMA.FTZ R67, R128, UR4, -R74 ;  /* 0x0000000480437c23 */ /* 0x002fe2000801084a */
[C---:B------:R-:W-:Y:S01]  /*1b360*/  FMUL.FTZ R40, R2.reuse, R184 ;  /* 0x000000b802287220 */ /* 0x040fe20000410000 */
[----:B------:R-:W-:Y:S01]  /*1b370*/  FMUL.FTZ R41, R2, R185 ;  /* 0x000000b902297220 */ /* 0x000fe20000410000 */
[----:B------:R-:W-:Y:S01]  /*1b380*/  IMAD.MOV.U32 R184, RZ, RZ, R252 ;  /* 0x000000ffffb87224 */ /* 0x000fe200078e00fc */
[-C--:B------:R-:W-:Y:S01]  /*1b390*/  HMMA.16816.F32.BF16 R28, R84, R42.reuse, R28 ;  /* 0x0000002a541c723c */ /* 0x080fe2000004181c */
[----:B------:R-:W1:Y:S02]  /*1b3a0*/  MUFU.EX2 R146, R67 ;  /* 0x0000004300927308 */ /* 0x000e640000000800 */
[----:B------:R-:W-:Y:S02]  /*1b3b0*/  IMAD.MOV.U32 R185, RZ, RZ, R184 ;  /* 0x000000ffffb97224 */ /* 0x000fe400078e00b8 */
[----:B------:R-:W-:Y:S06]  /*1b3c0*/  IMAD.MOV.U32 R184, RZ, RZ, R159 ;  /* 0x000000ffffb87224 */ /* 0x000fec00078e009f */
[----:B------:R1:W-:Y:S01]  /*1b3d0*/  MUFU.EX2 R252, R83 ;  /* 0x0000005300fc7308 */ /* 0x0003e20000000800 */
[----:B------:R-:W-:Y:S01]  /*1b3e0*/  IMAD.MOV.U32 R159, RZ, RZ, R158 ;  /* 0x000000ffff9f7224 */ /* 0x000fe200078e009e */
[C---:B------:R-:W-:Y:S04]  /*1b3f0*/  HMMA.16816.F32.BF16 R32, R76.reuse, R42, R32 ;  /* 0x0000002a4c20723c */ /* 0x040fe80000041820 */
[----:B------:R-:W-:Y:S02]  /*1b400*/  IMAD.MOV.U32 R188, RZ, RZ, R185 ;  /* 0x000000ffffbc7224 */ /* 0x000fe400078e00b9 */
[C---:B------:R-:W-:Y:S01]  /*1b410*/  FMUL.FTZ R42, R0.reuse, R186 ;  /* 0x000000ba002a7220 */ /* 0x040fe20000410000 */
[----:B------:R-:W-:Y:S02]  /*1b420*/  IMAD.MOV.U32 R191, RZ, RZ, R159 ;  /* 0x000000ffffbf7224 */ /* 0x000fe400078e009f */
[----:B------:R-:W-:Y:S01]  /*1b430*/  FMUL.FTZ R43, R0, R187 ;  /* 0x000000bb002b7220 */ /* 0x000fe20000410000 */
[----:B------:R-:W-:Y:S02]  /*1b440*/  IMAD.MOV.U32 R159, RZ, RZ, R126 ;  /* 0x000000ffff9f7224 */ /* 0x000fe400078e007e */
[----:B------:R-:W-:Y:S02]  /*1b450*/  IMAD.MOV.U32 R187, RZ, RZ, R176 ;  /* 0x000000ffffbb7224 */ /* 0x000fe400078e00b0 */
[----:B------:R-:W-:Y:S01]  /*1b460*/  IMAD.MOV.U32 R126, RZ, RZ, R208 ;  /* 0x000000ffff7e7224 */ /* 0x000fe200078e00d0 */
[-C--:B--2---:R-:W-:Y:S03]  /*1b470*/  HMMA.16816.F32.BF16 R36, R76, R56.reuse, R36 ;  /* 0x000000384c24723c */ /* 0x084fe60000041824 */
[----:B------:R-:W-:Y:S02]  /*1b480*/  IMAD.MOV.U32 R145, RZ, RZ, R126 ;  /* 0x000000ffff917224 */ /* 0x000fe400078e007e */
[----:B-1----:R-:W-:Y:S01]  /*1b490*/  FFMA.FTZ R83, R149, UR4, -R75 ;  /* 0x0000000495537c23 */ /* 0x002fe2000801084b */
[----:B------:R-:W-:Y:S02]  /*1b4a0*/  IMAD.MOV.U32 R126, RZ, RZ, R105 ;  /* 0x000000ffff7e7224 */ /* 0x000fe400078e0069 */
[----:B------:R-:W-:Y:S01]  /*1b4b0*/  IMAD.MOV.U32 R158, RZ, RZ, R143 ;  /* 0x000000ffff9e7224 */ /* 0x000fe200078e008f */
[C---:B------:R-:W-:Y:S01]  /*1b4c0*/  HMMA.16816.F32.BF16 R40, R84.reuse, R56, R40 ;  /* 0x000000385428723c */ /* 0x040fe20000041828 */
[----:B------:R-:W-:Y:S03]  /*1b4d0*/  MUFU.EX2 R149, R83 ;  /* 0x0000005300957308 */ /* 0x000fe60000000800 */
[----:B------:R-:W-:Y:S02]  /*1b4e0*/  IMAD.MOV.U32 R143, RZ, RZ, R183 ;  /* 0x000000ffff8f7224 */ /* 0x000fe400078e00b7 */
[----:B------:R-:W-:Y:S01]  /*1b4f0*/  FFMA.FTZ R56, R112, UR4, -R75 ;  /* 0x0000000470387c23 */ /* 0x000fe2000801084b */
[----:B------:R-:W-:Y:S02]  /*1b500*/  IMAD.MOV.U32 R183, RZ, RZ, R179 ;  /* 0x000000ffffb77224 */ /* 0x000fe400078e00b3 */
[----:B------:R-:W-:Y:S01]  /*1b510*/  FMUL.FTZ R57, R2, R193 ;  /* 0x000000c102397220 */ /* 0x000fe20000410000 */
[-C--:B------:R-:W-:Y:S01]  /*1b520*/  HMMA.16816.F32.BF16 R44, R84, R58.reuse, R44 ;  /* 0x0000003a542c723c */ /* 0x080fe2000004182c */
[----:B------:R1:W2:Y:S02]  /*1b530*/  MUFU.EX2 R147, R56 ;  /* 0x0000003800937308 */ /* 0x0002a40000000800 */
[----:B------:R-:W-:Y:S02]  /*1b540*/  IMAD.MOV.U32 R179, RZ, RZ, R178 ;  /* 0x000000ffffb37224 */ /* 0x000fe400078e00b2 */
[C---:B---3--:R-:W-:Y:S01]  /*1b550*/  FMUL.FTZ R62, R0.reuse, R198 ;  /* 0x000000c6003e7220 */ /* 0x048fe20000410000 */
[C---:B----4-:R-:W-:Y:S01]  /*1b560*/  FMUL.FTZ R67, R3.reuse, R151 ;  /* 0x0000009703437220 */ /* 0x050fe20000410000 */
[----:B------:R-:W-:Y:S02]  /*1b570*/  IMAD.MOV.U32 R178, RZ, RZ, R162 ;  /* 0x000000ffffb27224 */ /* 0x000fe400078e00a2 */
[----:B------:R-:W-:Y:S01]  /*1b580*/  FMUL.FTZ R66, R3, R150 ;  /* 0x0000009603427220 */ /* 0x000fe20000410000 */
[C---:B------:R-:W-:Y:S01]  /*1b590*/  HMMA.16816.F32.BF16 R48, R76.reuse, R58, R48 ;  /* 0x0000003a4c30723c */ /* 0x040fe20000041830 */
[----:B------:R3:W-:Y:S03]  /*1b5a0*/  MUFU.EX2 R151, R228 ;  /* 0x000000e400977308 */ /* 0x0007e60000000800 */
[----:B------:R-:W-:Y:S02]  /*1b5b0*/  IMAD.MOV.U32 R112, RZ, RZ, R178 ;  /* 0x000000ffff707224 */ /* 0x000fe400078e00b2 */
[C---:B------:R-:W-:Y:S01]  /*1b5c0*/  FMUL.FTZ R59, R0.reuse, R195 ;  /* 0x000000c3003b7220 */ /* 0x040fe20000410000 */
[----:B------:R-:W-:Y:S02]  /*1b5d0*/  IMAD.MOV.U32 R113, RZ, RZ, R183 ;  /* 0x000000ffff717224 */ /* 0x000fe400078e00b7 */
[----:B------:R-:W-:Y:S01]  /*1b5e0*/  FMUL.FTZ R58, R0, R194 ;  /* 0x000000c2003a7220 */ /* 0x000fe20000410000 */
[-C--:B------:R-:W-:Y:S01]  /*1b5f0*/  HMMA.16816.F32.BF16 R52, R76, R88.reuse, R52 ;  /* 0x000000584c34723c */ /* 0x080fe20000041834 */
[----:B------:R4:W-:Y:S02]  /*1b600*/  MUFU.EX2 R150, R82 ;  /* 0x0000005200967308 */ /* 0x0009e40000000800 */
[----:B-1----:R-:W-:Y:S01]  /*1b610*/  FMUL.FTZ R56, R2, R192 ;  /* 0x000000c002387220 */ /* 0x002fe20000410000 */
[----:B------:R-:W-:Y:S07]  /*1b620*/  IMAD.MOV.U32 R138, RZ, RZ, R158 ;  /* 0x000000ffff8a7224 */ /* 0x000fee00078e009e */
[----:B------:R1:W-:Y:S01]  /*1b630*/  MUFU.EX2 R162, R133 ;  /* 0x0000008500a27308 */ /* 0x0003e20000000800 */
[----:B------:R-:W-:Y:S01]  /*1b640*/  IMAD.MOV.U32 R198, RZ, RZ, R63 ;  /* 0x000000ffffc67224 */ /* 0x000fe200078e003f */
[----:B---3--:R-:W3:Y:S01]  /*1b650*/  LDL.LU R228, [R1+0xa4] ;  /* 0x0000a40001e47983 */ /* 0x008ee20000300800 */
[--C-:B------:R-:W-:Y:S01]  /*1b660*/  FFMA.FTZ R138, R138, UR4, -R75.reuse ;  /* 0x000000048a8a7c23 */ /* 0x100fe2000801084b */
[----:B------:R-:W-:Y:S01]  /*1b670*/  FMUL.FTZ R63, R0, R199 ;  /* 0x000000c7003f7220 */ /* 0x000fe20000410000 */
[C---:B------:R-:W-:Y:S01]  /*1b680*/  HMMA.16816.F32.BF16 R56, R84.reuse, R88, R56 ;  /* 0x000000585438723c */ /* 0x040fe20000041838 */
[----:B------:R-:W3:Y:S03]  /*1b690*/  LDL.LU R229, [R1+0xa8] ;  /* 0x0000a80001e57983 */ /* 0x000ee60000300800 */
[----:B------:R-:W-:Y:S01]  /*1b6a0*/  IMAD.MOV.U32 R199, RZ, RZ, R100 ;  /* 0x000000ffffc77224 */ /* 0x000fe200078e0064 */
[----:B------:R-:W3:Y:S01]  /*1b6b0*/  LDL.LU R178, [R1+0xac] ;  /* 0x0000ac0001b27983 */ /* 0x000ee20000300800 */
[----:B----4-:R-:W-:Y:S01]  /*1b6c0*/  FFMA.FTZ R82, R152, UR4, -R75 ;  /* 0x0000000498527c23 */ /* 0x010fe2000801084b */
[----:B------:R-:W-:Y:S01]  /*1b6d0*/  IMAD.MOV.U32 R152, RZ, RZ, R106 ;  /* 0x000000ffff987224 */ /* 0x000fe200078e006a */
[-C--:B------:R-:W-:Y:S01]  /*1b6e0*/  HMMA.16816.F32.BF16 R60, R84, R90.reuse, R60 ;  /* 0x0000005a543c723c */ /* 0x080fe2000004183c */
[----:B------:R-:W4:Y:S02]  /*1b6f0*/  LDL.LU R183, [R1+0xb0] ;  /* 0x0000b00001b77983 */ /* 0x000f240000300800 */
[----:B------:R-:W-:Y:S01]  /*1b700*/  F2FP.BF16.F32.PACK_AB R85, R146, R167 ;  /* 0x000000a79255723e */ /* 0x000fe200000010ff */
[----:B-1----:R-:W-:Y:S01]  /*1b710*/  IMAD.MOV.U32 R133, RZ, RZ, R132 ;  /* 0x000000ffff857224 */ /* 0x002fe200078e0084 */
[----:B------:R-:W4:Y:S01]  /*1b720*/  LDL.LU R195, [R1+0xb4] ;  /* 0x0000b40001c37983 */ /* 0x000f220000300800 */
[----:B------:R-:W-:Y:S01]  /*1b730*/  F2FP.BF16.F32.PACK_AB R84, R172, R171 ;  /* 0x000000abac54723e */ /* 0x000fe200000010ff */
[----:B------:R-:W-:Y:S01]  /*1b740*/  IMAD.MOV.U32 R132, RZ, RZ, R225 ;  /* 0x000000ffff847224 */ /* 0x000fe200078e00e1 */
[----:B------:R-:W-:Y:S01]  /*1b750*/  HMMA.16816.F32.BF16 R64, R76, R90, R64 ;  /* 0x0000005a4c40723c */ /* 0x000fe20000041840 */
[----:B------:R-:W4:Y:S03]  /*1b760*/  LDL.LU R194, [R1+0xb8] ;  /* 0x0000b80001c27983 */ /* 0x000f260000300800 */
[----:B--2---:R-:W-:Y:S01]  /*1b770*/  F2FP.BF16.F32.PACK_AB R77, R139, R147 ;  /* 0x000000938b4d723e */ /* 0x004fe200000010ff */
[----:B------:R-:W1:Y:S01]  /*1b780*/  LDSM.16.MT88.4 R100, [R136+0x800] ;  /* 0x000800008864783b */ /* 0x000e620000004200 */
[----:B------:R-:W-:Y:S01]  /*1b790*/  F2FP.BF16.F32.PACK_AB R76, R170, R168 ;  /* 0x000000a8aa4c723e */ /* 0x000fe200000010ff */
[----:B------:R-:W-:Y:S01]  /*1b7a0*/  IMAD.MOV.U32 R225, RZ, RZ, R226 ;  /* 0x000000ffffe17224 */ /* 0x000fe200078e00e2 */
[----:B------:R-:W-:Y:S01]  /*1b7b0*/  F2FP.BF16.F32.PACK_AB R78, R197, R199 ;  /* 0x000000c7c54e723e */ /* 0x000fe200000010ff */
[----:B------:R2:W-:Y:S01]  /*1b7c0*/  MUFU.EX2 R226, R82 ;  /* 0x0000005200e27308 */ /* 0x0005e20000000800 */
[----:B------:R-:W-:Y:S01]  /*1b7d0*/  F2FP.BF16.F32.PACK_AB R79, R196, R175 ;  /* 0x000000afc44f723e */ /* 0x000fe200000010ff */
[----:B------:R-:W-:Y:S01]  /*1b7e0*/  FFMA.FTZ R83, R148, UR4, -R75 ;  /* 0x0000000494537c23 */ /* 0x000fe2000801084b */
[----:B------:R-:W-:Y:S01]  /*1b7f0*/  F2FP.BF16.F32.PACK_AB R86, R198, R122 ;  /* 0x0000007ac656723e */ /* 0x000fe200000010ff */
[----:B------:R-:W1:Y:S01]  /*1b800*/  LDSM.16.MT88.4 R88, [R81+0x800] ;  /* 0x000800005158783b */ /* 0x000e620000004200 */
[----:B------:R-:W-:Y:S01]  /*1b810*/  F2FP.BF16.F32.PACK_AB R87, R174, R173 ;  /* 0x000000adae57723e */ /* 0x000fe200000010ff */
[----:B------:R-:W-:Y:S02]  /*1b820*/  IMAD.MOV.U32 R189, RZ, RZ, R184 ;  /* 0x000000ffffbd7224 */ /* 0x000fe400078e00b8 */
[-C--:B------:R-:W-:Y:S03]  /*1b830*/  HMMA.16816.F32.BF16 R4, R76, R92.reuse, R4 ;  /* 0x0000005c4c04723c */ /* 0x080fe60000041804 */
[----:B------:R-:W-:Y:S02]  /*1b840*/  IMAD.MOV.U32 R184, RZ, RZ, R133 ;  /* 0x000000ffffb87224 */ /* 0x000fe400078e0085 */
[----:B------:R-:W-:Y:S02]  /*1b850*/  IMAD.MOV.U32 R133, RZ, RZ, R225 ;  /* 0x000000ffff857224 */ /* 0x000fe400078e00e1 */
[----:B--2---:R-:W-:Y:S01]  /*1b860*/  FFMA.FTZ R82, R153, UR4, -R75 ;  /* 0x0000000499527c23 */ /* 0x004fe2000801084b */
[----:B------:R2:W-:Y:S01]  /*1b870*/  MUFU.EX2 R225, R83 ;  /* 0x0000005300e17308 */ /* 0x0005e20000000800 */
[C---:B------:R-:W-:Y:S04]  /*1b880*/  HMMA.16816.F32.BF16 R8, R84.reuse, R92, R8 ;  /* 0x0000005c5408723c */ /* 0x040fe80000041808 */
[----:B------:R-:W-:Y:S01]  /*1b890*/  FFMA.FTZ R92, R137, UR4, -R73 ;  /* 0x00000004895c7c23 */ /* 0x000fe20008010849 */
[----:B------:R-:W-:Y:S02]  /*1b8a0*/  IMAD.MOV.U32 R186, RZ, RZ, R163 ;  /* 0x000000ffffba7224 */ /* 0x000fe400078e00a3 */
[----:B------:R-:W-:Y:S01]  /*1b8b0*/  IMAD.MOV.U32 R185, RZ, RZ, R222 ;  /* 0x000000ffffb97224 */ /* 0x000fe200078e00de */
[-C--:B------:R-:W-:Y:S01]  /*1b8c0*/  HMMA.16816.F32.BF16 R12, R84, R94.reuse, R12 ;  /* 0x0000005e540c723c */ /* 0x080fe2000004180c */
[----:B------:R1:W1:Y:S02]  /*1b8d0*/  MUFU.EX2 R231, R92 ;  /* 0x0000005c00e77308 */ /* 0x0002640000000800 */
[----:B------:R-:W-:Y:S02]  /*1b8e0*/  IMAD.MOV.U32 R158, RZ, RZ, R132 ;  /* 0x000000ffff9e7224 */ /* 0x000fe400078e0084 */
[----:B--2---:R-:W-:Y:S01]  /*1b8f0*/  FFMA.FTZ R83, R160, UR4, -R74 ;  /* 0x00000004a0537c23 */ /* 0x004fe2000801084a */
[----:B------:R-:W-:Y:S02]  /*1b900*/  IMAD.MOV.U32 R132, RZ, RZ, R209 ;  /* 0x000000ffff847224 */ /* 0x000fe400078e00d1 */
[C---:B------:R-:W-:Y:S03]  /*1b910*/  HMMA.16816.F32.BF16 R16, R76.reuse, R94, R16 ;  /* 0x0000005e4c10723c */ /* 0x040fe60000041810 */
[----:B------:R2:W-:Y:S01]  /*1b920*/  MUFU.EX2 R163, R83 ;  /* 0x0000005300a37308 */ /* 0x0005e20000000800 */
[----:B------:R-:W-:Y:S02]  /*1b930*/  IMAD.MOV.U32 R140, RZ, RZ, R132 ;  /* 0x000000ffff8c7224 */ /* 0x000fe400078e0084 */
[----:B------:R-:W-:Y:S01]  /*1b940*/  IMAD.MOV.U32 R132, RZ, RZ, R104 ;  /* 0x000000ffff847224 */ /* 0x000fe200078e0068 */
[----:B-1----:R-:W1:Y:S01]  /*1b950*/  LDSM.16.MT88.4 R92, [R232+0x9000] ;  /* 0x00900000e85c783b */ /* 0x002e620000004200 */
[-C--:B------:R-:W-:Y:S03]  /*1b960*/  HMMA.16816.F32.BF16 R20, R76, R96.reuse, R20 ;  /* 0x000000604c14723c */ /* 0x080fe60000041814 */
[----:B------:R-:W-:Y:S02]  /*1b970*/  IMAD.MOV.U32 R155, RZ, RZ, R179 ;  /* 0x000000ffff9b7224 */ /* 0x000fe400078e00b3 */
[----:B------:R-:W-:Y:S02]  /*1b980*/  IMAD.MOV.U32 R192, RZ, RZ, R191 ;  /* 0x000000ffffc07224 */ /* 0x000fe400078e00bf */
[----:B------:R-:W-:Y:S01]  /*1b990*/  IMAD.MOV.U32 R191, RZ, RZ, R188 ;  /* 0x000000ffffbf7224 */ /* 0x000fe200078e00bc */
[C---:B------:R-:W-:Y:S04]  /*1b9a0*/  HMMA.16816.F32.BF16 R24, R84.reuse, R96, R24 ;  /* 0x000000605418723c */ /* 0x040fe80000041818 */
[----:B------:R-:W-:Y:S02]  /*1b9b0*/  IMAD.MOV.U32 R188, RZ, RZ, R182 ;  /* 0x000000ffffbc7224 */ /* 0x000fe400078e00b6 */
[----:B--2---:R-:W-:Y:S01]  /*1b9c0*/  FFMA.FTZ R83, R165, UR4, -R73 ;  /* 0x00000004a5537c23 */ /* 0x004fe20008010849 */
[----:B------:R-:W-:Y:S01]  /*1b9d0*/  IMAD.MOV.U32 R176, RZ, RZ, R210 ;  /* 0x000000ffffb07224 */ /* 0x000fe200078e00d2 */
[-C--:B------:R-:W-:Y:S02]  /*1b9e0*/  HMMA.16816.F32.BF16 R28, R84, R98.reuse, R28 ;  /* 0x00000062541c723c */ /* 0x080fe4000004181c */
[----:B------:R2:W-:Y:S01]  /*1b9f0*/  MUFU.EX2 R179, R83 ;  /* 0x0000005300b37308 */ /* 0x0005e20000000800 */
[----:B------:R-:W-:Y:S02]  /*1ba00*/  IMAD.MOV.U32 R144, RZ, RZ, R188 ;  /* 0x000000ffff907224 */ /* 0x000fe400078e00bc */
[----:B------:R-:W4:Y:S01]  /*1ba10*/  LDL.LU R188, [R1+0xc4] ;  /* 0x0000c40001bc7983 */ /* 0x000f220000300800 */
[----:B------:R-:W-:Y:S02]  /*1ba20*/  IMAD.MOV.U32 R141, RZ, RZ, R191 ;  /* 0x000000ffff8d7224 */ /* 0x000fe400078e00bf */
[C---:B------:R-:W-:Y:S01]  /*1ba30*/  HMMA.16816.F32.BF16 R32, R76.reuse, R98, R32 ;  /* 0x000000624c20723c */ /* 0x040fe20000041820 */
[----:B------:R-:W1:Y:S03]  /*1ba40*/  LDSM.16.MT88.4 R96, [R233+0x9000] ;  /* 0x00900000e960783b */ /* 0x000e660000004200 */
[----:B------:R-:W-:Y:S02]  /*1ba50*/  IMAD.MOV.U32 R117, RZ, RZ, R192 ;  /* 0x000000ffff757224 */ /* 0x000fe400078e00c0 */
[----:B------:R-:W-:Y:S02]  /*1ba60*/  IMAD.MOV.U32 R154, RZ, RZ, R143 ;  /* 0x000000ffff9a7224 */ /* 0x000fe400078e008f */
[----:B--2---:R-:W-:Y:S01]  /*1ba70*/  FFMA.FTZ R83, R135, UR4, -R73 ;  /* 0x0000000487537c23 */ /* 0x004fe20008010849 */
[-C--:B------:R-:W-:Y:S03]  /*1ba80*/  HMMA.16816.F32.BF16 R36, R76, R100.reuse, R36 ;  /* 0x000000644c24723c */ /* 0x080fe60000041824 */
[----:B------:R2:W-:Y:S01]  /*1ba90*/  MUFU.EX2 R210, R83 ;  /* 0x0000005300d27308 */ /* 0x0005e20000000800 */
[----:B------:R-:W-:Y:S02]  /*1baa0*/  IMAD.MOV.U32 R143, RZ, RZ, R227 ;  /* 0x000000ffff8f7224 */ /* 0x000fe400078e00e3 */
[----:B------:R-:W-:Y:S07]  /*1bab0*/  IMAD.MOV.U32 R193, RZ, RZ, R154 ;  /* 0x000000ffffc17224 */ /* 0x000fee00078e009a */
[----:B------:R2:W-:Y:S01]  /*1bac0*/  MUFU.EX2 R227, R82 ;  /* 0x0000005200e37308 */ /* 0x0005e20000000800 */
[C---:B------:R-:W-:Y:S04]  /*1bad0*/  HMMA.16816.F32.BF16 R40, R84.reuse, R100, R40 ;  /* 0x000000645428723c */ /* 0x040fe80000041828 */
[----:B------:R-:W-:Y:S02]  /*1bae0*/  IMAD.MOV.U32 R128, RZ, RZ, R193 ;  /* 0x000000ffff807224 */ /* 0x000fe400078e00c1 */
[----:B------:R-:W-:Y:S02]  /*1baf0*/  IMAD.MOV.U32 R154, RZ, RZ, R189 ;  /* 0x000000ffff9a7224 */ /* 0x000fe400078e00bd */
[-C--:B------:R-:W-:Y:S03]  /*1bb00*/  HMMA.16816.F32.BF16 R44, R84, R102.reuse, R44 ;  /* 0x00000066542c723c */ /* 0x080fe6000004182c */
[----:B------:R-:W-:Y:S02]  /*1bb10*/  IMAD.MOV.U32 R189, RZ, RZ, R142 ;  /* 0x000000ffffbd7224 */ /* 0x000fe400078e008e */
[----:B--2---:R-:W-:Y:S01]  /*1bb20*/  FFMA.FTZ R83, R203, UR4, -R75 ;  /* 0x00000004cb537c23 */ /* 0x004fe2000801084b */
[----:B------:R-:W-:Y:S02]  /*1bb30*/  IMAD.MOV.U32 R142, RZ, RZ, R181 ;  /* 0x000000ffff8e7224 */ /* 0x000fe400078e00b5 */
[----:B------:R-:W-:Y:S01]  /*1bb40*/  FFMA.FTZ R82, R157, UR4, -R74 ;  /* 0x000000049d527c23 */ /* 0x000fe2000801084a */
[----:B------:R-:W-:Y:S01]  /*1bb50*/  IMAD.MOV.U32 R181, RZ, RZ, R180 ;  /* 0x000000ffffb57224 */ /* 0x000fe200078e00b4 */
[C---:B------:R-:W-:Y:S01]  /*1bb60*/  HMMA.16816.F32.BF16 R48, R76.reuse, R102, R48 ;  /* 0x000000664c30723c */ /* 0x040fe20000041830 */
[----:B------:R-:W2:Y:S01]  /*1bb70*/  LDSM.16.MT88.4 R100, [R136+0x1000] ;  /* 0x001000008864783b */ /* 0x000ea20000004200 */
[----:B------:R1:W1:Y:S02]  /*1bb80*/  MUFU.EX2 R222, R82 ;  /* 0x0000005200de7308 */ /* 0x0002640000000800 */
[----:B------:R-:W-:Y:S02]  /*1bb90*/  IMAD.MOV.U32 R134, RZ, RZ, R142 ;  /* 0x000000ffff867224 */ /* 0x000fe400078e008e */
[----:B------:R-:W-:Y:S02]  /*1bba0*/  IMAD.MOV.U32 R142, RZ, RZ, R107 ;  /* 0x000000ffff8e7224 */ /* 0x000fe400078e006b */
[-C--:B------:R-:W-:Y:S01]  /*1bbb0*/  HMMA.16816.F32.BF16 R52, R76, R88.reuse, R52 ;  /* 0x000000584c34723c */ /* 0x080fe20000041834 */
[----:B------:R-:W-:Y:S02]  /*1bbc0*/  LDSM.16.MT88.4 R104, [R81+0x1800] ;  /* 0x001800005168783b */ /* 0x000fe40000004200 */
[----:B------:R-:W-:Y:S02]  /*1bbd0*/  IMAD.MOV.U32 R180, RZ, RZ, R176 ;  /* 0x000000ffffb47224 */ /* 0x000fe400078e00b0 */
[----:B------:R1:W-:Y:S01]  /*1bbe0*/  MUFU.EX2 R176, R83 ;  /* 0x0000005300b07308 */ /* 0x0003e20000000800 */
[----:B------:R-:W-:Y:S02]  /*1bbf0*/  IMAD.MOV.U32 R129, RZ, RZ, R181 ;  /* 0x000000ffff817224 */ /* 0x000fe400078e00b5 */
[C---:B------:R-:W-:Y:S04]  /*1bc00*/  HMMA.16816.F32.BF16 R56, R84.reuse, R88, R56 ;  /* 0x000000585438723c */ /* 0x040fe80000041838 */
[----:B------:R-:W-:Y:S01]  /*1bc10*/  FFMA.FTZ R88, R156, UR4, -R74 ;  /* 0x000000049c587c23 */ /* 0x000fe2000801084a */
[----:B-1----:R-:W-:Y:S01]  /*1bc20*/  FFMA.FTZ R82, R164, UR4, -R73 ;  /* 0x00000004a4527c23 */ /* 0x002fe20008010849 */
[----:B------:R-:W-:Y:S02]  /*1bc30*/  IMAD.MOV.U32 R137, RZ, RZ, R189 ;  /* 0x000000ffff897224 */ /* 0x000fe400078e00bd */
[--C-:B------:R-:W-:Y:S01]  /*1bc40*/  FFMA.FTZ R129, R129, UR4, -R75.reuse ;  /* 0x0000000481817c23 */ /* 0x100fe2000801084b */
[-C--:B------:R-:W-:Y:S01]  /*1bc50*/  HMMA.16816.F32.BF16 R60, R84, R90.reuse, R60 ;  /* 0x0000005a543c723c */ /* 0x080fe2000004183c */
[----:B------:R1:W2:Y:S02]  /*1bc60*/  MUFU.EX2 R160, R88 ;  /* 0x0000005800a07308 */ /* 0x0002a40000000800 */
[----:B------:R-:W-:Y:S01]  /*1bc70*/  F2FP.BF16.F32.PACK_AB R84, R169, R166 ;  /* 0x000000a6a954723e */ /* 0x000fe200000010ff */
[----:B------:R-:W-:Y:S01]  /*1bc80*/  FFMA.FTZ R83, R202, UR4, -R75 ;  /* 0x00000004ca537c23 */ /* 0x000fe2000801084b */
[----:B------:R-:W-:Y:S06]  /*1bc90*/  F2FP.BF16.F32.PACK_AB R86, R252, R231 ;  /* 0x000000e7fc56723e */ /* 0x000fec00000010ff */
[----:B------:R2:W-:Y:S01]  /*1bca0*/  MUFU.EX2 R209, R82 ;  /* 0x0000005200d17308 */ /* 0x0005e20000000800 */
[----:B------:R-:W-:Y:S01]  /*1bcb0*/  F2FP.BF16.F32.PACK_AB R87, R222, R163 ;  /* 0x000000a3de57723e */ /* 0x000fe200000010ff */
[----:B------:R-:W-:Y:S04]  /*1bcc0*/  HMMA.16816.F32.BF16 R64, R76, R90, R64 ;  /* 0x0000005a4c40723c */ /* 0x000fe80000041840 */
[----:B------:R-:W-:Y:S01]  /*1bcd0*/  F2FP.BF16.F32.PACK_AB R76, R162, R151 ;  /* 0x00000097a24c723e */ /* 0x000fe200000010ff */
[----:B------:R-:W-:Y:S01]  /*1bce0*/  IMAD.MOV.U32 R116, RZ, RZ, R154 ;  /* 0x000000ffff747224 */ /* 0x000fe200078e009a */
[----:B------:R-:W-:Y:S01]  /*1bcf0*/  F2FP.BF16.F32.PACK_AB R77, R226, R149 ;  /* 0x00000095e24d723e */ /* 0x000fe200000010ff */
[----:B-1----:R-:W1:Y:S01]  /*1bd00*/  LDSM.16.MT88.4 R88, [R81+0x1000] ;  /* 0x001000005158783b */ /* 0x002e620000004200 */
[----:B------:R-:W-:Y:S01]  /*1bd10*/  F2FP.BF16.F32.PACK_AB R79, R227, R225 ;  /* 0x000000e1e34f723e */ /* 0x000fe200000010ff */
[----:B------:R-:W-:Y:S01]  /*1bd20*/  IMAD.MOV.U32 R154, RZ, RZ, R180 ;  /* 0x000000ffff9a7224 */ /* 0x000fe200078e00b4 */
[----:B--2---:R-:W-:Y:S01]  /*1bd30*/  F2FP.BF16.F32.PACK_AB R85, R160, R150 ;  /* 0x00000096a055723e */ /* 0x004fe200000010ff */
        /* <DEDUP_REMOVED lines=8> */
[----:B------:R-:W-:Y:S02]  /*1bdc0*/  IMAD.MOV.U32 R153, RZ, RZ, R148 ;  /* 0x000000ffff997224 */ /* 0x000fe400078e0094 */
[----:B------:R-:W-:Y:S02]  /*1bdd0*/  IMAD.MOV.U32 R113, RZ, RZ, R155 ;  /* 0x000000ffff717224 */ /* 0x000fe400078e009b */
[----:B------:R-:W-:Y:S02]  /*1bde0*/  IMAD.MOV.U32 R148, RZ, RZ, R152 ;  /* 0x000000ffff947224 */ /* 0x000fe400078e0098 */
[----:B------:R-:W-:Y:S02]  /*1bdf0*/  IMAD.MOV.U32 R155, RZ, RZ, R112 ;  /* 0x000000ffff9b7224 */ /* 0x000fe400078e0070 */
[----:B--2---:R-:W-:Y:S01]  /*1be00*/  FFMA.FTZ R82, R204, UR4, -R75 ;  /* 0x00000004cc527c23 */ /* 0x004fe2000801084b */
        /* <DEDUP_REMOVED lines=11> */
[----:B------:R-:W-:Y:S01]  /*1bec0*/  IMAD.MOV.U32 R155, RZ, RZ, R112 ;  /* 0x000000ffff9b7224 */ /* 0x000fe200078e0070 */
[----:B------:R2:W-:Y:S01]  /*1bed0*/  MUFU.EX2 R201, R83 ;  /* 0x0000005300c97308 */ /* 0x0005e20000000800 */
[----:B------:R-:W-:Y:S02]  /*1bee0*/  IMAD.MOV.U32 R148, RZ, RZ, R152 ;  /* 0x000000ffff947224 */ /* 0x000fe400078e0098 */
[----:B------:R-:W-:Y:S07]  /*1bef0*/  IMAD.MOV.U32 R112, RZ, RZ, R190 ;  /* 0x000000ffff707224 */ /* 0x000fee00078e00be */
[----:B------:R1:W-:Y:S01]  /*1bf00*/  MUFU.EX2 R200, R82 ;  /* 0x0000005200c87308 */ /* 0x0003e20000000800 */
[----:B------:R-:W-:Y:S02]  /*1bf10*/  IMAD.MOV.U32 R152, RZ, RZ, R140 ;  /* 0x000000ffff987224 */ /* 0x000fe400078e008c */
[----:B------:R-:W-:Y:S02]  /*1bf20*/  IMAD.MOV.U32 R187, RZ, RZ, R186 ;  /* 0x000000ffffbb7224 */ /* 0x000fe400078e00ba */
[----:B------:R-:W-:Y:S02]  /*1bf30*/  IMAD.MOV.U32 R164, RZ, RZ, R165 ;  /* 0x000000ffffa47224 */ /* 0x000fe400078e00a5 */
[----:B------:R-:W-:Y:S02]  /*1bf40*/  IMAD.MOV.U32 R140, RZ, RZ, R141 ;  /* 0x000000ffff8c7224 */ /* 0x000fe400078e008d */
[----:B------:R-:W-:Y:S02]  /*1bf50*/  IMAD.MOV.U32 R186, RZ, RZ, R185 ;  /* 0x000000ffffba7224 */ /* 0x000fe400078e00b9 */
[----:B--2---:R-:W-:Y:S01]  /*1bf60*/  FFMA.FTZ R83, R207, UR4, -R74 ;  /* 0x00000004cf537c23 */ /* 0x004fe2000801084a */
[----:B------:R-:W-:Y:S02]  /*1bf70*/  IMAD.MOV.U32 R141, RZ, RZ, R128 ;  /* 0x000000ffff8d7224 */ /* 0x000fe400078e0080 */
[----:B------:R-:W-:Y:S02]  /*1bf80*/  IMAD.MOV.U32 R165, RZ, RZ, R153 ;  /* 0x000000ffffa57224 */ /* 0x000fe400078e0099 */
[----:B-1----:R-:W-:Y:S01]  /*1bf90*/  FFMA.FTZ R82, R205, UR4, -R74 ;  /* 0x00000004cd527c23 */ /* 0x002fe2000801084a */
        /* <DEDUP_REMOVED lines=9> */
[----:B-1----:R-:W-:Y:S01]  /*1c030*/  FFMA.FTZ R83, R214, UR4, -R73 ;  /* 0x00000004d6537c23 */ /* 0x002fe20008010849 */
[----:B------:R-:W-:Y:S02]  /*1c040*/  IMAD.MOV.U32 R140, RZ, RZ, R141 ;  /* 0x000000ffff8c7224 */ /* 0x000fe400078e008d */
[----:B------:R-:W-:Y:S02]  /*1c050*/  IMAD.MOV.U32 R185, RZ, RZ, R184 ;  /* 0x000000ffffb97224 */ /* 0x000fe400078e00b8 */
[----:B--2---:R-:W-:Y:S01]  /*1c060*/  FFMA.FTZ R82, R206, UR4, -R74 ;  /* 0x00000004ce527c23 */ /* 0x004fe2000801084a */
        /* <DEDUP_REMOVED lines=8> */
[----:B------:R-:W2:Y:S01]  /*1c0f0*/  LDL.LU R159, [R1+0xc8] ;  /* 0x0000c800019f7983 */ /* 0x000ea20000300800 */
[----:B-1----:R-:W-:Y:S03]  /*1c100*/  FFMA.FTZ R83, R215, UR4, -R74 ;  /* 0x00000004d7537c23 */ /* 0x002fe6000801084a */
[----:B------:R-:W2:Y:S01]  /*1c110*/  LDL.LU R190, [R1+0xcc] ;  /* 0x0000cc0001be7983 */ /* 0x000ea20000300800 */
[----:B------:R1:W-:Y:S03]  /*1c120*/  MUFU.EX2 R156, R83 ;  /* 0x00000053009c7308 */ /* 0x0003e60000000800 */
[----:B------:R-:W2:Y:S01]  /*1c130*/  LDL.LU R187, [R1+0xd0] ;  /* 0x0000d00001bb7983 */ /* 0x000ea20000300800 */
[----:B-1----:R-:W-:Y:S01]  /*1c140*/  FFMA.FTZ R83, R221, UR4, -R75 ;  /* 0x00000004dd537c23 */ /* 0x002fe2000801084b */
[----:B------:R-:W-:Y:S02]  /*1c150*/  IMAD.MOV.U32 R221, RZ, RZ, R110 ;  /* 0x000000ffffdd7224 */ /* 0x000fe400078e006e */
[--C-:B------:R-:W-:Y:S03]  /*1c160*/  FFMA.FTZ R110, R108, UR4, -R73.reuse ;  /* 0x000000046c6e7c23 */ /* 0x100fe60008010849 */
[----:B------:R1:W-:Y:S02]  /*1c170*/  MUFU.EX2 R157, R83 ;  /* 0x00000053009d7308 */ /* 0x0003e40000000800 */
[--C-:B-1----:R-:W-:Y:S08]  /*1c180*/  FFMA.FTZ R83, R224, UR4, -R73.reuse ;  /* 0x00000004e0537c23 */ /* 0x102ff00008010849 */
[----:B---3--:R-:W-:Y:S10]  /*1c190*/  MUFU.EX2 R228, R228 ;  /* 0x000000e400e47308 */ /* 0x008ff40000000800 */
[----:B------:R-:W1:Y:S10]  /*1c1a0*/  MUFU.EX2 R229, R229 ;  /* 0x000000e500e57308 */ /* 0x000e740000000800 */
[----:B------:R-:W-:Y:S10]  /*1c1b0*/  MUFU.EX2 R178, R178 ;  /* 0x000000b200b27308 */ /* 0x000ff40000000800 */
[----:B----4-:R-:W-:Y:S10]  /*1c1c0*/  MUFU.EX2 R183, R183 ;  /* 0x000000b700b77308 */ /* 0x010ff40000000800 */
[----:B------:R-:W-:Y:S01]  /*1c1d0*/  MUFU.EX2 R203, R195 ;  /* 0x000000c300cb7308 */ /* 0x000fe20000000800 */
[----:B-1----:R-:W-:Y:S09]  /*1c1e0*/  F2FP.BF16.F32.PACK_AB R78, R229, R228 ;  /* 0x000000e4e54e723e */ /* 0x002ff200000010ff */
[----:B------:R-:W-:Y:S10]  /*1c1f0*/  MUFU.EX2 R204, R194 ;  /* 0x000000c200cc7308 */ /* 0x000ff40000000800 */
[----:B------:R1:W-:Y:S01]  /*1c200*/  MUFU.EX2 R195, R82 ;  /* 0x0000005200c37308 */ /* 0x0003e20000000800 */
[-C--:B------:R-:W-:Y:S08]  /*1c210*/  HMMA.16816.F32.BF16 R4, R76, R92.reuse, R4 ;  /* 0x0000005c4c04723c */ /* 0x080ff00000041804 */
[C---:B------:R-:W-:Y:S04]  /*1c220*/  HMMA.16816.F32.BF16 R8, R84.reuse, R92, R8 ;  /* 0x0000005c5408723c */ /* 0x040fe80000041808 */
[--C-:B------:R-:W-:Y:S01]  /*1c230*/  FFMA.FTZ R92, R161, UR4, -R73.reuse ;  /* 0x00000004a15c7c23 */ /* 0x100fe20008010849 */
[----:B-1----:R-:W-:Y:S01]  /*1c240*/  FFMA.FTZ R82, R211, UR4, -R73 ;  /* 0x00000004d3527c23 */ /* 0x002fe20008010849 */
        /* <DEDUP_REMOVED lines=8> */
[----:B------:R-:W-:Y:S01]  /*1c2d0*/  IMAD.MOV.U32 R153, RZ, RZ, R152 ;  /* 0x000000ffff997224 */ /* 0x000fe200078e0098 */
[----:B-1----:R-:W1:Y:S01]  /*1c2e0*/  LDSM.16.MT88.4 R92, [R232+0x9800] ;  /* 0x00980000e85c783b */ /* 0x002e620000004200 */
[-C--:B------:R-:W-:Y:S03]  /*1c2f0*/  HMMA.16816.F32.BF16 R20, R76, R96.reuse, R20 ;  /* 0x000000604c14723c */ /* 0x080fe60000041814 */
[----:B---3--:R-:W-:Y:S01]  /*1c300*/  FFMA.FTZ R82, R213, UR4, -R73 ;  /* 0x00000004d5527c23 */ /* 0x008fe20008010849 */
[----:B------:R-:W-:Y:S02]  /*1c310*/  IMAD.MOV.U32 R164, RZ, RZ, R153 ;  /* 0x000000ffffa47224 */ /* 0x000fe400078e0099 */
[----:B------:R-:W-:Y:S01]  /*1c320*/  IMAD.MOV.U32 R152, RZ, RZ, R140 ;  /* 0x000000ffff987224 */ /* 0x000fe200078e008c */
[----:B------:R3:W-:Y:S01]  /*1c330*/  MUFU.EX2 R193, R82 ;  /* 0x0000005200c17308 */ /* 0x0007e20000000800 */
[C---:B------:R-:W-:Y:S04]  /*1c340*/  HMMA.16816.F32.BF16 R24, R84.reuse, R96, R24 ;  /* 0x000000605418723c */ /* 0x040fe80000041818 */
[----:B------:R-:W-:Y:S02]  /*1c350*/  IMAD.MOV.U32 R140, RZ, RZ, R141 ;  /* 0x000000ffff8c7224 */ /* 0x000fe400078e008d */
[----:B------:R-:W-:Y:S02]  /*1c360*/  IMAD.MOV.U32 R141, RZ, RZ, R128 ;  /* 0x000000ffff8d7224 */ /* 0x000fe400078e0080 */
[-C--:B------:R-:W-:Y:S03]  /*1c370*/  HMMA.16816.F32.BF16 R28, R84, R98.reuse, R28 ;  /* 0x00000062541c723c */ /* 0x080fe6000004181c */
[----:B------:R-:W-:Y:S02]  /*1c380*/  IMAD.MOV.U32 R128, RZ, RZ, R155 ;  /* 0x000000ffff807224 */ /* 0x000fe400078e009b */
[----:B---3--:R-:W-:Y:S01]  /*1c390*/  FFMA.FTZ R82, R216, UR4, -R74 ;  /* 0x00000004d8527c23 */ /* 0x008fe2000801084a */
[----:B------:R-:W-:Y:S02]  /*1c3a0*/  IMAD.MOV.U32 R216, RZ, RZ, R142 ;  /* 0x000000ffffd87224 */ /* 0x000fe400078e008e */
[----:B------:R-:W-:Y:S01]  /*1c3b0*/  FFMA.FTZ R142, R125, UR4, -R73 ;  /* 0x000000047d8e7c23 */ /* 0x000fe20008010849 */
[C---:B------:R-:W-:Y:S01]  /*1c3c0*/  HMMA.16816.F32.BF16 R32, R76.reuse, R98, R32 ;  /* 0x000000624c20723c */ /* 0x040fe20000041820 */
[----:B------:R-:W3:Y:S01]  /*1c3d0*/  LDSM.16.MT88.4 R96, [R233+0x9800] ;  /* 0x00980000e960783b */ /* 0x000ee20000004200 */
[----:B------:R4:W1:Y:S02]  /*1c3e0*/  MUFU.EX2 R191, R82 ;  /* 0x0000005200bf7308 */ /* 0x0008640000000800 */
[----:B------:R-:W-:Y:S02]  /*1c3f0*/  IMAD.MOV.U32 R155, RZ, RZ, R112 ;  /* 0x000000ffff9b7224 */ /* 0x000fe400078e0070 */
[----:B------:R-:W-:Y:S02]  /*1c400*/  IMAD.MOV.U32 R112, RZ, RZ, R186 ;  /* 0x000000ffff707224 */ /* 0x000fe400078e00ba */
[-C--:B------:R-:W-:Y:S04]  /*1c410*/  HMMA.16816.F32.BF16 R36, R76, R100.reuse, R36 ;  /* 0x000000644c24723c */ /* 0x080fe80000041824 */
[----:B------:R-:W-:Y:S01]  /*1c420*/  MUFU.EX2 R188, R188 ;  /* 0x000000bc00bc7308 */ /* 0x000fe20000000800 */
[----:B------:R-:W-:Y:S02]  /*1c430*/  IMAD.MOV.U32 R186, RZ, RZ, R185 ;  /* 0x000000ffffba7224 */ /* 0x000fe400078e00b9 */
[----:B------:R-:W-:Y:S02]  /*1c440*/  IMAD.MOV.U32 R185, RZ, RZ, R184 ;  /* 0x000000ffffb97224 */ /* 0x000fe400078e00b8 */
[----:B------:R-:W-:Y:S01]  /*1c450*/  IMAD.MOV.U32 R184, RZ, RZ, R143 ;  /* 0x000000ffffb87224 */ /* 0x000fe200078e008f */
[C---:B------:R-:W-:Y:S04]  /*1c460*/  HMMA.16816.F32.BF16 R40, R84.reuse, R100, R40 ;  /* 0x000000645428723c */ /* 0x040fe80000041828 */
[----:B------:R-:W-:Y:S02]  /*1c470*/  IMAD.MOV.U32 R143, RZ, RZ, R133 ;  /* 0x000000ffff8f7224 */ /* 0x000fe400078e0085 */
[----:B----4-:R-:W-:Y:S01]  /*1c480*/  FFMA.FTZ R82, R220, UR4, -R75 ;  /* 0x00000004dc527c23 */ /* 0x010fe2000801084b */
[----:B------:R-:W-:Y:S01]  /*1c490*/  IMAD.MOV.U32 R133, RZ, RZ, R237 ;  /* 0x000000ffff857224 */ /* 0x000fe200078e00ed */
[-C--:B------:R-:W-:Y:S01]  /*1c4a0*/  HMMA.16816.F32.BF16 R44, R84, R102.reuse, R44 ;  /* 0x00000066542c723c */ /* 0x080fe2000004182c */
[----:B------:R-:W4:Y:S01]  /*1c4b0*/  LDL.LU R237, [R1+0x118] ;  /* 0x0001180001ed7983 */ /* 0x000f220000300800 */
[----:B------:R1:W-:Y:S01]  /*1c4c0*/  MUFU.EX2 R158, R82 ;  /* 0x00000052009e7308 */ /* 0x0003e20000000800 */
[----:B------:R-:W-:Y:S02]  /*1c4d0*/  IMAD.MOV.U32 R153, RZ, RZ, R140 ;  /* 0x000000ffff997224 */ /* 0x000fe400078e008c */
[----:B------:R-:W-:Y:S02]  /*1c4e0*/  IMAD.MOV.U32 R140, RZ, RZ, R128 ;  /* 0x000000ffff8c7224 */ /* 0x000fe400078e0080 */
[----:B------:R-:W-:Y:S01]  /*1c4f0*/  IMAD.MOV.U32 R128, RZ, RZ, R112 ;  /* 0x000000ffff807224 */ /* 0x000fe200078e0070 */
[C---:B------:R-:W-:Y:S01]  /*1c500*/  HMMA.16816.F32.BF16 R48, R76.reuse, R102, R48 ;  /* 0x000000664c30723c */ /* 0x040fe20000041830 */
[----:B------:R-:W3:Y:S03]  /*1c510*/  LDSM.16.MT88.4 R100, [R136+0x1800] ;  /* 0x001800008864783b */ /* 0x000ee60000004200 */
[----:B------:R-:W-:Y:S02]  /*1c520*/  IMAD.MOV.U32 R112, RZ, RZ, R185 ;  /* 0x000000ffff707224 */ /* 0x000fe400078e00b9 */
[----:B------:R-:W-:Y:S02]  /*1c530*/  IMAD.MOV.U32 R220, RZ, RZ, R216 ;  /* 0x000000ffffdc7224 */ /* 0x000fe400078e00d8 */
[-C--:B------:R-:W-:Y:S03]  /*1c540*/  HMMA.16816.F32.BF16 R52, R76, R88.reuse, R52 ;  /* 0x000000584c34723c */ /* 0x080fe60000041834 */
[--C-:B-1----:R-:W-:Y:S05]  /*1c550*/  FFMA.FTZ R82, R80, UR4, -R73.reuse ;  /* 0x0000000450527c23 */ /* 0x102fea0008010849 */
[C---:B------:R-:W-:Y:S04]  /*1c560*/  HMMA.16816.F32.BF16 R56, R84.reuse, R88, R56 ;  /* 0x000000585438723c */ /* 0x040fe80000041838 */
[----:B------:R-:W-:Y:S01]  /*1c570*/  F2FP.BF16.F32.PACK_AB R89, R191, R156 ;  /* 0x0000009cbf59723e */ /* 0x000fe200000010ff */
[--C-:B------:R-:W-:Y:S03]  /*1c580*/  FFMA.FTZ R88, R212, UR4, -R73.reuse ;  /* 0x00000004d4587c23 */ /* 0x100fe60008010849 */
[-C--:B------:R-:W-:Y:S01]  /*1c590*/  HMMA.16816.F32.BF16 R60, R84, R90.reuse, R60 ;  /* 0x0000005a543c723c */ /* 0x080fe2000004183c */
[----:B------:R1:W1:Y:S02]  /*1c5a0*/  MUFU.EX2 R194, R88 ;  /* 0x0000005800c27308 */ /* 0x0002640000000800 */
[----:B------:R-:W-:Y:S02]  /*1c5b0*/  F2FP.BF16.F32.PACK_AB R84, R209, R179 ;  /* 0x000000b3d154723e */ /* 0x000fe400000010ff */
[----:B------:R-:W-:Y:S02]  /*1c5c0*/  F2FP.BF16.F32.PACK_AB R86, R210, R208 ;  /* 0x000000d0d256723e */ /* 0x000fe400000010ff */
[----:B------:R-:W-:Y:S01]  /*1c5d0*/  F2FP.BF16.F32.PACK_AB R85, R180, R177 ;  /* 0x000000b1b455723e */ /* 0x000fe200000010ff */
[----:B------:R-:W-:Y:S04]  /*1c5e0*/  HMMA.16816.F32.BF16 R64, R76, R90, R64 ;  /* 0x0000005a4c40723c */ /* 0x000fe80000041840 */
[----:B------:R-:W-:Y:S02]  /*1c5f0*/  F2FP.BF16.F32.PACK_AB R76, R183, R178 ;  /* 0x000000b2b74c723e */ /* 0x000fe400000010ff */
[----:B------:R-:W-:Y:S02]  /*1c600*/  F2FP.BF16.F32.PACK_AB R77, R182, R176 ;  /* 0x000000b0b64d723e */ /* 0x000fe400000010ff */
[----:B------:R-:W-:Y:S02]  /*1c610*/  F2FP.BF16.F32.PACK_AB R78, R204, R203 ;  /* 0x000000cbcc4e723e */ /* 0x000fe400000010ff */
[----:B------:R-:W-:Y:S02]  /*1c620*/  F2FP.BF16.F32.PACK_AB R79, R201, R200 ;  /* 0x000000c8c94f723e */ /* 0x000fe400000010ff */
[----:B------:R-:W-:Y:S02]  /*1c630*/  F2FP.BF16.F32.PACK_AB R87, R195, R181 ;  /* 0x000000b5c357723e */ /* 0x000fe400000010ff */
[----:B-1----:R-:W-:Y:S02]  /*1c640*/  F2FP.BF16.F32.PACK_AB R88, R192, R189 ;  /* 0x000000bdc058723e */ /* 0x002fe400000010ff */
[----:B------:R-:W-:Y:S01]  /*1c650*/  F2FP.BF16.F32.PACK_AB R90, R194, R193 ;  /* 0x000000c1c25a723e */ /* 0x000fe200000010ff */
[-C--:B------:R-:W-:Y:S08]  /*1c660*/  HMMA.16816.F32.BF16 R4, R76, R92.reuse, R4 ;  /* 0x0000005c4c04723c */ /* 0x080ff00000041804 */
[C---:B------:R-:W-:Y:S08]  /*1c670*/  HMMA.16816.F32.BF16 R8, R84.reuse, R92, R8 ;  /* 0x0000005c5408723c */ /* 0x040ff00000041808 */
[-C--:B------:R-:W-:Y:S08]  /*1c680*/  HMMA.16816.F32.BF16 R12, R84, R94.reuse, R12 ;  /* 0x0000005e540c723c */ /* 0x080ff0000004180c */
[C---:B------:R-:W-:Y:S01]  /*1c690*/  HMMA.16816.F32.BF16 R16, R76.reuse, R94, R16 ;  /* 0x0000005e4c10723c */ /* 0x040fe20000041810 */
[----:B------:R-:W-:Y:S07]  /*1c6a0*/  LDSM.16.MT88.4 R92, [R233+0xa000] ;  /* 0x00a00000e95c783b */ /* 0x000fee0000004200 */
[-C--:B---3--:R-:W-:Y:S08]  /*1c6b0*/  HMMA.16816.F32.BF16 R20, R76, R96.reuse, R20 ;  /* 0x000000604c14723c */ /* 0x088ff00000041814 */
[C---:B------:R-:W-:Y:S08]  /*1c6c0*/  HMMA.16816.F32.BF16 R24, R84.reuse, R96, R24 ;  /* 0x000000605418723c */ /* 0x040ff00000041818 */
[-C--:B------:R-:W-:Y:S08]  /*1c6d0*/  HMMA.16816.F32.BF16 R28, R84, R98.reuse, R28 ;  /* 0x00000062541c723c */ /* 0x080ff0000004181c */
[C---:B------:R-:W-:Y:S01]  /*1c6e0*/  HMMA.16816.F32.BF16 R32, R76.reuse, R98, R32 ;  /* 0x000000624c20723c */ /* 0x040fe20000041820 */
[----:B------:R-:W-:Y:S07]  /*1c6f0*/  LDSM.16.MT88.4 R96, [R136+0x2000] ;  /* 0x002000008860783b */ /* 0x000fee0000004200 */
[-C--:B------:R-:W-:Y:S08]  /*1c700*/  HMMA.16816.F32.BF16 R36, R76, R100.reuse, R36 ;  /* 0x000000644c24723c */ /* 0x080ff00000041824 */
[C---:B------:R-:W-:Y:S08]  /*1c710*/  HMMA.16816.F32.BF16 R40, R84.reuse, R100, R40 ;  /* 0x000000645428723c */ /* 0x040ff00000041828 */
[-C--:B------:R-:W-:Y:S08]  /*1c720*/  HMMA.16816.F32.BF16 R44, R84, R102.reuse, R44 ;  /* 0x00000066542c723c */ /* 0x080ff0000004182c */
[C---:B------:R-:W-:Y:S01]  /*1c730*/  HMMA.16816.F32.BF16 R48, R76.reuse, R102, R48 ;  /* 0x000000664c30723c */ /* 0x040fe20000041830 */
[----:B------:R-:W-:Y:S07]  /*1c740*/  LDSM.16.MT88.4 R100, [R81+0x2000] ;  /* 0x002000005164783b */ /* 0x000fee0000004200 */
[-C--:B------:R-:W-:Y:S01]  /*1c750*/  HMMA.16816.F32.BF16 R52, R76, R104.reuse, R52 ;  /* 0x000000684c34723c */ /* 0x080fe20000041834 */
[----:B--2---:R-:W-:Y:S10]  /*1c760*/  MUFU.EX2 R159, R159 ;  /* 0x0000009f009f7308 */ /* 0x004ff40000000800 */
[----:B------:R-:W-:Y:S01]  /*1c770*/  MUFU.EX2 R190, R190 ;  /* 0x000000be00be7308 */ /* 0x000fe20000000800 */
[C---:B------:R-:W-:Y:S09]  /*1c780*/  HMMA.16816.F32.BF16 R56, R84.reuse, R104, R56 ;  /* 0x000000685438723c */ /* 0x040ff20000041838 */
[----:B------:R-:W1:Y:S01]  /*1c790*/  MUFU.EX2 R187, R187 ;  /* 0x000000bb00bb7308 */ /* 0x000e620000000800 */
[----:B------:R-:W-:Y:S01]  /*1c7a0*/  FFMA.FTZ R105, R223, UR4, -R73 ;  /* 0x00000004df697c23 */ /* 0x000fe20008010849 */
[-C--:B------:R-:W-:Y:S01]  /*1c7b0*/  HMMA.16816.F32.BF16 R60, R84, R106.reuse, R60 ;  /* 0x0000006a543c723c */ /* 0x080fe2000004183c */
[----:B------:R-:W2:Y:S07]  /*1c7c0*/  LDSM.16.MT88.4 R84, [R232+0xa000] ;  /* 0x00a00000e854783b */ /* 0x000eae0000004200 */
[----:B------:R-:W-:Y:S04]  /*1c7d0*/  HMMA.16816.F32.BF16 R64, R76, R106, R64 ;  /* 0x0000006a4c40723c */ /* 0x000fe80000041840 */
[--C-:B------:R-:W-:Y:S01]  /*1c7e0*/  FFMA.FTZ R76, R219, UR4, -R75.reuse ;  /* 0x00000004db4c7c23 */ /* 0x100fe2000801084b */
[----:B------:R-:W-:Y:S01]  /*1c7f0*/  FFMA.FTZ R78, R161, UR4, -R75 ;  /* 0x00000004a14e7c23 */ /* 0x000fe2000801084b */
[----:B------:R-:W-:Y:S02]  /*1c800*/  IMAD.MOV.U32 R161, RZ, RZ, R165 ;  /* 0x000000ffffa17224 */ /* 0x000fe400078e00a5 */
[----:B------:R-:W-:Y:S01]  /*1c810*/  FFMA.FTZ R77, R135, UR4, -R74 ;  /* 0x00000004874d7c23 */ /* 0x000fe2000801084a */
        /* <DEDUP_REMOVED lines=8> */
[----:B---3--:R-:W-:Y:S01]  /*1c8a0*/  FFMA.FTZ R76, R243, UR4, -R74 ;  /* 0x00000004f34c7c23 */ /* 0x008fe2000801084a */
[----:B------:R-:W3:Y:S01]  /*1c8b0*/  LDL.LU R132, [R1+0xd4] ;  /* 0x0000d40001847983 */ /* 0x000ee20000300800 */
[----:B------:R-:W-:Y:S02]  /*1c8c0*/  IMAD.MOV.U32 R135, RZ, RZ, R161 ;  /* 0x000000ffff877224 */ /* 0x000fe400078e00a1 */
[----:B------:R-:W-:Y:S01]  /*1c8d0*/  IMAD.MOV.U32 R161, RZ, RZ, R164 ;  /* 0x000000ffffa17224 */ /* 0x000fe200078e00a4 */
[----:B------:R-:W3:Y:S01]  /*1c8e0*/  LDL.LU R243, [R1+0x114] ;  /* 0x0001140001f37983 */ /* 0x000ee20000300800 */
[----:B------:R-:W-:Y:S02]  /*1c8f0*/  IMAD.MOV.U32 R164, RZ, RZ, R165 ;  /* 0x000000ffffa47224 */ /* 0x000fe400078e00a5 */
[----:B------:R-:W-:Y:S01]  /*1c900*/  FFMA.FTZ R104, R135, UR4, -R73 ;  /* 0x0000000487687c23 */ /* 0x000fe20008010849 */
[----:B------:R-:W-:Y:S01]  /*1c910*/  IMAD.MOV.U32 R165, RZ, RZ, R153 ;  /* 0x000000ffffa57224 */ /* 0x000fe200078e0099 */
[----:B------:R-:W3:Y:S01]  /*1c920*/  LDL.LU R80, [R1+0x110] ;  /* 0x0001100001507983 */ /* 0x000ee20000300800 */
[----:B------:R-:W-:Y:S01]  /*1c930*/  IMAD.MOV.U32 R153, RZ, RZ, R152 ;  /* 0x000000ffff997224 */ /* 0x000fe200078e0098 */
[----:B------:R-:W-:Y:S01]  /*1c940*/  MUFU.EX2 R135, R104 ;  /* 0x0000006800877308 */ /* 0x000fe20000000800 */
[----:B------:R-:W-:Y:S02]  /*1c950*/  IMAD.MOV.U32 R152, RZ, RZ, R140 ;  /* 0x000000ffff987224 */ /* 0x000fe400078e008c */
[----:B------:R-:W-:Y:S02]  /*1c960*/  IMAD.MOV.U32 R140, RZ, RZ, R141 ;  /* 0x000000ffff8c7224 */ /* 0x000fe400078e008d */
[----:B------:R-:W-:Y:S02]  /*1c970*/  IMAD.MOV.U32 R141, RZ, RZ, R128 ;  /* 0x000000ffff8d7224 */ /* 0x000fe400078e0080 */
[----:B------:R-:W-:Y:S02]  /*1c980*/  IMAD.MOV.U32 R128, RZ, RZ, R155 ;  /* 0x000000ffff807224 */ /* 0x000fe400078e009b */
[----:B------:R-:W-:Y:S02]  /*1c990*/  IMAD.MOV.U32 R155, RZ, RZ, R112 ;  /* 0x000000ffff9b7224 */ /* 0x000fe400078e0070 */
[----:B------:R-:W-:Y:S02]  /*1c9a0*/  IMAD.MOV.U32 R112, RZ, RZ, R186 ;  /* 0x000000ffff707224 */ /* 0x000fe400078e00ba */
[----:B------:R-:W-:Y:S01]  /*1c9b0*/  IMAD.MOV.U32 R202, RZ, RZ, R165 ;  /* 0x000000ffffca7224 */ /* 0x000fe200078e00a5 */
[----:B------:R1:W2:Y:S01]  /*1c9c0*/  MUFU.EX2 R186, R78 ;  /* 0x0000004e00ba7308 */ /* 0x0002a20000000800 */
        /* <DEDUP_REMOVED lines=8> */
[--C-:B------:R-:W-:Y:S01]  /*1ca50*/  FFMA.FTZ R111, R217, UR4, -R73.reuse ;  /* 0x00000004d96f7c23 */ /* 0x100fe20008010849 */
[----:B------:R-:W-:Y:S02]  /*1ca60*/  IMAD.MOV.U32 R213, RZ, RZ, R112 ;  /* 0x000000ffffd57224 */ /* 0x000fe400078e0070 */
[----:B------:R-:W-:Y:S01]  /*1ca70*/  FFMA.FTZ R112, R218, UR4, -R73 ;  /* 0x00000004da707c23 */ /* 0x000fe20008010849 */
[----:B------:R-:W-:Y:S02]  /*1ca80*/  IMAD.MOV.U32 R205, RZ, RZ, R164 ;  /* 0x000000ffffcd7224 */ /* 0x000fe400078e00a4 */
[----:B------:R-:W-:Y:S01]  /*1ca90*/  FFMA.FTZ R73, R221, UR4, -R74 ;  /* 0x00000004dd497c23 */ /* 0x000fe2000801084a */
[----:B------:R-:W-:Y:S01]  /*1caa0*/  IMAD.MOV.U32 R164, RZ, RZ, R152 ;  /* 0x000000ffffa47224 */ /* 0x000fe200078e0098 */
[----:B-1----:R-:W-:Y:S01]  /*1cab0*/  F2FP.BF16.F32.PACK_AB R78, R187, R190 ;  /* 0x000000bebb4e723e */ /* 0x002fe200000010ff */
[----:B------:R1:W-:Y:S01]  /*1cac0*/  MUFU.EX2 R152, R82 ;  /* 0x0000005200987308 */ /* 0x0003e20000000800 */
[----:B------:R-:W-:Y:S01]  /*1cad0*/  IMAD.MOV.U32 R212, RZ, RZ, R184 ;  /* 0x000000ffffd47224 */ /* 0x000fe200078e00b8 */
[----:B--2---:R-:W-:Y:S01]  /*1cae0*/  F2FP.BF16.F32.PACK_AB R79, R186, R185 ;  /* 0x000000b9ba4f723e */ /* 0x004fe200000010ff */
[----:B------:R-:W-:Y:S07]  /*1caf0*/  IMAD.MOV.U32 R214, RZ, RZ, R155 ;  /* 0x000000ffffd67224 */ /* 0x000fee00078e009b */
[----:B------:R2:W-:Y:S01]  /*1cb00*/  MUFU.EX2 R125, R73 ;  /* 0x00000049007d7308 */ /* 0x0005e20000000800 */
[----:B------:R-:W-:Y:S02]  /*1cb10*/  IMAD.MOV.U32 R216, RZ, RZ, R212 ;  /* 0x000000ffffd87224 */ /* 0x000fe400078e00d4 */
[----:B------:R-:W-:Y:S07]  /*1cb20*/  IMAD.MOV.U32 R221, RZ, RZ, R215 ;  /* 0x000000ffffdd7224 */ /* 0x000fee00078e00d7 */
[----:B------:R2:W-:Y:S01]  /*1cb30*/  MUFU.EX2 R155, R77 ;  /* 0x0000004d009b7308 */ /* 0x0005e20000000800 */
[----:B------:R-:W-:Y:S02]  /*1cb40*/  IMAD.MOV.U32 R212, RZ, RZ, R214 ;  /* 0x000000ffffd47224 */ /* 0x000fe400078e00d6 */
[----:B------:R-:W-:Y:S07]  /*1cb50*/  IMAD.MOV.U32 R215, RZ, RZ, R213 ;  /* 0x000000ffffd77224 */ /* 0x000fee00078e00d5 */
[----:B------:R4:W4:Y:S01]  /*1cb60*/  MUFU.EX2 R184, R76 ;  /* 0x0000004c00b87308 */ /* 0x0009220000000800 */
[----:B------:R-:W-:Y:S02]  /*1cb70*/  IMAD.MOV.U32 R214, RZ, RZ, R206 ;  /* 0x000000ffffd67224 */ /* 0x000fe400078e00ce */
[----:B-1----:R-:W-:Y:S01]  /*1cb80*/  FFMA.FTZ R82, R220, UR4, -R74 ;  /* 0x00000004dc527c23 */ /* 0x002fe2000801084a */
[----:B------:R-:W-:Y:S06]  /*1cb90*/  IMAD.MOV.U32 R213, RZ, RZ, R211 ;  /* 0x000000ffffd57224 */ /* 0x000fec00078e00d3 */
[----:B------:R-:W-:Y:S01]  /*1cba0*/  MUFU.EX2 R112, R112 ;  /* 0x0000007000707308 */ /* 0x000fe20000000800 */
[----:B------:R-:W-:Y:S02]  /*1cbb0*/  IMAD.MOV.U32 R206, RZ, RZ, R148 ;  /* 0x000000ffffce7224 */ /* 0x000fe400078e0094 */
[----:B--2---:R-:W-:Y:S01]  /*1cbc0*/  FFMA.FTZ R73, R221, UR4, -R74 ;  /* 0x00000004dd497c23 */ /* 0x004fe2000801084a */
[----:B------:R-:W-:Y:S02]  /*1cbd0*/  IMAD.MOV.U32 R211, RZ, RZ, R145 ;  /* 0x000000ffffd37224 */ /* 0x000fe400078e0091 */
[----:B------:R-:W-:Y:S01]  /*1cbe0*/  IMAD.MOV.U32 R148, RZ, RZ, R137 ;  /* 0x000000ffff947224 */ /* 0x000fe200078e0089 */
[----:B------:R-:W-:Y:S01]  /*1cbf0*/  F2FP.BF16.F32.PACK_AB R77, R158, R157 ;  /* 0x0000009d9e4d723e */ /* 0x000fe200000010ff */
[----:B------:R-:W-:Y:S02]  /*1cc00*/  IMAD.MOV.U32 R107, RZ, RZ, R216 ;  /* 0x000000ffff6b7224 */ /* 0x000fe400078e00d8 */
[----:B------:R-:W-:Y:S01]  /*1cc10*/  IMAD.MOV.U32 R145, RZ, RZ, R134 ;  /* 0x000000ffff917224 */ /* 0x000fe200078e0086 */
[----:B----4-:R-:W-:Y:S01]  /*1cc20*/  F2FP.BF16.F32.PACK_AB R76, R159, R188 ;  /* 0x000000bc9f4c723e */ /* 0x010fe200000010ff */
[----:B------:R-:W-:Y:S01]  /*1cc30*/  IMAD.MOV.U32 R134, RZ, RZ, R244 ;  /* 0x000000ffff867224 */ /* 0x000fe200078e00f4 */
[----:B------:R1:W-:Y:S01]  /*1cc40*/  MUFU.EX2 R124, R107 ;  /* 0x0000006b007c7308 */ /* 0x0003e20000000800 */
[----:B------:R-:W-:Y:S01]  /*1cc50*/  IMAD.MOV.U32 R216, RZ, RZ, R215 ;  /* 0x000000ffffd87224 */ /* 0x000fe200078e00d7 */
[----:B------:R2:W5:Y:S01]  /*1cc60*/  LDL.LU R244, [R1+0x10c] ;  /* 0x00010c0001f47983 */ /* 0x0005620000300800 */
[----:B------:R-:W-:Y:S01]  /*1cc70*/  IMAD.MOV.U32 R215, RZ, RZ, R214 ;  /* 0x000000ffffd77224 */ /* 0x000fe200078e00d6 */
[----:B------:R-:W-:Y:S01]  /*1cc80*/  F2FP.BF16.F32.PACK_AB R91, R184, R155 ;  /* 0x0000009bb85b723e */ /* 0x000fe200000010ff */
[-C--:B------:R-:W-:Y:S03]  /*1cc90*/  HMMA.16816.F32.BF16 R4, R76, R84.reuse, R4 ;  /* 0x000000544c04723c */ /* 0x080fe60000041804 */
[----:B------:R-:W-:Y:S02]  /*1cca0*/  IMAD.MOV.U32 R220, RZ, RZ, R213 ;  /* 0x000000ffffdc7224 */ /* 0x000fe400078e00d5 */
[----:B------:R-:W-:Y:S02]  /*1ccb0*/  IMAD.MOV.U32 R214, RZ, RZ, R148 ;  /* 0x000000ffffd67224 */ /* 0x000fe400078e0094 */
[----:B------:R-:W-:Y:S01]  /*1ccc0*/  IMAD.MOV.U32 R148, RZ, RZ, R145 ;  /* 0x000000ffff947224 */ /* 0x000fe200078e0091 */
[C---:B------:R-:W-:Y:S04]  /*1ccd0*/  HMMA.16816.F32.BF16 R8, R88.reuse, R84, R8 ;  /* 0x000000545808723c */ /* 0x040fe80000041808 */
[----:B------:R-:W-:Y:S02]  /*1cce0*/  IMAD.MOV.U32 R213, RZ, RZ, R211 ;  /* 0x000000ffffd57224 */ /* 0x000fe400078e00d3 */
[----:B------:R-:W-:Y:S02]  /*1ccf0*/  IMAD.MOV.U32 R145, RZ, RZ, R128 ;  /* 0x000000ffff917224 */ /* 0x000fe400078e0080 */
[-C--:B------:R-:W-:Y:S01]  /*1cd00*/  HMMA.16816.F32.BF16 R12, R88, R86.reuse, R12 ;  /* 0x00000056580c723c */ /* 0x080fe2000004180c */
[----:B------:R-:W-:Y:S02]  /*1cd10*/  MUFU.EX2 R128, R82 ;  /* 0x0000005200807308 */ /* 0x000fe40000000800 */
[----:B------:R-:W-:Y:S08]  /*1cd20*/  IMAD.MOV.U32 R211, RZ, RZ, R134 ;  /* 0x000000ffffd37224 */ /* 0x000ff000078e0086 */
[----:B------:R4:W-:Y:S01]  /*1cd30*/  MUFU.EX2 R134, R73 ;  /* 0x0000004900867308 */ /* 0x0009e20000000800 */
[----:B------:R-:W-:Y:S02]  /*1cd40*/  IMAD.MOV.U32 R137, RZ, RZ, R144 ;  /* 0x000000ffff897224 */ /* 0x000fe400078e0090 */
[----:B------:R-:W-:Y:S01]  /*1cd50*/  FFMA.FTZ R108, R211, UR4, -R74 ;  /* 0x00000004d36c7c23 */ /* 0x000fe2000801084a */
[C---:B------:R-:W-:Y:S01]  /*1cd60*/  HMMA.16816.F32.BF16 R16, R76.reuse, R86, R16 ;  /* 0x000000564c10723c */ /* 0x040fe20000041810 */
[----:B------:R-:W2:Y:S03]  /*1cd70*/  LDSM.16.MT88.4 R84, [R232+0xa800] ;  /* 0x00a80000e854783b */ /* 0x000ea60000004200 */
[----:B------:R-:W-:Y:S02]  /*1cd80*/  IMAD.MOV.U32 R144, RZ, RZ, R154 ;  /* 0x000000ffff907224 */ /* 0x000fe400078e009a */
[--C-:B------:R-:W-:Y:S01]  /*1cd90*/  FFMA.FTZ R137, R137, UR4, -R75.reuse ;  /* 0x0000000489897c23 */ /* 0x100fe2000801084b */
[----:B------:R-:W-:Y:S01]  /*1cda0*/  IMAD.MOV.U32 R221, RZ, RZ, R212 ;  /* 0x000000ffffdd7224 */ /* 0x000fe200078e00d4 */
[----:B------:R-:W-:Y:S01]  /*1cdb0*/  MUFU.EX2 R154, R105 ;  /* 0x00000069009a7308 */ /* 0x000fe20000000800 */
[-C--:B------:R-:W-:Y:S03]  /*1cdc0*/  HMMA.16816.F32.BF16 R20, R76, R92.reuse, R20 ;  /* 0x0000005c4c14723c */ /* 0x080fe60000041814 */
[----:B------:R-:W-:Y:S02]  /*1cdd0*/  IMAD.MOV.U32 R212, RZ, RZ, R144 ;  /* 0x000000ffffd47224 */ /* 0x000fe400078e0090 */
[----:B------:R-:W-:Y:S01]  /*1cde0*/  FFMA.FTZ R104, R221, UR4, -R74 ;  /* 0x00000004dd687c23 */ /* 0x000fe2000801084a */
[----:B-1----:R-:W-:Y:S02]  /*1cdf0*/  IMAD.MOV.U32 R107, RZ, RZ, R220 ;  /* 0x000000ffff6b7224 */ /* 0x002fe400078e00dc */
[--C-:B----4-:R-:W-:Y:S01]  /*1ce00*/  FFMA.FTZ R73, R216, UR4, -R75.reuse ;  /* 0x00000004d8497c23 */ /* 0x110fe2000801084b */
[----:B------:R-:W-:Y:S01]  /*1ce10*/  IMAD.MOV.U32 R144, RZ, RZ, R122 ;  /* 0x000000ffff907224 */ /* 0x000fe200078e007a */
[C---:B------:R-:W-:Y:S01]  /*1ce20*/  HMMA.16816.F32.BF16 R24, R88.reuse, R92, R24 ;  /* 0x0000005c5818723c */ /* 0x040fe20000041818 */
[----:B------:R-:W-:Y:S03]  /*1ce30*/  MUFU.EX2 R108, R108 ;  /* 0x0000006c006c7308 */ /* 0x000fe60000000800 */
[----:B------:R-:W-:Y:S02]  /*1ce40*/  IMAD.MOV.U32 R220, RZ, RZ, R126 ;  /* 0x000000ffffdc7224 */ /* 0x000fe400078e007e */
[----:B------:R-:W-:Y:S01]  /*1ce50*/  FFMA.FTZ R82, R107, UR4, -R75 ;  /* 0x000000046b527c23 */ /* 0x000fe2000801084b */
[----:B------:R-:W-:Y:S02]  /*1ce60*/  IMAD.MOV.U32 R126, RZ, RZ, R248 ;  /* 0x000000ffff7e7224 */ /* 0x000fe400078e00f8 */
[----:B------:R-:W-:Y:S01]  /*1ce70*/  FFMA.FTZ R107, R212, UR4, -R74 ;  /* 0x00000004d46b7c23 */ /* 0x000fe2000801084a */
[-C--:B------:R-:W-:Y:S01]  /*1ce80*/  HMMA.16816.F32.BF16 R28, R88, R94.reuse, R28 ;  /* 0x0000005e581c723c */ /* 0x080fe2000004181c */
[----:B------:R1:W-:Y:S02]  /*1ce90*/  MUFU.EX2 R121, R82 ;  /* 0x0000005200797308 */ /* 0x0003e40000000800 */
[----:B------:R-:W-:Y:S02]  /*1cea0*/  IMAD.MOV.U32 R221, RZ, RZ, R145 ;  /* 0x000000ffffdd7224 */ /* 0x000fe400078e0091 */
[----:B------:R-:W-:Y:S06]  /*1ceb0*/  IMAD.MOV.U32 R145, RZ, RZ, R144 ;  /* 0x000000ffff917224 */ /* 0x000fec00078e0090 */
[----:B------:R-:W-:Y:S01]  /*1cec0*/  MUFU.EX2 R107, R107 ;  /* 0x0000006b006b7308 */ /* 0x000fe20000000800 */
[----:B------:R-:W-:Y:S01]  /*1ced0*/  IMAD.MOV.U32 R144, RZ, RZ, R139 ;  /* 0x000000ffff907224 */ /* 0x000fe200078e008b */
[C---:B------:R-:W-:Y:S01]  /*1cee0*/  HMMA.16816.F32.BF16 R32, R76.reuse, R94, R32 ;  /* 0x0000005e4c20723c */ /* 0x040fe20000041820 */
[----:B------:R-:W4:Y:S03]  /*1cef0*/  LDSM.16.MT88.4 R92, [R233+0xa800] ;  /* 0x00a80000e95c783b */ /* 0x000f260000004200 */
[----:B------:R-:W-:Y:S02]  /*1cf00*/  IMAD.MOV.U32 R212, RZ, RZ, R126 ;  /* 0x000000ffffd47224 */ /* 0x000fe400078e007e */
[--C-:B------:R-:W-:Y:S02]  /*1cf10*/  FFMA.FTZ R139, R72, UR4, -R74.reuse ;  /* 0x00000004488b7c23 */ /* 0x100fe4000801084a */
[----:B------:R-:W-:Y:S01]  /*1cf20*/  MUFU.EX2 R126, R73 ;  /* 0x00000049007e7308 */ /* 0x000fe20000000800 */
[--C-:B------:R-:W-:Y:S01]  /*1cf30*/  FFMA.FTZ R72, R221, UR4, -R75.reuse ;  /* 0x00000004dd487c23 */ /* 0x100fe2000801084b */
[-C--:B------:R-:W-:Y:S08]  /*1cf40*/  HMMA.16816.F32.BF16 R36, R76, R96.reuse, R36 ;  /* 0x000000604c24723c */ /* 0x080ff00000041824 */
[----:B------:R-:W-:Y:S01]  /*1cf50*/  MUFU.EX2 R120, R72 ;  /* 0x0000004800787308 */ /* 0x000fe20000000800 */
[----:B-1----:R-:W-:Y:S01]  /*1cf60*/  FFMA.FTZ R82, R212, UR4, -R75 ;  /* 0x00000004d4527c23 */ /* 0x002fe2000801084b */
[----:B------:R-:W-:Y:S02]  /*1cf70*/  IMAD.MOV.U32 R207, RZ, RZ, R161 ;  /* 0x000000ffffcf7224 */ /* 0x000fe400078e00a1 */
[----:B------:R-:W-:Y:S01]  /*1cf80*/  IMAD.MOV.U32 R161, RZ, RZ, R153 ;  /* 0x000000ffffa17224 */ /* 0x000fe200078e0099 */
[C---:B------:R-:W-:Y:S05]  /*1cf90*/  HMMA.16816.F32.BF16 R40, R88.reuse, R96, R40 ;  /* 0x000000605828723c */ /* 0x040fea0000041828 */
[----:B------:R1:W2:Y:S01]  /*1cfa0*/  MUFU.EX2 R153, R83 ;  /* 0x0000005300997308 */ /* 0x0002a20000000800 */
[----:B------:R-:W-:Y:S02]  /*1cfb0*/  IMAD.MOV.U32 R216, RZ, RZ, R133 ;  /* 0x000000ffffd87224 */ /* 0x000fe400078e0085 */
[----:B------:R-:W-:Y:S01]  /*1cfc0*/  FFMA.FTZ R133, R123, UR4, -R74 ;  /* 0x000000047b857c23 */ /* 0x000fe2000801084a */
[----:B------:R-:W-:Y:S02]  /*1cfd0*/  IMAD.MOV.U32 R211, RZ, RZ, R130 ;  /* 0x000000ffffd37224 */ /* 0x000fe400078e0082 */
[--C-:B------:R-:W-:Y:S01]  /*1cfe0*/  FFMA.FTZ R130, R119, UR4, -R74.reuse ;  /* 0x0000000477827c23 */ /* 0x100fe2000801084a */
[-C--:B------:R-:W-:Y:S03]  /*1cff0*/  HMMA.16816.F32.BF16 R44, R88, R98.reuse, R44 ;  /* 0x00000062582c723c */ /* 0x080fe6000004182c */
[--C-:B-1----:R-:W-:Y:S05]  /*1d000*/  FFMA.FTZ R83, R220, UR4, -R74.reuse ;  /* 0x00000004dc537c23 */ /* 0x102fea000801084a */
[C---:B------:R-:W-:Y:S01]  /*1d010*/  HMMA.16816.F32.BF16 R48, R76.reuse, R98, R48 ;  /* 0x000000624c30723c */ /* 0x040fe20000041830 */
[----:B------:R-:W-:Y:S01]  /*1d020*/  LDSM.16.MT88.4 R96, [R81+0x2800] ;  /* 0x002800005160783b */ /* 0x000fe20000004200 */
[----:B------:R-:W1:Y:S06]  /*1d030*/  MUFU.EX2 R119, R83 ;  /* 0x0000005300777308 */ /* 0x000e6c0000000800 */
[-C--:B------:R-:W-:Y:S08]  /*1d040*/  HMMA.16816.F32.BF16 R52, R76, R100.reuse, R52 ;  /* 0x000000644c34723c */ /* 0x080ff00000041834 */
[C---:B------:R-:W-:Y:S04]  /*1d050*/  HMMA.16816.F32.BF16 R56, R88.reuse, R100, R56 ;  /* 0x000000645838723c */ /* 0x040fe80000041838 */
[----:B------:R-:W-:Y:S01]  /*1d060*/  FFMA.FTZ R101, R215, UR4, -R74 ;  /* 0x00000004d7657c23 */ /* 0x000fe2000801084a */
[----:B------:R-:W-:Y:S02]  /*1d070*/  IMAD.MOV.U32 R215, RZ, RZ, R213 ;  /* 0x000000ffffd77224 */ /* 0x000fe400078e00d5 */
[----:B------:R-:W-:Y:S01]  /*1d080*/  IMAD.MOV.U32 R213, RZ, RZ, R214 ;  /* 0x000000ffffd57224 */ /* 0x000fe200078e00d6 */
[-C--:B------:R-:W-:Y:S01]  /*1d090*/  HMMA.16816.F32.BF16 R60, R88, R102.reuse, R60 ;  /* 0x00000066583c723c */ /* 0x080fe2000004183c */
[----:B------:R-:W4:Y:S02]  /*1d0a0*/  LDSM.16.MT88.4 R88, [R136+0x2800] ;  /* 0x002800008858783b */ /* 0x000f240000004200 */
[----:B------:R-:W-:Y:S02]  /*1d0b0*/  IMAD.MOV.U32 R214, RZ, RZ, R148 ;  /* 0x000000ffffd67224 */ /* 0x000fe400078e0094 */
[----:B------:R-:W-:Y:S01]  /*1d0c0*/  FFMA.FTZ R148, R71, UR4, -R74 ;  /* 0x0000000447947c23 */ /* 0x000fe2000801084a */
[--C-:B------:R-:W-:Y:S01]  /*1d0d0*/  FFMA.FTZ R71, R216, UR4, -R75.reuse ;  /* 0x00000004d8477c23 */ /* 0x100fe2000801084b */
[--C-:B------:R-:W-:Y:S01]  /*1d0e0*/  FFMA.FTZ R100, R215, UR4, -R75.reuse ;  /* 0x00000004d7647c23 */ /* 0x100fe2000801084b */
[--C-:B------:R-:W-:Y:S01]  /*1d0f0*/  FFMA.FTZ R105, R213, UR4, -R75.reuse ;  /* 0x00000004d5697c23 */ /* 0x100fe2000801084b */
[----:B------:R-:W-:Y:S01]  /*1d100*/  HMMA.16816.F32.BF16 R64, R76, R102, R64 ;  /* 0x000000664c40723c */ /* 0x000fe20000041840 */
[----:B------:R-:W1:Y:S03]  /*1d110*/  MUFU.EX2 R123, R71 ;  /* 0x00000047007b7308 */ /* 0x000e660000000800 */
[----:B------:R-:W-:Y:S01]  /*1d120*/  FFMA.FTZ R106, R214, UR4, -R75 ;  /* 0x00000004d66a7c23 */ /* 0x000fe2000801084b */
[----:B------:R-:W-:Y:S06]  /*1d130*/  F2FP.BF16.F32.PACK_AB R76, R135, R152 ;  /* 0x00000098874c723e */ /* 0x000fec00000010ff */
[----:B------:R-:W-:Y:S01]  /*1d140*/  MUFU.EX2 R102, R142 ;  /* 0x0000008e00667308 */ /* 0x000fe20000000800 */
[----:B--2---:R-:W-:Y:S01]  /*1d150*/  F2FP.BF16.F32.PACK_AB R78, R154, R153 ;  /* 0x000000999a4e723e */ /* 0x004fe200000010ff */
[----:B------:R-:W-:Y:S01]  /*1d160*/  IMAD.MOV.U32 R214, RZ, RZ, R117 ;  /* 0x000000ffffd67224 */ /* 0x000fe200078e0075 */
[----:B------:R-:W-:Y:S07]  /*1d170*/  F2FP.BF16.F32.PACK_AB R77, R128, R125 ;  /* 0x0000007d804d723e */ /* 0x000fee00000010ff */
[----:B------:R-:W-:Y:S01]  /*1d180*/  MUFU.EX2 R117, R110 ;  /* 0x0000006e00757308 */ /* 0x000fe20000000800 */
[----:B-1----:R-:W-:Y:S09]  /*1d190*/  F2FP.BF16.F32.PACK_AB R79, R119, R134 ;  /* 0x00000086774f723e */ /* 0x002ff200000010ff */
[----:B------:R-:W-:Y:S01]  /*1d1a0*/  MUFU.EX2 R110, R237 ;  /* 0x000000ed006e7308 */ /* 0x000fe20000000800 */
[----:B------:R-:W-:Y:S09]  /*1d1b0*/  F2FP.BF16.F32.PACK_AB R75, R123, R120 ;  /* 0x000000787b4b723e */ /* 0x000ff200000010ff */
[----:B------:R-:W-:Y:S10]  /*1d1c0*/  MUFU.EX2 R103, R82 ;  /* 0x0000005200677308 */ /* 0x000ff40000000800 */
[----:B------:R-:W-:Y:S10]  /*1d1d0*/  MUFU.EX2 R105, R105 ;  /* 0x0000006900697308 */ /* 0x000ff40000000800 */
[----:B------:R-:W-:Y:S10]  /*1d1e0*/  MUFU.EX2 R106, R106 ;  /* 0x0000006a006a7308 */ /* 0x000ff40000000800 */
[----:B---3--:R-:W1:Y:S01]  /*1d1f0*/  MUFU.EX2 R132, R132 ;  /* 0x0000008400847308 */ /* 0x008e620000000800 */
[----:B------:R-:W-:Y:S02]  /*1d200*/  IMAD.MOV.U32 R122, RZ, RZ, R243 ;  /* 0x000000ffff7a7224 */ /* 0x000fe400078e00f3 */
[----:B------:R2:W5:Y:S04]  /*1d210*/  LDL.LU R243, [R1+0x108] ;  /* 0x0001080001f37983 */ /* 0x0005680000300800 */
[----:B------:R2:W5:Y:S03]  /*1d220*/  LDL.LU R248, [R1+0x104] ;  /* 0x0001040001f87983 */ /* 0x0005660000300800 */
[----:B------:R-:W3:Y:S01]  /*1d230*/  MUFU.EX2 R122, R122 ;  /* 0x0000007a007a7308 */ /* 0x000ee20000000800 */
[----:B------:R-:W4:Y:S01]  /*1d240*/  LDL.LU R73, [R1+0xe4] ;  /* 0x0000e40001497983 */ /* 0x000f220000300800 */
[----:B-1----:R-:W-:Y:S03]  /*1d250*/  F2FP.BF16.F32.PACK_AB R74, R132, R127 ;  /* 0x0000007f844a723e */ /* 0x002fe600000010ff */
[----:B------:R-:W3:Y:S04]  /*1d260*/  LDL.LU R72, [R1+0xe0] ;  /* 0x0000e00001487983 */ /* 0x000ee80000300800 */
[----:B------:R-:W2:Y:S04]  /*1d270*/  LDL.LU R212, [R1+0xe8] ;  /* 0x0000e80001d47983 */ /* 0x000ea80000300800 */
[----:B------:R1:W5:Y:S01]  /*1d280*/  LDL.LU R237, [R1+0x100] ;  /* 0x0001000001ed7983 */ /* 0x0003620000300800 */
[----:B----4-:R-:W-:Y:S01]  /*1d290*/  FFMA.FTZ R2, R2, R73, R118 ;  /* 0x0000004902027223 */ /* 0x010fe20000010076 */
[----:B------:R-:W-:Y:S01]  /*1d2a0*/  F2FP.BF16.F32.PACK_AB R73, R126, R121 ;  /* 0x000000797e49723e */ /* 0x000fe200000010ff */
[----:B------:R-:W-:Y:S01]  /*1d2b0*/  MUFU.EX2 R118, R109 ;  /* 0x0000006d00767308 */ /* 0x000fe20000000800 */
[----:B---3--:R-:W-:Y:S01]  /*1d2c0*/  FFMA.FTZ R0, R0, R72, R114 ;  /* 0x0000004800007223 */ /* 0x008fe20000010072 */
[----:B------:R-:W-:Y:S08]  /*1d2d0*/  F2FP.BF16.F32.PACK_AB R72, R122, R124 ;  /* 0x0000007c7a48723e */ /* 0x000ff000000010ff */
[----:B------:R-:W-:Y:S01]  /*1d2e0*/  MUFU.EX2 R109, R104 ;  /* 0x00000068006d7308 */ /* 0x000fe20000000800 */
[----:B--2---:R-:W-:Y:S01]  /*1d2f0*/  FFMA.FTZ R71, R3, R212, R115 ;  /* 0x000000d403477223 */ /* 0x004fe20000010073 */
[----:B------:R-:W-:Y:S08]  /*1d300*/  FADD.FTZ R3, R211, R2 ;  /* 0x00000002d3037221 */ /* 0x000ff00000010000 */
[----:B------:R2:W-:Y:S01]  /*1d310*/  MUFU.EX2 R115, R236 ;  /* 0x000000ec00737308 */ /* 0x0005e20000000800 */
[----:B------:R-:W-:Y:S01]  /*1d320*/  IMAD.MOV.U32 R211, RZ, RZ, R116 ;  /* 0x000000ffffd37224 */ /* 0x000fe200078e0074 */
[-C--:B------:R-:W-:Y:S08]  /*1d330*/  HMMA.16816.F32.BF16 R4, R72, R84.reuse, R4 ;  /* 0x000000544804723c */ /* 0x080ff00000041804 */
[----:B------:R3:W-:Y:S01]  /*1d340*/  MUFU.EX2 R104, R234 ;  /* 0x000000ea00687308 */ /* 0x0007e20000000800 */
[----:B------:R-:W-:Y:S09]  /*1d350*/  FADD.FTZ R2, R230, R0 ;  /* 0x00000000e6027221 */ /* 0x000ff20000010000 */
[----:B------:R-:W-:Y:S01]  /*1d360*/  MUFU.EX2 R114, R101 ;  /* 0x0000006500727308 */ /* 0x000fe20000000800 */
[----:B------:R-:W-:Y:S01]  /*1d370*/  FADD.FTZ R0, R214, R71 ;  /* 0x00000047d6007221 */ /* 0x000fe20000010000 */
[C---:B------:R-:W-:Y:S08]  /*1d380*/  HMMA.16816.F32.BF16 R8, R76.reuse, R84, R8 ;  /* 0x000000544c08723c */ /* 0x040ff00000041808 */
[----:B------:R-:W-:Y:S01]  /*1d390*/  MUFU.EX2 R101, R141 ;  /* 0x0000008d00657308 */ /* 0x000fe20000000800 */
[----:B--2---:R1:W5:Y:S01]  /*1d3a0*/  LDL.LU R236, [R1+0xfc] ;  /* 0x0000fc0001ec7983 */ /* 0x0043620000300800 */
[----:B------:R-:W-:Y:S08]  /*1d3b0*/  FADD.FTZ R71, R113, R207 ;  /* 0x000000cf71477221 */ /* 0x000ff00000010000 */
[----:B------:R-:W-:Y:S01]  /*1d3c0*/  MUFU.EX2 R116, R111 ;  /* 0x0000006f00747308 */ /* 0x000fe20000000800 */
[----:B------:R-:W-:Y:S01]  /*1d3d0*/  FADD.FTZ R0, R205, R0 ;  /* 0x00000000cd007221 */ /* 0x000fe20000010000 */
[-C--:B------:R-:W-:Y:S01]  /*1d3e0*/  HMMA.16816.F32.BF16 R12, R76, R86.reuse, R12 ;  /* 0x000000564c0c723c */ /* 0x080fe2000004180c */
[----:B---3--:R1:W5:Y:S07]  /*1d3f0*/  LDL.LU R234, [R1+0xf8] ;  /* 0x0000f80001ea7983 */ /* 0x00836e0000300800 */
[----:B------:R-:W-:Y:S01]  /*1d400*/  MUFU.EX2 R111, R100 ;  /* 0x00000064006f7308 */ /* 0x000fe20000000800 */
[----:B------:R-:W-:Y:S01]  /*1d410*/  FADD.FTZ R0, R165, R0 ;  /* 0x00000000a5007221 */ /* 0x000fe20000010000 */
[----:B------:R-:W-:Y:S02]  /*1d420*/  IMAD.MOV.U32 R165, RZ, RZ, R145 ;  /* 0x000000ffffa57224 */ /* 0x000fe400078e0091 */
[----:B------:R-:W-:Y:S01]  /*1d430*/  FADD.FTZ R71, R164, R71 ;  /* 0x00000047a4477221 */ /* 0x000fe20000010000 */
[----:B------:R-:W-:Y:S02]  /*1d440*/  IMAD.MOV.U32 R164, RZ, RZ, R144 ;  /* 0x000000ffffa47224 */ /* 0x000fe400078e0090 */
[----:B------:R-:W-:Y:S01]  /*1d450*/  FADD.FTZ R83, R147, R0 ;  /* 0x0000000093537221 */ /* 0x000fe20000010000 */
[C---:B------:R-:W-:Y:S01]  /*1d460*/  HMMA.16816.F32.BF16 R16, R72.reuse, R86, R16 ;  /* 0x000000564810723c */ /* 0x040fe20000041810 */
[----:B------:R-:W2:Y:S01]  /*1d470*/  LDSM.16.MT88.4 R84, [R232+0xb000] ;  /* 0x00b00000e854783b */ /* 0x000ea20000004200 */
[----:B------:R-:W3:Y:S02]  /*1d480*/  MUFU.EX2 R100, R143 ;  /* 0x0000008f00647308 */ /* 0x000ee40000000800 */
[----:B------:R-:W-:Y:S01]  /*1d490*/  FADD.FTZ R71, R168, R71 ;  /* 0x00000047a8477221 */ /* 0x000fe20000010000 */
[----:B------:R-:W-:Y:S07]  /*1d4a0*/  FADD.FTZ R2, R206, R2 ;  /* 0x00000002ce027221 */ /* 0x000fee0000010000 */
[----:B------:R4:W1:Y:S01]  /*1d4b0*/  MUFU.EX2 R113, R242 ;  /* 0x000000f200717308 */ /* 0x0008620000000800 */
        /* <DEDUP_REMOVED lines=9> */
[----:B------:R-:W-:Y:S01]  /*1d550*/  LDSM.16.MT88.4 R144, [R232+0xb800] ;  /* 0x00b80000e890783b */ /* 0x000fe20000004200 */
[----:B----4-:R-:W-:Y:S01]  /*1d560*/  IMAD.MOV.U32 R242, RZ, RZ, 0x40 ;  /* 0x00000040fff27424 */ /* 0x010fe200078e00ff */
[-C--:B------:R-:W-:Y:S03]  /*1d570*/  HMMA.16816.F32.BF16 R28, R76, R94.reuse, R28 ;  /* 0x0000005e4c1c723c */ /* 0x080fe6000004181c */
[----:B------:R-:W-:Y:S01]  /*1d580*/  FADD.FTZ R82, R172, R3 ;  /* 0x00000003ac527221 */ /* 0x000fe20000010000 */
[----:B------:R-:W-:Y:S01]  /*1d590*/  FADD.FTZ R3, R164, R83 ;  /* 0x00000053a4037221 */ /* 0x000fe20000010000 */
[----:B------:R-:W-:Y:S01]  /*1d5a0*/  FADD.FTZ R0, R173, R0 ;  /* 0x00000000ad007221 */ /* 0x000fe20000010000 */
[----:B------:R-:W-:Y:S01]  /*1d5b0*/  MUFU.EX2 R83, R138 ;  /* 0x0000008a00537308 */ /* 0x000fe20000000800 */
[----:B------:R-:W-:Y:S01]  /*1d5c0*/  FADD.FTZ R2, R165, R82 ;  /* 0x00000052a5027221 */ /* 0x000fe20000010000 */
[C---:B------:R-:W-:Y:S01]  /*1d5d0*/  HMMA.16816.F32.BF16 R32, R72.reuse, R94, R32 ;  /* 0x0000005e4820723c */ /* 0x040fe20000041820 */
[----:B------:R-:W-:Y:S03]  /*1d5e0*/  LDSM.16.MT88.4 R92, [R136+0x3000] ;  /* 0x00300000885c783b */ /* 0x000fe60000004200 */
[----:B------:R-:W-:Y:S01]  /*1d5f0*/  FADD.FTZ R82, R199, R71 ;  /* 0x00000047c7527221 */ /* 0x000fe20000010000 */
[----:B------:R-:W-:Y:S01]  /*1d600*/  FADD.FTZ R71, R175, R3 ;  /* 0x00000003af477221 */ /* 0x000fe20000010000 */
[----:B------:R-:W-:Y:S01]  /*1d610*/  FADD.FTZ R3, R198, R2 ;  /* 0x00000002c6037221 */ /* 0x000fe20000010000 */
[----:B---3--:R-:W-:Y:S01]  /*1d620*/  F2FP.BF16.F32.PACK_AB R198, R102, R100 ;  /* 0x0000006466c6723e */ /* 0x008fe200000010ff */
[-C--:B------:R-:W-:Y:S03]  /*1d630*/  HMMA.16816.F32.BF16 R36, R72, R88.reuse, R36 ;  /* 0x000000584824723c */ /* 0x080fe60000041824 */
[----:B------:R-:W-:Y:S01]  /*1d640*/  FADD.FTZ R2, R174, R0 ;  /* 0x00000000ae027221 */ /* 0x000fe20000010000 */
[----:B------:R-:W-:Y:S01]  /*1d650*/  FADD.FTZ R0, R196, R71 ;  /* 0x00000047c4007221 */ /* 0x000fe20000010000 */
[----:B------:R-:W-:Y:S01]  /*1d660*/  FADD.FTZ R71, R166, R3 ;  /* 0x00000003a6477221 */ /* 0x000fe20000010000 */
[----:B------:R-:W-:Y:S01]  /*1d670*/  FADD.FTZ R82, R197, R82 ;  /* 0x00000052c5527221 */ /* 0x000fe20000010000 */
[----:B------:R-:W-:Y:S01]  /*1d680*/  FADD.FTZ R2, R150, R2 ;  /* 0x0000000296027221 */ /* 0x000fe20000010000 */
[C---:B------:R-:W-:Y:S04]  /*1d690*/  HMMA.16816.F32.BF16 R40, R76.reuse, R88, R40 ;  /* 0x000000584c28723c */ /* 0x040fe80000041828 */
[----:B------:R-:W-:Y:S04]  /*1d6a0*/  FADD.FTZ R3, R151, R82 ;  /* 0x0000005297037221 */ /* 0x000fe80000010000 */
[-C--:B------:R-:W-:Y:S08]  /*1d6b0*/  HMMA.16816.F32.BF16 R44, R76, R90.reuse, R44 ;  /* 0x0000005a4c2c723c */ /* 0x080ff0000004182c */
[C---:B------:R-:W-:Y:S01]  /*1d6c0*/  HMMA.16816.F32.BF16 R48, R72.reuse, R90, R48 ;  /* 0x0000005a4830723c */ /* 0x040fe20000041830 */
[----:B------:R-:W3:Y:S07]  /*1d6d0*/  LDSM.16.MT88.4 R88, [R233+0xb000] ;  /* 0x00b00000e958783b */ /* 0x000eee0000004200 */
[-C--:B------:R-:W-:Y:S08]  /*1d6e0*/  HMMA.16816.F32.BF16 R52, R72, R96.reuse, R52 ;  /* 0x000000604834723c */ /* 0x080ff00000041834 */
[C---:B------:R-:W-:Y:S08]  /*1d6f0*/  HMMA.16816.F32.BF16 R56, R76.reuse, R96, R56 ;  /* 0x000000604c38723c */ /* 0x040ff00000041838 */
[-C--:B------:R-:W-:Y:S03]  /*1d700*/  HMMA.16816.F32.BF16 R60, R76, R98.reuse, R60 ;  /* 0x000000624c3c723c */ /* 0x080fe6000004183c */
[----:B------:R-:W-:Y:S02]  /*1d710*/  F2FP.BF16.F32.PACK_AB R77, R114, R109 ;  /* 0x0000006d724d723e */ /* 0x000fe400000010ff */
[----:B------:R-:W-:Y:S02]  /*1d720*/  F2FP.BF16.F32.PACK_AB R76, R116, R112 ;  /* 0x00000070744c723e */ /* 0x000fe400000010ff */
[----:B------:R-:W-:Y:S01]  /*1d730*/  F2FP.BF16.F32.PACK_AB R78, R118, R117 ;  /* 0x00000075764e723e */ /* 0x000fe200000010ff */
[----:B------:R-:W-:Y:S01]  /*1d740*/  HMMA.16816.F32.BF16 R64, R72, R98, R64 ;  /* 0x000000624840723c */ /* 0x000fe20000041840 */
[----:B------:R-:W4:Y:S03]  /*1d750*/  LDSM.16.MT88.4 R96, [R81+0x3000] ;  /* 0x003000005160783b */ /* 0x000f260000004200 */
[----:B------:R-:W-:Y:S02]  /*1d760*/  F2FP.BF16.F32.PACK_AB R72, R115, R110 ;  /* 0x0000006e7348723e */ /* 0x000fe400000010ff */
[----:B------:R-:W-:Y:S02]  /*1d770*/  F2FP.BF16.F32.PACK_AB R73, R111, R103 ;  /* 0x000000676f49723e */ /* 0x000fe400000010ff */
[----:B-1----:R-:W-:Y:S02]  /*1d780*/  F2FP.BF16.F32.PACK_AB R74, R113, R104 ;  /* 0x00000068714a723e */ /* 0x002fe400000010ff */
[----:B------:R-:W-:Y:S02]  /*1d790*/  F2FP.BF16.F32.PACK_AB R75, R106, R105 ;  /* 0x000000696a4b723e */ /* 0x000fe400000010ff */
[----:B------:R-:W-:Y:S05]  /*1d7a0*/  F2FP.BF16.F32.PACK_AB R79, R108, R107 ;  /* 0x0000006b6c4f723e */ /* 0x000fea00000010ff */
[-C--:B--2---:R-:W-:Y:S08]  /*1d7b0*/  HMMA.16816.F32.BF16 R4, R72, R84.reuse, R4 ;  /* 0x000000544804723c */ /* 0x084ff00000041804 */
[C---:B------:R-:W-:Y:S01]  /*1d7c0*/  HMMA.16816.F32.BF16 R8, R76.reuse, R84, R8 ;  /* 0x000000544c08723c */ /* 0x040fe20000041808 */
[----:B------:R-:W1:Y:S10]  /*1d7d0*/  MUFU.EX2 R85, R137 ;  /* 0x0000008900557308 */ /* 0x000e740000000800 */
[----:B------:R2:W-:Y:S01]  /*1d7e0*/  MUFU.EX2 R84, R241 ;  /* 0x000000f100547308 */ /* 0x0005e20000000800 */
[-C--:B------:R-:W-:Y:S03]  /*1d7f0*/  HMMA.16816.F32.BF16 R12, R76, R86.reuse, R12 ;  /* 0x000000564c0c723c */ /* 0x080fe6000004180c */
[----:B-1----:R-:W-:Y:S05]  /*1d800*/  F2FP.BF16.F32.PACK_AB R151, R83, R85 ;  /* 0x000000555397723e */ /* 0x002fea00000010ff */
[C---:B------:R-:W-:Y:S01]  /*1d810*/  HMMA.16816.F32.BF16 R16, R72.reuse, R86, R16 ;  /* 0x000000564810723c */ /* 0x040fe20000041810 */
[----:B------:R-:W-:Y:S01]  /*1d820*/  MUFU.EX2 R87, R129 ;  /* 0x0000008100577308 */ /* 0x000fe20000000800 */
[----:B--2---:R-:W1:Y:S09]  /*1d830*/  S2R R241, SR_TID.X ;  /* 0x0000000000f17919 */ /* 0x004e720000002100 */
[----:B------:R-:W-:Y:S01]  /*1d840*/  MUFU.EX2 R86, R130 ;  /* 0x0000008200567308 */ /* 0x000fe20000000800 */
[-C--:B---3--:R-:W-:Y:S08]  /*1d850*/  HMMA.16816.F32.BF16 R20, R72, R88.reuse, R20 ;  /* 0x000000584814723c */ /* 0x088ff00000041814 */
[C---:B------:R-:W-:Y:S01]  /*1d860*/  HMMA.16816.F32.BF16 R24, R76.reuse, R88, R24 ;  /* 0x000000584c18723c */ /* 0x040fe20000041818 */
[----:B------:R2:W3:Y:S10]  /*1d870*/  MUFU.EX2 R88, R140 ;  /* 0x0000008c00587308 */ /* 0x0004f40000000800 */
[----:B------:R4:W-:Y:S01]  /*1d880*/  MUFU.EX2 R89, R240 ;  /* 0x000000f000597308 */ /* 0x0009e20000000800 */
[-C--:B------:R-:W-:Y:S01]  /*1d890*/  HMMA.16816.F32.BF16 R28, R76, R90.reuse, R28 ;  /* 0x0000005a4c1c723c */ /* 0x080fe2000004181c */
[----:B--2---:R-:W2:Y:S07]  /*1d8a0*/  LDSM.16.MT88.4 R140, [R233+0xb800] ;  /* 0x00b80000e98c783b */ /* 0x004eae0000004200 */
[C---:B------:R-:W-:Y:S01]  /*1d8b0*/  HMMA.16816.F32.BF16 R32, R72.reuse, R90, R32 ;  /* 0x0000005a4820723c */ /* 0x040fe20000041820 */
[----:B------:R4:W-:Y:S03]  /*1d8c0*/  MUFU.EX2 R91, R238 ;  /* 0x000000ee005b7308 */ /* 0x0009e60000000800 */
[----:B---3--:R-:W-:Y:S07]  /*1d8d0*/  F2FP.BF16.F32.PACK_AB R196, R101, R88 ;  /* 0x0000005865c4723e */ /* 0x008fee00000010ff */
[----:B------:R-:W-:Y:S01]  /*1d8e0*/  MUFU.EX2 R90, R131 ;  /* 0x00000083005a7308 */ /* 0x000fe20000000800 */
[----:B-1----:R-:W-:Y:S01]  /*1d8f0*/  LOP3.LUT R241, R241, 0x8, RZ, 0xc0, !PT ;  /* 0x00000008f1f17812 */ /* 0x002fe200078ec0ff */
[----:B----4-:R-:W1:Y:S01]  /*1d900*/  S2R R240, SR_TID.X ;  /* 0x0000000000f07919 */ /* 0x010e620000002100 */
[-C--:B------:R-:W-:Y:S01]  /*1d910*/  HMMA.16816.F32.BF16 R36, R72, R92.reuse, R36 ;  /* 0x0000005c4824723c */ /* 0x080fe20000041824 */
[----:B------:R-:W3:Y:S07]  /*1d920*/  S2R R238, SR_TID.X ;  /* 0x0000000000ee7919 */ /* 0x000eee0000002100 */
[C---:B------:R-:W-:Y:S01]  /*1d930*/  HMMA.16816.F32.BF16 R40, R76.reuse, R92, R40 ;  /* 0x0000005c4c28723c */ /* 0x040fe20000041828 */
[----:B------:R-:W4:Y:S10]  /*1d940*/  MUFU.EX2 R92, R239 ;  /* 0x000000ef005c7308 */ /* 0x000f340000000800 */
[----:B------:R-:W2:Y:S01]  /*1d950*/  MUFU.EX2 R93, R133 ;  /* 0x00000085005d7308 */ /* 0x000ea20000000800 */
[-C--:B------:R-:W-:Y:S03]  /*1d960*/  HMMA.16816.F32.BF16 R44, R76, R94.reuse, R44 ;  /* 0x0000005e4c2c723c */ /* 0x080fe6000004182c */
[----:B----4-:R-:W-:Y:S05]  /*1d970*/  F2FP.BF16.F32.PACK_AB R150, R91, R92 ;  /* 0x0000005c5b96723e */ /* 0x010fea00000010ff */
[C---:B------:R-:W-:Y:S04]  /*1d980*/  HMMA.16816.F32.BF16 R48, R72.reuse, R94, R48 ;  /* 0x0000005e4830723c */ /* 0x040fe80000041830 */
[----:B--2---:R-:W-:Y:S01]  /*1d990*/  F2FP.BF16.F32.PACK_AB R197, R93, R86 ;  /* 0x000000565dc5723e */ /* 0x004fe200000010ff */
[----:B------:R-:W-:Y:S02]  /*1d9a0*/  IMAD.MOV.U32 R133, RZ, RZ, R68 ;  /* 0x000000ffff857224 */ /* 0x000fe400078e0044 */
[----:B-1----:R-:W-:Y:S01]  /*1d9b0*/  IMAD.SHL.U32 R240, R240, 0x40, RZ ;  /* 0x00000040f0f07824 */ /* 0x002fe200078e00ff */
[-C--:B------:R-:W-:Y:S04]  /*1d9c0*/  HMMA.16816.F32.BF16 R52, R72, R96.reuse, R52 ;  /* 0x000000604834723c */ /* 0x080fe80000041834 */
[----:B------:R-:W-:Y:S04]  /*1d9d0*/  LOP3.LUT R239, R240, 0x400, RZ, 0xc0, !PT ;  /* 0x00000400f0ef7812 */ /* 0x000fe800078ec0ff */
[C---:B------:R-:W-:Y:S08]  /*1d9e0*/  HMMA.16816.F32.BF16 R56, R76.reuse, R96, R56 ;  /* 0x000000604c38723c */ /* 0x040ff00000041838 */
[-C--:B------:R-:W-:Y:S01]  /*1d9f0*/  HMMA.16816.F32.BF16 R60, R76, R98.reuse, R60 ;  /* 0x000000624c3c723c */ /* 0x080fe2000004183c */
[----:B------:R1:W-:Y:S02]  /*1da00*/  MUFU.EX2 R78, R148 ;  /* 0x00000094004e7308 */ /* 0x0003e40000000800 */
[----:B------:R-:W-:Y:S01]  /*1da10*/  FADD.FTZ R76, R149, R0 ;  /* 0x00000000954c7221 */ /* 0x000fe20000010000 */
[----:B------:R-:W-:Y:S07]  /*1da20*/  F2FP.BF16.F32.PACK_AB R149, R90, R87 ;  /* 0x000000575a95723e */ /* 0x000fee00000010ff */
[----:B------:R2:W4:Y:S01]  /*1da30*/  MUFU.EX2 R77, R139 ;  /* 0x0000008b004d7308 */ /* 0x0005220000000800 */
[----:B------:R-:W-:Y:S01]  /*1da40*/  FADD.FTZ R0, R169, R71 ;  /* 0x00000047a9007221 */ /* 0x000fe20000010000 */
[----:B------:R-:W-:Y:S01]  /*1da50*/  FADD.FTZ R71, R160, R2 ;  /* 0x00000002a0477221 */ /* 0x000fe20000010000 */
[----:B------:R-:W-:Y:S04]  /*1da60*/  HMMA.16816.F32.BF16 R64, R72, R98, R64 ;  /* 0x000000624840723c */ /* 0x000fe80000041840 */
[----:B------:R-:W-:Y:S01]  /*1da70*/  FADD.FTZ R72, R162, R3 ;  /* 0x00000003a2487221 */ /* 0x000fe20000010000 */
[----:B------:R-:W-:Y:S01]  /*1da80*/  FADD.FTZ R2, R226, R76 ;  /* 0x0000004ce2027221 */ /* 0x000fe20000010000 */
[----:B------:R-:W-:Y:S01]  /*1da90*/  FADD.FTZ R0, R231, R0 ;  /* 0x00000000e7007221 */ /* 0x000fe20000010000 */
[----:B-1----:R-:W-:Y:S01]  /*1daa0*/  F2FP.BF16.F32.PACK_AB R148, R89, R84 ;  /* 0x000000545994723e */ /* 0x002fe200000010ff */
[----:B------:R-:W-:Y:S01]  /*1dab0*/  FADD.FTZ R3, R163, R71 ;  /* 0x00000047a3037221 */ /* 0x000fe20000010000 */
[----:B------:R-:W-:Y:S01]  /*1dac0*/  FADD.FTZ R2, R225, R2 ;  /* 0x00000002e1027221 */ /* 0x000fe20000010000 */
[----:B--2---:R-:W1:Y:S01]  /*1dad0*/  LDSM.16.MT88.4 R136, [R136+0x3800] ;  /* 0x003800008888783b */ /* 0x004e620000004200 */
[----:B----4-:R-:W-:Y:S02]  /*1dae0*/  F2FP.BF16.F32.PACK_AB R199, R78, R77 ;  /* 0x0000004d4ec7723e */ /* 0x010fe400000010ff */
        /* <DEDUP_REMOVED lines=26> */
[C---:B------:R-:W-:Y:S01]  /*1dc90*/  HMMA.16816.F32.BF16 R176, R196.reuse, R140, R24 ;  /* 0x0000008cc4b0723c */ /* 0x040fe20000041818 */
[----:B------:R-:W2:Y:S03]  /*1dca0*/  LDSM.16.MT88.4 R4, [R81+0x3800] ;  /* 0x003800005104783b */ /* 0x000ea60000004200 */
        /* <DEDUP_REMOVED lines=17> */
[----:B------:R-:W-:Y:S02]  /*1ddc0*/  FADD.FTZ R0, R184, R0 ;  /* 0x00000000b8007221 */ /* 0x000fe40000010000 */
        /* <DEDUP_REMOVED lines=54> */
[----:B------:R-:W-:Y:S01]  /*1e130*/  IMAD.MOV.U32 R132, RZ, RZ, R70 ;  /* 0x000000ffff847224 */ /* 0x000fe200078e0046 */
[----:B------:R-:W-:Y:S01]  /*1e140*/  STL [R1+0xe4], R4 ;  /* 0x0000e40401007387 */ /* 0x000fe20000100800 */
[----:B------:R-:W-:Y:S01]  /*1e150*/  FADD.FTZ R2, R91, R2 ;  /* 0x000000025b027221 */ /* 0x000fe20000010000 */
[----:B------:R-:W-:Y:S02]  /*1e160*/  FADD.FTZ R0, R83, R0 ;  /* 0x0000000053007221 */ /* 0x000fe40000010000 */
[----:B------:R1:W-:Y:S04]  /*1e170*/  STL [R1+0xe0], R3 ;  /* 0x0000e00301007387 */ /* 0x0003e80000100800 */
[----:B------:R2:W-:Y:S04]  /*1e180*/  STL [R1+0x28], R2 ;  /* 0x0000280201007387 */ /* 0x0005e80000100800 */
[----:B------:R4:W-:Y:S01]  /*1e190*/  STL [R1+0xe8], R0 ;  /* 0x0000e80001007387 */ /* 0x0009e20000100800 */
[----:B-1----:R-:W-:Y:S02]  /*1e1a0*/  IMAD.MOV.U32 R3, RZ, RZ, R69 ;  /* 0x000000ffff037224 */ /* 0x002fe400078e0045 */
[----:B--2---:R-:W-:Y:S01]  /*1e1b0*/  IMAD.MOV.U32 R2, RZ, RZ, R80 ;  /* 0x000000ffff027224 */ /* 0x004fe200078e0050 */
[----:B---3--:R-:W-:Y:S06]  /*1e1c0*/  BRA.U UP0, `(.L_x_818) ;  /* 0xffffff8500887547 */ /* 0x008fec000b83ffff */
.L_x_817:
[----:B------:R-:W2:Y:S01]  /*1e1d0*/  LDL.LU R4, [R1+0x28] ;  /* 0x0000280001047983 */ /* 0x000ea20000300800 */
[----:B------:R-:W-:Y:S01]  /*1e1e0*/  UISETP.NE.AND UP3, UPT, UR16, -0x1, UPT ;  /* 0xffffffff1000788c */ /* 0x000fe2000bf65270 */
[----:B------:R-:W-:Y:S01]  /*1e1f0*/  MOV R34, 0x10 ;  /* 0x0000001000227802 */ /* 0x000fe20000000f00 */
[----:B------:R-:W1:Y:S01]  /*1e200*/  S2UR UR9, SR_CTAID.Y ;  /* 0x00000000000979c3 */ /* 0x000e620000002600 */
[----:B------:R-:W3:Y:S01]  /*1e210*/  LDL.LU R10, [R1+0xe8] ;  /* 0x0000e800010a7983 */ /* 0x000ee20000300800 */
[----:B------:R-:W-:Y:S01]  /*1e220*/  LOP3.LUT P5, RZ, R238, 0x8, RZ, 0xc0, !PT ;  /* 0x00000008eeff7812 */ /* 0x000fe200078ac0ff */
[----:B------:R-:W4:Y:S02]  /*1e230*/  LDCU.U8 UR4, c[0x0][0x549] ;  /* 0x0000a920ff0477ac */ /* 0x000f240008000000 */
[----:B------:R-:W3:Y:S01]  /*1e240*/  LDL.LU R6, [R1+0xe4] ;  /* 0x0000e40001067983 */ /* 0x000ee20000300800 */
[----:B------:R-:W1:Y:S03]  /*1e250*/  LDCU.U8 UR8, c[0x0][0x548] ;  /* 0x0000a900ff0877ac */ /* 0x000e660008000000 */
[----:B------:R-:W3:Y:S01]  /*1e260*/  LDL.LU R5, [R1+0xe0] ;  /* 0x0000e00001057983 */ /* 0x000ee20000300800 */
[----:B------:R-:W1:Y:S03]  /*1e270*/  @!UP3 LDCU.64 UR6, c[0x0][0x400] ;  /* 0x00008000ff06b7ac */ /* 0x000e660008000a00 */
[----:B------:R-:W3:Y:S04]  /*1e280*/  LDL.LU R9, [R1+0xec] ;  /* 0x0000ec0001097983 */ /* 0x000ee80000300800 */
[----:B------:R-:W3:Y:S04]  /*1e290*/  LDL.LU R8, [R1+0xf0] ;  /* 0x0000f00001087983 */ /* 0x000ee80000300800 */
[----:B------:R-:W3:Y:S01]  /*1e2a0*/  LDL.LU R7, [R1+0xdc] ;  /* 0x0000dc0001077983 */ /* 0x000ee20000300800 */
[----:B------:R-:W-:Y:S01]  /*1e2b0*/  SEL R34, R34, 0xfffffff0, !P3 ;  /* 0xfffffff022227807 */ /* 0x000fe20005800000 */
[----:B----4-:R-:W-:Y:S01]  /*1e2c0*/  UISETP.NE.AND UP1, UPT, UR4, URZ, UPT ;  /* 0x000000ff0400728c */ /* 0x010fe2000bf25270 */
[----:B------:R-:W-:Y:S01]  /*1e2d0*/  LOP3.LUT P3, RZ, R238, 0x10, RZ, 0xc0, !PT ;  /* 0x00000010eeff7812 */ /* 0x000fe2000786c0ff */
[----:B------:R-:W4:Y:S01]  /*1e2e0*/  S2UR UR13, SR_CTAID.Z ;  /* 0x00000000000d79c3 */ /* 0x000f220000002700 */
[----:B------:R-:W4:Y:S01]  /*1e2f0*/  LDCU UR4, c[0x0][0x434] ;  /* 0x00008680ff0477ac */ /* 0x000f220008000800 */
[----:B-1----:R-:W-:-:S02]  /*1e300*/  @!UP3 UIMAD.WIDE.U32 UR18, UR9, UR6, URZ ;  /* 0x000000060912b2a5 */ /* 0x002fc4000f8e00ff */
[----:B------:R-:W-:Y:S02]  /*1e310*/  UISETP.NE.AND UP2, UPT, UR16, -0x1, UPT ;  /* 0xffffffff1000788c */ /* 0x000fe4000bf45270 */
[----:B------:R-:W-:Y:S01]  /*1e320*/  @!UP3 UIMAD UR10, UR9, UR7, UR19 ;  /* 0x00000007090ab2a4 */ /* 0x000fe2000f8e0213 */
[----:B------:R-:W1:Y:S02]  /*1e330*/  @UP3 LDCU.64 UR6, c[0x0][0x408] ;  /* 0x00008100ff0637ac */ /* 0x000e640008000a00 */
[----:B------:R-:W4:Y:S01]  /*1e340*/  @UP1 LDCU UR12, c[0x0][0x430] ;  /* 0x00008600ff0c17ac */ /* 0x000f220008000800 */
[----:B------:R-:W4:Y:S01]  /*1e350*/  LDCU UR11, c[0x0][0x434] ;  /* 0x00008680ff0b77ac */ /* 0x000f220008000800 */
[----:B------:R-:W-:Y:S01]  /*1e360*/  UISETP.NE.AND UP0, UPT, UR8, URZ, !UP1 ;  /* 0x000000ff0800728c */ /* 0x000fe2000cf05270 */
[----:B------:R-:W2:Y:S01]  /*1e370*/  @UP1 LDCU UR15, c[0x0][0x430] ;  /* 0x00008600ff0f17ac */ /* 0x000ea20008000800 */
[----:B-1----:R-:W-:Y:S01]  /*1e380*/  @UP3 UIMAD.WIDE.U32 UR22, UR16, UR6, URZ ;  /* 0x00000006101632a5 */ /* 0x002fe2000f8e00ff */
[----:B------:R-:W1:Y:S03]  /*1e390*/  S2UR UR6, SR_CTAID.X ;  /* 0x00000000000679c3 */ /* 0x000e660000002500 */
[----:B------:R-:W-:-:S02]  /*1e3a0*/  @UP3 UIMAD UR10, UR16, UR7, UR23 ;  /* 0x00000007100a32a4 */ /* 0x000fc4000f8e0217 */
[----:B----4-:R-:W-:Y:S02]  /*1e3b0*/  @!UP2 UIMAD UR16, UR9, UR4, URZ ;  /* 0x000000040910a2a4 */ /* 0x010fe4000f8e02ff */
[----:B------:R-:W-:Y:S01]  /*1e3c0*/  @UP1 UIMAD UR11, UR12, UR4, URZ ;  /* 0x000000040c0b12a4 */ /* 0x000fe2000f8e02ff */
[----:B------:R-:W-:Y:S01]  /*1e3d0*/  @UP1 UMOV UR7, 0x1 ;  /* 0x0000000100071882 */ /* 0x000fe20000000000 */
[----:B------:R-:W-:Y:S01]  /*1e3e0*/  @UP3 UMOV UR18, UR22 ;  /* 0x0000001600123c82 */ /* 0x000fe20008000000 */
[----:B------:R-:W-:Y:S01]  /*1e3f0*/  USHF.R.S32.HI UR12, URZ, 0x1f, UR16 ;  /* 0x0000001fff0c7899 */ /* 0x000fe20008011410 */
[----:B--2---:R-:W2:Y:S04]  /*1e400*/  SHFL.BFLY PT, R3, R4, 0x2, 0x1f ;  /* 0x0c401f0004037f89 */ /* 0x004ea800000e0000 */
[----:B---3--:R-:W3:Y:S04]  /*1e410*/  SHFL.BFLY PT, R2, R10, 0x2, 0x1f ;  /* 0x0c401f000a027f89 */ /* 0x008ee800000e0000 */
[----:B------:R-:W4:Y:S01]  /*1e420*/  SHFL.BFLY PT, R0, R6, 0x2, 0x1f ;  /* 0x0c401f0006007f89 */ /* 0x000f2200000e0000 */
[----:B--2---:R-:W-:Y:S01]  /*1e430*/  FADD.FTZ R3, R3, R4 ;  /* 0x0000000403037221 */ /* 0x004fe20000010000 */
[----:B------:R-:W-:-:S02]  /*1e440*/  MOV R40, R7 ;  /* 0x0000000700287202 */ /* 0x000fc40000000f00 */
[----:B------:R-:W2:Y:S01]  /*1e450*/  SHFL.BFLY PT, R4, R5, 0x2, 0x1f ;  /* 0x0c401f0005047f89 */ /* 0x000ea200000e0000 */
[----:B---3--:R-:W-:-:S03]  /*1e460*/  FADD.FTZ R2, R2, R10 ;  /* 0x0000000a02027221 */ /* 0x008fc60000010000 */
[----:B------:R-:W3:Y:S01]  /*1e470*/  SHFL.BFLY PT, R37, R3, 0x1, 0x1f ;  /* 0x0c201f0003257f89 */ /* 0x000ee200000e0000 */
[----:B----4-:R-:W-:-:S03]  /*1e480*/  FADD.FTZ R0, R0, R6 ;  /* 0x0000000600007221 */ /* 0x010fc60000010000 */
[----:B------:R-:W4:Y:S04]  /*1e490*/  SHFL.BFLY PT, R36, R2, 0x1, 0x1f ;  /* 0x0c201f0002247f89 */ /* 0x000f2800000e0000 */
[----:B------:R-:W1:Y:S01]  /*1e4a0*/  SHFL.BFLY PT, R38, R0, 0x1, 0x1f ;  /* 0x0c201f0000267f89 */ /* 0x000e6200000e0000 */
[----:B--2---:R-:W-:Y:S01]  /*1e4b0*/  FADD.FTZ R4, R4, R5 ;  /* 0x0000000504047221 */ /* 0x004fe20000010000 */
[----:B------:R-:W-:Y:S01]  /*1e4c0*/  SHF.L.U32 R5, R238, 0x5, RZ ;  /* 0x00000005ee057819 */ /* 0x000fe200000006ff */
[----:B---3--:R-:W-:-:S03]  /*1e4d0*/  FADD.FTZ R37, R3, R37 ;  /* 0x0000002503257221 */ /* 0x008fc60000010000 */
[----:B------:R-:W2:Y:S01]  /*1e4e0*/  SHFL.BFLY PT, R39, R4, 0x1, 0x1f ;  /* 0x0c201f0004277f89 */ /* 0x000ea200000e0000 */
[----:B------:R-:W-:Y:S01]  /*1e4f0*/  LOP3.LUT R5, R9, 0x7c00, R5, 0xf8, !PT ;  /* 0x00007c0009057812 */ /* 0x000fe200078ef805 */
        /* <DEDUP_REMOVED lines=9> */
[----:B------:R-:W-:Y:S02]  /*1e590*/  FSETP.NE.FTZ.AND P1, PT, R38, RZ, PT ;  /* 0x000000ff2600720b */ /* 0x000fe40003f35000 */
[----:B---3--:R-:W-:Y:S01]  /*1e5a0*/  FSEL R0, R3, 1, P4 ;  /* 0x3f80000003007808 */ /* 0x008fe20002000000 */
[----:B--2---:R-:W-:Y:S01]  /*1e5b0*/  FADD.FTZ R39, R4, R39 ;  /* 0x0000002704277221 */ /* 0x004fe20000010000 */
[----:B------:R-:W-:-:S03]  /*1e5c0*/  LOP3.LUT R4, R5, R2, RZ, 0xfc, !PT ;  /* 0x0000000205047212 */ /* 0x000fc600078efcff */
        /* <DEDUP_REMOVED lines=16> */
[----:B------:R-:W2:Y:S01]  /*1e6d0*/  MUFU.RCP R2, R38 ;  /* 0x0000002600027308 */ /* 0x000ea20000001000 */
[----:B------:R-:W-:-:S02]  /*1e6e0*/  FSETP.NE.FTZ.AND P0, PT, R39, RZ, PT ;  /* 0x000000ff2700720b */ /* 0x000fc40003f15000 */
[----:B-1----:R-:W-:Y:S02]  /*1e6f0*/  FSEL R3, R6, 1, P2 ;  /* 0x3f80000006037808 */ /* 0x002fe40001000000 */
[----:B------:R-:W-:Y:S02]  /*1e700*/  F2FP.BF16.F32.PACK_AB R5, R5, R144 ;  /* 0x000000900505723e */ /* 0x000fe400000010ff */
[----:B------:R-:W-:Y:S01]  /*1e710*/  F2FP.BF16.F32.PACK_AB R16, R16, R160 ;  /* 0x000000a01010723e */ /* 0x000fe200000010ff */
[----:B------:R-:W1:Y:S01]  /*1e720*/  MUFU.RCP R0, R39 ;  /* 0x0000002700007308 */ /* 0x000e620000001000 */
[C---:B------:R-:W-:Y:S01]  /*1e730*/  FMUL.FTZ R166, R3.reuse, R166 ;  /* 0x000000a603a67220 */ /* 0x040fe20000410000 */
[C---:B------:R-:W-:Y:S01]  /*1e740*/  FMUL.FTZ R6, R3.reuse, R167 ;  /* 0x000000a703067220 */ /* 0x040fe20000410000 */
[C---:B------:R-:W-:Y:S01]  /*1e750*/  FMUL.FTZ R146, R3.reuse, R146 ;  /* 0x0000009203927220 */ /* 0x040fe20000410000 */
[C---:B------:R-:W-:Y:S01]  /*1e760*/  FMUL.FTZ R147, R3.reuse, R147 ;  /* 0x0000009303937220 */ /* 0x040fe20000410000 */
[C---:B------:R-:W-:Y:S01]  /*1e770*/  FMUL.FTZ R162, R3.reuse, R162 ;  /* 0x000000a203a27220 */ /* 0x040fe20000410000 */
[C---:B------:R-:W-:Y:S01]  /*1e780*/  FMUL.FTZ R15, R3.reuse, R163 ;  /* 0x000000a3030f7220 */ /* 0x040fe20000410000 */
[----:B------:R-:W-:Y:S01]  /*1e790*/  F2FP.BF16.F32.PACK_AB R6, R6, R166 ;  /* 0x000000a60606723e */ /* 0x000fe200000010ff */
[C---:B------:R-:W-:Y:S01]  /*1e7a0*/  FMUL.FTZ R142, R3.reuse, R142 ;  /* 0x0000008e038e7220 */ /* 0x040fe20000410000 */
[C---:B------:R-:W-:Y:S01]  /*1e7b0*/  FMUL.FTZ R11, R3.reuse, R143 ;  /* 0x0000008f030b7220 */ /* 0x040fe20000410000 */
[----:B--2---:R-:W-:Y:S01]  /*1e7c0*/  FSEL R2, R2, 1, P1 ;  /* 0x3f80000002027808 */ /* 0x004fe20000800000 */
[C---:B------:R-:W-:Y:S01]  /*1e7d0*/  FMUL.FTZ R158, R3.reuse, R158 ;  /* 0x0000009e039e7220 */ /* 0x040fe20000410000 */
[C---:B------:R-:W-:Y:S01]  /*1e7e0*/  FMUL.FTZ R22, R3.reuse, R159 ;  /* 0x0000009f03167220 */ /* 0x040fe20000410000 */
[C---:B------:R-:W-:Y:S01]  /*1e7f0*/  FMUL.FTZ R138, R3.reuse, R138 ;  /* 0x0000008a038a7220 */ /* 0x040fe20000410000 */
[----:B------:R-:W-:Y:S01]  /*1e800*/  FMUL.FTZ R19, R3, R139 ;  /* 0x0000008b03137220 */ /* 0x000fe20000410000 */
        /* <DEDUP_REMOVED lines=35> */
[----:B------:R-:W-:Y:S01]  /*1ea40*/  LEA R2, R4, UR5, 0x1 ;  /* 0x0000000504027c11 */ /* 0x000fe2000f8e08ff */
[C---:B------:R-:W-:Y:S01]  /*1ea50*/  FMUL.FTZ R28, R3.reuse, R155 ;  /* 0x0000009b031c7220 */ /* 0x040fe20000410000 */
[C---:B------:R-:W-:Y:S01]  /*1ea60*/  FMUL.FTZ R150, R3.reuse, R150 ;  /* 0x0000009603967220 */ /* 0x040fe20000410000 */
[----:B------:R-:W-:Y:S01]  /*1ea70*/  FMUL.FTZ R30, R3, R151 ;  /* 0x00000097031e7220 */ /* 0x000fe20000410000 */
[----:B------:R-:W-:Y:S01]  /*1ea80*/  IADD3 R4, PT, PT, R34, R2, RZ ;  /* 0x0000000222047210 */ /* 0x000fe20007ffe0ff */
[----:B------:R1:W-:Y:S01]  /*1ea90*/  STS [R2], R0 ;  /* 0x0000000002007388 */ /* 0x0003e20000000800 */
[----:B------:R-:W-:-:S02]  /*1eaa0*/  F2FP.BF16.F32.PACK_AB R3, R147, R146 ;  /* 0x000000929303723e */ /* 0x000fc400000010ff */
[----:B------:R-:W-:Y:S01]  /*1eab0*/  F2FP.BF16.F32.PACK_AB R7, R7, R168 ;  /* 0x000000a80707723e */ /* 0x000fe200000010ff */
[----:B------:R2:W-:Y:S01]  /*1eac0*/  STS [R2+0x400], R6 ;  /* 0x0004000602007388 */ /* 0x0005e20000000800 */
[----:B------:R-:W-:Y:S02]  /*1ead0*/  F2FP.BF16.F32.PACK_AB R8, R8, R170 ;  /* 0x000000aa0808723e */ /* 0x000fe400000010ff */
[----:B------:R-:W-:Y:S01]  /*1eae0*/  F2FP.BF16.F32.PACK_AB R18, R18, R172 ;  /* 0x000000ac1212723e */ /* 0x000fe200000010ff */
[----:B------:R3:W-:Y:S01]  /*1eaf0*/  STS [R4], R5 ;  /* 0x0000000504007388 */ /* 0x0007e20000000800 */
[----:B------:R-:W-:Y:S02]  /*1eb00*/  F2FP.BF16.F32.PACK_AB R17, R17, R174 ;  /* 0x000000ae1111723e */ /* 0x000fe400000010ff */
[----:B------:R-:W-:Y:S01]  /*1eb10*/  F2FP.BF16.F32.PACK_AB R15, R15, R162 ;  /* 0x000000a20f0f723e */ /* 0x000fe200000010ff */
[----:B------:R4:W-:Y:S01]  /*1eb20*/  STS [R4+0x400], R3 ;  /* 0x0004000304007388 */ /* 0x0009e20000000800 */
[----:B------:R-:W-:-:S02]  /*1eb30*/  F2FP.BF16.F32.PACK_AB R12, R12, R140 ;  /* 0x0000008c0c0c723e */ /* 0x000fc400000010ff */
[----:B------:R-:W-:Y:S01]  /*1eb40*/  F2FP.BF16.F32.PACK_AB R11, R11, R142 ;  /* 0x0000008e0b0b723e */ /* 0x000fe200000010ff */
[----:B------:R4:W-:Y:S01]  /*1eb50*/  STS [R2+0x2000], R7 ;  /* 0x0020000702007388 */ /* 0x0009e20000000800 */
[----:B------:R-:W-:Y:S02]  /*1eb60*/  F2FP.BF16.F32.PACK_AB R14, R14, R176 ;  /* 0x000000b00e0e723e */ /* 0x000fe400000010ff */
[----:B------:R-:W-:Y:S01]  /*1eb70*/  F2FP.BF16.F32.PACK_AB R13, R13, R178 ;  /* 0x000000b20d0d723e */ /* 0x000fe200000010ff */
[----:B------:R4:W-:Y:S01]  /*1eb80*/  STS [R2+0x2400], R8 ;  /* 0x0024000802007388 */ /* 0x0009e20000000800 */
[----:B------:R-:W-:Y:S02]  /*1eb90*/  F2FP.BF16.F32.PACK_AB R10, R10, R180 ;  /* 0x000000b40a0a723e */ /* 0x000fe400000010ff */
[----:B------:R-:W-:Y:S01]  /*1eba0*/  F2FP.BF16.F32.PACK_AB R9, R9, R182 ;  /* 0x000000b60909723e */ /* 0x000fe200000010ff */
[----:B------:R-:W-:Y:S01]  /*1ebb0*/  STS [R4+0x2000], R18 ;  /* 0x0020001204007388 */ /* 0x000fe20000000800 */
[----:B-1----:R-:W-:-:S02]  /*1ebc0*/  MOV R0, 0x20 ;  /* 0x0000002000007802 */ /* 0x002fc40000000f00 */
[----:B------:R-:W-:Y:S01]  /*1ebd0*/  F2FP.BF16.F32.PACK_AB R23, R23, R156 ;  /* 0x0000009c1717723e */ /* 0x000fe200000010ff */
[----:B------:R-:W-:Y:S01]  /*1ebe0*/  STS [R4+0x2400], R17 ;  /* 0x0024001104007388 */ /* 0x000fe20000000800 */
[----:B------:R-:W-:Y:S01]  /*1ebf0*/  F2FP.BF16.F32.PACK_AB R22, R22, R158 ;  /* 0x0000009e1616723e */ /* 0x000fe200000010ff */
[----:B--2---:R-:W-:Y:S01]  /*1ec00*/  @P2 MUFU.LG2 R6, R36 ;  /* 0x0000002400062308 */ /* 0x004fe20000000c00 */
[----:B------:R-:W-:Y:S02]  /*1ec10*/  F2FP.BF16.F32.PACK_AB R20, R20, R136 ;  /* 0x000000881414723e */ /* 0x000fe400000010ff */
[----:B---3--:R-:W-:Y:S02]  /*1ec20*/  SEL R5, R0, 0xffffffe0, !P5 ;  /* 0xffffffe000057807 */ /* 0x008fe40006800000 */
[----:B------:R-:W-:Y:S02]  /*1ec30*/  IADD3 R0, PT, PT, R2, 0x40, RZ ;  /* 0x0000004002007810 */ /* 0x000fe40007ffe0ff */
[----:B----4-:R-:W-:-:S02]  /*1ec40*/  IADD3 R3, PT, PT, R5, R2, RZ ;  /* 0x0000000205037210 */ /* 0x010fc40007ffe0ff */
[----:B------:R-:W-:Y:S02]  /*1ec50*/  @P3 IADD3 R0, PT, PT, R2, -0x40, RZ ;  /* 0xffffffc002003810 */ /* 0x000fe40007ffe0ff */
[----:B------:R-:W-:Y:S01]  /*1ec60*/  F2FP.BF16.F32.PACK_AB R19, R19, R138 ;  /* 0x0000008a1313723e */ /* 0x000fe200000010ff */
[----:B------:R-:W-:Y:S01]  /*1ec70*/  STS [R3], R16 ;  /* 0x0000001003007388 */ /* 0x000fe20000000800 */
[----:B------:R-:W-:Y:S01]  /*1ec80*/  F2FP.BF16.F32.PACK_AB R21, R21, R184 ;  /* 0x000000b81515723e */ /* 0x000fe200000010ff */
[----:B------:R-:W-:Y:S01]  /*1ec90*/  @P0 MUFU.LG2 R7, R39 ;  /* 0x0000002700070308 */ /* 0x000fe20000000c00 */
[----:B------:R-:W-:Y:S01]  /*1eca0*/  IADD3 R2, PT, PT, R34, R3, RZ ;  /* 0x0000000322027210 */ /* 0x000fe20007ffe0ff */
[----:B------:R1:W-:Y:S01]  /*1ecb0*/  STS [R3+0x400], R15 ;  /* 0x0004000f03007388 */ /* 0x0003e20000000800 */
[----:B------:R-:W-:Y:S01]  /*1ecc0*/  F2FP.BF16.F32.PACK_AB R27, R27, R186 ;  /* 0x000000ba1b1b723e */ /* 0x000fe200000010ff */
[----:B------:R-:W2:Y:S01]  /*1ecd0*/  @P0 LDC R8, c[0x0][0x458] ;  /* 0x00011600ff080b82 */ /* 0x000ea20000000800 */
        /* <DEDUP_REMOVED lines=11> */
[----:B------:R-:W-:-:S02]  /*1ed90*/  F2FP.BF16.F32.PACK_AB R32, R32, R194 ;  /* 0x000000c22020723e */ /* 0x000fc400000010ff */
[----:B------:R-:W-:Y:S01]  /*1eda0*/  F2FP.BF16.F32.PACK_AB R29, R29, R196 ;  /* 0x000000c41d1d723e */ /* 0x000fe200000010ff */
[----:B------:R4:W-:Y:S01]  /*1edb0*/  STS [R2+0x2000], R10 ;  /* 0x0020000a02007388 */ /* 0x0009e20000000800 */
[----:B------:R-:W-:-:S03]  /*1edc0*/  F2FP.BF16.F32.PACK_AB R35, R35, R198 ;  /* 0x000000c62323723e */ /* 0x000fc600000010ff */
[----:B------:R2:W-:Y:S01]  /*1edd0*/  STS [R2+0x2400], R9 ;  /* 0x0024000902007388 */ /* 0x0005e20000000800 */
[----:B-1----:R-:W-:-:S03]  /*1ede0*/  MOV R15, 0x7f800000 ;  /* 0x7f800000000f7802 */ /* 0x002fc60000000f00 */
[----:B------:R-:W-:Y:S04]  /*1edf0*/  STS [R0], R23 ;  /* 0x0000001700007388 */ /* 0x000fe80000000800 */
[----:B------:R-:W-:Y:S01]  /*1ee00*/  STS [R0+0x400], R22 ;  /* 0x0004001600007388 */ /* 0x000fe20000000800 */
[-C--:B---3--:R-:W-:Y:S02]  /*1ee10*/  IADD3 R3, PT, PT, R5, R0.reuse, RZ ;  /* 0x0000000005037210 */ /* 0x088fe40007ffe0ff */
[----:B------:R-:W-:Y:S01]  /*1ee20*/  @P1 MUFU.LG2 R5, R38 ;  /* 0x0000002600051308 */ /* 0x000fe20000000c00 */
[----:B----4-:R-:W1:Y:S01]  /*1ee30*/  @P2 LDC R10, c[0x0][0x458] ;  /* 0x00011600ff0a2b82 */ /* 0x010e620000000800 */
[----:B--2---:R-:W-:-:S07]  /*1ee40*/  IADD3 R2, PT, PT, R34, R0, RZ ;  /* 0x0000000022027210 */ /* 0x004fce0007ffe0ff */
[----:B------:R-:W2:Y:S01]  /*1ee50*/  @P1 LDC R9, c[0x0][0x458] ;  /* 0x00011600ff091b82 */ /* 0x000ea20000000800 */
[----:B------:R-:W-:Y:S04]  /*1ee60*/  STS [R2], R20 ;  /* 0x0000001402007388 */ /* 0x000fe80000000800 */
[----:B------:R3:W-:Y:S04]  /*1ee70*/  STS [R2+0x400], R19 ;  /* 0x0004001302007388 */ /* 0x0007e80000000800 */
[----:B------:R-:W-:Y:S04]  /*1ee80*/  STS [R0+0x2000], R21 ;  /* 0x0020001500007388 */ /* 0x000fe80000000800 */
[----:B------:R4:W-:Y:S04]  /*1ee90*/  STS [R0+0x2400], R27 ;  /* 0x0024001b00007388 */ /* 0x0009e80000000800 */
[----:B------:R-:W-:Y:S04]  /*1eea0*/  STS [R2+0x2000], R26 ;  /* 0x0020001a02007388 */ /* 0x000fe80000000800 */
[----:B------:R1:W-:Y:S04]  /*1eeb0*/  STS [R2+0x2400], R25 ;  /* 0x0024001902007388 */ /* 0x0003e80000000800 */
[----:B------:R-:W-:Y:S04]  /*1eec0*/  STS [R3], R24 ;  /* 0x0000001803007388 */ /* 0x000fe80000000800 */
[----:B------:R-:W-:Y:S01]  /*1eed0*/  STS [R3+0x400], R28 ;  /* 0x0004001c03007388 */ /* 0x000fe20000000800 */
[----:B---3--:R-:W3:Y:S01]  /*1eee0*/  S2R R19, SR_CTAID.X ;  /* 0x0000000000137919 */ /* 0x008ee20000002500 */
[----:B----4-:R-:W-:-:S05]  /*1eef0*/  IADD3 R0, PT, PT, R34, R3, RZ ;  /* 0x0000000322007210 */ /* 0x010fca0007ffe0ff */
[----:B------:R-:W-:Y:S01]  /*1ef00*/  STS [R0], R31 ;  /* 0x0000001f00007388 */ /* 0x000fe20000000800 */
[----:B-1----:R-:W1:Y:S03]  /*1ef10*/  @P4 MUFU.LG2 R2, R37 ;  /* 0x0000002500024308 */ /* 0x002e660000000c00 */
[----:B------:R-:W-:Y:S04]  /*1ef20*/  STS [R0+0x400], R30 ;  /* 0x0004001e00007388 */ /* 0x000fe80000000800 */
[----:B------:R-:W-:Y:S04]  /*1ef30*/  STS [R3+0x2000], R33 ;  /* 0x0020002103007388 */ /* 0x000fe80000000800 */
[----:B------:R4:W-:Y:S04]  /*1ef40*/  STS [R3+0x2400], R32 ;  /* 0x0024002003007388 */ /* 0x0009e80000000800 */
[----:B------:R-:W-:Y:S04]  /*1ef50*/  STS [R0+0x2000], R29 ;  /* 0x0020001d00007388 */ /* 0x000fe80000000800 */
[----:B------:R2:W-:Y:S01]  /*1ef60*/  STS [R0+0x2400], R35 ;  /* 0x0024002300007388 */ /* 0x0005e20000000800 */
[----:B-1----:R-:W-:Y:S01]  /*1ef70*/  @P4 FMUL.FTZ R2, R2, 0.69314718246459960938 ;  /* 0x3f31721802024820 */ /* 0x002fe20000410000 */
[----:B----4-:R-:W1:Y:S01]  /*1ef80*/  @P4 LDC R3, c[0x0][0x458] ;  /* 0x00011600ff034b82 */ /* 0x010e620000000800 */
[----:B--2---:R-:W-:-:S04]  /*1ef90*/  LOP3.LUT R0, R40, 0x1f8, RZ, 0xc0, !PT ;  /* 0x000001f828007812 */ /* 0x004fc800078ec0ff */
[----:B------:R-:W-:-:S04]  /*1efa0*/  LOP3.LUT R0, R0, 0x38, R238, 0x78, !PT ;  /* 0x0000003800007812 */ /* 0x000fc800078e78ee */
[----:B------:R-:W-:Y:S01]  /*1efb0*/  LOP3.LUT R4, R0, 0x1e00, R40, 0xf8, !PT ;  /* 0x00001e0000047812 */ /* 0x000fe200078ef828 */
[----:B-1----:R-:W-:Y:S01]  /*1efc0*/  @P4 FFMA.FTZ R15, R80, R3, R2 ;  /* 0x00000003500f4223 */ /* 0x002fe20000010002 */
[----:B---3--:R-:W-:Y:S06]  /*1efd0*/  BRA.U UP1, `(.L_x_821) ;  /* 0x0000000101207547 */ /* 0x008fec000b800000 */
        /* <DEDUP_REMOVED lines=8> */
.L_x_821:
[----:B------:R-:W-:Y:S01]  /*1f060*/  UIMAD UR11, UR13, UR11, URZ ;  /* 0x0000000b0d0b72a4 */ /* 0x000fe2000f8e02ff */
[----:B------:R-:W-:Y:S01]  /*1f070*/  LOP3.LUT P3, RZ, R238, 0x3, RZ, 0xc0, !PT ;  /* 0x00000003eeff7812 */ /* 0x000fe2000786c0ff */
[----:B------:R-:W-:Y:S01]  /*1f080*/  UIMAD UR8, UR6, UR15, URZ ;  /* 0x0000000f060872a4 */ /* 0x000fe2000f8e02ff */
[----:B------:R-:W-:Y:S01]  /*1f090*/  @P2 FMUL.FTZ R3, R6, 0.69314718246459960938 ;  /* 0x3f31721806032820 */ /* 0x000fe20000410000 */
[----:B------:R-:W-:Y:S01]  /*1f0a0*/  USEL UR16, UR16, URZ, UP0 ;  /* 0x000000ff10107287 */ /* 0x000fe20008000000 */
[----:B------:R-:W-:Y:S01]  /*1f0b0*/  @P1 FMUL.FTZ R2, R5, 0.69314718246459960938 ;  /* 0x3f31721805021820 */ /* 0x000fe20000410000 */
[----:B------:R-:W-:Y:S01]  /*1f0c0*/  @!UP0 UIMAD UR11, UR9, UR7, UR11 ;  /* 0x00000007090b82a4 */ /* 0x000fe2000f8e020b */
[----:B------:R-:W-:Y:S01]  /*1f0d0*/  @P0 FMUL.FTZ R0, R7, 0.69314718246459960938 ;  /* 0x3f31721807000820 */ /* 0x000fe20000410000 */
[----:B------:R-:W-:Y:S01]  /*1f0e0*/  USHF.L.U32 UR8, UR8, 0x7, URZ ;  /* 0x0000000708087899 */ /* 0x000fe200080006ff */
[----:B------:R-:W-:Y:S01]  /*1f0f0*/  BAR.SYNC.DEFER_BLOCKING 0x0 ;  /* 0x0000000000007b1d */ /* 0x000fe20000010000 */
[----:B------:R-:W-:Y:S01]  /*1f100*/  USEL UR12, UR12, URZ, UP0 ;  /* 0x000000ff0c0c7287 */ /* 0x000fe20008000000 */
[----:B------:R-:W-:Y:S01]  /*1f110*/  MOV R14, 0x7f800000 ;  /* 0x7f800000000e7802 */ /* 0x000fe20000000f00 */
[----:B------:R-:W-:Y:S01]  /*1f120*/  USHF.R.S32.HI UR7, URZ, 0x1f, UR11 ;  /* 0x0000001fff077899 */ /* 0x000fe2000801140b */
[----:B------:R-:W-:Y:S01]  /*1f130*/  MOV R13, 0x7f800000 ;  /* 0x7f800000000d7802 */ /* 0x000fe20000000f00 */
[----:B------:R-:W-:Y:S01]  /*1f140*/  USHF.R.S32.HI UR4, URZ, 0x1f, UR8 ;  /* 0x0000001fff047899 */ /* 0x000fe20008011408 */
[----:B------:R-:W-:Y:S01]  /*1f150*/  BSSY.RECONVERGENT B0, `(.L_x_822) ;  /* 0x0000030000007945 */ /* 0x000fe20003800200 */
[----:B------:R-:W-:Y:S01]  /*1f160*/  UIADD3 UR16, UP1, UP0, UR8, UR16, UR11 ;  /* 0x0000001008107290 */ /* 0x000fe2000f83e00b */
[----:B------:R-:W-:Y:S01]  /*1f170*/  MOV R12, 0x7f800000 ;  /* 0x7f800000000c7802 */ /* 0x000fe20000000f00 */
[----:B------:R-:W-:Y:S01]  /*1f180*/  @P2 FFMA.FTZ R14, R69, R10, R3 ;  /* 0x0000000a450e2223 */ /* 0x000fe20000010003 */
[----:B-----5:R-:W-:Y:S01]  /*1f190*/  @P1 FFMA.FTZ R13, R70, R9, R2 ;  /* 0x00000009460d1223 */ /* 0x020fe20000010002 */
[----:B------:R-:W-:Y:S01]  /*1f1a0*/  UIADD3.X UR4, UPT, UPT, UR4, UR12, UR7, UP1, UP0 ;  /* 0x0000000c04047290 */ /* 0x000fe20008fe0407 */
[----:B------:R-:W-:Y:S01]  /*1f1b0*/  @P0 FFMA.FTZ R12, R68, R8, R0 ;  /* 0x00000008440c0223 */ /* 0x000fe20000010000 */
[----:B------:R-:W-:Y:S01]  /*1f1c0*/  LEA R18, R4, UR5, 0x1 ;  /* 0x0000000504127c11 */ /* 0x000fe2000f8e08ff */
[----:B------:R-:W-:Y:S09]  /*1f1d0*/  @P3 BRA `(.L_x_823) ;  /* 0x00000000009c3947 */ /* 0x000ff20003800000 */
[--C-:B------:R-:W-:Y:S02]  /*1f1e0*/  SHF.R.U32.HI R0, RZ, 0x1, R238.reuse ;  /* 0x00000001ff007819 */ /* 0x100fe400000116ee */
[----:B------:R-:W-:Y:S02]  /*1f1f0*/  SHF.R.U32.HI R2, RZ, 0x2, R238 ;  /* 0x00000002ff027819 */ /* 0x000fe400000116ee */
[----:B------:R-:W-:-:S04]  /*1f200*/  LOP3.LUT R0, R0, 0x30, RZ, 0xc0, !PT ;  /* 0x0000003000007812 */ /* 0x000fc800078ec0ff */
        /* <DEDUP_REMOVED lines=36> */
.L_x_823:
[----:B------:R-:W-:Y:S05]  /*1f450*/  BSYNC.RECONVERGENT B0 ;  /* 0x0000000000007941 */ /* 0x000fea0003800200 */
.L_x_822:
[----:B------:R-:W2:Y:S01]  /*1f460*/  LDCU UR6, c[0x0][0x440] ;  /* 0x00008800ff0677ac */ /* 0x000ea20008000800 */
[----:B------:R3:W4:Y:S01]  /*1f470*/  LDS.128 R20, [R18+0x3800] ;  /* 0x0038000012147984 */ /* 0x0007220000000c00 */
[----:B-1----:R-:W-:Y:S01]  /*1f480*/  SHF.R.U32.HI R2, RZ, 0x3, R238 ;  /* 0x00000003ff027819 */ /* 0x002fe200000116ee */
[----:B------:R-:W-:Y:S01]  /*1f490*/  IMAD.MOV.U32 R3, RZ, RZ, RZ ;  /* 0x000000ffff037224 */ /* 0x000fe200078e00ff */
[----:B------:R-:W1:Y:S01]  /*1f4a0*/  LDCU.64 UR4, c[0x0][0x410] ;  /* 0x00008200ff0477ac */ /* 0x000e620008000a00 */
[----:B------:R3:W3:Y:S01]  /*1f4b0*/  LDS.128 R12, [R18] ;  /* 0x00000000120c7984 */ /* 0x0006e20000000c00 */
[C---:B------:R-:W-:Y:S01]  /*1f4c0*/  IADD3 R0, PT, PT, R2.reuse, 0x20, RZ ;  /* 0x0000002002007810 */ /* 0x040fe20007ffe0ff */
[C---:B------:R-:W-:Y:S01]  /*1f4d0*/  VIADD R4, R2.reuse, 0x10 ;  /* 0x0000001002047836 */ /* 0x040fe20000000000 */
[----:B------:R-:W-:Y:S01]  /*1f4e0*/  BSSY.RECONVERGENT B0, `(.L_x_824) ;  /* 0x000001f000007945 */ /* 0x000fe20003800200 */
[C---:B------:R-:W-:Y:S01]  /*1f4f0*/  VIADD R5, R2.reuse, 0x30 ;  /* 0x0000003002057836 */ /* 0x040fe20000000000 */
[----:B------:R-:W-:Y:S01]  /*1f500*/  IADD3 R16, PT, PT, R2, 0x70, RZ ;  /* 0x0000007002107810 */ /* 0x000fe20007ffe0ff */
[----:B------:R-:W-:-:S04]  /*1f510*/  IMAD.WIDE.U32 R6, R19, 0x80, R2 ;  /* 0x0000008013067825 */ /* 0x000fc800078e0002 */
[C---:B------:R-:W-:Y:S02]  /*1f520*/  VIADD R3, R2.reuse, 0x40 ;  /* 0x0000004002037836 */ /* 0x040fe40000000000 */
[----:B------:R-:W-:Y:S01]  /*1f530*/  VIADD R17, R2, 0x60 ;  /* 0x0000006002117836 */ /* 0x000fe20000000000 */
[----:B--2---:R-:W-:-:S04]  /*1f540*/  ISETP.GE.AND P0, PT, R234, UR6, PT ;  /* 0x00000006ea007c0c */ /* 0x004fc8000bf06270 */
[----:B------:R-:W-:Y:S02]  /*1f550*/  ISETP.GE.OR P6, PT, R4, UR14, P0 ;  /* 0x0000000e04007c0c */ /* 0x000fe400087c6670 */
[----:B------:R-:W-:Y:S02]  /*1f560*/  IADD3 R4, P1, PT, R234, UR18, RZ ;  /* 0x00000012ea047c10 */ /* 0x000fe4000ff3e0ff */
[----:B------:R-:W-:Y:S02]  /*1f570*/  ISETP.GE.OR P4, PT, R5, UR14, P0 ;  /* 0x0000000e05007c0c */ /* 0x000fe40008786670 */
[----:B------:R-:W-:Y:S01]  /*1f580*/  ISETP.GE.OR P3, PT, R3, UR14, P0 ;  /* 0x0000000e03007c0c */ /* 0x000fe20008766670 */
[----:B------:R-:W-:Y:S01]  /*1f590*/  IMAD.X R5, RZ, RZ, UR10, P1 ;  /* 0x0000000aff057e24 */ /* 0x000fe200088e06ff */
[C---:B------:R-:W-:Y:S02]  /*1f5a0*/  ISETP.GE.OR P1, PT, R2.reuse, UR14, P0 ;  /* 0x0000000e02007c0c */ /* 0x040fe40008726670 */
[----:B------:R-:W-:-:S02]  /*1f5b0*/  IADD3 R3, PT, PT, R2, 0x50, RZ ;  /* 0x0000005002037810 */ /* 0x000fc40007ffe0ff */
[----:B------:R-:W-:Y:S01]  /*1f5c0*/  ISETP.GE.OR P5, PT, R0, UR14, P0 ;  /* 0x0000000e00007c0c */ /* 0x000fe200087a6670 */
[----:B-1----:R-:W-:Y:S01]  /*1f5d0*/  IMAD.U32 R0, RZ, RZ, UR4 ;  /* 0x00000004ff007e24 */ /* 0x002fe2000f8e00ff */
[----:B------:R-:W-:Y:S02]  /*1f5e0*/  ISETP.GE.OR P2, PT, R3, UR14, P0 ;  /* 0x0000000e03007c0c */ /* 0x000fe40008746670 */
[----:B------:R-:W-:Y:S01]  /*1f5f0*/  MOV R3, UR5 ;  /* 0x0000000500037c02 */ /* 0x000fe20008000f00 */
[----:B------:R-:W-:-:S04]  /*1f600*/  IMAD.WIDE.U32 R10, R0, UR13, R4 ;  /* 0x0000000d000a7c25 */ /* 0x000fc8000f8e0004 */
[----:B------:R-:W-:Y:S01]  /*1f610*/  IMAD R9, R3, UR13, R11 ;  /* 0x0000000d03097c24 */ /* 0x000fe2000f8e020b */
[----:B----4-:R-:W-:Y:S06]  /*1f620*/  @P1 BRA `(.L_x_825) ;  /* 0x0000000000281947 */ /* 0x010fec0003800000 */
        /* <DEDUP_REMOVED lines=9> */
[----:B---3--:R1:W-:Y:S02]  /*1f6c0*/  STG.E.128 desc[UR20][R4.64], R12 ;  /* 0x0000000c04007986 */ /* 0x0083e4000c101d14 */
.L_x_825:
[----:B------:R-:W-:Y:S05]  /*1f6d0*/  BSYNC.RECONVERGENT B0 ;  /* 0x0000000000007941 */ /* 0x000fea0003800200 */
.L_x_824:
[----:B-1-3--:R1:W2:Y:S01]  /*1f6e0*/  LDS.128 R12, [R18+0x800] ;  /* 0x00080000120c7984 */ /* 0x00a2a20000000c00 */
[----:B------:R-:W-:Y:S01]  /*1f6f0*/  BSSY.RECONVERGENT B0, `(.L_x_826) ;  /* 0x0000011000007945 */ /* 0x000fe20003800200 */
[----:B------:R-:W-:Y:S02]  /*1f700*/  ISETP.GE.OR P1, PT, R17, UR14, P0 ;  /* 0x0000000e11007c0c */ /* 0x000fe40008726670 */
[----:B------:R-:W-:Y:S01]  /*1f710*/  ISETP.GE.OR P0, PT, R16, UR14, P0 ;  /* 0x0000000e10007c0c */ /* 0x000fe20008706670 */
[----:B------:R-:W-:-:S12]  /*1f720*/  @P6 BRA `(.L_x_827) ;  /* 0x0000000000346947 */ /* 0x000fd80003800000 */
[----:B------:R-:W3:Y:S01]  /*1f730*/  LDCU.64 UR6, c[0x0][0x408] ;  /* 0x00008100ff0677ac */ /* 0x000ee20008000a00 */
[----:B------:R-:W-:Y:S02]  /*1f740*/  IADD3 R0, P6, PT, R6, 0x10, RZ ;  /* 0x0000001006007810 */ /* 0x000fe40007fde0ff */
[----:B------:R-:W-:Y:S01]  /*1f750*/  MOV R3, R9 ;  /* 0x0000000900037202 */ /* 0x000fe20000000f00 */
[----:B------:R-:W4:Y:S02]  /*1f760*/  LDCU.64 UR4, c[0x0][0x3f0] ;  /* 0x00007e00ff0477ac */ /* 0x000f240008000a00 */
[----:B------:R-:W-:-:S04]  /*1f770*/  IMAD.X R2, RZ, RZ, R7, P6 ;  /* 0x000000ffff027224 */ /* 0x000fc800030e0607 */
[----:B---3--:R-:W-:Y:S02]  /*1f780*/  IMAD R4, R2, UR6, RZ ;  /* 0x0000000602047c24 */ /* 0x008fe4000f8e02ff */
[----:B------:R-:W-:-:S04]  /*1f790*/  IMAD.MOV.U32 R2, RZ, RZ, R10 ;  /* 0x000000ffff027224 */ /* 0x000fc800078e000a */
[----:B------:R-:W-:-:S04]  /*1f7a0*/  IMAD.WIDE.U32 R2, R0, UR6, R2 ;  /* 0x0000000600027c25 */ /* 0x000fc8000f8e0002 */
[----:B------:R-:W-:Y:S01]  /*1f7b0*/  IMAD R0, R0, UR7, R4 ;  /* 0x0000000700007c24 */ /* 0x000fe2000f8e0204 */
[----:B----4-:R-:W-:-:S04]  /*1f7c0*/  LEA R4, P6, R2, UR4, 0x1 ;  /* 0x0000000402047c11 */ /* 0x010fc8000f8c08ff */
[----:B------:R-:W-:-:S04]  /*1f7d0*/  IADD3 R0, PT, PT, R3, R0, RZ ;  /* 0x0000000003007210 */ /* 0x000fc80007ffe0ff */
[----:B------:R-:W-:-:S05]  /*1f7e0*/  LEA.HI.X R5, R2, UR5, R0, 0x1, P6 ;  /* 0x0000000502057c11 */ /* 0x000fca000b0f0c00 */
[----:B--2---:R3:W-:Y:S02]  /*1f7f0*/  STG.E.128 desc[UR20][R4.64], R12 ;  /* 0x0000000c04007986 */ /* 0x0047e4000c101d14 */
.L_x_827:
[----:B------:R-:W-:Y:S05]  /*1f800*/  BSYNC.RECONVERGENT B0 ;  /* 0x0000000000007941 */ /* 0x000fea0003800200 */
.L_x_826:
[----:B--23--:R2:W3:Y:S01]  /*1f810*/  LDS.128 R12, [R18+0x1000] ;  /* 0x00100000120c7984 */ /* 0x00c4e20000000c00 */
[----:B------:R-:W-:Y:S04]  /*1f820*/  BSSY.RECONVERGENT B0, `(.L_x_828) ;  /* 0x000000f000007945 */ /* 0x000fe80003800200 */
[----:B------:R-:W-:Y:S05]  /*1f830*/  @P5 BRA `(.L_x_829) ;  /* 0x0000000000345947 */ /* 0x000fea0003800000 */
[----:B------:R-:W4:Y:S01]  /*1f840*/  LDCU.64 UR6, c[0x0][0x408] ;  /* 0x00008100ff0677ac */ /* 0x000f220008000a00 */
[----:B------:R-:W-:Y:S02]  /*1f850*/  IADD3 R0, P5, PT, R6, 0x20, RZ ;  /* 0x0000002006007810 */ /* 0x000fe40007fbe0ff */
[----:B------:R-:W-:Y:S01]  /*1f860*/  MOV R3, R9 ;  /* 0x0000000900037202 */ /* 0x000fe20000000f00 */
[----:B------:R-:W5:Y:S02]  /*1f870*/  LDCU.64 UR4, c[0x0][0x3f0] ;  /* 0x00007e00ff0477ac */ /* 0x000f640008000a00 */
[----:B------:R-:W-:-:S04]  /*1f880*/  IMAD.X R2, RZ, RZ, R7, P5 ;  /* 0x000000ffff027224 */ /* 0x000fc800028e0607 */
        /* <DEDUP_REMOVED lines=8> */
.L_x_829:
[----:B------:R-:W-:Y:S05]  /*1f910*/  BSYNC.RECONVERGENT B0 ;  /* 0x0000000000007941 */ /* 0x000fea0003800200 */
.L_x_828:
[----:B---34-:R3:W4:Y:S01]  /*1f920*/  LDS.128 R12, [R18+0x1800] ;  /* 0x00180000120c7984 */ /* 0x0187220000000c00 */
        /* <DEDUP_REMOVED lines=15> */
.L_x_831:
[----:B------:R-:W-:Y:S05]  /*1fa20*/  BSYNC.RECONVERGENT B0 ;  /* 0x0000000000007941 */ /* 0x000fea0003800200 */
.L_x_830:
[----:B-1--4-:R1:W4:Y:S01]  /*1fa30*/  LDS.128 R12, [R18+0x2000] ;  /* 0x00200000120c7984 */ /* 0x0123220000000c00 */
        /* <DEDUP_REMOVED lines=15> */
.L_x_833:
[----:B------:R-:W-:Y:S05]  /*1fb30*/  BSYNC.RECONVERGENT B0 ;  /* 0x0000000000007941 */ /* 0x000fea0003800200 */
.L_x_832:
[----:B--2-4-:R2:W4:Y:S01]  /*1fb40*/  LDS.128 R12, [R18+0x2800] ;  /* 0x00280000120c7984 */ /* 0x0145220000000c00 */
[----:B------:R-:W-:Y:S04]  /*1fb50*/  BSSY.RECONVERGENT B0, `(.L_x_834) ;  /* 0x000000f000007945 */ /* 0x000fe80003800200 */
[----:B------:R-:W-:Y:S05]  /*1fb60*/  @P2 BRA `(.L_x_835) ;  /* 0x0000000000342947 */ /* 0x000fea0003800000 */
[----:B------:R-:W5:Y:S01]  /*1fb70*/  LDCU.64 UR6, c[0x0][0x408] ;  /* 0x00008100ff0677ac */ /* 0x000f620008000a00 */
[----:B------:R-:W-:Y:S02]  /*1fb80*/  IADD3 R0, P2, PT, R6, 0x50, RZ ;  /* 0x0000005006007810 */ /* 0x000fe40007f5e0ff */
[----:B------:R-:W-:Y:S01]  /*1fb90*/  MOV R3, R9 ;  /* 0x0000000900037202 */ /* 0x000fe20000000f00 */
[----:B------:R-:W3:Y:S02]  /*1fba0*/  LDCU.64 UR4, c[0x0][0x3f0] ;  /* 0x00007e00ff0477ac */ /* 0x000ee40008000a00 */
[----:B------:R-:W-:-:S04]  /*1fbb0*/  IMAD.X R2, RZ, RZ, R7, P2 ;  /* 0x000000ffff027224 */ /* 0x000fc800010e0607 */
        /* <DEDUP_REMOVED lines=8> */
.L_x_835:
[----:B------:R-:W-:Y:S05]  /*1fc40*/  BSYNC.RECONVERGENT B0 ;  /* 0x0000000000007941 */ /* 0x000fea0003800200 */
.L_x_834:
        /* <DEDUP_REMOVED lines=16> */
.L_x_837:
[----:B------:R-:W-:Y:S05]  /*1fd50*/  BSYNC.RECONVERGENT B0 ;  /* 0x0000000000007941 */ /* 0x000fea0003800200 */
.L_x_836:
        /* <DEDUP_REMOVED lines=13> */
[----:B------:R-:W-:Y:S01]  /*1fe30*/  STG.E.128 desc[UR20][R2.64], R20 ;  /* 0x0000001402007986 */ /* 0x000fe2000c101d14 */
[----:B------:R-:W-:Y:S05]  /*1fe40*/  EXIT ;  /* 0x000000000000794d */ /* 0x000fea0003800000 */
.L_x_838:
        /* <DEDUP_REMOVED lines=11> */
.L_x_2696:


//--------------------- .text._ZN5flash16flash_fwd_kernelI23Flash_fwd_kernel_traitsILi64ELi128ELi128ELi4ELb0ELb0EN7cutlass10bfloat16_tE19Flash_kernel_traitsILi64ELi128ELi128ELi4ES3_EELb0ELb0ELb1ELb0ELb0ELb0ELb1ELb0EEEvNS_16Flash_fwd_paramsE --------------------------
	.section	.text._ZN5flash16flash_fwd_kernelI23Flash_fwd_kernel_traitsILi64ELi128ELi128ELi4ELb0ELb0EN7cutlass10bfloat16_tE19Flash_kernel_traitsILi64ELi128ELi128ELi4ES3_EELb0ELb0ELb1ELb0ELb0ELb0ELb1ELb0EEEvNS_16Flash_fwd_paramsE,"ax",@progbits
	.align	128
        .global         _ZN5flash16flash_fwd_kernelI23Flash_fwd_kernel_traitsILi64ELi128ELi128ELi4ELb0ELb0EN7cutlass10bfloat16_tE19Flash_kernel_traitsILi64ELi128ELi128ELi4ES3_EELb0ELb0ELb1ELb0ELb0ELb0ELb1ELb0EEEvNS_16Flash_fwd_paramsE
        .type           _ZN5flash16flash_fwd_kernelI23Flash_fwd_kernel_traitsILi64ELi128ELi128ELi4ELb0ELb0EN7cutlass10bfloat16_tE19Flash_kernel_traitsILi64ELi128ELi128ELi4ES3_EELb0ELb0ELb1ELb0ELb0ELb0ELb1ELb0EEEvNS_16Flash_fwd_paramsE,@function
        .size           _ZN5flash16flash_fwd_kernelI23Flash_fwd_kernel_traitsILi64ELi128ELi128ELi4ELb0ELb0EN7cutlass10bfloat16_tE19Flash_kernel_traitsILi64ELi128ELi128ELi4ES3_EELb0ELb0ELb1ELb0ELb0ELb0ELb1ELb0EEEvNS_16Flash_fwd_paramsE,(.L_x_2697 - _ZN5flash16flash_fwd_kernelI23Flash_fwd_kernel_traitsILi64ELi128ELi128ELi4ELb0ELb0EN7cutlass10bfloat16_tE19Flash_kernel_traitsILi64ELi128ELi128ELi4ES3_EELb0ELb0ELb1ELb0ELb0ELb0ELb1ELb0EEEvNS_16Flash_fwd_paramsE)
        .other          _ZN5flash16flash_fwd_kernelI23Flash_fwd_kernel_traitsILi64ELi128ELi128ELi4ELb0ELb0EN7cutlass10bfloat16_tE19Flash_kernel_traitsILi64ELi128ELi128ELi4ES3_EELb0ELb0ELb1ELb0ELb0ELb0ELb1ELb0EEEvNS_16Flash_fwd_paramsE,@"STO_CUDA_ENTRY STV_DEFAULT"
_ZN5flash16flash_fwd_kernelI23Flash_fwd_kernel_traitsILi64ELi128ELi128ELi4ELb0ELb0EN7cutlass10bfloat16_tE19Flash_kernel_traitsILi64ELi128ELi128ELi4ES3_EELb0ELb0ELb1ELb0ELb0ELb0ELb1ELb0EEEvNS_16Flash_fwd_paramsE:
.text._ZN5flash16flash_fwd_kernelI23Flash_fwd_kernel_traitsILi64ELi128ELi128ELi4ELb0ELb0EN7cutlass10bfloat16_tE19Flash_kernel_traitsILi64ELi128ELi128ELi4ES3_EELb0ELb0ELb1ELb0ELb0ELb0ELb1ELb0EEEvNS_16Flash_fwd_paramsE:
        /* <DEDUP_REMOVED lines=72> */
.L_x_839:
        /* <DEDUP_REMOVED lines=57> */
.L_x_841:
        /* <DEDUP_REMOVED lines=50> */
.L_x_843:
[----:B------:R-:W-:Y:S05]  /*0b30*/  BSYNC.RECONVERGENT B0 ;  /* 0x0000000000007941 */ /* 0x000fea0003800200 */
.L_x_842:
        /* <DEDUP_REMOVED lines=17> */
.L_x_845:
[----:B------:R-:W-:Y:S05]  /*0c50*/  BSYNC.RECONVERGENT B0 ;  /* 0x0000000000007941 */ /* 0x000fea0003800200 */
.L_x_844:
        /* <DEDUP_REMOVED lines=17> */
.L_x_847:
[----:B------:R-:W-:Y:S05]  /*0d70*/  BSYNC.RECONVERGENT B0 ;  /* 0x0000000000007941 */ /* 0x000fea0003800200 */
.L_x_846:
        /* <DEDUP_REMOVED lines=17> */
.L_x_849:
[----:B------:R-:W-:Y:S05]  /*0e90*/  BSYNC.RECONVERGENT B0 ;  /* 0x0000000000007941 */ /* 0x000fea0003800200 */
.L_x_848:
        /* <DEDUP_REMOVED lines=18> */
.L_x_851:
[----:B------:R-:W-:Y:S05]  /*0fc0*/  BSYNC.RECONVERGENT B0 ;  /* 0x0000000000007941 */ /* 0x000fea0003800200 */
.L_x_850:
        /* <DEDUP_REMOVED lines=17> */
.L_x_853:
[----:B------:R-:W-:Y:S05]  /*10e0*/  BSYNC.RECONVERGENT B0 ;  /* 0x0000000000007941 */ /* 0x000fea0003800200 */
.L_x_852:
        /* <DEDUP_REMOVED lines=15> */
.L_x_855:
[----:B------:R-:W-:Y:S05]  /*11e0*/  BSYNC.RECONVERGENT B0 ;  /* 0x0000000000007941 */ /* 0x000fea0003800200 */
.L_x_854:
        /* <DEDUP_REMOVED lines=15> */
.L_x_857:
[----:B------:R-:W-:Y:S05]  /*12e0*/  BSYNC.RECONVERGENT B0 ;  /* 0x0000000000007941 */ /* 0x000fea0003800200 */
.L_x_856:
        /* <DEDUP_REMOVED lines=10> */
.L_x_859:
[----:B------:R-:W-:Y:S05]  /*1390*/  BSYNC.RECONVERGENT B0 ;  /* 0x0000000000007941 */ /* 0x000fea0003800200 */
.L_x_858:
        /* <DEDUP_REMOVED lines=15> */
.L_x_861:
[----:B------:R-:W-:Y:S05]  /*1490*/  BSYNC.RECONVERGENT B0 ;  /* 0x0000000000007941 */ /* 0x000fea0003800200 */
.L_x_860:
        /* <DEDUP_REMOVED lines=10> */
.L_x_863:
[----:B------:R-:W-:Y:S05]  /*1540*/  BSYNC.RECONVERGENT B0 ;  /* 0x0000000000007941 */ /* 0x000fea0003800200 */
.L_x_862:
        /* <DEDUP_REMOVED lines=10> */
.L_x_865:
[----:B------:R-:W-:Y:S05]  /*15f0*/  BSYNC.RECONVERGENT B0 ;  /* 0x0000000000007941 */ /* 0x000fea0003800200 */
.L_x_864:
        /* <DEDUP_REMOVED lines=10> */
.L_x_867:
[----:B------:R-:W-:Y:S05]  /*16a0*/  BSYNC.RECONVERGENT B0 ;  /* 0x0000000000007941 */ /* 0x000fea0003800200 */
.L_x_866:
        /* <DEDUP_REMOVED lines=10> */
.L_x_869:
[----:B------:R-:W-:Y:S05]  /*1750*/  BSYNC.RECONVERGENT B0 ;  /* 0x0000000000007941 */ /* 0x000fea0003800200 */
.L_x_868:
        /* <DEDUP_REMOVED lines=10> */
.L_x_871:
[----:B------:R-:W-:Y:S05]  /*1800*/  BSYNC.RECONVERGENT B0 ;  /* 0x0000000000007941 */ /* 0x000fea0003800200 */
.L_x_870:
        /* <DEDUP_REMOVED lines=10> */
.L_x_840:
        /* <DEDUP_REMOVED lines=22> */
.L_x_872:
[----:B------:R-:W1:Y:S01]  /*1a10*/  LDCU.64 UR10, c[0x0][0x3b8] ;  /* 0x00007700ff0a77ac */ /* 0x000e620008000a00 */
[----:B------:R-:W-:-:S04]  /*1a20*/  UIADD3 UR13, UPT, UPT, UR26, UR27, URZ ;  /* 0x0000001b1a0d7290 */ /* 0x000fc8000fffe0ff */
[----:B-1----:R-:W-:Y:S02]  /*1a30*/  UIMAD.WIDE.U32 UR6, UR13, UR10, URZ ;  /* 0x0000000a0d0672a5 */ /* 0x002fe4000f8e00ff */
[----:B------:R-:W-:-:S04]  /*1a40*/  UIMAD UR13, UR13, UR11, URZ ;  /* 0x0000000b0d0d72a4 */ /* 0x000fc8000f8e02ff */
[----:B------:R-:W-:Y:S02]  /*1a50*/  UIADD3 UR13, UPT, UPT, UR7, UR13, URZ ;  /* 0x0000000d070d7290 */ /* 0x000fe4000fffe0ff */
.L_x_873:
        /* <DEDUP_REMOVED lines=38> */
.L_x_874:
[----:B------:R-:W1:Y:S01]  /*1cc0*/  LDCU.64 UR8, c[0x0][0x3c0] ;  /* 0x00007800ff0877ac */ /* 0x000e620008000a00 */
[----:B------:R-:W-:-:S04]  /*1cd0*/  UIADD3 UR26, UPT, UPT, UR26, UR27, URZ ;  /* 0x0000001b1a1a7290 */ /* 0x000fc8000fffe0ff */
[----:B-1----:R-:W-:Y:S02]  /*1ce0*/  UIMAD.WIDE.U32 UR4, UR26, UR8, URZ ;  /* 0x000000081a0472a5 */ /* 0x002fe4000f8e00ff */
[----:B------:R-:W-:-:S04]  /*1cf0*/  UIMAD UR26, UR26, UR9, URZ ;  /* 0x000000091a1a72a4 */ /* 0x000fc8000f8e02ff */
[----:B------:R-:W-:-:S03]  /*1d00*/  UIADD3 UR32, UPT, UPT, UR5, UR26, URZ ;  /* 0x0000001a05207290 */ /* 0x000fc6000fffe0ff */
[----:B------:R-:W-:-:S09]  /*1d10*/  UMOV UR26, UR4 ;  /* 0x00000004001a7c82 */ /* 0x000fd20008000000 */
.L_x_875:
        /* <DEDUP_REMOVED lines=71> */
.L_x_878:
[----:B------:R1:W-:Y:S02]  /*2190*/  STS.128 [R246], RZ ;  /* 0x000000fff6007388 */ /* 0x0003e40000000c00 */
.L_x_877:
[----:B------:R-:W-:Y:S05]  /*21a0*/  BSYNC.RECONVERGENT B0 ;  /* 0x0000000000007941 */ /* 0x000fea0003800200 */
.L_x_876:
        /* <DEDUP_REMOVED lines=41> */
.L_x_880:
[----:B------:R-:W-:Y:S05]  /*2440*/  BSYNC.RECONVERGENT B0 ;  /* 0x0000000000007941 */ /* 0x000fea0003800200 */
.L_x_879:
        /* <DEDUP_REMOVED lines=22> */
.L_x_882:
[----:B------:R-:W-:Y:S05]  /*25b0*/  BSYNC.RECONVERGENT B0 ;  /* 0x0000000000007941 */ /* 0x000fea0003800200 */
.L_x_881:
        /* <DEDUP_REMOVED lines=22> */
.L_x_884:
[----:B------:R-:W-:Y:S05]  /*2720*/  BSYNC.RECONVERGENT B0 ;  /* 0x0000000000007941 */ /* 0x000fea0003800200 */
.L_x_883:
        /* <DEDUP_REMOVED lines=22> */
.L_x_886:
[----:B------:R-:W-:Y:S05]  /*2890*/  BSYNC.RECONVERGENT B0 ;  /* 0x0000000000007941 */ /* 0x000fea0003800200 */
.L_x_885:
        /* <DEDUP_REMOVED lines=22> */
.L_x_888:
[----:B------:R-:W-:Y:S05]  /*2a00*/  BSYNC.RECONVERGENT B0 ;  /* 0x0000000000007941 */ /* 0x000fea0003800200 */
.L_x_887:
        /* <DEDUP_REMOVED lines=22> */
.L_x_890:
[----:B------:R-:W-:Y:S05]  /*2b70*/  BSYNC.RECONVERGENT B0 ;  /* 0x0000000000007941 */ /* 0x000fea0003800200 */
.L_x_889:
        /* <DEDUP_REMOVED lines=22> */
.L_x_892:
[----:B------:R-:W-:Y:S05]  /*2ce0*/  BSYNC.RECONVERGENT B0 ;  /* 0x0000000000007941 */ /* 0x000fea0003800200 */
.L_x_891:
        /* <DEDUP_REMOVED lines=18> */
.L_x_895:
[----:B------:R1:W-:Y:S02]  /*2e10*/  STS.128 [R246+0x4000], RZ ;  /* 0x004000fff6007388 */ /* 0x0003e40000000c00 */
.L_x_894:
[----:B------:R-:W-:Y:S05]  /*2e20*/  BSYNC.RECONVERGENT B0 ;  /* 0x0000000000007941 */ /* 0x000fea0003800200 */
.L_x_893:
        /* <DEDUP_REMOVED lines=25> */
.L_x_897:
[----:B------:R-:W-:Y:S05]  /*2fc0*/  BSYNC.RECONVERGENT B0 ;  /* 0x0000000000007941 */ /* 0x000fea0003800200 */
.L_x_896:
        /* <DEDUP_REMOVED lines=18> */
.L_x_899:
[----:B------:R-:W-:Y:S05]  /*30f0*/  BSYNC.RECONVERGENT B0 ;  /* 0x0000000000007941 */ /* 0x000fea0003800200 */
.L_x_898:
        /* <DEDUP_REMOVED lines=20> */
.L_x_901:
[----:B------:R-:W-:Y:S05]  /*3240*/  BSYNC.RECONVERGENT B0 ;  /* 0x0000000000007941 */ /* 0x000fea0003800200 */
.L_x_900:
        /* <DEDUP_REMOVED lines=16> */
.L_x_903:
[----:B------:R-:W-:Y:S05]  /*3350*/  BSYNC.RECONVERGENT B0 ;  /* 0x0000000000007941 */ /* 0x000fea0003800200 */
.L_x_902:
        /* <DEDUP_REMOVED lines=20> */
.L_x_905:
[----:B------:R-:W-:Y:S05]  /*34a0*/  BSYNC.RECONVERGENT B0 ;  /* 0x0000000000007941 */ /* 0x000fea0003800200 */
.L_x_904:
        /* <DEDUP_REMOVED lines=20> */
.L_x_907:
[----:B------:R-:W-:Y:S05]  /*35f0*/  BSYNC.RECONVERGENT B0 ;  /* 0x0000000000007941 */ /* 0x000fea0003800200 */
.L_x_906:
        /* <DEDUP_REMOVED lines=20> */
.L_x_909:
[----:B------:R-:W-:Y:S05]  /*3740*/  BSYNC.RECONVERGENT B0 ;  /* 0x0000000000007941 */ /* 0x000fea0003800200 */
.L_x_908:
        /* <DEDUP_REMOVED lines=22> */
.L_x_912:
[----:B------:R1:W-:Y:S01]  /*38b0*/  STS.128 [R246+0x8000], RZ ;  /* 0x008000fff6007388 */ /* 0x0003e20000000c00 */
[----:B------:R-:W-:Y:S05]  /*38c0*/  BRA `(.L_x_913) ;  /* 0x0000000000047947 */ /* 0x000fea0003800000 */
.L_x_911:
[----:B------:R1:W-:Y:S02]  /*38d0*/  STS.128 [R246+0x8000], RZ ;  /* 0x008000fff6007388 */ /* 0x0003e40000000c00 */
.L_x_913:
[----:B------:R-:W-:Y:S05]  /*38e0*/  BSYNC.RECONVERGENT B0 ;  /* 0x0000000000007941 */ /* 0x000fea0003800200 */
.L_x_910:
[----:B------:R-:W-:Y:S01]  /*38f0*/  ISETP.GE.AND P0, PT, R16, UR4, PT ;  /* 0x0000000410007c0c */ /* 0x000fe2000bf06270 */
[C---:B--2---:R-:W-:Y:S01]  /*3900*/  IMAD.SHL.U32 R2, R238.reuse, 0x40, RZ ;  /* 0x00000040ee027824 */ /* 0x044fe200078e00ff */
[----:B------:R-:W-:Y:S01]  /*3910*/  SHF.R.U32.HI R111, RZ, 0x1, R238 ;  /* 0x00000001ff6f7819 */ /* 0x000fe200000116ee */
[----:B------:R-:W-:Y:S01]  /*3920*/  IMAD.SHL.U32 R3, R238, 0x20, RZ ;  /* 0x00000020ee037824 */ /* 0x000fe200078e00ff */
[----:B------:R-:W-:Y:S01]  /*3930*/  BSSY.RECONVERGENT B0, `(.L_x_914) ;  /* 0x0000021000007945 */ /* 0x000fe20003800200 */
[----:B------:R-:W-:Y:S02]  /*3940*/  ISETP.GE.AND P6, PT, R15, UR4, PT ;  /* 0x000000040f007c0c */ /* 0x000fe4000bfc6270 */
[----:B------:R-:W-:Y:S02]  /*3950*/  LOP3.LUT R0, R234, 0x1c0, R2, 0xf8, !PT ;  /* 0x000001c0ea007812 */ /* 0x000fe400078ef802 */
[----:B------:R-:W-:Y:S02]  /*3960*/  LOP3.LUT R208, R2, 0x200, RZ, 0xc0, !PT ;  /* 0x0000020002d07812 */ /* 0x000fe400078ec0ff */
[----:B------:R-:W-:-:S02]  /*3970*/  LOP3.LUT R126, R0, 0x8, R111, 0x78, !PT ;  /* 0x00000008007e7812 */ /* 0x000fc400078e786f */
[----:B------:R2:W-:Y:S01]  /*3980*/  @P0 STS.128 [R246+0x8800], RZ ;  /* 0x008800fff6000388 */ /* 0x0005e20000000c00 */
[----:B------:R-:W-:Y:S02]  /*3990*/  LOP3.LUT R88, R2, 0x400, RZ, 0xc0, !PT ;  /* 0x0000040002587812 */ /* 0x000fe400078ec0ff */
        /* <DEDUP_REMOVED lines=26> */
.L_x_915:
[----:B------:R-:W-:Y:S05]  /*3b40*/  BSYNC.RECONVERGENT B0 ;  /* 0x0000000000007941 */ /* 0x000fea0003800200 */
.L_x_914:
        /* <DEDUP_REMOVED lines=18> */
.L_x_917:
[----:B------:R-:W-:Y:S05]  /*3c70*/  BSYNC.RECONVERGENT B0 ;  /* 0x0000000000007941 */ /* 0x000fea0003800200 */
.L_x_916:
        /* <DEDUP_REMOVED lines=20> */
.L_x_919:
[----:B------:R-:W-:Y:S05]  /*3dc0*/  BSYNC.RECONVERGENT B0 ;  /* 0x0000000000007941 */ /* 0x000fea0003800200 */
.L_x_918:
        /* <DEDUP_REMOVED lines=17> */
.L_x_921:
[----:B------:R-:W-:Y:S05]  /*3ee0*/  BSYNC.RECONVERGENT B0 ;  /* 0x0000000000007941 */ /* 0x000fea0003800200 */
.L_x_920:
        /* <DEDUP_REMOVED lines=20> */
.L_x_923:
[----:B------:R-:W-:Y:S05]  /*4030*/  BSYNC.RECONVERGENT B0 ;  /* 0x0000000000007941 */ /* 0x000fea0003800200 */
.L_x_922:
        /* <DEDUP_REMOVED lines=20> */
.L_x_925:
[----:B------:R-:W-:Y:S05]  /*4180*/  BSYNC.RECONVERGENT B0 ;  /* 0x0000000000007941 */ /* 0x000fea0003800200 */
.L_x_924:
        /* <DEDUP_REMOVED lines=20> */
.L_x_927:
[----:B------:R-:W-:Y:S05]  /*42d0*/  BSYNC.RECONVERGENT B0 ;  /* 0x0000000000007941 */ /* 0x000fea0003800200 */
.L_x_926:
[----:B------:R-:W-:Y:S01]  /*42e0*/  LDSM.16.M88.4 R32, [R236] ;  /* 0x00000000ec20783b */ /* 0x000fe20000000200 */
[----:B------:R-:W-:Y:S01]  /*42f0*/  LOP3.LUT P6, RZ, R238, 0x2, RZ, 0xc0, !PT ;  /* 0x00000002eeff7812 */ /* 0x000fe200078cc0ff */
[----:B------:R-:W5:Y:S01]  /*4300*/  LDCU UR4, c[0x0][0x50c] ;  /* 0x0000a180ff0477ac */ /* 0x000f620008000800 */
[----:B------:R-:W-:Y:S01]  /*4310*/  MOV R0, 0x20 ;  /* 0x0000002000007802 */ /* 0x000fe20000000f00 */
[----:B------:R-:W2:Y:S01]  /*4320*/  LDSM.16.M88.4 R36, [R88+UR5+0x4000] ;  /* 0x004000055824783b */ /* 0x000ea20008000200 */
[----:B------:R-:W-:Y:S01]  /*4330*/  IADD3 R200, PT, PT, R88, UR5, RZ ;  /* 0x0000000558c87c10 */ /* 0x000fe2000fffe0ff */
[----:B------:R-:W-:Y:S01]  /*4340*/  UISETP.GT.AND UP0, UPT, UR25, UR15, UPT ;  /* 0x0000000f1900728c */ /* 0x000fe2000bf04270 */
[----:B------:R-:W-:Y:S01]  /*4350*/  SEL R168, R0, 0xffffffe0, !P6 ;  /* 0xffffffe000a87807 */ /* 0x000fe20007000000 */
[----:B------:R-:W4:Y:S01]  /*4360*/  LDSM.16.M88.4 R28, [R236+0x2000] ;  /* 0x00200000ec1c783b */ /* 0x000f220000000200 */
[----:B------:R-:W-:Y:S02]  /*4370*/  LOP3.LUT P3, RZ, R238, 0x4, RZ, 0xc0, !PT ;  /* 0x00000004eeff7812 */ /* 0x000fe4000786c0ff */
[-C--:B------:R-:W-:Y:S01]  /*4380*/  IADD3 R0, PT, PT, R236, R168.reuse, RZ ;  /* 0x000000a8ec007210 */ /* 0x080fe20007ffe0ff */
[----:B------:R-:W-:Y:S01]  /*4390*/  LDSM.16.M88.4 R56, [R88+UR5+0x4800] ;  /* 0x004800055838783b */ /* 0x000fe20008000200 */
[----:B-1----:R-:W-:-:S02]  /*43a0*/  IADD3 R3, PT, PT, R200, R168, RZ ;  /* 0x000000a8c8037210 */ /* 0x002fc40007ffe0ff */
[----:B------:R-:W-:Y:S01]  /*43b0*/  MOV R2, 0x40 ;  /* 0x0000004000027802 */ /* 0x000fe20000000f00 */
[----:B------:R-:W-:Y:S01]  /*43c0*/  LDSM.16.M88.4 R24, [R0] ;  /* 0x000000000018783b */ /* 0x000fe20000000200 */
[----:B------:R-:W-:Y:S02]  /*43d0*/  MOV R247, 0x8 ;  /* 0x0000000800f77802 */ /* 0x000fe40000000f00 */
[----:B------:R-:W-:Y:S01]  /*43e0*/  SEL R213, R2, 0xffffffc0, !P3 ;  /* 0xffffffc002d57807 */ /* 0x000fe20005800000 */
[----:B------:R-:W1:Y:S01]  /*43f0*/  LDSM.16.M88.4 R40, [R3+0x4000] ;  /* 0x004000000328783b */ /* 0x000e620000000200 */
[----:B------:R-:W-:Y:S02]  /*4400*/  MOV R250, 0x40 ;  /* 0x0000004000fa7802 */ /* 0x000fe40000000f00 */
[-C--:B------:R-:W-:Y:S01]  /*4410*/  IADD3 R2, PT, PT, R236, R213.reuse, RZ ;  /* 0x000000d5ec027210 */ /* 0x080fe20007ffe0ff */
[----:B---3--:R3:W5:Y:S01]  /*4420*/  LDSM.16.M88.4 R20, [R0+0x2000] ;  /* 0x002000000014783b */ /* 0x0087620000000200 */
[----:B------:R-:W-:-:S02]  /*4430*/  IADD3 R216, PT, PT, R200, R213, RZ ;  /* 0x000000d5c8d87210 */ /* 0x000fc40007ffe0ff */
[----:B------:R-:W-:Y:S01]  /*4440*/  MOV R251, 0x48 ;  /* 0x0000004800fb7802 */ /* 0x000fe20000000f00 */
[----:B------:R-:W-:Y:S01]  /*4450*/  LDSM.16.M88.4 R16, [R2] ;  /* 0x000000000210783b */ /* 0x000fe20000000200 */
[----:B------:R-:W-:-:S03]  /*4460*/  IADD3 R89, PT, PT, R168, R216, RZ ;  /* 0x000000d8a8597210 */ /* 0x000fc60007ffe0ff */
[----:B------:R-:W5:Y:S04]  /*4470*/  LDSM.16.M88.4 R52, [R216+0x4000] ;  /* 0x00400000d834783b */ /* 0x000f680000000200 */
[----:B------:R-:W-:Y:S04]  /*4480*/  LDSM.16.M88.4 R48, [R89+0x4000] ;  /* 0x004000005930783b */ /* 0x000fe80000000200 */
[----:B------:R1:W5:Y:S01]  /*4490*/  LDSM.16.M88.4 R12, [R2+0x2000] ;  /* 0x00200000020c783b */ /* 0x0003620000000200 */
[----:B--2---:R-:W-:Y:S03]  /*44a0*/  HMMA.16816.F32.BF16 R4, R32, R36, RZ ;  /* 0x000000242004723c */ /* 0x004fe600000418ff */
[----:B------:R-:W0:Y:S01]  /*44b0*/  LDGDEPBAR ;  /* 0x00000000000079af */ /* 0x000e220000000000 */
[----:B---3--:R-:W-:-:S03]  /*44c0*/  IADD3 R0, PT, PT, R168, R2, RZ ;  /* 0x00000002a8007210 */ /* 0x008fc60007ffe0ff */
[----:B------:R-:W-:Y:S01]  /*44d0*/  STL [R1+0xd0], R213 ;  /* 0x0000d0d501007387 */ /* 0x000fe20000100800 */
[----:B----4-:R-:W-:Y:S03]  /*44e0*/  HMMA.16816.F32.BF16 R60, R28, R36, RZ ;  /* 0x000000241c3c723c */ /* 0x010fe600000418ff */
[----:B------:R-:W2:Y:S05]  /*44f0*/  LDSM.16.M88.4 R8, [R0] ;  /* 0x000000000008783b */ /* 0x000eaa0000000200 */
[----:B------:R-:W-:Y:S01]  /*4500*/  HMMA.16816.F32.BF16 R72, R32, R38, RZ ;  /* 0x000000262048723c */ /* 0x000fe200000418ff */
[----:B-1----:R-:W-:-:S04]  /*4510*/  SHF.R.U32.HI R2, RZ, 0x2, R238 ;  /* 0x00000002ff027819 */ /* 0x002fc800000116ee */
[----:B------:R-:W-:-:S03]  /*4520*/  LOP3.LUT R2, R2, 0x7, RZ, 0xc0, !PT ;  /* 0x0000000702027812 */ /* 0x000fc600078ec0ff */
[-C--:B------:R-:W-:Y:S01]  /*4530*/  HMMA.16816.F32.BF16 R44, R24, R40.reuse, R4 ;  /* 0x00000028182c723c */ /* 0x080fe20000041804 */
[----:B------:R1:W3:Y:S07]  /*4540*/  LDSM.16.M88.4 R4, [R0+0x2000] ;  /* 0x002000000004783b */ /* 0x0002ee0000000200 */
[----:B-----5:R-:W-:Y:S08]  /*4550*/  HMMA.16816.F32.BF16 R64, R20, R40, R60 ;  /* 0x000000281440723c */ /* 0x020ff0000004183c */
[----:B------:R-:W-:Y:S08]  /*4560*/  HMMA.16816.F32.BF16 R68, R28, R38, RZ ;  /* 0x000000261c44723c */ /* 0x000ff000000418ff */
[-C--:B------:R-:W-:Y:S01]  /*4570*/  HMMA.16816.F32.BF16 R60, R16, R52.reuse, R44 ;  /* 0x00000034103c723c */ /* 0x080fe2000004182c */
[----:B------:R-:W4:Y:S07]  /*4580*/  LDSM.16.M88.4 R44, [R3+0x4800] ;  /* 0x00480000032c783b */ /* 0x000f2e0000000200 */
[----:B------:R-:W-:Y:S08]  /*4590*/  HMMA.16816.F32.BF16 R36, R12, R52, R64 ;  /* 0x000000340c24723c */ /* 0x000ff00000041840 */
[----:B------:R-:W-:Y:S08]  /*45a0*/  HMMA.16816.F32.BF16 R68, R20, R42, R68 ;  /* 0x0000002a1444723c */ /* 0x000ff00000041844 */
[----:B--2---:R-:W-:Y:S08]  /*45b0*/  HMMA.16816.F32.BF16 R76, R8, R48, R60 ;  /* 0x00000030084c723c */ /* 0x004ff0000004183c */
[----:B------:R-:W-:Y:S01]  /*45c0*/  HMMA.16816.F32.BF16 R60, R24, R42, R72 ;  /* 0x0000002a183c723c */ /* 0x000fe20000041848 */
[----:B------:R-:W2:Y:S07]  /*45d0*/  LDSM.16.M88.4 R40, [R216+0x4800] ;  /* 0x00480000d828783b */ /* 0x000eae0000000200 */
[----:B------:R-:W-:Y:S03]  /*45e0*/  HMMA.16816.F32.BF16 R64, R32, R56, RZ ;  /* 0x000000382040723c */ /* 0x000fe600000418ff */
[----:B------:R-:W-:Y:S01]  /*45f0*/  FMUL.FTZ R76, R76, UR4 ;  /* 0x000000044c4c7c20 */ /* 0x000fe20008410000 */
[----:B------:R-:W-:Y:S01]  /*4600*/  FMUL.FTZ R77, R77, UR4 ;  /* 0x000000044d4d7c20 */ /* 0x000fe20008410000 */
[----:B------:R-:W-:Y:S01]  /*4610*/  FMUL.FTZ R78, R78, UR4 ;  /* 0x000000044e4e7c20 */ /* 0x000fe20008410000 */
[----:B-1----:R-:W-:Y:S01]  /*4620*/  FMUL.FTZ R0, R79, UR4 ;  /* 0x000000044f007c20 */ /* 0x002fe20008410000 */
[----:B------:R-:W1:Y:S01]  /*4630*/  MUFU.TANH R207, R76 ;  /* 0x0000004c00cf7308 */ /* 0x000e620000002400 */
[----:B---3--:R-:W-:Y:S07]  /*4640*/  HMMA.16816.F32.BF16 R72, R4, R48, R36 ;  /* 0x000000300448723c */ /* 0x008fee0000041824 */
[----:B------:R-:W3:Y:S01]  /*4650*/  MUFU.TANH R206, R77 ;  /* 0x0000004d00ce7308 */ /* 0x000ee20000002400 */
[-C--:B------:R-:W-:Y:S07]  /*4660*/  HMMA.16816.F32.BF16 R60, R16, R54.reuse, R60 ;  /* 0x00000036103c723c */ /* 0x080fee000004183c */
[----:B------:R-:W1:Y:S01]  /*4670*/  MUFU.TANH R194, R78 ;  /* 0x0000004e00c27308 */ /* 0x000e620000002400 */
[----:B------:R-:W-:Y:S03]  /*4680*/  HMMA.16816.F32.BF16 R52, R12, R54, R68 ;  /* 0x000000360c34723c */ /* 0x000fe60000041844 */
[----:B------:R-:W-:Y:S01]  /*4690*/  FMUL.FTZ R72, R72, UR4 ;  /* 0x0000000448487c20 */ /* 0x000fe20008410000 */
[----:B------:R-:W-:Y:S01]  /*46a0*/  FMUL.FTZ R74, R74, UR4 ;  /* 0x000000044a4a7c20 */ /* 0x000fe20008410000 */
[----:B------:R-:W-:-:S02]  /*46b0*/  FMUL.FTZ R75, R75, UR4 ;  /* 0x000000044b4b7c20 */ /* 0x000fc40008410000 */
[----:B------:R5:W1:Y:S01]  /*46c0*/  MUFU.TANH R193, R0 ;  /* 0x0000000000c17308 */ /* 0x000a620000002400 */
[----:B------:R-:W-:Y:S07]  /*46d0*/  HMMA.16816.F32.BF16 R36, R28, R56, RZ ;  /* 0x000000381c24723c */ /* 0x000fee00000418ff */
[----:B------:R-:W1:Y:S01]  /*46e0*/  MUFU.TANH R201, R72 ;  /* 0x0000004800c97308 */ /* 0x000e620000002400 */
[----:B----4-:R-:W-:Y:S07]  /*46f0*/  HMMA.16816.F32.BF16 R84, R24, R44, R64 ;  /* 0x0000002c1854723c */ /* 0x010fee0000041840 */
[----:B------:R-:W4:Y:S01]  /*4700*/  MUFU.TANH R205, R74 ;  /* 0x0000004a00cd7308 */ /* 0x000f220000002400 */
[----:B------:R-:W-:Y:S01]  /*4710*/  HMMA.16816.F32.BF16 R64, R8, R50, R60 ;  /* 0x000000320840723c */ /* 0x000fe2000004183c */
[----:B-----5:R-:W-:-:S06]  /*4720*/  FMUL.FTZ R0, R73, UR4 ;  /* 0x0000000449007c20 */ /* 0x020fcc0008410000 */
[----:B------:R-:W1:Y:S01]  /*4730*/  MUFU.TANH R204, R75 ;  /* 0x0000004b00cc7308 */ /* 0x000e620000002400 */
[----:B------:R-:W-:Y:S07]  /*4740*/  HMMA.16816.F32.BF16 R60, R28, R58, RZ ;  /* 0x0000003a1c3c723c */ /* 0x000fee00000418ff */
[----:B------:R5:W1:Y:S01]  /*4750*/  MUFU.TANH R199, R0 ;  /* 0x0000000000c77308 */ /* 0x000a620000002400 */
[----:B------:R-:W-:Y:S01]  /*4760*/  HMMA.16816.F32.BF16 R76, R4, R50, R52 ;  /* 0x00000032044c723c */ /* 0x000fe20000041834 */
[----:B------:R-:W3:Y:S02]  /*4770*/  LDSM.16.M88.4 R48, [R88+UR5+0x5000] ;  /* 0x005000055830783b */ /* 0x000ee40008000200 */
[----:B------:R-:W-:-:S04]  /*4780*/  FMUL.FTZ R64, R64, UR4 ;  /* 0x0000000440407c20 */ /* 0x000fc80008410000 */
[----:B------:R-:W1:Y:S01]  /*4790*/  MUFU.TANH R203, R64 ;  /* 0x0000004000cb7308 */ /* 0x000e620000002400 */
[----:B------:R-:W-:Y:S08]  /*47a0*/  HMMA.16816.F32.BF16 R56, R32, R58, RZ ;  /* 0x0000003a2038723c */ /* 0x000ff000000418ff */
[----:B------:R-:W-:Y:S01]  /*47b0*/  HMMA.16816.F32.BF16 R80, R20, R44, R36 ;  /* 0x0000002c1450723c */ /* 0x000fe20000041824 */
[----:B------:R-:W4:Y:S01]  /*47c0*/  LDSM.16.M88.4 R36, [R89+0x4800] ;  /* 0x004800005924783b */ /* 0x000f220000000200 */
[----:B-----5:R-:W-:-:S04]  /*47d0*/  FMUL.FTZ R0, R65, UR4 ;  /* 0x0000000441007c20 */ /* 0x020fc80008410000 */
[----:B------:R5:W1:Y:S02]  /*47e0*/  MUFU.TANH R202, R0 ;  /* 0x0000000000ca7308 */ /* 0x000a640000002400 */
[-C--:B------:R-:W-:Y:S08]  /*47f0*/  HMMA.16816.F32.BF16 R72, R20, R46.reuse, R60 ;  /* 0x0000002e1448723c */ /* 0x080ff0000004183c */
[----:B------:R-:W-:Y:S01]  /*4800*/  HMMA.16816.F32.BF16 R68, R24, R46, R56 ;  /* 0x0000002e1844723c */ /* 0x000fe20000041838 */
[----:B------:R-:W1:Y:S07]  /*4810*/  LDSM.16.M88.4 R44, [R3+0x5000] ;  /* 0x00500000032c783b */ /* 0x000e6e0000000200 */
[----:B--2---:R-:W-:Y:S01]  /*4820*/  HMMA.16816.F32.BF16 R52, R12, R40, R80 ;  /* 0x000000280c34723c */ /* 0x004fe20000041850 */
[----:B-----5:R-:W-:-:S04]  /*4830*/  FMUL.FTZ R0, R66, UR4 ;  /* 0x0000000442007c20 */ /* 0x020fc80008410000 */
[----:B------:R2:W1:Y:S03]  /*4840*/  MUFU.TANH R175, R0 ;  /* 0x0000000000af7308 */ /* 0x0004660000002400 */
[----:B------:R-:W-:Y:S08]  /*4850*/  HMMA.16816.F32.BF16 R60, R16, R40, R84 ;  /* 0x00000028103c723c */ /* 0x000ff00000041854 */
[----:B---3--:R-:W-:Y:S01]  /*4860*/  HMMA.16816.F32.BF16 R56, R32, R48, RZ ;  /* 0x000000302038723c */ /* 0x008fe200000418ff */
[----:B--2---:R-:W-:-:S07]  /*4870*/  FMUL.FTZ R0, R67, UR4 ;  /* 0x0000000443007c20 */ /* 0x004fce0008410000 */
[----:B----4-:R-:W-:Y:S01]  /*4880*/  HMMA.16816.F32.BF16 R64, R4, R36, R52 ;  /* 0x000000240440723c */ /* 0x010fe20000041834 */
[----:B------:R2:W3:Y:S07]  /*4890*/  MUFU.TANH R174, R0 ;  /* 0x0000000000ae7308 */ /* 0x0004ee0000002400 */
[----:B------:R-:W-:Y:S08]  /*48a0*/  HMMA.16816.F32.BF16 R52, R28, R48, RZ ;  /* 0x000000301c34723c */ /* 0x000ff000000418ff */
[----:B------:R-:W-:Y:S03]  /*48b0*/  HMMA.16816.F32.BF16 R60, R8, R36, R60 ;  /* 0x00000024083c723c */ /* 0x000fe6000004183c */
[----:B------:R-:W-:Y:S01]  /*48c0*/  FMUL.FTZ R64, R64, UR4 ;  /* 0x0000000440407c20 */ /* 0x000fe20008410000 */
[----:B--2---:R-:W-:Y:S01]  /*48d0*/  FMUL.FTZ R0, R76, UR4 ;  /* 0x000000044c007c20 */ /* 0x004fe20008410000 */
[----:B------:R-:W-:Y:S01]  /*48e0*/  FMUL.FTZ R65, R65, UR4 ;  /* 0x0000000441417c20 */ /* 0x000fe20008410000 */
[----:B------:R-:W-:Y:S01]  /*48f0*/  FMUL.FTZ R66, R66, UR4 ;  /* 0x0000000442427c20 */ /* 0x000fe20008410000 */
[----:B------:R-:W-:Y:S01]  /*4900*/  FMUL.FTZ R67, R67, UR4 ;  /* 0x0000000443437c20 */ /* 0x000fe20008410000 */
[----:B------:R2:W4:Y:S08]  /*4910*/  MUFU.TANH R191, R0 ;  /* 0x0000000000bf7308 */ /* 0x0005300000002400 */
[----:B------:R-:W1:Y:S08]  /*4920*/  MUFU.TANH R159, R64 ;  /* 0x00000040009f7308 */ /* 0x000e700000002400 */
[----:B------:R-:W1:Y:S01]  /*4930*/  MUFU.TANH R158, R65 ;  /* 0x00000041009e7308 */ /* 0x000e620000002400 */
[----:B--2---:R-:W-:-:S07]  /*4940*/  FMUL.FTZ R0, R77, UR4 ;  /* 0x000000044d007c20 */ /* 0x004fce0008410000 */
[----:B------:R2:W1:Y:S08]  /*4950*/  MUFU.TANH R176, R0 ;  /* 0x0000000000b07308 */ /* 0x0004700000002400 */
[----:B------:R-:W1:Y:S08]  /*4960*/  MUFU.TANH R192, R66 ;  /* 0x0000004200c07308 */ /* 0x000e700000002400 */
[----:B------:R-:W1:Y:S01]  /*4970*/  MUFU.TANH R187, R67 ;  /* 0x0000004300bb7308 */ /* 0x000e620000002400 */
[----:B--2---:R-:W-:-:S07]  /*4980*/  FMUL.FTZ R0, R78, UR4 ;  /* 0x000000044e007c20 */ /* 0x004fce0008410000 */
[----:B------:R2:W1:Y:S02]  /*4990*/  MUFU.TANH R198, R0 ;  /* 0x0000000000c67308 */ /* 0x0004640000002400 */
[----:B--2---:R-:W-:Y:S02]  /*49a0*/  FMUL.FTZ R0, R79, UR4 ;  /* 0x000000044f007c20 */ /* 0x004fe40008410000 */
[----:B-1----:R-:W-:Y:S04]  /*49b0*/  HMMA.16816.F32.BF16 R76, R24, R44, R56 ;  /* 0x0000002c184c723c */ /* 0x002fe80000041838 */
[----:B------:R1:W2:Y:S04]  /*49c0*/  MUFU.TANH R197, R0 ;  /* 0x0000000000c57308 */ /* 0x0002a80000002400 */
[----:B------:R-:W-:Y:S08]  /*49d0*/  HMMA.16816.F32.BF16 R56, R16, R42, R68 ;  /* 0x0000002a1038723c */ /* 0x000ff00000041844 */
[----:B------:R-:W-:Y:S01]  /*49e0*/  HMMA.16816.F32.BF16 R68, R20, R44, R52 ;  /* 0x0000002c1444723c */ /* 0x000fe20000041834 */
[----:B-1----:R-:W-:-:S07]  /*49f0*/  FMUL.FTZ R0, R60, UR4 ;  /* 0x000000043c007c20 */ /* 0x002fce0008410000 */
[----:B------:R-:W-:Y:S01]  /*4a00*/  HMMA.16816.F32.BF16 R52, R12, R42, R72 ;  /* 0x0000002a0c34723c */ /* 0x000fe20000041848 */
[----:B------:R-:W1:Y:S01]  /*4a10*/  LDSM.16.M88.4 R40, [R216+0x5000] ;  /* 0x00500000d828783b */ /* 0x000e620000000200 */
[----:B------:R5:W1:Y:S02]  /*4a20*/  MUFU.TANH R196, R0 ;  /* 0x0000000000c47308 */ /* 0x000a640000002400 */
[----:B-----5:R-:W-:-:S15]  /*4a30*/  FMUL.FTZ R0, R61, UR4 ;  /* 0x000000043d007c20 */ /* 0x020fde0008410000 */
[----:B------:R-:W-:-:S01]  /*4a40*/  NOP ;  /* 0x0000000000007918 */ /* 0x000fc20000000000 */
[----:B------:R-:W-:Y:S01]  /*4a50*/  HMMA.16816.F32.BF16 R72, R4, R38, R52 ;  /* 0x000000260448723c */ /* 0x000fe20000041834 */
[----:B------:R5:W1:Y:S07]  /*4a60*/  MUFU.TANH R195, R0 ;  /* 0x0000000000c37308 */ /* 0x000a6e0000002400 */
[----:B------:R-:W-:Y:S01]  /*4a70*/  HMMA.16816.F32.BF16 R52, R32, R50, RZ ;  /* 0x000000322034723c */ /* 0x000fe200000418ff */
[----:B-----5:R-:W-:-:S04]  /*4a80*/  FMUL.FTZ R0, R62, UR4 ;  /* 0x000000043e007c20 */ /* 0x020fc80008410000 */
[----:B------:R5:W2:-:S15]  /*4a90*/  MUFU.TANH R157, R0 ;  /* 0x00000000009d7308 */ /* 0x000a9e0000002400 */
[----:B------:R-:W-:Y:S08]  /*4aa0*/  HMMA.16816.F32.BF16 R64, R24, R46, R52 ;  /* 0x0000002e1840723c */ /* 0x000ff00000041834 */
[----:B-1----:R-:W-:Y:S01]  /*4ab0*/  HMMA.16816.F32.BF16 R52, R12, R40, R68 ;  /* 0x000000280c34723c */ /* 0x002fe20000041844 */
[----:B-----5:R-:W-:-:S07]  /*4ac0*/  FMUL.FTZ R0, R63, UR4 ;  /* 0x000000043f007c20 */ /* 0x020fce0008410000 */
[----:B------:R-:W-:Y:S01]  /*4ad0*/  HMMA.16816.F32.BF16 R60, R8, R38, R56 ;  /* 0x00000026083c723c */ /* 0x000fe20000041838 */
[----:B------:R-:W1:Y:S01]  /*4ae0*/  LDSM.16.M88.4 R36, [R89+0x5000] ;  /* 0x005000005924783b */ /* 0x000e620000000200 */
[----:B------:R5:W1:Y:S06]  /*4af0*/  MUFU.TANH R143, R0 ;  /* 0x00000000008f7308 */ /* 0x000a6c0000002400 */
[----:B------:R-:W-:Y:S01]  /*4b00*/  HMMA.16816.F32.BF16 R56, R28, R50, RZ ;  /* 0x000000321c38723c */ /* 0x000fe200000418ff */
[----:B------:R-:W3:Y:S10]  /*4b10*/  LDSM.16.M88.4 R48, [R88+UR5+0x5800] ;  /* 0x005800055830783b */ /* 0x000ef40008000200 */
[----:B------:R-:W-:Y:S01]  /*4b20*/  FMUL.FTZ R60, R60, UR4 ;  /* 0x000000043c3c7c20 */ /* 0x000fe20008410000 */
[----:B-----5:R-:W-:-:S03]  /*4b30*/  FMUL.FTZ R0, R61, UR4 ;  /* 0x000000043d007c20 */ /* 0x020fc60008410000 */
[----:B------:R-:W1:Y:S05]  /*4b40*/  MUFU.TANH R186, R60 ;  /* 0x0000003c00ba7308 */ /* 0x000e6a0000002400 */
[----:B------:R-:W-:Y:S01]  /*4b50*/  HMMA.16816.F32.BF16 R84, R20, R46, R56 ;  /* 0x0000002e1454723c */ /* 0x000fe20000041838 */
[----:B------:R-:W5:Y:S02]  /*4b60*/  LDSM.16.M88.4 R44, [R3+0x5800] ;  /* 0x00580000032c783b */ /* 0x000f640000000200 */
[----:B------:R4:W2:Y:S05]  /*4b70*/  MUFU.TANH R177, R0 ;  /* 0x0000000000b17308 */ /* 0x0008aa0000002400 */
[----:B------:R-:W-:Y:S08]  /*4b80*/  HMMA.16816.F32.BF16 R56, R16, R40, R76 ;  /* 0x000000281038723c */ /* 0x000ff0000004184c */
[----:B-1----:R-:W-:Y:S01]  /*4b90*/  HMMA.16816.F32.BF16 R68, R4, R36, R52 ;  /* 0x000000240444723c */ /* 0x002fe20000041834 */
[----:B----4-:R-:W-:-:S07]  /*4ba0*/  FMUL.FTZ R0, R62, UR4 ;  /* 0x000000043e007c20 */ /* 0x010fce0008410000 */
[----:B---3--:R-:W-:Y:S01]  /*4bb0*/  HMMA.16816.F32.BF16 R52, R28, R48, RZ ;  /* 0x000000301c34723c */ /* 0x008fe200000418ff */
[----:B------:R1:W3:Y:S10]  /*4bc0*/  MUFU.TANH R137, R0 ;  /* 0x0000000000897308 */ /* 0x0002f40000002400 */
[----:B------:R-:W-:Y:S01]  /*4bd0*/  FMUL.FTZ R68, R68, UR4 ;  /* 0x0000000444447c20 */ /* 0x000fe20008410000 */
[----:B------:R-:W-:Y:S01]  /*4be0*/  FMUL.FTZ R69, R69, UR4 ;  /* 0x0000000445457c20 */ /* 0x000fe20008410000 */
[----:B------:R-:W-:Y:S01]  /*4bf0*/  FMUL.FTZ R70, R70, UR4 ;  /* 0x0000000446467c20 */ /* 0x000fe20008410000 */
[----:B------:R-:W-:Y:S01]  /*4c00*/  FMUL.FTZ R71, R71, UR4 ;  /* 0x0000000447477c20 */ /* 0x000fe20008410000 */
[----:B------:R-:W4:Y:S01]  /*4c10*/  MUFU.TANH R135, R68 ;  /* 0x0000004400877308 */ /* 0x000f220000002400 */
[----:B-1----:R-:W-:-:S04]  /*4c20*/  FMUL.FTZ R0, R63, UR4 ;  /* 0x000000043f007c20 */ /* 0x002fc80008410000 */
[----:B-----5:R-:W-:Y:S03]  /*4c30*/  HMMA.16816.F32.BF16 R76, R20, R44, R52 ;  /* 0x0000002c144c723c */ /* 0x020fe60000041834 */
[----:B------:R1:W1:Y:S05]  /*4c40*/  MUFU.TANH R136, R0 ;  /* 0x0000000000887308 */ /* 0x00026a0000002400 */
[----:B------:R-:W-:Y:S03]  /*4c50*/  HMMA.16816.F32.BF16 R60, R8, R36, R56 ;  /* 0x00000024083c723c */ /* 0x000fe60000041838 */
[----:B------:R-:W2:Y:S05]  /*4c60*/  MUFU.TANH R134, R69 ;  /* 0x0000004500867308 */ /* 0x000eaa0000002400 */
[----:B------:R-:W-:Y:S03]  /*4c70*/  HMMA.16816.F32.BF16 R56, R32, R48, RZ ;  /* 0x000000302038723c */ /* 0x000fe600000418ff */
[----:B------:R-:W2:Y:S01]  /*4c80*/  MUFU.TANH R142, R70 ;  /* 0x00000046008e7308 */ /* 0x000ea20000002400 */
[----:B-1----:R-:W-:-:S04]  /*4c90*/  FMUL.FTZ R0, R72, UR4 ;  /* 0x0000000448007c20 */ /* 0x002fc80008410000 */
[----:B------:R-:W-:Y:S03]  /*4ca0*/  HMMA.16816.F32.BF16 R52, R12, R42, R84 ;  /* 0x0000002a0c34723c */ /* 0x000fe60000041854 */
[----:B------:R1:W1:Y:S08]  /*4cb0*/  MUFU.TANH R140, R0 ;  /* 0x00000000008c7308 */ /* 0x0002700000002400 */
[----:B------:R-:W2:Y:S01]  /*4cc0*/  MUFU.TANH R156, R71 ;  /* 0x00000047009c7308 */ /* 0x000ea20000002400 */
[----:B------:R-:W-:Y:S08]  /*4cd0*/  HMMA.16816.F32.BF16 R80, R24, R44, R56 ;  /* 0x0000002c1850723c */ /* 0x000ff00000041838 */
[----:B------:R-:W-:Y:S01]  /*4ce0*/  HMMA.16816.F32.BF16 R56, R16, R42, R64 ;  /* 0x0000002a1038723c */ /* 0x000fe20000041840 */
[----:B-1----:R-:W-:Y:S01]  /*4cf0*/  FMUL.FTZ R0, R73, UR4 ;  /* 0x0000000449007c20 */ /* 0x002fe20008410000 */
[----:B------:R-:W1:Y:S03]  /*4d00*/  LDSM.16.M88.4 R40, [R216+0x5800] ;  /* 0x00580000d828783b */ /* 0x000e660000000200 */
[----:B------:R5:W1:Y:S02]  /*4d10*/  MUFU.TANH R138, R0 ;  /* 0x00000000008a7308 */ /* 0x000a640000002400 */
[----:B-----5:R-:W-:-:S06]  /*4d20*/  FMUL.FTZ R0, R74, UR4 ;  /* 0x000000044a007c20 */ /* 0x020fcc0008410000 */
[----:B------:R5:W1:Y:S02]  /*4d30*/  MUFU.TANH R173, R0 ;  /* 0x0000000000ad7308 */ /* 0x000a640000002400 */
[----:B-----5:R-:W-:Y:S02]  /*4d40*/  FMUL.FTZ R0, R75, UR4 ;  /* 0x000000044b007c20 */ /* 0x020fe40008410000 */
[----:B------:R-:W-:Y:S04]  /*4d50*/  HMMA.16816.F32.BF16 R72, R4, R38, R52 ;  /* 0x000000260448723c */ /* 0x000fe80000041834 */
[----:B------:R5:W1:Y:S04]  /*4d60*/  MUFU.TANH R172, R0 ;  /* 0x0000000000ac7308 */ /* 0x000a680000002400 */
[----:B------:R-:W-:Y:S01]  /*4d70*/  HMMA.16816.F32.BF16 R52, R32, R50, RZ ;  /* 0x000000322034723c */ /* 0x000fe200000418ff */
[----:B-----5:R-:W-:-:S04]  /*4d80*/  FMUL.FTZ R0, R60, UR4 ;  /* 0x000000043c007c20 */ /* 0x020fc80008410000 */
[----:B------:R5:W2:-:S15]  /*4d90*/  MUFU.TANH R171, R0 ;  /* 0x0000000000ab7308 */ /* 0x000a9e0000002400 */
[----:B------:R-:W-:Y:S08]  /*4da0*/  HMMA.16816.F32.BF16 R64, R24, R46, R52 ;  /* 0x0000002e1840723c */ /* 0x000ff00000041834 */
[----:B-1----:R-:W-:Y:S01]  /*4db0*/  HMMA.16816.F32.BF16 R52, R12, R40, R76 ;  /* 0x000000280c34723c */ /* 0x002fe2000004184c */
[----:B-----5:R-:W-:-:S04]  /*4dc0*/  FMUL.FTZ R0, R61, UR4 ;  /* 0x000000043d007c20 */ /* 0x020fc80008410000 */
[----:B------:R1:W1:Y:S02]  /*4dd0*/  MUFU.TANH R160, R0 ;  /* 0x0000000000a07308 */ /* 0x0002640000002400 */
[----:B-1----:R-:W-:-:S06]  /*4de0*/  FMUL.FTZ R0, R62, UR4 ;  /* 0x000000043e007c20 */ /* 0x002fcc0008410000 */
[----:B------:R1:W1:Y:S02]  /*4df0*/  MUFU.TANH R133, R0 ;  /* 0x0000000000857308 */ /* 0x0002640000002400 */
[----:B-1----:R-:W-:Y:S02]  /*4e00*/  FMUL.FTZ R0, R63, UR4 ;  /* 0x000000043f007c20 */ /* 0x002fe40008410000 */
[----:B------:R-:W-:Y:S01]  /*4e10*/  HMMA.16816.F32.BF16 R60, R8, R38, R56 ;  /* 0x00000026083c723c */ /* 0x000fe20000041838 */
[----:B------:R-:W1:Y:S03]  /*4e20*/  LDSM.16.M88.4 R36, [R89+0x5800] ;  /* 0x005800005924783b */ /* 0x000e660000000200 */
[----:B------:R5:W1:Y:S04]  /*4e30*/  MUFU.TANH R132, R0 ;  /* 0x0000000000847308 */ /* 0x000a680000002400 */
        /* <DEDUP_REMOVED lines=19> */
[----:B-----5:R-:W-:Y:S01]  /*4f70*/  HMMA.16816.F32.BF16 R76, R20, R44, R52 ;  /* 0x0000002c144c723c */ /* 0x020fe20000041834 */
[----:B------:R-:W1:Y:S02]  /*4f80*/  LDSM.16.M88.4 R52, [R216+0x6000] ;  /* 0x00600000d834783b */ /* 0x000e640000000200 */
[----:B------:R5:W1:Y:S05]  /*4f90*/  MUFU.TANH R128, R0 ;  /* 0x0000000000807308 */ /* 0x000a6a0000002400 */
[----:B------:R-:W-:Y:S03]  /*4fa0*/  HMMA.16816.F32.BF16 R60, R8, R36, R56 ;  /* 0x00000024083c723c */ /* 0x000fe60000041838 */
[----:B------:R-:W1:Y:S05]  /*4fb0*/  MUFU.TANH R125, R69 ;  /* 0x00000045007d7308 */ /* 0x000e6a0000002400 */
[----:B------:R-:W-:Y:S03]  /*4fc0*/  HMMA.16816.F32.BF16 R56, R32, R48, RZ ;  /* 0x000000302038723c */ /* 0x000fe600000418ff */
[----:B------:R-:W1:Y:S01]  /*4fd0*/  MUFU.TANH R149, R70 ;  /* 0x0000004600957308 */ /* 0x000e620000002400 */
[----:B-----5:R-:W-:-:S07]  /*4fe0*/  FMUL.FTZ R0, R72, UR4 ;  /* 0x0000000448007c20 */ /* 0x020fce0008410000 */
[----:B------:R5:W1:Y:S08]  /*4ff0*/  MUFU.TANH R131, R0 ;  /* 0x0000000000837308 */ /* 0x000a700000002400 */
[----:B------:R-:W1:Y:S01]  /*5000*/  MUFU.TANH R146, R71 ;  /* 0x0000004700927308 */ /* 0x000e620000002400 */
[----:B------:R-:W-:Y:S08]  /*5010*/  HMMA.16816.F32.BF16 R80, R24, R44, R56 ;  /* 0x0000002c1850723c */ /* 0x000ff00000041838 */
[----:B------:R-:W-:Y:S01]  /*5020*/  HMMA.16816.F32.BF16 R56, R16, R42, R64 ;  /* 0x0000002a1038723c */ /* 0x000fe20000041840 */
[----:B-----5:R-:W-:-:S04]  /*5030*/  FMUL.FTZ R0, R73, UR4 ;  /* 0x0000000449007c20 */ /* 0x020fc80008410000 */
[----:B------:R5:W1:Y:S03]  /*5040*/  MUFU.TANH R130, R0 ;  /* 0x0000000000827308 */ /* 0x000a660000002400 */
[----:B------:R-:W-:Y:S01]  /*5050*/  HMMA.16816.F32.BF16 R40, R12, R42, R84 ;  /* 0x0000002a0c28723c */ /* 0x000fe20000041854 */
[----:B-----5:R-:W-:-:S04]  /*5060*/  FMUL.FTZ R0, R74, UR4 ;  /* 0x000000044a007c20 */ /* 0x020fc80008410000 */
[----:B------:R5:W1:Y:S02]  /*5070*/  MUFU.TANH R139, R0 ;  /* 0x00000000008b7308 */ /* 0x000a640000002400 */
[----:B-----5:R-:W-:-:S13]  /*5080*/  FMUL.FTZ R0, R75, UR4 ;  /* 0x000000044b007c20 */ /* 0x020fda0008410000 */
[----:B------:R-:W-:Y:S01]  /*5090*/  HMMA.16816.F32.BF16 R72, R4, R38, R40 ;  /* 0x000000260448723c */ /* 0x000fe20000041828 */
[----:B------:R5:W1:Y:S07]  /*50a0*/  MUFU.TANH R154, R0 ;  /* 0x00000000009a7308 */ /* 0x000a6e0000002400 */
[----:B------:R-:W-:Y:S01]  /*50b0*/  HMMA.16816.F32.BF16 R40, R32, R50, RZ ;  /* 0x000000322028723c */ /* 0x000fe200000418ff */
[----:B-----5:R-:W-:-:S04]  /*50c0*/  FMUL.FTZ R0, R60, UR4 ;  /* 0x000000043c007c20 */ /* 0x020fc80008410000 */
[----:B------:R5:W2:-:S15]  /*50d0*/  MUFU.TANH R153, R0 ;  /* 0x0000000000997308 */ /* 0x000a9e0000002400 */
[----:B------:R-:W-:Y:S08]  /*50e0*/  HMMA.16816.F32.BF16 R64, R24, R46, R40 ;  /* 0x0000002e1840723c */ /* 0x000ff00000041828 */
[----:B-1----:R-:W-:Y:S01]  /*50f0*/  HMMA.16816.F32.BF16 R40, R12, R52, R76 ;  /* 0x000000340c28723c */ /* 0x002fe2000004184c */
[----:B-----5:R-:W-:-:S04]  /*5100*/  FMUL.FTZ R0, R61, UR4 ;  /* 0x000000043d007c20 */ /* 0x020fc80008410000 */
[----:B------:R1:W1:Y:S07]  /*5110*/  MUFU.TANH R152, R0 ;  /* 0x0000000000987308 */ /* 0x00026e0000002400 */
[----:B------:R-:W-:Y:S01]  /*5120*/  HMMA.16816.F32.BF16 R64, R16, R54, R64 ;  /* 0x000000361040723c */ /* 0x000fe20000041840 */
[----:B-1----:R-:W-:-:S04]  /*5130*/  FMUL.FTZ R0, R62, UR4 ;  /* 0x000000043e007c20 */ /* 0x002fc80008410000 */
        /* <DEDUP_REMOVED lines=15> */
[----:B------:R-:W-:Y:S01]  /*5230*/  LDSM.16.M88.4 R40, [R216+0x6800] ;  /* 0x00680000d828783b */ /* 0x000fe20000000200 */
[----:B----4-:R-:W-:-:S06]  /*5240*/  FMUL.FTZ R0, R62, UR4 ;  /* 0x000000043e007c20 */ /* 0x010fcc0008410000 */
[----:B------:R-:W-:Y:S01]  /*5250*/  HMMA.16816.F32.BF16 R52, R12, R54, R84 ;  /* 0x000000360c34723c */ /* 0x000fe20000041854 */
[----:B------:R1:W4:Y:S07]  /*5260*/  MUFU.TANH R109, R0 ;  /* 0x00000000006d7308 */ /* 0x00032e0000002400 */
[----:B------:R-:W-:Y:S03]  /*5270*/  HMMA.16816.F32.BF16 R68, R8, R36, R56 ;  /* 0x000000240844723c */ /* 0x000fe60000041838 */
[----:B------:R-:W-:Y:S01]  /*5280*/  FMUL.FTZ R76, R76, UR4 ;  /* 0x000000044c4c7c20 */ /* 0x000fe20008410000 */
[----:B------:R-:W-:Y:S01]  /*5290*/  FMUL.FTZ R77, R77, UR4 ;  /* 0x000000044d4d7c20 */ /* 0x000fe20008410000 */
[----:B------:R-:W-:Y:S01]  /*52a0*/  FMUL.FTZ R78, R78, UR4 ;  /* 0x000000044e4e7c20 */ /* 0x000fe20008410000 */
[----:B------:R-:W-:Y:S01]  /*52b0*/  FMUL.FTZ R79, R79, UR4 ;  /* 0x000000044f4f7c20 */ /* 0x000fe20008410000 */
[----:B------:R-:W2:Y:S01]  /*52c0*/  MUFU.TANH R120, R76 ;  /* 0x0000004c00787308 */ /* 0x000ea20000002400 */
[----:B---3--:R-:W-:Y:S01]  /*52d0*/  HMMA.16816.F32.BF16 R56, R28, R48, RZ ;  /* 0x000000301c38723c */ /* 0x008fe200000418ff */
[----:B-1----:R-:W-:-:S06]  /*52e0*/  FMUL.FTZ R0, R63, UR4 ;  /* 0x000000043f007c20 */ /* 0x002fcc0008410000 */
[----:B------:R1:W3:Y:S01]  /*52f0*/  MUFU.TANH R108, R0 ;  /* 0x00000000006c7308 */ /* 0x0002e20000002400 */
[----:B------:R-:W-:Y:S07]  /*5300*/  HMMA.16816.F32.BF16 R60, R32, R48, RZ ;  /* 0x00000030203c723c */ /* 0x000fee00000418ff */
[----:B------:R-:W2:Y:S01]  /*5310*/  MUFU.TANH R107, R77 ;  /* 0x0000004d006b7308 */ /* 0x000ea20000002400 */
[-C--:B------:R-:W-:Y:S07]  /*5320*/  HMMA.16816.F32.BF16 R64, R8, R38.reuse, R64 ;  /* 0x000000260840723c */ /* 0x080fee0000041840 */
[----:B------:R-:W2:Y:S01]  /*5330*/  MUFU.TANH R163, R78 ;  /* 0x0000004e00a37308 */ /* 0x000ea20000002400 */
[----:B------:R-:W-:Y:S01]  /*5340*/  HMMA.16816.F32.BF16 R36, R4, R38, R52 ;  /* 0x000000260424723c */ /* 0x000fe20000041834 */
[----:B-1----:R-:W-:Y:S01]  /*5350*/  FMUL.FTZ R0, R72, UR4 ;  /* 0x0000000448007c20 */ /* 0x002fe20008410000 */
[----:B------:R-:W1:Y:S05]  /*5360*/  LDSM.16.M88.4 R52, [R88+UR5+0x7000] ;  /* 0x007000055834783b */ /* 0x000e6a0008000200 */
[----:B------:R5:W1:Y:S04]  /*5370*/  MUFU.TANH R122, R0 ;  /* 0x00000000007a7308 */ /* 0x000a680000002400 */
[----:B------:R-:W-:Y:S01]  /*5380*/  FMUL.FTZ R64, R64, UR4 ;  /* 0x0000000440407c20 */ /* 0x000fe20008410000 */
[----:B------:R-:W-:Y:S01]  /*5390*/  FMUL.FTZ R65, R65, UR4 ;  /* 0x0000000441417c20 */ /* 0x000fe20008410000 */
[----:B------:R-:W-:Y:S01]  /*53a0*/  FMUL.FTZ R66, R66, UR4 ;  /* 0x0000000442427c20 */ /* 0x000fe20008410000 */
[----:B------:R-:W-:Y:S01]  /*53b0*/  FMUL.FTZ R67, R67, UR4 ;  /* 0x0000000443437c20 */ /* 0x000fe20008410000 */
[----:B------:R-:W1:Y:S04]  /*53c0*/  MUFU.TANH R169, R79 ;  /* 0x0000004f00a97308 */ /* 0x000e680000002400 */
[----:B------:R-:W-:Y:S01]  /*53d0*/  FMUL.FTZ R36, R36, UR4 ;  /* 0x0000000424247c20 */ /* 0x000fe20008410000 */
[----:B------:R-:W-:Y:S01]  /*53e0*/  FMUL.FTZ R37, R37, UR4 ;  /* 0x0000000425257c20 */ /* 0x000fe20008410000 */
[----:B------:R-:W-:Y:S01]  /*53f0*/  FMUL.FTZ R38, R38, UR4 ;  /* 0x0000000426267c20 */ /* 0x000fe20008410000 */
[----:B------:R-:W-:Y:S01]  /*5400*/  FMUL.FTZ R39, R39, UR4 ;  /* 0x0000000427277c20 */ /* 0x000fe20008410000 */
[----:B------:R-:W1:Y:S01]  /*5410*/  MUFU.TANH R104, R36 ;  /* 0x0000002400687308 */ /* 0x000e620000002400 */
[----:B-----5:R-:W-:-:S07]  /*5420*/  FMUL.FTZ R0, R73, UR4 ;  /* 0x0000000449007c20 */ /* 0x020fce0008410000 */
[----:B------:R5:W1:Y:S08]  /*5430*/  MUFU.TANH R121, R0 ;  /* 0x0000000000797308 */ /* 0x000a700000002400 */
[----:B------:R-:W1:Y:S08]  /*5440*/  MUFU.TANH R103, R37 ;  /* 0x0000002500677308 */ /* 0x000e700000002400 */
[----:B------:R-:W1:Y:S01]  /*5450*/  MUFU.TANH R161, R38 ;  /* 0x0000002600a17308 */ /* 0x000e620000002400 */
[----:B-----5:R-:W-:-:S07]  /*5460*/  FMUL.FTZ R0, R74, UR4 ;  /* 0x000000044a007c20 */ /* 0x020fce0008410000 */
[----:B------:R5:W1:Y:S08]  /*5470*/  MUFU.TANH R145, R0 ;  /* 0x0000000000917308 */ /* 0x000a700000002400 */
[----:B------:R1:W1:Y:S08]  /*5480*/  MUFU.TANH R162, R39 ;  /* 0x0000002700a27308 */ /* 0x0002700000002400 */
[----:B------:R-:W1:Y:S01]  /*5490*/  MUFU.TANH R166, R64 ;  /* 0x0000004000a67308 */ /* 0x000e620000002400 */
[----:B-----5:R-:W-:-:S02]  /*54a0*/  FMUL.FTZ R0, R75, UR4 ;  /* 0x000000044b007c20 */ /* 0x020fc40008410000 */
[-C--:B------:R-:W-:Y:S05]  /*54b0*/  HMMA.16816.F32.BF16 R72, R24, R44.reuse, R60 ;  /* 0x0000002c1848723c */ /* 0x080fea000004183c */
[----:B------:R5:W2:Y:S03]  /*54c0*/  MUFU.TANH R144, R0 ;  /* 0x0000000000907308 */ /* 0x000aa60000002400 */
[----:B------:R-:W-:Y:S01]  /*54d0*/  HMMA.16816.F32.BF16 R60, R20, R44, R56 ;  /* 0x0000002c143c723c */ /* 0x000fe20000041838 */
[----:B------:R-:W4:Y:S04]  /*54e0*/  LDSM.16.M88.4 R56, [R89+0x6800] ;  /* 0x006800005938783b */ /* 0x000f280000000200 */
[----:B------:R-:W2:Y:S03]  /*54f0*/  MUFU.TANH R165, R65 ;  /* 0x0000004100a57308 */ /* 0x000ea60000002400 */
[----:B-1----:R-:W-:Y:S05]  /*5500*/  HMMA.16816.F32.BF16 R36, R28, R52, RZ ;  /* 0x000000341c24723c */ /* 0x002fea00000418ff */
[----:B------:R-:W1:Y:S01]  /*5510*/  MUFU.TANH R102, R66 ;  /* 0x0000004200667308 */ /* 0x000e620000002400 */
[----:B-----5:R-:W-:-:S07]  /*5520*/  FMUL.FTZ R0, R68, UR4 ;  /* 0x0000000444007c20 */ /* 0x020fce0008410000 */
[----:B------:R5:W1:Y:S08]  /*5530*/  MUFU.TANH R147, R0 ;  /* 0x0000000000937308 */ /* 0x000a700000002400 */
[----:B------:R3:W1:Y:S01]  /*5540*/  MUFU.TANH R98, R67 ;  /* 0x0000004300627308 */ /* 0x0006620000002400 */
[----:B-----5:R-:W-:-:S07]  /*5550*/  FMUL.FTZ R0, R69, UR4 ;  /* 0x0000000445007c20 */ /* 0x020fce0008410000 */
[----:B------:R5:W1:Y:S01]  /*5560*/  MUFU.TANH R167, R0 ;  /* 0x0000000000a77308 */ /* 0x000a620000002400 */
[----:B---3--:R-:W-:Y:S01]  /*5570*/  HMMA.16816.F32.BF16 R64, R32, R52, RZ ;  /* 0x000000342040723c */ /* 0x008fe200000418ff */
[----:B-----5:R-:W-:-:S06]  /*5580*/  FMUL.FTZ R0, R70, UR4 ;  /* 0x0000000446007c20 */ /* 0x020fcc0008410000 */
[----:B------:R3:W1:Y:S02]  /*5590*/  MUFU.TANH R106, R0 ;  /* 0x00000000006a7308 */ /* 0x0006640000002400 */
[----:B---3--:R-:W-:Y:S02]  /*55a0*/  FMUL.FTZ R0, R71, UR4 ;  /* 0x0000000447007c20 */ /* 0x008fe40008410000 */
[-C--:B------:R-:W-:Y:S04]  /*55b0*/  HMMA.16816.F32.BF16 R68, R16, R40.reuse, R72 ;  /* 0x000000281044723c */ /* 0x080fe80000041848 */
[----:B------:R-:W3:Y:S04]  /*55c0*/  MUFU.TANH R105, R0 ;  /* 0x0000000000697308 */ /* 0x000ee80000002400 */
[----:B------:R-:W-:Y:S08]  /*55d0*/  HMMA.16816.F32.BF16 R72, R12, R40, R60 ;  /* 0x000000280c48723c */ /* 0x000ff0000004183c */
[-C--:B------:R-:W-:Y:S08]  /*55e0*/  HMMA.16816.F32.BF16 R60, R28, R50.reuse, RZ ;  /* 0x000000321c3c723c */ /* 0x080ff000000418ff */
[----:B------:R-:W-:Y:S08]  /*55f0*/  HMMA.16816.F32.BF16 R48, R32, R50, RZ ;  /* 0x000000322030723c */ /* 0x000ff000000418ff */
[----:B----4-:R-:W-:Y:S08]  /*5600*/  HMMA.16816.F32.BF16 R72, R4, R56, R72 ;  /* 0x000000380448723c */ /* 0x010ff00000041848 */
[-C--:B------:R-:W-:Y:S08]  /*5610*/  HMMA.16816.F32.BF16 R60, R20, R46.reuse, R60 ;  /* 0x0000002e143c723c */ /* 0x080ff0000004183c */
[----:B------:R-:W-:Y:S01]  /*5620*/  HMMA.16816.F32.BF16 R48, R24, R46, R48 ;  /* 0x0000002e1830723c */ /* 0x000fe20000041830 */
[----:B------:R-:W4:Y:S02]  /*5630*/  LDSM.16.M88.4 R44, [R3+0x7000] ;  /* 0x00700000032c783b */ /* 0x000f240000000200 */
[----:B------:R-:W-:Y:S01]  /*5640*/  FMUL.FTZ R72, R72, UR4 ;  /* 0x0000000448487c20 */ /* 0x000fe20008410000 */
[----:B------:R-:W-:Y:S01]  /*5650*/  FMUL.FTZ R73, R73, UR4 ;  /* 0x0000000449497c20 */ /* 0x000fe20008410000 */
[----:B------:R-:W-:Y:S01]  /*5660*/  FMUL.FTZ R74, R74, UR4 ;  /* 0x000000044a4a7c20 */ /* 0x000fe20008410000 */
[----:B------:R-:W-:Y:S01]  /*5670*/  FMUL.FTZ R75, R75, UR4 ;  /* 0x000000044b4b7c20 */ /* 0x000fe20008410000 */
[----:B------:R-:W1:Y:S01]  /*5680*/  MUFU.TANH R101, R72 ;  /* 0x0000004800657308 */ /* 0x000e620000002400 */
[----:B------:R-:W-:Y:S07]  /*5690*/  HMMA.16816.F32.BF16 R68, R8, R56, R68 ;  /* 0x000000380844723c */ /* 0x000fee0000041844 */
[----:B------:R-:W1:Y:S01]  /*56a0*/  MUFU.TANH R100, R73 ;  /* 0x0000004900647308 */ /* 0x000e620000002400 */
[-C--:B------:R-:W-:Y:S07]  /*56b0*/  HMMA.16816.F32.BF16 R76, R12, R42.reuse, R60 ;  /* 0x0000002a0c4c723c */ /* 0x080fee000004183c */
[----:B------:R-:W1:Y:S01]  /*56c0*/  MUFU.TANH R181, R74 ;  /* 0x0000004a00b57308 */ /* 0x000e620000002400 */
[----:B------:R-:W-:Y:S01]  /*56d0*/  HMMA.16816.F32.BF16 R40, R16, R42, R48 ;  /* 0x0000002a1028723c */ /* 0x000fe20000041830 */
[----:B------:R-:W5:Y:S02]  /*56e0*/  LDSM.16.M88.4 R48, [R216+0x7000] ;  /* 0x00700000d830783b */ /* 0x000f640000000200 */
[----:B------:R-:W-:Y:S01]  /*56f0*/  FMUL.FTZ R68, R68, UR4 ;  /* 0x0000000444447c20 */ /* 0x000fe20008410000 */
[----:B------:R-:W-:Y:S01]  /*5700*/  FMUL.FTZ R69, R69, UR4 ;  /* 0x0000000445457c20 */ /* 0x000fe20008410000 */
[----:B------:R-:W-:Y:S01]  /*5710*/  FMUL.FTZ R70, R70, UR4 ;  /* 0x0000000446467c20 */ /* 0x000fe20008410000 */
[----:B------:R-:W-:Y:S01]  /*5720*/  FMUL.FTZ R71, R71, UR4 ;  /* 0x0000000447477c20 */ /* 0x000fe20008410000 */
[----:B------:R2:W1:Y:S08]  /*5730*/  MUFU.TANH R183, R75 ;  /* 0x0000004b00b77308 */ /* 0x0004700000002400 */
[----:B------:R-:W1:Y:S01]  /*5740*/  MUFU.TANH R164, R68 ;  /* 0x0000004400a47308 */ /* 0x000e620000002400 */
[----:B----4-:R-:W-:Y:S07]  /*5750*/  HMMA.16816.F32.BF16 R64, R24, R44, R64 ;  /* 0x0000002c1840723c */ /* 0x010fee0000041840 */
[----:B------:R-:W4:Y:S01]  /*5760*/  MUFU.TANH R185, R69 ;  /* 0x0000004500b97308 */ /* 0x000f220000002400 */
[----:B------:R-:W-:Y:S07]  /*5770*/  HMMA.16816.F32.BF16 R60, R8, R58, R40 ;  /* 0x0000003a083c723c */ /* 0x000fee0000041828 */
[----:B------:R-:W1:Y:S01]  /*5780*/  MUFU.TANH R97, R70 ;  /* 0x0000004600617308 */ /* 0x000e620000002400 */
[----:B------:R-:W-:Y:S01]  /*5790*/  HMMA.16816.F32.BF16 R40, R20, R44, R36 ;  /* 0x0000002c1428723c */ /* 0x000fe20000041824 */
[----:B------:R-:W3:Y:S06]  /*57a0*/  LDSM.16.M88.4 R36, [R89+0x7000] ;  /* 0x007000005924783b */ /* 0x000eec0000000200 */
[----:B------:R5:W1:Y:S01]  /*57b0*/  MUFU.TANH R91, R71 ;  /* 0x00000047005b7308 */ /* 0x000a620000002400 */
[----:B--2---:R-:W-:Y:S03]  /*57c0*/  HMMA.16816.F32.BF16 R72, R4, R58, R76 ;  /* 0x0000003a0448723c */ /* 0x004fe6000004184c */
[----:B------:R-:W-:Y:S01]  /*57d0*/  FMUL.FTZ R60, R60, UR4 ;  /* 0x000000043c3c7c20 */ /* 0x000fe20008410000 */
[----:B------:R-:W-:Y:S01]  /*57e0*/  FMUL.FTZ R61, R61, UR4 ;  /* 0x000000043d3d7c20 */ /* 0x000fe20008410000 */
[----:B------:R-:W-:Y:S01]  /*57f0*/  FMUL.FTZ R62, R62, UR4 ;  /* 0x000000043e3e7c20 */ /* 0x000fe20008410000 */
[----:B------:R-:W-:Y:S01]  /*5800*/  FMUL.FTZ R63, R63, UR4 ;  /* 0x000000043f3f7c20 */ /* 0x000fe20008410000 */
[----:B------:R-:W2:Y:S01]  /*5810*/  MUFU.TANH R184, R60 ;  /* 0x0000003c00b87308 */ /* 0x000ea20000002400 */
[----:B------:R-:W-:Y:S07]  /*5820*/  HMMA.16816.F32.BF16 R56, R28, R54, RZ ;  /* 0x000000361c38723c */ /* 0x000fee00000418ff */
[----:B------:R-:W1:Y:S01]  /*5830*/  MUFU.TANH R190, R61 ;  /* 0x0000003d00be7308 */ /* 0x000e620000002400 */
[----:B-----5:R-:W-:Y:S03]  /*5840*/  HMMA.16816.F32.BF16 R68, R12, R48, R40 ;  /* 0x000000300c44723c */ /* 0x020fe60000041828 */
[----:B------:R-:W-:Y:S01]  /*5850*/  FMUL.FTZ R72, R72, UR4 ;  /* 0x0000000448487c20 */ /* 0x000fe20008410000 */
[----:B------:R-:W-:Y:S01]  /*5860*/  FMUL.FTZ R73, R73, UR4 ;  /* 0x0000000449497c20 */ /* 0x000fe20008410000 */
[----:B------:R-:W-:Y:S01]  /*5870*/  FMUL.FTZ R74, R74, UR4 ;  /* 0x000000044a4a7c20 */ /* 0x000fe20008410000 */
[----:B------:R-:W-:Y:S01]  /*5880*/  FMUL.FTZ R75, R75, UR4 ;  /* 0x000000044b4b7c20 */ /* 0x000fe20008410000 */
[----:B------:R-:W1:Y:S01]  /*5890*/  MUFU.TANH R90, R72 ;  /* 0x00000048005a7308 */ /* 0x000e620000002400 */
[----:B------:R-:W-:Y:S01]  /*58a0*/  HMMA.16816.F32.BF16 R40, R32, R54, RZ ;  /* 0x000000362028723c */ /* 0x000fe200000418ff */
[----:B------:R-:W5:Y:S06]  /*58b0*/  LDSM.16.M88.4 R52, [R88+UR5+0x7800] ;  /* 0x007800055834783b */ /* 0x000f6c0008000200 */
[----:B------:R-:W1:Y:S01]  /*58c0*/  MUFU.TANH R80, R73 ;  /* 0x0000004900507308 */ /* 0x000e620000002400 */
[----:B------:R-:W-:Y:S07]  /*58d0*/  HMMA.16816.F32.BF16 R64, R16, R48, R64 ;  /* 0x000000301040723c */ /* 0x000fee0000041840 */
[----:B------:R-:W1:Y:S01]  /*58e0*/  MUFU.TANH R182, R74 ;  /* 0x0000004a00b67308 */ /* 0x000e620000002400 */
[-C--:B------:R-:W-:Y:S07]  /*58f0*/  HMMA.16816.F32.BF16 R56, R20, R46.reuse, R56 ;  /* 0x0000002e1438723c */ /* 0x080fee0000041838 */
[----:B------:R4:W1:Y:S01]  /*5900*/  MUFU.TANH R180, R75 ;  /* 0x0000004b00b47308 */ /* 0x0008620000002400 */
[----:B------:R-:W-:Y:S01]  /*5910*/  HMMA.16816.F32.BF16 R44, R24, R46, R40 ;  /* 0x0000002e182c723c */ /* 0x000fe20000041828 */
[----:B------:R2:W1:Y:S06]  /*5920*/  LDSM.16.M88.4 R40, [R3+0x7800] ;  /* 0x007800000328783b */ /* 0x00046c0000000200 */
[----:B------:R-:W1:Y:S01]  /*5930*/  MUFU.TANH R92, R62 ;  /* 0x0000003e005c7308 */ /* 0x000e620000002400 */
[-C--:B---3--:R-:W-:Y:S07]  /*5940*/  HMMA.16816.F32.BF16 R64, R8, R36.reuse, R64 ;  /* 0x000000240840723c */ /* 0x088fee0000041840 */
[----:B------:R3:W1:Y:S01]  /*5950*/  MUFU.TANH R93, R63 ;  /* 0x0000003f005d7308 */ /* 0x0006620000002400 */
[----:B------:R-:W-:Y:S08]  /*5960*/  HMMA.16816.F32.BF16 R68, R4, R36, R68 ;  /* 0x000000240444723c */ /* 0x000ff00000041844 */
[-C--:B----4-:R-:W-:Y:S01]  /*5970*/  HMMA.16816.F32.BF16 R72, R12, R50.reuse, R56 ;  /* 0x000000320c48723c */ /* 0x090fe20000041838 */
[----:B------:R-:W4:Y:S01]  /*5980*/  LDSM.16.M88.4 R56, [R216+0x7800] ;  /* 0x00780000d838783b */ /* 0x000f220000000200 */
[----:B--2---:R-:W-:Y:S01]  /*5990*/  MOV R3, UR19 ;  /* 0x0000001300037c02 */ /* 0x004fe20008000f00 */
[----:B------:R-:W-:Y:S01]  /*59a0*/  FMUL.FTZ R64, R64, UR4 ;  /* 0x0000000440407c20 */ /* 0x000fe20008410000 */
[----:B------:R-:W-:Y:S01]  /*59b0*/  FMUL.FTZ R65, R65, UR4 ;  /* 0x0000000441417c20 */ /* 0x000fe20008410000 */
[----:B------:R-:W-:Y:S01]  /*59c0*/  FMUL.FTZ R66, R66, UR4 ;  /* 0x0000000442427c20 */ /* 0x000fe20008410000 */
[----:B------:R-:W-:Y:S01]  /*59d0*/  FMUL.FTZ R67, R67, UR4 ;  /* 0x0000000443437c20 */ /* 0x000fe20008410000 */
[----:B------:R-:W2:Y:S01]  /*59e0*/  MUFU.TANH R189, R64 ;  /* 0x0000004000bd7308 */ /* 0x000ea20000002400 */
[----:B------:R-:W-:Y:S03]  /*59f0*/  HMMA.16816.F32.BF16 R48, R16, R50, R44 ;  /* 0x000000321030723c */ /* 0x000fe6000004182c */
[----:B------:R-:W-:Y:S01]  /*5a00*/  FMUL.FTZ R68, R68, UR4 ;  /* 0x0000000444447c20 */ /* 0x000fe20008410000 */
[----:B------:R-:W-:Y:S01]  /*5a10*/  FMUL.FTZ R69, R69, UR4 ;  /* 0x0000000445457c20 */ /* 0x000fe20008410000 */
[----:B------:R-:W-:Y:S01]  /*5a20*/  FMUL.FTZ R70, R70, UR4 ;  /* 0x0000000446467c20 */ /* 0x000fe20008410000 */
[----:B------:R-:W-:Y:S01]  /*5a30*/  FMUL.FTZ R71, R71, UR4 ;  /* 0x0000000447477c20 */ /* 0x000fe20008410000 */
[----:B------:R-:W1:Y:S01]  /*5a40*/  MUFU.TANH R188, R65 ;  /* 0x0000004100bc7308 */ /* 0x000e620000002400 */
[----:B-----5:R-:W-:Y:S07]  /*5a50*/  HMMA.16816.F32.BF16 R44, R32, R52, RZ ;  /* 0x00000034202c723c */ /* 0x020fee00000418ff */
[----:B------:R-:W1:Y:S01]  /*5a60*/  MUFU.TANH R95, R66 ;  /* 0x00000042005f7308 */ /* 0x000e620000002400 */
[----:B------:R-:W-:Y:S07]  /*5a70*/  HMMA.16816.F32.BF16 R76, R28, R54, RZ ;  /* 0x000000361c4c723c */ /* 0x000fee00000418ff */
[----:B------:R5:W1:Y:S01]  /*5a80*/  MUFU.TANH R94, R67 ;  /* 0x00000043005e7308 */ /* 0x000a620000002400 */
[----:B---3--:R-:W-:Y:S01]  /*5a90*/  HMMA.16816.F32.BF16 R60, R8, R38, R48 ;  /* 0x00000026083c723c */ /* 0x008fe20000041830 */
[----:B------:R-:W3:Y:S01]  /*5aa0*/  LDSM.16.M88.4 R48, [R89+0x7800] ;  /* 0x007800005930783b */ /* 0x000ee20000000200 */
[----:B------:R-:W-:-:S05]  /*5ab0*/  DEPBAR.LE SB0, 0x0 ;  /* 0x000080000000791a */ /* 0x000fca0000000000 */
[----:B------:R-:W1:Y:S08]  /*5ac0*/  MUFU.TANH R81, R68 ;  /* 0x0000004400517308 */ /* 0x000e700000002400 */
[----:B------:R-:W2:Y:S01]  /*5ad0*/  MUFU.TANH R83, R69 ;  /* 0x0000004500537308 */ /* 0x000ea20000002400 */
[----:B-----5:R-:W-:Y:S03]  /*5ae0*/  HMMA.16816.F32.BF16 R64, R28, R52, RZ ;  /* 0x000000341c40723c */ /* 0x020fe600000418ff */
[----:B------:R-:W-:Y:S01]  /*5af0*/  FMUL.FTZ R0, R61, UR4 ;  /* 0x000000043d007c20 */ /* 0x000fe20008410000 */
[----:B------:R-:W-:-:S03]  /*5b00*/  FMUL.FTZ R60, R60, UR4 ;  /* 0x000000043c3c7c20 */ /* 0x000fc60008410000 */
[----:B------:R5:W2:Y:S01]  /*5b10*/  MUFU.TANH R178, R0 ;  /* 0x0000000000b27308 */ /* 0x000aa20000002400 */
[----:B-1----:R-:W-:Y:S07]  /*5b20*/  HMMA.16816.F32.BF16 R28, R24, R40, R44 ;  /* 0x00000028181c723c */ /* 0x002fee000004182c */
[----:B------:R-:W1:Y:S01]  /*5b30*/  MUFU.TANH R170, R70 ;  /* 0x0000004600aa7308 */ /* 0x000e620000002400 */
[----:B------:R-:W-:Y:S07]  /*5b40*/  HMMA.16816.F32.BF16 R52, R32, R54, RZ ;  /* 0x000000362034723c */ /* 0x000fee00000418ff */
[----:B------:R-:W1:Y:S01]  /*5b50*/  MUFU.TANH R148, R71 ;  /* 0x0000004700947308 */ /* 0x000e620000002400 */
[----:B------:R-:W-:Y:S01]  /*5b60*/  HMMA.16816.F32.BF16 R44, R4, R38, R72 ;  /* 0x00000026042c723c */ /* 0x000fe20000041848 */
[----:B-----5:R-:W-:-:S06]  /*5b70*/  FMUL.FTZ R0, R62, UR4 ;  /* 0x000000043e007c20 */ /* 0x020fcc0008410000 */
[----:B------:R5:W1:Y:S01]  /*5b80*/  MUFU.TANH R96, R0 ;  /* 0x0000000000607308 */ /* 0x000a620000002400 */
[----:B----4-:R-:W-:Y:S07]  /*5b90*/  HMMA.16816.F32.BF16 R32, R16, R56, R28 ;  /* 0x000000381020723c */ /* 0x010fee000004181c */
[----:B------:R-:W4:Y:S01]  /*5ba0*/  MUFU.TANH R179, R60 ;  /* 0x0000003c00b37308 */ /* 0x000f220000002400 */
[----:B------:R-:W-:Y:S03]  /*5bb0*/  HMMA.16816.F32.BF16 R28, R20, R40, R64 ;  /* 0x00000028141c723c */ /* 0x000fe60000041840 */
[----:B------:R-:W-:-:S04]  /*5bc0*/  FMUL.FTZ R47, R47, UR4 ;  /* 0x000000042f2f7c20 */ /* 0x000fc80008410000 */
[----:B------:R-:W1:Y:S01]  /*5bd0*/  MUFU.TANH R115, R47 ;  /* 0x0000002f00737308 */ /* 0x000e620000002400 */
[----:B------:R-:W-:Y:S01]  /*5be0*/  HMMA.16816.F32.BF16 R36, R24, R42, R52 ;  /* 0x0000002a1824723c */ /* 0x000fe20000041834 */
[----:B-----5:R-:W-:-:S06]  /*5bf0*/  FMUL.FTZ R0, R63, UR4 ;  /* 0x000000043f007c20 */ /* 0x020fcc0008410000 */
[----:B------:R5:W1:Y:S01]  /*5c00*/  MUFU.TANH R99, R0 ;  /* 0x0000000000637308 */ /* 0x000a620000002400 */
[----:B------:R-:W-:Y:S08]  /*5c10*/  HMMA.16816.F32.BF16 R20, R20, R42, R76 ;  /* 0x0000002a1414723c */ /* 0x000ff0000004184c */
[----:B------:R-:W-:Y:S08]  /*5c20*/  HMMA.16816.F32.BF16 R24, R12, R56, R28 ;  /* 0x000000380c18723c */ /* 0x000ff0000004181c */
[----:B---3--:R-:W-:Y:S01]  /*5c30*/  HMMA.16816.F32.BF16 R32, R8, R48, R32 ;  /* 0x000000300820723c */ /* 0x008fe20000041820 */
[----:B-----5:R-:W-:-:S04]  /*5c40*/  FMUL.FTZ R0, R44, UR4 ;  /* 0x000000042c007c20 */ /* 0x020fc80008410000 */
[----:B------:R3:W1:Y:S03]  /*5c50*/  MUFU.TANH R84, R0 ;  /* 0x0000000000547308 */ /* 0x0006660000002400 */
[-C--:B------:R-:W-:Y:S08]  /*5c60*/  HMMA.16816.F32.BF16 R16, R16, R58.reuse, R36 ;  /* 0x0000003a1010723c */ /* 0x080ff00000041824 */
[----:B------:R-:W-:Y:S03]  /*5c70*/  HMMA.16816.F32.BF16 R12, R12, R58, R20 ;  /* 0x0000003a0c0c723c */ /* 0x000fe60000041814 */
[----:B------:R-:W-:Y:S01]  /*5c80*/  FMUL.FTZ R32, R32, UR4 ;  /* 0x0000000420207c20 */ /* 0x000fe20008410000 */
[----:B---3--:R-:W-:-:S04]  /*5c90*/  FMUL.FTZ R0, R45, UR4 ;  /* 0x000000042d007c20 */ /* 0x008fc80008410000 */
[----:B------:R-:W-:Y:S01]  /*5ca0*/  HMMA.16816.F32.BF16 R24, R4, R48, R24 ;  /* 0x000000300418723c */ /* 0x000fe20000041818 */
[----:B------:R-:W3:Y:S07]  /*5cb0*/  MUFU.TANH R119, R32 ;  /* 0x0000002000777308 */ /* 0x000eee0000002400 */
[-C--:B------:R-:W-:Y:S01]  /*5cc0*/  HMMA.16816.F32.BF16 R8, R8, R50.reuse, R16 ;  /* 0x000000320808723c */ /* 0x080fe20000041810 */
[----:B------:R5:W1:Y:S07]  /*5cd0*/  MUFU.TANH R82, R0 ;  /* 0x0000000000527308 */ /* 0x000a6e0000002400 */
[----:B------:R-:W-:Y:S03]  /*5ce0*/  HMMA.16816.F32.BF16 R4, R4, R50, R12 ;  /* 0x000000320404723c */ /* 0x000fe6000004180c */
[----:B------:R-:W-:-:S04]  /*5cf0*/  FMUL.FTZ R24, R24, UR4 ;  /* 0x0000000418187c20 */ /* 0x000fc80008410000 */
[----:B------:R-:W1:Y:S01]  /*5d00*/  MUFU.TANH R85, R24 ;  /* 0x0000001800557308 */ /* 0x000e620000002400 */
[----:B-----5:R-:W-:-:S03]  /*5d10*/  FMUL.FTZ R0, R46, UR4 ;  /* 0x000000042e007c20 */ /* 0x020fc60008410000 */
[----:B------:R-:W-:Y:S01]  /*5d20*/  FMUL.FTZ R8, R8, UR4 ;  /* 0x0000000408087c20 */ /* 0x000fe20008410000 */
[----:B------:R-:W-:Y:S01]  /*5d30*/  FMUL.FTZ R9, R9, UR4 ;  /* 0x0000000409097c20 */ /* 0x000fe20008410000 */
[----:B------:R-:W-:Y:S02]  /*5d40*/  FMUL.FTZ R10, R10, UR4 ;  /* 0x000000040a0a7c20 */ /* 0x000fe40008410000 */
[----:B------:R5:W1:Y:S04]  /*5d50*/  MUFU.TANH R116, R0 ;  /* 0x0000000000747308 */ /* 0x000a680000002400 */
[----:B------:R-:W-:Y:S01]  /*5d60*/  FMUL.FTZ R4, R4, UR4 ;  /* 0x0000000404047c20 */ /* 0x000fe20008410000 */
[----:B------:R-:W-:Y:S01]  /*5d70*/  FMUL.FTZ R5, R5, UR4 ;  /* 0x0000000405057c20 */ /* 0x000fe20008410000 */
[----:B------:R-:W-:Y:S01]  /*5d80*/  FMUL.FTZ R6, R6, UR4 ;  /* 0x0000000406067c20 */ /* 0x000fe20008410000 */
[----:B------:R-:W-:Y:S01]  /*5d90*/  FMUL.FTZ R7, R7, UR4 ;  /* 0x0000000407077c20 */ /* 0x000fe20008410000 */
[----:B------:R-:W1:Y:S08]  /*5da0*/  MUFU.TANH R114, R8 ;  /* 0x0000000800727308 */ /* 0x000e700000002400 */
[----:B------:R-:W1:Y:S01]  /*5db0*/  MUFU.TANH R117, R9 ;  /* 0x0000000900757308 */ /* 0x000e620000002400 */
[----:B-----5:R-:W-:-:S07]  /*5dc0*/  FMUL.FTZ R0, R33, UR4 ;  /* 0x0000000421007c20 */ /* 0x020fce0008410000 */
[----:B------:R5:W1:Y:S08]  /*5dd0*/  MUFU.TANH R118, R0 ;  /* 0x0000000000767308 */ /* 0x000a700000002400 */
[----:B------:R-:W1:Y:S08]  /*5de0*/  MUFU.TANH R40, R10 ;  /* 0x0000000a00287308 */ /* 0x000e700000002400 */
[----:B------:R-:W1:Y:S01]  /*5df0*/  MUFU.TANH R88, R4 ;  /* 0x0000000400587308 */ /* 0x000e620000002400 */
[----:B-----5:R-:W-:-:S07]  /*5e00*/  FMUL.FTZ R0, R34, UR4 ;  /* 0x0000000422007c20 */ /* 0x020fce0008410000 */
[----:B------:R5:W1:Y:S08]  /*5e10*/  MUFU.TANH R44, R0 ;  /* 0x00000000002c7308 */ /* 0x000a700000002400 */
[----:B------:R-:W1:Y:S08]  /*5e20*/  MUFU.TANH R87, R5 ;  /* 0x0000000500577308 */ /* 0x000e700000002400 */
[----:B------:R-:W1:Y:S01]  /*5e30*/  MUFU.TANH R110, R6 ;  /* 0x00000006006e7308 */ /* 0x000e620000002400 */
[----:B-----5:R-:W-:-:S07]  /*5e40*/  FMUL.FTZ R0, R35, UR4 ;  /* 0x0000000423007c20 */ /* 0x020fce0008410000 */
[----:B------:R5:W1:Y:S02]  /*5e50*/  MUFU.TANH R42, R0 ;  /* 0x00000000002a7308 */ /* 0x000a640000002400 */
[----:B-----5:R-:W-:-:S06]  /*5e60*/  FMUL.FTZ R0, R25, UR4 ;  /* 0x0000000419007c20 */ /* 0x020fcc0008410000 */
[----:B------:R5:W1:Y:S02]  /*5e70*/  MUFU.TANH R86, R0 ;  /* 0x0000000000567308 */ /* 0x000a640000002400 */
[----:B-----5:R-:W-:-:S06]  /*5e80*/  FMUL.FTZ R0, R26, UR4 ;  /* 0x000000041a007c20 */ /* 0x020fcc0008410000 */
[----:B------:R5:W1:Y:S02]  /*5e90*/  MUFU.TANH R112, R0 ;  /* 0x0000000000707308 */ /* 0x000a640000002400 */
[----:B-----5:R-:W-:-:S06]  /*5ea0*/  FMUL.FTZ R0, R27, UR4 ;  /* 0x000000041b007c20 */ /* 0x020fcc0008410000 */
[----:B------:R5:W1:Y:S02]  /*5eb0*/  MUFU.TANH R113, R0 ;  /* 0x0000000000717308 */ /* 0x000a640000002400 */
[----:B-----5:R-:W-:-:S06]  /*5ec0*/  FMUL.FTZ R0, R11, UR4 ;  /* 0x000000040b007c20 */ /* 0x020fcc0008410000 */
[----:B------:R5:W1:Y:S02]  /*5ed0*/  MUFU.TANH R38, R0 ;  /* 0x0000000000267308 */ /* 0x000a640000002400 */
[----:B-----5:R-:W-:-:S06]  /*5ee0*/  LOP3.LUT R0, R111, 0x1f0, RZ, 0xc0, !PT ;  /* 0x000001f06f007812 */ /* 0x020fcc00078ec0ff */
[----:B------:R1:W1:Y:S01]  /*5ef0*/  MUFU.TANH R111, R7 ;  /* 0x00000007006f7308 */ /* 0x0002620000002400 */
[----:B------:R-:W-:Y:S02]  /*5f00*/  IADD3 R0, PT, PT, R2, UR22, R0 ;  /* 0x0000001602007c10 */ /* 0x000fe4000fffe000 */
[----:B------:R-:W-:-:S04]  /*5f10*/  MOV R2, UR18 ;  /* 0x0000001200027c02 */ /* 0x000fc80008000f00 */
[C---:B------:R-:W-:Y:S02]  /*5f20*/  IADD3 R243, PT, PT, R0.reuse, UR23, -R2 ;  /* 0x0000001700f37c10 */ /* 0x040fe4000fffe802 */
[----:B------:R-:W-:-:S04]  /*5f30*/  IADD3 R0, PT, PT, R0, 0x1, R3 ;  /* 0x0000000100007810 */ /* 0x000fc80007ffe003 */
[C---:B------:R-:W-:Y:S02]  /*5f40*/  VIADDMNMX R247, R0.reuse, R247, UR23, PT ;  /* 0x0000001700f77e46 */ /* 0x040fe4000b8001f7 */
[C---:B------:R-:W-:Y:S02]  /*5f50*/  VIADDMNMX R250, R0.reuse, R250, UR23, PT ;  /* 0x0000001700fa7e46 */ /* 0x040fe4000b8001fa */
[C---:B------:R-:W-:Y:S02]  /*5f60*/  VIADDMNMX R251, R0.reuse, R251, UR23, PT ;  /* 0x0000001700fb7e46 */ /* 0x040fe4000b8001fb */
[----:B------:R-:W-:Y:S01]  /*5f70*/  VIMNMX R244, PT, PT, R0, UR23, PT ;  /* 0x0000001700f47c48 */ /* 0x000fe2000bfe0100 */
[----:B------:R-:W-:Y:S06]  /*5f80*/  BAR.SYNC.DEFER_BLOCKING 0x0 ;  /* 0x0000000000007b1d */ /* 0x000fec0000010000 */
[----:B-1234-:R-:W-:Y:S05]  /*5f90*/  BRA.U !UP0, `(.L_x_928) ;  /* 0x0000000508b47547 */ /* 0x01efea000b800000 */
        /* <DEDUP_REMOVED lines=9> */
[----:B------:R-:W-:-:S03]  /*6030*/  IMAD.U32 R7, RZ, RZ, UR11 ;  /* 0x0000000bff077e24 */ /* 0x000fc6000f8e00ff */
[----:B------:R-:W-:Y:S02]  /*6040*/  UIMAD UR7, UR7, UR11, UR13 ;  /* 0x0000000b070772a4 */ /* 0x000fe4000f8e020d */
[----:B------:R-:W-:Y:S02]  /*6050*/  USHF.L.U32 UR6, UR12, 0x7, URZ ;  /* 0x000000070c067899 */ /* 0x000fe400080006ff */
[----:B------:R-:W-:Y:S01]  /*6060*/  USHF.L.U64.HI UR7, UR12, 0x7, UR7 ;  /* 0x000000070c077899 */ /* 0x000fe20008010207 */
[C---:B-1----:R-:W-:Y:S02]  /*6070*/  ISETP.GE.AND P0, PT, R234.reuse, UR4, PT ;  /* 0x00000004ea007c0c */ /* 0x042fe4000bf06270 */
[----:B------:R-:W-:Y:S01]  /*6080*/  ISETP.GE.AND P1, PT, R234, UR4, PT ;  /* 0x00000004ea007c0c */ /* 0x000fe2000bf26270 */
[----:B------:R-:W-:Y:S02]  /*6090*/  IMAD.U32 R0, RZ, RZ, UR6 ;  /* 0x00000006ff007e24 */ /* 0x000fe4000f8e00ff */
[----:B------:R-:W-:-:S08]  /*60a0*/  IMAD.U32 R5, RZ, RZ, UR7 ;  /* 0x00000007ff057e24 */ /* 0x000fd0000f8e00ff */
[----:B------:R-:W-:Y:S02]  /*60b0*/  @!P0 LEA R3, P2, R3, UR6, 0x5 ;  /* 0x0000000603038c11 */ /* 0x000fe4000f8428ff */
[-C--:B------:R-:W-:Y:S02]  /*60c0*/  @!P1 LEA R18, P5, R0, R210.reuse, 0x1 ;  /* 0x000000d200129211 */ /* 0x080fe400078a08ff */
[----:B------:R-:W-:Y:S02]  /*60d0*/  @!P0 LEA R2, P4, R2, UR6, 0x4 ;  /* 0x0000000602028c11 */ /* 0x000fe4000f8820ff */
[----:B------:R-:W-:Y:S01]  /*60e0*/  @!P0 LEA.HI.X R9, R6, UR7, R4, 0x5, P2 ;  /* 0x0000000706098c11 */ /* 0x000fe200090f2c04 */
[----:B------:R-:W-:Y:S01]  /*60f0*/  IMAD.U32 R6, RZ, RZ, UR6 ;  /* 0x00000006ff067e24 */ /* 0x000fe2000f8e00ff */
[----:B------:R-:W-:Y:S02]  /*6100*/  MOV R4, UR10 ;  /* 0x0000000a00047c02 */ /* 0x000fe40008000f00 */
[----:B------:R-:W-:Y:S01]  /*6110*/  @!P1 LEA.HI.X R19, R0, R209, R5, 0x1, P5 ;  /* 0x000000d100139211 */ /* 0x000fe200028f0c05 */
[----:B------:R-:W-:Y:S01]  /*6120*/  IMAD.U32 R5, RZ, RZ, UR11 ;  /* 0x0000000bff057e24 */ /* 0x000fe2000f8e00ff */
[----:B------:R-:W-:Y:S01]  /*6130*/  @!P0 LEA.HI.X R10, R8, UR7, R7, 0x4, P4 ;  /* 0x00000007080a8c11 */ /* 0x000fe2000a0f2407 */
[----:B------:R-:W-:Y:S01]  /*6140*/  IMAD.U32 R7, RZ, RZ, UR7 ;  /* 0x00000007ff077e24 */ /* 0x000fe2000f8e00ff */
[----:B------:R-:W-:Y:S01]  /*6150*/  @!P0 LEA R13, P2, R4, UR6, 0x6 ;  /* 0x00000006040d8c11 */ /* 0x000fe2000f8430ff */
[----:B------:R-:W-:Y:S01]  /*6160*/  IMAD.U32 R4, RZ, RZ, UR6 ;  /* 0x00000006ff047e24 */ /* 0x000fe2000f8e00ff */
[-C--:B------:R-:W-:Y:S01]  /*6170*/  @!P0 LEA R14, P4, R3, R210.reuse, 0x1 ;  /* 0x000000d2030e8211 */ /* 0x080fe200078808ff */
[----:B------:R-:W-:Y:S01]  /*6180*/  @!PT LDS RZ, [RZ] ;  /* 0x00000000fffff984 */ /* 0x000fe20000000800 */
[----:B------:R-:W-:Y:S01]  /*6190*/  @!PT LDS RZ, [RZ] ;  /* 0x00000000fffff984 */ /* 0x000fe20000000800 */
[----:B------:R-:W-:Y:S01]  /*61a0*/  @!PT LDS RZ, [RZ] ;  /* 0x00000000fffff984 */ /* 0x000fe20000000800 */
[----:B------:R1:W-:Y:S01]  /*61b0*/  @!P1 LDGSTS.E.BYPASS.LTC128B.128 [R246+0x4000], desc[UR20][R18.64] ;  /* 0x0400000012f69fae */ /* 0x0003e2000b981a14 */
[----:B------:R-:W-:-:S02]  /*61c0*/  @!P0 LEA R16, P5, R2, R210, 0x1 ;  /* 0x000000d202108211 */ /* 0x000fc400078a08ff */
[----:B------:R-:W-:Y:S01]  /*61d0*/  MOV R0, UR10 ;  /* 0x0000000a00007c02 */ /* 0x000fe20008000f00 */
[----:B------:R1:W-:Y:S01]  /*61e0*/  @P1 STS.128 [R246+0x4000], RZ ;  /* 0x004000fff6001388 */ /* 0x0003e20000000c00 */
[----:B------:R-:W-:Y:S01]  /*61f0*/  @!P0 LEA.HI.X R20, R8, UR7, R5, 0x6, P2 ;  /* 0x0000000708148c11 */ /* 0x000fe200090f3405 */
[----:B------:R-:W-:Y:S01]  /*6200*/  IMAD.U32 R5, RZ, RZ, UR7 ;  /* 0x00000007ff057e24 */ /* 0x000fe2000f8e00ff */
[-C--:B------:R-:W-:Y:S01]  /*6210*/  @!P0 LEA.HI.X R15, R3, R209.reuse, R9, 0x1, P4 ;  /* 0x000000d1030f8211 */ /* 0x080fe200020f0c09 */
[----:B------:R-:W-:Y:S01]  /*6220*/  IMAD.U32 R9, RZ, RZ, UR11 ;  /* 0x0000000bff097e24 */ /* 0x000fe2000f8e00ff */
[----:B------:R-:W-:Y:S01]  /*6230*/  @!P0 LEA.HI.X R17, R2, R209, R10, 0x1, P5 ;  /* 0x000000d102118211 */ /* 0x000fe200028f0c0a */
[----:B------:R-:W-:Y:S01]  /*6240*/  IMAD.U32 R3, RZ, RZ, UR7 ;  /* 0x00000007ff037e24 */ /* 0x000fe2000f8e00ff */
[----:B------:R-:W-:Y:S01]  /*6250*/  MOV R2, UR6 ;  /* 0x0000000600027c02 */ /* 0x000fe20008000f00 */
[C---:B------:R-:W-:Y:S01]  /*6260*/  @!P0 IMAD.WIDE.U32 R6, R0.reuse, 0x30, R6 ;  /* 0x0000003000068825 */ /* 0x040fe200078e0006 */
[-C--:B------:R-:W-:Y:S01]  /*6270*/  @!P0 LEA R10, P2, R13, R210.reuse, 0x1 ;  /* 0x000000d20d0a8211 */ /* 0x080fe200078408ff */
[----:B------:R1:W-:Y:S02]  /*6280*/  @P0 STS.128 [R246+0x4800], RZ ;  /* 0x004800fff6000388 */ /* 0x0003e40000000c00 */
[----:B------:R-:W-:Y:S01]  /*6290*/  @!P0 IMAD.WIDE.U32 R4, R0, 0x50, R4 ;  /* 0x0000005000048825 */ /* 0x000fe200078e0004 */
[----:B------:R-:W-:Y:S01]  /*62a0*/  @!P0 LEA R12, P4, R6, R210, 0x1 ;  /* 0x000000d2060c8211 */ /* 0x000fe200078808ff */
[----:B------:R-:W-:Y:S01]  /*62b0*/  @!PT LDS RZ, [RZ] ;  /* 0x00000000fffff984 */ /* 0x000fe20000000800 */
[----:B------:R-:W-:Y:S01]  /*62c0*/  @!PT LDS RZ, [RZ] ;  /* 0x00000000fffff984 */ /* 0x000fe20000000800 */
[----:B------:R-:W-:Y:S01]  /*62d0*/  @!PT LDS RZ, [RZ] ;  /* 0x00000000fffff984 */ /* 0x000fe20000000800 */
[----:B------:R1:W-:Y:S02]  /*62e0*/  @!P0 LDGSTS.E.BYPASS.LTC128B.128 [R246+0x4800], desc[UR20][R16.64] ;  /* 0x0480000010f68fae */ /* 0x0003e4000b981a14 */
[----:B------:R-:W-:-:S02]  /*62f0*/  @!P0 IMAD R11, R9, 0x30, RZ ;  /* 0x00000030090b8824 */ /* 0x000fc400078e02ff */
[----:B------:R-:W-:Y:S01]  /*6300*/  IMAD.U32 R0, RZ, RZ, UR11 ;  /* 0x0000000bff007e24 */ /* 0x000fe2000f8e00ff */
[----:B------:R1:W-:Y:S01]  /*6310*/  @P0 STS.128 [R246+0x5000], RZ ;  /* 0x005000fff6000388 */ /* 0x0003e20000000c00 */
[----:B------:R-:W-:Y:S01]  /*6320*/  @!P0 IMAD.WIDE.U32 R2, R8, 0x60, R2 ;  /* 0x0000006008028825 */ /* 0x000fe200078e0002 */
[----:B------:R-:W-:Y:S02]  /*6330*/  @!P0 IADD3 R7, PT, PT, R11, R7, RZ ;  /* 0x000000070b078210 */ /* 0x000fe40007ffe0ff */
[-C--:B------:R-:W-:Y:S01]  /*6340*/  @!P0 LEA.HI.X R11, R13, R209.reuse, R20, 0x1, P2 ;  /* 0x000000d10d0b8211 */ /* 0x080fe200010f0c14 */
[----:B------:R-:W-:Y:S01]  /*6350*/  IMAD.U32 R8, RZ, RZ, UR11 ;  /* 0x0000000bff087e24 */ /* 0x000fe2000f8e00ff */
[----:B------:R-:W-:Y:S01]  /*6360*/  @!P0 LEA.HI.X R13, R6, R209, R7, 0x1, P4 ;  /* 0x000000d1060d8211 */ /* 0x000fe200020f0c07 */
[----:B------:R-:W-:Y:S01]  /*6370*/  @!P0 IMAD R9, R0, 0x50, RZ ;  /* 0x0000005000098824 */ /* 0x000fe200078e02ff */
[-C--:B------:R-:W-:Y:S01]  /*6380*/  @!P0 LEA R6, P2, R2, R210.reuse, 0x1 ;  /* 0x000000d202068211 */ /* 0x080fe200078408ff */
[----:B------:R-:W-:Y:S01]  /*6390*/  @!P0 IMAD R0, R8, 0x60, RZ ;  /* 0x0000006008008824 */ /* 0x000fe200078e02ff */
[----:B------:R-:W-:Y:S01]  /*63a0*/  @!P0 LEA R8, P4, R4, R210, 0x1 ;  /* 0x000000d204088211 */ /* 0x000fe200078808ff */
[----:B------:R-:W-:Y:S01]  /*63b0*/  @!P0 IMAD.IADD R9, R9, 0x1, R5 ;  /* 0x0000000109098824 */ /* 0x000fe200078e0205 */
[----:B------:R-:W-:Y:S01]  /*63c0*/  @!PT LDS RZ, [RZ] ;  /* 0x00000000fffff984 */ /* 0x000fe20000000800 */
[----:B------:R-:W-:Y:S01]  /*63d0*/  @!PT LDS RZ, [RZ] ;  /* 0x00000000fffff984 */ /* 0x000fe20000000800 */
[----:B------:R-:W-:Y:S01]  /*63e0*/  @!PT LDS RZ, [RZ] ;  /* 0x00000000fffff984 */ /* 0x000fe20000000800 */
[----:B------:R1:W-:Y:S01]  /*63f0*/  @!P0 LDGSTS.E.BYPASS.LTC128B.128 [R246+0x5000], desc[UR20][R14.64] ;  /* 0x050000000ef68fae */ /* 0x0003e2000b981a14 */
[----:B------:R-:W-:-:S03]  /*6400*/  @!P0 IMAD.IADD R0, R0, 0x1, R3 ;  /* 0x0000000100008824 */ /* 0x000fc600078e0203 */
[-C--:B------:R-:W-:Y:S01]  /*6410*/  @!P0 LEA.HI.X R9, R4, R209.reuse, R9, 0x1, P4 ;  /* 0x000000d104098211 */ /* 0x080fe200020f0c09 */
[----:B------:R1:W-:Y:S01]  /*6420*/  @P0 STS.128 [R246+0x5800], RZ ;  /* 0x005800fff6000388 */ /* 0x0003e20000000c00 */
[----:B------:R-:W-:-:S03]  /*6430*/  @!P0 LEA.HI.X R7, R2, R209, R0, 0x1, P2 ;  /* 0x000000d102078211 */ /* 0x000fc600010f0c00 */
        /* <DEDUP_REMOVED lines=33> */
.L_x_930:
[----:B------:R-:W-:Y:S05]  /*6650*/  BSYNC.RECONVERGENT B0 ;  /* 0x0000000000007941 */ /* 0x000fea0003800200 */
.L_x_929:
[----:B------:R-:W0:Y:S02]  /*6660*/  LDGDEPBAR ;  /* 0x00000000000079af */ /* 0x000e240000000000 */
.L_x_928:
[----:B------:R-:W-:Y:S01]  /*6670*/  STL [R1+0xe4], R246 ;  /* 0x0000e4f601007387 */ /* 0x000fe20000100800 */
[----:B------:R-:W-:Y:S01]  /*6680*/  IMAD.SHL.U32 R0, R238, 0x2, RZ ;  /* 0x00000002ee007824 */ /* 0x000fe200078e00ff */
[----:B------:R-:W3:Y:S01]  /*6690*/  LDCU UR4, c[0x0][0x45c] ;  /* 0x00008b80ff0477ac */ /* 0x000ee20008000800 */
[----:B------:R-:W-:Y:S01]  /*66a0*/  IMAD.U32 R2, RZ, RZ, UR25 ;  /* 0x00000019ff027e24 */ /* 0x000fe2000f8e00ff */
[----:B------:R-:W-:Y:S01]  /*66b0*/  STL [R1+0xe0], R236 ;  /* 0x0000e0ec01007387 */ /* 0x000fe20000100800 */
[C---:B------:R-:W-:Y:S02]  /*66c0*/  VIADD R35, R243.reuse, 0x8 ;  /* 0x00000008f3237836 */ /* 0x040fe40000000000 */
[----:B------:R-:W-:Y:S01]  /*66d0*/  VIADD R34, R243, 0x40 ;  /* 0x00000040f3227836 */ /* 0x000fe20000000000 */
[----:B------:R-:W-:Y:S04]  /*66e0*/  STL [R1+0xdc], R234 ;  /* 0x0000dcea01007387 */ /* 0x000fe80000100800 */
[----:B------:R-:W-:Y:S04]  /*66f0*/  STL [R1+0xd8], R216 ;  /* 0x0000d8d801007387 */ /* 0x000fe80000100800 */
[----:B------:R-:W-:Y:S04]  /*6700*/  STL [R1+0xd4], R200 ;  /* 0x0000d4c801007387 */ /* 0x000fe80000100800 */
[----:B------:R4:W-:Y:S02]  /*6710*/  STL [R1+0xc8], R0 ;  /* 0x0000c80001007387 */ /* 0x0009e40000100800 */
[----:B----4-:R-:W-:-:S05]  /*6720*/  LOP3.LUT R0, R0, 0x6, RZ, 0xc0, !PT ;  /* 0x0000000600007812 */ /* 0x010fca00078ec0ff */
[----:B------:R-:W-:Y:S01]  /*6730*/  IMAD R2, R2, 0x80, R0 ;  /* 0x0000008002027824 */ /* 0x000fe200078e0200 */
[----:B------:R4:W-:Y:S03]  /*6740*/  STL [R1+0xc4], R0 ;  /* 0x0000c40001007387 */ /* 0x0009e60000100800 */
[C---:B------:R-:W-:Y:S01]  /*6750*/  VIADD R33, R2.reuse, 0x1 ;  /* 0x0000000102217836 */ /* 0x040fe20000000000 */
[CC--:B------:R-:W-:Y:S01]  /*6760*/  ISETP.GT.AND P1, PT, R35.reuse, R2.reuse, PT ;  /* 0x000000022300720c */ /* 0x0c0fe20003f24270 */
[----:B------:R-:W-:Y:S01]  /*6770*/  VIADD R31, R2, 0x9 ;  /* 0x00000009021f7836 */ /* 0x000fe20000000000 */
[----:B------:R-:W-:Y:S01]  /*6780*/  ISETP.GT.AND P0, PT, R34, R2, PT ;  /* 0x000000022200720c */ /* 0x000fe20003f04270 */
        /* <DEDUP_REMOVED lines=11> */
[C---:B------:R-:W-:Y:S01]  /*6840*/  ISETP.GT.AND P2, PT, R35.reuse, R29, PT ;  /* 0x0000001d2300720c */ /* 0x040fe20003f44270 */
[----:B------:R-:W-:Y:S01]  /*6850*/  VIADD R23, R2, 0x29 ;  /* 0x0000002902177836 */ /* 0x000fe20000000000 */
[----:B------:R-:W-:Y:S01]  /*6860*/  FSEL R43, R174, -INF , !P1 ;  /* 0xff800000ae2b7808 */ /* 0x000fe20004800000 */
[C---:B------:R-:W-:Y:S01]  /*6870*/  VIADD R24, R2.reuse, 0x28 ;  /* 0x0000002802187836 */ /* 0x040fe20000000000 */
[----:B------:R-:W-:Y:S01]  /*6880*/  ISETP.GT.AND P1, PT, R35, R27, PT ;  /* 0x0000001b2300720c */ /* 0x000fe20003f24270 */
[C---:B------:R-:W-:Y:S01]  /*6890*/  VIADD R26, R2.reuse, 0x20 ;  /* 0x00000020021a7836 */ /* 0x040fe20000000000 */
[----:B------:R-:W-:Y:S01]  /*68a0*/  FSEL R41, R175, -INF , !P4 ;  /* 0xff800000af297808 */ /* 0x000fe20006000000 */
[C---:B------:R-:W-:Y:S01]  /*68b0*/  VIADD R21, R2.reuse, 0x31 ;  /* 0x0000003102157836 */ /* 0x040fe20000000000 */
[----:B------:R-:W-:Y:S01]  /*68c0*/  ISETP.GT.AND P4, PT, R35, R28, PT ;  /* 0x0000001c2300720c */ /* 0x000fe20003f84270 */
[C---:B-1----:R-:W-:Y:S01]  /*68d0*/  VIADD R19, R2.reuse, 0x39 ;  /* 0x0000003902137836 */ /* 0x042fe20000000000 */
[----:B------:R-:W-:Y:S01]  /*68e0*/  FSEL R47, R143, -INF , !P2 ;  /* 0xff8000008f2f7808 */ /* 0x000fe20005000000 */
[C---:B------:R-:W-:Y:S01]  /*68f0*/  VIADD R20, R2.reuse, 0x38 ;  /* 0x0000003802147836 */ /* 0x040fe20000000000 */
        /* <DEDUP_REMOVED lines=10> */
[----:B------:R-:W-:Y:S01]  /*69a0*/  FSEL R45, R157, -INF , !P5 ;  /* 0xff8000009d2d7808 */ /* 0x000fe20006800000 */
[C---:B------:R-:W-:Y:S01]  /*69b0*/  VIADD R13, R2.reuse, 0x51 ;  /* 0x00000051020d7836 */ /* 0x040fe20000000000 */
[C---:B------:R-:W-:Y:S01]  /*69c0*/  ISETP.GT.AND P4, PT, R35.reuse, R24, PT ;  /* 0x000000182300720c */ /* 0x040fe20003f84270 */
[----:B------:R-:W-:Y:S01]  /*69d0*/  VIADD R11, R2, 0x59 ;  /* 0x00000059020b7836 */ /* 0x000fe20000000000 */
        /* <DEDUP_REMOVED lines=13> */
[C---:B--2---:R-:W-:Y:S01]  /*6ab0*/  VIADD R5, R2.reuse, 0x71 ;  /* 0x0000007102057836 */ /* 0x044fe20000000000 */
[----:B------:R-:W-:Y:S01]  /*6ac0*/  ISETP.GT.AND P4, PT, R35, R20, PT ;  /* 0x000000142300720c */ /* 0x000fe20003f84270 */
[C---:B------:R-:W-:Y:S01]  /*6ad0*/  VIADD R3, R2.reuse, 0x79 ;  /* 0x0000007902037836 */ /* 0x040fe20000000000 */
[----:B------:R-:W-:Y:S01]  /*6ae0*/  FSEL R63, R123, -INF , !P2 ;  /* 0xff8000007b3f7808 */ /* 0x000fe20005000000 */
[C---:B------:R-:W-:Y:S01]  /*6af0*/  VIADD R4, R2.reuse, 0x78 ;  /* 0x0000007802047836 */ /* 0x040fe20000000000 */
[C---:B------:R-:W-:Y:S01]  /*6b00*/  ISETP.GT.AND P5, PT, R35.reuse, R22, PT ;  /* 0x000000162300720c */ /* 0x040fe20003fa4270 */
[----:B------:R-:W-:Y:S01]  /*6b10*/  VIADD R6, R2, 0x70 ;  /* 0x0000007002067836 */ /* 0x000fe20000000000 */
[----:B------:R-:W-:Y:S01]  /*6b20*/  ISETP.GT.AND P2, PT, R35, R17, PT ;  /* 0x000000112300720c */ /* 0x000fe20003f44270 */
[----:B----4-:R-:W-:Y:S01]  /*6b30*/  IMAD.IADD R0, R208, 0x1, R126 ;  /* 0x00000001d0007824 */ /* 0x010fe200078e027e */
[----:B------:R-:W-:-:S02]  /*6b40*/  FSEL R67, R108, -INF , !P1 ;  /* 0xff8000006c437808 */ /* 0x000fc40004800000 */
[----:B------:R-:W-:Y:S02]  /*6b50*/  ISETP.GT.AND P1, PT, R35, R15, PT ;  /* 0x0000000f2300720c */ /* 0x000fe40003f24270 */
[----:B------:R-:W-:Y:S02]  /*6b60*/  FSEL R65, R109, -INF , !P4 ;  /* 0xff8000006d417808 */ /* 0x000fe40006000000 */
[----:B------:R-:W-:Y:S02]  /*6b70*/  FSEL R61, R124, -INF , !P5 ;  /* 0xff8000007c3d7808 */ /* 0x000fe40006800000 */
[----:B------:R-:W-:Y:S02]  /*6b80*/  ISETP.GT.AND P4, PT, R35, R16, PT ;  /* 0x000000102300720c */ /* 0x000fe40003f84270 */
[----:B------:R-:W-:Y:S02]  /*6b90*/  FSEL R71, R105, -INF , !P2 ;  /* 0xff80000069477808 */ /* 0x000fe40005000000 */
[----:B------:R-:W-:-:S02]  /*6ba0*/  ISETP.GT.AND P5, PT, R35, R18, PT ;  /* 0x000000122300720c */ /* 0x000fc40003fa4270 */
[C---:B------:R-:W-:Y:S02]  /*6bb0*/  ISETP.GT.AND P2, PT, R35.reuse, R13, PT ;  /* 0x0000000d2300720c */ /* 0x040fe40003f44270 */
[----:B------:R-:W-:Y:S02]  /*6bc0*/  FSEL R75, R98, -INF , !P1 ;  /* 0xff800000624b7808 */ /* 0x000fe40004800000 */
[C---:B------:R-:W-:Y:S02]  /*6bd0*/  ISETP.GT.AND P1, PT, R35.reuse, R11, PT ;  /* 0x0000000b2300720c */ /* 0x040fe40003f24270 */
[----:B------:R-:W-:Y:S02]  /*6be0*/  FSEL R73, R102, -INF , !P4 ;  /* 0xff80000066497808 */ /* 0x000fe40006000000 */
[----:B------:R-:W-:Y:S02]  /*6bf0*/  FSEL R69, R106, -INF , !P5 ;  /* 0xff8000006a457808 */ /* 0x000fe40006800000 */
[----:B------:R-:W-:-:S02]  /*6c00*/  ISETP.GT.AND P4, PT, R35, R12, PT ;  /* 0x0000000c2300720c */ /* 0x000fc40003f84270 */
        /* <DEDUP_REMOVED lines=8> */
[----:B------:R-:W-:Y:S02]  /*6c90*/  FSEL R94, R94, -INF , !P2 ;  /* 0xff8000005e5e7808 */ /* 0x000fe40005000000 */
[C---:B------:R-:W-:Y:S02]  /*6ca0*/  ISETP.GT.AND P5, PT, R35.reuse, R10, PT ;  /* 0x0000000a2300720c */ /* 0x040fe40003fa4270 */
[----:B------:R-:W-:Y:S02]  /*6cb0*/  ISETP.GT.AND P2, PT, R35, R5, PT ;  /* 0x000000052300720c */ /* 0x000fe40003f44270 */
[----:B------:R-:W-:-:S02]  /*6cc0*/  FSEL R99, R99, -INF , !P1 ;  /* 0xff80000063637808 */ /* 0x000fc40004800000 */
[----:B------:R-:W-:Y:S02]  /*6cd0*/  ISETP.GT.AND P1, PT, R35, R3, PT ;  /* 0x000000032300720c */ /* 0x000fe40003f24270 */
[----:B------:R-:W-:Y:S02]  /*6ce0*/  FSEL R96, R96, -INF , !P4 ;  /* 0xff80000060607808 */ /* 0x000fe40006000000 */
[----:B------:R-:W-:Y:S02]  /*6cf0*/  FSEL R95, R95, -INF , !P5 ;  /* 0xff8000005f5f7808 */ /* 0x000fe40006800000 */
[----:B------:R-:W-:Y:S02]  /*6d00*/  ISETP.GT.AND P4, PT, R35, R4, PT ;  /* 0x000000042300720c */ /* 0x000fe40003f84270 */
[----:B------:R-:W-:Y:S02]  /*6d10*/  FSEL R36, R201, -INF , !P0 ;  /* 0xff800000c9247808 */ /* 0x000fe40004000000 */
[----:B------:R-:W-:-:S02]  /*6d20*/  FSEL R97, R42, -INF , !P2 ;  /* 0xff8000002a617808 */ /* 0x000fc40005000000 */
[----:B------:R-:W-:Y:S01]  /*6d30*/  ISETP.GT.AND P5, PT, R35, R6, PT ;  /* 0x000000062300720c */ /* 0x000fe20003fa4270 */
[----:B------:R-:W-:Y:S01]  /*6d40*/  VIADD R35, R243, 0x48 ;  /* 0x00000048f3237836 */ /* 0x000fe20000000000 */
        /* <DEDUP_REMOVED lines=60> */
[----:B------:R-:W-:Y:S02]  /*7110*/  ISETP.GT.AND P0, PT, R34, R3, PT ;  /* 0x000000032200720c */ /* 0x000fe40003f04270 */
        /* <DEDUP_REMOVED lines=17> */
[----:B------:R-:W-:Y:S02]  /*7230*/  FSEL R36, R36, -INF , !P2 ;  /* 0xff80000024247808 */ /* 0x000fe40005000000 */
[----:B------:R-:W-:Y:S02]  /*7240*/  ISETP.GE.AND P2, PT, R33, R247, PT ;  /* 0x000000f72100720c */ /* 0x000fe40003f46270 */
[----:B------:R-:W-:Y:S02]  /*7250*/  FSEL R102, R34, -INF , !P4 ;  /* 0xff80000022667808 */ /* 0x000fe40006000000 */
[----:B------:R-:W-:Y:S02]  /*7260*/  ISETP.GT.AND P4, PT, R243, R32, PT ;  /* 0x00000020f300720c */ /* 0x000fe40003f84270 */
[----:B------:R-:W-:-:S02]  /*7270*/  FSEL R37, R2, -INF , !P0 ;  /* 0xff80000002257808 */ /* 0x000fc40004000000 */
[----:B------:R-:W-:Y:S02]  /*7280*/  ISETP.GE.AND P5, PT, R33, R250, PT ;  /* 0x000000fa2100720c */ /* 0x000fe40003fa6270 */
[----:B------:R-:W-:Y:S02]  /*7290*/  ISETP.GT.AND P1, PT, R35, R33, PT ;  /* 0x000000212300720c */ /* 0x000fe40003f24270 */
[----:B------:R-:W-:Y:S02]  /*72a0*/  ISETP.GE.AND P0, PT, R33, R251, PT ;  /* 0x000000fb2100720c */ /* 0x000fe40003f06270 */
[----:B------:R-:W-:Y:S02]  /*72b0*/  FSEL R106, R39, -INF , !P2 ;  /* 0xff800000276a7808 */ /* 0x000fe40005000000 */
[----:B------:R-:W-:Y:S02]  /*72c0*/  ISETP.GE.AND P2, PT, R32, R244, PT ;  /* 0x000000f42000720c */ /* 0x000fe40003f46270 */
[----:B------:R-:W-:-:S02]  /*72d0*/  FSEL R33, R203, -INF , !P4 ;  /* 0xff800000cb217808 */ /* 0x000fc40006000000 */
[----:B------:R-:W-:Y:S02]  /*72e0*/  FSEL R2, R204, -INF , !P1 ;  /* 0xff800000cc027808 */ /* 0x000fe40004800000 */
[----:B------:R-:W-:Y:S02]  /*72f0*/  ISETP.GE.AND P1, PT, R32, R247, PT ;  /* 0x000000f72000720c */ /* 0x000fe40003f26270 */
[----:B------:R-:W-:Y:S02]  /*7300*/  FSEL R101, R33, -INF , !P2 ;  /* 0xff80000021657808 */ /* 0x000fe40005000000 */
[----:B------:R-:W-:Y:S02]  /*7310*/  ISETP.GT.AND P2, PT, R243, R31, PT ;  /* 0x0000001ff300720c */ /* 0x000fe40003f44270 */
[----:B------:R-:W-:Y:S02]  /*7320*/  FSEL R38, R38, -INF , !P5 ;  /* 0xff80000026267808 */ /* 0x000fe40006800000 */
[----:B------:R-:W-:-:S02]  /*7330*/  FSEL R34, R2, -INF , !P0 ;  /* 0xff80000002227808 */ /* 0x000fc40004000000 */
[C---:B------:R-:W-:Y:S02]  /*7340*/  ISETP.GE.AND P5, PT, R32.reuse, R250, PT ;  /* 0x000000fa2000720c */ /* 0x040fe40003fa6270 */
        /* <DEDUP_REMOVED lines=209> */
[----:B------:R-:W-:Y:S02]  /*8060*/  FSEL R2, R162, -INF , !P1 ;  /* 0xff800000a2027808 */ /* 0x000fe40004800000 */
[----:B------:R-:W-:Y:S02]  /*8070*/  ISETP.GT.AND P4, PT, R35, R14, PT ;  /* 0x0000000e2300720c */ /* 0x000fe40003f84270 */
[----:B------:R-:W-:Y:S02]  /*8080*/  FSEL R209, R15, -INF , !P2 ;  /* 0xff8000000fd17808 */ /* 0x000fe40005000000 */
[----:B------:R-:W-:Y:S02]  /*8090*/  ISETP.GE.AND P1, PT, R14, R247, PT ;  /* 0x000000f70e00720c */ /* 0x000fe40003f26270 */
[----:B------:R-:W-:Y:S02]  /*80a0*/  FSEL R164, R2, -INF , !P0 ;  /* 0xff80000002a47808 */ /* 0x000fe40004000000 */
[----:B------:R-:W-:-:S02]  /*80b0*/  ISETP.GT.AND P2, PT, R243, R13, PT ;  /* 0x0000000df300720c */ /* 0x000fc40003f44270 */
[----:B------:R-:W-:Y:S02]  /*80c0*/  ISETP.GE.AND P0, PT, R14, R251, PT ;  /* 0x000000fb0e00720c */ /* 0x000fe40003f06270 */
[----:B------:R-:W-:Y:S02]  /*80d0*/  FSEL R2, R181, -INF , !P4 ;  /* 0xff800000b5027808 */ /* 0x000fe40006000000 */
[----:B------:R-:W-:Y:S02]  /*80e0*/  FSEL R162, R74, -INF , !P5 ;  /* 0xff8000004aa27808 */ /* 0x000fe40006800000 */
[----:B------:R-:W-:Y:S02]  /*80f0*/  ISETP.GE.AND P5, PT, R14, R250, PT ;  /* 0x000000fa0e00720c */ /* 0x000fe40003fa6270 */
[----:B------:R-:W-:Y:S02]  /*8100*/  FSEL R211, R77, -INF , !P1 ;  /* 0xff8000004dd37808 */ /* 0x000fe40004800000 */
[----:B------:R-:W-:-:S02]  /*8110*/  FSEL R14, R185, -INF , !P2 ;  /* 0xff800000b90e7808 */ /* 0x000fc40005000000 */
[----:B------:R-:W-:Y:S02]  /*8120*/  ISETP.GE.AND P1, PT, R13, R244, PT ;  /* 0x000000f40d00720c */ /* 0x000fe40003f26270 */
[----:B------:R-:W-:Y:S02]  /*8130*/  FSEL R185, R2, -INF , !P0 ;  /* 0xff80000002b97808 */ /* 0x000fe40004000000 */
[----:B------:R-:W-:Y:S02]  /*8140*/  ISETP.GT.AND P0, PT, R35, R13, PT ;  /* 0x0000000d2300720c */ /* 0x000fe40003f04270 */
[----:B------:R-:W-:Y:S02]  /*8150*/  FSEL R200, R14, -INF , !P1 ;  /* 0xff8000000ec87808 */ /* 0x000fe40004800000 */
[----:B------:R-:W-:Y:S02]  /*8160*/  ISETP.GE.AND P2, PT, R13, R251, PT ;  /* 0x000000fb0d00720c */ /* 0x000fe40003f46270 */
[----:B------:R-:W-:Y:S01]  /*8170*/  ISETP.GT.AND P1, PT, R243, R12, PT ;  /* 0x0000000cf300720c */ /* 0x000fe20003f24270 */
[----:B------:R-:W-:Y:S01]  /*8180*/  STL [R1+0x70], R200 ;  /* 0x000070c801007387 */ /* 0x000fe20000100800 */
[----:B------:R-:W-:-:S02]  /*8190*/  FSEL R2, R183, -INF , !P0 ;  /* 0xff800000b7027808 */ /* 0x000fc40004000000 */
[C---:B------:R-:W-:Y:S02]  /*81a0*/  ISETP.GT.AND P0, PT, R35.reuse, R12, PT ;  /* 0x0000000c2300720c */ /* 0x040fe40003f04270 */
[----:B------:R-:W-:Y:S02]  /*81b0*/  FSEL R186, R2, -INF , !P2 ;  /* 0xff80000002ba7808 */ /* 0x000fe40005000000 */
[----:B------:R-:W-:Y:S02]  /*81c0*/  FSEL R14, R184, -INF , !P1 ;  /* 0xff800000b80e7808 */ /* 0x000fe40004800000 */
[----:B------:R-:W-:Y:S02]  /*81d0*/  ISETP.GE.AND P1, PT, R12, R251, PT ;  /* 0x000000fb0c00720c */ /* 0x000fe40003f26270 */
[----:B------:R-:W-:Y:S02]  /*81e0*/  FSEL R2, R182, -INF , !P0 ;  /* 0xff800000b6027808 */ /* 0x000fe40004000000 */
[----:B------:R-:W-:-:S02]  /*81f0*/  ISETP.GT.AND P0, PT, R35, R11, PT ;  /* 0x0000000b2300720c */ /* 0x000fc40003f04270 */
[----:B------:R-:W-:Y:S02]  /*8200*/  FSEL R184, R2, -INF , !P1 ;  /* 0xff80000002b87808 */ /* 0x000fe40004800000 */
[-C--:B------:R-:W-:Y:S02]  /*8210*/  ISETP.GE.AND P1, PT, R11, R251.reuse, PT ;  /* 0x000000fb0b00720c */ /* 0x080fe40003f26270 */
[----:B------:R-:W-:Y:S02]  /*8220*/  FSEL R2, R180, -INF , !P0 ;  /* 0xff800000b4027808 */ /* 0x000fe40004000000 */
[----:B------:R-:W-:Y:S02]  /*8230*/  ISETP.GT.AND P0, PT, R35, R10, PT ;  /* 0x0000000a2300720c */ /* 0x000fe40003f04270 */
[----:B------:R-:W-:Y:S02]  /*8240*/  FSEL R187, R2, -INF , !P1 ;  /* 0xff80000002bb7808 */ /* 0x000fe40004800000 */
[----:B------:R-:W-:-:S02]  /*8250*/  ISETP.GE.AND P1, PT, R10, R251, PT ;  /* 0x000000fb0a00720c */ /* 0x000fc40003f26270 */
[----:B------:R-:W-:Y:S02]  /*8260*/  FSEL R2, R170, -INF , !P0 ;  /* 0xff800000aa027808 */ /* 0x000fe40004000000 */
[----:B------:R-:W-:Y:S02]  /*8270*/  ISETP.GT.AND P0, PT, R35, R9, PT ;  /* 0x000000092300720c */ /* 0x000fe40003f04270 */
        /* <DEDUP_REMOVED lines=13> */
[----:B------:R-:W-:Y:S02]  /*8350*/  ISETP.GE.AND P2, PT, R10, R250, PT ;  /* 0x000000fa0a00720c */ /* 0x000fe40003f46270 */
[----:B------:R-:W-:Y:S02]  /*8360*/  FMNMX3.FTZ R2, R37, R34, R33, !PT ;  /* 0x0000002225027276 */ /* 0x000fe40007810021 */
[----:B------:R-:W-:Y:S02]  /*8370*/  FSEL R219, R81, -INF , !P2 ;  /* 0xff80000051db7808 */ /* 0x000fe40005000000 */
[----:B------:R-:W-:-:S02]  /*8380*/  FMNMX3.FTZ R2, R2, R32, R31, !PT ;  /* 0x0000002002027276 */ /* 0x000fc4000781001f */
[----:B------:R-:W-:Y:S02]  /*8390*/  ISETP.GE.AND P2, PT, R9, R250, PT ;  /* 0x000000fa0900720c */ /* 0x000fe40003f46270 */
[----:B------:R-:W-:Y:S02]  /*83a0*/  FMNMX3.FTZ R2, R2, R30, R90, !PT ;  /* 0x0000001e02027276 */ /* 0x000fe4000781005a */
[----:B------:R-:W-:Y:S02]  /*83b0*/  FSEL R181, R76, -INF , !P5 ;  /* 0xff8000004cb57808 */ /* 0x000fe40006800000 */
[----:B------:R-:W-:Y:S02]  /*83c0*/  FSEL R223, R83, -INF , !P2 ;  /* 0xff80000053df7808 */ /* 0x000fe40005000000 */
[-C--:B------:R-:W-:Y:S02]  /*83d0*/  ISETP.GE.AND P5, PT, R13, R250.reuse, PT ;  /* 0x000000fa0d00720c */ /* 0x080fe40003fa6270 */
[----:B------:R-:W-:Y:S01]  /*83e0*/  ISETP.GE.AND P2, PT, R8, R250, PT ;  /* 0x000000fa0800720c */ /* 0x000fe20003f46270 */
[----:B------:R-:W-:Y:S01]  /*83f0*/  STL [R1+0x8c], R223 ;  /* 0x00008cdf01007387 */ /* 0x000fe20000100800 */
[----:B------:R-:W-:-:S02]  /*8400*/  FMNMX3.FTZ R2, R2, R89, R135, !PT ;  /* 0x0000005902027276 */ /* 0x000fc40007810087 */
[----:B------:R-:W-:Y:S01]  /*8410*/  FSEL R183, R78, -INF , !P5 ;  /* 0xff8000004eb77808 */ /* 0x000fe20006800000 */
[----:B------:R-:W-:Y:S01]  /*8420*/  STL [R1+0xb0], R222 ;  /* 0x0000b0de01007387 */ /* 0x000fe20000100800 */
[----:B------:R-:W-:Y:S02]  /*8430*/  FSEL R224, R84, -INF , !P2 ;  /* 0xff80000054e07808 */ /* 0x000fe40005000000 */
[----:B------:R-:W-:Y:S02]  /*8440*/  ISETP.GE.AND P0, PT, R7, R250, PT ;  /* 0x000000fa0700720c */ /* 0x000fe40003f06270 */
[C---:B------:R-:W-:Y:S01]  /*8450*/  ISETP.GE.AND P5, PT, R12.reuse, R244, PT ;  /* 0x000000f40c00720c */ /* 0x040fe20003fa6270 */
[----:B------:R-:W-:Y:S01]  /*8460*/  STL [R1+0x84], R224 ;  /* 0x000084e001007387 */ /* 0x000fe20000100800 */
[----:B------:R-:W-:Y:S02]  /*8470*/  ISETP.GE.AND P2, PT, R12, R247, PT ;  /* 0x000000f70c00720c */ /* 0x000fe40003f46270 */
[----:B------:R-:W-:-:S02]  /*8480*/  ISETP.GT.AND P1, PT, R35, R7, PT ;  /* 0x000000072300720c */ /* 0x000fc40003f24270 */
[----:B------:R-:W-:Y:S02]  /*8490*/  FMNMX3.FTZ R12, R36, R38, R40, !PT ;  /* 0x00000026240c7276 */ /* 0x000fe40007810028 */
[----:B------:R-:W-:Y:S02]  /*84a0*/  FMNMX3.FTZ R2, R2, R134, R133, !PT ;  /* 0x0000008602027276 */ /* 0x000fe40007810085 */
[----:B------:R-:W-:Y:S02]  /*84b0*/  ISETP.GE.AND P4, PT, R13, R247, PT ;  /* 0x000000f70d00720c */ /* 0x000fe40003f86270 */
[----:B------:R-:W-:Y:S02]  /*84c0*/  FSEL R220, R82, -INF , !P0 ;  /* 0xff80000052dc7808 */ /* 0x000fe40004000000 */
[----:B------:R-:W-:Y:S02]  /*84d0*/  ISETP.GE.AND P0, PT, R7, R251, PT ;  /* 0x000000fb0700720c */ /* 0x000fe40003f06270 */
[----:B------:R-:W-:Y:S01]  /*84e0*/  FSEL R13, R115, -INF , !P1 ;  /* 0xff800000730d7808 */ /* 0x000fe20004800000 */
[----:B------:R-:W-:Y:S01]  /*84f0*/  STL [R1+0x80], R220 ;  /* 0x000080dc01007387 */ /* 0x000fe20000100800 */
[----:B------:R-:W-:-:S02]  /*8500*/  FMNMX3.FTZ R12, R12, R42, R44, !PT ;  /* 0x0000002a0c0c7276 */ /* 0x000fc4000781002c */
[----:B------:R-:W-:Y:S02]  /*8510*/  FMNMX3.FTZ R2, R2, R132, R152, !PT ;  /* 0x0000008402027276 */ /* 0x000fe40007810098 */
[----:B------:R-:W-:Y:S02]  /*8520*/  ISETP.GE.AND P1, PT, R6, R250, PT ;  /* 0x000000fa0600720c */ /* 0x000fe40003f26270 */
[----:B------:R-:W-:Y:S02]  /*8530*/  FSEL R216, R13, -INF , !P0 ;  /* 0xff8000000dd87808 */ /* 0x000fe40004000000 */
[----:B------:R-:W-:Y:S02]  /*8540*/  FMNMX3.FTZ R70, R12, R46, R29, !PT ;  /* 0x0000002e0c467276 */ /* 0x000fe4000781001d */
[----:B------:R-:W-:Y:S01]  /*8550*/  ISETP.GT.AND P0, PT, R35, R6, PT ;  /* 0x000000062300720c */ /* 0x000fe20003f04270 */
[----:B------:R-:W-:Y:S01]  /*8560*/  STL [R1+0xac], R216 ;  /* 0x0000acd801007387 */ /* 0x000fe20000100800 */
[----:B------:R-:W-:-:S02]  /*8570*/  FMNMX3.FTZ R2, R2, R151, R150, !PT ;  /* 0x0000009702027276 */ /* 0x000fc40007810096 */
[----:B------:R-:W-:Y:S02]  /*8580*/  FSEL R221, R85, -INF , !P1 ;  /* 0xff80000055dd7808 */ /* 0x000fe40004800000 */
[----:B------:R-:W-:Y:S02]  /*8590*/  FMNMX3.FTZ R70, R70, R28, R131, !PT ;  /* 0x0000001c46467276 */ /* 0x000fe40007810083 */
[----:B------:R-:W-:Y:S01]  /*85a0*/  ISETP.GE.AND P1, PT, R6, R251, PT ;  /* 0x000000fb0600720c */ /* 0x000fe20003f26270 */
[----:B------:R-:W-:Y:S01]  /*85b0*/  STL [R1+0x7c], R221 ;  /* 0x00007cdd01007387 */ /* 0x000fe20000100800 */
[----:B------:R-:W-:Y:S02]  /*85c0*/  FSEL R12, R112, -INF , !P0 ;  /* 0xff800000700c7808 */ /* 0x000fe40004000000 */
[----:B------:R-:W-:Y:S02]  /*85d0*/  FMNMX3.FTZ R2, R2, R147, R167, !PT ;  /* 0x0000009302027276 */ /* 0x000fe400078100a7 */
[----:B------:R-:W-:-:S02]  /*85e0*/  FMNMX3.FTZ R70, R70, R130, R129, !PT ;  /* 0x0000008246467276 */ /* 0x000fc40007810081 */
[----:B------:R-:W-:Y:S02]  /*85f0*/  ISETP.GE.AND P0, PT, R5, R250, PT ;  /* 0x000000fa0500720c */ /* 0x000fe40003f06270 */
[----:B------:R-:W-:Y:S02]  /*8600*/  FSEL R218, R12, -INF , !P1 ;  /* 0xff8000000cda7808 */ /* 0x000fe40004800000 */
[----:B------:R-:W-:Y:S02]  /*8610*/  FMNMX3.FTZ R2, R2, R166, R165, !PT ;  /* 0x000000a602027276 */ /* 0x000fe400078100a5 */
[----:B------:R-:W-:Y:S01]  /*8620*/  ISETP.GT.AND P1, PT, R35, R5, PT ;  /* 0x000000052300720c */ /* 0x000fe20003f24270 */
[----:B------:R-:W-:Y:S01]  /*8630*/  STL [R1+0xa4], R218 ;  /* 0x0000a4da01007387 */ /* 0x000fe20000100800 */
[----:B------:R-:W-:Y:S02]  /*8640*/  FMNMX3.FTZ R70, R70, R128, R149, !PT ;  /* 0x0000008046467276 */ /* 0x000fe40007810095 */
[----:B------:R-:W-:-:S02]  /*8650*/  FSEL R214, R86, -INF , !P0 ;  /* 0xff80000056d67808 */ /* 0x000fc40004000000 */
[----:B------:R-:W-:Y:S02]  /*8660*/  FMNMX3.FTZ R2, R2, R164, R185, !PT ;  /* 0x000000a402027276 */ /* 0x000fe400078100b9 */
[----:B------:R-:W-:Y:S01]  /*8670*/  ISETP.GE.AND P0, PT, R5, R251, PT ;  /* 0x000000fb0500720c */ /* 0x000fe20003f06270 */
[----:B------:R-:W-:Y:S01]  /*8680*/  STL [R1+0x64], R214 ;  /* 0x000064d601007387 */ /* 0x000fe20000100800 */
[----:B------:R-:W-:Y:S02]  /*8690*/  FSEL R12, R113, -INF , !P1 ;  /* 0xff800000710c7808 */ /* 0x000fe40004800000 */
[----:B------:R-:W-:Y:S02]  /*86a0*/  FMNMX3.FTZ R70, R70, R146, R145, !PT ;  /* 0x0000009246467276 */ /* 0x000fe40007810091 */
[----:B------:R-:W-:Y:S02]  /*86b0*/  FMNMX3.FTZ R2, R2, R186, R184, !PT ;  /* 0x000000ba02027276 */ /* 0x000fe400078100b8 */
[----:B------:R-:W-:-:S02]  /*86c0*/  ISETP.GE.AND P1, PT, R4, R250, PT ;  /* 0x000000fa0400720c */ /* 0x000fc40003f26270 */
[----:B------:R-:W-:Y:S02]  /*86d0*/  FSEL R217, R12, -INF , !P0 ;  /* 0xff8000000cd97808 */ /* 0x000fe40004000000 */
[----:B------:R-:W-:Y:S02]  /*86e0*/  ISETP.GT.AND P0, PT, R35, R4, PT ;  /* 0x000000042300720c */ /* 0x000fe40003f04270 */
[----:B------:R-:W-:Y:S02]  /*86f0*/  FMNMX3.FTZ R70, R70, R144, R163, !PT ;  /* 0x0000009046467276 */ /* 0x000fe400078100a3 */
[----:B------:R-:W-:Y:S02]  /*8700*/  FMNMX3.FTZ R2, R2, R187, R225, !PT ;  /* 0x000000bb02027276 */ /* 0x000fe400078100e1 */
[----:B------:R-:W-:Y:S02]  /*8710*/  FSEL R215, R88, -INF , !P1 ;  /* 0xff80000058d77808 */ /* 0x000fe40004800000 */
[----:B------:R-:W-:-:S02]  /*8720*/  ISETP.GE.AND P1, PT, R4, R251, PT ;  /* 0x000000fb0400720c */ /* 0x000fc40003f26270 */
[----:B------:R-:W-:Y:S01]  /*8730*/  FSEL R12, R110, -INF , !P0 ;  /* 0xff8000006e0c7808 */ /* 0x000fe20004000000 */
[----:B------:R-:W-:Y:S01]  /*8740*/  STL [R1+0x54], R215 ;  /* 0x000054d701007387 */ /* 0x000fe20000100800 */
[----:B------:R-:W-:Y:S02]  /*8750*/  ISETP.GT.AND P0, PT, R35, R3, PT ;  /* 0x000000032300720c */ /* 0x000fe40003f04270 */
[----:B------:R-:W-:Y:S02]  /*8760*/  FMNMX3.FTZ R70, R70, R71, R161, !PT ;  /* 0x0000004746467276 */ /* 0x000fe400078100a1 */
[----:B------:R-:W-:Y:S02]  /*8770*/  FMNMX3.FTZ R2, R2, R222, R210, !PT ;  /* 0x000000de02027276 */ /* 0x000fe400078100d2 */
[----:B------:R-:W-:Y:S02]  /*8780*/  FSEL R212, R12, -INF , !P1 ;  /* 0xff8000000cd47808 */ /* 0x000fe40004800000 */
[----:B------:R-:W-:-:S02]  /*8790*/  FSEL R12, R111, -INF , !P0 ;  /* 0xff8000006f0c7808 */ /* 0x000fc40004000000 */
[----:B------:R-:W-:Y:S01]  /*87a0*/  FMNMX3.FTZ R70, R70, R162, R181, !PT ;  /* 0x000000a246467276 */ /* 0x000fe200078100b5 */
[----:B------:R-:W-:Y:S01]  /*87b0*/  STL [R1+0x9c], R212 ;  /* 0x00009cd401007387 */ /* 0x000fe20000100800 */
[----:B------:R-:W-:Y:S02]  /*87c0*/  ISETP.GE.AND P0, PT, R3, R251, PT ;  /* 0x000000fb0300720c */ /* 0x000fe40003f06270 */
[----:B------:R-:W-:Y:S01]  /*87d0*/  FMNMX3.FTZ R2, R2, R216, R218, !PT ;  /* 0x000000d802027276 */ /* 0x000fe200078100da */
[----:B------:R-:W-:Y:S01]  /*87e0*/  STL [R1+0xe8], R250 ;  /* 0x0000e8fa01007387 */ /* 0x000fe20000100800 */
[----:B------:R-:W-:Y:S02]  /*87f0*/  FMNMX3.FTZ R70, R70, R183, R182, !PT ;  /* 0x000000b746467276 */ /* 0x000fe400078100b6 */
[----:B------:R-:W-:Y:S01]  /*8800*/  FSEL R12, R12, -INF , !P0 ;  /* 0xff8000000c0c7808 */ /* 0x000fe20004000000 */
[----:B------:R-:W-:Y:S01]  /*8810*/  STL [R1+0xec], R251 ;  /* 0x0000ecfb01007387 */ /* 0x000fe20000100800 */
[----:B------:R-:W-:-:S02]  /*8820*/  FMNMX3.FTZ R2, R2, R217, R212, !PT ;  /* 0x000000d902027276 */ /* 0x000fc400078100d4 */
[----:B------:R-:W-:Y:S02]  /*8830*/  FMNMX3.FTZ R70, R70, R180, R219, !PT ;  /* 0x000000b446467276 */ /* 0x000fe400078100db */
[----:B------:R-:W-:Y:S02]  /*8840*/  FMNMX.FTZ R2, R12, R2, !PT ;  /* 0x000000020c027209 */ /* 0x000fe40007810000 */
[----:B------:R-:W-:Y:S02]  /*8850*/  ISETP.GE.AND P1, PT, R3, R250, PT ;  /* 0x000000fa0300720c */ /* 0x000fe40003f26270 */
[----:B------:R-:W-:Y:S01]  /*8860*/  FMNMX3.FTZ R70, R70, R223, R224, !PT ;  /* 0x000000df46467276 */ /* 0x000fe200078100e0 */
[----:B------:R-:W1:Y:S01]  /*8870*/  SHFL.BFLY PT, R68, R2, 0x2, 0x1f ;  /* 0x0c401f0002447f89 */ /* 0x000e6200000e0000 */
[----:B------:R-:W-:Y:S02]  /*8880*/  FSEL R13, R87, -INF , !P1 ;  /* 0xff800000570d7808 */ /* 0x000fe40004800000 */
[----:B------:R-:W-:-:S02]  /*8890*/  FMNMX3.FTZ R70, R70, R220, R221, !PT ;  /* 0x000000dc46467276 */ /* 0x000fc400078100dd */
[----:B------:R-:W-:Y:S01]  /*88a0*/  ISETP.GT.AND P1, PT, R243, R11, PT ;  /* 0x0000000bf300720c */ /* 0x000fe20003f24270 */
[----:B------:R-:W-:Y:S01]  /*88b0*/  STL [R1+0x48], R13 ;  /* 0x0000480d01007387 */ /* 0x000fe20000100800 */
[----:B------:R-:W-:Y:S02]  /*88c0*/  FSEL R204, R91, -INF , !P4 ;  /* 0xff8000005bcc7808 */ /* 0x000fe40006000000 */
[C---:B------:R-:W-:Y:S01]  /*88d0*/  ISETP.GE.AND P4, PT, R11.reuse, R244, PT ;  /* 0x000000f40b00720c */ /* 0x040fe20003f86270 */
[----:B------:R-:W-:Y:S01]  /*88e0*/  STL [R1+0x94], R12 ;  /* 0x0000940c01007387 */ /* 0x000fe20000100800 */
[----:B------:R-:W-:Y:S02]  /*88f0*/  ISETP.GE.AND P0, PT, R11, R247, PT ;  /* 0x000000f70b00720c */ /* 0x000fe40003f06270 */
[----:B------:R-:W-:Y:S02]  /*8900*/  FMNMX3.FTZ R70, R70, R214, R215, !PT ;  /* 0x000000d646467276 */ /* 0x000fe400078100d7 */
[----:B------:R-:W-:-:S02]  /*8910*/  FSEL R14, R14, -INF , !P5 ;  /* 0xff8000000e0e7808 */ /* 0x000fc40006800000 */
[----:B------:R-:W-:Y:S02]  /*8920*/  FSEL R11, R190, -INF , !P1 ;  /* 0xff800000be0b7808 */ /* 0x000fe40004800000 */
[----:B------:R-:W-:Y:S01]  /*8930*/  ISETP.GT.AND P5, PT, R243, R10, PT ;  /* 0x0000000af300720c */ /* 0x000fe20003fa4270 */
[----:B------:R-:W-:Y:S01]  /*8940*/  STL [R1+0x10], R14 ;  /* 0x0000100e01007387 */ /* 0x000fe20000100800 */
[----:B------:R-:W-:Y:S02]  /*8950*/  FSEL R17, R92, -INF , !P2 ;  /* 0xff8000005c117808 */ /* 0x000fe40005000000 */
[----:B------:R-:W-:Y:S02]  /*8960*/  FMNMX.FTZ R70, R13, R70, !PT ;  /* 0x000000460d467209 */ /* 0x000fe40007810000 */
[C---:B------:R-:W-:Y:S01]  /*8970*/  ISETP.GE.AND P2, PT, R10.reuse, R244, PT ;  /* 0x000000f40a00720c */ /* 0x040fe20003f46270 */
[----:B------:R-:W-:Y:S01]  /*8980*/  STL [R1+0x20], R17 ;  /* 0x0000201101007387 */ /* 0x000fe20000100800 */
[----:B------:R-:W-:-:S02]  /*8990*/  ISETP.GE.AND P1, PT, R10, R247, PT ;  /* 0x000000f70a00720c */ /* 0x000fc40003f26270 */
[----:B------:R-:W-:Y:S01]  /*89a0*/  FSEL R191, R11, -INF , !P4 ;  /* 0xff8000000bbf7808 */ /* 0x000fe20006000000 */
[----:B------:R-:W2:Y:S01]  /*89b0*/  SHFL.BFLY PT, R12, R70, 0x2, 0x1f ;  /* 0x0c401f00460c7f89 */ /* 0x000ea200000e0000 */
[----:B------:R-:W-:Y:S02]  /*89c0*/  ISETP.GT.AND P4, PT, R243, R9, PT ;  /* 0x00000009f300720c */ /* 0x000fe40003f84270 */
[----:B------:R-:W-:Y:S02]  /*89d0*/  FSEL R10, R189, -INF , !P5 ;  /* 0xff800000bd0a7808 */ /* 0x000fe40006800000 */
[----:B------:R-:W-:Y:S02]  /*89e0*/  FSEL R205, R93, -INF , !P0 ;  /* 0xff8000005dcd7808 */ /* 0x000fe40004000000 */
[C---:B------:R-:W-:Y:S02]  /*89f0*/  ISETP.GE.AND P5, PT, R9.reuse, R244, PT ;  /* 0x000000f40900720c */ /* 0x040fe40003fa6270 */
[----:B------:R-:W-:-:S02]  /*8a00*/  ISETP.GE.AND P0, PT, R9, R247, PT ;  /* 0x000000f70900720c */ /* 0x000fc40003f06270 */
[----:B------:R-:W-:Y:S02]  /*8a10*/  FSEL R192, R10, -INF , !P2 ;  /* 0xff8000000ac07808 */ /* 0x000fe40005000000 */
[----:B------:R-:W-:Y:S02]  /*8a20*/  FSEL R9, R188, -INF , !P4 ;  /* 0xff800000bc097808 */ /* 0x000fe40006000000 */
[----:B------:R-:W-:Y:S02]  /*8a30*/  ISETP.GT.AND P2, PT, R243, R8, PT ;  /* 0x00000008f300720c */ /* 0x000fe40003f44270 */
[----:B------:R-:W-:Y:S02]  /*8a40*/  FSEL R16, R95, -INF , !P1 ;  /* 0xff8000005f107808 */ /* 0x000fe40004800000 */
[C---:B------:R-:W-:Y:S02]  /*8a50*/  ISETP.GE.AND P4, PT, R8.reuse, R244, PT ;  /* 0x000000f40800720c */ /* 0x040fe40003f86270 */
[----:B------:R-:W-:Y:S01]  /*8a60*/  ISETP.GE.AND P1, PT, R8, R247, PT ;  /* 0x000000f70800720c */ /* 0x000fe20003f26270 */
[----:B------:R-:W-:Y:S01]  /*8a70*/  STL [R1+0x18], R16 ;  /* 0x0000181001007387 */ /* 0x000fe20000100800 */
[----:B------:R-:W-:-:S02]  /*8a80*/  FSEL R249, R9, -INF , !P5 ;  /* 0xff80000009f97808 */ /* 0x000fc40006800000 */
[----:B------:R-:W-:Y:S02]  /*8a90*/  ISETP.GT.AND P5, PT, R243, R7, PT ;  /* 0x00000007f300720c */ /* 0x000fe40003fa4270 */
[----:B------:R-:W-:Y:S02]  /*8aa0*/  FSEL R8, R179, -INF , !P2 ;  /* 0xff800000b3087808 */ /* 0x000fe40005000000 */
[----:B------:R-:W-:Y:S02]  /*8ab0*/  FSEL R15, R94, -INF , !P0 ;  /* 0xff8000005e0f7808 */ /* 0x000fe40004000000 */
[----:B-1----:R-:W-:Y:S02]  /*8ac0*/  FMNMX.FTZ R68, R2, R68, !PT ;  /* 0x0000004402447209 */ /* 0x002fe40007810000 */
[----:B------:R-:W-:Y:S01]  /*8ad0*/  ISETP.GE.AND P0, PT, R7, R244, PT ;  /* 0x000000f40700720c */ /* 0x000fe20003f06270 */
[----:B------:R-:W-:Y:S01]  /*8ae0*/  STL [R1+0x14], R15 ;  /* 0x0000140f01007387 */ /* 0x000fe20000100800 */
[----:B------:R-:W-:-:S02]  /*8af0*/  FSEL R245, R8, -INF , !P4 ;  /* 0xff80000008f57808 */ /* 0x000fc40006000000 */
[----:B------:R-:W-:Y:S02]  /*8b00*/  FSEL R2, R178, -INF , !P5 ;  /* 0xff800000b2027808 */ /* 0x000fe40006800000 */
[----:B------:R-:W-:Y:S02]  /*8b10*/  ISETP.GT.AND P4, PT, R243, R6, PT ;  /* 0x00000006f300720c */ /* 0x000fe40003f84270 */
[----:B------:R-:W-:Y:S02]  /*8b20*/  FSEL R242, R2, -INF , !P0 ;  /* 0xff80000002f27808 */ /* 0x000fe40004000000 */
[----:B------:R-:W-:Y:S02]  /*8b30*/  ISETP.GE.AND P5, PT, R6, R244, PT ;  /* 0x000000f40600720c */ /* 0x000fe40003fa6270 */
[----:B------:R-:W-:Y:S02]  /*8b40*/  FSEL R2, R119, -INF , !P4 ;  /* 0xff80000077027808 */ /* 0x000fe40006000000 */
[----:B------:R-:W-:-:S02]  /*8b50*/  ISETP.GT.AND P0, PT, R243, R5, PT ;  /* 0x00000005f300720c */ /* 0x000fc40003f04270 */
[----:B------:R-:W-:Y:S02]  /*8b60*/  FSEL R207, R96, -INF , !P1 ;  /* 0xff80000060cf7808 */ /* 0x000fe40004800000 */
[----:B------:R-:W-:Y:S02]  /*8b70*/  FSEL R240, R2, -INF , !P5 ;  /* 0xff80000002f07808 */ /* 0x000fe40006800000 */
[-C--:B------:R-:W-:Y:S02]  /*8b80*/  ISETP.GE.AND P1, PT, R6, R247.reuse, PT ;  /* 0x000000f70600720c */ /* 0x080fe40003f26270 */
[----:B------:R-:W-:Y:S02]  /*8b90*/  ISETP.GE.AND P4, PT, R5, R244, PT ;  /* 0x000000f40500720c */ /* 0x000fe40003f86270 */
[----:B------:R-:W-:Y:S02]  /*8ba0*/  FSEL R2, R118, -INF , !P0 ;  /* 0xff80000076027808 */ /* 0x000fe40004000000 */
[----:B------:R-:W-:-:S02]  /*8bb0*/  ISETP.GE.AND P2, PT, R7, R247, PT ;  /* 0x000000f70700720c */ /* 0x000fc40003f46270 */
[----:B------:R-:W-:Y:S01]  /*8bc0*/  FSEL R212, R98, -INF , !P1 ;  /* 0xff80000062d47808 */ /* 0x000fe20004800000 */
[----:B------:R-:W-:Y:S01]  /*8bd0*/  SHFL.BFLY PT, R7, R68, 0x1, 0x1f ;  /* 0x0c201f0044077f89 */ /* 0x000fe200000e0000 */
[----:B------:R-:W-:Y:S02]  /*8be0*/  FSEL R239, R2, -INF , !P4 ;  /* 0xff80000002ef7808 */ /* 0x000fe40006000000 */
[----:B--2---:R-:W-:Y:S02]  /*8bf0*/  FMNMX.FTZ R70, R70, R12, !PT ;  /* 0x0000000c46467209 */ /* 0x004fe40007810000 */
[----:B------:R-:W-:Y:S02]  /*8c00*/  ISETP.GT.AND P5, PT, R243, R4, PT ;  /* 0x00000004f300720c */ /* 0x000fe40003fa4270 */
[C---:B------:R-:W-:Y:S01]  /*8c10*/  ISETP.GE.AND P1, PT, R4.reuse, R244, PT ;  /* 0x000000f40400720c */ /* 0x040fe20003f26270 */
[----:B------:R-:W1:Y:S01]  /*8c20*/  SHFL.BFLY PT, R6, R70, 0x1, 0x1f ;  /* 0x0c201f0046067f89 */ /* 0x000e6200000e0000 */
[----:B------:R-:W-:-:S02]  /*8c30*/  ISETP.GE.AND P0, PT, R4, R247, PT ;  /* 0x000000f70400720c */ /* 0x000fc40003f06270 */
[----:B------:R-:W-:Y:S02]  /*8c40*/  FMNMX3.FTZ R2, R107, R106, R105, !PT ;  /* 0x0000006a6b027276 */ /* 0x000fe40007810069 */
[----:B------:R-:W-:Y:S02]  /*8c50*/  FMNMX3.FTZ R4, R103, R102, R101, !PT ;  /* 0x0000006667047276 */ /* 0x000fe40007810065 */
[----:B------:R-:W-:Y:S02]  /*8c60*/  FSEL R13, R99, -INF , !P2 ;  /* 0xff800000630d7808 */ /* 0x000fe40005000000 */
[----:B------:R-:W-:Y:S02]  /*8c70*/  ISETP.GE.AND P2, PT, R5, R247, PT ;  /* 0x000000f70500720c */ /* 0x000fe40003f46270 */
[----:B------:R-:W-:Y:S01]  /*8c80*/  FMNMX3.FTZ R2, R2, R104, R127, !PT ;  /* 0x0000006802027276 */ /* 0x000fe2000781007f */
[----:B------:R-:W-:Y:S01]  /*8c90*/  STL [R1+0xc], R13 ;  /* 0x00000c0d01007387 */ /* 0x000fe20000100800 */
[----:B------:R-:W-:-:S02]  /*8ca0*/  FMNMX3.FTZ R4, R4, R100, R123, !PT ;  /* 0x0000006404047276 */ /* 0x000fc4000781007b */
[----:B------:R-:W-:Y:S01]  /*8cb0*/  FSEL R252, R97, -INF , !P2 ;  /* 0xff80000061fc7808 */ /* 0x000fe20005000000 */
[----:B------:R2:W-:Y:S01]  /*8cc0*/  STL [R1+0xf0], R243 ;  /* 0x0000f0f301007387 */ /* 0x0005e20000100800 */
[----:B------:R-:W-:Y:S02]  /*8cd0*/  FSEL R5, R114, -INF , !P5 ;  /* 0xff80000072057808 */ /* 0x000fe40006800000 */
[----:B------:R-:W-:Y:S01]  /*8ce0*/  ISETP.GT.AND P4, PT, R243, R3, PT ;  /* 0x00000003f300720c */ /* 0x000fe20003f84270 */
[----:B------:R-:W-:Y:S01]  /*8cf0*/  STL [R1+0xf4], R244 ;  /* 0x0000f4f401007387 */ /* 0x000fe20000100800 */
[C---:B------:R-:W-:Y:S02]  /*8d00*/  ISETP.GE.AND P2, PT, R3.reuse, R244, PT ;  /* 0x000000f40300720c */ /* 0x040fe40003f46270 */
[----:B------:R-:W-:Y:S01]  /*8d10*/  ISETP.GE.AND P5, PT, R3, R247, PT ;  /* 0x000000f70300720c */ /* 0x000fe20003fa6270 */
[----:B------:R-:W-:Y:S01]  /*8d20*/  STL [R1+0xf8], R247 ;  /* 0x0000f8f701007387 */ /* 0x000fe20000100800 */
[----:B------:R-:W-:-:S02]  /*8d30*/  FMNMX3.FTZ R2, R2, R126, R125, !PT ;  /* 0x0000007e02027276 */ /* 0x000fc4000781007d */
[----:B------:R-:W-:Y:S02]  /*8d40*/  FMNMX3.FTZ R3, R4, R122, R121, !PT ;  /* 0x0000007a04037276 */ /* 0x000fe40007810079 */
[----:B------:R-:W-:Y:S02]  /*8d50*/  LEA R232, R0, UR5, 0x1 ;  /* 0x0000000500e87c11 */ /* 0x000fe4000f8e08ff */
[----:B------:R-:W-:Y:S02]  /*8d60*/  FMNMX3.FTZ R0, R2, R124, R143, !PT ;  /* 0x0000007c02007276 */ /* 0x000fe4000781008f */
[----:B------:R-:W-:Y:S01]  /*8d70*/  FMNMX3.FTZ R3, R3, R120, R140, !PT ;  /* 0x0000007803037276 */ /* 0x000fe2000781008c */
[--C-:B------:R-:W-:Y:S01]  /*8d80*/  IMAD.IADD R220, R213, 0x1, R232.reuse ;  /* 0x00000001d5dc7824 */ /* 0x100fe200078e02e8 */
[----:B------:R-:W-:Y:S01]  /*8d90*/  FMNMX3.FTZ R0, R0, R142, R141, !PT ;  /* 0x0000008e00007276 */ /* 0x000fe2000781008d */
[C---:B------:R-:W-:Y:S01]  /*8da0*/  IMAD.IADD R233, R168.reuse, 0x1, R232 ;  /* 0x00000001a8e97824 */ /* 0x040fe200078e02e8 */
[----:B------:R-:W-:Y:S01]  /*8db0*/  FMNMX3.FTZ R2, R3, R138, R137, !PT ;  /* 0x0000008a03027276 */ /* 0x000fe20007810089 */
[----:B------:R-:W-:Y:S01]  /*8dc0*/  IMAD.IADD R148, R168, 0x1, R220 ;  /* 0x00000001a8947824 */ /* 0x000fe200078e02dc */
[----:B------:R-:W-:Y:S01]  /*8dd0*/  FMNMX3.FTZ R0, R0, R139, R160, !PT ;  /* 0x0000008b00007276 */ /* 0x000fe200078100a0 */
[----:B------:R-:W-:Y:S01]  /*8de0*/  LDSM.16.MT88.4 R48, [R232+0x8000] ;  /* 0x00800000e830783b */ /* 0x000fe20000004200 */
[----:B------:R-:W-:-:S02]  /*8df0*/  FMNMX3.FTZ R2, R2, R136, R157, !PT ;  /* 0x0000008802027276 */ /* 0x000fc4000781009d */
[----:B------:R-:W-:Y:S01]  /*8e00*/  FMNMX3.FTZ R0, R0, R159, R158, !PT ;  /* 0x0000009f00007276 */ /* 0x000fe2000781009e */
[----:B------:R-:W-:Y:S01]  /*8e10*/  LDSM.16.MT88.4 R72, [R233+0x8000] ;  /* 0x00800000e948783b */ /* 0x000fe20000004200 */
[----:B------:R-:W-:Y:S02]  /*8e20*/  FMNMX3.FTZ R2, R2, R155, R154, !PT ;  /* 0x0000009b02027276 */ /* 0x000fe4000781009a */
[----:B------:R-:W-:Y:S01]  /*8e30*/  FMNMX3.FTZ R0, R0, R156, R177, !PT ;  /* 0x0000009c00007276 */ /* 0x000fe200078100b1 */
[----:B------:R-:W-:Y:S01]  /*8e40*/  LDSM.16.MT88.4 R76, [R220+0x8000] ;  /* 0x00800000dc4c783b */ /* 0x000fe20000004200 */
[----:B-1----:R-:W-:Y:S02]  /*8e50*/  FMNMX.FTZ R70, R70, R6, !PT ;  /* 0x0000000646467209 */ /* 0x002fe40007810000 */
[----:B------:R-:W-:Y:S01]  /*8e60*/  FMNMX3.FTZ R2, R2, R153, R173, !PT ;  /* 0x0000009902027276 */ /* 0x000fe200078100ad */
[----:B------:R-:W-:Y:S01]  /*8e70*/  LDSM.16.MT88.4 R84, [R148+0x8000] ;  /* 0x008000009454783b */ /* 0x000fe20000004200 */
[----:B------:R-:W-:Y:S01]  /*8e80*/  FMNMX3.FTZ R0, R0, R175, R176, !PT ;  /* 0x000000af00007276 */ /* 0x000fe200078100b0 */
[----:B---3--:R-:W-:Y:S01]  /*8e90*/  FMUL.FTZ R3, R70, UR4 ;  /* 0x0000000446037c20 */ /* 0x008fe20008410000 */
[----:B------:R-:W-:Y:S01]  /*8ea0*/  FMNMX3.FTZ R2, R2, R172, R169, !PT ;  /* 0x000000ac02027276 */ /* 0x000fe200078100a9 */
[----:B------:R-:W-:Y:S01]  /*8eb0*/  LDSM.16.MT88.4 R52, [R232+0x8800] ;  /* 0x00880000e834783b */ /* 0x000fe20000004200 */
[----:B------:R-:W-:-:S02]  /*8ec0*/  FSEL R82, R5, -INF , !P1 ;  /* 0xff80000005527808 */ /* 0x000fc40004800000 */
[----:B------:R-:W-:Y:S01]  /*8ed0*/  FSETP.NEU.FTZ.AND P1, PT, R70, -INF , PT ;  /* 0xff8000004600780b */ /* 0x000fe20003f3d000 */
[----:B------:R-:W-:Y:S01]  /*8ee0*/  LDSM.16.MT88.4 R56, [R220+0x8800] ;  /* 0x00880000dc38783b */ /* 0x000fe20000004200 */
[----:B------:R-:W-:Y:S02]  /*8ef0*/  FMNMX3.FTZ R0, R0, R174, R211, !PT ;  /* 0x000000ae00007276 */ /* 0x000fe400078100d3 */
[----:B------:R-:W-:Y:S01]  /*8f00*/  FMNMX3.FTZ R2, R2, R171, R209, !PT ;  /* 0x000000ab02027276 */ /* 0x000fe200078100d1 */
[----:B------:R-:W-:Y:S01]  /*8f10*/  LDSM.16.MT88.4 R64, [R148+0x8800] ;  /* 0x008800009440783b */ /* 0x000fe20000004200 */
[----:B------:R-:W-:Y:S02]  /*8f20*/  FSEL R4, R117, -INF , !P4 ;  /* 0xff80000075047808 */ /* 0x000fe40006000000 */
[----:B------:R-:W-:Y:S01]  /*8f30*/  FSEL R3, R3, RZ, P1 ;  /* 0x000000ff03037208 */ /* 0x000fe20000800000 */
[----:B------:R-:W-:Y:S01]  /*8f40*/  STL [R1+0xfc], R70 ;  /* 0x0000fc4601007387 */ /* 0x000fe20000100800 */
[----:B------:R-:W-:-:S02]  /*8f50*/  FMNMX.FTZ R68, R68, R7, !PT ;  /* 0x0000000744447209 */ /* 0x000fc40007810000 */
[----:B------:R-:W-:Y:S01]  /*8f60*/  FMNMX3.FTZ R0, R0, R204, R17, !PT ;  /* 0x000000cc00007276 */ /* 0x000fe20007810011 */
[--C-:B------:R-:W-:Y:S01]  /*8f70*/  FFMA.FTZ R11, R44, UR4, -R3.reuse ;  /* 0x000000042c0b7c23 */ /* 0x100fe20008010803 */
[----:B------:R-:W-:Y:S01]  /*8f80*/  FMNMX3.FTZ R2, R2, R200, R14, !PT ;  /* 0x000000c802027276 */ /* 0x000fe2000781000e */
[--C-:B------:R-:W-:Y:S01]  /*8f90*/  FFMA.FTZ R6, R40, UR4, -R3.reuse ;  /* 0x0000000428067c23 */ /* 0x100fe20008010803 */
[----:B------:R-:W-:Y:S01]  /*8fa0*/  FSEL R81, R4, -INF , !P2 ;  /* 0xff80000004517808 */ /* 0x000fe20005000000 */
[--C-:B------:R-:W-:Y:S01]  /*8fb0*/  FFMA.FTZ R4, R36, UR4, -R3.reuse ;  /* 0x0000000424047c23 */ /* 0x100fe20008010803 */
[----:B------:R-:W-:Y:S01]  /*8fc0*/  FMNMX3.FTZ R7, R0, R205, R16, !PT ;  /* 0x000000cd00077276 */ /* 0x000fe20007810010 */
[----:B------:R-:W-:Y:S01]  /*8fd0*/  FMUL.FTZ R0, R68, UR4 ;  /* 0x0000000444007c20 */ /* 0x000fe20008410000 */
[----:B------:R-:W-:Y:S01]  /*8fe0*/  FSEL R198, R108, -INF , !P0 ;  /* 0xff8000006cc67808 */ /* 0x000fe20004000000 */
[----:B------:R1:W-:Y:S01]  /*8ff0*/  MUFU.EX2 R188, R4 ;  /* 0x0000000400bc7308 */ /* 0x0003e20000000800 */
[----:B------:R-:W-:Y:S01]  /*9000*/  FMNMX3.FTZ R5, R2, R191, R192, !PT ;  /* 0x000000bf02057276 */ /* 0x000fe200078100c0 */
[--C-:B------:R-:W-:Y:S01]  /*9010*/  FFMA.FTZ R2, R38, UR4, -R3.reuse ;  /* 0x0000000426027c23 */ /* 0x100fe20008010803 */
[----:B------:R-:W-:Y:S01]  /*9020*/  FSETP.NEU.FTZ.AND P0, PT, R68, -INF , PT ;  /* 0xff8000004400780b */ /* 0x000fe20003f1d000 */
[----:B------:R-:W-:Y:S01]  /*9030*/  MUFU.EX2 R250, R11 ;  /* 0x0000000b00fa7308 */ /* 0x000fe20000000800 */
[----:B------:R-:W-:Y:S01]  /*9040*/  FSEL R83, R109, -INF , !P5 ;  /* 0xff8000006d537808 */ /* 0x000fe20006800000 */
[----:B------:R-:W-:Y:S01]  /*9050*/  STL [R1+0x100], R68 ;  /* 0x0001004401007387 */ /* 0x000fe20000100800 */
[----:B------:R-:W-:Y:S01]  /*9060*/  FSEL R8, R0, RZ, P0 ;  /* 0x000000ff00087208 */ /* 0x000fe20000000000 */
[----:B------:R3:W-:Y:S01]  /*9070*/  MUFU.EX2 R189, R2 ;  /* 0x0000000200bd7308 */ /* 0x0007e20000000800 */
[----:B------:R-:W-:Y:S01]  /*9080*/  FFMA.FTZ R0, R42, UR4, -R3 ;  /* 0x000000042a007c23 */ /* 0x000fe20008010803 */
[----:B------:R-:W-:Y:S02]  /*9090*/  STL [R1+0x108], R252 ;  /* 0x000108fc01007387 */ /* 0x000fe40000100800 */
[----:B------:R4:W-:Y:S01]  /*90a0*/  MUFU.EX2 R190, R6 ;  /* 0x0000000600be7308 */ /* 0x0009e20000000800 */
[----:B-1----:R-:W-:Y:S01]  /*90b0*/  FMNMX3.FTZ R4, R5, R249, R245, !PT ;  /* 0x000000f905047276 */ /* 0x002fe200078100f5 */
[----:B------:R-:W-:-:S02]  /*90c0*/  FFMA.FTZ R5, R37, UR4, -R8 ;  /* 0x0000000425057c23 */ /* 0x000fc40008010808 */
[----:B------:R1:W2:Y:S01]  /*90d0*/  MUFU.EX2 R251, R0 ;  /* 0x0000000000fb7308 */ /* 0x0002a20000000800 */
[----:B------:R-:W-:Y:S01]  /*90e0*/  STL [R1+0x104], R198 ;  /* 0x000104c601007387 */ /* 0x000fe20000100800 */
[----:B------:R-:W-:Y:S02]  /*90f0*/  FMNMX3.FTZ R4, R4, R242, R240, !PT ;  /* 0x000000f204047276 */ /* 0x000fe400078100f0 */
[----:B------:R2:W-:Y:S01]  /*9100*/  MUFU.EX2 R236, R5 ;  /* 0x0000000500ec7308 */ /* 0x0005e20000000800 */
[----:B---3--:R-:W-:Y:S02]  /*9110*/  FMNMX3.FTZ R2, R7, R15, R207, !PT ;  /* 0x0000000f07027276 */ /* 0x008fe400078100cf */
[----:B------:R-:W-:Y:S01]  /*9120*/  FMNMX3.FTZ R4, R4, R239, R82, !PT ;  /* 0x000000ef04047276 */ /* 0x000fe20007810052 */
[----:B----4-:R-:W-:Y:S01]  /*9130*/  FFMA.FTZ R6, R34, UR4, -R8 ;  /* 0x0000000422067c23 */ /* 0x010fe20008010808 */
[----:B-1----:R-:W-:-:S03]  /*9140*/  FMNMX3.FTZ R0, R2, R13, R212, !PT ;  /* 0x0000000d02007276 */ /* 0x002fc600078100d4 */
[----:B------:R1:W3:Y:S01]  /*9150*/  MUFU.EX2 R246, R6 ;  /* 0x0000000600f67308 */ /* 0x0002e20000000800 */
[----:B------:R-:W-:Y:S01]  /*9160*/  FMNMX3.FTZ R2, R0, R252, R198, !PT ;  /* 0x000000fc00027276 */ /* 0x000fe200078100c6 */
[--C-:B--2---:R-:W-:Y:S01]  /*9170*/  FFMA.FTZ R5, R33, UR4, -R8.reuse ;  /* 0x0000000421057c23 */ /* 0x104fe20008010808 */
[----:B------:R-:W-:Y:S01]  /*9180*/  FMNMX.FTZ R0, R81, R4, !PT ;  /* 0x0000000451007209 */ /* 0x000fe20007810000 */
[----:B------:R-:W-:Y:S01]  /*9190*/  FFMA.FTZ R4, R32, UR4, -R8 ;  /* 0x0000000420047c23 */ /* 0x000fe20008010808 */
[----:B------:R-:W-:Y:S01]  /*91a0*/  FMNMX.FTZ R2, R83, R2, !PT ;  /* 0x0000000253027209 */ /* 0x000fe20007810000 */
[----:B------:R3:W-:Y:S02]  /*91b0*/  MUFU.EX2 R208, R5 ;  /* 0x0000000500d07308 */ /* 0x0007e40000000800 */
[----:B------:R-:W2:Y:S02]  /*91c0*/  SHFL.BFLY PT, R10, R0, 0x2, 0x1f ;  /* 0x0c401f00000a7f89 */ /* 0x000ea400000e0000 */
[----:B------:R4:W4:Y:S02]  /*91d0*/  MUFU.EX2 R243, R4 ;  /* 0x0000000400f37308 */ /* 0x0009240000000800 */
[----:B------:R-:W2:Y:S01]  /*91e0*/  SHFL.BFLY PT, R9, R2, 0x2, 0x1f ;  /* 0x0c401f0002097f89 */ /* 0x000ea200000e0000 */
[----:B-1----:R-:W-:-:S02]  /*91f0*/  F2FP.BF16.F32.PACK_AB R6, R251, R190 ;  /* 0x000000befb06723e */ /* 0x002fc400000010ff */
[----:B---3--:R-:W-:Y:S02]  /*9200*/  F2FP.BF16.F32.PACK_AB R5, R246, R236 ;  /* 0x000000ecf605723e */ /* 0x008fe400000010ff */
[----:B----4-:R-:W-:Y:S02]  /*9210*/  F2FP.BF16.F32.PACK_AB R4, R189, R188 ;  /* 0x000000bcbd04723e */ /* 0x010fe400000010ff */
[----:B------:R-:W-:Y:S02]  /*9220*/  F2FP.BF16.F32.PACK_AB R7, R243, R208 ;  /* 0x000000d0f307723e */ /* 0x000fe400000010ff */
[----:B--2---:R-:W-:Y:S01]  /*9230*/  FMNMX.FTZ R0, R0, R10, !PT ;  /* 0x0000000a00007209 */ /* 0x004fe20007810000 */
[----:B------:R-:W-:-:S04]  /*9240*/  FFMA.FTZ R10, R29, UR4, -R3 ;  /* 0x000000041d0a7c23 */ /* 0x000fc80008010803 */
[C---:B------:R-:W-:Y:S01]  /*9250*/  HMMA.16816.F32.BF16 R32, R4.reuse, R48, RZ ;  /* 0x000000300420723c */ /* 0x040fe200000418ff */
[----:B------:R-:W-:Y:S01]  /*9260*/  FMNMX.FTZ R2, R2, R9, !PT ;  /* 0x0000000902027209 */ /* 0x000fe20007810000 */
[----:B------:R-:W1:Y:S01]  /*9270*/  SHFL.BFLY PT, R12, R0, 0x1, 0x1f ;  /* 0x0c201f00000c7f89 */ /* 0x000e6200000e0000 */
[--C-:B------:R-:W-:Y:S01]  /*9280*/  FFMA.FTZ R9, R46, UR4, -R3.reuse ;  /* 0x000000042e097c23 */ /* 0x100fe20008010803 */
[----:B------:R2:W-:Y:S02]  /*9290*/  MUFU.EX2 R195, R10 ;  /* 0x0000000a00c37308 */ /* 0x0005e40000000800 */
[----:B------:R-:W3:Y:S02]  /*92a0*/  SHFL.BFLY PT, R11, R2, 0x1, 0x1f ;  /* 0x0c201f00020b7f89 */ /* 0x000ee400000e0000 */
[C---:B------:R-:W-:Y:S01]  /*92b0*/  HMMA.16816.F32.BF16 R60, R4.reuse, R72, RZ ;  /* 0x00000048043c723c */ /* 0x040fe200000418ff */
[----:B------:R4:W1:Y:S01]  /*92c0*/  MUFU.EX2 R179, R9 ;  /* 0x0000000900b37308 */ /* 0x0008620000000800 */
[----:B------:R-:W3:Y:S06]  /*92d0*/  LDSM.16.MT88.4 R44, [R233+0x8800] ;  /* 0x00880000e92c783b */ /* 0x000eec0000004200 */
[----:B------:R-:W-:Y:S01]  /*92e0*/  HMMA.16816.F32.BF16 R40, R4, R76, RZ ;  /* 0x0000004c0428723c */ /* 0x000fe200000418ff */
[----:B--2---:R-:W-:Y:S01]  /*92f0*/  FFMA.FTZ R10, R31, UR4, -R8 ;  /* 0x000000041f0a7c23 */ /* 0x004fe20008010808 */
[----:B----4-:R-:W-:-:S06]  /*9300*/  FFMA.FTZ R9, R28, UR4, -R3 ;  /* 0x000000041c097c23 */ /* 0x010fcc0008010803 */
[----:B------:R-:W-:Y:S01]  /*9310*/  HMMA.16816.F32.BF16 R36, R4, R84, RZ ;  /* 0x000000540424723c */ /* 0x000fe200000418ff */
[----:B------:R2:W-:Y:S01]  /*9320*/  MUFU.EX2 R70, R10 ;  /* 0x0000000a00467308 */ /* 0x0005e20000000800 */
[----:B-1----:R-:W-:-:S03]  /*9330*/  FMNMX.FTZ R80, R0, R12, !PT ;  /* 0x0000000c00507209 */ /* 0x002fc60007810000 */
[----:B------:R1:W4:Y:S01]  /*9340*/  MUFU.EX2 R200, R9 ;  /* 0x0000000900c87308 */ /* 0x0003220000000800 */
[----:B------:R-:W-:Y:S02]  /*9350*/  F2FP.BF16.F32.PACK_AB R12, R179, R250 ;  /* 0x000000fab30c723e */ /* 0x000fe400000010ff */
[----:B---3--:R-:W-:Y:S01]  /*9360*/  FMNMX.FTZ R69, R2, R11, !PT ;  /* 0x0000000b02457209 */ /* 0x008fe20007810000 */
[C---:B------:R-:W-:Y:S01]  /*9370*/  FMUL.FTZ R2, R80.reuse, UR4 ;  /* 0x0000000450027c20 */ /* 0x040fe20008410000 */
[----:B------:R-:W-:Y:S01]  /*9380*/  FSETP.NEU.FTZ.AND P0, PT, R80, -INF , PT ;  /* 0xff8000005000780b */ /* 0x000fe20003f1d000 */
[----:B------:R-:W-:Y:S02]  /*9390*/  HMMA.16816.F32.BF16 R24, R4, R74, RZ ;  /* 0x0000004a0418723c */ /* 0x000fe400000418ff */
[C---:B------:R-:W-:Y:S01]  /*93a0*/  FMUL.FTZ R0, R69.reuse, UR4 ;  /* 0x0000000445007c20 */ /* 0x040fe20008410000 */
[----:B------:R-:W-:Y:S01]  /*93b0*/  FSEL R2, R2, RZ, P0 ;  /* 0x000000ff02027208 */ /* 0x000fe20000000000 */
[--C-:B--2---:R-:W-:Y:S01]  /*93c0*/  FFMA.FTZ R10, R90, UR4, -R8.reuse ;  /* 0x000000045a0a7c23 */ /* 0x104fe20008010808 */
[----:B------:R-:W-:Y:S01]  /*93d0*/  FSETP.NEU.FTZ.AND P0, PT, R69, -INF , PT ;  /* 0xff8000004500780b */ /* 0x000fe20003f1d000 */
[----:B-1----:R-:W-:-:S02]  /*93e0*/  FFMA.FTZ R9, R30, UR4, -R8 ;  /* 0x000000041e097c23 */ /* 0x002fc40008010808 */
[----:B------:R-:W-:Y:S01]  /*93f0*/  HMMA.16816.F32.BF16 R20, R4, R78, RZ ;  /* 0x0000004e0414723c */ /* 0x000fe200000418ff */
[----:B------:R-:W-:Y:S01]  /*9400*/  FSEL R0, R0, RZ, P0 ;  /* 0x000000ff00007208 */ /* 0x000fe20000000000 */
[----:B------:R-:W-:Y:S01]  /*9410*/  MUFU.EX2 R234, R10 ;  /* 0x0000000a00ea7308 */ /* 0x000fe20000000800 */
[----:B----4-:R-:W-:-:S03]  /*9420*/  F2FP.BF16.F32.PACK_AB R14, R200, R195 ;  /* 0x000000c3c80e723e */ /* 0x010fc600000010ff */
[----:B------:R1:W2:Y:S01]  /*9430*/  MUFU.EX2 R252, R9 ;  /* 0x0000000900fc7308 */ /* 0x0002a20000000800 */
[----:B------:R-:W-:Y:S01]  /*9440*/  FFMA.FTZ R11, R126, UR4, -R0 ;  /* 0x000000047e0b7c23 */ /* 0x000fe20008010800 */
[----:B------:R-:W-:Y:S01]  /*9450*/  HMMA.16816.F32.BF16 R28, R4, R50, RZ ;  /* 0x00000032041c723c */ /* 0x000fe200000418ff */
[----:B------:R-:W-:-:S07]  /*9460*/  IMAD.MOV.U32 R126, RZ, RZ, R212 ;  /* 0x000000ffff7e7224 */ /* 0x000fce00078e00d4 */
[----:B------:R-:W-:Y:S01]  /*9470*/  HMMA.16816.F32.BF16 R16, R4, R86, RZ ;  /* 0x000000560410723c */ /* 0x000fe200000418ff */
[--C-:B------:R-:W-:Y:S01]  /*9480*/  FFMA.FTZ R4, R103, UR4, -R2.reuse ;  /* 0x0000000467047c23 */ /* 0x100fe20008010802 */
[----:B------:R-:W-:Y:S01]  /*9490*/  FFMA.FTZ R5, R102, UR4, -R2 ;  /* 0x0000000466057c23 */ /* 0x000fe20008010802 */
[----:B------:R-:W-:Y:S01]  /*94a0*/  FFMA.FTZ R6, R106, UR4, -R0 ;  /* 0x000000046a067c23 */ /* 0x000fe20008010800 */
[----:B-1----:R-:W-:Y:S01]  /*94b0*/  FFMA.FTZ R9, R89, UR4, -R8 ;  /* 0x0000000459097c23 */ /* 0x002fe20008010808 */
[----:B------:R1:W-:Y:S01]  /*94c0*/  MUFU.EX2 R237, R4 ;  /* 0x0000000400ed7308 */ /* 0x0003e20000000800 */
[--C-:B------:R-:W-:Y:S01]  /*94d0*/  FFMA.FTZ R10, R122, UR4, -R2.reuse ;  /* 0x000000047a0a7c23 */ /* 0x100fe20008010802 */
[----:B--2---:R-:W-:Y:S02]  /*94e0*/  F2FP.BF16.F32.PACK_AB R13, R252, R70 ;  /* 0x00000046fc0d723e */ /* 0x004fe400000010ff */
[----:B------:R2:W-:Y:S04]  /*94f0*/  MUFU.EX2 R231, R5 ;  /* 0x0000000500e77308 */ /* 0x0005e80000000800 */
[----:B------:R3:W4:Y:S04]  /*9500*/  MUFU.EX2 R193, R9 ;  /* 0x0000000900c17308 */ /* 0x0007280000000800 */
[----:B------:R-:W-:Y:S01]  /*9510*/  MUFU.EX2 R168, R6 ;  /* 0x0000000600a87308 */ /* 0x000fe20000000800 */
[----:B-1----:R-:W-:-:S03]  /*9520*/  FFMA.FTZ R4, R101, UR4, -R2 ;  /* 0x0000000465047c23 */ /* 0x002fc60008010802 */
[----:B------:R1:W-:Y:S01]  /*9530*/  MUFU.EX2 R178, R10 ;  /* 0x0000000a00b27308 */ /* 0x0003e20000000800 */
[----:B--2---:R-:W-:-:S03]  /*9540*/  FFMA.FTZ R5, R100, UR4, -R2 ;  /* 0x0000000464057c23 */ /* 0x004fc60008010802 */
[----:B------:R2:W-:Y:S01]  /*9550*/  MUFU.EX2 R199, R4 ;  /* 0x0000000400c77308 */ /* 0x0005e20000000800 */
[--C-:B---3--:R-:W-:Y:S01]  /*9560*/  FFMA.FTZ R9, R123, UR4, -R2.reuse ;  /* 0x000000047b097c23 */ /* 0x108fe20008010802 */
[----:B----4-:R-:W-:Y:S02]  /*9570*/  F2FP.BF16.F32.PACK_AB R15, R193, R234 ;  /* 0x000000eac10f723e */ /* 0x010fe400000010ff */
[----:B------:R3:W4:Y:S04]  /*9580*/  MUFU.EX2 R218, R5 ;  /* 0x0000000500da7308 */ /* 0x0007280000000800 */
[----:B------:R4:W-:Y:S01]  /*9590*/  MUFU.EX2 R235, R9 ;  /* 0x0000000900eb7308 */ /* 0x0009e20000000800 */
[----:B-1----:R-:W-:Y:S01]  /*95a0*/  FFMA.FTZ R10, R120, UR4, -R2 ;  /* 0x00000004780a7c23 */ /* 0x002fe20008010802 */
[----:B------:R-:W-:Y:S01]  /*95b0*/  HMMA.16816.F32.BF16 R112, R12, R52, R32 ;  /* 0x000000340c70723c */ /* 0x000fe20000041820 */
[----:B--2---:R-:W-:-:S02]  /*95c0*/  FFMA.FTZ R4, R107, UR4, -R0 ;  /* 0x000000046b047c23 */ /* 0x004fc40008010800 */
[----:B------:R1:W-:Y:S01]  /*95d0*/  MUFU.EX2 R214, R10 ;  /* 0x0000000a00d67308 */ /* 0x0003e20000000800 */
[----:B---3--:R-:W-:-:S03]  /*95e0*/  FFMA.FTZ R5, R105, UR4, -R0 ;  /* 0x0000000469057c23 */ /* 0x008fc60008010800 */
[----:B------:R2:W3:Y:S01]  /*95f0*/  MUFU.EX2 R196, R4 ;  /* 0x0000000400c47308 */ /* 0x0004e20000000800 */
[----:B----4-:R-:W-:Y:S01]  /*9600*/  F2FP.BF16.F32.PACK_AB R6, R218, R199 ;  /* 0x000000c7da06723e */ /* 0x010fe200000010ff */
[C---:B------:R-:W-:Y:S01]  /*9610*/  HMMA.16816.F32.BF16 R100, R12.reuse, R46, R24 ;  /* 0x0000002e0c64723c */ /* 0x040fe20000041818 */
[----:B------:R-:W-:Y:S01]  /*9620*/  FFMA.FTZ R9, R121, UR4, -R2 ;  /* 0x0000000479097c23 */ /* 0x000fe20008010802 */
[----:B------:R3:W-:Y:S04]  /*9630*/  MUFU.EX2 R170, R5 ;  /* 0x0000000500aa7308 */ /* 0x0007e80000000800 */
[----:B------:R4:W4:Y:S01]  /*9640*/  MUFU.EX2 R202, R9 ;  /* 0x0000000900ca7308 */ /* 0x0009220000000800 */
[--C-:B-1----:R-:W-:Y:S01]  /*9650*/  FFMA.FTZ R10, R125, UR4, -R0.reuse ;  /* 0x000000047d0a7c23 */ /* 0x102fe20008010800 */
[----:B------:R-:W-:Y:S02]  /*9660*/  HMMA.16816.F32.BF16 R88, R12, R56, R40 ;  /* 0x000000380c58723c */ /* 0x000fe40000041828 */
[----:B------:R1:W-:Y:S01]  /*9670*/  MUFU.EX2 R125, R11 ;  /* 0x0000000b007d7308 */ /* 0x0003e20000000800 */
[----:B--2---:R-:W-:-:S03]  /*9680*/  FFMA.FTZ R4, R104, UR4, -R0 ;  /* 0x0000000468047c23 */ /* 0x004fc60008010800 */
[----:B------:R2:W-:Y:S01]  /*9690*/  MUFU.EX2 R201, R10 ;  /* 0x0000000a00c97308 */ /* 0x0005e20000000800 */
[----:B---3--:R-:W-:Y:S01]  /*96a0*/  F2FP.BF16.F32.PACK_AB R5, R168, R196 ;  /* 0x000000c4a805723e */ /* 0x008fe200000010ff */
[----:B------:R-:W-:Y:S02]  /*96b0*/  HMMA.16816.F32.BF16 R116, R12, R64, R36 ;  /* 0x000000400c74723c */ /* 0x000fe40000041824 */
[----:B------:R3:W3:Y:S01]  /*96c0*/  MUFU.EX2 R238, R4 ;  /* 0x0000000400ee7308 */ /* 0x0006e20000000800 */
[----:B----4-:R-:W-:Y:S01]  /*96d0*/  FFMA.FTZ R9, R127, UR4, -R0 ;  /* 0x000000047f097c23 */ /* 0x010fe20008010800 */
[----:B------:R-:W-:-:S03]  /*96e0*/  IMAD.MOV.U32 R127, RZ, RZ, R179 ;  /* 0x000000ffff7f7224 */ /* 0x000fc600078e00b3 */
[----:B------:R4:W4:Y:S01]  /*96f0*/  MUFU.EX2 R197, R9 ;  /* 0x0000000900c57308 */ /* 0x0009220000000800 */
[C---:B------:R-:W-:Y:S01]  /*9700*/  HMMA.16816.F32.BF16 R108, R12.reuse, R44, R60 ;  /* 0x0000002c0c6c723c */ /* 0x040fe2000004183c */
[----:B-1----:R-:W-:Y:S01]  /*9710*/  FFMA.FTZ R11, R142, UR4, -R0 ;  /* 0x000000048e0b7c23 */ /* 0x002fe20008010800 */
[----:B------:R-:W-:Y:S02]  /*9720*/  IMAD.MOV.U32 R142, RZ, RZ, R202 ;  /* 0x000000ffff8e7224 */ /* 0x000fe400078e00ca */
[----:B--2---:R-:W-:Y:S01]  /*9730*/  FFMA.FTZ R10, R130, UR4, -R3 ;  /* 0x00000004820a7c23 */ /* 0x004fe20008010803 */
[----:B------:R-:W-:Y:S01]  /*9740*/  IMAD.MOV.U32 R130, RZ, RZ, R210 ;  /* 0x000000ffff827224 */ /* 0x000fe200078e00d2 */
[----:B---3--:R-:W-:Y:S02]  /*9750*/  F2FP.BF16.F32.PACK_AB R4, R231, R237 ;  /* 0x000000ede704723e */ /* 0x008fe400000010ff */
[----:B------:R-:W-:Y:S01]  /*9760*/  HMMA.16816.F32.BF16 R104, R12, R54, R28 ;  /* 0x000000360c68723c */ /* 0x000fe2000004181c */
[----:B------:R-:W-:Y:S01]  /*9770*/  F2FP.BF16.F32.PACK_AB R7, R238, R170 ;  /* 0x000000aaee07723e */ /* 0x000fe200000010ff */
[----:B------:R1:W-:Y:S01]  /*9780*/  MUFU.EX2 R198, R10 ;  /* 0x0000000a00c67308 */ /* 0x0003e20000000800 */
[----:B----4-:R-:W-:-:S05]  /*9790*/  FFMA.FTZ R9, R124, UR4, -R0 ;  /* 0x000000047c097c23 */ /* 0x010fca0008010800 */
[C---:B------:R-:W-:Y:S01]  /*97a0*/  HMMA.16816.F32.BF16 R32, R4.reuse, R72, RZ ;  /* 0x000000480420723c */ /* 0x040fe200000418ff */
[----:B------:R2:W3:Y:S07]  /*97b0*/  MUFU.EX2 R68, R9 ;  /* 0x0000000900447308 */ /* 0x0004ee0000000800 */
[----:B------:R-:W-:Y:S01]  /*97c0*/  HMMA.16816.F32.BF16 R24, R4, R78, RZ ;  /* 0x0000004e0418723c */ /* 0x000fe200000418ff */
[----:B-1----:R-:W-:-:S04]  /*97d0*/  FFMA.FTZ R10, R128, UR4, -R3 ;  /* 0x00000004800a7c23 */ /* 0x002fc80008010803 */
[----:B------:R1:W-:Y:S01]  /*97e0*/  MUFU.EX2 R216, R10 ;  /* 0x0000000a00d87308 */ /* 0x0003e20000000800 */
[----:B--2---:R-:W-:Y:S02]  /*97f0*/  FFMA.FTZ R9, R131, UR4, -R3 ;  /* 0x0000000483097c23 */ /* 0x004fe40008010803 */
[----:B------:R-:W-:Y:S01]  /*9800*/  HMMA.16816.F32.BF16 R40, R4, R48, RZ ;  /* 0x000000300428723c */ /* 0x000fe200000418ff */
[----:B------:R-:W-:Y:S01]  /*9810*/  IMAD.MOV.U32 R131, RZ, RZ, R208 ;  /* 0x000000ffff837224 */ /* 0x000fe200078e00d0 */
[----:B------:R2:W4:Y:S06]  /*9820*/  MUFU.EX2 R194, R9 ;  /* 0x0000000900c27308 */ /* 0x00052c0000000800 */
[----:B------:R-:W-:Y:S01]  /*9830*/  HMMA.16816.F32.BF16 R96, R12, R58, R20 ;  /* 0x0000003a0c60723c */ /* 0x000fe20000041814 */
[----:B-1----:R-:W-:Y:S01]  /*9840*/  FFMA.FTZ R10, R138, UR4, -R2 ;  /* 0x000000048a0a7c23 */ /* 0x002fe20008010802 */
[----:B------:R-:W-:-:S03]  /*9850*/  IMAD.MOV.U32 R138, RZ, RZ, R220 ;  /* 0x000000ffff8a7224 */ /* 0x000fc600078e00dc */
[----:B------:R1:W-:Y:S03]  /*9860*/  MUFU.EX2 R128, R10 ;  /* 0x0000000a00807308 */ /* 0x0003e60000000800 */
[----:B------:R-:W-:Y:S01]  /*9870*/  HMMA.16816.F32.BF16 R92, R12, R66, R16 ;  /* 0x000000420c5c723c */ /* 0x000fe20000041810 */
[----:B--2---:R-:W-:Y:S01]  /*9880*/  FFMA.FTZ R9, R129, UR4, -R3 ;  /* 0x0000000481097c23 */ /* 0x004fe20008010803 */
[----:B------:R-:W-:-:S03]  /*9890*/  IMAD.MOV.U32 R129, RZ, RZ, R178 ;  /* 0x000000ffff817224 */ /* 0x000fc600078e00b2 */
[----:B------:R2:W4:Y:S03]  /*98a0*/  MUFU.EX2 R206, R9 ;  /* 0x0000000900ce7308 */ /* 0x0005260000000800 */
[----:B------:R-:W-:Y:S01]  /*98b0*/  HMMA.16816.F32.BF16 R36, R4, R50, RZ ;  /* 0x000000320424723c */ /* 0x000fe200000418ff */
[----:B-1----:R-:W-:Y:S01]  /*98c0*/  FFMA.FTZ R10, R136, UR4, -R2 ;  /* 0x00000004880a7c23 */ /* 0x002fe20008010802 */
[----:B------:R-:W-:-:S06]  /*98d0*/  IMAD.MOV.U32 R136, RZ, RZ, R195 ;  /* 0x000000ffff887224 */ /* 0x000fcc00078e00c3 */
[----:B------:R-:W-:Y:S01]  /*98e0*/  HMMA.16816.F32.BF16 R20, R4, R74, RZ ;  /* 0x0000004a0414723c */ /* 0x000fe200000418ff */
[----:B--2---:R-:W-:-:S04]  /*98f0*/  FFMA.FTZ R9, R135, UR4, -R8 ;  /* 0x0000000487097c23 */ /* 0x004fc80008010808 */
[----:B------:R1:W-:Y:S03]  /*9900*/  MUFU.EX2 R213, R9 ;  /* 0x0000000900d57308 */ /* 0x0003e60000000800 */
[C---:B------:R-:W-:Y:S08]  /*9910*/  HMMA.16816.F32.BF16 R16, R4.reuse, R76, RZ ;  /* 0x0000004c0410723c */ /* 0x040ff000000418ff */
[----:B------:R-:W-:Y:S01]  /*9920*/  HMMA.16816.F32.BF16 R12, R4, R84, RZ ;  /* 0x00000054040c723c */ /* 0x000fe200000418ff */
[----:B-1----:R-:W-:Y:S01]  /*9930*/  FFMA.FTZ R9, R140, UR4, -R2 ;  /* 0x000000048c097c23 */ /* 0x002fe20008010802 */
[----:B------:R-:W-:-:S06]  /*9940*/  IMAD.MOV.U32 R140, RZ, RZ, R193 ;  /* 0x000000ffff8c7224 */ /* 0x000fcc00078e00c1 */
[----:B------:R-:W-:Y:S01]  /*9950*/  HMMA.16816.F32.BF16 R28, R4, R86, RZ ;  /* 0x00000056041c723c */ /* 0x000fe200000418ff */
[----:B------:R-:W-:Y:S01]  /*9960*/  F2FP.BF16.F32.PACK_AB R4, R178, R235 ;  /* 0x000000ebb204723e */ /* 0x000fe200000010ff */
[----:B------:R1:W-:Y:S01]  /*9970*/  MUFU.EX2 R248, R9 ;  /* 0x0000000900f87308 */ /* 0x0003e20000000800 */
[----:B------:R-:W-:Y:S02]  /*9980*/  F2FP.BF16.F32.PACK_AB R5, R125, R197 ;  /* 0x000000c57d05723e */ /* 0x000fe400000010ff */
[----:B------:R-:W-:Y:S02]  /*9990*/  F2FP.BF16.F32.PACK_AB R6, R214, R202 ;  /* 0x000000cad606723e */ /* 0x000fe400000010ff */
[----:B---3--:R-:W-:-:S07]  /*99a0*/  F2FP.BF16.F32.PACK_AB R7, R68, R201 ;  /* 0x000000c94407723e */ /* 0x008fce00000010ff */
[----:B------:R-:W-:Y:S01]  /*99b0*/  HMMA.16816.F32.BF16 R48, R4, R44, R32 ;  /* 0x0000002c0430723c */ /* 0x000fe20000041820 */
[----:B-1----:R-:W-:Y:S01]  /*99c0*/  FFMA.FTZ R9, R137, UR4, -R2 ;  /* 0x0000000489097c23 */ /* 0x002fe20008010802 */
[----:B----4-:R-:W-:-:S03]  /*99d0*/  IMAD.MOV.U32 R137, RZ, RZ, R194 ;  /* 0x000000ffff897224 */ /* 0x010fc600078e00c2 */
[----:B------:R1:W-:Y:S03]  /*99e0*/  MUFU.EX2 R247, R9 ;  /* 0x0000000900f77308 */ /* 0x0003e60000000800 */
[C---:B------:R-:W-:Y:S01]  /*99f0*/  HMMA.16816.F32.BF16 R32, R4.reuse, R58, R24 ;  /* 0x0000003a0420723c */ /* 0x040fe20000041818 */
[----:B------:R-:W2:Y:S07]  /*9a00*/  LDSM.16.MT88.4 R24, [R232+0x9000] ;  /* 0x00900000e818783b */ /* 0x000eae0000004200 */
[----:B------:R-:W-:Y:S01]  /*9a10*/  HMMA.16816.F32.BF16 R76, R4, R52, R40 ;  /* 0x00000034044c723c */ /* 0x000fe20000041828 */
[----:B-1----:R-:W-:Y:S01]  /*9a20*/  FFMA.FTZ R9, R143, UR4, -R0 ;  /* 0x000000048f097c23 */ /* 0x002fe20008010800 */
[----:B------:R-:W-:-:S06]  /*9a30*/  IMAD.MOV.U32 R143, RZ, RZ, R201 ;  /* 0x000000ffff8f7224 */ /* 0x000fcc00078e00c9 */
[C---:B------:R-:W-:Y:S01]  /*9a40*/  HMMA.16816.F32.BF16 R40, R4.reuse, R54, R36 ;  /* 0x000000360428723c */ /* 0x040fe20000041824 */
[----:B------:R1:W-:Y:S07]  /*9a50*/  MUFU.EX2 R241, R9 ;  /* 0x0000000900f17308 */ /* 0x0003ee0000000800 */
[----:B------:R-:W-:Y:S01]  /*9a60*/  HMMA.16816.F32.BF16 R60, R4, R56, R16 ;  /* 0x00000038043c723c */ /* 0x000fe20000041810 */
[----:B------:R-:W3:Y:S01]  /*9a70*/  LDSM.16.MT88.4 R16, [R233+0x9000] ;  /* 0x00900000e910783b */ /* 0x000ee20000004200 */
[----:B-1----:R-:W-:-:S06]  /*9a80*/  FFMA.FTZ R9, R139, UR4, -R0 ;  /* 0x000000048b097c23 */ /* 0x002fcc0008010800 */
[----:B------:R-:W-:Y:S01]  /*9a90*/  HMMA.16816.F32.BF16 R72, R4, R64, R12 ;  /* 0x000000400448723c */ /* 0x000fe2000004180c */
[----:B------:R-:W1:Y:S01]  /*9aa0*/  LDSM.16.MT88.4 R12, [R220+0x9000] ;  /* 0x00900000dc0c783b */ /* 0x000e620000004200 */
[----:B------:R-:W-:-:S06]  /*9ab0*/  IMAD.MOV.U32 R139, RZ, RZ, R218 ;  /* 0x000000ffff8b7224 */ /* 0x000fcc00078e00da */
[C---:B------:R-:W-:Y:S01]  /*9ac0*/  HMMA.16816.F32.BF16 R36, R4.reuse, R46, R20 ;  /* 0x0000002e0424723c */ /* 0x040fe20000041814 */
[----:B------:R-:W4:Y:S07]  /*9ad0*/  LDSM.16.MT88.4 R20, [R148+0x9000] ;  /* 0x009000009414783b */ /* 0x000f2e0000004200 */
[----:B------:R-:W-:Y:S01]  /*9ae0*/  HMMA.16816.F32.BF16 R28, R4, R66, R28 ;  /* 0x00000042041c723c */ /* 0x000fe2000004181c */
[--C-:B------:R-:W-:Y:S01]  /*9af0*/  FFMA.FTZ R4, R134, UR4, -R8.reuse ;  /* 0x0000000486047c23 */ /* 0x100fe20008010808 */
[----:B------:R-:W-:Y:S01]  /*9b00*/  FFMA.FTZ R5, R133, UR4, -R8 ;  /* 0x0000000485057c23 */ /* 0x000fe20008010808 */
[----:B------:R-:W-:-:S02]  /*9b10*/  F2FP.BF16.F32.PACK_AB R6, R216, R206 ;  /* 0x000000ced806723e */ /* 0x000fc400000010ff */
[----:B------:R2:W3:Y:S04]  /*9b20*/  MUFU.EX2 R203, R4 ;  /* 0x0000000400cb7308 */ /* 0x0004e80000000800 */
[----:B------:R3:W-:Y:S01]  /*9b30*/  MUFU.EX2 R215, R5 ;  /* 0x0000000500d77308 */ /* 0x0007e20000000800 */
[----:B--2---:R-:W-:-:S04]  /*9b40*/  FFMA.FTZ R4, R132, UR4, -R8 ;  /* 0x0000000484047c23 */ /* 0x004fc80008010808 */
[----:B------:R2:W1:Y:S01]  /*9b50*/  MUFU.EX2 R244, R4 ;  /* 0x0000000400f47308 */ /* 0x0004620000000800 */
[----:B---3--:R-:W-:Y:S02]  /*9b60*/  F2FP.BF16.F32.PACK_AB R5, R203, R213 ;  /* 0x000000d5cb05723e */ /* 0x008fe400000010ff */
[----:B--2---:R-:W-:Y:S02]  /*9b70*/  F2FP.BF16.F32.PACK_AB R4, R198, R194 ;  /* 0x000000c2c604723e */ /* 0x004fe400000010ff */
[----:B-1----:R-:W-:-:S07]  /*9b80*/  F2FP.BF16.F32.PACK_AB R7, R244, R215 ;  /* 0x000000d7f407723e */ /* 0x002fce00000010ff */
[C---:B------:R-:W-:Y:S01]  /*9b90*/  HMMA.16816.F32.BF16 R56, R4.reuse, R24, R112 ;  /* 0x000000180438723c */ /* 0x040fe20000041870 */
[----:B------:R1:W-:Y:S04]  /*9ba0*/  MUFU.EX2 R113, R10 ;  /* 0x0000000a00717308 */ /* 0x0003e80000000800 */
[----:B------:R2:W3:Y:S03]  /*9bb0*/  MUFU.EX2 R114, R11 ;  /* 0x0000000b00727308 */ /* 0x0004e60000000800 */
[----:B------:R-:W-:Y:S01]  /*9bc0*/  HMMA.16816.F32.BF16 R84, R4, R16, R108 ;  /* 0x000000100454723c */ /* 0x000fe2000004186c */
[----:B------:R4:W-:Y:S01]  /*9bd0*/  MUFU.EX2 R112, R9 ;  /* 0x0000000900707308 */ /* 0x0009e20000000800 */
[----:B-1----:R-:W-:-:S06]  /*9be0*/  FFMA.FTZ R10, R141, UR4, -R0 ;  /* 0x000000048d0a7c23 */ /* 0x002fcc0008010800 */
[C---:B------:R-:W-:Y:S01]  /*9bf0*/  HMMA.16816.F32.BF16 R88, R4.reuse, R12, R88 ;  /* 0x0000000c0458723c */ /* 0x040fe20000041858 */
[----:B------:R-:W-:Y:S01]  /*9c00*/  IMAD.MOV.U32 R141, RZ, RZ, R219 ;  /* 0x000000ffff8d7224 */ /* 0x000fe200078e00db */
[----:B------:R1:W3:Y:S01]  /*9c10*/  MUFU.EX2 R132, R10 ;  /* 0x0000000a00847308 */ /* 0x0002e20000000800 */
[----:B--2---:R-:W-:Y:S01]  /*9c20*/  FFMA.FTZ R11, R151, UR4, -R8 ;  /* 0x00000004970b7c23 */ /* 0x004fe20008010808 */
[----:B------:R-:W-:Y:S02]  /*9c30*/  IMAD.MOV.U32 R151, RZ, RZ, R203 ;  /* 0x000000ffff977224 */ /* 0x000fe400078e00cb */
[----:B----4-:R-:W-:Y:S02]  /*9c40*/  FFMA.FTZ R9, R149, UR4, -R3 ;  /* 0x0000000495097c23 */ /* 0x010fe40008010803 */
[----:B------:R-:W-:Y:S01]  /*9c50*/  HMMA.16816.F32.BF16 R116, R4, R20, R116 ;  /* 0x000000140474723c */ /* 0x000fe20000041874 */
[----:B------:R2:W-:Y:S01]  /*9c60*/  MUFU.EX2 R225, R11 ;  /* 0x0000000b00e17308 */ /* 0x0005e20000000800 */
[----:B------:R-:W-:-:S03]  /*9c70*/  IMAD.MOV.U32 R149, RZ, RZ, R217 ;  /* 0x000000ffff957224 */ /* 0x000fc600078e00d9 */
[----:B------:R4:W-:Y:S03]  /*9c80*/  MUFU.EX2 R230, R9 ;  /* 0x0000000900e67308 */ /* 0x0009e60000000800 */
[----:B------:R-:W-:Y:S01]  /*9c90*/  HMMA.16816.F32.BF16 R52, R4, R26, R104 ;  /* 0x0000001a0434723c */ /* 0x000fe20000041868 */
[----:B-1----:R-:W-:Y:S01]  /*9ca0*/  FFMA.FTZ R10, R146, UR4, -R3 ;  /* 0x00000004920a7c23 */ /* 0x002fe20008010803 */
[----:B------:R-:W-:-:S03]  /*9cb0*/  IMAD.MOV.U32 R146, RZ, RZ, R215 ;  /* 0x000000ffff927224 */ /* 0x000fc600078e00d7 */
[----:B------:R1:W3:Y:S01]  /*9cc0*/  MUFU.EX2 R227, R10 ;  /* 0x0000000a00e37308 */ /* 0x0002e20000000800 */
[----:B--2---:R-:W-:Y:S02]  /*9cd0*/  FFMA.FTZ R11, R159, UR4, -R0 ;  /* 0x000000049f0b7c23 */ /* 0x004fe40008010800 */
[C---:B------:R-:W-:Y:S01]  /*9ce0*/  HMMA.16816.F32.BF16 R64, R4.reuse, R18, R100 ;  /* 0x000000120440723c */ /* 0x040fe20000041864 */
[--C-:B----4-:R-:W-:Y:S01]  /*9cf0*/  FFMA.FTZ R9, R145, UR4, -R3.reuse ;  /* 0x0000000491097c23 */ /* 0x110fe20008010803 */
[----:B------:R-:W-:Y:S02]  /*9d00*/  IMAD.MOV.U32 R145, RZ, RZ, R214 ;  /* 0x000000ffff917224 */ /* 0x000fe400078e00d6 */
[----:B------:R2:W-:Y:S04]  /*9d10*/  MUFU.EX2 R214, R11 ;  /* 0x0000000b00d67308 */ /* 0x0005e80000000800 */
[----:B------:R-:W-:Y:S01]  /*9d20*/  HMMA.16816.F32.BF16 R96, R4, R14, R96 ;  /* 0x0000000e0460723c */ /* 0x000fe20000041860 */
[----:B------:R4:W-:Y:S01]  /*9d30*/  MUFU.EX2 R228, R9 ;  /* 0x0000000900e47308 */ /* 0x0009e20000000800 */
[----:B-1----:R-:W-:Y:S01]  /*9d40*/  FFMA.FTZ R10, R144, UR4, -R3 ;  /* 0x00000004900a7c23 */ /* 0x002fe20008010803 */
[----:B------:R-:W-:-:S03]  /*9d50*/  IMAD.MOV.U32 R144, RZ, RZ, R190 ;  /* 0x000000ffff907224 */ /* 0x000fc600078e00be */
[----:B------:R1:W1:Y:S02]  /*9d60*/  MUFU.EX2 R229, R10 ;  /* 0x0000000a00e57308 */ /* 0x0002640000000800 */
[----:B------:R-:W-:Y:S01]  /*9d70*/  HMMA.16816.F32.BF16 R92, R4, R22, R92 ;  /* 0x00000016045c723c */ /* 0x000fe2000004185c */
[----:B------:R-:W-:Y:S02]  /*9d80*/  F2FP.BF16.F32.PACK_AB R4, R128, R248 ;  /* 0x000000f88004723e */ /* 0x000fe400000010ff */
[----:B---3--:R-:W-:Y:S01]  /*9d90*/  F2FP.BF16.F32.PACK_AB R5, R114, R241 ;  /* 0x000000f17205723e */ /* 0x008fe200000010ff */
[--C-:B--2---:R-:W-:Y:S01]  /*9da0*/  FFMA.FTZ R11, R166, UR4, -R8.reuse ;  /* 0x00000004a60b7c23 */ /* 0x104fe20008010808 */
[----:B------:R-:W-:Y:S01]  /*9db0*/  F2FP.BF16.F32.PACK_AB R6, R113, R247 ;  /* 0x000000f77106723e */ /* 0x000fe200000010ff */
[----:B------:R-:W-:Y:S01]  /*9dc0*/  IMAD.MOV.U32 R166, RZ, RZ, R191 ;  /* 0x000000ffffa67224 */ /* 0x000fe200078e00bf */
[----:B------:R-:W-:Y:S01]  /*9dd0*/  F2FP.BF16.F32.PACK_AB R7, R112, R132 ;  /* 0x000000847007723e */ /* 0x000fe200000010ff */
[----:B----4-:R-:W-:Y:S01]  /*9de0*/  FFMA.FTZ R9, R152, UR4, -R8 ;  /* 0x0000000498097c23 */ /* 0x010fe20008010808 */
[----:B------:R2:W-:Y:S01]  /*9df0*/  MUFU.EX2 R208, R11 ;  /* 0x0000000b00d07308 */ /* 0x0005e20000000800 */
[----:B------:R-:W-:-:S03]  /*9e00*/  IMAD.MOV.U32 R152, RZ, RZ, R114 ;  /* 0x000000ffff987224 */ /* 0x000fc600078e0072 */
[----:B------:R3:W4:Y:S01]  /*9e10*/  MUFU.EX2 R224, R9 ;  /* 0x0000000900e07308 */ /* 0x0007220000000800 */
[----:B------:R-:W-:Y:S01]  /*9e20*/  HMMA.16816.F32.BF16 R108, R4, R24, R76 ;  /* 0x00000018046c723c */ /* 0x000fe2000004184c */
[----:B-1----:R-:W-:Y:S01]  /*9e30*/  FFMA.FTZ R10, R150, UR4, -R8 ;  /* 0x00000004960a7c23 */ /* 0x002fe20008010808 */
[----:B------:R-:W-:-:S03]  /*9e40*/  IMAD.MOV.U32 R150, RZ, RZ, R188 ;  /* 0x000000ffff967224 */ /* 0x000fc600078e00bc */
[----:B------:R1:W-:Y:S03]  /*9e50*/  MUFU.EX2 R226, R10 ;  /* 0x0000000a00e27308 */ /* 0x0003e60000000800 */
[----:B------:R-:W-:Y:S01]  /*9e60*/  HMMA.16816.F32.BF16 R76, R4, R26, R40 ;  /* 0x0000001a044c723c */ /* 0x000fe20000041828 */
[----:B------:R-:W4:Y:S01]  /*9e70*/  LDSM.16.MT88.4 R24, [R232+0x9800] ;  /* 0x00980000e818783b */ /* 0x000f220000004200 */
[----:B--2---:R-:W-:Y:S01]  /*9e80*/  FFMA.FTZ R11, R175, UR4, -R0 ;  /* 0x00000004af0b7c23 */ /* 0x004fe20008010800 */
[----:B---3--:R-:W-:-:S03]  /*9e90*/  FFMA.FTZ R9, R147, UR4, -R8 ;  /* 0x0000000493097c23 */ /* 0x008fc60008010808 */
[----:B------:R-:W-:Y:S01]  /*9ea0*/  MUFU.EX2 R133, R11 ;  /* 0x0000000b00857308 */ /* 0x000fe20000000800 */
[----:B------:R-:W-:Y:S01]  /*9eb0*/  IMAD.MOV.U32 R147, RZ, RZ, R113 ;  /* 0x000000ffff937224 */ /* 0x000fe200078e0071 */
[----:B------:R-:W-:Y:S02]  /*9ec0*/  HMMA.16816.F32.BF16 R44, R4, R18, R36 ;  /* 0x00000012042c723c */ /* 0x000fe40000041824 */
[----:B------:R2:W3:Y:S01]  /*9ed0*/  MUFU.EX2 R223, R9 ;  /* 0x0000000900df7308 */ /* 0x0004e20000000800 */
[----:B-1----:R-:W-:Y:S01]  /*9ee0*/  FFMA.FTZ R10, R155, UR4, -R2 ;  /* 0x000000049b0a7c23 */ /* 0x002fe20008010802 */
[----:B------:R-:W-:-:S03]  /*9ef0*/  IMAD.MOV.U32 R155, RZ, RZ, R213 ;  /* 0x000000ffff9b7224 */ /* 0x000fc600078e00d5 */
[----:B------:R1:W-:Y:S01]  /*9f00*/  MUFU.EX2 R222, R10 ;  /* 0x0000000a00de7308 */ /* 0x0003e20000000800 */
[C---:B------:R-:W-:Y:S01]  /*9f10*/  HMMA.16816.F32.BF16 R48, R4.reuse, R16, R48 ;  /* 0x000000100430723c */ /* 0x040fe20000041830 */
[----:B------:R-:W3:Y:S07]  /*9f20*/  LDSM.16.MT88.4 R16, [R233+0x9800] ;  /* 0x00980000e910783b */ /* 0x000eee0000004200 */
[----:B------:R-:W-:Y:S01]  /*9f30*/  HMMA.16816.F32.BF16 R40, R4, R12, R60 ;  /* 0x0000000c0428723c */ /* 0x000fe2000004183c */
[----:B--2---:R-:W-:-:S04]  /*9f40*/  FFMA.FTZ R9, R157, UR4, -R2 ;  /* 0x000000049d097c23 */ /* 0x004fc80008010802 */
[----:B------:R2:W3:Y:S01]  /*9f50*/  MUFU.EX2 R220, R9 ;  /* 0x0000000900dc7308 */ /* 0x0004e20000000800 */
[----:B-1----:R-:W-:Y:S01]  /*9f60*/  FFMA.FTZ R10, R153, UR4, -R2 ;  /* 0x00000004990a7c23 */ /* 0x002fe20008010802 */
[----:B------:R-:W-:Y:S01]  /*9f70*/  IMAD.MOV.U32 R153, RZ, RZ, R206 ;  /* 0x000000ffff997224 */ /* 0x000fe200078e00ce */
[C---:B------:R-:W-:Y:S01]  /*9f80*/  HMMA.16816.F32.BF16 R36, R4.reuse, R14, R32 ;  /* 0x0000000e0424723c */ /* 0x040fe20000041820 */
[----:B------:R-:W1:Y:S01]  /*9f90*/  LDSM.16.MT88.4 R12, [R138+0x9800] ;  /* 0x009800008a0c783b */ /* 0x000e620000004200 */
[----:B------:R4:W-:Y:S06]  /*9fa0*/  MUFU.EX2 R221, R10 ;  /* 0x0000000a00dd7308 */ /* 0x0009ec0000000800 */
[----:B------:R-:W-:Y:S01]  /*9fb0*/  HMMA.16816.F32.BF16 R32, R4, R20, R72 ;  /* 0x000000140420723c */ /* 0x000fe20000041848 */
[----:B--2---:R-:W-:Y:S01]  /*9fc0*/  FFMA.FTZ R9, R154, UR4, -R2 ;  /* 0x000000049a097c23 */ /* 0x004fe20008010802 */
[----:B------:R-:W-:-:S03]  /*9fd0*/  IMAD.MOV.U32 R154, RZ, RZ, R207 ;  /* 0x000000ffff9a7224 */ /* 0x000fc600078e00cf */
[----:B------:R2:W-:Y:S03]  /*9fe0*/  MUFU.EX2 R219, R9 ;  /* 0x0000000900db7308 */ /* 0x0005e60000000800 */
[----:B------:R-:W-:Y:S01]  /*9ff0*/  HMMA.16816.F32.BF16 R28, R4, R22, R28 ;  /* 0x00000016041c723c */ /* 0x000fe2000004181c */
[----:B------:R-:W1:Y:S01]  /*a000*/  LDSM.16.MT88.4 R20, [R148+0x9800] ;  /* 0x009800009414783b */ /* 0x000e620000004200 */
[----:B----4-:R-:W-:Y:S01]  /*a010*/  FFMA.FTZ R10, R158, UR4, -R0 ;  /* 0x000000049e0a7c23 */ /* 0x010fe20008010800 */
[----:B------:R-:W-:Y:S02]  /*a020*/  F2FP.BF16.F32.PACK_AB R4, R227, R230 ;  /* 0x000000e6e304723e */ /* 0x000fe400000010ff */
[----:B------:R-:W-:Y:S01]  /*a030*/  F2FP.BF16.F32.PACK_AB R6, R229, R228 ;  /* 0x000000e4e506723e */ /* 0x000fe200000010ff */
[----:B------:R4:W-:Y:S01]  /*a040*/  MUFU.EX2 R217, R10 ;  /* 0x0000000a00d97308 */ /* 0x0009e20000000800 */
[----:B------:R-:W-:-:S02]  /*a050*/  F2FP.BF16.F32.PACK_AB R5, R225, R224 ;  /* 0x000000e0e105723e */ /* 0x000fc400000010ff */
[----:B---3--:R-:W-:Y:S01]  /*a060*/  F2FP.BF16.F32.PACK_AB R7, R223, R226 ;  /* 0x000000e2df07723e */ /* 0x008fe200000010ff */
[----:B--2---:R-:W-:Y:S01]  /*a070*/  FFMA.FTZ R9, R160, UR4, -R0 ;  /* 0x00000004a0097c23 */ /* 0x004fe20008010800 */
[----:B------:R-:W-:-:S05]  /*a080*/  IMAD.MOV.U32 R160, RZ, RZ, R205 ;  /* 0x000000ffffa07224 */ /* 0x000fca00078e00cd */
[----:B------:R-:W-:Y:S01]  /*a090*/  HMMA.16816.F32.BF16 R104, R4, R24, R56 ;  /* 0x000000180468723c */ /* 0x000fe20000041838 */
[----:B------:R2:W3:Y:S01]  /*a0a0*/  MUFU.EX2 R218, R9 ;  /* 0x0000000900da7308 */ /* 0x0004e20000000800 */
[----:B----4-:R-:W-:Y:S01]  /*a0b0*/  FFMA.FTZ R10, R71, UR4, -R3 ;  /* 0x00000004470a7c23 */ /* 0x010fe20008010803 */
[----:B------:R-:W-:-:S05]  /*a0c0*/  IMAD.MOV.U32 R71, RZ, RZ, R112 ;  /* 0x000000ffff477224 */ /* 0x000fca00078e0070 */
[----:B------:R-:W-:Y:S01]  /*a0d0*/  HMMA.16816.F32.BF16 R56, R4, R16, R84 ;  /* 0x000000100438723c */ /* 0x000fe20000041854 */
[----:B------:R4:W-:Y:S01]  /*a0e0*/  MUFU.EX2 R210, R10 ;  /* 0x0000000a00d27308 */ /* 0x0009e20000000800 */
[----:B--2---:R-:W-:-:S06]  /*a0f0*/  FFMA.FTZ R9, R156, UR4, -R0 ;  /* 0x000000049c097c23 */ /* 0x004fcc0008010800 */
[----:B-1----:R-:W-:Y:S01]  /*a100*/  HMMA.16816.F32.BF16 R72, R4, R12, R88 ;  /* 0x0000000c0448723c */ /* 0x002fe20000041858 */
[----:B------:R1:W2:Y:S01]  /*a110*/  MUFU.EX2 R215, R9 ;  /* 0x0000000900d77308 */ /* 0x0002a20000000800 */
[----:B----4-:R-:W-:-:S06]  /*a120*/  FFMA.FTZ R10, R162, UR4, -R3 ;  /* 0x00000004a20a7c23 */ /* 0x010fcc0008010803 */
[C---:B------:R-:W-:Y:S01]  /*a130*/  HMMA.16816.F32.BF16 R52, R4.reuse, R26, R52 ;  /* 0x0000001a0434723c */ /* 0x040fe20000041834 */
[----:B------:R-:W-:Y:S01]  /*a140*/  IMAD.MOV.U32 R162, RZ, RZ, R211 ;  /* 0x000000ffffa27224 */ /* 0x000fe200078e00d3 */
[----:B------:R4:W-:Y:S06]  /*a150*/  MUFU.EX2 R213, R10 ;  /* 0x0000000a00d57308 */ /* 0x0009ec0000000800 */
[----:B------:R-:W-:Y:S01]  /*a160*/  HMMA.16816.F32.BF16 R64, R4, R18, R64 ;  /* 0x000000120440723c */ /* 0x000fe20000041840 */
[----:B-1----:R-:W-:Y:S01]  /*a170*/  FFMA.FTZ R9, R163, UR4, -R3 ;  /* 0x00000004a3097c23 */ /* 0x002fe20008010803 */
[----:B------:R-:W-:-:S03]  /*a180*/  IMAD.MOV.U32 R163, RZ, RZ, R189 ;  /* 0x000000ffffa37224 */ /* 0x000fc600078e00bd */
[----:B------:R1:W2:Y:S03]  /*a190*/  MUFU.EX2 R212, R9 ;  /* 0x0000000900d47308 */ /* 0x0002a60000000800 */
[----:B------:R-:W-:Y:S01]  /*a1a0*/  HMMA.16816.F32.BF16 R84, R4, R14, R96 ;  /* 0x0000000e0454723c */ /* 0x000fe20000041860 */
[----:B----4-:R-:W-:Y:S01]  /*a1b0*/  FFMA.FTZ R10, R165, UR4, -R8 ;  /* 0x00000004a50a7c23 */ /* 0x010fe20008010808 */
[----:B------:R-:W-:-:S03]  /*a1c0*/  IMAD.MOV.U32 R165, RZ, RZ, R209 ;  /* 0x000000ffffa57224 */ /* 0x000fc600078e00d1 */
[----:B------:R4:W-:Y:S03]  /*a1d0*/  MUFU.EX2 R209, R10 ;  /* 0x0000000a00d17308 */ /* 0x0009e60000000800 */
[----:B------:R-:W-:Y:S01]  /*a1e0*/  HMMA.16816.F32.BF16 R116, R4, R20, R116 ;  /* 0x000000140474723c */ /* 0x000fe20000041874 */
[----:B-1----:R-:W-:Y:S01]  /*a1f0*/  FFMA.FTZ R9, R161, UR4, -R3 ;  /* 0x00000004a1097c23 */ /* 0x002fe20008010803 */
[----:B------:R-:W-:-:S03]  /*a200*/  IMAD.MOV.U32 R161, RZ, RZ, R204 ;  /* 0x000000ffffa17224 */ /* 0x000fc600078e00cc */
[----:B------:R1:W1:Y:S03]  /*a210*/  MUFU.EX2 R211, R9 ;  /* 0x0000000900d37308 */ /* 0x0002660000000800 */
[----:B------:R-:W-:Y:S01]  /*a220*/  HMMA.16816.F32.BF16 R88, R4, R22, R92 ;  /* 0x000000160458723c */ /* 0x000fe2000004185c */
[----:B------:R-:W-:Y:S02]  /*a230*/  F2FP.BF16.F32.PACK_AB R4, R222, R220 ;  /* 0x000000dcde04723e */ /* 0x000fe400000010ff */
[----:B---3--:R-:W-:Y:S01]  /*a240*/  F2FP.BF16.F32.PACK_AB R5, R214, R218 ;  /* 0x000000dad605723e */ /* 0x008fe200000010ff */
[----:B----4-:R-:W-:Y:S01]  /*a250*/  FFMA.FTZ R10, R172, UR4, -R2 ;  /* 0x00000004ac0a7c23 */ /* 0x010fe20008010802 */
[----:B------:R-:W-:Y:S02]  /*a260*/  F2FP.BF16.F32.PACK_AB R6, R221, R219 ;  /* 0x000000dbdd06723e */ /* 0x000fe400000010ff */
[----:B--2---:R-:W-:Y:S01]  /*a270*/  F2FP.BF16.F32.PACK_AB R7, R215, R217 ;  /* 0x000000d9d707723e */ /* 0x004fe200000010ff */
[----:B------:R2:W-:Y:S01]  /*a280*/  MUFU.EX2 R204, R10 ;  /* 0x0000000a00cc7308 */ /* 0x0005e20000000800 */
[----:B-1----:R-:W-:-:S05]  /*a290*/  FFMA.FTZ R9, R167, UR4, -R8 ;  /* 0x00000004a7097c23 */ /* 0x002fca0008010808 */
[C---:B------:R-:W-:Y:S01]  /*a2a0*/  HMMA.16816.F32.BF16 R108, R4.reuse, R24, R108 ;  /* 0x00000018046c723c */ /* 0x040fe2000004186c */
[----:B------:R-:W-:Y:S01]  /*a2b0*/  IMAD.MOV.U32 R167, RZ, RZ, R192 ;  /* 0x000000ffffa77224 */ /* 0x000fe200078e00c0 */
[----:B------:R1:W3:Y:S06]  /*a2c0*/  MUFU.EX2 R207, R9 ;  /* 0x0000000900cf7308 */ /* 0x0002ec0000000800 */
[----:B------:R-:W-:Y:S01]  /*a2d0*/  HMMA.16816.F32.BF16 R100, R4, R26, R76 ;  /* 0x0000001a0464723c */ /* 0x000fe2000004184c */
[----:B------:R-:W4:Y:S01]  /*a2e0*/  LDSM.16.MT88.4 R24, [R232+0xa000] ;  /* 0x00a00000e818783b */ /* 0x000f220000004200 */
[----:B--2---:R-:W-:-:S04]  /*a2f0*/  FFMA.FTZ R10, R171, UR4, -R2 ;  /* 0x00000004ab0a7c23 */ /* 0x004fc80008010802 */
[----:B------:R2:W-:Y:S02]  /*a300*/  MUFU.EX2 R205, R10 ;  /* 0x0000000a00cd7308 */ /* 0x0005e40000000800 */
[----:B------:R-:W-:Y:S01]  /*a310*/  HMMA.16816.F32.BF16 R60, R4, R14, R36 ;  /* 0x0000000e043c723c */ /* 0x000fe20000041824 */
[----:B-1----:R-:W-:-:S04]  /*a320*/  FFMA.FTZ R9, R164, UR4, -R8 ;  /* 0x00000004a4097c23 */ /* 0x002fc80008010808 */
[----:B------:R1:W3:Y:S03]  /*a330*/  MUFU.EX2 R206, R9 ;  /* 0x0000000900ce7308 */ /* 0x0002e60000000800 */
[----:B------:R-:W-:Y:S01]  /*a340*/  HMMA.16816.F32.BF16 R96, R4, R16, R48 ;  /* 0x000000100460723c */ /* 0x000fe20000041830 */
[----:B--2---:R-:W-:-:S07]  /*a350*/  FFMA.FTZ R10, R176, UR4, -R0 ;  /* 0x00000004b00a7c23 */ /* 0x004fce0008010800 */
[----:B------:R-:W-:Y:S01]  /*a360*/  HMMA.16816.F32.BF16 R92, R4, R18, R44 ;  /* 0x00000012045c723c */ /* 0x000fe2000004182c */
[----:B------:R-:W2:Y:S01]  /*a370*/  LDSM.16.MT88.4 R16, [R233+0xa000] ;  /* 0x00a00000e910783b */ /* 0x000ea20000004200 */
[----:B------:R3:W-:Y:S01]  /*a380*/  MUFU.EX2 R201, R10 ;  /* 0x0000000a00c97308 */ /* 0x0007e20000000800 */
[----:B-1----:R-:W-:-:S04]  /*a390*/  FFMA.FTZ R9, R173, UR4, -R2 ;  /* 0x00000004ad097c23 */ /* 0x002fc80008010802 */
[----:B------:R1:W2:Y:S01]  /*a3a0*/  MUFU.EX2 R202, R9 ;  /* 0x0000000900ca7308 */ /* 0x0002a20000000800 */
[C---:B------:R-:W-:Y:S01]  /*a3b0*/  HMMA.16816.F32.BF16 R76, R4.reuse, R12, R40 ;  /* 0x0000000c044c723c */ /* 0x040fe20000041828 */
[----:B------:R-:W2:Y:S07]  /*a3c0*/  LDSM.16.MT88.4 R12, [R138+0xa000] ;  /* 0x00a000008a0c783b */ /* 0x000eae0000004200 */
[----:B------:R-:W-:Y:S01]  /*a3d0*/  HMMA.16816.F32.BF16 R36, R4, R20, R32 ;  /* 0x000000140424723c */ /* 0x000fe20000041820 */
[----:B---3--:R-:W-:Y:S01]  /*a3e0*/  FFMA.FTZ R10, R181, UR4, -R3 ;  /* 0x00000004b50a7c23 */ /* 0x008fe20008010803 */
[----:B-1----:R-:W-:-:S03]  /*a3f0*/  FFMA.FTZ R9, R169, UR4, -R2 ;  /* 0x00000004a9097c23 */ /* 0x002fc60008010802 */
[----:B------:R1:W-:Y:S03]  /*a400*/  MUFU.EX2 R122, R10 ;  /* 0x0000000a007a7308 */ /* 0x0003e60000000800 */
[----:B------:R-:W-:Y:S01]  /*a410*/  HMMA.16816.F32.BF16 R28, R4, R22, R28 ;  /* 0x00000016041c723c */ /* 0x000fe2000004181c */
[----:B------:R-:W3:Y:S01]  /*a420*/  LDSM.16.MT88.4 R20, [R148+0xa000] ;  /* 0x00a000009414783b */ /* 0x000ee20000004200 */
[----:B------:R4:W-:Y:S01]  /*a430*/  MUFU.EX2 R203, R9 ;  /* 0x0000000900cb7308 */ /* 0x0009e20000000800 */
[----:B------:R-:W-:Y:S02]  /*a440*/  F2FP.BF16.F32.PACK_AB R4, R210, R212 ;  /* 0x000000d4d204723e */ /* 0x000fe400000010ff */
[----:B------:R-:W-:Y:S02]  /*a450*/  F2FP.BF16.F32.PACK_AB R6, R213, R211 ;  /* 0x000000d3d506723e */ /* 0x000fe400000010ff */
[----:B------:R-:W-:-:S02]  /*a460*/  F2FP.BF16.F32.PACK_AB R5, R208, R207 ;  /* 0x000000cfd005723e */ /* 0x000fc400000010ff */
[----:B------:R-:W-:Y:S01]  /*a470*/  F2FP.BF16.F32.PACK_AB R7, R206, R209 ;  /* 0x000000d1ce07723e */ /* 0x000fe200000010ff */
[----:B-1----:R-:W-:Y:S01]  /*a480*/  FFMA.FTZ R10, R182, UR4, -R3 ;  /* 0x00000004b60a7c23 */ /* 0x002fe20008010803 */
[----:B----4-:R-:W-:-:S05]  /*a490*/  FFMA.FTZ R9, R177, UR4, -R0 ;  /* 0x00000004b1097c23 */ /* 0x010fca0008010800 */
[C---:B------:R-:W-:Y:S01]  /*a4a0*/  HMMA.16816.F32.BF16 R112, R4.reuse, R24, R104 ;  /* 0x000000180470723c */ /* 0x040fe20000041868 */
[----:B------:R-:W-:Y:S04]  /*a4b0*/  MUFU.EX2 R124, R10 ;  /* 0x0000000a007c7308 */ /* 0x000fe80000000800 */
[----:B------:R1:W4:Y:S03]  /*a4c0*/  MUFU.EX2 R134, R9 ;  /* 0x0000000900867308 */ /* 0x0003260000000800 */
[C---:B------:R-:W-:Y:S08]  /*a4d0*/  HMMA.16816.F32.BF16 R104, R4.reuse, R26, R52 ;  /* 0x0000001a0468723c */ /* 0x040ff00000041834 */
[----:B--2---:R-:W-:Y:S01]  /*a4e0*/  HMMA.16816.F32.BF16 R56, R4, R16, R56 ;  /* 0x000000100438723c */ /* 0x004fe20000041838 */
[----:B-1----:R-:W-:-:S04]  /*a4f0*/  FFMA.FTZ R9, R174, UR4, -R0 ;  /* 0x00000004ae097c23 */ /* 0x002fc80008010800 */
[----:B------:R1:W2:Y:S03]  /*a500*/  MUFU.EX2 R135, R9 ;  /* 0x0000000900877308 */ /* 0x0002a60000000800 */
[C---:B------:R-:W-:Y:S08]  /*a510*/  HMMA.16816.F32.BF16 R52, R4.reuse, R18, R64 ;  /* 0x000000120434723c */ /* 0x040ff00000041840 */
[----:B------:R-:W-:Y:S01]  /*a520*/  HMMA.16816.F32.BF16 R48, R4, R12, R72 ;  /* 0x0000000c0430723c */ /* 0x000fe20000041848 */
[----:B-1----:R-:W-:-:S07]  /*a530*/  FFMA.FTZ R9, R183, UR4, -R3 ;  /* 0x00000004b7097c23 */ /* 0x002fce0008010803 */
[C---:B------:R-:W-:Y:S01]  /*a540*/  HMMA.16816.F32.BF16 R44, R4.reuse, R14, R84 ;  /* 0x0000000e042c723c */ /* 0x040fe20000041854 */
[----:B------:R1:W-:Y:S07]  /*a550*/  MUFU.EX2 R123, R9 ;  /* 0x00000009007b7308 */ /* 0x0003ee0000000800 */
[----:B---3--:R-:W-:Y:S01]  /*a560*/  HMMA.16816.F32.BF16 R40, R4, R20, R116 ;  /* 0x000000140428723c */ /* 0x008fe20000041874 */
[----:B-1----:R-:W-:-:S07]  /*a570*/  FFMA.FTZ R9, R180, UR4, -R3 ;  /* 0x00000004b4097c23 */ /* 0x002fce0008010803 */
[----:B------:R-:W-:Y:S01]  /*a580*/  HMMA.16816.F32.BF16 R32, R4, R22, R88 ;  /* 0x000000160420723c */ /* 0x000fe20000041858 */
[----:B------:R-:W-:Y:S02]  /*a590*/  F2FP.BF16.F32.PACK_AB R4, R204, R202 ;  /* 0x000000cacc04723e */ /* 0x000fe400000010ff */
[----:B----4-:R-:W-:Y:S01]  /*a5a0*/  F2FP.BF16.F32.PACK_AB R5, R133, R134 ;  /* 0x000000868505723e */ /* 0x010fe200000010ff */
[----:B------:R-:W-:Y:S01]  /*a5b0*/  MUFU.EX2 R121, R9 ;  /* 0x0000000900797308 */ /* 0x000fe20000000800 */
[----:B------:R-:W-:Y:S02]  /*a5c0*/  F2FP.BF16.F32.PACK_AB R6, R205, R203 ;  /* 0x000000cbcd06723e */ /* 0x000fe400000010ff */
[----:B--2---:R-:W-:-:S07]  /*a5d0*/  F2FP.BF16.F32.PACK_AB R7, R135, R201 ;  /* 0x000000c98707723e */ /* 0x004fce00000010ff */
        /* <DEDUP_REMOVED lines=13> */
[--C-:B------:R-:W-:Y:S01]  /*a6b0*/  FFMA.FTZ R5, R185, UR4, -R8.reuse ;  /* 0x00000004b9057c23 */ /* 0x100fe20008010808 */
[----:B------:R-:W-:-:S02]  /*a6c0*/  FFMA.FTZ R6, R184, UR4, -R8 ;  /* 0x00000004b8067c23 */ /* 0x000fc40008010808 */
[----:B------:R2:W-:Y:S04]  /*a6d0*/  MUFU.EX2 R118, R4 ;  /* 0x0000000400767308 */ /* 0x0005e80000000800 */
[----:B------:R-:W3:Y:S04]  /*a6e0*/  MUFU.EX2 R117, R5 ;  /* 0x0000000500757308 */ /* 0x000ee80000000800 */
[----:B------:R4:W-:Y:S01]  /*a6f0*/  MUFU.EX2 R119, R6 ;  /* 0x0000000600777308 */ /* 0x0009e20000000800 */
[----:B--2---:R-:W-:-:S04]  /*a700*/  FFMA.FTZ R4, R187, UR4, -R8 ;  /* 0x00000004bb047c23 */ /* 0x004fc80008010808 */
[----:B------:R2:W2:Y:S01]  /*a710*/  MUFU.EX2 R120, R4 ;  /* 0x0000000400787308 */ /* 0x0004a20000000800 */
[----:B---3--:R-:W-:Y:S02]  /*a720*/  F2FP.BF16.F32.PACK_AB R5, R118, R117 ;  /* 0x000000757605723e */ /* 0x008fe400000010ff */
[----:B----4-:R-:W-:Y:S02]  /*a730*/  F2FP.BF16.F32.PACK_AB R6, R121, R124 ;  /* 0x0000007c7906723e */ /* 0x010fe400000010ff */
[----:B--2---:R-:W-:Y:S02]  /*a740*/  F2FP.BF16.F32.PACK_AB R4, R123, R122 ;  /* 0x0000007a7b04723e */ /* 0x004fe400000010ff */
[----:B------:R-:W-:-:S07]  /*a750*/  F2FP.BF16.F32.PACK_AB R7, R120, R119 ;  /* 0x000000777807723e */ /* 0x000fce00000010ff */
[C---:B-1----:R-:W-:Y:S08]  /*a760*/  HMMA.16816.F32.BF16 R112, R4.reuse, R20, R112 ;  /* 0x000000140470723c */ /* 0x042ff00000041870 */
[C---:B------:R-:W-:Y:S08]  /*a770*/  HMMA.16816.F32.BF16 R104, R4.reuse, R22, R104 ;  /* 0x000000160468723c */ /* 0x040ff00000041868 */
[C---:B------:R-:W-:Y:S08]  /*a780*/  HMMA.16816.F32.BF16 R176, R4.reuse, R16, R56 ;  /* 0x0000001004b0723c */ /* 0x040ff00000041838 */
[C---:B------:R-:W-:Y:S08]  /*a790*/  HMMA.16816.F32.BF16 R180, R4.reuse, R18, R52 ;  /* 0x0000001204b4723c */ /* 0x040ff00000041834 */
[C---:B------:R-:W-:Y:S08]  /*a7a0*/  HMMA.16816.F32.BF16 R184, R4.reuse, R12, R48 ;  /* 0x0000000c04b8723c */ /* 0x040ff00000041830 */
[C---:B------:R-:W-:Y:S08]  /*a7b0*/  HMMA.16816.F32.BF16 R188, R4.reuse, R14, R44 ;  /* 0x0000000e04bc723c */ /* 0x040ff0000004182c */
[C---:B------:R-:W-:Y:S08]  /*a7c0*/  HMMA.16816.F32.BF16 R192, R4.reuse, R24, R40 ;  /* 0x0000001804c0723c */ /* 0x040ff00000041828 */
[----:B------:R-:W-:Y:S01]  /*a7d0*/  HMMA.16816.F32.BF16 R96, R4, R26, R32 ;  /* 0x0000001a0460723c */ /* 0x000fe20000041820 */
[----:B------:R-:W-:-:S02]  /*a7e0*/  FFMA.FTZ R6, R165, UR4, -R2 ;  /* 0x00000004a5067c23 */ /* 0x000fc40008010802 */
[----:B------:R-:W2:Y:S02]  /*a7f0*/  LDL.LU R165, [R1+0x70] ;  /* 0x0000700001a57983 */ /* 0x000ea40000300800 */
[--C-:B--2---:R-:W-:Y:S02]  /*a800*/  FFMA.FTZ R5, R165, UR4, -R2.reuse ;  /* 0x00000004a5057c23 */ /* 0x104fe40008010802 */
[----:B------:R-:W2:Y:S01]  /*a810*/  LDL.LU R165, [R1+0x10] ;  /* 0x0000100001a57983 */ /* 0x000ea20000300800 */
[--C-:B------:R-:W-:Y:S01]  /*a820*/  FFMA.FTZ R7, R166, UR4, -R2.reuse ;  /* 0x00000004a6077c23 */ /* 0x100fe20008010802 */
[----:B------:R-:W-:Y:S01]  /*a830*/  FFMA.FTZ R38, R167, UR4, -R2 ;  /* 0x00000004a7267c23 */ /* 0x000fe20008010802 */
[----:B------:R-:W-:Y:S02]  /*a840*/  IMAD.MOV.U32 R173, RZ, RZ, R162 ;  /* 0x000000ffffad7224 */ /* 0x000fe400078e00a2 */
[----:B------:R-:W-:Y:S02]  /*a850*/  IMAD.MOV.U32 R166, RZ, RZ, R154 ;  /* 0x000000ffffa67224 */ /* 0x000fe400078e009a */
[----:B------:R-:W-:-:S02]  /*a860*/  IMAD.MOV.U32 R164, RZ, RZ, R161 ;  /* 0x000000ffffa47224 */ /* 0x000fc400078e00a1 */
[----:B------:R-:W-:Y:S02]  /*a870*/  IMAD.MOV.U32 R154, RZ, RZ, R145 ;  /* 0x000000ffff9a7224 */ /* 0x000fe400078e0091 */
[----:B------:R-:W-:Y:S02]  /*a880*/  IMAD.MOV.U32 R167, RZ, RZ, R149 ;  /* 0x000000ffffa77224 */ /* 0x000fe400078e0095 */
[----:B------:R-:W-:Y:S02]  /*a890*/  IMAD.MOV.U32 R162, RZ, RZ, R139 ;  /* 0x000000ffffa27224 */ /* 0x000fe400078e008b */
[----:B------:R-:W-:Y:S01]  /*a8a0*/  FFMA.FTZ R57, R249, UR4, -R2 ;  /* 0x00000004f9397c23 */ /* 0x000fe20008010802 */
[----:B------:R-:W-:Y:S02]  /*a8b0*/  IMAD.MOV.U32 R145, RZ, RZ, R128 ;  /* 0x000000ffff917224 */ /* 0x000fe400078e0080 */
[----:B------:R-:W-:Y:S01]  /*a8c0*/  FFMA.FTZ R56, R245, UR4, -R2 ;  /* 0x00000004f5387c23 */ /* 0x000fe20008010802 */
[----:B------:R-:W-:-:S02]  /*a8d0*/  IMAD.MOV.U32 R149, RZ, RZ, R125 ;  /* 0x000000ffff957224 */ /* 0x000fc400078e007d */
[--C-:B------:R-:W-:Y:S01]  /*a8e0*/  FFMA.FTZ R39, R242, UR4, -R2.reuse ;  /* 0x00000004f2277c23 */ /* 0x100fe20008010802 */
[----:B------:R-:W-:Y:S02]  /*a8f0*/  IMAD.MOV.U32 R139, RZ, RZ, R127 ;  /* 0x000000ffff8b7224 */ /* 0x000fe400078e007f */
[--C-:B------:R-:W-:Y:S01]  /*a900*/  FFMA.FTZ R125, R240, UR4, -R2.reuse ;  /* 0x00000004f07d7c23 */ /* 0x100fe20008010802 */
[--C-:B------:R-:W-:Y:S01]  /*a910*/  FFMA.FTZ R127, R239, UR4, -R2.reuse ;  /* 0x00000004ef7f7c23 */ /* 0x100fe20008010802 */
[----:B------:R-:W-:Y:S01]  /*a920*/  FFMA.FTZ R128, R81, UR4, -R2 ;  /* 0x0000000451807c23 */ /* 0x000fe20008010802 */
[----:B------:R-:W-:Y:S01]  /*a930*/  IMAD.MOV.U32 R161, RZ, RZ, R141 ;  /* 0x000000ffffa17224 */ /* 0x000fe200078e008d */
[----:B------:R1:W-:Y:S01]  /*a940*/  MUFU.EX2 R109, R5 ;  /* 0x00000005006d7308 */ /* 0x0003e20000000800 */
[----:B------:R-:W-:Y:S02]  /*a950*/  IMAD.MOV.U32 R141, RZ, RZ, R252 ;  /* 0x000000ffff8d7224 */ /* 0x000fe400078e00fc */
[----:B------:R-:W3:Y:S01]  /*a960*/  LDL.LU R252, [R1+0x108] ;  /* 0x0001080001fc7983 */ /* 0x000ee20000300800 */
[----:B--2---:R-:W-:Y:S01]  /*a970*/  FFMA.FTZ R4, R165, UR4, -R2 ;  /* 0x00000004a5047c23 */ /* 0x004fe20008010802 */
[----:B------:R-:W-:-:S02]  /*a980*/  IMAD.MOV.U32 R165, RZ, RZ, R160 ;  /* 0x000000ffffa57224 */ /* 0x000fc400078e00a0 */
[----:B------:R-:W-:Y:S02]  /*a990*/  IMAD.MOV.U32 R160, RZ, RZ, R153 ;  /* 0x000000ffffa07224 */ /* 0x000fe400078e0099 */
[----:B------:R-:W-:Y:S02]  /*a9a0*/  IMAD.MOV.U32 R153, RZ, RZ, R146 ;  /* 0x000000ffff997224 */ /* 0x000fe400078e0092 */
[----:B------:R-:W-:Y:S02]  /*a9b0*/  IMAD.MOV.U32 R146, RZ, RZ, R129 ;  /* 0x000000ffff927224 */ /* 0x000fe400078e0081 */
[----:B------:R-:W-:Y:S01]  /*a9c0*/  FFMA.FTZ R129, R82, UR4, -R2 ;  /* 0x0000000452817c23 */ /* 0x000fe20008010802 */
[----:B------:R-:W-:Y:S01]  /*a9d0*/  FFMA.FTZ R2, R173, UR4, -R0 ;  /* 0x00000004ad027c23 */ /* 0x000fe20008010800 */
[----:B------:R-:W-:Y:S02]  /*a9e0*/  IMAD.MOV.U32 R173, RZ, RZ, R164 ;  /* 0x000000ffffad7224 */ /* 0x000fe400078e00a4 */
[----:B------:R-:W-:-:S02]  /*a9f0*/  IMAD.MOV.U32 R164, RZ, RZ, R165 ;  /* 0x000000ffffa47224 */ /* 0x000fc400078e00a5 */
[----:B------:R-:W-:Y:S02]  /*aa00*/  IMAD.MOV.U32 R165, RZ, RZ, R166 ;  /* 0x000000ffffa57224 */ /* 0x000fe400078e00a6 */
[----:B------:R-:W-:Y:S02]  /*aa10*/  IMAD.MOV.U32 R166, RZ, RZ, R162 ;  /* 0x000000ffffa67224 */ /* 0x000fe400078e00a2 */
[----:B------:R-:W-:Y:S02]  /*aa20*/  IMAD.MOV.U32 R162, RZ, RZ, R161 ;  /* 0x000000ffffa27224 */ /* 0x000fe400078e00a1 */
[----:B------:R-:W-:Y:S02]  /*aa30*/  IMAD.MOV.U32 R161, RZ, RZ, R163 ;  /* 0x000000ffffa17224 */ /* 0x000fe400078e00a3 */
[----:B-1----:R-:W-:Y:S01]  /*aa40*/  FFMA.FTZ R5, R173, UR4, -R0 ;  /* 0x00000004ad057c23 */ /* 0x002fe20008010800 */
[----:B------:R-:W-:Y:S02]  /*aa50*/  IMAD.MOV.U32 R163, RZ, RZ, R150 ;  /* 0x000000ffffa37224 */ /* 0x000fe400078e0096 */
[----:B------:R-:W2:Y:S04]  /*aa60*/  LDL.LU R150, [R1+0xa8] ;  /* 0x0000a80001967983 */ /* 0x000ea80000300800 */
[----:B------:R-:W4:Y:S01]  /*aa70*/  LDL.LU R173, [R1+0x20] ;  /* 0x0000200001ad7983 */ /* 0x000f220000300800 */
[----:B------:R4:W-:Y:S04]  /*aa80*/  MUFU.EX2 R111, R4 ;  /* 0x00000004006f7308 */ /* 0x0009e80000000800 */
[----:B------:R1:W-:Y:S01]  /*aa90*/  MUFU.EX2 R101, R2 ;  /* 0x0000000200657308 */ /* 0x0003e20000000800 */
[----:B----4-:R-:W-:Y:S01]  /*aaa0*/  FFMA.FTZ R4, R173, UR4, -R0 ;  /* 0x00000004ad047c23 */ /* 0x010fe20008010800 */
[----:B------:R-:W-:-:S02]  /*aab0*/  IMAD.MOV.U32 R173, RZ, RZ, R164 ;  /* 0x000000ffffad7224 */ /* 0x000fc400078e00a4 */
[----:B------:R-:W-:Y:S02]  /*aac0*/  IMAD.MOV.U32 R164, RZ, RZ, R165 ;  /* 0x000000ffffa47224 */ /* 0x000fe400078e00a5 */
[----:B------:R-:W-:Y:S02]  /*aad0*/  IMAD.MOV.U32 R165, RZ, RZ, R162 ;  /* 0x000000ffffa57224 */ /* 0x000fe400078e00a2 */
[----:B------:R-:W-:Y:S02]  /*aae0*/  IMAD.MOV.U32 R162, RZ, RZ, R163 ;  /* 0x000000ffffa27224 */ /* 0x000fe400078e00a3 */
[----:B--2---:R-:W-:Y:S02]  /*aaf0*/  IMAD.MOV.U32 R163, RZ, RZ, R150 ;  /* 0x000000ffffa37224 */ /* 0x004fe400078e0096 */
[----:B------:R-:W-:Y:S02]  /*ab00*/  IMAD.MOV.U32 R150, RZ, RZ, R151 ;  /* 0x000000ffff967224 */ /* 0x000fe400078e0097 */
[----:B-1----:R-:W-:Y:S01]  /*ab10*/  FFMA.FTZ R2, R173, UR4, -R0 ;  /* 0x00000004ad027c23 */ /* 0x002fe20008010800 */
[----:B------:R-:W-:-:S02]  /*ab20*/  IMAD.MOV.U32 R151, RZ, RZ, R198 ;  /* 0x000000ffff977224 */ /* 0x000fc400078e00c6 */
[----:B------:R-:W2:Y:S04]  /*ab30*/  LDL.LU R198, [R1+0x104] ;  /* 0x0001040001c67983 */ /* 0x000ea80000300800 */
[----:B------:R-:W4:Y:S02]  /*ab40*/  LDL.LU R173, [R1+0x18] ;  /* 0x0000180001ad7983 */ /* 0x000f240000300800 */
[--C-:B----4-:R-:W-:Y:S02]  /*ab50*/  FFMA.FTZ R37, R173, UR4, -R0.reuse ;  /* 0x00000004ad257c23 */ /* 0x110fe40008010800 */
[----:B------:R-:W4:Y:S02]  /*ab60*/  LDL.LU R173, [R1+0x14] ;  /* 0x0000140001ad7983 */ /* 0x000f240000300800 */
[----:B----4-:R-:W-:Y:S01]  /*ab70*/  FFMA.FTZ R36, R173, UR4, -R0 ;  /* 0x00000004ad247c23 */ /* 0x010fe20008010800 */
[----:B------:R-:W-:-:S02]  /*ab80*/  IMAD.MOV.U32 R173, RZ, RZ, R164 ;  /* 0x000000ffffad7224 */ /* 0x000fc400078e00a4 */
[----:B------:R-:W-:Y:S02]  /*ab90*/  IMAD.MOV.U32 R164, RZ, RZ, R165 ;  /* 0x000000ffffa47224 */ /* 0x000fe400078e00a5 */
[----:B------:R-:W-:Y:S02]  /*aba0*/  IMAD.MOV.U32 R165, RZ, RZ, R163 ;  /* 0x000000ffffa57224 */ /* 0x000fe400078e00a3 */
[----:B------:R-:W-:Y:S01]  /*abb0*/  IMAD.MOV.U32 R171, RZ, RZ, R164 ;  /* 0x000000ffffab7224 */ /* 0x000fe200078e00a4 */
[----:B------:R-:W4:Y:S01]  /*abc0*/  LDL.LU R163, [R1+0xb0] ;  /* 0x0000b00001a37983 */ /* 0x000f220000300800 */
[----:B------:R-:W-:Y:S02]  /*abd0*/  FFMA.FTZ R31, R173, UR4, -R0 ;  /* 0x00000004ad1f7c23 */ /* 0x000fe40008010800 */
[----:B------:R-:W-:Y:S01]  /*abe0*/  FFMA.FTZ R9, R171, UR4, -R3 ;  /* 0x00000004ab097c23 */ /* 0x000fe20008010803 */
[----:B------:R-:W3:Y:S04]  /*abf0*/  LDL.LU R173, [R1+0xc] ;  /* 0x00000c0001ad7983 */ /* 0x000ee80000300800 */
[----:B------:R-:W2:Y:S04]  /*ac00*/  LDL.LU R164, [R1+0xac] ;  /* 0x0000ac0001a47983 */ /* 0x000ea80000300800 */
[----:B------:R-:W4:Y:S01]  /*ac10*/  LDL.LU R171, [R1+0x8c] ;  /* 0x00008c0001ab7983 */ /* 0x000f220000300800 */
[----:B------:R4:W-:Y:S01]  /*ac20*/  MUFU.EX2 R110, R2 ;  /* 0x00000002006e7308 */ /* 0x0009e20000000800 */
[----:B------:R-:W-:-:S02]  /*ac30*/  IMAD.MOV.U32 R169, RZ, RZ, R165 ;  /* 0x000000ffffa97224 */ /* 0x000fc400078e00a5 */
[----:B----4-:R-:W-:Y:S02]  /*ac40*/  FFMA.FTZ R2, R171, UR4, -R3 ;  /* 0x00000004ab027c23 */ /* 0x010fe40008010803 */
[----:B------:R-:W4:Y:S01]  /*ac50*/  LDL.LU R171, [R1+0x84] ;  /* 0x0000840001ab7983 */ /* 0x000f220000300800 */
[----:B------:R-:W-:Y:S02]  /*ac60*/  IMAD.MOV.U32 R172, RZ, RZ, R163 ;  /* 0x000000ffffac7224 */ /* 0x000fe400078e00a3 */
[----:B---3--:R-:W-:Y:S01]  /*ac70*/  FFMA.FTZ R30, R173, UR4, -R0 ;  /* 0x00000004ad1e7c23 */ /* 0x008fe20008010800 */
[----:B------:R-:W-:Y:S02]  /*ac80*/  IMAD.MOV.U32 R163, RZ, RZ, R160 ;  /* 0x000000ffffa37224 */ /* 0x000fe400078e00a0 */
[----:B------:R-:W-:Y:S01]  /*ac90*/  FFMA.FTZ R126, R126, UR4, -R0 ;  /* 0x000000047e7e7c23 */ /* 0x000fe20008010800 */
[----:B------:R-:W-:Y:S02]  /*aca0*/  IMAD.MOV.U32 R160, RZ, RZ, R132 ;  /* 0x000000ffffa07224 */ /* 0x000fe400078e0084 */
[----:B--2---:R-:W-:Y:S01]  /*acb0*/  FFMA.FTZ R132, R198, UR4, -R0 ;  /* 0x00000004c6847c23 */ /* 0x004fe20008010800 */
[----:B------:R-:W-:-:S02]  /*acc0*/  IMAD.MOV.U32 R173, RZ, RZ, R130 ;  /* 0x000000ffffad7224 */ /* 0x000fc400078e0082 */
[--C-:B------:R-:W-:Y:S01]  /*acd0*/  FFMA.FTZ R130, R252, UR4, -R0.reuse ;  /* 0x00000004fc827c23 */ /* 0x100fe20008010800 */
[----:B------:R-:W-:Y:S02]  /*ace0*/  IMAD.MOV.U32 R165, RZ, RZ, R131 ;  /* 0x000000ffffa57224 */ /* 0x000fe400078e0083 */
[----:B------:R-:W-:Y:S01]  /*acf0*/  FFMA.FTZ R131, R83, UR4, -R0 ;  /* 0x0000000453837c23 */ /* 0x000fe20008010800 */
[--C-:B----4-:R-:W-:Y:S02]  /*ad00*/  FFMA.FTZ R0, R171, UR4, -R3.reuse ;  /* 0x00000004ab007c23 */ /* 0x110fe40008010803 */
[----:B------:R-:W2:Y:S02]  /*ad10*/  LDL.LU R171, [R1+0x80] ;  /* 0x0000800001ab7983 */ /* 0x000ea40000300800 */
[--C-:B--2---:R-:W-:Y:S02]  /*ad20*/  FFMA.FTZ R10, R171, UR4, -R3.reuse ;  /* 0x00000004ab0a7c23 */ /* 0x104fe40008010803 */
[----:B------:R-:W2:Y:S02]  /*ad30*/  LDL.LU R171, [R1+0x7c] ;  /* 0x00007c0001ab7983 */ /* 0x000ea40000300800 */
[----:B--2---:R-:W-:-:S02]  /*ad40*/  FFMA.FTZ R81, R171, UR4, -R3 ;  /* 0x00000004ab517c23 */ /* 0x004fc40008010803 */
[----:B------:R-:W2:Y:S02]  /*ad50*/  LDL.LU R171, [R1+0x64] ;  /* 0x0000640001ab7983 */ /* 0x000ea40000300800 */
[--C-:B--2---:R-:W-:Y:S02]  /*ad60*/  FFMA.FTZ R82, R171, UR4, -R3.reuse ;  /* 0x00000004ab527c23 */ /* 0x104fe40008010803 */
[----:B------:R-:W2:Y:S01]  /*ad70*/  LDL.LU R171, [R1+0x54] ;  /* 0x0000540001ab7983 */ /* 0x000ea20000300800 */
[----:B------:R-:W1:Y:S04]  /*ad80*/  MUFU.EX2 R103, R6 ;  /* 0x0000000600677308 */ /* 0x000e680000000800 */
[----:B------:R-:W-:Y:S04]  /*ad90*/  MUFU.EX2 R116, R7 ;  /* 0x0000000700747308 */ /* 0x000fe80000000800 */
[----:B------:R-:W3:Y:S04]  /*ada0*/  MUFU.EX2 R102, R5 ;  /* 0x0000000500667308 */ /* 0x000ee80000000800 */
[----:B------:R1:W4:Y:S01]  /*adb0*/  MUFU.EX2 R108, R4 ;  /* 0x00000004006c7308 */ /* 0x0003220000000800 */
[----:B--2---:R-:W-:-:S02]  /*adc0*/  FFMA.FTZ R100, R171, UR4, -R3 ;  /* 0x00000004ab647c23 */ /* 0x004fc40008010803 */
[----:B------:R-:W2:Y:S01]  /*add0*/  LDL.LU R171, [R1+0x48] ;  /* 0x0000480001ab7983 */ /* 0x000ea20000300800 */
[----:B-1----:R-:W-:Y:S02]  /*ade0*/  F2FP.BF16.F32.PACK_AB R4, R109, R103 ;  /* 0x000000676d04723e */ /* 0x002fe400000010ff */
[----:B---3--:R-:W-:Y:S02]  /*adf0*/  F2FP.BF16.F32.PACK_AB R5, R102, R101 ;  /* 0x000000656605723e */ /* 0x008fe400000010ff */
[----:B------:R-:W-:Y:S02]  /*ae00*/  F2FP.BF16.F32.PACK_AB R6, R116, R111 ;  /* 0x0000006f7406723e */ /* 0x000fe400000010ff */
[----:B----4-:R-:W-:-:S07]  /*ae10*/  F2FP.BF16.F32.PACK_AB R7, R110, R108 ;  /* 0x0000006c6e07723e */ /* 0x010fce00000010ff */
[C---:B------:R-:W-:Y:S01]  /*ae20*/  HMMA.16816.F32.BF16 R52, R4.reuse, R14, R76 ;  /* 0x0000000e0434723c */ /* 0x040fe2000004184c */
[----:B------:R1:W-:Y:S07]  /*ae30*/  MUFU.EX2 R79, R2 ;  /* 0x00000002004f7308 */ /* 0x0003ee0000000800 */
[C---:B------:R-:W-:Y:S01]  /*ae40*/  HMMA.16816.F32.BF16 R44, R4.reuse, R22, R84 ;  /* 0x00000016042c723c */ /* 0x040fe20000041854 */
[----:B------:R3:W-:Y:S07]  /*ae50*/  MUFU.EX2 R84, R0 ;  /* 0x0000000000547308 */ /* 0x0007ee0000000800 */
[----:B------:R-:W-:Y:S01]  /*ae60*/  HMMA.16816.F32.BF16 R48, R4, R20, R72 ;  /* 0x000000140430723c */ /* 0x000fe20000041848 */
[----:B--2---:R-:W-:Y:S01]  /*ae70*/  FFMA.FTZ R83, R171, UR4, -R3 ;  /* 0x00000004ab537c23 */ /* 0x004fe20008010803 */
[----:B------:R-:W-:-:S06]  /*ae80*/  IMAD.MOV.U32 R171, RZ, RZ, R169 ;  /* 0x000000ffffab7224 */ /* 0x000fcc00078e00a9 */
[C---:B------:R-:W-:Y:S01]  /*ae90*/  HMMA.16816.F32.BF16 R60, R4.reuse, R26, R60 ;  /* 0x0000001a043c723c */ /* 0x040fe2000004183c */
[----:B------:R-:W-:Y:S01]  /*aea0*/  IMAD.MOV.U32 R169, RZ, RZ, R172 ;  /* 0x000000ffffa97224 */ /* 0x000fe200078e00ac */
[----:B------:R-:W2:Y:S01]  /*aeb0*/  MUFU.EX2 R85, R9 ;  /* 0x0000000900557308 */ /* 0x000ea20000000800 */
[----:B------:R-:W-:Y:S02]  /*aec0*/  IMAD.MOV.U32 R172, RZ, RZ, R173 ;  /* 0x000000ffffac7224 */ /* 0x000fe400078e00ad */
[----:B-1----:R-:W-:Y:S01]  /*aed0*/  FFMA.FTZ R2, R171, UR4, -R8 ;  /* 0x00000004ab027c23 */ /* 0x002fe20008010808 */
[----:B------:R-:W-:Y:S01]  /*aee0*/  IMAD.MOV.U32 R173, RZ, RZ, R164 ;  /* 0x000000ffffad7224 */ /* 0x000fe200078e00a4 */
[----:B------:R-:W1:Y:S01]  /*aef0*/  MUFU.EX2 R86, R10 ;  /* 0x0000000a00567308 */ /* 0x000e620000000800 */
[----:B------:R-:W-:Y:S01]  /*af00*/  IMAD.MOV.U32 R164, RZ, RZ, R167 ;  /* 0x000000ffffa47224 */ /* 0x000fe200078e00a7 */
[----:B------:R-:W-:Y:S01]  /*af10*/  HMMA.16816.F32.BF16 R40, R4, R16, R88 ;  /* 0x000000100428723c */ /* 0x000fe20000041858 */
[----:B------:R-:W-:Y:S01]  /*af20*/  IMAD.MOV.U32 R171, RZ, RZ, R169 ;  /* 0x000000ffffab7224 */ /* 0x000fe200078e00a9 */
[----:B------:R-:W-:Y:S01]  /*af30*/  LDSM.16.MT88.4 R20, [R232+0xb000] ;  /* 0x00b00000e814783b */ /* 0x000fe20000004200 */
[----:B------:R-:W-:-:S02]  /*af40*/  IMAD.MOV.U32 R169, RZ, RZ, R172 ;  /* 0x000000ffffa97224 */ /* 0x000fc400078e00ac */
[----:B------:R-:W-:Y:S02]  /*af50*/  IMAD.MOV.U32 R172, RZ, RZ, R173 ;  /* 0x000000ffffac7224 */ /* 0x000fe400078e00ad */
[----:B---3--:R-:W-:Y:S01]  /*af60*/  FFMA.FTZ R0, R171, UR4, -R8 ;  /* 0x00000004ab007c23 */ /* 0x008fe20008010808 */
[----:B------:R-:W-:Y:S02]  /*af70*/  IMAD.MOV.U32 R173, RZ, RZ, R164 ;  /* 0x000000ffffad7224 */ /* 0x000fe400078e00a4 */
[----:B------:R-:W-:Y:S02]  /*af80*/  IMAD.MOV.U32 R164, RZ, RZ, R162 ;  /* 0x000000ffffa47224 */ /* 0x000fe400078e00a2 */
[----:B------:R-:W-:Y:S02]  /*af90*/  IMAD.MOV.U32 R162, RZ, RZ, R161 ;  /* 0x000000ffffa27224 */ /* 0x000fe400078e00a1 */
[----:B------:R-:W-:Y:S02]  /*afa0*/  IMAD.MOV.U32 R171, RZ, RZ, R169 ;  /* 0x000000ffffab7224 */ /* 0x000fe400078e00a9 */
[----:B------:R-:W-:-:S02]  /*afb0*/  IMAD.MOV.U32 R161, RZ, RZ, R147 ;  /* 0x000000ffffa17224 */ /* 0x000fc400078e0093 */
[----:B------:R-:W-:Y:S02]  /*afc0*/  IMAD.MOV.U32 R169, RZ, RZ, R172 ;  /* 0x000000ffffa97224 */ /* 0x000fe400078e00ac */
[----:B------:R-:W-:Y:S02]  /*afd0*/  IMAD.MOV.U32 R147, RZ, RZ, R144 ;  /* 0x000000ffff937224 */ /* 0x000fe400078e0090 */
[----:B------:R-:W-:Y:S01]  /*afe0*/  IMAD.MOV.U32 R172, RZ, RZ, R173 ;  /* 0x000000ffffac7224 */ /* 0x000fe200078e00ad */
[----:B------:R3:W-:Y:S01]  /*aff0*/  MUFU.EX2 R75, R2 ;  /* 0x00000002004b7308 */ /* 0x0007e20000000800 */
[----:B------:R-:W-:Y:S02]  /*b000*/  IMAD.MOV.U32 R173, RZ, RZ, R164 ;  /* 0x000000ffffad7224 */ /* 0x000fe400078e00a4 */
[----:B------:R-:W-:Y:S02]  /*b010*/  IMAD.MOV.U32 R164, RZ, RZ, R162 ;  /* 0x000000ffffa47224 */ /* 0x000fe400078e00a2 */
[----:B------:R-:W-:-:S02]  /*b020*/  IMAD.MOV.U32 R167, RZ, RZ, R153 ;  /* 0x000000ffffa77224 */ /* 0x000fc400078e0099 */
[----:B------:R-:W-:Y:S02]  /*b030*/  IMAD.MOV.U32 R162, RZ, RZ, R161 ;  /* 0x000000ffffa27224 */ /* 0x000fe400078e00a1 */
[----:B------:R-:W-:Y:S02]  /*b040*/  IMAD.MOV.U32 R153, RZ, RZ, R154 ;  /* 0x000000ffff997224 */ /* 0x000fe400078e009a */
[----:B------:R-:W-:Y:S02]  /*b050*/  IMAD.MOV.U32 R161, RZ, RZ, R147 ;  /* 0x000000ffffa17224 */ /* 0x000fe400078e0093 */
[----:B---3--:R-:W-:Y:S01]  /*b060*/  FFMA.FTZ R2, R171, UR4, -R8 ;  /* 0x00000004ab027c23 */ /* 0x008fe20008010808 */
[----:B------:R-:W-:Y:S02]  /*b070*/  IMAD.MOV.U32 R171, RZ, RZ, R169 ;  /* 0x000000ffffab7224 */ /* 0x000fe400078e00a9 */
[----:B------:R-:W-:Y:S02]  /*b080*/  IMAD.MOV.U32 R154, RZ, RZ, R155 ;  /* 0x000000ffff9a7224 */ /* 0x000fe400078e009b */
[----:B------:R-:W-:-:S02]  /*b090*/  IMAD.MOV.U32 R169, RZ, RZ, R172 ;  /* 0x000000ffffa97224 */ /* 0x000fc400078e00ac */
[----:B------:R-:W-:Y:S02]  /*b0a0*/  IMAD.MOV.U32 R155, RZ, RZ, R68 ;  /* 0x000000ffff9b7224 */ /* 0x000fe400078e0044 */
[----:B------:R-:W-:Y:S01]  /*b0b0*/  IMAD.MOV.U32 R172, RZ, RZ, R173 ;  /* 0x000000ffffac7224 */ /* 0x000fe200078e00ad */
[----:B------:R3:W5:Y:S01]  /*b0c0*/  LDL.LU R68, [R1+0x100] ;  /* 0x0001000001447983 */ /* 0x0007620000300800 */
[----:B------:R-:W-:Y:S02]  /*b0d0*/  IMAD.MOV.U32 R144, RZ, RZ, R70 ;  /* 0x000000ffff907224 */ /* 0x000fe400078e0046 */
[----:B------:R-:W-:Y:S01]  /*b0e0*/  IMAD.MOV.U32 R173, RZ, RZ, R164 ;  /* 0x000000ffffad7224 */ /* 0x000fe200078e00a4 */
[----:B------:R3:W5:Y:S01]  /*b0f0*/  LDL.LU R70, [R1+0xfc] ;  /* 0x0000fc0001467983 */ /* 0x0007620000300800 */
[----:B------:R-:W-:Y:S01]  /*b100*/  IMAD.MOV.U32 R147, RZ, RZ, R247 ;  /* 0x000000ffff937224 */ /* 0x000fe200078e00f7 */
[----:B------:R4:W1:Y:S01]  /*b110*/  MUFU.EX2 R76, R0 ;  /* 0x00000000004c7308 */ /* 0x0008620000000800 */
[----:B------:R-:W-:Y:S01]  /*b120*/  IMAD.MOV.U32 R164, RZ, RZ, R161 ;  /* 0x000000ffffa47224 */ /* 0x000fe200078e00a1 */
[----:B------:R3:W5:Y:S01]  /*b130*/  LDL.LU R247, [R1+0xf8] ;  /* 0x0000f80001f77983 */ /* 0x0007620000300800 */
[----:B------:R-:W-:-:S03]  /*b140*/  IMAD.MOV.U32 R161, RZ, RZ, R244 ;  /* 0x000000ffffa17224 */ /* 0x000fc600078e00f4 */
[----:B------:R3:W5:Y:S01]  /*b150*/  LDL.LU R244, [R1+0xf4] ;  /* 0x0000f40001f47983 */ /* 0x0007620000300800 */
[----:B----4-:R-:W-:-:S03]  /*b160*/  FFMA.FTZ R0, R171, UR4, -R8 ;  /* 0x00000004ab007c23 */ /* 0x010fc60008010808 */
[----:B------:R-:W4:Y:S02]  /*b170*/  LDL.LU R171, [R1+0xa4] ;  /* 0x0000a40001ab7983 */ /* 0x000f240000300800 */
[----:B----4-:R-:W-:Y:S01]  /*b180*/  FFMA.FTZ R29, R171, UR4, -R8 ;  /* 0x00000004ab1d7c23 */ /* 0x010fe20008010808 */
[----:B------:R-:W-:Y:S02]  /*b190*/  IMAD.MOV.U32 R171, RZ, RZ, R169 ;  /* 0x000000ffffab7224 */ /* 0x000fe400078e00a9 */
[----:B------:R-:W-:Y:S02]  /*b1a0*/  IMAD.MOV.U32 R169, RZ, RZ, R172 ;  /* 0x000000ffffa97224 */ /* 0x000fe400078e00ac */
[----:B------:R-:W-:Y:S02]  /*b1b0*/  IMAD.MOV.U32 R172, RZ, RZ, R173 ;  /* 0x000000ffffac7224 */ /* 0x000fe400078e00ad */
[----:B------:R-:W-:Y:S02]  /*b1c0*/  IMAD.MOV.U32 R173, RZ, RZ, R164 ;  /* 0x000000ffffad7224 */ /* 0x000fe400078e00a4 */
[----:B------:R-:W-:-:S02]  /*b1d0*/  IMAD.MOV.U32 R164, RZ, RZ, R165 ;  /* 0x000000ffffa47224 */ /* 0x000fc400078e00a5 */
[--C-:B------:R-:W-:Y:S01]  /*b1e0*/  FFMA.FTZ R28, R171, UR4, -R8.reuse ;  /* 0x00000004ab1c7c23 */ /* 0x100fe20008010808 */
[----:B------:R-:W-:Y:S02]  /*b1f0*/  IMAD.MOV.U32 R165, RZ, RZ, R243 ;  /* 0x000000ffffa57224 */ /* 0x000fe400078e00f3 */
[----:B------:R3:W5:Y:S04]  /*b200*/  LDL.LU R243, [R1+0xf0] ;  /* 0x0000f00001f37983 */ /* 0x0007680000300800 */
[----:B------:R-:W4:Y:S02]  /*b210*/  LDL.LU R171, [R1+0x9c] ;  /* 0x00009c0001ab7983 */ /* 0x000f240000300800 */
[----:B----4-:R-:W-:Y:S02]  /*b220*/  FFMA.FTZ R27, R171, UR4, -R8 ;  /* 0x00000004ab1b7c23 */ /* 0x010fe40008010808 */
[----:B------:R-:W4:Y:S01]  /*b230*/  LDL.LU R171, [R1+0x94] ;  /* 0x0000940001ab7983 */ /* 0x000f220000300800 */
[C---:B------:R-:W-:Y:S03]  /*b240*/  HMMA.16816.F32.BF16 R32, R4.reuse, R18, R92 ;  /* 0x000000120420723c */ /* 0x040fe6000004185c */
[----:B------:R-:W3:Y:S05]  /*b250*/  LDSM.16.MT88.4 R16, [R233+0xb000] ;  /* 0x00b00000e910783b */ /* 0x000eea0000004200 */
[----:B------:R-:W-:Y:S01]  /*b260*/  HMMA.16816.F32.BF16 R156, R4, R12, R156 ;  /* 0x0000000c049c723c */ /* 0x000fe2000004189c */
[----:B------:R-:W3:Y:S01]  /*b270*/  LDSM.16.MT88.4 R12, [R138+0xb000] ;  /* 0x00b000008a0c783b */ /* 0x000ee20000004200 */
[----:B------:R-:W-:Y:S01]  /*b280*/  IMAD.MOV.U32 R175, RZ, RZ, R172 ;  /* 0x000000ffffaf7224 */ /* 0x000fe200078e00ac */
[----:B------:R-:W-:Y:S01]  /*b290*/  MUFU.EX2 R78, R0 ;  /* 0x00000000004e7308 */ /* 0x000fe20000000800 */
[----:B------:R-:W-:-:S02]  /*b2a0*/  IMAD.MOV.U32 R172, RZ, RZ, R164 ;  /* 0x000000ffffac7224 */ /* 0x000fc400078e00a4 */
[----:B------:R-:W-:Y:S02]  /*b2b0*/  IMAD.MOV.U32 R164, RZ, RZ, R166 ;  /* 0x000000ffffa47224 */ /* 0x000fe400078e00a6 */
[----:B------:R-:W-:Y:S01]  /*b2c0*/  IMAD.MOV.U32 R166, RZ, RZ, R250 ;  /* 0x000000ffffa67224 */ /* 0x000fe200078e00fa */
[----:B------:R-:W-:Y:S01]  /*b2d0*/  HMMA.16816.F32.BF16 R64, R4, R24, R64 ;  /* 0x000000180440723c */ /* 0x000fe20000041840 */
[----:B------:R-:W-:Y:S01]  /*b2e0*/  FADD.FTZ R3, R237, R231 ;  /* 0x000000e7ed037221 */ /* 0x000fe20000010000 */
[----:B------:R-:W-:Y:S01]  /*b2f0*/  FADD.FTZ R24, R236, R246 ;  /* 0x000000f6ec187221 */ /* 0x000fe20000010000 */
[----:B------:R-:W1:Y:S02]  /*b300*/  MUFU.EX2 R77, R2 ;  /* 0x00000002004d7308 */ /* 0x000e640000000800 */
[----:B------:R-:W-:Y:S02]  /*b310*/  FADD.FTZ R25, R199, R3 ;  /* 0x00000003c7197221 */ /* 0x000fe40000010000 */
[----:B------:R-:W-:Y:S04]  /*b320*/  MUFU.EX2 R73, R56 ;  /* 0x0000003800497308 */ /* 0x000fe80000000800 */
[----:B------:R-:W-:Y:S04]  /*b330*/  MUFU.EX2 R72, R38 ;  /* 0x0000002600487308 */ /* 0x000fe80000000800 */
[----:B------:R-:W-:Y:S04]  /*b340*/  MUFU.EX2 R74, R39 ;  /* 0x00000027004a7308 */ /* 0x000fe80000000800 */
[----:B------:R-:W-:Y:S04]  /*b350*/  MUFU.EX2 R56, R36 ;  /* 0x0000002400387308 */ /* 0x000fe80000000800 */
[----:B------:R-:W-:Y:S04]  /*b360*/  MUFU.EX2 R58, R31 ;  /* 0x0000001f003a7308 */ /* 0x000fe80000000800 */
[----:B------:R-:W-:Y:S01]  /*b370*/  MUFU.EX2 R59, R30 ;  /* 0x0000001e003b7308 */ /* 0x000fe20000000800 */
[----:B--2---:R-:W-:-:S02]  /*b380*/  F2FP.BF16.F32.PACK_AB R4, R79, R85 ;  /* 0x000000554f04723e */ /* 0x004fc400000010ff */
[----:B-1----:R-:W-:Y:S02]  /*b390*/  F2FP.BF16.F32.PACK_AB R6, R86, R84 ;  /* 0x000000545606723e */ /* 0x002fe400000010ff */
[----:B------:R-:W-:Y:S02]  /*b3a0*/  F2FP.BF16.F32.PACK_AB R5, R76, R75 ;  /* 0x0000004b4c05723e */ /* 0x000fe400000010ff */
[----:B------:R-:W-:Y:S01]  /*b3b0*/  F2FP.BF16.F32.PACK_AB R7, R78, R77 ;  /* 0x0000004d4e07723e */ /* 0x000fe200000010ff */
[----:B------:R-:W-:-:S04]  /*b3c0*/  FADD.FTZ R2, R196, R168 ;  /* 0x000000a8c4027221 */ /* 0x000fc80000010000 */
[----:B------:R-:W-:Y:S02]  /*b3d0*/  FADD.FTZ R2, R170, R2 ;  /* 0x00000002aa027221 */ /* 0x000fe40000010000 */
[----:B---3--:R-:W-:Y:S02]  /*b3e0*/  HMMA.16816.F32.BF16 R176, R4, R16, R176 ;  /* 0x0000001004b0723c */ /* 0x008fe400000418b0 */
[----:B------:R-:W-:-:S06]  /*b3f0*/  FADD.FTZ R2, R238, R2 ;  /* 0x00000002ee027221 */ /* 0x000fcc0000010000 */
[----:B------:R-:W-:Y:S01]  /*b400*/  HMMA.16816.F32.BF16 R180, R4, R18, R180 ;  /* 0x0000001204b4723c */ /* 0x000fe200000418b4 */
[----:B------:R-:W-:-:S07]  /*b410*/  FADD.FTZ R2, R197, R2 ;  /* 0x00000002c5027221 */ /* 0x000fce0000010000 */
[C---:B------:R-:W-:Y:S08]  /*b420*/  HMMA.16816.F32.BF16 R184, R4.reuse, R12, R184 ;  /* 0x0000000c04b8723c */ /* 0x040ff000000418b8 */
[----:B------:R-:W-:Y:S01]  /*b430*/  HMMA.16816.F32.BF16 R188, R4, R14, R188 ;  /* 0x0000000e04bc723c */ /* 0x000fe200000418bc */
[----:B------:R-:W-:Y:S04]  /*b440*/  MUFU.EX2 R29, R29 ;  /* 0x0000001d001d7308 */ /* 0x000fe80000000800 */
[----:B------:R-:W-:Y:S04]  /*b450*/  MUFU.EX2 R30, R81 ;  /* 0x00000051001e7308 */ /* 0x000fe80000000800 */
[----:B------:R-:W1:Y:S04]  /*b460*/  MUFU.EX2 R28, R28 ;  /* 0x0000001c001c7308 */ /* 0x000e680000000800 */
[----:B------:R-:W-:Y:S04]  /*b470*/  MUFU.EX2 R31, R82 ;  /* 0x00000052001f7308 */ /* 0x000fe80000000800 */
[----:B------:R-:W-:Y:S01]  /*b480*/  MUFU.EX2 R27, R27 ;  /* 0x0000001b001b7308 */ /* 0x000fe20000000800 */
[----:B-1----:R-:W-:Y:S01]  /*b490*/  F2FP.BF16.F32.PACK_AB R197, R28, R29 ;  /* 0x0000001d1cc5723e */ /* 0x002fe200000010ff */
[----:B------:R-:W1:Y:S01]  /*b4a0*/  S2R R238, SR_TID.X ;  /* 0x0000000000ee7919 */ /* 0x000e620000002100 */
[----:B------:R-:W-:Y:S01]  /*b4b0*/  UISETP.GT.AND UP0, UPT, UR25, UR15, UPT ;  /* 0x0000000f1900728c */ /* 0x000fe2000bf04270 */
[----:B----4-:R-:W-:-:S02]  /*b4c0*/  FFMA.FTZ R26, R171, UR4, -R8 ;  /* 0x00000004ab1a7c23 */ /* 0x010fc40008010808 */
[----:B------:R-:W2:Y:S01]  /*b4d0*/  LDSM.16.MT88.4 R8, [R148+0xb000] ;  /* 0x00b000009408783b */ /* 0x000ea20000004200 */
[----:B------:R-:W-:Y:S02]  /*b4e0*/  IMAD.MOV.U32 R171, RZ, RZ, R169 ;  /* 0x000000ffffab7224 */ /* 0x000fe400078e00a9 */
[----:B------:R-:W-:Y:S02]  /*b4f0*/  IMAD.MOV.U32 R169, RZ, RZ, R173 ;  /* 0x000000ffffa97224 */ /* 0x000fe400078e00ad */
[----:B------:R-:W-:Y:S02]  /*b500*/  IMAD.MOV.U32 R173, RZ, RZ, R165 ;  /* 0x000000ffffad7224 */ /* 0x000fe400078e00a5 */
[----:B------:R-:W-:Y:S01]  /*b510*/  FADD.FTZ R0, R171, R175 ;  /* 0x000000afab007221 */ /* 0x000fe20000010000 */
[----:B------:R-:W-:Y:S02]  /*b520*/  IMAD.MOV.U32 R165, RZ, RZ, R251 ;  /* 0x000000ffffa57224 */ /* 0x000fe400078e00fb */
[----:B------:R-:W-:Y:S01]  /*b530*/  IMAD.MOV.U32 R171, RZ, RZ, R169 ;  /* 0x000000ffffab7224 */ /* 0x000fe200078e00a9 */
[----:B------:R-:W3:Y:S01]  /*b540*/  MUFU.EX2 R26, R26 ;  /* 0x0000001a001a7308 */ /* 0x000ee20000000800 */
[----:B------:R-:W-:Y:S01]  /*b550*/  IMAD.MOV.U32 R169, RZ, RZ, R172 ;  /* 0x000000ffffa97224 */ /* 0x000fe200078e00ac */
[----:B------:R4:W5:Y:S01]  /*b560*/  LDL.LU R251, [R1+0xec] ;  /* 0x0000ec0001fb7983 */ /* 0x0009620000300800 */
[----:B------:R-:W-:-:S02]  /*b570*/  IMAD.MOV.U32 R172, RZ, RZ, R173 ;  /* 0x000000ffffac7224 */ /* 0x000fc400078e00ad */
[----:B------:R-:W-:Y:S02]  /*b580*/  IMAD.MOV.U32 R173, RZ, RZ, R164 ;  /* 0x000000ffffad7224 */ /* 0x000fe400078e00a4 */
[----:B------:R-:W-:Y:S01]  /*b590*/  FADD.FTZ R0, R171, R0 ;  /* 0x00000000ab007221 */ /* 0x000fe20000010000 */
        /* <DEDUP_REMOVED lines=9> */
[----:B------:R-:W-:Y:S02]  /*b630*/  IMAD.MOV.U32 R245, RZ, RZ, R164 ;  /* 0x000000fffff57224 */ /* 0x000fe400078e00a4 */
[----:B------:R-:W-:Y:S01]  /*b640*/  FADD.FTZ R3, R239, R24 ;  /* 0x00000018ef037221 */ /* 0x000fe20000010000 */
[----:B------:R-:W-:Y:S01]  /*b650*/  IMAD.MOV.U32 R249, RZ, RZ, R165 ;  /* 0x000000fffff97224 */ /* 0x000fe200078e00a5 */
[----:B------:R-:W-:Y:S01]  /*b660*/  HMMA.16816.F32.BF16 R168, R4, R20, R112 ;  /* 0x0000001404a8723c */ /* 0x000fe20000041870 */
[----:B------:R-:W-:-:S07]  /*b670*/  IMAD.MOV.U32 R164, RZ, RZ, R166 ;  /* 0x000000ffffa47224 */ /* 0x000fce00078e00a6 */
[----:B--2---:R-:W-:Y:S01]  /*b680*/  HMMA.16816.F32.BF16 R192, R4, R8, R192 ;  /* 0x0000000804c0723c */ /* 0x004fe200000418c0 */
[----:B------:R-:W-:Y:S01]  /*b690*/  IMAD.MOV.U32 R165, RZ, RZ, R167 ;  /* 0x000000ffffa57224 */ /* 0x000fe200078e00a7 */
[----:B---3--:R-:W-:Y:S01]  /*b6a0*/  F2FP.BF16.F32.PACK_AB R199, R26, R27 ;  /* 0x0000001b1ac7723e */ /* 0x008fe200000010ff */
[----:B------:R-:W-:Y:S01]  /*b6b0*/  IMAD.MOV.U32 R239, RZ, RZ, R240 ;  /* 0x000000ffffef7224 */ /* 0x000fe200078e00f0 */
[----:B------:R4:W5:Y:S01]  /*b6c0*/  LDL.LU R234, [R1+0xdc] ;  /* 0x0000dc0001ea7983 */ /* 0x0009620000300800 */
[----:B------:R-:W-:Y:S02]  /*b6d0*/  IMAD.MOV.U32 R166, RZ, RZ, R162 ;  /* 0x000000ffffa67224 */ /* 0x000fe400078e00a2 */
[----:B------:R-:W-:Y:S02]  /*b6e0*/  IMAD.MOV.U32 R240, RZ, RZ, R245 ;  /* 0x000000fffff07224 */ /* 0x000fe400078e00f5 */
[----:B------:R-:W-:Y:S02]  /*b6f0*/  IMAD.MOV.U32 R167, RZ, RZ, R71 ;  /* 0x000000ffffa77224 */ /* 0x000fe400078e0047 */
[----:B------:R-:W-:-:S02]  /*b700*/  IMAD.MOV.U32 R245, RZ, RZ, R249 ;  /* 0x000000fffff57224 */ /* 0x000fc400078e00f9 */
[----:B------:R-:W-:Y:S02]  /*b710*/  IMAD.MOV.U32 R162, RZ, RZ, R216 ;  /* 0x000000ffffa27224 */ /* 0x000fe400078e00d8 */
[----:B------:R-:W-:Y:S01]  /*b720*/  IMAD.MOV.U32 R249, RZ, RZ, R164 ;  /* 0x000000fffff97224 */ /* 0x000fe200078e00a4 */
[----:B------:R-:W2:Y:S01]  /*b730*/  MUFU.EX2 R71, R57 ;  /* 0x0000003900477308 */ /* 0x000ea20000000800 */
[----:B------:R-:W-:Y:S02]  /*b740*/  IMAD.MOV.U32 R164, RZ, RZ, R165 ;  /* 0x000000ffffa47224 */ /* 0x000fe400078e00a5 */
[----:B------:R-:W-:Y:S02]  /*b750*/  IMAD.MOV.U32 R242, RZ, RZ, R172 ;  /* 0x000000fffff27224 */ /* 0x000fe400078e00ac */
[----:B------:R-:W-:Y:S01]  /*b760*/  FADD.FTZ R24, R239, R25 ;  /* 0x00000019ef187221 */ /* 0x000fe20000010000 */
[----:B------:R-:W-:Y:S01]  /*b770*/  IMAD.MOV.U32 R165, RZ, RZ, R166 ;  /* 0x000000ffffa57224 */ /* 0x000fe200078e00a6 */
[----:B------:R3:W1:Y:S01]  /*b780*/  MUFU.EX2 R57, R37 ;  /* 0x0000002500397308 */ /* 0x0006620000000800 */
[----:B------:R-:W-:-:S02]  /*b790*/  IMAD.MOV.U32 R166, RZ, RZ, R167 ;  /* 0x000000ffffa67224 */ /* 0x000fc400078e00a7 */
[----:B------:R-:W-:Y:S01]  /*b7a0*/  FADD.FTZ R0, R240, R0 ;  /* 0x00000000f0007221 */ /* 0x000fe20000010000 */
[----:B------:R-:W-:Y:S01]  /*b7b0*/  IMAD.MOV.U32 R167, RZ, RZ, R162 ;  /* 0x000000ffffa77224 */ /* 0x000fe200078e00a2 */
[----:B------:R4:W5:Y:S01]  /*b7c0*/  LDL.LU R216, [R1+0xd8] ;  /* 0x0000d80001d87983 */ /* 0x0009620000300800 */
        /* <DEDUP_REMOVED lines=15> */
[----:B---3--:R-:W-:Y:S01]  /*b8c0*/  HMMA.16816.F32.BF16 R36, R4, R10, R96 ;  /* 0x0000000a0424723c */ /* 0x008fe20000041860 */
[----:B--2---:R-:W-:Y:S01]  /*b8d0*/  F2FP.BF16.F32.PACK_AB R4, R71, R72 ;  /* 0x000000484704723e */ /* 0x004fe200000010ff */
[----:B------:R-:W-:Y:S01]  /*b8e0*/  IMAD.MOV.U32 R142, RZ, RZ, R143 ;  /* 0x000000ffff8e7224 */ /* 0x000fe200078e008f */
[----:B-1----:R-:W-:Y:S01]  /*b8f0*/  F2FP.BF16.F32.PACK_AB R5, R56, R57 ;  /* 0x000000393805723e */ /* 0x002fe200000010ff */
[----:B------:R-:W-:Y:S01]  /*b900*/  IMAD.MOV.U32 R92, RZ, RZ, R145 ;  /* 0x000000ffff5c7224 */ /* 0x000fe200078e0091 */
[----:B------:R-:W-:Y:S02]  /*b910*/  F2FP.BF16.F32.PACK_AB R6, R74, R73 ;  /* 0x000000494a06723e */ /* 0x000fe400000010ff */
[----:B------:R-:W-:Y:S01]  /*b920*/  F2FP.BF16.F32.PACK_AB R7, R59, R58 ;  /* 0x0000003a3b07723e */ /* 0x000fe200000010ff */
[----:B------:R-:W-:Y:S02]  /*b930*/  IMAD.MOV.U32 R143, RZ, RZ, R136 ;  /* 0x000000ffff8f7224 */ /* 0x000fe400078e0088 */
[----:B------:R-:W-:-:S02]  /*b940*/  IMAD.MOV.U32 R93, RZ, RZ, R146 ;  /* 0x000000ffff5d7224 */ /* 0x000fc400078e0092 */
[----:B------:R-:W-:Y:S01]  /*b950*/  FADD.FTZ R3, R242, R3 ;  /* 0x00000003f2037221 */ /* 0x000fe20000010000 */
[----:B------:R-:W-:Y:S02]  /*b960*/  IMAD.MOV.U32 R94, RZ, RZ, R149 ;  /* 0x000000ffff5e7224 */ /* 0x000fe400078e0095 */
[----:B------:R-:W-:Y:S01]  /*b970*/  FADD.FTZ R24, R235, R24 ;  /* 0x00000018eb187221 */ /* 0x000fe20000010000 */
[----:B------:R-:W-:Y:S02]  /*b980*/  IMAD.MOV.U32 R95, RZ, RZ, R139 ;  /* 0x000000ffff5f7224 */ /* 0x000fe400078e008b */
[----:B------:R-:W-:Y:S02]  /*b990*/  IMAD.MOV.U32 R88, RZ, RZ, R141 ;  /* 0x000000ffff587224 */ /* 0x000fe400078e008d */
[----:B------:R-:W-:Y:S02]  /*b9a0*/  IMAD.MOV.U32 R196, RZ, RZ, R92 ;  /* 0x000000ffffc47224 */ /* 0x000fe400078e005c */
[----:B------:R-:W-:Y:S01]  /*b9b0*/  FADD.FTZ R0, R245, R0 ;  /* 0x00000000f5007221 */ /* 0x000fe20000010000 */
[----:B------:R-:W-:Y:S01]  /*b9c0*/  IMAD.MOV.U32 R91, RZ, RZ, R164 ;  /* 0x000000ffff5b7224 */ /* 0x000fe200078e00a4 */
[----:B------:R-:W-:Y:S01]  /*b9d0*/  HMMA.16816.F32.BF16 R156, R4, R12, R156 ;  /* 0x0000000c049c723c */ /* 0x000fe2000004189c */
[----:B------:R-:W-:-:S02]  /*b9e0*/  IMAD.MOV.U32 R89, RZ, RZ, R142 ;  /* 0x000000ffff597224 */ /* 0x000fc400078e008e */
[----:B------:R-:W-:Y:S02]  /*b9f0*/  IMAD.MOV.U32 R90, RZ, RZ, R143 ;  /* 0x000000ffff5a7224 */ /* 0x000fe400078e008f */
        /* <DEDUP_REMOVED lines=9> */
[----:B------:R-:W-:Y:S02]  /*ba90*/  IMAD.MOV.U32 R95, RZ, RZ, R90 ;  /* 0x000000ffff5f7224 */ /* 0x000fe400078e005a */
[----:B------:R-:W-:Y:S02]  /*baa0*/  IMAD.MOV.U32 R88, RZ, RZ, R91 ;  /* 0x000000ffff587224 */ /* 0x000fe400078e005b */
[----:B------:R-:W-:Y:S02]  /*bab0*/  IMAD.MOV.U32 R89, RZ, RZ, R153 ;  /* 0x000000ffff597224 */ /* 0x000fe400078e0099 */
[----:B------:R-:W-:Y:S02]  /*bac0*/  IMAD.MOV.U32 R90, RZ, RZ, R154 ;  /* 0x000000ffff5a7224 */ /* 0x000fe400078e009a */
[----:B------:R-:W-:-:S02]  /*bad0*/  IMAD.MOV.U32 R91, RZ, RZ, R155 ;  /* 0x000000ffff5b7224 */ /* 0x000fc400078e009b */
        /* <DEDUP_REMOVED lines=20> */
[----:B------:R-:W-:Y:S02]  /*bc20*/  IMAD.MOV.U32 R88, RZ, RZ, R89 ;  /* 0x000000ffff587224 */ /* 0x000fe400078e0059 */
[----:B------:R-:W-:Y:S01]  /*bc30*/  IMAD.MOV.U32 R239, RZ, RZ, R147 ;  /* 0x000000ffffef7224 */ /* 0x000fe200078e0093 */
[----:B------:R-:W-:Y:S01]  /*bc40*/  MUFU.EX2 R13, R130 ;  /* 0x00000082000d7308 */ /* 0x000fe20000000800 */
[----:B------:R-:W-:Y:S02]  /*bc50*/  IMAD.MOV.U32 R166, RZ, RZ, R167 ;  /* 0x000000ffffa67224 */ /* 0x000fe400078e00a7 */
[----:B------:R-:W-:Y:S01]  /*bc60*/  FADD.FTZ R0, R95, R8 ;  /* 0x000000085f007221 */ /* 0x000fe20000010000 */
[----:B------:R-:W-:Y:S01]  /*bc70*/  IMAD.MOV.U32 R89, RZ, RZ, R90 ;  /* 0x000000ffff597224 */ /* 0x000fe200078e005a */
[----:B------:R-:W-:Y:S01]  /*bc80*/  HMMA.16816.F32.BF16 R20, R4, R14, R52 ;  /* 0x0000000e0414723c */ /* 0x000fe20000041834 */
[----:B------:R-:W-:Y:S01]  /*bc90*/  IMAD.MOV.U32 R167, RZ, RZ, R162 ;  /* 0x000000ffffa77224 */ /* 0x000fe200078e00a2 */
[----:B------:R-:W1:Y:S01]  /*bca0*/  LDSM.16.MT88.4 R144, [R232+0xb800] ;  /* 0x00b80000e890783b */ /* 0x000e620000004200 */
[----:B------:R-:W-:-:S02]  /*bcb0*/  IMAD.MOV.U32 R90, RZ, RZ, R91 ;  /* 0x000000ffff5a7224 */ /* 0x000fc400078e005b */
[----:B------:R-:W-:Y:S01]  /*bcc0*/  IMAD.MOV.U32 R150, RZ, RZ, R140 ;  /* 0x000000ffff967224 */ /* 0x000fe200078e008c */
[----:B------:R-:W-:Y:S01]  /*bcd0*/  MUFU.EX2 R24, R128 ;  /* 0x0000008000187308 */ /* 0x000fe20000000800 */
[----:B------:R-:W-:Y:S01]  /*bce0*/  IMAD.MOV.U32 R151, RZ, RZ, R137 ;  /* 0x000000ffff977224 */ /* 0x000fe200078e0089 */
[C---:B------:R-:W-:Y:S01]  /*bcf0*/  HMMA.16816.F32.BF16 R160, R4.reuse, R16, R40 ;  /* 0x0000001004a0723c */ /* 0x040fe20000041828 */
[----:B------:R-:W-:Y:S02]  /*bd00*/  IMAD.MOV.U32 R91, RZ, RZ, R87 ;  /* 0x000000ffff5b7224 */ /* 0x000fe400078e0057 */
[----:B------:R-:W-:Y:S01]  /*bd10*/  FADD.FTZ R3, R90, R3 ;  /* 0x000000035a037221 */ /* 0x000fe20000010000 */
[----:B------:R-:W-:Y:S02]  /*bd20*/  IMAD.MOV.U32 R87, RZ, RZ, R198 ;  /* 0x000000ffff577224 */ /* 0x000fe400078e00c6 */
[----:B------:R-:W-:Y:S01]  /*bd30*/  FADD.FTZ R2, R150, R2 ;  /* 0x0000000296027221 */ /* 0x000fe20000010000 */
[----:B------:R-:W-:Y:S01]  /*bd40*/  IMAD.MOV.U32 R149, RZ, RZ, R136 ;  /* 0x000000ffff957224 */ /* 0x000fe200078e0088 */
[----:B------:R-:W2:Y:S01]  /*bd50*/  LDSM.16.MT88.4 R140, [R233+0xb800] ;  /* 0x00b80000e98c783b */ /* 0x000ea20000004200 */
[----:B------:R-:W-:Y:S01]  /*bd60*/  HMMA.16816.F32.BF16 R40, R4, R18, R32 ;  /* 0x000000120428723c */ /* 0x000fe20000041820 */
        /* <DEDUP_REMOVED lines=79> */
[----:B------:R4:W3:Y:S01]  /*c260*/  LDSM.16.MT88.4 R16, [R148+0xb800] ;  /* 0x00b800009410783b */ /* 0x0008e20000004200 */
        /* <DEDUP_REMOVED lines=11> */
[----:B------:R-:W4:Y:S01]  /*c320*/  MUFU.EX2 R12, R127 ;  /* 0x0000007f000c7308 */ /* 0x000f220000000800 */
[----:B------:R-:W-:Y:S01]  /*c330*/  FADD.FTZ R4, R73, R4 ;  /* 0x0000000449047221 */ /* 0x000fe20000010000 */
[----:B------:R-:W-:Y:S01]  /*c340*/  FADD.FTZ R3, R58, R3 ;  /* 0x000000033a037221 */ /* 0x000fe20000010000 */
[----:B------:R-:W-:Y:S01]  /*c350*/  FADD.FTZ R0, R77, R0 ;  /* 0x000000004d007221 */ /* 0x000fe20000010000 */
[----:B------:R-:W4:Y:S01]  /*c360*/  MUFU.EX2 R14, R129 ;  /* 0x00000081000e7308 */ /* 0x000f220000000800 */
[----:B------:R-:W-:Y:S01]  /*c370*/  FADD.FTZ R2, R84, R2 ;  /* 0x0000000254027221 */ /* 0x000fe20000010000 */
[----:B------:R-:W-:-:S02]  /*c380*/  FADD.FTZ R4, R74, R4 ;  /* 0x000000044a047221 */ /* 0x000fc40000010000 */
[----:B------:R-:W-:Y:S01]  /*c390*/  MUFU.EX2 R25, R131 ;  /* 0x0000008300197308 */ /* 0x000fe20000000800 */
[----:B------:R-:W-:Y:S01]  /*c3a0*/  FADD.FTZ R3, R59, R3 ;  /* 0x000000033b037221 */ /* 0x000fe20000010000 */
[----:B------:R-:W-:Y:S01]  /*c3b0*/  F2FP.BF16.F32.PACK_AB R196, R31, R30 ;  /* 0x0000001e1fc4723e */ /* 0x000fe200000010ff */
[----:B------:R3:W5:Y:S01]  /*c3c0*/  LDL.LU R200, [R1+0xd4] ;  /* 0x0000d40001c87983 */ /* 0x0007620000300800 */
[----:B------:R-:W4:Y:S01]  /*c3d0*/  MUFU.EX2 R15, R132 ;  /* 0x00000084000f7308 */ /* 0x000f220000000800 */
[----:B------:R-:W-:Y:S01]  /*c3e0*/  FADD.FTZ R0, R78, R0 ;  /* 0x000000004e007221 */ /* 0x000fe20000010000 */
[----:B------:R-:W-:Y:S02]  /*c3f0*/  FADD.FTZ R2, R86, R2 ;  /* 0x0000000256027221 */ /* 0x000fe40000010000 */
[----:B------:R-:W3:Y:S01]  /*c400*/  MUFU.EX2 R32, R100 ;  /* 0x0000006400207308 */ /* 0x000ee20000000800 */
[----:B-1----:R-:W-:Y:S01]  /*c410*/  FADD.FTZ R4, R10, R4 ;  /* 0x000000040a047221 */ /* 0x002fe20000010000 */
[----:B--2---:R-:W-:-:S02]  /*c420*/  FADD.FTZ R3, R11, R3 ;  /* 0x000000030b037221 */ /* 0x004fc40000010000 */
[----:B------:R-:W1:Y:S01]  /*c430*/  MUFU.EX2 R33, R83 ;  /* 0x0000005300217308 */ /* 0x000e620000000800 */
[----:B------:R-:W-:Y:S01]  /*c440*/  FADD.FTZ R0, R29, R0 ;  /* 0x000000001d007221 */ /* 0x000fe20000010000 */
[----:B------:R-:W-:Y:S01]  /*c450*/  FADD.FTZ R2, R30, R2 ;  /* 0x000000021e027221 */ /* 0x000fe20000010000 */
[----:B----4-:R-:W-:Y:S01]  /*c460*/  FADD.FTZ R4, R12, R4 ;  /* 0x000000040c047221 */ /* 0x010fe20000010000 */
        /* <DEDUP_REMOVED lines=8> */
[----:B------:R-:W-:Y:S01]  /*c4f0*/  F2FP.BF16.F32.PACK_AB R148, R12, R10 ;  /* 0x0000000a0c94723e */ /* 0x000fe200000010ff */
[----:B------:R-:W-:Y:S01]  /*c500*/  FADD.FTZ R3, R25, R3 ;  /* 0x0000000319037221 */ /* 0x000fe20000010000 */
[----:B-1----:R-:W-:Y:S01]  /*c510*/  F2FP.BF16.F32.PACK_AB R198, R33, R32 ;  /* 0x0000002021c6723e */ /* 0x002fe200000010ff */
[----:B------:R-:W-:Y:S01]  /*c520*/  FADD.FTZ R0, R26, R0 ;  /* 0x000000001a007221 */ /* 0x000fe20000010000 */
[----:B------:R-:W-:-:S02]  /*c530*/  F2FP.BF16.F32.PACK_AB R149, R13, R11 ;  /* 0x0000000b0d95723e */ /* 0x000fc400000010ff */
[----:B------:R-:W-:Y:S02]  /*c540*/  F2FP.BF16.F32.PACK_AB R150, R24, R14 ;  /* 0x0000000e1896723e */ /* 0x000fe400000010ff */
[----:B------:R-:W-:Y:S01]  /*c550*/  F2FP.BF16.F32.PACK_AB R151, R25, R15 ;  /* 0x0000000f1997723e */ /* 0x000fe200000010ff */
[----:B------:R-:W-:Y:S01]  /*c560*/  FADD.FTZ R2, R33, R2 ;  /* 0x0000000221027221 */ /* 0x000fe20000010000 */
[----:B------:R1:W-:Y:S01]  /*c570*/  STL [R1+0x20], R4 ;  /* 0x0000200401007387 */ /* 0x0003e20000100800 */
[C---:B------:R-:W-:Y:S03]  /*c580*/  HMMA.16816.F32.BF16 R168, R196.reuse, R144, R168 ;  /* 0x00000090c4a8723c */ /* 0x040fe600000418a8 */
[----:B------:R1:W-:Y:S04]  /*c590*/  STL [R1+0xc0], R3 ;  /* 0x0000c00301007387 */ /* 0x0003e80000100800 */
[----:B------:R1:W-:Y:S01]  /*c5a0*/  STL [R1+0xb8], R0 ;  /* 0x0000b80001007387 */ /* 0x0003e20000100800 */
[C---:B------:R-:W-:Y:S03]  /*c5b0*/  HMMA.16816.F32.BF16 R172, R196.reuse, R146, R172 ;  /* 0x00000092c4ac723c */ /* 0x040fe600000418ac */
        /* <DEDUP_REMOVED lines=16> */
[----:B-1----:R-:W-:-:S15]  /*c6c0*/  BRA.U !UP0, `(.L_x_931) ;  /* 0x000000b108387547 */ /* 0x002fde000b800000 */
[----:B------:R-:W2:Y:S01]  /*c6d0*/  LDL.LU R249, [R1+0xd0] ;  /* 0x0000d00001f97983 */ /* 0x000ea20000300800 */
[----:B------:R-:W1:Y:S01]  /*c6e0*/  LDCU UR6, c[0x0][0x440] ;  /* 0x00008800ff0677ac */ /* 0x000e620008000800 */
[----:B------:R-:W-:Y:S02]  /*c6f0*/  UIADD3 UR7, UPT, UPT, UR17, -0x2, URZ ;  /* 0xfffffffe11077890 */ /* 0x000fe4000fffe0ff */
[----:B------:R-:W3:Y:S01]  /*c700*/  LDL R242, [R1+0x6c] ;  /* 0x00006c0001f27983 */ /* 0x000ee20000100800 */
        /* <DEDUP_REMOVED lines=25> */
[----:B------:R-:W-:Y:S01]  /*c8a0*/  STL [R1+0xec], R138 ;  /* 0x0000ec8a01007387 */ /* 0x000fe20000100800 */
[----:B------:R-:W-:Y:S01]  /*c8b0*/  @!P0 LEA.HI.X R6, R7, UR7, R6, 0x6, P1 ;  /* 0x0000000707068c11 */ /* 0x000fe200088f3406 */
[----:B------:R-:W-:Y:S01]  /*c8c0*/  IMAD.U32 R7, RZ, RZ, UR7 ;  /* 0x00000007ff077e24 */ /* 0x000fe2000f8e00ff */
[----:B------:R-:W-:Y:S01]  /*c8d0*/  @!P0 LEA.HI.X R10, R11, UR7, R10, 0x4, P4 ;  /* 0x000000070b0a8c11 */ /* 0x000fe2000a0f240a */
[----:B------:R-:W-:Y:S04]  /*c8e0*/  STL [R1+0xe8], R137 ;  /* 0x0000e88901007387 */ /* 0x000fe80000100800 */
[----:B------:R-:W-:Y:S04]  /*c8f0*/  @P0 STS.128 [R246+0x8000], RZ ;  /* 0x008000fff6000388 */ /* 0x000fe80000000c00 */
[----:B------:R-:W-:Y:S04]  /*c900*/  STL [R1+0xe4], R136 ;  /* 0x0000e48801007387 */ /* 0x000fe80000100800 */
[----:B------:R1:W-:Y:S04]  /*c910*/  STL [R1+0xe0], R80 ;  /* 0x0000e05001007387 */ /* 0x0003e80000100800 */
[----:B------:R-:W-:Y:S04]  /*c920*/  STL [R1+0xdc], R70 ;  /* 0x0000dc4601007387 */ /* 0x000fe80000100800 */
[----:B------:R-:W-:Y:S04]  /*c930*/  STL [R1+0xd8], R69 ;  /* 0x0000d84501007387 */ /* 0x000fe80000100800 */
[----:B------:R-:W-:Y:S01]  /*c940*/  STL [R1+0xd4], R68 ;  /* 0x0000d44401007387 */ /* 0x000fe20000100800 */
[----:B---3--:R-:W-:-:S02]  /*c950*/  @!P0 LEA R22, P5, R0, R242, 0x1 ;  /* 0x000000f200168211 */ /* 0x008fc400078a08ff */
[CC--:B------:R-:W-:Y:S02]  /*c960*/  @!P0 LEA R18, P2, R3.reuse, R242.reuse, 0x1 ;  /* 0x000000f203128211 */ /* 0x0c0fe400078408ff */
[-C--:B------:R-:W-:Y:S02]  /*c970*/  @!P0 LEA R16, P1, R4, R242.reuse, 0x1 ;  /* 0x000000f204108211 */ /* 0x080fe400078208ff */
[-C--:B----4-:R-:W-:Y:S01]  /*c980*/  @!P0 LEA.HI.X R23, R0, R245.reuse, R5, 0x1, P5 ;  /* 0x000000f500178211 */ /* 0x090fe200028f0c05 */
[----:B------:R-:W-:Y:S01]  /*c990*/  IMAD.U32 R0, RZ, RZ, UR8 ;  /* 0x00000008ff007e24 */ /* 0x000fe2000f8e00ff */
[-C--:B------:R-:W-:Y:S01]  /*c9a0*/  @!P0 LEA.HI.X R19, R3, R245.reuse, R8, 0x1, P2 ;  /* 0x000000f503138211 */ /* 0x080fe200010f0c08 */
[----:B------:R-:W-:Y:S01]  /*c9b0*/  IMAD.U32 R8, RZ, RZ, UR6 ;  /* 0x00000006ff087e24 */ /* 0x000fe2000f8e00ff */
[-C--:B------:R-:W-:Y:S01]  /*c9c0*/  @!P0 LEA R20, P4, R2, R242.reuse, 0x1 ;  /* 0x000000f202148211 */ /* 0x080fe200078808ff */
[----:B------:R-:W-:Y:S01]  /*c9d0*/  IMAD.U32 R5, RZ, RZ, UR7 ;  /* 0x00000007ff057e24 */ /* 0x000fe2000f8e00ff */
[-C--:B------:R-:W-:Y:S01]  /*c9e0*/  @!P0 LEA.HI.X R17, R4, R245.reuse, R6, 0x1, P1 ;  /* 0x000000f504118211 */ /* 0x080fe200008f0c06 */
[----:B------:R-:W-:Y:S01]  /*c9f0*/  @!P0 IMAD.WIDE.U32 R8, R0, 0x30, R8 ;  /* 0x0000003000088825 */ /* 0x000fe200078e0008 */
[----:B------:R-:W-:Y:S01]  /*ca00*/  MOV R0, UR9 ;  /* 0x0000000900007c02 */ /* 0x000fe20008000f00 */
[----:B------:R-:W-:Y:S01]  /*ca10*/  @!PT LDS RZ, [RZ] ;  /* 0x00000000fffff984 */ /* 0x000fe20000000800 */
[----:B------:R-:W-:Y:S01]  /*ca20*/  @!PT LDS RZ, [RZ] ;  /* 0x00000000fffff984 */ /* 0x000fe20000000800 */
[----:B------:R-:W-:Y:S01]  /*ca30*/  @!PT LDS RZ, [RZ] ;  /* 0x00000000fffff984 */ /* 0x000fe20000000800 */
[----:B------:R-:W-:Y:S01]  /*ca40*/  @!P0 LDGSTS.E.BYPASS.LTC128B.128 [R246+0x8000], desc[UR20][R22.64] ;  /* 0x0800000016f68fae */ /* 0x000fe2000b981a14 */
[----:B------:R-:W-:Y:S01]  /*ca50*/  @!P0 LEA.HI.X R21, R2, R245, R10, 0x1, P4 ;  /* 0x000000f502158211 */ /* 0x000fe200020f0c0a */
[----:B------:R-:W-:Y:S01]  /*ca60*/  IMAD.U32 R6, RZ, RZ, UR6 ;  /* 0x00000006ff067e24 */ /* 0x000fe2000f8e00ff */
[----:B------:R-:W-:Y:S01]  /*ca70*/  @!P0 LEA R14, P1, R8, R242, 0x1 ;  /* 0x000000f2080e8211 */ /* 0x000fe200078208ff */
[----:B------:R-:W-:Y:S01]  /*ca80*/  @!P0 IMAD R0, R0, 0x30, RZ ;  /* 0x0000003000008824 */ /* 0x000fe200078e02ff */
[----:B------:R-:W-:Y:S01]  /*ca90*/  @P0 STS.128 [R246+0x8800], RZ ;  /* 0x008800fff6000388 */ /* 0x000fe20000000c00 */
[----:B------:R-:W-:-:S02]  /*caa0*/  IMAD.U32 R2, RZ, RZ, UR8 ;  /* 0x00000008ff027e24 */ /* 0x000fc4000f8e00ff */
[----:B------:R-:W-:Y:S01]  /*cab0*/  @!P0 IMAD.IADD R0, R0, 0x1, R9 ;  /* 0x0000000100008824 */ /* 0x000fe200078e0209 */
[----:B------:R-:W-:Y:S01]  /*cac0*/  @!PT LDS RZ, [RZ] ;  /* 0x00000000fffff984 */ /* 0x000fe20000000800 */
[----:B------:R-:W-:Y:S01]  /*cad0*/  @!PT LDS RZ, [RZ] ;  /* 0x00000000fffff984 */ /* 0x000fe20000000800 */
[----:B------:R-:W-:Y:S01]  /*cae0*/  @!PT LDS RZ, [RZ] ;  /* 0x00000000fffff984 */ /* 0x000fe20000000800 */
[----:B------:R-:W-:Y:S01]  /*caf0*/  @!P0 LDGSTS.E.BYPASS.LTC128B.128 [R246+0x8800], desc[UR20][R20.64] ;  /* 0x0880000014f68fae */ /* 0x000fe2000b981a14 */
[----:B------:R-:W-:Y:S02]  /*cb00*/  IMAD.U32 R10, RZ, RZ, UR8 ;  /* 0x00000008ff0a7e24 */ /* 0x000fe4000f8e00ff */
[----:B------:R-:W-:Y:S01]  /*cb10*/  IMAD.U32 R4, RZ, RZ, UR6 ;  /* 0x00000006ff047e24 */ /* 0x000fe2000f8e00ff */
[----:B------:R-:W-:Y:S01]  /*cb20*/  @!P0 LEA.HI.X R15, R8, R245, R0, 0x1, P1 ;  /* 0x000000f5080f8211 */ /* 0x000fe200008f0c00 */
[----:B------:R-:W-:Y:S01]  /*cb30*/  IMAD.U32 R9, RZ, RZ, UR9 ;  /* 0x00000009ff097e24 */ /* 0x000fe2000f8e00ff */
[----:B------:R-:W-:Y:S01]  /*cb40*/  @P0 STS.128 [R246+0x9000], RZ ;  /* 0x009000fff6000388 */ /* 0x000fe20000000c00 */
[----:B------:R-:W-:Y:S02]  /*cb50*/  IMAD.U32 R8, RZ, RZ, UR9 ;  /* 0x00000009ff087e24 */ /* 0x000fe4000f8e00ff */
[----:B------:R-:W-:Y:S01]  /*cb60*/  @!P0 IMAD.WIDE.U32 R6, R2, 0x50, R6 ;  /* 0x0000005002068825 */ /* 0x000fe200078e0006 */
[----:B------:R-:W-:Y:S01]  /*cb70*/  @!PT LDS RZ, [RZ] ;  /* 0x00000000fffff984 */ /* 0x000fe20000000800 */
[----:B------:R-:W-:Y:S01]  /*cb80*/  @!PT LDS RZ, [RZ] ;  /* 0x00000000fffff984 */ /* 0x000fe20000000800 */
[----:B------:R-:W-:Y:S01]  /*cb90*/  @!PT LDS RZ, [RZ] ;  /* 0x00000000fffff984 */ /* 0x000fe20000000800 */
[----:B------:R-:W-:Y:S03]  /*cba0*/  @!P0 LDGSTS.E.BYPASS.LTC128B.128 [R246+0x9000], desc[UR20][R18.64] ;  /* 0x0900000012f68fae */ /* 0x000fe6000b981a14 */
[----:B------:R-:W-:Y:S01]  /*cbb0*/  @!P0 IMAD.WIDE.U32 R4, R10, 0x60, R4 ;  /* 0x000000600a048825 */ /* 0x000fe200078e0004 */
[----:B------:R-:W-:Y:S01]  /*cbc0*/  @!P0 LEA R12, P4, R6, R242, 0x1 ;  /* 0x000000f2060c8211 */ /* 0x000fe200078808ff */
[----:B------:R-:W-:Y:S02]  /*cbd0*/  @P0 STS.128 [R246+0x9800], RZ ;  /* 0x009800fff6000388 */ /* 0x000fe40000000c00 */
[----:B------:R-:W-:-:S02]  /*cbe0*/  IMAD.U32 R0, RZ, RZ, UR9 ;  /* 0x00000009ff007e24 */ /* 0x000fc4000f8e00ff */
[----:B------:R-:W-:Y:S01]  /*cbf0*/  IMAD.U32 R2, RZ, RZ, UR6 ;  /* 0x00000006ff027e24 */ /* 0x000fe2000f8e00ff */
[----:B------:R-:W-:Y:S01]  /*cc00*/  @!PT LDS RZ, [RZ] ;  /* 0x00000000fffff984 */ /* 0x000fe20000000800 */
[----:B------:R-:W-:Y:S01]  /*cc10*/  @!PT LDS RZ, [RZ] ;  /* 0x00000000fffff984 */ /* 0x000fe20000000800 */
[----:B------:R-:W-:Y:S01]  /*cc20*/  @!PT LDS RZ, [RZ] ;  /* 0x00000000fffff984 */ /* 0x000fe20000000800 */
[----:B------:R-:W-:Y:S01]  /*cc30*/  @!P0 LDGSTS.E.BYPASS.LTC128B.128 [R246+0x9800], desc[UR20][R14.64] ;  /* 0x098000000ef68fae */ /* 0x000fe2000b981a14 */
[----:B------:R-:W-:Y:S01]  /*cc40*/  IMAD.U32 R3, RZ, RZ, UR7 ;  /* 0x00000007ff037e24 */ /* 0x000fe2000f8e00ff */
[----:B------:R-:W3:Y:S01]  /*cc50*/  LDCU UR6, c[0x0][0x50c] ;  /* 0x0000a180ff0677ac */ /* 0x000ee20008000800 */
[----:B------:R-:W-:Y:S01]  /*cc60*/  @!P0 IMAD R10, R9, 0x50, RZ ;  /* 0x00000050090a8824 */ /* 0x000fe200078e02ff */
[----:B------:R-:W-:Y:S01]  /*cc70*/  @P0 STS.128 [R246+0xa000], RZ ;  /* 0x00a000fff6000388 */ /* 0x000fe20000000c00 */
[----:B------:R-:W-:Y:S02]  /*cc80*/  @!P0 IMAD R9, R8, 0x60, RZ ;  /* 0x0000006008098824 */ /* 0x000fe400078e02ff */
[----:B------:R-:W-:Y:S01]  /*cc90*/  @!P0 IMAD R8, R0, 0x70, RZ ;  /* 0x0000007000088824 */ /* 0x000fe200078e02ff */
[----:B------:R-:W-:Y:S01]  /*cca0*/  @!PT LDS RZ, [RZ] ;  /* 0x00000000fffff984 */ /* 0x000fe20000000800 */
[----:B------:R-:W-:Y:S01]  /*ccb0*/  @!PT LDS RZ, [RZ] ;  /* 0x00000000fffff984 */ /* 0x000fe20000000800 */
[----:B------:R-:W-:Y:S01]  /*ccc0*/  @!PT LDS RZ, [RZ] ;  /* 0x00000000fffff984 */ /* 0x000fe20000000800 */
[----:B------:R-:W-:Y:S01]  /*ccd0*/  @!P0 LDGSTS.E.BYPASS.LTC128B.128 [R246+0xa000], desc[UR20][R16.64] ;  /* 0x0a00000010f68fae */ /* 0x000fe2000b981a14 */
[----:B------:R-:W-:-:S03]  /*cce0*/  @!P0 IMAD.WIDE.U32 R2, R11, 0x70, R2 ;  /* 0x000000700b028825 */ /* 0x000fc600078e0002 */
[----:B------:R-:W-:Y:S01]  /*ccf0*/  @P0 STS.128 [R246+0xa800], RZ ;  /* 0x00a800fff6000388 */ /* 0x000fe20000000c00 */
[----:B------:R-:W-:Y:S01]  /*cd00*/  @!P0 IMAD.IADD R0, R10, 0x1, R7 ;  /* 0x000000010a008824 */ /* 0x000fe200078e0207 */
[-C--:B------:R-:W-:Y:S01]  /*cd10*/  @!P0 LEA R10, P2, R4, R242.reuse, 0x1 ;  /* 0x000000f2040a8211 */ /* 0x080fe200078408ff */
[----:B------:R-:W-:Y:S02]  /*cd20*/  @!P0 IMAD.IADD R5, R9, 0x1, R5 ;  /* 0x0000000109058824 */ /* 0x000fe400078e0205 */
[----:B------:R-:W-:Y:S01]  /*cd30*/  @!P0 IMAD.IADD R3, R8, 0x1, R3 ;  /* 0x0000000108038824 */ /* 0x000fe200078e0203 */
[----:B------:R-:W-:Y:S02]  /*cd40*/  @!P0 LEA R8, P1, R2, R242, 0x1 ;  /* 0x000000f202088211 */ /* 0x000fe400078208ff */
[-C--:B------:R-:W-:Y:S02]  /*cd50*/  @!P0 LEA.HI.X R13, R6, R245.reuse, R0, 0x1, P4 ;  /* 0x000000f5060d8211 */ /* 0x080fe400020f0c00 */
[----:B------:R-:W-:-:S02]  /*cd60*/  @!P0 LEA.HI.X R11, R4, R245, R5, 0x1, P2 ;  /* 0x000000f5040b8211 */ /* 0x000fc400010f0c05 */
        /* <DEDUP_REMOVED lines=23> */
[----:B------:R-:W-:Y:S04]  /*cee0*/  LDSM.16.M88.4 R44, [R200+0x6000] ;  /* 0x00600000c82c783b */ /* 0x000fe80000000200 */
[----:B------:R-:W-:Y:S04]  /*cef0*/  LDSM.16.M88.4 R40, [R200+0x6800] ;  /* 0x00680000c828783b */ /* 0x000fe80000000200 */
[----:B-1----:R-:W1:Y:S04]  /*cf00*/  LDSM.16.M88.4 R8, [R236+0x2000] ;  /* 0x00200000ec08783b */ /* 0x002e680000000200 */
[----:B------:R-:W4:Y:S04]  /*cf10*/  LDSM.16.M88.4 R36, [R200+0x7000] ;  /* 0x00700000c824783b */ /* 0x000f280000000200 */
[----:B------:R-:W3:Y:S04]  /*cf20*/  LDSM.16.M88.4 R32, [R200+0x7800] ;  /* 0x00780000c820783b */ /* 0x000ee80000000200 */
[----:B------:R-:W-:Y:S04]  /*cf30*/  LDSM.16.M88.4 R4, [R2+0x2000] ;  /* 0x002000000204783b */ /* 0x000fe80000000200 */
[----:B------:R-:W3:Y:S04]  /*cf40*/  LDSM.16.M88.4 R24, [R0+0x4800] ;  /* 0x004800000018783b */ /* 0x000ee80000000200 */
[----:B------:R-:W3:Y:S04]  /*cf50*/  LDSM.16.M88.4 R28, [R0+0x4000] ;  /* 0x00400000001c783b */ /* 0x000ee80000000200 */
[----:B------:R-:W-:Y:S04]  /*cf60*/  LDSM.16.M88.4 R20, [R0+0x5000] ;  /* 0x005000000014783b */ /* 0x000fe80000000200 */
[----:B------:R-:W-:Y:S04]  /*cf70*/  LDSM.16.M88.4 R16, [R0+0x5800] ;  /* 0x005800000010783b */ /* 0x000fe80000000200 */
[----:B------:R-:W-:Y:S04]  /*cf80*/  LDSM.16.M88.4 R64, [R0+0x6000] ;  /* 0x006000000040783b */ /* 0x000fe80000000200 */
[----:B------:R-:W-:Y:S01]  /*cf90*/  LDSM.16.M88.4 R84, [R0+0x6800] ;  /* 0x006800000054783b */ /* 0x000fe20000000200 */
[C---:B-1----:R-:W-:Y:S03]  /*cfa0*/  HMMA.16816.F32.BF16 R96, R8.reuse, R56, RZ ;  /* 0x000000380860723c */ /* 0x042fe600000418ff */
[----:B------:R-:W-:Y:S04]  /*cfb0*/  LDSM.16.M88.4 R76, [R0+0x7000] ;  /* 0x00700000004c783b */ /* 0x000fe80000000200 */
[----:B------:R2:W-:Y:S01]  /*cfc0*/  LDSM.16.M88.4 R72, [R0+0x7800] ;  /* 0x007800000048783b */ /* 0x0005e20000000200 */
[C---:B------:R-:W-:Y:S03]  /*cfd0*/  HMMA.16816.F32.BF16 R100, R8.reuse, R60, RZ ;  /* 0x0000003c0864723c */ /* 0x040fe600000418ff */
[----:B------:R-:W1:Y:S04]  /*cfe0*/  LDSM.16.M88.4 R12, [R236] ;  /* 0x00000000ec0c783b */ /* 0x000e680000000200 */
[----:B------:R-:W0:Y:S01]  /*cff0*/  LDGDEPBAR ;  /* 0x00000000000079af */ /* 0x000e220000000000 */
[C---:B------:R-:W-:Y:S08]  /*d000*/  HMMA.16816.F32.BF16 R92, R8.reuse, R52, RZ ;  /* 0x00000034085c723c */ /* 0x040ff000000418ff */
[----:B------:R-:W-:Y:S01]  /*d010*/  HMMA.16816.F32.BF16 R212, R8, R48, RZ ;  /* 0x0000003008d4723c */ /* 0x000fe200000418ff */
[----:B--2---:R-:W-:-:S07]  /*d020*/  IMAD.MOV.U32 R0, RZ, RZ, R249 ;  /* 0x000000ffff007224 */ /* 0x004fce00078e00f9 */
[----:B------:R-:W-:Y:S01]  /*d030*/  HMMA.16816.F32.BF16 R128, R8, R44, RZ ;  /* 0x0000002c0880723c */ /* 0x000fe200000418ff */
[----:B------:R-:W-:-:S07]  /*d040*/  IMAD.IADD R0, R236, 0x1, R0 ;  /* 0x00000001ec007824 */ /* 0x000fce00078e0200 */
[C---:B------:R-:W-:Y:S08]  /*d050*/  HMMA.16816.F32.BF16 R120, R8.reuse, R40, RZ ;  /* 0x000000280878723c */ /* 0x040ff000000418ff */
[C---:B----4-:R-:W-:Y:S08]  /*d060*/  HMMA.16816.F32.BF16 R112, R8.reuse, R36, RZ ;  /* 0x000000240870723c */ /* 0x050ff000000418ff */
[C---:B---3--:R-:W-:Y:S08]  /*d070*/  HMMA.16816.F32.BF16 R104, R8.reuse, R32, RZ ;  /* 0x000000200868723c */ /* 0x048ff000000418ff */
        /* <DEDUP_REMOVED lines=9> */
[----:B------:R-:W-:Y:S08]  /*d110*/  HMMA.16816.F32.BF16 R136, R4, R28, R100 ;  /* 0x0000001c0488723c */ /* 0x000ff00000041864 */
[----:B-1----:R-:W-:Y:S03]  /*d120*/  HMMA.16816.F32.BF16 R96, R12, R60, RZ ;  /* 0x0000003c0c60723c */ /* 0x002fe600000418ff */
[----:B------:R-:W-:-:S02]  /*d130*/  IMAD.MOV.U32 R100, RZ, RZ, R10 ;  /* 0x000000ffff647224 */ /* 0x000fc400078e000a */
[----:B------:R-:W-:Y:S02]  /*d140*/  IMAD.MOV.U32 R82, RZ, RZ, R11 ;  /* 0x000000ffff527224 */ /* 0x000fe400078e000b */
[----:B------:R-:W-:Y:S02]  /*d150*/  IMAD.MOV.U32 R81, RZ, RZ, R8 ;  /* 0x000000ffff517224 */ /* 0x000fe400078e0008 */
[----:B------:R-:W-:Y:S02]  /*d160*/  IMAD.MOV.U32 R3, RZ, RZ, R9 ;  /* 0x000000ffff037224 */ /* 0x000fe400078e0009 */
[----:B------:R-:W-:Y:S01]  /*d170*/  HMMA.16816.F32.BF16 R8, R4, R20, R92 ;  /* 0x000000140408723c */ /* 0x000fe2000004185c */
[----:B------:R-:W-:Y:S01]  /*d180*/  IMAD.MOV.U32 R71, RZ, RZ, R136 ;  /* 0x000000ffff477224 */ /* 0x000fe200078e0088 */
[----:B------:R-:W-:Y:S01]  /*d190*/  MOV R70, R137 ;  /* 0x0000008900467202 */ /* 0x000fe20000000f00 */
[----:B------:R-:W-:Y:S02]  /*d1a0*/  IMAD.MOV.U32 R69, RZ, RZ, R138 ;  /* 0x000000ffff457224 */ /* 0x000fe400078e008a */
[----:B------:R-:W-:-:S03]  /*d1b0*/  IMAD.MOV.U32 R68, RZ, RZ, R139 ;  /* 0x000000ffff447224 */ /* 0x000fc600078e008b */
[----:B------:R-:W-:Y:S11]  /*d1c0*/  HMMA.16816.F32.BF16 R92, R4, R16, R212 ;  /* 0x00000010045c723c */ /* 0x000ff600000418d4 */
[----:B------:R-:W-:-:S02]  /*d1d0*/  IMAD.MOV.U32 R139, RZ, RZ, R9 ;  /* 0x000000ffff8b7224 */ /* 0x000fc400078e0009 */
[----:B------:R-:W-:Y:S02]  /*d1e0*/  IMAD.MOV.U32 R138, RZ, RZ, R10 ;  /* 0x000000ffff8a7224 */ /* 0x000fe400078e000a */
[----:B------:R-:W-:Y:S02]  /*d1f0*/  IMAD.MOV.U32 R137, RZ, RZ, R11 ;  /* 0x000000ffff897224 */ /* 0x000fe400078e000b */
[----:B------:R-:W-:Y:S02]  /*d200*/  IMAD.MOV.U32 R136, RZ, RZ, R8 ;  /* 0x000000ffff887224 */ /* 0x000fe400078e0008 */
[----:B------:R-:W-:Y:S01]  /*d210*/  IMAD.MOV.U32 R223, RZ, RZ, R92 ;  /* 0x000000ffffdf7224 */ /* 0x000fe200078e005c */
[----:B------:R-:W1:Y:S01]  /*d220*/  LDSM.16.M88.4 R8, [R2] ;  /* 0x000000000208783b */ /* 0x000e620000000200 */
[----:B------:R-:W-:Y:S02]  /*d230*/  IMAD.MOV.U32 R222, RZ, RZ, R93 ;  /* 0x000000ffffde7224 */ /* 0x000fe400078e005d */
[----:B------:R-:W-:-:S02]  /*d240*/  IMAD.MOV.U32 R221, RZ, RZ, R94 ;  /* 0x000000ffffdd7224 */ /* 0x000fc400078e005e */
[----:B------:R-:W-:Y:S02]  /*d250*/  IMAD.MOV.U32 R220, RZ, RZ, R95 ;  /* 0x000000ffffdc7224 */ /* 0x000fe400078e005f */
[C---:B------:R-:W-:Y:S08]  /*d260*/  HMMA.16816.F32.BF16 R92, R4.reuse, R64, R128 ;  /* 0x00000040045c723c */ /* 0x040ff00000041880 */
[----:B------:R-:W-:Y:S11]  /*d270*/  HMMA.16816.F32.BF16 R128, R4, R26, R204 ;  /* 0x0000001a0480723c */ /* 0x000ff600000418cc */
[----:B------:R-:W-:Y:S01]  /*d280*/  IMAD.MOV.U32 R240, RZ, RZ, R92 ;  /* 0x000000fffff07224 */ /* 0x000fe200078e005c */
[----:B------:R-:W-:Y:S01]  /*d290*/  MOV R237, R94 ;  /* 0x0000005e00ed7202 */ /* 0x000fe20000000f00 */
[----:B------:R-:W-:-:S02]  /*d2a0*/  IMAD.MOV.U32 R239, RZ, RZ, R93 ;  /* 0x000000ffffef7224 */ /* 0x000fc400078e005d */
[----:B------:R-:W-:Y:S02]  /*d2b0*/  IMAD.MOV.U32 R235, RZ, RZ, R95 ;  /* 0x000000ffffeb7224 */ /* 0x000fe400078e005f */
[----:B------:R-:W-:-:S15]  /*d2c0*/  HMMA.16816.F32.BF16 R92, R4, R84, R120 ;  /* 0x00000054045c723c */ /* 0x000fde0000041878 */
[----:B------:R-:W-:-:S04]  /*d2d0*/  NOP ;  /* 0x0000000000007918 */ /* 0x000fc80000000000 */
[----:B------:R-:W-:Y:S02]  /*d2e0*/  IMAD.MOV.U32 R215, RZ, RZ, R93 ;  /* 0x000000ffffd77224 */ /* 0x000fe400078e005d */
[----:B------:R-:W-:Y:S02]  /*d2f0*/  IMAD.MOV.U32 R214, RZ, RZ, R94 ;  /* 0x000000ffffd67224 */ /* 0x000fe400078e005e */
[----:B------:R-:W-:Y:S02]  /*d300*/  IMAD.MOV.U32 R213, RZ, RZ, R95 ;  /* 0x000000ffffd57224 */ /* 0x000fe400078e005f */
[----:B------:R-:W-:Y:S02]  /*d310*/  IMAD.MOV.U32 R212, RZ, RZ, R92 ;  /* 0x000000ffffd47224 */ /* 0x000fe400078e005c */
[C---:B------:R-:W-:Y:S08]  /*d320*/  HMMA.16816.F32.BF16 R92, R4.reuse, R76, R112 ;  /* 0x0000004c045c723c */ /* 0x040ff00000041870 */
[----:B------:R-:W-:Y:S11]  /*d330*/  HMMA.16816.F32.BF16 R112, R4, R30, R208 ;  /* 0x0000001e0470723c */ /* 0x000ff600000418d0 */
[----:B------:R-:W-:-:S02]  /*d340*/  IMAD.MOV.U32 R227, RZ, RZ, R93 ;  /* 0x000000ffffe37224 */ /* 0x000fc400078e005d */
[----:B------:R-:W-:Y:S02]  /*d350*/  IMAD.MOV.U32 R226, RZ, RZ, R94 ;  /* 0x000000ffffe27224 */ /* 0x000fe400078e005e */
[----:B------:R-:W-:Y:S02]  /*d360*/  IMAD.MOV.U32 R225, RZ, RZ, R95 ;  /* 0x000000ffffe17224 */ /* 0x000fe400078e005f */
[----:B------:R-:W-:Y:S02]  /*d370*/  IMAD.MOV.U32 R224, RZ, RZ, R92 ;  /* 0x000000ffffe07224 */ /* 0x000fe400078e005c */
[----:B------:R-:W-:Y:S08]  /*d380*/  HMMA.16816.F32.BF16 R92, R4, R72, R104 ;  /* 0x00000048045c723c */ /* 0x000ff00000041868 */
[----:B-1----:R-:W-:Y:S08]  /*d390*/  HMMA.16816.F32.BF16 R104, R8, R28, R96 ;  /* 0x0000001c0868723c */ /* 0x002ff00000041860 */
[----:B------:R-:W-:Y:S03]  /*d3a0*/  HMMA.16816.F32.BF16 R96, R12, R54, RZ ;  /* 0x000000360c60723c */ /* 0x000fe600000418ff */
[----:B------:R-:W-:-:S02]  /*d3b0*/  IMAD.MOV.U32 R231, RZ, RZ, R93 ;  /* 0x000000ffffe77224 */ /* 0x000fc400078e005d */
[----:B------:R-:W-:Y:S02]  /*d3c0*/  IMAD.MOV.U32 R230, RZ, RZ, R94 ;  /* 0x000000ffffe67224 */ /* 0x000fe400078e005e */
[----:B------:R-:W-:Y:S02]  /*d3d0*/  IMAD.MOV.U32 R229, RZ, RZ, R95 ;  /* 0x000000ffffe57224 */ /* 0x000fe400078e005f */
[----:B------:R-:W-:Y:S02]  /*d3e0*/  IMAD.MOV.U32 R228, RZ, RZ, R92 ;  /* 0x000000ffffe47224 */ /* 0x000fe400078e005c */
[----:B------:R-:W-:-:S15]  /*d3f0*/  HMMA.16816.F32.BF16 R92, R4, R22, R200 ;  /* 0x00000016045c723c */ /* 0x000fde00000418c8 */
[----:B------:R-:W-:-:S04]  /*d400*/  NOP ;  /* 0x0000000000007918 */ /* 0x000fc80000000000 */
[----:B------:R-:W-:Y:S01]  /*d410*/  IMAD.MOV.U32 R207, RZ, RZ, R93 ;  /* 0x000000ffffcf7224 */ /* 0x000fe200078e005d */
[----:B------:R-:W-:Y:S01]  /*d420*/  MOV R204, R92 ;  /* 0x0000005c00cc7202 */ /* 0x000fe20000000f00 */
[----:B------:R-:W-:Y:S02]  /*d430*/  IMAD.MOV.U32 R206, RZ, RZ, R94 ;  /* 0x000000ffffce7224 */ /* 0x000fe400078e005e */
[----:B------:R-:W-:Y:S02]  /*d440*/  IMAD.MOV.U32 R205, RZ, RZ, R95 ;  /* 0x000000ffffcd7224 */ /* 0x000fe400078e005f */
[----:B------:R-:W-:Y:S01]  /*d450*/  HMMA.16816.F32.BF16 R92, R4, R18, R132 ;  /* 0x00000012045c723c */ /* 0x000fe20000041884 */
[----:B------:R-:W-:Y:S02]  /*d460*/  IMAD.MOV.U32 R134, RZ, RZ, R82 ;  /* 0x000000ffff867224 */ /* 0x000fe400078e0052 */
[----:B------:R-:W-:-:S15]  /*d470*/  IMAD.MOV.U32 R135, RZ, RZ, R81 ;  /* 0x000000ffff877224 */ /* 0x000fde00078e0051 */
[----:B------:R-:W-:-:S01]  /*d480*/  NOP ;  /* 0x0000000000007918 */ /* 0x000fc20000000000 */
        /* <DEDUP_REMOVED lines=33> */
[----:B------:R-:W-:Y:S08]  /*d6a0*/  HMMA.16816.F32.BF16 R4, R12, R48, RZ ;  /* 0x000000300c04723c */ /* 0x000ff000000418ff */
[----:B------:R-:W-:Y:S01]  /*d6b0*/  HMMA.16816.F32.BF16 R208, R8, R20, R88 ;  /* 0x0000001408d0723c */ /* 0x000fe20000041858 */
[----:B------:R-:W-:Y:S02]  /*d6c0*/  IMAD.MOV.U32 R20, RZ, RZ, R103 ;  /* 0x000000ffff147224 */ /* 0x000fe400078e0067 */
[----:B------:R-:W-:-:S05]  /*d6d0*/  IMAD.MOV.U32 R21, RZ, RZ, R102 ;  /* 0x000000ffff157224 */ /* 0x000fca00078e0066 */
[----:B------:R-:W-:Y:S01]  /*d6e0*/  HMMA.16816.F32.BF16 R108, R8, R24, R92 ;  /* 0x00000018086c723c */ /* 0x000fe2000004185c */
[----:B------:R-:W-:Y:S01]  /*d6f0*/  MOV R24, R101 ;  /* 0x0000006500187202 */ /* 0x000fe20000000f00 */
[----:B------:R-:W-:-:S06]  /*d700*/  IMAD.MOV.U32 R25, RZ, RZ, R2 ;  /* 0x000000ffff197224 */ /* 0x000fcc00078e0002 */
[----:B------:R-:W-:Y:S08]  /*d710*/  HMMA.16816.F32.BF16 R88, R12, R62, RZ ;  /* 0x0000003e0c58723c */ /* 0x000ff000000418ff */
[----:B------:R-:W-:Y:S01]  /*d720*/  HMMA.16816.F32.BF16 R124, R8, R16, R4 ;  /* 0x00000010087c723c */ /* 0x000fe20000041804 */
[----:B------:R-:W-:Y:S02]  /*d730*/  IMAD.MOV.U32 R17, RZ, RZ, R133 ;  /* 0x000000ffff117224 */ /* 0x000fe400078e0085 */
[----:B------:R-:W-:-:S05]  /*d740*/  IMAD.MOV.U32 R16, RZ, RZ, R132 ;  /* 0x000000ffff107224 */ /* 0x000fca00078e0084 */
        /* <DEDUP_REMOVED lines=16> */
[----:B------:R-:W-:Y:S01]  /*d850*/  MOV R63, R116 ;  /* 0x00000074003f7202 */ /* 0x000fe20000000f00 */
[----:B------:R-:W-:-:S02]  /*d860*/  IMAD.MOV.U32 R64, RZ, RZ, R24 ;  /* 0x000000ffff407224 */ /* 0x000fc400078e0018 */
[----:B------:R-:W-:Y:S02]  /*d870*/  IMAD.MOV.U32 R65, RZ, RZ, R25 ;  /* 0x000000ffff417224 */ /* 0x000fe400078e0019 */
[----:B------:R-:W-:Y:S02]  /*d880*/  IMAD.MOV.U32 R62, RZ, RZ, R117 ;  /* 0x000000ffff3e7224 */ /* 0x000fe400078e0075 */
[C---:B------:R-:W-:Y:S01]  /*d890*/  HMMA.16816.F32.BF16 R44, R12.reuse, R46, RZ ;  /* 0x0000002e0c2c723c */ /* 0x040fe200000418ff */
[----:B------:R-:W-:Y:S02]  /*d8a0*/  IMAD.MOV.U32 R24, RZ, RZ, R121 ;  /* 0x000000ffff187224 */ /* 0x000fe400078e0079 */
[----:B------:R-:W-:Y:S02]  /*d8b0*/  IMAD.MOV.U32 R25, RZ, RZ, R120 ;  /* 0x000000ffff197224 */ /* 0x000fe400078e0078 */
[----:B------:R-:W-:Y:S02]  /*d8c0*/  IMAD.MOV.U32 R117, RZ, RZ, R118 ;  /* 0x000000ffff757224 */ /* 0x000fe400078e0076 */
[----:B------:R-:W-:Y:S01]  /*d8d0*/  IMAD.MOV.U32 R118, RZ, RZ, R119 ;  /* 0x000000ffff767224 */ /* 0x000fe200078e0077 */
[----:B------:R-:W-:Y:S01]  /*d8e0*/  HMMA.16816.F32.BF16 R36, R12, R34, RZ ;  /* 0x000000220c24723c */ /* 0x000fe200000418ff */
[----:B------:R-:W-:-:S02]  /*d8f0*/  IMAD.MOV.U32 R12, RZ, RZ, R215 ;  /* 0x000000ffff0c7224 */ /* 0x000fc400078e00d7 */
[----:B------:R-:W-:Y:S01]  /*d900*/  IMAD.MOV.U32 R13, RZ, RZ, R214 ;  /* 0x000000ffff0d7224 */ /* 0x000fe200078e00d6 */
[----:B------:R-:W-:Y:S01]  /*d910*/  MOV R214, R69 ;  /* 0x0000004500d67202 */ /* 0x000fe20000000f00 */
        /* <DEDUP_REMOVED lines=19> */
[----:B------:R-:W-:Y:S01]  /*da50*/  MOV R76, R20 ;  /* 0x00000014004c7202 */ /* 0x000fe20000000f00 */
[----:B------:R-:W-:Y:S02]  /*da60*/  IMAD.MOV.U32 R98, RZ, RZ, R62 ;  /* 0x000000ffff627224 */ /* 0x000fe400078e003e */
[----:B------:R-:W-:-:S02]  /*da70*/  IMAD.MOV.U32 R99, RZ, RZ, R63 ;  /* 0x000000ffff637224 */ /* 0x000fc400078e003f */
[----:B------:R-:W-:Y:S01]  /*da80*/  IMAD.MOV.U32 R57, RZ, RZ, R12 ;  /* 0x000000ffff397224 */ /* 0x000fe200078e000c */
[C---:B------:R-:W-:Y:S01]  /*da90*/  HMMA.16816.F32.BF16 R68, R8.reuse, R72, R4 ;  /* 0x000000480844723c */ /* 0x040fe20000041804 */
[----:B------:R-:W-:Y:S01]  /*daa0*/  IMAD.MOV.U32 R58, RZ, RZ, R13 ;  /* 0x000000ffff3a7224 */ /* 0x000fe200078e000d */
[----:B------:R-:W-:Y:S01]  /*dab0*/  LDSM.16.M88.4 R4, [R0+0x2000] ;  /* 0x002000000004783b */ /* 0x000fe20000000200 */
[----:B------:R-:W-:Y:S02]  /*dac0*/  IMAD.MOV.U32 R59, RZ, RZ, R14 ;  /* 0x000000ffff3b7224 */ /* 0x000fe400078e000e */
[----:B------:R-:W-:Y:S02]  /*dad0*/  IMAD.MOV.U32 R56, RZ, RZ, R15 ;  /* 0x000000ffff387224 */ /* 0x000fe400078e000f */
[----:B------:R-:W-:Y:S01]  /*dae0*/  IMAD.MOV.U32 R63, RZ, RZ, R16 ;  /* 0x000000ffff3f7224 */ /* 0x000fe200078e0010 */
[----:B------:R-:W-:Y:S01]  /*daf0*/  HMMA.16816.F32.BF16 R28, R8, R26, R92 ;  /* 0x0000001a081c723c */ /* 0x000fe2000004185c */
[----:B------:R-:W-:Y:S01]  /*db00*/  IMAD.MOV.U32 R62, RZ, RZ, R17 ;  /* 0x000000ffff3e7224 */ /* 0x000fe200078e0011 */
[----:B------:R-:W-:Y:S01]  /*db10*/  LDSM.16.M88.4 R12, [R0] ;  /* 0x00000000000c783b */ /* 0x000fe20000000200 */
[----:B------:R-:W-:-:S02]  /*db20*/  IMAD.MOV.U32 R77, RZ, RZ, R21 ;  /* 0x000000ffff4d7224 */ /* 0x000fc400078e0015 */
[----:B------:R-:W-:Y:S01]  /*db30*/  IMAD.MOV.U32 R94, RZ, RZ, R24 ;  /* 0x000000ffff5e7224 */ /* 0x000fe200078e0018 */
[----:B------:R-:W1:Y:S01]  /*db40*/  LDSM.16.M88.4 R20, [R216+0x4000] ;  /* 0x00400000d814783b */ /* 0x000e620000000200 */
[----:B------:R-:W-:Y:S01]  /*db50*/  IMAD.MOV.U32 R95, RZ, RZ, R25 ;  /* 0x000000ffff5f7224 */ /* 0x000fe200078e0019 */
[----:B------:R-:W-:Y:S01]  /*db60*/  HMMA.16816.F32.BF16 R132, R8, R18, R48 ;  /* 0x000000120884723c */ /* 0x000fe20000041830 */
[----:B------:R-:W-:Y:S01]  /*db70*/  IMAD.MOV.U32 R90, RZ, RZ, R64 ;  /* 0x000000ffff5a7224 */ /* 0x000fe200078e0040 */
[----:B------:R-:W2:Y:S01]  /*db80*/  LDSM.16.M88.4 R16, [R216+0x4800] ;  /* 0x00480000d810783b */ /* 0x000ea20000000200 */
[----:B------:R-:W-:Y:S01]  /*db90*/  IMAD.MOV.U32 R91, RZ, RZ, R65 ;  /* 0x000000ffff5b7224 */ /* 0x000fe200078e0041 */
[----:B------:R-:W-:Y:S01]  /*dba0*/  MOV R50, R118 ;  /* 0x0000007600327202 */ /* 0x000fe20000000f00 */
[----:B------:R-:W-:Y:S01]  /*dbb0*/  IMAD.MOV.U32 R96, RZ, RZ, R60 ;  /* 0x000000ffff607224 */ /* 0x000fe200078e003c */
[----:B------:R-:W3:Y:S01]  /*dbc0*/  LDSM.16.M88.4 R24, [R216+0x5000] ;  /* 0x00500000d818783b */ /* 0x000ee20000000200 */
        /* <DEDUP_REMOVED lines=17> */
[----:B------:R-:W-:Y:S02]  /*dce0*/  IMAD.MOV.U32 R2, RZ, RZ, R55 ;  /* 0x000000ffff027224 */ /* 0x000fe400078e0037 */
[----:B------:R-:W-:Y:S01]  /*dcf0*/  IMAD.MOV.U32 R36, RZ, RZ, R64 ;  /* 0x000000ffff247224 */ /* 0x000fe200078e0040 */
[C---:B-1----:R-:W-:Y:S01]  /*dd00*/  HMMA.16816.F32.BF16 R212, R4.reuse, R20, R212 ;  /* 0x0000001404d4723c */ /* 0x042fe200000418d4 */
        /* <DEDUP_REMOVED lines=20> */
[----:B------:R-:W-:Y:S01]  /*de50*/  IMAD.MOV.U32 R92, RZ, RZ, R52 ;  /* 0x000000ffff5c7224 */ /* 0x000fe200078e0034 */
[----:B------:R-:W1:Y:S01]  /*de60*/  LDSM.16.M88.4 R8, [R216+0x6000] ;  /* 0x00600000d808783b */ /* 0x000e620000000200 */
        /* <DEDUP_REMOVED lines=13> */
[C---:B------:R-:W-:Y:S01]  /*df40*/  HMMA.16816.F32.BF16 R40, R12.reuse, R18, R28 ;  /* 0x000000120c28723c */ /* 0x040fe2000004181c */
[----:B------:R-:W2:Y:S01]  /*df50*/  LDSM.16.M88.4 R16, [R216+0x5800] ;  /* 0x00580000d810783b */ /* 0x000ea20000000200 */
[----:B------:R-:W-:Y:S02]  /*df60*/  IMAD.MOV.U32 R74, RZ, RZ, R252 ;  /* 0x000000ffff4a7224 */ /* 0x000fe400078e00fc */
[----:B------:R-:W-:Y:S01]  /*df70*/  IMAD.MOV.U32 R75, RZ, RZ, R249 ;  /* 0x000000ffff4b7224 */ /* 0x000fe200078e00f9 */
[----:B------:R-:W4:Y:S03]  /*df80*/  LDSM.16.M88.4 R28, [R216+0x6800] ;  /* 0x00680000d81c783b */ /* 0x000f260000000200 */
[----:B------:R-:W-:Y:S01]  /*df90*/  HMMA.16816.F32.BF16 R56, R12, R22, R32 ;  /* 0x000000160c38723c */ /* 0x000fe20000041820 */
[----:B------:R-:W-:Y:S07]  /*dfa0*/  LDSM.16.M88.4 R32, [R216+0x7800] ;  /* 0x00780000d820783b */ /* 0x000fee0000000200 */
[C---:B---3--:R-:W-:Y:S01]  /*dfb0*/  HMMA.16816.F32.BF16 R128, R4.reuse, R24, R36 ;  /* 0x000000180480723c */ /* 0x048fe20000041824 */
[----:B------:R-:W3:Y:S07]  /*dfc0*/  LDSM.16.M88.4 R36, [R216+0x7000] ;  /* 0x00700000d824783b */ /* 0x000eee0000000200 */
        /* <DEDUP_REMOVED lines=11> */
[----:B-1----:R-:W-:Y:S01]  /*e080*/  HMMA.16816.F32.BF16 R108, R4, R8, R112 ;  /* 0x00000008046c723c */ /* 0x002fe20000041870 */
[----:B------:R-:W-:Y:S02]  /*e090*/  IMAD.MOV.U32 R21, RZ, RZ, R218 ;  /* 0x000000ffff157224 */ /* 0x000fe400078e00da */
[----:B------:R-:W-:Y:S02]  /*e0a0*/  IMAD.MOV.U32 R22, RZ, RZ, R217 ;  /* 0x000000ffff167224 */ /* 0x000fe400078e00d9 */
[----:B------:R-:W-:-:S03]  /*e0b0*/  IMAD.MOV.U32 R23, RZ, RZ, R83 ;  /* 0x000000ffff177224 */ /* 0x000fc600078e0053 */
[C---:B--2---:R-:W-:Y:S08]  /*e0c0*/  HMMA.16816.F32.BF16 R112, R4.reuse, R18, R104 ;  /* 0x000000120470723c */ /* 0x044ff00000041868 */
[C---:B------:R-:W-:Y:S08]  /*e0d0*/  HMMA.16816.F32.BF16 R116, R4.reuse, R16, R116 ;  /* 0x000000100474723c */ /* 0x040ff00000041874 */
[C---:B----4-:R-:W-:Y:S08]  /*e0e0*/  HMMA.16816.F32.BF16 R100, R4.reuse, R28, R100 ;  /* 0x0000001c0464723c */ /* 0x050ff00000041864 */
[C---:B---3--:R-:W-:Y:S08]  /*e0f0*/  HMMA.16816.F32.BF16 R92, R4.reuse, R36, R92 ;  /* 0x00000024045c723c */ /* 0x048ff0000004185c */
[C---:B------:R-:W-:Y:S08]  /*e100*/  HMMA.16816.F32.BF16 R84, R4.reuse, R32, R84 ;  /* 0x000000200454723c */ /* 0x040ff00000041854 */
[C---:B------:R-:W-:Y:S08]  /*e110*/  HMMA.16816.F32.BF16 R124, R4.reuse, R26, R124 ;  /* 0x0000001a047c723c */ /* 0x040ff0000004187c */
[C---:B------:R-:W-:Y:S08]  /*e120*/  HMMA.16816.F32.BF16 R104, R4.reuse, R10, R72 ;  /* 0x0000000a0468723c */ /* 0x040ff00000041848 */
[C---:B------:R-:W-:Y:S08]  /*e130*/  HMMA.16816.F32.BF16 R96, R4.reuse, R30, R96 ;  /* 0x0000001e0460723c */ /* 0x040ff00000041860 */
[C---:B------:R-:W-:Y:S08]  /*e140*/  HMMA.16816.F32.BF16 R88, R4.reuse, R38, R88 ;  /* 0x000000260458723c */ /* 0x040ff00000041858 */
[----:B------:R-:W-:Y:S08]  /*e150*/  HMMA.16816.F32.BF16 R76, R4, R34, R76 ;  /* 0x00000022044c723c */ /* 0x000ff0000004184c */
[C---:B------:R-:W-:Y:S08]  /*e160*/  HMMA.16816.F32.BF16 R4, R12.reuse, R28, R136 ;  /* 0x0000001c0c04723c */ /* 0x040ff00000041888 */
[----:B------:R-:W-:Y:S01]  /*e170*/  HMMA.16816.F32.BF16 R72, R12, R26, R120 ;  /* 0x0000001a0c48723c */ /* 0x000fe20000041878 */
[----:B------:R-:W-:Y:S01]  /*e180*/  IMAD.MOV.U32 R27, RZ, RZ, R2 ;  /* 0x000000ffff1b7224 */ /* 0x000fe200078e0002 */
[C---:B------:R-:W-:Y:S01]  /*e190*/  IADD3 R2, PT, PT, R80.reuse, R0, RZ ;  /* 0x0000000050027210 */ /* 0x040fe20007ffe0ff */
[----:B------:R-:W-:-:S02]  /*e1a0*/  IMAD.IADD R0, R80, 0x1, R216 ;  /* 0x0000000150007824 */ /* 0x000fc400078e02d8 */
[----:B------:R-:W-:-:S03]  /*e1b0*/  IMAD.MOV.U32 R26, RZ, RZ, R3 ;  /* 0x000000ffff1a7224 */ /* 0x000fc600078e0003 */
[C---:B------:R-:W-:Y:S01]  /*e1c0*/  HMMA.16816.F32.BF16 R208, R12.reuse, R24, R208 ;  /* 0x000000180cd0723c */ /* 0x040fe200000418d0 */
[----:B------:R-:W-:Y:S02]  /*e1d0*/  IMAD.MOV.U32 R25, RZ, RZ, R81 ;  /* 0x000000ffff197224 */ /* 0x000fe400078e0051 */
[----:B------:R-:W-:Y:S02]  /*e1e0*/  IMAD.MOV.U32 R240, RZ, RZ, R6 ;  /* 0x000000fffff07224 */ /* 0x000fe400078e0006 */
[----:B------:R-:W-:Y:S02]  /*e1f0*/  IMAD.MOV.U32 R139, RZ, RZ, R4 ;  /* 0x000000ffff8b7224 */ /* 0x000fe400078e0004 */
[----:B------:R-:W-:Y:S01]  /*e200*/  IMAD.MOV.U32 R138, RZ, RZ, R5 ;  /* 0x000000ffff8a7224 */ /* 0x000fe200078e0005 */
[----:B------:R-:W-:Y:S01]  /*e210*/  HMMA.16816.F32.BF16 R120, R12, R16, R20 ;  /* 0x000000100c78723c */ /* 0x000fe20000041814 */
[----:B------:R-:W-:Y:S01]  /*e220*/  IMAD.MOV.U32 R81, RZ, RZ, R7 ;  /* 0x000000ffff517224 */ /* 0x000fe200078e0007 */
[----:B------:R-:W-:Y:S01]  /*e230*/  LDSM.16.M88.4 R20, [R0+0x4000] ;  /* 0x004000000014783b */ /* 0x000fe20000000200 */
[----:B------:R-:W-:-:S03]  /*e240*/  IMAD.MOV.U32 R24, RZ, RZ, R82 ;  /* 0x000000ffff187224 */ /* 0x000fc600078e0052 */
[----:B------:R-:W1:Y:S02]  /*e250*/  LDSM.16.M88.4 R4, [R2+0x2000] ;  /* 0x002000000204783b */ /* 0x000e640000000200 */
[C---:B------:R-:W-:Y:S08]  /*e260*/  HMMA.16816.F32.BF16 R200, R12.reuse, R8, R200 ;  /* 0x000000080cc8723c */ /* 0x040ff000000418c8 */
[C---:B------:R-:W-:Y:S01]  /*e270*/  HMMA.16816.F32.BF16 R204, R12.reuse, R10, R204 ;  /* 0x0000000a0ccc723c */ /* 0x040fe200000418cc */
[----:B------:R-:W2:Y:S07]  /*e280*/  LDSM.16.M88.4 R8, [R2] ;  /* 0x000000000208783b */ /* 0x000eae0000000200 */
[C---:B------:R-:W-:Y:S08]  /*e290*/  HMMA.16816.F32.BF16 R216, R12.reuse, R36, R24 ;  /* 0x000000240cd8723c */ /* 0x040ff00000041818 */
[C---:B------:R-:W-:Y:S08]  /*e2a0*/  HMMA.16816.F32.BF16 R224, R12.reuse, R38, R224 ;  /* 0x000000260ce0723c */ /* 0x040ff000000418e0 */
[C---:B------:R-:W-:Y:S01]  /*e2b0*/  HMMA.16816.F32.BF16 R132, R12.reuse, R18, R132 ;  /* 0x000000120c84723c */ /* 0x040fe20000041884 */
[----:B------:R-:W-:Y:S07]  /*e2c0*/  LDSM.16.M88.4 R16, [R0+0x4800] ;  /* 0x004800000010783b */ /* 0x000fee0000000200 */
[C---:B------:R-:W-:Y:S01]  /*e2d0*/  HMMA.16816.F32.BF16 R228, R12.reuse, R30, R228 ;  /* 0x0000001e0ce4723c */ /* 0x040fe200000418e4 */
[----:B------:R-:W3:Y:S07]  /*e2e0*/  LDSM.16.M88.4 R28, [R0+0x5800] ;  /* 0x00580000001c783b */ /* 0x000eee0000000200 */
[C---:B------:R-:W-:Y:S08]  /*e2f0*/  HMMA.16816.F32.BF16 R36, R12.reuse, R32, R68 ;  /* 0x000000200c24723c */ /* 0x040ff00000041844 */
[----:B------:R-:W-:Y:S01]  /*e300*/  HMMA.16816.F32.BF16 R220, R12, R34, R220 ;  /* 0x000000220cdc723c */ /* 0x000fe200000418dc */
[----:B------:R-:W4:Y:S07]  /*e310*/  LDSM.16.M88.4 R32, [R0+0x5000] ;  /* 0x005000000020783b */ /* 0x000f2e0000000200 */
[C---:B-1----:R-:W-:Y:S08]  /*e320*/  HMMA.16816.F32.BF16 R12, R4.reuse, R22, R60 ;  /* 0x00000016040c723c */ /* 0x042ff0000004183c */
[-C--:B------:R-:W-:Y:S08]  /*e330*/  HMMA.16816.F32.BF16 R24, R4, R20.reuse, R212 ;  /* 0x000000140418723c */ /* 0x080ff000000418d4 */
[----:B--2---:R-:W-:Y:S01]  /*e340*/  HMMA.16816.F32.BF16 R212, R8, R20, R64 ;  /* 0x0000001408d4723c */ /* 0x004fe20000041840 */
[----:B------:R-:W-:-:S02]  /*e350*/  IMAD.MOV.U32 R64, RZ, RZ, R240 ;  /* 0x000000ffff407224 */ /* 0x000fc400078e00f0 */
[----:B------:R-:W-:Y:S02]  /*e360*/  IMAD.MOV.U32 R60, RZ, RZ, R15 ;  /* 0x000000ffff3c7224 */ /* 0x000fe400078e000f */
[----:B------:R-:W-:Y:S02]  /*e370*/  IMAD.MOV.U32 R69, RZ, RZ, R12 ;  /* 0x000000ffff457224 */ /* 0x000fe400078e000c */
[----:B------:R-:W-:Y:S01]  /*e380*/  IMAD.MOV.U32 R83, RZ, RZ, R13 ;  /* 0x000000ffff537224 */ /* 0x000fe200078e000d */
[----:B---3--:R-:W-:Y:S01]  /*e390*/  HMMA.16816.F32.BF16 R116, R4, R28, R116 ;  /* 0x0000001c0474723c */ /* 0x008fe20000041874 */
[----:B------:R-:W-:Y:S02]  /*e3a0*/  IMAD.MOV.U32 R62, RZ, RZ, R14 ;  /* 0x000000ffff3e7224 */ /* 0x000fe400078e000e */
[----:B------:R-:W-:Y:S02]  /*e3b0*/  IMAD.MOV.U32 R137, RZ, RZ, R24 ;  /* 0x000000ffff897224 */ /* 0x000fe400078e0018 */
[----:B------:R-:W-:-:S02]  /*e3c0*/  IMAD.MOV.U32 R3, RZ, RZ, R25 ;  /* 0x000000ffff037224 */ /* 0x000fc400078e0019 */
[----:B------:R-:W-:Y:S01]  /*e3d0*/  IMAD.MOV.U32 R2, RZ, RZ, R26 ;  /* 0x000000ffff027224 */ /* 0x000fe200078e001a */
[----:B------:R-:W-:Y:S01]  /*e3e0*/  HMMA.16816.F32.BF16 R12, R8, R22, R56 ;  /* 0x00000016080c723c */ /* 0x000fe20000041838 */
[----:B------:R-:W-:Y:S01]  /*e3f0*/  IMAD.MOV.U32 R68, RZ, RZ, R27 ;  /* 0x000000ffff447224 */ /* 0x000fe200078e001b */
[----:B------:R-:W1:Y:S01]  /*e400*/  LDSM.16.M88.4 R20, [R0+0x6800] ;  /* 0x006800000014783b */ /* 0x000e620000000200 */
[----:B------:R-:W-:-:S03]  /*e410*/  IMAD.MOV.U32 R58, RZ, RZ, R139 ;  /* 0x000000ffff3a7224 */ /* 0x000fc600078e008b */
[----:B------:R-:W2:Y:S02]  /*e420*/  LDSM.16.M88.4 R24, [R0+0x6000] ;  /* 0x006000000018783b */ /* 0x000ea40000000200 */
[----:B----4-:R-:W-:Y:S03]  /*e430*/  HMMA.16816.F32.BF16 R128, R4, R32, R128 ;  /* 0x000000200480723c */ /* 0x010fe60000041880 */
[----:B------:R-:W-:Y:S02]  /*e440*/  IMAD.MOV.U32 R239, RZ, RZ, R119 ;  /* 0x000000ffffef7224 */ /* 0x000fe400078e0077 */
[----:B------:R-:W-:-:S03]  /*e450*/  IMAD.MOV.U32 R237, RZ, RZ, R118 ;  /* 0x000000ffffed7224 */ /* 0x000fc600078e0076 */
[-C--:B------:R-:W-:Y:S03]  /*e460*/  HMMA.16816.F32.BF16 R124, R4, R34.reuse, R124 ;  /* 0x00000022047c723c */ /* 0x080fe6000004187c */
[----:B------:R-:W-:Y:S02]  /*e470*/  IMAD.MOV.U32 R235, RZ, RZ, R12 ;  /* 0x000000ffffeb7224 */ /* 0x000fe400078e000c */
[----:B------:R-:W-:Y:S02]  /*e480*/  IMAD.MOV.U32 R136, RZ, RZ, R14 ;  /* 0x000000ffff887224 */ /* 0x000fe400078e000e */
[----:B------:R-:W-:Y:S01]  /*e490*/  IMAD.MOV.U32 R57, RZ, RZ, R15 ;  /* 0x000000ffff397224 */ /* 0x000fe200078e000f */
[----:B------:R-:W-:Y:S01]  /*e4a0*/  HMMA.16816.F32.BF16 R72, R8, R34, R72 ;  /* 0x000000220848723c */ /* 0x000fe20000041848 */
[----:B------:R-:W-:-:S07]  /*e4b0*/  IMAD.MOV.U32 R66, RZ, RZ, R13 ;  /* 0x000000ffff427224 */ /* 0x000fce00078e000d */
[----:B------:R-:W-:Y:S01]  /*e4c0*/  HMMA.16816.F32.BF16 R12, R8, R16, R52 ;  /* 0x00000010080c723c */ /* 0x000fe20000041834 */
[----:B------:R-:W-:-:S07]  /*e4d0*/  IMAD.MOV.U32 R54, RZ, RZ, R116 ;  /* 0x000000ffff367224 */ /* 0x000fce00078e0074 */
[C---:B-1----:R-:W-:Y:S08]  /*e4e0*/  HMMA.16816.F32.BF16 R96, R4.reuse, R22, R96 ;  /* 0x000000160460723c */ /* 0x042ff00000041860 */
[----:B--2---:R-:W-:Y:S03]  /*e4f0*/  HMMA.16816.F32.BF16 R108, R4, R24, R108 ;  /* 0x00000018046c723c */ /* 0x004fe6000004186c */
[----:B------:R-:W-:Y:S01]  /*e500*/  IMAD.MOV.U32 R59, RZ, RZ, R15 ;  /* 0x000000ffff3b7224 */ /* 0x000fe200078e000f */
[----:B------:R-:W-:Y:S01]  /*e510*/  MOV R61, R13 ;  /* 0x0000000d003d7202 */ /* 0x000fe20000000f00 */
[----:B------:R-:W-:-:S02]  /*e520*/  IMAD.MOV.U32 R55, RZ, RZ, R14 ;  /* 0x000000ffff377224 */ /* 0x000fc400078e000e */
[----:B------:R-:W-:Y:S02]  /*e530*/  IMAD.MOV.U32 R71, RZ, RZ, R12 ;  /* 0x000000ffff477224 */ /* 0x000fe400078e000c */
[----:B------:R-:W-:Y:S01]  /*e540*/  HMMA.16816.F32.BF16 R12, R4, R16, R48 ;  /* 0x00000010040c723c */ /* 0x000fe20000041830 */
[----:B------:R-:W-:Y:S02]  /*e550*/  IMAD.MOV.U32 R48, RZ, RZ, R59 ;  /* 0x000000ffff307224 */ /* 0x000fe400078e003b */
[----:B------:R-:W-:Y:S02]  /*e560*/  IMAD.MOV.U32 R242, RZ, RZ, R99 ;  /* 0x000000fffff27224 */ /* 0x000fe400078e0063 */
[----:B------:R-:W-:-:S03]  /*e570*/  IMAD.MOV.U32 R99, RZ, RZ, R48 ;  /* 0x000000ffff637224 */ /* 0x000fc600078e0030 */
[C---:B------:R-:W-:Y:S02]  /*e580*/  HMMA.16816.F32.BF16 R104, R4.reuse, R26, R104 ;  /* 0x0000001a0468723c */ /* 0x040fe40000041868 */
[----:B------:R-:W-:Y:S01]  /*e590*/  IMAD.MOV.U32 R67, RZ, RZ, R108 ;  /* 0x000000ffff437224 */ /* 0x000fe200078e006c */
[----:B------:R-:W-:Y:S01]  /*e5a0*/  MOV R252, R111 ;  /* 0x0000006f00fc7202 */ /* 0x000fe20000000f00 */
[----:B------:R-:W-:Y:S02]  /*e5b0*/  IMAD.MOV.U32 R59, RZ, RZ, R109 ;  /* 0x000000ffff3b7224 */ /* 0x000fe400078e006d */
[----:B------:R-:W-:Y:S02]  /*e5c0*/  IMAD.MOV.U32 R109, RZ, RZ, R69 ;  /* 0x000000ffff6d7224 */ /* 0x000fe400078e0045 */
[----:B------:R-:W-:Y:S03]  /*e5d0*/  HMMA.16816.F32.BF16 R100, R4, R20, R100 ;  /* 0x000000140464723c */ /* 0x000fe60000041864 */
        /* <DEDUP_REMOVED lines=12> */
[----:B------:R-:W-:Y:S01]  /*e6a0*/  FMUL.FTZ R2, R2, UR6 ;  /* 0x0000000602027c20 */ /* 0x000fe20008410000 */
[----:B------:R-:W-:-:S03]  /*e6b0*/  IMAD.MOV.U32 R139, RZ, RZ, R102 ;  /* 0x000000ffff8b7224 */ /* 0x000fc600078e0066 */
[----:B------:R-:W-:Y:S02]  /*e6c0*/  IMAD.MOV.U32 R80, RZ, RZ, R13 ;  /* 0x000000ffff507224 */ /* 0x000fe400078e000d */
[----:B------:R-:W-:Y:S02]  /*e6d0*/  IMAD.MOV.U32 R70, RZ, RZ, R14 ;  /* 0x000000ffff467224 */ /* 0x000fe400078e000e */
[----:B------:R-:W-:Y:S02]  /*e6e0*/  IMAD.MOV.U32 R50, RZ, RZ, R15 ;  /* 0x000000ffff327224 */ /* 0x000fe400078e000f */
[----:B------:R-:W-:Y:S02]  /*e6f0*/  IMAD.MOV.U32 R82, RZ, RZ, R12 ;  /* 0x000000ffff527224 */ /* 0x000fe400078e000c */
[----:B------:R-:W-:Y:S01]  /*e700*/  HMMA.16816.F32.BF16 R12, R8, R18, R40 ;  /* 0x00000012080c723c */ /* 0x000fe20000041828 */
[----:B------:R-:W1:Y:S01]  /*e710*/  LDSM.16.M88.4 R16, [R0+0x7000] ;  /* 0x007000000010783b */ /* 0x000e620000000200 */
[----:B------:R-:W-:-:S02]  /*e720*/  IMAD.MOV.U32 R43, RZ, RZ, R117 ;  /* 0x000000ffff2b7224 */ /* 0x000fc400078e0075 */
[----:B------:R-:W-:Y:S02]  /*e730*/  IMAD.MOV.U32 R41, RZ, RZ, R3 ;  /* 0x000000ffff297224 */ /* 0x000fe400078e0003 */
[----:B------:R-:W-:Y:S02]  /*e740*/  IMAD.MOV.U32 R42, RZ, RZ, R60 ;  /* 0x000000ffff2a7224 */ /* 0x000fe400078e003c */
[----:B------:R-:W-:Y:S01]  /*e750*/  HMMA.16816.F32.BF16 R116, R4, R30, R112 ;  /* 0x0000001e0474723c */ /* 0x000fe20000041870 */
        /* <DEDUP_REMOVED lines=22> */
[----:B--2---:R-:W-:Y:S02]  /*e8c0*/  IMAD.MOV.U32 R0, RZ, RZ, R40 ;  /* 0x000000ffff007224 */ /* 0x004fe400078e0028 */
[----:B------:R-:W-:Y:S02]  /*e8d0*/  IMAD.MOV.U32 R40, RZ, RZ, R137 ;  /* 0x000000ffff287224 */ /* 0x000fe400078e0089 */
[----:B------:R-:W-:Y:S02]  /*e8e0*/  IMAD.MOV.U32 R106, RZ, RZ, R0 ;  /* 0x000000ffff6a7224 */ /* 0x000fe400078e0000 */
[----:B------:R-:W-:Y:S01]  /*e8f0*/  FMUL.FTZ R0, R212, UR6 ;  /* 0x00000006d4007c20 */ /* 0x000fe20008410000 */
[----:B------:R-:W-:Y:S01]  /*e900*/  IMAD.MOV.U32 R137, RZ, RZ, R98 ;  /* 0x000000ffff897224 */ /* 0x000fe200078e0062 */
[----:B------:R-:W-:Y:S01]  /*e910*/  MOV R107, R40 ;  /* 0x00000028006b7202 */ /* 0x000fe20000000f00 */
[----:B------:R-:W-:-:S02]  /*e920*/  IMAD.MOV.U32 R98, RZ, RZ, R110 ;  /* 0x000000ffff627224 */ /* 0x000fc400078e006e */
[----:B------:R-:W-:Y:S02]  /*e930*/  IMAD.MOV.U32 R105, RZ, RZ, R93 ;  /* 0x000000ffff697224 */ /* 0x000fe400078e005d */
[----:B------:R-:W-:Y:S02]  /*e940*/  IMAD.MOV.U32 R104, RZ, RZ, R92 ;  /* 0x000000ffff687224 */ /* 0x000fe400078e005c */
[----:B------:R-:W-:Y:S02]  /*e950*/  IMAD.MOV.U32 R249, RZ, RZ, R94 ;  /* 0x000000fffff97224 */ /* 0x000fe400078e005e */
        /* <DEDUP_REMOVED lines=12> */
[----:B------:R1:W-:Y:S01]  /*ea20*/  MUFU.TANH R207, R0 ;  /* 0x0000000000cf7308 */ /* 0x0003e20000002400 */
        /* <DEDUP_REMOVED lines=9> */
[----:B------:R-:W-:-:S02]  /*eac0*/  IMAD.MOV.U32 R5, RZ, RZ, R77 ;  /* 0x000000ffff057224 */ /* 0x000fc400078e004d */
[----:B-1----:R-:W-:Y:S01]  /*ead0*/  FMUL.FTZ R0, R214, UR6 ;  /* 0x00000006d6007c20 */ /* 0x002fe20008410000 */
[----:B------:R-:W-:Y:S02]  /*eae0*/  IMAD.MOV.U32 R4, RZ, RZ, R76 ;  /* 0x000000ffff047224 */ /* 0x000fe400078e004c */
[----:B------:R-:W-:Y:S01]  /*eaf0*/  IMAD.MOV.U32 R136, RZ, RZ, R94 ;  /* 0x000000ffff887224 */ /* 0x000fe200078e005e */
[----:B------:R1:W2:Y:S01]  /*eb00*/  MUFU.TANH R48, R0 ;  /* 0x0000000000307308 */ /* 0x0002a20000002400 */
[----:B------:R-:W-:Y:S01]  /*eb10*/  HMMA.16816.F32.BF16 R76, R8, R32, R208 ;  /* 0x00000020084c723c */ /* 0x000fe200000418d0 */
[----:B------:R-:W-:Y:S02]  /*eb20*/  IMAD.MOV.U32 R235, RZ, RZ, R95 ;  /* 0x000000ffffeb7224 */ /* 0x000fe400078e005f */
[----:B------:R-:W-:Y:S02]  /*eb30*/  IMAD.MOV.U32 R209, RZ, RZ, R71 ;  /* 0x000000ffffd17224 */ /* 0x000fe400078e0047 */
[----:B------:R-:W-:-:S02]  /*eb40*/  IMAD.MOV.U32 R32, RZ, RZ, R61 ;  /* 0x000000ffff207224 */ /* 0x000fc400078e003d */
[----:B------:R-:W-:Y:S01]  /*eb50*/  IMAD.MOV.U32 R210, RZ, RZ, R117 ;  /* 0x000000ffffd27224 */ /* 0x000fe200078e0075 */
[C---:B------:R-:W-:Y:S01]  /*eb60*/  HMMA.16816.F32.BF16 R92, R8.reuse, R30, R132 ;  /* 0x0000001e085c723c */ /* 0x040fe20000041884 */
[----:B------:R-:W-:Y:S02]  /*eb70*/  IMAD.MOV.U32 R135, RZ, RZ, R89 ;  /* 0x000000ffff877224 */ /* 0x000fe400078e0059 */
[----:B------:R-:W-:Y:S01]  /*eb80*/  IMAD.MOV.U32 R57, RZ, RZ, R85 ;  /* 0x000000ffff397224 */ /* 0x000fe200078e0055 */
[----:B------:R-:W-:Y:S01]  /*eb90*/  MOV R51, R84 ;  /* 0x0000005400337202 */ /* 0x000fe20000000f00 */
[----:B------:R-:W-:Y:S02]  /*eba0*/  IMAD.MOV.U32 R80, RZ, RZ, R86 ;  /* 0x000000ffff507224 */ /* 0x000fe400078e0056 */
[----:B------:R-:W-:Y:S02]  /*ebb0*/  IMAD.MOV.U32 R70, RZ, RZ, R87 ;  /* 0x000000ffff467224 */ /* 0x000fe400078e0057 */
[----:B-1----:R-:W-:Y:S01]  /*ebc0*/  FMUL.FTZ R0, R215, UR6 ;  /* 0x00000006d7007c20 */ /* 0x002fe20008410000 */
[----:B------:R-:W-:Y:S01]  /*ebd0*/  HMMA.16816.F32.BF16 R84, R8, R28, R120 ;  /* 0x0000001c0854723c */ /* 0x000fe20000041878 */
[----:B------:R-:W-:-:S02]  /*ebe0*/  IMAD.MOV.U32 R132, RZ, RZ, R88 ;  /* 0x000000ffff847224 */ /* 0x000fc400078e0058 */
[----:B------:R1:W-:Y:S02]  /*ebf0*/  MUFU.TANH R47, R0 ;  /* 0x00000000002f7308 */ /* 0x0003e40000002400 */
[----:B-1----:R-:W-:Y:S01]  /*ec00*/  FMUL.FTZ R0, R90, UR6 ;  /* 0x000000065a007c20 */ /* 0x002fe20008410000 */
[----:B------:R-:W-:Y:S02]  /*ec10*/  IMAD.MOV.U32 R90, RZ, RZ, R104 ;  /* 0x000000ffff5a7224 */ /* 0x000fe400078e0068 */
[----:B------:R-:W-:-:S03]  /*ec20*/  IMAD.MOV.U32 R104, RZ, RZ, R54 ;  /* 0x000000ffff687224 */ /* 0x000fc600078e0036 */
[----:B------:R1:W-:Y:S01]  /*ec30*/  MUFU.TANH R206, R0 ;  /* 0x0000000000ce7308 */ /* 0x0003e20000002400 */
[----:B------:R-:W-:Y:S02]  /*ec40*/  IMAD.MOV.U32 R54, RZ, RZ, R64 ;  /* 0x000000ffff367224 */ /* 0x000fe400078e0040 */
[----:B------:R-:W-:Y:S02]  /*ec50*/  IMAD.MOV.U32 R7, RZ, RZ, R90 ;  /* 0x000000ffff077224 */ /* 0x000fe400078e005a */
[----:B-1----:R-:W-:Y:S01]  /*ec60*/  FMUL.FTZ R0, R91, UR6 ;  /* 0x000000065b007c20 */ /* 0x002fe20008410000 */
[----:B------:R-:W-:Y:S02]  /*ec70*/  IMAD.MOV.U32 R91, RZ, RZ, R105 ;  /* 0x000000ffff5b7224 */ /* 0x000fe400078e0069 */
[----:B------:R-:W-:Y:S01]  /*ec80*/  IMAD.MOV.U32 R105, RZ, RZ, R43 ;  /* 0x000000ffff697224 */ /* 0x000fe200078e002b */
[----:B------:R1:W-:Y:S01]  /*ec90*/  MUFU.TANH R205, R0 ;  /* 0x0000000000cd7308 */ /* 0x0003e20000002400 */
[----:B------:R-:W-:-:S02]  /*eca0*/  IMAD.MOV.U32 R6, RZ, RZ, R91 ;  /* 0x000000ffff067224 */ /* 0x000fc400078e005b */
[----:B------:R-:W-:Y:S01]  /*ecb0*/  HMMA.16816.F32.BF16 R88, R8, R22, R228 ;  /* 0x000000160858723c */ /* 0x000fe200000418e4 */
[----:B------:R-:W-:Y:S01]  /*ecc0*/  MOV R229, R32 ;  /* 0x0000002000e57202 */ /* 0x000fe20000000f00 */
[----:B------:R-:W-:Y:S02]  /*ecd0*/  IMAD.MOV.U32 R228, RZ, RZ, R6 ;  /* 0x000000ffffe47224 */ /* 0x000fe400078e0006 */
[----:B-1----:R-:W-:-:S04]  /*ece0*/  FMUL.FTZ R0, R40, UR6 ;  /* 0x0000000628007c20 */ /* 0x002fc80008410000 */
[----:B------:R1:W3:Y:S02]  /*ecf0*/  MUFU.TANH R40, R0 ;  /* 0x0000000000287308 */ /* 0x0002e40000002400 */
[----:B-1----:R-:W-:-:S06]  /*ed00*/  FMUL.FTZ R0, R42, UR6 ;  /* 0x000000062a007c20 */ /* 0x002fcc0008410000 */
[----:B------:R1:W4:Y:S02]  /*ed10*/  MUFU.TANH R42, R0 ;  /* 0x00000000002a7308 */ /* 0x0003240000002400 */
[----:B-1----:R-:W-:Y:S01]  /*ed20*/  FMUL.FTZ R0, R96, UR6 ;  /* 0x0000000660007c20 */ /* 0x002fe20008410000 */
[----:B------:R-:W-:Y:S02]  /*ed30*/  IMAD.MOV.U32 R96, RZ, RZ, R118 ;  /* 0x000000ffff607224 */ /* 0x000fe400078e0076 */
[----:B------:R-:W-:-:S03]  /*ed40*/  IMAD.MOV.U32 R118, RZ, RZ, R52 ;  /* 0x000000ffff767224 */ /* 0x000fc600078e0034 */
[----:B------:R1:W-:Y:S01]  /*ed50*/  MUFU.TANH R204, R0 ;  /* 0x0000000000cc7308 */ /* 0x0003e20000002400 */
[----:B------:R-:W-:Y:S02]  /*ed60*/  IMAD.MOV.U32 R52, RZ, RZ, R58 ;  /* 0x000000ffff347224 */ /* 0x000fe400078e003a */
[----:B------:R-:W-:-:S04]  /*ed70*/  IMAD.MOV.U32 R211, RZ, RZ, R96 ;  /* 0x000000ffffd37224 */ /* 0x000fc800078e0060 */
[----:B------:R-:W-:Y:S02]  /*ed80*/  IMAD.MOV.U32 R230, RZ, RZ, R211 ;  /* 0x000000ffffe67224 */ /* 0x000fe400078e00d3 */
[----:B------:R-:W-:Y:S02]  /*ed90*/  IMAD.MOV.U32 R211, RZ, RZ, R112 ;  /* 0x000000ffffd37224 */ /* 0x000fe400078e0070 */
[----:B-1----:R-:W-:-:S04]  /*eda0*/  FMUL.FTZ R0, R83, UR6 ;  /* 0x0000000653007c20 */ /* 0x002fc80008410000 */
[----:B------:R1:W-:Y:S02]  /*edb0*/  MUFU.TANH R83, R0 ;  /* 0x0000000000537308 */ /* 0x0003e40000002400 */
[----:B-1----:R-:W-:-:S06]  /*edc0*/  FMUL.FTZ R0, R44, UR6 ;  /* 0x000000062c007c20 */ /* 0x002fcc0008410000 */
[----:B------:R1:W-:Y:S02]  /*edd0*/  MUFU.TANH R44, R0 ;  /* 0x00000000002c7308 */ /* 0x0003e40000002400 */
[----:B-1----:R-:W-:Y:S01]  /*ede0*/  FMUL.FTZ R0, R99, UR6 ;  /* 0x0000000663007c20 */ /* 0x002fe20008410000 */
[----:B------:R-:W-:-:S05]  /*edf0*/  IMAD.MOV.U32 R99, RZ, RZ, R46 ;  /* 0x000000ffff637224 */ /* 0x000fca00078e002e */
[----:B------:R1:W4:Y:S01]  /*ee00*/  MUFU.TANH R46, R0 ;  /* 0x00000000002e7308 */ /* 0x0003220000002400 */
[----:B------:R-:W-:Y:S02]  /*ee10*/  IMAD.MOV.U32 R133, RZ, RZ, R99 ;  /* 0x000000ffff857224 */ /* 0x000fe400078e0063 */
[----:B-1----:R-:W-:Y:S01]  /*ee20*/  FMUL.FTZ R0, R97, UR6 ;  /* 0x0000000661007c20 */ /* 0x002fe20008410000 */
[----:B------:R-:W-:-:S04]  /*ee30*/  IMAD.MOV.U32 R97, RZ, RZ, R50 ;  /* 0x000000ffff617224 */ /* 0x000fc800078e0032 */
[----:B------:R1:W-:Y:S01]  /*ee40*/  MUFU.TANH R203, R0 ;  /* 0x0000000000cb7308 */ /* 0x0003e20000002400 */
[----:B------:R-:W-:-:S04]  /*ee50*/  IMAD.MOV.U32 R33, RZ, RZ, R97 ;  /* 0x000000ffff217224 */ /* 0x000fc800078e0061 */
[----:B------:R-:W-:Y:S02]  /*ee60*/  IMAD.MOV.U32 R214, RZ, RZ, R33 ;  /* 0x000000ffffd67224 */ /* 0x000fe400078e0021 */
[----:B------:R-:W-:Y:S02]  /*ee70*/  VIADD R33, R243, 0x8 ;  /* 0x00000008f3217836 */ /* 0x000fe40000000000 */
[----:B-1----:R-:W-:Y:S01]  /*ee80*/  FMUL.FTZ R0, R98, UR6 ;  /* 0x0000000662007c20 */ /* 0x002fe20008410000 */
[----:B------:R-:W-:Y:S01]  /*ee90*/  MOV R98, R107 ;  /* 0x0000006b00627202 */ /* 0x000fe20000000f00 */
[----:B------:R-:W-:Y:S02]  /*eea0*/  IMAD.MOV.U32 R107, RZ, RZ, R55 ;  /* 0x000000ffff6b7224 */ /* 0x000fe400078e0037 */
[----:B------:R1:W-:Y:S01]  /*eeb0*/  MUFU.TANH R202, R0 ;  /* 0x0000000000ca7308 */ /* 0x0003e20000002400 */
[----:B------:R-:W-:Y:S02]  /*eec0*/  IMAD.MOV.U32 R55, RZ, RZ, R81 ;  /* 0x000000ffff377224 */ /* 0x000fe400078e0051 */
[----:B------:R-:W-:-:S02]  /*eed0*/  IMAD.MOV.U32 R208, RZ, RZ, R98 ;  /* 0x000000ffffd07224 */ /* 0x000fc400078e0062 */
[----:B------:R-:W-:Y:S01]  /*eee0*/  HMMA.16816.F32.BF16 R96, R8, R16, R216 ;  /* 0x000000100860723c */ /* 0x000fe200000418d8 */
[----:B------:R-:W-:Y:S02]  /*eef0*/  IMAD.MOV.U32 R217, RZ, RZ, R62 ;  /* 0x000000ffffd97224 */ /* 0x000fe400078e003e */
[----:B------:R-:W-:Y:S02]  /*ef00*/  IMAD.MOV.U32 R216, RZ, RZ, R7 ;  /* 0x000000ffffd87224 */ /* 0x000fe400078e0007 */
[----:B-1----:R-:W-:-:S04]  /*ef10*/  FMUL.FTZ R0, R45, UR6 ;  /* 0x000000062d007c20 */ /* 0x002fc80008410000 */
[----:B------:R1:W-:Y:S02]  /*ef20*/  MUFU.TANH R45, R0 ;  /* 0x00000000002d7308 */ /* 0x0003e40000002400 */
[----:B-1----:R-:W-:Y:S01]  /*ef30*/  FMUL.FTZ R0, R106, UR6 ;  /* 0x000000066a007c20 */ /* 0x002fe20008410000 */
[----:B------:R-:W-:-:S05]  /*ef40*/  IMAD.MOV.U32 R106, RZ, RZ, R56 ;  /* 0x000000ffff6a7224 */ /* 0x000fca00078e0038 */
[----:B------:R1:W4:Y:S02]  /*ef50*/  MUFU.TANH R50, R0 ;  /* 0x0000000000327308 */ /* 0x0003240000002400 */
[----:B-1----:R-:W-:-:S06]  /*ef60*/  FMUL.FTZ R0, R82, UR6 ;  /* 0x0000000652007c20 */ /* 0x002fcc0008410000 */
[----:B------:R1:W-:Y:S02]  /*ef70*/  MUFU.TANH R82, R0 ;  /* 0x0000000000527308 */ /* 0x0003e40000002400 */
[----:B-1----:R-:W-:Y:S01]  /*ef80*/  FMUL.FTZ R0, R115, UR6 ;  /* 0x0000000673007c20 */ /* 0x002fe20008410000 */
[----:B------:R-:W-:Y:S02]  /*ef90*/  IMAD.MOV.U32 R115, RZ, RZ, R119 ;  /* 0x000000ffff737224 */ /* 0x000fe400078e0077 */
[----:B------:R-:W-:-:S03]  /*efa0*/  IMAD.MOV.U32 R119, RZ, RZ, R53 ;  /* 0x000000ffff777224 */ /* 0x000fc600078e0035 */
[----:B------:R1:W-:Y:S01]  /*efb0*/  MUFU.TANH R201, R0 ;  /* 0x0000000000c97308 */ /* 0x0003e20000002400 */
[----:B------:R-:W-:Y:S02]  /*efc0*/  IMAD.MOV.U32 R53, RZ, RZ, R60 ;  /* 0x000000ffff357224 */ /* 0x000fe400078e003c */
[----:B------:R-:W-:-:S05]  /*efd0*/  IMAD.MOV.U32 R231, RZ, RZ, R115 ;  /* 0x000000ffffe77224 */ /* 0x000fca00078e0073 */
[----:B------:R-:W-:Y:S01]  /*efe0*/  HMMA.16816.F32.BF16 R52, R8, R20, R52 ;  /* 0x000000140834723c */ /* 0x000fe20000041834 */
[----:B------:R-:W-:-:S05]  /*eff0*/  IMAD.SHL.U32 R20, R238, 0x2, RZ ;  /* 0x00000002ee147824 */ /* 0x000fca00078e00ff */
[----:B------:R4:W-:Y:S01]  /*f000*/  STL [R1+0xc8], R20 ;  /* 0x0000c81401007387 */ /* 0x0009e20000100800 */
[----:B-1----:R-:W-:-:S04]  /*f010*/  FMUL.FTZ R0, R78, UR6 ;  /* 0x000000064e007c20 */ /* 0x002fc80008410000 */
        /* <DEDUP_REMOVED lines=16> */
[----:B------:R-:W-:-:S05]  /*f120*/  IMAD.MOV.U32 R86, RZ, RZ, R51 ;  /* 0x000000ffff567224 */ /* 0x000fca00078e0033 */
[----:B------:R1:W4:Y:S02]  /*f130*/  MUFU.TANH R43, R0 ;  /* 0x00000000002b7308 */ /* 0x0003240000002400 */
[----:B-1----:R-:W-:-:S06]  /*f140*/  FMUL.FTZ R0, R87, UR6 ;  /* 0x0000000657007c20 */ /* 0x002fcc0008410000 */
[----:B------:R1:W-:Y:S02]  /*f150*/  MUFU.TANH R64, R0 ;  /* 0x0000000000407308 */ /* 0x0003e40000002400 */
[----:B-1----:R-:W-:Y:S01]  /*f160*/  FMUL.FTZ R0, R104, UR6 ;  /* 0x0000000668007c20 */ /* 0x002fe20008410000 */
[----:B------:R-:W-:Y:S01]  /*f170*/  MOV R104, R106 ;  /* 0x0000006a00687202 */ /* 0x000fe20000000f00 */
[----:B------:R-:W-:-:S04]  /*f180*/  IMAD.MOV.U32 R106, RZ, RZ, R118 ;  /* 0x000000ffff6a7224 */ /* 0x000fc800078e0076 */
        /* <DEDUP_REMOVED lines=9> */
[----:B-1----:R-:W-:Y:S01]  /*f220*/  FMUL.FTZ R0, R105, UR6 ;  /* 0x0000000669007c20 */ /* 0x002fe20008410000 */
[----:B------:R-:W-:Y:S02]  /*f230*/  IMAD.MOV.U32 R105, RZ, RZ, R107 ;  /* 0x000000ffff697224 */ /* 0x000fe400078e006b */
[----:B------:R-:W-:Y:S01]  /*f240*/  IMAD.MOV.U32 R107, RZ, RZ, R119 ;  /* 0x000000ffff6b7224 */ /* 0x000fe200078e0077 */
[----:B------:R1:W-:Y:S01]  /*f250*/  MUFU.TANH R120, R0 ;  /* 0x0000000000787308 */ /* 0x0003e20000002400 */
[----:B------:R-:W-:Y:S02]  /*f260*/  IMAD.MOV.U32 R119, RZ, RZ, R41 ;  /* 0x000000ffff777224 */ /* 0x000fe400078e0029 */
[----:B------:R-:W-:Y:S02]  /*f270*/  IMAD.MOV.U32 R28, RZ, RZ, R105 ;  /* 0x000000ffff1c7224 */ /* 0x000fe400078e0069 */
[----:B------:R-:W-:-:S02]  /*f280*/  IMAD.MOV.U32 R34, RZ, RZ, R119 ;  /* 0x000000ffff227224 */ /* 0x000fc400078e0077 */
[----:B------:R-:W-:Y:S02]  /*f290*/  IMAD.MOV.U32 R121, RZ, RZ, R107 ;  /* 0x000000ffff797224 */ /* 0x000fe400078e006b */
[----:B------:R-:W-:Y:S01]  /*f2a0*/  IMAD.MOV.U32 R218, RZ, RZ, R34 ;  /* 0x000000ffffda7224 */ /* 0x000fe200078e0022 */
[C---:B------:R-:W-:Y:S01]  /*f2b0*/  HMMA.16816.F32.BF16 R104, R8.reuse, R18, R224 ;  /* 0x000000120868723c */ /* 0x040fe200000418e0 */
[----:B------:R-:W-:Y:S01]  /*f2c0*/  FMUL.FTZ R34, R90, UR6 ;  /* 0x000000065a227c20 */ /* 0x000fe20008410000 */
[----:B------:R-:W-:Y:S02]  /*f2d0*/  IMAD.MOV.U32 R225, RZ, RZ, R57 ;  /* 0x000000ffffe17224 */ /* 0x000fe400078e0039 */
[----:B------:R-:W-:Y:S01]  /*f2e0*/  IMAD.MOV.U32 R227, RZ, RZ, R113 ;  /* 0x000000ffffe37224 */ /* 0x000fe200078e0071 */
[----:B------:R2:W-:Y:S01]  /*f2f0*/  MUFU.TANH R51, R34 ;  /* 0x0000002200337308 */ /* 0x0005e20000002400 */
[----:B------:R-:W-:Y:S02]  /*f300*/  IMAD.MOV.U32 R74, RZ, RZ, R28 ;  /* 0x000000ffff4a7224 */ /* 0x000fe400078e001c */
[----:B-1----:R-:W-:Y:S01]  /*f310*/  FMUL.FTZ R0, R94, UR6 ;  /* 0x000000065e007c20 */ /* 0x002fe20008410000 */
[----:B------:R-:W-:Y:S01]  /*f320*/  HMMA.16816.F32.BF16 R112, R8, R14, R220 ;  /* 0x0000000e0870723c */ /* 0x000fe200000418dc */
[----:B------:R-:W-:Y:S01]  /*f330*/  IMAD.MOV.U32 R224, RZ, RZ, R3 ;  /* 0x000000ffffe07224 */ /* 0x000fe200078e0003 */
[----:B------:R-:W-:Y:S01]  /*f340*/  MOV R221, R227 ;  /* 0x000000e300dd7202 */ /* 0x000fe20000000f00 */
[----:B------:R-:W-:Y:S01]  /*f350*/  IMAD.MOV.U32 R226, RZ, RZ, R4 ;  /* 0x000000ffffe27224 */ /* 0x000fe200078e0004 */
[----:B------:R1:W-:Y:S01]  /*f360*/  MUFU.TANH R66, R0 ;  /* 0x0000000000427308 */ /* 0x0003e20000002400 */
[----:B------:R-:W-:-:S02]  /*f370*/  IMAD.MOV.U32 R227, RZ, RZ, R74 ;  /* 0x000000ffffe37224 */ /* 0x000fc400078e004a */
[----:B------:R-:W-:Y:S02]  /*f380*/  IMAD.MOV.U32 R215, RZ, RZ, R121 ;  /* 0x000000ffffd77224 */ /* 0x000fe400078e0079 */
[----:B------:R-:W-:Y:S02]  /*f390*/  IMAD.MOV.U32 R222, RZ, RZ, R216 ;  /* 0x000000ffffde7224 */ /* 0x000fe400078e00d8 */
[----:B------:R-:W-:Y:S01]  /*f3a0*/  IMAD.MOV.U32 R223, RZ, RZ, R228 ;  /* 0x000000ffffdf7224 */ /* 0x000fe200078e00e4 */
[----:B------:R3:W-:Y:S01]  /*f3b0*/  MUFU.TANH R94, R2 ;  /* 0x00000002005e7308 */ /* 0x0007e20000002400 */
[----:B------:R-:W-:Y:S02]  /*f3c0*/  IMAD.MOV.U32 R220, RZ, RZ, R222 ;  /* 0x000000ffffdc7224 */ /* 0x000fe400078e00de */
[----:B--2---:R-:W-:Y:S01]  /*f3d0*/  FMUL.FTZ R34, R91, UR6 ;  /* 0x000000065b227c20 */ /* 0x004fe20008410000 */
[----:B------:R-:W-:Y:S02]  /*f3e0*/  IMAD.MOV.U32 R216, RZ, RZ, R218 ;  /* 0x000000ffffd87224 */ /* 0x000fe400078e00da */
[----:B------:R-:W-:-:S02]  /*f3f0*/  IMAD.MOV.U32 R218, RZ, RZ, R219 ;  /* 0x000000ffffda7224 */ /* 0x000fc400078e00db */
[----:B------:R-:W-:Y:S02]  /*f400*/  IMAD.MOV.U32 R228, RZ, RZ, R212 ;  /* 0x000000ffffe47224 */ /* 0x000fe400078e00d4 */
[----:B------:R-:W-:Y:S02]  /*f410*/  IMAD.MOV.U32 R219, RZ, RZ, R129 ;  /* 0x000000ffffdb7224 */ /* 0x000fe400078e0081 */
[----:B-1----:R-:W-:Y:S01]  /*f420*/  FMUL.FTZ R0, R95, UR6 ;  /* 0x000000065f007c20 */ /* 0x002fe20008410000 */
[----:B------:R-:W-:Y:S02]  /*f430*/  IMAD.MOV.U32 R212, RZ, RZ, R133 ;  /* 0x000000ffffd47224 */ /* 0x000fe400078e0085 */
[----:B------:R-:W-:Y:S01]  /*f440*/  IMAD.MOV.U32 R222, RZ, RZ, R135 ;  /* 0x000000ffffde7224 */ /* 0x000fe200078e0087 */
[----:B------:R1:W2:Y:S01]  /*f450*/  MUFU.TANH R41, R0 ;  /* 0x0000000000297308 */ /* 0x0002a20000002400 */
[----:B---3--:R-:W-:-:S07]  /*f460*/  FMUL.FTZ R2, R54, UR6 ;  /* 0x0000000636027c20 */ /* 0x008fce0008410000 */
[----:B------:R3:W-:Y:S01]  /*f470*/  MUFU.TANH R57, R2 ;  /* 0x0000000200397308 */ /* 0x0007e20000002400 */
[----:B-1----:R-:W-:-:S07]  /*f480*/  FMUL.FTZ R0, R65, UR6 ;  /* 0x0000000641007c20 */ /* 0x002fce0008410000 */
[----:B------:R1:W-:Y:S01]  /*f490*/  MUFU.TANH R87, R0 ;  /* 0x0000000000577308 */ /* 0x0003e20000002400 */
[----:B---3--:R-:W-:Y:S01]  /*f4a0*/  FMUL.FTZ R2, R55, UR6 ;  /* 0x0000000637027c20 */ /* 0x008fe20008410000 */
[----:B-1----:R-:W-:-:S06]  /*f4b0*/  FMUL.FTZ R0, R63, UR6 ;  /* 0x000000063f007c20 */ /* 0x002fcc0008410000 */
[----:B------:R1:W-:Y:S02]  /*f4c0*/  MUFU.TANH R78, R0 ;  /* 0x00000000004e7308 */ /* 0x0003e40000002400 */
[----:B-1----:R-:W-:-:S06]  /*f4d0*/  FMUL.FTZ R0, R102, UR6 ;  /* 0x0000000666007c20 */ /* 0x002fcc0008410000 */
[----:B------:R1:W3:Y:S02]  /*f4e0*/  MUFU.TANH R65, R0 ;  /* 0x0000000000417308 */ /* 0x0002e40000002400 */
        /* <DEDUP_REMOVED lines=11> */
[----:B-1----:R-:W-:Y:S02]  /*f5a0*/  FMUL.FTZ R0, R116, UR6 ;  /* 0x0000000674007c20 */ /* 0x002fe40008410000 */
[----:B------:R-:W-:Y:S01]  /*f5b0*/  HMMA.16816.F32.BF16 R116, R8, R12, R36 ;  /* 0x0000000c0874723c */ /* 0x000fe20000041824 */
[----:B------:R-:W-:-:S03]  /*f5c0*/  LOP3.LUT R12, R20, 0x6, RZ, 0xc0, !PT ;  /* 0x00000006140c7812 */ /* 0x000fc600078ec0ff */
[----:B------:R1:W-:Y:S02]  /*f5d0*/  MUFU.TANH R75, R0 ;  /* 0x00000000004b7308 */ /* 0x0003e40000002400 */
[----:B------:R2:W-:Y:S06]  /*f5e0*/  STL [R1+0xc4], R12 ;  /* 0x0000c40c01007387 */ /* 0x0005ec0000100800 */
[----:B------:R4:W3:Y:S01]  /*f5f0*/  MUFU.TANH R37, R2 ;  /* 0x0000000200257308 */ /* 0x0008e20000002400 */
[----:B-1----:R-:W-:-:S04]  /*f600*/  IMAD.U32 R0, RZ, RZ, UR17 ;  /* 0x00000011ff007e24 */ /* 0x002fc8000f8e00ff */
[----:B------:R-:W-:-:S04]  /*f610*/  IMAD R0, R0, 0x80, R12 ;  /* 0x0000008000007824 */ /* 0x000fc800078e020c */
[C---:B------:R-:W-:Y:S01]  /*f620*/  VIADD R32, R0.reuse, 0xffffff00 ;  /* 0xffffff0000207836 */ /* 0x040fe20000000000 */
[C---:B------:R-:W-:Y:S01]  /*f630*/  IADD3 R31, PT, PT, R0.reuse, -0xff, RZ ;  /* 0xffffff01001f7810 */ /* 0x040fe20007ffe0ff */
[C---:B------:R-:W-:Y:S02]  /*f640*/  VIADD R30, R0.reuse, 0xffffff08 ;  /* 0xffffff08001e7836 */ /* 0x040fe40000000000 */
[----:B----4-:R-:W-:Y:S01]  /*f650*/  FMUL.FTZ R2, R49, UR6 ;  /* 0x0000000631027c20 */ /* 0x010fe20008410000 */
[C---:B------:R-:W-:Y:S01]  /*f660*/  VIADD R29, R0.reuse, 0xffffff09 ;  /* 0xffffff09001d7836 */ /* 0x040fe20000000000 */
[C---:B------:R-:W-:Y:S01]  /*f670*/  ISETP.GT.AND P4, PT, R33.reuse, R32, PT ;  /* 0x000000202100720c */ /* 0x040fe20003f84270 */
[C---:B------:R-:W-:Y:S01]  /*f680*/  VIADD R27, R0.reuse, 0xffffff11 ;  /* 0xffffff11001b7836 */ /* 0x040fe20000000000 */
[C---:B------:R-:W-:Y:S01]  /*f690*/  ISETP.GT.AND P6, PT, R33.reuse, R30, PT ;  /* 0x0000001e2100720c */ /* 0x040fe20003fc4270 */
[C---:B------:R-:W-:Y:S01]  /*f6a0*/  VIADD R25, R0.reuse, 0xffffff19 ;  /* 0xffffff1900197836 */ /* 0x040fe20000000000 */
        /* <DEDUP_REMOVED lines=26> */
[----:B------:R-:W-:Y:S01]  /*f850*/  FSEL R54, R58, -INF , !P1 ;  /* 0xff8000003a367808 */ /* 0x000fe20004800000 */
[C---:B------:R-:W-:Y:S01]  /*f860*/  VIADD R6, R0.reuse, 0xffffff68 ;  /* 0xffffff6800067836 */ /* 0x040fe20000000000 */
[----:B------:R-:W-:Y:S01]  /*f870*/  FSEL R48, R45, -INF , !P2 ;  /* 0xff8000002d307808 */ /* 0x000fe20005000000 */
[----:B------:R1:W-:Y:S01]  /*f880*/  MUFU.TANH R47, R34 ;  /* 0x00000022002f7308 */ /* 0x0003e20000002400 */
[----:B------:R-:W-:Y:S01]  /*f890*/  ISETP.GT.AND P6, PT, R33, R20, PT ;  /* 0x000000142100720c */ /* 0x000fe20003fc4270 */
[C---:B------:R-:W-:Y:S01]  /*f8a0*/  VIADD R15, R0.reuse, 0xffffff41 ;  /* 0xffffff41000f7836 */ /* 0x040fe20000000000 */
[----:B------:R-:W-:Y:S01]  /*f8b0*/  FSEL R58, R35, -INF , !P4 ;  /* 0xff800000233a7808 */ /* 0x000fe20006000000 */
[----:B------:R-:W-:Y:S01]  /*f8c0*/  FMUL.FTZ R35, R107, UR6 ;  /* 0x000000066b237c20 */ /* 0x000fe20008410000 */
[----:B------:R-:W-:Y:S01]  /*f8d0*/  FSEL R62, R43, -INF , !P6 ;  /* 0xff8000002b3e7808 */ /* 0x000fe20007000000 */
[C---:B------:R-:W-:Y:S01]  /*f8e0*/  VIADD R14, R0.reuse, 0xffffff48 ;  /* 0xffffff48000e7836 */ /* 0x040fe20000000000 */
[C---:B------:R-:W-:Y:S01]  /*f8f0*/  ISETP.GT.AND P2, PT, R33.reuse, R21, PT ;  /* 0x000000152100720c */ /* 0x040fe20003f44270 */
[----:B------:R4:W-:Y:S01]  /*f900*/  MUFU.TANH R43, R35 ;  /* 0x00000023002b7308 */ /* 0x0009e20000002400 */
[----:B------:R-:W-:Y:S01]  /*f910*/  ISETP.GT.AND P4, PT, R33, R17, PT ;  /* 0x000000112100720c */ /* 0x000fe20003f84270 */
[C---:B------:R-:W-:Y:S01]  /*f920*/  VIADD R13, R0.reuse, 0xffffff49 ;  /* 0xffffff49000d7836 */ /* 0x040fe20000000000 */
[C---:B------:R-:W-:Y:S01]  /*f930*/  IADD3 R16, PT, PT, R0.reuse, -0xc0, RZ ;  /* 0xffffff4000107810 */ /* 0x040fe20007ffe0ff */
[----:B--2---:R-:W-:Y:S01]  /*f940*/  VIADD R12, R0, 0xffffff50 ;  /* 0xffffff50000c7836 */ /* 0x004fe20000000000 */
[----:B------:R-:W-:Y:S01]  /*f950*/  FSEL R60, R60, -INF , !P2 ;  /* 0xff8000003c3c7808 */ /* 0x000fe20005000000 */
[C---:B------:R-:W-:Y:S01]  /*f960*/  VIADD R10, R0.reuse, 0xffffff58 ;  /* 0xffffff58000a7836 */ /* 0x040fe20000000000 */
[----:B------:R-:W-:Y:S01]  /*f970*/  FSEL R95, R41, -INF , !P4 ;  /* 0xff800000295f7808 */ /* 0x000fe20006000000 */
[C---:B------:R-:W-:Y:S01]  /*f980*/  VIADD R9, R0.reuse, 0xffffff59 ;  /* 0xffffff5900097836 */ /* 0x040fe20000000000 */
[----:B------:R-:W-:Y:S01]  /*f990*/  ISETP.GT.AND P5, PT, R33, R28, PT ;  /* 0x0000001c2100720c */ /* 0x000fe20003fa4270 */
[----:B-1----:R-:W-:Y:S01]  /*f9a0*/  FMUL.FTZ R34, R99, UR6 ;  /* 0x0000000663227c20 */ /* 0x002fe20008410000 */
[----:B------:R-:W-:Y:S01]  /*f9b0*/  ISETP.GT.AND P2, PT, R33, R16, PT ;  /* 0x000000102100720c */ /* 0x000fe20003f44270 */
[----:B------:R-:W-:Y:S01]  /*f9c0*/  VIADD R8, R0, 0xffffff60 ;  /* 0xffffff6000087836 */ /* 0x000fe20000000000 */
[----:B------:R-:W-:Y:S01]  /*f9d0*/  FSEL R44, R44, -INF , !P5 ;  /* 0xff8000002c2c7808 */ /* 0x000fe20006800000 */
[----:B------:R1:W-:Y:S01]  /*f9e0*/  MUFU.TANH R45, R34 ;  /* 0x00000022002d7308 */ /* 0x0003e20000002400 */
[----:B---3--:R-:W-:Y:S01]  /*f9f0*/  FSEL R99, R65, -INF , !P2 ;  /* 0xff80000041637808 */ /* 0x008fe20005000000 */
[----:B------:R-:W-:Y:S01]  /*fa00*/  VIADD R7, R0, 0xffffff61 ;  /* 0xffffff6100077836 */ /* 0x000fe20000000000 */
[C---:B------:R-:W-:Y:S01]  /*fa10*/  ISETP.GT.AND P5, PT, R33.reuse, R23, PT ;  /* 0x000000172100720c */ /* 0x040fe20003fa4270 */
[----:B----4-:R-:W-:Y:S01]  /*fa20*/  FMUL.FTZ R35, R118, UR6 ;  /* 0x0000000676237c20 */ /* 0x010fe20008410000 */
[----:B------:R-:W-:Y:S01]  /*fa30*/  ISETP.GT.AND P2, PT, R33, R11, PT ;  /* 0x0000000b2100720c */ /* 0x000fe20003f44270 */
[----:B------:R-:W-:Y:S01]  /*fa40*/  VIADD R5, R0, 0xffffff69 ;  /* 0xffffff6900057836 */ /* 0x000fe20000000000 */
[----:B------:R-:W-:Y:S01]  /*fa50*/  FSEL R56, R56, -INF , !P5 ;  /* 0xff80000038387808 */ /* 0x000fe20006800000 */
[----:B------:R2:W-:Y:S01]  /*fa60*/  MUFU.TANH R41, R35 ;  /* 0x0000002300297308 */ /* 0x0005e20000002400 */
[----:B------:R-:W-:Y:S01]  /*fa70*/  FSEL R118, R37, -INF , !P2 ;  /* 0xff80000025767808 */ /* 0x000fe20005000000 */
[C---:B------:R-:W-:Y:S01]  /*fa80*/  VIADD R4, R0.reuse, 0xffffff70 ;  /* 0xffffff7000047836 */ /* 0x040fe20000000000 */
[C---:B------:R-:W-:Y:S01]  /*fa90*/  ISETP.GT.AND P1, PT, R33.reuse, R19, PT ;  /* 0x000000132100720c */ /* 0x040fe20003f24270 */
[----:B------:R-:W-:Y:S01]  /*faa0*/  VIADD R3, R0, 0xffffff71 ;  /* 0xffffff7100037836 */ /* 0x000fe20000000000 */
[----:B------:R-:W-:-:S02]  /*fab0*/  ISETP.GT.AND P5, PT, R33, R18, PT ;  /* 0x000000122100720c */ /* 0x000fc40003fa4270 */
[C---:B------:R-:W-:Y:S01]  /*fac0*/  ISETP.GT.AND P2, PT, R33.reuse, R6, PT ;  /* 0x000000062100720c */ /* 0x040fe20003f44270 */
[----:B------:R3:W-:Y:S01]  /*fad0*/  MUFU.TANH R102, R2 ;  /* 0x0000000200667308 */ /* 0x0007e20000002400 */
[----:B------:R-:W-:Y:S01]  /*fae0*/  FSEL R64, R64, -INF , !P1 ;  /* 0xff80000040407808 */ /* 0x000fe20004800000 */
[----:B-1----:R-:W-:Y:S01]  /*faf0*/  FMUL.FTZ R34, R106, UR6 ;  /* 0x000000066a227c20 */ /* 0x002fe20008410000 */
[----:B------:R-:W-:Y:S02]  /*fb00*/  FSEL R90, R66, -INF , !P5 ;  /* 0xff800000425a7808 */ /* 0x000fe40006800000 */
[C---:B------:R-:W-:Y:S02]  /*fb10*/  ISETP.GT.AND P6, PT, R33.reuse, R15, PT ;  /* 0x0000000f2100720c */ /* 0x040fe40003fc4270 */
[C---:B------:R-:W-:Y:S01]  /*fb20*/  ISETP.GT.AND P1, PT, R33.reuse, R14, PT ;  /* 0x0000000e2100720c */ /* 0x040fe20003f24270 */
[----:B------:R-:W1:Y:S01]  /*fb30*/  MUFU.TANH R34, R34 ;  /* 0x0000002200227308 */ /* 0x000e620000002400 */
[----:B------:R-:W-:Y:S01]  /*fb40*/  ISETP.GT.AND P5, PT, R33, R13, PT ;  /* 0x0000000d2100720c */ /* 0x000fe20003fa4270 */
[----:B--2---:R-:W-:Y:S01]  /*fb50*/  FMUL.FTZ R35, R119, UR6 ;  /* 0x0000000677237c20 */ /* 0x004fe20008410000 */
[----:B------:R-:W-:-:S02]  /*fb60*/  ISETP.GT.AND P4, PT, R33, R12, PT ;  /* 0x0000000c2100720c */ /* 0x000fc40003f84270 */
[----:B------:R-:W-:Y:S02]  /*fb70*/  FSEL R103, R63, -INF , !P6 ;  /* 0xff8000003f677808 */ /* 0x000fe40007000000 */
[----:B------:R-:W-:Y:S01]  /*fb80*/  FSEL R106, R61, -INF , !P1 ;  /* 0xff8000003d6a7808 */ /* 0x000fe20004800000 */
[----:B------:R2:W-:Y:S01]  /*fb90*/  MUFU.TANH R39, R35 ;  /* 0x0000002300277308 */ /* 0x0005e20000002400 */
[----:B------:R-:W-:Y:S01]  /*fba0*/  FSEL R107, R59, -INF , !P5 ;  /* 0xff8000003b6b7808 */ /* 0x000fe20006800000 */
[C---:B---3--:R-:W-:Y:S01]  /*fbb0*/  VIADD R2, R0.reuse, 0xffffff78 ;  /* 0xffffff7800027836 */ /* 0x048fe20000000000 */
[----:B------:R-:W-:Y:S01]  /*fbc0*/  FSEL R110, R57, -INF , !P4 ;  /* 0xff800000396e7808 */ /* 0x000fe20006000000 */
[----:B------:R-:W-:Y:S01]  /*fbd0*/  VIADD R0, R0, 0xffffff79 ;  /* 0xffffff7900007836 */ /* 0x000fe20000000000 */
[----:B------:R-:W-:Y:S01]  /*fbe0*/  BAR.SYNC.DEFER_BLOCKING 0x0 ;  /* 0x0000000000007b1d */ /* 0x000fe20000010000 */
[C---:B------:R-:W-:Y:S02]  /*fbf0*/  ISETP.GT.AND P6, PT, R33.reuse, R10, PT ;  /* 0x0000000a2100720c */ /* 0x040fe40003fc4270 */
[----:B------:R-:W-:-:S02]  /*fc00*/  ISETP.GT.AND P1, PT, R33, R9, PT ;  /* 0x000000092100720c */ /* 0x000fc40003f24270 */
[----:B-1----:R-:W-:Y:S01]  /*fc10*/  FSEL R128, R34, -INF , !P2 ;  /* 0xff80000022807808 */ /* 0x002fe20005000000 */
[----:B------:R-:W-:Y:S01]  /*fc20*/  FMUL.FTZ R34, R224, UR6 ;  /* 0x00000006e0227c20 */ /* 0x000fe20008410000 */
[C---:B------:R-:W-:Y:S01]  /*fc30*/  ISETP.GT.AND P5, PT, R33.reuse, R8, PT ;  /* 0x000000082100720c */ /* 0x040fe20003fa4270 */
[----:B------:R-:W-:Y:S01]  /*fc40*/  IMAD.MOV.U32 R224, RZ, RZ, R132 ;  /* 0x000000ffffe07224 */ /* 0x000fe200078e0084 */
[----:B------:R-:W-:Y:S01]  /*fc50*/  ISETP.GT.AND P4, PT, R33, R7, PT ;  /* 0x000000072100720c */ /* 0x000fe20003f84270 */
[----:B------:R1:W-:Y:S01]  /*fc60*/  MUFU.TANH R74, R34 ;  /* 0x00000022004a7308 */ /* 0x0003e20000002400 */
[----:B------:R-:W-:Y:S01]  /*fc70*/  FSEL R119, R51, -INF , !P6 ;  /* 0xff80000033777808 */ /* 0x000fe20007000000 */
[----:B--2---:R-:W-:Y:S01]  /*fc80*/  FMUL.FTZ R35, R114, UR6 ;  /* 0x0000000672237c20 */ /* 0x004fe20008410000 */
[----:B------:R-:W-:Y:S02]  /*fc90*/  FSEL R121, R49, -INF , !P1 ;  /* 0xff80000031797808 */ /* 0x000fe40004800000 */
[----:B------:R-:W-:-:S03]  /*fca0*/  FSEL R123, R47, -INF , !P5 ;  /* 0xff8000002f7b7808 */ /* 0x000fc60006800000 */
[----:B------:R2:W3:Y:S01]  /*fcb0*/  MUFU.TANH R37, R35 ;  /* 0x0000002300257308 */ /* 0x0004e20000002400 */
[----:B------:R-:W-:Y:S02]  /*fcc0*/  FSEL R125, R45, -INF , !P4 ;  /* 0xff8000002d7d7808 */ /* 0x000fe40006000000 */
[C---:B------:R-:W-:Y:S02]  /*fcd0*/  ISETP.GT.AND P6, PT, R33.reuse, R5, PT ;  /* 0x000000052100720c */ /* 0x040fe40003fc4270 */
[C---:B------:R-:W-:Y:S02]  /*fce0*/  ISETP.GT.AND P1, PT, R33.reuse, R4, PT ;  /* 0x000000042100720c */ /* 0x040fe40003f24270 */
[C---:B------:R-:W-:Y:S02]  /*fcf0*/  ISETP.GT.AND P5, PT, R33.reuse, R3, PT ;  /* 0x000000032100720c */ /* 0x040fe40003fa4270 */
[C---:B------:R-:W-:Y:S01]  /*fd00*/  ISETP.GT.AND P4, PT, R33.reuse, R2, PT ;  /* 0x000000022100720c */ /* 0x040fe20003f84270 */
[----:B-1----:R-:W-:Y:S01]  /*fd10*/  FMUL.FTZ R34, R134, UR6 ;  /* 0x0000000686227c20 */ /* 0x002fe20008410000 */
[----:B------:R-:W-:Y:S01]  /*fd20*/  ISETP.GT.AND P2, PT, R33, R0, PT ;  /* 0x000000002100720c */ /* 0x000fe20003f44270 */
[----:B------:R-:W-:Y:S01]  /*fd30*/  VIADD R33, R243, 0x40 ;  /* 0x00000040f3217836 */ /* 0x000fe20000000000 */
[----:B------:R-:W-:Y:S01]  /*fd40*/  FSEL R132, R41, -INF , !P1 ;  /* 0xff80000029847808 */ /* 0x000fe20004800000 */
[----:B------:R1:W-:Y:S01]  /*fd50*/  MUFU.TANH R91, R34 ;  /* 0x00000022005b7308 */ /* 0x0003e20000002400 */
[----:B------:R-:W-:-:S02]  /*fd60*/  FSEL R129, R43, -INF , !P6 ;  /* 0xff8000002b817808 */ /* 0x000fc40007000000 */
[----:B------:R-:W-:Y:S01]  /*fd70*/  ISETP.GT.AND P1, PT, R33, R31, PT ;  /* 0x0000001f2100720c */ /* 0x000fe20003f24270 */
[----:B--2---:R-:W-:Y:S01]  /*fd80*/  FMUL.FTZ R35, R115, UR6 ;  /* 0x0000000673237c20 */ /* 0x004fe20008410000 */
[----:B---3--:R-:W-:Y:S02]  /*fd90*/  FSEL R134, R37, -INF , !P4 ;  /* 0xff80000025867808 */ /* 0x008fe40006000000 */
[----:B------:R-:W-:Y:S02]  /*fda0*/  ISETP.GT.AND P4, PT, R33, R29, PT ;  /* 0x0000001d2100720c */ /* 0x000fe40003f84270 */
[----:B------:R-:W-:Y:S01]  /*fdb0*/  FSEL R133, R39, -INF , !P5 ;  /* 0xff80000027857808 */ /* 0x000fe20006800000 */
[----:B------:R-:W2:Y:S01]  /*fdc0*/  MUFU.TANH R35, R35 ;  /* 0x0000002300237308 */ /* 0x000ea20000002400 */
[----:B------:R-:W-:Y:S02]  /*fdd0*/  FSEL R37, R205, -INF , !P1 ;  /* 0xff800000cd257808 */ /* 0x000fe40004800000 */
[----:B------:R-:W-:-:S02]  /*fde0*/  FSEL R41, R83, -INF , !P4 ;  /* 0xff80000053297808 */ /* 0x000fc40006000000 */
[C---:B------:R-:W-:Y:S02]  /*fdf0*/  ISETP.GT.AND P6, PT, R33.reuse, R32, PT ;  /* 0x000000202100720c */ /* 0x040fe40003fc4270 */
[----:B------:R-:W-:Y:S01]  /*fe00*/  ISETP.GT.AND P5, PT, R33, R30, PT ;  /* 0x0000001e2100720c */ /* 0x000fe20003fa4270 */
[----:B-1----:R-:W-:Y:S01]  /*fe10*/  FMUL.FTZ R34, R221, UR6 ;  /* 0x00000006dd227c20 */ /* 0x002fe20008410000 */
[----:B------:R-:W-:Y:S01]  /*fe20*/  IMAD.MOV.U32 R221, RZ, RZ, R223 ;  /* 0x000000ffffdd7224 */ /* 0x000fe200078e00df */
[C---:B------:R-:W-:Y:S01]  /*fe30*/  ISETP.GT.AND P1, PT, R33.reuse, R26, PT ;  /* 0x0000001a2100720c */ /* 0x040fe20003f24270 */
[----:B------:R-:W-:Y:S01]  /*fe40*/  IMAD.MOV.U32 R223, RZ, RZ, R224 ;  /* 0x000000ffffdf7224 */ /* 0x000fe200078e00e0 */
[----:B------:R-:W-:Y:S01]  /*fe50*/  FSEL R39, R204, -INF , !P5 ;  /* 0xff800000cc277808 */ /* 0x000fe20006800000 */
[----:B------:R-:W-:Y:S01]  /*fe60*/  IMAD.MOV.U32 R224, RZ, RZ, R86 ;  /* 0x000000ffffe07224 */ /* 0x000fe200078e0056 */
[----:B------:R-:W-:Y:S01]  /*fe70*/  FSEL R47, R82, -INF , !P1 ;  /* 0xff800000522f7808 */ /* 0x000fe20004800000 */
[----:B------:R1:W3:Y:S01]  /*fe80*/  MUFU.TANH R86, R34 ;  /* 0x0000002200567308 */ /* 0x0002e20000002400 */
[----:B------:R-:W-:-:S02]  /*fe90*/  ISETP.GT.AND P5, PT, R33, R25, PT ;  /* 0x000000192100720c */ /* 0x000fc40003fa4270 */
[----:B--2---:R-:W-:Y:S02]  /*fea0*/  FSEL R135, R35, -INF , !P2 ;  /* 0xff80000023877808 */ /* 0x004fe40005000000 */
[----:B------:R-:W-:Y:S02]  /*feb0*/  ISETP.GT.AND P2, PT, R33, R28, PT ;  /* 0x0000001c2100720c */ /* 0x000fe40003f44270 */
[----:B------:R-:W-:Y:S02]  /*fec0*/  FSEL R35, R206, -INF , !P6 ;  /* 0xff800000ce237808 */ /* 0x000fe40007000000 */
[----:B------:R-:W-:Y:S02]  /*fed0*/  FSEL R43, R203, -INF , !P2 ;  /* 0xff800000cb2b7808 */ /* 0x000fe40005000000 */
[C---:B------:R-:W-:Y:S02]  /*fee0*/  ISETP.GT.AND P6, PT, R33.reuse, R27, PT ;  /* 0x0000001b2100720c */ /* 0x040fe40003fc4270 */
[----:B------:R-:W-:-:S02]  /*fef0*/  ISETP.GT.AND P2, PT, R33, R23, PT ;  /* 0x000000172100720c */ /* 0x000fc40003f44270 */
[----:B------:R-:W-:Y:S02]  /*ff00*/  FSEL R45, R202, -INF , !P6 ;  /* 0xff800000ca2d7808 */ /* 0x000fe40007000000 */
[----:B------:R-:W-:Y:S01]  /*ff10*/  FSEL R49, R201, -INF , !P5 ;  /* 0xff800000c9317808 */ /* 0x000fe20006800000 */
[----:B-1----:R-:W-:Y:S01]  /*ff20*/  FMUL.FTZ R34, R220, UR6 ;  /* 0x00000006dc227c20 */ /* 0x002fe20008410000 */
[----:B------:R-:W-:Y:S02]  /*ff30*/  FSEL R55, R81, -INF , !P2 ;  /* 0xff80000051377808 */ /* 0x000fe40005000000 */
[C---:B------:R-:W-:Y:S01]  /*ff40*/  ISETP.GT.AND P4, PT, R33.reuse, R24, PT ;  /* 0x000000182100720c */ /* 0x040fe20003f84270 */
[----:B------:R1:W2:Y:S01]  /*ff50*/  MUFU.TANH R83, R34 ;  /* 0x0000002200537308 */ /* 0x0002a20000002400 */
[C---:B------:R-:W-:Y:S02]  /*ff60*/  ISETP.GT.AND P6, PT, R33.reuse, R22, PT ;  /* 0x000000162100720c */ /* 0x040fe40003fc4270 */
[----:B------:R-:W-:-:S02]  /*ff70*/  ISETP.GT.AND P5, PT, R33, R20, PT ;  /* 0x000000142100720c */ /* 0x000fc40003fa4270 */
[----:B------:R-:W-:Y:S02]  /*ff80*/  FSEL R51, R200, -INF , !P4 ;  /* 0xff800000c8337808 */ /* 0x000fe40006000000 */
[----:B------:R-:W-:Y:S02]  /*ff90*/  FSEL R57, R124, -INF , !P6 ;  /* 0xff8000007c397808 */ /* 0x000fe40007000000 */
[----:B------:R-:W-:Y:S02]  /*ffa0*/  FSEL R61, R79, -INF , !P5 ;  /* 0xff8000004f3d7808 */ /* 0x000fe40006800000 */
[C---:B------:R-:W-:Y:S02]  /*ffb0*/  ISETP.GT.AND P1, PT, R33.reuse, R21, PT ;  /* 0x000000152100720c */ /* 0x040fe40003f24270 */
[C---:B------:R-:W-:Y:S02]  /*ffc0*/  ISETP.GT.AND P4, PT, R33.reuse, R19, PT ;  /* 0x000000132100720c */ /* 0x040fe40003f84270 */
[----:B------:R-:W-:-:S02]  /*ffd0*/  ISETP.GT.AND P6, PT, R33, R17, PT ;  /* 0x000000112100720c */ /* 0x000fc40003fc4270 */
[----:B------:R-:W-:Y:S01]  /*ffe0*/  ISETP.GT.AND P2, PT, R33, R18, PT ;  /* 0x000000122100720c */ /* 0x000fe20003f44270 */
[----:B-1----:R-:W-:Y:S01]  /*fff0*/  FMUL.FTZ R34, R221, UR6 ;  /* 0x00000006dd227c20 */ /* 0x002fe20008410000 */
[----:B------:R-:W-:Y:S02]  /*10000*/  FSEL R59, R122, -INF , !P1 ;  /* 0xff8000007a3b7808 */ /* 0x000fe40004800000 */
[----:B------:R-:W-:Y:S01]  /*10010*/  FSEL R63, R120, -INF , !P4 ;  /* 0xff800000783f7808 */ /* 0x000fe20006000000 */
[----:B------:R1:W-:Y:S01]  /*10020*/  MUFU.TANH R82, R34 ;  /* 0x0000002200527308 */ /* 0x0003e20000002400 */
        /* <DEDUP_REMOVED lines=8> */
[----:B------:R-:W-:Y:S01]  /*100b0*/  FSEL R98, R102, -INF , !P6 ;  /* 0xff80000066627808 */ /* 0x000fe20007000000 */
[----:B-1----:R-:W-:Y:S01]  /*100c0*/  FMUL.FTZ R34, R222, UR6 ;  /* 0x00000006de227c20 */ /* 0x002fe20008410000 */
[----:B------:R-:W-:-:S02]  /*100d0*/  FSEL R102, R74, -INF , !P1 ;  /* 0xff8000004a667808 */ /* 0x000fc40004800000 */
[C---:B------:R-:W-:Y:S01]  /*100e0*/  ISETP.GT.AND P5, PT, R33.reuse, R15, PT ;  /* 0x0000000f2100720c */ /* 0x040fe20003fa4270 */
[----:B------:R1:W4:Y:S01]  /*100f0*/  MUFU.TANH R81, R34 ;  /* 0x0000002200517308 */ /* 0x0003220000002400 */
[----:B------:R-:W-:Y:S02]  /*10100*/  ISETP.GT.AND P2, PT, R33, R13, PT ;  /* 0x0000000d2100720c */ /* 0x000fe40003f44270 */
[----:B------:R-:W-:Y:S02]  /*10110*/  FSEL R71, R71, -INF , !P5 ;  /* 0xff80000047477808 */ /* 0x000fe40006800000 */
[----:B------:R-:W-:Y:S02]  /*10120*/  FSEL R94, R94, -INF , !P2 ;  /* 0xff8000005e5e7808 */ /* 0x000fe40005000000 */
[C---:B------:R-:W-:Y:S02]  /*10130*/  ISETP.GT.AND P5, PT, R33.reuse, R10, PT ;  /* 0x0000000a2100720c */ /* 0x040fe40003fa4270 */
[----:B------:R-:W-:-:S02]  /*10140*/  ISETP.GT.AND P4, PT, R33, R9, PT ;  /* 0x000000092100720c */ /* 0x000fc40003f84270 */
[C---:B------:R-:W-:Y:S02]  /*10150*/  ISETP.GT.AND P2, PT, R33.reuse, R8, PT ;  /* 0x000000082100720c */ /* 0x040fe40003f44270 */
[C---:B------:R-:W-:Y:S02]  /*10160*/  ISETP.GT.AND P6, PT, R33.reuse, R7, PT ;  /* 0x000000072100720c */ /* 0x040fe40003fc4270 */
[----:B------:R-:W-:Y:S02]  /*10170*/  ISETP.GT.AND P1, PT, R33, R6, PT ;  /* 0x000000062100720c */ /* 0x000fe40003f24270 */
[----:B------:R-:W-:Y:S01]  /*10180*/  FSEL R91, R91, -INF , !P5 ;  /* 0xff8000005b5b7808 */ /* 0x000fe20006800000 */
[----:B-1----:R-:W-:Y:S01]  /*10190*/  FMUL.FTZ R34, R223, UR6 ;  /* 0x00000006df227c20 */ /* 0x002fe20008410000 */
[----:B---3--:R-:W-:Y:S01]  /*101a0*/  FSEL R86, R86, -INF , !P4 ;  /* 0xff80000056567808 */ /* 0x008fe20006000000 */
[----:B------:R-:W-:Y:S01]  /*101b0*/  IMAD.MOV.U32 R223, RZ, RZ, R239 ;  /* 0x000000ffffdf7224 */ /* 0x000fe200078e00ef */
[----:B--2---:R-:W-:Y:S01]  /*101c0*/  FSEL R83, R83, -INF , !P2 ;  /* 0xff80000053537808 */ /* 0x004fe20005000000 */
[----:B------:R1:W2:Y:S01]  /*101d0*/  MUFU.TANH R79, R34 ;  /* 0x00000022004f7308 */ /* 0x0002a20000002400 */
[----:B----4-:R-:W-:-:S02]  /*101e0*/  FSEL R114, R81, -INF , !P1 ;  /* 0xff80000051727808 */ /* 0x010fc40004800000 */
[C---:B------:R-:W-:Y:S02]  /*101f0*/  ISETP.GT.AND P5, PT, R33.reuse, R5, PT ;  /* 0x000000052100720c */ /* 0x040fe40003fa4270 */
[C---:B------:R-:W-:Y:S02]  /*10200*/  ISETP.GT.AND P4, PT, R33.reuse, R4, PT ;  /* 0x000000042100720c */ /* 0x040fe40003f84270 */
[C---:B------:R-:W-:Y:S02]  /*10210*/  ISETP.GT.AND P2, PT, R33.reuse, R3, PT ;  /* 0x000000032100720c */ /* 0x040fe40003f44270 */
[----:B------:R-:W-:Y:S01]  /*10220*/  ISETP.GT.AND P1, PT, R33, R0, PT ;  /* 0x000000002100720c */ /* 0x000fe20003f24270 */
[----:B-1----:R-:W-:Y:S01]  /*10230*/  FMUL.FTZ R34, R224, UR6 ;  /* 0x00000006e0227c20 */ /* 0x002fe20008410000 */
[----:B--2---:R-:W-:Y:S02]  /*10240*/  FSEL R115, R79, -INF , !P5 ;  /* 0xff8000004f737808 */ /* 0x004fe40006800000 */
[----:B------:R-:W-:Y:S01]  /*10250*/  ISETP.GT.AND P5, PT, R243, R32, PT ;  /* 0x00000020f300720c */ /* 0x000fe20003fa4270 */
[----:B------:R1:W2:Y:S02]  /*10260*/  MUFU.TANH R78, R34 ;  /* 0x00000022004e7308 */ /* 0x0002a40000002400 */
[----:B-1----:R-:W-:Y:S01]  /*10270*/  FMUL.FTZ R34, R225, UR6 ;  /* 0x00000006e1227c20 */ /* 0x002fe20008410000 */
[----:B--2---:R-:W-:-:S02]  /*10280*/  FSEL R120, R78, -INF , !P4 ;  /* 0xff8000004e787808 */ /* 0x004fc40006000000 */
[----:B------:R-:W-:-:S03]  /*10290*/  ISETP.GE.AND P4, PT, R32, R244, PT ;  /* 0x000000f42000720c */ /* 0x000fc60003f86270 */
[----:B------:R1:W2:Y:S02]  /*102a0*/  MUFU.TANH R75, R34 ;  /* 0x00000022004b7308 */ /* 0x0002a40000002400 */
[----:B-1----:R-:W-:Y:S01]  /*102b0*/  FMUL.FTZ R34, R226, UR6 ;  /* 0x00000006e2227c20 */ /* 0x002fe20008410000 */
[----:B--2---:R-:W-:Y:S02]  /*102c0*/  FSEL R122, R75, -INF , !P2 ;  /* 0xff8000004b7a7808 */ /* 0x004fe40005000000 */
[----:B------:R-:W-:-:S03]  /*102d0*/  ISETP.GE.AND P2, PT, R32, R247, PT ;  /* 0x000000f72000720c */ /* 0x000fc60003f46270 */
[----:B------:R1:W2:Y:S02]  /*102e0*/  MUFU.TANH R74, R34 ;  /* 0x00000022004a7308 */ /* 0x0002a40000002400 */
[----:B-1----:R-:W-:Y:S01]  /*102f0*/  FMUL.FTZ R34, R111, UR6 ;  /* 0x000000066f227c20 */ /* 0x002fe20008410000 */
[----:B------:R-:W-:Y:S01]  /*10300*/  FSEL R111, R82, -INF , !P6 ;  /* 0xff800000526f7808 */ /* 0x000fe20007000000 */
[----:B------:R-:W-:Y:S01]  /*10310*/  FMUL.FTZ R82, R213, UR6 ;  /* 0x00000006d5527c20 */ /* 0x000fe20008410000 */
[----:B------:R-:W-:Y:S01]  /*10320*/  ISETP.GT.AND P6, PT, R33, R2, PT ;  /* 0x000000022100720c */ /* 0x000fe20003fc4270 */
[----:B------:R-:W-:Y:S01]  /*10330*/  FMUL.FTZ R33, R227, UR6 ;  /* 0x00000006e3217c20 */ /* 0x000fe20008410000 */
[----:B------:R-:W-:Y:S01]  /*10340*/  IMAD.MOV.U32 R227, RZ, RZ, R248 ;  /* 0x000000ffffe37224 */ /* 0x000fe200078e00f8 */
[----:B------:R-:W1:Y:S01]  /*10350*/  MUFU.TANH R34, R34 ;  /* 0x0000002200227308 */ /* 0x000e620000002400 */
[----:B--2---:R-:W-:Y:S02]  /*10360*/  FSEL R124, R74, -INF , !P6 ;  /* 0xff8000004a7c7808 */ /* 0x004fe40007000000 */
[----:B------:R-:W-:-:S04]  /*10370*/  ISETP.GE.AND P6, PT, R32, R250, PT ;  /* 0x000000fa2000720c */ /* 0x000fc80003fc6270 */
[----:B------:R-:W-:Y:S01]  /*10380*/  FSEL R78, R35, -INF , !P6 ;  /* 0xff800000234e7808 */ /* 0x000fe20007000000 */
[----:B------:R2:W3:Y:S01]  /*10390*/  MUFU.TANH R81, R33 ;  /* 0x0000002100517308 */ /* 0x0004e20000002400 */
[----:B------:R-:W-:-:S04]  /*103a0*/  ISETP.GE.AND P6, PT, R31, R250, PT ;  /* 0x000000fa1f00720c */ /* 0x000fc80003fc6270 */
[----:B------:R-:W-:Y:S02]  /*103b0*/  FSEL R37, R37, -INF , !P6 ;  /* 0xff80000025257808 */ /* 0x000fe40007000000 */
[-C--:B------:R-:W-:Y:S01]  /*103c0*/  ISETP.GE.AND P6, PT, R30, R250.reuse, PT ;  /* 0x000000fa1e00720c */ /* 0x080fe20003fc6270 */
[----:B------:R1:W4:Y:S03]  /*103d0*/  MUFU.TANH R75, R82 ;  /* 0x00000052004b7308 */ /* 0x0003260000002400 */
[----:B------:R-:W-:Y:S02]  /*103e0*/  FSEL R39, R39, -INF , !P6 ;  /* 0xff80000027277808 */ /* 0x000fe40007000000 */
[----:B------:R-:W-:Y:S02]  /*103f0*/  ISETP.GE.AND P6, PT, R29, R250, PT ;  /* 0x000000fa1d00720c */ /* 0x000fe40003fc6270 */
[----:B--2---:R-:W-:-:S02]  /*10400*/  IADD3 R33, PT, PT, R243, 0x48, RZ ;  /* 0x00000048f3217810 */ /* 0x004fc40007ffe0ff */
[----:B-1----:R-:W-:Y:S02]  /*10410*/  FSEL R82, R34, -INF , !P1 ;  /* 0xff80000022527808 */ /* 0x002fe40004800000 */
[----:B------:R-:W-:Y:S02]  /*10420*/  FSEL R34, R207, -INF , !P5 ;  /* 0xff800000cf227808 */ /* 0x000fe40006800000 */
[----:B------:R-:W-:Y:S02]  /*10430*/  ISETP.GE.AND P1, PT, R32, R251, PT ;  /* 0x000000fb2000720c */ /* 0x000fe40003f26270 */
[----:B------:R-:W-:Y:S01]  /*10440*/  ISETP.GT.AND P5, PT, R33, R32, PT ;  /* 0x000000202100720c */ /* 0x000fe20003fa4270 */
[----:B------:R-:W-:Y:S01]  /*10450*/  FMUL.FTZ R32, R219, UR6 ;  /* 0x00000006db207c20 */ /* 0x000fe20008410000 */
[----:B------:R-:W-:Y:S01]  /*10460*/  FSEL R207, R34, -INF , !P4 ;  /* 0xff80000022cf7808 */ /* 0x000fe20006000000 */
[----:B------:R-:W-:Y:S01]  /*10470*/  FMUL.FTZ R34, R216, UR6 ;  /* 0x00000006d8227c20 */ /* 0x000fe20008410000 */
[----:B------:R-:W-:Y:S01]  /*10480*/  ISETP.GT.AND P4, PT, R243, R31, PT ;  /* 0x0000001ff300720c */ /* 0x000fe20003f84270 */
[----:B------:R3:W1:Y:S01]  /*10490*/  MUFU.TANH R74, R32 ;  /* 0x00000020004a7308 */ /* 0x0006620000002400 */
[----:B------:R-:W-:Y:S01]  /*104a0*/  IMAD.MOV.U32 R219, RZ, RZ, R209 ;  /* 0x000000ffffdb7224 */ /* 0x000fe200078e00d1 */
[----:B------:R-:W-:Y:S01]  /*104b0*/  FSEL R209, R36, -INF , !P2 ;  /* 0xff80000024d17808 */ /* 0x000fe20005000000 */
[----:B------:R-:W-:Y:S01]  /*104c0*/  FMUL.FTZ R36, R218, UR6 ;  /* 0x00000006da247c20 */ /* 0x000fe20008410000 */
[----:B------:R-:W-:-:S04]  /*104d0*/  ISETP.GE.AND P2, PT, R31, R244, PT ;  /* 0x000000f41f00720c */ /* 0x000fc80003f46270 */
[----:B------:R-:W2:Y:S01]  /*104e0*/  MUFU.TANH R35, R34 ;  /* 0x0000002200237308 */ /* 0x000ea20000002400 */
[----:B---3--:R-:W-:Y:S02]  /*104f0*/  FSEL R32, R81, -INF , !P5 ;  /* 0xff80000051207808 */ /* 0x008fe40006800000 */
[----:B------:R-:W-:Y:S02]  /*10500*/  ISETP.GE.AND P5, PT, R31, R247, PT ;  /* 0x000000f71f00720c */ /* 0x000fe40003fa6270 */
[----:B------:R-:W-:Y:S02]  /*10510*/  FSEL R79, R32, -INF , !P1 ;  /* 0xff800000204f7808 */ /* 0x000fe40004800000 */
[----:B----4-:R-:W-:Y:S02]  /*10520*/  FSEL R32, R75, -INF , !P4 ;  /* 0xff8000004b207808 */ /* 0x010fe40006000000 */
[----:B------:R-:W-:Y:S02]  /*10530*/  ISETP.GE.AND P1, PT, R31, R251, PT ;  /* 0x000000fb1f00720c */ /* 0x000fe40003f26270 */
[----:B------:R-:W-:Y:S01]  /*10540*/  ISETP.GT.AND P4, PT, R33, R31, PT ;  /* 0x0000001f2100720c */ /* 0x000fe20003f84270 */
[----:B------:R-:W-:Y:S01]  /*10550*/  FMUL.FTZ R31, R217, UR6 ;  /* 0x00000006d91f7c20 */ /* 0x000fe20008410000 */
[----:B------:R-:W-:-:S02]  /*10560*/  FSEL R75, R32, -INF , !P2 ;  /* 0xff800000204b7808 */ /* 0x000fc40005000000 */
[----:B------:R-:W-:Y:S01]  /*10570*/  ISETP.GT.AND P2, PT, R243, R30, PT ;  /* 0x0000001ef300720c */ /* 0x000fe20003f44270 */
[----:B------:R1:W3:Y:S01]  /*10580*/  MUFU.TANH R34, R31 ;  /* 0x0000001f00227308 */ /* 0x0002e20000002400 */
[----:B------:R-:W-:Y:S02]  /*10590*/  FSEL R205, R38, -INF , !P5 ;  /* 0xff80000026cd7808 */ /* 0x000fe40006800000 */
[----:B------:R-:W-:-:S05]  /*105a0*/  ISETP.GE.AND P5, PT, R30, R244, PT ;  /* 0x000000f41e00720c */ /* 0x000fca0003fa6270 */
[----:B------:R4:W3:Y:S01]  /*105b0*/  MUFU.TANH R32, R36 ;  /* 0x0000002400207308 */ /* 0x0008e20000002400 */
[----:B-1----:R-:W-:Y:S02]  /*105c0*/  FSEL R31, R74, -INF , !P4 ;  /* 0xff8000004a1f7808 */ /* 0x002fe40006000000 */
[C---:B------:R-:W-:Y:S02]  /*105d0*/  ISETP.GE.AND P4, PT, R30.reuse, R247, PT ;  /* 0x000000f71e00720c */ /* 0x040fe40003f86270 */
[----:B------:R-:W-:Y:S02]  /*105e0*/  FSEL R38, R31, -INF , !P1 ;  /* 0xff8000001f267808 */ /* 0x000fe40004800000 */
[----:B--2---:R-:W-:Y:S01]  /*105f0*/  FSEL R31, R35, -INF , !P2 ;  /* 0xff800000231f7808 */ /* 0x004fe20005000000 */
[----:B------:R-:W-:Y:S01]  /*10600*/  FMUL.FTZ R35, R219, UR6 ;  /* 0x00000006db237c20 */ /* 0x000fe20008410000 */
[----:B------:R-:W-:Y:S02]  /*10610*/  ISETP.GE.AND P1, PT, R30, R251, PT ;  /* 0x000000fb1e00720c */ /* 0x000fe40003f26270 */
[----:B------:R-:W-:Y:S01]  /*10620*/  ISETP.GT.AND P2, PT, R33, R30, PT ;  /* 0x0000001e2100720c */ /* 0x000fe20003f44270 */
[----:B------:R-:W-:Y:S01]  /*10630*/  FMUL.FTZ R30, R231, UR6 ;  /* 0x00000006e71e7c20 */ /* 0x000fe20008410000 */
[----:B------:R-:W-:Y:S01]  /*10640*/  FSEL R206, R31, -INF , !P5 ;  /* 0xff8000001fce7808 */ /* 0x000fe20006800000 */
[----:B------:R-:W-:Y:S01]  /*10650*/  IMAD.MOV.U32 R231, RZ, RZ, R215 ;  /* 0x000000ffffe77224 */ /* 0x000fe200078e00d7 */
[----:B------:R-:W-:Y:S01]  /*10660*/  ISETP.GT.AND P5, PT, R243, R29, PT ;  /* 0x0000001df300720c */ /* 0x000fe20003fa4270 */
[----:B------:R3:W1:Y:S01]  /*10670*/  MUFU.TANH R31, R30 ;  /* 0x0000001e001f7308 */ /* 0x0006620000002400 */
[----:B------:R-:W-:Y:S01]  /*10680*/  IMAD.MOV.U32 R215, RZ, RZ, R214 ;  /* 0x000000ffffd77224 */ /* 0x000fe200078e00d6 */
[----:B----4-:R-:W-:Y:S01]  /*10690*/  FSEL R36, R41, -INF , !P6 ;  /* 0xff80000029247808 */ /* 0x010fe20007000000 */
[----:B------:R-:W-:Y:S01]  /*106a0*/  IMAD.MOV.U32 R214, RZ, RZ, R208 ;  /* 0x000000ffffd67224 */ /* 0x000fe200078e00d0 */
[----:B------:R-:W-:-:S02]  /*106b0*/  FSEL R208, R40, -INF , !P4 ;  /* 0xff80000028d07808 */ /* 0x000fc40006000000 */
[C---:B------:R-:W-:Y:S02]  /*106c0*/  ISETP.GE.AND P4, PT, R29.reuse, R244, PT ;  /* 0x000000f41d00720c */ /* 0x040fe40003f86270 */
[----:B------:R-:W-:Y:S02]  /*106d0*/  ISETP.GE.AND P6, PT, R28, R250, PT ;  /* 0x000000fa1c00720c */ /* 0x000fe40003fc6270 */
[----:B---3--:R-:W-:Y:S02]  /*106e0*/  FSEL R30, R34, -INF , !P2 ;  /* 0xff800000221e7808 */ /* 0x008fe40005000000 */
[----:B------:R2:W3:Y:S01]  /*106f0*/  MUFU.TANH R34, R35 ;  /* 0x0000002300227308 */ /* 0x0004e20000002400 */
[----:B------:R-:W-:Y:S02]  /*10700*/  ISETP.GE.AND P2, PT, R29, R247, PT ;  /* 0x000000f71d00720c */ /* 0x000fe40003f46270 */
[----:B------:R-:W-:Y:S02]  /*10710*/  FSEL R40, R30, -INF , !P1 ;  /* 0xff8000001e287808 */ /* 0x000fe40004800000 */
[----:B------:R-:W-:-:S02]  /*10720*/  FSEL R30, R32, -INF , !P5 ;  /* 0xff800000201e7808 */ /* 0x000fc40006800000 */
[----:B------:R-:W-:Y:S02]  /*10730*/  ISETP.GE.AND P1, PT, R29, R251, PT ;  /* 0x000000fb1d00720c */ /* 0x000fe40003f26270 */
[----:B------:R-:W-:Y:S01]  /*10740*/  ISETP.GT.AND P5, PT, R33, R29, PT ;  /* 0x0000001d2100720c */ /* 0x000fe20003fa4270 */
[----:B------:R-:W-:Y:S01]  /*10750*/  FMUL.FTZ R29, R228, UR6 ;  /* 0x00000006e41d7c20 */ /* 0x000fe20008410000 */
[----:B------:R-:W-:Y:S01]  /*10760*/  FSEL R74, R30, -INF , !P4 ;  /* 0xff8000001e4a7808 */ /* 0x000fe20006000000 */
[----:B------:R-:W-:Y:S01]  /*10770*/  FMUL.FTZ R30, R214, UR6 ;  /* 0x00000006d61e7c20 */ /* 0x000fe20008410000 */
[----:B------:R-:W-:Y:S01]  /*10780*/  ISETP.GT.AND P4, PT, R243, R28, PT ;  /* 0x0000001cf300720c */ /* 0x000fe20003f84270 */
[----:B------:R1:W4:Y:S01]  /*10790*/  MUFU.TANH R32, R29 ;  /* 0x0000001d00207308 */ /* 0x0003220000002400 */
[----:B------:R-:W-:Y:S02]  /*107a0*/  FSEL R81, R42, -INF , !P2 ;  /* 0xff8000002a517808 */ /* 0x000fe40005000000 */
[----:B------:R-:W-:Y:S01]  /*107b0*/  ISETP.GE.AND P2, PT, R28, R244, PT ;  /* 0x000000f41c00720c */ /* 0x000fe20003f46270 */
[----:B--2---:R-:W-:Y:S01]  /*107c0*/  FMUL.FTZ R35, R229, UR6 ;  /* 0x00000006e5237c20 */ /* 0x004fe20008410000 */
[----:B------:R-:W-:Y:S01]  /*107d0*/  FSEL R214, R43, -INF , !P6 ;  /* 0xff8000002bd67808 */ /* 0x000fe20007000000 */
[----:B------:R-:W-:Y:S01]  /*107e0*/  IMAD.MOV.U32 R229, RZ, RZ, R252 ;  /* 0x000000ffffe57224 */ /* 0x000fe200078e00fc */
[----:B------:R-:W-:Y:S01]  /*107f0*/  ISETP.GE.AND P6, PT, R27, R250, PT ;  /* 0x000000fa1b00720c */ /* 0x000fe20003fc6270 */
[----:B------:R-:W-:Y:S01]  /*10800*/  MUFU.TANH R30, R30 ;  /* 0x0000001e001e7308 */ /* 0x000fe20000002400 */
[----:B-1----:R-:W-:-:S07]  /*10810*/  FSEL R29, R31, -INF , !P5 ;  /* 0xff8000001f1d7808 */ /* 0x002fce0006800000 */
[----:B------:R1:W2:Y:S01]  /*10820*/  MUFU.TANH R31, R35 ;  /* 0x00000023001f7308 */ /* 0x0002a20000002400 */
[----:B------:R-:W-:-:S04]  /*10830*/  ISETP.GE.AND P5, PT, R28, R247, PT ;  /* 0x000000f71c00720c */ /* 0x000fc80003fa6270 */
[----:B------:R-:W-:Y:S02]  /*10840*/  FSEL R222, R44, -INF , !P5 ;  /* 0xff8000002cde7808 */ /* 0x000fe40006800000 */
[----:B------:R-:W-:Y:S02]  /*10850*/  ISETP.GE.AND P5, PT, R27, R244, PT ;  /* 0x000000f41b00720c */ /* 0x000fe40003fa6270 */
[----:B-1----:R-:W-:Y:S02]  /*10860*/  FSEL R35, R29, -INF , !P1 ;  /* 0xff8000001d237808 */ /* 0x002fe40004800000 */
[----:B---3--:R-:W-:Y:S02]  /*10870*/  FSEL R29, R34, -INF , !P4 ;  /* 0xff800000221d7808 */ /* 0x008fe40006000000 */
[----:B------:R-:W-:Y:S02]  /*10880*/  ISETP.GE.AND P1, PT, R28, R251, PT ;  /* 0x000000fb1c00720c */ /* 0x000fe40003f26270 */
[----:B------:R-:W-:Y:S01]  /*10890*/  ISETP.GT.AND P4, PT, R33, R28, PT ;  /* 0x0000001c2100720c */ /* 0x000fe20003f84270 */
[----:B------:R-:W-:Y:S01]  /*108a0*/  FMUL.FTZ R28, R231, UR6 ;  /* 0x00000006e71c7c20 */ /* 0x000fe20008410000 */
[----:B------:R-:W-:Y:S01]  /*108b0*/  FSEL R221, R29, -INF , !P2 ;  /* 0xff8000001ddd7808 */ /* 0x000fe20005000000 */
[----:B------:R-:W-:Y:S01]  /*108c0*/  IMAD.MOV.U32 R231, RZ, RZ, R215 ;  /* 0x000000ffffe77224 */ /* 0x000fe200078e00d7 */
[----:B------:R-:W-:Y:S01]  /*108d0*/  ISETP.GT.AND P2, PT, R243, R27, PT ;  /* 0x0000001bf300720c */ /* 0x000fe20003f44270 */
[----:B------:R4:W1:Y:S02]  /*108e0*/  MUFU.TANH R29, R28 ;  /* 0x0000001c001d7308 */ /* 0x0008640000002400 */
[----:B----4-:R-:W-:Y:S01]  /*108f0*/  FSEL R28, R32, -INF , !P4 ;  /* 0xff800000201c7808 */ /* 0x010fe20006000000 */
[----:B------:R-:W-:Y:S01]  /*10900*/  FMUL.FTZ R32, R212, UR6 ;  /* 0x00000006d4207c20 */ /* 0x000fe20008410000 */
[----:B------:R-:W-:-:S02]  /*10910*/  ISETP.GE.AND P4, PT, R27, R247, PT ;  /* 0x000000f71b00720c */ /* 0x000fc40003f86270 */
[----:B------:R-:W-:Y:S02]  /*10920*/  FSEL R215, R28, -INF , !P1 ;  /* 0xff8000001cd77808 */ /* 0x000fe40004800000 */
[----:B--2---:R-:W-:Y:S02]  /*10930*/  FSEL R28, R31, -INF , !P2 ;  /* 0xff8000001f1c7808 */ /* 0x004fe40005000000 */
[----:B------:R-:W-:Y:S02]  /*10940*/  ISETP.GE.AND P1, PT, R27, R251, PT ;  /* 0x000000fb1b00720c */ /* 0x000fe40003f26270 */
[----:B------:R-:W-:Y:S01]  /*10950*/  ISETP.GT.AND P2, PT, R33, R27, PT ;  /* 0x0000001b2100720c */ /* 0x000fe20003f44270 */
[----:B------:R-:W-:Y:S01]  /*10960*/  FMUL.FTZ R27, R230, UR6 ;  /* 0x00000006e61b7c20 */ /* 0x000fe20008410000 */
[----:B------:R-:W-:Y:S01]  /*10970*/  FSEL R218, R28, -INF , !P5 ;  /* 0xff8000001cda7808 */ /* 0x000fe20006800000 */
[----:B------:R-:W-:Y:S01]  /*10980*/  FMUL.FTZ R28, R76, UR6 ;  /* 0x000000064c1c7c20 */ /* 0x000fe20008410000 */
[----:B------:R-:W-:Y:S01]  /*10990*/  ISETP.GT.AND P5, PT, R243, R26, PT ;  /* 0x0000001af300720c */ /* 0x000fe20003fa4270 */
[----:B------:R1:W2:Y:S01]  /*109a0*/  MUFU.TANH R31, R27 ;  /* 0x0000001b001f7308 */ /* 0x0002a20000002400 */
[----:B------:R-:W-:Y:S01]  /*109b0*/  FSEL R220, R46, -INF , !P4 ;  /* 0xff8000002edc7808 */ /* 0x000fe20006000000 */
[----:B------:R-:W-:Y:S01]  /*109c0*/  IMAD.MOV.U32 R230, RZ, RZ, R211 ;  /* 0x000000ffffe67224 */ /* 0x000fe200078e00d3 */
[----:B------:R-:W-:-:S02]  /*109d0*/  FSEL R212, R45, -INF , !P6 ;  /* 0xff8000002dd47808 */ /* 0x000fc40007000000 */
[C---:B------:R-:W-:Y:S01]  /*109e0*/  ISETP.GE.AND P4, PT, R26.reuse, R244, PT ;  /* 0x000000f41a00720c */ /* 0x040fe20003f86270 */
[----:B------:R-:W-:Y:S01]  /*109f0*/  IMAD.MOV.U32 R226, RZ, RZ, R230 ;  /* 0x000000ffffe27224 */ /* 0x000fe200078e00e6 */
[----:B------:R-:W-:Y:S01]  /*10a00*/  ISETP.GE.AND P6, PT, R26, R250, PT ;  /* 0x000000fa1a00720c */ /* 0x000fe20003fc6270 */
[----:B------:R-:W-:Y:S01]  /*10a10*/  MUFU.TANH R28, R28 ;  /* 0x0000001c001c7308 */ /* 0x000fe20000002400 */
[----:B-1----:R-:W-:-:S07]  /*10a20*/  FSEL R27, R29, -INF , !P2 ;  /* 0xff8000001d1b7808 */ /* 0x002fce0005000000 */
[----:B------:R-:W1:Y:S01]  /*10a30*/  MUFU.TANH R29, R32 ;  /* 0x00000020001d7308 */ /* 0x000e620000002400 */
[----:B------:R-:W-:Y:S02]  /*10a40*/  ISETP.GE.AND P2, PT, R26, R247, PT ;  /* 0x000000f71a00720c */ /* 0x000fe40003f46270 */
[----:B------:R-:W-:Y:S02]  /*10a50*/  FSEL R213, R27, -INF , !P1 ;  /* 0xff8000001bd57808 */ /* 0x000fe40004800000 */
[----:B------:R-:W-:Y:S01]  /*10a60*/  FSEL R27, R30, -INF , !P5 ;  /* 0xff8000001e1b7808 */ /* 0x000fe20006800000 */
[----:B------:R-:W-:Y:S01]  /*10a70*/  FMUL.FTZ R30, R77, UR6 ;  /* 0x000000064d1e7c20 */ /* 0x000fe20008410000 */
[----:B------:R-:W-:Y:S02]  /*10a80*/  ISETP.GE.AND P1, PT, R26, R251, PT ;  /* 0x000000fb1a00720c */ /* 0x000fe40003f26270 */
[----:B------:R-:W-:Y:S01]  /*10a90*/  ISETP.GT.AND P5, PT, R33, R26, PT ;  /* 0x0000001a2100720c */ /* 0x000fe20003fa4270 */
[----:B------:R-:W-:Y:S01]  /*10aa0*/  FMUL.FTZ R26, R231, UR6 ;  /* 0x00000006e71a7c20 */ /* 0x000fe20008410000 */
[----:B------:R-:W-:Y:S01]  /*10ab0*/  FSEL R217, R27, -INF , !P4 ;  /* 0xff8000001bd97808 */ /* 0x000fe20006000000 */
[----:B------:R-:W-:Y:S01]  /*10ac0*/  IMAD.MOV.U32 R231, RZ, RZ, R210 ;  /* 0x000000ffffe77224 */ /* 0x000fe200078e00d2 */
[----:B------:R-:W-:Y:S01]  /*10ad0*/  ISETP.GT.AND P4, PT, R243, R25, PT ;  /* 0x00000019f300720c */ /* 0x000fe20003f84270 */
[----:B------:R2:W3:Y:S01]  /*10ae0*/  MUFU.TANH R27, R26 ;  /* 0x0000001a001b7308 */ /* 0x0004e20000002400 */
[----:B------:R-:W-:Y:S01]  /*10af0*/  FSEL R219, R48, -INF , !P2 ;  /* 0xff80000030db7808 */ /* 0x000fe20005000000 */
[----:B------:R-:W-:Y:S01]  /*10b00*/  IMAD.MOV.U32 R230, RZ, RZ, R231 ;  /* 0x000000ffffe67224 */ /* 0x000fe200078e00e7 */
[----:B------:R-:W-:Y:S01]  /*10b10*/  FSEL R210, R47, -INF , !P6 ;  /* 0xff8000002fd27808 */ /* 0x000fe20007000000 */
[----:B------:R-:W-:Y:S01]  /*10b20*/  IMAD.MOV.U32 R231, RZ, RZ, R245 ;  /* 0x000000ffffe77224 */ /* 0x000fe200078e00f5 */
[----:B------:R-:W-:-:S02]  /*10b30*/  ISETP.GE.AND P2, PT, R25, R244, PT ;  /* 0x000000f41900720c */ /* 0x000fc40003f46270 */
[----:B------:R-:W-:Y:S02]  /*10b40*/  ISETP.GE.AND P6, PT, R25, R250, PT ;  /* 0x000000fa1900720c */ /* 0x000fe40003fc6270 */
[----:B--2---:R-:W-:Y:S02]  /*10b50*/  FSEL R26, R31, -INF , !P5 ;  /* 0xff8000001f1a7808 */ /* 0x004fe40006800000 */
[----:B------:R-:W-:Y:S02]  /*10b60*/  ISETP.GE.AND P5, PT, R25, R247, PT ;  /* 0x000000f71900720c */ /* 0x000fe40003fa6270 */
[----:B------:R-:W-:Y:S02]  /*10b70*/  FSEL R211, R26, -INF , !P1 ;  /* 0xff8000001ad37808 */ /* 0x000fe40004800000 */
[----:B-1----:R-:W-:Y:S02]  /*10b80*/  FSEL R26, R29, -INF , !P4 ;  /* 0xff8000001d1a7808 */ /* 0x002fe40006000000 */
[----:B------:R-:W-:-:S02]  /*10b90*/  ISETP.GE.AND P1, PT, R25, R251, PT ;  /* 0x000000fb1900720c */ /* 0x000fc40003f26270 */
[----:B------:R-:W-:Y:S01]  /*10ba0*/  ISETP.GT.AND P4, PT, R33, R25, PT ;  /* 0x000000192100720c */ /* 0x000fe20003f84270 */
[----:B------:R-:W-:Y:S01]  /*10bb0*/  FMUL.FTZ R25, R130, UR6 ;  /* 0x0000000682197c20 */ /* 0x000fe20008410000 */
[----:B------:R-:W-:Y:S01]  /*10bc0*/  FSEL R130, R26, -INF , !P2 ;  /* 0xff8000001a827808 */ /* 0x000fe20005000000 */
[----:B------:R-:W-:Y:S01]  /*10bd0*/  FMUL.FTZ R26, R131, UR6 ;  /* 0x00000006831a7c20 */ /* 0x000fe20008410000 */
[----:B------:R-:W-:Y:S01]  /*10be0*/  ISETP.GT.AND P2, PT, R243, R24, PT ;  /* 0x00000018f300720c */ /* 0x000fe20003f44270 */
[----:B------:R3:W1:Y:S01]  /*10bf0*/  MUFU.TANH R29, R25 ;  /* 0x00000019001d7308 */ /* 0x0006620000002400 */
[----:B------:R-:W-:Y:S02]  /*10c00*/  FSEL R216, R50, -INF , !P5 ;  /* 0xff80000032d87808 */ /* 0x000fe40006800000 */
[----:B------:R-:W-:Y:S02]  /*10c10*/  ISETP.GE.AND P5, PT, R24, R244, PT ;  /* 0x000000f41800720c */ /* 0x000fe40003fa6270 */
[----:B------:R-:W-:-:S02]  /*10c20*/  FSEL R31, R49, -INF , !P6 ;  /* 0xff800000311f7808 */ /* 0x000fc40007000000 */
[-C--:B------:R-:W-:Y:S01]  /*10c30*/  ISETP.GE.AND P6, PT, R24, R250.reuse, PT ;  /* 0x000000fa1800720c */ /* 0x080fe20003fc6270 */
[----:B------:R-:W-:Y:S03]  /*10c40*/  MUFU.TANH R26, R26 ;  /* 0x0000001a001a7308 */ /* 0x000fe60000002400 */
[----:B------:R-:W-:Y:S02]  /*10c50*/  FSEL R225, R51, -INF , !P6 ;  /* 0xff80000033e17808 */ /* 0x000fe40007000000 */
[----:B------:R-:W-:-:S04]  /*10c60*/  ISETP.GE.AND P6, PT, R23, R250, PT ;  /* 0x000000fa1700720c */ /* 0x000fc80003fc6270 */
[----:B------:R-:W-:Y:S02]  /*10c70*/  FSEL R131, R55, -INF , !P6 ;  /* 0xff80000037837808 */ /* 0x000fe40007000000 */
[----:B---3--:R-:W-:Y:S02]  /*10c80*/  FSEL R25, R27, -INF , !P4 ;  /* 0xff8000001b197808 */ /* 0x008fe40006000000 */
[----:B------:R2:W3:Y:S01]  /*10c90*/  MUFU.TANH R27, R30 ;  /* 0x0000001e001b7308 */ /* 0x0004e20000002400 */
[----:B------:R-:W-:Y:S02]  /*10ca0*/  ISETP.GE.AND P4, PT, R24, R247, PT ;  /* 0x000000f71800720c */ /* 0x000fe40003f86270 */
[----:B------:R-:W-:Y:S02]  /*10cb0*/  ISETP.GE.AND P6, PT, R22, R250, PT ;  /* 0x000000fa1600720c */ /* 0x000fe40003fc6270 */
[----:B------:R-:W-:Y:S02]  /*10cc0*/  FSEL R32, R54, -INF , !P4 ;  /* 0xff80000036207808 */ /* 0x000fe40006000000 */
[----:B------:R-:W-:-:S02]  /*10cd0*/  ISETP.GE.AND P4, PT, R23, R244, PT ;  /* 0x000000f41700720c */ /* 0x000fc40003f86270 */
[----:B--2---:R-:W-:Y:S02]  /*10ce0*/  FSEL R30, R25, -INF , !P1 ;  /* 0xff800000191e7808 */ /* 0x004fe40004800000 */
[----:B------:R-:W-:Y:S01]  /*10cf0*/  FSEL R25, R28, -INF , !P2 ;  /* 0xff8000001c197808 */ /* 0x000fe20005000000 */
[----:B------:R-:W-:Y:S01]  /*10d00*/  FMUL.FTZ R28, R73, UR6 ;  /* 0x00000006491c7c20 */ /* 0x000fe20008410000 */
[----:B------:R-:W-:Y:S02]  /*10d10*/  ISETP.GE.AND P1, PT, R24, R251, PT ;  /* 0x000000fb1800720c */ /* 0x000fe40003f26270 */
[----:B------:R-:W-:Y:S02]  /*10d20*/  ISETP.GT.AND P2, PT, R33, R24, PT ;  /* 0x000000182100720c */ /* 0x000fe40003f44270 */
[----:B------:R-:W-:Y:S01]  /*10d30*/  FSEL R24, R25, -INF , !P5 ;  /* 0xff80000019187808 */ /* 0x000fe20006800000 */
[----:B------:R-:W-:Y:S01]  /*10d40*/  FMUL.FTZ R25, R72, UR6 ;  /* 0x0000000648197c20 */ /* 0x000fe20008410000 */
[----:B------:R-:W-:-:S02]  /*10d50*/  ISETP.GT.AND P5, PT, R243, R23, PT ;  /* 0x00000017f300720c */ /* 0x000fc40003fa4270 */
[----:B------:R-:W-:Y:S01]  /*10d60*/  FSEL R73, R57, -INF , !P6 ;  /* 0xff80000039497808 */ /* 0x000fe20007000000 */
[----:B------:R1:W-:Y:S01]  /*10d70*/  STL [R1+0x8], R24 ;  /* 0x0000081801007387 */ /* 0x0003e20000100800 */
[----:B------:R-:W-:Y:S01]  /*10d80*/  ISETP.GE.AND P6, PT, R21, R250, PT ;  /* 0x000000fa1500720c */ /* 0x000fe20003fc6270 */
[----:B------:R-:W2:Y:S01]  /*10d90*/  MUFU.TANH R25, R25 ;  /* 0x0000001900197308 */ /* 0x000ea20000002400 */
[----:B-1----:R-:W-:Y:S02]  /*10da0*/  FSEL R24, R29, -INF , !P2 ;  /* 0xff8000001d187808 */ /* 0x002fe40005000000 */
[----:B------:R-:W-:Y:S02]  /*10db0*/  ISETP.GE.AND P2, PT, R23, R247, PT ;  /* 0x000000f71700720c */ /* 0x000fe40003f46270 */
[----:B------:R-:W-:Y:S02]  /*10dc0*/  FSEL R228, R24, -INF , !P1 ;  /* 0xff80000018e47808 */ /* 0x000fe40004800000 */
[----:B---3--:R-:W-:-:S02]  /*10dd0*/  FSEL R24, R27, -INF , !P5 ;  /* 0xff8000001b187808 */ /* 0x008fc40006800000 */
[----:B------:R-:W-:Y:S02]  /*10de0*/  ISETP.GE.AND P1, PT, R23, R251, PT ;  /* 0x000000fb1700720c */ /* 0x000fe40003f26270 */
[----:B------:R-:W-:Y:S01]  /*10df0*/  ISETP.GT.AND P5, PT, R33, R23, PT ;  /* 0x000000172100720c */ /* 0x000fe20003fa4270 */
[----:B------:R-:W-:Y:S01]  /*10e00*/  FMUL.FTZ R23, R126, UR6 ;  /* 0x000000067e177c20 */ /* 0x000fe20008410000 */
[----:B------:R-:W-:Y:S02]  /*10e10*/  FSEL R245, R24, -INF , !P4 ;  /* 0xff80000018f57808 */ /* 0x000fe40006000000 */
[----:B------:R-:W-:Y:S01]  /*10e20*/  ISETP.GT.AND P4, PT, R243, R22, PT ;  /* 0x00000016f300720c */ /* 0x000fe20003f84270 */
[----:B------:R1:W3:Y:S01]  /*10e30*/  MUFU.TANH R27, R23 ;  /* 0x00000017001b7308 */ /* 0x0002e20000002400 */
[----:B------:R-:W-:Y:S02]  /*10e40*/  FSEL R252, R56, -INF , !P2 ;  /* 0xff80000038fc7808 */ /* 0x000fe40005000000 */
[----:B------:R-:W-:-:S02]  /*10e50*/  ISETP.GE.AND P2, PT, R22, R244, PT ;  /* 0x000000f41600720c */ /* 0x000fc40003f46270 */
[----:B------:R-:W-:Y:S02]  /*10e60*/  FSEL R29, R59, -INF , !P6 ;  /* 0xff8000003b1d7808 */ /* 0x000fe40007000000 */
[-C--:B------:R-:W-:Y:S01]  /*10e70*/  ISETP.GE.AND P6, PT, R20, R250.reuse, PT ;  /* 0x000000fa1400720c */ /* 0x080fe20003fc6270 */
[----:B------:R-:W4:Y:S03]  /*10e80*/  MUFU.TANH R24, R28 ;  /* 0x0000001c00187308 */ /* 0x000f260000002400 */
[----:B------:R-:W-:Y:S02]  /*10e90*/  FSEL R46, R61, -INF , !P6 ;  /* 0xff8000003d2e7808 */ /* 0x000fe40007000000 */
[----:B------:R-:W-:-:S04]  /*10ea0*/  ISETP.GE.AND P6, PT, R19, R250, PT ;  /* 0x000000fa1300720c */ /* 0x000fc80003fc6270 */
[----:B------:R-:W-:Y:S02]  /*10eb0*/  FSEL R44, R63, -INF , !P6 ;  /* 0xff8000003f2c7808 */ /* 0x000fe40007000000 */
[----:B-1----:R-:W-:Y:S02]  /*10ec0*/  FSEL R23, R26, -INF , !P5 ;  /* 0xff8000001a177808 */ /* 0x002fe40006800000 */
[C---:B------:R-:W-:Y:S02]  /*10ed0*/  ISETP.GE.AND P5, PT, R22.reuse, R247, PT ;  /* 0x000000f71600720c */ /* 0x040fe40003fa6270 */
[----:B------:R-:W-:Y:S02]  /*10ee0*/  FSEL R224, R23, -INF , !P1 ;  /* 0xff80000017e07808 */ /* 0x000fe40004800000 */
[----:B--2---:R-:W-:Y:S02]  /*10ef0*/  FSEL R23, R25, -INF , !P4 ;  /* 0xff80000019177808 */ /* 0x004fe40006000000 */
        /* <DEDUP_REMOVED lines=9> */
[----:B------:R-:W-:-:S03]  /*10f90*/  ISETP.GE.AND P6, PT, R18, R250, PT ;  /* 0x000000fa1200720c */ /* 0x000fc60003fc6270 */
[----:B------:R-:W2:Y:S01]  /*10fa0*/  MUFU.TANH R23, R23 ;  /* 0x0000001700177308 */ /* 0x000ea20000002400 */
[----:B---3--:R-:W-:Y:S02]  /*10fb0*/  FSEL R22, R27, -INF , !P4 ;  /* 0xff8000001b167808 */ /* 0x008fe40006000000 */
[----:B------:R-:W-:Y:S02]  /*10fc0*/  ISETP.GE.AND P4, PT, R21, R247, PT ;  /* 0x000000f71500720c */ /* 0x000fe40003f86270 */
[----:B------:R-:W-:Y:S02]  /*10fd0*/  FSEL R126, R22, -INF , !P1 ;  /* 0xff800000167e7808 */ /* 0x000fe40004800000 */
[----:B----4-:R-:W-:Y:S01]  /*10fe0*/  FSEL R22, R24, -INF , !P2 ;  /* 0xff80000018167808 */ /* 0x010fe20005000000 */
[----:B------:R-:W-:Y:S01]  /*10ff0*/  FMUL.FTZ R24, R85, UR6 ;  /* 0x0000000655187c20 */ /* 0x000fe20008410000 */
[----:B------:R-:W-:Y:S02]  /*11000*/  ISETP.GE.AND P1, PT, R21, R251, PT ;  /* 0x000000fb1500720c */ /* 0x000fe40003f26270 */
[----:B------:R-:W-:Y:S01]  /*11010*/  ISETP.GT.AND P2, PT, R33, R21, PT ;  /* 0x000000152100720c */ /* 0x000fe20003f44270 */
[----:B------:R-:W-:Y:S01]  /*11020*/  FMUL.FTZ R21, R237, UR6 ;  /* 0x00000006ed157c20 */ /* 0x000fe20008410000 */
[----:B------:R-:W-:Y:S01]  /*11030*/  FSEL R127, R22, -INF , !P5 ;  /* 0xff800000167f7808 */ /* 0x000fe20006800000 */
[----:B------:R-:W-:Y:S01]  /*11040*/  MUFU.TANH R24, R24 ;  /* 0x0000001800187308 */ /* 0x000fe20000002400 */
[----:B------:R-:W-:Y:S01]  /*11050*/  ISETP.GT.AND P5, PT, R243, R20, PT ;  /* 0x00000014f300720c */ /* 0x000fe20003fa4270 */
[----:B------:R-:W-:Y:S01]  /*11060*/  FMUL.FTZ R22, R223, UR6 ;  /* 0x00000006df167c20 */ /* 0x000fe20008410000 */
[----:B------:R-:W-:-:S02]  /*11070*/  FSEL R237, R60, -INF , !P4 ;  /* 0xff8000003ced7808 */ /* 0x000fc40006000000 */
[----:B------:R-:W-:-:S03]  /*11080*/  ISETP.GE.AND P4, PT, R20, R244, PT ;  /* 0x000000f41400720c */ /* 0x000fc60003f86270 */
[----:B------:R1:W3:Y:S08]  /*11090*/  MUFU.TANH R25, R21 ;  /* 0x0000001500197308 */ /* 0x0002f00000002400 */
[----:B------:R-:W4:Y:S01]  /*110a0*/  MUFU.TANH R22, R22 ;  /* 0x0000001600167308 */ /* 0x000f220000002400 */
[----:B-1----:R-:W-:Y:S02]  /*110b0*/  FSEL R21, R26, -INF , !P2 ;  /* 0xff8000001a157808 */ /* 0x002fe40005000000 */
[----:B------:R-:W-:-:S02]  /*110c0*/  ISETP.GE.AND P2, PT, R20, R247, PT ;  /* 0x000000f71400720c */ /* 0x000fc40003f46270 */
[----:B------:R-:W-:Y:S02]  /*110d0*/  FSEL R72, R21, -INF , !P1 ;  /* 0xff80000015487808 */ /* 0x000fe40004800000 */
[----:B--2---:R-:W-:Y:S02]  /*110e0*/  FSEL R21, R23, -INF , !P5 ;  /* 0xff80000017157808 */ /* 0x004fe40006800000 */
        /* <DEDUP_REMOVED lines=8> */
[----:B------:R-:W1:Y:S01]  /*11170*/  MUFU.TANH R21, R21 ;  /* 0x0000001500157308 */ /* 0x000e620000002400 */
[----:B---3--:R-:W-:Y:S02]  /*11180*/  FSEL R20, R25, -INF , !P5 ;  /* 0xff80000019147808 */ /* 0x008fe40006800000 */
[----:B------:R-:W-:Y:S02]  /*11190*/  ISETP.GE.AND P5, PT, R19, R247, PT ;  /* 0x000000f71300720c */ /* 0x000fe40003fa6270 */
[----:B------:R-:W-:Y:S02]  /*111a0*/  FSEL R92, R20, -INF , !P1 ;  /* 0xff800000145c7808 */ /* 0x000fe40004800000 */
[----:B------:R-:W-:Y:S01]  /*111b0*/  FSEL R20, R24, -INF , !P4 ;  /* 0xff80000018147808 */ /* 0x000fe20006000000 */
[----:B------:R-:W-:Y:S01]  /*111c0*/  FMUL.FTZ R24, R93, UR6 ;  /* 0x000000065d187c20 */ /* 0x000fe20008410000 */
[----:B------:R-:W-:-:S02]  /*111d0*/  ISETP.GE.AND P1, PT, R19, R251, PT ;  /* 0x000000fb1300720c */ /* 0x000fc40003f26270 */
[----:B------:R-:W-:Y:S01]  /*111e0*/  ISETP.GT.AND P4, PT, R33, R19, PT ;  /* 0x000000132100720c */ /* 0x000fe20003f84270 */
[----:B------:R-:W-:Y:S01]  /*111f0*/  FMUL.FTZ R19, R226, UR6 ;  /* 0x00000006e2137c20 */ /* 0x000fe20008410000 */
[----:B------:R-:W-:Y:S02]  /*11200*/  FSEL R85, R64, -INF , !P5 ;  /* 0xff80000040557808 */ /* 0x000fe40006800000 */
[----:B------:R-:W-:Y:S01]  /*11210*/  ISETP.GE.AND P5, PT, R18, R244, PT ;  /* 0x000000f41200720c */ /* 0x000fe20003fa6270 */
[----:B------:R2:W3:Y:S01]  /*11220*/  MUFU.TANH R23, R19 ;  /* 0x0000001300177308 */ /* 0x0004e20000002400 */
[----:B------:R-:W-:Y:S02]  /*11230*/  FSEL R93, R65, -INF , !P6 ;  /* 0xff800000415d7808 */ /* 0x000fe40007000000 */
[----:B------:R-:W-:Y:S02]  /*11240*/  ISETP.GE.AND P6, PT, R17, R250, PT ;  /* 0x000000fa1100720c */ /* 0x000fe40003fc6270 */
[----:B--2---:R-:W-:Y:S01]  /*11250*/  FSEL R19, R20, -INF , !P2 ;  /* 0xff80000014137808 */ /* 0x004fe20005000000 */
[----:B------:R-:W-:Y:S01]  /*11260*/  FMUL.FTZ R20, R100, UR6 ;  /* 0x0000000664147c20 */ /* 0x000fe20008410000 */
[----:B------:R-:W-:-:S03]  /*11270*/  ISETP.GT.AND P2, PT, R243, R18, PT ;  /* 0x00000012f300720c */ /* 0x000fc60003f44270 */
[----:B------:R4:W-:Y:S02]  /*11280*/  STL [R1+0x74], R19 ;  /* 0x0000741301007387 */ /* 0x0009e40000100800 */
[----:B------:R-:W-:Y:S01]  /*11290*/  MUFU.TANH R20, R20 ;  /* 0x0000001400147308 */ /* 0x000fe20000002400 */
[----:B----4-:R-:W-:-:S07]  /*112a0*/  FSEL R19, R22, -INF , !P4 ;  /* 0xff80000016137808 */ /* 0x010fce0006000000 */
[----:B------:R2:W4:Y:S01]  /*112b0*/  MUFU.TANH R22, R24 ;  /* 0x0000001800167308 */ /* 0x0005220000002400 */
[C---:B------:R-:W-:Y:S02]  /*112c0*/  ISETP.GE.AND P4, PT, R18.reuse, R247, PT ;  /* 0x000000f71200720c */ /* 0x040fe40003f86270 */
[----:B------:R-:W-:Y:S02]  /*112d0*/  FSEL R45, R19, -INF , !P1 ;  /* 0xff800000132d7808 */ /* 0x000fe40004800000 */
[----:B-1----:R-:W-:Y:S02]  /*112e0*/  FSEL R19, R21, -INF , !P2 ;  /* 0xff80000015137808 */ /* 0x002fe40005000000 */
[----:B------:R-:W-:Y:S02]  /*112f0*/  ISETP.GE.AND P1, PT, R18, R251, PT ;  /* 0x000000fb1200720c */ /* 0x000fe40003f26270 */
[----:B------:R-:W-:Y:S02]  /*11300*/  FSEL R19, R19, -INF , !P5 ;  /* 0xff80000013137808 */ /* 0x000fe40006800000 */
[----:B------:R-:W-:Y:S01]  /*11310*/  ISETP.GT.AND P2, PT, R33, R18, PT ;  /* 0x000000122100720c */ /* 0x000fe20003f44270 */
[----:B------:R-:W-:Y:S01]  /*11320*/  FMUL.FTZ R18, R227, UR6 ;  /* 0x00000006e3127c20 */ /* 0x000fe20008410000 */
[----:B------:R-:W-:Y:S01]  /*11330*/  ISETP.GT.AND P5, PT, R243, R17, PT ;  /* 0x00000011f300720c */ /* 0x000fe20003fa4270 */
[----:B------:R1:W-:Y:S01]  /*11340*/  STL [R1+0x60], R19 ;  /* 0x0000601301007387 */ /* 0x0003e20000100800 */
[----:B--2---:R-:W-:-:S02]  /*11350*/  FSEL R24, R90, -INF , !P4 ;  /* 0xff8000005a187808 */ /* 0x004fc40006000000 */
[----:B------:R-:W-:Y:S01]  /*11360*/  ISETP.GE.AND P4, PT, R17, R244, PT ;  /* 0x000000f41100720c */ /* 0x000fe20003f86270 */
[----:B-1----:R3:W1:Y:S02]  /*11370*/  MUFU.TANH R19, R18 ;  /* 0x0000001200137308 */ /* 0x0026640000002400 */
[----:B---3--:R-:W-:Y:S02]  /*11380*/  FSEL R18, R23, -INF , !P2 ;  /* 0xff80000017127808 */ /* 0x008fe40005000000 */
[----:B------:R-:W-:Y:S02]  /*11390*/  ISETP.GE.AND P2, PT, R17, R247, PT ;  /* 0x000000f71100720c */ /* 0x000fe40003f46270 */
[----:B------:R-:W-:Y:S02]  /*113a0*/  FSEL R41, R18, -INF , !P1 ;  /* 0xff80000012297808 */ /* 0x000fe40004800000 */
[----:B----4-:R-:W-:Y:S01]  /*113b0*/  FSEL R18, R22, -INF , !P5 ;  /* 0xff80000016127808 */ /* 0x010fe20006800000 */
[----:B------:R-:W-:Y:S01]  /*113c0*/  FMUL.FTZ R22, R101, UR6 ;  /* 0x0000000665167c20 */ /* 0x000fe20008410000 */
[----:B------:R-:W-:-:S02]  /*113d0*/  ISETP.GE.AND P1, PT, R17, R251, PT ;  /* 0x000000fb1100720c */ /* 0x000fc40003f26270 */
[----:B------:R-:W-:Y:S01]  /*113e0*/  ISETP.GT.AND P5, PT, R33, R17, PT ;  /* 0x000000112100720c */ /* 0x000fe20003fa4270 */
[----:B------:R-:W-:Y:S01]  /*113f0*/  FMUL.FTZ R17, R230, UR6 ;  /* 0x00000006e6117c20 */ /* 0x000fe20008410000 */
[----:B------:R-:W-:Y:S01]  /*11400*/  FSEL R90, R95, -INF , !P2 ;  /* 0xff8000005f5a7808 */ /* 0x000fe20005000000 */
[----:B------:R-:W-:Y:S01]  /*11410*/  IMAD.MOV.U32 R230, RZ, RZ, R240 ;  /* 0x000000ffffe67224 */ /* 0x000fe200078e00f0 */
[----:B------:R-:W-:Y:S01]  /*11420*/  ISETP.GE.AND P2, PT, R16, R244, PT ;  /* 0x000000f41000720c */ /* 0x000fe20003f46270 */
[----:B------:R2:W3:Y:S01]  /*11430*/  MUFU.TANH R21, R17 ;  /* 0x0000001100157308 */ /* 0x0004e20000002400 */
[----:B------:R-:W-:Y:S02]  /*11440*/  FSEL R240, R66, -INF , !P6 ;  /* 0xff80000042f07808 */ /* 0x000fe40007000000 */
[----:B------:R-:W-:-:S04]  /*11450*/  ISETP.GE.AND P6, PT, R16, R250, PT ;  /* 0x000000fa1000720c */ /* 0x000fc80003fc6270 */
[----:B------:R-:W-:Y:S02]  /*11460*/  FSEL R34, R67, -INF , !P6 ;  /* 0xff80000043227808 */ /* 0x000fe40007000000 */
[----:B------:R-:W-:-:S04]  /*11470*/  ISETP.GE.AND P6, PT, R15, R250, PT ;  /* 0x000000fa0f00720c */ /* 0x000fc80003fc6270 */
[----:B------:R-:W-:Y:S02]  /*11480*/  FSEL R54, R71, -INF , !P6 ;  /* 0xff80000047367808 */ /* 0x000fe40007000000 */
[----:B------:R-:W-:Y:S02]  /*11490*/  ISETP.GE.AND P6, PT, R14, R250, PT ;  /* 0x000000fa0e00720c */ /* 0x000fe40003fc6270 */
[----:B--2---:R-:W-:Y:S01]  /*114a0*/  FSEL R17, R18, -INF , !P4 ;  /* 0xff80000012117808 */ /* 0x004fe20006000000 */
[----:B------:R-:W-:Y:S01]  /*114b0*/  FMUL.FTZ R18, R108, UR6 ;  /* 0x000000066c127c20 */ /* 0x000fe20008410000 */
[----:B------:R-:W-:Y:S02]  /*114c0*/  ISETP.GT.AND P4, PT, R243, R16, PT ;  /* 0x00000010f300720c */ /* 0x000fe40003f84270 */
[----:B------:R-:W-:Y:S01]  /*114d0*/  FSEL R56, R87, -INF , !P6 ;  /* 0xff80000057387808 */ /* 0x000fe20007000000 */
[----:B------:R1:W-:Y:S01]  /*114e0*/  STL [R1+0x4c], R17 ;  /* 0x00004c1101007387 */ /* 0x0003e20000100800 */
[----:B------:R-:W-:Y:S01]  /*114f0*/  ISETP.GE.AND P6, PT, R13, R247, PT ;  /* 0x000000f70d00720c */ /* 0x000fe20003fc6270 */
[----:B------:R-:W-:Y:S01]  /*11500*/  MUFU.TANH R18, R18 ;  /* 0x0000001200127308 */ /* 0x000fe20000002400 */
[----:B-1----:R-:W-:-:S07]  /*11510*/  FSEL R17, R19, -INF , !P5 ;  /* 0xff80000013117808 */ /* 0x002fce0006800000 */
[----:B------:R1:W2:Y:S01]  /*11520*/  MUFU.TANH R19, R22 ;  /* 0x0000001600137308 */ /* 0x0002a20000002400 */
[----:B------:R-:W-:Y:S02]  /*11530*/  ISETP.GE.AND P5, PT, R16, R247, PT ;  /* 0x000000f71000720c */ /* 0x000fe40003fa6270 */
[----:B------:R-:W-:Y:S02]  /*11540*/  FSEL R95, R17, -INF , !P1 ;  /* 0xff800000115f7808 */ /* 0x000fe40004800000 */
[----:B------:R-:W-:Y:S01]  /*11550*/  FSEL R17, R20, -INF , !P4 ;  /* 0xff80000014117808 */ /* 0x000fe20006000000 */
[----:B------:R-:W-:Y:S01]  /*11560*/  FMUL.FTZ R20, R109, UR6 ;  /* 0x000000066d147c20 */ /* 0x000fe20008410000 */
[----:B------:R-:W-:Y:S02]  /*11570*/  ISETP.GE.AND P1, PT, R16, R251, PT ;  /* 0x000000fb1000720c */ /* 0x000fe40003f26270 */
[----:B------:R-:W-:Y:S02]  /*11580*/  FSEL R17, R17, -INF , !P2 ;  /* 0xff80000011117808 */ /* 0x000fe40005000000 */
[----:B------:R-:W-:Y:S01]  /*11590*/  ISETP.GT.AND P4, PT, R33, R16, PT ;  /* 0x000000102100720c */ /* 0x000fe20003f84270 */
[----:B------:R-:W-:Y:S01]  /*115a0*/  FMUL.FTZ R16, R229, UR6 ;  /* 0x00000006e5107c20 */ /* 0x000fe20008410000 */
[----:B------:R-:W-:Y:S01]  /*115b0*/  ISETP.GT.AND P2, PT, R243, R15, PT ;  /* 0x0000000ff300720c */ /* 0x000fe20003f44270 */
[----:B------:R4:W-:Y:S01]  /*115c0*/  STL [R1+0x44], R17 ;  /* 0x0000441101007387 */ /* 0x0009e20000100800 */
[----:B------:R-:W-:Y:S01]  /*115d0*/  MUFU.TANH R20, R20 ;  /* 0x0000001400147308 */ /* 0x000fe20000002400 */
[----:B-1----:R-:W-:-:S02]  /*115e0*/  FSEL R22, R99, -INF , !P5 ;  /* 0xff80000063167808 */ /* 0x002fc40006800000 */
[----:B------:R-:W-:-:S05]  /*115f0*/  ISETP.GE.AND P5, PT, R15, R244, PT ;  /* 0x000000f40f00720c */ /* 0x000fca0003fa6270 */
[----:B----4-:R3:W1:Y:S02]  /*11600*/  MUFU.TANH R17, R16 ;  /* 0x0000001000117308 */ /* 0x0106640000002400 */
[----:B---3--:R-:W-:Y:S02]  /*11610*/  FSEL R16, R21, -INF , !P4 ;  /* 0xff80000015107808 */ /* 0x008fe40006000000 */
[----:B------:R-:W-:Y:S02]  /*11620*/  ISETP.GE.AND P4, PT, R15, R247, PT ;  /* 0x000000f70f00720c */ /* 0x000fe40003f86270 */
[----:B------:R-:W-:Y:S02]  /*11630*/  FSEL R55, R16, -INF , !P1 ;  /* 0xff80000010377808 */ /* 0x000fe40004800000 */
[----:B--2---:R-:W-:Y:S02]  /*11640*/  FSEL R16, R19, -INF , !P2 ;  /* 0xff80000013107808 */ /* 0x004fe40005000000 */
[----:B------:R-:W-:-:S02]  /*11650*/  ISETP.GE.AND P1, PT, R15, R251, PT ;  /* 0x000000fb0f00720c */ /* 0x000fc40003f26270 */
[----:B------:R-:W-:Y:S01]  /*11660*/  ISETP.GT.AND P2, PT, R33, R15, PT ;  /* 0x0000000f2100720c */ /* 0x000fe20003f44270 */
[----:B------:R-:W-:Y:S01]  /*11670*/  FMUL.FTZ R15, R230, UR6 ;  /* 0x00000006e60f7c20 */ /* 0x000fe20008410000 */
[----:B------:R-:W-:Y:S02]  /*11680*/  FSEL R109, R103, -INF , !P4 ;  /* 0xff800000676d7808 */ /* 0x000fe40006000000 */
[----:B------:R-:W-:Y:S01]  /*11690*/  ISETP.GE.AND P4, PT, R14, R244, PT ;  /* 0x000000f40e00720c */ /* 0x000fe20003f86270 */
[----:B------:R2:W3:Y:S02]  /*116a0*/  MUFU.TANH R19, R15 ;  /* 0x0000000f00137308 */ /* 0x0004e40000002400 */
[----:B--2---:R-:W-:Y:S02]  /*116b0*/  FSEL R15, R16, -INF , !P5 ;  /* 0xff800000100f7808 */ /* 0x004fe40006800000 */
[----:B------:R-:W-:-:S03]  /*116c0*/  ISETP.GT.AND P5, PT, R243, R14, PT ;  /* 0x0000000ef300720c */ /* 0x000fc60003fa4270 */
[----:B------:R1:W-:Y:S02]  /*116d0*/  STL [R1+0x38], R15 ;  /* 0x0000380f01007387 */ /* 0x0003e40000100800 */
[----:B-1----:R-:W-:Y:S02]  /*116e0*/  FSEL R15, R17, -INF , !P2 ;  /* 0xff800000110f7808 */ /* 0x002fe40005000000 */
[----:B------:R-:W-:Y:S02]  /*116f0*/  ISETP.GE.AND P2, PT, R14, R247, PT ;  /* 0x000000f70e00720c */ /* 0x000fe40003f46270 */
[----:B------:R-:W-:Y:S02]  /*11700*/  FSEL R51, R15, -INF , !P1 ;  /* 0xff8000000f337808 */ /* 0x000fe40004800000 */
[----:B------:R-:W-:Y:S02]  /*11710*/  FSEL R15, R18, -INF , !P5 ;  /* 0xff800000120f7808 */ /* 0x000fe40006800000 */
[----:B------:R-:W-:-:S02]  /*11720*/  ISETP.GE.AND P1, PT, R14, R251, PT ;  /* 0x000000fb0e00720c */ /* 0x000fc40003f26270 */
[----:B------:R-:W-:Y:S01]  /*11730*/  ISETP.GT.AND P5, PT, R33, R14, PT ;  /* 0x0000000e2100720c */ /* 0x000fe20003fa4270 */
[----:B------:R-:W-:Y:S01]  /*11740*/  FMUL.FTZ R14, R231, UR6 ;  /* 0x00000006e70e7c20 */ /* 0x000fe20008410000 */
[----:B------:R-:W-:Y:S02]  /*11750*/  FSEL R15, R15, -INF , !P4 ;  /* 0xff8000000f0f7808 */ /* 0x000fe40006000000 */
[----:B------:R-:W-:Y:S01]  /*11760*/  ISETP.GT.AND P4, PT, R243, R13, PT ;  /* 0x0000000df300720c */ /* 0x000fe20003f84270 */
[----:B------:R1:W-:Y:S02]  /*11770*/  MUFU.TANH R17, R14 ;  /* 0x0000000e00117308 */ /* 0x0003e40000002400 */
[----:B------:R2:W-:Y:S01]  /*11780*/  STL [R1+0x2c], R15 ;  /* 0x00002c0f01007387 */ /* 0x0005e20000100800 */
[----:B-1----:R-:W-:Y:S02]  /*11790*/  FSEL R14, R106, -INF , !P2 ;  /* 0xff8000006a0e7808 */ /* 0x002fe40005000000 */
[----:B------:R-:W-:-:S03]  /*117a0*/  ISETP.GE.AND P2, PT, R13, R244, PT ;  /* 0x000000f40d00720c */ /* 0x000fc60003f46270 */
[----:B------:R3:W-:Y:S01]  /*117b0*/  STL [R1+0x40], R14 ;  /* 0x0000400e01007387 */ /* 0x0007e20000100800 */
[----:B--2---:R-:W-:-:S04]  /*117c0*/  FMUL.FTZ R15, R52, UR6 ;  /* 0x00000006340f7c20 */ /* 0x004fc80008410000 */
[----:B------:R1:W2:Y:S01]  /*117d0*/  MUFU.TANH R16, R15 ;  /* 0x0000000f00107308 */ /* 0x0002a20000002400 */
[----:B------:R-:W-:Y:S01]  /*117e0*/  FMUL.FTZ R18, R53, UR6 ;  /* 0x0000000635127c20 */ /* 0x000fe20008410000 */
[----:B---3--:R-:W-:Y:S01]  /*117f0*/  FSEL R14, R19, -INF , !P5 ;  /* 0xff800000130e7808 */ /* 0x008fe20006800000 */
[----:B-1----:R-:W-:Y:S01]  /*11800*/  FMUL.FTZ R15, R139, UR6 ;  /* 0x000000068b0f7c20 */ /* 0x002fe20008410000 */
[C---:B------:R-:W-:Y:S01]  /*11810*/  ISETP.GE.AND P5, PT, R13.reuse, R250, PT ;  /* 0x000000fa0d00720c */ /* 0x040fe20003fa6270 */
[----:B------:R1:W5:Y:S01]  /*11820*/  LDL.LU R139, [R1+0xf0] ;  /* 0x0000f000018b7983 */ /* 0x0003620000300800 */
[----:B------:R-:W-:Y:S02]  /*11830*/  FSEL R49, R14, -INF , !P1 ;  /* 0xff8000000e317808 */ /* 0x000fe40004800000 */
[----:B------:R-:W-:Y:S02]  /*11840*/  FSEL R14, R20, -INF , !P4 ;  /* 0xff800000140e7808 */ /* 0x000fe40006000000 */
[----:B------:R-:W-:-:S02]  /*11850*/  ISETP.GE.AND P1, PT, R13, R251, PT ;  /* 0x000000fb0d00720c */ /* 0x000fc40003f26270 */
[----:B------:R-:W-:Y:S02]  /*11860*/  ISETP.GT.AND P4, PT, R33, R13, PT ;  /* 0x0000000d2100720c */ /* 0x000fe40003f84270 */
[----:B------:R-:W-:Y:S01]  /*11870*/  FSEL R13, R14, -INF , !P2 ;  /* 0xff8000000e0d7808 */ /* 0x000fe20005000000 */
[----:B------:R-:W3:Y:S01]  /*11880*/  MUFU.TANH R15, R15 ;  /* 0x0000000f000f7308 */ /* 0x000ee20000002400 */
[----:B------:R-:W-:Y:S02]  /*11890*/  FMUL.FTZ R19, R138, UR6 ;  /* 0x000000068a137c20 */ /* 0x000fe40008410000 */
[----:B------:R1:W5:Y:S01]  /*118a0*/  LDL.LU R138, [R1+0xec] ;  /* 0x0000ec00018a7983 */ /* 0x0003620000300800 */
[----:B------:R-:W-:-:S03]  /*118b0*/  ISETP.GT.AND P2, PT, R243, R12, PT ;  /* 0x0000000cf300720c */ /* 0x000fc60003f44270 */
[----:B------:R4:W-:Y:S01]  /*118c0*/  STL [R1+0x24], R13 ;  /* 0x0000240d01007387 */ /* 0x0009e20000100800 */
[----:B------:R-:W-:Y:S02]  /*118d0*/  FSEL R84, R107, -INF , !P6 ;  /* 0xff8000006b547808 */ /* 0x000fe40007000000 */
[----:B------:R-:W-:Y:S02]  /*118e0*/  ISETP.GE.AND P6, PT, R12, R244, PT ;  /* 0x000000f40c00720c */ /* 0x000fe40003fc6270 */
[----:B--2---:R-:W-:Y:S02]  /*118f0*/  FSEL R14, R16, -INF , !P2 ;  /* 0xff800000100e7808 */ /* 0x004fe40005000000 */
[----:B------:R-:W-:Y:S02]  /*11900*/  FSEL R99, R94, -INF , !P5 ;  /* 0xff8000005e637808 */ /* 0x000fe40006800000 */
[----:B------:R-:W-:Y:S02]  /*11910*/  ISETP.GE.AND P5, PT, R12, R247, PT ;  /* 0x000000f70c00720c */ /* 0x000fe40003fa6270 */
[----:B------:R-:W-:-:S02]  /*11920*/  ISETP.GT.AND P2, PT, R33, R12, PT ;  /* 0x0000000c2100720c */ /* 0x000fc40003f44270 */
[----:B----4-:R-:W-:Y:S02]  /*11930*/  FSEL R13, R17, -INF , !P4 ;  /* 0xff800000110d7808 */ /* 0x010fe40006000000 */
[----:B------:R-:W2:Y:S01]  /*11940*/  MUFU.TANH R17, R18 ;  /* 0x0000001200117308 */ /* 0x000ea20000002400 */
[C---:B------:R-:W-:Y:S02]  /*11950*/  ISETP.GE.AND P4, PT, R12.reuse, R250, PT ;  /* 0x000000fa0c00720c */ /* 0x040fe40003f86270 */
[----:B------:R-:W-:Y:S02]  /*11960*/  FSEL R48, R13, -INF , !P1 ;  /* 0xff8000000d307808 */ /* 0x000fe40004800000 */
[----:B------:R-:W-:Y:S02]  /*11970*/  ISETP.GE.AND P1, PT, R12, R251, PT ;  /* 0x000000fb0c00720c */ /* 0x000fe40003f26270 */
[----:B------:R-:W-:Y:S01]  /*11980*/  FSEL R12, R14, -INF , !P6 ;  /* 0xff8000000e0c7808 */ /* 0x000fe20007000000 */
[----:B------:R-:W-:Y:S01]  /*11990*/  MUFU.TANH R13, R19 ;  /* 0x00000013000d7308 */ /* 0x000fe20000002400 */
[----:B------:R-:W-:Y:S01]  /*119a0*/  FMUL.FTZ R14, R88, UR6 ;  /* 0x00000006580e7c20 */ /* 0x000fe20008410000 */
[----:B------:R-:W-:-:S02]  /*119b0*/  ISETP.GT.AND P6, PT, R243, R11, PT ;  /* 0x0000000bf300720c */ /* 0x000fc40003fc4270 */
[----:B------:R3:W-:Y:S01]  /*119c0*/  STL [R1+0x1c], R12 ;  /* 0x00001c0c01007387 */ /* 0x0007e20000100800 */
[----:B------:R-:W-:Y:S02]  /*119d0*/  FSEL R106, R110, -INF , !P5 ;  /* 0xff8000006e6a7808 */ /* 0x000fe40006800000 */
[C---:B------:R-:W-:Y:S02]  /*119e0*/  ISETP.GE.AND P5, PT, R11.reuse, R244, PT ;  /* 0x000000f40b00720c */ /* 0x040fe40003fa6270 */
[----:B------:R-:W-:Y:S02]  /*119f0*/  FSEL R47, R98, -INF , !P4 ;  /* 0xff800000622f7808 */ /* 0x000fe40006000000 */
[----:B------:R-:W-:Y:S01]  /*11a00*/  ISETP.GE.AND P4, PT, R11, R247, PT ;  /* 0x000000f70b00720c */ /* 0x000fe20003f86270 */
[----:B------:R-:W-:Y:S01]  /*11a10*/  FMUL.FTZ R16, R89, UR6 ;  /* 0x0000000659107c20 */ /* 0x000fe20008410000 */
[----:B---3--:R-:W-:Y:S02]  /*11a20*/  FSEL R12, R15, -INF , !P2 ;  /* 0xff8000000f0c7808 */ /* 0x008fe40005000000 */
[----:B------:R3:W4:Y:S02]  /*11a30*/  MUFU.TANH R15, R14 ;  /* 0x0000000e000f7308 */ /* 0x0007240000002400 */
[----:B------:R-:W-:-:S02]  /*11a40*/  FSEL R52, R12, -INF , !P1 ;  /* 0xff8000000c347808 */ /* 0x000fc40004800000 */
[----:B--2---:R-:W-:Y:S02]  /*11a50*/  FSEL R12, R17, -INF , !P6 ;  /* 0xff800000110c7808 */ /* 0x004fe40007000000 */
[C---:B------:R-:W-:Y:S02]  /*11a60*/  ISETP.GE.AND P2, PT, R11.reuse, R250, PT ;  /* 0x000000fa0b00720c */ /* 0x040fe40003f46270 */
[----:B------:R-:W-:Y:S02]  /*11a70*/  ISETP.GE.AND P1, PT, R11, R251, PT ;  /* 0x000000fb0b00720c */ /* 0x000fe40003f26270 */
[----:B------:R-:W-:Y:S02]  /*11a80*/  ISETP.GT.AND P6, PT, R33, R11, PT ;  /* 0x0000000b2100720c */ /* 0x000fe40003fc4270 */
[----:B------:R-:W-:Y:S01]  /*11a90*/  FSEL R11, R12, -INF , !P5 ;  /* 0xff8000000c0b7808 */ /* 0x000fe20006800000 */
[----:B---3--:R-:W-:Y:S02]  /*11aa0*/  FMUL.FTZ R14, R137, UR6 ;  /* 0x00000006890e7c20 */ /* 0x008fe40008410000 */
[----:B------:R1:W5:Y:S04]  /*11ab0*/  LDL.LU R137, [R1+0xe8] ;  /* 0x0000e80001897983 */ /* 0x0003680000300800 */
[----:B------:R-:W2:Y:S01]  /*11ac0*/  MUFU.TANH R14, R14 ;  /* 0x0000000e000e7308 */ /* 0x000ea20000002400 */
[----:B------:R3:W-:Y:S01]  /*11ad0*/  STL [R1], R11 ;  /* 0x0000000b01007387 */ /* 0x0007e20000100800 */
[----:B------:R-:W-:Y:S01]  /*11ae0*/  FMUL.FTZ R17, R242, UR6 ;  /* 0x00000006f2117c20 */ /* 0x000fe20008410000 */
[----:B------:R-:W-:-:S05]  /*11af0*/  ISETP.GT.AND P5, PT, R243, R10, PT ;  /* 0x0000000af300720c */ /* 0x000fca0003fa4270 */
[----:B------:R-:W1:Y:S01]  /*11b00*/  MUFU.TANH R16, R16 ;  /* 0x0000001000107308 */ /* 0x000e620000002400 */
[----:B------:R-:W-:Y:S02]  /*11b10*/  FSEL R18, R118, -INF , !P4 ;  /* 0xff80000076127808 */ /* 0x000fe40006000000 */
[----:B------:R-:W-:Y:S02]  /*11b20*/  ISETP.GE.AND P4, PT, R10, R244, PT ;  /* 0x000000f40a00720c */ /* 0x000fe40003f86270 */
[----:B----4-:R-:W-:Y:S02]  /*11b30*/  FSEL R12, R15, -INF , !P5 ;  /* 0xff8000000f0c7808 */ /* 0x010fe40006800000 */
[----:B------:R-:W-:Y:S02]  /*11b40*/  ISETP.GT.AND P5, PT, R33, R10, PT ;  /* 0x0000000a2100720c */ /* 0x000fe40003fa4270 */
[----:B---3--:R-:W-:Y:S01]  /*11b50*/  FSEL R11, R13, -INF , !P6 ;  /* 0xff8000000d0b7808 */ /* 0x008fe20007000000 */
[----:B------:R-:W-:-:S03]  /*11b60*/  FMUL.FTZ R13, R96, UR6 ;  /* 0x00000006600d7c20 */ /* 0x000fc60008410000 */
[----:B------:R-:W-:Y:S02]  /*11b70*/  FSEL R27, R11, -INF , !P1 ;  /* 0xff8000000b1b7808 */ /* 0x000fe40004800000 */
[----:B------:R-:W3:Y:S01]  /*11b80*/  MUFU.TANH R11, R17 ;  /* 0x00000011000b7308 */ /* 0x000ee20000002400 */
[----:B------:R-:W-:Y:S02]  /*11b90*/  FSEL R28, R102, -INF , !P2 ;  /* 0xff800000661c7808 */ /* 0x000fe40005000000 */
[C---:B------:R-:W-:Y:S02]  /*11ba0*/  ISETP.GE.AND P2, PT, R10.reuse, R247, PT ;  /* 0x000000f70a00720c */ /* 0x040fe40003f46270 */
[C---:B------:R-:W-:Y:S02]  /*11bb0*/  ISETP.GE.AND P6, PT, R10.reuse, R250, PT ;  /* 0x000000fa0a00720c */ /* 0x040fe40003fc6270 */
[----:B------:R-:W-:Y:S01]  /*11bc0*/  ISETP.GE.AND P1, PT, R10, R251, PT ;  /* 0x000000fb0a00720c */ /* 0x000fe20003f26270 */
[----:B------:R-:W4:Y:S01]  /*11bd0*/  MUFU.TANH R13, R13 ;  /* 0x0000000d000d7308 */ /* 0x000f220000002400 */
[----:B------:R-:W-:Y:S01]  /*11be0*/  FSEL R242, R12, -INF , !P4 ;  /* 0xff8000000cf27808 */ /* 0x000fe20006000000 */
[----:B------:R-:W-:Y:S01]  /*11bf0*/  FMUL.FTZ R12, R249, UR6 ;  /* 0x00000006f90c7c20 */ /* 0x000fe20008410000 */
[----:B--2---:R-:W-:-:S02]  /*11c00*/  FSEL R10, R14, -INF , !P5 ;  /* 0xff8000000e0a7808 */ /* 0x004fc40006800000 */
[-C--:B------:R-:W-:Y:S01]  /*11c10*/  ISETP.GT.AND P4, PT, R243, R9.reuse, PT ;  /* 0x00000009f300720c */ /* 0x080fe20003f84270 */
[----:B------:R-:W-:Y:S01]  /*11c20*/  FMUL.FTZ R14, R97, UR6 ;  /* 0x00000006610e7c20 */ /* 0x000fe20008410000 */
[----:B------:R-:W-:Y:S01]  /*11c30*/  FSEL R23, R10, -INF , !P1 ;  /* 0xff8000000a177808 */ /* 0x000fe20004800000 */
[----:B------:R-:W2:Y:S01]  /*11c40*/  MUFU.TANH R12, R12 ;  /* 0x0000000c000c7308 */ /* 0x000ea20000002400 */
[----:B-1----:R-:W-:Y:S02]  /*11c50*/  FSEL R10, R16, -INF , !P4 ;  /* 0xff800000100a7808 */ /* 0x002fe40006000000 */
[----:B------:R-:W-:Y:S02]  /*11c60*/  ISETP.GT.AND P4, PT, R33, R9, PT ;  /* 0x000000092100720c */ /* 0x000fe40003f84270 */
[----:B------:R-:W-:Y:S02]  /*11c70*/  FSEL R119, R119, -INF , !P2 ;  /* 0xff80000077777808 */ /* 0x000fe40005000000 */
[----:B------:R-:W-:-:S02]  /*11c80*/  FSEL R118, R91, -INF , !P6 ;  /* 0xff8000005b767808 */ /* 0x000fc40007000000 */
[C---:B------:R-:W-:Y:S02]  /*11c90*/  ISETP.GE.AND P2, PT, R9.reuse, R244, PT ;  /* 0x000000f40900720c */ /* 0x040fe40003f46270 */
[C---:B------:R-:W-:Y:S02]  /*11ca0*/  ISETP.GE.AND P6, PT, R9.reuse, R247, PT ;  /* 0x000000f70900720c */ /* 0x040fe40003fc6270 */
[C---:B------:R-:W-:Y:S02]  /*11cb0*/  ISETP.GE.AND P5, PT, R9.reuse, R250, PT ;  /* 0x000000fa0900720c */ /* 0x040fe40003fa6270 */
[----:B------:R-:W-:Y:S01]  /*11cc0*/  ISETP.GE.AND P1, PT, R9, R251, PT ;  /* 0x000000fb0900720c */ /* 0x000fe20003f26270 */
[----:B------:R-:W1:Y:S01]  /*11cd0*/  MUFU.TANH R14, R14 ;  /* 0x0000000e000e7308 */ /* 0x000e620000002400 */
[----:B---3--:R-:W-:Y:S01]  /*11ce0*/  FSEL R9, R11, -INF , !P4 ;  /* 0xff8000000b097808 */ /* 0x008fe20006000000 */
[----:B------:R-:W-:Y:S01]  /*11cf0*/  FMUL.FTZ R15, R241, UR6 ;  /* 0x00000006f10f7c20 */ /* 0x000fe20008410000 */
[----:B------:R-:W-:-:S02]  /*11d00*/  FSEL R231, R10, -INF , !P2 ;  /* 0xff8000000ae77808 */ /* 0x000fc40005000000 */
[----:B------:R-:W-:Y:S02]  /*11d10*/  ISETP.GT.AND P2, PT, R243, R8, PT ;  /* 0x00000008f300720c */ /* 0x000fe40003f44270 */
[----:B------:R-:W-:Y:S02]  /*11d20*/  FSEL R25, R9, -INF , !P1 ;  /* 0xff80000009197808 */ /* 0x000fe40004800000 */
[----:B------:R-:W3:Y:S01]  /*11d30*/  MUFU.TANH R9, R15 ;  /* 0x0000000f00097308 */ /* 0x000ee20000002400 */
[----:B------:R-:W-:Y:S01]  /*11d40*/  FSEL R249, R121, -INF , !P6 ;  /* 0xff80000079f97808 */ /* 0x000fe20007000000 */
[----:B------:R-:W-:Y:S01]  /*11d50*/  FMUL.FTZ R11, R104, UR6 ;  /* 0x00000006680b7c20 */ /* 0x000fe20008410000 */
[----:B------:R-:W-:Y:S02]  /*11d60*/  ISETP.GE.AND P6, PT, R8, R244, PT ;  /* 0x000000f40800720c */ /* 0x000fe40003fc6270 */
[----:B----4-:R-:W-:Y:S02]  /*11d70*/  FSEL R10, R13, -INF , !P2 ;  /* 0xff8000000d0a7808 */ /* 0x010fe40005000000 */
[----:B------:R-:W-:-:S02]  /*11d80*/  ISETP.GT.AND P2, PT, R33, R8, PT ;  /* 0x000000082100720c */ /* 0x000fc40003f44270 */
[----:B------:R-:W-:Y:S02]  /*11d90*/  FSEL R50, R86, -INF , !P5 ;  /* 0xff80000056327808 */ /* 0x000fe40006800000 */
[----:B------:R-:W-:Y:S01]  /*11da0*/  FSEL R230, R10, -INF , !P6 ;  /* 0xff8000000ae67808 */ /* 0x000fe20007000000 */
[----:B------:R-:W-:Y:S01]  /*11db0*/  FMUL.FTZ R10, R136, UR6 ;  /* 0x00000006880a7c20 */ /* 0x000fe20008410000 */
[C---:B------:R-:W-:Y:S01]  /*11dc0*/  ISETP.GE.AND P5, PT, R8.reuse, R247, PT ;  /* 0x000000f70800720c */ /* 0x040fe20003fa6270 */
[----:B------:R-:W4:Y:S01]  /*11dd0*/  MUFU.TANH R11, R11 ;  /* 0x0000000b000b7308 */ /* 0x000f220000002400 */
[C---:B------:R-:W-:Y:S02]  /*11de0*/  ISETP.GE.AND P4, PT, R8.reuse, R250, PT ;  /* 0x000000fa0800720c */ /* 0x040fe40003f86270 */
[----:B------:R-:W-:Y:S02]  /*11df0*/  ISETP.GE.AND P1, PT, R8, R251, PT ;  /* 0x000000fb0800720c */ /* 0x000fe40003f26270 */
[----:B--2---:R-:W-:-:S02]  /*11e00*/  FSEL R8, R12, -INF , !P2 ;  /* 0xff8000000c087808 */ /* 0x004fc40005000000 */
[-C--:B------:R-:W-:Y:S01]  /*11e10*/  ISETP.GT.AND P6, PT, R243, R7.reuse, PT ;  /* 0x00000007f300720c */ /* 0x080fe20003fc4270 */
[----:B------:R-:W2:Y:S01]  /*11e20*/  MUFU.TANH R10, R10 ;  /* 0x0000000a000a7308 */ /* 0x000ea20000002400 */
[----:B------:R-:W-:Y:S02]  /*11e30*/  FSEL R20, R8, -INF , !P1 ;  /* 0xff80000008147808 */ /* 0x000fe40004800000 */
[----:B-1----:R-:W-:Y:S02]  /*11e40*/  FSEL R8, R14, -INF , !P6 ;  /* 0xff8000000e087808 */ /* 0x002fe40007000000 */
[----:B------:R-:W-:Y:S01]  /*11e50*/  ISETP.GT.AND P6, PT, R33, R7, PT ;  /* 0x000000072100720c */ /* 0x000fe20003fc4270 */
[----:B------:R-:W-:Y:S01]  /*11e60*/  FMUL.FTZ R12, R105, UR6 ;  /* 0x00000006690c7c20 */ /* 0x000fe20008410000 */
[----:B------:R-:W-:Y:S02]  /*11e70*/  FSEL R241, R123, -INF , !P5 ;  /* 0xff8000007bf17808 */ /* 0x000fe40006800000 */
[----:B------:R-:W-:-:S02]  /*11e80*/  FSEL R21, R83, -INF , !P4 ;  /* 0xff80000053157808 */ /* 0x000fc40006000000 */
[C---:B------:R-:W-:Y:S02]  /*11e90*/  ISETP.GE.AND P5, PT, R7.reuse, R244, PT ;  /* 0x000000f40700720c */ /* 0x040fe40003fa6270 */
[C---:B------:R-:W-:Y:S02]  /*11ea0*/  ISETP.GE.AND P2, PT, R7.reuse, R247, PT ;  /* 0x000000f70700720c */ /* 0x040fe40003f46270 */
[C---:B------:R-:W-:Y:S02]  /*11eb0*/  ISETP.GE.AND P4, PT, R7.reuse, R250, PT ;  /* 0x000000fa0700720c */ /* 0x040fe40003f86270 */
[----:B------:R-:W-:Y:S02]  /*11ec0*/  ISETP.GE.AND P1, PT, R7, R251, PT ;  /* 0x000000fb0700720c */ /* 0x000fe40003f26270 */
[----:B---3--:R-:W-:Y:S01]  /*11ed0*/  FSEL R7, R9, -INF , !P6 ;  /* 0xff80000009077808 */ /* 0x008fe20007000000 */
[----:B------:R-:W-:Y:S01]  /*11ee0*/  STL [R1+0xa0], R27 ;  /* 0x0000a01b01007387 */ /* 0x000fe20000100800 */
[----:B------:R-:W-:Y:S01]  /*11ef0*/  FSEL R226, R8, -INF , !P5 ;  /* 0xff80000008e27808 */ /* 0x000fe20006800000 */
[----:B------:R-:W1:Y:S01]  /*11f00*/  MUFU.TANH R12, R12 ;  /* 0x0000000c000c7308 */ /* 0x000e620000002400 */
[----:B------:R-:W-:Y:S01]  /*11f10*/  ISETP.GT.AND P5, PT, R243, R6, PT ;  /* 0x00000006f300720c */ /* 0x000fe20003fa4270 */
[----:B------:R-:W-:Y:S01]  /*11f20*/  STL [R1+0x98], R23 ;  /* 0x0000981701007387 */ /* 0x000fe20000100800 */
[----:B------:R-:W-:Y:S01]  /*11f30*/  FSEL R7, R7, -INF , !P1 ;  /* 0xff80000007077808 */ /* 0x000fe20004800000 */
[----:B------:R-:W-:-:S02]  /*11f40*/  FMUL.FTZ R13, R235, UR6 ;  /* 0x00000006eb0d7c20 */ /* 0x000fc40008410000 */
[----:B------:R-:W-:Y:S01]  /*11f50*/  STL [R1+0x90], R25 ;  /* 0x0000901901007387 */ /* 0x000fe20000100800 */
[----:B----4-:R-:W-:-:S03]  /*11f60*/  FSEL R8, R11, -INF , !P5 ;  /* 0xff8000000b087808 */ /* 0x010fc60006800000 */
[----:B------:R-:W-:Y:S01]  /*11f70*/  STL [R1+0x54], R21 ;  /* 0x0000541501007387 */ /* 0x000fe20000100800 */
[----:B------:R-:W-:-:S03]  /*11f80*/  ISETP.GT.AND P5, PT, R33, R6, PT ;  /* 0x000000062100720c */ /* 0x000fc60003fa4270 */
[----:B------:R3:W5:Y:S01]  /*11f90*/  LDL.LU R136, [R1+0xe4] ;  /* 0x0000e40001887983 */ /* 0x0007620000300800 */
[----:B------:R-:W-:-:S03]  /*11fa0*/  FSEL R235, R125, -INF , !P2 ;  /* 0xff8000007deb7808 */ /* 0x000fc60005000000 */
[----:B------:R-:W-:Y:S01]  /*11fb0*/  STL [R1+0x88], R20 ;  /* 0x0000881401007387 */ /* 0x000fe20000100800 */
[----:B------:R-:W-:-:S03]  /*11fc0*/  FSEL R76, R111, -INF , !P4 ;  /* 0xff8000006f4c7808 */ /* 0x000fc60006000000 */
[----:B------:R4:W-:Y:S01]  /*11fd0*/  STL [R1+0x78], R7 ;  /* 0x0000780701007387 */ /* 0x0009e20000100800 */
[C---:B------:R-:W-:Y:S02]  /*11fe0*/  ISETP.GE.AND P2, PT, R6.reuse, R244, PT ;  /* 0x000000f40600720c */ /* 0x040fe40003f46270 */
[C---:B------:R-:W-:Y:S02]  /*11ff0*/  ISETP.GE.AND P4, PT, R6.reuse, R247, PT ;  /* 0x000000f70600720c */ /* 0x040fe40003f86270 */
[C---:B------:R-:W-:Y:S02]  /*12000*/  ISETP.GE.AND P6, PT, R6.reuse, R250, PT ;  /* 0x000000fa0600720c */ /* 0x040fe40003fc6270 */
[----:B------:R-:W-:Y:S02]  /*12010*/  ISETP.GE.AND P1, PT, R6, R251, PT ;  /* 0x000000fb0600720c */ /* 0x000fe40003f26270 */
[----:B--2---:R-:W-:Y:S01]  /*12020*/  FSEL R6, R10, -INF , !P5 ;  /* 0xff8000000a067808 */ /* 0x004fe20006800000 */
[----:B------:R-:W-:Y:S01]  /*12030*/  FMUL.FTZ R9, R116, UR6 ;  /* 0x0000000674097c20 */ /* 0x000fe20008410000 */
[----:B------:R-:W-:Y:S01]  /*12040*/  FSEL R223, R8, -INF , !P2 ;  /* 0xff80000008df7808 */ /* 0x000fe20005000000 */
[----:B------:R-:W-:Y:S01]  /*12050*/  FMUL.FTZ R8, R80, UR6 ;  /* 0x0000000650087c20 */ /* 0x000fe20008410000 */
[----:B------:R-:W-:-:S02]  /*12060*/  FSEL R6, R6, -INF , !P1 ;  /* 0xff80000006067808 */ /* 0x000fc40004800000 */
[----:B------:R-:W-:Y:S01]  /*12070*/  ISETP.GT.AND P2, PT, R243, R5, PT ;  /* 0x00000005f300720c */ /* 0x000fe20003f44270 */
[----:B----4-:R-:W2:Y:S02]  /*12080*/  MUFU.TANH R7, R13 ;  /* 0x0000000d00077308 */ /* 0x010ea40000002400 */
[----:B------:R1:W-:Y:S01]  /*12090*/  STL [R1+0x64], R6 ;  /* 0x0000640601007387 */ /* 0x0003e20000100800 */
[----:B------:R-:W-:-:S05]  /*120a0*/  FSEL R229, R128, -INF , !P4 ;  /* 0xff80000080e57808 */ /* 0x000fca0006000000 */
[----:B------:R-:W4:Y:S01]  /*120b0*/  MUFU.TANH R9, R9 ;  /* 0x0000000900097308 */ /* 0x000f220000002400 */
[----:B------:R-:W-:Y:S01]  /*120c0*/  FSEL R96, R114, -INF , !P6 ;  /* 0xff80000072607808 */ /* 0x000fe20007000000 */
[----:B------:R-:W-:Y:S01]  /*120d0*/  FMUL.FTZ R10, R117, UR6 ;  /* 0x00000006750a7c20 */ /* 0x000fe20008410000 */
[----:B------:R-:W-:Y:S01]  /*120e0*/  ISETP.GE.AND P4, PT, R5, R244, PT ;  /* 0x000000f40500720c */ /* 0x000fe20003f86270 */
[----:B------:R-:W-:-:S04]  /*120f0*/  FMUL.FTZ R11, R70, UR6 ;  /* 0x00000006460b7c20 */ /* 0x000fc80008410000 */
[----:B------:R-:W3:Y:S01]  /*12100*/  MUFU.TANH R8, R8 ;  /* 0x0000000800087308 */ /* 0x000ee20000002400 */
[C---:B------:R-:W-:Y:S01]  /*12110*/  ISETP.GE.AND P6, PT, R5.reuse, R247, PT ;  /* 0x000000f70500720c */ /* 0x040fe20003fc6270 */
[----:B------:R3:W5:Y:S01]  /*12120*/  LDL.LU R80, [R1+0xe0] ;  /* 0x0000e00001507983 */ /* 0x0007620000300800 */
[C---:B------:R-:W-:Y:S02]  /*12130*/  ISETP.GE.AND P5, PT, R5.reuse, R250, PT ;  /* 0x000000fa0500720c */ /* 0x040fe40003fa6270 */
[----:B------:R-:W-:Y:S01]  /*12140*/  ISETP.GE.AND P1, PT, R5, R251, PT ;  /* 0x000000fb0500720c */ /* 0x000fe20003f26270 */
[----:B------:R3:W5:Y:S01]  /*12150*/  LDL.LU R70, [R1+0xdc] ;  /* 0x0000dc0001467983 */ /* 0x0007620000300800 */
[----:B-1----:R-:W-:Y:S02]  /*12160*/  FSEL R6, R12, -INF , !P2 ;  /* 0xff8000000c067808 */ /* 0x002fe40005000000 */
[----:B------:R-:W-:-:S04]  /*12170*/  ISETP.GT.AND P2, PT, R33, R5, PT ;  /* 0x000000052100720c */ /* 0x000fc80003f44270 */
[----:B--2---:R-:W-:Y:S01]  /*12180*/  FSEL R5, R7, -INF , !P2 ;  /* 0xff80000007057808 */ /* 0x004fe20005000000 */
[----:B------:R-:W1:Y:S01]  /*12190*/  MUFU.TANH R10, R10 ;  /* 0x0000000a000a7308 */ /* 0x000e620000002400 */
[----:B------:R-:W-:Y:S02]  /*121a0*/  FSEL R114, R6, -INF , !P4 ;  /* 0xff80000006727808 */ /* 0x000fe40006000000 */
[----:B------:R-:W-:Y:S02]  /*121b0*/  FSEL R5, R5, -INF , !P1 ;  /* 0xff80000005057808 */ /* 0x000fe40004800000 */
[-C--:B------:R-:W-:Y:S02]  /*121c0*/  ISETP.GT.AND P4, PT, R243, R4.reuse, PT ;  /* 0x00000004f300720c */ /* 0x080fe40003f84270 */
[----:B------:R-:W-:Y:S01]  /*121d0*/  ISETP.GT.AND P1, PT, R33, R4, PT ;  /* 0x000000042100720c */ /* 0x000fe20003f24270 */
[----:B------:R2:W-:Y:S01]  /*121e0*/  STL [R1+0x50], R5 ;  /* 0x0000500501007387 */ /* 0x0005e20000100800 */
[----:B------:R-:W-:-:S02]  /*121f0*/  FSEL R227, R129, -INF , !P6 ;  /* 0xff80000081e37808 */ /* 0x000fc40007000000 */
[----:B------:R-:W-:Y:S02]  /*12200*/  FSEL R121, R115, -INF , !P5 ;  /* 0xff80000073797808 */ /* 0x000fe40006800000 */
[----:B----4-:R-:W-:Y:S02]  /*12210*/  FSEL R6, R9, -INF , !P4 ;  /* 0xff80000009067808 */ /* 0x010fe40006000000 */
[C---:B------:R-:W-:Y:S02]  /*12220*/  ISETP.GE.AND P6, PT, R4.reuse, R244, PT ;  /* 0x000000f40400720c */ /* 0x040fe40003fc6270 */
[C---:B------:R-:W-:Y:S02]  /*12230*/  ISETP.GE.AND P5, PT, R4.reuse, R247, PT ;  /* 0x000000f70400720c */ /* 0x040fe40003fa6270 */
[C---:B------:R-:W-:Y:S02]  /*12240*/  ISETP.GE.AND P2, PT, R4.reuse, R250, PT ;  /* 0x000000fa0400720c */ /* 0x040fe40003f46270 */
[----:B------:R-:W-:-:S02]  /*12250*/  ISETP.GE.AND P4, PT, R4, R251, PT ;  /* 0x000000fb0400720c */ /* 0x000fc40003f86270 */
[----:B---3--:R-:W-:Y:S01]  /*12260*/  FSEL R4, R8, -INF , !P1 ;  /* 0xff80000008047808 */ /* 0x008fe20004800000 */
[----:B------:R-:W-:Y:S01]  /*12270*/  FMUL.FTZ R7, R112, UR6 ;  /* 0x0000000670077c20 */ /* 0x000fe20008410000 */
[----:B------:R-:W-:Y:S01]  /*12280*/  FSEL R19, R120, -INF , !P2 ;  /* 0xff80000078137808 */ /* 0x000fe20005000000 */
[----:B--2---:R-:W2:Y:S01]  /*12290*/  MUFU.TANH R5, R11 ;  /* 0x0000000b00057308 */ /* 0x004ea20000002400 */
[----:B------:R-:W-:Y:S02]  /*122a0*/  FSEL R4, R4, -INF , !P4 ;  /* 0xff80000004047808 */ /* 0x000fe40006000000 */
[----:B------:R-:W-:Y:S01]  /*122b0*/  FSEL R103, R6, -INF , !P6 ;  /* 0xff80000006677808 */ /* 0x000fe20007000000 */
[----:B------:R-:W-:Y:S01]  /*122c0*/  FMUL.FTZ R6, R69, UR6 ;  /* 0x0000000645067c20 */ /* 0x000fe20008410000 */
[----:B------:R-:W-:Y:S01]  /*122d0*/  ISETP.GT.AND P6, PT, R243, R3, PT ;  /* 0x00000003f300720c */ /* 0x000fe20003fc4270 */
[----:B------:R-:W-:Y:S02]  /*122e0*/  STL [R1+0x30], R19 ;  /* 0x0000301301007387 */ /* 0x000fe40000100800 */
[----:B------:R-:W3:Y:S02]  /*122f0*/  MUFU.TANH R7, R7 ;  /* 0x0000000700077308 */ /* 0x000ee40000002400 */
[----:B------:R1:W-:Y:S01]  /*12300*/  STL [R1+0x48], R4 ;  /* 0x0000480401007387 */ /* 0x0003e20000100800 */
[----:B------:R-:W-:-:S02]  /*12310*/  FSEL R115, R132, -INF , !P5 ;  /* 0xff80000084737808 */ /* 0x000fc40006800000 */
[C---:B------:R-:W-:Y:S02]  /*12320*/  ISETP.GE.AND P5, PT, R3.reuse, R244, PT ;  /* 0x000000f40300720c */ /* 0x040fe40003fa6270 */
[C---:B------:R-:W-:Y:S01]  /*12330*/  ISETP.GE.AND P1, PT, R3.reuse, R247, PT ;  /* 0x000000f70300720c */ /* 0x040fe20003f26270 */
[----:B------:R-:W4:Y:S01]  /*12340*/  MUFU.TANH R6, R6 ;  /* 0x0000000600067308 */ /* 0x000f220000002400 */
[----:B------:R-:W-:Y:S01]  /*12350*/  ISETP.GE.AND P2, PT, R3, R250, PT ;  /* 0x000000fa0300720c */ /* 0x000fe20003f46270 */
[----:B------:R-:W-:Y:S01]  /*12360*/  FMUL.FTZ R8, R113, UR6 ;  /* 0x0000000671087c20 */ /* 0x000fe20008410000 */
[----:B------:R-:W-:Y:S01]  /*12370*/  ISETP.GE.AND P4, PT, R3, R251, PT ;  /* 0x000000fb0300720c */ /* 0x000fe20003f86270 */
[----:B------:R-:W-:Y:S01]  /*12380*/  FMUL.FTZ R9, R68, UR6 ;  /* 0x0000000644097c20 */ /* 0x000fe20008410000 */
[----:B------:R3:W5:Y:S04]  /*12390*/  LDL.LU R69, [R1+0xd8] ;  /* 0x0000d80001457983 */ /* 0x0007680000300800 */
[----:B------:R3:W5:Y:S01]  /*123a0*/  LDL.LU R68, [R1+0xd4] ;  /* 0x0000d40001447983 */ /* 0x0007620000300800 */
[----:B-1----:R-:W-:-:S02]  /*123b0*/  FSEL R4, R10, -INF , !P6 ;  /* 0xff8000000a047808 */ /* 0x002fc40007000000 */
[----:B------:R-:W-:-:S04]  /*123c0*/  ISETP.GT.AND P6, PT, R33, R3, PT ;  /* 0x000000032100720c */ /* 0x000fc80003fc4270 */
[----:B--2---:R-:W-:Y:S02]  /*123d0*/  FSEL R3, R5, -INF , !P6 ;  /* 0xff80000005037808 */ /* 0x004fe40007000000 */
[----:B------:R-:W-:Y:S02]  /*123e0*/  FSEL R101, R4, -INF , !P5 ;  /* 0xff80000004657808 */ /* 0x000fe40006800000 */
[----:B------:R-:W-:Y:S01]  /*123f0*/  FSEL R3, R3, -INF , !P4 ;  /* 0xff80000003037808 */ /* 0x000fe20006000000 */
[----:B------:R-:W1:Y:S01]  /*12400*/  MUFU.TANH R5, R8 ;  /* 0x0000000800057308 */ /* 0x000e620000002400 */
[----:B------:R-:W-:-:S03]  /*12410*/  ISETP.GT.AND P5, PT, R243, R2, PT ;  /* 0x00000002f300720c */ /* 0x000fc60003fa4270 */
[----:B------:R2:W-:Y:S01]  /*12420*/  STL [R1+0x3c], R3 ;  /* 0x00003c0301007387 */ /* 0x0005e20000100800 */
[----:B---3--:R-:W-:Y:S02]  /*12430*/  FSEL R4, R7, -INF , !P5 ;  /* 0xff80000007047808 */ /* 0x008fe40006800000 */
[----:B------:R-:W-:Y:S02]  /*12440*/  ISETP.GT.AND P5, PT, R33, R2, PT ;  /* 0x000000022100720c */ /* 0x000fe40003fa4270 */
[----:B------:R-:W-:Y:S02]  /*12450*/  FSEL R111, R133, -INF , !P1 ;  /* 0xff800000856f7808 */ /* 0x000fe40004800000 */
[----:B------:R-:W-:Y:S02]  /*12460*/  FSEL R43, R122, -INF , !P2 ;  /* 0xff8000007a2b7808 */ /* 0x000fe40005000000 */
[C---:B------:R-:W-:Y:S02]  /*12470*/  ISETP.GE.AND P1, PT, R2.reuse, R244, PT ;  /* 0x000000f40200720c */ /* 0x040fe40003f26270 */
[----:B------:R-:W-:-:S02]  /*12480*/  ISETP.GE.AND P2, PT, R2, R247, PT ;  /* 0x000000f70200720c */ /* 0x000fc40003f46270 */
[C---:B------:R-:W-:Y:S02]  /*12490*/  ISETP.GE.AND P6, PT, R2.reuse, R250, PT ;  /* 0x000000fa0200720c */ /* 0x040fe40003fc6270 */
[----:B------:R-:W-:Y:S02]  /*124a0*/  ISETP.GE.AND P4, PT, R2, R251, PT ;  /* 0x000000fb0200720c */ /* 0x000fe40003f86270 */
[----:B----4-:R-:W-:Y:S01]  /*124b0*/  FSEL R2, R6, -INF , !P5 ;  /* 0xff80000006027808 */ /* 0x010fe20006800000 */
[----:B--2---:R-:W2:Y:S03]  /*124c0*/  MUFU.TANH R3, R9 ;  /* 0x0000000900037308 */ /* 0x004ea60000002400 */
[----:B------:R-:W-:Y:S02]  /*124d0*/  FSEL R2, R2, -INF , !P4 ;  /* 0xff80000002027808 */ /* 0x000fe40006000000 */
[----:B------:R-:W-:-:S02]  /*124e0*/  FSEL R102, R134, -INF , !P2 ;  /* 0xff80000086667808 */ /* 0x000fc40005000000 */
[-C--:B------:R-:W-:Y:S02]  /*124f0*/  ISETP.GT.AND P2, PT, R243, R0.reuse, PT ;  /* 0x00000000f300720c */ /* 0x080fe40003f44270 */
[----:B------:R-:W-:Y:S01]  /*12500*/  FSEL R66, R4, -INF , !P1 ;  /* 0xff80000004427808 */ /* 0x000fe20004800000 */
[----:B------:R1:W-:Y:S01]  /*12510*/  STL [R1+0x34], R2 ;  /* 0x0000340201007387 */ /* 0x0003e20000100800 */
[----:B------:R-:W-:Y:S02]  /*12520*/  ISETP.GT.AND P1, PT, R33, R0, PT ;  /* 0x000000002100720c */ /* 0x000fe40003f24270 */
[----:B------:R-:W-:Y:S02]  /*12530*/  FSEL R42, R124, -INF , !P6 ;  /* 0xff8000007c2a7808 */ /* 0x000fe40007000000 */
[C---:B------:R-:W-:Y:S02]  /*12540*/  ISETP.GE.AND P6, PT, R0.reuse, R244, PT ;  /* 0x000000f40000720c */ /* 0x040fe40003fc6270 */
[----:B------:R-:W-:-:S02]  /*12550*/  ISETP.GE.AND P5, PT, R0, R247, PT ;  /* 0x000000f70000720c */ /* 0x000fc40003fa6270 */
[C---:B------:R-:W-:Y:S02]  /*12560*/  ISETP.GE.AND P4, PT, R0.reuse, R250, PT ;  /* 0x000000fa0000720c */ /* 0x040fe40003f86270 */
[----:B-1----:R-:W-:Y:S02]  /*12570*/  FSEL R2, R5, -INF , !P2 ;  /* 0xff80000005027808 */ /* 0x002fe40005000000 */
[----:B------:R-:W-:Y:S02]  /*12580*/  ISETP.GE.AND P2, PT, R0, R251, PT ;  /* 0x000000fb0000720c */ /* 0x000fe40003f46270 */
[----:B--2---:R-:W-:Y:S02]  /*12590*/  FSEL R0, R3, -INF , !P1 ;  /* 0xff80000003007808 */ /* 0x004fe40004800000 */
[----:B------:R-:W-:Y:S02]  /*125a0*/  FSEL R65, R2, -INF , !P6 ;  /* 0xff80000002417808 */ /* 0x000fe40007000000 */
[----:B------:R-:W-:-:S02]  /*125b0*/  FSEL R0, R0, -INF , !P2 ;  /* 0xff80000000007808 */ /* 0x000fc40005000000 */
[----:B------:R-:W-:-:S03]  /*125c0*/  FSEL R2, R82, -INF , !P4 ;  /* 0xff80000052027808 */ /* 0x000fc60006000000 */
[----:B------:R1:W-:Y:S04]  /*125d0*/  STL [R1+0x28], R0 ;  /* 0x0000280001007387 */ /* 0x0003e80000100800 */
[----:B------:R1:W-:Y:S01]  /*125e0*/  STL [R1+0x14], R2 ;  /* 0x0000140201007387 */ /* 0x0003e20000100800 */
[----:B------:R-:W-:-:S04]  /*125f0*/  UIADD3 UR25, UPT, UPT, UR17, -0x2, URZ ;  /* 0xfffffffe11197890 */ /* 0x000fc8000fffe0ff */
[----:B------:R-:W-:Y:S01]  /*12600*/  UISETP.GT.AND UP0, UPT, UR25, UR15, UPT ;  /* 0x0000000f1900728c */ /* 0x000fe2000bf04270 */
[----:B------:R-:W-:-:S08]  /*12610*/  FSEL R100, R135, -INF , !P5 ;  /* 0xff80000087647808 */ /* 0x000fd00006800000 */
        /* <DEDUP_REMOVED lines=90> */
[-C--:B------:R-:W-:Y:S01]  /*12bc0*/  @!P0 LEA.HI.X R13, R6, R204.reuse, R10, 0x1, P1 ;  /* 0x000000cc060d8211 */ /* 0x080fe200008f0c0a */
        /* <DEDUP_REMOVED lines=50> */
.L_x_934:
[----:B------:R-:W-:Y:S05]  /*12ef0*/  BSYNC.RECONVERGENT B0 ;  /* 0x0000000000007941 */ /* 0x000fea0003800200 */
.L_x_933:
[----:B------:R-:W0:Y:S02]  /*12f00*/  LDGDEPBAR ;  /* 0x00000000000079af */ /* 0x000e240000000000 */
.L_x_932:
[----:B------:R3:W-:Y:S01]  /*12f10*/  STL [R1+0xf0], R251 ;  /* 0x0000f0fb01007387 */ /* 0x0007e20000100800 */
[----:B------:R-:W-:Y:S01]  /*12f20*/  MOV R71, R45 ;  /* 0x0000002d00477202 */ /* 0x000fe20000000f00 */
[----:B------:R-:W-:Y:S01]  /*12f30*/  IMAD.MOV.U32 R123, RZ, RZ, R51 ;  /* 0x000000ffff7b7224 */ /* 0x000fe200078e0033 */
[----:B------:R-:W-:Y:S01]  /*12f40*/  MOV R88, R41 ;  /* 0x0000002900587202 */ /* 0x000fe20000000f00 */
[----:B------:R-:W-:Y:S01]  /*12f50*/  IMAD.MOV.U32 R133, RZ, RZ, R47 ;  /* 0x000000ffff857224 */ /* 0x000fe200078e002f */
        /* <DEDUP_REMOVED lines=11> */
[----:B---3--:R-:W3:Y:S01]  /*13010*/  LDL.LU R251, [R1+0x78] ;  /* 0x0000780001fb7983 */ /* 0x008ee20000300800 */
[----:B-1---5:R-:W-:-:S02]  /*13020*/  FMNMX3.FTZ R0, R68, R79, R38, !PT ;  /* 0x0000004f44007276 */ /* 0x022fc40007810026 */
[----:B------:R-:W-:Y:S02]  /*13030*/  MOV R135, R42 ;  /* 0x0000002a00877202 */ /* 0x000fe40000000f00 */
[----:B------:R-:W-:-:S04]  /*13040*/  FMNMX3.FTZ R0, R0, R40, R35, !PT ;  /* 0x0000002800007276 */ /* 0x000fc80007810023 */
[----:B------:R-:W-:-:S04]  /*13050*/  FMNMX3.FTZ R0, R0, R215, R213, !PT ;  /* 0x000000d700007276 */ /* 0x000fc800078100d5 */
[----:B------:R-:W-:-:S04]  /*13060*/  FMNMX3.FTZ R0, R0, R211, R30, !PT ;  /* 0x000000d300007276 */ /* 0x000fc8000781001e */
[----:B------:R-:W-:-:S04]  /*13070*/  FMNMX3.FTZ R0, R0, R228, R224, !PT ;  /* 0x000000e400007276 */ /* 0x000fc800078100e0 */
[----:B------:R-:W-:-:S04]  /*13080*/  FMNMX3.FTZ R0, R0, R126, R72, !PT ;  /* 0x0000007e00007276 */ /* 0x000fc80007810048 */
[----:B------:R-:W-:-:S04]  /*13090*/  FMNMX3.FTZ R0, R0, R92, R71, !PT ;  /* 0x0000005c00007276 */ /* 0x000fc80007810047 */
[----:B------:R-:W-:Y:S01]  /*130a0*/  FMNMX3.FTZ R0, R0, R88, R95, !PT ;  /* 0x0000005800007276 */ /* 0x000fe2000781005f */
[----:B------:R1:W-:Y:S03]  /*130b0*/  STL [R1+0xec], R250 ;  /* 0x0000ecfa01007387 */ /* 0x0003e60000100800 */
[----:B------:R-:W-:-:S04]  /*130c0*/  FMNMX3.FTZ R0, R0, R120, R123, !PT ;  /* 0x0000007800007276 */ /* 0x000fc8000781007b */
[----:B------:R-:W-:-:S04]  /*130d0*/  FMNMX3.FTZ R0, R0, R125, R129, !PT ;  /* 0x0000007d00007276 */ /* 0x000fc80007810081 */
[----:B------:R-:W-:-:S04]  /*130e0*/  FMNMX3.FTZ R0, R0, R113, R27, !PT ;  /* 0x0000007100007276 */ /* 0x000fc8000781001b */
[----:B------:R-:W-:Y:S01]  /*130f0*/  FMNMX3.FTZ R0, R0, R23, R25, !PT ;  /* 0x0000001700007276 */ /* 0x000fe20007810019 */
[----:B-1----:R-:W4:Y:S04]  /*13100*/  LDL.LU R250, [R1+0x64] ;  /* 0x0000640001fa7983 */ /* 0x002f280000300800 */
[----:B------:R1:W-:Y:S04]  /*13110*/  STL [R1+0xe8], R247 ;  /* 0x0000e8f701007387 */ /* 0x0003e80000100800 */
[----:B-1----:R-:W4:Y:S04]  /*13120*/  LDL.LU R247, [R1+0x50] ;  /* 0x0000500001f77983 */ /* 0x002f280000300800 */
[----:B------:R2:W-:Y:S04]  /*13130*/  STL [R1+0xe4], R246 ;  /* 0x0000e4f601007387 */ /* 0x0005e80000100800 */
[----:B--2---:R-:W2:Y:S04]  /*13140*/  LDL.LU R246, [R1+0x48] ;  /* 0x0000480001f67983 */ /* 0x004ea80000300800 */
[----:B------:R1:W-:Y:S04]  /*13150*/  STL [R1+0xe0], R244 ;  /* 0x0000e0f401007387 */ /* 0x0003e80000100800 */
[----:B-1----:R-:W2:Y:S04]  /*13160*/  LDL.LU R244, [R1+0x3c] ;  /* 0x00003c0001f47983 */ /* 0x002ea80000300800 */
[----:B------:R1:W-:Y:S04]  /*13170*/  STL [R1+0xdc], R243 ;  /* 0x0000dcf301007387 */ /* 0x0003e80000100800 */
[----:B-1----:R-:W2:Y:S04]  /*13180*/  LDL.LU R243, [R1+0x34] ;  /* 0x0000340001f37983 */ /* 0x002ea80000300800 */
[----:B------:R1:W-:Y:S04]  /*13190*/  STL [R1+0xd8], R236 ;  /* 0x0000d8ec01007387 */ /* 0x0003e80000100800 */
[----:B-1----:R-:W2:Y:S04]  /*131a0*/  LDL.LU R236, [R1+0x28] ;  /* 0x0000280001ec7983 */ /* 0x002ea80000300800 */
[----:B------:R-:W-:Y:S04]  /*131b0*/  STL [R1+0xd4], R234 ;  /* 0x0000d4ea01007387 */ /* 0x000fe80000100800 */
[----:B------:R-:W-:Y:S04]  /*131c0*/  STL [R1+0xf8], R112 ;  /* 0x0000f87001007387 */ /* 0x000fe80000100800 */
[----:B------:R-:W-:Y:S01]  /*131d0*/  STL [R1+0xfc], R113 ;  /* 0x0000fc7101007387 */ /* 0x000fe20000100800 */
[----:B---3--:R-:W-:-:S03]  /*131e0*/  FMNMX3.FTZ R0, R0, R20, R251, !PT ;  /* 0x0000001400007276 */ /* 0x008fc600078100fb */
[----:B------:R1:W-:Y:S04]  /*131f0*/  STL [R1+0xf4], R251 ;  /* 0x0000f4fb01007387 */ /* 0x0003e80000100800 */
[----:B-1----:R-:W3:Y:S01]  /*13200*/  LDL.LU R251, [R1+0x14] ;  /* 0x0000140001fb7983 */ /* 0x002ee20000300800 */
[----:B------:R-:W-:-:S04]  /*13210*/  FMNMX3.FTZ R2, R70, R78, R37, !PT ;  /* 0x0000004e46027276 */ /* 0x000fc80007810025 */
        /* <DEDUP_REMOVED lines=13> */
[----:B------:R-:W-:Y:S02]  /*132f0*/  FMNMX3.FTZ R2, R2, R19, R134, !PT ;  /* 0x0000001302027276 */ /* 0x000fe40007810086 */
[----:B----4-:R-:W-:Y:S01]  /*13300*/  FMNMX3.FTZ R0, R0, R250, R247, !PT ;  /* 0x000000fa00007276 */ /* 0x010fe200078100f7 */
[----:B------:R1:W-:Y:S04]  /*13310*/  STL [R1+0x104], R250 ;  /* 0x000104fa01007387 */ /* 0x0003e80000100800 */
[----:B------:R4:W-:Y:S04]  /*13320*/  STL [R1+0x100], R247 ;  /* 0x000100f701007387 */ /* 0x0009e80000100800 */
[----:B------:R-:W3:Y:S04]  /*13330*/  LDL.LU R82, [R1+0x8] ;  /* 0x0000080001527983 */ /* 0x000ee80000300800 */
[----:B-1----:R-:W3:Y:S04]  /*13340*/  LDL.LU R250, [R1+0x2c] ;  /* 0x00002c0001fa7983 */ /* 0x002ee80000300800 */
[----:B----4-:R-:W4:Y:S04]  /*13350*/  LDL.LU R247, [R1+0x24] ;  /* 0x0000240001f77983 */ /* 0x010f280000300800 */
[----:B------:R-:W4:Y:S04]  /*13360*/  LDL.LU R113, [R1+0x1c] ;  /* 0x00001c0001717983 */ /* 0x000f280000300800 */
[----:B------:R-:W4:Y:S01]  /*13370*/  LDL.LU R112, [R1] ;  /* 0x0000000001707983 */ /* 0x000f220000300800 */
[----:B--2---:R-:W-:-:S03]  /*13380*/  FMNMX3.FTZ R3, R0, R246, R244, !PT ;  /* 0x000000f600037276 */ /* 0x004fc600078100f4 */
[----:B------:R1:W-:Y:S04]  /*13390*/  STL [R1+0x10c], R246 ;  /* 0x00010cf601007387 */ /* 0x0003e80000100800 */
[----:B-1----:R-:W2:Y:S01]  /*133a0*/  LDL.LU R246, [R1+0x44] ;  /* 0x0000440001f67983 */ /* 0x002ea20000300800 */
[----:B------:R-:W-:-:S05]  /*133b0*/  FMNMX3.FTZ R3, R3, R243, R236, !PT ;  /* 0x000000f303037276 */ /* 0x000fca00078100ec */
[----:B------:R-:W-:Y:S04]  /*133c0*/  SHFL.BFLY PT, R4, R3, 0x2, 0x1f ;  /* 0x0c401f0003047f89 */ /* 0x000fe800000e0000 */
[----:B------:R1:W-:Y:S04]  /*133d0*/  STL [R1+0x108], R244 ;  /* 0x000108f401007387 */ /* 0x0003e80000100800 */
[----:B-1----:R-:W2:Y:S01]  /*133e0*/  LDL.LU R244, [R1+0x38] ;  /* 0x0000380001f47983 */ /* 0x002ea20000300800 */
[----:B---3--:R-:W-:-:S05]  /*133f0*/  FMNMX3.FTZ R0, R2, R135, R251, !PT ;  /* 0x0000008702007276 */ /* 0x008fca00078100fb */
[----:B------:R-:W1:Y:S02]  /*13400*/  SHFL.BFLY PT, R2, R0, 0x2, 0x1f ;  /* 0x0c401f0000027f89 */ /* 0x000e6400000e0000 */
[----:B-1----:R-:W-:Y:S02]  /*13410*/  FMNMX.FTZ R2, R0, R2, !PT ;  /* 0x0000000200027209 */ /* 0x002fe40007810000 */
[----:B------:R-:W-:-:S03]  /*13420*/  FMNMX.FTZ R0, R3, R4, !PT ;  /* 0x0000000403007209 */ /* 0x000fc60007810000 */
[----:B------:R-:W1:Y:S04]  /*13430*/  SHFL.BFLY PT, R3, R2, 0x1, 0x1f ;  /* 0x0c201f0002037f89 */ /* 0x000e6800000e0000 */
[----:B------:R-:W3:Y:S04]  /*13440*/  SHFL.BFLY PT, R4, R0, 0x1, 0x1f ;  /* 0x0c201f0000047f89 */ /* 0x000ee800000e0000 */
[----:B------:R3:W-:Y:S01]  /*13450*/  STL [R1+0x110], R251 ;  /* 0x000110fb01007387 */ /* 0x0007e20000100800 */
[----:B-1----:R-:W-:Y:S02]  /*13460*/  FMNMX.FTZ R203, R2, R3, !PT ;  /* 0x0000000302cb7209 */ /* 0x002fe40007810000 */
[----:B------:R-:W-:-:S02]  /*13470*/  FMNMX3.FTZ R3, R69, R209, R205, !PT ;  /* 0x000000d145037276 */ /* 0x000fc400078100cd */
[----:B------:R-:W-:Y:S02]  /*13480*/  FSETP.NEU.FTZ.AND P1, PT, R203, -INF , PT ;  /* 0xff800000cb00780b */ /* 0x000fe40003f3d000 */
[----:B---3--:R-:W-:Y:S01]  /*13490*/  FMNMX.FTZ R202, R0, R4, !PT ;  /* 0x0000000400ca7209 */ /* 0x008fe20007810000 */
[----:B------:R-:W3:Y:S01]  /*134a0*/  LDL.LU R251, [R1+0x4c] ;  /* 0x00004c0001fb7983 */ /* 0x000ee20000300800 */
[----:B------:R-:W-:-:S03]  /*134b0*/  FMNMX3.FTZ R0, R3, R208, R81, !PT ;  /* 0x000000d003007276 */ /* 0x000fc60007810051 */
[----:B------:R1:W-:Y:S01]  /*134c0*/  STL [R1+0x118], R243 ;  /* 0x000118f301007387 */ /* 0x0003e20000100800 */
[C---:B------:R-:W-:Y:S01]  /*134d0*/  FSEL R3, R203.reuse, RZ, P1 ;  /* 0x000000ffcb037208 */ /* 0x040fe20000800000 */
[----:B------:R-:W-:Y:S02]  /*134e0*/  FMUL.FTZ R8, R203, UR4 ;  /* 0x00000004cb087c20 */ /* 0x000fe40008410000 */
[----:B-1----:R-:W4:Y:S04]  /*134f0*/  LDL.LU R243, [R1+0x74] ;  /* 0x0000740001f37983 */ /* 0x002f280000300800 */
[----:B------:R1:W-:Y:S04]  /*13500*/  STL [R1+0x114], R236 ;  /* 0x000114ec01007387 */ /* 0x0003e80000100800 */
[----:B-1----:R-:W3:Y:S04]  /*13510*/  LDL.LU R236, [R1+0x60] ;  /* 0x0000600001ec7983 */ /* 0x002ee80000300800 */
[----:B------:R1:W-:Y:S04]  /*13520*/  STL [R1+0x11c], R203 ;  /* 0x00011ccb01007387 */ /* 0x0003e80000100800 */
[----:B-1----:R-:W4:Y:S01]  /*13530*/  LDL.LU R203, [R1+0x84] ;  /* 0x0000840001cb7983 */ /* 0x002f220000300800 */
[----:B------:R-:W-:-:S04]  /*13540*/  FMNMX3.FTZ R2, R80, R207, R75, !PT ;  /* 0x000000cf50027276 */ /* 0x000fc8000781004b */
[----:B------:R-:W-:-:S04]  /*13550*/  FMNMX3.FTZ R2, R2, R206, R74, !PT ;  /* 0x000000ce02027276 */ /* 0x000fc8000781004a */
[----:B------:R-:W-:Y:S02]  /*13560*/  FMNMX3.FTZ R2, R2, R221, R218, !PT ;  /* 0x000000dd02027276 */ /* 0x000fe400078100da */
[----:B------:R-:W-:Y:S02]  /*13570*/  FSETP.NEU.FTZ.AND P0, PT, R202, -INF , PT ;  /* 0xff800000ca00780b */ /* 0x000fe40003f1d000 */
[----:B------:R-:W-:Y:S02]  /*13580*/  FMNMX3.FTZ R2, R2, R217, R130, !PT ;  /* 0x000000d902027276 */ /* 0x000fe40007810082 */
[----:B------:R-:W-:Y:S02]  /*13590*/  FSEL R4, R202, RZ, P0 ;  /* 0x000000ffca047208 */ /* 0x000fe40000000000 */
[----:B------:R-:W-:-:S04]  /*135a0*/  FMNMX3.FTZ R2, R2, R82, R245, !PT ;  /* 0x0000005202027276 */ /* 0x000fc800078100f5 */
[----:B------:R-:W-:Y:S01]  /*135b0*/  FMNMX3.FTZ R2, R2, R239, R127, !PT ;  /* 0x000000ef02027276 */ /* 0x000fe2000781007f */
[----:B------:R-:W-:Y:S01]  /*135c0*/  FADD.FTZ R7, R68, -R4 ;  /* 0x8000000444077221 */ /* 0x000fe20000010000 */
[----:B------:R-:W-:Y:S02]  /*135d0*/  FSEL R8, R8, RZ, P1 ;  /* 0x000000ff08087208 */ /* 0x000fe40000800000 */
[----:B----4-:R-:W-:-:S04]  /*135e0*/  FMNMX3.FTZ R4, R2, R203, R243, !PT ;  /* 0x000000cb02047276 */ /* 0x010fc800078100f3 */
[----:B---3--:R-:W-:Y:S01]  /*135f0*/  FMNMX3.FTZ R5, R4, R236, R251, !PT ;  /* 0x000000ec04057276 */ /* 0x008fe200078100fb */
[----:B------:R-:W-:Y:S02]  /*13600*/  FFMA.FTZ R4, R39, UR4, -R8 ;  /* 0x0000000427047c23 */ /* 0x000fe40008010808 */
[----:B------:R-:W3:Y:S01]  /*13610*/  LDL.LU R39, [R1+0x40] ;  /* 0x0000400001277983 */ /* 0x000ee20000300800 */
[----:B------:R-:W-:Y:S02]  /*13620*/  FMNMX3.FTZ R0, R0, R222, R220, !PT ;  /* 0x000000de00007276 */ /* 0x000fe400078100dc */
[----:B------:R-:W-:Y:S02]  /*13630*/  MOV R11, R32 ;  /* 0x00000020000b7202 */ /* 0x000fe40000000f00 */
[----:B------:R-:W-:Y:S01]  /*13640*/  FMNMX3.FTZ R0, R0, R219, R216, !PT ;  /* 0x000000db00007276 */ /* 0x000fe200078100d8 */
[----:B------:R-:W-:-:S03]  /*13650*/  IMAD.MOV.U32 R117, RZ, RZ, R26 ;  /* 0x000000ffff757224 */ /* 0x000fc600078e001a */
[----:B------:R-:W-:-:S04]  /*13660*/  FMNMX3.FTZ R0, R0, R11, R252, !PT ;  /* 0x0000000b00007276 */ /* 0x000fc800078100fc */
[----:B------:R-:W-:Y:S02]  /*13670*/  FMNMX3.FTZ R0, R0, R248, R237, !PT ;  /* 0x000000f800007276 */ /* 0x000fe400078100ed */
[----:B------:R-:W-:Y:S02]  /*13680*/  MOV R116, R24 ;  /* 0x0000001800747202 */ /* 0x000fe40000000f00 */
[----:B------:R-:W-:Y:S01]  /*13690*/  FMNMX3.FTZ R2, R0, R117, R85, !PT ;  /* 0x0000007500027276 */ /* 0x000fe20007810055 */
[----:B------:R-:W-:Y:S01]  /*136a0*/  FFMA.FTZ R0, R37, UR4, -R8 ;  /* 0x0000000425007c23 */ /* 0x000fe20008010808 */
[----:B------:R-:W-:Y:S01]  /*136b0*/  MOV R87, R22 ;  /* 0x0000001600577202 */ /* 0x000fe20000000f00 */
[----:B------:R2:W-:Y:S01]  /*136c0*/  MUFU.EX2 R94, R4 ;  /* 0x00000004005e7308 */ /* 0x0005e20000000800 */
[----:B------:R-:W-:Y:S02]  /*136d0*/  FMNMX3.FTZ R2, R2, R116, R90, !PT ;  /* 0x0000007402027276 */ /* 0x000fe4000781005a */
[----:B------:R-:W-:Y:S01]  /*136e0*/  MOV R128, R18 ;  /* 0x0000001200807202 */ /* 0x000fe20000000f00 */
[----:B------:R1:W-:Y:S01]  /*136f0*/  MUFU.EX2 R234, R0 ;  /* 0x0000000000ea7308 */ /* 0x0003e20000000800 */
[----:B------:R-:W-:Y:S01]  /*13700*/  FMNMX3.FTZ R2, R2, R87, R109, !PT ;  /* 0x0000005702027276 */ /* 0x000fe2000781006d */
[----:B------:R-:W-:Y:S01]  /*13710*/  FADD.FTZ R9, R70, -R3 ;  /* 0x8000000346097221 */ /* 0x000fe20000010000 */
[----:B------:R-:W4:Y:S01]  /*13720*/  S2R R12, SR_TID.X ;  /* 0x00000000000c7919 */ /* 0x000f220000002100 */
[C---:B------:R-:W-:Y:S01]  /*13730*/  IADD3 R10, PT, PT, R232.reuse, 0x8000, RZ ;  /* 0x00008000e80a7810 */ /* 0x040fe20007ffe0ff */
[----:B------:R-:W-:Y:S01]  /*13740*/  VIADD R64, R232, 0x8040 ;  /* 0x00008040e8407836 */ /* 0x000fe20000000000 */
[----:B------:R-:W-:Y:S01]  /*13750*/  MOV R13, 0x20 ;  /* 0x00000020000d7802 */ /* 0x000fe20000000f00 */
[----:B------:R-:W-:Y:S01]  /*13760*/  LDSM.16.MT88.4 R24, [R232+0x8000] ;  /* 0x00800000e818783b */ /* 0x000fe20000004200 */
[----:B--2---:R-:W-:-:S03]  /*13770*/  FMNMX3.FTZ R4, R5, R246, R244, !PT ;  /* 0x000000f605047276 */ /* 0x004fc600078100f4 */
[----:B------:R-:W-:Y:S01]  /*13780*/  LDSM.16.MT88.4 R16, [R233+0x8000] ;  /* 0x00800000e910783b */ /* 0x000fe20000004200 */
[----:B-1----:R-:W-:Y:S01]  /*13790*/  FFMA.FTZ R0, R36, UR4, -R8 ;  /* 0x0000000424007c23 */ /* 0x002fe20008010808 */
[----:B------:R-:W-:-:S03]  /*137a0*/  FMNMX3.FTZ R4, R4, R250, R247, !PT ;  /* 0x000000fa04047276 */ /* 0x000fc600078100f7 */
[----:B------:R-:W-:Y:S01]  /*137b0*/  MUFU.EX2 R132, R0 ;  /* 0x0000000000847308 */ /* 0x000fe20000000800 */
[----:B------:R-:W-:-:S04]  /*137c0*/  FFMA.FTZ R3, R78, UR4, -R8 ;  /* 0x000000044e037c23 */ /* 0x000fc80008010808 */
[----:B------:R1:W-:Y:S01]  /*137d0*/  MUFU.EX2 R108, R3 ;  /* 0x00000003006c7308 */ /* 0x0003e20000000800 */
[----:B------:R-:W-:Y:S01]  /*137e0*/  FMUL.FTZ R9, R9, UR4 ;  /* 0x0000000409097c20 */ /* 0x000fe20008410000 */
[----:B-1----:R-:W-:-:S05]  /*137f0*/  FMUL.FTZ R3, R202, UR4 ;  /* 0x00000004ca037c20 */ /* 0x002fca0008410000 */
[----:B------:R-:W-:-:S05]  /*13800*/  FSEL R3, R3, RZ, P0 ;  /* 0x000000ff03037208 */ /* 0x000fca0000000000 */
[----:B------:R-:W-:Y:S02]  /*13810*/  FFMA.FTZ R5, R38, UR4, -R3 ;  /* 0x0000000426057c23 */ /* 0x000fe40008010803 */
[----:B------:R-:W1:Y:S01]  /*13820*/  MUFU.EX2 R38, R9 ;  /* 0x0000000900267308 */ /* 0x000e620000000800 */
[----:B------:R-:W-:Y:S02]  /*13830*/  @P3 IADD3 R64, PT, PT, R10, -0x40, RZ ;  /* 0xffffffc00a403810 */ /* 0x000fe40007ffe0ff */
[----:B----4-:R-:W-:-:S04]  /*13840*/  LOP3.LUT P2, RZ, R12, 0x2, RZ, 0xc0, !PT ;  /* 0x000000020cff7812 */ /* 0x010fc8000784c0ff */
[----:B------:R-:W-:-:S04]  /*13850*/  SEL R12, R13, 0xffffffe0, !P2 ;  /* 0xffffffe00d0c7807 */ /* 0x000fc80005000000 */
[----:B------:R-:W-:Y:S02]  /*13860*/  IADD3 R204, PT, PT, R12, R64, RZ ;  /* 0x000000400ccc7210 */ /* 0x000fe40007ffe0ff */
[----:B------:R-:W-:Y:S04]  /*13870*/  LDSM.16.MT88.4 R12, [R64] ;  /* 0x00000000400c783b */ /* 0x000fe80000004200 */
[----:B------:R-:W-:Y:S01]  /*13880*/  LDSM.16.MT88.4 R20, [R204] ;  /* 0x00000000cc14783b */ /* 0x000fe20000004200 */
[----:B------:R2:W-:Y:S01]  /*13890*/  MUFU.EX2 R238, R5 ;  /* 0x0000000500ee7308 */ /* 0x0005e20000000800 */
[----:B------:R-:W-:Y:S01]  /*138a0*/  FFMA.FTZ R6, R79, UR4, -R3 ;  /* 0x000000044f067c23 */ /* 0x000fe20008010803 */
[----:B------:R-:W-:-:S03]  /*138b0*/  FMUL.FTZ R7, R7, UR4 ;  /* 0x0000000407077c20 */ /* 0x000fc60008410000 */
[----:B------:R4:W-:Y:S04]  /*138c0*/  MUFU.EX2 R67, R6 ;  /* 0x0000000600437308 */ /* 0x0009e80000000800 */
[----:B------:R-:W4:Y:S01]  /*138d0*/  MUFU.EX2 R37, R7 ;  /* 0x0000000700257308 */ /* 0x000f220000000800 */
[----:B--2---:R-:W-:-:S04]  /*138e0*/  FFMA.FTZ R5, R40, UR4, -R3 ;  /* 0x0000000428057c23 */ /* 0x004fc80008010803 */
[----:B------:R2:W-:Y:S01]  /*138f0*/  MUFU.EX2 R91, R5 ;  /* 0x00000005005b7308 */ /* 0x0005e20000000800 */
[-C--:B-1----:R-:W-:Y:S01]  /*13900*/  FMUL.FTZ R168, R168, R38.reuse ;  /* 0x00000026a8a87220 */ /* 0x082fe20000410000 */
[-C--:B------:R-:W-:Y:S01]  /*13910*/  FMUL.FTZ R169, R169, R38.reuse ;  /* 0x00000026a9a97220 */ /* 0x080fe20000410000 */
[----:B------:R-:W-:Y:S01]  /*13920*/  FMUL.FTZ R172, R172, R38 ;  /* 0x00000026acac7220 */ /* 0x000fe20000410000 */
[----:B----4-:R-:W-:Y:S01]  /*13930*/  F2FP.BF16.F32.PACK_AB R6, R132, R94 ;  /* 0x0000005e8406723e */ /* 0x010fe200000010ff */
        /* <DEDUP_REMOVED lines=9> */
[----:B--2---:R-:W-:Y:S01]  /*139d0*/  F2FP.BF16.F32.PACK_AB R5, R238, R67 ;  /* 0x00000043ee05723e */ /* 0x004fe200000010ff */
        /* <DEDUP_REMOVED lines=32> */
[----:B------:R-:W-:-:S03]  /*13be0*/  FMNMX3.FTZ R0, R0, R102, R100, !PT ;  /* 0x0000006600007276 */ /* 0x000fc60007810064 */
[----:B------:R-:W1:Y:S04]  /*13bf0*/  SHFL.BFLY PT, R9, R2, 0x2, 0x1f ;  /* 0x0c401f0002097f89 */ /* 0x000e6800000e0000 */
[----:B------:R-:W2:Y:S01]  /*13c00*/  SHFL.BFLY PT, R10, R0, 0x2, 0x1f ;  /* 0x0c401f00000a7f89 */ /* 0x000ea200000e0000 */
[----:B-1----:R-:W-:Y:S02]  /*13c10*/  FMNMX.FTZ R2, R2, R9, !PT ;  /* 0x0000000902027209 */ /* 0x002fe40007810000 */
[----:B--2---:R-:W-:-:S03]  /*13c20*/  FMNMX.FTZ R0, R0, R10, !PT ;  /* 0x0000000a00007209 */ /* 0x004fc60007810000 */
[----:B------:R-:W1:Y:S04]  /*13c30*/  SHFL.BFLY PT, R10, R2, 0x1, 0x1f ;  /* 0x0c201f00020a7f89 */ /* 0x000e6800000e0000 */
[----:B------:R-:W2:Y:S01]  /*13c40*/  SHFL.BFLY PT, R9, R0, 0x1, 0x1f ;  /* 0x0c201f0000097f89 */ /* 0x000ea200000e0000 */
[----:B------:R-:W-:-:S04]  /*13c50*/  FFMA.FTZ R4, R35, UR4, -R3 ;  /* 0x0000000423047c23 */ /* 0x000fc80008010803 */
[----:B------:R3:W4:Y:S01]  /*13c60*/  MUFU.EX2 R77, R4 ;  /* 0x00000004004d7308 */ /* 0x0007220000000800 */
[----:B-1----:R-:W-:-:S04]  /*13c70*/  FMNMX.FTZ R201, R2, R10, !PT ;  /* 0x0000000a02c97209 */ /* 0x002fc80007810000 */
[C---:B------:R-:W-:Y:S02]  /*13c80*/  FSETP.NEU.FTZ.AND P0, PT, R201.reuse, -INF , PT ;  /* 0xff800000c900780b */ /* 0x040fe40003f1d000 */
[----:B--2---:R-:W-:Y:S01]  /*13c90*/  FMNMX.FTZ R200, R0, R9, !PT ;  /* 0x0000000900c87209 */ /* 0x004fe20007810000 */
[C---:B------:R-:W-:Y:S01]  /*13ca0*/  FMUL.FTZ R2, R201.reuse, UR4 ;  /* 0x00000004c9027c20 */ /* 0x040fe20008410000 */
[----:B------:R-:W-:Y:S02]  /*13cb0*/  FSEL R0, R201, RZ, P0 ;  /* 0x000000ffc9007208 */ /* 0x000fe40000000000 */
[----:B---3--:R-:W-:Y:S02]  /*13cc0*/  F2FP.BF16.F32.PACK_AB R4, R234, R108 ;  /* 0x0000006cea04723e */ /* 0x008fe400000010ff */
[----:B----4-:R-:W-:Y:S01]  /*13cd0*/  F2FP.BF16.F32.PACK_AB R7, R77, R91 ;  /* 0x0000005b4d07723e */ /* 0x010fe200000010ff */
[----:B------:R-:W-:Y:S01]  /*13ce0*/  FADD.FTZ R9, R80, -R0 ;  /* 0x8000000050097221 */ /* 0x000fe20000010000 */
[----:B------:R-:W-:Y:S01]  /*13cf0*/  FSEL R2, R2, RZ, P0 ;  /* 0x000000ff02027208 */ /* 0x000fe20000000000 */
[C---:B------:R-:W-:Y:S01]  /*13d00*/  FMUL.FTZ R0, R200.reuse, UR4 ;  /* 0x00000004c8007c20 */ /* 0x040fe20008410000 */
[----:B------:R-:W-:-:S03]  /*13d10*/  FSETP.NEU.FTZ.AND P0, PT, R200, -INF , PT ;  /* 0xff800000c800780b */ /* 0x000fc60003f1d000 */
[----:B------:R-:W-:Y:S01]  /*13d20*/  HMMA.16816.F32.BF16 R32, R4, R24, R168 ;  /* 0x000000180420723c */ /* 0x000fe200000418a8 */
[----:B------:R-:W-:-:S07]  /*13d30*/  FSEL R0, R0, RZ, P0 ;  /* 0x000000ff00007208 */ /* 0x000fce0000000000 */
        /* <DEDUP_REMOVED lines=12> */
[----:B------:R-:W-:Y:S01]  /*13e00*/  MOV R197, R109 ;  /* 0x0000006d00c57202 */ /* 0x000fe20000000f00 */
[----:B------:R-:W-:Y:S01]  /*13e10*/  FADD.FTZ R6, R69, -R6 ;  /* 0x8000000645067221 */ /* 0x000fe20000010000 */
[----:B-1----:R-:W-:Y:S01]  /*13e20*/  FFMA.FTZ R4, R206, UR4, -R2 ;  /* 0x00000004ce047c23 */ /* 0x002fe20008010802 */
[----:B--2---:R-:W-:-:S03]  /*13e30*/  FFMA.FTZ R5, R209, UR4, -R0 ;  /* 0x00000004d1057c23 */ /* 0x004fc60008010800 */
[----:B------:R1:W-:Y:S04]  /*13e40*/  MUFU.EX2 R174, R4 ;  /* 0x0000000400ae7308 */ /* 0x0003e80000000800 */
[----:B------:R2:W-:Y:S01]  /*13e50*/  MUFU.EX2 R109, R5 ;  /* 0x00000005006d7308 */ /* 0x0005e20000000800 */
[----:B------:R-:W-:Y:S01]  /*13e60*/  FFMA.FTZ R7, R74, UR4, -R2 ;  /* 0x000000044a077c23 */ /* 0x000fe20008010802 */
[----:B------:R-:W-:Y:S01]  /*13e70*/  FMUL.FTZ R6, R6, UR4 ;  /* 0x0000000406067c20 */ /* 0x000fe20008410000 */
[--C-:B-1----:R-:W-:Y:S01]  /*13e80*/  FFMA.FTZ R4, R205, UR4, -R0.reuse ;  /* 0x00000004cd047c23 */ /* 0x102fe20008010800 */
[----:B------:R-:W-:Y:S01]  /*13e90*/  MOV R205, R28 ;  /* 0x0000001c00cd7202 */ /* 0x000fe20000000f00 */
[----:B--2---:R-:W-:Y:S02]  /*13ea0*/  FMUL.FTZ R5, R9, UR4 ;  /* 0x0000000409057c20 */ /* 0x004fe40008410000 */
        /* <DEDUP_REMOVED lines=14> */
[----:B------:R-:W-:Y:S01]  /*13f90*/  FMUL.FTZ R167, R167, R36 ;  /* 0x00000024a7a77220 */ /* 0x000fe20000410000 */
        /* <DEDUP_REMOVED lines=29> */
[----:B------:R-:W-:Y:S01]  /*14170*/  IMAD.MOV.U32 R75, RZ, RZ, R87 ;  /* 0x000000ffff4b7224 */ /* 0x000fe200078e0057 */
[----:B------:R-:W-:Y:S01]  /*14180*/  MOV R74, R86 ;  /* 0x00000056004a7202 */ /* 0x000fe20000000f00 */
[----:B------:R-:W-:Y:S01]  /*14190*/  IMAD.MOV.U32 R189, RZ, RZ, R77 ;  /* 0x000000ffffbd7224 */ /* 0x000fe200078e004d */
[----:B------:R-:W-:Y:S01]  /*141a0*/  MOV R209, R85 ;  /* 0x0000005500d17202 */ /* 0x000fe20000000f00 */
[----:B------:R-:W-:Y:S01]  /*141b0*/  HMMA.16816.F32.BF16 R160, R4, R16, R160 ;  /* 0x0000001004a0723c */ /* 0x000fe200000418a0 */
[----:B------:R-:W-:-:S02]  /*141c0*/  MOV R208, R84 ;  /* 0x0000005400d07202 */ /* 0x000fc40000000f00 */
[----:B------:R-:W-:Y:S01]  /*141d0*/  MOV R168, R76 ;  /* 0x0000004c00a87202 */ /* 0x000fe20000000f00 */
[----:B------:R-:W-:-:S04]  /*141e0*/  FFMA.FTZ R9, R214, UR4, -R8 ;  /* 0x00000004d6097c23 */ /* 0x000fc80008010808 */
[C---:B------:R-:W-:Y:S08]  /*141f0*/  HMMA.16816.F32.BF16 R84, R4.reuse, R24, R164 ;  /* 0x000000180454723c */ /* 0x040ff000000418a4 */
[C---:B------:R-:W-:Y:S01]  /*14200*/  HMMA.16816.F32.BF16 R76, R4.reuse, R26, R144 ;  /* 0x0000001a044c723c */ /* 0x040fe20000041890 */
[----:B------:R-:W1:Y:S07]  /*14210*/  LDSM.16.MT88.4 R24, [R232+0x8800] ;  /* 0x00880000e818783b */ /* 0x000e6e0000004200 */
        /* <DEDUP_REMOVED lines=15> */
[----:B-1----:R-:W-:Y:S01]  /*14310*/  FFMA.FTZ R9, R221, UR4, -R2 ;  /* 0x00000004dd097c23 */ /* 0x002fe20008010802 */
[----:B--2---:R-:W-:-:S03]  /*14320*/  FFMA.FTZ R4, R215, UR4, -R3 ;  /* 0x00000004d7047c23 */ /* 0x004fc60008010803 */
[----:B------:R1:W-:Y:S01]  /*14330*/  MUFU.EX2 R172, R9 ;  /* 0x0000000900ac7308 */ /* 0x0003e20000000800 */
[----:B---3--:R-:W-:-:S03]  /*14340*/  FFMA.FTZ R10, R218, UR4, -R2 ;  /* 0x00000004da0a7c23 */ /* 0x008fc60008010802 */
[----:B------:R2:W-:Y:S04]  /*14350*/  MUFU.EX2 R191, R5 ;  /* 0x0000000500bf7308 */ /* 0x0005e80000000800 */
[----:B------:R3:W-:Y:S01]  /*14360*/  MUFU.EX2 R181, R4 ;  /* 0x0000000400b57308 */ /* 0x0007e20000000800 */
[----:B-1----:R-:W-:-:S03]  /*14370*/  FFMA.FTZ R9, R217, UR4, -R2 ;  /* 0x00000004d9097c23 */ /* 0x002fc60008010802 */
[----:B------:R1:W-:Y:S01]  /*14380*/  MUFU.EX2 R179, R10 ;  /* 0x0000000a00b37308 */ /* 0x0003e20000000800 */
[----:B--2---:R-:W-:-:S03]  /*14390*/  FFMA.FTZ R5, R211, UR4, -R3 ;  /* 0x00000004d3057c23 */ /* 0x004fc60008010803 */
[----:B------:R2:W-:Y:S01]  /*143a0*/  MUFU.EX2 R178, R9 ;  /* 0x0000000900b27308 */ /* 0x0005e20000000800 */
[----:B---3--:R-:W-:-:S03]  /*143b0*/  FFMA.FTZ R4, R30, UR4, -R3 ;  /* 0x000000041e047c23 */ /* 0x008fc60008010803 */
[----:B------:R-:W3:Y:S01]  /*143c0*/  MUFU.EX2 R182, R6 ;  /* 0x0000000600b67308 */ /* 0x000ee20000000800 */
        /* <DEDUP_REMOVED lines=10> */
[----:B----4-:R-:W-:-:S03]  /*14470*/  FFMA.FTZ R9, R216, UR4, -R0 ;  /* 0x00000004d8097c23 */ /* 0x010fc60008010800 */
[----:B------:R-:W-:Y:S04]  /*14480*/  MUFU.EX2 R176, R10 ;  /* 0x0000000a00b07308 */ /* 0x000fe80000000800 */
[----:B------:R2:W4:Y:S01]  /*14490*/  MUFU.EX2 R185, R9 ;  /* 0x0000000900b97308 */ /* 0x0005220000000800 */
[----:B------:R-:W-:Y:S02]  /*144a0*/  F2FP.BF16.F32.PACK_AB R4, R183, R184 ;  /* 0x000000b8b704723e */ /* 0x000fe400000010ff */
[----:B---3--:R-:W-:Y:S02]  /*144b0*/  F2FP.BF16.F32.PACK_AB R5, R182, R181 ;  /* 0x000000b5b605723e */ /* 0x008fe400000010ff */
[----:B------:R-:W-:Y:S02]  /*144c0*/  F2FP.BF16.F32.PACK_AB R6, R191, R190 ;  /* 0x000000bebf06723e */ /* 0x000fe400000010ff */
[----:B-1----:R-:W-:-:S02]  /*144d0*/  F2FP.BF16.F32.PACK_AB R7, R199, R187 ;  /* 0x000000bbc707723e */ /* 0x002fc400000010ff */
[----:B------:R-:W-:-:S05]  /*144e0*/  MOV R31, R71 ;  /* 0x00000047001f7202 */ /* 0x000fca0000000f00 */
[----:B------:R-:W-:Y:S01]  /*144f0*/  HMMA.16816.F32.BF16 R32, R4, R24, R32 ;  /* 0x000000180420723c */ /* 0x000fe20000041820 */
[----:B------:R-:W-:-:S07]  /*14500*/  MOV R167, R94 ;  /* 0x0000005e00a77202 */ /* 0x000fce0000000f00 */
        /* <DEDUP_REMOVED lines=11> */
[----:B------:R-:W-:Y:S02]  /*145c0*/  MOV R215, R93 ;  /* 0x0000005d00d77202 */ /* 0x000fe40000000f00 */
[----:B------:R-:W-:Y:S01]  /*145d0*/  MOV R213, R92 ;  /* 0x0000005c00d57202 */ /* 0x000fe20000000f00 */
[----:B--2---:R-:W-:-:S04]  /*145e0*/  FFMA.FTZ R9, R225, UR4, -R8 ;  /* 0x00000004e1097c23 */ /* 0x004fc80008010808 */
[----:B------:R-:W-:Y:S01]  /*145f0*/  HMMA.16816.F32.BF16 R60, R4, R22, R60 ;  /* 0x00000016043c723c */ /* 0x000fe2000004183c */
[----:B------:R-:W-:Y:S01]  /*14600*/  F2FP.BF16.F32.PACK_AB R4, R179, R172 ;  /* 0x000000acb304723e */ /* 0x000fe200000010ff */
[----:B------:R-:W-:Y:S01]  /*14610*/  FFMA.FTZ R10, R245, UR4, -R2 ;  /* 0x00000004f50a7c23 */ /* 0x000fe20008010802 */
[----:B------:R-:W-:Y:S01]  /*14620*/  F2FP.BF16.F32.PACK_AB R5, R175, R169 ;  /* 0x000000a9af05723e */ /* 0x000fe200000010ff */
[----:B------:R-:W-:Y:S01]  /*14630*/  FFMA.FTZ R11, R252, UR4, -R0 ;  /* 0x00000004fc0b7c23 */ /* 0x000fe20008010800 */
[----:B------:R-:W-:Y:S01]  /*14640*/  F2FP.BF16.F32.PACK_AB R6, R186, R178 ;  /* 0x000000b2ba06723e */ /* 0x000fe200000010ff */
[----:B------:R-:W-:Y:S01]  /*14650*/  IMAD.MOV.U32 R144, RZ, RZ, R83 ;  /* 0x000000ffff907224 */ /* 0x000fe200078e0053 */
[----:B----4-:R-:W-:Y:S01]  /*14660*/  F2FP.BF16.F32.PACK_AB R7, R185, R176 ;  /* 0x000000b0b907723e */ /* 0x010fe200000010ff */
[----:B------:R-:W-:Y:S01]  /*14670*/  IMAD.MOV.U32 R164, RZ, RZ, R106 ;  /* 0x000000ffffa47224 */ /* 0x000fe200078e006a */
[----:B------:R-:W-:Y:S01]  /*14680*/  MOV R30, R31 ;  /* 0x0000001f001e7202 */ /* 0x000fe20000000f00 */
[----:B------:R-:W2:Y:S04]  /*14690*/  LDL.LU R194, [R1+0x20] ;  /* 0x0000200001c27983 */ /* 0x000ea80000300800 */
[C---:B------:R-:W-:Y:S08]  /*146a0*/  HMMA.16816.F32.BF16 R84, R4.reuse, R24, R84 ;  /* 0x000000180454723c */ /* 0x040ff00000041854 */
[C---:B------:R-:W-:Y:S01]  /*146b0*/  HMMA.16816.F32.BF16 R76, R4.reuse, R26, R76 ;  /* 0x0000001a044c723c */ /* 0x040fe2000004184c */
[----:B------:R-:W1:Y:S07]  /*146c0*/  LDSM.16.MT88.4 R24, [R232+0x9000] ;  /* 0x00900000e818783b */ /* 0x000e6e0000004200 */
[C---:B------:R-:W-:Y:S08]  /*146d0*/  HMMA.16816.F32.BF16 R160, R4.reuse, R16, R160 ;  /* 0x0000001004a0723c */ /* 0x040ff000000418a0 */
[C---:B------:R-:W-:Y:S01]  /*146e0*/  HMMA.16816.F32.BF16 R140, R4.reuse, R18, R140 ;  /* 0x00000012048c723c */ /* 0x040fe2000004188c */
[----:B------:R-:W3:Y:S07]  /*146f0*/  LDSM.16.MT88.4 R16, [R233+0x9000] ;  /* 0x00900000e910783b */ /* 0x000eee0000004200 */
[C---:B------:R-:W-:Y:S08]  /*14700*/  HMMA.16816.F32.BF16 R156, R4.reuse, R12, R156 ;  /* 0x0000000c049c723c */ /* 0x040ff0000004189c */
[C---:B------:R-:W-:Y:S01]  /*14710*/  HMMA.16816.F32.BF16 R88, R4.reuse, R14, R136 ;  /* 0x0000000e0458723c */ /* 0x040fe20000041888 */
[----:B------:R-:W4:Y:S07]  /*14720*/  LDSM.16.MT88.4 R12, [R64+0x1000] ;  /* 0x00100000400c783b */ /* 0x000f2e0000004200 */
[C---:B------:R-:W-:Y:S08]  /*14730*/  HMMA.16816.F32.BF16 R92, R4.reuse, R20, R152 ;  /* 0x00000014045c723c */ /* 0x040ff00000041898 */
[----:B------:R-:W-:Y:S01]  /*14740*/  HMMA.16816.F32.BF16 R148, R4, R22, R148 ;  /* 0x000000160494723c */ /* 0x000fe20000041894 */
[--C-:B------:R-:W-:Y:S01]  /*14750*/  FFMA.FTZ R4, R131, UR4, -R8.reuse ;  /* 0x0000000483047c23 */ /* 0x100fe20008010808 */
[----:B------:R-:W4:Y:S01]  /*14760*/  LDSM.16.MT88.4 R20, [R204+0x1000] ;  /* 0x00100000cc14783b */ /* 0x000f220000004200 */
[----:B------:R-:W-:-:S02]  /*14770*/  FFMA.FTZ R5, R73, UR4, -R8 ;  /* 0x0000000449057c23 */ /* 0x000fc40008010808 */
[----:B------:R1:W-:Y:S04]  /*14780*/  MUFU.EX2 R217, R4 ;  /* 0x0000000400d97308 */ /* 0x0003e80000000800 */
[----:B------:R3:W4:Y:S04]  /*14790*/  MUFU.EX2 R198, R9 ;  /* 0x0000000900c67308 */ /* 0x0007280000000800 */
[----:B------:R3:W-:Y:S01]  /*147a0*/  MUFU.EX2 R206, R5 ;  /* 0x0000000500ce7308 */ /* 0x0007e20000000800 */
[----:B-1----:R-:W-:-:S04]  /*147b0*/  FFMA.FTZ R4, R29, UR4, -R8 ;  /* 0x000000041d047c23 */ /* 0x002fc80008010808 */
[----:B------:R1:W-:Y:S01]  /*147c0*/  MUFU.EX2 R212, R4 ;  /* 0x0000000400d47308 */ /* 0x0003e20000000800 */
[----:B---3--:R-:W-:Y:S01]  /*147d0*/  FFMA.FTZ R9, R82, UR4, -R2 ;  /* 0x0000000452097c23 */ /* 0x008fe20008010802 */
[----:B------:R-:W-:-:S03]  /*147e0*/  FFMA.FTZ R5, R228, UR4, -R3 ;  /* 0x00000004e4057c23 */ /* 0x000fc60008010803 */
[----:B------:R3:W-:Y:S04]  /*147f0*/  MUFU.EX2 R196, R9 ;  /* 0x0000000900c47308 */ /* 0x0007e80000000800 */
[----:B------:R4:W-:Y:S01]  /*14800*/  MUFU.EX2 R218, R5 ;  /* 0x0000000500da7308 */ /* 0x0009e20000000800 */
[----:B-1----:R-:W-:-:S04]  /*14810*/  FFMA.FTZ R4, R224, UR4, -R3 ;  /* 0x00000004e0047c23 */ /* 0x002fc80008010803 */
[----:B------:R1:W1:Y:S01]  /*14820*/  MUFU.EX2 R228, R4 ;  /* 0x0000000400e47308 */ /* 0x0002620000000800 */
[----:B---3--:R-:W-:Y:S01]  /*14830*/  FFMA.FTZ R9, R239, UR4, -R2 ;  /* 0x00000004ef097c23 */ /* 0x008fe20008010802 */
[----:B----4-:R-:W-:Y:S02]  /*14840*/  FFMA.FTZ R5, R126, UR4, -R3 ;  /* 0x000000047e057c23 */ /* 0x010fe40008010803 */
[----:B------:R3:W-:Y:S01]  /*14850*/  MUFU.EX2 R220, R10 ;  /* 0x0000000a00dc7308 */ /* 0x0007e20000000800 */
[----:B------:R-:W-:-:S03]  /*14860*/  MOV R222, R215 ;  /* 0x000000d700de7202 */ /* 0x000fc60000000f00 */
[----:B------:R4:W-:Y:S01]  /*14870*/  MUFU.EX2 R214, R9 ;  /* 0x0000000900d67308 */ /* 0x0009e20000000800 */
[----:B-1----:R-:W-:-:S03]  /*14880*/  FFMA.FTZ R4, R72, UR4, -R3 ;  /* 0x0000000448047c23 */ /* 0x002fc60008010803 */
[----:B------:R-:W-:Y:S01]  /*14890*/  MUFU.EX2 R221, R5 ;  /* 0x0000000500dd7308 */ /* 0x000fe20000000800 */
[----:B------:R-:W-:-:S03]  /*148a0*/  MOV R215, R208 ;  /* 0x000000d000d77202 */ /* 0x000fc60000000f00 */
[----:B------:R-:W1:Y:S01]  /*148b0*/  MUFU.EX2 R210, R4 ;  /* 0x0000000400d27308 */ /* 0x000e620000000800 */
[----:B---3--:R-:W-:Y:S01]  /*148c0*/  FFMA.FTZ R10, R127, UR4, -R2 ;  /* 0x000000047f0a7c23 */ /* 0x008fe20008010802 */
[----:B----4-:R-:W-:Y:S01]  /*148d0*/  FFMA.FTZ R9, R211, UR4, -R0 ;  /* 0x00000004d3097c23 */ /* 0x010fe20008010800 */
[----:B------:R-:W-:Y:S01]  /*148e0*/  MOV R211, R146 ;  /* 0x0000009200d37202 */ /* 0x000fe20000000f00 */
[----:B------:R-:W-:Y:S01]  /*148f0*/  IMAD.MOV.U32 R146, RZ, RZ, R205 ;  /* 0x000000ffff927224 */ /* 0x000fe200078e00cd */
[----:B------:R-:W-:Y:S01]  /*14900*/  MOV R205, R197 ;  /* 0x000000c500cd7202 */ /* 0x000fe20000000f00 */
[----:B------:R3:W-:Y:S01]  /*14910*/  MUFU.EX2 R208, R10 ;  /* 0x0000000a00d07308 */ /* 0x0007e20000000800 */
[----:B------:R-:W-:-:S03]  /*14920*/  IMAD.MOV.U32 R31, RZ, RZ, R145 ;  /* 0x000000ffff1f7224 */ /* 0x000fc600078e0091 */
        /* <DEDUP_REMOVED lines=10> */
[----:B-1----:R-:W-:-:S02]  /*149d0*/  F2FP.BF16.F32.PACK_AB R7, R210, R221 ;  /* 0x000000ddd207723e */ /* 0x002fc400000010ff */
[----:B------:R-:W-:Y:S02]  /*149e0*/  MOV R130, R213 ;  /* 0x000000d500827202 */ /* 0x000fe40000000f00 */
[----:B------:R-:W-:Y:S02]  /*149f0*/  MOV R195, R144 ;  /* 0x0000009000c37202 */ /* 0x000fe40000000f00 */
[----:B------:R-:W-:Y:S02]  /*14a00*/  MOV R213, R147 ;  /* 0x0000009300d57202 */ /* 0x000fe40000000f00 */
[----:B------:R-:W-:Y:S01]  /*14a10*/  MOV R144, R164 ;  /* 0x000000a400907202 */ /* 0x000fe20000000f00 */
[----:B------:R-:W-:Y:S01]  /*14a20*/  HMMA.16816.F32.BF16 R104, R4, R26, R44 ;  /* 0x0000001a0468723c */ /* 0x000fe2000004182c */
[----:B------:R-:W-:Y:S02]  /*14a30*/  MOV R165, R99 ;  /* 0x0000006300a57202 */ /* 0x000fe40000000f00 */
[----:B------:R-:W-:-:S02]  /*14a40*/  MOV R166, R96 ;  /* 0x0000006000a67202 */ /* 0x000fc40000000f00 */
[----:B------:R-:W-:Y:S02]  /*14a50*/  MOV R147, R74 ;  /* 0x0000004a00937202 */ /* 0x000fe40000000f00 */
[----:B------:R-:W-:Y:S01]  /*14a60*/  MOV R164, R75 ;  /* 0x0000004b00a47202 */ /* 0x000fe20000000f00 */
        /* <DEDUP_REMOVED lines=12> */
[----:B------:R-:W3:Y:S02]  /*14b30*/  LDL.LU R87, [R1+0xc0] ;  /* 0x0000c00001577983 */ /* 0x000ee40000300800 */
[----:B---3--:R-:W-:Y:S02]  /*14b40*/  FFMA.FTZ R109, R87, R36, R109 ;  /* 0x00000024576d7223 */ /* 0x008fe4000001006d */
[----:B------:R-:W3:Y:S03]  /*14b50*/  LDL.LU R87, [R1+0xbc] ;  /* 0x0000bc0001577983 */ /* 0x000ee60000300800 */
[----:B------:R-:W-:Y:S01]  /*14b60*/  HMMA.16816.F32.BF16 R60, R4, R26, R76 ;  /* 0x0000001a043c723c */ /* 0x000fe2000004184c */
[----:B--2---:R-:W-:-:S07]  /*14b70*/  FFMA.FTZ R110, R194, R28, R110 ;  /* 0x0000001cc26e7223 */ /* 0x004fce000001006e */
[C---:B------:R-:W-:Y:S08]  /*14b80*/  HMMA.16816.F32.BF16 R52, R4.reuse, R16, R160 ;  /* 0x000000100434723c */ /* 0x040ff000000418a0 */
[C---:B------:R-:W-:Y:S01]  /*14b90*/  HMMA.16816.F32.BF16 R40, R4.reuse, R18, R140 ;  /* 0x000000120428723c */ /* 0x040fe2000004188c */
[----:B------:R-:W1:Y:S07]  /*14ba0*/  LDSM.16.MT88.4 R16, [R232+0x9800] ;  /* 0x00980000e810783b */ /* 0x000e6e0000004200 */
[C---:B------:R-:W-:Y:S08]  /*14bb0*/  HMMA.16816.F32.BF16 R24, R4.reuse, R12, R156 ;  /* 0x0000000c0418723c */ /* 0x040ff0000004189c */
[C---:B------:R-:W-:Y:S01]  /*14bc0*/  HMMA.16816.F32.BF16 R88, R4.reuse, R14, R88 ;  /* 0x0000000e0458723c */ /* 0x040fe20000041858 */
[----:B------:R-:W-:Y:S07]  /*14bd0*/  LDSM.16.MT88.4 R12, [R233+0x9800] ;  /* 0x00980000e90c783b */ /* 0x000fee0000004200 */
[----:B------:R-:W-:Y:S01]  /*14be0*/  HMMA.16816.F32.BF16 R92, R4, R20, R92 ;  /* 0x00000014045c723c */ /* 0x000fe2000004185c */
[----:B---3--:R-:W-:-:S02]  /*14bf0*/  FFMA.FTZ R108, R87, R38, R108 ;  /* 0x00000026576c7223 */ /* 0x008fc4000001006c */
[----:B------:R-:W2:Y:S05]  /*14c00*/  LDL.LU R87, [R1+0xb8] ;  /* 0x0000b80001577983 */ /* 0x000eaa0000300800 */
[----:B------:R-:W-:Y:S01]  /*14c10*/  HMMA.16816.F32.BF16 R148, R4, R22, R148 ;  /* 0x000000160494723c */ /* 0x000fe20000041894 */
[--C-:B------:R-:W-:Y:S01]  /*14c20*/  FFMA.FTZ R4, R30, UR4, -R3.reuse ;  /* 0x000000041e047c23 */ /* 0x100fe20008010803 */
[--C-:B------:R-:W-:Y:S01]  /*14c30*/  FFMA.FTZ R6, R31, UR4, -R3.reuse ;  /* 0x000000041f067c23 */ /* 0x100fe20008010803 */
[----:B------:R-:W3:Y:S04]  /*14c40*/  LDSM.16.MT88.4 R20, [R64+0x1800] ;  /* 0x001800004014783b */ /* 0x000ee80000004200 */
[----:B------:R-:W4:Y:S01]  /*14c50*/  LDSM.16.MT88.4 R28, [R204+0x1800] ;  /* 0x00180000cc1c783b */ /* 0x000f220000004200 */
[--C-:B------:R-:W-:Y:S01]  /*14c60*/  FFMA.FTZ R9, R195, UR4, -R8.reuse ;  /* 0x00000004c3097c23 */ /* 0x100fe20008010808 */
[----:B------:R-:W-:Y:S01]  /*14c70*/  FFMA.FTZ R10, R211, UR4, -R8 ;  /* 0x00000004d30a7c23 */ /* 0x000fe20008010808 */
[----:B------:R1:W-:Y:S01]  /*14c80*/  MUFU.EX2 R78, R4 ;  /* 0x00000004004e7308 */ /* 0x0003e20000000800 */
[----:B------:R-:W-:-:S03]  /*14c90*/  FFMA.FTZ R5, R130, UR4, -R3 ;  /* 0x0000000482057c23 */ /* 0x000fc60008010803 */
[----:B------:R1:W-:Y:S04]  /*14ca0*/  MUFU.EX2 R211, R9 ;  /* 0x0000000900d37308 */ /* 0x0003e80000000800 */
[----:B------:R1:W-:Y:S02]  /*14cb0*/  MUFU.EX2 R79, R10 ;  /* 0x0000000a004f7308 */ /* 0x0003e40000000800 */
[----:B-1----:R-:W-:Y:S01]  /*14cc0*/  FFMA.FTZ R4, R213, UR4, -R3 ;  /* 0x00000004d5047c23 */ /* 0x002fe20008010803 */
[--C-:B------:R-:W-:Y:S01]  /*14cd0*/  FFMA.FTZ R9, R222, UR4, -R8.reuse ;  /* 0x00000004de097c23 */ /* 0x100fe20008010808 */
[----:B------:R-:W-:-:S03]  /*14ce0*/  FFMA.FTZ R10, R240, UR4, -R8 ;  /* 0x00000004f00a7c23 */ /* 0x000fc60008010808 */
[----:B------:R-:W-:Y:S04]  /*14cf0*/  MUFU.EX2 R76, R9 ;  /* 0x00000009004c7308 */ /* 0x000fe80000000800 */
[----:B------:R-:W-:Y:S04]  /*14d00*/  MUFU.EX2 R153, R10 ;  /* 0x0000000a00997308 */ /* 0x000fe80000000800 */
[----:B------:R-:W1:Y:S04]  /*14d10*/  MUFU.EX2 R142, R5 ;  /* 0x00000005008e7308 */ /* 0x000e680000000800 */
[----:B------:R3:W-:Y:S04]  /*14d20*/  MUFU.EX2 R77, R6 ;  /* 0x00000006004d7308 */ /* 0x0007e80000000800 */
[----:B------:R4:W4:Y:S01]  /*14d30*/  MUFU.EX2 R154, R4 ;  /* 0x00000004009a7308 */ /* 0x0009220000000800 */
[----:B------:R-:W-:Y:S01]  /*14d40*/  IMAD.MOV.U32 R213, RZ, RZ, R145 ;  /* 0x000000ffffd57224 */ /* 0x000fe200078e0091 */
[----:B-1----:R-:W-:-:S02]  /*14d50*/  F2FP.BF16.F32.PACK_AB R5, R78, R142 ;  /* 0x0000008e4e05723e */ /* 0x002fc400000010ff */
        /* <DEDUP_REMOVED lines=27> */
[----:B------:R-:W-:-:S07]  /*14f10*/  FFMA.FTZ R10, R246, UR4, -R2 ;  /* 0x00000004f60a7c23 */ /* 0x000fce0008010802 */
[C---:B------:R-:W-:Y:S08]  /*14f20*/  HMMA.16816.F32.BF16 R116, R4.reuse, R14, R72 ;  /* 0x0000000e0474723c */ /* 0x040ff00000041848 */
[C---:B------:R-:W-:Y:S08]  /*14f30*/  HMMA.16816.F32.BF16 R128, R4.reuse, R22, R48 ;  /* 0x000000160480723c */ /* 0x040ff00000041830 */
[C---:B------:R-:W-:Y:S08]  /*14f40*/  HMMA.16816.F32.BF16 R136, R4.reuse, R28, R44 ;  /* 0x0000001c0488723c */ /* 0x040ff0000004182c */
[----:B------:R-:W-:Y:S01]  /*14f50*/  HMMA.16816.F32.BF16 R124, R4, R30, R32 ;  /* 0x0000001e047c723c */ /* 0x000fe20000041820 */
[--C-:B------:R-:W-:Y:S01]  /*14f60*/  FFMA.FTZ R6, R203, UR4, -R2.reuse ;  /* 0x00000004cb067c23 */ /* 0x100fe20008010802 */
[--C-:B------:R-:W-:Y:S01]  /*14f70*/  FFMA.FTZ R5, R243, UR4, -R2.reuse ;  /* 0x00000004f3057c23 */ /* 0x100fe20008010802 */
[----:B------:R-:W3:Y:S01]  /*14f80*/  LDL.LU R203, [R1+0x11c] ;  /* 0x00011c0001cb7983 */ /* 0x000ee20000300800 */
[--C-:B------:R-:W-:Y:S01]  /*14f90*/  FFMA.FTZ R4, R236, UR4, -R2.reuse ;  /* 0x00000004ec047c23 */ /* 0x100fe20008010802 */
[----:B------:R-:W-:-:S02]  /*14fa0*/  FFMA.FTZ R7, R251, UR4, -R2 ;  /* 0x00000004fb077c23 */ /* 0x000fc40008010802 */
[----:B------:R-:W4:Y:S01]  /*14fb0*/  LDL.LU R243, [R1+0x118] ;  /* 0x0001180001f37983 */ /* 0x000f220000300800 */
[----:B------:R-:W-:-:S03]  /*14fc0*/  FFMA.FTZ R32, R244, UR4, -R2 ;  /* 0x00000004f4207c23 */ /* 0x000fc60008010802 */
[----:B------:R-:W3:Y:S04]  /*14fd0*/  LDL.LU R236, [R1+0x114] ;  /* 0x0001140001ec7983 */ /* 0x000ee80000300800 */
[----:B------:R-:W4:Y:S01]  /*14fe0*/  LDL.LU R251, [R1+0x110] ;  /* 0x0001100001fb7983 */ /* 0x000f220000300800 */
[----:B------:R-:W-:-:S03]  /*14ff0*/  FFMA.FTZ R156, R113, UR4, -R2 ;  /* 0x00000004719c7c23 */ /* 0x000fc60008010802 */
[----:B------:R-:W3:Y:S01]  /*15000*/  LDL.LU R246, [R1+0x10c] ;  /* 0x00010c0001f67983 */ /* 0x000ee20000300800 */
[----:B------:R-:W-:-:S03]  /*15010*/  FFMA.FTZ R159, R112, UR4, -R2 ;  /* 0x00000004709f7c23 */ /* 0x000fc60008010802 */
[----:B------:R-:W3:Y:S01]  /*15020*/  LDL.LU R244, [R1+0x108] ;  /* 0x0001080001f47983 */ /* 0x000ee20000300800 */
[----:B--2---:R-:W-:Y:S01]  /*15030*/  FFMA.FTZ R67, R87, R37, R67 ;  /* 0x0000002557437223 */ /* 0x004fe20000010043 */
[----:B------:R-:W-:Y:S02]  /*15040*/  MOV R87, R237 ;  /* 0x000000ed00577202 */ /* 0x000fe40000000f00 */
[----:B------:R-:W-:Y:S01]  /*15050*/  MOV R237, R11 ;  /* 0x0000000b00ed7202 */ /* 0x000fe20000000f00 */
[--C-:B------:R-:W-:Y:S01]  /*15060*/  FFMA.FTZ R11, R250, UR4, -R2.reuse ;  /* 0x00000004fa0b7c23 */ /* 0x100fe20008010802 */
[----:B------:R-:W-:Y:S01]  /*15070*/  FFMA.FTZ R37, R247, UR4, -R2 ;  /* 0x00000004f7257c23 */ /* 0x000fe20008010802 */
[----:B------:R-:W2:Y:S04]  /*15080*/  LDL.LU R250, [R1+0x104] ;  /* 0x0001040001fa7983 */ /* 0x000ea80000300800 */
[----:B------:R-:W2:Y:S04]  /*15090*/  LDL.LU R247, [R1+0x100] ;  /* 0x0001000001f77983 */ /* 0x000ea80000300800 */
[----:B------:R-:W3:Y:S04]  /*150a0*/  LDL.LU R113, [R1+0xfc] ;  /* 0x0000fc0001717983 */ /* 0x000ee80000300800 */
[----:B------:R-:W2:Y:S01]  /*150b0*/  LDL.LU R112, [R1+0xf8] ;  /* 0x0000f80001707983 */ /* 0x000ea20000300800 */
[----:B------:R-:W-:-:S02]  /*150c0*/  MOV R160, R213 ;  /* 0x000000d500a07202 */ /* 0x000fc40000000f00 */
[----:B------:R-:W-:Y:S01]  /*150d0*/  MOV R161, R215 ;  /* 0x000000d700a17202 */ /* 0x000fe20000000f00 */
[----:B------:R-:W-:Y:S01]  /*150e0*/  IMAD.MOV.U32 R84, RZ, RZ, R224 ;  /* 0x000000ffff547224 */ /* 0x000fe200078e00e0 */
[----:B------:R-:W-:Y:S02]  /*150f0*/  MOV R143, R155 ;  /* 0x0000009b008f7202 */ /* 0x000fe40000000f00 */
[----:B------:R-:W-:Y:S01]  /*15100*/  MOV R163, R222 ;  /* 0x000000de00a37202 */ /* 0x000fe20000000f00 */
[----:B------:R1:W-:Y:S01]  /*15110*/  MUFU.EX2 R155, R5 ;  /* 0x00000005009b7308 */ /* 0x0003e20000000800 */
[----:B------:R-:W-:Y:S02]  /*15120*/  MOV R162, R165 ;  /* 0x000000a500a27202 */ /* 0x000fe40000000f00 */
[----:B------:R-:W-:Y:S02]  /*15130*/  MOV R140, R225 ;  /* 0x000000e1008c7202 */ /* 0x000fe40000000f00 */
[----:B------:R-:W-:-:S02]  /*15140*/  MOV R85, R252 ;  /* 0x000000fc00557202 */ /* 0x000fc40000000f00 */
[----:B------:R-:W-:Y:S01]  /*15150*/  MOV R141, R152 ;  /* 0x00000098008d7202 */ /* 0x000fe20000000f00 */
[----:B------:R-:W-:Y:S01]  /*15160*/  IMAD.MOV.U32 R152, RZ, RZ, R195 ;  /* 0x000000ffff987224 */ /* 0x000fe200078e00c3 */
[----:B------:R-:W-:Y:S01]  /*15170*/  MOV R86, R237 ;  /* 0x000000ed00567202 */ /* 0x000fe20000000f00 */
[----:B------:R-:W-:Y:S01]  /*15180*/  IMAD.MOV.U32 R237, RZ, RZ, R166 ;  /* 0x000000ffffed7224 */ /* 0x000fe200078e00a6 */
[----:B------:R-:W-:Y:S01]  /*15190*/  MOV R252, R194 ;  /* 0x000000c200fc7202 */ /* 0x000fe20000000f00 */
[----:B-1----:R-:W-:Y:S01]  /*151a0*/  FFMA.FTZ R5, R160, UR4, -R0 ;  /* 0x00000004a0057c23 */ /* 0x002fe20008010800 */
        /* <DEDUP_REMOVED lines=18> */
[----:B------:R-:W-:Y:S01]  /*152d0*/  FFMA.FTZ R2, R140, UR4, -R0 ;  /* 0x000000048c027c23 */ /* 0x000fe20008010800 */
        /* <DEDUP_REMOVED lines=8> */
[----:B------:R1:W-:Y:S01]  /*15360*/  MUFU.EX2 R245, R2 ;  /* 0x0000000200f57308 */ /* 0x0003e20000000800 */
[----:B------:R-:W-:Y:S01]  /*15370*/  MOV R82, R161 ;  /* 0x000000a100527202 */ /* 0x000fe20000000f00 */
[----:B------:R-:W-:Y:S01]  /*15380*/  IMAD.MOV.U32 R9, RZ, RZ, R163 ;  /* 0x000000ffff097224 */ /* 0x000fe200078e00a3 */
[----:B------:R-:W-:Y:S01]  /*15390*/  MOV R240, R85 ;  /* 0x0000005500f07202 */ /* 0x000fe20000000f00 */
[----:B------:R1:W-:Y:S01]  /*153a0*/  MUFU.EX2 R222, R4 ;  /* 0x0000000400de7308 */ /* 0x0003e20000000800 */
[----:B------:R-:W-:-:S02]  /*153b0*/  MOV R143, R152 ;  /* 0x00000098008f7202 */ /* 0x000fc40000000f00 */
[----:B------:R-:W-:Y:S02]  /*153c0*/  MOV R83, R162 ;  /* 0x000000a200537202 */ /* 0x000fe40000000f00 */
[----:B------:R-:W-:Y:S01]  /*153d0*/  MOV R85, R192 ;  /* 0x000000c000557202 */ /* 0x000fe20000000f00 */
[--C-:B------:R-:W-:Y:S01]  /*153e0*/  FFMA.FTZ R66, R160, UR4, -R0.reuse ;  /* 0x00000004a0427c23 */ /* 0x100fe20008010800 */
[--C-:B-1----:R-:W-:Y:S01]  /*153f0*/  FFMA.FTZ R2, R141, UR4, -R0.reuse ;  /* 0x000000048d027c23 */ /* 0x102fe20008010800 */
[----:B------:R-:W-:Y:S02]  /*15400*/  MOV R141, R84 ;  /* 0x00000054008d7202 */ /* 0x000fe40000000f00 */
[----:B------:R-:W-:Y:S01]  /*15410*/  MOV R84, R239 ;  /* 0x000000ef00547202 */ /* 0x000fe20000000f00 */
[----:B------:R-:W-:Y:S01]  /*15420*/  FFMA.FTZ R4, R140, UR4, -R0 ;  /* 0x000000048c047c23 */ /* 0x000fe20008010800 */
[----:B------:R-:W-:Y:S01]  /*15430*/  IMAD.MOV.U32 R239, RZ, RZ, R146 ;  /* 0x000000ffffef7224 */ /* 0x000fe200078e0092 */
[----:B------:R-:W-:Y:S01]  /*15440*/  MOV R140, R86 ;  /* 0x00000056008c7202 */ /* 0x000fe20000000f00 */
[----:B------:R-:W-:Y:S01]  /*15450*/  IMAD.MOV.U32 R160, RZ, RZ, R248 ;  /* 0x000000ffffa07224 */ /* 0x000fe200078e00f8 */
        /* <DEDUP_REMOVED lines=8> */
[----:B------:R-:W-:-:S02]  /*154e0*/  MOV R143, R87 ;  /* 0x00000057008f7202 */ /* 0x000fc40000000f00 */
[----:B------:R-:W-:Y:S02]  /*154f0*/  MOV R9, R140 ;  /* 0x0000008c00097202 */ /* 0x000fe40000000f00 */
[----:B------:R-:W-:Y:S01]  /*15500*/  MOV R56, R239 ;  /* 0x000000ef00387202 */ /* 0x000fe20000000f00 */
[----:B------:R-:W1:Y:S01]  /*15510*/  MUFU.EX2 R6, R6 ;  /* 0x0000000600067308 */ /* 0x000e620000000800 */
        /* <DEDUP_REMOVED lines=16> */
[----:B------:R-:W-:Y:S01]  /*15620*/  MOV R47, R160 ;  /* 0x000000a0002f7202 */ /* 0x000fe20000000f00 */
[--C-:B------:R-:W-:Y:S01]  /*15630*/  FFMA.FTZ R206, R102, UR4, -R0.reuse ;  /* 0x0000000466ce7c23 */ /* 0x100fe20008010800 */
[----:B------:R-:W-:Y:S01]  /*15640*/  MOV R51, R86 ;  /* 0x0000005600337202 */ /* 0x000fe20000000f00 */
[----:B------:R-:W-:Y:S01]  /*15650*/  FFMA.FTZ R205, R100, UR4, -R0 ;  /* 0x0000000464cd7c23 */ /* 0x000fe20008010800 */
[----:B------:R-:W-:-:S02]  /*15660*/  IMAD.MOV.U32 R59, RZ, RZ, R77 ;  /* 0x000000ffff3b7224 */ /* 0x000fc400078e004d */
[--C-:B------:R-:W-:Y:S01]  /*15670*/  FFMA.FTZ R0, R82, UR4, -R8.reuse ;  /* 0x0000000452007c23 */ /* 0x100fe20008010808 */
[----:B-1----:R-:W-:Y:S01]  /*15680*/  FFMA.FTZ R2, R46, UR4, -R8 ;  /* 0x000000042e027c23 */ /* 0x002fe20008010808 */
[----:B------:R-:W-:Y:S01]  /*15690*/  MOV R46, R50 ;  /* 0x00000032002e7202 */ /* 0x000fe20000000f00 */
[----:B------:R-:W-:Y:S01]  /*156a0*/  MUFU.EX2 R152, R7 ;  /* 0x0000000700987308 */ /* 0x000fe20000000800 */
[----:B------:R-:W-:Y:S01]  /*156b0*/  MOV R50, R57 ;  /* 0x0000003900327202 */ /* 0x000fe20000000f00 */
[----:B------:R-:W-:Y:S01]  /*156c0*/  IMAD.MOV.U32 R57, RZ, RZ, R239 ;  /* 0x000000ffff397224 */ /* 0x000fe200078e00ef */
[----:B------:R-:W-:Y:S01]  /*156d0*/  MOV R44, R47 ;  /* 0x0000002f002c7202 */ /* 0x000fe20000000f00 */
[----:B------:R-:W1:Y:S01]  /*156e0*/  MUFU.EX2 R48, R5 ;  /* 0x0000000500307308 */ /* 0x000e620000000800 */
[----:B------:R-:W-:Y:S01]  /*156f0*/  IMAD.MOV.U32 R47, RZ, RZ, R51 ;  /* 0x000000ffff2f7224 */ /* 0x000fe200078e0033 */
[----:B------:R-:W-:Y:S02]  /*15700*/  MOV R75, R83 ;  /* 0x00000053004b7202 */ /* 0x000fe40000000f00 */
[----:B------:R4:W4:Y:S01]  /*15710*/  MUFU.EX2 R252, R4 ;  /* 0x0000000400fc7308 */ /* 0x0009220000000800 */
[----:B------:R-:W-:-:S03]  /*15720*/  MOV R51, R59 ;  /* 0x0000003b00337202 */ /* 0x000fc60000000f00 */
[----:B------:R2:W-:Y:S01]  /*15730*/  MUFU.EX2 R239, R0 ;  /* 0x0000000000ef7308 */ /* 0x0005e20000000800 */
[----:B------:R-:W-:-:S04]  /*15740*/  MOV R49, R84 ;  /* 0x0000005400317202 */ /* 0x000fc80000000f00 */
[----:B------:R-:W-:Y:S02]  /*15750*/  MOV R45, R49 ;  /* 0x00000031002d7202 */ /* 0x000fe40000000f00 */
[----:B------:R-:W-:Y:S02]  /*15760*/  MOV R49, R56 ;  /* 0x0000003800317202 */ /* 0x000fe40000000f00 */
[----:B------:R-:W-:Y:S02]  /*15770*/  MOV R111, R6 ;  /* 0x00000006006f7202 */ /* 0x000fe40000000f00 */
[----:B-1----:R-:W-:Y:S02]  /*15780*/  F2FP.BF16.F32.PACK_AB R5, R48, R245 ;  /* 0x000000f53005723e */ /* 0x002fe400000010ff */
[----:B----4-:R-:W-:Y:S02]  /*15790*/  F2FP.BF16.F32.PACK_AB R4, R155, R111 ;  /* 0x0000006f9b04723e */ /* 0x010fe400000010ff */
[----:B------:R-:W-:-:S02]  /*157a0*/  F2FP.BF16.F32.PACK_AB R6, R152, R222 ;  /* 0x000000de9806723e */ /* 0x000fc400000010ff */
[----:B------:R-:W-:Y:S02]  /*157b0*/  F2FP.BF16.F32.PACK_AB R7, R248, R252 ;  /* 0x000000fcf807723e */ /* 0x000fe400000010ff */
[----:B------:R-:W-:-:S04]  /*157c0*/  MOV R72, R76 ;  /* 0x0000004c00487202 */ /* 0x000fc80000000f00 */
[----:B------:R-:W-:Y:S02]  /*157d0*/  MOV R56, R72 ;  /* 0x0000004800387202 */ /* 0x000fe40000000f00 */
[----:B------:R-:W-:Y:S02]  /*157e0*/  MOV R160, R87 ;  /* 0x0000005700a07202 */ /* 0x000fe40000000f00 */
[----:B------:R-:W-:Y:S02]  /*157f0*/  MOV R58, R79 ;  /* 0x0000004f003a7202 */ /* 0x000fe40000000f00 */
[C---:B------:R-:W-:Y:S08]  /*15800*/  HMMA.16816.F32.BF16 R76, R4.reuse, R14, R40 ;  /* 0x0000000e044c723c */ /* 0x040ff00000041828 */
[----:B------:R-:W-:Y:S01]  /*15810*/  HMMA.16816.F32.BF16 R40, R4, R30, R148 ;  /* 0x0000001e0428723c */ /* 0x000fe20000041894 */
[--C-:B------:R-:W-:Y:S01]  /*15820*/  FFMA.FTZ R149, R160, UR4, -R8.reuse ;  /* 0x00000004a0957c23 */ /* 0x100fe20008010808 */
[----:B------:R-:W-:Y:S01]  /*15830*/  FFMA.FTZ R160, R251, UR4, -R8 ;  /* 0x00000004fba07c23 */ /* 0x000fe20008010808 */
[----:B---3--:R-:W-:Y:S01]  /*15840*/  MOV R240, R113 ;  /* 0x0000007100f07202 */ /* 0x008fe20000000f00 */
[----:B--2---:R-:W-:-:S03]  /*15850*/  IMAD.MOV.U32 R73, RZ, RZ, R112 ;  /* 0x000000ffff497224 */ /* 0x004fc600078e0070 */
[----:B------:R-:W-:Y:S01]  /*15860*/  MOV R59, R240 ;  /* 0x000000f0003b7202 */ /* 0x000fe20000000f00 */
[--C-:B------:R-:W-:Y:S01]  /*15870*/  FFMA.FTZ R0, R73, UR4, -R8.reuse ;  /* 0x0000000449007c23 */ /* 0x100fe20008010808 */
[----:B------:R1:W2:Y:S04]  /*15880*/  MUFU.EX2 R240, R2 ;  /* 0x0000000200f07308 */ /* 0x0002a80000000800 */
[----:B------:R3:W-:Y:S01]  /*15890*/  MUFU.EX2 R241, R0 ;  /* 0x0000000000f17308 */ /* 0x0007e20000000800 */
[----:B-1----:R-:W-:Y:S01]  /*158a0*/  FFMA.FTZ R2, R74, UR4, -R8 ;  /* 0x000000044a027c23 */ /* 0x002fe20008010808 */
[----:B---3--:R-:W-:-:S03]  /*158b0*/  FFMA.FTZ R0, R75, UR4, -R3 ;  /* 0x000000044b007c23 */ /* 0x008fc60008010803 */
[----:B------:R1:W3:Y:S04]  /*158c0*/  MUFU.EX2 R242, R2 ;  /* 0x0000000200f27308 */ /* 0x0002e80000000800 */
[----:B------:R4:W-:Y:S01]  /*158d0*/  MUFU.EX2 R230, R0 ;  /* 0x0000000000e67308 */ /* 0x0009e20000000800 */
[--C-:B-1----:R-:W-:Y:S01]  /*158e0*/  FFMA.FTZ R2, R44, UR4, -R3.reuse ;  /* 0x000000042c027c23 */ /* 0x102fe20008010803 */
[----:B------:R-:W-:Y:S02]  /*158f0*/  MOV R44, R46 ;  /* 0x0000002e002c7202 */ /* 0x000fe40000000f00 */
[----:B------:R-:W-:Y:S01]  /*15900*/  MOV R46, R49 ;  /* 0x00000031002e7202 */ /* 0x000fe20000000f00 */
[----:B----4-:R-:W-:Y:S01]  /*15910*/  FFMA.FTZ R0, R45, UR4, -R3 ;  /* 0x000000042d007c23 */ /* 0x010fe20008010803 */
[----:B------:R-:W-:Y:S01]  /*15920*/  MOV R45, R47 ;  /* 0x0000002f002d7202 */ /* 0x000fe20000000f00 */
[----:B------:R-:W-:Y:S01]  /*15930*/  IMAD.MOV.U32 R47, RZ, RZ, R50 ;  /* 0x000000ffff2f7224 */ /* 0x000fe200078e0032 */
[----:B------:R-:W-:-:S02]  /*15940*/  MOV R49, R51 ;  /* 0x0000003300317202 */ /* 0x000fc40000000f00 */
[----:B------:R-:W-:Y:S01]  /*15950*/  MOV R51, R57 ;  /* 0x0000003900337202 */ /* 0x000fe20000000f00 */
[----:B------:R-:W-:Y:S02]  /*15960*/  IMAD.MOV.U32 R57, RZ, RZ, R143 ;  /* 0x000000ffff397224 */ /* 0x000fe400078e008f */
[----:B------:R-:W4:Y:S01]  /*15970*/  LDL.LU R143, [R1+0x54] ;  /* 0x00005400018f7983 */ /* 0x000f220000300800 */
[----:B------:R-:W-:Y:S02]  /*15980*/  IMAD.MOV.U32 R249, RZ, RZ, R45 ;  /* 0x000000fffff97224 */ /* 0x000fe400078e002d */
[----:B------:R-:W-:Y:S01]  /*15990*/  FFMA.FTZ R36, R46, UR4, -R8 ;  /* 0x000000042e247c23 */ /* 0x000fe20008010808 */
[----:B------:R-:W4:Y:S01]  /*159a0*/  LDL.LU R223, [R1+0x30] ;  /* 0x0000300001df7983 */ /* 0x000f220000300800 */
[----:B------:R-:W-:Y:S01]  /*159b0*/  MOV R226, R47 ;  /* 0x0000002f00e27202 */ /* 0x000fe20000000f00 */
[----:B------:R-:W-:Y:S02]  /*159c0*/  IMAD.MOV.U32 R45, RZ, RZ, R142 ;  /* 0x000000ffff2d7224 */ /* 0x000fe400078e008e */
[----:B------:R-:W-:Y:S01]  /*159d0*/  FFMA.FTZ R142, R225, UR4, -R8 ;  /* 0x00000004e18e7c23 */ /* 0x000fe20008010808 */
[----:B------:R-:W4:Y:S01]  /*159e0*/  LDL.LU R46, [R1+0xa0] ;  /* 0x0000a000012e7983 */ /* 0x000f220000300800 */
[C---:B------:R-:W-:Y:S03]  /*159f0*/  HMMA.16816.F32.BF16 R72, R4.reuse, R22, R88 ;  /* 0x000000160448723c */ /* 0x040fe60000041858 */
[----:B------:R-:W4:Y:S04]  /*15a00*/  LDL.LU R47, [R1+0x98] ;  /* 0x00009800012f7983 */ /* 0x000f280000300800 */
[----:B------:R-:W4:Y:S04]  /*15a10*/  LDL.LU R225, [R1+0x90] ;  /* 0x0000900001e17983 */ /* 0x000f280000300800 */
[----:B------:R-:W4:Y:S04]  /*15a20*/  LDL.LU R91, [R1+0x88] ;  /* 0x00008800015b7983 */ /* 0x000f280000300800 */
[----:B------:R-:W4:Y:S01]  /*15a30*/  LDL.LU R251, [R1+0xf4] ;  /* 0x0000f40001fb7983 */ /* 0x000f220000300800 */
[C---:B------:R-:W-:Y:S08]  /*15a40*/  HMMA.16816.F32.BF16 R112, R4.reuse, R16, R68 ;  /* 0x000000100470723c */ /* 0x040ff00000041844 */
[C---:B------:R-:W-:Y:S01]  /*15a50*/  HMMA.16816.F32.BF16 R100, R4.reuse, R18, R60 ;  /* 0x000000120464723c */ /* 0x040fe2000004183c */
[----:B------:R-:W-:Y:S07]  /*15a60*/  LDSM.16.MT88.4 R16, [R64+0x2000] ;  /* 0x002000004010783b */ /* 0x000fee0000004200 */
[----:B------:R-:W-:Y:S01]  /*15a70*/  HMMA.16816.F32.BF16 R80, R4, R20, R24 ;  /* 0x000000140450723c */ /* 0x000fe20000041818 */
[----:B------:R-:W1:Y:S01]  /*15a80*/  LDSM.16.MT88.4 R24, [R232+0xa000] ;  /* 0x00a00000e818783b */ /* 0x000e620000004200 */
[----:B------:R-:W-:Y:S01]  /*15a90*/  MOV R50, R56 ;  /* 0x0000003800327202 */ /* 0x000fe20000000f00 */
[----:B------:R-:W-:Y:S01]  /*15aa0*/  FFMA.FTZ R9, R9, UR4, -R3 ;  /* 0x0000000409097c23 */ /* 0x000fe20008010803 */
[----:B------:R-:W-:Y:S01]  /*15ab0*/  MOV R56, R58 ;  /* 0x0000003a00387202 */ /* 0x000fe20000000f00 */
[----:B------:R-:W1:Y:S01]  /*15ac0*/  LDSM.16.MT88.4 R20, [R233+0xa000] ;  /* 0x00a00000e914783b */ /* 0x000e620000004200 */
[----:B------:R-:W-:-:S02]  /*15ad0*/  MOV R58, R59 ;  /* 0x0000003b003a7202 */ /* 0x000fc40000000f00 */
[----:B------:R-:W-:Y:S01]  /*15ae0*/  MOV R59, R140 ;  /* 0x0000008c003b7202 */ /* 0x000fe20000000f00 */
[C---:B------:R-:W-:Y:S01]  /*15af0*/  HMMA.16816.F32.BF16 R84, R4.reuse, R12, R52 ;  /* 0x0000000c0454723c */ /* 0x040fe20000041834 */
[----:B------:R-:W-:Y:S01]  /*15b00*/  MOV R140, R141 ;  /* 0x0000008d008c7202 */ /* 0x000fe20000000f00 */
[----:B------:R-:W4:Y:S01]  /*15b10*/  LDSM.16.MT88.4 R12, [R204+0x2000] ;  /* 0x00200000cc0c783b */ /* 0x000f220000004200 */
[----:B------:R-:W-:Y:S01]  /*15b20*/  MOV R141, R237 ;  /* 0x000000ed008d7202 */ /* 0x000fe20000000f00 */
[----:B------:R-:W3:Y:S04]  /*15b30*/  MUFU.EX2 R235, R9 ;  /* 0x0000000900eb7308 */ /* 0x000ee80000000800 */
[----:B------:R-:W-:Y:S04]  /*15b40*/  MUFU.EX2 R237, R2 ;  /* 0x0000000200ed7308 */ /* 0x000fe80000000800 */
[----:B------:R-:W1:Y:S01]  /*15b50*/  MUFU.EX2 R231, R0 ;  /* 0x0000000000e77308 */ /* 0x000e620000000800 */
[----:B------:R-:W-:Y:S01]  /*15b60*/  HMMA.16816.F32.BF16 R68, R4, R28, R92 ;  /* 0x0000001c0444723c */ /* 0x000fe2000004185c */
[----:B--2---:R-:W-:-:S02]  /*15b70*/  F2FP.BF16.F32.PACK_AB R4, R240, R239 ;  /* 0x000000eff004723e */ /* 0x004fc400000010ff */
[----:B---3--:R-:W-:Y:S02]  /*15b80*/  F2FP.BF16.F32.PACK_AB R6, R242, R241 ;  /* 0x000000f1f206723e */ /* 0x008fe400000010ff */
[----:B------:R-:W-:Y:S01]  /*15b90*/  F2FP.BF16.F32.PACK_AB R5, R235, R230 ;  /* 0x000000e6eb05723e */ /* 0x000fe200000010ff */
[----:B------:R-:W-:Y:S01]  /*15ba0*/  IMAD.MOV.U32 R28, RZ, RZ, R48 ;  /* 0x000000ffff1c7224 */ /* 0x000fe200078e0030 */
[----:B------:R-:W-:Y:S02]  /*15bb0*/  MOV R95, R45 ;  /* 0x0000002d005f7202 */ /* 0x000fe40000000f00 */
[----:B-1----:R-:W-:Y:S01]  /*15bc0*/  F2FP.BF16.F32.PACK_AB R7, R231, R237 ;  /* 0x000000ede707723e */ /* 0x002fe200000010ff */
[----:B------:R-:W-:Y:S01]  /*15bd0*/  FFMA.FTZ R0, R44, UR4, -R8 ;  /* 0x000000042c007c23 */ /* 0x000fe20008010808 */
[----:B------:R-:W-:-:S04]  /*15be0*/  MOV R44, R59 ;  /* 0x0000003b002c7202 */ /* 0x000fc80000000f00 */
[----:B------:R-:W-:Y:S01]  /*15bf0*/  MOV R94, R44 ;  /* 0x0000002c005e7202 */ /* 0x000fe20000000f00 */
[----:B------:R-:W-:Y:S01]  /*15c00*/  HMMA.16816.F32.BF16 R60, R4, R24, R96 ;  /* 0x00000018043c723c */ /* 0x000fe20000041860 */
[----:B------:R-:W-:Y:S02]  /*15c10*/  MOV R93, R226 ;  /* 0x000000e2005d7202 */ /* 0x000fe40000000f00 */
[----:B------:R-:W-:Y:S01]  /*15c20*/  MUFU.EX2 R226, R37 ;  /* 0x0000002500e27308 */ /* 0x000fe20000000800 */
[----:B------:R-:W-:Y:S02]  /*15c30*/  MOV R99, R224 ;  /* 0x000000e000637202 */ /* 0x000fe40000000f00 */
[----:B------:R-:W-:Y:S01]  /*15c40*/  MOV R33, R58 ;  /* 0x0000003a00217202 */ /* 0x000fe20000000f00 */
[----:B------:R-:W-:Y:S01]  /*15c50*/  MUFU.EX2 R229, R10 ;  /* 0x0000000a00e57308 */ /* 0x000fe20000000800 */
[----:B------:R-:W-:-:S03]  /*15c60*/  FFMA.FTZ R35, R51, UR4, -R8 ;  /* 0x0000000433237c23 */ /* 0x000fc60008010808 */
[----:B------:R-:W-:Y:S04]  /*15c70*/  MUFU.EX2 R227, R11 ;  /* 0x0000000b00e37308 */ /* 0x000fe80000000800 */
[----:B------:R1:W-:Y:S01]  /*15c80*/  MUFU.EX2 R224, R65 ;  /* 0x0000004100e07308 */ /* 0x0003e20000000800 */
[----:B------:R-:W-:Y:S01]  /*15c90*/  MOV R51, R56 ;  /* 0x0000003800337202 */ /* 0x000fe20000000f00 */
[--C-:B------:R-:W-:Y:S01]  /*15ca0*/  FFMA.FTZ R33, R33, UR4, -R3.reuse ;  /* 0x0000000421217c23 */ /* 0x100fe20008010803 */
[----:B------:R-:W-:Y:S02]  /*15cb0*/  FFMA.FTZ R148, R246, UR4, -R3 ;  /* 0x00000004f6947c23 */ /* 0x000fe40008010803 */
[----:B------:R-:W-:Y:S01]  /*15cc0*/  MOV R92, R51 ;  /* 0x00000033005c7202 */ /* 0x000fe20000000f00 */
[--C-:B------:R-:W-:Y:S01]  /*15cd0*/  FFMA.FTZ R34, R57, UR4, -R8.reuse ;  /* 0x0000000439227c23 */ /* 0x100fe20008010808 */
[--C-:B------:R-:W-:Y:S01]  /*15ce0*/  FFMA.FTZ R141, R141, UR4, -R8.reuse ;  /* 0x000000048d8d7c23 */ /* 0x100fe20008010808 */
[--C-:B------:R-:W-:Y:S01]  /*15cf0*/  FFMA.FTZ R140, R140, UR4, -R8.reuse ;  /* 0x000000048c8c7c23 */ /* 0x100fe20008010808 */
[----:B------:R-:W-:Y:S01]  /*15d00*/  FFMA.FTZ R150, R249, UR4, -R8 ;  /* 0x00000004f9967c23 */ /* 0x000fe20008010808 */
[----:B------:R-:W-:Y:S01]  /*15d10*/  MOV R249, R49 ;  /* 0x0000003100f97202 */ /* 0x000fe20000000f00 */
[----:B------:R-:W-:Y:S01]  /*15d20*/  HMMA.16816.F32.BF16 R56, R4, R26, R104 ;  /* 0x0000001a0438723c */ /* 0x000fe20000041868 */
[----:B------:R-:W-:-:S02]  /*15d30*/  MOV R29, R50 ;  /* 0x00000032001d7202 */ /* 0x000fc40000000f00 */
[----:B------:R-:W-:Y:S02]  /*15d40*/  MOV R30, R92 ;  /* 0x0000005c001e7202 */ /* 0x000fe40000000f00 */
[----:B------:R-:W-:-:S03]  /*15d50*/  MOV R31, R93 ;  /* 0x0000005d001f7202 */ /* 0x000fc60000000f00 */
[C---:B------:R-:W-:Y:S08]  /*15d60*/  HMMA.16816.F32.BF16 R52, R4.reuse, R20, R120 ;  /* 0x000000140434723c */ /* 0x040ff00000041878 */
[----:B------:R-:W-:Y:S01]  /*15d70*/  HMMA.16816.F32.BF16 R48, R4, R22, R116 ;  /* 0x000000160430723c */ /* 0x000fe20000041874 */
[----:B-1----:R-:W-:Y:S01]  /*15d80*/  FADD.FTZ R65, R234, R108 ;  /* 0x0000006cea417221 */ /* 0x002fe20000010000 */
[----:B------:R-:W-:Y:S01]  /*15d90*/  FADD.FTZ R67, R238, R67 ;  /* 0x00000043ee437221 */ /* 0x000fe20000010000 */
[----:B----4-:R-:W-:Y:S01]  /*15da0*/  FFMA.FTZ R151, R223, UR4, -R8 ;  /* 0x00000004df977c23 */ /* 0x010fe20008010808 */
[----:B------:R-:W-:-:S02]  /*15db0*/  MOV R223, R228 ;  /* 0x000000e400df7202 */ /* 0x000fc40000000f00 */
[----:B------:R1:W2:Y:S01]  /*15dc0*/  MUFU.EX2 R228, R32 ;  /* 0x0000002000e47308 */ /* 0x0002a20000000800 */
[----:B------:R-:W-:Y:S02]  /*15dd0*/  FFMA.FTZ R2, R47, UR4, -R3 ;  /* 0x000000042f027c23 */ /* 0x000fe40008010803 */
[----:B------:R-:W-:Y:S02]  /*15de0*/  IMAD.MOV.U32 R9, RZ, RZ, R223 ;  /* 0x000000ffff097224 */ /* 0x000fe400078e00df */
[----:B------:R-:W-:Y:S01]  /*15df0*/  MUFU.EX2 R223, R39 ;  /* 0x0000002700df7308 */ /* 0x000fe20000000800 */
[--C-:B------:R-:W-:Y:S01]  /*15e00*/  FFMA.FTZ R37, R225, UR4, -R3.reuse ;  /* 0x00000004e1257c23 */ /* 0x100fe20008010803 */
[--C-:B-1----:R-:W-:Y:S02]  /*15e10*/  FFMA.FTZ R32, R46, UR4, -R3.reuse ;  /* 0x000000042e207c23 */ /* 0x102fe40008010803 */
[C---:B------:R-:W-:Y:S01]  /*15e20*/  HMMA.16816.F32.BF16 R44, R4.reuse, R16, R132 ;  /* 0x00000010042c723c */ /* 0x040fe20000041884 */
[----:B------:R-:W-:Y:S01]  /*15e30*/  FFMA.FTZ R133, R91, UR4, -R3 ;  /* 0x000000045b857c23 */ /* 0x000fe20008010803 */
[----:B------:R1:W3:Y:S06]  /*15e40*/  MUFU.EX2 R225, R38 ;  /* 0x0000002600e17308 */ /* 0x0002ec0000000800 */
[----:B------:R-:W-:Y:S01]  /*15e50*/  HMMA.16816.F32.BF16 R88, R4, R18, R128 ;  /* 0x000000120458723c */ /* 0x000fe20000041880 */
[----:B------:R-:W-:-:S02]  /*15e60*/  MOV R131, R28 ;  /* 0x0000001c00837202 */ /* 0x000fc40000000f00 */
[----:B------:R-:W-:Y:S02]  /*15e70*/  MOV R28, R222 ;  /* 0x000000de001c7202 */ /* 0x000fe40000000f00 */
[----:B------:R4:W3:Y:S01]  /*15e80*/  MUFU.EX2 R222, R66 ;  /* 0x0000004200de7308 */ /* 0x0008e20000000800 */
[--C-:B------:R-:W-:Y:S01]  /*15e90*/  FFMA.FTZ R132, R251, UR4, -R3.reuse ;  /* 0x00000004fb847c23 */ /* 0x100fe20008010803 */
[--C-:B------:R-:W-:Y:S01]  /*15ea0*/  FFMA.FTZ R134, R250, UR4, -R3.reuse ;  /* 0x00000004fa867c23 */ /* 0x100fe20008010803 */
[--C-:B------:R-:W-:Y:S01]  /*15eb0*/  FFMA.FTZ R135, R247, UR4, -R3.reuse ;  /* 0x00000004f7877c23 */ /* 0x100fe20008010803 */
[--C-:B------:R-:W-:Y:S01]  /*15ec0*/  FFMA.FTZ R129, R244, UR4, -R3.reuse ;  /* 0x00000004f4817c23 */ /* 0x100fe20008010803 */
[--C-:B------:R-:W-:Y:S01]  /*15ed0*/  FFMA.FTZ R128, R243, UR4, -R3.reuse ;  /* 0x00000004f3807c23 */ /* 0x100fe20008010803 */
[----:B------:R-:W-:Y:S01]  /*15ee0*/  FFMA.FTZ R130, R236, UR4, -R3 ;  /* 0x00000004ec827c23 */ /* 0x000fe20008010803 */
[----:B------:R-:W-:Y:S01]  /*15ef0*/  FADD.FTZ R3, R171, R109 ;  /* 0x0000006dab037221 */ /* 0x000fe20000010000 */
[----:B------:R-:W-:Y:S01]  /*15f00*/  FFMA.FTZ R143, R143, UR4, -R8 ;  /* 0x000000048f8f7c23 */ /* 0x000fe20008010808 */
[----:B------:R-:W-:Y:S01]  /*15f10*/  FADD.FTZ R8, R173, R110 ;  /* 0x0000006ead087221 */ /* 0x000fe20000010000 */
[----:B------:R-:W-:Y:S01]  /*15f20*/  MOV R110, R95 ;  /* 0x0000005f006e7202 */ /* 0x000fe20000000f00 */
[----:B-1----:R-:W-:Y:S01]  /*15f30*/  FADD.FTZ R38, R170, R3 ;  /* 0x00000003aa267221 */ /* 0x002fe20000010000 */
[----:B------:R-:W-:Y:S01]  /*15f40*/  MOV R3, R99 ;  /* 0x0000006300037202 */ /* 0x000fe20000000f00 */
[----:B------:R-:W-:Y:S01]  /*15f50*/  MUFU.EX2 R133, R133 ;  /* 0x0000008500857308 */ /* 0x000fe20000000800 */
[----:B----4-:R-:W-:Y:S01]  /*15f60*/  IMAD.MOV.U32 R66, RZ, RZ, R94 ;  /* 0x000000ffff427224 */ /* 0x010fe200078e005e */
[----:B------:R-:W-:Y:S01]  /*15f70*/  HMMA.16816.F32.BF16 R96, R4, R14, R124 ;  /* 0x0000000e0460723c */ /* 0x000fe2000004187c */
[----:B------:R1:W5:Y:S01]  /*15f80*/  LDL.LU R251, [R1+0xf0] ;  /* 0x0000f00001fb7983 */ /* 0x0003620000300800 */
[----:B------:R-:W-:-:S06]  /*15f90*/  FADD.FTZ R39, R174, R8 ;  /* 0x00000008ae277221 */ /* 0x000fcc0000010000 */
[----:B------:R-:W-:Y:S01]  /*15fa0*/  HMMA.16816.F32.BF16 R92, R4, R12, R136 ;  /* 0x0000000c045c723c */ /* 0x000fe20000041888 */
[----:B--2---:R-:W-:Y:S02]  /*15fb0*/  F2FP.BF16.F32.PACK_AB R4, R228, R229 ;  /* 0x000000e5e404723e */ /* 0x004fe400000010ff */
[----:B------:R-:W-:Y:S02]  /*15fc0*/  MOV R171, R31 ;  /* 0x0000001f00ab7202 */ /* 0x000fe40000000f00 */
[----:B------:R-:W-:Y:S02]  /*15fd0*/  MOV R170, R131 ;  /* 0x0000008300aa7202 */ /* 0x000fe40000000f00 */
[----:B------:R-:W-:Y:S01]  /*15fe0*/  MOV R173, R220 ;  /* 0x000000dc00ad7202 */ /* 0x000fe20000000f00 */
[----:B------:R-:W-:Y:S01]  /*15ff0*/  FADD.FTZ R3, R3, R67 ;  /* 0x0000004303037221 */ /* 0x000fe20000010000 */
[----:B---3--:R-:W-:Y:S01]  /*16000*/  F2FP.BF16.F32.PACK_AB R5, R224, R225 ;  /* 0x000000e1e005723e */ /* 0x008fe200000010ff */
[----:B------:R-:W-:Y:S01]  /*16010*/  MUFU.EX2 R132, R132 ;  /* 0x0000008400847308 */ /* 0x000fe20000000800 */
[----:B------:R-:W-:Y:S01]  /*16020*/  F2FP.BF16.F32.PACK_AB R6, R226, R227 ;  /* 0x000000e3e206723e */ /* 0x000fe200000010ff */
[----:B------:R1:W5:Y:S01]  /*16030*/  LDL.LU R250, [R1+0xec] ;  /* 0x0000ec0001fa7983 */ /* 0x0003620000300800 */
[----:B------:R-:W-:Y:S01]  /*16040*/  F2FP.BF16.F32.PACK_AB R7, R222, R223 ;  /* 0x000000dfde07723e */ /* 0x000fe200000010ff */
[----:B------:R-:W-:Y:S01]  /*16050*/  IMAD.MOV.U32 R137, RZ, RZ, R29 ;  /* 0x000000ffff897224 */ /* 0x000fe200078e001d */
[----:B------:R-:W-:-:S02]  /*16060*/  MOV R174, R30 ;  /* 0x0000001e00ae7202 */ /* 0x000fc40000000f00 */
[----:B------:R-:W-:Y:S01]  /*16070*/  MOV R136, R28 ;  /* 0x0000001c00887202 */ /* 0x000fe20000000f00 */
[----:B------:R-:W-:Y:S01]  /*16080*/  IMAD.MOV.U32 R131, RZ, RZ, R218 ;  /* 0x000000ffff837224 */ /* 0x000fe200078e00da */
[----:B------:R-:W-:Y:S01]  /*16090*/  LDSM.16.MT88.4 R28, [R64+0x2800] ;  /* 0x00280000401c783b */ /* 0x000fe20000004200 */
[C---:B------:R-:W-:Y:S01]  /*160a0*/  HMMA.16816.F32.BF16 R112, R4.reuse, R24, R112 ;  /* 0x000000180470723c */ /* 0x040fe20000041870 */
[----:B------:R-:W-:Y:S02]  /*160b0*/  MOV R25, R9 ;  /* 0x0000000900197202 */ /* 0x000fe40000000f00 */
[----:B------:R-:W-:Y:S01]  /*160c0*/  LDSM.16.MT88.4 R8, [R232+0xa800] ;  /* 0x00a80000e808783b */ /* 0x000fe20000004200 */
[----:B------:R-:W-:Y:S01]  /*160d0*/  MOV R138, R249 ;  /* 0x000000f9008a7202 */ /* 0x000fe20000000f00 */
[----:B------:R-:W-:Y:S01]  /*160e0*/  MUFU.EX2 R220, R35 ;  /* 0x0000002300dc7308 */ /* 0x000fe20000000800 */
[----:B------:R-:W-:Y:S01]  /*160f0*/  MOV R139, R219 ;  /* 0x000000db008b7202 */ /* 0x000fe20000000f00 */
[----:B------:R1:W5:Y:S01]  /*16100*/  LDL.LU R247, [R1+0xe8] ;  /* 0x0000e80001f77983 */ /* 0x0003620000300800 */
[----:B------:R-:W-:Y:S01]  /*16110*/  HMMA.16816.F32.BF16 R104, R4, R26, R100 ;  /* 0x0000001a0468723c */ /* 0x000fe20000041864 */
[----:B------:R-:W-:Y:S01]  /*16120*/  IMAD.MOV.U32 R103, RZ, RZ, R66 ;  /* 0x000000ffff677224 */ /* 0x000fe200078e0042 */
[----:B------:R-:W-:-:S06]  /*16130*/  MOV R66, R217 ;  /* 0x000000d900427202 */ /* 0x000fcc0000000f00 */
[C---:B------:R-:W-:Y:S01]  /*16140*/  HMMA.16816.F32.BF16 R124, R4.reuse, R16, R80 ;  /* 0x00000010047c723c */ /* 0x040fe20000041850 */
[----:B------:R2:W-:Y:S01]  /*16150*/  MUFU.EX2 R217, R32 ;  /* 0x0000002000d97308 */ /* 0x0005e20000000800 */
[----:B------:R-:W-:Y:S01]  /*16160*/  MOV R16, R110 ;  /* 0x0000006e00107202 */ /* 0x000fe20000000f00 */
[----:B------:R1:W5:Y:S05]  /*16170*/  LDL.LU R246, [R1+0xe4] ;  /* 0x0000e40001f67983 */ /* 0x00036a0000300800 */
[C---:B------:R-:W-:Y:S08]  /*16180*/  HMMA.16816.F32.BF16 R116, R4.reuse, R20, R84 ;  /* 0x000000140474723c */ /* 0x040ff00000041854 */
[----:B------:R-:W-:Y:S01]  /*16190*/  HMMA.16816.F32.BF16 R120, R4, R22, R76 ;  /* 0x000000160478723c */ /* 0x000fe2000004184c */
[----:B--2---:R-:W-:Y:S01]  /*161a0*/  MOV R32, R111 ;  /* 0x0000006f00207202 */ /* 0x004fe20000000f00 */
[----:B------:R-:W2:Y:S01]  /*161b0*/  LDSM.16.MT88.4 R20, [R233+0xa800] ;  /* 0x00a80000e914783b */ /* 0x000ea20000004200 */
[----:B------:R3:W-:Y:S01]  /*161c0*/  MUFU.EX2 R218, R0 ;  /* 0x0000000000da7308 */ /* 0x0007e20000000800 */
[----:B------:R-:W-:-:S03]  /*161d0*/  MOV R249, R221 ;  /* 0x000000dd00f97202 */ /* 0x000fc60000000f00 */
[----:B------:R-:W4:Y:S01]  /*161e0*/  MUFU.EX2 R219, R36 ;  /* 0x0000002400db7308 */ /* 0x000f220000000800 */
[C---:B------:R-:W-:Y:S01]  /*161f0*/  HMMA.16816.F32.BF16 R108, R4.reuse, R18, R72 ;  /* 0x00000012046c723c */ /* 0x040fe20000041848 */
[----:B------:R-:W-:Y:S01]  /*16200*/  IMAD.MOV.U32 R19, RZ, RZ, R25 ;  /* 0x000000ffff137224 */ /* 0x000fe200078e0019 */
[----:B------:R-:W-:Y:S01]  /*16210*/  MOV R35, R171 ;  /* 0x000000ab00237202 */ /* 0x000fe20000000f00 */
[----:B------:R-:W1:Y:S01]  /*16220*/  LDSM.16.MT88.4 R24, [R204+0x2800] ;  /* 0x00280000cc18783b */ /* 0x000e620000004200 */
[----:B------:R-:W-:Y:S02]  /*16230*/  MOV R18, R214 ;  /* 0x000000d600127202 */ /* 0x000fe40000000f00 */
[----:B------:R4:W-:Y:S01]  /*16240*/  MUFU.EX2 R214, R2 ;  /* 0x0000000200d67308 */ /* 0x0009e20000000800 */
[----:B------:R-:W-:Y:S01]  /*16250*/  MOV R17, R155 ;  /* 0x0000009b00117202 */ /* 0x000fe20000000f00 */
[----:B------:R-:W-:Y:S01]  /*16260*/  HMMA.16816.F32.BF16 R80, R4, R14, R40 ;  /* 0x0000000e0450723c */ /* 0x000fe20000041828 */
[----:B---3--:R-:W-:Y:S01]  /*16270*/  MOV R0, R211 ;  /* 0x000000d300007202 */ /* 0x008fe20000000f00 */
[----:B------:R3:W-:Y:S01]  /*16280*/  MUFU.EX2 R221, R34 ;  /* 0x0000002200dd7308 */ /* 0x0007e20000000800 */
[----:B------:R-:W-:Y:S01]  /*16290*/  MOV R211, R215 ;  /* 0x000000d700d37202 */ /* 0x000fe20000000f00 */
[----:B------:R1:W5:Y:S02]  /*162a0*/  LDL.LU R244, [R1+0xe0] ;  /* 0x0000e00001f47983 */ /* 0x0003640000300800 */
[----:B------:R3:W2:Y:S01]  /*162b0*/  MUFU.EX2 R215, R33 ;  /* 0x0000002100d77308 */ /* 0x0006a20000000800 */
[----:B----4-:R-:W-:-:S03]  /*162c0*/  MOV R2, R216 ;  /* 0x000000d800027202 */ /* 0x010fc60000000f00 */
[----:B------:R-:W-:Y:S01]  /*162d0*/  MUFU.EX2 R134, R134 ;  /* 0x0000008600867308 */ /* 0x000fe20000000800 */
[----:B------:R-:W-:Y:S01]  /*162e0*/  MOV R36, R249 ;  /* 0x000000f900247202 */ /* 0x000fe20000000f00 */
[----:B------:R4:W5:Y:S02]  /*162f0*/  LDL.LU R243, [R1+0xdc] ;  /* 0x0000dc0001f37983 */ /* 0x0009640000300800 */
[----:B------:R-:W1:Y:S01]  /*16300*/  MUFU.EX2 R216, R37 ;  /* 0x0000002500d87308 */ /* 0x000e620000000800 */
[----:B---3--:R-:W-:Y:S01]  /*16310*/  IMAD.MOV.U32 R34, RZ, RZ, R174 ;  /* 0x000000ffff227224 */ /* 0x008fe200078e00ae */
[----:B------:R-:W-:Y:S02]  /*16320*/  MOV R174, R137 ;  /* 0x0000008900ae7202 */ /* 0x000fe40000000f00 */
[----:B------:R-:W-:Y:S01]  /*16330*/  MOV R33, R170 ;  /* 0x000000aa00217202 */ /* 0x000fe20000000f00 */
[----:B------:R-:W-:Y:S01]  /*16340*/  IMAD.MOV.U32 R137, RZ, RZ, R153 ;  /* 0x000000ffff897224 */ /* 0x000fe200078e0099 */
        /* <DEDUP_REMOVED lines=8> */
[----:B------:R-:W-:Y:S01]  /*163d0*/  HMMA.16816.F32.BF16 R152, R4, R12, R68 ;  /* 0x0000000c0498723c */ /* 0x000fe20000041844 */
[----:B------:R-:W-:Y:S01]  /*163e0*/  MOV R66, R131 ;  /* 0x0000008300427202 */ /* 0x000fe20000000f00 */
[----:B------:R-:W-:Y:S01]  /*163f0*/  IMAD.MOV.U32 R69, RZ, RZ, R212 ;  /* 0x000000ffff457224 */ /* 0x000fe200078e00d4 */
[----:B------:R-:W-:Y:S01]  /*16400*/  MOV R12, R211 ;  /* 0x000000d3000c7202 */ /* 0x000fe20000000f00 */
[----:B------:R-:W-:Y:S01]  /*16410*/  MUFU.EX2 R212, R158 ;  /* 0x0000009e00d47308 */ /* 0x000fe20000000800 */
[----:B------:R-:W-:Y:S01]  /*16420*/  MOV R13, R213 ;  /* 0x000000d5000d7202 */ /* 0x000fe20000000f00 */
[----:B------:R4:W5:Y:S01]  /*16430*/  LDL.LU R234, [R1+0xd4] ;  /* 0x0000d40001ea7983 */ /* 0x0009620000300800 */
[----:B------:R-:W-:Y:S01]  /*16440*/  MOV R68, R210 ;  /* 0x000000d200447202 */ /* 0x000fe20000000f00 */
[----:B------:R3:W-:Y:S01]  /*16450*/  MUFU.EX2 R211, R156 ;  /* 0x0000009c00d37308 */ /* 0x0007e20000000800 */
[----:B------:R-:W-:-:S02]  /*16460*/  MOV R70, R209 ;  /* 0x000000d100467202 */ /* 0x000fc40000000f00 */
[----:B------:R-:W-:Y:S01]  /*16470*/  MOV R71, R208 ;  /* 0x000000d000477202 */ /* 0x000fe20000000f00 */
[----:B------:R-:W4:Y:S01]  /*16480*/  MUFU.EX2 R210, R159 ;  /* 0x0000009f00d27308 */ /* 0x000f220000000800 */
[----:B------:R-:W-:-:S03]  /*16490*/  MOV R43, R207 ;  /* 0x000000cf002b7202 */ /* 0x000fc60000000f00 */
[----:B------:R-:W-:Y:S04]  /*164a0*/  MUFU.EX2 R213, R157 ;  /* 0x0000009d00d57308 */ /* 0x000fe80000000800 */
[----:B------:R-:W-:Y:S04]  /*164b0*/  MUFU.EX2 R207, R144 ;  /* 0x0000009000cf7308 */ /* 0x000fe80000000800 */
[----:B------:R-:W4:Y:S04]  /*164c0*/  MUFU.EX2 R131, R147 ;  /* 0x0000009300837308 */ /* 0x000f280000000800 */
[----:B------:R-:W-:Y:S04]  /*164d0*/  MUFU.EX2 R208, R146 ;  /* 0x0000009200d07308 */ /* 0x000fe80000000800 */
[----:B------:R-:W4:Y:S01]  /*164e0*/  MUFU.EX2 R209, R145 ;  /* 0x0000009100d17308 */ /* 0x000f220000000800 */
[----:B------:R-:W-:-:S02]  /*164f0*/  F2FP.BF16.F32.PACK_AB R4, R219, R218 ;  /* 0x000000dadb04723e */ /* 0x000fc400000010ff */
[----:B--2---:R-:W-:Y:S02]  /*16500*/  F2FP.BF16.F32.PACK_AB R5, R217, R215 ;  /* 0x000000d7d905723e */ /* 0x004fe400000010ff */
[----:B------:R-:W-:Y:S02]  /*16510*/  F2FP.BF16.F32.PACK_AB R6, R221, R220 ;  /* 0x000000dcdd06723e */ /* 0x000fe400000010ff */
[----:B-1----:R-:W-:Y:S02]  /*16520*/  F2FP.BF16.F32.PACK_AB R7, R216, R214 ;  /* 0x000000d6d807723e */ /* 0x002fe400000010ff */
[----:B------:R-:W-:Y:S02]  /*16530*/  MOV R37, R103 ;  /* 0x0000006700257202 */ /* 0x000fe40000000f00 */
[----:B------:R-:W-:Y:S02]  /*16540*/  MOV R41, R43 ;  /* 0x0000002b00297202 */ /* 0x000fe40000000f00 */
[----:B------:R-:W-:Y:S01]  /*16550*/  MOV R43, R68 ;  /* 0x00000044002b7202 */ /* 0x000fe20000000f00 */
[----:B------:R-:W-:Y:S01]  /*16560*/  HMMA.16816.F32.BF16 R76, R4, R20, R52 ;  /* 0x00000014044c723c */ /* 0x000fe20000041834 */
[----:B------:R-:W-:Y:S01]  /*16570*/  MOV R68, R70 ;  /* 0x0000004600447202 */ /* 0x000fe20000000f00 */
[----:B------:R-:W-:Y:S01]  /*16580*/  IMAD.MOV.U32 R70, RZ, RZ, R37 ;  /* 0x000000ffff467224 */ /* 0x000fe200078e0025 */
[----:B------:R-:W-:Y:S01]  /*16590*/  MOV R37, R18 ;  /* 0x0000001200257202 */ /* 0x000fe20000000f00 */
[----:B------:R-:W-:-:S04]  /*165a0*/  IMAD.MOV.U32 R42, RZ, RZ, R13 ;  /* 0x000000ffff2a7224 */ /* 0x000fc800078e000d */
[----:B------:R-:W-:Y:S01]  /*165b0*/  HMMA.16816.F32.BF16 R100, R4, R8, R60 ;  /* 0x000000080464723c */ /* 0x000fe2000004183c */
[----:B------:R-:W-:Y:S01]  /*165c0*/  FADD.FTZ R12, R12, R65 ;  /* 0x000000410c0c7221 */ /* 0x000fe20000010000 */
[----:B------:R-:W-:Y:S02]  /*165d0*/  MOV R13, R69 ;  /* 0x00000045000d7202 */ /* 0x000fe40000000f00 */
[----:B------:R-:W-:-:S04]  /*165e0*/  MOV R18, R19 ;  /* 0x0000001300127202 */ /* 0x000fc80000000f00 */
[----:B------:R-:W-:Y:S01]  /*165f0*/  HMMA.16816.F32.BF16 R72, R4, R22, R48 ;  /* 0x000000160448723c */ /* 0x000fe20000041830 */
[----:B------:R-:W-:Y:S02]  /*16600*/  MOV R69, R71 ;  /* 0x0000004700457202 */ /* 0x000fe40000000f00 */
[----:B------:R-:W-:-:S05]  /*16610*/  MOV R19, R32 ;  /* 0x0000002000137202 */ /* 0x000fca0000000f00 */
[----:B------:R-:W-:Y:S01]  /*16620*/  HMMA.16816.F32.BF16 R52, R4, R28, R44 ;  /* 0x0000001c0434723c */ /* 0x000fe2000004182c */
[----:B------:R-:W-:Y:S01]  /*16630*/  MOV R71, R2 ;  /* 0x0000000200477202 */ /* 0x000fe20000000f00 */
[----:B------:R-:W-:-:S06]  /*16640*/  IMAD.MOV.U32 R32, RZ, RZ, R0 ;  /* 0x000000ffff207224 */ /* 0x000fcc00078e0000 */
[----:B------:R-:W-:Y:S01]  /*16650*/  HMMA.16816.F32.BF16 R84, R4, R10, R56 ;  /* 0x0000000a0454723c */ /* 0x000fe20000041838 */
[----:B------:R-:W-:-:S07]  /*16660*/  FADD.FTZ R65, R41, R12 ;  /* 0x0000000c29417221 */ /* 0x000fce0000010000 */
[----:B------:R-:W-:Y:S01]  /*16670*/  HMMA.16816.F32.BF16 R48, R4, R30, R88 ;  /* 0x0000001e0430723c */ /* 0x000fe20000041858 */
[----:B------:R-:W-:-:S07]  /*16680*/  FADD.FTZ R3, R42, R3 ;  /* 0x000000032a037221 */ /* 0x000fce0000010000 */
[----:B------:R-:W-:Y:S01]  /*16690*/  HMMA.16816.F32.BF16 R60, R4, R24, R92 ;  /* 0x00000018043c723c */ /* 0x000fe2000004185c */
[----:B---3--:R-:W-:-:S07]  /*166a0*/  MOV R156, R43 ;  /* 0x0000002b009c7202 */ /* 0x008fce0000000f00 */
[----:B------:R-:W-:Y:S01]  /*166b0*/  HMMA.16816.F32.BF16 R44, R4, R26, R96 ;  /* 0x0000001a042c723c */ /* 0x000fe20000041860 */
[----:B----4-:R-:W-:Y:S02]  /*166c0*/  F2FP.BF16.F32.PACK_AB R4, R210, R211 ;  /* 0x000000d3d204723e */ /* 0x010fe400000010ff */
[----:B------:R-:W-:Y:S02]  /*166d0*/  F2FP.BF16.F32.PACK_AB R5, R131, R207 ;  /* 0x000000cf8305723e */ /* 0x000fe400000010ff */
[----:B------:R-:W-:Y:S02]  /*166e0*/  F2FP.BF16.F32.PACK_AB R6, R213, R212 ;  /* 0x000000d4d506723e */ /* 0x000fe400000010ff */
[----:B------:R-:W-:Y:S01]  /*166f0*/  F2FP.BF16.F32.PACK_AB R7, R209, R208 ;  /* 0x000000d0d107723e */ /* 0x000fe200000010ff */
[----:B------:R-:W-:Y:S01]  /*16700*/  FADD.FTZ R2, R180, R39 ;  /* 0x00000027b4027221 */ /* 0x000fe20000010000 */
[----:B------:R-:W-:Y:S01]  /*16710*/  FADD.FTZ R0, R177, R38 ;  /* 0x00000026b1007221 */ /* 0x000fe20000010000 */
[----:B------:R-:W-:Y:S01]  /*16720*/  MOV R158, R68 ;  /* 0x00000044009e7202 */ /* 0x000fe20000000f00 */
[----:B------:R-:W-:Y:S01]  /*16730*/  IMAD.MOV.U32 R146, RZ, RZ, R70 ;  /* 0x000000ffff927224 */ /* 0x000fe200078e0046 */
[----:B------:R-:W-:Y:S01]  /*16740*/  MOV R157, R69 ;  /* 0x00000045009d7202 */ /* 0x000fe20000000f00 */
[----:B------:R-:W-:Y:S01]  /*16750*/  IMAD.MOV.U32 R91, RZ, RZ, R32 ;  /* 0x000000ffff5b7224 */ /* 0x000fe200078e0020 */
[----:B------:R-:W-:Y:S01]  /*16760*/  HMMA.16816.F32.BF16 R40, R4, R20, R116 ;  /* 0x000000140428723c */ /* 0x000fe20000041874 */
[----:B------:R-:W-:-:S02]  /*16770*/  MOV R147, R71 ;  /* 0x0000004700937202 */ /* 0x000fc40000000f00 */
[----:B------:R-:W-:Y:S02]  /*16780*/  MOV R88, R37 ;  /* 0x0000002500587202 */ /* 0x000fe40000000f00 */
[----:B------:R-:W-:Y:S02]  /*16790*/  MOV R116, R36 ;  /* 0x0000002400747202 */ /* 0x000fe40000000f00 */
[----:B------:R-:W-:Y:S01]  /*167a0*/  MOV R159, R13 ;  /* 0x0000000d009f7202 */ /* 0x000fe20000000f00 */
[----:B------:R-:W-:Y:S01]  /*167b0*/  HMMA.16816.F32.BF16 R68, R4, R8, R112 ;  /* 0x000000080444723c */ /* 0x000fe20000041870 */
[----:B------:R-:W-:Y:S01]  /*167c0*/  MOV R89, R18 ;  /* 0x0000001200597202 */ /* 0x000fe20000000f00 */
[----:B------:R-:W-:Y:S01]  /*167d0*/  LDSM.16.MT88.4 R12, [R233+0xb000] ;  /* 0x00b00000e90c783b */ /* 0x000fe20000004200 */
[----:B------:R-:W-:Y:S02]  /*167e0*/  MOV R90, R19 ;  /* 0x00000013005a7202 */ /* 0x000fe40000000f00 */
[----:B------:R-:W-:-:S02]  /*167f0*/  MOV R144, R16 ;  /* 0x0000001000907202 */ /* 0x000fc40000000f00 */
[----:B------:R-:W-:Y:S01]  /*16800*/  MOV R32, R17 ;  /* 0x0000001100207202 */ /* 0x000fe20000000f00 */
[C---:B------:R-:W-:Y:S01]  /*16810*/  HMMA.16816.F32.BF16 R56, R4.reuse, R10, R104 ;  /* 0x0000000a0438723c */ /* 0x040fe20000041868 */
[----:B------:R-:W1:Y:S04]  /*16820*/  LDSM.16.MT88.4 R16, [R232+0xb000] ;  /* 0x00b00000e810783b */ /* 0x000e680000004200 */
[----:B------:R-:W2:Y:S03]  /*16830*/  LDSM.16.MT88.4 R8, [R64+0x3000] ;  /* 0x003000004008783b */ /* 0x000ea60000004200 */
[----:B------:R-:W-:Y:S01]  /*16840*/  HMMA.16816.F32.BF16 R36, R4, R22, R120 ;  /* 0x000000160424723c */ /* 0x000fe20000041878 */
[----:B------:R-:W3:Y:S01]  /*16850*/  LDSM.16.MT88.4 R20, [R204+0x3000] ;  /* 0x00300000cc14783b */ /* 0x000ee20000004200 */
[----:B------:R-:W-:Y:S04]  /*16860*/  MUFU.EX2 R95, R143 ;  /* 0x0000008f005f7308 */ /* 0x000fe80000000800 */
[----:B------:R-:W4:Y:S04]  /*16870*/  MUFU.EX2 R96, R142 ;  /* 0x0000008e00607308 */ /* 0x000f280000000800 */
[----:B------:R-:W-:Y:S04]  /*16880*/  MUFU.EX2 R97, R141 ;  /* 0x0000008d00617308 */ /* 0x000fe80000000800 */
[----:B------:R-:W4:Y:S01]  /*16890*/  MUFU.EX2 R98, R140 ;  /* 0x0000008c00627308 */ /* 0x000f220000000800 */
[----:B------:R-:W-:-:S02]  /*168a0*/  MOV R121, R88 ;  /* 0x0000005800797202 */ /* 0x000fc40000000f00 */
[----:B------:R-:W-:Y:S01]  /*168b0*/  MOV R120, R89 ;  /* 0x0000005900787202 */ /* 0x000fe20000000f00 */
[----:B------:R-:W-:Y:S01]  /*168c0*/  MUFU.EX2 R92, R165 ;  /* 0x000000a5005c7308 */ /* 0x000fe20000000800 */
[----:B------:R-:W-:Y:S02]  /*168d0*/  MOV R117, R90 ;  /* 0x0000005a00757202 */ /* 0x000fe40000000f00 */
[----:B------:R-:W-:Y:S01]  /*168e0*/  MOV R118, R91 ;  /* 0x0000005b00767202 */ /* 0x000fe20000000f00 */
[----:B------:R-:W-:Y:S01]  /*168f0*/  MUFU.EX2 R93, R167 ;  /* 0x000000a7005d7308 */ /* 0x000fe20000000800 */
[----:B------:R-:W-:Y:S02]  /*16900*/  MOV R104, R32 ;  /* 0x0000002000687202 */ /* 0x000fe40000000f00 */
[----:B------:R-:W-:Y:S01]  /*16910*/  MOV R105, R33 ;  /* 0x0000002100697202 */ /* 0x000fe20000000f00 */
[----:B------:R-:W3:Y:S01]  /*16920*/  MUFU.EX2 R91, R168 ;  /* 0x000000a8005b7308 */ /* 0x000ee20000000800 */
[----:B------:R-:W-:-:S02]  /*16930*/  MOV R106, R34 ;  /* 0x00000022006a7202 */ /* 0x000fc40000000f00 */
[----:B------:R-:W-:Y:S01]  /*16940*/  MOV R107, R35 ;  /* 0x00000023006b7202 */ /* 0x000fe20000000f00 */
[----:B------:R-:W-:Y:S01]  /*16950*/  MUFU.EX2 R94, R166 ;  /* 0x000000a6005e7308 */ /* 0x000fe20000000800 */
[----:B------:R-:W-:Y:S01]  /*16960*/  HMMA.16816.F32.BF16 R32, R4, R28, R124 ;  /* 0x0000001c0420723c */ /* 0x000fe2000004187c */
[----:B------:R-:W-:-:S07]  /*16970*/  FADD.FTZ R2, R172, R2 ;  /* 0x00000002ac027221 */ /* 0x000fce0000010000 */
[C---:B------:R-:W-:Y:S01]  /*16980*/  HMMA.16816.F32.BF16 R152, R4.reuse, R24, R152 ;  /* 0x000000180498723c */ /* 0x040fe20000041898 */
[----:B------:R-:W3:Y:S07]  /*16990*/  MUFU.EX2 R88, R161 ;  /* 0x000000a100587308 */ /* 0x000eee0000000800 */
[C---:B------:R-:W-:Y:S01]  /*169a0*/  HMMA.16816.F32.BF16 R80, R4.reuse, R26, R80 ;  /* 0x0000001a0450723c */ /* 0x040fe20000041850 */
[----:B------:R-:W-:Y:S01]  /*169b0*/  MUFU.EX2 R89, R163 ;  /* 0x000000a300597308 */ /* 0x000fe20000000800 */
[----:B------:R-:W-:Y:S01]  /*169c0*/  FADD.FTZ R0, R169, R0 ;  /* 0x00000000a9007221 */ /* 0x000fe20000010000 */
[----:B------:R-:W-:Y:S01]  /*169d0*/  FADD.FTZ R3, R181, R3 ;  /* 0x00000003b5037221 */ /* 0x000fe20000010000 */
[----:B------:R-:W-:Y:S01]  /*169e0*/  MOV R123, R146 ;  /* 0x00000092007b7202 */ /* 0x000fe20000000f00 */
[----:B------:R-:W3:Y:S01]  /*169f0*/  MUFU.EX2 R90, R162 ;  /* 0x000000a2005a7308 */ /* 0x000ee20000000800 */
[----:B------:R-:W-:Y:S01]  /*16a00*/  IMAD.MOV.U32 R122, RZ, RZ, R147 ;  /* 0x000000ffff7a7224 */ /* 0x000fe200078e0093 */
[----:B------:R-:W-:Y:S01]  /*16a10*/  MOV R113, R174 ;  /* 0x000000ae00717202 */ /* 0x000fe20000000f00 */
[----:B------:R-:W-:Y:S01]  /*16a20*/  HMMA.16816.F32.BF16 R28, R4, R30, R108 ;  /* 0x0000001e041c723c */ /* 0x000fe2000004186c */
[----:B----4-:R-:W-:Y:S01]  /*16a30*/  F2FP.BF16.F32.PACK_AB R4, R96, R95 ;  /* 0x0000005f6004723e */ /* 0x010fe200000010ff */
[----:B------:R-:W-:Y:S01]  /*16a40*/  IMAD.MOV.U32 R119, RZ, RZ, R144 ;  /* 0x000000ffff777224 */ /* 0x000fe200078e0090 */
[----:B------:R-:W-:Y:S01]  /*16a50*/  F2FP.BF16.F32.PACK_AB R5, R132, R133 ;  /* 0x000000858405723e */ /* 0x000fe200000010ff */
[----:B------:R-:W-:Y:S01]  /*16a60*/  IMAD.MOV.U32 R112, RZ, RZ, R170 ;  /* 0x000000ffff707224 */ /* 0x000fe200078e00aa */
[----:B------:R-:W-:Y:S01]  /*16a70*/  F2FP.BF16.F32.PACK_AB R6, R98, R97 ;  /* 0x000000616206723e */ /* 0x000fe200000010ff */
[----:B------:R-:W-:Y:S01]  /*16a80*/  LDSM.16.MT88.4 R140, [R233+0xb800] ;  /* 0x00b80000e98c783b */ /* 0x000fe20000004200 */
[----:B------:R-:W-:Y:S01]  /*16a90*/  F2FP.BF16.F32.PACK_AB R7, R135, R134 ;  /* 0x000000868707723e */ /* 0x000fe200000010ff */
[----:B------:R-:W-:Y:S01]  /*16aa0*/  FADD.FTZ R24, R184, R65 ;  /* 0x00000041b8187221 */ /* 0x000fe20000010000 */
[----:B------:R-:W-:Y:S01]  /*16ab0*/  FADD.FTZ R2, R179, R2 ;  /* 0x00000002b3027221 */ /* 0x000fe20000010000 */
[----:B------:R-:W-:Y:S01]  /*16ac0*/  FADD.FTZ R0, R175, R0 ;  /* 0x00000000af007221 */ /* 0x000fe20000010000 */
[----:B------:R-:W-:-:S02]  /*16ad0*/  MOV R108, R199 ;  /* 0x000000c7006c7202 */ /* 0x000fc40000000f00 */
[----:B------:R-:W-:Y:S01]  /*16ae0*/  MOV R109, R196 ;  /* 0x000000c4006d7202 */ /* 0x000fe20000000f00 */
[C---:B-1----:R-:W-:Y:S01]  /*16af0*/  HMMA.16816.F32.BF16 R100, R4.reuse, R16, R100 ;  /* 0x000000100464723c */ /* 0x042fe20000041864 */
[----:B------:R-:W-:Y:S01]  /*16b00*/  FADD.FTZ R25, R183, R24 ;  /* 0x00000018b7197221 */ /* 0x000fe20000010000 */
[----:B------:R-:W-:Y:S01]  /*16b10*/  FADD.FTZ R24, R182, R3 ;  /* 0x00000003b6187221 */ /* 0x000fe20000010000 */
[----:B------:R-:W-:Y:S01]  /*16b20*/  MOV R111, R198 ;  /* 0x000000c6006f7202 */ /* 0x000fe20000000f00 */
[----:B------:R-:W-:Y:S01]  /*16b30*/  IMAD.MOV.U32 R110, RZ, RZ, R197 ;  /* 0x000000ffff6e7224 */ /* 0x000fe200078e00c5 */
[----:B------:R-:W-:Y:S02]  /*16b40*/  MOV R124, R66 ;  /* 0x00000042007c7202 */ /* 0x000fe40000000f00 */
[----:B------:R-:W-:Y:S01]  /*16b50*/  MOV R125, R173 ;  /* 0x000000ad007d7202 */ /* 0x000fe20000000f00 */
[C---:B------:R-:W-:Y:S01]  /*16b60*/  HMMA.16816.F32.BF16 R84, R4.reuse, R18, R84 ;  /* 0x000000120454723c */ /* 0x040fe20000041854 */
[----:B------:R-:W-:Y:S01]  /*16b70*/  FADD.FTZ R3, R178, R2 ;  /* 0x00000002b2037221 */ /* 0x000fe20000010000 */
[----:B------:R-:W-:Y:S01]  /*16b80*/  MOV R126, R139 ;  /* 0x0000008b007e7202 */ /* 0x000fe20000000f00 */
[----:B------:R-:W-:Y:S01]  /*16b90*/  IMAD.MOV.U32 R127, RZ, RZ, R138 ;  /* 0x000000ffff7f7224 */ /* 0x000fe200078e008a */
[----:B------:R-:W-:Y:S01]  /*16ba0*/  MOV R114, R171 ;  /* 0x000000ab00727202 */ /* 0x000fe20000000f00 */
[----:B------:R-:W1:Y:S03]  /*16bb0*/  LDSM.16.MT88.4 R144, [R232+0xb800] ;  /* 0x00b80000e890783b */ /* 0x000e660000004200 */
[----:B------:R-:W-:Y:S01]  /*16bc0*/  HMMA.16816.F32.BF16 R76, R4, R12, R76 ;  /* 0x0000000c044c723c */ /* 0x000fe2000004184c */
[----:B------:R-:W-:-:S07]  /*16bd0*/  FADD.FTZ R2, R176, R0 ;  /* 0x00000000b0027221 */ /* 0x000fce0000010000 */
[C---:B------:R-:W-:Y:S08]  /*16be0*/  HMMA.16816.F32.BF16 R72, R4.reuse, R14, R72 ;  /* 0x0000000e0448723c */ /* 0x040ff00000041848 */
[C---:B--2---:R-:W-:Y:S08]  /*16bf0*/  HMMA.16816.F32.BF16 R52, R4.reuse, R8, R52 ;  /* 0x000000080434723c */ /* 0x044ff00000041834 */
[C---:B------:R-:W-:Y:S08]  /*16c00*/  HMMA.16816.F32.BF16 R48, R4.reuse, R10, R48 ;  /* 0x0000000a0430723c */ /* 0x040ff00000041830 */
[C---:B---3--:R-:W-:Y:S08]  /*16c10*/  HMMA.16816.F32.BF16 R60, R4.reuse, R20, R60 ;  /* 0x00000014043c723c */ /* 0x048ff0000004183c */
[----:B------:R-:W-:Y:S01]  /*16c20*/  HMMA.16816.F32.BF16 R44, R4, R22, R44 ;  /* 0x00000016042c723c */ /* 0x000fe2000004182c */
[----:B------:R-:W-:-:S02]  /*16c30*/  F2FP.BF16.F32.PACK_AB R4, R91, R92 ;  /* 0x0000005c5b04723e */ /* 0x000fc400000010ff */
[----:B------:R-:W-:Y:S02]  /*16c40*/  F2FP.BF16.F32.PACK_AB R5, R67, R88 ;  /* 0x000000584305723e */ /* 0x000fe400000010ff */
[----:B------:R-:W-:Y:S02]  /*16c50*/  F2FP.BF16.F32.PACK_AB R6, R94, R93 ;  /* 0x0000005d5e06723e */ /* 0x000fe400000010ff */
[----:B------:R-:W-:Y:S01]  /*16c60*/  F2FP.BF16.F32.PACK_AB R7, R90, R89 ;  /* 0x000000595a07723e */ /* 0x000fe200000010ff */
[----:B------:R-:W-:Y:S01]  /*16c70*/  FADD.FTZ R0, R190, R25 ;  /* 0x00000019be007221 */ /* 0x000fe20000010000 */
[----:B------:R-:W-:Y:S01]  /*16c80*/  FADD.FTZ R3, R186, R3 ;  /* 0x00000003ba037221 */ /* 0x000fe20000010000 */
[----:B------:R-:W-:-:S04]  /*16c90*/  FADD.FTZ R2, R185, R2 ;  /* 0x00000002b9027221 */ /* 0x000fc80000010000 */
[----:B------:R-:W-:Y:S01]  /*16ca0*/  HMMA.16816.F32.BF16 R32, R4, R8, R32 ;  /* 0x000000080420723c */ /* 0x000fe20000041820 */
[----:B------:R-:W-:Y:S01]  /*16cb0*/  FADD.FTZ R8, R187, R24 ;  /* 0x00000018bb087221 */ /* 0x000fe20000010000 */
[----:B------:R-:W-:Y:S01]  /*16cc0*/  FADD.FTZ R0, R191, R0 ;  /* 0x00000000bf007221 */ /* 0x000fe20000010000 */
[----:B------:R-:W-:Y:S01]  /*16cd0*/  FADD.FTZ R3, R109, R3 ;  /* 0x000000036d037221 */ /* 0x000fe20000010000 */
[----:B------:R-:W-:-:S04]  /*16ce0*/  FADD.FTZ R2, R110, R2 ;  /* 0x000000026e027221 */ /* 0x000fc80000010000 */
[----:B------:R-:W-:Y:S01]  /*16cf0*/  HMMA.16816.F32.BF16 R68, R4, R16, R68 ;  /* 0x000000100444723c */ /* 0x000fe20000041844 */
[----:B------:R-:W-:-:S07]  /*16d00*/  FADD.FTZ R0, R111, R0 ;  /* 0x000000006f007221 */ /* 0x000fce0000010000 */
        /* <DEDUP_REMOVED lines=76> */
[----:B------:R2:W3:Y:S01]  /*171d0*/  LDSM.16.MT88.4 R136, [R64+0x3800] ;  /* 0x003800004088783b */ /* 0x0004e20000004200 */
        /* <DEDUP_REMOVED lines=12> */
[----:B------:R-:W-:-:S02]  /*172a0*/  FADD.FTZ R2, R96, R2 ;  /* 0x0000000260027221 */ /* 0x000fc40000010000 */
[----:B------:R-:W-:Y:S01]  /*172b0*/  MUFU.EX2 R28, R148 ;  /* 0x00000094001c7308 */ /* 0x000fe20000000800 */
[----:B------:R-:W-:Y:S01]  /*172c0*/  FADD.FTZ R0, R132, R0 ;  /* 0x0000000084007221 */ /* 0x000fe20000010000 */
[----:B------:R-:W-:Y:S02]  /*172d0*/  FADD.FTZ R4, R93, R4 ;  /* 0x000000045d047221 */ /* 0x000fe40000010000 */
[----:B------:R-:W-:Y:S04]  /*172e0*/  MUFU.EX2 R25, R188 ;  /* 0x000000bc00197308 */ /* 0x000fe80000000800 */
[----:B--2---:R-:W2:Y:S01]  /*172f0*/  MUFU.EX2 R64, R151 ;  /* 0x0000009700407308 */ /* 0x004ea20000000800 */
        /* <DEDUP_REMOVED lines=14> */
[----:B----4-:R-:W-:-:S03]  /*173e0*/  FADD.FTZ R4, R9, R4 ;  /* 0x0000000409047221 */ /* 0x010fc60000010000 */
[----:B------:R-:W4:Y:S01]  /*173f0*/  MUFU.EX2 R27, R194 ;  /* 0x000000c2001b7308 */ /* 0x000f220000000800 */
[----:B-1----:R-:W-:-:S03]  /*17400*/  FADD.FTZ R3, R7, R3 ;  /* 0x0000000307037221 */ /* 0x002fc60000010000 */
[----:B------:R-:W1:Y:S01]  /*17410*/  MUFU.EX2 R29, R160 ;  /* 0x000000a0001d7308 */ /* 0x000e620000000800 */
[----:B--2---:R-:W-:-:S03]  /*17420*/  FADD.FTZ R2, R64, R2 ;  /* 0x0000000240027221 */ /* 0x004fc60000010000 */
[----:B------:R-:W-:Y:S04]  /*17430*/  MUFU.EX2 R130, R130 ;  /* 0x0000008200827308 */ /* 0x000fe80000000800 */
[----:B------:R-:W2:Y:S01]  /*17440*/  MUFU.EX2 R26, R205 ;  /* 0x000000cd001a7308 */ /* 0x000ea20000000800 */
[----:B------:R-:W-:Y:S01]  /*17450*/  FADD.FTZ R0, R28, R0 ;  /* 0x000000001c007221 */ /* 0x000fe20000010000 */
[----:B------:R-:W-:Y:S01]  /*17460*/  FADD.FTZ R4, R25, R4 ;  /* 0x0000000419047221 */ /* 0x000fe20000010000 */
[----:B---3--:R-:W-:Y:S01]  /*17470*/  FADD.FTZ R3, R11, R3 ;  /* 0x000000030b037221 */ /* 0x008fe20000010000 */
[----:B------:R-:W-:Y:S01]  /*17480*/  FADD.FTZ R2, R65, R2 ;  /* 0x0000000241027221 */ /* 0x000fe20000010000 */
[----:B------:R-:W-:Y:S01]  /*17490*/  FADD.FTZ R0, R129, R0 ;  /* 0x0000000081007221 */ /* 0x000fe20000010000 */
[----:B------:R-:W-:Y:S01]  /*174a0*/  FADD.FTZ R4, R24, R4 ;  /* 0x0000000418047221 */ /* 0x000fe20000010000 */
[----:B------:R-:W-:Y:S01]  /*174b0*/  FADD.FTZ R3, R10, R3 ;  /* 0x000000030a037221 */ /* 0x000fe20000010000 */
[----:B------:R-:W-:Y:S01]  /*174c0*/  FADD.FTZ R2, R66, R2 ;  /* 0x0000000242027221 */ /* 0x000fe20000010000 */
[----:B------:R-:W-:Y:S01]  /*174d0*/  FADD.FTZ R0, R128, R0 ;  /* 0x0000000080007221 */ /* 0x000fe20000010000 */
[----:B----4-:R-:W-:Y:S01]  /*174e0*/  FADD.FTZ R4, R27, R4 ;  /* 0x000000041b047221 */ /* 0x010fe20000010000 */
[----:B------:R-:W-:Y:S01]  /*174f0*/  F2FP.BF16.F32.PACK_AB R196, R65, R64 ;  /* 0x0000004041c4723e */ /* 0x000fe200000010ff */
[----:B-1----:R-:W-:Y:S01]  /*17500*/  FADD.FTZ R2, R29, R2 ;  /* 0x000000021d027221 */ /* 0x002fe20000010000 */
[----:B------:R-:W-:Y:S01]  /*17510*/  F2FP.BF16.F32.PACK_AB R197, R129, R28 ;  /* 0x0000001c81c5723e */ /* 0x000fe200000010ff */
[----:B--2---:R-:W-:Y:S01]  /*17520*/  FADD.FTZ R3, R26, R3 ;  /* 0x000000031a037221 */ /* 0x004fe20000010000 */
        /* <DEDUP_REMOVED lines=40> */
.L_x_931:
[----:B------:R-:W-:-:S12]  /*177b0*/  UIADD3 UR17, UPT, UPT, UR25, -0x1, URZ ;  /* 0xffffffff19117890 */ /* 0x000fd8000fffe0ff */
.L_x_935:
        /* <DEDUP_REMOVED lines=20> */
[----:B------:R-:W3:Y:S01]  /*17900*/  LDCU UR4, c[0x0][0x45c] ;  /* 0x00008b80ff0477ac */ /* 0x000ee20008000800 */
        /* <DEDUP_REMOVED lines=10> */
[----:B---3--:R-:W-:Y:S06]  /*179b0*/  BRA `(.L_x_937) ;  /* 0x00000008002c7947 */ /* 0x008fec0003800000 */
.L_x_939:
        /* <DEDUP_REMOVED lines=139> */
.L_x_937:
        /* <DEDUP_REMOVED lines=13> */
[----:B------:R-:W-:Y:S04]  /*18340*/  STL [R1+0xb4], R252 ;  /* 0x0000b4fc01007387 */ /* 0x000fe80000100800 */
[----:B------:R-:W-:Y:S01]  /*18350*/  IADD3 R135, PT, PT, R200, UR5, RZ ;  /* 0x00000005c8877c10 */ /* 0x000fe2000fffe0ff */
        /* <DEDUP_REMOVED lines=19> */
[--C-:B------:R-:W-:Y:S01]  /*18490*/  @!P0 IMAD.MOV.U32 R8, RZ, RZ, R4.reuse ;  /* 0x000000ffff088224 */ /* 0x100fe200078e0004 */
[C---:B------:R-:W-:Y:S03]  /*184a0*/  @!P0 LEA R6, P2, R17.reuse, R4, 0x5 ;  /* 0x0000000411068211 */ /* 0x040fe600078428ff */
[----:B------:R-:W-:Y:S01]  /*184b0*/  @!PT LDS RZ, [RZ] ;  /* 0x00000000fffff984 */ /* 0x000fe20000000800 */
[----:B------:R-:W-:Y:S01]  /*184c0*/  @!PT LDS RZ, [RZ] ;  /* 0x00000000fffff984 */ /* 0x000fe20000000800 */
[----:B------:R-:W-:Y:S01]  /*184d0*/  @!PT LDS RZ, [RZ] ;  /* 0x00000000fffff984 */ /* 0x000fe20000000800 */
[----:B------:R1:W-:Y:S01]  /*184e0*/  @!P4 LDGSTS.E.BYPASS.LTC128B.128 [R246+0x8000], desc[UR20][R12.64] ;  /* 0x080000000cf6cfae */ /* 0x0003e2000b981a14 */
[CC--:B------:R-:W-:Y:S02]  /*184f0*/  @!P0 LEA.HI.X R9, R17.reuse, R5.reuse, R11, 0x5, P2 ;  /* 0x0000000511098211 */ /* 0x0c0fe400010f2c0b */
[C---:B------:R-:W-:Y:S02]  /*18500*/  @!P0 LEA R20, P2, R6.reuse, R18, 0x1 ;  /* 0x0000001206148211 */ /* 0x040fe400078408ff */
[----:B------:R-:W-:Y:S02]  /*18510*/  @!P0 MOV R11, R5 ;  /* 0x00000005000b8202 */ /* 0x000fe40000000f00 */
[----:B------:R-:W-:Y:S01]  /*18520*/  @!P0 LEA.HI.X R21, R6, R26, R9, 0x1, P2 ;  /* 0x0000001a06158211 */ /* 0x000fe200010f0c09 */
[----:B------:R-:W-:Y:S01]  /*18530*/  @P4 STS.128 [R246+0x8000], RZ ;  /* 0x008000fff6004388 */ /* 0x000fe20000000c00 */
[C-C-:B------:R-:W-:Y:S04]  /*18540*/  @!P0 IMAD.WIDE.U32 R6, R17.reuse, 0x30, R4.reuse ;  /* 0x0000003011068825 */ /* 0x140fe800078e0004 */
[--C-:B------:R-:W-:Y:S01]  /*18550*/  @!P0 IMAD.MOV.U32 R9, RZ, RZ, R5.reuse ;  /* 0x000000ffff098224 */ /* 0x100fe200078e0005 */
[----:B------:R-:W-:Y:S01]  /*18560*/  @!P0 IADD3 R0, PT, PT, R0, R7, RZ ;  /* 0x0000000700008210 */ /* 0x000fe20007ffe0ff */
[C---:B------:R-:W-:Y:S01]  /*18570*/  @!P0 IMAD.WIDE.U32 R4, R17.reuse, 0x50, R4 ;  /* 0x0000005011048825 */ /* 0x040fe200078e0004 */
[----:B------:R-:W-:Y:S03]  /*18580*/  @P0 STS.128 [R246+0x8800], RZ ;  /* 0x008800fff6000388 */ /* 0x000fe60000000c00 */
[----:B------:R-:W-:Y:S04]  /*18590*/  @!P0 IMAD.WIDE.U32 R10, R17, 0x60, R10 ;  /* 0x00000060110a8825 */ /* 0x000fe800078e000a */
[----:B------:R-:W-:Y:S01]  /*185a0*/  @!P0 IMAD.IADD R5, R14, 0x1, R5 ;  /* 0x000000010e058824 */ /* 0x000fe200078e0205 */
[----:B------:R-:W-:Y:S01]  /*185b0*/  @!PT LDS RZ, [RZ] ;  /* 0x00000000fffff984 */ /* 0x000fe20000000800 */
[----:B------:R-:W-:Y:S01]  /*185c0*/  @!PT LDS RZ, [RZ] ;  /* 0x00000000fffff984 */ /* 0x000fe20000000800 */
[----:B------:R-:W-:Y:S01]  /*185d0*/  @!PT LDS RZ, [RZ] ;  /* 0x00000000fffff984 */ /* 0x000fe20000000800 */
[----:B------:R-:W-:Y:S01]  /*185e0*/  @!P0 LDGSTS.E.BYPASS.LTC128B.128 [R246+0x8800], desc[UR20][R22.64] ;  /* 0x0880000016f68fae */ /* 0x000fe2000b981a14 */
[-C--:B------:R-:W-:Y:S01]  /*185f0*/  @!P0 LEA R14, P3, R4, R18.reuse, 0x1 ;  /* 0x00000012040e8211 */ /* 0x080fe200078608ff */
[----:B------:R-:W-:Y:S01]  /*18600*/  @!P0 IMAD.IADD R7, R15, 0x1, R11 ;  /* 0x000000010f078824 */ /* 0x000fe200078e020b */
[----:B-1----:R-:W-:Y:S01]  /*18610*/  @!P0 LEA R12, P5, R6, R18, 0x1 ;  /* 0x00000012060c8211 */ /* 0x002fe200078a08ff */
[----:B------:R-:W-:Y:S01]  /*18620*/  @!P0 IMAD.WIDE.U32 R8, R17, 0x70, R8 ;  /* 0x0000007011088825 */ /* 0x000fe200078e0008 */
[-C--:B------:R-:W-:Y:S02]  /*18630*/  @!P0 LEA.HI.X R15, R4, R26.reuse, R5, 0x1, P3 ;  /* 0x0000001a040f8211 */ /* 0x080fe400018f0c05 */
[----:B------:R-:W-:Y:S01]  /*18640*/  @!P0 LEA.HI.X R13, R6, R26, R0, 0x1, P5 ;  /* 0x0000001a060d8211 */ /* 0x000fe200028f0c00 */
[----:B------:R-:W-:Y:S01]  /*18650*/  @P0 STS.128 [R246+0x9000], RZ ;  /* 0x009000fff6000388 */ /* 0x000fe20000000c00 */
[----:B------:R-:W-:Y:S01]  /*18660*/  @!P0 IADD3 R9, PT, PT, R16, R9, RZ ;  /* 0x0000000910098210 */ /* 0x000fe20007ffe0ff */
[C---:B------:R-:W-:Y:S01]  /*18670*/  IMAD.IADD R0, R135.reuse, 0x1, R235 ;  /* 0x0000000187007824 */ /* 0x040fe200078e02eb */
        /* <DEDUP_REMOVED lines=8> */
[----:B------:R-:W-:Y:S05]  /*18700*/  LOP3.LUT P3, RZ, R238, 0x4, RZ, 0xc0, !PT ;  /* 0x00000004eeff7812 */ /* 0x000fea000786c0ff */
        /* <DEDUP_REMOVED lines=47> */
[----:B------:R-:W-:Y:S01]  /*18a00*/  LDSM.16.M88.4 R220, [R0+0x6000] ;  /* 0x0060000000dc783b */ /* 0x000fe20000000200 */
[C---:B------:R-:W-:Y:S07]  /*18a10*/  HMMA.16816.F32.BF16 R32, R128.reuse, R34, RZ ;  /* 0x000000228020723c */ /* 0x040fee00000418ff */
[----:B------:R-:W-:Y:S01]  /*18a20*/  LDSM.16.M88.4 R224, [R0+0x6800] ;  /* 0x0068000000e0783b */ /* 0x000fe20000000200 */
[-C--:B--2---:R-:W-:Y:S07]  /*18a30*/  HMMA.16816.F32.BF16 R36, R128, R48.reuse, RZ ;  /* 0x000000308024723c */ /* 0x084fee00000418ff */
[----:B------:R-:W-:Y:S01]  /*18a40*/  LDSM.16.M88.4 R228, [R0+0x7000] ;  /* 0x0070000000e4783b */ /* 0x000fe20000000200 */
        /* <DEDUP_REMOVED lines=39> */
[----:B------:R-:W-:Y:S01]  /*18cc0*/  IMAD.IADD R134, R236, 0x1, R0 ;  /* 0x00000001ec867824 */ /* 0x000fe200078e0200 */
[----:B------:R-:W-:Y:S02]  /*18cd0*/  IADD3 R0, PT, PT, R135, R0, RZ ;  /* 0x0000000087007210 */ /* 0x000fe40007ffe0ff */
[----:B------:R-:W-:Y:S01]  /*18ce0*/  SHF.L.U32 R135, R238, 0x1, RZ ;  /* 0x00000001ee877819 */ /* 0x000fe200000006ff */
[-C--:B--2---:R-:W-:Y:S01]  /*18cf0*/  HMMA.16816.F32.BF16 R52, R204, R208.reuse, R52 ;  /* 0x000000d0cc34723c */ /* 0x084fe20000041834 */
[----:B------:R-:W-:Y:S07]  /*18d00*/  LDSM.16.M88.4 R200, [R134] ;  /* 0x0000000086c8783b */ /* 0x000fee0000000200 */
[C---:B------:R-:W-:Y:S01]  /*18d10*/  HMMA.16816.F32.BF16 R56, R212.reuse, R208, R56 ;  /* 0x000000d0d438723c */ /* 0x040fe20000041838 */
[----:B------:R-:W-:Y:S07]  /*18d20*/  STL [R1+0xc8], R135 ;  /* 0x0000c88701007387 */ /* 0x000fee0000100800 */
        /* <DEDUP_REMOVED lines=18> */
[-C--:B----4-:R-:W-:Y:S08]  /*18e50*/  HMMA.16816.F32.BF16 R116, R204, R216.reuse, R116 ;  /* 0x000000d8cc74723c */ /* 0x090ff00000041874 */
[C---:B------:R-:W-:Y:S08]  /*18e60*/  HMMA.16816.F32.BF16 R120, R212.reuse, R216, R120 ;  /* 0x000000d8d478723c */ /* 0x040ff00000041878 */
[-C--:B------:R-:W-:Y:S01]  /*18e70*/  HMMA.16816.F32.BF16 R124, R212, R218.reuse, R124 ;  /* 0x000000dad47c723c */ /* 0x080fe2000004187c */
[----:B------:R-:W4:Y:S07]  /*18e80*/  LDSM.16.M88.4 R212, [R0+0x5000] ;  /* 0x0050000000d4783b */ /* 0x000f2e0000000200 */
[----:B------:R-:W-:Y:S01]  /*18e90*/  HMMA.16816.F32.BF16 R128, R204, R218, R128 ;  /* 0x000000dacc80723c */ /* 0x000fe20000041880 */
[----:B------:R-:W5:Y:S07]  /*18ea0*/  LDSM.16.M88.4 R204, [R0+0x6000] ;  /* 0x0060000000cc783b */ /* 0x000f6e0000000200 */
        /* <DEDUP_REMOVED lines=9> */
[C---:B------:R-:W-:Y:S08]  /*18f40*/  HMMA.16816.F32.BF16 R32, R200.reuse, R226, R32 ;  /* 0x000000e2c820723c */ /* 0x040ff00000041820 */
[-C--:B----4-:R-:W-:Y:S08]  /*18f50*/  HMMA.16816.F32.BF16 R36, R200, R212.reuse, R36 ;  /* 0x000000d4c824723c */ /* 0x090ff00000041824 */
[C---:B------:R-:W-:Y:S08]  /*18f60*/  HMMA.16816.F32.BF16 R40, R220.reuse, R212, R40 ;  /* 0x000000d4dc28723c */ /* 0x040ff00000041828 */
[-C--:B------:R-:W-:Y:S08]  /*18f70*/  HMMA.16816.F32.BF16 R44, R220, R214.reuse, R44 ;  /* 0x000000d6dc2c723c */ /* 0x080ff0000004182c */
[C---:B------:R-:W-:Y:S01]  /*18f80*/  HMMA.16816.F32.BF16 R48, R200.reuse, R214, R48 ;  /* 0x000000d6c830723c */ /* 0x040fe20000041830 */
[----:B------:R2:W3:Y:S07]  /*18f90*/  LDSM.16.M88.4 R212, [R0+0x7000] ;  /* 0x0070000000d4783b */ /* 0x0004ee0000000200 */
[-C--:B------:R-:W-:Y:S08]  /*18fa0*/  HMMA.16816.F32.BF16 R52, R200, R228.reuse, R52 ;  /* 0x000000e4c834723c */ /* 0x080ff00000041834 */
[C---:B------:R-:W-:Y:S04]  /*18fb0*/  HMMA.16816.F32.BF16 R56, R220.reuse, R228, R56 ;  /* 0x000000e4dc38723c */ /* 0x040fe80000041838 */
[C---:B------:R-:W-:Y:S02]  /*18fc0*/  IMAD.IADD R228, R235.reuse, 0x1, R134 ;  /* 0x00000001ebe47824 */ /* 0x040fe400078e0286 */
[----:B------:R-:W-:Y:S02]  /*18fd0*/  IMAD.U32 R134, RZ, RZ, UR17 ;  /* 0x00000011ff867e24 */ /* 0x000fe4000f8e00ff */
[-C--:B------:R-:W-:Y:S03]  /*18fe0*/  HMMA.16816.F32.BF16 R60, R220, R230.reuse, R60 ;  /* 0x000000e6dc3c723c */ /* 0x080fe6000004183c */
[----:B--2---:R-:W-:Y:S05]  /*18ff0*/  IMAD.IADD R0, R235, 0x1, R0 ;  /* 0x00000001eb007824 */ /* 0x004fea00078e0200 */
[C---:B------:R-:W-:Y:S01]  /*19000*/  HMMA.16816.F32.BF16 R64, R200.reuse, R230, R64 ;  /* 0x000000e6c840723c */ /* 0x040fe20000041840 */
[----:B------:R-:W-:Y:S07]  /*19010*/  LDSM.16.M88.4 R224, [R0+0x4000] ;  /* 0x0040000000e0783b */ /* 0x000fee0000000200 */
[-C--:B-----5:R-:W-:Y:S08]  /*19020*/  HMMA.16816.F32.BF16 R68, R200, R204.reuse, R68 ;  /* 0x000000ccc844723c */ /* 0x0a0ff00000041844 */
[C---:B------:R-:W-:Y:S08]  /*19030*/  HMMA.16816.F32.BF16 R72, R220.reuse, R204, R72 ;  /* 0x000000ccdc48723c */ /* 0x040ff00000041848 */
[-C--:B------:R-:W-:Y:S08]  /*19040*/  HMMA.16816.F32.BF16 R76, R220, R206.reuse, R76 ;  /* 0x000000cedc4c723c */ /* 0x080ff0000004184c */
[C---:B------:R-:W-:Y:S01]  /*19050*/  HMMA.16816.F32.BF16 R80, R200.reuse, R206, R80 ;  /* 0x000000cec850723c */ /* 0x040fe20000041850 */
[----:B------:R-:W2:Y:S07]  /*19060*/  LDSM.16.M88.4 R204, [R228] ;  /* 0x00000000e4cc783b */ /* 0x000eae0000000200 */
[-C--:B-1----:R-:W-:Y:S01]  /*19070*/  HMMA.16816.F32.BF16 R84, R200, R208.reuse, R84 ;  /* 0x000000d0c854723c */ /* 0x082fe20000041854 */
[----:B------:R-:W1:Y:S07]  /*19080*/  LDSM.16.M88.4 R228, [R228+0x2000] ;  /* 0x00200000e4e4783b */ /* 0x000e6e0000000200 */
[C---:B------:R-:W-:Y:S08]  /*19090*/  HMMA.16816.F32.BF16 R88, R220.reuse, R208, R88 ;  /* 0x000000d0dc58723c */ /* 0x040ff00000041858 */
[-C--:B------:R-:W-:Y:S08]  /*190a0*/  HMMA.16816.F32.BF16 R92, R220, R210.reuse, R92 ;  /* 0x000000d2dc5c723c */ /* 0x080ff0000004185c */
[C---:B------:R-:W-:Y:S01]  /*190b0*/  HMMA.16816.F32.BF16 R96, R200.reuse, R210, R96 ;  /* 0x000000d2c860723c */ /* 0x040fe20000041860 */
[----:B------:R-:W4:Y:S07]  /*190c0*/  LDSM.16.M88.4 R208, [R0+0x4800] ;  /* 0x0048000000d0783b */ /* 0x000f2e0000000200 */
[-C--:B---3--:R-:W-:Y:S08]  /*190d0*/  HMMA.16816.F32.BF16 R100, R200, R212.reuse, R100 ;  /* 0x000000d4c864723c */ /* 0x088ff00000041864 */
[C---:B------:R-:W-:Y:S08]  /*190e0*/  HMMA.16816.F32.BF16 R104, R220.reuse, R212, R104 ;  /* 0x000000d4dc68723c */ /* 0x040ff00000041868 */
[-C--:B------:R-:W-:Y:S08]  /*190f0*/  HMMA.16816.F32.BF16 R108, R220, R214.reuse, R108 ;  /* 0x000000d6dc6c723c */ /* 0x080ff0000004186c */
[C---:B------:R-:W-:Y:S01]  /*19100*/  HMMA.16816.F32.BF16 R112, R200.reuse, R214, R112 ;  /* 0x000000d6c870723c */ /* 0x040fe20000041870 */
[----:B------:R-:W3:Y:S07]  /*19110*/  LDSM.16.M88.4 R212, [R0+0x5000] ;  /* 0x0050000000d4783b */ /* 0x000eee0000000200 */
[-C--:B------:R-:W-:Y:S08]  /*19120*/  HMMA.16816.F32.BF16 R116, R200, R216.reuse, R116 ;  /* 0x000000d8c874723c */ /* 0x080ff00000041874 */
[C---:B------:R-:W-:Y:S08]  /*19130*/  HMMA.16816.F32.BF16 R120, R220.reuse, R216, R120 ;  /* 0x000000d8dc78723c */ /* 0x040ff00000041878 */
[-C--:B------:R-:W-:Y:S01]  /*19140*/  HMMA.16816.F32.BF16 R124, R220, R218.reuse, R124 ;  /* 0x000000dadc7c723c */ /* 0x080fe2000004187c */
[----:B------:R-:W-:Y:S07]  /*19150*/  LDSM.16.M88.4 R220, [R0+0x6800] ;  /* 0x0068000000dc783b */ /* 0x000fee0000000200 */
[----:B------:R-:W-:Y:S01]  /*19160*/  HMMA.16816.F32.BF16 R128, R200, R218, R128 ;  /* 0x000000dac880723c */ /* 0x000fe20000041880 */
[----:B------:R-:W5:Y:S07]  /*19170*/  LDSM.16.M88.4 R200, [R0+0x5800] ;  /* 0x0058000000c8783b */ /* 0x000f6e0000000200 */
[-C--:B--2---:R-:W-:Y:S01]  /*19180*/  HMMA.16816.F32.BF16 R4, R204, R224.reuse, R4 ;  /* 0x000000e0cc04723c */ /* 0x084fe20000041804 */
[----:B------:R-:W2:Y:S07]  /*19190*/  LDSM.16.M88.4 R216, [R0+0x6000] ;  /* 0x0060000000d8783b */ /* 0x000eae0000000200 */
[C---:B-1----:R-:W-:Y:S08]  /*191a0*/  HMMA.16816.F32.BF16 R8, R228.reuse, R224, R8 ;  /* 0x000000e0e408723c */ /* 0x042ff00000041808 */
[-C--:B------:R-:W-:Y:S03]  /*191b0*/  HMMA.16816.F32.BF16 R12, R228, R226.reuse, R12 ;  /* 0x000000e2e40c723c */ /* 0x080fe6000004180c */
[----:B------:R-:W-:Y:S01]  /*191c0*/  FMUL.FTZ R4, R4, UR6 ;  /* 0x0000000604047c20 */ /* 0x000fe20008410000 */
[----:B------:R-:W-:Y:S04]  /*191d0*/  FMUL.FTZ R5, R5, UR6 ;  /* 0x0000000605057c20 */ /* 0x000fe80008410000 */
[C---:B------:R-:W-:Y:S01]  /*191e0*/  HMMA.16816.F32.BF16 R16, R204.reuse, R226, R16 ;  /* 0x000000e2cc10723c */ /* 0x040fe20000041810 */
[----:B------:R-:W1:Y:S07]  /*191f0*/  LDSM.16.M88.4 R224, [R0+0x7000] ;  /* 0x0070000000e0783b */ /* 0x000e6e0000000200 */
[-C--:B----4-:R-:W-:Y:S08]  /*19200*/  HMMA.16816.F32.BF16 R20, R204, R208.reuse, R20 ;  /* 0x000000d0cc14723c */ /* 0x090ff00000041814 */
[C---:B------:R-:W-:Y:S04]  /*19210*/  HMMA.16816.F32.BF16 R24, R228.reuse, R208, R24 ;  /* 0x000000d0e418723c */ /* 0x040fe80000041818 */
[----:B------:R-:W-:Y:S01]  /*19220*/  FMUL.FTZ R16, R16, UR6 ;  /* 0x0000000610107c20 */ /* 0x000fe20008410000 */
[----:B------:R-:W-:Y:S03]  /*19230*/  FMUL.FTZ R17, R17, UR6 ;  /* 0x0000000611117c20 */ /* 0x000fe60008410000 */
[-C--:B------:R-:W-:Y:S03]  /*19240*/  HMMA.16816.F32.BF16 R28, R228, R210.reuse, R28 ;  /* 0x000000d2e41c723c */ /* 0x080fe6000004181c */
[----:B------:R-:W-:Y:S01]  /*19250*/  FMUL.FTZ R20, R20, UR6 ;  /* 0x0000000614147c20 */ /* 0x000fe20008410000 */
[----:B------:R-:W-:Y:S04]  /*19260*/  FMUL.FTZ R21, R21, UR6 ;  /* 0x0000000615157c20 */ /* 0x000fe80008410000 */
[C---:B------:R-:W-:Y:S01]  /*19270*/  HMMA.16816.F32.BF16 R32, R204.reuse, R210, R32 ;  /* 0x000000d2cc20723c */ /* 0x040fe20000041820 */
[----:B------:R4:W1:Y:S01]  /*19280*/  LDSM.16.M88.4 R208, [R0+0x7800] ;  /* 0x0078000000d0783b */ /* 0x0008620000000200 */
[----:B------:R-:W-:Y:S06]  /*19290*/  DEPBAR.LE SB0, 0x0 ;  /* 0x000080000000791a */ /* 0x000fec0000000000 */
[-C--:B---3--:R-:W-:Y:S01]  /*192a0*/  HMMA.16816.F32.BF16 R36, R204, R212.reuse, R36 ;  /* 0x000000d4cc24723c */ /* 0x088fe20000041824 */
[----:B------:R-:W-:Y:S07]  /*192b0*/  BAR.SYNC.DEFER_BLOCKING 0x0 ;  /* 0x0000000000007b1d */ /* 0x000fee0000010000 */
[C---:B------:R-:W-:Y:S04]  /*192c0*/  HMMA.16816.F32.BF16 R40, R228.reuse, R212, R40 ;  /* 0x000000d4e428723c */ /* 0x040fe80000041828 */
[----:B------:R-:W-:Y:S01]  /*192d0*/  FMUL.FTZ R33, R33, UR6 ;  /* 0x0000000621217c20 */ /* 0x000fe20008410000 */
[----:B------:R-:W-:Y:S03]  /*192e0*/  FMUL.FTZ R32, R32, UR6 ;  /* 0x0000000620207c20 */ /* 0x000fe60008410000 */
[-C--:B------:R-:W-:Y:S03]  /*192f0*/  HMMA.16816.F32.BF16 R44, R228, R214.reuse, R44 ;  /* 0x000000d6e42c723c */ /* 0x080fe6000004182c */
[----:B----4-:R-:W-:Y:S01]  /*19300*/  LOP3.LUT R0, R135, 0x6, RZ, 0xc0, !PT ;  /* 0x0000000687007812 */ /* 0x010fe200078ec0ff */
[----:B------:R-:W-:Y:S04]  /*19310*/  FMUL.FTZ R36, R36, UR6 ;  /* 0x0000000624247c20 */ /* 0x000fe80008410000 */
[C---:B------:R-:W-:Y:S01]  /*19320*/  HMMA.16816.F32.BF16 R48, R204.reuse, R214, R48 ;  /* 0x000000d6cc30723c */ /* 0x040fe20000041830 */
[----:B------:R3:W-:Y:S01]  /*19330*/  STL [R1+0xc4], R0 ;  /* 0x0000c40001007387 */ /* 0x0007e20000100800 */
[----:B------:R-:W4:Y:S02]  /*19340*/  MUFU.TANH R33, R33 ;  /* 0x0000002100217308 */ /* 0x000f240000002400 */
[----:B------:R-:W-:Y:S04]  /*19350*/  IMAD R134, R134, 0x80, R0 ;  /* 0x0000008086867824 */ /* 0x000fe800078e0200 */
[-C--:B-----5:R-:W-:Y:S03]  /*19360*/  HMMA.16816.F32.BF16 R52, R204, R200.reuse, R52 ;  /* 0x000000c8cc34723c */ /* 0x0a0fe60000041834 */
[----:B------:R-:W-:Y:S01]  /*19370*/  ISETP.GT.AND P2, PT, R243, R134, PT ;  /* 0x00000086f300720c */ /* 0x000fe20003f44270 */
[C---:B------:R-:W-:Y:S01]  /*19380*/  VIADD R213, R134.reuse, 0x8 ;  /* 0x0000000886d57836 */ /* 0x040fe20000000000 */
[C---:B------:R-:W-:Y:S02]  /*19390*/  ISETP.GE.AND P5, PT, R134.reuse, R244, PT ;  /* 0x000000f48600720c */ /* 0x040fe40003fa6270 */
[C---:B------:R-:W-:Y:S01]  /*193a0*/  IADD3 R212, PT, PT, R134.reuse, 0x10, RZ ;  /* 0x0000001086d47810 */ /* 0x040fe20007ffe0ff */
[C---:B------:R-:W-:Y:S04]  /*193b0*/  HMMA.16816.F32.BF16 R56, R228.reuse, R200, R56 ;  /* 0x000000c8e438723c */ /* 0x040fe80000041838 */
[C---:B------:R-:W-:Y:S01]  /*193c0*/  VIADD R201, R134.reuse, 0x11 ;  /* 0x0000001186c97836 */ /* 0x040fe20000000000 */
[C---:B------:R-:W-:Y:S01]  /*193d0*/  IADD3 R135, PT, PT, R134.reuse, 0x31, RZ ;  /* 0x0000003186877810 */ /* 0x040fe20007ffe0ff */
[C---:B------:R-:W-:Y:S02]  /*193e0*/  VIADD R200, R134.reuse, 0x21 ;  /* 0x0000002186c87836 */ /* 0x040fe40000000000 */
[-C--:B------:R-:W-:Y:S08]  /*193f0*/  HMMA.16816.F32.BF16 R60, R228, R202.reuse, R60 ;  /* 0x000000cae43c723c */ /* 0x080ff0000004183c */
[C---:B------:R-:W-:Y:S04]  /*19400*/  HMMA.16816.F32.BF16 R64, R204.reuse, R202, R64 ;  /* 0x000000cacc40723c */ /* 0x040fe80000041840 */
[C---:B------:R-:W-:Y:S02]  /*19410*/  IADD3 R202, PT, PT, R134.reuse, 0x1, RZ ;  /* 0x0000000186ca7810 */ /* 0x040fe40007ffe0ff */
[C---:B------:R-:W-:Y:S02]  /*19420*/  IADD3 R203, PT, PT, R134.reuse, 0x39, RZ ;  /* 0x0000003986cb7810 */ /* 0x040fe40007ffe0ff */
[-C--:B--2---:R-:W-:Y:S08]  /*19430*/  HMMA.16816.F32.BF16 R68, R204, R216.reuse, R68 ;  /* 0x000000d8cc44723c */ /* 0x084ff00000041844 */
[C---:B------:R-:W-:Y:S01]  /*19440*/  HMMA.16816.F32.BF16 R72, R228.reuse, R216, R72 ;  /* 0x000000d8e448723c */ /* 0x040fe20000041848 */
[----:B------:R3:W2:Y:S07]  /*19450*/  MUFU.TANH R217, R36 ;  /* 0x0000002400d97308 */ /* 0x0006ae0000002400 */
[-C--:B------:R-:W-:Y:S08]  /*19460*/  HMMA.16816.F32.BF16 R76, R228, R218.reuse, R76 ;  /* 0x000000dae44c723c */ /* 0x080ff0000004184c */
[C---:B------:R-:W-:Y:S01]  /*19470*/  HMMA.16816.F32.BF16 R80, R204.reuse, R218, R80 ;  /* 0x000000dacc50723c */ /* 0x040fe20000041850 */
[----:B------:R3:W1:Y:S07]  /*19480*/  MUFU.TANH R218, R4 ;  /* 0x0000000400da7308 */ /* 0x00066e0000002400 */
[-C--:B------:R-:W-:Y:S08]  /*19490*/  HMMA.16816.F32.BF16 R84, R204, R220.reuse, R84 ;  /* 0x000000dccc54723c */ /* 0x080ff00000041854 */
[C---:B------:R-:W-:Y:S01]  /*194a0*/  HMMA.16816.F32.BF16 R88, R228.reuse, R220, R88 ;  /* 0x000000dce458723c */ /* 0x040fe20000041858 */
[----:B------:R3:W1:Y:S07]  /*194b0*/  MUFU.TANH R221, R21 ;  /* 0x0000001500dd7308 */ /* 0x00066e0000002400 */
[-C--:B------:R-:W-:Y:S03]  /*194c0*/  HMMA.16816.F32.BF16 R92, R228, R222.reuse, R92 ;  /* 0x000000dee45c723c */ /* 0x080fe6000004185c */
[----:B------:R3:W2:Y:S05]  /*194d0*/  MUFU.TANH R220, R32 ;  /* 0x0000002000dc7308 */ /* 0x0006aa0000002400 */
[C---:B------:R-:W-:Y:S05]  /*194e0*/  HMMA.16816.F32.BF16 R96, R204.reuse, R222, R96 ;  /* 0x000000decc60723c */ /* 0x040fea0000041860 */
[----:B------:R3:W2:Y:S03]  /*194f0*/  MUFU.TANH R223, R17 ;  /* 0x0000001100df7308 */ /* 0x0006a60000002400 */
[-C--:B-1----:R-:W-:Y:S07]  /*19500*/  HMMA.16816.F32.BF16 R100, R204, R224.reuse, R100 ;  /* 0x000000e0cc64723c */ /* 0x082fee0000041864 */
[----:B------:R3:W1:Y:S01]  /*19510*/  MUFU.TANH R222, R20 ;  /* 0x0000001400de7308 */ /* 0x0006620000002400 */
[C---:B------:R-:W-:Y:S09]  /*19520*/  HMMA.16816.F32.BF16 R104, R228.reuse, R224, R104 ;  /* 0x000000e0e468723c */ /* 0x040ff20000041868 */
[----:B------:R3:W1:Y:S01]  /*19530*/  MUFU.TANH R225, R5 ;  /* 0x0000000500e17308 */ /* 0x0006620000002400 */
[-C--:B------:R-:W-:Y:S09]  /*19540*/  HMMA.16816.F32.BF16 R108, R228, R226.reuse, R108 ;  /* 0x000000e2e46c723c */ /* 0x080ff2000004186c */
[----:B------:R3:W1:Y:S01]  /*19550*/  MUFU.TANH R224, R16 ;  /* 0x0000001000e07308 */ /* 0x0006620000002400 */
[C---:B------:R-:W-:Y:S08]  /*19560*/  HMMA.16816.F32.BF16 R112, R204.reuse, R226, R112 ;  /* 0x000000e2cc70723c */ /* 0x040ff00000041870 */
[-C--:B------:R-:W-:Y:S08]  /*19570*/  HMMA.16816.F32.BF16 R116, R204, R208.reuse, R116 ;  /* 0x000000d0cc74723c */ /* 0x080ff00000041874 */
[C---:B------:R-:W-:Y:S04]  /*19580*/  HMMA.16816.F32.BF16 R120, R228.reuse, R208, R120 ;  /* 0x000000d0e478723c */ /* 0x040fe80000041878 */
[C---:B------:R-:W-:Y:S01]  /*19590*/  IADD3 R209, PT, PT, R134.reuse, 0x28, RZ ;  /* 0x0000002886d17810 */ /* 0x040fe20007ffe0ff */
[C---:B------:R-:W-:Y:S03]  /*195a0*/  VIADD R208, R134.reuse, 0x30 ;  /* 0x0000003086d07836 */ /* 0x040fe60000000000 */
[-C--:B------:R-:W-:Y:S08]  /*195b0*/  HMMA.16816.F32.BF16 R124, R228, R210.reuse, R124 ;  /* 0x000000d2e47c723c */ /* 0x080ff0000004187c */
[----:B------:R-:W-:Y:S04]  /*195c0*/  HMMA.16816.F32.BF16 R128, R204, R210, R128 ;  /* 0x000000d2cc80723c */ /* 0x000fe80000041880 */
[C---:B------:R-:W-:Y:S01]  /*195d0*/  VIADD R206, R134.reuse, 0x9 ;  /* 0x0000000986ce7836 */ /* 0x040fe20000000000 */
[C---:B------:R-:W-:Y:S01]  /*195e0*/  IADD3 R205, PT, PT, R134.reuse, 0x19, RZ ;  /* 0x0000001986cd7810 */ /* 0x040fe20007ffe0ff */
[C---:B------:R-:W-:Y:S02]  /*195f0*/  VIADD R211, R134.reuse, 0x18 ;  /* 0x0000001886d37836 */ /* 0x040fe40000000000 */
[C---:B------:R-:W-:Y:S02]  /*19600*/  VIADD R210, R134.reuse, 0x20 ;  /* 0x0000002086d27836 */ /* 0x040fe40000000000 */
[C---:B------:R-:W-:Y:S02]  /*19610*/  VIADD R204, R134.reuse, 0x29 ;  /* 0x0000002986cc7836 */ /* 0x040fe40000000000 */
[----:B------:R-:W-:Y:S01]  /*19620*/  VIADD R207, R134, 0x38 ;  /* 0x0000003886cf7836 */ /* 0x000fe20000000000 */
[----:B-1234-:R-:W-:Y:S07]  /*19630*/  BRA.U.ANY UP0, `(.L_x_939) ;  /* 0xffffffe100e07547 */ /* 0x01efee000b93ffff */
.L_x_938:
[----:B------:R-:W-:Y:S01]  /*19640*/  ISETP.GT.AND P0, PT, R243, R202, PT ;  /* 0x000000caf300720c */ /* 0x000fe20003f04270 */
[----:B------:R-:W-:Y:S01]  /*19650*/  FMUL.FTZ R49, R49, UR6 ;  /* 0x0000000631317c20 */ /* 0x000fe20008410000 */
[----:B------:R-:W-:Y:S01]  /*19660*/  FSEL R218, R218, -INF , !P2 ;  /* 0xff800000dada7808 */ /* 0x000fe20005000000 */
[----:B------:R1:W-:Y:S01]  /*19670*/  STL [R1+0x110], R195 ;  /* 0x000110c301007387 */ /* 0x0003e20000100800 */
[----:B------:R-:W-:Y:S01]  /*19680*/  FSEL R225, R225, -INF , !P0 ;  /* 0xff800000e1e17808 */ /* 0x000fe20004000000 */
[----:B------:R-:W-:Y:S01]  /*19690*/  FMUL.FTZ R90, R90, UR6 ;  /* 0x000000065a5a7c20 */ /* 0x000fe20008410000 */
[----:B------:R-:W-:Y:S01]  /*196a0*/  ISETP.GT.AND P0, PT, R243, R212, PT ;  /* 0x000000d4f300720c */ /* 0x000fe20003f04270 */
[----:B------:R-:W3:Y:S01]  /*196b0*/  MUFU.TANH R49, R49 ;  /* 0x0000003100317308 */ /* 0x000ee20000002400 */
[----:B------:R-:W-:Y:S01]  /*196c0*/  FSEL R218, R218, -INF , !P5 ;  /* 0xff800000dada7808 */ /* 0x000fe20006800000 */
[----:B------:R-:W-:Y:S01]  /*196d0*/  FMUL.FTZ R37, R37, UR6 ;  /* 0x0000000625257c20 */ /* 0x000fe20008410000 */
[----:B------:R-:W-:Y:S01]  /*196e0*/  ISETP.GT.AND P5, PT, R243, R201, PT ;  /* 0x000000c9f300720c */ /* 0x000fe20003fa4270 */
[----:B------:R-:W-:Y:S01]  /*196f0*/  FMUL.FTZ R48, R48, UR6 ;  /* 0x0000000630307c20 */ /* 0x000fe20008410000 */
[----:B------:R-:W-:Y:S01]  /*19700*/  FSEL R222, R222, -INF , !P0 ;  /* 0xff800000dede7808 */ /* 0x000fe20004000000 */
[----:B------:R-:W-:Y:S01]  /*19710*/  STL [R1+0x10c], R196 ;  /* 0x00010cc401007387 */ /* 0x000fe20000100800 */
[-C--:B------:R-:W-:Y:S03]  /*19720*/  ISETP.GE.AND P0, PT, R201, R244.reuse, PT ;  /* 0x000000f4c900720c */ /* 0x080fe60003f06270 */
[----:B------:R-:W4:Y:S01]  /*19730*/  MUFU.TANH R37, R37 ;  /* 0x0000002500257308 */ /* 0x000f220000002400 */
[----:B------:R-:W-:Y:S01]  /*19740*/  FSEL R221, R221, -INF , !P5 ;  /* 0xff800000dddd7808 */ /* 0x000fe20006800000 */
[----:B------:R-:W-:Y:S01]  /*19750*/  FMUL.FTZ R52, R52, UR6 ;  /* 0x0000000634347c20 */ /* 0x000fe20008410000 */
[----:B------:R-:W-:Y:S01]  /*19760*/  ISETP.GT.AND P5, PT, R243, R211, PT ;  /* 0x000000d3f300720c */ /* 0x000fe20003fa4270 */
[----:B------:R-:W-:Y:S01]  /*19770*/  FMUL.FTZ R81, R81, UR6 ;  /* 0x0000000651517c20 */ /* 0x000fe20008410000 */
[-C--:B------:R-:W-:Y:S01]  /*19780*/  ISETP.GE.AND P1, PT, R202, R244.reuse, PT ;  /* 0x000000f4ca00720c */ /* 0x080fe20003f26270 */
[----:B------:R-:W-:Y:S01]  /*19790*/  FMUL.FTZ R53, R53, UR6 ;  /* 0x0000000635357c20 */ /* 0x000fe20008410000 */
[----:B------:R-:W-:Y:S03]  /*197a0*/  FSEL R221, R221, -INF , !P0 ;  /* 0xff800000dddd7808 */ /* 0x000fe60004000000 */
[----:B------:R-:W4:Y:S01]  /*197b0*/  MUFU.TANH R48, R48 ;  /* 0x0000003000307308 */ /* 0x000f220000002400 */
[----:B------:R-:W-:Y:S01]  /*197c0*/  ISETP.GT.AND P6, PT, R243, R213, PT ;  /* 0x000000d5f300720c */ /* 0x000fe20003fc4270 */
[----:B------:R-:W-:Y:S01]  /*197d0*/  FMUL.FTZ R64, R64, UR6 ;  /* 0x0000000640407c20 */ /* 0x000fe20008410000 */
[----:B------:R-:W-:Y:S01]  /*197e0*/  ISETP.GE.AND P0, PT, R211, R244, PT ;  /* 0x000000f4d300720c */ /* 0x000fe20003f06270 */
[----:B------:R-:W-:Y:S01]  /*197f0*/  STL [R1+0x108], R197 ;  /* 0x000108c501007387 */ /* 0x000fe20000100800 */
[----:B------:R-:W-:Y:S01]  /*19800*/  FSEL R220, R220, -INF , !P5 ;  /* 0xff800000dcdc7808 */ /* 0x000fe20006800000 */
[----:B-1----:R-:W-:Y:S01]  /*19810*/  VIADD R195, R134, 0x79 ;  /* 0x0000007986c37836 */ /* 0x002fe20000000000 */
[----:B------:R-:W-:Y:S03]  /*19820*/  ISETP.GT.AND P2, PT, R243, R206, PT ;  /* 0x000000cef300720c */ /* 0x000fe60003f44270 */
[----:B------:R-:W1:Y:S01]  /*19830*/  MUFU.TANH R0, R52 ;  /* 0x0000003400007308 */ /* 0x000e620000002400 */
[----:B------:R-:W-:Y:S01]  /*19840*/  FSEL R225, R225, -INF , !P1 ;  /* 0xff800000e1e17808 */ /* 0x000fe20004800000 */
[----:B------:R-:W-:Y:S01]  /*19850*/  FMUL.FTZ R68, R68, UR6 ;  /* 0x0000000644447c20 */ /* 0x000fe20008410000 */
[-C--:B------:R-:W-:Y:S01]  /*19860*/  ISETP.GE.AND P1, PT, R213, R244.reuse, PT ;  /* 0x000000f4d500720c */ /* 0x080fe20003f26270 */
[----:B------:R-:W-:Y:S01]  /*19870*/  STL [R1+0x104], R198 ;  /* 0x000104c601007387 */ /* 0x000fe20000100800 */
[----:B------:R-:W-:Y:S01]  /*19880*/  FSEL R220, R220, -INF , !P0 ;  /* 0xff800000dcdc7808 */ /* 0x000fe20004000000 */
[----:B------:R-:W-:Y:S01]  /*19890*/  FMUL.FTZ R101, R101, UR6 ;  /* 0x0000000665657c20 */ /* 0x000fe20008410000 */
[----:B------:R-:W-:Y:S03]  /*198a0*/  FSEL R224, R224, -INF , !P6 ;  /* 0xff800000e0e07808 */ /* 0x000fe60007000000 */
[----:B------:R-:W1:Y:S01]  /*198b0*/  MUFU.TANH R4, R53 ;  /* 0x0000003500047308 */ /* 0x000e620000002400 */
[----:B------:R-:W-:Y:S01]  /*198c0*/  STL [R1+0x100], R199 ;  /* 0x000100c701007387 */ /* 0x000fe20000100800 */
[----:B------:R-:W-:Y:S01]  /*198d0*/  ISETP.GE.AND P6, PT, R206, R244, PT ;  /* 0x000000f4ce00720c */ /* 0x000fe20003fc6270 */
[----:B------:R-:W-:Y:S01]  /*198e0*/  FMUL.FTZ R7, R7, UR6 ;  /* 0x0000000607077c20 */ /* 0x000fe20008410000 */
[----:B------:R-:W-:Y:S01]  /*198f0*/  ISETP.GT.AND P0, PT, R243, R204, PT ;  /* 0x000000ccf300720c */ /* 0x000fe20003f04270 */
[----:B------:R2:W-:Y:S01]  /*19900*/  STL [R1+0xfc], R150 ;  /* 0x0000fc9601007387 */ /* 0x0005e20000100800 */
[----:B------:R-:W-:Y:S01]  /*19910*/  FSEL R224, R224, -INF , !P1 ;  /* 0xff800000e0e07808 */ /* 0x000fe20004800000 */
[----:B------:R-:W-:Y:S03]  /*19920*/  FMUL.FTZ R25, R25, UR6 ;  /* 0x0000000619197c20 */ /* 0x000fe60008410000 */
[----:B------:R-:W-:Y:S01]  /*19930*/  MUFU.TANH R52, R81 ;  /* 0x0000005100347308 */ /* 0x000fe20000002400 */
[----:B------:R-:W-:Y:S01]  /*19940*/  FSEL R223, R223, -INF , !P2 ;  /* 0xff800000dfdf7808 */ /* 0x000fe20005000000 */
[----:B------:R-:W-:Y:S01]  /*19950*/  FMUL.FTZ R65, R65, UR6 ;  /* 0x0000000641417c20 */ /* 0x000fe20008410000 */
[----:B------:R-:W-:Y:S01]  /*19960*/  ISETP.GE.AND P2, PT, R212, R244, PT ;  /* 0x000000f4d400720c */ /* 0x000fe20003f46270 */
[----:B------:R-:W-:Y:S01]  /*19970*/  FMUL.FTZ R69, R69, UR6 ;  /* 0x0000000645457c20 */ /* 0x000fe20008410000 */
[----:B------:R-:W-:Y:S01]  /*19980*/  FMUL.FTZ R84, R84, UR6 ;  /* 0x0000000654547c20 */ /* 0x000fe20008410000 */
[----:B------:R-:W-:Y:S01]  /*19990*/  STL [R1+0xf8], R151 ;  /* 0x0000f89701007387 */ /* 0x000fe20000100800 */
[C---:B------:R-:W-:Y:S03]  /*199a0*/  ISETP.GT.AND P1, PT, R243.reuse, R205, PT ;  /* 0x000000cdf300720c */ /* 0x040fe60003f24270 */
[----:B------:R-:W1:Y:S01]  /*199b0*/  MUFU.TANH R5, R64 ;  /* 0x0000004000057308 */ /* 0x000e620000002400 */
[----:B------:R-:W-:Y:S01]  /*199c0*/  FSEL R222, R222, -INF , !P2 ;  /* 0xff800000dede7808 */ /* 0x000fe20005000000 */
[----:B------:R-:W-:Y:S01]  /*199d0*/  STL [R1+0xe0], R246 ;  /* 0x0000e0f601007387 */ /* 0x000fe20000100800 */
[----:B------:R-:W-:Y:S01]  /*199e0*/  ISETP.GT.AND P2, PT, R243, R200, PT ;  /* 0x000000c8f300720c */ /* 0x000fe20003f44270 */
[----:B------:R-:W-:Y:S01]  /*199f0*/  FMUL.FTZ R24, R24, UR6 ;  /* 0x0000000618187c20 */ /* 0x000fe20008410000 */
[----:B------:R-:W-:Y:S01]  /*19a00*/  ISETP.GE.AND P5, PT, R205, R244, PT ;  /* 0x000000f4cd00720c */ /* 0x000fe20003fa6270 */
[----:B------:R-:W-:Y:S01]  /*19a10*/  STL [R1+0xdc], R237 ;  /* 0x0000dced01007387 */ /* 0x000fe20000100800 */
[----:B------:R-:W-:Y:S03]  /*19a20*/  FMUL.FTZ R41, R41, UR6 ;  /* 0x0000000629297c20 */ /* 0x000fe60008410000 */
[----:B------:R-:W-:Y:S01]  /*19a30*/  MUFU.TANH R64, R68 ;  /* 0x0000004400407308 */ /* 0x000fe20000002400 */
[----:B------:R-:W-:Y:S01]  /*19a40*/  FSEL R223, R223, -INF , !P6 ;  /* 0xff800000dfdf7808 */ /* 0x000fe20007000000 */
[----:B------:R-:W-:Y:S01]  /*19a50*/  STL [R1+0xd8], R236 ;  /* 0x0000d8ec01007387 */ /* 0x000fe20000100800 */
[----:B------:R-:W-:Y:S01]  /*19a60*/  ISETP.GT.AND P6, PT, R243, R210, PT ;  /* 0x000000d2f300720c */ /* 0x000fe20003fc4270 */
[----:B------:R-:W-:Y:S01]  /*19a70*/  FMUL.FTZ R43, R43, UR6 ;  /* 0x000000062b2b7c20 */ /* 0x000fe20008410000 */
[----:B------:R-:W-:Y:S01]  /*19a80*/  FMUL.FTZ R42, R42, UR6 ;  /* 0x000000062a2a7c20 */ /* 0x000fe20008410000 */
[----:B------:R-:W-:Y:S01]  /*19a90*/  STL [R1+0xd4], R234 ;  /* 0x0000d4ea01007387 */ /* 0x000fe20000100800 */
[----:B--2---:R-:W-:Y:S03]  /*19aa0*/  VIADD R150, R134, 0x70 ;  /* 0x0000007086967836 */ /* 0x004fe60000000000 */
[----:B------:R-:W-:Y:S01]  /*19ab0*/  MUFU.TANH R68, R69 ;  /* 0x0000004500447308 */ /* 0x000fe20000002400 */
[----:B------:R-:W-:Y:S01]  /*19ac0*/  FMUL.FTZ R40, R40, UR6 ;  /* 0x0000000628287c20 */ /* 0x000fe20008410000 */
[----:B------:R-:W-:Y:S01]  /*19ad0*/  STL [R1+0xe4], R243 ;  /* 0x0000e4f301007387 */ /* 0x000fe20000100800 */
[----:B------:R-:W-:Y:S01]  /*19ae0*/  FMUL.FTZ R57, R57, UR6 ;  /* 0x0000000639397c20 */ /* 0x000fe20008410000 */
[----:B------:R-:W-:Y:S01]  /*19af0*/  FMUL.FTZ R59, R59, UR6 ;  /* 0x000000063b3b7c20 */ /* 0x000fe20008410000 */
[----:B------:R-:W-:Y:S01]  /*19b00*/  FMUL.FTZ R58, R58, UR6 ;  /* 0x000000063a3a7c20 */ /* 0x000fe20008410000 */
[----:B------:R-:W-:Y:S01]  /*19b10*/  STL [R1+0xe8], R244 ;  /* 0x0000e8f401007387 */ /* 0x000fe20000100800 */
[----:B------:R-:W-:Y:S03]  /*19b20*/  FMUL.FTZ R56, R56, UR6 ;  /* 0x0000000638387c20 */ /* 0x000fe60008410000 */
[----:B------:R-:W2:Y:S01]  /*19b30*/  MUFU.TANH R65, R65 ;  /* 0x0000004100417308 */ /* 0x000ea20000002400 */
[----:B------:R-:W-:Y:S01]  /*19b40*/  FSEL R219, R33, -INF , !P1 ;  /* 0xff80000021db7808 */ /* 0x000fe20004800000 */
[----:B------:R-:W-:Y:S01]  /*19b50*/  FMUL.FTZ R100, R100, UR6 ;  /* 0x0000000664647c20 */ /* 0x000fe20008410000 */
[-C--:B------:R-:W-:Y:S01]  /*19b60*/  ISETP.GE.AND P1, PT, R210, R244.reuse, PT ;  /* 0x000000f4d200720c */ /* 0x080fe20003f26270 */
[----:B------:R-:W-:Y:S01]  /*19b70*/  FMUL.FTZ R89, R89, UR6 ;  /* 0x0000000659597c20 */ /* 0x000fe20008410000 */
[----:B------:R-:W-:Y:S01]  /*19b80*/  FSEL R217, R217, -INF , !P6 ;  /* 0xff800000d9d97808 */ /* 0x000fe20007000000 */
[----:B------:R-:W-:Y:S01]  /*19b90*/  FMUL.FTZ R91, R91, UR6 ;  /* 0x000000065b5b7c20 */ /* 0x000fe20008410000 */
[----:B------:R-:W-:Y:S03]  /*19ba0*/  ISETP.GE.AND P6, PT, R200, R244, PT ;  /* 0x000000f4c800720c */ /* 0x000fe60003fc6270 */
[----:B------:R3:W-:Y:S01]  /*19bb0*/  MUFU.TANH R33, R100 ;  /* 0x0000006400217308 */ /* 0x0007e20000002400 */
[----:B------:R-:W-:Y:S01]  /*19bc0*/  FSEL R219, R219, -INF , !P5 ;  /* 0xff800000dbdb7808 */ /* 0x000fe20006800000 */
[----:B------:R-:W-:Y:S01]  /*19bd0*/  FMUL.FTZ R80, R80, UR6 ;  /* 0x0000000650507c20 */ /* 0x000fe20008410000 */
[----:B------:R-:W-:Y:S01]  /*19be0*/  ISETP.GT.AND P5, PT, R243, R208, PT ;  /* 0x000000d0f300720c */ /* 0x000fe20003fa4270 */
[----:B------:R-:W-:Y:S01]  /*19bf0*/  FMUL.FTZ R88, R88, UR6 ;  /* 0x0000000658587c20 */ /* 0x000fe20008410000 */
[----:B------:R-:W-:Y:S01]  /*19c00*/  FSEL R217, R217, -INF , !P1 ;  /* 0xff800000d9d97808 */ /* 0x000fe20004800000 */
[----:B------:R-:W-:Y:S01]  /*19c10*/  FMUL.FTZ R124, R124, UR6 ;  /* 0x000000067c7c7c20 */ /* 0x000fe20008410000 */
[----:B------:R-:W-:Y:S03]  /*19c20*/  ISETP.GT.AND P1, PT, R243, R135, PT ;  /* 0x00000087f300720c */ /* 0x000fe60003f24270 */
[----:B------:R-:W-:Y:S01]  /*19c30*/  MUFU.TANH R53, R80 ;  /* 0x0000005000357308 */ /* 0x000fe20000002400 */
[----:B------:R-:W-:Y:S02]  /*19c40*/  VIADD R229, R134, 0x49 ;  /* 0x0000004986e57836 */ /* 0x000fe40000000000 */
[----:B------:R-:W-:Y:S01]  /*19c50*/  FMUL.FTZ R130, R130, UR6 ;  /* 0x0000000682827c20 */ /* 0x000fe20008410000 */
[----:B------:R-:W-:Y:S02]  /*19c60*/  VIADD R226, R134, 0x40 ;  /* 0x0000004086e27836 */ /* 0x000fe40000000000 */
[----:B------:R-:W-:Y:S01]  /*19c70*/  FMUL.FTZ R112, R112, UR6 ;  /* 0x0000000670707c20 */ /* 0x000fe20008410000 */
[----:B------:R-:W-:Y:S02]  /*19c80*/  VIADD R230, R134, 0x50 ;  /* 0x0000005086e67836 */ /* 0x000fe40000000000 */
[----:B------:R-:W-:Y:S01]  /*19c90*/  FMUL.FTZ R6, R6, UR6 ;  /* 0x0000000606067c20 */ /* 0x000fe20008410000 */
[C---:B------:R-:W-:Y:S01]  /*19ca0*/  VIADD R227, R134.reuse, 0x41 ;  /* 0x0000004186e37836 */ /* 0x040fe20000000000 */
[----:B------:R-:W-:Y:S01]  /*19cb0*/  MUFU.TANH R32, R101 ;  /* 0x0000006500207308 */ /* 0x000fe20000002400 */
[C---:B------:R-:W-:Y:S02]  /*19cc0*/  VIADD R228, R134.reuse, 0x48 ;  /* 0x0000004886e47836 */ /* 0x040fe40000000000 */
[----:B------:R-:W-:Y:S01]  /*19cd0*/  FMUL.FTZ R97, R97, UR6 ;  /* 0x0000000661617c20 */ /* 0x000fe20008410000 */
[C---:B---3--:R-:W-:Y:S02]  /*19ce0*/  VIADD R100, R134.reuse, 0x61 ;  /* 0x0000006186647836 */ /* 0x048fe40000000000 */
[----:B------:R-:W-:Y:S01]  /*19cf0*/  FMUL.FTZ R85, R85, UR6 ;  /* 0x0000000655557c20 */ /* 0x000fe20008410000 */
[----:B------:R-:W-:Y:S02]  /*19d00*/  VIADD R16, R134, 0x68 ;  /* 0x0000006886107836 */ /* 0x000fe40000000000 */
[----:B------:R-:W-:Y:S01]  /*19d10*/  FMUL.FTZ R12, R12, UR6 ;  /* 0x000000060c0c7c20 */ /* 0x000fe20008410000 */
[C---:B------:R-:W-:Y:S01]  /*19d20*/  VIADD R17, R134.reuse, 0x59 ;  /* 0x0000005986117836 */ /* 0x040fe20000000000 */
[----:B------:R3:W-:Y:S01]  /*19d30*/  MUFU.TANH R36, R97 ;  /* 0x0000006100247308 */ /* 0x0007e20000002400 */
[C---:B------:R-:W-:Y:S02]  /*19d40*/  VIADD R231, R134.reuse, 0x51 ;  /* 0x0000005186e77836 */ /* 0x040fe40000000000 */
[----:B------:R-:W-:Y:S01]  /*19d50*/  FMUL.FTZ R15, R15, UR6 ;  /* 0x000000060f0f7c20 */ /* 0x000fe20008410000 */
[----:B------:R-:W-:Y:S02]  /*19d60*/  VIADD R252, R134, 0x58 ;  /* 0x0000005886fc7836 */ /* 0x000fe40000000000 */
[----:B------:R-:W-:Y:S01]  /*19d70*/  FMUL.FTZ R19, R19, UR6 ;  /* 0x0000000613137c20 */ /* 0x000fe20008410000 */
[----:B------:R-:W-:Y:S01]  /*19d80*/  FMUL.FTZ R23, R23, UR6 ;  /* 0x0000000617177c20 */ /* 0x000fe20008410000 */
[----:B------:R-:W-:Y:S01]  /*19d90*/  FMUL.FTZ R26, R26, UR6 ;  /* 0x000000061a1a7c20 */ /* 0x000fe20008410000 */
[----:B------:R-:W-:Y:S01]  /*19da0*/  FMUL.FTZ R27, R27, UR6 ;  /* 0x000000061b1b7c20 */ /* 0x000fe20008410000 */
[----:B------:R4:W-:Y:S01]  /*19db0*/  MUFU.TANH R21, R112 ;  /* 0x0000007000157308 */ /* 0x0009e20000002400 */
[----:B------:R-:W-:Y:S01]  /*19dc0*/  FMUL.FTZ R96, R96, UR6 ;  /* 0x0000000660607c20 */ /* 0x000fe20008410000 */
[----:B------:R-:W-:Y:S01]  /*19dd0*/  FMUL.FTZ R113, R113, UR6 ;  /* 0x0000000671717c20 */ /* 0x000fe20008410000 */
[----:B------:R-:W-:Y:S01]  /*19de0*/  FMUL.FTZ R117, R117, UR6 ;  /* 0x0000000675757c20 */ /* 0x000fe20008410000 */
[----:B------:R-:W-:Y:S01]  /*19df0*/  FMUL.FTZ R61, R61, UR6 ;  /* 0x000000063d3d7c20 */ /* 0x000fe20008410000 */
[----:B------:R-:W-:Y:S01]  /*19e00*/  FMUL.FTZ R44, R44, UR6 ;  /* 0x000000062c2c7c20 */ /* 0x000fe20008410000 */
[----:B------:R-:W-:Y:S01]  /*19e10*/  FMUL.FTZ R54, R54, UR6 ;  /* 0x0000000636367c20 */ /* 0x000fe20008410000 */
[----:B------:R-:W-:Y:S03]  /*19e20*/  FMUL.FTZ R55, R55, UR6 ;  /* 0x0000000637377c20 */ /* 0x000fe60008410000 */
[----:B------:R1:W-:Y:S01]  /*19e30*/  MUFU.TANH R20, R113 ;  /* 0x0000007100147308 */ /* 0x0003e20000002400 */
[----:B------:R-:W-:Y:S01]  /*19e40*/  FMUL.FTZ R116, R116, UR6 ;  /* 0x0000000674747c20 */ /* 0x000fe20008410000 */
[----:B------:R-:W-:Y:S01]  /*19e50*/  FMUL.FTZ R129, R129, UR6 ;  /* 0x0000000681817c20 */ /* 0x000fe20008410000 */
[----:B---3--:R-:W-:Y:S02]  /*19e60*/  VIADD R97, R134, 0x60 ;  /* 0x0000006086617836 */ /* 0x008fe40000000000 */
[----:B------:R-:W-:Y:S01]  /*19e70*/  FMUL.FTZ R128, R128, UR6 ;  /* 0x0000000680807c20 */ /* 0x000fe20008410000 */
[----:B------:R-:W-:Y:S01]  /*19e80*/  FMUL.FTZ R11, R11, UR6 ;  /* 0x000000060b0b7c20 */ /* 0x000fe20008410000 */
[----:B------:R-:W-:Y:S01]  /*19e90*/  FMUL.FTZ R8, R8, UR6 ;  /* 0x0000000608087c20 */ /* 0x000fe20008410000 */
[----:B------:R-:W-:Y:S02]  /*19ea0*/  FMUL.FTZ R9, R9, UR6 ;  /* 0x0000000609097c20 */ /* 0x000fe40008410000 */
[----:B------:R-:W-:Y:S01]  /*19eb0*/  MUFU.TANH R41, R41 ;  /* 0x0000002900297308 */ /* 0x000fe20000002400 */
[----:B------:R-:W-:Y:S01]  /*19ec0*/  FMUL.FTZ R50, R50, UR6 ;  /* 0x0000000632327c20 */ /* 0x000fe20008410000 */
[----:B----4-:R-:W-:Y:S02]  /*19ed0*/  VIADD R112, R134, 0x59 ;  /* 0x0000005986707836 */ /* 0x010fe40000000000 */
[----:B------:R-:W-:Y:S01]  /*19ee0*/  FMUL.FTZ R66, R66, UR6 ;  /* 0x0000000642427c20 */ /* 0x000fe20008410000 */
[----:B------:R-:W-:Y:S01]  /*19ef0*/  FMUL.FTZ R46, R46, UR6 ;  /* 0x000000062e2e7c20 */ /* 0x000fe20008410000 */
[----:B------:R-:W-:Y:S01]  /*19f00*/  FMUL.FTZ R76, R76, UR6 ;  /* 0x000000064c4c7c20 */ /* 0x000fe20008410000 */
[----:B------:R-:W-:Y:S01]  /*19f10*/  FMUL.FTZ R79, R79, UR6 ;  /* 0x000000064f4f7c20 */ /* 0x000fe20008410000 */
[----:B------:R-:W-:Y:S02]  /*19f20*/  FMUL.FTZ R78, R78, UR6 ;  /* 0x000000064e4e7c20 */ /* 0x000fe40008410000 */
[----:B------:R-:W-:Y:S01]  /*19f30*/  MUFU.TANH R9, R9 ;  /* 0x0000000900097308 */ /* 0x000fe20000002400 */
[----:B------:R-:W-:Y:S01]  /*19f40*/  FMUL.FTZ R10, R10, UR6 ;  /* 0x000000060a0a7c20 */ /* 0x000fe20008410000 */
[----:B-1----:R-:W-:Y:S02]  /*19f50*/  VIADD R113, R134, 0x69 ;  /* 0x0000006986717836 */ /* 0x002fe40000000000 */
[----:B------:R-:W-:Y:S01]  /*19f60*/  FMUL.FTZ R13, R13, UR6 ;  /* 0x000000060d0d7c20 */ /* 0x000fe20008410000 */
[----:B------:R-:W-:Y:S01]  /*19f70*/  FMUL.FTZ R86, R86, UR6 ;  /* 0x0000000656567c20 */ /* 0x000fe20008410000 */
[----:B------:R-:W-:Y:S01]  /*19f80*/  FMUL.FTZ R92, R92, UR6 ;  /* 0x000000065c5c7c20 */ /* 0x000fe20008410000 */
[----:B------:R-:W-:Y:S01]  /*19f90*/  FMUL.FTZ R94, R94, UR6 ;  /* 0x000000065e5e7c20 */ /* 0x000fe20008410000 */
[----:B------:R-:W-:Y:S02]  /*19fa0*/  FMUL.FTZ R93, R93, UR6 ;  /* 0x000000065d5d7c20 */ /* 0x000fe40008410000 */
        /* <DEDUP_REMOVED lines=57> */
[----:B------:R-:W-:Y:S01]  /*1a340*/  FSEL R214, R49, -INF , !P0 ;  /* 0xff80000031d67808 */ /* 0x000fe20004000000 */
[----:B------:R-:W-:Y:S01]  /*1a350*/  FMUL.FTZ R72, R72, UR6 ;  /* 0x0000000648487c20 */ /* 0x000fe20008410000 */
[----:B------:R-:W-:Y:S01]  /*1a360*/  FSEL R216, R37, -INF , !P2 ;  /* 0xff80000025d87808 */ /* 0x000fe20005000000 */
[----:B------:R-:W-:Y:S01]  /*1a370*/  FMUL.FTZ R109, R109, UR6 ;  /* 0x000000066d6d7c20 */ /* 0x000fe20008410000 */
[----:B------:R-:W-:Y:S01]  /*1a380*/  ISETP.GT.AND P2, PT, R243, R209, PT ;  /* 0x000000d1f300720c */ /* 0x000fe20003f44270 */
[----:B------:R-:W-:Y:S01]  /*1a390*/  FMUL.FTZ R111, R111, UR6 ;  /* 0x000000066f6f7c20 */ /* 0x000fe20008410000 */
[-C--:B------:R-:W-:Y:S03]  /*1a3a0*/  ISETP.GE.AND P0, PT, R208, R244.reuse, PT ;  /* 0x000000f4d000720c */ /* 0x080fe60003f06270 */
[----:B------:R1:W3:Y:S01]  /*1a3b0*/  MUFU.TANH R49, R84 ;  /* 0x0000005400317308 */ /* 0x0002e20000002400 */
[----:B------:R-:W-:Y:S01]  /*1a3c0*/  FSEL R216, R216, -INF , !P6 ;  /* 0xff800000d8d87808 */ /* 0x000fe20007000000 */
[----:B------:R-:W-:Y:S01]  /*1a3d0*/  FMUL.FTZ R122, R122, UR6 ;  /* 0x000000067a7a7c20 */ /* 0x000fe20008410000 */
[-C--:B------:R-:W-:Y:S01]  /*1a3e0*/  ISETP.GE.AND P6, PT, R209, R244.reuse, PT ;  /* 0x000000f4d100720c */ /* 0x080fe20003fc6270 */
[----:B------:R-:W-:Y:S01]  /*1a3f0*/  UISETP.GT.AND UP0, UPT, UR17, UR15, UPT ;  /* 0x0000000f1100728c */ /* 0x000fe2000bf04270 */
[----:B------:R-:W-:Y:S01]  /*1a400*/  FSEL R215, R48, -INF , !P2 ;  /* 0xff80000030d77808 */ /* 0x000fe20005000000 */
[----:B------:R-:W-:Y:S01]  /*1a410*/  UIADD3 UR17, UPT, UPT, UR17, -0x1, URZ ;  /* 0xffffffff11117890 */ /* 0x000fe2000fffe0ff */
[----:B------:R-:W-:Y:S03]  /*1a420*/  FSEL R0, R0, -INF , !P5 ;  /* 0xff80000000007808 */ /* 0x000fe60006800000 */
[----:B------:R-:W4:Y:S01]  /*1a430*/  MUFU.TANH R48, R85 ;  /* 0x0000005500307308 */ /* 0x000f220000002400 */
[-C--:B------:R-:W-:Y:S02]  /*1a440*/  ISETP.GE.AND P5, PT, R135, R244.reuse, PT ;  /* 0x000000f48700720c */ /* 0x080fe40003fa6270 */
[----:B------:R-:W-:Y:S02]  /*1a450*/  FSEL R81, R4, -INF , !P1 ;  /* 0xff80000004517808 */ /* 0x000fe40004800000 */
[----:B------:R-:W-:Y:S02]  /*1a460*/  ISETP.GT.AND P1, PT, R243, R207, PT ;  /* 0x000000cff300720c */ /* 0x000fe40003f24270 */
[----:B------:R-:W-:Y:S03]  /*1a470*/  FSEL R215, R215, -INF , !P6 ;  /* 0xff800000d7d77808 */ /* 0x000fe60007000000 */
[----:B------:R3:W4:Y:S01]  /*1a480*/  MUFU.TANH R37, R96 ;  /* 0x0000006000257308 */ /* 0x0007220000002400 */
[----:B------:R-:W-:Y:S02]  /*1a490*/  ISETP.GT.AND P6, PT, R243, R203, PT ;  /* 0x000000cbf300720c */ /* 0x000fe40003fc4270 */
[----:B------:R-:W-:Y:S02]  /*1a4a0*/  FSEL R81, R81, -INF , !P5 ;  /* 0xff80000051517808 */ /* 0x000fe40006800000 */
[-C--:B------:R-:W-:Y:S02]  /*1a4b0*/  ISETP.GE.AND P5, PT, R207, R244.reuse, PT ;  /* 0x000000f4cf00720c */ /* 0x080fe40003fa6270 */
[----:B------:R-:W-:Y:S03]  /*1a4c0*/  FSEL R69, R5, -INF , !P1 ;  /* 0xff80000005457808 */ /* 0x000fe60004800000 */
[----:B------:R4:W-:Y:S01]  /*1a4d0*/  MUFU.TANH R4, R129 ;  /* 0x0000008100047308 */ /* 0x0009e20000002400 */
[-C--:B------:R-:W-:Y:S02]  /*1a4e0*/  ISETP.GE.AND P2, PT, R204, R244.reuse, PT ;  /* 0x000000f4cc00720c */ /* 0x080fe40003f46270 */
[----:B-1----:R-:W-:Y:S02]  /*1a4f0*/  FSEL R84, R0, -INF , !P0 ;  /* 0xff80000000547808 */ /* 0x002fe40004000000 */
[----:B------:R-:W-:Y:S02]  /*1a500*/  ISETP.GE.AND P1, PT, R203, R244, PT ;  /* 0x000000f4cb00720c */ /* 0x000fe40003f26270 */
[----:B--2---:R-:W-:Y:S03]  /*1a510*/  FSEL R65, R65, -INF , !P6 ;  /* 0xff80000041417808 */ /* 0x004fe60007000000 */
[----:B------:R1:W-:Y:S01]  /*1a520*/  MUFU.TANH R5, R128 ;  /* 0x0000008000057308 */ /* 0x0003e20000002400 */
[----:B------:R-:W-:Y:S01]  /*1a530*/  FMNMX3.FTZ R0, R2, R218, R225, !PT ;  /* 0x000000da02007276 */ /* 0x000fe200078100e1 */
[----:B---3--:R-:W-:Y:S01]  /*1a540*/  VIADD R96, R134, 0x78 ;  /* 0x0000007886607836 */ /* 0x008fe20000000000 */
[----:B------:R-:W-:Y:S02]  /*1a550*/  FSEL R69, R69, -INF , !P5 ;  /* 0xff80000045457808 */ /* 0x000fe40006800000 */
[----:B------:R-:W-:Y:S02]  /*1a560*/  FSEL R214, R214, -INF , !P2 ;  /* 0xff800000d6d67808 */ /* 0x000fe40005000000 */
[----:B------:R-:W-:Y:S03]  /*1a570*/  ISETP.GT.AND P5, PT, R243, R229, PT ;  /* 0x000000e5f300720c */ /* 0x000fe60003fa4270 */
[----:B------:R-:W-:Y:S01]  /*1a580*/  MUFU.TANH R85, R6 ;  /* 0x0000000600557308 */ /* 0x000fe20000002400 */
[----:B------:R-:W-:Y:S01]  /*1a590*/  FSEL R65, R65, -INF , !P1 ;  /* 0xff80000041417808 */ /* 0x000fe20004800000 */
[----:B----4-:R-:W-:Y:S01]  /*1a5a0*/  VIADD R129, R134, 0x70 ;  /* 0x0000007086817836 */ /* 0x010fe20000000000 */
[C---:B------:R-:W-:Y:S02]  /*1a5b0*/  ISETP.GT.AND P2, PT, R243.reuse, R226, PT ;  /* 0x000000e2f300720c */ /* 0x040fe40003f44270 */
[C---:B------:R-:W-:Y:S02]  /*1a5c0*/  ISETP.GT.AND P1, PT, R243.reuse, R230, PT ;  /* 0x000000e6f300720c */ /* 0x040fe40003f24270 */
[----:B------:R-:W-:Y:S03]  /*1a5d0*/  FMNMX3.FTZ R0, R0, R224, R223, !PT ;  /* 0x000000e000007276 */ /* 0x000fe600078100df */
[----:B------:R-:W-:Y:S01]  /*1a5e0*/  MUFU.TANH R6, R7 ;  /* 0x0000000700067308 */ /* 0x000fe20000002400 */
[----:B------:R-:W-:Y:S01]  /*1a5f0*/  ISETP.GT.AND P0, PT, R243, R227, PT ;  /* 0x000000e3f300720c */ /* 0x000fe20003f04270 */
[----:B-1----:R-:W-:Y:S01]  /*1a600*/  IMAD.MOV.U32 R128, RZ, RZ, R97 ;  /* 0x000000ffff807224 */ /* 0x002fe200078e0061 */
[----:B------:R-:W-:Y:S02]  /*1a610*/  FSEL R52, R52, -INF , !P5 ;  /* 0xff80000034347808 */ /* 0x000fe40006800000 */
[----:B------:R-:W-:Y:S02]  /*1a620*/  ISETP.GE.AND P5, PT, R230, R244, PT ;  /* 0x000000f4e600720c */ /* 0x000fe40003fa6270 */
[----:B------:R-:W-:Y:S03]  /*1a630*/  FSEL R64, R64, -INF , !P2 ;  /* 0xff80000040407808 */ /* 0x000fe60005000000 */
[----:B------:R-:W-:Y:S01]  /*1a640*/  MUFU.TANH R38, R38 ;  /* 0x0000002600267308 */ /* 0x000fe20000002400 */
[----:B------:R-:W-:Y:S02]  /*1a650*/  FSEL R49, R49, -INF , !P1 ;  /* 0xff80000031317808 */ /* 0x000fe40004800000 */
[----:B------:R-:W-:Y:S02]  /*1a660*/  FMNMX3.FTZ R0, R0, R222, R221, !PT ;  /* 0x000000de00007276 */ /* 0x000fe400078100dd */
[----:B------:R-:W-:Y:S02]  /*1a670*/  ISETP.GE.AND P2, PT, R227, R244, PT ;  /* 0x000000f4e300720c */ /* 0x000fe40003f46270 */
[----:B------:R-:W-:Y:S03]  /*1a680*/  FSEL R68, R68, -INF , !P0 ;  /* 0xff80000044447808 */ /* 0x000fe60004000000 */
[----:B------:R-:W-:Y:S01]  /*1a690*/  MUFU.TANH R39, R39 ;  /* 0x0000002700277308 */ /* 0x000fe20000002400 */
[----:B------:R-:W-:Y:S02]  /*1a6a0*/  ISETP.GT.AND P0, PT, R243, R228, PT ;  /* 0x000000e4f300720c */ /* 0x000fe40003f04270 */
[----:B------:R-:W-:Y:S02]  /*1a6b0*/  FSEL R49, R49, -INF , !P5 ;  /* 0xff80000031317808 */ /* 0x000fe40006800000 */
[----:B------:R-:W-:Y:S02]  /*1a6c0*/  FMNMX3.FTZ R0, R0, R220, R219, !PT ;  /* 0x000000dc00007276 */ /* 0x000fe400078100db */
[----:B------:R-:W-:Y:S03]  /*1a6d0*/  FSEL R68, R68, -INF , !P2 ;  /* 0xff80000044447808 */ /* 0x000fe60005000000 */
[----:B------:R-:W-:Y:S01]  /*1a6e0*/  MUFU.TANH R45, R45 ;  /* 0x0000002d002d7308 */ /* 0x000fe20000002400 */
[----:B------:R-:W-:Y:S02]  /*1a6f0*/  ISETP.GT.AND P5, PT, R243, R100, PT ;  /* 0x00000064f300720c */ /* 0x000fe40003fa4270 */
[----:B------:R-:W-:Y:S02]  /*1a700*/  ISETP.GE.AND P2, PT, R228, R244, PT ;  /* 0x000000f4e400720c */ /* 0x000fe40003f46270 */
[----:B------:R-:W-:Y:S02]  /*1a710*/  FSEL R53, R53, -INF , !P0 ;  /* 0xff80000035357808 */ /* 0x000fe40004000000 */
[----:B------:R-:W-:Y:S03]  /*1a720*/  FMNMX3.FTZ R0, R0, R217, R216, !PT ;  /* 0x000000d900007276 */ /* 0x000fe600078100d8 */
[----:B------:R-:W-:Y:S01]  /*1a730*/  MUFU.TANH R42, R42 ;  /* 0x0000002a002a7308 */ /* 0x000fe20000002400 */
[----:B------:R-:W-:Y:S02]  /*1a740*/  FSEL R32, R32, -INF , !P5 ;  /* 0xff80000020207808 */ /* 0x000fe40006800000 */
[----:B------:R-:W-:Y:S02]  /*1a750*/  FSEL R53, R53, -INF , !P2 ;  /* 0xff80000035357808 */ /* 0x000fe40005000000 */
[C---:B------:R-:W-:Y:S02]  /*1a760*/  ISETP.GT.AND P5, PT, R243.reuse, R16, PT ;  /* 0x00000010f300720c */ /* 0x040fe40003fa4270 */
[----:B------:R-:W-:Y:S03]  /*1a770*/  ISETP.GT.AND P2, PT, R243, R17, PT ;  /* 0x00000011f300720c */ /* 0x000fe60003f44270 */
[----:B------:R1:W-:Y:S01]  /*1a780*/  MUFU.TANH R16, R117 ;  /* 0x0000007500107308 */ /* 0x0003e20000002400 */
[----:B------:R-:W-:Y:S02]  /*1a790*/  FMNMX3.FTZ R0, R0, R215, R214, !PT ;  /* 0x000000d700007276 */ /* 0x000fe400078100d6 */
[-C--:B------:R-:W-:Y:S02]  /*1a7a0*/  ISETP.GE.AND P6, PT, R226, R244.reuse, PT ;  /* 0x000000f4e200720c */ /* 0x080fe40003fc6270 */
[----:B------:R-:W-:Y:S02]  /*1a7b0*/  ISETP.GE.AND P0, PT, R229, R244, PT ;  /* 0x000000f4e500720c */ /* 0x000fe40003f06270 */
[----:B------:R-:W-:Y:S03]  /*1a7c0*/  FSEL R64, R64, -INF , !P6 ;  /* 0xff80000040407808 */ /* 0x000fe60007000000 */
[----:B------:R2:W3:Y:S01]  /*1a7d0*/  MUFU.TANH R17, R116 ;  /* 0x0000007400117308 */ /* 0x0004e20000002400 */
[----:B------:R-:W-:Y:S02]  /*1a7e0*/  FMNMX3.FTZ R0, R0, R84, R81, !PT ;  /* 0x0000005400007276 */ /* 0x000fe40007810051 */
[----:B------:R-:W-:Y:S02]  /*1a7f0*/  ISETP.GT.AND P6, PT, R243, R231, PT ;  /* 0x000000e7f300720c */ /* 0x000fe40003fc4270 */
[----:B------:R-:W-:Y:S02]  /*1a800*/  FMNMX3.FTZ R0, R0, R69, R65, !PT ;  /* 0x0000004500007276 */ /* 0x000fe40007810041 */
[----:B------:R-:W-:Y:S03]  /*1a810*/  ISETP.GE.AND P1, PT, R231, R244, PT ;  /* 0x000000f4e700720c */ /* 0x000fe60003f26270 */
[----:B------:R-:W-:Y:S01]  /*1a820*/  MUFU.TANH R47, R47 ;  /* 0x0000002f002f7308 */ /* 0x000fe20000002400 */
[----:B------:R-:W-:Y:S01]  /*1a830*/  FSEL R48, R48, -INF , !P6 ;  /* 0xff80000030307808 */ /* 0x000fe20007000000 */
[----:B-1----:R-:W-:Y:S01]  /*1a840*/  VIADD R117, R134, 0x68 ;  /* 0x0000006886757836 */ /* 0x002fe20000000000 */
[C---:B------:R-:W-:Y:S02]  /*1a850*/  ISETP.GT.AND P6, PT, R243.reuse, R252, PT ;  /* 0x000000fcf300720c */ /* 0x040fe40003fc4270 */
[----:B------:R-:W-:Y:S02]  /*1a860*/  FSEL R52, R52, -INF , !P0 ;  /* 0xff80000034347808 */ /* 0x000fe40004000000 */
[----:B------:R-:W-:Y:S03]  /*1a870*/  FMNMX3.FTZ R0, R0, R64, R68, !PT ;  /* 0x0000004000007276 */ /* 0x000fe60007810044 */
[----:B------:R-:W-:Y:S01]  /*1a880*/  MUFU.TANH R40, R40 ;  /* 0x0000002800287308 */ /* 0x000fe20000002400 */
[----:B------:R-:W-:Y:S02]  /*1a890*/  ISETP.GT.AND P0, PT, R243, R97, PT ;  /* 0x00000061f300720c */ /* 0x000fe40003f04270 */
[----:B------:R-:W-:Y:S02]  /*1a8a0*/  FSEL R48, R48, -INF , !P1 ;  /* 0xff80000030307808 */ /* 0x000fe40004800000 */
[-C--:B------:R-:W-:Y:S02]  /*1a8b0*/  ISETP.GE.AND P1, PT, R252, R244.reuse, PT ;  /* 0x000000f4fc00720c */ /* 0x080fe40003f26270 */
[----:B------:R-:W-:Y:S03]  /*1a8c0*/  FSEL R37, R37, -INF , !P6 ;  /* 0xff80000025257808 */ /* 0x000fe60007000000 */
[----:B------:R-:W-:Y:S01]  /*1a8d0*/  MUFU.TANH R46, R46 ;  /* 0x0000002e002e7308 */ /* 0x000fe20000002400 */
[-C--:B------:R-:W-:Y:S02]  /*1a8e0*/  ISETP.GE.AND P6, PT, R112, R244.reuse, PT ;  /* 0x000000f47000720c */ /* 0x080fe40003fc6270 */
[----:B------:R-:W-:Y:S02]  /*1a8f0*/  FSEL R36, R36, -INF , !P2 ;  /* 0xff80000024247808 */ /* 0x000fe40005000000 */
[----:B------:R-:W-:Y:S02]  /*1a900*/  FMNMX3.FTZ R0, R0, R53, R52, !PT ;  /* 0x0000003500007276 */ /* 0x000fe40007810034 */
[----:B------:R-:W-:Y:S03]  /*1a910*/  FSEL R33, R33, -INF , !P0 ;  /* 0xff80000021217808 */ /* 0x000fe60004000000 */
[----:B------:R-:W-:Y:S01]  /*1a920*/  MUFU.TANH R57, R57 ;  /* 0x0000003900397308 */ /* 0x000fe20000002400 */
[-C--:B------:R-:W-:Y:S02]  /*1a930*/  ISETP.GE.AND P2, PT, R97, R244.reuse, PT ;  /* 0x000000f46100720c */ /* 0x080fe40003f46270 */
[----:B------:R-:W-:Y:S02]  /*1a940*/  ISETP.GE.AND P0, PT, R100, R244, PT ;  /* 0x000000f46400720c */ /* 0x000fe40003f06270 */
[----:B------:R-:W-:Y:S02]  /*1a950*/  FSEL R37, R37, -INF , !P1 ;  /* 0xff80000025257808 */ /* 0x000fe40004800000 */
[----:B--2---:R-:W-:Y:S03]  /*1a960*/  IADD3 R116, PT, PT, R134, 0x71, RZ ;  /* 0x0000007186747810 */ /* 0x004fe60007ffe0ff */
[----:B------:R-:W-:Y:S01]  /*1a970*/  MUFU.TANH R97, R28 ;  /* 0x0000001c00617308 */ /* 0x000fe20000002400 */
[----:B------:R-:W-:Y:S02]  /*1a980*/  ISETP.GT.AND P1, PT, R243, R113, PT ;  /* 0x00000071f300720c */ /* 0x000fe40003f24270 */
[----:B------:R-:W-:Y:S02]  /*1a990*/  FSEL R36, R36, -INF , !P6 ;  /* 0xff80000024247808 */ /* 0x000fe40007000000 */
[----:B------:R-:W-:Y:S02]  /*1a9a0*/  FMNMX3.FTZ R0, R0, R49, R48, !PT ;  /* 0x0000003100007276 */ /* 0x000fe40007810030 */
[----:B------:R-:W-:Y:S03]  /*1a9b0*/  FSEL R33, R33, -INF , !P2 ;  /* 0xff80000021217808 */ /* 0x000fe60005000000 */
[----:B------:R-:W-:Y:S01]  /*1a9c0*/  MUFU.TANH R28, R60 ;  /* 0x0000003c001c7308 */ /* 0x000fe20000002400 */
[----:B------:R-:W-:Y:S02]  /*1a9d0*/  FSEL R32, R32, -INF , !P0 ;  /* 0xff80000020207808 */ /* 0x000fe40004000000 */
[C---:B------:R-:W-:Y:S02]  /*1a9e0*/  ISETP.GT.AND P6, PT, R243.reuse, R150, PT ;  /* 0x00000096f300720c */ /* 0x040fe40003fc4270 */
[----:B------:R-:W-:Y:S02]  /*1a9f0*/  ISETP.GT.AND P2, PT, R243, R116, PT ;  /* 0x00000074f300720c */ /* 0x000fe40003f44270 */
[-C--:B------:R-:W-:Y:S03]  /*1aa00*/  ISETP.GE.AND P0, PT, R117, R244.reuse, PT ;  /* 0x000000f47500720c */ /* 0x080fe60003f06270 */
[----:B------:R-:W-:Y:S01]  /*1aa10*/  MUFU.TANH R59, R59 ;  /* 0x0000003b003b7308 */ /* 0x000fe20000002400 */
[----:B------:R-:W-:Y:S02]  /*1aa20*/  FSEL R21, R21, -INF , !P5 ;  /* 0xff80000015157808 */ /* 0x000fe40006800000 */
[-C--:B------:R-:W-:Y:S02]  /*1aa30*/  ISETP.GE.AND P5, PT, R113, R244.reuse, PT ;  /* 0x000000f47100720c */ /* 0x080fe40003fa6270 */
[----:B------:R-:W-:Y:S02]  /*1aa40*/  FSEL R20, R20, -INF , !P1 ;  /* 0xff80000014147808 */ /* 0x000fe40004800000 */
[----:B------:R-:W-:Y:S03]  /*1aa50*/  FMNMX3.FTZ R0, R0, R37, R36, !PT ;  /* 0x0000002500007276 */ /* 0x000fe60007810024 */
[----:B------:R-:W-:Y:S01]  /*1aa60*/  MUFU.TANH R58, R58 ;  /* 0x0000003a003a7308 */ /* 0x000fe20000002400 */
[-C--:B------:R-:W-:Y:S02]  /*1aa70*/  ISETP.GE.AND P1, PT, R129, R244.reuse, PT ;  /* 0x000000f48100720c */ /* 0x080fe40003f26270 */
[----:B---3--:R-:W-:Y:S02]  /*1aa80*/  FSEL R17, R17, -INF , !P6 ;  /* 0xff80000011117808 */ /* 0x008fe40007000000 */
[----:B------:R-:W-:Y:S02]  /*1aa90*/  FSEL R21, R21, -INF , !P0 ;  /* 0xff80000015157808 */ /* 0x000fe40004000000 */
[----:B------:R-:W-:Y:S03]  /*1aaa0*/  FSEL R16, R16, -INF , !P2 ;  /* 0xff80000010107808 */ /* 0x000fe60005000000 */
[----:B------:R-:W-:Y:S01]  /*1aab0*/  MUFU.TANH R63, R63 ;  /* 0x0000003f003f7308 */ /* 0x000fe20000002400 */
[----:B------:R-:W-:Y:S02]  /*1aac0*/  ISETP.GE.AND P6, PT, R116, R244, PT ;  /* 0x000000f47400720c */ /* 0x000fe40003fc6270 */
[C---:B------:R-:W-:Y:S02]  /*1aad0*/  ISETP.GT.AND P2, PT, R243.reuse, R96, PT ;  /* 0x00000060f300720c */ /* 0x040fe40003f44270 */
[----:B------:R-:W-:Y:S02]  /*1aae0*/  ISETP.GT.AND P0, PT, R243, R195, PT ;  /* 0x000000c3f300720c */ /* 0x000fe40003f04270 */
[----:B------:R-:W-:Y:S03]  /*1aaf0*/  FSEL R20, R20, -INF , !P5 ;  /* 0xff80000014147808 */ /* 0x000fe60006800000 */
[----:B------:R-:W-:Y:S01]  /*1ab00*/  MUFU.TANH R62, R62 ;  /* 0x0000003e003e7308 */ /* 0x000fe20000002400 */
[----:B------:R-:W-:Y:S02]  /*1ab10*/  FMNMX3.FTZ R0, R0, R33, R32, !PT ;  /* 0x0000002100007276 */ /* 0x000fe40007810020 */
[----:B------:R-:W-:Y:S02]  /*1ab20*/  FSEL R17, R17, -INF , !P1 ;  /* 0xff80000011117808 */ /* 0x000fe40004800000 */
[-C--:B------:R-:W-:Y:S02]  /*1ab30*/  ISETP.GE.AND P1, PT, R195, R244.reuse, PT ;  /* 0x000000f4c300720c */ /* 0x080fe40003f26270 */
[----:B------:R-:W-:Y:S03]  /*1ab40*/  ISETP.GE.AND P5, PT, R96, R244, PT ;  /* 0x000000f46000720c */ /* 0x000fe60003fa6270 */
[----:B------:R-:W-:Y:S01]  /*1ab50*/  MUFU.TANH R56, R56 ;  /* 0x0000003800387308 */ /* 0x000fe20000002400 */
[----:B------:R-:W-:Y:S02]  /*1ab60*/  FSEL R16, R16, -INF , !P6 ;  /* 0xff80000010107808 */ /* 0x000fe40007000000 */
[----:B------:R-:W-:Y:S02]  /*1ab70*/  FMNMX3.FTZ R0, R0, R21, R20, !PT ;  /* 0x0000001500007276 */ /* 0x000fe40007810014 */
[----:B------:R-:W-:Y:S02]  /*1ab80*/  FSEL R4, R4, -INF , !P0 ;  /* 0xff80000004047808 */ /* 0x000fe40004000000 */
[----:B------:R-:W-:Y:S03]  /*1ab90*/  FSEL R5, R5, -INF , !P2 ;  /* 0xff80000005057808 */ /* 0x000fe60005000000 */
[----:B------:R-:W-:Y:S01]  /*1aba0*/  MUFU.TANH R67, R67 ;  /* 0x0000004300437308 */ /* 0x000fe20000002400 */
[----:B------:R-:W-:Y:S02]  /*1abb0*/  FMNMX3.FTZ R0, R0, R17, R16, !PT ;  /* 0x0000001100007276 */ /* 0x000fe40007810010 */
[----:B------:R-:W-:Y:S02]  /*1abc0*/  FSEL R5, R5, -INF , !P5 ;  /* 0xff80000005057808 */ /* 0x000fe40006800000 */
[----:B------:R-:W-:Y:S02]  /*1abd0*/  FSEL R4, R4, -INF , !P1 ;  /* 0xff80000004047808 */ /* 0x000fe40004800000 */
[----:B------:R-:W-:Y:S03]  /*1abe0*/  ISETP.GE.AND P6, PT, R134, R247, PT ;  /* 0x000000f78600720c */ /* 0x000fe60003fc6270 */
[----:B------:R-:W-:Y:S01]  /*1abf0*/  MUFU.TANH R70, R70 ;  /* 0x0000004600467308 */ /* 0x000fe20000002400 */
[----:B------:R-:W-:Y:S02]  /*1ac00*/  FMNMX3.FTZ R80, R0, R5, R4, !PT ;  /* 0x0000000500507276 */ /* 0x000fe40007810004 */
[----:B------:R-:W-:Y:S02]  /*1ac10*/  ISETP.GT.AND P2, PT, R245, R134, PT ;  /* 0x00000086f500720c */ /* 0x000fe40003f44270 */
[C---:B------:R-:W-:Y:S01]  /*1ac20*/  ISETP.GE.AND P5, PT, R134.reuse, R250, PT ;  /* 0x000000fa8600720c */ /* 0x040fe20003fa6270 */
[----:B------:R-:W1:Y:S01]  /*1ac30*/  SHFL.BFLY PT, R0, R80, 0x2, 0x1f ;  /* 0x0c401f0050007f89 */ /* 0x000e6200000e0000 */
[----:B------:R-:W-:Y:S03]  /*1ac40*/  ISETP.GE.AND P1, PT, R134, R251, PT ;  /* 0x000000fb8600720c */ /* 0x000fe60003f26270 */
[----:B------:R-:W-:Y:S10]  /*1ac50*/  MUFU.TANH R73, R73 ;  /* 0x0000004900497308 */ /* 0x000ff40000002400 */
[----:B------:R-:W-:Y:S10]  /*1ac60*/  MUFU.TANH R89, R89 ;  /* 0x0000005900597308 */ /* 0x000ff40000002400 */
[----:B------:R-:W-:Y:S01]  /*1ac70*/  MUFU.TANH R91, R91 ;  /* 0x0000005b005b7308 */ /* 0x000fe20000002400 */
[----:B-1----:R-:W-:Y:S09]  /*1ac80*/  FMNMX.FTZ R80, R80, R0, !PT ;  /* 0x0000000050507209 */ /* 0x002ff20007810000 */
[----:B------:R-:W-:Y:S01]  /*1ac90*/  MUFU.TANH R71, R71 ;  /* 0x0000004700477308 */ /* 0x000fe20000002400 */
[----:B------:R-:W1:Y:S09]  /*1aca0*/  SHFL.BFLY PT, R0, R80, 0x1, 0x1f ;  /* 0x0c201f0050007f89 */ /* 0x000e7200000e0000 */
[----:B------:R-:W-:Y:S10]  /*1acb0*/  MUFU.TANH R88, R88 ;  /* 0x0000005800587308 */ /* 0x000ff40000002400 */
[----:B------:R-:W-:Y:S10]  /*1acc0*/  MUFU.TANH R76, R76 ;  /* 0x0000004c004c7308 */ /* 0x000ff40000002400 */
[----:B------:R-:W-:Y:S01]  /*1acd0*/  MUFU.TANH R79, R79 ;  /* 0x0000004f004f7308 */ /* 0x000fe20000002400 */
[----:B-1----:R-:W-:Y:S04]  /*1ace0*/  FMNMX.FTZ R80, R80, R0, !PT ;  /* 0x0000000050507209 */ /* 0x002fe80007810000 */
        /* <DEDUP_REMOVED lines=9> */
[----:B------:R-:W-:Y:S06]  /*1ad80*/  ISETP.GT.AND P0, PT, R249, R134, PT ;  /* 0x00000086f900720c */ /* 0x000fec0003f04270 */
        /* <DEDUP_REMOVED lines=11> */
[----:B------:R-:W1:Y:S01]  /*1ae40*/  MUFU.EX2 R218, R218 ;  /* 0x000000da00da7308 */ /* 0x000e620000000800 */
[----:B------:R3:W-:Y:S01]  /*1ae50*/  STL [R1+0x7c], R80 ;  /* 0x00007c5001007387 */ /* 0x0007e20000100800 */
[--C-:B------:R-:W-:Y:S01]  /*1ae60*/  FFMA.FTZ R197, R224, UR4, -R2.reuse ;  /* 0x00000004e0c57c23 */ /* 0x100fe20008010802 */
[--C-:B------:R-:W-:Y:S01]  /*1ae70*/  FFMA.FTZ R198, R222, UR4, -R2.reuse ;  /* 0x00000004dec67c23 */ /* 0x100fe20008010802 */
[--C-:B------:R-:W-:Y:S01]  /*1ae80*/  FFMA.FTZ R150, R220, UR4, -R2.reuse ;  /* 0x00000004dc967c23 */ /* 0x100fe20008010802 */
[----:B------:R-:W-:Y:S01]  /*1ae90*/  STL [R1+0x80], R101 ;  /* 0x0000806501007387 */ /* 0x000fe20000100800 */
        /* <DEDUP_REMOVED lines=16> */
[----:B------:R-:W1:Y:S01]  /*1afa0*/  MUFU.TANH R68, R8 ;  /* 0x0000000800447308 */ /* 0x000e620000002400 */
[C---:B--2---:R-:W-:Y:S01]  /*1afb0*/  FMUL.FTZ R52, R0.reuse, R152 ;  /* 0x0000009800347220 */ /* 0x044fe20000410000 */
[C---:B------:R-:W-:Y:S01]  /*1afc0*/  FMUL.FTZ R4, R0.reuse, R164 ;  /* 0x000000a400047220 */ /* 0x040fe20000410000 */
[C---:B------:R-:W-:Y:S01]  /*1afd0*/  FMUL.FTZ R5, R0.reuse, R165 ;  /* 0x000000a500057220 */ /* 0x040fe20000410000 */
[--C-:B---3--:R-:W-:Y:S01]  /*1afe0*/  FFMA.FTZ R80, R81, UR4, -R2.reuse ;  /* 0x0000000451507c23 */ /* 0x108fe20008010802 */
[C---:B------:R-:W-:Y:S01]  /*1aff0*/  FMUL.FTZ R16, R0.reuse, R144 ;  /* 0x0000009000107220 */ /* 0x040fe20000410000 */
[C---:B------:R-:W-:Y:S01]  /*1b000*/  FMUL.FTZ R17, R0.reuse, R145 ;  /* 0x0000009100117220 */ /* 0x040fe20000410000 */
[C---:B------:R-:W-:Y:S01]  /*1b010*/  FMUL.FTZ R20, R0.reuse, R160 ;  /* 0x000000a000147220 */ /* 0x040fe20000410000 */
[C---:B------:R-:W-:Y:S01]  /*1b020*/  FMUL.FTZ R21, R0.reuse, R161 ;  /* 0x000000a100157220 */ /* 0x040fe20000410000 */
[----:B------:R2:W-:Y:S01]  /*1b030*/  STL [R1+0x88], R80 ;  /* 0x0000885001007387 */ /* 0x0005e20000100800 */
[C---:B------:R-:W-:Y:S01]  /*1b040*/  FMUL.FTZ R32, R0.reuse, R140 ;  /* 0x0000008c00207220 */ /* 0x040fe20000410000 */
[C---:B------:R-:W-:Y:S01]  /*1b050*/  FMUL.FTZ R33, R0.reuse, R141 ;  /* 0x0000008d00217220 */ /* 0x040fe20000410000 */
[----:B----4-:R-:W-:Y:S01]  /*1b060*/  FFMA.FTZ R7, R65, UR4, -R2 ;  /* 0x0000000441077c23 */ /* 0x010fe20008010802 */
[----:B------:R-:W-:Y:S01]  /*1b070*/  STL [R1+0x8c], R69 ;  /* 0x00008c4501007387 */ /* 0x000fe20000100800 */
[C---:B------:R-:W-:Y:S01]  /*1b080*/  FMUL.FTZ R65, R0.reuse, R149 ;  /* 0x0000009500417220 */ /* 0x040fe20000410000 */
[C---:B------:R-:W-:Y:S01]  /*1b090*/  FMUL.FTZ R36, R0.reuse, R156 ;  /* 0x0000009c00247220 */ /* 0x040fe20000410000 */
[C---:B------:R-:W-:Y:S01]  /*1b0a0*/  FMUL.FTZ R48, R0.reuse, R136 ;  /* 0x0000008800307220 */ /* 0x040fe20000410000 */
[----:B------:R3:W-:Y:S01]  /*1b0b0*/  STL [R1+0x90], R7 ;  /* 0x0000900701007387 */ /* 0x0007e20000100800 */
[C---:B------:R-:W-:Y:S01]  /*1b0c0*/  FMUL.FTZ R49, R0.reuse, R137 ;  /* 0x0000008900317220 */ /* 0x040fe20000410000 */
[----:B------:R-:W-:Y:S01]  /*1b0d0*/  MUFU.TANH R81, R25 ;  /* 0x0000001900517308 */ /* 0x000fe20000002400 */
[----:B------:R-:W-:Y:S02]  /*1b0e0*/  IMAD.MOV.U32 R225, RZ, RZ, R96 ;  /* 0x000000ffffe17224 */ /* 0x000fe400078e0060 */
[----:B------:R-:W-:Y:S07]  /*1b0f0*/  IMAD.MOV.U32 R224, RZ, RZ, R117 ;  /* 0x000000ffffe07224 */ /* 0x000fee00078e0075 */
[----:B------:R-:W-:Y:S01]  /*1b100*/  MUFU.TANH R8, R13 ;  /* 0x0000000d00087308 */ /* 0x000fe20000002400 */
[----:B--2---:R-:W-:Y:S01]  /*1b110*/  FFMA.FTZ R80, R53, UR4, -R2 ;  /* 0x0000000435507c23 */ /* 0x004fe20008010802 */
[C---:B------:R-:W-:Y:S08]  /*1b120*/  FMUL.FTZ R53, R0.reuse, R153 ;  /* 0x0000009900357220 */ /* 0x040ff00000410000 */
[----:B------:R-:W-:Y:S01]  /*1b130*/  MUFU.TANH R84, R24 ;  /* 0x0000001800547308 */ /* 0x000fe20000002400 */
[----:B---3--:R-:W2:Y:S09]  /*1b140*/  LDL.LU R7, [R1+0x20] ;  /* 0x0000200001077983 */ /* 0x008eb20000300800 */
[----:B------:R-:W-:Y:S01]  /*1b150*/  MUFU.TANH R69, R12 ;  /* 0x0000000c00457308 */ /* 0x000fe20000002400 */
[----:B------:R3:W-:Y:S04]  /*1b160*/  STL [R1+0x94], R64 ;  /* 0x0000944001007387 */ /* 0x0007e80000100800 */
[----:B------:R4:W-:Y:S05]  /*1b170*/  STL [R1+0xf0], R80 ;  /* 0x0000f05001007387 */ /* 0x0009ea0000100800 */
[----:B------:R-:W-:Y:S01]  /*1b180*/  MUFU.TANH R13, R18 ;  /* 0x00000012000d7308 */ /* 0x000fe20000002400 */
[----:B------:R1:W-:Y:S09]  /*1b190*/  STL [R1+0xf4], R244 ;  /* 0x0000f4f401007387 */ /* 0x0003f20000100800 */
[----:B------:R-:W-:Y:S10]  /*1b1a0*/  MUFU.TANH R12, R19 ;  /* 0x00000013000c7308 */ /* 0x000ff40000002400 */
[----:B------:R-:W-:Y:S01]  /*1b1b0*/  MUFU.TANH R96, R26 ;  /* 0x0000001a00607308 */ /* 0x000fe20000002400 */
[C---:B---3--:R-:W-:Y:S01]  /*1b1c0*/  FMUL.FTZ R64, R0.reuse, R148 ;  /* 0x0000009400407220 */ /* 0x048fe20000410000 */
[----:B----4-:R-:W-:Y:S08]  /*1b1d0*/  IMAD.MOV.U32 R80, RZ, RZ, R100 ;  /* 0x000000ffff507224 */ /* 0x010ff000078e0064 */
[----:B------:R-:W-:Y:S01]  /*1b1e0*/  MUFU.TANH R26, R27 ;  /* 0x0000001b001a7308 */ /* 0x000fe20000002400 */
[----:B-1----:R-:W-:Y:S01]  /*1b1f0*/  FFMA.FTZ R244, R37, UR4, -R2 ;  /* 0x0000000425f47c23 */ /* 0x002fe20008010802 */
[----:B------:R-:W-:Y:S08]  /*1b200*/  FMUL.FTZ R37, R0, R157 ;  /* 0x0000009d00257220 */ /* 0x000ff00000410000 */
[----:B------:R1:W3:Y:S10]  /*1b210*/  MUFU.TANH R2, R11 ;  /* 0x0000000b00027308 */ /* 0x0002f40000002400 */
[----:B------:R-:W-:Y:S10]  /*1b220*/  MUFU.TANH R27, R61 ;  /* 0x0000003d001b7308 */ /* 0x000ff40000002400 */
[----:B------:R-:W-:Y:S01]  /*1b230*/  MUFU.TANH R100, R44 ;  /* 0x0000002c00647308 */ /* 0x000fe20000002400 */
[----:B-1----:R-:W-:Y:S02]  /*1b240*/  FSEL R11, R68, -INF , !P2 ;  /* 0xff800000440b7808 */ /* 0x002fe40005000000 */
[-C--:B------:R-:W-:Y:S02]  /*1b250*/  ISETP.GT.AND P2, PT, R245, R202.reuse, PT ;  /* 0x000000caf500720c */ /* 0x080fe40003f44270 */
[----:B------:R-:W-:Y:S02]  /*1b260*/  FSEL R160, R11, -INF , !P5 ;  /* 0xff8000000ba07808 */ /* 0x000fe40006800000 */
[----:B------:R-:W-:Y:S03]  /*1b270*/  FSEL R9, R9, -INF , !P2 ;  /* 0xff80000009097808 */ /* 0x000fe60005000000 */
[----:B------:R-:W-:Y:S01]  /*1b280*/  MUFU.TANH R101, R50 ;  /* 0x0000003200657308 */ /* 0x000fe20000002400 */
[----:B------:R-:W-:Y:S02]  /*1b290*/  ISETP.GT.AND P2, PT, R248, R202, PT ;  /* 0x000000caf800720c */ /* 0x000fe40003f44270 */
[----:B------:R-:W-:Y:S02]  /*1b2a0*/  ISETP.GE.AND P5, PT, R213, R250, PT ;  /* 0x000000fad500720c */ /* 0x000fe40003fa6270 */
[----:B---3--:R-:W-:Y:S02]  /*1b2b0*/  FSEL R2, R2, -INF , !P2 ;  /* 0xff80000002027808 */ /* 0x008fe40005000000 */
[----:B------:R-:W-:Y:S03]  /*1b2c0*/  ISETP.GT.AND P2, PT, R245, R213, PT ;  /* 0x000000d5f500720c */ /* 0x000fe60003f44270 */
        /* <DEDUP_REMOVED lines=29> */
[----:B--2---:R-:W-:Y:S01]  /*1b4a0*/  FFMA.FTZ R214, R0, R7, R218 ;  /* 0x0000000700d67223 */ /* 0x004fe200000100da */
[----:B------:R-:W-:Y:S02]  /*1b4b0*/  P2R R0, PR, RZ, 0x40 ;  /* 0x00000040ff007803 */ /* 0x000fe40000000000 */
[----:B------:R-:W-:Y:S02]  /*1b4c0*/  ISETP.GT.AND P6, PT, R249, R202, PT ;  /* 0x000000caf900720c */ /* 0x000fe40003fc4270 */
[----:B------:R-:W-:Y:S02]  /*1b4d0*/  FSEL R7, R85, -INF , !P0 ;  /* 0xff80000055077808 */ /* 0x000fe40004000000 */
[----:B------:R-:W-:Y:S02]  /*1b4e0*/  FSEL R6, R6, -INF , !P6 ;  /* 0xff80000006067808 */ /* 0x000fe40007000000 */
[----:B------:R-:W-:Y:S01]  /*1b4f0*/  MUFU.TANH R85, R22 ;  /* 0x0000001600557308 */ /* 0x000fe20000002400 */
[----:B------:R-:W-:Y:S02]  /*1b500*/  ISETP.NE.AND P6, PT, R0, RZ, PT ;  /* 0x000000ff0000720c */ /* 0x000fe40003fc5270 */
[----:B------:R-:W-:Y:S02]  /*1b510*/  ISETP.GT.AND P0, PT, R248, R134, PT ;  /* 0x00000086f800720c */ /* 0x000fe40003f04270 */
[----:B------:R-:W-:Y:S02]  /*1b520*/  FSEL R25, R7, -INF , !P6 ;  /* 0xff80000007197808 */ /* 0x000fe40007000000 */
[-C--:B------:R-:W-:Y:S03]  /*1b530*/  ISETP.GT.AND P6, PT, R245, R206.reuse, PT ;  /* 0x000000cef500720c */ /* 0x080fe60003fc4270 */
[----:B------:R-:W1:Y:S01]  /*1b540*/  MUFU.TANH R0, R15 ;  /* 0x0000000f00007308 */ /* 0x000e620000002400 */
[----:B------:R-:W-:Y:S01]  /*1b550*/  FSEL R7, R69, -INF , !P2 ;  /* 0xff80000045077808 */ /* 0x000fe20005000000 */
[----:B------:R-:W-:Y:S01]  /*1b560*/  IMAD.MOV.U32 R69, RZ, RZ, R225 ;  /* 0x000000ffff457224 */ /* 0x000fe200078e00e1 */
[----:B------:R-:W-:Y:S02]  /*1b570*/  FSEL R10, R10, -INF , !P0 ;  /* 0xff8000000a0a7808 */ /* 0x000fe40004000000 */
[----:B------:R-:W-:Y:S02]  /*1b580*/  ISETP.GT.AND P2, PT, R248, R206, PT ;  /* 0x000000cef800720c */ /* 0x000fe40003f44270 */
[----:B------:R-:W-:Y:S03]  /*1b590*/  ISETP.GE.AND P0, PT, R202, R247, PT ;  /* 0x000000f7ca00720c */ /* 0x000fe60003f06270 */
[----:B------:R2:W3:Y:S01]  /*1b5a0*/  MUFU.TANH R22, R23 ;  /* 0x0000001700167308 */ /* 0x0004e20000002400 */
[----:B------:R-:W-:Y:S02]  /*1b5b0*/  FSEL R8, R8, -INF , !P6 ;  /* 0xff80000008087808 */ /* 0x000fe40007000000 */
[-C--:B------:R-:W-:Y:S02]  /*1b5c0*/  ISETP.GE.AND P6, PT, R202, R250.reuse, PT ;  /* 0x000000faca00720c */ /* 0x080fe40003fc6270 */
[----:B------:R-:W-:Y:S02]  /*1b5d0*/  FSEL R24, R6, -INF , !P0 ;  /* 0xff80000006187808 */ /* 0x000fe40004000000 */
[-C--:B------:R-:W-:Y:S03]  /*1b5e0*/  ISETP.GT.AND P0, PT, R248, R213.reuse, PT ;  /* 0x000000d5f800720c */ /* 0x080fe60003f04270 */
[----:B------:R-:W-:Y:S01]  /*1b5f0*/  MUFU.TANH R118, R118 ;  /* 0x0000007600767308 */ /* 0x000fe20000002400 */
[----:B------:R-:W-:Y:S02]  /*1b600*/  FSEL R18, R9, -INF , !P6 ;  /* 0xff80000009127808 */ /* 0x000fe40007000000 */
[----:B-1----:R-:W-:Y:S02]  /*1b610*/  FSEL R0, R0, -INF , !P2 ;  /* 0xff80000000007808 */ /* 0x002fe40005000000 */
[----:B------:R-:W-:Y:S02]  /*1b620*/  ISETP.GT.AND P2, PT, R249, R213, PT ;  /* 0x000000d5f900720c */ /* 0x000fe40003f44270 */
[----:B------:R-:W-:Y:S03]  /*1b630*/  FSEL R6, R14, -INF , !P0 ;  /* 0xff8000000e067808 */ /* 0x000fe60004000000 */
[----:B------:R-:W-:Y:S01]  /*1b640*/  MUFU.TANH R122, R122 ;  /* 0x0000007a007a7308 */ /* 0x000fe20000002400 */
[----:B------:R-:W-:Y:S02]  /*1b650*/  FSEL R9, R13, -INF , !P2 ;  /* 0xff8000000d097808 */ /* 0x000fe40005000000 */
[----:B------:R-:W-:Y:S02]  /*1b660*/  ISETP.GE.AND P2, PT, R206, R250, PT ;  /* 0x000000face00720c */ /* 0x000fe40003f46270 */
[-C--:B------:R-:W-:Y:S02]  /*1b670*/  ISETP.GE.AND P0, PT, R202, R251.reuse, PT ;  /* 0x000000fbca00720c */ /* 0x080fe40003f06270 */
[----:B------:R-:W-:Y:S03]  /*1b680*/  ISETP.GE.AND P6, PT, R213, R251, PT ;  /* 0x000000fbd500720c */ /* 0x000fe60003fc6270 */
[----:B------:R-:W-:Y:S01]  /*1b690*/  MUFU.TANH R121, R121 ;  /* 0x0000007900797308 */ /* 0x000fe20000002400 */
[----:B------:R-:W-:Y:S02]  /*1b6a0*/  FSEL R13, R8, -INF , !P2 ;  /* 0xff800000080d7808 */ /* 0x000fe40005000000 */
[----:B------:R-:W-:Y:S02]  /*1b6b0*/  FSEL R19, R2, -INF , !P0 ;  /* 0xff80000002137808 */ /* 0x000fe40004000000 */
[C---:B------:R-:W-:Y:S02]  /*1b6c0*/  ISETP.GT.AND P2, PT, R249.reuse, R212, PT ;  /* 0x000000d4f900720c */ /* 0x040fe40003f44270 */
[----:B------:R-:W-:Y:S03]  /*1b6d0*/  ISETP.GT.AND P0, PT, R249, R206, PT ;  /* 0x000000cef900720c */ /* 0x000fe60003f04270 */
[----:B------:R-:W-:Y:S01]  /*1b6e0*/  MUFU.TANH R120, R120 ;  /* 0x0000007800787308 */ /* 0x000fe20000002400 */
[----:B------:R-:W-:Y:S02]  /*1b6f0*/  FSEL R15, R6, -INF , !P6 ;  /* 0xff800000060f7808 */ /* 0x000fe40007000000 */
[----:B------:R-:W-:Y:S02]  /*1b700*/  FSEL R6, R85, -INF , !P2 ;  /* 0xff80000055067808 */ /* 0x000fe40005000000 */
[----:B------:R-:W-:Y:S02]  /*1b710*/  FSEL R2, R12, -INF , !P0 ;  /* 0xff8000000c027808 */ /* 0x000fe40004000000 */
[----:B------:R-:W-:Y:S03]  /*1b720*/  ISETP.GT.AND P2, PT, R245, R201, PT ;  /* 0x000000c9f500720c */ /* 0x000fe60003f44270 */
[----:B------:R-:W-:Y:S01]  /*1b730*/  MUFU.TANH R131, R131 ;  /* 0x0000008300837308 */ /* 0x000fe20000002400 */
[----:B------:R-:W-:Y:S02]  /*1b740*/  ISETP.GE.AND P0, PT, R206, R251, PT ;  /* 0x000000fbce00720c */ /* 0x000fe40003f06270 */
[----:B------:R-:W-:Y:S02]  /*1b750*/  ISETP.GT.AND P6, PT, R249, R201, PT ;  /* 0x000000c9f900720c */ /* 0x000fe40003fc4270 */
[----:B------:R-:W-:Y:S02]  /*1b760*/  FSEL R202, R10, -INF , !P1 ;  /* 0xff8000000aca7808 */ /* 0x000fe40004800000 */
[----:B------:R-:W-:Y:S02]  /*1b770*/  FSEL R14, R7, -INF , !P5 ;  /* 0xff800000070e7808 */ /* 0x000fe40006800000 */
[-C--:B------:R-:W-:Y:S02]  /*1b780*/  ISETP.GE.AND P5, PT, R206, R247.reuse, PT ;  /* 0x000000f7ce00720c */ /* 0x080fe40003fa6270 */
[----:B------:R-:W-:Y:S02]  /*1b790*/  FSEL R7, R81, -INF , !P2 ;  /* 0xff80000051077808 */ /* 0x000fe40005000000 */
[----:B------:R-:W-:Y:S02]  /*1b7a0*/  ISETP.GE.AND P1, PT, R213, R247, PT ;  /* 0x000000f7d500720c */ /* 0x000fe40003f26270 */
[----:B--2---:R-:W-:Y:S02]  /*1b7b0*/  FSEL R23, R0, -INF , !P0 ;  /* 0xff80000000177808 */ /* 0x004fe40004000000 */
[----:B------:R-:W-:Y:S02]  /*1b7c0*/  ISETP.GT.AND P2, PT, R248, R201, PT ;  /* 0x000000c9f800720c */ /* 0x000fe40003f44270 */
[----:B---3--:R-:W-:Y:S02]  /*1b7d0*/  FSEL R0, R22, -INF , !P6 ;  /* 0xff80000016007808 */ /* 0x008fe40007000000 */
[-C--:B------:R-:W-:Y:S02]  /*1b7e0*/  ISETP.GT.AND P6, PT, R248, R212.reuse, PT ;  /* 0x000000d4f800720c */ /* 0x080fe40003fc4270 */
[----:B------:R-:W-:Y:S02]  /*1b7f0*/  FSEL R85, R9, -INF , !P1 ;  /* 0xff80000009557808 */ /* 0x000fe40004800000 */
[----:B------:R-:W-:Y:S02]  /*1b800*/  FSEL R22, R2, -INF , !P5 ;  /* 0xff80000002167808 */ /* 0x000fe40006800000 */
[----:B------:R-:W-:Y:S02]  /*1b810*/  FSEL R2, R26, -INF , !P2 ;  /* 0xff8000001a027808 */ /* 0x000fe40005000000 */
[----:B------:R-:W-:Y:S01]  /*1b820*/  ISETP.GE.AND P1, PT, R212, R247, PT ;  /* 0x000000f7d400720c */ /* 0x000fe20003f26270 */
[----:B------:R1:W2:Y:S01]  /*1b830*/  MUFU.TANH R26, R66 ;  /* 0x00000042001a7308 */ /* 0x0002a20000002400 */
[----:B------:R-:W-:Y:S02]  /*1b840*/  ISETP.GT.AND P2, PT, R245, R211, PT ;  /* 0x000000d3f500720c */ /* 0x000fe40003f44270 */
[----:B------:R-:W-:Y:S02]  /*1b850*/  FSEL R11, R96, -INF , !P6 ;  /* 0xff800000600b7808 */ /* 0x000fe40007000000 */
[----:B------:R-:W-:Y:S02]  /*1b860*/  ISETP.GE.AND P6, PT, R201, R247, PT ;  /* 0x000000f7c900720c */ /* 0x000fe40003fc6270 */
[----:B------:R-:W-:Y:S02]  /*1b870*/  FSEL R60, R6, -INF , !P1 ;  /* 0xff800000063c7808 */ /* 0x000fe40004800000 */
[C---:B------:R-:W-:Y:S02]  /*1b880*/  ISETP.GT.AND P0, PT, R245.reuse, R212, PT ;  /* 0x000000d4f500720c */ /* 0x040fe40003f04270 */
[-C--:B------:R-:W-:Y:S02]  /*1b890*/  ISETP.GT.AND P1, PT, R245, R205.reuse, PT ;  /* 0x000000cdf500720c */ /* 0x080fe40003f24270 */
[----:B------:R-:W-:Y:S02]  /*1b8a0*/  FSEL R8, R97, -INF , !P2 ;  /* 0xff80000061087808 */ /* 0x000fe40005000000 */
[----:B------:R-:W-:Y:S02]  /*1b8b0*/  ISETP.GT.AND P2, PT, R248, R205, PT ;  /* 0x000000cdf800720c */ /* 0x000fe40003f44270 */
[----:B------:R-:W-:Y:S02]  /*1b8c0*/  FSEL R61, R0, -INF , !P6 ;  /* 0xff800000003d7808 */ /* 0x000fe40007000000 */
[----:B------:R-:W-:Y:S02]  /*1b8d0*/  ISETP.GT.AND P6, PT, R248, R211, PT ;  /* 0x000000d3f800720c */ /* 0x000fe40003fc4270 */
[----:B------:R-:W-:Y:S02]  /*1b8e0*/  FSEL R10, R84, -INF , !P0 ;  /* 0xff800000540a7808 */ /* 0x000fe40004000000 */
[----:B------:R-:W-:Y:S01]  /*1b8f0*/  FSEL R9, R29, -INF , !P1 ;  /* 0xff8000001d097808 */ /* 0x000fe20004800000 */
[----:B------:R-:W-:Y:S01]  /*1b900*/  IMAD.MOV.U32 R29, RZ, RZ, R113 ;  /* 0x000000ffff1d7224 */ /* 0x000fe200078e0071 */
[C---:B------:R-:W-:Y:S02]  /*1b910*/  ISETP.GE.AND P0, PT, R212.reuse, R251, PT ;  /* 0x000000fbd400720c */ /* 0x040fe40003f06270 */
[-C--:B------:R-:W-:Y:S02]  /*1b920*/  ISETP.GE.AND P1, PT, R201, R250.reuse, PT ;  /* 0x000000fac900720c */ /* 0x080fe40003f26270 */
[----:B------:R-:W-:Y:S01]  /*1b930*/  FSEL R0, R31, -INF , !P2 ;  /* 0xff8000001f007808 */ /* 0x000fe20005000000 */
[----:B------:R-:W-:Y:S01]  /*1b940*/  IMAD.MOV.U32 R31, RZ, RZ, R129 ;  /* 0x000000ffff1f7224 */ /* 0x000fe200078e0081 */
[-C--:B------:R-:W-:Y:S02]  /*1b950*/  ISETP.GE.AND P5, PT, R212, R250.reuse, PT ;  /* 0x000000fad400720c */ /* 0x080fe40003fa6270 */
[----:B------:R-:W-:Y:S02]  /*1b960*/  ISETP.GT.AND P2, PT, R249, R211, PT ;  /* 0x000000d3f900720c */ /* 0x000fe40003f44270 */
[----:B------:R-:W-:Y:S02]  /*1b970*/  FSEL R6, R30, -INF , !P6 ;  /* 0xff8000001e067808 */ /* 0x000fe40007000000 */
[-C--:B------:R-:W-:Y:S02]  /*1b980*/  ISETP.GE.AND P6, PT, R201, R251.reuse, PT ;  /* 0x000000fbc900720c */ /* 0x080fe40003fc6270 */
[----:B------:R-:W-:Y:S02]  /*1b990*/  FSEL R96, R11, -INF , !P0 ;  /* 0xff8000000b607808 */ /* 0x000fe40004000000 */
[----:B------:R-:W-:Y:S02]  /*1b9a0*/  FSEL R44, R10, -INF , !P5 ;  /* 0xff8000000a2c7808 */ /* 0x000fe40006800000 */
[----:B------:R-:W-:Y:S02]  /*1b9b0*/  FSEL R51, R7, -INF , !P1 ;  /* 0xff80000007337808 */ /* 0x000fe40004800000 */
[C---:B------:R-:W-:Y:S02]  /*1b9c0*/  ISETP.GE.AND P1, PT, R211.reuse, R251, PT ;  /* 0x000000fbd300720c */ /* 0x040fe40003f26270 */
[C---:B------:R-:W-:Y:S02]  /*1b9d0*/  ISETP.GE.AND P0, PT, R211.reuse, R247, PT ;  /* 0x000000f7d300720c */ /* 0x040fe40003f06270 */
[----:B------:R-:W-:Y:S01]  /*1b9e0*/  FSEL R10, R34, -INF , !P2 ;  /* 0xff800000220a7808 */ /* 0x000fe20005000000 */
[----:B------:R-:W-:Y:S01]  /*1b9f0*/  IMAD.MOV.U32 R34, RZ, RZ, R128 ;  /* 0x000000ffff227224 */ /* 0x000fe200078e0080 */
[-C--:B------:R-:W-:Y:S01]  /*1ba00*/  ISETP.GE.AND P5, PT, R211, R250.reuse, PT ;  /* 0x000000fad300720c */ /* 0x080fe20003fa6270 */
[----:B------:R-:W-:Y:S01]  /*1ba10*/  IMAD.MOV.U32 R211, RZ, RZ, R116 ;  /* 0x000000ffffd37224 */ /* 0x000fe200078e0074 */
[----:B------:R-:W-:Y:S02]  /*1ba20*/  ISETP.GE.AND P2, PT, R205, R250, PT ;  /* 0x000000facd00720c */ /* 0x000fe40003f46270 */
[----:B------:R-:W-:Y:S02]  /*1ba30*/  FSEL R116, R2, -INF , !P6 ;  /* 0xff80000002747808 */ /* 0x000fe40007000000 */
[----:B------:R-:W-:Y:S02]  /*1ba40*/  ISETP.GT.AND P6, PT, R249, R205, PT ;  /* 0x000000cdf900720c */ /* 0x000fe40003fc4270 */
[----:B------:R-:W-:Y:S02]  /*1ba50*/  FSEL R55, R9, -INF , !P2 ;  /* 0xff80000009377808 */ /* 0x000fe40005000000 */
[----:B------:R-:W-:Y:S02]  /*1ba60*/  ISETP.GT.AND P2, PT, R249, R210, PT ;  /* 0x000000d2f900720c */ /* 0x000fe40003f44270 */
[----:B------:R-:W-:Y:S01]  /*1ba70*/  FSEL R7, R35, -INF , !P6 ;  /* 0xff80000023077808 */ /* 0x000fe20007000000 */
[----:B------:R-:W-:Y:S01]  /*1ba80*/  IMAD.MOV.U32 R35, RZ, RZ, R112 ;  /* 0x000000ffff237224 */ /* 0x000fe200078e0070 */
[----:B------:R-:W-:Y:S02]  /*1ba90*/  FSEL R112, R6, -INF , !P1 ;  /* 0xff80000006707808 */ /* 0x000fe40004800000 */
[----:B------:R-:W-:Y:S02]  /*1baa0*/  FSEL R6, R38, -INF , !P2 ;  /* 0xff80000026067808 */ /* 0x000fe40005000000 */
[-C--:B------:R-:W-:Y:S02]  /*1bab0*/  ISETP.GT.AND P2, PT, R245, R200.reuse, PT ;  /* 0x000000c8f500720c */ /* 0x080fe40003f44270 */
[----:B------:R-:W-:Y:S02]  /*1bac0*/  FSEL R201, R10, -INF , !P0 ;  /* 0xff8000000ac97808 */ /* 0x000fe40004000000 */
[----:B------:R-:W-:Y:S02]  /*1bad0*/  FSEL R10, R41, -INF , !P2 ;  /* 0xff800000290a7808 */ /* 0x000fe40005000000 */
[----:B------:R-:W-:Y:S02]  /*1bae0*/  ISETP.GE.AND P6, PT, R205, R251, PT ;  /* 0x000000fbcd00720c */ /* 0x000fe40003fc6270 */
[-C--:B------:R-:W-:Y:S02]  /*1baf0*/  ISETP.GT.AND P2, PT, R248, R200.reuse, PT ;  /* 0x000000c8f800720c */ /* 0x080fe40003f44270 */
[----:B------:R-:W-:Y:S02]  /*1bb00*/  FSEL R113, R0, -INF , !P6 ;  /* 0xff80000000717808 */ /* 0x000fe40007000000 */
[----:B------:R-:W-:Y:S02]  /*1bb10*/  FSEL R0, R43, -INF , !P2 ;  /* 0xff8000002b007808 */ /* 0x000fe40005000000 */
[----:B------:R-:W-:Y:S02]  /*1bb20*/  ISETP.GE.AND P0, PT, R210, R247, PT ;  /* 0x000000f7d200720c */ /* 0x000fe40003f06270 */
[----:B------:R-:W-:Y:S02]  /*1bb30*/  ISETP.GT.AND P1, PT, R249, R200, PT ;  /* 0x000000c8f900720c */ /* 0x000fe40003f24270 */
[----:B------:R-:W-:Y:S02]  /*1bb40*/  ISETP.GT.AND P2, PT, R245, R209, PT ;  /* 0x000000d1f500720c */ /* 0x000fe40003f44270 */
[----:B------:R-:W-:Y:S02]  /*1bb50*/  FSEL R50, R8, -INF , !P5 ;  /* 0xff80000008327808 */ /* 0x000fe40006800000 */
[----:B------:R-:W-:Y:S02]  /*1bb60*/  FSEL R140, R6, -INF , !P0 ;  /* 0xff800000068c7808 */ /* 0x000fe40004000000 */
[----:B------:R-:W-:Y:S02]  /*1bb70*/  FSEL R6, R100, -INF , !P2 ;  /* 0xff80000064067808 */ /* 0x000fe40005000000 */
[-C--:B------:R-:W-:Y:S02]  /*1bb80*/  ISETP.GE.AND P5, PT, R205, R247.reuse, PT ;  /* 0x000000f7cd00720c */ /* 0x080fe40003fa6270 */
[----:B------:R-:W-:Y:S02]  /*1bb90*/  FSEL R2, R39, -INF , !P1 ;  /* 0xff80000027027808 */ /* 0x000fe40004800000 */
[----:B------:R-:W-:Y:S02]  /*1bba0*/  ISETP.GT.AND P0, PT, R245, R204, PT ;  /* 0x000000ccf500720c */ /* 0x000fe40003f04270 */
[C---:B------:R-:W-:Y:S02]  /*1bbb0*/  ISETP.GT.AND P1, PT, R248.reuse, R210, PT ;  /* 0x000000d2f800720c */ /* 0x040fe40003f24270 */
[----:B------:R-:W-:Y:S02]  /*1bbc0*/  ISETP.GT.AND P2, PT, R248, R204, PT ;  /* 0x000000ccf800720c */ /* 0x000fe40003f44270 */
[----:B-1----:R-:W-:Y:S02]  /*1bbd0*/  FSEL R66, R7, -INF , !P5 ;  /* 0xff80000007427808 */ /* 0x002fe40006800000 */
[----:B------:R-:W-:Y:S02]  /*1bbe0*/  FSEL R9, R45, -INF , !P0 ;  /* 0xff8000002d097808 */ /* 0x000fe40004000000 */
[----:B------:R-:W-:Y:S02]  /*1bbf0*/  FSEL R12, R42, -INF , !P1 ;  /* 0xff8000002a0c7808 */ /* 0x000fe40004800000 */
[C---:B------:R-:W-:Y:S02]  /*1bc00*/  ISETP.GE.AND P0, PT, R200.reuse, R250, PT ;  /* 0x000000fac800720c */ /* 0x040fe40003f06270 */
[----:B------:R-:W-:Y:S02]  /*1bc10*/  FSEL R7, R47, -INF , !P2 ;  /* 0xff8000002f077808 */ /* 0x000fe40005000000 */
[----:B------:R-:W-:Y:S02]  /*1bc20*/  ISETP.GT.AND P6, PT, R245, R210, PT ;  /* 0x000000d2f500720c */ /* 0x000fe40003fc4270 */
[----:B------:R-:W-:Y:S02]  /*1bc30*/  ISETP.GE.AND P1, PT, R200, R247, PT ;  /* 0x000000f7c800720c */ /* 0x000fe40003f26270 */
[-C--:B------:R-:W-:Y:S02]  /*1bc40*/  ISETP.GT.AND P2, PT, R249, R209.reuse, PT ;  /* 0x000000d1f900720c */ /* 0x080fe40003f44270 */
[----:B------:R-:W-:Y:S02]  /*1bc50*/  FSEL R129, R10, -INF , !P0 ;  /* 0xff8000000a817808 */ /* 0x000fe40004000000 */
[----:B------:R-:W-:Y:S02]  /*1bc60*/  FSEL R11, R40, -INF , !P6 ;  /* 0xff800000280b7808 */ /* 0x000fe40007000000 */
[----:B------:R-:W-:Y:S01]  /*1bc70*/  FSEL R10, R101, -INF , !P2 ;  /* 0xff800000650a7808 */ /* 0x000fe20005000000 */
[----:B------:R-:W-:Y:S01]  /*1bc80*/  LDSM.16.MT88.4 R40, [R233+0x8000] ;  /* 0x00800000e928783b */ /* 0x000fe20000004200 */
[-C--:B------:R-:W-:Y:S02]  /*1bc90*/  ISETP.GE.AND P5, PT, R210, R250.reuse, PT ;  /* 0x000000fad200720c */ /* 0x080fe40003fa6270 */
[----:B------:R-:W-:Y:S02]  /*1bca0*/  FSEL R145, R2, -INF , !P1 ;  /* 0xff80000002917808 */ /* 0x000fe40004800000 */
[----:B------:R-:W-:Y:S02]  /*1bcb0*/  ISETP.GT.AND P1, PT, R248, R209, PT ;  /* 0x000000d1f800720c */ /* 0x000fe40003f24270 */
[-C--:B------:R-:W-:Y:S02]  /*1bcc0*/  ISETP.GE.AND P2, PT, R204, R250.reuse, PT ;  /* 0x000000facc00720c */ /* 0x080fe40003f46270 */
[----:B------:R-:W-:Y:S02]  /*1bcd0*/  FSEL R134, R11, -INF , !P5 ;  /* 0xff8000000b867808 */ /* 0x000fe40006800000 */
[----:B------:R-:W-:Y:S02]  /*1bce0*/  FSEL R8, R46, -INF , !P1 ;  /* 0xff8000002e087808 */ /* 0x000fe40004800000 */
[----:B------:R-:W-:Y:S02]  /*1bcf0*/  FSEL R117, R9, -INF , !P2 ;  /* 0xff80000009757808 */ /* 0x000fe40005000000 */
[----:B------:R-:W-:Y:S02]  /*1bd00*/  ISETP.GE.AND P5, PT, R209, R250, PT ;  /* 0x000000fad100720c */ /* 0x000fe40003fa6270 */
[-C--:B------:R-:W-:Y:S02]  /*1bd10*/  ISETP.GE.AND P1, PT, R200, R251.reuse, PT ;  /* 0x000000fbc800720c */ /* 0x080fe40003f26270 */
[----:B------:R-:W-:Y:S02]  /*1bd20*/  ISETP.GT.AND P2, PT, R249, R208, PT ;  /* 0x000000d0f900720c */ /* 0x000fe40003f44270 */
[----:B------:R-:W-:Y:S02]  /*1bd30*/  FSEL R128, R6, -INF , !P5 ;  /* 0xff80000006807808 */ /* 0x000fe40006800000 */
[----:B------:R-:W-:Y:S02]  /*1bd40*/  FSEL R148, R0, -INF , !P1 ;  /* 0xff80000000947808 */ /* 0x000fe40004800000 */
[-C--:B------:R-:W-:Y:S02]  /*1bd50*/  ISETP.GE.AND P6, PT, R210, R251.reuse, PT ;  /* 0x000000fbd200720c */ /* 0x080fe40003fc6270 */
[----:B------:R-:W-:Y:S02]  /*1bd60*/  ISETP.GE.AND P0, PT, R209, R251, PT ;  /* 0x000000fbd100720c */ /* 0x000fe40003f06270 */
[----:B------:R-:W-:Y:S01]  /*1bd70*/  FSEL R6, R136, -INF , !P2 ;  /* 0xff80000088067808 */ /* 0x000fe20005000000 */
[----:B------:R-:W-:Y:S01]  /*1bd80*/  VIADD R136, R232, 0x8040 ;  /* 0x00008040e8887836 */ /* 0x000fe20000000000 */
[----:B------:R-:W-:Y:S02]  /*1bd90*/  ISETP.GT.AND P2, PT, R245, R135, PT ;  /* 0x00000087f500720c */ /* 0x000fe40003f44270 */
[----:B------:R-:W-:Y:S02]  /*1bda0*/  ISETP.GT.AND P1, PT, R249, R204, PT ;  /* 0x000000ccf900720c */ /* 0x000fe40003f24270 */
[----:B------:R-:W-:Y:S02]  /*1bdb0*/  FSEL R200, R12, -INF , !P6 ;  /* 0xff8000000cc87808 */ /* 0x000fe40007000000 */
[----:B------:R-:W-:Y:S01]  /*1bdc0*/  FSEL R144, R8, -INF , !P0 ;  /* 0xff80000008907808 */ /* 0x000fe20004000000 */
[----:B------:R-:W1:Y:S01]  /*1bdd0*/  MUFU.TANH R12, R90 ;  /* 0x0000005a000c7308 */ /* 0x000e620000002400 */
[----:B------:R-:W-:Y:S02]  /*1bde0*/  FSEL R9, R57, -INF , !P2 ;  /* 0xff80000039097808 */ /* 0x000fe40005000000 */
[----:B------:R-:W-:Y:S02]  /*1bdf0*/  FSEL R2, R68, -INF , !P1 ;  /* 0xff80000044027808 */ /* 0x000fe40004800000 */
[-C--:B------:R-:W-:Y:S02]  /*1be00*/  ISETP.GE.AND P6, PT, R209, R247.reuse, PT ;  /* 0x000000f7d100720c */ /* 0x080fe40003fc6270 */
[----:B------:R-:W-:Y:S02]  /*1be10*/  ISETP.GE.AND P5, PT, R204, R247, PT ;  /* 0x000000f7cc00720c */ /* 0x000fe40003fa6270 */
[-C--:B------:R-:W-:Y:S02]  /*1be20*/  ISETP.GT.AND P0, PT, R249, R135.reuse, PT ;  /* 0x00000087f900720c */ /* 0x080fe40003f04270 */
[----:B------:R-:W-:Y:S02]  /*1be30*/  ISETP.GT.AND P2, PT, R248, R135, PT ;  /* 0x00000087f800720c */ /* 0x000fe40003f44270 */
[----:B------:R-:W-:Y:S02]  /*1be40*/  ISETP.GE.AND P1, PT, R204, R251, PT ;  /* 0x000000fbcc00720c */ /* 0x000fe40003f26270 */
[----:B------:R-:W-:Y:S02]  /*1be50*/  FSEL R0, R54, -INF , !P0 ;  /* 0xff80000036007808 */ /* 0x000fe40004000000 */
[----:B------:R-:W-:Y:S02]  /*1be60*/  FSEL R204, R10, -INF , !P6 ;  /* 0xff8000000acc7808 */ /* 0x000fe40007000000 */
[----:B------:R-:W-:Y:S02]  /*1be70*/  FSEL R137, R2, -INF , !P5 ;  /* 0xff80000002897808 */ /* 0x000fe40006800000 */
[----:B------:R-:W-:Y:S02]  /*1be80*/  FSEL R2, R59, -INF , !P2 ;  /* 0xff8000003b027808 */ /* 0x000fe40005000000 */
[----:B------:R-:W-:Y:S02]  /*1be90*/  ISETP.GT.AND P0, PT, R248, R208, PT ;  /* 0x000000d0f800720c */ /* 0x000fe40003f04270 */
[----:B------:R-:W-:Y:S02]  /*1bea0*/  ISETP.GE.AND P6, PT, R208, R247, PT ;  /* 0x000000f7d000720c */ /* 0x000fe40003fc6270 */
[----:B------:R-:W-:Y:S02]  /*1beb0*/  ISETP.GT.AND P2, PT, R245, R207, PT ;  /* 0x000000cff500720c */ /* 0x000fe40003f44270 */
[----:B------:R-:W-:Y:S02]  /*1bec0*/  FSEL R11, R58, -INF , !P0 ;  /* 0xff8000003a0b7808 */ /* 0x000fe40004000000 */
[----:B------:R-:W-:Y:S02]  /*1bed0*/  FSEL R141, R7, -INF , !P1 ;  /* 0xff800000078d7808 */ /* 0x000fe40004800000 */
[----:B------:R-:W-:Y:S02]  /*1bee0*/  FSEL R157, R6, -INF , !P6 ;  /* 0xff800000069d7808 */ /* 0x000fe40007000000 */
[----:B------:R-:W-:Y:S02]  /*1bef0*/  ISETP.GE.AND P0, PT, R135, R247, PT ;  /* 0x000000f78700720c */ /* 0x000fe40003f06270 */
[-C--:B------:R-:W-:Y:S02]  /*1bf00*/  ISETP.GT.AND P6, PT, R245, R203.reuse, PT ;  /* 0x000000cbf500720c */ /* 0x080fe40003fc4270 */
[----:B------:R-:W-:Y:S02]  /*1bf10*/  FSEL R7, R28, -INF , !P2 ;  /* 0xff8000001c077808 */ /* 0x000fe40005000000 */
[----:B------:R-:W-:Y:S02]  /*1bf20*/  ISETP.GT.AND P2, PT, R248, R203, PT ;  /* 0x000000cbf800720c */ /* 0x000fe40003f44270 */
[----:B------:R-:W-:Y:S02]  /*1bf30*/  FSEL R8, R27, -INF , !P6 ;  /* 0xff8000001b087808 */ /* 0x000fe40007000000 */
[----:B------:R-:W-:Y:S02]  /*1bf40*/  FSEL R161, R0, -INF , !P0 ;  /* 0xff80000000a17808 */ /* 0x000fe40004000000 */
[----:B------:R-:W-:Y:S02]  /*1bf50*/  ISETP.GE.AND P6, PT, R135, R250, PT ;  /* 0x000000fa8700720c */ /* 0x000fe40003fc6270 */
[----:B------:R-:W-:Y:S02]  /*1bf60*/  FSEL R0, R63, -INF , !P2 ;  /* 0xff8000003f007808 */ /* 0x000fe40005000000 */
[-C--:B------:R-:W-:Y:S02]  /*1bf70*/  ISETP.GT.AND P0, PT, R248, R207.reuse, PT ;  /* 0x000000cff800720c */ /* 0x080fe40003f04270 */
[----:B------:R-:W-:Y:S02]  /*1bf80*/  ISETP.GT.AND P2, PT, R249, R207, PT ;  /* 0x000000cff900720c */ /* 0x000fe40003f44270 */
[----:B------:R-:W-:Y:S02]  /*1bf90*/  FSEL R152, R9, -INF , !P6 ;  /* 0xff80000009987808 */ /* 0x000fe40007000000 */
[----:B------:R-:W-:Y:S02]  /*1bfa0*/  FSEL R6, R62, -INF , !P0 ;  /* 0xff8000003e067808 */ /* 0x000fe40004000000 */
[----:B--2---:R-:W-:Y:S02]  /*1bfb0*/  FSEL R9, R26, -INF , !P2 ;  /* 0xff8000001a097808 */ /* 0x004fe40005000000 */
[----:B------:R-:W-:Y:S02]  /*1bfc0*/  ISETP.GT.AND P1, PT, R245, R208, PT ;  /* 0x000000d0f500720c */ /* 0x000fe40003f24270 */
[-C--:B------:R-:W-:Y:S02]  /*1bfd0*/  ISETP.GE.AND P0, PT, R135, R251.reuse, PT ;  /* 0x000000fb8700720c */ /* 0x080fe40003f06270 */
[-C--:B------:R-:W-:Y:S02]  /*1bfe0*/  ISETP.GE.AND P2, PT, R203, R250.reuse, PT ;  /* 0x000000facb00720c */ /* 0x080fe40003f46270 */
[----:B------:R-:W-:Y:S02]  /*1bff0*/  FSEL R10, R56, -INF , !P1 ;  /* 0xff800000380a7808 */ /* 0x000fe40004800000 */
[----:B------:R-:W-:Y:S02]  /*1c000*/  FSEL R165, R2, -INF , !P0 ;  /* 0xff80000002a57808 */ /* 0x000fe40004000000 */
[----:B------:R-:W-:Y:S02]  /*1c010*/  ISETP.GE.AND P6, PT, R207, R251, PT ;  /* 0x000000fbcf00720c */ /* 0x000fe40003fc6270 */
[----:B------:R-:W-:Y:S02]  /*1c020*/  FSEL R149, R8, -INF , !P2 ;  /* 0xff80000008957808 */ /* 0x000fe40005000000 */
[----:B------:R-:W-:Y:S02]  /*1c030*/  ISETP.GE.AND P5, PT, R208, R250, PT ;  /* 0x000000fad000720c */ /* 0x000fe40003fa6270 */
[C---:B------:R-:W-:Y:S02]  /*1c040*/  ISETP.GT.AND P0, PT, R249.reuse, R203, PT ;  /* 0x000000cbf900720c */ /* 0x040fe40003f04270 */
[----:B------:R-:W-:Y:S02]  /*1c050*/  ISETP.GT.AND P2, PT, R249, R226, PT ;  /* 0x000000e2f900720c */ /* 0x000fe40003f44270 */
[----:B------:R-:W-:Y:S02]  /*1c060*/  FSEL R164, R6, -INF , !P6 ;  /* 0xff80000006a47808 */ /* 0x000fe40007000000 */
[-C--:B------:R-:W-:Y:S02]  /*1c070*/  ISETP.GE.AND P1, PT, R208, R251.reuse, PT ;  /* 0x000000fbd000720c */ /* 0x080fe40003f26270 */
[----:B------:R-:W-:Y:S02]  /*1c080*/  FSEL R153, R10, -INF , !P5 ;  /* 0xff8000000a997808 */ /* 0x000fe40006800000 */
[----:B------:R-:W-:Y:S02]  /*1c090*/  ISETP.GE.AND P5, PT, R207, R250, PT ;  /* 0x000000facf00720c */ /* 0x000fe40003fa6270 */
[----:B------:R-:W-:Y:S02]  /*1c0a0*/  FSEL R2, R67, -INF , !P0 ;  /* 0xff80000043027808 */ /* 0x000fe40004000000 */
[----:B------:R-:W-:Y:S01]  /*1c0b0*/  FSEL R6, R70, -INF , !P2 ;  /* 0xff80000046067808 */ /* 0x000fe20005000000 */
[----:B------:R-:W-:Y:S01]  /*1c0c0*/  MUFU.EX2 R67, R223 ;  /* 0x000000df00437308 */ /* 0x000fe20000000800 */
[----:B------:R-:W-:Y:S02]  /*1c0d0*/  ISETP.GE.AND P0, PT, R203, R251, PT ;  /* 0x000000fbcb00720c */ /* 0x000fe40003f06270 */
[-C--:B------:R-:W-:Y:S02]  /*1c0e0*/  ISETP.GT.AND P2, PT, R245, R227.reuse, PT ;  /* 0x000000e3f500720c */ /* 0x080fe40003f44270 */
[----:B------:R-:W-:Y:S02]  /*1c0f0*/  ISETP.GT.AND P6, PT, R249, R227, PT ;  /* 0x000000e3f900720c */ /* 0x000fe40003fc4270 */
[----:B------:R-:W-:Y:S02]  /*1c100*/  FSEL R206, R11, -INF , !P1 ;  /* 0xff8000000bce7808 */ /* 0x000fe40004800000 */
[----:B------:R-:W-:Y:S02]  /*1c110*/  FSEL R135, R7, -INF , !P5 ;  /* 0xff80000007877808 */ /* 0x000fe40006800000 */
[-C--:B------:R-:W-:Y:S02]  /*1c120*/  ISETP.GE.AND P1, PT, R207, R247.reuse, PT ;  /* 0x000000f7cf00720c */ /* 0x080fe40003f26270 */
[----:B------:R-:W-:Y:S02]  /*1c130*/  FSEL R207, R0, -INF , !P0 ;  /* 0xff80000000cf7808 */ /* 0x000fe40004000000 */
[----:B------:R-:W-:Y:S02]  /*1c140*/  FSEL R7, R73, -INF , !P2 ;  /* 0xff80000049077808 */ /* 0x000fe40005000000 */
[----:B------:R-:W-:Y:S02]  /*1c150*/  ISETP.GE.AND P5, PT, R203, R247, PT ;  /* 0x000000f7cb00720c */ /* 0x000fe40003fa6270 */
[----:B------:R-:W-:Y:S02]  /*1c160*/  FSEL R0, R71, -INF , !P6 ;  /* 0xff80000047007808 */ /* 0x000fe40007000000 */
[C---:B------:R-:W-:Y:S01]  /*1c170*/  ISETP.GT.AND P2, PT, R248.reuse, R227, PT ;  /* 0x000000e3f800720c */ /* 0x040fe20003f44270 */
[----:B------:R2:W-:Y:S01]  /*1c180*/  MUFU.TANH R71, R127 ;  /* 0x0000007f00477308 */ /* 0x0005e20000002400 */
[----:B------:R-:W-:Y:S02]  /*1c190*/  ISETP.GT.AND P6, PT, R248, R226, PT ;  /* 0x000000e2f800720c */ /* 0x000fe40003fc4270 */
[----:B------:R-:W-:Y:S02]  /*1c1a0*/  FSEL R203, R9, -INF , !P1 ;  /* 0xff80000009cb7808 */ /* 0x000fe40004800000 */
[----:B------:R-:W-:Y:S02]  /*1c1b0*/  FSEL R156, R2, -INF , !P5 ;  /* 0xff800000029c7808 */ /* 0x000fe40006800000 */
[----:B------:R-:W-:Y:S02]  /*1c1c0*/  FSEL R2, R75, -INF , !P2 ;  /* 0xff8000004b027808 */ /* 0x000fe40005000000 */
[-C--:B------:R-:W-:Y:S02]  /*1c1d0*/  ISETP.GE.AND P1, PT, R226, R247.reuse, PT ;  /* 0x000000f7e200720c */ /* 0x080fe40003f26270 */
[----:B------:R-:W-:Y:S02]  /*1c1e0*/  FSEL R11, R74, -INF , !P6 ;  /* 0xff8000004a0b7808 */ /* 0x000fe40007000000 */
[----:B------:R-:W-:Y:S02]  /*1c1f0*/  ISETP.GT.AND P2, PT, R245, R228, PT ;  /* 0x000000e4f500720c */ /* 0x000fe40003f44270 */
[----:B------:R-:W-:Y:S02]  /*1c200*/  ISETP.GE.AND P6, PT, R227, R247, PT ;  /* 0x000000f7e300720c */ /* 0x000fe40003fc6270 */
[----:B------:R-:W-:Y:S02]  /*1c210*/  FSEL R205, R6, -INF , !P1 ;  /* 0xff80000006cd7808 */ /* 0x000fe40004800000 */
[----:B------:R-:W-:Y:S02]  /*1c220*/  FSEL R8, R76, -INF , !P2 ;  /* 0xff8000004c087808 */ /* 0x000fe40005000000 */
[C---:B------:R-:W-:Y:S01]  /*1c230*/  ISETP.GT.AND P0, PT, R245.reuse, R226, PT ;  /* 0x000000e2f500720c */ /* 0x040fe20003f04270 */
[----:B------:R-:W3:Y:S01]  /*1c240*/  MUFU.EX2 R76, R196 ;  /* 0x000000c4004c7308 */ /* 0x000ee20000000800 */
[-C--:B------:R-:W-:Y:S02]  /*1c250*/  ISETP.GT.AND P1, PT, R245, R229.reuse, PT ;  /* 0x000000e5f500720c */ /* 0x080fe40003f24270 */
[----:B------:R-:W-:Y:S02]  /*1c260*/  FSEL R212, R0, -INF , !P6 ;  /* 0xff80000000d47808 */ /* 0x000fe40007000000 */
[C---:B------:R-:W-:Y:S02]  /*1c270*/  ISETP.GT.AND P2, PT, R248.reuse, R229, PT ;  /* 0x000000e5f800720c */ /* 0x040fe40003f44270 */
[----:B------:R-:W-:Y:S01]  /*1c280*/  ISETP.GT.AND P6, PT, R248, R228, PT ;  /* 0x000000e4f800720c */ /* 0x000fe20003fc4270 */
[----:B--2---:R-:W-:Y:S01]  /*1c290*/  IMAD.MOV.U32 R127, RZ, RZ, R212 ;  /* 0x000000ffff7f7224 */ /* 0x004fe200078e00d4 */
[----:B------:R-:W-:Y:S02]  /*1c2a0*/  FSEL R10, R72, -INF , !P0 ;  /* 0xff800000480a7808 */ /* 0x000fe40004000000 */
[----:B------:R-:W-:Y:S01]  /*1c2b0*/  FSEL R9, R77, -INF , !P1 ;  /* 0xff8000004d097808 */ /* 0x000fe20004800000 */
[----:B------:R-:W-:Y:S01]  /*1c2c0*/  MUFU.TANH R72, R126 ;  /* 0x0000007e00487308 */ /* 0x000fe20000002400 */
[----:B------:R-:W-:Y:S02]  /*1c2d0*/  FSEL R0, R79, -INF , !P2 ;  /* 0xff8000004f007808 */ /* 0x000fe40005000000 */
[CC--:B------:R-:W-:Y:S02]  /*1c2e0*/  ISETP.GE.AND P0, PT, R226.reuse, R251.reuse, PT ;  /* 0x000000fbe200720c */ /* 0x0c0fe40003f06270 */
[-C--:B------:R-:W-:Y:S02]  /*1c2f0*/  ISETP.GE.AND P5, PT, R226, R250.reuse, PT ;  /* 0x000000fae200720c */ /* 0x080fe40003fa6270 */
[----:B------:R-:W-:Y:S02]  /*1c300*/  ISETP.GE.AND P1, PT, R227, R250, PT ;  /* 0x000000fae300720c */ /* 0x000fe40003f26270 */
[----:B------:R-:W-:Y:S02]  /*1c310*/  FSEL R6, R78, -INF , !P6 ;  /* 0xff8000004e067808 */ /* 0x000fe40007000000 */
[----:B------:R-:W-:Y:S02]  /*1c320*/  ISETP.GT.AND P2, PT, R249, R228, PT ;  /* 0x000000e4f900720c */ /* 0x000fe40003f44270 */
[----:B------:R-:W-:Y:S02]  /*1c330*/  ISETP.GE.AND P6, PT, R227, R251, PT ;  /* 0x000000fbe300720c */ /* 0x000fe40003fc6270 */
[----:B------:R-:W-:Y:S02]  /*1c340*/  FSEL R97, R11, -INF , !P0 ;  /* 0xff8000000b617808 */ /* 0x000fe40004000000 */
[----:B------:R-:W-:Y:S02]  /*1c350*/  FSEL R222, R10, -INF , !P5 ;  /* 0xff8000000ade7808 */ /* 0x000fe40006800000 */
[----:B------:R-:W-:Y:S02]  /*1c360*/  FSEL R225, R7, -INF , !P1 ;  /* 0xff80000007e17808 */ /* 0x000fe40004800000 */
[----:B------:R-:W-:Y:S02]  /*1c370*/  ISETP.GE.AND P0, PT, R228, R247, PT ;  /* 0x000000f7e400720c */ /* 0x000fe40003f06270 */
[----:B------:R-:W-:Y:S02]  /*1c380*/  FSEL R10, R82, -INF , !P2 ;  /* 0xff800000520a7808 */ /* 0x000fe40005000000 */
[CC--:B------:R-:W-:Y:S02]  /*1c390*/  ISETP.GE.AND P5, PT, R228.reuse, R250.reuse, PT ;  /* 0x000000fae400720c */ /* 0x0c0fe40003fa6270 */
[----:B------:R-:W-:Y:S02]  /*1c3a0*/  ISETP.GE.AND P1, PT, R228, R251, PT ;  /* 0x000000fbe400720c */ /* 0x000fe40003f26270 */
[----:B------:R-:W-:Y:S02]  /*1c3b0*/  FSEL R228, R2, -INF , !P6 ;  /* 0xff80000002e47808 */ /* 0x000fe40007000000 */
[----:B------:R-:W-:Y:S02]  /*1c3c0*/  ISETP.GE.AND P2, PT, R229, R250, PT ;  /* 0x000000fae500720c */ /* 0x000fe40003f46270 */
[----:B------:R-:W-:Y:S02]  /*1c3d0*/  ISETP.GT.AND P6, PT, R249, R229, PT ;  /* 0x000000e5f900720c */ /* 0x000fe40003fc4270 */
[----:B------:R-:W-:Y:S02]  /*1c3e0*/  FSEL R219, R9, -INF , !P2 ;  /* 0xff80000009db7808 */ /* 0x000fe40005000000 */
[----:B------:R-:W-:Y:S02]  /*1c3f0*/  FSEL R7, R83, -INF , !P6 ;  /* 0xff80000053077808 */ /* 0x000fe40007000000 */
[CC--:B------:R-:W-:Y:S02]  /*1c400*/  ISETP.GT.AND P2, PT, R249.reuse, R230.reuse, PT ;  /* 0x000000e6f900720c */ /* 0x0c0fe40003f44270 */
[----:B------:R-:W-:Y:S02]  /*1c410*/  FSEL R83, R6, -INF , !P1 ;  /* 0xff80000006537808 */ /* 0x000fe40004800000 */
[-C--:B------:R-:W-:Y:S02]  /*1c420*/  ISETP.GT.AND P1, PT, R249, R231.reuse, PT ;  /* 0x000000e7f900720c */ /* 0x080fe40003f24270 */
[----:B------:R-:W-:Y:S02]  /*1c430*/  FSEL R6, R86, -INF , !P2 ;  /* 0xff80000056067808 */ /* 0x000fe40005000000 */
[----:B------:R-:W-:Y:S02]  /*1c440*/  ISETP.GT.AND P2, PT, R245, R231, PT ;  /* 0x000000e7f500720c */ /* 0x000fe40003f44270 */
[----:B------:R-:W-:Y:S02]  /*1c450*/  FSEL R2, R87, -INF , !P1 ;  /* 0xff80000057027808 */ /* 0x000fe40004800000 */
[----:B------:R-:W-:Y:S02]  /*1c460*/  ISETP.GT.AND P1, PT, R248, R230, PT ;  /* 0x000000e6f800720c */ /* 0x000fe40003f24270 */
[----:B------:R-:W-:Y:S02]  /*1c470*/  FSEL R100, R10, -INF , !P0 ;  /* 0xff8000000a647808 */ /* 0x000fe40004000000 */
[----:B------:R-:W-:Y:S02]  /*1c480*/  FSEL R10, R89, -INF , !P2 ;  /* 0xff800000590a7808 */ /* 0x000fe40005000000 */
[----:B------:R-:W-:Y:S02]  /*1c490*/  ISETP.GE.AND P6, PT, R229, R251, PT ;  /* 0x000000fbe500720c */ /* 0x000fe40003fc6270 */
[----:B------:R-:W-:Y:S02]  /*1c4a0*/  ISETP.GT.AND P2, PT, R248, R231, PT ;  /* 0x000000e7f800720c */ /* 0x000fe40003f44270 */
[----:B-1----:R-:W-:Y:S02]  /*1c4b0*/  FSEL R12, R12, -INF , !P1 ;  /* 0xff8000000c0c7808 */ /* 0x002fe40004800000 */
[-C--:B------:R-:W-:Y:S02]  /*1c4c0*/  ISETP.GE.AND P1, PT, R231, R247.reuse, PT ;  /* 0x000000f7e700720c */ /* 0x080fe40003f26270 */
[----:B------:R-:W-:Y:S02]  /*1c4d0*/  FSEL R84, R0, -INF , !P6 ;  /* 0xff80000000547808 */ /* 0x000fe40007000000 */
[----:B------:R-:W-:Y:S02]  /*1c4e0*/  FSEL R0, R91, -INF , !P2 ;  /* 0xff8000005b007808 */ /* 0x000fe40005000000 */
[-C--:B------:R-:W-:Y:S02]  /*1c4f0*/  ISETP.GE.AND P0, PT, R230, R247.reuse, PT ;  /* 0x000000f7e600720c */ /* 0x080fe40003f06270 */
[-C--:B------:R-:W-:Y:S02]  /*1c500*/  ISETP.GT.AND P2, PT, R245, R252.reuse, PT ;  /* 0x000000fcf500720c */ /* 0x080fe40003f44270 */
[----:B------:R-:W-:Y:S02]  /*1c510*/  FSEL R81, R2, -INF , !P1 ;  /* 0xff80000002517808 */ /* 0x000fe40004800000 */
[----:B------:R-:W-:Y:S02]  /*1c520*/  FSEL R220, R8, -INF , !P5 ;  /* 0xff80000008dc7808 */ /* 0x000fe40006800000 */
[----:B------:R-:W-:Y:S02]  /*1c530*/  ISETP.GE.AND P5, PT, R229, R247, PT ;  /* 0x000000f7e500720c */ /* 0x000fe40003fa6270 */
[----:B------:R-:W-:Y:S02]  /*1c540*/  ISETP.GT.AND P1, PT, R248, R252, PT ;  /* 0x000000fcf800720c */ /* 0x000fe40003f24270 */
[C---:B------:R-:W-:Y:S02]  /*1c550*/  ISETP.GT.AND P6, PT, R245.reuse, R230, PT ;  /* 0x000000e6f500720c */ /* 0x040fe40003fc4270 */
[----:B------:R-:W-:Y:S02]  /*1c560*/  FSEL R213, R6, -INF , !P0 ;  /* 0xff80000006d57808 */ /* 0x000fe40004000000 */
[----:B------:R-:W-:Y:S02]  /*1c570*/  FSEL R2, R92, -INF , !P2 ;  /* 0xff8000005c027808 */ /* 0x000fe40005000000 */
[-C--:B------:R-:W-:Y:S02]  /*1c580*/  ISETP.GT.AND P0, PT, R245, R35.reuse, PT ;  /* 0x00000023f500720c */ /* 0x080fe40003f04270 */
[----:B------:R-:W-:Y:S02]  /*1c590*/  ISETP.GT.AND P2, PT, R248, R35, PT ;  /* 0x00000023f800720c */ /* 0x000fe40003f44270 */
[----:B------:R-:W-:Y:S02]  /*1c5a0*/  FSEL R101, R7, -INF , !P5 ;  /* 0xff80000007657808 */ /* 0x000fe40006800000 */
[----:B------:R-:W-:Y:S02]  /*1c5b0*/  FSEL R8, R94, -INF , !P1 ;  /* 0xff8000005e087808 */ /* 0x000fe40004800000 */
[----:B------:R-:W-:Y:S02]  /*1c5c0*/  FSEL R11, R88, -INF , !P6 ;  /* 0xff800000580b7808 */ /* 0x000fe40007000000 */
[CC--:B------:R-:W-:Y:S02]  /*1c5d0*/  ISETP.GE.AND P5, PT, R230.reuse, R250.reuse, PT ;  /* 0x000000fae600720c */ /* 0x0c0fe40003fa6270 */
[-C--:B------:R-:W-:Y:S02]  /*1c5e0*/  ISETP.GE.AND P1, PT, R231, R251.reuse, PT ;  /* 0x000000fbe700720c */ /* 0x080fe40003f26270 */
[----:B------:R-:W-:Y:S02]  /*1c5f0*/  FSEL R9, R93, -INF , !P0 ;  /* 0xff8000005d097808 */ /* 0x000fe40004000000 */
[----:B------:R-:W-:Y:S02]  /*1c600*/  FSEL R7, R95, -INF , !P2 ;  /* 0xff8000005f077808 */ /* 0x000fe40005000000 */
[----:B------:R-:W-:Y:S02]  /*1c610*/  ISETP.GE.AND P0, PT, R231, R250, PT ;  /* 0x000000fae700720c */ /* 0x000fe40003f06270 */
[----:B------:R-:W-:Y:S02]  /*1c620*/  ISETP.GT.AND P2, PT, R249, R252, PT ;  /* 0x000000fcf900720c */ /* 0x000fe40003f44270 */
[----:B------:R-:W-:Y:S02]  /*1c630*/  ISETP.GE.AND P6, PT, R230, R251, PT ;  /* 0x000000fbe600720c */ /* 0x000fe40003fc6270 */
[----:B------:R-:W-:Y:S02]  /*1c640*/  FSEL R230, R11, -INF , !P5 ;  /* 0xff8000000be67808 */ /* 0x000fe40006800000 */
[----:B------:R-:W-:Y:S02]  /*1c650*/  FSEL R30, R0, -INF , !P1 ;  /* 0xff800000001e7808 */ /* 0x000fe40004800000 */
[-C--:B------:R-:W-:Y:S02]  /*1c660*/  ISETP.GE.AND P5, PT, R252, R250.reuse, PT ;  /* 0x000000fafc00720c */ /* 0x080fe40003fa6270 */
[----:B------:R-:W-:Y:S02]  /*1c670*/  ISETP.GT.AND P1, PT, R249, R35, PT ;  /* 0x00000023f900720c */ /* 0x000fe40003f24270 */
[----:B------:R-:W-:Y:S02]  /*1c680*/  FSEL R229, R10, -INF , !P0 ;  /* 0xff8000000ae57808 */ /* 0x000fe40004000000 */
[----:B------:R-:W-:Y:S02]  /*1c690*/  FSEL R10, R98, -INF , !P2 ;  /* 0xff800000620a7808 */ /* 0x000fe40005000000 */
[----:B------:R-:W-:Y:S02]  /*1c6a0*/  ISETP.GE.AND P2, PT, R35, R250, PT ;  /* 0x000000fa2300720c */ /* 0x000fe40003f46270 */
[----:B------:R-:W-:Y:S02]  /*1c6b0*/  FSEL R6, R99, -INF , !P1 ;  /* 0xff80000063067808 */ /* 0x000fe40004800000 */
[----:B------:R-:W-:Y:S01]  /*1c6c0*/  FSEL R227, R2, -INF , !P5 ;  /* 0xff80000002e37808 */ /* 0x000fe20006800000 */
[----:B------:R-:W1:Y:S01]  /*1c6d0*/  MUFU.EX2 R99, R197 ;  /* 0x000000c500637308 */ /* 0x000e620000000800 */
[C---:B------:R-:W-:Y:S02]  /*1c6e0*/  ISETP.GE.AND P5, PT, R35.reuse, R247, PT ;  /* 0x000000f72300720c */ /* 0x040fe40003fa6270 */
[-C--:B------:R-:W-:Y:S01]  /*1c6f0*/  ISETP.GE.AND P1, PT, R35, R251.reuse, PT ;  /* 0x000000fb2300720c */ /* 0x080fe20003f26270 */
[----:B------:R-:W-:Y:S01]  /*1c700*/  IMAD.MOV.U32 R35, RZ, RZ, R224 ;  /* 0x000000ffff237224 */ /* 0x000fe200078e00e0 */
[----:B------:R-:W-:Y:S02]  /*1c710*/  ISETP.GE.AND P0, PT, R252, R251, PT ;  /* 0x000000fbfc00720c */ /* 0x000fe40003f06270 */
[----:B------:R-:W-:Y:S02]  /*1c720*/  FSEL R224, R9, -INF , !P2 ;  /* 0xff80000009e07808 */ /* 0x000fe40005000000 */
[C---:B------:R-:W-:Y:S02]  /*1c730*/  ISETP.GT.AND P2, PT, R249.reuse, R34, PT ;  /* 0x00000022f900720c */ /* 0x040fe40003f44270 */
[----:B------:R-:W-:Y:S02]  /*1c740*/  FSEL R82, R8, -INF , !P0 ;  /* 0xff80000008527808 */ /* 0x000fe40004000000 */
[----:B------:R-:W-:Y:S02]  /*1c750*/  FSEL R226, R12, -INF , !P6 ;  /* 0xff8000000ce27808 */ /* 0x000fe40007000000 */
[-C--:B------:R-:W-:Y:S02]  /*1c760*/  ISETP.GT.AND P0, PT, R249, R80.reuse, PT ;  /* 0x00000050f900720c */ /* 0x080fe40003f04270 */
[----:B------:R-:W-:Y:S01]  /*1c770*/  FSEL R2, R102, -INF , !P2 ;  /* 0xff80000066027808 */ /* 0x000fe20005000000 */
[----:B------:R-:W-:Y:S01]  /*1c780*/  IMAD.MOV.U32 R102, RZ, RZ, R84 ;  /* 0x000000ffff667224 */ /* 0x000fe200078e0054 */
[-C--:B------:R-:W-:Y:S01]  /*1c790*/  ISETP.GE.AND P6, PT, R252, R247.reuse, PT ;  /* 0x000000f7fc00720c */ /* 0x080fe20003fc6270 */
[----:B------:R-:W-:Y:S01]  /*1c7a0*/  IMAD.MOV.U32 R84, RZ, RZ, R244 ;  /* 0x000000ffff547224 */ /* 0x000fe200078e00f4 */
[----:B------:R-:W-:Y:S02]  /*1c7b0*/  ISETP.GT.AND P2, PT, R245, R80, PT ;  /* 0x00000050f500720c */ /* 0x000fe40003f44270 */
[----:B------:R-:W-:Y:S02]  /*1c7c0*/  FSEL R0, R103, -INF , !P0 ;  /* 0xff80000067007808 */ /* 0x000fe40004000000 */
[----:B------:R-:W-:Y:S02]  /*1c7d0*/  FSEL R26, R10, -INF , !P6 ;  /* 0xff8000000a1a7808 */ /* 0x000fe40007000000 */
[----:B------:R-:W-:Y:S01]  /*1c7e0*/  FSEL R10, R105, -INF , !P2 ;  /* 0xff800000690a7808 */ /* 0x000fe20005000000 */
[----:B------:R-:W-:Y:S01]  /*1c7f0*/  IMAD.MOV.U32 R105, RZ, RZ, R81 ;  /* 0x000000ffff697224 */ /* 0x000fe200078e0051 */
[----:B------:R-:W-:Y:S01]  /*1c800*/  FSEL R208, R7, -INF , !P1 ;  /* 0xff80000007d07808 */ /* 0x000fe20004800000 */
[----:B------:R-:W-:Y:S01]  /*1c810*/  IMAD.MOV.U32 R81, RZ, RZ, R215 ;  /* 0x000000ffff517224 */ /* 0x000fe200078e00d7 */
[C---:B------:R-:W-:Y:S02]  /*1c820*/  ISETP.GT.AND P0, PT, R248.reuse, R34, PT ;  /* 0x00000022f800720c */ /* 0x040fe40003f04270 */
[----:B------:R-:W-:Y:S02]  /*1c830*/  ISETP.GT.AND P2, PT, R248, R80, PT ;  /* 0x00000050f800720c */ /* 0x000fe40003f44270 */
[----:B------:R-:W-:Y:S02]  /*1c840*/  ISETP.GT.AND P1, PT, R245, R34, PT ;  /* 0x00000022f500720c */ /* 0x000fe40003f24270 */
[-C--:B------:R-:W-:Y:S02]  /*1c850*/  ISETP.GE.AND P6, PT, R34, R247.reuse, PT ;  /* 0x000000f72200720c */ /* 0x080fe40003fc6270 */
[----:B------:R-:W-:Y:S01]  /*1c860*/  FSEL R12, R106, -INF , !P0 ;  /* 0xff8000006a0c7808 */ /* 0x000fe20004000000 */
[----:B------:R-:W-:Y:S01]  /*1c870*/  IMAD.MOV.U32 R106, RZ, RZ, R26 ;  /* 0x000000ffff6a7224 */ /* 0x000fe200078e001a */
[----:B------:R-:W-:Y:S02]  /*1c880*/  FSEL R28, R6, -INF , !P5 ;  /* 0xff800000061c7808 */ /* 0x000fe40006800000 */
[----:B------:R-:W-:Y:S01]  /*1c890*/  FSEL R11, R104, -INF , !P1 ;  /* 0xff800000680b7808 */ /* 0x000fe20004800000 */
[----:B------:R-:W-:Y:S01]  /*1c8a0*/  IMAD.MOV.U32 R104, RZ, RZ, R97 ;  /* 0x000000ffff687224 */ /* 0x000fe200078e0061 */
[----:B------:R-:W-:Y:S01]  /*1c8b0*/  ISETP.GE.AND P0, PT, R80, R247, PT ;  /* 0x000000f75000720c */ /* 0x000fe20003f06270 */
[----:B------:R-:W-:Y:S01]  /*1c8c0*/  IMAD.MOV.U32 R97, RZ, RZ, R221 ;  /* 0x000000ffff617224 */ /* 0x000fe200078e00dd */
[----:B------:R-:W-:Y:S01]  /*1c8d0*/  FSEL R8, R107, -INF , !P2 ;  /* 0xff8000006b087808 */ /* 0x000fe20005000000 */
[----:B---3--:R-:W-:Y:S01]  /*1c8e0*/  FADD.FTZ R107, R76, R214 ;  /* 0x000000d64c6b7221 */ /* 0x008fe20000010000 */
[C---:B------:R-:W-:Y:S01]  /*1c8f0*/  ISETP.GE.AND P1, PT, R34.reuse, R251, PT ;  /* 0x000000fb2200720c */ /* 0x040fe20003f26270 */
[----:B------:R-:W-:Y:S01]  /*1c900*/  IMAD.MOV.U32 R223, RZ, RZ, R28 ;  /* 0x000000ffffdf7224 */ /* 0x000fe200078e001c */
[-C--:B------:R-:W-:Y:S02]  /*1c910*/  ISETP.GE.AND P5, PT, R34, R250.reuse, PT ;  /* 0x000000fa2200720c */ /* 0x080fe40003fa6270 */
[C---:B------:R-:W-:Y:S02]  /*1c920*/  ISETP.GT.AND P2, PT, R245.reuse, R35, PT ;  /* 0x00000023f500720c */ /* 0x040fe40003f44270 */
[----:B------:R-:W-:Y:S02]  /*1c930*/  MOV R34, R31 ;  /* 0x0000001f00227202 */ /* 0x000fe40000000f00 */
[----:B------:R-:W-:Y:S02]  /*1c940*/  FSEL R31, R2, -INF , !P6 ;  /* 0xff800000021f7808 */ /* 0x000fe40007000000 */
[----:B------:R-:W-:Y:S02]  /*1c950*/  FSEL R93, R0, -INF , !P0 ;  /* 0xff800000005d7808 */ /* 0x000fe40004000000 */
[----:B------:R-:W-:Y:S02]  /*1c960*/  ISETP.GT.AND P6, PT, R245, R29, PT ;  /* 0x0000001df500720c */ /* 0x000fe40003fc4270 */
[----:B------:R-:W-:Y:S02]  /*1c970*/  FSEL R7, R108, -INF , !P2 ;  /* 0xff8000006c077808 */ /* 0x000fe40005000000 */
[C---:B------:R-:W-:Y:S02]  /*1c980*/  ISETP.GT.AND P0, PT, R248.reuse, R35, PT ;  /* 0x00000023f800720c */ /* 0x040fe40003f04270 */
[----:B------:R-:W-:Y:S02]  /*1c990*/  ISETP.GT.AND P2, PT, R248, R29, PT ;  /* 0x0000001df800720c */ /* 0x000fe40003f44270 */
[----:B------:R-:W-:Y:S02]  /*1c9a0*/  FSEL R9, R109, -INF , !P6 ;  /* 0xff8000006d097808 */ /* 0x000fe40007000000 */
[-C--:B------:R-:W-:Y:S02]  /*1c9b0*/  ISETP.GE.AND P6, PT, R80, R250.reuse, PT ;  /* 0x000000fa5000720c */ /* 0x080fe40003fc6270 */
[----:B------:R-:W-:Y:S02]  /*1c9c0*/  FSEL R6, R110, -INF , !P0 ;  /* 0xff8000006e067808 */ /* 0x000fe40004000000 */
[----:B------:R-:W-:Y:S02]  /*1c9d0*/  ISETP.GE.AND P0, PT, R80, R251, PT ;  /* 0x000000fb5000720c */ /* 0x000fe40003f06270 */
[----:B------:R-:W-:Y:S02]  /*1c9e0*/  FSEL R0, R111, -INF , !P2 ;  /* 0xff8000006f007808 */ /* 0x000fe40005000000 */
[----:B------:R-:W-:Y:S02]  /*1c9f0*/  ISETP.GT.AND P2, PT, R249, R35, PT ;  /* 0x00000023f900720c */ /* 0x000fe40003f44270 */
[----:B------:R-:W-:Y:S02]  /*1ca00*/  FSEL R111, R10, -INF , !P6 ;  /* 0xff8000000a6f7808 */ /* 0x000fe40007000000 */
[----:B------:R-:W-:Y:S01]  /*1ca10*/  FSEL R92, R8, -INF , !P0 ;  /* 0xff800000085c7808 */ /* 0x000fe20004000000 */
[----:B------:R2:W-:Y:S01]  /*1ca20*/  MUFU.TANH R10, R125 ;  /* 0x0000007d000a7308 */ /* 0x0005e20000002400 */
[----:B------:R-:W-:Y:S02]  /*1ca30*/  ISETP.GE.AND P6, PT, R35, R251, PT ;  /* 0x000000fb2300720c */ /* 0x000fe40003fc6270 */
[----:B------:R-:W-:Y:S02]  /*1ca40*/  FSEL R8, R114, -INF , !P2 ;  /* 0xff80000072087808 */ /* 0x000fe40005000000 */
[----:B------:R-:W-:Y:S02]  /*1ca50*/  ISETP.GT.AND P0, PT, R249, R29, PT ;  /* 0x0000001df900720c */ /* 0x000fe40003f04270 */
[----:B------:R-:W-:Y:S02]  /*1ca60*/  FSEL R209, R11, -INF , !P5 ;  /* 0xff8000000bd17808 */ /* 0x000fe40006800000 */
[-C--:B------:R-:W-:Y:S01]  /*1ca70*/  ISETP.GE.AND P2, PT, R29, R250.reuse, PT ;  /* 0x000000fa1d00720c */ /* 0x080fe20003f46270 */
[----:B------:R3:W-:Y:S01]  /*1ca80*/  MUFU.TANH R11, R124 ;  /* 0x0000007c000b7308 */ /* 0x0007e20000002400 */
[----:B------:R-:W-:Y:S02]  /*1ca90*/  ISETP.GE.AND P5, PT, R35, R250, PT ;  /* 0x000000fa2300720c */ /* 0x000fe40003fa6270 */
[----:B------:R-:W-:Y:S02]  /*1caa0*/  FSEL R231, R6, -INF , !P6 ;  /* 0xff80000006e77808 */ /* 0x000fe40007000000 */
[----:B------:R-:W-:Y:S02]  /*1cab0*/  FSEL R80, R12, -INF , !P1 ;  /* 0xff8000000c507808 */ /* 0x000fe40004800000 */
[----:B------:R-:W-:Y:S03]  /*1cac0*/  FSEL R2, R115, -INF , !P0 ;  /* 0xff80000073027808 */ /* 0x000fe60004000000 */
[----:B------:R-:W4:Y:S01]  /*1cad0*/  MUFU.TANH R12, R123 ;  /* 0x0000007b000c7308 */ /* 0x000f220000002400 */
[----:B------:R-:W-:Y:S01]  /*1cae0*/  ISETP.GT.AND P6, PT, R249, R211, PT ;  /* 0x000000d3f900720c */ /* 0x000fe20003fc4270 */
[----:B--2---:R-:W-:Y:S01]  /*1caf0*/  IMAD.MOV.U32 R125, RZ, RZ, R30 ;  /* 0x000000ffff7d7224 */ /* 0x004fe200078e001e */
[----:B------:R-:W-:Y:S02]  /*1cb00*/  ISETP.GE.AND P1, PT, R35, R247, PT ;  /* 0x000000f72300720c */ /* 0x000fe40003f26270 */
[----:B------:R-:W-:Y:S02]  /*1cb10*/  ISETP.GE.AND P0, PT, R29, R251, PT ;  /* 0x000000fb1d00720c */ /* 0x000fe40003f06270 */
[----:B------:R-:W-:Y:S02]  /*1cb20*/  FSEL R109, R9, -INF , !P2 ;  /* 0xff800000096d7808 */ /* 0x000fe40005000000 */
[----:B------:R-:W-:Y:S01]  /*1cb30*/  FSEL R110, R7, -INF , !P5 ;  /* 0xff800000076e7808 */ /* 0x000fe20006800000 */
[----:B---3--:R-:W-:Y:S01]  /*1cb40*/  IMAD.MOV.U32 R124, RZ, RZ, R31 ;  /* 0x000000ffff7c7224 */ /* 0x008fe200078e001f */
[-C--:B------:R-:W-:Y:S02]  /*1cb50*/  ISETP.GT.AND P2, PT, R249, R34.reuse, PT ;  /* 0x00000022f900720c */ /* 0x080fe40003f44270 */
[-C--:B------:R-:W-:Y:S02]  /*1cb60*/  ISETP.GE.AND P5, PT, R29, R247.reuse, PT ;  /* 0x000000f71d00720c */ /* 0x080fe40003fa6270 */
[----:B------:R-:W-:Y:S02]  /*1cb70*/  FSEL R6, R119, -INF , !P6 ;  /* 0xff80000077067808 */ /* 0x000fe40007000000 */
[----:B------:R-:W-:Y:S02]  /*1cb80*/  FSEL R94, R8, -INF , !P1 ;  /* 0xff800000085e7808 */ /* 0x000fe40004800000 */
[----:B------:R-:W-:Y:S02]  /*1cb90*/  FSEL R252, R0, -INF , !P0 ;  /* 0xff80000000fc7808 */ /* 0x000fe40004000000 */
[----:B------:R-:W-:Y:S02]  /*1cba0*/  ISETP.GT.AND P6, PT, R248, R34, PT ;  /* 0x00000022f800720c */ /* 0x000fe40003fc4270 */
[----:B------:R-:W-:Y:S02]  /*1cbb0*/  FSEL R0, R118, -INF , !P2 ;  /* 0xff80000076007808 */ /* 0x000fe40005000000 */
[-C--:B------:R-:W-:Y:S02]  /*1cbc0*/  ISETP.GE.AND P1, PT, R34, R247.reuse, PT ;  /* 0x000000f72200720c */ /* 0x080fe40003f26270 */
[----:B------:R-:W-:Y:S02]  /*1cbd0*/  FSEL R29, R2, -INF , !P5 ;  /* 0xff800000021d7808 */ /* 0x000fe40006800000 */
[----:B------:R-:W-:Y:S02]  /*1cbe0*/  FMNMX3.FTZ R2, R132, R160, R18, !PT ;  /* 0x000000a084027276 */ /* 0x000fe40007810012 */
[----:B------:R-:W-:Y:S01]  /*1cbf0*/  FSEL R122, R122, -INF , !P6 ;  /* 0xff8000007a7a7808 */ /* 0x000fe20007000000 */
[----:B------:R-:W-:Y:S01]  /*1cc00*/  IMAD.MOV.U32 R126, RZ, RZ, R29 ;  /* 0x000000ffff7e7224 */ /* 0x000fe200078e001d */
[----:B------:R-:W-:Y:S02]  /*1cc10*/  FSEL R27, R0, -INF , !P1 ;  /* 0xff800000001b7808 */ /* 0x000fe40004800000 */
[----:B------:R-:W-:Y:S02]  /*1cc20*/  ISETP.GE.AND P6, PT, R211, R247, PT ;  /* 0x000000f7d300720c */ /* 0x000fe40003fc6270 */
[----:B------:R-:W-:Y:S02]  /*1cc30*/  FMNMX3.FTZ R0, R133, R202, R19, !PT ;  /* 0x000000ca85007276 */ /* 0x000fe40007810013 */
[----:B------:R-:W-:Y:S02]  /*1cc40*/  FMNMX3.FTZ R2, R2, R14, R13, !PT ;  /* 0x0000000e02027276 */ /* 0x000fe4000781000d */
[----:B------:R-:W-:Y:S02]  /*1cc50*/  FSEL R26, R6, -INF , !P6 ;  /* 0xff800000061a7808 */ /* 0x000fe40007000000 */
        /* <DEDUP_REMOVED lines=16> */
[-C--:B------:R-:W-:Y:S02]  /*1cd60*/  ISETP.GT.AND P2, PT, R245, R211.reuse, PT ;  /* 0x000000d3f500720c */ /* 0x080fe40003f44270 */
[----:B------:R-:W-:Y:S02]  /*1cd70*/  FMNMX3.FTZ R6, R6, R222, R225, !PT ;  /* 0x000000de06067276 */ /* 0x000fe400078100e1 */
[----:B------:R-:W-:Y:S02]  /*1cd80*/  FMNMX3.FTZ R0, R0, R144, R141, !PT ;  /* 0x0000009000007276 */ /* 0x000fe4000781008d */
[----:B------:R-:W-:Y:S02]  /*1cd90*/  FSEL R9, R121, -INF , !P2 ;  /* 0xff80000079097808 */ /* 0x000fe40005000000 */
[----:B------:R-:W-:Y:S02]  /*1cda0*/  FMNMX3.FTZ R6, R6, R220, R219, !PT ;  /* 0x000000dc06067276 */ /* 0x000fe400078100db */
[----:B------:R-:W-:Y:S02]  /*1cdb0*/  ISETP.GT.AND P2, PT, R248, R211, PT ;  /* 0x000000d3f800720c */ /* 0x000fe40003f44270 */
[----:B------:R-:W-:Y:S02]  /*1cdc0*/  FMNMX3.FTZ R0, R0, R206, R165, !PT ;  /* 0x000000ce00007276 */ /* 0x000fe400078100a5 */
[----:B------:R-:W-:Y:S02]  /*1cdd0*/  FMNMX3.FTZ R6, R6, R230, R229, !PT ;  /* 0x000000e606067276 */ /* 0x000fe400078100e5 */
[----:B----4-:R-:W-:Y:S02]  /*1cde0*/  FSEL R12, R12, -INF , !P2 ;  /* 0xff8000000c0c7808 */ /* 0x010fe40005000000 */
[----:B------:R-:W-:Y:S02]  /*1cdf0*/  FMNMX3.FTZ R0, R0, R164, R207, !PT ;  /* 0x000000a400007276 */ /* 0x000fe400078100cf */
[----:B------:R-:W-:Y:S02]  /*1ce00*/  ISETP.GE.AND P2, PT, R211, R250, PT ;  /* 0x000000fad300720c */ /* 0x000fe40003f46270 */
[----:B------:R-:W-:Y:S02]  /*1ce10*/  ISETP.GT.AND P6, PT, R245, R69, PT ;  /* 0x00000045f500720c */ /* 0x000fe40003fc4270 */
[----:B------:R-:W-:Y:S02]  /*1ce20*/  FMNMX3.FTZ R2, R7, R157, R161, !PT ;  /* 0x0000009d07027276 */ /* 0x000fe400078100a1 */
[----:B------:R-:W-:Y:S01]  /*1ce30*/  ISETP.GT.AND P0, PT, R245, R34, PT ;  /* 0x00000022f500720c */ /* 0x000fe20003f04270 */
[----:B------:R2:W3:Y:S01]  /*1ce40*/  MUFU.TANH R7, R130 ;  /* 0x0000008200077308 */ /* 0x0004e20000002400 */
[----:B------:R-:W-:Y:S02]  /*1ce50*/  FMNMX3.FTZ R6, R6, R227, R224, !PT ;  /* 0x000000e306067276 */ /* 0x000fe400078100e0 */
[----:B------:R-:W-:Y:S02]  /*1ce60*/  FMNMX3.FTZ R0, R0, R104, R228, !PT ;  /* 0x0000006800007276 */ /* 0x000fe400078100e4 */
[----:B------:R-:W-:Y:S02]  /*1ce70*/  FSEL R118, R9, -INF , !P2 ;  /* 0xff80000009767808 */ /* 0x000fe40005000000 */
[----:B------:R-:W-:Y:S02]  /*1ce80*/  FSEL R11, R11, -INF , !P6 ;  /* 0xff8000000b0b7808 */ /* 0x000fe40007000000 */
[-C--:B------:R-:W-:Y:S02]  /*1ce90*/  ISETP.GE.AND P2, PT, R69, R250.reuse, PT ;  /* 0x000000fa4500720c */ /* 0x080fe40003f46270 */
[----:B------:R-:W-:Y:S02]  /*1cea0*/  ISETP.GT.AND P6, PT, R245, R195, PT ;  /* 0x000000c3f500720c */ /* 0x000fe40003fc4270 */
[-C--:B------:R-:W-:Y:S02]  /*1ceb0*/  ISETP.GE.AND P5, PT, R34, R250.reuse, PT ;  /* 0x000000fa2200720c */ /* 0x080fe40003fa6270 */
[----:B------:R-:W-:Y:S02]  /*1cec0*/  FSEL R8, R120, -INF , !P0 ;  /* 0xff80000078087808 */ /* 0x000fe40004000000 */
[----:B------:R-:W-:Y:S01]  /*1ced0*/  FMNMX3.FTZ R2, R2, R203, R156, !PT ;  /* 0x000000cb02027276 */ /* 0x000fe2000781009c */
[----:B--2---:R-:W-:Y:S01]  /*1cee0*/  IMAD.MOV.U32 R130, RZ, RZ, R27 ;  /* 0x000000ffff827224 */ /* 0x004fe200078e001b */
[----:B------:R-:W-:Y:S02]  /*1cef0*/  FMNMX3.FTZ R6, R6, R209, R111, !PT ;  /* 0x000000d106067276 */ /* 0x000fe4000781006f */
[----:B------:R-:W-:Y:S02]  /*1cf00*/  FMNMX3.FTZ R0, R0, R83, R102, !PT ;  /* 0x0000005300007276 */ /* 0x000fe40007810066 */
[----:B------:R-:W-:Y:S02]  /*1cf10*/  ISETP.GE.AND P0, PT, R34, R251, PT ;  /* 0x000000fb2200720c */ /* 0x000fe40003f06270 */
[----:B------:R-:W-:Y:S02]  /*1cf20*/  FSEL R114, R11, -INF , !P2 ;  /* 0xff8000000b727808 */ /* 0x000fe40005000000 */
[----:B------:R-:W-:Y:S02]  /*1cf30*/  ISETP.GE.AND P2, PT, R195, R250, PT ;  /* 0x000000fac300720c */ /* 0x000fe40003f46270 */
[----:B------:R-:W-:Y:S02]  /*1cf40*/  FSEL R115, R8, -INF , !P5 ;  /* 0xff80000008737808 */ /* 0x000fe40006800000 */
[----:B------:R-:W-:Y:S02]  /*1cf50*/  FMNMX3.FTZ R2, R2, R205, R127, !PT ;  /* 0x000000cd02027276 */ /* 0x000fe4000781007f */
[----:B------:R-:W-:Y:S02]  /*1cf60*/  FSEL R10, R10, -INF , !P6 ;  /* 0xff8000000a0a7808 */ /* 0x000fe40007000000 */
[----:B------:R-:W-:Y:S02]  /*1cf70*/  FMNMX3.FTZ R6, R6, R110, R109, !PT ;  /* 0x0000006e06067276 */ /* 0x000fe4000781006d */
[----:B------:R-:W-:Y:S01]  /*1cf80*/  FSEL R123, R122, -INF , !P0 ;  /* 0xff8000007a7b7808 */ /* 0x000fe20004000000 */
[----:B------:R-:W-:Y:S01]  /*1cf90*/  IMAD.MOV.U32 R122, RZ, RZ, R213 ;  /* 0x000000ffff7a7224 */ /* 0x000fe200078e00d5 */
[----:B------:R-:W-:Y:S02]  /*1cfa0*/  FMNMX3.FTZ R0, R0, R226, R125, !PT ;  /* 0x000000e200007276 */ /* 0x000fe4000781007d */
[----:B------:R-:W-:Y:S02]  /*1cfb0*/  FMNMX3.FTZ R2, R2, R100, R101, !PT ;  /* 0x0000006402027276 */ /* 0x000fe40007810065 */
[----:B------:R-:W-:Y:S02]  /*1cfc0*/  FSEL R108, R10, -INF , !P2 ;  /* 0xff8000000a6c7808 */ /* 0x000fe40005000000 */
[----:B------:R-:W-:Y:S02]  /*1cfd0*/  FMNMX3.FTZ R6, R6, R115, R118, !PT ;  /* 0x0000007306067276 */ /* 0x000fe40007810076 */
[----:B------:R-:W-:Y:S02]  /*1cfe0*/  FMNMX3.FTZ R0, R0, R82, R208, !PT ;  /* 0x0000005200007276 */ /* 0x000fe400078100d0 */
[----:B------:R-:W-:Y:S02]  /*1cff0*/  FMNMX3.FTZ R2, R2, R122, R105, !PT ;  /* 0x0000007a02027276 */ /* 0x000fe40007810069 */
[----:B------:R-:W-:Y:S02]  /*1d000*/  FMNMX3.FTZ R6, R6, R114, R108, !PT ;  /* 0x0000007206067276 */ /* 0x000fe4000781006c */
[C---:B------:R-:W-:Y:S02]  /*1d010*/  ISETP.GT.AND P6, PT, R248.reuse, R69, PT ;  /* 0x00000045f800720c */ /* 0x040fe40003fc4270 */
[----:B------:R-:W-:Y:S01]  /*1d020*/  ISETP.GT.AND P5, PT, R248, R195, PT ;  /* 0x000000c3f800720c */ /* 0x000fe20003fa4270 */
[----:B------:R-:W2:Y:S01]  /*1d030*/  SHFL.BFLY PT, R8, R6, 0x2, 0x1f ;  /* 0x0c401f0006087f89 */ /* 0x000ea200000e0000 */
[----:B------:R-:W-:Y:S02]  /*1d040*/  FMNMX3.FTZ R0, R0, R80, R92, !PT ;  /* 0x0000005000007276 */ /* 0x000fe4000781005c */
[-C--:B------:R-:W-:Y:S01]  /*1d050*/  ISETP.GE.AND P1, PT, R211, R251.reuse, PT ;  /* 0x000000fbd300720c */ /* 0x080fe20003f26270 */
[----:B------:R-:W-:Y:S01]  /*1d060*/  IMAD.MOV.U32 R211, RZ, RZ, R81 ;  /* 0x000000ffffd37224 */ /* 0x000fe200078e0051 */
[----:B------:R-:W-:Y:S02]  /*1d070*/  FMNMX3.FTZ R2, R2, R106, R28, !PT ;  /* 0x0000006a02027276 */ /* 0x000fe4000781001c */
[----:B------:R-:W-:Y:S02]  /*1d080*/  FSEL R72, R72, -INF , !P6 ;  /* 0xff80000048487808 */ /* 0x000fe40007000000 */
[-C--:B------:R-:W-:Y:S02]  /*1d090*/  ISETP.GE.AND P2, PT, R195, R251.reuse, PT ;  /* 0x000000fbc300720c */ /* 0x080fe40003f46270 */
[----:B------:R-:W-:Y:S02]  /*1d0a0*/  ISETP.GE.AND P6, PT, R69, R251, PT ;  /* 0x000000fb4500720c */ /* 0x000fe40003fc6270 */
[----:B------:R-:W-:Y:S02]  /*1d0b0*/  FSEL R120, R12, -INF , !P1 ;  /* 0xff8000000c787808 */ /* 0x000fe40004800000 */
[----:B------:R-:W-:Y:S02]  /*1d0c0*/  FMNMX3.FTZ R0, R0, R231, R252, !PT ;  /* 0x000000e700007276 */ /* 0x000fe400078100fc */
[----:B------:R-:W-:Y:S02]  /*1d0d0*/  FSEL R71, R71, -INF , !P5 ;  /* 0xff80000047477808 */ /* 0x000fe40006800000 */
[----:B------:R-:W-:Y:S02]  /*1d0e0*/  FMNMX3.FTZ R2, R2, R124, R93, !PT ;  /* 0x0000007c02027276 */ /* 0x000fe4000781005d */
[----:B------:R-:W-:Y:S02]  /*1d0f0*/  ISETP.GT.AND P1, PT, R249, R195, PT ;  /* 0x000000c3f900720c */ /* 0x000fe40003f24270 */
[----:B------:R-:W-:Y:S02]  /*1d100*/  FSEL R72, R72, -INF , !P6 ;  /* 0xff80000048487808 */ /* 0x000fe40007000000 */
[----:B------:R-:W-:Y:S02]  /*1d110*/  FSEL R71, R71, -INF , !P2 ;  /* 0xff80000047477808 */ /* 0x000fe40005000000 */
[----:B------:R-:W-:Y:S02]  /*1d120*/  FMNMX3.FTZ R0, R0, R123, R120, !PT ;  /* 0x0000007b00007276 */ /* 0x000fe40007810078 */
[----:B------:R-:W-:Y:S02]  /*1d130*/  ISETP.GT.AND P5, PT, R249, R69, PT ;  /* 0x00000045f900720c */ /* 0x000fe40003fa4270 */
[-C--:B------:R-:W-:Y:S02]  /*1d140*/  ISETP.GE.AND P0, PT, R69, R247.reuse, PT ;  /* 0x000000f74500720c */ /* 0x080fe40003f06270 */
[----:B------:R-:W-:Y:S02]  /*1d150*/  FMNMX3.FTZ R69, R2, R94, R126, !PT ;  /* 0x0000005e02457276 */ /* 0x000fe4000781007e */
[----:B------:R-:W-:Y:S02]  /*1d160*/  ISETP.GE.AND P6, PT, R195, R247, PT ;  /* 0x000000f7c300720c */ /* 0x000fe40003fc6270 */
[----:B------:R-:W-:Y:S01]  /*1d170*/  FSEL R2, R131, -INF , !P1 ;  /* 0xff80000083027808 */ /* 0x000fe20004800000 */
[----:B------:R-:W-:Y:S01]  /*1d180*/  IMAD.MOV.U32 R131, RZ, RZ, R26 ;  /* 0x000000ffff837224 */ /* 0x000fe200078e001a */
[----:B------:R-:W-:Y:S01]  /*1d190*/  FMNMX3.FTZ R0, R0, R72, R71, !PT ;  /* 0x0000004800007276 */ /* 0x000fe20007810047 */
[----:B------:R-:W4:Y:S01]  /*1d1a0*/  LDL.LU R195, [R1+0x110] ;  /* 0x0001100001c37983 */ /* 0x000f220000300800 */
[----:B------:R-:W-:Y:S02]  /*1d1b0*/  FSEL R29, R2, -INF , !P6 ;  /* 0xff800000021d7808 */ /* 0x000fe40007000000 */
[----:B--2---:R-:W-:Y:S01]  /*1d1c0*/  FMNMX.FTZ R6, R6, R8, !PT ;  /* 0x0000000806067209 */ /* 0x004fe20007810000 */
[----:B------:R-:W2:Y:S01]  /*1d1d0*/  SHFL.BFLY PT, R2, R0, 0x2, 0x1f ;  /* 0x0c401f0000027f89 */ /* 0x000ea200000e0000 */
[----:B---3--:R-:W-:Y:S02]  /*1d1e0*/  FSEL R7, R7, -INF , !P5 ;  /* 0xff80000007077808 */ /* 0x008fe40006800000 */
[----:B------:R-:W-:Y:S05]  /*1d1f0*/  FMNMX3.FTZ R69, R69, R130, R131, !PT ;  /* 0x0000008245457276 */ /* 0x000fea0007810083 */
[----:B------:R-:W3:Y:S01]  /*1d200*/  SHFL.BFLY PT, R70, R6, 0x1, 0x1f ;  /* 0x0c201f0006467f89 */ /* 0x000ee200000e0000 */
[----:B------:R-:W-:Y:S02]  /*1d210*/  FSEL R103, R7, -INF , !P0 ;  /* 0xff80000007677808 */ /* 0x000fe40004000000 */
[----:B------:R-:W-:Y:S05]  /*1d220*/  F2FP.BF16.F32.PACK_AB R76, R76, R218 ;  /* 0x000000da4c4c723e */ /* 0x000fea00000010ff */
[----:B------:R-:W4:Y:S01]  /*1d230*/  LDL.LU R196, [R1+0x10c] ;  /* 0x00010c0001c47983 */ /* 0x000f220000300800 */
[----:B------:R-:W-:Y:S01]  /*1d240*/  FMNMX3.FTZ R69, R69, R103, R29, !PT ;  /* 0x0000006745457276 */ /* 0x000fe2000781001d */
[----:B------:R-:W-:Y:S01]  /*1d250*/  IMAD.MOV.U32 R218, RZ, RZ, R252 ;  /* 0x000000ffffda7224 */ /* 0x000fe200078e00fc */
[----:B-1----:R-:W-:Y:S01]  /*1d260*/  F2FP.BF16.F32.PACK_AB R78, R67, R99 ;  /* 0x00000063434e723e */ /* 0x002fe200000010ff */
[----:B------:R-:W4:Y:S01]  /*1d270*/  LDL.LU R197, [R1+0x108] ;  /* 0x0001080001c57983 */ /* 0x000f220000300800 */
[----:B------:R-:W-:Y:S01]  /*1d280*/  MUFU.EX2 R252, R150 ;  /* 0x0000009600fc7308 */ /* 0x000fe20000000800 */
[----:B------:R-:W-:Y:S01]  /*1d290*/  MOV R30, R97 ;  /* 0x00000061001e7202 */ /* 0x000fe20000000f00 */
[----:B------:R-:W-:Y:S01]  /*1d2a0*/  IMAD.MOV.U32 R97, RZ, RZ, R84 ;  /* 0x000000ffff617224 */ /* 0x000fe200078e0054 */
[----:B------:R-:W1:Y:S03]  /*1d2b0*/  SHFL.BFLY PT, R7, R69, 0x2, 0x1f ;  /* 0x0c401f0045077f89 */ /* 0x000e6600000e0000 */
[----:B------:R-:W-:Y:S05]  /*1d2c0*/  IMAD.MOV.U32 R210, RZ, RZ, R30 ;  /* 0x000000ffffd27224 */ /* 0x000fea00078e001e */
[----:B------:R-:W4:Y:S01]  /*1d2d0*/  LDL R31, [R1+0xcc] ;  /* 0x0000cc00011f7983 */ /* 0x000f220000100800 */
[----:B--2---:R-:W-:Y:S02]  /*1d2e0*/  FMNMX.FTZ R0, R0, R2, !PT ;  /* 0x0000000200007209 */ /* 0x004fe40007810000 */
[----:B---3--:R-:W-:Y:S03]  /*1d2f0*/  FMNMX.FTZ R70, R6, R70, !PT ;  /* 0x0000004606467209 */ /* 0x008fe60007810000 */
[----:B------:R-:W2:Y:S01]  /*1d300*/  SHFL.BFLY PT, R2, R0, 0x1, 0x1f ;  /* 0x0c201f0000027f89 */ /* 0x000ea200000e0000 */
[C---:B------:R-:W-:Y:S01]  /*1d310*/  FSETP.NEU.FTZ.AND P1, PT, R70.reuse, -INF , PT ;  /* 0xff8000004600780b */ /* 0x040fe20003f3d000 */
[----:B------:R-:W-:Y:S05]  /*1d320*/  FMUL.FTZ R73, R70, UR4 ;  /* 0x0000000446497c20 */ /* 0x000fea0008410000 */
[----:B------:R-:W-:Y:S02]  /*1d330*/  FSEL R73, R73, RZ, P1 ;  /* 0x000000ff49497208 */ /* 0x000fe40000800000 */
[----:B-1----:R-:W-:Y:S03]  /*1d340*/  FMNMX.FTZ R69, R69, R7, !PT ;  /* 0x0000000745457209 */ /* 0x002fe60007810000 */
[--C-:B------:R-:W-:Y:S01]  /*1d350*/  FFMA.FTZ R6, R18, UR4, -R73.reuse ;  /* 0x0000000412067c23 */ /* 0x100fe20008010849 */
[--C-:B------:R-:W-:Y:S01]  /*1d360*/  FFMA.FTZ R44, R44, UR4, -R73.reuse ;  /* 0x000000042c2c7c23 */ /* 0x100fe20008010849 */
[----:B------:R-:W1:Y:S01]  /*1d370*/  SHFL.BFLY PT, R7, R69, 0x1, 0x1f ;  /* 0x0c201f0045077f89 */ /* 0x000e6200000e0000 */
[--C-:B------:R-:W-:Y:S01]  /*1d380*/  FFMA.FTZ R55, R55, UR4, -R73.reuse ;  /* 0x0000000437377c23 */ /* 0x100fe20008010849 */
[----:B------:R3:W-:Y:S01]  /*1d390*/  MUFU.EX2 R221, R6 ;  /* 0x0000000600dd7308 */ /* 0x0007e20000000800 */
[--C-:B------:R-:W-:Y:S01]  /*1d3a0*/  FFMA.FTZ R50, R50, UR4, -R73.reuse ;  /* 0x0000000432327c23 */ /* 0x100fe20008010849 */
[--C-:B------:R-:W-:Y:S01]  /*1d3b0*/  FFMA.FTZ R51, R51, UR4, -R73.reuse ;  /* 0x0000000433337c23 */ /* 0x100fe20008010849 */
[--C-:B------:R-:W-:Y:S07]  /*1d3c0*/  FFMA.FTZ R111, R111, UR4, -R73.reuse ;  /* 0x000000046f6f7c23 */ /* 0x100fee0008010849 */
[----:B------:R-:W-:Y:S01]  /*1d3d0*/  MUFU.EX2 R63, R55 ;  /* 0x00000037003f7308 */ /* 0x000fe20000000800 */
[--C-:B------:R-:W-:Y:S01]  /*1d3e0*/  FFMA.FTZ R110, R110, UR4, -R73.reuse ;  /* 0x000000046e6e7c23 */ /* 0x100fe20008010849 */
[----:B--2---:R-:W-:Y:S01]  /*1d3f0*/  FMNMX.FTZ R68, R0, R2, !PT ;  /* 0x0000000200447209 */ /* 0x004fe20007810000 */
[--C-:B------:R-:W-:Y:S01]  /*1d400*/  FFMA.FTZ R0, R160, UR4, -R73.reuse ;  /* 0x00000004a0007c23 */ /* 0x100fe20008010849 */
[----:B------:R-:W-:Y:S01]  /*1d410*/  FFMA.FTZ R2, R14, UR4, -R73 ;  /* 0x000000040e027c23 */ /* 0x000fe20008010849 */
[----:B------:R-:W-:Y:S01]  /*1d420*/  IMAD.MOV.U32 R160, RZ, RZ, R29 ;  /* 0x000000ffffa07224 */ /* 0x000fe200078e001d */
[C---:B------:R-:W-:Y:S04]  /*1d430*/  FSETP.NEU.FTZ.AND P0, PT, R68.reuse, -INF , PT ;  /* 0xff8000004400780b */ /* 0x040fe80003f1d000 */
[----:B------:R2:W2:Y:S01]  /*1d440*/  MUFU.EX2 R213, R0 ;  /* 0x0000000000d57308 */ /* 0x0004a20000000800 */
[----:B------:R-:W-:Y:S01]  /*1d450*/  FMUL.FTZ R74, R68, UR4 ;  /* 0x00000004444a7c20 */ /* 0x000fe20008410000 */
[----:B------:R-:W-:Y:S02]  /*1d460*/  IMAD.MOV.U32 R214, RZ, RZ, R160 ;  /* 0x000000ffffd67224 */ /* 0x000fe400078e00a0 */
[--C-:B------:R-:W-:Y:S06]  /*1d470*/  FFMA.FTZ R109, R109, UR4, -R73.reuse ;  /* 0x000000046d6d7c23 */ /* 0x100fec0008010849 */
[----:B------:R2:W-:Y:S01]  /*1d480*/  MUFU.EX2 R244, R2 ;  /* 0x0000000200f47308 */ /* 0x0005e20000000800 */
[----:B------:R-:W-:Y:S01]  /*1d490*/  IMAD.MOV.U32 R160, RZ, RZ, R94 ;  /* 0x000000ffffa07224 */ /* 0x000fe200078e005e */
[----:B------:R-:W-:Y:S02]  /*1d4a0*/  FSEL R74, R74, RZ, P0 ;  /* 0x000000ff4a4a7208 */ /* 0x000fe40000000000 */
[----:B-1----:R-:W-:Y:S03]  /*1d4b0*/  FMNMX.FTZ R69, R69, R7, !PT ;  /* 0x0000000745457209 */ /* 0x002fe60007810000 */
[--C-:B---3--:R-:W-:Y:S01]  /*1d4c0*/  FFMA.FTZ R6, R202, UR4, -R74.reuse ;  /* 0x00000004ca067c23 */ /* 0x108fe2000801084a */
[--C-:B------:R-:W-:Y:S01]  /*1d4d0*/  FFMA.FTZ R54, R96, UR4, -R74.reuse ;  /* 0x0000000460367c23 */ /* 0x100fe2000801084a */
[----:B--2---:R-:W-:Y:S01]  /*1d4e0*/  FFMA.FTZ R0, R13, UR4, -R73 ;  /* 0x000000040d007c23 */ /* 0x004fe20008010849 */
[C---:B------:R-:W-:Y:S01]  /*1d4f0*/  FSETP.NEU.FTZ.AND P2, PT, R69.reuse, -INF , PT ;  /* 0xff8000004500780b */ /* 0x040fe20003f5d000 */
[----:B------:R-:W-:Y:S01]  /*1d500*/  FMUL.FTZ R75, R69, UR4 ;  /* 0x00000004454b7c20 */ /* 0x000fe20008410000 */
[----:B------:R1:W-:Y:S01]  /*1d510*/  MUFU.EX2 R119, R6 ;  /* 0x0000000600777308 */ /* 0x0003e20000000800 */
[--C-:B------:R-:W-:Y:S01]  /*1d520*/  FFMA.FTZ R2, R19, UR4, -R74.reuse ;  /* 0x0000000413027c23 */ /* 0x100fe2000801084a */
[----:B------:R-:W-:Y:S08]  /*1d530*/  F2FP.BF16.F32.PACK_AB R84, R221, R213 ;  /* 0x000000d5dd54723e */ /* 0x000ff000000010ff */
[----:B------:R2:W3:Y:S01]  /*1d540*/  MUFU.EX2 R95, R0 ;  /* 0x00000000005f7308 */ /* 0x0004e20000000800 */
[----:B------:R-:W-:Y:S09]  /*1d550*/  FSEL R75, R75, RZ, P2 ;  /* 0x000000ff4b4b7208 */ /* 0x000ff20001000000 */
[----:B------:R3:W3:Y:S01]  /*1d560*/  MUFU.EX2 R215, R2 ;  /* 0x0000000200d77308 */ /* 0x0006e20000000800 */
[--C-:B------:R-:W-:Y:S01]  /*1d570*/  FFMA.FTZ R7, R22, UR4, -R75.reuse ;  /* 0x0000000416077c23 */ /* 0x100fe2000801084b */
[--C-:B------:R-:W-:Y:S01]  /*1d580*/  FFMA.FTZ R66, R66, UR4, -R75.reuse ;  /* 0x0000000442427c23 */ /* 0x100fe2000801084b */
[--C-:B------:R-:W-:Y:S01]  /*1d590*/  FFMA.FTZ R131, R131, UR4, -R75.reuse ;  /* 0x0000000483837c23 */ /* 0x100fe2000801084b */
[--C-:B-1----:R-:W-:Y:S06]  /*1d5a0*/  FFMA.FTZ R6, R85, UR4, -R75.reuse ;  /* 0x0000000455067c23 */ /* 0x102fec000801084b */
[----:B------:R1:W-:Y:S01]  /*1d5b0*/  MUFU.EX2 R121, R7 ;  /* 0x0000000700797308 */ /* 0x0003e20000000800 */
[--C-:B--2---:R-:W-:Y:S09]  /*1d5c0*/  FFMA.FTZ R0, R15, UR4, -R74.reuse ;  /* 0x000000040f007c23 */ /* 0x104ff2000801084a */
[----:B------:R2:W2:Y:S01]  /*1d5d0*/  MUFU.EX2 R98, R6 ;  /* 0x0000000600627308 */ /* 0x0004a20000000800 */
[----:B---3--:R-:W-:Y:S01]  /*1d5e0*/  F2FP.BF16.F32.PACK_AB R86, R95, R244 ;  /* 0x000000f45f56723e */ /* 0x008fe200000010ff */
[--C-:B------:R-:W-:Y:S08]  /*1d5f0*/  FFMA.FTZ R2, R25, UR4, -R75.reuse ;  /* 0x0000000419027c23 */ /* 0x100ff0000801084b */
[----:B------:R3:W-:Y:S01]  /*1d600*/  MUFU.EX2 R9, R0 ;  /* 0x0000000000097308 */ /* 0x0007e20000000800 */
[----:B------:R-:W-:Y:S09]  /*1d610*/  F2FP.BF16.F32.PACK_AB R85, R215, R119 ;  /* 0x00000077d755723e */ /* 0x000ff200000010ff */
[----:B------:R-:W-:Y:S01]  /*1d620*/  MUFU.EX2 R212, R2 ;  /* 0x0000000200d47308 */ /* 0x000fe20000000800 */
[----:B-1----:R-:W-:Y:S01]  /*1d630*/  FFMA.FTZ R7, R23, UR4, -R74 ;  /* 0x0000000417077c23 */ /* 0x002fe2000801084a */
[----:B--2---:R-:W-:Y:S08]  /*1d640*/  FSEL R6, R68, RZ, P0 ;  /* 0x000000ff44067208 */ /* 0x004ff00000000000 */
[----:B------:R-:W-:Y:S01]  /*1d650*/  MUFU.EX2 R62, R7 ;  /* 0x00000007003e7308 */ /* 0x000fe20000000800 */
[----:B------:R-:W-:Y:S01]  /*1d660*/  F2FP.BF16.F32.PACK_AB R79, R121, R98 ;  /* 0x00000062794f723e */ /* 0x000fe200000010ff */
[----:B---3--:R-:W-:Y:S02]  /*1d670*/  FFMA.FTZ R0, R24, UR4, -R75 ;  /* 0x0000000418007c23 */ /* 0x008fe4000801084b */
[----:B------:R-:W1:Y:S06]  /*1d680*/  LDSM.16.MT88.4 R24, [R232+0x8000] ;  /* 0x00800000e818783b */ /* 0x000e6c0000004200 */
[----:B------:R2:W3:Y:S02]  /*1d690*/  MUFU.EX2 R202, R0 ;  /* 0x0000000000ca7308 */ /* 0x0004e40000000800 */
[----:B--2---:R-:W-:Y:S02]  /*1d6a0*/  FSEL R0, R69, RZ, P2 ;  /* 0x000000ff45007208 */ /* 0x004fe40001000000 */
[----:B---3--:R-:W-:Y:S03]  /*1d6b0*/  F2FP.BF16.F32.PACK_AB R77, R202, R212 ;  /* 0x000000d4ca4d723e */ /* 0x008fe600000010ff */
        /* <DEDUP_REMOVED lines=8> */
[----:B------:R-:W2:Y:S01]  /*1d740*/  MUFU.EX2 R3, R3 ;  /* 0x0000000300037308 */ /* 0x000ea20000000800 */
[----:B------:R-:W-:Y:S09]  /*1d750*/  IMAD.MOV.U32 R133, RZ, RZ, R92 ;  /* 0x000000ffff857224 */ /* 0x000ff200078e005c */
[----:B------:R-:W3:Y:S10]  /*1d760*/  MUFU.EX2 R2, R2 ;  /* 0x0000000200027308 */ /* 0x000ef40000000800 */
[----:B------:R-:W1:Y:S01]  /*1d770*/  MUFU.EX2 R0, R0 ;  /* 0x0000000000007308 */ /* 0x000e620000000800 */
[C---:B--2---:R-:W-:Y:S01]  /*1d780*/  FMUL.FTZ R6, R3.reuse, R166 ;  /* 0x000000a603067220 */ /* 0x044fe20000410000 */
[----:B------:R-:W-:Y:S02]  /*1d790*/  IMAD.MOV.U32 R166, RZ, RZ, R9 ;  /* 0x000000ffffa67224 */ /* 0x000fe400078e0009 */
[C---:B------:R-:W-:Y:S01]  /*1d7a0*/  FMUL.FTZ R22, R3.reuse, R162 ;  /* 0x000000a203167220 */ /* 0x040fe20000410000 */
[----:B------:R-:W-:Y:S02]  /*1d7b0*/  IMAD.MOV.U32 R162, RZ, RZ, R62 ;  /* 0x000000ffffa27224 */ /* 0x000fe400078e003e */
[----:B---3--:R-:W-:Y:S01]  /*1d7c0*/  FMUL.FTZ R8, R2, R168 ;  /* 0x000000a802087220 */ /* 0x008fe20000410000 */
[C---:B------:R-:W-:Y:S02]  /*1d7d0*/  FMUL.FTZ R7, R3.reuse, R167 ;  /* 0x000000a703077220 */ /* 0x040fe40000410000 */
[----:B------:R2:W-:Y:S01]  /*1d7e0*/  MUFU.EX2 R168, R198 ;  /* 0x000000c600a87308 */ /* 0x0005e20000000800 */
[----:B------:R-:W-:Y:S01]  /*1d7f0*/  F2FP.BF16.F32.PACK_AB R87, R62, R166 ;  /* 0x000000a63e57723e */ /* 0x000fe200000010ff */
[C---:B-1----:R-:W-:Y:S01]  /*1d800*/  FMUL.FTZ R10, R0.reuse, R170 ;  /* 0x000000aa000a7220 */ /* 0x042fe20000410000 */
[C---:B------:R-:W-:Y:S07]  /*1d810*/  FMUL.FTZ R46, R0.reuse, R190 ;  /* 0x000000be002e7220 */ /* 0x040fee0000410000 */
[----:B------:R1:W-:Y:S01]  /*1d820*/  MUFU.EX2 R170, R199 ;  /* 0x000000c700aa7308 */ /* 0x0003e20000000800 */
[----:B------:R-:W-:Y:S01]  /*1d830*/  FMUL.FTZ R14, R0, R174 ;  /* 0x000000ae000e7220 */ /* 0x000fe20000410000 */
[-C--:B------:R-:W-:Y:S08]  /*1d840*/  HMMA.16816.F32.BF16 R4, R76, R24.reuse, R4 ;  /* 0x000000184c04723c */ /* 0x080ff00000041804 */
[----:B------:R3:W4:Y:S01]  /*1d850*/  MUFU.EX2 R62, R151 ;  /* 0x00000097003e7308 */ /* 0x0007220000000800 */
[----:B------:R-:W-:Y:S01]  /*1d860*/  FMUL.FTZ R9, R2, R169 ;  /* 0x000000a902097220 */ /* 0x000fe20000410000 */
[C---:B------:R-:W-:Y:S01]  /*1d870*/  FMUL.FTZ R11, R0.reuse, R171 ;  /* 0x000000ab000b7220 */ /* 0x040fe20000410000 */
[----:B------:R-:W-:Y:S01]  /*1d880*/  IMAD.MOV.U32 R174, RZ, RZ, R99 ;  /* 0x000000ffffae7224 */ /* 0x000fe200078e0063 */
[----:B--2---:R-:W2:Y:S01]  /*1d890*/  LDL.LU R198, [R1+0x104] ;  /* 0x0001040001c67983 */ /* 0x004ea20000300800 */
[----:B------:R-:W-:Y:S01]  /*1d8a0*/  FMUL.FTZ R15, R0, R175 ;  /* 0x000000af000f7220 */ /* 0x000fe20000410000 */
[----:B------:R-:W-:Y:S01]  /*1d8b0*/  MOV R175, R98 ;  /* 0x0000006200af7202 */ /* 0x000fe20000000f00 */
[C---:B------:R-:W-:Y:S01]  /*1d8c0*/  FMUL.FTZ R18, R3.reuse, R146 ;  /* 0x0000009203127220 */ /* 0x040fe20000410000 */
[----:B-1----:R-:W2:Y:S01]  /*1d8d0*/  LDL.LU R199, [R1+0x100] ;  /* 0x0001000001c77983 */ /* 0x002ea20000300800 */
[C---:B------:R-:W-:Y:S01]  /*1d8e0*/  HMMA.16816.F32.BF16 R8, R84.reuse, R24, R8 ;  /* 0x000000185408723c */ /* 0x040fe20000041808 */
[----:B------:R1:W-:Y:S02]  /*1d8f0*/  MUFU.EX2 R171, R44 ;  /* 0x0000002c00ab7308 */ /* 0x0003e40000000800 */
[----:B------:R-:W2:Y:S01]  /*1d900*/  LDL.LU R150, [R1+0xfc] ;  /* 0x0000fc0001967983 */ /* 0x000ea20000300800 */
[C---:B------:R-:W-:Y:S01]  /*1d910*/  FMUL.FTZ R12, R2.reuse, R172 ;  /* 0x000000ac020c7220 */ /* 0x040fe20000410000 */
[C---:B------:R-:W-:Y:S01]  /*1d920*/  FMUL.FTZ R13, R2.reuse, R173 ;  /* 0x000000ad020d7220 */ /* 0x040fe20000410000 */
[----:B------:R-:W-:Y:S01]  /*1d930*/  IMAD.MOV.U32 R146, RZ, RZ, R95 ;  /* 0x000000ffff927224 */ /* 0x000fe200078e005f */
[----:B---3--:R-:W3:Y:S01]  /*1d940*/  LDL.LU R151, [R1+0xf8] ;  /* 0x0000f80001977983 */ /* 0x008ee20000300800 */
[C---:B------:R-:W-:Y:S01]  /*1d950*/  FMUL.FTZ R19, R3.reuse, R147 ;  /* 0x0000009303137220 */ /* 0x040fe20000410000 */
[----:B------:R-:W-:Y:S02]  /*1d960*/  IMAD.MOV.U32 R169, RZ, RZ, R231 ;  /* 0x000000ffffa97224 */ /* 0x000fe400078e00e7 */
[C---:B------:R-:W-:Y:S01]  /*1d970*/  FMUL.FTZ R55, R3.reuse, R155 ;  /* 0x0000009b03377220 */ /* 0x040fe20000410000 */
[----:B------:R-:W3:Y:S01]  /*1d980*/  LDL.LU R190, [R1+0x7c] ;  /* 0x00007c0001be7983 */ /* 0x000ee20000300800 */
[-C--:B------:R-:W-:Y:S01]  /*1d990*/  HMMA.16816.F32.BF16 R12, R84, R26.reuse, R12 ;  /* 0x0000001a540c723c */ /* 0x080fe2000004180c */
[----:B------:R-:W-:Y:S02]  /*1d9a0*/  MUFU.EX2 R167, R54 ;  /* 0x0000003600a77308 */ /* 0x000fe40000000800 */
[C---:B------:R-:W-:Y:S01]  /*1d9b0*/  FMUL.FTZ R24, R2.reuse, R176 ;  /* 0x000000b002187220 */ /* 0x040fe20000410000 */
[----:B------:R-:W-:Y:S07]  /*1d9c0*/  LDSM.16.MT88.4 R92, [R232+0x8800] ;  /* 0x00880000e85c783b */ /* 0x000fee0000004200 */
[----:B------:R1:W2:Y:S02]  /*1d9d0*/  MUFU.EX2 R176, R50 ;  /* 0x0000003200b07308 */ /* 0x0002a40000000800 */
[----:B-1----:R-:W-:Y:S01]  /*1d9e0*/  FMUL.FTZ R44, R2, R188 ;  /* 0x000000bc022c7220 */ /* 0x002fe20000410000 */
[----:B------:R-:W-:Y:S01]  /*1d9f0*/  IMAD.MOV.U32 R188, RZ, RZ, R218 ;  /* 0x000000ffffbc7224 */ /* 0x000fe200078e00da */
[C---:B------:R-:W-:Y:S06]  /*1da00*/  HMMA.16816.F32.BF16 R16, R76.reuse, R26, R16 ;  /* 0x0000001a4c10723c */ /* 0x040fec0000041810 */
[----:B------:R1:W-:Y:S01]  /*1da10*/  MUFU.EX2 R172, R51 ;  /* 0x0000003300ac7308 */ /* 0x0003e20000000800 */
[----:B------:R-:W-:Y:S01]  /*1da20*/  FMUL.FTZ R26, R0, R178 ;  /* 0x000000b2001a7220 */ /* 0x000fe20000410000 */
[----:B------:R-:W-:Y:S01]  /*1da30*/  IMAD.MOV.U32 R178, RZ, RZ, R146 ;  /* 0x000000ffffb27224 */ /* 0x000fe200078e0092 */
[----:B------:R-:W3:Y:S01]  /*1da40*/  LDL.LU R218, [R1+0x80] ;  /* 0x0000800001da7983 */ /* 0x000ee20000300800 */
[----:B------:R-:W-:Y:S01]  /*1da50*/  FMUL.FTZ R23, R3, R163 ;  /* 0x000000a303177220 */ /* 0x000fe20000410000 */
[----:B------:R-:W-:Y:S02]  /*1da60*/  IMAD.MOV.U32 R163, RZ, RZ, R67 ;  /* 0x000000ffffa37224 */ /* 0x000fe400078e0043 */
[----:B------:R-:W-:Y:S01]  /*1da70*/  FFMA.FTZ R67, R201, UR4, -R75 ;  /* 0x00000004c9437c23 */ /* 0x000fe2000801084b */
[----:B------:R-:W-:Y:S02]  /*1da80*/  IMAD.MOV.U32 R155, RZ, RZ, R178 ;  /* 0x000000ffff9b7224 */ /* 0x000fe400078e00b2 */
[C---:B------:R-:W-:Y:S01]  /*1da90*/  FMUL.FTZ R50, R3.reuse, R138 ;  /* 0x0000008a03327220 */ /* 0x040fe20000410000 */
[----:B------:R-:W3:Y:S01]  /*1daa0*/  LDL.LU R178, [R1+0x84] ;  /* 0x0000840001b27983 */ /* 0x000ee20000300800 */
[C---:B------:R-:W-:Y:S01]  /*1dab0*/  FMUL.FTZ R39, R3.reuse, R159 ;  /* 0x0000009f03277220 */ /* 0x040fe20000410000 */
[-C--:B------:R-:W-:Y:S03]  /*1dac0*/  HMMA.16816.F32.BF16 R20, R76, R40.reuse, R20 ;  /* 0x000000284c14723c */ /* 0x080fe60000041814 */
[----:B------:R-:W-:Y:S02]  /*1dad0*/  IMAD.MOV.U32 R159, RZ, RZ, R83 ;  /* 0x000000ffff9f7224 */ /* 0x000fe400078e0053 */
[----:B------:R-:W-:Y:S01]  /*1dae0*/  FFMA.FTZ R83, R112, UR4, -R74 ;  /* 0x0000000470537c23 */ /* 0x000fe2000801084a */
[----:B------:R-:W-:Y:S01]  /*1daf0*/  FMUL.FTZ R25, R2, R177 ;  /* 0x000000b102197220 */ /* 0x000fe20000410000 */
[----:B------:R-:W-:Y:S01]  /*1db00*/  FMUL.FTZ R27, R0, R179 ;  /* 0x000000b3001b7220 */ /* 0x000fe20000410000 */
[C---:B------:R-:W-:Y:S01]  /*1db10*/  FMUL.FTZ R35, R3.reuse, R143 ;  /* 0x0000008f03237220 */ /* 0x040fe20000410000 */
[----:B------:R-:W-:Y:S02]  /*1db20*/  IMAD.MOV.U32 R143, RZ, RZ, R100 ;  /* 0x000000ffff8f7224 */ /* 0x000fe400078e0064 */
[C---:B------:R-:W-:Y:S01]  /*1db30*/  FMUL.FTZ R38, R3.reuse, R158 ;  /* 0x0000009e03267220 */ /* 0x040fe20000410000 */
[----:B------:R-:W-:Y:S02]  /*1db40*/  IMAD.MOV.U32 R158, RZ, RZ, R101 ;  /* 0x000000ffff9e7224 */ /* 0x000fe400078e0065 */
[C---:B------:R-:W-:Y:S01]  /*1db50*/  FMUL.FTZ R54, R3.reuse, R154 ;  /* 0x0000009a03367220 */ /* 0x040fe20000410000 */
[----:B------:R-:W-:Y:S01]  /*1db60*/  IMAD.MOV.U32 R173, RZ, RZ, R107 ;  /* 0x000000ffffad7224 */ /* 0x000fe200078e006b */
[C---:B------:R-:W-:Y:S04]  /*1db70*/  HMMA.16816.F32.BF16 R24, R84.reuse, R40, R24 ;  /* 0x000000285418723c */ /* 0x040fe80000041818 */
[C---:B------:R-:W-:Y:S01]  /*1db80*/  FMUL.FTZ R28, R2.reuse, R180 ;  /* 0x000000b4021c7220 */ /* 0x040fe20000410000 */
[----:B------:R-:W-:Y:S01]  /*1db90*/  FMUL.FTZ R29, R2, R181 ;  /* 0x000000b5021d7220 */ /* 0x000fe20000410000 */
[----:B------:R-:W-:Y:S01]  /*1dba0*/  FMUL.FTZ R30, R0, R182 ;  /* 0x000000b6001e7220 */ /* 0x000fe20000410000 */
[----:B------:R-:W-:Y:S01]  /*1dbb0*/  FMUL.FTZ R34, R3, R142 ;  /* 0x0000008e03227220 */ /* 0x000fe20000410000 */
[----:B------:R-:W-:Y:S02]  /*1dbc0*/  IMAD.MOV.U32 R182, RZ, RZ, R82 ;  /* 0x000000ffffb67224 */ /* 0x000fe400078e0052 */
[----:B------:R-:W-:Y:S01]  /*1dbd0*/  FFMA.FTZ R82, R113, UR4, -R74 ;  /* 0x0000000471527c23 */ /* 0x000fe2000801084a */
[----:B------:R-:W-:Y:S01]  /*1dbe0*/  IMAD.MOV.U32 R181, RZ, RZ, R173 ;  /* 0x000000ffffb57224 */ /* 0x000fe200078e00ad */
[----:B------:R-:W-:Y:S01]  /*1dbf0*/  MOV R180, R174 ;  /* 0x000000ae00b47202 */ /* 0x000fe20000000f00 */
[----:B------:R4:W-:Y:S01]  /*1dc00*/  MUFU.EX2 R173, R83 ;  /* 0x0000005300ad7308 */ /* 0x0009e20000000800 */
[----:B------:R-:W-:Y:S02]  /*1dc10*/  IMAD.MOV.U32 R179, RZ, RZ, R175 ;  /* 0x000000ffffb37224 */ /* 0x000fe400078e00af */
[C---:B------:R-:W-:Y:S01]  /*1dc20*/  FMUL.FTZ R40, R2.reuse, R184 ;  /* 0x000000b802287220 */ /* 0x040fe20000410000 */
[C---:B------:R-:W-:Y:S06]  /*1dc30*/  FMUL.FTZ R41, R2.reuse, R185 ;  /* 0x000000b902297220 */ /* 0x040fec0000410000 */
[----:B------:R4:W-:Y:S01]  /*1dc40*/  MUFU.EX2 R174, R82 ;  /* 0x0000005200ae7308 */ /* 0x0009e20000000800 */
[----:B------:R-:W-:Y:S01]  /*1dc50*/  FMUL.FTZ R45, R2, R189 ;  /* 0x000000bd022d7220 */ /* 0x000fe20000410000 */
[----:B------:R-:W-:Y:S02]  /*1dc60*/  IMAD.MOV.U32 R189, RZ, RZ, R166 ;  /* 0x000000ffffbd7224 */ /* 0x000fe400078e00a6 */
[----:B------:R-:W-:Y:S06]  /*1dc70*/  FMUL.FTZ R47, R0, R191 ;  /* 0x000000bf002f7220 */ /* 0x000fec0000410000 */
[----:B------:R4:W-:Y:S01]  /*1dc80*/  MUFU.EX2 R175, R67 ;  /* 0x0000004300af7308 */ /* 0x0009e20000000800 */
[----:B-1----:R-:W-:Y:S01]  /*1dc90*/  FMUL.FTZ R51, R3, R139 ;  /* 0x0000008b03337220 */ /* 0x002fe20000410000 */
[----:B------:R-:W-:Y:S02]  /*1dca0*/  IMAD.MOV.U32 R142, RZ, RZ, R226 ;  /* 0x000000ffff8e7224 */ /* 0x000fe400078e00e2 */
[----:B------:R-:W-:Y:S02]  /*1dcb0*/  IMAD.MOV.U32 R177, RZ, RZ, R162 ;  /* 0x000000ffffb17224 */ /* 0x000fe400078e00a2 */
[----:B----4-:R-:W-:Y:S04]  /*1dcc0*/  FFMA.FTZ R83, R134, UR4, -R73 ;  /* 0x0000000486537c23 */ /* 0x010fe80008010849 */
[----:B------:R-:W-:Y:S01]  /*1dcd0*/  MUFU.EX2 R162, R217 ;  /* 0x000000d900a27308 */ /* 0x000fe20000000800 */
[----:B------:R-:W-:Y:S02]  /*1dce0*/  IMAD.MOV.U32 R107, RZ, RZ, R97 ;  /* 0x000000ffff6b7224 */ /* 0x000fe400078e0061 */
[----:B------:R-:W-:Y:S07]  /*1dcf0*/  FFMA.FTZ R82, R129, UR4, -R73 ;  /* 0x0000000481527c23 */ /* 0x000fee0008010849 */
[----:B------:R1:W-:Y:S01]  /*1dd00*/  MUFU.EX2 R166, R83 ;  /* 0x0000005300a67308 */ /* 0x0003e20000000800 */
[----:B------:R-:W-:Y:S01]  /*1dd10*/  LDSM.16.MT88.4 R96, [R233+0x8800] ;  /* 0x00880000e960783b */ /* 0x000fe20000004200 */
[----:B------:R-:W-:Y:S02]  /*1dd20*/  IMAD.MOV.U32 R185, RZ, RZ, R103 ;  /* 0x000000ffffb97224 */ /* 0x000fe400078e0067 */
[----:B------:R-:W-:Y:S01]  /*1dd30*/  FFMA.FTZ R67, R116, UR4, -R74 ;  /* 0x0000000474437c23 */ /* 0x000fe2000801084a */
[----:B------:R-:W-:Y:S02]  /*1dd40*/  IMAD.MOV.U32 R184, RZ, RZ, R102 ;  /* 0x000000ffffb87224 */ /* 0x000fe400078e0066 */
[----:B------:R-:W-:Y:S03]  /*1dd50*/  IMAD.MOV.U32 R154, RZ, RZ, R177 ;  /* 0x000000ffff9a7224 */ /* 0x000fe600078e00b1 */
[----:B------:R-:W4:Y:S01]  /*1dd60*/  MUFU.EX2 R146, R67 ;  /* 0x0000004300927308 */ /* 0x000f220000000800 */
[----:B------:R-:W-:Y:S02]  /*1dd70*/  IMAD.MOV.U32 R191, RZ, RZ, R133 ;  /* 0x000000ffffbf7224 */ /* 0x000fe400078e0085 */
[----:B------:R-:W-:Y:S02]  /*1dd80*/  IMAD.MOV.U32 R133, RZ, RZ, R160 ;  /* 0x000000ffff857224 */ /* 0x000fe400078e00a0 */
[----:B-1----:R-:W-:Y:S05]  /*1dd90*/  FFMA.FTZ R83, R117, UR4, -R73 ;  /* 0x0000000475537c23 */ /* 0x002fea0008010849 */
[----:B------:R1:W-:Y:S02]  /*1dda0*/  MUFU.EX2 R226, R83 ;  /* 0x0000005300e27308 */ /* 0x0003e40000000800 */
[----:B-1----:R-:W-:Y:S01]  /*1ddb0*/  FFMA.FTZ R83, R140, UR4, -R75 ;  /* 0x000000048c537c23 */ /* 0x002fe2000801084b */
[----:B------:R-:W-:Y:S02]  /*1ddc0*/  @P3 VIADD R136, R31, 0xffffffc0 ;  /* 0xffffffc01f883836 */ /* 0x000fe40000000000 */
[C---:B------:R-:W-:Y:S01]  /*1ddd0*/  FMUL.FTZ R31, R0.reuse, R183 ;  /* 0x000000b7001f7220 */ /* 0x040fe20000410000 */
[----:B------:R-:W-:Y:S02]  /*1dde0*/  IMAD.MOV.U32 R183, RZ, RZ, R169 ;  /* 0x000000ffffb77224 */ /* 0x000fe400078e00a9 */
[----:B------:R-:W-:Y:S01]  /*1ddf0*/  IMAD.IADD R81, R235, 0x1, R136 ;  /* 0x00000001eb517824 */ /* 0x000fe200078e0288 */
[----:B------:R-:W1:Y:S01]  /*1de00*/  LDSM.16.MT88.4 R56, [R136] ;  /* 0x000000008838783b */ /* 0x000e620000004200 */
[----:B------:R-:W-:Y:S01]  /*1de10*/  IMAD.MOV.U32 R138, RZ, RZ, R183 ;  /* 0x000000ffff8a7224 */ /* 0x000fe200078e00b7 */
[----:B------:R4:W-:Y:S01]  /*1de20*/  MUFU.EX2 R169, R82 ;  /* 0x0000005200a97308 */ /* 0x0009e20000000800 */
[-C--:B------:R-:W-:Y:S05]  /*1de30*/  HMMA.16816.F32.BF16 R28, R84, R42.reuse, R28 ;  /* 0x0000002a541c723c */ /* 0x080fea000004181c */
[----:B------:R-:W3:Y:S03]  /*1de40*/  LDL.LU R183, [R1+0x88] ;  /* 0x0000880001b77983 */ /* 0x000ee60000300800 */
[C---:B------:R-:W-:Y:S01]  /*1de50*/  HMMA.16816.F32.BF16 R32, R76.reuse, R42, R32 ;  /* 0x0000002a4c20723c */ /* 0x040fe20000041820 */
[----:B------:R-:W3:Y:S03]  /*1de60*/  LDL.LU R201, [R1+0x8c] ;  /* 0x00008c0001c97983 */ /* 0x000ee60000300800 */
[----:B------:R-:W-:Y:S01]  /*1de70*/  FMUL.FTZ R42, R0, R186 ;  /* 0x000000ba002a7220 */ /* 0x000fe20000410000 */
[----:B------:R-:W3:Y:S01]  /*1de80*/  LDL.LU R112, [R1+0x90] ;  /* 0x0000900001707983 */ /* 0x000ee20000300800 */
[----:B----4-:R-:W-:Y:S01]  /*1de90*/  FFMA.FTZ R82, R200, UR4, -R74 ;  /* 0x00000004c8527c23 */ /* 0x010fe2000801084a */
[----:B------:R-:W-:Y:S02]  /*1dea0*/  IMAD.MOV.U32 R186, RZ, RZ, R223 ;  /* 0x000000ffffba7224 */ /* 0x000fe400078e00df */
[----:B------:R-:W-:Y:S01]  /*1deb0*/  FMUL.FTZ R43, R0, R187 ;  /* 0x000000bb002b7220 */ /* 0x000fe20000410000 */
[----:B------:R-:W4:Y:S01]  /*1dec0*/  LDSM.16.MT88.4 R88, [R81] ;  /* 0x000000005158783b */ /* 0x000f220000004200 */
[----:B------:R-:W-:Y:S07]  /*1ded0*/  IMAD.MOV.U32 R187, RZ, RZ, R214 ;  /* 0x000000ffffbb7224 */ /* 0x000fee00078e00d6 */
[----:B------:R-:W3:Y:S01]  /*1dee0*/  LDSM.16.MT88.4 R100, [R136+0x800] ;  /* 0x000800008864783b */ /* 0x000ee20000004200 */
[-C--:B-1----:R-:W-:Y:S08]  /*1def0*/  HMMA.16816.F32.BF16 R36, R76, R56.reuse, R36 ;  /* 0x000000384c24723c */ /* 0x082ff00000041824 */
[C---:B------:R-:W-:Y:S04]  /*1df00*/  HMMA.16816.F32.BF16 R40, R84.reuse, R56, R40 ;  /* 0x000000385428723c */ /* 0x040fe80000041828 */
[--C-:B------:R-:W-:Y:S01]  /*1df10*/  FFMA.FTZ R56, R60, UR4, -R75.reuse ;  /* 0x000000043c387c23 */ /* 0x100fe2000801084b */
[----:B------:R-:W-:Y:S01]  /*1df20*/  FFMA.FTZ R60, R61, UR4, -R75 ;  /* 0x000000043d3c7c23 */ /* 0x000fe2000801084b */
[C---:B------:R-:W-:Y:S01]  /*1df30*/  FMUL.FTZ R57, R2.reuse, R193 ;  /* 0x000000c102397220 */ /* 0x040fe20000410000 */
[----:B------:R-:W-:Y:S01]  /*1df40*/  FMUL.FTZ R61, R2, R197 ;  /* 0x000000c5023d7220 */ /* 0x000fe20000410000 */
[-C--:B------:R-:W-:Y:S01]  /*1df50*/  HMMA.16816.F32.BF16 R44, R84, R58.reuse, R44 ;  /* 0x0000003a542c723c */ /* 0x080fe2000004182c */
[----:B------:R1:W-:Y:S02]  /*1df60*/  MUFU.EX2 R231, R60 ;  /* 0x0000003c00e77308 */ /* 0x0003e40000000800 */
[----:B------:R-:W-:Y:S08]  /*1df70*/  IMAD.MOV.U32 R197, RZ, RZ, R62 ;  /* 0x000000ffffc57224 */ /* 0x000ff000078e003e */
[----:B------:R4:W3:Y:S01]  /*1df80*/  MUFU.EX2 R147, R56 ;  /* 0x0000003800937308 */ /* 0x0008e20000000800 */
[----:B------:R-:W-:Y:S01]  /*1df90*/  IMAD.MOV.U32 R193, RZ, RZ, R180 ;  /* 0x000000ffffc17224 */ /* 0x000fe200078e00b4 */
[C---:B------:R-:W-:Y:S04]  /*1dfa0*/  HMMA.16816.F32.BF16 R48, R76.reuse, R58, R48 ;  /* 0x0000003a4c30723c */ /* 0x040fe80000041830 */
[C---:B------:R-:W-:Y:S01]  /*1dfb0*/  FMUL.FTZ R58, R0.reuse, R194 ;  /* 0x000000c2003a7220 */ /* 0x040fe20000410000 */
[----:B------:R-:W-:Y:S01]  /*1dfc0*/  FMUL.FTZ R59, R0, R195 ;  /* 0x000000c3003b7220 */ /* 0x000fe20000410000 */
[----:B------:R-:W-:Y:S02]  /*1dfd0*/  IMAD.MOV.U32 R180, RZ, RZ, R208 ;  /* 0x000000ffffb47224 */ /* 0x000fe400078e00d0 */
[C---:B-1----:R-:W-:Y:S01]  /*1dfe0*/  FMUL.FTZ R60, R2.reuse, R196 ;  /* 0x000000c4023c7220 */ /* 0x042fe20000410000 */
[-C--:B----4-:R-:W-:Y:S01]  /*1dff0*/  HMMA.16816.F32.BF16 R52, R76, R88.reuse, R52 ;  /* 0x000000584c34723c */ /* 0x090fe20000041834 */
[----:B------:R1:W4:Y:S02]  /*1e000*/  MUFU.EX2 R196, R66 ;  /* 0x0000004200c47308 */ /* 0x0003240000000800 */
[----:B------:R-:W-:Y:S01]  /*1e010*/  FMUL.FTZ R56, R2, R192 ;  /* 0x000000c002387220 */ /* 0x000fe20000410000 */
[----:B------:R-:W-:Y:S01]  /*1e020*/  IMAD.MOV.U32 R194, RZ, RZ, R179 ;  /* 0x000000ffffc27224 */ /* 0x000fe200078e00b3 */
[----:B------:R-:W-:Y:S01]  /*1e030*/  MOV R192, R181 ;  /* 0x000000b500c07202 */ /* 0x000fe20000000f00 */
[----:B------:R-:W-:Y:S01]  /*1e040*/  IMAD.MOV.U32 R181, RZ, RZ, R127 ;  /* 0x000000ffffb57224 */ /* 0x000fe200078e007f */
[----:B------:R-:W-:Y:S01]  /*1e050*/  MOV R116, R193 ;  /* 0x000000c100747202 */ /* 0x000fe20000000f00 */
[----:B------:R-:W-:Y:S02]  /*1e060*/  IMAD.MOV.U32 R127, RZ, RZ, R107 ;  /* 0x000000ffff7f7224 */ /* 0x000fe400078e006b */
[C---:B------:R-:W-:Y:S04]  /*1e070*/  HMMA.16816.F32.BF16 R56, R84.reuse, R88, R56 ;  /* 0x000000585438723c */ /* 0x040fe80000041838 */
        /* <DEDUP_REMOVED lines=23> */
[C---:B--2---:R-:W-:Y:S01]  /*1e1f0*/  FMUL.FTZ R62, R0.reuse, R198 ;  /* 0x000000c6003e7220 */ /* 0x044fe20000410000 */
[----:B------:R-:W-:Y:S02]  /*1e200*/  IMAD.MOV.U32 R198, RZ, RZ, R63 ;  /* 0x000000ffffc67224 */ /* 0x000fe400078e003f */
[----:B------:R-:W-:Y:S01]  /*1e210*/  FMUL.FTZ R63, R0, R199 ;  /* 0x000000c7003f7220 */ /* 0x000fe20000410000 */
[----:B------:R-:W-:Y:S02]  /*1e220*/  IMAD.MOV.U32 R199, RZ, RZ, R176 ;  /* 0x000000ffffc77224 */ /* 0x000fe400078e00b0 */
[----:B------:R-:W-:Y:S02]  /*1e230*/  IMAD.MOV.U32 R176, RZ, RZ, R163 ;  /* 0x000000ffffb07224 */ /* 0x000fe400078e00a3 */
[C---:B-1----:R-:W-:Y:S01]  /*1e240*/  FMUL.FTZ R66, R3.reuse, R150 ;  /* 0x0000009603427220 */ /* 0x042fe20000410000 */
[----:B------:R-:W-:Y:S01]  /*1e250*/  MUFU.EX2 R163, R216 ;  /* 0x000000d800a37308 */ /* 0x000fe20000000800 */
[-C--:B------:R-:W-:Y:S09]  /*1e260*/  HMMA.16816.F32.BF16 R60, R84, R90.reuse, R60 ;  /* 0x0000005a543c723c */ /* 0x080ff2000004183c */
[----:B------:R1:W-:Y:S01]  /*1e270*/  MUFU.EX2 R150, R83 ;  /* 0x0000005300967308 */ /* 0x0003e20000000800 */
[----:B---3--:R-:W-:Y:S01]  /*1e280*/  FMUL.FTZ R67, R3, R151 ;  /* 0x0000009703437220 */ /* 0x008fe20000410000 */
[----:B------:R-:W-:Y:S01]  /*1e290*/  F2FP.BF16.F32.PACK_AB R85, R146, R167 ;  /* 0x000000a79255723e */ /* 0x000fe200000010ff */
[----:B------:R-:W-:Y:S07]  /*1e2a0*/  IMAD.MOV.U32 R139, RZ, RZ, R176 ;  /* 0x000000ffff8b7224 */ /* 0x000fee00078e00b0 */
[----:B------:R2:W-:Y:S01]  /*1e2b0*/  MUFU.EX2 R151, R82 ;  /* 0x0000005200977308 */ /* 0x0005e20000000800 */
[----:B------:R-:W-:Y:S01]  /*1e2c0*/  F2FP.BF16.F32.PACK_AB R84, R172, R171 ;  /* 0x000000abac54723e */ /* 0x000fe200000010ff */
[----:B------:R-:W-:Y:S01]  /*1e2d0*/  IMAD.MOV.U32 R176, RZ, RZ, R205 ;  /* 0x000000ffffb07224 */ /* 0x000fe200078e00cd */
[----:B------:R-:W-:Y:S01]  /*1e2e0*/  F2FP.BF16.F32.PACK_AB R86, R198, R199 ;  /* 0x000000c7c656723e */ /* 0x000fe200000010ff */
[----:B------:R-:W-:Y:S06]  /*1e2f0*/  HMMA.16816.F32.BF16 R64, R76, R90, R64 ;  /* 0x0000005a4c40723c */ /* 0x000fec0000041840 */
[----:B------:R3:W-:Y:S01]  /*1e300*/  MUFU.EX2 R217, R190 ;  /* 0x000000be00d97308 */ /* 0x0007e20000000800 */
[----:B------:R-:W3:Y:S01]  /*1e310*/  LDSM.16.MT88.4 R88, [R81+0x800] ;  /* 0x000800005158783b */ /* 0x000ee20000004200 */
[----:B------:R-:W-:Y:S01]  /*1e320*/  F2FP.BF16.F32.PACK_AB R77, R231, R147 ;  /* 0x00000093e74d723e */ /* 0x000fe200000010ff */
[----:B------:R-:W-:Y:S01]  /*1e330*/  IMAD.MOV.U32 R181, RZ, RZ, R176 ;  /* 0x000000ffffb57224 */ /* 0x000fe200078e00b0 */
[----:B------:R-:W-:Y:S01]  /*1e340*/  F2FP.BF16.F32.PACK_AB R76, R170, R168 ;  /* 0x000000a8aa4c723e */ /* 0x000fe200000010ff */
[--C-:B-1----:R-:W-:Y:S01]  /*1e350*/  FFMA.FTZ R83, R204, UR4, -R75.reuse ;  /* 0x00000004cc537c23 */ /* 0x102fe2000801084b */
[----:B------:R-:W-:Y:S01]  /*1e360*/  F2FP.BF16.F32.PACK_AB R78, R197, R252 ;  /* 0x000000fcc54e723e */ /* 0x000fe200000010ff */
[----:B--2---:R-:W-:Y:S01]  /*1e370*/  FFMA.FTZ R82, R145, UR4, -R75 ;  /* 0x0000000491527c23 */ /* 0x004fe2000801084b */
[----:B----4-:R-:W-:Y:S01]  /*1e380*/  F2FP.BF16.F32.PACK_AB R79, R196, R175 ;  /* 0x000000afc44f723e */ /* 0x010fe200000010ff */
[----:B------:R-:W-:Y:S01]  /*1e390*/  IMAD.MOV.U32 R145, RZ, RZ, R185 ;  /* 0x000000ffff917224 */ /* 0x000fe200078e00b9 */
[----:B------:R-:W-:Y:S01]  /*1e3a0*/  F2FP.BF16.F32.PACK_AB R87, R174, R173 ;  /* 0x000000adae57723e */ /* 0x000fe200000010ff */
[----:B------:R1:W-:Y:S01]  /*1e3b0*/  MUFU.EX2 R214, R82 ;  /* 0x0000005200d67308 */ /* 0x0003e20000000800 */
[----:B---3--:R-:W-:Y:S02]  /*1e3c0*/  IMAD.MOV.U32 R190, RZ, RZ, R132 ;  /* 0x000000ffffbe7224 */ /* 0x008fe400078e0084 */
[----:B------:R-:W-:Y:S01]  /*1e3d0*/  IMAD.MOV.U32 R132, RZ, RZ, R211 ;  /* 0x000000ffff847224 */ /* 0x000fe200078e00d3 */
[-C--:B------:R-:W-:Y:S06]  /*1e3e0*/  HMMA.16816.F32.BF16 R4, R76, R92.reuse, R4 ;  /* 0x0000005c4c04723c */ /* 0x080fec0000041804 */
[----:B------:R2:W-:Y:S01]  /*1e3f0*/  MUFU.EX2 R211, R83 ;  /* 0x0000005300d37308 */ /* 0x0005e20000000800 */
[----:B------:R-:W-:Y:S02]  /*1e400*/  IMAD.MOV.U32 R185, RZ, RZ, R184 ;  /* 0x000000ffffb97224 */ /* 0x000fe400078e00b8 */
[----:B------:R-:W-:Y:S07]  /*1e410*/  IMAD.MOV.U32 R184, RZ, RZ, R106 ;  /* 0x000000ffffb87224 */ /* 0x000fee00078e006a */
[----:B------:R-:W-:Y:S01]  /*1e420*/  MUFU.EX2 R218, R218 ;  /* 0x000000da00da7308 */ /* 0x000fe20000000800 */
[----:B------:R-:W-:Y:S01]  /*1e430*/  IMAD.MOV.U32 R188, RZ, RZ, R132 ;  /* 0x000000ffffbc7224 */ /* 0x000fe200078e0084 */
[C---:B------:R-:W-:Y:S08]  /*1e440*/  HMMA.16816.F32.BF16 R8, R84.reuse, R92, R8 ;  /* 0x0000005c5408723c */ /* 0x040ff00000041808 */
[----:B------:R-:W-:Y:S01]  /*1e450*/  MUFU.EX2 R178, R178 ;  /* 0x000000b200b27308 */ /* 0x000fe20000000800 */
[----:B-1----:R-:W-:Y:S01]  /*1e460*/  FFMA.FTZ R82, R137, UR4, -R75 ;  /* 0x0000000489527c23 */ /* 0x002fe2000801084b */
[----:B------:R-:W-:Y:S01]  /*1e470*/  FFMA.FTZ R92, R128, UR4, -R73 ;  /* 0x00000004805c7c23 */ /* 0x000fe20008010849 */
[----:B------:R-:W-:Y:S02]  /*1e480*/  IMAD.MOV.U32 R132, RZ, RZ, R107 ;  /* 0x000000ffff847224 */ /* 0x000fe400078e006b */
[----:B--2---:R-:W-:Y:S01]  /*1e490*/  FFMA.FTZ R83, R144, UR4, -R74 ;  /* 0x0000000490537c23 */ /* 0x004fe2000801084a */
[-C--:B------:R-:W-:Y:S04]  /*1e4a0*/  HMMA.16816.F32.BF16 R12, R84, R94.reuse, R12 ;  /* 0x0000005e540c723c */ /* 0x080fe8000004180c */
[----:B------:R1:W-:Y:S01]  /*1e4b0*/  MUFU.EX2 R216, R82 ;  /* 0x0000005200d87308 */ /* 0x0003e20000000800 */
[----:B------:R-:W-:Y:S09]  /*1e4c0*/  IMAD.MOV.U32 R144, RZ, RZ, R104 ;  /* 0x000000ffff907224 */ /* 0x000ff200078e0068 */
[----:B------:R2:W-:Y:S01]  /*1e4d0*/  MUFU.EX2 R208, R83 ;  /* 0x0000005300d07308 */ /* 0x0005e20000000800 */
[----:B------:R-:W-:Y:S01]  /*1e4e0*/  LDSM.16.MT88.4 R104, [R81+0x1800] ;  /* 0x001800005168783b */ /* 0x000fe20000004200 */
[----:B------:R-:W-:Y:S01]  /*1e4f0*/  IMAD.MOV.U32 R128, RZ, RZ, R138 ;  /* 0x000000ffff807224 */ /* 0x000fe200078e008a */
[C---:B------:R-:W-:Y:S07]  /*1e500*/  HMMA.16816.F32.BF16 R16, R76.reuse, R94, R16 ;  /* 0x0000005e4c10723c */ /* 0x040fee0000041810 */
[----:B------:R3:W4:Y:S01]  /*1e510*/  MUFU.EX2 R223, R92 ;  /* 0x0000005c00df7308 */ /* 0x0007220000000800 */
[----:B------:R-:W-:Y:S09]  /*1e520*/  IMAD.MOV.U32 R138, RZ, RZ, R189 ;  /* 0x000000ffff8a7224 */ /* 0x000ff200078e00bd */
[----:B------:R-:W-:Y:S01]  /*1e530*/  MUFU.EX2 R188, R188 ;  /* 0x000000bc00bc7308 */ /* 0x000fe20000000800 */
[----:B------:R-:W-:Y:S02]  /*1e540*/  IMAD.MOV.U32 R137, RZ, RZ, R158 ;  /* 0x000000ffff897224 */ /* 0x000fe400078e009e */
[----:B-1----:R-:W-:Y:S01]  /*1e550*/  FFMA.FTZ R82, R141, UR4, -R74 ;  /* 0x000000048d527c23 */ /* 0x002fe2000801084a */
[-C--:B------:R-:W-:Y:S06]  /*1e560*/  HMMA.16816.F32.BF16 R20, R76, R96.reuse, R20 ;  /* 0x000000604c14723c */ /* 0x080fec0000041814 */
[----:B------:R-:W-:Y:S01]  /*1e570*/  MUFU.EX2 R132, R132 ;  /* 0x0000008400847308 */ /* 0x000fe20000000800 */
[----:B--2---:R-:W-:Y:S01]  /*1e580*/  FFMA.FTZ R83, R153, UR4, -R73 ;  /* 0x0000000499537c23 */ /* 0x004fe20008010849 */
[----:B------:R-:W-:Y:S08]  /*1e590*/  FFMA.FTZ R138, R138, UR4, -R75 ;  /* 0x000000048a8a7c23 */ /* 0x000ff0000801084b */
[----:B------:R1:W-:Y:S01]  /*1e5a0*/  MUFU.EX2 R210, R82 ;  /* 0x0000005200d27308 */ /* 0x0003e20000000800 */
[----:B------:R-:W-:Y:S01]  /*1e5b0*/  IMAD.MOV.U32 R158, RZ, RZ, R180 ;  /* 0x000000ffff9e7224 */ /* 0x000fe200078e00b4 */
[----:B---3--:R-:W2:Y:S01]  /*1e5c0*/  LDSM.16.MT88.4 R92, [R232+0x9000] ;  /* 0x00900000e85c783b */ /* 0x008ea20000004200 */
[C---:B------:R-:W-:Y:S07]  /*1e5d0*/  HMMA.16816.F32.BF16 R24, R84.reuse, R96, R24 ;  /* 0x000000605418723c */ /* 0x040fee0000041818 */
[----:B------:R3:W-:Y:S01]  /*1e5e0*/  MUFU.EX2 R179, R83 ;  /* 0x0000005300b37308 */ /* 0x0007e20000000800 */
[----:B------:R-:W-:Y:S02]  /*1e5f0*/  IMAD.MOV.U32 R141, RZ, RZ, R137 ;  /* 0x000000ffff8d7224 */ /* 0x000fe400078e0089 */
[----:B------:R-:W-:Y:S01]  /*1e600*/  IMAD.MOV.U32 R137, RZ, RZ, R117 ;  /* 0x000000ffff897224 */ /* 0x000fe200078e0075 */
[-C--:B------:R-:W-:Y:S03]  /*1e610*/  HMMA.16816.F32.BF16 R28, R84, R98.reuse, R28 ;  /* 0x00000062541c723c */ /* 0x080fe6000004181c */
[--C-:B-1----:R-:W-:Y:S01]  /*1e620*/  FFMA.FTZ R82, R152, UR4, -R73.reuse ;  /* 0x0000000498527c23 */ /* 0x102fe20008010849 */
[----:B------:R-:W-:Y:S03]  /*1e630*/  IMAD.MOV.U32 R117, RZ, RZ, R194 ;  /* 0x000000ffff757224 */ /* 0x000fe600078e00c2 */
[----:B------:R1:W-:Y:S01]  /*1e640*/  MUFU.EX2 R205, R82 ;  /* 0x0000005200cd7308 */ /* 0x0003e20000000800 */
[C---:B------:R-:W-:Y:S01]  /*1e650*/  HMMA.16816.F32.BF16 R32, R76.reuse, R98, R32 ;  /* 0x000000624c20723c */ /* 0x040fe20000041820 */
[----:B------:R-:W2:Y:S03]  /*1e660*/  LDSM.16.MT88.4 R96, [R233+0x9000] ;  /* 0x00900000e960783b */ /* 0x000ea60000004200 */
[----:B---3--:R-:W-:Y:S04]  /*1e670*/  FFMA.FTZ R83, R149, UR4, -R73 ;  /* 0x0000000495537c23 */ /* 0x008fe80008010849 */
[-C--:B------:R-:W-:Y:S03]  /*1e680*/  HMMA.16816.F32.BF16 R36, R76, R100.reuse, R36 ;  /* 0x000000644c24723c */ /* 0x080fe60000041824 */
[--C-:B-1----:R-:W-:Y:S02]  /*1e690*/  FFMA.FTZ R82, R206, UR4, -R74.reuse ;  /* 0x00000004ce527c23 */ /* 0x102fe4000801084a */
[----:B------:R1:W-:Y:S03]  /*1e6a0*/  MUFU.EX2 R206, R83 ;  /* 0x0000005300ce7308 */ /* 0x0003e60000000800 */
[C---:B------:R-:W-:Y:S07]  /*1e6b0*/  HMMA.16816.F32.BF16 R40, R84.reuse, R100, R40 ;  /* 0x000000645428723c */ /* 0x040fee0000041828 */
[----:B------:R3:W-:Y:S01]  /*1e6c0*/  MUFU.EX2 R177, R82 ;  /* 0x0000005200b17308 */ /* 0x0007e20000000800 */
[-C--:B------:R-:W-:Y:S03]  /*1e6d0*/  HMMA.16816.F32.BF16 R44, R84, R102.reuse, R44 ;  /* 0x00000066542c723c */ /* 0x080fe6000004182c */
[--C-:B-1----:R-:W-:Y:S05]  /*1e6e0*/  FFMA.FTZ R83, R157, UR4, -R75.reuse ;  /* 0x000000049d537c23 */ /* 0x102fea000801084b */
[C---:B------:R-:W-:Y:S01]  /*1e6f0*/  HMMA.16816.F32.BF16 R48, R76.reuse, R102, R48 ;  /* 0x000000664c30723c */ /* 0x040fe20000041830 */
[----:B------:R1:W-:Y:S01]  /*1e700*/  MUFU.EX2 R176, R83 ;  /* 0x0000005300b07308 */ /* 0x0003e20000000800 */
[----:B------:R-:W2:Y:S02]  /*1e710*/  LDSM.16.MT88.4 R100, [R136+0x1000] ;  /* 0x001000008864783b */ /* 0x000ea40000004200 */
[--C-:B---3--:R-:W-:Y:S04]  /*1e720*/  FFMA.FTZ R82, R161, UR4, -R75.reuse ;  /* 0x00000004a1527c23 */ /* 0x108fe8000801084b */
[-C--:B------:R-:W-:Y:S03]  /*1e730*/  HMMA.16816.F32.BF16 R52, R76, R88.reuse, R52 ;  /* 0x000000584c34723c */ /* 0x080fe60000041834 */
[----:B------:R3:W-:Y:S01]  /*1e740*/  MUFU.EX2 R182, R82 ;  /* 0x0000005200b67308 */ /* 0x0007e20000000800 */
[----:B-1----:R-:W-:Y:S04]  /*1e750*/  FFMA.FTZ R83, R156, UR4, -R75 ;  /* 0x000000049c537c23 */ /* 0x002fe8000801084b */
[C---:B------:R-:W-:Y:S05]  /*1e760*/  HMMA.16816.F32.BF16 R56, R84.reuse, R88, R56 ;  /* 0x000000585438723c */ /* 0x040fea0000041838 */
[----:B------:R1:W-:Y:S01]  /*1e770*/  MUFU.EX2 R202, R83 ;  /* 0x0000005300ca7308 */ /* 0x0003e20000000800 */
[----:B------:R-:W-:Y:S01]  /*1e780*/  FFMA.FTZ R88, R148, UR4, -R74 ;  /* 0x0000000494587c23 */ /* 0x000fe2000801084a */
[----:B------:R-:W-:Y:S02]  /*1e790*/  IMAD.MOV.U32 R148, RZ, RZ, R181 ;  /* 0x000000ffff947224 */ /* 0x000fe400078e00b5 */
[----:B---3--:R-:W-:Y:S01]  /*1e7a0*/  FFMA.FTZ R82, R203, UR4, -R75 ;  /* 0x00000004cb527c23 */ /* 0x008fe2000801084b */
[-C--:B------:R-:W-:Y:S05]  /*1e7b0*/  HMMA.16816.F32.BF16 R60, R84, R90.reuse, R60 ;  /* 0x0000005a543c723c */ /* 0x080fea000004183c */
[----:B------:R3:W2:Y:S01]  /*1e7c0*/  MUFU.EX2 R160, R88 ;  /* 0x0000005800a07308 */ /* 0x0006a20000000800 */
[----:B------:R-:W-:Y:S01]  /*1e7d0*/  IMAD.MOV.U32 R153, RZ, RZ, R148 ;  /* 0x000000ffff997224 */ /* 0x000fe200078e0094 */
[----:B------:R-:W-:Y:S01]  /*1e7e0*/  F2FP.BF16.F32.PACK_AB R84, R169, R166 ;  /* 0x000000a6a954723e */ /* 0x000fe200000010ff */
[----:B------:R-:W-:Y:S01]  /*1e7f0*/  IMAD.MOV.U32 R148, RZ, RZ, R140 ;  /* 0x000000ffff947224 */ /* 0x000fe200078e008c */
[----:B----4-:R-:W-:Y:S01]  /*1e800*/  F2FP.BF16.F32.PACK_AB R86, R226, R223 ;  /* 0x000000dfe256723e */ /* 0x010fe200000010ff */
[----:B------:R-:W-:Y:S01]  /*1e810*/  IMAD.MOV.U32 R152, RZ, RZ, R153 ;  /* 0x000000ffff987224 */ /* 0x000fe200078e0099 */
[----:B------:R-:W-:Y:S04]  /*1e820*/  HMMA.16816.F32.BF16 R64, R76, R90, R64 ;  /* 0x0000005a4c40723c */ /* 0x000fe80000041840 */
[----:B------:R4:W-:Y:S01]  /*1e830*/  MUFU.EX2 R203, R112 ;  /* 0x0000007000cb7308 */ /* 0x0009e20000000800 */
[----:B-1----:R-:W-:Y:S01]  /*1e840*/  FFMA.FTZ R83, R164, UR4, -R74 ;  /* 0x00000004a4537c23 */ /* 0x002fe2000801084a */
[----:B------:R-:W-:Y:S01]  /*1e850*/  IMAD.MOV.U32 R153, RZ, RZ, R141 ;  /* 0x000000ffff997224 */ /* 0x000fe200078e008d */
[----:B------:R-:W-:Y:S01]  /*1e860*/  F2FP.BF16.F32.PACK_AB R76, R163, R162 ;  /* 0x000000a2a34c723e */ /* 0x000fe200000010ff */
[----:B---3--:R-:W1:Y:S06]  /*1e870*/  LDSM.16.MT88.4 R88, [R81+0x1000] ;  /* 0x001000005158783b */ /* 0x008e6c0000004200 */
[----:B------:R3:W-:Y:S01]  /*1e880*/  MUFU.EX2 R181, R83 ;  /* 0x0000005300b57308 */ /* 0x0007e20000000800 */
[----:B------:R-:W-:Y:S02]  /*1e890*/  F2FP.BF16.F32.PACK_AB R77, R214, R150 ;  /* 0x00000096d64d723e */ /* 0x000fe400000010ff */
[----:B------:R-:W-:Y:S07]  /*1e8a0*/  F2FP.BF16.F32.PACK_AB R78, R218, R217 ;  /* 0x000000d9da4e723e */ /* 0x000fee00000010ff */
[----:B------:R1:W-:Y:S01]  /*1e8b0*/  MUFU.EX2 R200, R82 ;  /* 0x0000005200c87308 */ /* 0x0003e20000000800 */
[----:B------:R-:W-:Y:S02]  /*1e8c0*/  F2FP.BF16.F32.PACK_AB R79, R216, R211 ;  /* 0x000000d3d84f723e */ /* 0x000fe400000010ff */
[----:B----4-:R-:W-:Y:S07]  /*1e8d0*/  MOV R112, R195 ;  /* 0x000000c300707202 */ /* 0x010fee0000000f00 */
[----:B------:R-:W-:Y:S01]  /*1e8e0*/  MUFU.EX2 R201, R201 ;  /* 0x000000c900c97308 */ /* 0x000fe20000000800 */
[----:B--2---:R-:W-:Y:S02]  /*1e8f0*/  F2FP.BF16.F32.PACK_AB R85, R160, R151 ;  /* 0x00000097a055723e */ /* 0x004fe400000010ff */
[----:B------:R-:W-:Y:S01]  /*1e900*/  F2FP.BF16.F32.PACK_AB R87, R210, R208 ;  /* 0x000000d0d257723e */ /* 0x000fe200000010ff */
[-C--:B------:R-:W-:Y:S06]  /*1e910*/  HMMA.16816.F32.BF16 R4, R76, R92.reuse, R4 ;  /* 0x0000005c4c04723c */ /* 0x080fec0000041804 */
[----:B------:R-:W-:Y:S01]  /*1e920*/  MUFU.EX2 R183, R183 ;  /* 0x000000b700b77308 */ /* 0x000fe20000000800 */
[----:B---3--:R-:W-:Y:S01]  /*1e930*/  FFMA.FTZ R83, R225, UR4, -R73 ;  /* 0x00000004e1537c23 */ /* 0x008fe20008010849 */
[----:B------:R-:W-:Y:S02]  /*1e940*/  IMAD.MOV.U32 R140, RZ, RZ, R112 ;  /* 0x000000ffff8c7224 */ /* 0x000fe400078e0070 */
[----:B------:R-:W-:Y:S06]  /*1e950*/  IMAD.MOV.U32 R112, RZ, RZ, R155 ;  /* 0x000000ffff707224 */ /* 0x000fec00078e009b */
[----:B------:R2:W-:Y:S01]  /*1e960*/  MUFU.EX2 R192, R83 ;  /* 0x0000005300c07308 */ /* 0x0005e20000000800 */
[C---:B------:R-:W-:Y:S04]  /*1e970*/  HMMA.16816.F32.BF16 R8, R84.reuse, R92, R8 ;  /* 0x0000005c5408723c */ /* 0x040fe80000041808 */
[----:B------:R-:W-:Y:S02]  /*1e980*/  IMAD.MOV.U32 R155, RZ, RZ, R139 ;  /* 0x000000ffff9b7224 */ /* 0x000fe400078e008b */
[----:B------:R-:W-:Y:S01]  /*1e990*/  FFMA.FTZ R92, R135, UR4, -R73 ;  /* 0x00000004875c7c23 */ /* 0x000fe20008010849 */
[----:B------:R-:W-:Y:S02]  /*1e9a0*/  IMAD.MOV.U32 R139, RZ, RZ, R190 ;  /* 0x000000ffff8b7224 */ /* 0x000fe400078e00be */
[----:B-1----:R-:W-:Y:S01]  /*1e9b0*/  FFMA.FTZ R82, R165, UR4, -R74 ;  /* 0x00000004a5527c23 */ /* 0x002fe2000801084a */
[-C--:B------:R-:W-:Y:S01]  /*1e9c0*/  HMMA.16816.F32.BF16 R12, R84, R94.reuse, R12 ;  /* 0x0000005e540c723c */ /* 0x080fe2000004180c */
[----:B------:R1:W3:Y:S02]  /*1e9d0*/  MUFU.EX2 R204, R92 ;  /* 0x0000005c00cc7308 */ /* 0x0002e40000000800 */
[----:B------:R-:W-:Y:S02]  /*1e9e0*/  IMAD.MOV.U32 R190, RZ, RZ, R244 ;  /* 0x000000ffffbe7224 */ /* 0x000fe400078e00f4 */
[----:B--2---:R-:W-:Y:S01]  /*1e9f0*/  FFMA.FTZ R83, R144, UR4, -R74 ;  /* 0x0000000490537c23 */ /* 0x004fe2000801084a */
[----:B------:R-:W-:Y:S01]  /*1ea00*/  IMAD.MOV.U32 R144, RZ, RZ, R145 ;  /* 0x000000ffff907224 */ /* 0x000fe200078e0091 */
[----:B------:R-:W2:Y:S01]  /*1ea10*/  LDL.LU R244, [R1+0xf4] ;  /* 0x0000f40001f47983 */ /* 0x000ea20000300800 */
[C---:B------:R-:W-:Y:S03]  /*1ea20*/  HMMA.16816.F32.BF16 R16, R76.reuse, R94, R16 ;  /* 0x0000005e4c10723c */ /* 0x040fe60000041810 */
[----:B------:R4:W-:Y:S01]  /*1ea30*/  MUFU.EX2 R156, R83 ;  /* 0x00000053009c7308 */ /* 0x0009e20000000800 */
[----:B------:R-:W-:Y:S09]  /*1ea40*/  IMAD.MOV.U32 R145, RZ, RZ, R113 ;  /* 0x000000ffff917224 */ /* 0x000ff200078e0071 */
[----:B------:R3:W3:Y:S01]  /*1ea50*/  MUFU.EX2 R180, R82 ;  /* 0x0000005200b47308 */ /* 0x0006e20000000800 */
[----:B------:R-:W-:Y:S01]  /*1ea60*/  IMAD.MOV.U32 R113, RZ, RZ, R116 ;  /* 0x000000ffff717224 */ /* 0x000fe200078e0074 */
[----:B------:R-:W-:Y:S01]  /*1ea70*/  MOV R116, R154 ;  /* 0x0000009a00747202 */ /* 0x000fe20000000f00 */
[-C--:B------:R-:W-:Y:S01]  /*1ea80*/  HMMA.16816.F32.BF16 R20, R76, R96.reuse, R20 ;  /* 0x000000604c14723c */ /* 0x080fe20000041814 */
[----:B-1----:R-:W1:Y:S02]  /*1ea90*/  LDSM.16.MT88.4 R92, [R232+0x9800] ;  /* 0x00980000e85c783b */ /* 0x002e640000004200 */
[----:B------:R-:W-:Y:S02]  /*1eaa0*/  IMAD.MOV.U32 R141, RZ, RZ, R144 ;  /* 0x000000ffff8d7224 */ /* 0x000fe400078e0090 */
[----:B------:R-:W-:Y:S02]  /*1eab0*/  IMAD.MOV.U32 R144, RZ, RZ, R148 ;  /* 0x000000ffff907224 */ /* 0x000fe400078e0094 */
[----:B------:R-:W-:Y:S01]  /*1eac0*/  IMAD.MOV.U32 R148, RZ, RZ, R145 ;  /* 0x000000ffff947224 */ /* 0x000fe200078e0091 */
[C---:B------:R-:W-:Y:S04]  /*1ead0*/  HMMA.16816.F32.BF16 R24, R84.reuse, R96, R24 ;  /* 0x000000605418723c */ /* 0x040fe80000041818 */
[----:B------:R-:W-:Y:S02]  /*1eae0*/  IMAD.MOV.U32 R154, RZ, RZ, R191 ;  /* 0x000000ffff9a7224 */ /* 0x000fe400078e00bf */
[----:B----4-:R-:W-:Y:S01]  /*1eaf0*/  FFMA.FTZ R83, R152, UR4, -R75 ;  /* 0x0000000498537c23 */ /* 0x010fe2000801084b */
[----:B------:R-:W-:Y:S02]  /*1eb00*/  IMAD.MOV.U32 R145, RZ, RZ, R140 ;  /* 0x000000ffff917224 */ /* 0x000fe400078e008c */
[----:B---3--:R-:W-:Y:S01]  /*1eb10*/  FFMA.FTZ R82, R207, UR4, -R74 ;  /* 0x00000004cf527c23 */ /* 0x008fe2000801084a */
[-C--:B------:R-:W-:Y:S01]  /*1eb20*/  HMMA.16816.F32.BF16 R28, R84, R98.reuse, R28 ;  /* 0x00000062541c723c */ /* 0x080fe2000004181c */
[----:B------:R3:W-:Y:S02]  /*1eb30*/  MUFU.EX2 R157, R83 ;  /* 0x00000053009d7308 */ /* 0x0007e40000000800 */
[----:B------:R-:W-:Y:S02]  /*1eb40*/  IMAD.MOV.U32 R140, RZ, RZ, R117 ;  /* 0x000000ffff8c7224 */ /* 0x000fe400078e0075 */
[----:B------:R-:W-:Y:S06]  /*1eb50*/  IMAD.MOV.U32 R152, RZ, RZ, R153 ;  /* 0x000000ffff987224 */ /* 0x000fec00078e0099 */
[----:B------:R4:W1:Y:S01]  /*1eb60*/  MUFU.EX2 R195, R82 ;  /* 0x0000005200c37308 */ /* 0x0008620000000800 */
[----:B------:R-:W-:Y:S01]  /*1eb70*/  IMAD.MOV.U32 R117, RZ, RZ, R112 ;  /* 0x000000ffff757224 */ /* 0x000fe200078e0070 */
[C---:B------:R-:W-:Y:S01]  /*1eb80*/  HMMA.16816.F32.BF16 R32, R76.reuse, R98, R32 ;  /* 0x000000624c20723c */ /* 0x040fe20000041820 */
[----:B------:R-:W1:Y:S03]  /*1eb90*/  LDSM.16.MT88.4 R96, [R233+0x9800] ;  /* 0x00980000e960783b */ /* 0x000e660000004200 */
[----:B------:R-:W-:Y:S02]  /*1eba0*/  IMAD.MOV.U32 R153, RZ, RZ, R141 ;  /* 0x000000ffff997224 */ /* 0x000fe400078e008d */
[----:B------:R-:W-:Y:S02]  /*1ebb0*/  IMAD.MOV.U32 R112, RZ, RZ, R116 ;  /* 0x000000ffff707224 */ /* 0x000fe400078e0074 */
[--C-:B---3--:R-:W-:Y:S01]  /*1ebc0*/  FFMA.FTZ R83, R227, UR4, -R73.reuse ;  /* 0x00000004e3537c23 */ /* 0x108fe20008010849 */
[-C--:B------:R-:W-:Y:S03]  /*1ebd0*/  HMMA.16816.F32.BF16 R36, R76, R100.reuse, R36 ;  /* 0x000000644c24723c */ /* 0x080fe60000041824 */
[----:B------:R-:W-:Y:S02]  /*1ebe0*/  IMAD.MOV.U32 R141, RZ, RZ, R144 ;  /* 0x000000ffff8d7224 */ /* 0x000fe400078e0090 */
[----:B----4-:R-:W-:Y:S01]  /*1ebf0*/  FFMA.FTZ R82, R222, UR4, -R73 ;  /* 0x00000004de527c23 */ /* 0x010fe20008010849 */
[----:B------:R-:W-:Y:S01]  /*1ec00*/  IMAD.MOV.U32 R116, RZ, RZ, R155 ;  /* 0x000000ffff747224 */ /* 0x000fe200078e009b */
[----:B------:R-:W-:Y:S01]  /*1ec10*/  MOV R155, R154 ;  /* 0x0000009a009b7202 */ /* 0x000fe20000000f00 */
[----:B------:R-:W-:Y:S01]  /*1ec20*/  IMAD.MOV.U32 R144, RZ, RZ, R145 ;  /* 0x000000ffff907224 */ /* 0x000fe200078e0091 */
[C---:B------:R-:W-:Y:S01]  /*1ec30*/  HMMA.16816.F32.BF16 R40, R84.reuse, R100, R40 ;  /* 0x000000645428723c */ /* 0x040fe20000041828 */
[----:B------:R3:W4:Y:S03]  /*1ec40*/  MUFU.EX2 R189, R82 ;  /* 0x0000005200bd7308 */ /* 0x0007260000000800 */
[----:B------:R-:W-:Y:S02]  /*1ec50*/  IMAD.MOV.U32 R145, RZ, RZ, R140 ;  /* 0x000000ffff917224 */ /* 0x000fe400078e008c */
[----:B------:R-:W-:Y:S02]  /*1ec60*/  IMAD.MOV.U32 R154, RZ, RZ, R190 ;  /* 0x000000ffff9a7224 */ /* 0x000fe400078e00be */
[-C--:B------:R-:W-:Y:S03]  /*1ec70*/  HMMA.16816.F32.BF16 R44, R84, R102.reuse, R44 ;  /* 0x00000066542c723c */ /* 0x080fe6000004182c */
[----:B------:R-:W-:Y:S02]  /*1ec80*/  IMAD.MOV.U32 R140, RZ, RZ, R117 ;  /* 0x000000ffff8c7224 */ /* 0x000fe400078e0075 */
[----:B------:R-:W-:Y:S02]  /*1ec90*/  IMAD.MOV.U32 R190, RZ, RZ, R186 ;  /* 0x000000ffffbe7224 */ /* 0x000fe400078e00ba */
[----:B------:R-:W-:Y:S01]  /*1eca0*/  IMAD.MOV.U32 R117, RZ, RZ, R112 ;  /* 0x000000ffff757224 */ /* 0x000fe200078e0070 */
[C---:B------:R-:W-:Y:S01]  /*1ecb0*/  HMMA.16816.F32.BF16 R48, R76.reuse, R102, R48 ;  /* 0x000000664c30723c */ /* 0x040fe20000041830 */
[----:B------:R-:W4:Y:S03]  /*1ecc0*/  LDSM.16.MT88.4 R100, [R136+0x1800] ;  /* 0x001800008864783b */ /* 0x000f260000004200 */
[----:B------:R-:W-:Y:S02]  /*1ecd0*/  IMAD.MOV.U32 R186, RZ, RZ, R184 ;  /* 0x000000ffffba7224 */ /* 0x000fe400078e00b8 */
[----:B---3--:R-:W-:Y:S01]  /*1ece0*/  FFMA.FTZ R82, R220, UR4, -R73 ;  /* 0x00000004dc527c23 */ /* 0x008fe20008010849 */
[----:B------:R-:W-:Y:S01]  /*1ecf0*/  IMAD.MOV.U32 R112, RZ, RZ, R116 ;  /* 0x000000ffff707224 */ /* 0x000fe200078e0074 */
[-C--:B------:R-:W-:Y:S02]  /*1ed00*/  HMMA.16816.F32.BF16 R52, R76, R88.reuse, R52 ;  /* 0x000000584c34723c */ /* 0x080fe40000041834 */
[----:B------:R3:W-:Y:S01]  /*1ed10*/  MUFU.EX2 R193, R82 ;  /* 0x0000005200c17308 */ /* 0x0007e20000000800 */
[----:B------:R-:W-:Y:S02]  /*1ed20*/  IMAD.MOV.U32 R184, RZ, RZ, R159 ;  /* 0x000000ffffb87224 */ /* 0x000fe400078e009f */
[----:B------:R-:W-:Y:S01]  /*1ed30*/  IMAD.MOV.U32 R116, RZ, RZ, R155 ;  /* 0x000000ffff747224 */ /* 0x000fe200078e009b */
[----:B------:R-:W-:Y:S01]  /*1ed40*/  MOV R155, R154 ;  /* 0x0000009a009b7202 */ /* 0x000fe20000000f00 */
[----:B------:R-:W-:Y:S01]  /*1ed50*/  IMAD.MOV.U32 R159, RZ, RZ, R80 ;  /* 0x000000ffff9f7224 */ /* 0x000fe200078e0050 */
[C---:B------:R-:W-:Y:S01]  /*1ed60*/  HMMA.16816.F32.BF16 R56, R84.reuse, R88, R56 ;  /* 0x000000585438723c */ /* 0x040fe20000041838 */
[----:B------:R-:W2:Y:S03]  /*1ed70*/  LDL.LU R80, [R1+0xf0] ;  /* 0x0000f00001507983 */ /* 0x000ea60000300800 */
[----:B------:R-:W-:Y:S02]  /*1ed80*/  IMAD.MOV.U32 R154, RZ, RZ, R190 ;  /* 0x000000ffff9a7224 */ /* 0x000fe400078e00be */
[----:B------:R-:W-:Y:S01]  /*1ed90*/  FFMA.FTZ R88, R219, UR4, -R73 ;  /* 0x00000004db587c23 */ /* 0x000fe20008010849 */
[----:B------:R-:W-:Y:S02]  /*1eda0*/  IMAD.MOV.U32 R190, RZ, RZ, R186 ;  /* 0x000000ffffbe7224 */ /* 0x000fe400078e00ba */
[----:B---3--:R-:W-:Y:S01]  /*1edb0*/  FFMA.FTZ R82, R228, UR4, -R74 ;  /* 0x00000004e4527c23 */ /* 0x008fe2000801084a */
[-C--:B------:R-:W-:Y:S01]  /*1edc0*/  HMMA.16816.F32.BF16 R60, R84, R90.reuse, R60 ;  /* 0x0000005a543c723c */ /* 0x080fe2000004183c */
[----:B------:R4:W3:Y:S02]  /*1edd0*/  MUFU.EX2 R194, R88 ;  /* 0x0000005800c27308 */ /* 0x0008e40000000800 */
[----:B------:R-:W-:Y:S01]  /*1ede0*/  IMAD.MOV.U32 R186, RZ, RZ, R184 ;  /* 0x000000ffffba7224 */ /* 0x000fe200078e00b8 */
[----:B------:R-:W-:Y:S01]  /*1edf0*/  F2FP.BF16.F32.PACK_AB R84, R205, R179 ;  /* 0x000000b3cd54723e */ /* 0x000fe200000010ff */
[----:B------:R-:W-:Y:S01]  /*1ee00*/  IMAD.MOV.U32 R184, RZ, RZ, R159 ;  /* 0x000000ffffb87224 */ /* 0x000fe200078e009f */
[----:B------:R-:W-:Y:S01]  /*1ee10*/  F2FP.BF16.F32.PACK_AB R86, R206, R204 ;  /* 0x000000ccce56723e */ /* 0x000fe200000010ff */
[----:B------:R-:W2:Y:S01]  /*1ee20*/  LDL.LU R159, [R1+0x94] ;  /* 0x00009400019f7983 */ /* 0x000ea20000300800 */
[----:B------:R-:W-:Y:S03]  /*1ee30*/  HMMA.16816.F32.BF16 R64, R76, R90, R64 ;  /* 0x0000005a4c40723c */ /* 0x000fe60000041840 */
[----:B------:R-:W3:Y:S01]  /*1ee40*/  MUFU.EX2 R191, R82 ;  /* 0x0000005200bf7308 */ /* 0x000ee20000000800 */
[----:B------:R-:W-:Y:S01]  /*1ee50*/  F2FP.BF16.F32.PACK_AB R76, R183, R178 ;  /* 0x000000b2b74c723e */ /* 0x000fe200000010ff */
[----:B------:R-:W-:Y:S01]  /*1ee60*/  IMAD.MOV.U32 R135, RZ, RZ, R153 ;  /* 0x000000ffff877224 */ /* 0x000fe200078e0099 */
        /* <DEDUP_REMOVED lines=8> */
[----:B-1----:R-:W-:Y:S01]  /*1eef0*/  F2FP.BF16.F32.PACK_AB R87, R195, R181 ;  /* 0x000000b5c357723e */ /* 0x002fe200000010ff */
[----:B------:R-:W-:Y:S01]  /*1ef00*/  IMAD.MOV.U32 R144, RZ, RZ, R140 ;  /* 0x000000ffff907224 */ /* 0x000fe200078e008c */
[----:B----4-:R-:W-:Y:S01]  /*1ef10*/  F2FP.BF16.F32.PACK_AB R88, R192, R189 ;  /* 0x000000bdc058723e */ /* 0x010fe200000010ff */
[-C--:B------:R-:W-:Y:S03]  /*1ef20*/  HMMA.16816.F32.BF16 R4, R76, R92.reuse, R4 ;  /* 0x0000005c4c04723c */ /* 0x080fe60000041804 */
[----:B---3--:R-:W-:Y:S01]  /*1ef30*/  F2FP.BF16.F32.PACK_AB R90, R194, R193 ;  /* 0x000000c1c25a723e */ /* 0x008fe200000010ff */
[--C-:B------:R-:W-:Y:S01]  /*1ef40*/  FFMA.FTZ R140, R115, UR4, -R73.reuse ;  /* 0x00000004738c7c23 */ /* 0x100fe20008010849 */
[----:B------:R-:W-:Y:S01]  /*1ef50*/  F2FP.BF16.F32.PACK_AB R89, R191, R156 ;  /* 0x0000009cbf59723e */ /* 0x000fe200000010ff */
[----:B------:R-:W-:Y:S01]  /*1ef60*/  MUFU.EX2 R115, R236 ;  /* 0x000000ec00737308 */ /* 0x000fe20000000800 */
[----:B------:R-:W-:Y:S01]  /*1ef70*/  MOV R219, R143 ;  /* 0x0000008f00db7202 */ /* 0x000fe20000000f00 */
[C---:B------:R-:W-:Y:S04]  /*1ef80*/  HMMA.16816.F32.BF16 R8, R84.reuse, R92, R8 ;  /* 0x0000005c5408723c */ /* 0x040fe80000041808 */
[----:B------:R-:W-:Y:S01]  /*1ef90*/  FFMA.FTZ R143, R114, UR4, -R73 ;  /* 0x00000004728f7c23 */ /* 0x000fe20008010849 */
[----:B------:R-:W-:Y:S02]  /*1efa0*/  IMAD.MOV.U32 R164, RZ, RZ, R153 ;  /* 0x000000ffffa47224 */ /* 0x000fe400078e0099 */
[----:B------:R-:W-:Y:S01]  /*1efb0*/  FFMA.FTZ R82, R152, UR4, -R75 ;  /* 0x0000000498527c23 */ /* 0x000fe2000801084b */
[----:B------:R-:W-:Y:S01]  /*1efc0*/  IMAD.MOV.U32 R152, RZ, RZ, R141 ;  /* 0x000000ffff987224 */ /* 0x000fe200078e008d */
[-C--:B------:R-:W-:Y:S01]  /*1efd0*/  HMMA.16816.F32.BF16 R12, R84, R94.reuse, R12 ;  /* 0x0000005e540c723c */ /* 0x080fe2000004180c */
[----:B------:R-:W-:Y:S02]  /*1efe0*/  MUFU.EX2 R153, R83 ;  /* 0x0000005300997308 */ /* 0x000fe40000000800 */
[----:B------:R-:W-:Y:S02]  /*1eff0*/  IMAD.MOV.U32 R141, RZ, RZ, R145 ;  /* 0x000000ffff8d7224 */ /* 0x000fe400078e0091 */
[----:B------:R-:W-:Y:S02]  /*1f000*/  IMAD.MOV.U32 R145, RZ, RZ, R117 ;  /* 0x000000ffff917224 */ /* 0x000fe400078e0075 */
[----:B------:R-:W-:Y:S01]  /*1f010*/  IMAD.MOV.U32 R165, RZ, RZ, R141 ;  /* 0x000000ffffa57224 */ /* 0x000fe200078e008d */
[C---:B------:R-:W-:Y:S01]  /*1f020*/  HMMA.16816.F32.BF16 R16, R76.reuse, R94, R16 ;  /* 0x0000005e4c10723c */ /* 0x040fe20000041810 */
[----:B------:R-:W-:Y:S03]  /*1f030*/  LDSM.16.MT88.4 R92, [R233+0xa000] ;  /* 0x00a00000e95c783b */ /* 0x000fe60000004200 */
[----:B------:R-:W-:Y:S01]  /*1f040*/  FFMA.FTZ R141, R118, UR4, -R73 ;  /* 0x00000004768d7c23 */ /* 0x000fe20008010849 */
[----:B------:R-:W-:Y:S01]  /*1f050*/  IMAD.MOV.U32 R112, RZ, RZ, R155 ;  /* 0x000000ffff707224 */ /* 0x000fe200078e009b */
[----:B------:R-:W-:Y:S01]  /*1f060*/  MOV R155, R190 ;  /* 0x000000be009b7202 */ /* 0x000fe20000000f00 */
[----:B------:R-:W-:Y:S01]  /*1f070*/  IMAD.MOV.U32 R149, RZ, RZ, R145 ;  /* 0x000000ffff957224 */ /* 0x000fe200078e0091 */
[-C--:B------:R-:W-:Y:S01]  /*1f080*/  HMMA.16816.F32.BF16 R20, R76, R96.reuse, R20 ;  /* 0x000000604c14723c */ /* 0x080fe20000041814 */
[----:B------:R-:W-:Y:S02]  /*1f090*/  MUFU.EX2 R118, R109 ;  /* 0x0000006d00767308 */ /* 0x000fe40000000800 */
        /* <DEDUP_REMOVED lines=9> */
[--C-:B------:R-:W-:Y:S01]  /*1f130*/  FFMA.FTZ R142, R108, UR4, -R73.reuse ;  /* 0x000000046c8e7c23 */ /* 0x100fe20008010849 */
[----:B------:R-:W-:Y:S01]  /*1f140*/  IMAD.MOV.U32 R117, RZ, RZ, R112 ;  /* 0x000000ffff757224 */ /* 0x000fe200078e0070 */
[C---:B------:R-:W-:Y:S01]  /*1f150*/  HMMA.16816.F32.BF16 R32, R76.reuse, R98, R32 ;  /* 0x000000624c20723c */ /* 0x040fe20000041820 */
[----:B------:R-:W-:Y:S03]  /*1f160*/  LDSM.16.MT88.4 R96, [R136+0x2000] ;  /* 0x002000008860783b */ /* 0x000fe60000004200 */
[----:B------:R-:W-:Y:S01]  /*1f170*/  FFMA.FTZ R112, R209, UR4, -R73 ;  /* 0x00000004d1707c23 */ /* 0x000fe20008010849 */
[----:B------:R-:W-:Y:S02]  /*1f180*/  IMAD.MOV.U32 R186, RZ, RZ, R184 ;  /* 0x000000ffffba7224 */ /* 0x000fe400078e00b8 */
[----:B------:R-:W-:Y:S01]  /*1f190*/  IMAD.MOV.U32 R184, RZ, RZ, R158 ;  /* 0x000000ffffb87224 */ /* 0x000fe200078e009e */
[-C--:B------:R-:W-:Y:S01]  /*1f1a0*/  HMMA.16816.F32.BF16 R36, R76, R100.reuse, R36 ;  /* 0x000000644c24723c */ /* 0x080fe20000041824 */
[----:B------:R1:W3:Y:S02]  /*1f1b0*/  MUFU.EX2 R158, R82 ;  /* 0x00000052009e7308 */ /* 0x0002e40000000800 */
[----:B------:R-:W-:Y:S02]  /*1f1c0*/  IMAD.MOV.U32 R225, RZ, RZ, R186 ;  /* 0x000000ffffe17224 */ /* 0x000fe400078e00ba */
[----:B------:R-:W-:Y:S06]  /*1f1d0*/  IMAD.MOV.U32 R220, RZ, RZ, R184 ;  /* 0x000000ffffdc7224 */ /* 0x000fec00078e00b8 */
[----:B------:R-:W-:Y:S01]  /*1f1e0*/  MUFU.EX2 R112, R112 ;  /* 0x0000007000707308 */ /* 0x000fe20000000800 */
[----:B------:R-:W-:Y:S01]  /*1f1f0*/  IMAD.MOV.U32 R228, RZ, RZ, R225 ;  /* 0x000000ffffe47224 */ /* 0x000fe200078e00e1 */
[C---:B------:R-:W-:Y:S04]  /*1f200*/  HMMA.16816.F32.BF16 R40, R84.reuse, R100, R40 ;  /* 0x000000645428723c */ /* 0x040fe80000041828 */
[----:B------:R-:W-:Y:S02]  /*1f210*/  IMAD.MOV.U32 R225, RZ, RZ, R148 ;  /* 0x000000ffffe17224 */ /* 0x000fe400078e0094 */
[----:B------:R-:W-:Y:S02]  /*1f220*/  IMAD.MOV.U32 R148, RZ, RZ, R129 ;  /* 0x000000ffff947224 */ /* 0x000fe400078e0081 */
[--C-:B-1----:R-:W-:Y:S01]  /*1f230*/  FFMA.FTZ R82, R230, UR4, -R73.reuse ;  /* 0x00000004e6527c23 */ /* 0x102fe20008010849 */
[-C--:B------:R-:W-:Y:S03]  /*1f240*/  HMMA.16816.F32.BF16 R44, R84, R102.reuse, R44 ;  /* 0x00000066542c723c */ /* 0x080fe6000004182c */
[----:B------:R-:W-:Y:S02]  /*1f250*/  IMAD.MOV.U32 R129, RZ, RZ, R124 ;  /* 0x000000ffff817224 */ /* 0x000fe400078e007c */
[----:B------:R-:W-:Y:S03]  /*1f260*/  MUFU.EX2 R124, R243 ;  /* 0x000000f3007c7308 */ /* 0x000fe60000000800 */
[C---:B------:R-:W-:Y:S01]  /*1f270*/  HMMA.16816.F32.BF16 R48, R76.reuse, R102, R48 ;  /* 0x000000664c30723c */ /* 0x040fe20000041830 */
[----:B------:R-:W-:Y:S07]  /*1f280*/  LDSM.16.MT88.4 R100, [R81+0x2000] ;  /* 0x002000005164783b */ /* 0x000fee0000004200 */
[-C--:B------:R-:W-:Y:S08]  /*1f290*/  HMMA.16816.F32.BF16 R52, R76, R104.reuse, R52 ;  /* 0x000000684c34723c */ /* 0x080ff00000041834 */
[C---:B------:R-:W-:Y:S04]  /*1f2a0*/  HMMA.16816.F32.BF16 R56, R84.reuse, R104, R56 ;  /* 0x000000685438723c */ /* 0x040fe80000041838 */
[--C-:B------:R-:W-:Y:S01]  /*1f2b0*/  FFMA.FTZ R104, R229, UR4, -R73.reuse ;  /* 0x00000004e5687c23 */ /* 0x100fe20008010849 */
[----:B------:R-:W-:Y:S01]  /*1f2c0*/  FFMA.FTZ R105, R224, UR4, -R73 ;  /* 0x00000004e0697c23 */ /* 0x000fe20008010849 */
[--C-:B------:R-:W-:Y:S02]  /*1f2d0*/  FFMA.FTZ R73, R154, UR4, -R74.reuse ;  /* 0x000000049a497c23 */ /* 0x100fe4000801084a */
[-C--:B------:R-:W-:Y:S01]  /*1f2e0*/  HMMA.16816.F32.BF16 R60, R84, R106.reuse, R60 ;  /* 0x0000006a543c723c */ /* 0x080fe2000004183c */
[----:B------:R-:W1:Y:S01]  /*1f2f0*/  LDSM.16.MT88.4 R84, [R232+0xa000] ;  /* 0x00a00000e854783b */ /* 0x000e620000004200 */
[----:B------:R-:W-:Y:S06]  /*1f300*/  MUFU.EX2 R154, R105 ;  /* 0x00000069009a7308 */ /* 0x000fec0000000800 */
[----:B------:R-:W-:Y:S04]  /*1f310*/  HMMA.16816.F32.BF16 R64, R76, R106, R64 ;  /* 0x0000006a4c40723c */ /* 0x000fe80000041840 */
[--C-:B------:R-:W-:Y:S01]  /*1f320*/  FFMA.FTZ R76, R187, UR4, -R75.reuse ;  /* 0x00000004bb4c7c23 */ /* 0x100fe2000801084b */
[----:B------:R-:W-:Y:S01]  /*1f330*/  FFMA.FTZ R78, R185, UR4, -R75 ;  /* 0x00000004b94e7c23 */ /* 0x000fe2000801084b */
[----:B------:R-:W-:Y:S01]  /*1f340*/  FFMA.FTZ R77, R135, UR4, -R74 ;  /* 0x00000004874d7c23 */ /* 0x000fe2000801084a */
[----:B------:R-:W-:Y:S01]  /*1f350*/  IMAD.MOV.U32 R107, RZ, RZ, R220 ;  /* 0x000000ffff6b7224 */ /* 0x000fe200078e00dc */
[----:B------:R4:W-:Y:S01]  /*1f360*/  MUFU.EX2 R185, R76 ;  /* 0x0000004c00b97308 */ /* 0x0009e20000000800 */
[----:B------:R-:W-:Y:S02]  /*1f370*/  IMAD.MOV.U32 R220, RZ, RZ, R207 ;  /* 0x000000ffffdc7224 */ /* 0x000fe400078e00cf */
[----:B------:R-:W-:Y:S07]  /*1f380*/  IMAD.MOV.U32 R207, RZ, RZ, R137 ;  /* 0x000000ffffcf7224 */ /* 0x000fee00078e0089 */
[----:B------:R3:W-:Y:S01]  /*1f390*/  MUFU.EX2 R155, R77 ;  /* 0x0000004d009b7308 */ /* 0x0007e20000000800 */
[----:B------:R-:W-:Y:S02]  /*1f3a0*/  IMAD.MOV.U32 R137, RZ, RZ, R134 ;  /* 0x000000ffff897224 */ /* 0x000fe400078e0086 */
[--C-:B------:R-:W-:Y:S01]  /*1f3b0*/  FFMA.FTZ R83, R107, UR4, -R74.reuse ;  /* 0x000000046b537c23 */ /* 0x100fe2000801084a */
[--C-:B------:R-:W-:Y:S06]  /*1f3c0*/  FFMA.FTZ R107, R225, UR4, -R74.reuse ;  /* 0x00000004e16b7c23 */ /* 0x100fec000801084a */
[----:B------:R-:W1:Y:S01]  /*1f3d0*/  MUFU.EX2 R186, R78 ;  /* 0x0000004e00ba7308 */ /* 0x000e620000000800 */
[----:B------:R-:W-:Y:S02]  /*1f3e0*/  IMAD.MOV.U32 R225, RZ, RZ, R133 ;  /* 0x000000ffffe17224 */ /* 0x000fe400078e0085 */
[--C-:B------:R-:W-:Y:S01]  /*1f3f0*/  FFMA.FTZ R133, R120, UR4, -R74.reuse ;  /* 0x0000000478857c23 */ /* 0x100fe2000801084a */
[----:B------:R-:W-:Y:S06]  /*1f400*/  FFMA.FTZ R137, R137, UR4, -R75 ;  /* 0x0000000489897c23 */ /* 0x000fec000801084b */
[----:B------:R1:W-:Y:S01]  /*1f410*/  MUFU.EX2 R135, R104 ;  /* 0x0000006800877308 */ /* 0x0003e20000000800 */
[----:B------:R-:W-:Y:S02]  /*1f420*/  IMAD.MOV.U32 R106, RZ, RZ, R145 ;  /* 0x000000ffff6a7224 */ /* 0x000fe400078e0091 */
[----:B----4-:R-:W-:Y:S01]  /*1f430*/  FFMA.FTZ R76, R152, UR4, -R74 ;  /* 0x00000004984c7c23 */ /* 0x010fe2000801084a */
[----:B------:R-:W-:Y:S06]  /*1f440*/  IMAD.MOV.U32 R145, RZ, RZ, R121 ;  /* 0x000000ffff917224 */ /* 0x000fec00078e0079 */
[----:B------:R4:W-:Y:S01]  /*1f450*/  MUFU.EX2 R152, R82 ;  /* 0x0000005200987308 */ /* 0x0009e20000000800 */
[--C-:B------:R-:W-:Y:S01]  /*1f460*/  FFMA.FTZ R105, R225, UR4, -R75.reuse ;  /* 0x00000004e1697c23 */ /* 0x100fe2000801084b */
[----:B---3--:R-:W-:Y:S01]  /*1f470*/  F2FP.BF16.F32.PACK_AB R77, R158, R157 ;  /* 0x0000009d9e4d723e */ /* 0x008fe200000010ff */
[----:B------:R-:W-:Y:S07]  /*1f480*/  IMAD.MOV.U32 R225, RZ, RZ, R116 ;  /* 0x000000ffffe17224 */ /* 0x000fee00078e0074 */
[----:B------:R-:W3:Y:S01]  /*1f490*/  MUFU.EX2 R184, R76 ;  /* 0x0000004c00b87308 */ /* 0x000ee20000000800 */
[----:B-1----:R-:W-:Y:S09]  /*1f4a0*/  F2FP.BF16.F32.PACK_AB R79, R186, R185 ;  /* 0x000000b9ba4f723e */ /* 0x002ff200000010ff */
[----:B------:R-:W-:Y:S01]  /*1f4b0*/  MUFU.EX2 R116, R111 ;  /* 0x0000006f00747308 */ /* 0x000fe20000000800 */
[----:B------:R-:W-:Y:S01]  /*1f4c0*/  FFMA.FTZ R104, R228, UR4, -R74 ;  /* 0x00000004e4687c23 */ /* 0x000fe2000801084a */
[----:B------:R-:W-:Y:S02]  /*1f4d0*/  IMAD.MOV.U32 R228, RZ, RZ, R148 ;  /* 0x000000ffffe47224 */ /* 0x000fe400078e0094 */
[--C-:B------:R-:W-:Y:S06]  /*1f4e0*/  FFMA.FTZ R148, R71, UR4, -R74.reuse ;  /* 0x0000000447947c23 */ /* 0x100fec000801084a */
[----:B------:R-:W-:Y:S01]  /*1f4f0*/  MUFU.EX2 R105, R105 ;  /* 0x0000006900697308 */ /* 0x000fe20000000800 */
[--C-:B----4-:R-:W-:Y:S01]  /*1f500*/  FFMA.FTZ R82, R125, UR4, -R74.reuse ;  /* 0x000000047d527c23 */ /* 0x110fe2000801084a */
[--C-:B------:R-:W-:Y:S08]  /*1f510*/  FFMA.FTZ R71, R228, UR4, -R75.reuse ;  /* 0x00000004e4477c23 */ /* 0x100ff0000801084b */
[----:B------:R1:W-:Y:S01]  /*1f520*/  MUFU.EX2 R125, R73 ;  /* 0x00000049007d7308 */ /* 0x0003e20000000800 */
[----:B---3--:R-:W-:Y:S09]  /*1f530*/  F2FP.BF16.F32.PACK_AB R91, R184, R155 ;  /* 0x0000009bb85b723e */ /* 0x008ff200000010ff */
[----:B------:R-:W-:Y:S10]  /*1f540*/  MUFU.EX2 R109, R104 ;  /* 0x00000068006d7308 */ /* 0x000ff40000000800 */
[----:B------:R-:W-:Y:S10]  /*1f550*/  MUFU.EX2 R104, R234 ;  /* 0x000000ea00687308 */ /* 0x000ff40000000800 */
[----:B------:R-:W-:Y:S01]  /*1f560*/  MUFU.EX2 R107, R107 ;  /* 0x0000006b006b7308 */ /* 0x000fe20000000800 */
[----:B-1----:R-:W-:Y:S01]  /*1f570*/  FFMA.FTZ R73, R219, UR4, -R74 ;  /* 0x00000004db497c23 */ /* 0x002fe2000801084a */
[----:B------:R-:W-:Y:S02]  /*1f580*/  IMAD.MOV.U32 R219, RZ, RZ, R222 ;  /* 0x000000ffffdb7224 */ /* 0x000fe400078e00de */
[----:B------:R-:W-:Y:S06]  /*1f590*/  IMAD.MOV.U32 R222, RZ, RZ, R128 ;  /* 0x000000ffffde7224 */ /* 0x000fec00078e0080 */
[----:B------:R1:W-:Y:S01]  /*1f5a0*/  MUFU.EX2 R134, R73 ;  /* 0x0000004900867308 */ /* 0x0003e20000000800 */
[----:B------:R-:W-:Y:S09]  /*1f5b0*/  FFMA.FTZ R108, R222, UR4, -R74 ;  /* 0x00000004de6c7c23 */ /* 0x000ff2000801084a */
[----:B------:R3:W-:Y:S01]  /*1f5c0*/  MUFU.EX2 R128, R82 ;  /* 0x0000005200807308 */ /* 0x0007e20000000800 */
[----:B------:R-:W-:Y:S09]  /*1f5d0*/  IMAD.MOV.U32 R222, RZ, RZ, R126 ;  /* 0x000000ffffde7224 */ /* 0x000ff200078e007e */
[----:B--2---:R-:W-:Y:S10]  /*1f5e0*/  MUFU.EX2 R187, R244 ;  /* 0x000000f400bb7308 */ /* 0x004ff40000000800 */
[----:B------:R-:W-:Y:S01]  /*1f5f0*/  MUFU.EX2 R108, R108 ;  /* 0x0000006c006c7308 */ /* 0x000fe20000000800 */
[--C-:B-1----:R-:W-:Y:S01]  /*1f600*/  FFMA.FTZ R73, R219, UR4, -R75.reuse ;  /* 0x00000004db497c23 */ /* 0x102fe2000801084b */
[----:B------:R-:W-:Y:S01]  /*1f610*/  MOV R219, R129 ;  /* 0x0000008100db7202 */ /* 0x000fe20000000f00 */
[----:B------:R-:W-:Y:S02]  /*1f620*/  IMAD.MOV.U32 R129, RZ, RZ, R130 ;  /* 0x000000ffff817224 */ /* 0x000fe400078e0082 */
[--C-:B------:R-:W-:Y:S01]  /*1f630*/  FFMA.FTZ R130, R123, UR4, -R74.reuse ;  /* 0x000000047b827c23 */ /* 0x100fe2000801084a */
[--C-:B---3--:R-:W-:Y:S04]  /*1f640*/  FFMA.FTZ R82, R122, UR4, -R75.reuse ;  /* 0x000000047a527c23 */ /* 0x108fe8000801084b */
[----:B------:R-:W-:Y:S01]  /*1f650*/  MUFU.EX2 R126, R73 ;  /* 0x00000049007e7308 */ /* 0x000fe20000000800 */
[--C-:B------:R-:W-:Y:S09]  /*1f660*/  FFMA.FTZ R129, R129, UR4, -R75.reuse ;  /* 0x0000000481817c23 */ /* 0x100ff2000801084b */
[----:B------:R-:W-:Y:S10]  /*1f670*/  MUFU.EX2 R122, R246 ;  /* 0x000000f6007a7308 */ /* 0x000ff40000000800 */
[----:B------:R1:W-:Y:S10]  /*1f680*/  MUFU.EX2 R121, R82 ;  /* 0x0000005200797308 */ /* 0x0003f40000000800 */
[----:B------:R-:W-:Y:S01]  /*1f690*/  MUFU.EX2 R123, R71 ;  /* 0x00000047007b7308 */ /* 0x000fe20000000800 */
[----:B-1----:R-:W-:Y:S09]  /*1f6a0*/  FFMA.FTZ R82, R219, UR4, -R75 ;  /* 0x00000004db527c23 */ /* 0x002ff2000801084b */
[----:B------:R-:W1:Y:S10]  /*1f6b0*/  MUFU.EX2 R190, R80 ;  /* 0x0000005000be7308 */ /* 0x000e740000000800 */
[----:B------:R-:W2:Y:S01]  /*1f6c0*/  MUFU.EX2 R159, R159 ;  /* 0x0000009f009f7308 */ /* 0x000ea20000000800 */
[----:B-1----:R-:W-:Y:S01]  /*1f6d0*/  F2FP.BF16.F32.PACK_AB R78, R187, R190 ;  /* 0x000000bebb4e723e */ /* 0x002fe200000010ff */
[----:B------:R-:W3:Y:S04]  /*1f6e0*/  LDL.LU R80, [R1+0xec] ;  /* 0x0000ec0001507983 */ /* 0x000ee80000300800 */
[----:B------:R4:W5:Y:S04]  /*1f6f0*/  LDL.LU R244, [R1+0xe8] ;  /* 0x0000e80001f47983 */ /* 0x0009680000300800 */
[----:B------:R4:W5:Y:S01]  /*1f700*/  LDL.LU R243, [R1+0xe4] ;  /* 0x0000e40001f37983 */ /* 0x0009620000300800 */
[----:B--2---:R-:W-:Y:S03]  /*1f710*/  F2FP.BF16.F32.PACK_AB R76, R159, R188 ;  /* 0x000000bc9f4c723e */ /* 0x004fe600000010ff */
[----:B------:R4:W5:Y:S04]  /*1f720*/  LDL.LU R246, [R1+0xe0] ;  /* 0x0000e00001f67983 */ /* 0x0009680000300800 */
        /* <DEDUP_REMOVED lines=18> */
[----:B------:R-:W-:Y:S02]  /*1f850*/  IMAD.MOV.U32 R220, RZ, RZ, R139 ;  /* 0x000000ffffdc7224 */ /* 0x000fe400078e008b */
[----:B------:R-:W-:Y:S01]  /*1f860*/  FFMA.FTZ R139, R72, UR4, -R74 ;  /* 0x00000004488b7c23 */ /* 0x000fe2000801084a */
[--C-:B------:R-:W-:Y:S01]  /*1f870*/  FFMA.FTZ R72, R106, UR4, -R75.reuse ;  /* 0x000000046a487c23 */ /* 0x100fe2000801084b */
[-C--:B------:R-:W-:Y:S01]  /*1f880*/  HMMA.16816.F32.BF16 R60, R88, R102.reuse, R60 ;  /* 0x00000066583c723c */ /* 0x080fe2000004183c */
[----:B------:R-:W4:Y:S02]  /*1f890*/  LDL.LU R74, [R1+0xbc] ;  /* 0x0000bc00014a7983 */ /* 0x000f240000300800 */
[----:B------:R1:W2:Y:S01]  /*1f8a0*/  MUFU.EX2 R120, R72 ;  /* 0x0000004800787308 */ /* 0x0002a20000000800 */
[--C-:B------:R-:W-:Y:S01]  /*1f8b0*/  FFMA.FTZ R100, R220, UR4, -R75.reuse ;  /* 0x00000004dc647c23 */ /* 0x100fe2000801084b */
[----:B------:R-:W3:Y:S01]  /*1f8c0*/  LDL.LU R73, [R1+0xb8] ;  /* 0x0000b80001497983 */ /* 0x000ee20000300800 */
[----:B------:R-:W-:Y:S01]  /*1f8d0*/  FFMA.FTZ R106, R222, UR4, -R75 ;  /* 0x00000004de6a7c23 */ /* 0x000fe2000801084b */
[----:B------:R-:W-:Y:S01]  /*1f8e0*/  IMAD.MOV.U32 R222, RZ, RZ, R117 ;  /* 0x000000ffffde7224 */ /* 0x000fe200078e0075 */
[----:B------:R-:W-:Y:S01]  /*1f8f0*/  HMMA.16816.F32.BF16 R64, R76, R102, R64 ;  /* 0x000000664c40723c */ /* 0x000fe20000041840 */
[----:B------:R-:W3:Y:S04]  /*1f900*/  LDL.LU R114, [R1+0xc0] ;  /* 0x0000c00001727983 */ /* 0x000ee80000300800 */
[----:B------:R-:W-:Y:S01]  /*1f910*/  MUFU.EX2 R102, R142 ;  /* 0x0000008e00667308 */ /* 0x000fe20000000800 */
[----:B------:R-:W-:Y:S01]  /*1f920*/  F2FP.BF16.F32.PACK_AB R76, R135, R152 ;  /* 0x00000098874c723e */ /* 0x000fe200000010ff */
[----:B------:R-:W3:Y:S01]  /*1f930*/  LDSM.16.MT88.4 R88, [R136+0x2800] ;  /* 0x002800008858783b */ /* 0x000ee20000004200 */
[----:B------:R-:W-:Y:S07]  /*1f940*/  F2FP.BF16.F32.PACK_AB R78, R154, R153 ;  /* 0x000000999a4e723e */ /* 0x000fee00000010ff */
[----:B------:R-:W-:Y:S01]  /*1f950*/  MUFU.EX2 R117, R110 ;  /* 0x0000006e00757308 */ /* 0x000fe20000000800 */
[----:B------:R-:W-:Y:S02]  /*1f960*/  F2FP.BF16.F32.PACK_AB R77, R128, R125 ;  /* 0x0000007d804d723e */ /* 0x000fe400000010ff */
[----:B-1----:R-:W-:Y:S07]  /*1f970*/  F2FP.BF16.F32.PACK_AB R72, R122, R124 ;  /* 0x0000007c7a48723e */ /* 0x002fee00000010ff */
[----:B------:R1:W-:Y:S01]  /*1f980*/  MUFU.EX2 R110, R237 ;  /* 0x000000ed006e7308 */ /* 0x0003e20000000800 */
[----:B--2---:R-:W-:Y:S09]  /*1f990*/  F2FP.BF16.F32.PACK_AB R75, R123, R120 ;  /* 0x000000787b4b723e */ /* 0x004ff200000010ff */
[----:B------:R-:W-:Y:S10]  /*1f9a0*/  MUFU.EX2 R111, R100 ;  /* 0x00000064006f7308 */ /* 0x000ff40000000800 */
[----:B------:R-:W-:Y:S10]  /*1f9b0*/  MUFU.EX2 R100, R143 ;  /* 0x0000008f00647308 */ /* 0x000ff40000000800 */
[----:B------:R-:W-:Y:S01]  /*1f9c0*/  MUFU.EX2 R103, R82 ;  /* 0x0000005200677308 */ /* 0x000fe20000000800 */
[----:B-1----:R2:W5:Y:S09]  /*1f9d0*/  LDL.LU R237, [R1+0xdc] ;  /* 0x0000dc0001ed7983 */ /* 0x0025720000300800 */
[----:B------:R-:W-:Y:S01]  /*1f9e0*/  MUFU.EX2 R106, R106 ;  /* 0x0000006a006a7308 */ /* 0x000fe20000000800 */
[----:B------:R2:W5:Y:S04]  /*1f9f0*/  LDL.LU R236, [R1+0xd8] ;  /* 0x0000d80001ec7983 */ /* 0x0005680000300800 */
[----:B------:R2:W5:Y:S01]  /*1fa00*/  LDL.LU R234, [R1+0xd4] ;  /* 0x0000d40001ea7983 */ /* 0x0005620000300800 */
[----:B----4-:R-:W-:Y:S01]  /*1fa10*/  FFMA.FTZ R2, R2, R74, R213 ;  /* 0x0000004a02027223 */ /* 0x010fe200000100d5 */
[----:B------:R-:W-:Y:S01]  /*1fa20*/  F2FP.BF16.F32.PACK_AB R74, R132, R127 ;  /* 0x0000007f844a723e */ /* 0x000fe200000010ff */
[----:B---3--:R-:W-:Y:S01]  /*1fa30*/  FFMA.FTZ R0, R0, R73, R119 ;  /* 0x0000004900007223 */ /* 0x008fe20000010077 */
[----:B------:R-:W-:Y:S01]  /*1fa40*/  F2FP.BF16.F32.PACK_AB R73, R126, R121 ;  /* 0x000000797e49723e */ /* 0x000fe200000010ff */
[----:B------:R-:W1:Y:S01]  /*1fa50*/  MUFU.EX2 R119, R83 ;  /* 0x0000005300777308 */ /* 0x000e620000000800 */
[----:B------:R-:W-:Y:S01]  /*1fa60*/  FFMA.FTZ R71, R3, R114, R212 ;  /* 0x0000007203477223 */ /* 0x000fe200000100d4 */
[----:B------:R-:W-:Y:S08]  /*1fa70*/  FADD.FTZ R3, R221, R2 ;  /* 0x00000002dd037221 */ /* 0x000ff00000010000 */
[----:B------:R-:W3:Y:S01]  /*1fa80*/  MUFU.EX2 R114, R101 ;  /* 0x0000006500727308 */ /* 0x000ee20000000800 */
[----:B------:R-:W-:Y:S01]  /*1fa90*/  FADD.FTZ R2, R215, R0 ;  /* 0x00000000d7027221 */ /* 0x000fe20000010000 */
[-C--:B------:R-:W-:Y:S08]  /*1faa0*/  HMMA.16816.F32.BF16 R4, R72, R84.reuse, R4 ;  /* 0x000000544804723c */ /* 0x080ff00000041804 */
[----:B------:R-:W-:Y:S01]  /*1fab0*/  MUFU.EX2 R101, R141 ;  /* 0x0000008d00657308 */ /* 0x000fe20000000800 */
[----:B------:R-:W-:Y:S01]  /*1fac0*/  FADD.FTZ R0, R225, R71 ;  /* 0x00000047e1007221 */ /* 0x000fe20000010000 */
[----:B------:R-:W-:Y:S01]  /*1fad0*/  FADD.FTZ R71, R113, R164 ;  /* 0x000000a471477221 */ /* 0x000fe20000010000 */
[----:B------:R-:W-:Y:S01]  /*1fae0*/  FADD.FTZ R2, R207, R2 ;  /* 0x00000002cf027221 */ /* 0x000fe20000010000 */
[----:B-1----:R-:W-:Y:S01]  /*1faf0*/  F2FP.BF16.F32.PACK_AB R79, R119, R134 ;  /* 0x00000086774f723e */ /* 0x002fe200000010ff */
[----:B------:R-:W-:Y:S01]  /*1fb00*/  FADD.FTZ R0, R165, R0 ;  /* 0x00000000a5007221 */ /* 0x000fe20000010000 */
[----:B------:R-:W-:Y:S04]  /*1fb10*/  FADD.FTZ R71, R144, R71 ;  /* 0x0000004790477221 */ /* 0x000fe80000010000 */
[----:B------:R1:W4:Y:S01]  /*1fb20*/  MUFU.EX2 R113, R242 ;  /* 0x000000f200717308 */ /* 0x0003220000000800 */
        /* <DEDUP_REMOVED lines=8> */
[-C--:B------:R-:W-:Y:S01]  /*1fbb0*/  HMMA.16816.F32.BF16 R12, R76, R86.reuse, R12 ;  /* 0x000000564c0c723c */ /* 0x080fe2000004180c */
[----:B-1----:R-:W-:Y:S02]  /*1fbc0*/  IMAD.MOV.U32 R242, RZ, RZ, 0x40 ;  /* 0x00000040fff27424 */ /* 0x002fe400078e00ff */
[----:B------:R-:W-:Y:S01]  /*1fbd0*/  FADD.FTZ R0, R146, R2 ;  /* 0x0000000292007221 */ /* 0x000fe20000010000 */
[----:B------:R-:W-:Y:S01]  /*1fbe0*/  FADD.FTZ R3, R161, R3 ;  /* 0x00000003a1037221 */ /* 0x000fe20000010000 */
[----:B------:R-:W-:Y:S02]  /*1fbf0*/  LDSM.16.MT88.4 R144, [R232+0xb800] ;  /* 0x00b80000e890783b */ /* 0x000fe40000004200 */
[----:B------:R-:W-:Y:S01]  /*1fc00*/  FADD.FTZ R0, R173, R0 ;  /* 0x00000000ad007221 */ /* 0x000fe20000010000 */
[C---:B------:R-:W-:Y:S04]  /*1fc10*/  HMMA.16816.F32.BF16 R16, R72.reuse, R86, R16 ;  /* 0x000000564810723c */ /* 0x040fe80000041810 */
[----:B------:R-:W-:Y:S01]  /*1fc20*/  FADD.FTZ R3, R171, R3 ;  /* 0x00000003ab037221 */ /* 0x000fe20000010000 */
[----:B------:R-:W1:Y:S03]  /*1fc30*/  LDSM.16.MT88.4 R84, [R232+0xb000] ;  /* 0x00b00000e854783b */ /* 0x000e660000004200 */
[-C--:B------:R-:W-:Y:S03]  /*1fc40*/  HMMA.16816.F32.BF16 R20, R72, R92.reuse, R20 ;  /* 0x0000005c4814723c */ /* 0x080fe60000041814 */
[----:B------:R-:W-:Y:S01]  /*1fc50*/  FADD.FTZ R82, R172, R3 ;  /* 0x00000003ac527221 */ /* 0x000fe20000010000 */
[----:B------:R-:W-:Y:S02]  /*1fc60*/  FADD.FTZ R3, R231, R83 ;  /* 0x00000053e7037221 */ /* 0x000fe40000010000 */
[----:B------:R-:W-:Y:S01]  /*1fc70*/  MUFU.EX2 R83, R138 ;  /* 0x0000008a00537308 */ /* 0x000fe20000000800 */
[----:B------:R-:W-:Y:S01]  /*1fc80*/  FADD.FTZ R2, R199, R82 ;  /* 0x00000052c7027221 */ /* 0x000fe20000010000 */
        /* <DEDUP_REMOVED lines=12> */
[----:B------:R-:W-:Y:S03]  /*1fd50*/  LDSM.16.MT88.4 R92, [R136+0x3000] ;  /* 0x00300000885c783b */ /* 0x000fe60000004200 */
[----:B------:R-:W-:Y:S04]  /*1fd60*/  FADD.FTZ R3, R162, R82 ;  /* 0x00000052a2037221 */ /* 0x000fe80000010000 */
[-C--:B------:R-:W-:Y:S08]  /*1fd70*/  HMMA.16816.F32.BF16 R36, R72, R88.reuse, R36 ;  /* 0x000000584824723c */ /* 0x080ff00000041824 */
[C---:B------:R-:W-:Y:S08]  /*1fd80*/  HMMA.16816.F32.BF16 R40, R76.reuse, R88, R40 ;  /* 0x000000584c28723c */ /* 0x040ff00000041828 */
[-C--:B------:R-:W-:Y:S08]  /*1fd90*/  HMMA.16816.F32.BF16 R44, R76, R90.reuse, R44 ;  /* 0x0000005a4c2c723c */ /* 0x080ff0000004182c */
[C---:B------:R-:W-:Y:S01]  /*1fda0*/  HMMA.16816.F32.BF16 R48, R72.reuse, R90, R48 ;  /* 0x0000005a4830723c */ /* 0x040fe20000041830 */
[----:B------:R-:W2:Y:S07]  /*1fdb0*/  LDSM.16.MT88.4 R88, [R233+0xb000] ;  /* 0x00b00000e958783b */ /* 0x000eae0000004200 */
[-C--:B------:R-:W-:Y:S08]  /*1fdc0*/  HMMA.16816.F32.BF16 R52, R72, R96.reuse, R52 ;  /* 0x000000604834723c */ /* 0x080ff00000041834 */
[C---:B------:R-:W-:Y:S08]  /*1fdd0*/  HMMA.16816.F32.BF16 R56, R76.reuse, R96, R56 ;  /* 0x000000604c38723c */ /* 0x040ff00000041838 */
[-C--:B------:R-:W-:Y:S03]  /*1fde0*/  HMMA.16816.F32.BF16 R60, R76, R98.reuse, R60 ;  /* 0x000000624c3c723c */ /* 0x080fe6000004183c */
[----:B---3--:R-:W-:Y:S02]  /*1fdf0*/  F2FP.BF16.F32.PACK_AB R77, R114, R109 ;  /* 0x0000006d724d723e */ /* 0x008fe400000010ff */
[----:B------:R-:W-:Y:S02]  /*1fe00*/  F2FP.BF16.F32.PACK_AB R76, R116, R112 ;  /* 0x00000070744c723e */ /* 0x000fe400000010ff */
[----:B------:R-:W-:Y:S01]  /*1fe10*/  F2FP.BF16.F32.PACK_AB R78, R118, R117 ;  /* 0x00000075764e723e */ /* 0x000fe200000010ff */
[----:B------:R-:W-:Y:S01]  /*1fe20*/  HMMA.16816.F32.BF16 R64, R72, R98, R64 ;  /* 0x000000624840723c */ /* 0x000fe20000041840 */
[----:B------:R-:W3:Y:S03]  /*1fe30*/  LDSM.16.MT88.4 R96, [R81+0x3000] ;  /* 0x003000005160783b */ /* 0x000ee60000004200 */
[----:B------:R-:W-:Y:S02]  /*1fe40*/  F2FP.BF16.F32.PACK_AB R72, R115, R110 ;  /* 0x0000006e7348723e */ /* 0x000fe400000010ff */
[----:B------:R-:W-:Y:S02]  /*1fe50*/  F2FP.BF16.F32.PACK_AB R73, R111, R103 ;  /* 0x000000676f49723e */ /* 0x000fe400000010ff */
[----:B----4-:R-:W-:Y:S02]  /*1fe60*/  F2FP.BF16.F32.PACK_AB R74, R113, R104 ;  /* 0x00000068714a723e */ /* 0x010fe400000010ff */
[----:B------:R-:W-:Y:S02]  /*1fe70*/  F2FP.BF16.F32.PACK_AB R75, R106, R105 ;  /* 0x000000696a4b723e */ /* 0x000fe400000010ff */
[----:B------:R-:W-:Y:S05]  /*1fe80*/  F2FP.BF16.F32.PACK_AB R79, R108, R107 ;  /* 0x0000006b6c4f723e */ /* 0x000fea00000010ff */
[-C--:B-1----:R-:W-:Y:S08]  /*1fe90*/  HMMA.16816.F32.BF16 R4, R72, R84.reuse, R4 ;  /* 0x000000544804723c */ /* 0x082ff00000041804 */
[C---:B------:R-:W-:Y:S01]  /*1fea0*/  HMMA.16816.F32.BF16 R8, R76.reuse, R84, R8 ;  /* 0x000000544c08723c */ /* 0x040fe20000041808 */
[----:B------:R-:W1:Y:S10]  /*1feb0*/  MUFU.EX2 R85, R137 ;  /* 0x0000008900557308 */ /* 0x000e740000000800 */
[----:B------:R4:W-:Y:S01]  /*1fec0*/  MUFU.EX2 R84, R241 ;  /* 0x000000f100547308 */ /* 0x0009e20000000800 */
[-C--:B------:R-:W-:Y:S03]  /*1fed0*/  HMMA.16816.F32.BF16 R12, R76, R86.reuse, R12 ;  /* 0x000000564c0c723c */ /* 0x080fe6000004180c */
[----:B-1----:R-:W-:Y:S05]  /*1fee0*/  F2FP.BF16.F32.PACK_AB R151, R83, R85 ;  /* 0x000000555397723e */ /* 0x002fea00000010ff */
[C---:B------:R-:W-:Y:S01]  /*1fef0*/  HMMA.16816.F32.BF16 R16, R72.reuse, R86, R16 ;  /* 0x000000564810723c */ /* 0x040fe20000041810 */
[----:B------:R-:W-:Y:S01]  /*1ff00*/  MUFU.EX2 R87, R129 ;  /* 0x0000008100577308 */ /* 0x000fe20000000800 */
[----:B----4-:R-:W1:Y:S09]  /*1ff10*/  S2R R241, SR_TID.X ;  /* 0x0000000000f17919 */ /* 0x010e720000002100 */
[----:B------:R-:W-:Y:S01]  /*1ff20*/  MUFU.EX2 R86, R130 ;  /* 0x0000008200567308 */ /* 0x000fe20000000800 */
[-C--:B--2---:R-:W-:Y:S08]  /*1ff30*/  HMMA.16816.F32.BF16 R20, R72, R88.reuse, R20 ;  /* 0x000000584814723c */ /* 0x084ff00000041814 */
[C---:B------:R-:W-:Y:S01]  /*1ff40*/  HMMA.16816.F32.BF16 R24, R76.reuse, R88, R24 ;  /* 0x000000584c18723c */ /* 0x040fe20000041818 */
[----:B------:R2:W4:Y:S10]  /*1ff50*/  MUFU.EX2 R88, R140 ;  /* 0x0000008c00587308 */ /* 0x0005340000000800 */
[----:B------:R3:W-:Y:S01]  /*1ff60*/  MUFU.EX2 R89, R240 ;  /* 0x000000f000597308 */ /* 0x0007e20000000800 */
[-C--:B------:R-:W-:Y:S01]  /*1ff70*/  HMMA.16816.F32.BF16 R28, R76, R90.reuse, R28 ;  /* 0x0000005a4c1c723c */ /* 0x080fe2000004181c */
[----:B--2---:R-:W2:Y:S07]  /*1ff80*/  LDSM.16.MT88.4 R140, [R233+0xb800] ;  /* 0x00b80000e98c783b */ /* 0x004eae0000004200 */
[C---:B------:R-:W-:Y:S01]  /*1ff90*/  HMMA.16816.F32.BF16 R32, R72.reuse, R90, R32 ;  /* 0x0000005a4820723c */ /* 0x040fe20000041820 */
[----:B------:R3:W-:Y:S03]  /*1ffa0*/  MUFU.EX2 R91, R238 ;  /* 0x000000ee005b7308 */ /* 0x0007e60000000800 */
[----:B----4-:R-:W-:Y:S07]  /*1ffb0*/  F2FP.BF16.F32.PACK_AB R196, R101, R88 ;  /* 0x0000005865c4723e */ /* 0x010fee00000010ff */
[----:B------:R-:W4:Y:S01]  /*1ffc0*/  MUFU.EX2 R90, R131 ;  /* 0x00000083005a7308 */ /* 0x000f220000000800 */
[----:B-1----:R-:W-:Y:S01]  /*1ffd0*/  LOP3.LUT R241, R241, 0x8, RZ, 0xc0, !PT ;  /* 0x00000008f1f17812 */ /* 0x002fe200078ec0ff */
[----:B---3--:R-:W1:Y:S01]  /*1ffe0*/  S2R R240, SR_TID.X ;  /* 0x0000000000f07919 */ /* 0x008e620000002100 */
[-C--:B------:R-:W-:Y:S01]  /*1fff0*/  HMMA.16816.F32.BF16 R36, R72, R92.reuse, R36 ;  /* 0x0000005c4824723c */ /* 0x080fe20000041824 */
[----:B------:R-:W3:Y:S07]  /*20000*/  S2R R238, SR_TID.X ;  /* 0x0000000000ee7919 */ /* 0x000eee0000002100 */
[C---:B------:R-:W-:Y:S01]  /*20010*/  HMMA.16816.F32.BF16 R40, R76.reuse, R92, R40 ;  /* 0x0000005c4c28723c */ /* 0x040fe20000041828 */
[----:B------:R-:W-:Y:S03]  /*20020*/  MUFU.EX2 R92, R239 ;  /* 0x000000ef005c7308 */ /* 0x000fe60000000800 */
[----:B----4-:R-:W-:Y:S07]  /*20030*/  F2FP.BF16.F32.PACK_AB R149, R90, R87 ;  /* 0x000000575a95723e */ /* 0x010fee00000010ff */
[----:B------:R-:W4:Y:S01]  /*20040*/  MUFU.EX2 R93, R133 ;  /* 0x00000085005d7308 */ /* 0x000f220000000800 */
[-C--:B------:R-:W-:Y:S08]  /*20050*/  HMMA.16816.F32.BF16 R44, R76, R94.reuse, R44 ;  /* 0x0000005e4c2c723c */ /* 0x080ff0000004182c */
[C---:B------:R-:W-:Y:S04]  /*20060*/  HMMA.16816.F32.BF16 R48, R72.reuse, R94, R48 ;  /* 0x0000005e4830723c */ /* 0x040fe80000041830 */
[----:B----4-:R-:W-:Y:S01]  /*20070*/  F2FP.BF16.F32.PACK_AB R197, R93, R86 ;  /* 0x000000565dc5723e */ /* 0x010fe200000010ff */
        /* <DEDUP_REMOVED lines=9> */
[----:B------:R4:W2:Y:S01]  /*20110*/  MUFU.EX2 R77, R139 ;  /* 0x0000008b004d7308 */ /* 0x0008a20000000800 */
        /* <DEDUP_REMOVED lines=9> */
[----:B----4-:R-:W1:Y:S01]  /*201b0*/  LDSM.16.MT88.4 R136, [R136+0x3800] ;  /* 0x003800008888783b */ /* 0x010e620000004200 */
[----:B--2---:R-:W-:Y:S02]  /*201c0*/  F2FP.BF16.F32.PACK_AB R199, R78, R77 ;  /* 0x0000004d4ec7723e */ /* 0x004fe400000010ff */
        /* <DEDUP_REMOVED lines=110> */
.L_x_936:
        /* <DEDUP_REMOVED lines=233> */
.L_x_940:
        /* <DEDUP_REMOVED lines=63> */
.L_x_942:
[----:B------:R-:W-:Y:S05]  /*21b30*/  BSYNC.RECONVERGENT B0 ;  /* 0x0000000000007941 */ /* 0x000fea0003800200 */
.L_x_941:
        /* <DEDUP_REMOVED lines=39> */
.L_x_944:
[----:B------:R-:W-:Y:S05]  /*21db0*/  BSYNC.RECONVERGENT B0 ;  /* 0x0000000000007941 */ /* 0x000fea0003800200 */
.L_x_943:
        /* <DEDUP_REMOVED lines=18> */
.L_x_946:
[----:B------:R-:W-:Y:S05]  /*21ee0*/  BSYNC.RECONVERGENT B0 ;  /* 0x0000000000007941 */ /* 0x000fea0003800200 */
.L_x_945:
        /* <DEDUP_REMOVED lines=16> */
.L_x_948:
[----:B------:R-:W-:Y:S05]  /*21ff0*/  BSYNC.RECONVERGENT B0 ;  /* 0x0000000000007941 */ /* 0x000fea0003800200 */
.L_x_947:
        /* <DEDUP_REMOVED lines=16> */
.L_x_950:
[----:B------:R-:W-:Y:S05]  /*22100*/  BSYNC.RECONVERGENT B0 ;  /* 0x0000000000007941 */ /* 0x000fea0003800200 */
.L_x_949:
        /* <DEDUP_REMOVED lines=16> */
.L_x_952:
[----:B------:R-:W-:Y:S05]  /*22210*/  BSYNC.RECONVERGENT B0 ;  /* 0x0000000000007941 */ /* 0x000fea0003800200 */
.L_x_951:
        /* <DEDUP_REMOVED lines=16> */
.L_x_954:
[----:B------:R-:W-:Y:S05]  /*22320*/  BSYNC.RECONVERGENT B0 ;  /* 0x0000000000007941 */ /* 0x000fea0003800200 */
.L_x_953:
        /* <DEDUP_REMOVED lines=16> */
.L_x_956:
[----:B------:R-:W-:Y:S05]  /*22430*/  BSYNC.RECONVERGENT B0 ;  /* 0x0000000000007941 */ /* 0x000fea0003800200 */
.L_x_955:
        /* <DEDUP_REMOVED lines=15> */
.L_x_957:
        /* <DEDUP_REMOVED lines=13> */
.L_x_2697:


//--------------------- .text._ZN5flash16flash_fwd_kernelI23Flash_fwd_kernel_traitsILi64ELi128ELi128ELi4ELb0ELb0EN7cutlass10bfloat16_tE19Flash_kernel_traitsILi64ELi128ELi128ELi4ES3_EELb0ELb0ELb1ELb1ELb0ELb0ELb0ELb0EEEvNS_16Flash_fwd_paramsE --------------------------
	.section	.text._ZN5flash16flash_fwd_kernelI23Flash_fwd_kernel_traitsILi64ELi128ELi128ELi4ELb0ELb0EN7cutlass10bfloat16_tE19Flash_kernel_traitsILi64ELi128ELi128ELi4ES3_EELb0ELb0ELb1ELb1ELb0ELb0ELb0ELb0EEEvNS_16Flash_fwd_paramsE,"ax",@progbits
	.align	128
        .global         _ZN5flash16flash_fwd_kernelI23Flash_fwd_kernel_traitsILi64ELi128ELi128ELi4ELb0ELb0EN7cutlass10bfloat16_tE19Flash_kernel_traitsILi64ELi128ELi128ELi4ES3_EELb0ELb0ELb1ELb1ELb0ELb0ELb0ELb0EEEvNS_16Flash_fwd_paramsE
        .type           _ZN5flash16flash_fwd_kernelI23Flash_fwd_kernel_traitsILi64ELi128ELi128ELi4ELb0ELb0EN7cutlass10bfloat16_tE19Flash_kernel_traitsILi64ELi128ELi128ELi4ES3_EELb0ELb0ELb1ELb1ELb0ELb0ELb0ELb0EEEvNS_16Flash_fwd_paramsE,@function
        .size           _ZN5flash16flash_fwd_kernelI23Flash_fwd_kernel_traitsILi64ELi128ELi128ELi4ELb0ELb0EN7cutlass10bfloat16_tE19Flash_kernel_traitsILi64ELi128ELi128ELi4ES3_EELb0ELb0ELb1ELb1ELb0ELb0ELb0ELb0EEEvNS_16Flash_fwd_paramsE,(.L_x_2698 - _ZN5flash16flash_fwd_kernelI23Flash_fwd_kernel_traitsILi64ELi128ELi128ELi4ELb0ELb0EN7cutlass10bfloat16_tE19Flash_kernel_traitsILi64ELi128ELi128ELi4ES3_EELb0ELb0ELb1ELb1ELb0ELb0ELb0ELb0EEEvNS_16Flash_fwd_paramsE)
        .other          _ZN5flash16flash_fwd_kernelI23Flash_fwd_kernel_traitsILi64ELi128ELi128ELi4ELb0ELb0EN7cutlass10bfloat16_tE19Flash_kernel_traitsILi64ELi128ELi128ELi4ES3_EELb0ELb0ELb1ELb1ELb0ELb0ELb0ELb0EEEvNS_16Flash_fwd_paramsE,@"STO_CUDA_ENTRY STV_DEFAULT"
_ZN5flash16flash_fwd_kernelI23Flash_fwd_kernel_traitsILi64ELi128ELi128ELi4ELb0ELb0EN7cutlass10bfloat16_tE19Flash_kernel_traitsILi64ELi128ELi128ELi4ES3_EELb0ELb0ELb1ELb1ELb0ELb0ELb0ELb0EEEvNS_16Flash_fwd_paramsE:
.text._ZN5flash16flash_fwd_kernelI23Flash_fwd_kernel_traitsILi64ELi128ELi128ELi4ELb0ELb0EN7cutlass10bfloat16_tE19Flash_kernel_traitsILi64ELi128ELi128ELi4ES3_EELb0ELb0ELb1ELb1ELb0ELb0ELb0ELb0EEEvNS_16Flash_fwd_paramsE:
        /* <DEDUP_REMOVED lines=13> */
[----:B------:R-:W2:Y:S01]  /*00d0*/  LDCU.64 UR22, c[0x0][0x358] ;  /* 0x00006b00ff1677ac */ /* 0x000ea20008000a00 */
[----:B------:R-:W-:Y:S02]  /*00e0*/  UISETP.NE.AND.EX UP4, UPT, UR11, URZ, UPT, UP4 ;  /* 0x000000ff0b00728c */ /* 0x000fe4000bf85340 */
[----:B------:R-:W-:Y:S02]  /*00f0*/  UISETP.NE.AND.EX UP3, UPT, UR9, URZ, UPT, UP3 ;  /* 0x000000ff0900728c */ /* 0x000fe4000bf65330 */
[----:B---3--:R-:W-:Y:S02]  /*0100*/  UIMAD.WIDE.U32 UR14, UR21, 0x4, UR14 ;  /* 0x00000004150e78a5 */ /* 0x008fe4000f8e000e */
[----:B------:R-:W-:Y:S01]  /*0110*/  PLOP3.LUT P2, PT, PT, PT, UP4, 0x80, 0x8 ;  /* 0x000000000008781c */ /* 0x000fe20003f4f048 */
[----:B------:R-:W-:-:S02]  /*0120*/  USHF.L.U32 UR11, UR21, 0x2, URZ ;  /* 0x00000002150b7899 */ /* 0x000fc400080006ff */
[----:B----4-:R-:W-:Y:S01]  /*0130*/  UISETP.NE.AND UP5, UPT, UR12, URZ, UPT ;  /* 0x000000ff0c00728c */ /* 0x010fe2000bfa5270 */
[----:B------:R-:W-:Y:S01]  /*0140*/  IMAD.U32 R2, RZ, RZ, UR14 ;  /* 0x0000000eff027e24 */ /* 0x000fe2000f8e00ff */
[----:B------:R-:W-:Y:S01]  /*0150*/  UISETP.EQ.U32.AND UP2, UPT, UR6, URZ, UPT ;  /* 0x000000ff0600728c */ /* 0x000fe2000bf42070 */
[----:B------:R-:W-:Y:S01]  /*0160*/  IMAD.U32 R3, RZ, RZ, UR15 ;  /* 0x0000000fff037e24 */ /* 0x000fe2000f8e00ff */
[----:B------:R-:W-:Y:S02]  /*0170*/  USHF.R.U32.HI UR10, URZ, 0x1e, UR21 ;  /* 0x0000001eff0a7899 */ /* 0x000fe40008011615 */
[----:B------:R-:W-:Y:S01]  /*0180*/  @UP3 UIADD3 UR12, UP1, UPT, UR11, UR8, URZ ;  /* 0x000000080b0c3290 */ /* 0x000fe2000ff3e0ff */
[----:B------:R-:W-:Y:S01]  /*0190*/  PLOP3.LUT P1, PT, PT, PT, UP3, 0x80, 0x8 ;  /* 0x000000000008781c */ /* 0x000fe20003f2f038 */
[----:B------:R-:W-:Y:S01]  /*01a0*/  UISETP.EQ.OR.EX UP2, UPT, UR7, URZ, !UP5, UP2 ;  /* 0x000000ff0700728c */ /* 0x000fe2000ef42720 */
[----:B--2---:R-:W2:Y:S01]  /*01b0*/  @P4 LDG.E R5, desc[UR22][R2.64] ;  /* 0x0000001602054981 */ /* 0x004ea2000c1e1900 */
[----:B-1----:R-:W-:-:S02]  /*01c0*/  UISETP.NE.U32.AND UP0, UPT, UR4, URZ, UPT ;  /* 0x000000ff0400728c */ /* 0x002fc4000bf05070 */
[----:B------:R-:W-:Y:S02]  /*01d0*/  @UP3 UIADD3.X UR13, UPT, UPT, UR10, UR9, URZ, UP1, !UPT ;  /* 0x000000090a0d3290 */ /* 0x000fe40008ffe4ff */
[----:B------:R-:W-:Y:S01]  /*01e0*/  UIADD3 UR8, UP1, UPT, UR11, UR6, URZ ;  /* 0x000000060b087290 */ /* 0x000fe2000ff3e0ff */
[----:B------:R-:W-:Y:S01]  /*01f0*/  PLOP3.LUT P3, PT, PT, PT, UP2, 0x80, 0x8 ;  /* 0x000000000008781c */ /* 0x000fe20003f6f028 */
[----:B------:R-:W-:Y:S01]  /*0200*/  UISETP.NE.AND.EX UP0, UPT, UR5, URZ, UPT, UP0 ;  /* 0x000000ff0500728c */ /* 0x000fe2000bf05300 */
[----:B------:R-:W-:Y:S01]  /*0210*/  IMAD.U32 R6, RZ, RZ, UR12 ;  /* 0x0000000cff067e24 */ /* 0x000fe2000f8e00ff */
[----:B------:R-:W-:Y:S01]  /*0220*/  UIADD3.X UR9, UPT, UPT, UR10, UR7, URZ, UP1, !UPT ;  /* 0x000000070a097290 */ /* 0x000fe20008ffe4ff */
[----:B------:R-:W-:Y:S01]  /*0230*/  IMAD.U32 R7, RZ, RZ, UR13 ;  /* 0x0000000dff077e24 */ /* 0x000fe2000f8e00ff */
[----:B------:R-:W3:Y:S07]  /*0240*/  @P2 LDG.E R2, desc[UR22][R2.64+0x4] ;  /* 0x0000041602022981 */ /* 0x000eee000c1e1900 */
[----:B------:R-:W-:Y:S01]  /*0250*/  @UP0 UIADD3 UR4, UP1, UPT, UR11, UR4, URZ ;  /* 0x000000040b040290 */ /* 0x000fe2000ff3e0ff */
[----:B------:R-:W-:-:S03]  /*0260*/  PLOP3.LUT P0, PT, PT, PT, UP0, 0x80, 0x8 ;  /* 0x000000000008781c */ /* 0x000fc60003f0f008 */
[----:B------:R-:W-:Y:S02]  /*0270*/  @UP0 UIADD3.X UR5, UPT, UPT, UR10, UR5, URZ, UP1, !UPT ;  /* 0x000000050a050290 */ /* 0x000fe40008ffe4ff */
[----:B------:R-:W-:-:S04]  /*0280*/  IMAD.U32 R8, RZ, RZ, UR4 ;  /* 0x00000004ff087e24 */ /* 0x000fc8000f8e00ff */
[----:B------:R-:W-:-:S05]  /*0290*/  IMAD.U32 R9, RZ, RZ, UR5 ;  /* 0x00000005ff097e24 */ /* 0x000fca000f8e00ff */
[----:B------:R-:W5:Y:S04]  /*02a0*/  @P0 LDG.E R0, desc[UR22][R8.64] ;  /* 0x0000001608000981 */ /* 0x000f68000c1e1900 */
[----:B------:R1:W4:Y:S02]  /*02b0*/  @P1 LDG.E R3, desc[UR22][R6.64] ;  /* 0x0000001606031981 */ /* 0x000324000c1e1900 */
[----:B-1----:R-:W-:Y:S01]  /*02c0*/  IMAD.U32 R6, RZ, RZ, UR8 ;  /* 0x00000008ff067e24 */ /* 0x002fe2000f8e00ff */
[----:B------:R-:W1:Y:S01]  /*02d0*/  S2UR UR27, SR_CTAID.X ;  /* 0x00000000001b79c3 */ /* 0x000e620000002500 */
[----:B------:R-:W-:Y:S01]  /*02e0*/  IMAD.U32 R7, RZ, RZ, UR9 ;  /* 0x00000009ff077e24 */ /* 0x000fe2000f8e00ff */
[----:B------:R-:W3:Y:S04]  /*02f0*/  @!UP4 LDCU UR17, c[0x0][0x434] ;  /* 0x00008680ff11c7ac */ /* 0x000ee80008000800 */
        /* <DEDUP_REMOVED lines=24> */
.L_x_958:
[----:B-----5:R-:W-:Y:S01]  /*0480*/  @P0 R2UR UR26, R0 ;  /* 0x00000000001a02ca */ /* 0x020fe200000e0000 */
[----:B------:R-:W-:Y:S01]  /*0490*/  @!UP0 UISETP.NE.U32.AND UP1, UPT, UR4, URZ, UPT ;  /* 0x000000ff0400828c */ /* 0x000fe2000bf25070 */
[----:B------:R-:W-:-:S13]  /*04a0*/  @!P1 EXIT ;  /* 0x000000000000994d */ /* 0x000fda0003800000 */
[----:B------:R-:W1:Y:S01]  /*04b0*/  LDCU UR24, c[0x0][0x504] ;  /* 0x0000a080ff1877ac */ /* 0x000e620008000800 */
[----:B------:R-:W2:Y:S01]  /*04c0*/  S2UR UR20, SR_CTAID.Z ;  /* 0x00000000001479c3 */ /* 0x000ea20000002700 */
[----:B------:R-:W3:Y:S01]  /*04d0*/  S2R R252, SR_TID.X ;  /* 0x0000000000fc7919 */ /* 0x000ee20000002100 */
        /* <DEDUP_REMOVED lines=51> */
.L_x_960:
        /* <DEDUP_REMOVED lines=14> */
[----:B---3--:R-:W-:Y:S01]  /*08f0*/  UIMAD UR25, UR25, UR8, URZ ;  /* 0x00000008191972a4 */ /* 0x008fe2000f8e02ff */
[----:B------:R-:W-:Y:S01]  /*0900*/  IADD3 R2, P2, PT, R2, UR12, RZ ;  /* 0x0000000c02027c10 */ /* 0x000fe2000ff5e0ff */
[----:B--2---:R-:W-:Y:S01]  /*0910*/  UIMAD UR6, UR21, UR6, URZ ;  /* 0x00000006150672a4 */ /* 0x004fe2000f8e02ff */
[----:B------:R-:W-:Y:S01]  /*0920*/  ISETP.GE.OR P5, PT, R252, UR17, P4 ;  /* 0x00000011fc007c0c */ /* 0x000fe2000a7a6670 */
[----:B------:R-:W-:Y:S02]  /*0930*/  USHF.R.S32.HI UR12, URZ, 0x1f, UR25 ;  /* 0x0000001fff0c7899 */ /* 0x000fe40008011419 */
[----:B------:R-:W-:Y:S01]  /*0940*/  IMAD.X R3, RZ, RZ, UR9, P2 ;  /* 0x00000009ff037e24 */ /* 0x000fe200090e06ff */
[----:B------:R-:W-:Y:S01]  /*0950*/  USEL UR9, UR6, UR16, !UP0 ;  /* 0x0000001006097287 */ /* 0x000fe2000c000000 */
[----:B-----5:R-:W-:Y:S01]  /*0960*/  IMAD.U32 R6, RZ, RZ, UR4 ;  /* 0x00000004ff067e24 */ /* 0x020fe2000f8e00ff */
[----:B----4-:R-:W-:Y:S01]  /*0970*/  UIMAD UR4, UR20, UR10, URZ ;  /* 0x0000000a140472a4 */ /* 0x010fe2000f8e02ff */
[----:B------:R-:W-:Y:S01]  /*0980*/  IMAD.U32 R8, RZ, RZ, UR5 ;  /* 0x00000005ff087e24 */ /* 0x000fe2000f8e00ff */
[----:B------:R-:W-:Y:S01]  /*0990*/  USHF.R.S32.HI UR5, URZ, 0x1f, UR9 ;  /* 0x0000001fff057899 */ /* 0x000fe20008011409 */
[----:B------:R-:W-:Y:S01]  /*09a0*/  IMAD.WIDE.U32 R6, R6, UR20, R2 ;  /* 0x0000001406067c25 */ /* 0x000fe2000f8e0002 */
[----:B------:R-:W-:Y:S01]  /*09b0*/  @!UP1 UIMAD UR4, UR21, UR13, UR4 ;  /* 0x0000000d150492a4 */ /* 0x000fe2000f8e0204 */
[----:B------:R-:W-:Y:S01]  /*09c0*/  ISETP.GE.OR P3, PT, R252, UR17, P1 ;  /* 0x00000011fc007c0c */ /* 0x000fe20008f66670 */
[----:B------:R-:W-:Y:S01]  /*09d0*/  USEL UR9, UR9, URZ, UP1 ;  /* 0x000000ff09097287 */ /* 0x000fe20008800000 */
[C---:B------:R-:W-:Y:S01]  /*09e0*/  ISETP.GE.OR P0, PT, R5.reuse, UR17, P1 ;  /* 0x0000001105007c0c */ /* 0x040fe20008f06670 */
[----:B------:R-:W-:Y:S01]  /*09f0*/  USEL UR5, UR5, URZ, UP1 ;  /* 0x000000ff05057287 */ /* 0x000fe20008800000 */
[----:B------:R-:W-:Y:S01]  /*0a00*/  ISETP.GE.OR P6, PT, R4, UR17, P1 ;  /* 0x0000001104007c0c */ /* 0x000fe20008fc6670 */
[----:B------:R-:W-:Y:S01]  /*0a10*/  USHF.R.S32.HI UR6, URZ, 0x1f, UR4 ;  /* 0x0000001fff067899 */ /* 0x000fe20008011404 */
[----:B------:R-:W-:Y:S01]  /*0a20*/  ISETP.GE.OR P2, PT, R5, UR17, P4 ;  /* 0x0000001105007c0c */ /* 0x000fe2000a746670 */
[----:B------:R-:W-:Y:S01]  /*0a30*/  UIADD3 UR9, UP1, UP0, UR25, UR9, UR4 ;  /* 0x0000000919097290 */ /* 0x000fe2000f83e004 */
[----:B------:R-:W-:Y:S01]  /*0a40*/  IMAD R9, R8, UR20, R7 ;  /* 0x0000001408097c24 */ /* 0x000fe2000f8e0207 */
[----:B------:R-:W-:-:S02]  /*0a50*/  UIMAD.WIDE.U32 UR10, UR27, 0x80, URZ ;  /* 0x000000801b0a78a5 */ /* 0x000fc4000f8e00ff */
        /* <DEDUP_REMOVED lines=13> */
.L_x_962:
[----:B------:R-:W-:Y:S05]  /*0b30*/  BSYNC.RECONVERGENT B0 ;  /* 0x0000000000007941 */ /* 0x000fea0003800200 */
.L_x_961:
        /* <DEDUP_REMOVED lines=17> */
.L_x_964:
[----:B------:R-:W-:Y:S05]  /*0c50*/  BSYNC.RECONVERGENT B0 ;  /* 0x0000000000007941 */ /* 0x000fea0003800200 */
.L_x_963:
[----:B------:R-:W-:Y:S01]  /*0c60*/  BSSY.RECONVERGENT B0, `(.L_x_965) ;  /* 0x0000011000007945 */ /* 0x000fe20003800200 */
[----:B------:R-:W-:Y:S02]  /*0c70*/  ISETP.GE.OR P2, PT, R14, UR17, P4 ;  /* 0x000000110e007c0c */ /* 0x000fe4000a746670 */
[----:B--2---:R-:W-:Y:S01]  /*0c80*/  IADD3 R13, PT, PT, R252, 0x40, RZ ;  /* 0x00000040fc0d7810 */ /* 0x004fe20007ffe0ff */
        /* <DEDUP_REMOVED lines=14> */
.L_x_966:
[----:B------:R-:W-:Y:S05]  /*0d70*/  BSYNC.RECONVERGENT B0 ;  /* 0x0000000000007941 */ /* 0x000fea0003800200 */
.L_x_965:
[----:B------:R-:W-:Y:S01]  /*0d80*/  BSSY.RECONVERGENT B0, `(.L_x_967) ;  /* 0x0000011000007945 */ /* 0x000fe20003800200 */
[----:B------:R-:W-:Y:S02]  /*0d90*/  ISETP.GE.OR P5, PT, R13, UR17, P4 ;  /* 0x000000110d007c0c */ /* 0x000fe4000a7a6670 */
[----:B------:R-:W-:Y:S01]  /*0da0*/  IADD3 R12, PT, PT, R252, 0x50, RZ ;  /* 0x00000050fc0c7810 */ /* 0x000fe20007ffe0ff */
[----:B------:R-:W-:Y:S05]  /*0db0*/  @P2 BRA `(.L_x_968) ;  /* 0x0000000000342947 */ /* 0x000fea0003800000 */
[----:B------:R-:W3:Y:S01]  /*0dc0*/  LDCU.64 UR6, c[0x0][0x408] ;  /* 0x00008100ff0677ac */ /* 0x000ee20008000a00 */
[----:B-1----:R-:W-:Y:S01]  /*0dd0*/  IADD3 R3, P2, PT, R0, 0x30, RZ ;  /* 0x0000003000037810 */ /* 0x002fe20007f5e0ff */
[----:B------:R-:W-:Y:S01]  /*0de0*/  IMAD.MOV.U32 R10, RZ, RZ, R6 ;  /* 0x000000ffff0a7224 */ /* 0x000fe200078e0006 */
[----:B------:R-:W-:Y:S01]  /*0df0*/  MOV R11, R9 ;  /* 0x00000009000b7202 */ /* 0x000fe20000000f00 */
[----:B------:R-:W2:Y:S02]  /*0e00*/  LDCU.64 UR4, c[0x0][0x3f0] ;  /* 0x00007e00ff0477ac */ /* 0x000ea40008000a00 */
[----:B------:R-:W-:-:S04]  /*0e10*/  IMAD.X R2, RZ, RZ, UR11, P2 ;  /* 0x0000000bff027e24 */ /* 0x000fc800090e06ff */
[----:B---3--:R-:W-:Y:S02]  /*0e20*/  IMAD R2, R2, UR6, RZ ;  /* 0x0000000602027c24 */ /* 0x008fe4000f8e02ff */
[----:B------:R-:W-:-:S04]  /*0e30*/  IMAD.WIDE.U32 R10, R3, UR6, R10 ;  /* 0x00000006030a7c25 */ /* 0x000fc8000f8e000a */
[----:B------:R-:W-:Y:S01]  /*0e40*/  IMAD R2, R3, UR7, R2 ;  /* 0x0000000703027c24 */ /* 0x000fe2000f8e0202 */
[----:B--2---:R-:W-:-:S04]  /*0e50*/  LEA R16, P2, R10, UR4, 0x1 ;  /* 0x000000040a107c11 */ /* 0x004fc8000f8408ff */
[----:B------:R-:W-:-:S04]  /*0e60*/  IADD3 R2, PT, PT, R11, R2, RZ ;  /* 0x000000020b027210 */ /* 0x000fc80007ffe0ff */
[----:B------:R-:W-:-:S05]  /*0e70*/  LEA.HI.X R17, R10, UR5, R2, 0x1, P2 ;  /* 0x000000050a117c11 */ /* 0x000fca00090f0c02 */
[----:B------:R3:W-:Y:S02]  /*0e80*/  STG.E.128 desc[UR22][R16.64], RZ ;  /* 0x000000ff10007986 */ /* 0x0007e4000c101d16 */
.L_x_968:
[----:B------:R-:W-:Y:S05]  /*0e90*/  BSYNC.RECONVERGENT B0 ;  /* 0x0000000000007941 */ /* 0x000fea0003800200 */
.L_x_967:
[----:B------:R-:W-:Y:S01]  /*0ea0*/  BSSY.RECONVERGENT B0, `(.L_x_969) ;  /* 0x0000012000007945 */ /* 0x000fe20003800200 */
[----:B------:R-:W-:Y:S01]  /*0eb0*/  ISETP.GE.OR P2, PT, R12, UR17, P4 ;  /* 0x000000110c007c0c */ /* 0x000fe2000a746670 */
[C---:B------:R-:W-:Y:S01]  /*0ec0*/  VIADD R11, R252.reuse, 0x60 ;  /* 0x00000060fc0b7836 */ /* 0x040fe20000000000 */
[----:B------:R-:W-:Y:S01]  /*0ed0*/  IADD3 R10, PT, PT, R252, 0x70, RZ ;  /* 0x00000070fc0a7810 */ /* 0x000fe20007ffe0ff */
[----:B------:R-:W-:Y:S05]  /*0ee0*/  @P5 BRA `(.L_x_970) ;  /* 0x0000000000345947 */ /* 0x000fea0003800000 */
[----:B------:R-:W4:Y:S01]  /*0ef0*/  LDCU.64 UR6, c[0x0][0x408] ;  /* 0x00008100ff0677ac */ /* 0x000f220008000a00 */
[----:B-1----:R-:W-:Y:S01]  /*0f00*/  IADD3 R3, P5, PT, R0, 0x40, RZ ;  /* 0x0000004000037810 */ /* 0x002fe20007fbe0ff */
[----:B--23--:R-:W-:Y:S01]  /*0f10*/  IMAD.MOV.U32 R16, RZ, RZ, R6 ;  /* 0x000000ffff107224 */ /* 0x00cfe200078e0006 */
        /* <DEDUP_REMOVED lines=10> */
.L_x_970:
[----:B------:R-:W-:Y:S05]  /*0fc0*/  BSYNC.RECONVERGENT B0 ;  /* 0x0000000000007941 */ /* 0x000fea0003800200 */
.L_x_969:
[----:B------:R-:W-:Y:S01]  /*0fd0*/  BSSY.RECONVERGENT B0, `(.L_x_971) ;  /* 0x0000011000007945 */ /* 0x000fe20003800200 */
[----:B------:R-:W-:Y:S02]  /*0fe0*/  ISETP.GE.OR P5, PT, R11, UR17, P4 ;  /* 0x000000110b007c0c */ /* 0x000fe4000a7a6670 */
[----:B------:R-:W-:Y:S01]  /*0ff0*/  ISETP.GE.OR P4, PT, R10, UR17, P4 ;  /* 0x000000110a007c0c */ /* 0x000fe2000a786670 */
[----:B------:R-:W-:-:S12]  /*1000*/  @P2 BRA `(.L_x_972) ;  /* 0x0000000000342947 */ /* 0x000fd80003800000 */
[----:B------:R-:W5:Y:S01]  /*1010*/  LDCU.64 UR6, c[0x0][0x408] ;  /* 0x00008100ff0677ac */ /* 0x000f620008000a00 */
[----:B-1----:R-:W-:Y:S01]  /*1020*/  IADD3 R3, P2, PT, R0, 0x50, RZ ;  /* 0x0000005000037810 */ /* 0x002fe20007f5e0ff */
[----:B--23--:R-:W-:Y:S01]  /*1030*/  IMAD.MOV.U32 R16, RZ, RZ, R6 ;  /* 0x000000ffff107224 */ /* 0x00cfe200078e0006 */
[----:B------:R-:W-:Y:S01]  /*1040*/  MOV R17, R9 ;  /* 0x0000000900117202 */ /* 0x000fe20000000f00 */
[----:B------:R-:W4:Y:S02]  /*1050*/  LDCU.64 UR4, c[0x0][0x3f0] ;  /* 0x00007e00ff0477ac */ /* 0x000f240008000a00 */
[----:B------:R-:W-:-:S04]  /*1060*/  IMAD.X R2, RZ, RZ, UR11, P2 ;  /* 0x0000000bff027e24 */ /* 0x000fc800090e06ff */
[----:B-----5:R-:W-:Y:S02]  /*1070*/  IMAD R2, R2, UR6, RZ ;  /* 0x0000000602027c24 */ /* 0x020fe4000f8e02ff */
[----:B------:R-:W-:-:S04]  /*1080*/  IMAD.WIDE.U32 R16, R3, UR6, R16 ;  /* 0x0000000603107c25 */ /* 0x000fc8000f8e0010 */
[----:B------:R-:W-:Y:S01]  /*1090*/  IMAD R2, R3, UR7, R2 ;  /* 0x0000000703027c24 */ /* 0x000fe2000f8e0202 */
[----:B----4-:R-:W-:-:S04]  /*10a0*/  LEA R18, P2, R16, UR4, 0x1 ;  /* 0x0000000410127c11 */ /* 0x010fc8000f8408ff */
[----:B------:R-:W-:-:S04]  /*10b0*/  IADD3 R2, PT, PT, R17, R2, RZ ;  /* 0x0000000211027210 */ /* 0x000fc80007ffe0ff */
[----:B------:R-:W-:-:S05]  /*10c0*/  LEA.HI.X R19, R16, UR5, R2, 0x1, P2 ;  /* 0x0000000510137c11 */ /* 0x000fca00090f0c02 */
[----:B------:R1:W-:Y:S02]  /*10d0*/  STG.E.128 desc[UR22][R18.64], RZ ;  /* 0x000000ff12007986 */ /* 0x0003e4000c101d16 */
.L_x_972:
[----:B------:R-:W-:Y:S05]  /*10e0*/  BSYNC.RECONVERGENT B0 ;  /* 0x0000000000007941 */ /* 0x000fea0003800200 */
.L_x_971:
[----:B------:R-:W-:Y:S04]  /*10f0*/  BSSY.RECONVERGENT B0, `(.L_x_973) ;  /* 0x000000f000007945 */ /* 0x000fe80003800200 */
[----:B------:R-:W-:Y:S05]  /*1100*/  @P5 BRA `(.L_x_974) ;  /* 0x0000000000345947 */ /* 0x000fea0003800000 */
        /* <DEDUP_REMOVED lines=13> */
.L_x_974:
[----:B------:R-:W-:Y:S05]  /*11e0*/  BSYNC.RECONVERGENT B0 ;  /* 0x0000000000007941 */ /* 0x000fea0003800200 */
.L_x_973:
[----:B------:R-:W-:Y:S04]  /*11f0*/  BSSY.RECONVERGENT B0, `(.L_x_975) ;  /* 0x000000e000007945 */ /* 0x000fe80003800200 */
[----:B------:R-:W-:Y:S05]  /*1200*/  @P4 BRA `(.L_x_976) ;  /* 0x0000000000304947 */ /* 0x000fea0003800000 */
[----:B------:R-:W5:Y:S01]  /*1210*/  LDCU.64 UR6, c[0x0][0x408] ;  /* 0x00008100ff0677ac */ /* 0x000f620008000a00 */
[----:B-1----:R-:W-:Y:S02]  /*1220*/  IADD3 R2, P2, PT, R0, 0x70, RZ ;  /* 0x0000007000027810 */ /* 0x002fe40007f5e0ff */
[----:B------:R-:W-:Y:S01]  /*1230*/  MOV R7, R9 ;  /* 0x0000000900077202 */ /* 0x000fe20000000f00 */
[----:B------:R-:W1:Y:S01]  /*1240*/  LDCU.64 UR4, c[0x0][0x3f0] ;  /* 0x00007e00ff0477ac */ /* 0x000e620008000a00 */
[----:B------:R-:W-:-:S05]  /*1250*/  IADD3.X R0, PT, PT, RZ, UR11, RZ, P2, !PT ;  /* 0x0000000bff007c10 */ /* 0x000fca00097fe4ff */
[----:B-----5:R-:W-:Y:S02]  /*1260*/  IMAD R0, R0, UR6, RZ ;  /* 0x0000000600007c24 */ /* 0x020fe4000f8e02ff */
[----:B------:R-:W-:-:S04]  /*1270*/  IMAD.WIDE.U32 R6, R2, UR6, R6 ;  /* 0x0000000602067c25 */ /* 0x000fc8000f8e0006 */
[----:B------:R-:W-:Y:S01]  /*1280*/  IMAD R0, R2, UR7, R0 ;  /* 0x0000000702007c24 */ /* 0x000fe2000f8e0200 */
[----:B-1----:R-:W-:-:S04]  /*1290*/  LEA R2, P2, R6, UR4, 0x1 ;  /* 0x0000000406027c11 */ /* 0x002fc8000f8408ff */
[----:B------:R-:W-:-:S04]  /*12a0*/  IADD3 R0, PT, PT, R7, R0, RZ ;  /* 0x0000000007007210 */ /* 0x000fc80007ffe0ff */
[----:B------:R-:W-:-:S05]  /*12b0*/  LEA.HI.X R3, R6, UR5, R0, 0x1, P2 ;  /* 0x0000000506037c11 */ /* 0x000fca00090f0c00 */
[----:B------:R1:W-:Y:S02]  /*12c0*/  STG.E.128 desc[UR22][R2.64], RZ ;  /* 0x000000ff02007986 */ /* 0x0003e4000c101d16 */
.L_x_976:
[----:B------:R-:W-:Y:S05]  /*12d0*/  BSYNC.RECONVERGENT B0 ;  /* 0x0000000000007941 */ /* 0x000fea0003800200 */
.L_x_975:
        /* <DEDUP_REMOVED lines=10> */
.L_x_978:
[----:B------:R-:W-:Y:S05]  /*1380*/  BSYNC.RECONVERGENT B0 ;  /* 0x0000000000007941 */ /* 0x000fea0003800200 */
.L_x_977:
        /* <DEDUP_REMOVED lines=15> */
.L_x_980:
[----:B------:R-:W-:Y:S05]  /*1480*/  BSYNC.RECONVERGENT B0 ;  /* 0x0000000000007941 */ /* 0x000fea0003800200 */
.L_x_979:
        /* <DEDUP_REMOVED lines=10> */
.L_x_982:
[----:B------:R-:W-:Y:S05]  /*1530*/  BSYNC.RECONVERGENT B0 ;  /* 0x0000000000007941 */ /* 0x000fea0003800200 */
.L_x_981:
        /* <DEDUP_REMOVED lines=10> */
.L_x_984:
[----:B------:R-:W-:Y:S05]  /*15e0*/  BSYNC.RECONVERGENT B0 ;  /* 0x0000000000007941 */ /* 0x000fea0003800200 */
.L_x_983:
        /* <DEDUP_REMOVED lines=10> */
.L_x_986:
[----:B------:R-:W-:Y:S05]  /*1690*/  BSYNC.RECONVERGENT B0 ;  /* 0x0000000000007941 */ /* 0x000fea0003800200 */
.L_x_985:
        /* <DEDUP_REMOVED lines=10> */
.L_x_988:
[----:B------:R-:W-:Y:S05]  /*1740*/  BSYNC.RECONVERGENT B0 ;  /* 0x0000000000007941 */ /* 0x000fea0003800200 */
.L_x_987:
        /* <DEDUP_REMOVED lines=10> */
.L_x_990:
[----:B------:R-:W-:Y:S05]  /*17f0*/  BSYNC.RECONVERGENT B0 ;  /* 0x0000000000007941 */ /* 0x000fea0003800200 */
.L_x_989:
        /* <DEDUP_REMOVED lines=10> */
.L_x_959:
        /* <DEDUP_REMOVED lines=22> */
.L_x_991:
[----:B------:R-:W1:Y:S01]  /*1a00*/  LDCU.64 UR10, c[0x0][0x3b8] ;  /* 0x00007700ff0a77ac */ /* 0x000e620008000a00 */
[----:B------:R-:W-:-:S04]  /*1a10*/  UIADD3 UR13, UPT, UPT, UR28, UR29, URZ ;  /* 0x0000001d1c0d7290 */ /* 0x000fc8000fffe0ff */
[----:B-1----:R-:W-:Y:S02]  /*1a20*/  UIMAD.WIDE.U32 UR6, UR13, UR10, URZ ;  /* 0x0000000a0d0672a5 */ /* 0x002fe4000f8e00ff */
[----:B------:R-:W-:-:S04]  /*1a30*/  UIMAD UR13, UR13, UR11, URZ ;  /* 0x0000000b0d0d72a4 */ /* 0x000fc8000f8e02ff */
[----:B------:R-:W-:Y:S02]  /*1a40*/  UIADD3 UR13, UPT, UPT, UR7, UR13, URZ ;  /* 0x0000000d070d7290 */ /* 0x000fe4000fffe0ff */
.L_x_992:
        /* <DEDUP_REMOVED lines=13> */
[----:B------:R-:W-:-:S05]  /*1b20*/  IMAD.HI.U32 R8, R6, R3, RZ ;  /* 0x0000000306087227 */ /* 0x000fca00078e00ff */
[----:B------:R-:W-:-:S05]  /*1b30*/  IADD3 R2, PT, PT, -R8, RZ, RZ ;  /* 0x000000ff08027210 */ /* 0x000fca0007ffe1ff */
[----:B------:R-:W-:-:S05]  /*1b40*/  IMAD R2, R4, R2, R3 ;  /* 0x0000000204027224 */ /* 0x000fca00078e0203 */
[----:B------:R-:W-:-:S13]  /*1b50*/  ISETP.GT.U32.AND P1, PT, R4, R2, PT ;  /* 0x000000020400720c */ /* 0x000fda0003f24070 */
[----:B------:R-:W-:Y:S01]  /*1b60*/  @!P1 IMAD.IADD R2, R2, 0x1, -R4 ;  /* 0x0000000102029824 */ /* 0x000fe200078e0a04 */
[----:B------:R-:W-:Y:S02]  /*1b70*/  @!P1 IADD3 R8, PT, PT, R8, 0x1, RZ ;  /* 0x0000000108089810 */ /* 0x000fe40007ffe0ff */
[----:B------:R-:W-:Y:S02]  /*1b80*/  ISETP.NE.AND P1, PT, R0, RZ, PT ;  /* 0x000000ff0000720c */ /* 0x000fe40003f25270 */
[----:B------:R-:W-:Y:S02]  /*1b90*/  ISETP.GE.U32.AND P2, PT, R2, R4, PT ;  /* 0x000000040200720c */ /* 0x000fe40003f46070 */
[----:B------:R-:W-:-:S04]  /*1ba0*/  LOP3.LUT R2, R0, UR20, RZ, 0x3c, !PT ;  /* 0x0000001400027c12 */ /* 0x000fc8000f8e3cff */
[----:B------:R-:W-:-:S07]  /*1bb0*/  ISETP.GE.AND P0, PT, R2, RZ, PT ;  /* 0x000000ff0200720c */ /* 0x000fce0003f06270 */
[----:B------:R-:W-:-:S06]  /*1bc0*/  @P2 VIADD R8, R8, 0x1 ;  /* 0x0000000108082836 */ /* 0x000fcc0000000000 */
        /* <DEDUP_REMOVED lines=13> */
.L_x_993:
[----:B------:R-:W1:Y:S01]  /*1ca0*/  LDCU.64 UR8, c[0x0][0x3c0] ;  /* 0x00007800ff0877ac */ /* 0x000e620008000a00 */
[----:B------:R-:W-:-:S04]  /*1cb0*/  UIADD3 UR28, UPT, UPT, UR28, UR29, URZ ;  /* 0x0000001d1c1c7290 */ /* 0x000fc8000fffe0ff */
[----:B-1----:R-:W-:Y:S02]  /*1cc0*/  UIMAD.WIDE.U32 UR4, UR28, UR8, URZ ;  /* 0x000000081c0472a5 */ /* 0x002fe4000f8e00ff */
[----:B------:R-:W-:-:S04]  /*1cd0*/  UIMAD UR28, UR28, UR9, URZ ;  /* 0x000000091c1c72a4 */ /* 0x000fc8000f8e02ff */
[----:B------:R-:W-:-:S03]  /*1ce0*/  UIADD3 UR33, UPT, UPT, UR5, UR28, URZ ;  /* 0x0000001c05217290 */ /* 0x000fc6000fffe0ff */
[----:B------:R-:W-:-:S09]  /*1cf0*/  UMOV UR28, UR4 ;  /* 0x00000004001c7c82 */ /* 0x000fd20008000000 */
.L_x_994:
[----:B------:R-:W-:Y:S01]  /*1d00*/  IMAD.SHL.U32 R3, R252, 0x8, RZ ;  /* 0x00000008fc037824 */ /* 0x000fe200078e00ff */
[----:B------:R-:W1:Y:S01]  /*1d10*/  LDCU.64 UR30, c[0x0][0x3c8] ;  /* 0x00007900ff1e77ac */ /* 0x000e620008000a00 */
[----:B------:R-:W2:Y:S01]  /*1d20*/  S2UR UR32, SR_CgaCtaId ;  /* 0x00000000002079c3 */ /* 0x000ea20000008800 */
[----:B------:R-:W-:Y:S02]  /*1d30*/  BSSY.RECONVERGENT B0, `(.L_x_995) ;  /* 0x0000046000007945 */ /* 0x000fe40003800200 */
[C---:B------:R-:W-:Y:S01]  /*1d40*/  LOP3.LUT R251, R3.reuse, 0x38, RZ, 0xc0, !PT ;  /* 0x0000003803fb7812 */ /* 0x040fe200078ec0ff */
[----:B------:R3:W-:Y:S01]  /*1d50*/  STL [R1+0x24], R3 ;  /* 0x0000240301007387 */ /* 0x0007e20000100800 */
[----:B------:R-:W-:Y:S02]  /*1d60*/  LOP3.LUT R2, R3, 0x1f8, RZ, 0xc0, !PT ;  /* 0x000001f803027812 */ /* 0x000fe400078ec0ff */
[----:B------:R-:W-:Y:S01]  /*1d70*/  IADD3 R10, P2, PT, R251, UR6, RZ ;  /* 0x00000006fb0a7c10 */ /* 0x000fe2000ff5e0ff */
[----:B------:R-:W4:Y:S01]  /*1d80*/  LDCU.128 UR4, c[0x0][0x3d0] ;  /* 0x00007a00ff0477ac */ /* 0x000f220008000c00 */
[----:B------:R-:W-:-:S02]  /*1d90*/  LOP3.LUT R0, R3, 0x1e00, RZ, 0xc0, !PT ;  /* 0x00001e0003007812 */ /* 0x000fc400078ec0ff */
[--C-:B------:R-:W-:Y:S01]  /*1da0*/  LOP3.LUT R2, R2, 0x38, R252.reuse, 0x78, !PT ;  /* 0x0000003802027812 */ /* 0x100fe200078e78fc */
[----:B------:R-:W-:Y:S01]  /*1db0*/  IMAD.X R11, RZ, RZ, UR13, P2 ;  /* 0x0000000dff0b7e24 */ /* 0x000fe200090e06ff */
[C---:B------:R-:W-:Y:S01]  /*1dc0*/  IADD3 R4, P0, PT, R251.reuse, UR14, RZ ;  /* 0x0000000efb047c10 */ /* 0x040fe2000ff1e0ff */
[----:B------:R-:W-:Y:S01]  /*1dd0*/  UIADD3 UR14, UPT, UPT, -UR25, UR17, URZ ;  /* 0x00000011190e7290 */ /* 0x000fe2000fffe1ff */
[----:B------:R-:W-:Y:S01]  /*1de0*/  IADD3 R12, P1, PT, R251, UR28, RZ ;  /* 0x0000001cfb0c7c10 */ /* 0x000fe2000ff3e0ff */
[----:B------:R-:W5:Y:S01]  /*1df0*/  LDCU.64 UR28, c[0x0][0x388] ;  /* 0x00007100ff1c77ac */ /* 0x000f620008000a00 */
[----:B------:R-:W-:Y:S01]  /*1e00*/  LOP3.LUT R2, R2, R0, RZ, 0xfc, !PT ;  /* 0x0000000002027212 */ /* 0x000fe200078efcff */
[----:B------:R-:W-:Y:S01]  /*1e10*/  IMAD.X R5, RZ, RZ, UR12, P0 ;  /* 0x0000000cff057e24 */ /* 0x000fe200080e06ff */
[----:B------:R-:W-:Y:S01]  /*1e20*/  SHF.R.U32.HI R0, RZ, 0x3, R252 ;  /* 0x00000003ff007819 */ /* 0x000fe200000116fc */
[----:B------:R-:W5:Y:S01]  /*1e30*/  LDCU.64 UR12, c[0x0][0x390] ;  /* 0x00007200ff0c77ac */ /* 0x000f620008000a00 */
[----:B------:R-:W-:Y:S01]  /*1e40*/  IADD3.X R13, PT, PT, RZ, UR33, RZ, P1, !PT ;  /* 0x00000021ff0d7c10 */ /* 0x000fe20008ffe4ff */
[----:B-1----:R-:W-:Y:S01]  /*1e50*/  IMAD.U32 R6, RZ, RZ, UR30 ;  /* 0x0000001eff067e24 */ /* 0x002fe2000f8e00ff */
[C---:B------:R-:W-:Y:S01]  /*1e60*/  ISETP.GE.AND P2, PT, R0.reuse, UR14, PT ;  /* 0x0000000e00007c0c */ /* 0x040fe2000bf46270 */
[C---:B------:R-:W-:Y:S01]  /*1e70*/  IMAD.WIDE.U32 R10, R0.reuse, UR10, R10 ;  /* 0x0000000a000a7c25 */ /* 0x040fe2000f8e000a */
[----:B------:R-:W-:Y:S01]  /*1e80*/  UMOV UR30, 0x400 ;  /* 0x00000400001e7882 */ /* 0x000fe20000000000 */
[----:B------:R-:W-:Y:S01]  /*1e90*/  MOV R14, UR31 ;  /* 0x0000001f000e7c02 */ /* 0x000fe20008000f00 */
[----:B------:R-:W-:Y:S01]  /*1ea0*/  USHF.R.U32.HI UR31, URZ, 0x19, UR27 ;  /* 0x00000019ff1f7899 */ /* 0x000fe2000801161b */
[----:B------:R-:W-:Y:S01]  /*1eb0*/  IMAD.WIDE.U32 R12, R0, UR8, R12 ;  /* 0x00000008000c7c25 */ /* 0x000fe2000f8e000c */
[----:B---3--:R-:W-:-:S03]  /*1ec0*/  SHF.R.S32.HI R3, RZ, 0x1f, R8 ;  /* 0x0000001fff037819 */ /* 0x008fc60000011408 */
[----:B------:R-:W-:-:S04]  /*1ed0*/  IMAD.WIDE.U32 R6, R6, UR20, R4 ;  /* 0x0000001406067c25 */ /* 0x000fc8000f8e0004 */
[C---:B----4-:R-:W-:Y:S02]  /*1ee0*/  IMAD R4, R3.reuse, UR4, RZ ;  /* 0x0000000403047c24 */ /* 0x050fe4000f8e02ff */
[C---:B------:R-:W-:Y:S02]  /*1ef0*/  IMAD R11, R0.reuse, UR11, R11 ;  /* 0x0000000b000b7c24 */ /* 0x040fe4000f8e020b */
[----:B------:R-:W-:Y:S02]  /*1f00*/  IMAD R3, R3, UR6, RZ ;  /* 0x0000000603037c24 */ /* 0x000fe4000f8e02ff */
[----:B------:R-:W-:Y:S02]  /*1f10*/  IMAD R13, R0, UR9, R13 ;  /* 0x00000009000d7c24 */ /* 0x000fe4000f8e020d */
[C---:B------:R-:W-:Y:S01]  /*1f20*/  IMAD R4, R8.reuse, UR5, R4 ;  /* 0x0000000508047c24 */ /* 0x040fe2000f8e0204 */
[----:B--2---:R-:W-:Y:S01]  /*1f30*/  ULEA UR5, UR32, UR30, 0x18 ;  /* 0x0000001e20057291 */ /* 0x004fe2000f8ec0ff */
[----:B------:R-:W-:-:S02]  /*1f40*/  IMAD R3, R8, UR7, R3 ;  /* 0x0000000708037c24 */ /* 0x000fc4000f8e0203 */
[----:B------:R-:W-:Y:S01]  /*1f50*/  IMAD.WIDE.U32 R10, R8, UR4, R10 ;  /* 0x00000004080a7c25 */ /* 0x000fe2000f8e000a */
[----:B------:R-:W-:Y:S02]  /*1f60*/  USHF.L.U32 UR4, UR27, 0x7, URZ ;  /* 0x000000071b047899 */ /* 0x000fe400080006ff */
[----:B------:R-:W-:Y:S01]  /*1f70*/  LEA R237, R2, UR5, 0x1 ;  /* 0x0000000502ed7c11 */ /* 0x000fe2000f8e08ff */
[----:B------:R-:W-:Y:S01]  /*1f80*/  IMAD.WIDE.U32 R8, R8, UR6, R12 ;  /* 0x0000000608087c25 */ /* 0x000fe2000f8e000c */
[----:B-----5:R-:W-:-:S03]  /*1f90*/  LEA R245, P1, R10, UR28, 0x1 ;  /* 0x0000001c0af57c11 */ /* 0x020fc6000f8208ff */
[----:B------:R-:W-:Y:S01]  /*1fa0*/  IMAD.IADD R4, R11, 0x1, R4 ;  /* 0x000000010b047824 */ /* 0x000fe200078e0204 */
[----:B------:R-:W-:Y:S01]  /*1fb0*/  IADD3 R3, PT, PT, R9, R3, RZ ;  /* 0x0000000309037210 */ /* 0x000fe20007ffe0ff */
[----:B------:R1:W-:Y:S01]  /*1fc0*/  STL [R1+0x1c], R245 ;  /* 0x00001cf501007387 */ /* 0x0003e20000100800 */
[----:B------:R-:W-:Y:S01]  /*1fd0*/  LEA R239, P0, R8, UR12, 0x1 ;  /* 0x0000000c08ef7c11 */ /* 0x000fe2000f8008ff */
[----:B------:R-:W-:Y:S01]  /*1fe0*/  IMAD R15, R14, UR20, R7 ;  /* 0x000000140e0f7c24 */ /* 0x000fe2000f8e0207 */
[----:B------:R-:W-:Y:S02]  /*1ff0*/  LEA.HI.X R244, R10, UR29, R4, 0x1, P1 ;  /* 0x0000001d0af47c11 */ /* 0x000fe400088f0c04 */
[----:B------:R-:W-:Y:S01]  /*2000*/  LEA.HI.X R238, R8, UR13, R3, 0x1, P0 ;  /* 0x0000000d08ee7c11 */ /* 0x000fe200080f0c03 */
[----:B------:R1:W-:Y:S01]  /*2010*/  STL [R1+0x14], R239 ;  /* 0x000014ef01007387 */ /* 0x0003e20000100800 */
[----:B------:R-:W-:-:S03]  /*2020*/  LOP3.LUT R4, R0, UR4, RZ, 0xfc, !PT ;  /* 0x0000000400047c12 */ /* 0x000fc6000f8efcff */
[----:B------:R1:W-:Y:S04]  /*2030*/  STL [R1+0x18], R244 ;  /* 0x000018f401007387 */ /* 0x0003e80000100800 */
[----:B------:R1:W-:Y:S04]  /*2040*/  STL [R1+0x10], R238 ;  /* 0x000010ee01007387 */ /* 0x0003e80000100800 */
[----:B------:R1:W-:Y:S01]  /*2050*/  STL [R1+0x20], R237 ;  /* 0x000020ed01007387 */ /* 0x0003e20000100800 */
[----:B------:R-:W-:Y:S05]  /*2060*/  @P2 BRA `(.L_x_996) ;  /* 0x0000000000482947 */ /* 0x000fea0003800000 */
[----:B------:R-:W2:Y:S02]  /*2070*/  LDCU UR4, c[0x0][0x440] ;  /* 0x00008800ff0477ac */ /* 0x000ea40008000800 */
[----:B--2---:R-:W-:-:S13]  /*2080*/  ISETP.GE.AND P0, PT, R251, UR4, PT ;  /* 0x00000004fb007c0c */ /* 0x004fda000bf06270 */
[----:B------:R-:W-:Y:S05]  /*2090*/  @P0 BRA `(.L_x_997) ;  /* 0x0000000000380947 */ /* 0x000fea0003800000 */
[----:B------:R-:W2:Y:S01]  /*20a0*/  LDC.64 R2, c[0x0][0x3b0] ;  /* 0x0000ec00ff027b82 */ /* 0x000ea20000000a00 */
[----:B------:R-:W3:Y:S01]  /*20b0*/  LDCU.64 UR6, c[0x0][0x380] ;  /* 0x00007000ff0677ac */ /* 0x000ee20008000a00 */
[----:B------:R-:W-:Y:S01]  /*20c0*/  MOV R14, R6 ;  /* 0x00000006000e7202 */ /* 0x000fe20000000f00 */
[----:B--2---:R-:W-:-:S04]  /*20d0*/  IMAD R5, R2, UR31, RZ ;  /* 0x0000001f02057c24 */ /* 0x004fc8000f8e02ff */
        /* <DEDUP_REMOVED lines=10> */
.L_x_997:
[----:B------:R2:W-:Y:S02]  /*2180*/  STS.128 [R237], RZ ;  /* 0x000000ffed007388 */ /* 0x0005e40000000c00 */
.L_x_996:
[----:B------:R-:W-:Y:S05]  /*2190*/  BSYNC.RECONVERGENT B0 ;  /* 0x0000000000007941 */ /* 0x000fea0003800200 */
.L_x_995:
[C---:B------:R-:W-:Y:S01]  /*21a0*/  VIADD R11, R0.reuse, 0x10 ;  /* 0x00000010000b7836 */ /* 0x040fe20000000000 */
[----:B------:R-:W-:Y:S01]  /*21b0*/  UIADD3 UR28, UPT, UPT, UR18, -0x1, URZ ;  /* 0xffffffff121c7890 */ /* 0x000fe2000fffe0ff */
[C---:B------:R-:W-:Y:S01]  /*21c0*/  VIADD R10, R0.reuse, 0x20 ;  /* 0x00000020000a7836 */ /* 0x040fe20000000000 */
[----:B------:R-:W-:Y:S01]  /*21d0*/  USHF.L.U32 UR30, UR10, 0x7, URZ ;  /* 0x000000070a1e7899 */ /* 0x000fe200080006ff */
[C---:B------:R-:W-:Y:S01]  /*21e0*/  VIADD R9, R0.reuse, 0x30 ;  /* 0x0000003000097836 */ /* 0x040fe20000000000 */
[----:B------:R-:W-:Y:S01]  /*21f0*/  ISETP.GE.AND P0, PT, R11, UR14, PT ;  /* 0x0000000e0b007c0c */ /* 0x000fe2000bf06270 */
[----:B------:R-:W-:Y:S01]  /*2200*/  USHF.L.U32 UR27, UR28, 0x7, URZ ;  /* 0x000000071c1b7899 */ /* 0x000fe200080006ff */
[C---:B------:R-:W-:Y:S01]  /*2210*/  VIADD R8, R0.reuse, 0x40 ;  /* 0x0000004000087836 */ /* 0x040fe20000000000 */
[----:B------:R-:W-:Y:S01]  /*2220*/  USHF.L.U64.HI UR29, UR10, 0x7, UR11 ;  /* 0x000000070a1d7899 */ /* 0x000fe2000801020b */
[C---:B------:R-:W-:Y:S01]  /*2230*/  VIADD R5, R0.reuse, 0x50 ;  /* 0x0000005000057836 */ /* 0x040fe20000000000 */
[----:B------:R-:W-:Y:S01]  /*2240*/  UIMAD.WIDE.U32 UR32, UR30, UR28, URZ ;  /* 0x0000001c1e2072a5 */ /* 0x000fe2000f8e00ff */
[C---:B---3--:R-:W-:Y:S01]  /*2250*/  VIADD R3, R0.reuse, 0x60 ;  /* 0x0000006000037836 */ /* 0x048fe20000000000 */
[----:B------:R-:W-:Y:S01]  /*2260*/  UIADD3 UR4, UPT, UPT, -UR27, UR26, URZ ;  /* 0x0000001a1b047290 */ /* 0x000fe2000fffe1ff */
        /* <DEDUP_REMOVED lines=9> */
[----:B------:R-:W3:Y:S02]  /*2300*/  LDCU UR6, c[0x0][0x440] ;  /* 0x00008800ff0677ac */ /* 0x000ee40008000800 */
[----:B---3--:R-:W-:-:S13]  /*2310*/  ISETP.GE.AND P0, PT, R251, UR6, PT ;  /* 0x00000006fb007c0c */ /* 0x008fda000bf06270 */
[----:B------:R3:W-:Y:S01]  /*2320*/  @P0 STS.128 [R237+0x800], RZ ;  /* 0x000800ffed000388 */ /* 0x0007e20000000c00 */
        /* <DEDUP_REMOVED lines=17> */
.L_x_999:
[----:B------:R-:W-:Y:S05]  /*2440*/  BSYNC.RECONVERGENT B0 ;  /* 0x0000000000007941 */ /* 0x000fea0003800200 */
.L_x_998:
[----:B------:R-:W-:Y:S04]  /*2450*/  BSSY.RECONVERGENT B0, `(.L_x_1000) ;  /* 0x0000016000007945 */ /* 0x000fe80003800200 */
[----:B------:R-:W-:Y:S05]  /*2460*/  @P6 BRA `(.L_x_1001) ;  /* 0x0000000000506947 */ /* 0x000fea0003800000 */
[----:B------:R-:W5:Y:S02]  /*2470*/  LDCU UR6, c[0x0][0x440] ;  /* 0x00008800ff0677ac */ /* 0x000f640008000800 */
[----:B-----5:R-:W-:-:S13]  /*2480*/  ISETP.GE.AND P0, PT, R251, UR6, PT ;  /* 0x00000006fb007c0c */ /* 0x020fda000bf06270 */
[----:B------:R1:W-:Y:S01]  /*2490*/  @P0 STS.128 [R237+0x1000], RZ ;  /* 0x001000ffed000388 */ /* 0x0003e20000000c00 */
[----:B------:R-:W-:Y:S05]  /*24a0*/  @P0 BRA `(.L_x_1001) ;  /* 0x0000000000400947 */ /* 0x000fea0003800000 */
[----:B------:R-:W5:Y:S01]  /*24b0*/  LDCU.64 UR12, c[0x0][0x3b0] ;  /* 0x00007600ff0c77ac */ /* 0x000f620008000a00 */
[----:B------:R-:W-:Y:S01]  /*24c0*/  IADD3 R13, P0, PT, R4, 0x20, RZ ;  /* 0x00000020040d7810 */ /* 0x000fe20007f1e0ff */
[----:B------:R-:W-:Y:S01]  /*24d0*/  IMAD.MOV.U32 R16, RZ, RZ, R6 ;  /* 0x000000ffff107224 */ /* 0x000fe200078e0006 */
        /* <DEDUP_REMOVED lines=13> */
.L_x_1001:
[----:B------:R-:W-:Y:S05]  /*25b0*/  BSYNC.RECONVERGENT B0 ;  /* 0x0000000000007941 */ /* 0x000fea0003800200 */
.L_x_1000:
        /* <DEDUP_REMOVED lines=22> */
.L_x_1003:
[----:B------:R-:W-:Y:S05]  /*2720*/  BSYNC.RECONVERGENT B0 ;  /* 0x0000000000007941 */ /* 0x000fea0003800200 */
.L_x_1002:
        /* <DEDUP_REMOVED lines=22> */
.L_x_1005:
[----:B------:R-:W-:Y:S05]  /*2890*/  BSYNC.RECONVERGENT B0 ;  /* 0x0000000000007941 */ /* 0x000fea0003800200 */
.L_x_1004:
        /* <DEDUP_REMOVED lines=22> */
.L_x_1007:
[----:B------:R-:W-:Y:S05]  /*2a00*/  BSYNC.RECONVERGENT B0 ;  /* 0x0000000000007941 */ /* 0x000fea0003800200 */
.L_x_1006:
        /* <DEDUP_REMOVED lines=22> */
.L_x_1009:
[----:B------:R-:W-:Y:S05]  /*2b70*/  BSYNC.RECONVERGENT B0 ;  /* 0x0000000000007941 */ /* 0x000fea0003800200 */
.L_x_1008:
        /* <DEDUP_REMOVED lines=22> */
.L_x_1011:
[----:B------:R-:W-:Y:S05]  /*2ce0*/  BSYNC.RECONVERGENT B0 ;  /* 0x0000000000007941 */ /* 0x000fea0003800200 */
.L_x_1010:
        /* <DEDUP_REMOVED lines=18> */
.L_x_1014:
[----:B------:R1:W-:Y:S02]  /*2e10*/  STS.128 [R237+0x4000], RZ ;  /* 0x004000ffed007388 */ /* 0x0003e40000000c00 */
.L_x_1013:
[----:B------:R-:W-:Y:S05]  /*2e20*/  BSYNC.RECONVERGENT B0 ;  /* 0x0000000000007941 */ /* 0x000fea0003800200 */
.L_x_1012:
[----:B------:R-:W-:Y:S01]  /*2e30*/  ISETP.GE.AND P1, PT, R11, UR4, PT ;  /* 0x000000040b007c0c */ /* 0x000fe2000bf26270 */
[----:B------:R-:W-:Y:S01]  /*2e40*/  BSSY.RECONVERGENT B0, `(.L_x_1015) ;  /* 0x0000017000007945 */ /* 0x000fe20003800200 */
[----:B------:R-:W-:Y:S02]  /*2e50*/  ISETP.GE.AND P0, PT, R10, UR4, PT ;  /* 0x000000040a007c0c */ /* 0x000fe4000bf06270 */
[----:B------:R-:W-:Y:S02]  /*2e60*/  ISETP.GE.AND P5, PT, R9, UR4, PT ;  /* 0x0000000409007c0c */ /* 0x000fe4000bfa6270 */
[----:B------:R-:W-:Y:S02]  /*2e70*/  ISETP.GE.AND P4, PT, R8, UR4, PT ;  /* 0x0000000408007c0c */ /* 0x000fe4000bf86270 */
[----:B------:R-:W-:Y:S02]  /*2e80*/  ISETP.GE.AND P3, PT, R5, UR4, PT ;  /* 0x0000000405007c0c */ /* 0x000fe4000bf66270 */
[----:B------:R-:W-:-:S03]  /*2e90*/  ISETP.GE.AND P2, PT, R3, UR4, PT ;  /* 0x0000000403007c0c */ /* 0x000fc6000bf46270 */
        /* <DEDUP_REMOVED lines=11> */
[----:B--2---:R-:W-:-:S04]  /*2f50*/  LEA R6, P1, R4, R245, 0x1 ;  /* 0x000000f504067211 */ /* 0x004fc800078208ff */
[----:B------:R-:W-:-:S05]  /*2f60*/  LEA.HI.X R7, R4, R244, R0, 0x1, P1 ;  /* 0x000000f404077211 */ /* 0x000fca00008f0c00 */
[----:B------:R-:W-:Y:S01]  /*2f70*/  @!PT LDS RZ, [RZ] ;  /* 0x00000000fffff984 */ /* 0x000fe20000000800 */
[----:B------:R-:W-:Y:S01]  /*2f80*/  @!PT LDS RZ, [RZ] ;  /* 0x00000000fffff984 */ /* 0x000fe20000000800 */
[----:B------:R-:W-:Y:S01]  /*2f90*/  @!PT LDS RZ, [RZ] ;  /* 0x00000000fffff984 */ /* 0x000fe20000000800 */
[----:B------:R2:W-:Y:S04]  /*2fa0*/  LDGSTS.E.BYPASS.LTC128B.128 [R237+0x4800], desc[UR22][R6.64] ;  /* 0x0480000006ed7fae */ /* 0x0005e8000b981a16 */
.L_x_1016:
[----:B------:R-:W-:Y:S05]  /*2fb0*/  BSYNC.RECONVERGENT B0 ;  /* 0x0000000000007941 */ /* 0x000fea0003800200 */
.L_x_1015:
        /* <DEDUP_REMOVED lines=17> */
.L_x_1018:
[----:B------:R-:W-:Y:S05]  /*30d0*/  BSYNC.RECONVERGENT B0 ;  /* 0x0000000000007941 */ /* 0x000fea0003800200 */
.L_x_1017:
        /* <DEDUP_REMOVED lines=20> */
.L_x_1020:
[----:B------:R-:W-:Y:S05]  /*3220*/  BSYNC.RECONVERGENT B0 ;  /* 0x0000000000007941 */ /* 0x000fea0003800200 */
.L_x_1019:
        /* <DEDUP_REMOVED lines=16> */
.L_x_1022:
[----:B------:R-:W-:Y:S05]  /*3330*/  BSYNC.RECONVERGENT B0 ;  /* 0x0000000000007941 */ /* 0x000fea0003800200 */
.L_x_1021:
        /* <DEDUP_REMOVED lines=20> */
.L_x_1024:
[----:B------:R-:W-:Y:S05]  /*3480*/  BSYNC.RECONVERGENT B0 ;  /* 0x0000000000007941 */ /* 0x000fea0003800200 */
.L_x_1023:
        /* <DEDUP_REMOVED lines=20> */
.L_x_1026:
[----:B------:R-:W-:Y:S05]  /*35d0*/  BSYNC.RECONVERGENT B0 ;  /* 0x0000000000007941 */ /* 0x000fea0003800200 */
.L_x_1025:
        /* <DEDUP_REMOVED lines=20> */
.L_x_1028:
[----:B------:R-:W-:Y:S05]  /*3720*/  BSYNC.RECONVERGENT B0 ;  /* 0x0000000000007941 */ /* 0x000fea0003800200 */
.L_x_1027:
[----:B------:R-:W5:Y:S01]  /*3730*/  LDCU.64 UR12, c[0x0][0x538] ;  /* 0x0000a700ff0c77ac */ /* 0x000f620008000a00 */
[----:B------:R-:W0:Y:S01]  /*3740*/  LDGDEPBAR ;  /* 0x00000000000079af */ /* 0x000e220000000000 */
[----:B-----5:R-:W-:-:S04]  /*3750*/  UISETP.NE.U32.AND UP1, UPT, UR12, URZ, UPT ;  /* 0x000000ff0c00728c */ /* 0x020fc8000bf25070 */
[----:B------:R-:W-:Y:S01]  /*3760*/  UISETP.NE.AND.EX UP1, UPT, UR13, URZ, UPT, UP1 ;  /* 0x000000ff0d00728c */ /* 0x000fe2000bf25310 */
[----:B------:R-:W-:Y:S01]  /*3770*/  BSSY.RECONVERGENT B0, `(.L_x_1029) ;  /* 0x000002a000007945 */ /* 0x000fe20003800200 */
[----:B------:R-:W-:-:S04]  /*3780*/  DEPBAR.LE SB0, 0x0 ;  /* 0x000080000000791a */ /* 0x000fc80000000000 */
[----:B------:R-:W-:-:S05]  /*3790*/  PLOP3.LUT P0, PT, PT, PT, UP1, 0x80, 0x8 ;  /* 0x000000000008781c */ /* 0x000fca0003f0f018 */
[----:B------:R-:W5:Y:S01]  /*37a0*/  @UP1 LDCU.64 UR6, c[0x0][0x540] ;  /* 0x0000a800ff0617ac */ /* 0x000f620008000a00 */
[----:B------:R-:W-:Y:S01]  /*37b0*/  @UP1 UMOV UR30, UR20 ;  /* 0x00000014001e1c82 */ /* 0x000fe20008000000 */
[----:B------:R-:W-:Y:S02]  /*37c0*/  @UP1 UMOV UR31, URZ ;  /* 0x000000ff001f1c82 */ /* 0x000fe40008000000 */
[----:B-----5:R-:W-:Y:S01]  /*37d0*/  @UP1 UIMAD.WIDE.U32 UR30, UR21, UR6, UR30 ;  /* 0x00000006151e12a5 */ /* 0x020fe2000f8e001e */
[----:B------:R-:W5:Y:S03]  /*37e0*/  @UP1 LDCU UR6, c[0x0][0x458] ;  /* 0x00008b00ff0617ac */ /* 0x000f660008000800 */
[----:B------:R-:W-:Y:S02]  /*37f0*/  @UP1 UIMAD UR7, UR21, UR7, UR31 ;  /* 0x00000007150712a4 */ /* 0x000fe4000f8e021f */
[----:B------:R-:W-:-:S04]  /*3800*/  @UP1 ULEA UR12, UP0, UR30, UR12, 0x2 ;  /* 0x0000000c1e0c1291 */ /* 0x000fc8000f8010ff */
[----:B------:R-:W-:Y:S02]  /*3810*/  @UP1 ULEA.HI.X UR13, UR30, UR13, UR7, 0x2, UP0 ;  /* 0x0000000d1e0d1291 */ /* 0x000fe400080f1407 */
[----:B--2---:R-:W-:-:S04]  /*3820*/  IMAD.U32 R6, RZ, RZ, UR12 ;  /* 0x0000000cff067e24 */ /* 0x004fc8000f8e00ff */
[----:B------:R-:W-:-:S05]  /*3830*/  MOV R7, UR13 ;  /* 0x0000000d00077c02 */ /* 0x000fca0008000f00 */
[----:B------:R-:W2:Y:S01]  /*3840*/  @P0 LDG.E R4, desc[UR22][R6.64] ;  /* 0x0000001606040981 */ /* 0x000ea2000c1e1900 */
[----:B-----5:R-:W2:Y:S01]  /*3850*/  @P0 MUFU.RCP R0, UR6 ;  /* 0x0000000600000d08 */ /* 0x020ea20008001000 */
[----:B------:R-:W-:Y:S02]  /*3860*/  USHF.L.U64.HI UR6, UR8, 0x7, UR9 ;  /* 0x0000000708067899 */ /* 0x000fe40008010209 */
[----:B------:R-:W-:Y:S02]  /*3870*/  USHF.L.U32 UR20, UR8, 0x7, URZ ;  /* 0x0000000708147899 */ /* 0x000fe400080006ff */
[----:B------:R-:W-:Y:S02]  /*3880*/  UIMAD UR6, UR6, UR28, URZ ;  /* 0x0000001c060672a4 */ /* 0x000fe4000f8e02ff */
[----:B------:R-:W-:-:S04]  /*3890*/  UIMAD.WIDE.U32 UR20, UR20, UR28, URZ ;  /* 0x0000001c141472a5 */ /* 0x000fc8000f8e00ff */
[----:B------:R-:W-:-:S03]  /*38a0*/  UIADD3 UR7, UPT, UPT, UR21, UR6, URZ ;  /* 0x0000000615077290 */ /* 0x000fc6000fffe0ff */
[----:B------:R-:W-:Y:S01]  /*38b0*/  UMOV UR6, URZ ;  /* 0x000000ff00067c82 */ /* 0x000fe20008000000 */
[----:B------:R-:W-:Y:S01]  /*38c0*/  BAR.SYNC.DEFER_BLOCKING 0x0 ;  /* 0x0000000000007b1d */ /* 0x000fe20000010000 */
[----:B--2---:R-:W-:-:S05]  /*38d0*/  @P0 FMUL.FTZ R0, R4, R0 ;  /* 0x0000000004000220 */ /* 0x004fca0000410000 */
[----:B------:R-:W-:-:S13]  /*38e0*/  @P0 R2UR UR12, R0 ;  /* 0x00000000000c02ca */ /* 0x000fda00000e0000 */
[----:B------:R-:W-:Y:S01]  /*38f0*/  @UP1 UMOV UR6, UR12 ;  /* 0x0000000c00061c82 */ /* 0x000fe20008000000 */
[----:B------:R-:W-:Y:S05]  /*3900*/  @P6 BRA `(.L_x_1030) ;  /* 0x00000000003c6947 */ /* 0x000fea0003800000 */
[----:B------:R-:W2:Y:S02]  /*3910*/  LDCU UR12, c[0x0][0x440] ;  /* 0x00008800ff0c77ac */ /* 0x000ea40008000800 */
[----:B--2---:R-:W-:-:S13]  /*3920*/  ISETP.GE.AND P0, PT, R251, UR12, PT ;  /* 0x0000000cfb007c0c */ /* 0x004fda000bf06270 */
[----:B------:R-:W-:Y:S05]  /*3930*/  @P0 BRA `(.L_x_1031) ;  /* 0x0000000000280947 */ /* 0x000fea0003800000 */
[----:B------:R-:W-:Y:S01]  /*3940*/  IMAD.U32 R6, RZ, RZ, UR20 ;  /* 0x00000014ff067e24 */ /* 0x000fe2000f8e00ff */
        /* <DEDUP_REMOVED lines=9> */
.L_x_1031:
[----:B------:R2:W-:Y:S01]  /*39e0*/  STS.128 [R237+0x8000], RZ ;  /* 0x008000ffed007388 */ /* 0x0005e20000000c00 */
[----:B------:R-:W-:Y:S05]  /*39f0*/  BRA `(.L_x_1032) ;  /* 0x0000000000047947 */ /* 0x000fea0003800000 */
.L_x_1030:
[----:B------:R2:W-:Y:S02]  /*3a00*/  STS.128 [R237+0x8000], RZ ;  /* 0x008000ffed007388 */ /* 0x0005e40000000c00 */
.L_x_1032:
[----:B------:R-:W-:Y:S05]  /*3a10*/  BSYNC.RECONVERGENT B0 ;  /* 0x0000000000007941 */ /* 0x000fea0003800200 */
.L_x_1029:
[----:B------:R-:W-:Y:S01]  /*3a20*/  ISETP.GE.AND P0, PT, R11, UR4, PT ;  /* 0x000000040b007c0c */ /* 0x000fe2000bf06270 */
[C---:B------:R-:W-:Y:S01]  /*3a30*/  IMAD.SHL.U32 R212, R252.reuse, 0x40, RZ ;  /* 0x00000040fcd47824 */ /* 0x040fe200078e00ff */
[----:B------:R-:W-:Y:S01]  /*3a40*/  ISETP.GE.AND P2, PT, R3, UR4, PT ;  /* 0x0000000403007c0c */ /* 0x000fe2000bf46270 */
[----:B------:R-:W-:Y:S01]  /*3a50*/  IMAD.SHL.U32 R0, R252, 0x20, RZ ;  /* 0x00000020fc007824 */ /* 0x000fe200078e00ff */
[----:B------:R-:W-:Y:S01]  /*3a60*/  SHF.R.U32.HI R209, RZ, 0x1, R252 ;  /* 0x00000001ffd17819 */ /* 0x000fe200000116fc */
[----:B------:R-:W-:Y:S01]  /*3a70*/  BSSY.RECONVERGENT B0, `(.L_x_1033) ;  /* 0x0000020000007945 */ /* 0x000fe20003800200 */
[----:B------:R-:W-:Y:S02]  /*3a80*/  LOP3.LUT R3, R251, 0x1c0, R212, 0xf8, !PT ;  /* 0x000001c0fb037812 */ /* 0x000fe400078ef8d4 */
[----:B------:R-:W-:Y:S02]  /*3a90*/  LOP3.LUT R208, R212, 0x200, RZ, 0xc0, !PT ;  /* 0x00000200d4d07812 */ /* 0x000fe400078ec0ff */
[----:B------:R-:W-:-:S02]  /*3aa0*/  ISETP.GE.AND P1, PT, R2, UR4, PT ;  /* 0x0000000402007c0c */ /* 0x000fc4000bf26270 */
[C---:B------:R-:W-:Y:S01]  /*3ab0*/  LOP3.LUT R2, R3.reuse, 0x8, R209, 0x78, !PT ;  /* 0x0000000803027812 */ /* 0x040fe200078e78d1 */
[----:B------:R1:W-:Y:S01]  /*3ac0*/  @P0 STS.128 [R237+0x8800], RZ ;  /* 0x008800ffed000388 */ /* 0x0003e20000000c00 */
[----:B------:R-:W-:Y:S02]  /*3ad0*/  LOP3.LUT R212, R212, 0x400, RZ, 0xc0, !PT ;  /* 0x00000400d4d47812 */ /* 0x000fe400078ec0ff */
[----:B------:R-:W-:Y:S02]  /*3ae0*/  LOP3.LUT R3, R3, 0x8, R252, 0x78, !PT ;  /* 0x0000000803037812 */ /* 0x000fe400078e78fc */
[----:B------:R-:W-:Y:S02]  /*3af0*/  LOP3.LUT R0, R208, 0x7c00, R0, 0xf8, !PT ;  /* 0x00007c00d0007812 */ /* 0x000fe400078ef800 */
[----:B------:R-:W-:Y:S01]  /*3b00*/  ISETP.GE.AND P6, PT, R10, UR4, PT ;  /* 0x000000040a007c0c */ /* 0x000fe2000bfc6270 */
[----:B------:R-:W-:Y:S01]  /*3b10*/  IMAD R212, R3, 0x2, R212 ;  /* 0x0000000203d47824 */ /* 0x000fe200078e02d4 */
        /* <DEDUP_REMOVED lines=21> */
.L_x_1034:
[----:B------:R-:W-:Y:S05]  /*3c70*/  BSYNC.RECONVERGENT B0 ;  /* 0x0000000000007941 */ /* 0x000fea0003800200 */
.L_x_1033:
[----:B------:R-:W-:Y:S01]  /*3c80*/  LEA R243, R0, UR5, 0x1 ;  /* 0x0000000500f37c11 */ /* 0x000fe2000f8e08ff */
[----:B------:R1:W-:Y:S01]  /*3c90*/  @P6 STS.128 [R237+0x9000], RZ ;  /* 0x009000ffed006388 */ /* 0x0003e20000000c00 */
[----:B------:R-:W-:Y:S03]  /*3ca0*/  BSSY.RECONVERGENT B0, `(.L_x_1035) ;  /* 0x0000011000007945 */ /* 0x000fe60003800200 */
[----:B------:R1:W-:Y:S01]  /*3cb0*/  STL [R1+0x4], R243 ;  /* 0x000004f301007387 */ /* 0x0003e20000100800 */
        /* <DEDUP_REMOVED lines=15> */
.L_x_1036:
[----:B------:R-:W-:Y:S05]  /*3db0*/  BSYNC.RECONVERGENT B0 ;  /* 0x0000000000007941 */ /* 0x000fea0003800200 */
.L_x_1035:
        /* <DEDUP_REMOVED lines=21> */
.L_x_1038:
[----:B------:R-:W-:Y:S05]  /*3f10*/  BSYNC.RECONVERGENT B0 ;  /* 0x0000000000007941 */ /* 0x000fea0003800200 */
.L_x_1037:
        /* <DEDUP_REMOVED lines=11> */
[----:B-1----:R-:W-:-:S04]  /*3fd0*/  LEA R4, P0, R3, R239, 0x1 ;  /* 0x000000ef03047211 */ /* 0x002fc800078008ff */
[----:B------:R-:W-:-:S05]  /*3fe0*/  LEA.HI.X R5, R3, R238, R0, 0x1, P0 ;  /* 0x000000ee03057211 */ /* 0x000fca00000f0c00 */
[----:B------:R-:W-:Y:S01]  /*3ff0*/  @!PT LDS RZ, [RZ] ;  /* 0x00000000fffff984 */ /* 0x000fe20000000800 */
[----:B------:R-:W-:Y:S01]  /*4000*/  @!PT LDS RZ, [RZ] ;  /* 0x00000000fffff984 */ /* 0x000fe20000000800 */
[----:B------:R-:W-:Y:S01]  /*4010*/  @!PT LDS RZ, [RZ] ;  /* 0x00000000fffff984 */ /* 0x000fe20000000800 */
[----:B------:R1:W-:Y:S04]  /*4020*/  LDGSTS.E.BYPASS.LTC128B.128 [R237+0xa000], desc[UR22][R4.64] ;  /* 0x0a00000004ed7fae */ /* 0x0003e8000b981a16 */
.L_x_1040:
[----:B------:R-:W-:Y:S05]  /*4030*/  BSYNC.RECONVERGENT B0 ;  /* 0x0000000000007941 */ /* 0x000fea0003800200 */
.L_x_1039:
        /* <DEDUP_REMOVED lines=21> */
.L_x_1042:
[----:B------:R-:W-:Y:S05]  /*4190*/  BSYNC.RECONVERGENT B0 ;  /* 0x0000000000007941 */ /* 0x000fea0003800200 */
.L_x_1041:
        /* <DEDUP_REMOVED lines=21> */
.L_x_1044:
[----:B------:R-:W-:Y:S05]  /*42f0*/  BSYNC.RECONVERGENT B0 ;  /* 0x0000000000007941 */ /* 0x000fea0003800200 */
.L_x_1043:
        /* <DEDUP_REMOVED lines=21> */
.L_x_1046:
[----:B------:R-:W-:Y:S05]  /*4450*/  BSYNC.RECONVERGENT B0 ;  /* 0x0000000000007941 */ /* 0x000fea0003800200 */
.L_x_1045:
[----:B------:R-:W-:Y:S01]  /*4460*/  LDSM.16.M88.4 R164, [R212+UR5+0x4000] ;  /* 0x00400005d4a4783b */ /* 0x000fe20008000200 */
[----:B------:R-:W-:Y:S01]  /*4470*/  IMAD.MOV.U32 R213, RZ, RZ, 0x20 ;  /* 0x00000020ffd57424 */ /* 0x000fe200078e00ff */
[C---:B------:R-:W-:Y:S01]  /*4480*/  LOP3.LUT P6, RZ, R252.reuse, 0x2, RZ, 0xc0, !PT ;  /* 0x00000002fcff7812 */ /* 0x040fe200078cc0ff */
[----:B------:R-:W-:Y:S01]  /*4490*/  IMAD.MOV.U32 R241, RZ, RZ, 0x40 ;  /* 0x00000040fff17424 */ /* 0x000fe200078e00ff */
[----:B-1----:R-:W1:Y:S01]  /*44a0*/  LDSM.16.M88.4 R4, [R243+0x2000] ;  /* 0x00200000f304783b */ /* 0x002e620000000200 */
[----:B------:R-:W-:Y:S01]  /*44b0*/  LOP3.LUT P4, RZ, R252, 0x4, RZ, 0xc0, !PT ;  /* 0x00000004fcff7812 */ /* 0x000fe2000788c0ff */
[----:B------:R-:W-:Y:S01]  /*44c0*/  UIADD3 UR19, UPT, UPT, UR26, UR19, -UR17 ;  /* 0x000000131a137290 */ /* 0x000fe2000fffe811 */
[----:B------:R-:W-:Y:S01]  /*44d0*/  SEL R3, R213, 0xffffffe0, !P6 ;  /* 0xffffffe0d5037807 */ /* 0x000fe20007000000 */
[----:B------:R-:W5:Y:S01]  /*44e0*/  LDSM.16.M88.4 R156, [R212+UR5+0x4800] ;  /* 0x00480005d49c783b */ /* 0x000f620008000200 */
[----:B------:R-:W-:Y:S01]  /*44f0*/  SEL R241, R241, 0xffffffc0, !P4 ;  /* 0xffffffc0f1f17807 */ /* 0x000fe20006000000 */
[----:B------:R-:W-:-:S02]  /*4500*/  UISETP.GT.U32.AND UP0, UPT, UR28, UR15, UPT ;  /* 0x0000000f1c00728c */ /* 0x000fc4000bf04070 */
[----:B------:R-:W2:Y:S01]  /*4510*/  LDSM.16.M88.4 R148, [R212+UR5+0x5000] ;  /* 0x00500005d494783b */ /* 0x000ea20008000200 */
[C---:B------:R-:W-:Y:S02]  /*4520*/  IMAD.IADD R204, R243.reuse, 0x1, R3 ;  /* 0x00000001f3cc7824 */ /* 0x040fe400078e0203 */
[----:B------:R-:W-:Y:S01]  /*4530*/  IMAD.IADD R0, R243, 0x1, R241 ;  /* 0x00000001f3007824 */ /* 0x000fe200078e02f1 */
[----:B------:R-:W3:Y:S04]  /*4540*/  LDSM.16.M88.4 R140, [R212+UR5+0x5800] ;  /* 0x00580005d48c783b */ /* 0x000ee80008000200 */
[----:B------:R-:W4:Y:S04]  /*4550*/  LDSM.16.M88.4 R132, [R212+UR5+0x6000] ;  /* 0x00600005d484783b */ /* 0x000f280008000200 */
[----:B------:R-:W4:Y:S04]  /*4560*/  LDSM.16.M88.4 R124, [R212+UR5+0x6800] ;  /* 0x00680005d47c783b */ /* 0x000f280008000200 */
[----:B------:R-:W4:Y:S04]  /*4570*/  LDSM.16.M88.4 R116, [R212+UR5+0x7000] ;  /* 0x00700005d474783b */ /* 0x000f280008000200 */
[----:B------:R5:W4:Y:S04]  /*4580*/  LDSM.16.M88.4 R68, [R212+UR5+0x7800] ;  /* 0x00780005d444783b */ /* 0x000b280008000200 */
[----:B------:R-:W4:Y:S04]  /*4590*/  LDSM.16.M88.4 R108, [R243] ;  /* 0x00000000f36c783b */ /* 0x000f280000000200 */
[----:B------:R-:W-:Y:S01]  /*45a0*/  LDSM.16.M88.4 R104, [R204+0x2000] ;  /* 0x00200000cc68783b */ /* 0x000fe20000000200 */
[C---:B-1----:R-:W-:Y:S03]  /*45b0*/  HMMA.16816.F32.BF16 R64, R4.reuse, R164, RZ ;  /* 0x000000a40440723c */ /* 0x042fe600000418ff */
[----:B------:R-:W-:Y:S04]  /*45c0*/  LDSM.16.M88.4 R204, [R204] ;  /* 0x00000000cccc783b */ /* 0x000fe80000000200 */
[----:B------:R-:W-:Y:S01]  /*45d0*/  LDSM.16.M88.4 R100, [R0+0x2000] ;  /* 0x002000000064783b */ /* 0x000fe20000000200 */
[----:B------:R-:W-:Y:S03]  /*45e0*/  HMMA.16816.F32.BF16 R60, R4, R166, RZ ;  /* 0x000000a6043c723c */ /* 0x000fe600000418ff */
[----:B------:R-:W0:Y:S01]  /*45f0*/  LDGDEPBAR ;  /* 0x00000000000079af */ /* 0x000e220000000000 */
[----:B-----5:R-:W-:-:S04]  /*4600*/  VIADD R212, R212, UR5 ;  /* 0x00000005d4d47c36 */ /* 0x020fc80008000000 */
[C---:B------:R-:W-:Y:S01]  /*4610*/  IMAD.IADD R172, R212.reuse, 0x1, R3 ;  /* 0x00000001d4ac7824 */ /* 0x040fe200078e0203 */
[----:B------:R-:W-:Y:S01]  /*4620*/  HMMA.16816.F32.BF16 R56, R4, R156, RZ ;  /* 0x0000009c0438723c */ /* 0x000fe200000418ff */
[----:B------:R-:W-:-:S03]  /*4630*/  IMAD.IADD R240, R212, 0x1, R241 ;  /* 0x00000001d4f07824 */ /* 0x000fc600078e02f1 */
[----:B------:R-:W1:Y:S04]  /*4640*/  LDSM.16.M88.4 R200, [R172+0x4000] ;  /* 0x00400000acc8783b */ /* 0x000e680000000200 */
[----:B------:R-:W5:Y:S01]  /*4650*/  LDSM.16.M88.4 R196, [R172+0x4800] ;  /* 0x00480000acc4783b */ /* 0x000f620000000200 */
[C---:B--2---:R-:W-:Y:S03]  /*4660*/  HMMA.16816.F32.BF16 R48, R4.reuse, R148, RZ ;  /* 0x000000940430723c */ /* 0x044fe600000418ff */
[----:B------:R-:W2:Y:S04]  /*4670*/  LDSM.16.M88.4 R192, [R172+0x5000] ;  /* 0x00500000acc0783b */ /* 0x000ea80000000200 */
[----:B------:R-:W2:Y:S01]  /*4680*/  LDSM.16.M88.4 R188, [R172+0x5800] ;  /* 0x00580000acbc783b */ /* 0x000ea20000000200 */
[C---:B---3--:R-:W-:Y:S03]  /*4690*/  HMMA.16816.F32.BF16 R40, R4.reuse, R140, RZ ;  /* 0x0000008c0428723c */ /* 0x048fe600000418ff */
[----:B------:R-:W3:Y:S04]  /*46a0*/  LDSM.16.M88.4 R184, [R172+0x6000] ;  /* 0x00600000acb8783b */ /* 0x000ee80000000200 */
[----:B------:R-:W3:Y:S01]  /*46b0*/  LDSM.16.M88.4 R180, [R172+0x6800] ;  /* 0x00680000acb4783b */ /* 0x000ee20000000200 */
[C---:B----4-:R-:W-:Y:S03]  /*46c0*/  HMMA.16816.F32.BF16 R32, R4.reuse, R132, RZ ;  /* 0x000000840420723c */ /* 0x050fe600000418ff */
[----:B------:R-:W4:Y:S04]  /*46d0*/  LDSM.16.M88.4 R176, [R172+0x7000] ;  /* 0x00700000acb0783b */ /* 0x000f280000000200 */
[----:B------:R-:W4:Y:S01]  /*46e0*/  LDSM.16.M88.4 R172, [R172+0x7800] ;  /* 0x00780000acac783b */ /* 0x000f220000000200 */
[C---:B------:R-:W-:Y:S03]  /*46f0*/  HMMA.16816.F32.BF16 R24, R4.reuse, R124, RZ ;  /* 0x0000007c0418723c */ /* 0x040fe600000418ff */
[----:B------:R-:W4:Y:S04]  /*4700*/  LDSM.16.M88.4 R96, [R240+0x4000] ;  /* 0x00400000f060783b */ /* 0x000f280000000200 */
[----:B------:R-:W4:Y:S01]  /*4710*/  LDSM.16.M88.4 R92, [R240+0x4800] ;  /* 0x00480000f05c783b */ /* 0x000f220000000200 */
[C---:B------:R-:W-:Y:S03]  /*4720*/  HMMA.16816.F32.BF16 R16, R4.reuse, R116, RZ ;  /* 0x000000740410723c */ /* 0x040fe600000418ff */
[----:B------:R-:W-:Y:S04]  /*4730*/  LDSM.16.M88.4 R88, [R240+0x5000] ;  /* 0x00500000f058783b */ /* 0x000fe80000000200 */
[----:B------:R-:W-:Y:S01]  /*4740*/  LDSM.16.M88.4 R84, [R240+0x5800] ;  /* 0x00580000f054783b */ /* 0x000fe20000000200 */
[C---:B------:R-:W-:Y:S03]  /*4750*/  HMMA.16816.F32.BF16 R8, R4.reuse, R68, RZ ;  /* 0x000000440408723c */ /* 0x040fe600000418ff */
[----:B------:R-:W-:Y:S04]  /*4760*/  LDSM.16.M88.4 R80, [R240+0x6000] ;  /* 0x00600000f050783b */ /* 0x000fe80000000200 */
[----:B------:R-:W-:Y:S01]  /*4770*/  LDSM.16.M88.4 R76, [R240+0x6800] ;  /* 0x00680000f04c783b */ /* 0x000fe20000000200 */
[C---:B------:R-:W-:Y:S03]  /*4780*/  HMMA.16816.F32.BF16 R52, R4.reuse, R158, RZ ;  /* 0x0000009e0434723c */ /* 0x040fe600000418ff */
[----:B------:R-:W-:Y:S05]  /*4790*/  LDSM.16.M88.4 R72, [R240+0x7000] ;  /* 0x00700000f048783b */ /* 0x000fea0000000200 */
[C---:B------:R-:W-:Y:S08]  /*47a0*/  HMMA.16816.F32.BF16 R44, R4.reuse, R150, RZ ;  /* 0x00000096042c723c */ /* 0x040ff000000418ff */
[C---:B------:R-:W-:Y:S08]  /*47b0*/  HMMA.16816.F32.BF16 R36, R4.reuse, R142, RZ ;  /* 0x0000008e0424723c */ /* 0x040ff000000418ff */
[C---:B------:R-:W-:Y:S08]  /*47c0*/  HMMA.16816.F32.BF16 R28, R4.reuse, R134, RZ ;  /* 0x00000086041c723c */ /* 0x040ff000000418ff */
[C---:B------:R-:W-:Y:S08]  /*47d0*/  HMMA.16816.F32.BF16 R20, R4.reuse, R126, RZ ;  /* 0x0000007e0414723c */ /* 0x040ff000000418ff */
[C---:B------:R-:W-:Y:S08]  /*47e0*/  HMMA.16816.F32.BF16 R12, R4.reuse, R118, RZ ;  /* 0x00000076040c723c */ /* 0x040ff000000418ff */
[----:B------:R-:W-:Y:S08]  /*47f0*/  HMMA.16816.F32.BF16 R4, R4, R70, RZ ;  /* 0x000000460404723c */ /* 0x000ff000000418ff */
[C---:B------:R-:W-:Y:S08]  /*4800*/  HMMA.16816.F32.BF16 R168, R108.reuse, R164, RZ ;  /* 0x000000a46ca8723c */ /* 0x040ff000000418ff */
[----:B------:R-:W-:Y:S08]  /*4810*/  HMMA.16816.F32.BF16 R160, R108, R156, RZ ;  /* 0x0000009c6ca0723c */ /* 0x000ff000000418ff */
[C---:B-1----:R-:W-:Y:S08]  /*4820*/  HMMA.16816.F32.BF16 R64, R104.reuse, R200, R64 ;  /* 0x000000c86840723c */ /* 0x042ff00000041840 */
[C---:B-----5:R-:W-:Y:S08]  /*4830*/  HMMA.16816.F32.BF16 R56, R104.reuse, R196, R56 ;  /* 0x000000c46838723c */ /* 0x060ff00000041838 */
[C---:B--2---:R-:W-:Y:S08]  /*4840*/  HMMA.16816.F32.BF16 R48, R104.reuse, R192, R48 ;  /* 0x000000c06830723c */ /* 0x044ff00000041830 */
[C---:B------:R-:W-:Y:S08]  /*4850*/  HMMA.16816.F32.BF16 R40, R104.reuse, R188, R40 ;  /* 0x000000bc6828723c */ /* 0x040ff00000041828 */
[C---:B---3--:R-:W-:Y:S08]  /*4860*/  HMMA.16816.F32.BF16 R32, R104.reuse, R184, R32 ;  /* 0x000000b86820723c */ /* 0x048ff00000041820 */
        /* <DEDUP_REMOVED lines=11> */
[----:B------:R1:W2:Y:S07]  /*4920*/  LDSM.16.M88.4 R104, [R0] ;  /* 0x000000000068783b */ /* 0x0002ae0000000200 */
[C---:B------:R-:W-:Y:S08]  /*4930*/  HMMA.16816.F32.BF16 R164, R108.reuse, R166, RZ ;  /* 0x000000a66ca4723c */ /* 0x040ff000000418ff */
[C---:B------:R-:W-:Y:S08]  /*4940*/  HMMA.16816.F32.BF16 R156, R108.reuse, R158, RZ ;  /* 0x0000009e6c9c723c */ /* 0x040ff000000418ff */
[----:B------:R-:W-:Y:S01]  /*4950*/  HMMA.16816.F32.BF16 R152, R108, R148, RZ ;  /* 0x000000946c98723c */ /* 0x000fe200000418ff */
[----:B-1----:R-:W-:-:S07]  /*4960*/  IMAD.IADD R0, R3, 0x1, R0 ;  /* 0x0000000103007824 */ /* 0x002fce00078e0200 */
        /* <DEDUP_REMOVED lines=12> */
[----:B------:R-:W-:Y:S01]  /*4a30*/  HMMA.16816.F32.BF16 R168, R204, R200, R168 ;  /* 0x000000c8cca8723c */ /* 0x000fe200000418a8 */
[----:B------:R-:W-:-:S07]  /*4a40*/  IMAD.IADD R200, R3, 0x1, R240 ;  /* 0x0000000103c87824 */ /* 0x000fce00078e02f0 */
[C---:B------:R-:W-:Y:S08]  /*4a50*/  HMMA.16816.F32.BF16 R160, R204.reuse, R196, R160 ;  /* 0x000000c4cca0723c */ /* 0x040ff000000418a0 */
[C---:B------:R-:W-:Y:S08]  /*4a60*/  HMMA.16816.F32.BF16 R164, R204.reuse, R202, R164 ;  /* 0x000000cacca4723c */ /* 0x040ff000000418a4 */
[C---:B------:R-:W-:Y:S08]  /*4a70*/  HMMA.16816.F32.BF16 R156, R204.reuse, R198, R156 ;  /* 0x000000c6cc9c723c */ /* 0x040ff0000004189c */
[C---:B------:R-:W-:Y:S08]  /*4a80*/  HMMA.16816.F32.BF16 R128, R204.reuse, R180, R128 ;  /* 0x000000b4cc80723c */ /* 0x040ff00000041880 */
[C---:B------:R-:W-:Y:S08]  /*4a90*/  HMMA.16816.F32.BF16 R120, R204.reuse, R176, R120 ;  /* 0x000000b0cc78723c */ /* 0x040ff00000041878 */
[C---:B------:R-:W-:Y:S01]  /*4aa0*/  HMMA.16816.F32.BF16 R124, R204.reuse, R182, R124 ;  /* 0x000000b6cc7c723c */ /* 0x040fe2000004187c */
[----:B------:R-:W-:Y:S07]  /*4ab0*/  LDSM.16.M88.4 R180, [R0] ;  /* 0x0000000000b4783b */ /* 0x000fee0000000200 */
[C---:B------:R-:W-:Y:S01]  /*4ac0*/  HMMA.16816.F32.BF16 R116, R204.reuse, R178, R116 ;  /* 0x000000b2cc74723c */ /* 0x040fe20000041874 */
[----:B------:R-:W3:Y:S07]  /*4ad0*/  LDSM.16.M88.4 R176, [R200+0x4000] ;  /* 0x00400000c8b0783b */ /* 0x000eee0000000200 */
        /* <DEDUP_REMOVED lines=8> */
[----:B------:R-:W4:Y:S07]  /*4b60*/  LDSM.16.M88.4 R172, [R200+0x4800] ;  /* 0x00480000c8ac783b */ /* 0x000f2e0000000200 */
[C---:B------:R-:W-:Y:S08]  /*4b70*/  HMMA.16816.F32.BF16 R64, R100.reuse, R96, R64 ;  /* 0x000000606440723c */ /* 0x040ff00000041840 */
[C---:B------:R-:W-:Y:S08]  /*4b80*/  HMMA.16816.F32.BF16 R56, R100.reuse, R92, R56 ;  /* 0x0000005c6438723c */ /* 0x040ff00000041838 */
[C---:B------:R-:W-:Y:S08]  /*4b90*/  HMMA.16816.F32.BF16 R60, R100.reuse, R98, R60 ;  /* 0x00000062643c723c */ /* 0x040ff0000004183c */
[----:B------:R-:W-:Y:S08]  /*4ba0*/  HMMA.16816.F32.BF16 R52, R100, R94, R52 ;  /* 0x0000005e6434723c */ /* 0x000ff00000041834 */
[C---:B--2---:R-:W-:Y:S08]  /*4bb0*/  HMMA.16816.F32.BF16 R168, R104.reuse, R96, R168 ;  /* 0x0000006068a8723c */ /* 0x044ff000000418a8 */
[C---:B------:R-:W-:Y:S01]  /*4bc0*/  HMMA.16816.F32.BF16 R164, R104.reuse, R98, R164 ;  /* 0x0000006268a4723c */ /* 0x040fe200000418a4 */
[----:B------:R-:W2:Y:S07]  /*4bd0*/  LDSM.16.M88.4 R96, [R200+0x5800] ;  /* 0x00580000c860783b */ /* 0x000eae0000000200 */
[C---:B------:R-:W-:Y:S01]  /*4be0*/  HMMA.16816.F32.BF16 R196, R104.reuse, R92, R160 ;  /* 0x0000005c68c4723c */ /* 0x040fe200000418a0 */
[----:B------:R-:W-:Y:S07]  /*4bf0*/  LDSM.16.M88.4 R160, [R200+0x7800] ;  /* 0x00780000c8a0783b */ /* 0x000fee0000000200 */
[----:B------:R-:W-:Y:S01]  /*4c00*/  HMMA.16816.F32.BF16 R156, R104, R94, R156 ;  /* 0x0000005e689c723c */ /* 0x000fe2000004189c */
[----:B------:R5:W2:Y:S07]  /*4c10*/  LDSM.16.M88.4 R92, [R0+0x2000] ;  /* 0x00200000005c783b */ /* 0x000aae0000000200 */
[C---:B------:R-:W-:Y:S08]  /*4c20*/  HMMA.16816.F32.BF16 R144, R204.reuse, R188, R144 ;  /* 0x000000bccc90723c */ /* 0x040ff00000041890 */
[----:B------:R-:W-:Y:S01]  /*4c30*/  HMMA.16816.F32.BF16 R140, R204, R190, R140 ;  /* 0x000000becc8c723c */ /* 0x000fe2000004188c */
[----:B------:R-:W-:Y:S01]  /*4c40*/  LDSM.16.M88.4 R188, [R200+0x6800] ;  /* 0x00680000c8bc783b */ /* 0x000fe20000000200 */
[----:B------:R-:W-:-:S05]  /*4c50*/  IMAD.SHL.U32 R204, R252, 0x2, RZ ;  /* 0x00000002fccc7824 */ /* 0x000fca00078e00ff */
[----:B------:R-:W-:Y:S01]  /*4c60*/  LOP3.LUT R205, R204, 0x6, RZ, 0xc0, !PT ;  /* 0x00000006cccd7812 */ /* 0x000fe200078ec0ff */
[----:B------:R-:W-:Y:S01]  /*4c70*/  HMMA.16816.F32.BF16 R48, R100, R88, R48 ;  /* 0x000000586430723c */ /* 0x000fe20000041830 */
[----:B-----5:R-:W-:-:S04]  /*4c80*/  SHF.R.U32.HI R0, RZ, 0x2, R252 ;  /* 0x00000002ff007819 */ /* 0x020fc800000116fc */
[----:B------:R-:W-:-:S03]  /*4c90*/  LOP3.LUT R0, R0, 0x7, RZ, 0xc0, !PT ;  /* 0x0000000700007812 */ /* 0x000fc600078ec0ff */
[C---:B------:R-:W-:Y:S08]  /*4ca0*/  HMMA.16816.F32.BF16 R40, R100.reuse, R84, R40 ;  /* 0x000000546428723c */ /* 0x040ff00000041828 */
[C---:B------:R-:W-:Y:S08]  /*4cb0*/  HMMA.16816.F32.BF16 R32, R100.reuse, R80, R32 ;  /* 0x000000506420723c */ /* 0x040ff00000041820 */
[C---:B------:R-:W-:Y:S08]  /*4cc0*/  HMMA.16816.F32.BF16 R24, R100.reuse, R76, R24 ;  /* 0x0000004c6418723c */ /* 0x040ff00000041818 */
[C---:B------:R-:W-:Y:S08]  /*4cd0*/  HMMA.16816.F32.BF16 R16, R100.reuse, R72, R16 ;  /* 0x000000486410723c */ /* 0x040ff00000041810 */
[C---:B-1----:R-:W-:Y:S08]  /*4ce0*/  HMMA.16816.F32.BF16 R8, R100.reuse, R68, R8 ;  /* 0x000000446408723c */ /* 0x042ff00000041808 */
[C---:B------:R-:W-:Y:S08]  /*4cf0*/  HMMA.16816.F32.BF16 R44, R100.reuse, R90, R44 ;  /* 0x0000005a642c723c */ /* 0x040ff0000004182c */
[C---:B------:R-:W-:Y:S08]  /*4d00*/  HMMA.16816.F32.BF16 R36, R100.reuse, R86, R36 ;  /* 0x000000566424723c */ /* 0x040ff00000041824 */
[C---:B------:R-:W-:Y:S08]  /*4d10*/  HMMA.16816.F32.BF16 R28, R100.reuse, R82, R28 ;  /* 0x00000052641c723c */ /* 0x040ff0000004181c */
[C---:B------:R-:W-:Y:S08]  /*4d20*/  HMMA.16816.F32.BF16 R20, R100.reuse, R78, R20 ;  /* 0x0000004e6414723c */ /* 0x040ff00000041814 */
[C---:B------:R-:W-:Y:S08]  /*4d30*/  HMMA.16816.F32.BF16 R12, R100.reuse, R74, R12 ;  /* 0x0000004a640c723c */ /* 0x040ff0000004180c */
[----:B------:R-:W-:Y:S01]  /*4d40*/  HMMA.16816.F32.BF16 R4, R100, R70, R4 ;  /* 0x000000466404723c */ /* 0x000fe20000041804 */
[----:B------:R1:W5:Y:S01]  /*4d50*/  LDSM.16.M88.4 R100, [R200+0x5000] ;  /* 0x00500000c864783b */ /* 0x0003620000000200 */
[----:B------:R-:W-:-:S06]  /*4d60*/  DEPBAR.LE SB0, 0x0 ;  /* 0x000080000000791a */ /* 0x000fcc0000000000 */
[C---:B------:R-:W-:Y:S08]  /*4d70*/  HMMA.16816.F32.BF16 R144, R104.reuse, R84, R144 ;  /* 0x000000546890723c */ /* 0x040ff00000041890 */
[C---:B------:R-:W-:Y:S08]  /*4d80*/  HMMA.16816.F32.BF16 R136, R104.reuse, R80, R136 ;  /* 0x000000506888723c */ /* 0x040ff00000041888 */
[C---:B------:R-:W-:Y:S08]  /*4d90*/  HMMA.16816.F32.BF16 R120, R104.reuse, R72, R120 ;  /* 0x000000486878723c */ /* 0x040ff00000041878 */
[----:B------:R-:W-:Y:S01]  /*4da0*/  HMMA.16816.F32.BF16 R112, R104, R68, R112 ;  /* 0x000000446870723c */ /* 0x000fe20000041870 */
[----:B------:R-:W-:-:S05]  /*4db0*/  LOP3.LUT R69, R205, UR27, RZ, 0xfc, !PT ;  /* 0x0000001bcd457c12 */ /* 0x000fca000f8efcff */
[----:B------:R-:W-:Y:S02]  /*4dc0*/  VIADD R81, R69, 0x11 ;  /* 0x0000001145517836 */ /* 0x000fe40000000000 */
[C---:B------:R-:W-:Y:S01]  /*4dd0*/  HMMA.16816.F32.BF16 R108, R104.reuse, R70, R108 ;  /* 0x00000046686c723c */ /* 0x040fe2000004186c */
[----:B------:R-:W-:Y:S01]  /*4de0*/  LOP3.LUT R71, R209, 0x1f0, RZ, 0xc0, !PT ;  /* 0x000001f0d1477812 */ /* 0x000fe200078ec0ff */
[C---:B------:R-:W-:Y:S02]  /*4df0*/  VIADD R85, R69.reuse, 0x59 ;  /* 0x0000005945557836 */ /* 0x040fe40000000000 */
[C---:B------:R-:W-:Y:S01]  /*4e00*/  VIADD R84, R69.reuse, 0x60 ;  /* 0x0000006045547836 */ /* 0x040fe20000000000 */
[----:B------:R-:W-:Y:S01]  /*4e10*/  IADD3 R71, PT, PT, R0, UR25, R71 ;  /* 0x0000001900477c10 */ /* 0x000fe2000fffe047 */
[C---:B------:R-:W-:Y:S02]  /*4e20*/  VIADD R0, R69.reuse, 0x78 ;  /* 0x0000007845007836 */ /* 0x040fe40000000000 */
[----:B------:R-:W-:Y:S01]  /*4e30*/  HMMA.16816.F32.BF16 R152, R104, R88, R152 ;  /* 0x000000586898723c */ /* 0x000fe20000041898 */
[----:B------:R-:W-:-:S02]  /*4e40*/  VIADD R89, R69, 0x49 ;  /* 0x0000004945597836 */ /* 0x000fc40000000000 */
[----:B------:R-:W-:Y:S02]  /*4e50*/  VIADD R242, R71, UR26 ;  /* 0x0000001a47f27c36 */ /* 0x000fe40008000000 */
[----:B------:R-:W-:Y:S02]  /*4e60*/  VIADD R80, R0, UR17 ;  /* 0x0000001100507c36 */ /* 0x000fe40008000000 */
[----:B-1----:R-:W-:Y:S01]  /*4e70*/  VIADD R200, R242, 0x8 ;  /* 0x00000008f2c87836 */ /* 0x002fe20000000000 */
[----:B------:R-:W-:Y:S01]  /*4e80*/  HMMA.16816.F32.BF16 R148, R104, R90, R148 ;  /* 0x0000005a6894723c */ /* 0x000fe20000041894 */
[C---:B------:R-:W-:Y:S01]  /*4e90*/  VIADD R72, R80.reuse, 0xffffff89 ;  /* 0xffffff8950487836 */ /* 0x040fe20000000000 */
[----:B------:R1:W-:Y:S01]  /*4ea0*/  STL [R1+0x38], R242 ;  /* 0x000038f201007387 */ /* 0x0003e20000100800 */
[----:B------:R-:W-:Y:S02]  /*4eb0*/  VIADD R91, R80, 0xffffff99 ;  /* 0xffffff99505b7836 */ /* 0x000fe40000000000 */
[----:B------:R-:W-:-:S02]  /*4ec0*/  IMAD.IADD R68, R200, 0x1, -R72 ;  /* 0x00000001c8447824 */ /* 0x000fc400078e0a48 */
[----:B------:R-:W-:Y:S01]  /*4ed0*/  IMAD.IADD R214, R200, 0x1, -R91 ;  /* 0x00000001c8d67824 */ /* 0x000fe200078e0a5b */
[C---:B------:R-:W-:Y:S01]  /*4ee0*/  HMMA.16816.F32.BF16 R140, R104.reuse, R86, R140 ;  /* 0x00000056688c723c */ /* 0x040fe2000004188c */
[C---:B------:R-:W-:Y:S01]  /*4ef0*/  VIADD R90, R69.reuse, 0x48 ;  /* 0x00000048455a7836 */ /* 0x040fe20000000000 */
[----:B------:R-:W-:Y:S01]  /*4f00*/  IABS R68, R68 ;  /* 0x0000004400447213 */ /* 0x000fe20000000000 */
[C---:B------:R-:W-:Y:S01]  /*4f10*/  VIADD R88, R69.reuse, 0x50 ;  /* 0x0000005045587836 */ /* 0x040fe20000000000 */
[----:B------:R-:W-:Y:S01]  /*4f20*/  IABS R214, R214 ;  /* 0x000000d600d67213 */ /* 0x000fe20000000000 */
[C---:B------:R-:W-:Y:S02]  /*4f30*/  VIADD R87, R69.reuse, 0x51 ;  /* 0x0000005145577836 */ /* 0x040fe40000000000 */
[C---:B------:R-:W-:Y:S01]  /*4f40*/  VIADD R86, R69.reuse, 0x58 ;  /* 0x0000005845567836 */ /* 0x040fe20000000000 */
[----:B------:R-:W-:Y:S01]  /*4f50*/  HMMA.16816.F32.BF16 R132, R104, R82, R132 ;  /* 0x000000526884723c */ /* 0x000fe20000041884 */
[----:B------:R-:W-:Y:S01]  /*4f60*/  VIADD R82, R80, 0xffffffa0 ;  /* 0xffffffa050527836 */ /* 0x000fe20000000000 */
[----:B------:R-:W-:Y:S01]  /*4f70*/  I2FP.F32.S32 R214, R214 ;  /* 0x000000d600d67245 */ /* 0x000fe20000201400 */
[----:B------:R-:W-:-:S02]  /*4f80*/  VIADD R73, R69, 0x70 ;  /* 0x0000007045497836 */ /* 0x000fc40000000000 */
[----:B------:R-:W-:Y:S02]  /*4f90*/  IMAD.IADD R211, R200, 0x1, -R82 ;  /* 0x00000001c8d37824 */ /* 0x000fe400078e0a52 */
[----:B------:R-:W-:Y:S01]  /*4fa0*/  VIADD R71, R71, UR19 ;  /* 0x0000001347477c36 */ /* 0x000fe20008000000 */
[----:B------:R-:W-:Y:S01]  /*4fb0*/  HMMA.16816.F32.BF16 R128, R104, R76, R128 ;  /* 0x0000004c6880723c */ /* 0x000fe20000041880 */
[----:B------:R-:W-:Y:S01]  /*4fc0*/  VIADD R76, R69, 0x68 ;  /* 0x00000068454c7836 */ /* 0x000fe20000000000 */
[----:B------:R-:W-:-:S04]  /*4fd0*/  IABS R211, R211 ;  /* 0x000000d300d37213 */ /* 0x000fc80000000000 */
[----:B------:R-:W-:Y:S02]  /*4fe0*/  I2FP.F32.S32 R211, R211 ;  /* 0x000000d300d37245 */ /* 0x000fe40000201400 */
[----:B------:R-:W-:Y:S01]  /*4ff0*/  HMMA.16816.F32.BF16 R124, R104, R78, R124 ;  /* 0x0000004e687c723c */ /* 0x000fe2000004187c */
[C---:B------:R-:W-:Y:S02]  /*5000*/  VIADD R79, R69.reuse, UR17 ;  /* 0x00000011454f7c36 */ /* 0x040fe40008000000 */
[----:B------:R-:W-:Y:S02]  /*5010*/  VIADD R78, R69, 0x61 ;  /* 0x00000061454e7836 */ /* 0x000fe40000000000 */
[----:B------:R-:W-:-:S03]  /*5020*/  IMAD.IADD R70, R200, 0x1, -R79 ;  /* 0x00000001c8467824 */ /* 0x000fc600078e0a4f */
[----:B------:R-:W-:Y:S01]  /*5030*/  HMMA.16816.F32.BF16 R116, R104, R74, R116 ;  /* 0x0000004a6874723c */ /* 0x000fe20000041874 */
[C---:B------:R-:W-:Y:S01]  /*5040*/  VIADD R104, R69.reuse, 0x39 ;  /* 0x0000003945687836 */ /* 0x040fe20000000000 */
[----:B------:R-:W-:Y:S01]  /*5050*/  IABS R70, R70 ;  /* 0x0000004600467213 */ /* 0x000fe20000000000 */
[----:B------:R-:W-:-:S05]  /*5060*/  VIADD R74, R69, 0x69 ;  /* 0x00000069454a7836 */ /* 0x000fca0000000000 */
[C---:B---3--:R-:W-:Y:S08]  /*5070*/  HMMA.16816.F32.BF16 R168, R180.reuse, R176, R168 ;  /* 0x000000b0b4a8723c */ /* 0x048ff000000418a8 */
[C---:B----4-:R-:W-:Y:S08]  /*5080*/  HMMA.16816.F32.BF16 R196, R180.reuse, R172, R196 ;  /* 0x000000acb4c4723c */ /* 0x050ff000000418c4 */
[C---:B--2---:R-:W-:Y:S08]  /*5090*/  HMMA.16816.F32.BF16 R144, R180.reuse, R96, R144 ;  /* 0x00000060b490723c */ /* 0x044ff00000041890 */
[----:B------:R-:W-:Y:S03]  /*50a0*/  HMMA.16816.F32.BF16 R136, R180, R192, R136 ;  /* 0x000000c0b488723c */ /* 0x000fe60000041888 */
[----:B------:R-:W-:Y:S01]  /*50b0*/  FFMA.FTZ R214, R214, -UR6, R199 ;  /* 0x80000006d6d67c23 */ /* 0x000fe200080100c7 */
[----:B------:R-:W-:-:S04]  /*50c0*/  VIADD R199, R242, 0x40 ;  /* 0x00000040f2c77836 */ /* 0x000fc80000000000 */
[----:B------:R-:W-:Y:S08]  /*50d0*/  HMMA.16816.F32.BF16 R120, R180, R184, R120 ;  /* 0x000000b8b478723c */ /* 0x000ff00000041878 */
[----:B------:R-:W-:Y:S01]  /*50e0*/  HMMA.16816.F32.BF16 R40, R92, R96, R40 ;  /* 0x000000605c28723c */ /* 0x000fe20000041828 */
[----:B------:R-:W-:Y:S02]  /*50f0*/  VIADD R96, R80, 0xffffff98 ;  /* 0xffffff9850607836 */ /* 0x000fe40000000000 */
[----:B------:R-:W-:-:S02]  /*5100*/  VIADD R97, R69, 0x41 ;  /* 0x0000004145617836 */ /* 0x000fc40000000000 */
[----:B------:R-:W-:-:S03]  /*5110*/  IMAD.IADD R215, R200, 0x1, -R96 ;  /* 0x00000001c8d77824 */ /* 0x000fc600078e0a60 */
[----:B------:R-:W-:Y:S01]  /*5120*/  HMMA.16816.F32.BF16 R32, R92, R192, R32 ;  /* 0x000000c05c20723c */ /* 0x000fe20000041820 */
[C---:B------:R-:W-:Y:S01]  /*5130*/  VIADD R193, R80.reuse, 0xffffffe9 ;  /* 0xffffffe950c17836 */ /* 0x040fe20000000000 */
[----:B------:R-:W-:Y:S01]  /*5140*/  IABS R215, R215 ;  /* 0x000000d700d77213 */ /* 0x000fe20000000000 */
[----:B------:R-:W-:Y:S02]  /*5150*/  VIADD R192, R80, 0xfffffff0 ;  /* 0xfffffff050c07836 */ /* 0x000fe40000000000 */
[C---:B------:R-:W-:Y:S01]  /*5160*/  IMAD.IADD R77, R200.reuse, 0x1, -R193 ;  /* 0x00000001c84d7824 */ /* 0x040fe200078e0ac1 */
[----:B------:R-:W-:Y:S01]  /*5170*/  I2FP.F32.S32 R215, R215 ;  /* 0x000000d700d77245 */ /* 0x000fe20000201400 */
[----:B------:R-:W-:Y:S01]  /*5180*/  IMAD.IADD R75, R200, 0x1, -R192 ;  /* 0x00000001c84b7824 */ /* 0x000fe200078e0ac0 */
[----:B------:R-:W-:Y:S02]  /*5190*/  HMMA.16816.F32.BF16 R164, R180, R178, R164 ;  /* 0x000000b2b4a4723c */ /* 0x000fe400000418a4 */
[----:B------:R-:W-:Y:S01]  /*51a0*/  IABS R77, R77 ;  /* 0x0000004d004d7213 */ /* 0x000fe20000000000 */
[----:B------:R-:W-:Y:S01]  /*51b0*/  FFMA.FTZ R215, R215, -UR6, R198 ;  /* 0x80000006d7d77c23 */ /* 0x000fe200080100c6 */
[----:B------:R-:W-:Y:S01]  /*51c0*/  VIADD R198, R80, 0xffffffe0 ;  /* 0xffffffe050c67836 */ /* 0x000fe20000000000 */
[----:B------:R-:W-:-:S02]  /*51d0*/  IABS R75, R75 ;  /* 0x0000004b004b7213 */ /* 0x000fc40000000000 */
[----:B------:R-:W-:Y:S01]  /*51e0*/  I2FP.F32.S32 R77, R77 ;  /* 0x0000004d004d7245 */ /* 0x000fe20000201400 */
[C---:B------:R-:W-:Y:S01]  /*51f0*/  HMMA.16816.F32.BF16 R156, R180.reuse, R174, R156 ;  /* 0x000000aeb49c723c */ /* 0x040fe2000004189c */
[C---:B------:R-:W-:Y:S01]  /*5200*/  IMAD.IADD R105, R200.reuse, 0x1, -R198 ;  /* 0x00000001c8697824 */ /* 0x040fe200078e0ac6 */
[----:B------:R-:W-:Y:S02]  /*5210*/  I2FP.F32.S32 R75, R75 ;  /* 0x0000004b004b7245 */ /* 0x000fe40000201400 */
[----:B------:R-:W-:Y:S01]  /*5220*/  FFMA.FTZ R77, R77, -UR6, R123 ;  /* 0x800000064d4d7c23 */ /* 0x000fe2000801007b */
[----:B------:R-:W-:Y:S01]  /*5230*/  VIADD R123, R200, -UR24 ;  /* 0x80000018c87b7c36 */ /* 0x000fe20008000000 */
[----:B------:R-:W-:Y:S02]  /*5240*/  IABS R105, R105 ;  /* 0x0000006900697213 */ /* 0x000fe40000000000 */
[----:B-----5:R-:W-:Y:S02]  /*5250*/  HMMA.16816.F32.BF16 R152, R180, R100, R152 ;  /* 0x00000064b498723c */ /* 0x020fe40000041898 */
[----:B------:R-:W-:-:S02]  /*5260*/  I2FP.F32.S32 R105, R105 ;  /* 0x0000006900697245 */ /* 0x000fc40000201400 */
[----:B------:R-:W-:-:S04]  /*5270*/  ISETP.GT.AND P3, PT, R123, R69, PT ;  /* 0x000000457b00720c */ /* 0x000fc80003f64270 */
[----:B------:R-:W-:Y:S03]  /*5280*/  HMMA.16816.F32.BF16 R148, R180, R102, R148 ;  /* 0x00000066b494723c */ /* 0x000fe60000041894 */
[----:B------:R-:W-:-:S05]  /*5290*/  FFMA.FTZ R211, R211, -UR6, R158 ;  /* 0x80000006d3d37c23 */ /* 0x000fca000801009e */
[C---:B------:R-:W-:Y:S08]  /*52a0*/  HMMA.16816.F32.BF16 R140, R180.reuse, R98, R140 ;  /* 0x00000062b48c723c */ /* 0x040ff0000004188c */
[C---:B------:R-:W-:Y:S08]  /*52b0*/  HMMA.16816.F32.BF16 R132, R180.reuse, R194, R132 ;  /* 0x000000c2b484723c */ /* 0x040ff00000041884 */
[C---:B------:R-:W-:Y:S08]  /*52c0*/  HMMA.16816.F32.BF16 R128, R180.reuse, R188, R128 ;  /* 0x000000bcb480723c */ /* 0x040ff00000041880 */
[C---:B------:R-:W-:Y:S08]  /*52d0*/  HMMA.16816.F32.BF16 R124, R180.reuse, R190, R124 ;  /* 0x000000beb47c723c */ /* 0x040ff0000004187c */
[C---:B------:R-:W-:Y:S08]  /*52e0*/  HMMA.16816.F32.BF16 R116, R180.reuse, R186, R116 ;  /* 0x000000bab474723c */ /* 0x040ff00000041874 */
[----:B------:R-:W-:Y:S03]  /*52f0*/  HMMA.16816.F32.BF16 R112, R180, R160, R112 ;  /* 0x000000a0b470723c */ /* 0x000fe60000041870 */
[----:B------:R-:W-:Y:S01]  /*5300*/  FFMA.FTZ R105, R105, -UR6, R126 ;  /* 0x8000000669697c23 */ /* 0x000fe2000801007e */
[----:B------:R-:W-:-:S04]  /*5310*/  IMAD.IADD R126, R199, 0x1, -R79 ;  /* 0x00000001c77e7824 */ /* 0x000fc800078e0a4f */
[----:B------:R-:W-:Y:S01]  /*5320*/  HMMA.16816.F32.BF16 R108, R180, R162, R108 ;  /* 0x000000a2b46c723c */ /* 0x000fe2000004186c */
[C---:B------:R-:W-:Y:S01]  /*5330*/  VIADD R181, R80.reuse, 0xffffffb9 ;  /* 0xffffffb950b57836 */ /* 0x040fe20000000000 */
[----:B------:R-:W-:Y:S01]  /*5340*/  IABS R126, R126 ;  /* 0x0000007e007e7213 */ /* 0x000fe20000000000 */
[----:B------:R-:W-:Y:S02]  /*5350*/  VIADD R182, R80, 0xffffffb8 ;  /* 0xffffffb850b67836 */ /* 0x000fe40000000000 */
[----:B------:R-:W-:Y:S01]  /*5360*/  FFMA.FTZ R75, R75, -UR6, R118 ;  /* 0x800000064b4b7c23 */ /* 0x000fe20008010076 */
[C---:B------:R-:W-:Y:S02]  /*5370*/  IMAD.IADD R201, R200.reuse, 0x1, -R181 ;  /* 0x00000001c8c97824 */ /* 0x040fe400078e0ab5 */
[----:B------:R-:W-:Y:S01]  /*5380*/  IMAD.IADD R202, R200, 0x1, -R182 ;  /* 0x00000001c8ca7824 */ /* 0x000fe200078e0ab6 */
[C---:B------:R-:W-:Y:S01]  /*5390*/  HMMA.16816.F32.BF16 R36, R92.reuse, R98, R36 ;  /* 0x000000625c24723c */ /* 0x040fe20000041824 */
[C---:B------:R-:W-:Y:S01]  /*53a0*/  VIADD R98, R80.reuse, 0xffffff91 ;  /* 0xffffff9150627836 */ /* 0x040fe20000000000 */
[----:B------:R-:W-:Y:S01]  /*53b0*/  IABS R201, R201 ;  /* 0x000000c900c97213 */ /* 0x000fe20000000000 */
[C---:B------:R-:W-:Y:S01]  /*53c0*/  VIADD R183, R69.reuse, 0x8 ;  /* 0x0000000845b77836 */ /* 0x040fe20000000000 */
[----:B------:R-:W-:Y:S01]  /*53d0*/  IABS R202, R202 ;  /* 0x000000ca00ca7213 */ /* 0x000fe20000000000 */
[C---:B------:R-:W-:Y:S01]  /*53e0*/  VIADD R180, R80.reuse, 0xffffffc0 ;  /* 0xffffffc050b47836 */ /* 0x040fe20000000000 */
[----:B------:R-:W-:Y:S01]  /*53f0*/  I2FP.F32.S32 R201, R201 ;  /* 0x000000c900c97245 */ /* 0x000fe20000201400 */
[----:B------:R-:W-:Y:S01]  /*5400*/  VIADD R99, R69, 0x38 ;  /* 0x0000003845637836 */ /* 0x000fe20000000000 */
[----:B------:R-:W-:Y:S01]  /*5410*/  HMMA.16816.F32.BF16 R20, R92, R190, R20 ;  /* 0x000000be5c14723c */ /* 0x000fe20000041814 */
[----:B------:R-:W-:Y:S01]  /*5420*/  I2FP.F32.S32 R191, R70 ;  /* 0x0000004600bf7245 */ /* 0x000fe20000201400 */
[----:B------:R-:W-:-:S02]  /*5430*/  VIADD R190, R80, 0xffffffc9 ;  /* 0xffffffc950be7836 */ /* 0x000fc40000000000 */
[----:B------:R-:W-:Y:S01]  /*5440*/  FFMA.FTZ R201, R201, -UR6, R147 ;  /* 0x80000006c9c97c23 */ /* 0x000fe20008010093 */
[----:B------:R-:W-:Y:S01]  /*5450*/  VIADD R147, R69, 0x20 ;  /* 0x0000002045937836 */ /* 0x000fe20000000000 */
[----:B------:R-:W-:Y:S01]  /*5460*/  I2FP.F32.S32 R202, R202 ;  /* 0x000000ca00ca7245 */ /* 0x000fe20000201400 */
[----:B------:R-:W-:Y:S01]  /*5470*/  FFMA.FTZ R191, R191, -UR6, R170 ;  /* 0x80000006bfbf7c23 */ /* 0x000fe200080100aa */
[----:B------:R-:W-:Y:S01]  /*5480*/  VIADD R170, R80, 0xffffff90 ;  /* 0xffffff9050aa7836 */ /* 0x000fe20000000000 */
[C---:B------:R-:W-:Y:S01]  /*5490*/  HMMA.16816.F32.BF16 R16, R92.reuse, R184, R16 ;  /* 0x000000b85c10723c */ /* 0x040fe20000041810 */
[----:B------:R-:W-:Y:S01]  /*54a0*/  I2FP.F32.S32 R184, R68 ;  /* 0x0000004400b87245 */ /* 0x000fe20000201400 */
[----:B------:R-:W-:Y:S02]  /*54b0*/  IMAD.IADD R68, R200, 0x1, -R98 ;  /* 0x00000001c8447824 */ /* 0x000fe400078e0a62 */
[----:B------:R-:W-:Y:S01]  /*54c0*/  FFMA.FTZ R202, R202, -UR6, R146 ;  /* 0x80000006caca7c23 */ /* 0x000fe20008010092 */
[----:B------:R-:W-:Y:S01]  /*54d0*/  IMAD.IADD R222, R200, 0x1, -R190 ;  /* 0x00000001c8de7824 */ /* 0x000fe200078e0abe */
[----:B------:R-:W-:Y:S01]  /*54e0*/  ISETP.GT.AND P2, PT, R123, R183, PT ;  /* 0x000000b77b00720c */ /* 0x000fe20003f44270 */
[----:B------:R-:W-:Y:S01]  /*54f0*/  FFMA.FTZ R184, R184, -UR6, R171 ;  /* 0x80000006b8b87c23 */ /* 0x000fe200080100ab */
[----:B------:R-:W-:Y:S01]  /*5500*/  IABS R68, R68 ;  /* 0x0000004400447213 */ /* 0x000fe20000000000 */
[C---:B------:R-:W-:Y:S01]  /*5510*/  HMMA.16816.F32.BF16 R52, R92.reuse, R174, R52 ;  /* 0x000000ae5c34723c */ /* 0x040fe20000041834 */
[C---:B------:R-:W-:Y:S01]  /*5520*/  VIADD R174, R80.reuse, 0xffffffa8 ;  /* 0xffffffa850ae7836 */ /* 0x040fe20000000000 */
[----:B------:R-:W-:Y:S01]  /*5530*/  IABS R222, R222 ;  /* 0x000000de00de7213 */ /* 0x000fe20000000000 */
[----:B------:R-:W-:Y:S01]  /*5540*/  VIADD R171, R80, 0xffffffb1 ;  /* 0xffffffb150ab7836 */ /* 0x000fe20000000000 */
[----:B------:R-:W-:Y:S01]  /*5550*/  I2FP.F32.S32 R68, R68 ;  /* 0x0000004400447245 */ /* 0x000fe20000201400 */
[C---:B------:R-:W-:Y:S01]  /*5560*/  IMAD.IADD R209, R200.reuse, 0x1, -R174 ;  /* 0x00000001c8d17824 */ /* 0x040fe200078e0aae */
[----:B------:R-:W-:Y:S01]  /*5570*/  I2FP.F32.S32 R222, R222 ;  /* 0x000000de00de7245 */ /* 0x000fe20000201400 */
[----:B------:R-:W-:Y:S01]  /*5580*/  IMAD.IADD R203, R200, 0x1, -R171 ;  /* 0x00000001c8cb7824 */ /* 0x000fe200078e0aab */
[----:B------:R-:W-:Y:S01]  /*5590*/  HMMA.16816.F32.BF16 R28, R92, R194, R28 ;  /* 0x000000c25c1c723c */ /* 0x000fe2000004181c */
[C---:B------:R-:W-:Y:S01]  /*55a0*/  VIADD R194, R80.reuse, 0xffffffe8 ;  /* 0xffffffe850c27836 */ /* 0x040fe20000000000 */
[----:B------:R-:W-:Y:S01]  /*55b0*/  IABS R209, R209 ;  /* 0x000000d100d17213 */ /* 0x000fe20000000000 */
[----:B------:R-:W-:-:S02]  /*55c0*/  VIADD R175, R80, 0xffffffa1 ;  /* 0xffffffa150af7836 */ /* 0x000fc40000000000 */
[----:B------:R-:W-:Y:S01]  /*55d0*/  FFMA.FTZ R167, R68, -UR6, R167 ;  /* 0x8000000644a77c23 */ /* 0x000fe200080100a7 */
[C---:B------:R-:W-:Y:S01]  /*55e0*/  IMAD.IADD R83, R200.reuse, 0x1, -R194 ;  /* 0x00000001c8537824 */ /* 0x040fe200078e0ac2 */
[----:B------:R-:W-:Y:S01]  /*55f0*/  IABS R203, R203 ;  /* 0x000000cb00cb7213 */ /* 0x000fe20000000000 */
[----:B------:R-:W-:Y:S01]  /*5600*/  IMAD.IADD R210, R200, 0x1, -R175 ;  /* 0x00000001c8d27824 */ /* 0x000fe200078e0aaf */
[C---:B------:R-:W-:Y:S01]  /*5610*/  HMMA.16816.F32.BF16 R56, R92.reuse, R172, R56 ;  /* 0x000000ac5c38723c */ /* 0x040fe20000041838 */
[C---:B------:R-:W-:Y:S01]  /*5620*/  VIADD R173, R80.reuse, 0xffffffa9 ;  /* 0xffffffa950ad7836 */ /* 0x040fe20000000000 */
[----:B------:R-:W-:Y:S01]  /*5630*/  IABS R83, R83 ;  /* 0x0000005300537213 */ /* 0x000fe20000000000 */
[----:B------:R-:W-:Y:S01]  /*5640*/  VIADD R172, R80, 0xffffffb0 ;  /* 0xffffffb050ac7836 */ /* 0x000fe20000000000 */
[----:B------:R-:W-:Y:S01]  /*5650*/  I2FP.F32.S32 R209, R209 ;  /* 0x000000d100d17245 */ /* 0x000fe20000201400 */
[C---:B------:R-:W-:Y:S01]  /*5660*/  IMAD.IADD R207, R200.reuse, 0x1, -R173 ;  /* 0x00000001c8cf7824 */ /* 0x040fe200078e0aad */
[----:B------:R-:W-:Y:S01]  /*5670*/  I2FP.F32.S32 R83, R83 ;  /* 0x0000005300537245 */ /* 0x000fe20000201400 */
[C---:B------:R-:W-:Y:S01]  /*5680*/  IMAD.IADD R206, R200.reuse, 0x1, -R172 ;  /* 0x00000001c8ce7824 */ /* 0x040fe200078e0aac */
[C---:B------:R-:W-:Y:S01]  /*5690*/  HMMA.16816.F32.BF16 R64, R92.reuse, R176, R64 ;  /* 0x000000b05c40723c */ /* 0x040fe20000041840 */
[----:B------:R-:W-:Y:S01]  /*56a0*/  IMAD.IADD R177, R200, 0x1, -R170 ;  /* 0x00000001c8b17824 */ /* 0x000fe200078e0aaa */
[----:B------:R-:W-:Y:S01]  /*56b0*/  IABS R207, R207 ;  /* 0x000000cf00cf7213 */ /* 0x000fe20000000000 */
[----:B------:R-:W-:Y:S01]  /*56c0*/  VIADD R176, R69, 0x9 ;  /* 0x0000000945b07836 */ /* 0x000fe20000000000 */
[----:B------:R-:W-:Y:S01]  /*56d0*/  I2FP.F32.S32 R203, R203 ;  /* 0x000000cb00cb7245 */ /* 0x000fe20000201400 */
[----:B------:R-:W-:Y:S01]  /*56e0*/  FFMA.FTZ R209, R209, -UR6, R154 ;  /* 0x80000006d1d17c23 */ /* 0x000fe2000801009a */
[----:B------:R-:W-:Y:S01]  /*56f0*/  IABS R177, R177 ;  /* 0x000000b100b17213 */ /* 0x000fe20000000000 */
[----:B------:R-:W-:Y:S01]  /*5700*/  FFMA.FTZ R83, R83, -UR6, R122 ;  /* 0x8000000653537c23 */ /* 0x000fe2000801007a */
[C---:B------:R-:W-:Y:S01]  /*5710*/  HMMA.16816.F32.BF16 R12, R92.reuse, R186, R12 ;  /* 0x000000ba5c0c723c */ /* 0x040fe2000004180c */
[C---:B------:R-:W-:Y:S01]  /*5720*/  VIADD R186, R80.reuse, 0xffffffd9 ;  /* 0xffffffd950ba7836 */ /* 0x040fe20000000000 */
[----:B------:R-:W-:Y:S01]  /*5730*/  ISETP.GT.AND P1, PT, R123, R176, PT ;  /* 0x000000b07b00720c */ /* 0x000fe20003f24270 */
[C---:B------:R-:W-:Y:S01]  /*5740*/  VIADD R187, R80.reuse, 0xffffffd8 ;  /* 0xffffffd850bb7836 */ /* 0x040fe20000000000 */
[----:B------:R-:W-:Y:S01]  /*5750*/  I2FP.F32.S32 R177, R177 ;  /* 0x000000b100b17245 */ /* 0x000fe20000201400 */
[C---:B------:R-:W-:Y:S01]  /*5760*/  VIADD R122, R69.reuse, 0x31 ;  /* 0x00000031457a7836 */ /* 0x040fe20000000000 */
[----:B------:R-:W-:Y:S01]  /*5770*/  IABS R210, R210 ;  /* 0x000000d200d27213 */ /* 0x000fe20000000000 */
[----:B------:R-:W-:Y:S01]  /*5780*/  VIADD R185, R69, 0x1 ;  /* 0x0000000145b97836 */ /* 0x000fe20000000000 */
[C---:B------:R-:W-:Y:S01]  /*5790*/  HMMA.16816.F32.BF16 R60, R92.reuse, R178, R60 ;  /* 0x000000b25c3c723c */ /* 0x040fe2000004183c */
[C---:B------:R-:W-:Y:S01]  /*57a0*/  VIADD R179, R80.reuse, 0xffffffc1 ;  /* 0xffffffc150b37836 */ /* 0x040fe20000000000 */
[----:B------:R-:W-:Y:S01]  /*57b0*/  FSEL R167, R167, -INF , !P1 ;  /* 0xff800000a7a77808 */ /* 0x000fe20004800000 */
[C---:B------:R-:W-:Y:S01]  /*57c0*/  VIADD R178, R80.reuse, 0xffffffc8 ;  /* 0xffffffc850b27836 */ /* 0x040fe20000000000 */
[----:B------:R-:W-:Y:S01]  /*57d0*/  I2FP.F32.S32 R207, R207 ;  /* 0x000000cf00cf7245 */ /* 0x000fe20000201400 */
[----:B------:R-:W-:Y:S01]  /*57e0*/  FFMA.FTZ R177, R177, -UR6, R166 ;  /* 0x80000006b1b17c23 */ /* 0x000fe200080100a6 */
[----:B------:R-:W-:Y:S01]  /*57f0*/  ISETP.GT.AND P1, PT, R123, R147, PT ;  /* 0x000000937b00720c */ /* 0x000fe20003f24270 */
[----:B------:R-:W-:Y:S01]  /*5800*/  FFMA.FTZ R203, R203, -UR6, R151 ;  /* 0x80000006cbcb7c23 */ /* 0x000fe20008010097 */
[C---:B------:R-:W-:Y:S01]  /*5810*/  HMMA.16816.F32.BF16 R24, R92.reuse, R188, R24 ;  /* 0x000000bc5c18723c */ /* 0x040fe20000041818 */
[C---:B------:R-:W-:Y:S01]  /*5820*/  VIADD R188, R80.reuse, 0xffffffd1 ;  /* 0xffffffd150bc7836 */ /* 0x040fe20000000000 */
[----:B------:R-:W-:Y:S01]  /*5830*/  IABS R206, R206 ;  /* 0x000000ce00ce7213 */ /* 0x000fe20000000000 */
[----:B------:R-:W-:Y:S01]  /*5840*/  VIADD R189, R80, 0xffffffd0 ;  /* 0xffffffd050bd7836 */ /* 0x000fe20000000000 */
[----:B------:R-:W-:Y:S01]  /*5850*/  I2FP.F32.S32 R210, R210 ;  /* 0x000000d200d27245 */ /* 0x000fe20000201400 */
[----:B------:R-:W-:Y:S01]  /*5860*/  IMAD.IADD R225, R200, 0x1, -R188 ;  /* 0x00000001c8e17824 */ /* 0x000fe200078e0abc */
[----:B------:R-:W-:Y:S01]  /*5870*/  FSEL R146, R209, -INF , !P1 ;  /* 0xff800000d1927808 */ /* 0x000fe20004800000 */
[----:B------:R-:W-:Y:S01]  /*5880*/  VIADD R195, R80, 0xffffffe1 ;  /* 0xffffffe150c37836 */ /* 0x000fe20000000000 */
[----:B------:R-:W-:Y:S01]  /*5890*/  HMMA.16816.F32.BF16 R44, R92, R102, R44 ;  /* 0x000000665c2c723c */ /* 0x000fe2000004182c */
[C---:B------:R-:W-:Y:S01]  /*58a0*/  IMAD.IADD R103, R200.reuse, 0x1, -R186 ;  /* 0x00000001c8677824 */ /* 0x040fe200078e0aba */
[----:B------:R-:W-:Y:S01]  /*58b0*/  IABS R225, R225 ;  /* 0x000000e100e17213 */ /* 0x000fe20000000000 */
[----:B------:R-:W-:-:S02]  /*58c0*/  IMAD.IADD R102, R200, 0x1, -R179 ;  /* 0x00000001c8667824 */ /* 0x000fc400078e0ab3 */
[----:B------:R-:W-:Y:S01]  /*58d0*/  FFMA.FTZ R207, R207, -UR6, R155 ;  /* 0x80000006cfcf7c23 */ /* 0x000fe2000801009b */
[C---:B------:R-:W-:Y:S01]  /*58e0*/  VIADD R151, R69.reuse, 0x19 ;  /* 0x0000001945977836 */ /* 0x040fe20000000000 */
[----:B------:R-:W-:Y:S01]  /*58f0*/  IABS R103, R103 ;  /* 0x0000006700677213 */ /* 0x000fe20000000000 */
[C---:B------:R-:W-:Y:S01]  /*5900*/  IMAD.IADD R106, R200.reuse, 0x1, -R180 ;  /* 0x00000001c86a7824 */ /* 0x040fe200078e0ab4 */
[----:B------:R-:W-:Y:S01]  /*5910*/  IABS R102, R102 ;  /* 0x0000006600667213 */ /* 0x000fe20000000000 */
[C---:B------:R-:W-:Y:S01]  /*5920*/  HMMA.16816.F32.BF16 R48, R92.reuse, R100, R48 ;  /* 0x000000645c30723c */ /* 0x040fe20000041830 */
[C---:B------:R-:W-:Y:S01]  /*5930*/  IMAD.IADD R101, R200.reuse, 0x1, -R187 ;  /* 0x00000001c8657824 */ /* 0x040fe200078e0abb */
[----:B------:R-:W-:Y:S01]  /*5940*/  I2FP.F32.S32 R103, R103 ;  /* 0x0000006700677245 */ /* 0x000fe20000201400 */
[C---:B------:R-:W-:Y:S01]  /*5950*/  IMAD.IADD R223, R200.reuse, 0x1, -R178 ;  /* 0x00000001c8df7824 */ /* 0x040fe200078e0ab2 */
[----:B------:R-:W-:Y:S01]  /*5960*/  I2FP.F32.S32 R102, R102 ;  /* 0x0000006600667245 */ /* 0x000fe20000201400 */
[----:B------:R-:W-:Y:S01]  /*5970*/  IMAD.IADD R226, R200, 0x1, -R189 ;  /* 0x00000001c8e27824 */ /* 0x000fe200078e0abd */
[----:B------:R-:W-:Y:S01]  /*5980*/  I2FP.F32.S32 R225, R225 ;  /* 0x000000e100e17245 */ /* 0x000fe20000201400 */
[----:B------:R-:W-:Y:S01]  /*5990*/  VIADD R166, R69, 0x10 ;  /* 0x0000001045a67836 */ /* 0x000fe20000000000 */
[----:B------:R-:W-:Y:S01]  /*59a0*/  ISETP.GT.AND P1, PT, R123, R122, PT ;  /* 0x0000007a7b00720c */ /* 0x000fe20003f24270 */
[----:B------:R-:W-:Y:S01]  /*59b0*/  VIADD R155, R69, 0x18 ;  /* 0x00000018459b7836 */ /* 0x000fe20000000000 */
[----:B------:R-:W-:Y:S01]  /*59c0*/  ISETP.GT.AND P0, PT, R123, R185, PT ;  /* 0x000000b97b00720c */ /* 0x000fe20003f04270 */
[----:B------:R-:W-:Y:S01]  /*59d0*/  FFMA.FTZ R210, R210, -UR6, R159 ;  /* 0x80000006d2d27c23 */ /* 0x000fe2000801009f */
[----:B------:R-:W-:Y:S01]  /*59e0*/  I2FP.F32.S32 R206, R206 ;  /* 0x000000ce00ce7245 */ /* 0x000fe20000201400 */
[----:B------:R-:W-:Y:S01]  /*59f0*/  FFMA.FTZ R103, R103, -UR6, R131 ;  /* 0x8000000667677c23 */ /* 0x000fe20008010083 */
[----:B------:R-:W-:Y:S01]  /*5a00*/  IABS R101, R101 ;  /* 0x0000006500657213 */ /* 0x000fe20000000000 */
[----:B------:R-:W-:Y:S01]  /*5a10*/  IMAD.IADD R107, R200, 0x1, -R195 ;  /* 0x00000001c86b7824 */ /* 0x000fe200078e0ac3 */
[----:B------:R-:W-:Y:S01]  /*5a20*/  FSEL R177, R177, -INF , !P2 ;  /* 0xff800000b1b17808 */ /* 0x000fe20005000000 */
[----:B------:R-:W-:Y:S01]  /*5a30*/  VIADD R131, R69, 0x30 ;  /* 0x0000003045837836 */ /* 0x000fe20000000000 */
[----:B------:R-:W-:Y:S01]  /*5a40*/  ISETP.GT.AND P2, PT, R123, R151, PT ;  /* 0x000000977b00720c */ /* 0x000fe20003f44270 */
[----:B------:R-:W-:Y:S01]  /*5a50*/  FFMA.FTZ R102, R102, -UR6, R143 ;  /* 0x8000000666667c23 */ /* 0x000fe2000801008f */
[----:B------:R-:W-:Y:S01]  /*5a60*/  FSEL R118, R201, -INF , !P1 ;  /* 0xff800000c9767808 */ /* 0x000fe20004800000 */
[----:B------:R-:W-:Y:S01]  /*5a70*/  FFMA.FTZ R222, R222, -UR6, R139 ;  /* 0x80000006dede7c23 */ /* 0x000fe2000801008b */
[----:B------:R-:W-:Y:S01]  /*5a80*/  IABS R106, R106 ;  /* 0x0000006a006a7213 */ /* 0x000fe20000000000 */
[----:B------:R-:W-:Y:S01]  /*5a90*/  FFMA.FTZ R225, R225, -UR6, R135 ;  /* 0x80000006e1e17c23 */ /* 0x000fe20008010087 */
[----:B------:R-:W-:Y:S01]  /*5aa0*/  IABS R223, R223 ;  /* 0x000000df00df7213 */ /* 0x000fe20000000000 */
[----:B------:R-:W-:Y:S01]  /*5ab0*/  IMAD.IADD R201, R199, 0x1, -R170 ;  /* 0x00000001c7c97824 */ /* 0x000fe200078e0aaa */
[----:B------:R-:W-:Y:S01]  /*5ac0*/  IABS R226, R226 ;  /* 0x000000e200e27213 */ /* 0x000fe20000000000 */
[----:B------:R-:W-:Y:S01]  /*5ad0*/  VIADD R143, R69, 0x21 ;  /* 0x00000021458f7836 */ /* 0x000fe20000000000 */
[----:B------:R-:W-:Y:S01]  /*5ae0*/  FSEL R191, R191, -INF , !P3 ;  /* 0xff800000bfbf7808 */ /* 0x000fe20005800000 */
[C---:B------:R-:W-:Y:S01]  /*5af0*/  VIADD R139, R69.reuse, 0x28 ;  /* 0x00000028458b7836 */ /* 0x040fe20000000000 */
[----:B------:R-:W-:Y:S01]  /*5b00*/  FSEL R184, R184, -INF , !P0 ;  /* 0xff800000b8b87808 */ /* 0x000fe20004000000 */
[----:B------:R-:W-:Y:S01]  /*5b10*/  VIADD R135, R69, 0x29 ;  /* 0x0000002945877836 */ /* 0x000fe20000000000 */
[C---:B------:R-:W-:Y:S01]  /*5b20*/  ISETP.GT.AND P5, PT, R123.reuse, R166, PT ;  /* 0x000000a67b00720c */ /* 0x040fe20003fa4270 */
[----:B------:R-:W-:Y:S01]  /*5b30*/  FFMA.FTZ R206, R206, -UR6, R150 ;  /* 0x80000006cece7c23 */ /* 0x000fe20008010096 */
[----:B------:R-:W-:Y:S01]  /*5b40*/  ISETP.GT.AND P3, PT, R123, R81, PT ;  /* 0x000000517b00720c */ /* 0x000fe20003f64270 */
[----:B------:R-:W-:Y:S01]  /*5b50*/  VIADD R100, R69, 0x40 ;  /* 0x0000004045647836 */ /* 0x000fe20000000000 */
[----:B------:R-:W-:Y:S01]  /*5b60*/  ISETP.GT.AND P0, PT, R123, R155, PT ;  /* 0x0000009b7b00720c */ /* 0x000fe20003f04270 */
[C---:B------:R-:W-:Y:S01]  /*5b70*/  HMMA.16816.F32.BF16 R8, R92.reuse, R160, R8 ;  /* 0x000000a05c08723c */ /* 0x040fe20000041808 */
[----:B------:R-:W-:Y:S01]  /*5b80*/  I2FP.F32.S32 R101, R101 ;  /* 0x0000006500657245 */ /* 0x000fe20000201400 */
[C---:B------:R-:W-:Y:S01]  /*5b90*/  VIADD R70, R69.reuse, 0x71 ;  /* 0x0000007145467836 */ /* 0x040fe20000000000 */
[----:B------:R-:W-:Y:S01]  /*5ba0*/  IABS R107, R107 ;  /* 0x0000006b006b7213 */ /* 0x000fe20000000000 */
[----:B------:R-:W-:Y:S01]  /*5bb0*/  VIADD R68, R69, 0x79 ;  /* 0x0000007945447836 */ /* 0x000fe20000000000 */
[----:B------:R-:W-:Y:S01]  /*5bc0*/  FSEL R150, R210, -INF , !P2 ;  /* 0xff800000d2967808 */ /* 0x000fe20005000000 */
[----:B------:R-:W-:Y:S01]  /*5bd0*/  FFMA.FTZ R101, R101, -UR6, R130 ;  /* 0x8000000665657c23 */ /* 0x000fe20008010082 */
[----:B------:R-:W-:Y:S01]  /*5be0*/  I2FP.F32.S32 R106, R106 ;  /* 0x0000006a006a7245 */ /* 0x000fe20000201400 */
[C---:B------:R-:W-:Y:S01]  /*5bf0*/  IMAD.IADD R236, R199.reuse, 0x1, -R172 ;  /* 0x00000001c7ec7824 */ /* 0x040fe200078e0aac */
[----:B------:R-:W-:Y:S01]  /*5c00*/  I2FP.F32.S32 R223, R223 ;  /* 0x000000df00df7245 */ /* 0x000fe20000201400 */
[----:B------:R-:W-:Y:S01]  /*5c10*/  IMAD.IADD R210, R199, 0x1, -R187 ;  /* 0x00000001c7d27824 */ /* 0x000fe200078e0abb */
[----:B------:R-:W-:Y:S01]  /*5c20*/  I2FP.F32.S32 R226, R226 ;  /* 0x000000e200e27245 */ /* 0x000fe20000201400 */
[----:B------:R-:W-:Y:S01]  /*5c30*/  FFMA.FTZ R106, R106, -UR6, R142 ;  /* 0x800000066a6a7c23 */ /* 0x000fe2000801008e */
[----:B------:R-:W-:Y:S01]  /*5c40*/  ISETP.GT.AND P2, PT, R123, R131, PT ;  /* 0x000000837b00720c */ /* 0x000fe20003f44270 */
[----:B------:R-:W-:Y:S01]  /*5c50*/  FFMA.FTZ R223, R223, -UR6, R138 ;  /* 0x80000006dfdf7c23 */ /* 0x000fe2000801008a */
[----:B------:R-:W-:Y:S01]  /*5c60*/  FSEL R159, R215, -INF , !P5 ;  /* 0xff800000d79f7808 */ /* 0x000fe20006800000 */
[----:B------:R-:W-:Y:S01]  /*5c70*/  FFMA.FTZ R226, R226, -UR6, R134 ;  /* 0x80000006e2e27c23 */ /* 0x000fe20008010086 */
[----:B------:R-:W-:Y:S01]  /*5c80*/  FSEL R158, R214, -INF , !P3 ;  /* 0xff800000d69e7808 */ /* 0x000fe20005800000 */
[----:B------:R-:W-:Y:S01]  /*5c90*/  IMAD.IADD R233, R199, 0x1, -R182 ;  /* 0x00000001c7e97824 */ /* 0x000fe200078e0ab6 */
[----:B------:R-:W-:Y:S01]  /*5ca0*/  FSEL R154, R211, -INF , !P0 ;  /* 0xff800000d39a7808 */ /* 0x000fe20004000000 */
[----:B------:R-:W-:Y:S01]  /*5cb0*/  IMAD.IADD R219, R199, 0x1, -R178 ;  /* 0x00000001c7db7824 */ /* 0x000fe200078e0ab2 */
[----:B------:R-:W-:Y:S01]  /*5cc0*/  IABS R201, R201 ;  /* 0x000000c900c97213 */ /* 0x000fe20000000000 */
[----:B------:R-:W-:Y:S01]  /*5cd0*/  HMMA.16816.F32.BF16 R4, R92, R162, R4 ;  /* 0x000000a25c04723c */ /* 0x000fe20000041804 */
[----:B------:R-:W-:Y:S01]  /*5ce0*/  ISETP.GT.AND P5, PT, R123, R143, PT ;  /* 0x0000008f7b00720c */ /* 0x000fe20003fa4270 */
[----:B------:R-:W-:Y:S01]  /*5cf0*/  IMAD.IADD R209, R199, 0x1, -R195 ;  /* 0x00000001c7d17824 */ /* 0x000fe200078e0ac3 */
[----:B------:R-:W-:Y:S01]  /*5d00*/  ISETP.GT.AND P3, PT, R123, R139, PT ;  /* 0x0000008b7b00720c */ /* 0x000fe20003f64270 */
[----:B------:R-:W-:Y:S01]  /*5d10*/  IMAD.IADD R234, R199, 0x1, -R181 ;  /* 0x00000001c7ea7824 */ /* 0x000fe200078e0ab5 */
[----:B------:R-:W-:Y:S01]  /*5d20*/  ISETP.GT.AND P0, PT, R123, R135, PT ;  /* 0x000000877b00720c */ /* 0x000fe20003f04270 */
[C---:B------:R-:W-:Y:S01]  /*5d30*/  IMAD.IADD R228, R199.reuse, 0x1, -R190 ;  /* 0x00000001c7e47824 */ /* 0x040fe200078e0abe */
[----:B------:R-:W-:Y:S01]  /*5d40*/  I2FP.F32.S32 R107, R107 ;  /* 0x0000006b006b7245 */ /* 0x000fe20000201400 */
[----:B------:R-:W-:Y:S01]  /*5d50*/  IMAD.IADD R218, R199, 0x1, -R189 ;  /* 0x00000001c7da7824 */ /* 0x000fe200078e0abd */
[----:B------:R-:W-:Y:S01]  /*5d60*/  FSEL R130, R202, -INF , !P2 ;  /* 0xff800000ca827808 */ /* 0x000fe20005000000 */
[----:B------:R-:W-:Y:S01]  /*5d70*/  IMAD.MOV.U32 R202, RZ, RZ, R126 ;  /* 0x000000ffffca7224 */ /* 0x000fe200078e007e */
[----:B------:R-:W-:Y:S01]  /*5d80*/  FSEL R142, R207, -INF , !P5 ;  /* 0xff800000cf8e7808 */ /* 0x000fe20006800000 */
[----:B------:R-:W-:Y:S01]  /*5d90*/  IMAD.MOV.U32 R126, RZ, RZ, R201 ;  /* 0x000000ffff7e7224 */ /* 0x000fe200078e00c9 */
[----:B------:R-:W-:Y:S01]  /*5da0*/  FSEL R138, R206, -INF , !P3 ;  /* 0xff800000ce8a7808 */ /* 0x000fe20005800000 */
[----:B------:R-:W-:Y:S01]  /*5db0*/  FFMA.FTZ R107, R107, -UR6, R127 ;  /* 0x800000066b6b7c23 */ /* 0x000fe2000801007f */
[----:B------:R-:W-:Y:S01]  /*5dc0*/  FSEL R134, R203, -INF , !P0 ;  /* 0xff800000cb867808 */ /* 0x000fe20004000000 */
[----:B------:R-:W-:Y:S01]  /*5dd0*/  IMAD.IADD R127, R199, 0x1, -R72 ;  /* 0x00000001c77f7824 */ /* 0x000fe200078e0a48 */
[----:B------:R-:W-:Y:S01]  /*5de0*/  ISETP.GT.AND P5, PT, R123, R99, PT ;  /* 0x000000637b00720c */ /* 0x000fe20003fa4270 */
[----:B------:R-:W-:Y:S01]  /*5df0*/  IMAD.IADD R207, R199, 0x1, -R198 ;  /* 0x00000001c7cf7824 */ /* 0x000fe200078e0ac6 */
[----:B------:R-:W-:Y:S01]  /*5e00*/  ISETP.GT.AND P3, PT, R123, R104, PT ;  /* 0x000000687b00720c */ /* 0x000fe20003f64270 */
[----:B------:R-:W-:Y:S01]  /*5e10*/  IMAD.IADD R217, R199, 0x1, -R188 ;  /* 0x00000001c7d97824 */ /* 0x000fe200078e0abc */
[----:B------:R-:W-:Y:S01]  /*5e20*/  ISETP.GT.AND P0, PT, R123, R100, PT ;  /* 0x000000647b00720c */ /* 0x000fe20003f04270 */
[----:B------:R-:W-:Y:S01]  /*5e30*/  IMAD.IADD R206, R199, 0x1, -R186 ;  /* 0x00000001c7ce7824 */ /* 0x000fe200078e0aba */
[----:B------:R-:W-:Y:S01]  /*5e40*/  FSEL R106, R106, -INF , !P5 ;  /* 0xff8000006a6a7808 */ /* 0x000fe20006800000 */
[----:B------:R-:W-:Y:S01]  /*5e50*/  IMAD.IADD R94, R242, 0x1, -R170 ;  /* 0x00000001f25e7824 */ /* 0x000fe200078e0aaa */
[----:B------:R-:W-:Y:S01]  /*5e60*/  FSEL R102, R102, -INF , !P3 ;  /* 0xff80000066667808 */ /* 0x000fe20005800000 */
[----:B------:R-:W-:Y:S01]  /*5e70*/  IMAD.IADD R93, R242, 0x1, -R98 ;  /* 0x00000001f25d7824 */ /* 0x000fe200078e0a62 */
[----:B------:R-:W-:-:S02]  /*5e80*/  FSEL R223, R223, -INF , !P0 ;  /* 0xff800000dfdf7808 */ /* 0x000fc40004000000 */
[----:B------:R-:W-:Y:S02]  /*5e90*/  I2FP.F32.S32 R126, R126 ;  /* 0x0000007e007e7245 */ /* 0x000fe40000201400 */
[C---:B------:R-:W-:Y:S02]  /*5ea0*/  ISETP.GT.AND P2, PT, R123.reuse, R97, PT ;  /* 0x000000617b00720c */ /* 0x040fe40003f44270 */
[C---:B------:R-:W-:Y:S01]  /*5eb0*/  ISETP.GT.AND P1, PT, R123.reuse, R90, PT ;  /* 0x0000005a7b00720c */ /* 0x040fe20003f24270 */
[----:B------:R-:W-:Y:S01]  /*5ec0*/  FFMA.FTZ R160, R126, -UR6, R60 ;  /* 0x800000067ea07c23 */ /* 0x000fe2000801003c */
[----:B------:R-:W-:Y:S01]  /*5ed0*/  ISETP.GT.AND P5, PT, R123, R89, PT ;  /* 0x000000597b00720c */ /* 0x000fe20003fa4270 */
[----:B------:R-:W-:Y:S01]  /*5ee0*/  IMAD.IADD R60, R199, 0x1, -R82 ;  /* 0x00000001c73c7824 */ /* 0x000fe200078e0a52 */
[----:B------:R-:W-:Y:S01]  /*5ef0*/  ISETP.GT.AND P3, PT, R123, R88, PT ;  /* 0x000000587b00720c */ /* 0x000fe20003f64270 */
[----:B------:R-:W-:Y:S01]  /*5f00*/  IMAD.IADD R126, R199, 0x1, -R91 ;  /* 0x00000001c77e7824 */ /* 0x000fe200078e0a5b */
[----:B------:R-:W-:-:S02]  /*5f10*/  ISETP.GT.AND P0, PT, R123, R87, PT ;  /* 0x000000577b00720c */ /* 0x000fc40003f04270 */
[----:B------:R-:W-:Y:S02]  /*5f20*/  IABS R127, R127 ;  /* 0x0000007f007f7213 */ /* 0x000fe40000000000 */
[----:B------:R-:W-:Y:S02]  /*5f30*/  FSEL R222, R222, -INF , !P2 ;  /* 0xff800000dede7808 */ /* 0x000fe40005000000 */
[----:B------:R-:W-:Y:S02]  /*5f40*/  FSEL R226, R226, -INF , !P1 ;  /* 0xff800000e2e27808 */ /* 0x000fe40004800000 */
[----:B------:R-:W-:Y:S02]  /*5f50*/  FSEL R225, R225, -INF , !P5 ;  /* 0xff800000e1e17808 */ /* 0x000fe40006800000 */
[----:B------:R-:W-:Y:S02]  /*5f60*/  FSEL R101, R101, -INF , !P3 ;  /* 0xff80000065657808 */ /* 0x000fe40005800000 */
[----:B------:R-:W-:-:S02]  /*5f70*/  FSEL R103, R103, -INF , !P0 ;  /* 0xff80000067677808 */ /* 0x000fc40004000000 */
[----:B------:R-:W-:Y:S02]  /*5f80*/  I2FP.F32.S32 R201, R202 ;  /* 0x000000ca00c97245 */ /* 0x000fe40000201400 */
[C---:B------:R-:W-:Y:S02]  /*5f90*/  ISETP.GT.AND P2, PT, R123.reuse, R86, PT ;  /* 0x000000567b00720c */ /* 0x040fe40003f44270 */
[----:B------:R-:W-:Y:S01]  /*5fa0*/  ISETP.GT.AND P1, PT, R123, R85, PT ;  /* 0x000000557b00720c */ /* 0x000fe20003f24270 */
[----:B------:R-:W-:Y:S01]  /*5fb0*/  FFMA.FTZ R201, R201, -UR6, R64 ;  /* 0x80000006c9c97c23 */ /* 0x000fe20008010040 */
[----:B------:R-:W-:Y:S01]  /*5fc0*/  ISETP.GT.AND P5, PT, R123, R84, PT ;  /* 0x000000547b00720c */ /* 0x000fe20003fa4270 */
[----:B------:R-:W-:Y:S01]  /*5fd0*/  IMAD.IADD R64, R199, 0x1, -R96 ;  /* 0x00000001c7407824 */ /* 0x000fe200078e0a60 */
[C---:B------:R-:W-:Y:S02]  /*5fe0*/  ISETP.GT.AND P3, PT, R123.reuse, R78, PT ;  /* 0x0000004e7b00720c */ /* 0x040fe40003f64270 */
[----:B------:R-:W-:-:S02]  /*5ff0*/  ISETP.GT.AND P0, PT, R123, R76, PT ;  /* 0x0000004c7b00720c */ /* 0x000fc40003f04270 */
[----:B------:R-:W-:Y:S02]  /*6000*/  I2FP.F32.S32 R127, R127 ;  /* 0x0000007f007f7245 */ /* 0x000fe40000201400 */
[----:B------:R-:W-:Y:S02]  /*6010*/  FSEL R105, R105, -INF , !P2 ;  /* 0xff80000069697808 */ /* 0x000fe40005000000 */
[----:B------:R-:W-:Y:S01]  /*6020*/  FSEL R107, R107, -INF , !P1 ;  /* 0xff8000006b6b7808 */ /* 0x000fe20004800000 */
[----:B------:R-:W-:Y:S01]  /*6030*/  FFMA.FTZ R161, R127, -UR6, R65 ;  /* 0x800000067fa17c23 */ /* 0x000fe20008010041 */
[----:B------:R-:W-:Y:S01]  /*6040*/  FSEL R83, R83, -INF , !P5 ;  /* 0xff80000053537808 */ /* 0x000fe20006800000 */
[----:B------:R-:W-:Y:S01]  /*6050*/  IMAD.IADD R65, R199, 0x1, -R98 ;  /* 0x00000001c7417824 */ /* 0x000fe200078e0a62 */
[----:B------:R-:W-:Y:S02]  /*6060*/  FSEL R77, R77, -INF , !P3 ;  /* 0xff8000004d4d7808 */ /* 0x000fe40005800000 */
[----:B------:R-:W-:-:S02]  /*6070*/  FSEL R75, R75, -INF , !P0 ;  /* 0xff8000004b4b7808 */ /* 0x000fc40004000000 */
[C---:B------:R-:W-:Y:S02]  /*6080*/  ISETP.GT.AND P2, PT, R123.reuse, R74, PT ;  /* 0x0000004a7b00720c */ /* 0x040fe40003f44270 */
[C---:B------:R-:W-:Y:S02]  /*6090*/  ISETP.GT.AND P1, PT, R123.reuse, R73, PT ;  /* 0x000000497b00720c */ /* 0x040fe40003f24270 */
[C---:B------:R-:W-:Y:S02]  /*60a0*/  ISETP.GT.AND P5, PT, R123.reuse, R70, PT ;  /* 0x000000467b00720c */ /* 0x040fe40003fa4270 */
[C---:B------:R-:W-:Y:S02]  /*60b0*/  ISETP.GT.AND P3, PT, R123.reuse, R0, PT ;  /* 0x000000007b00720c */ /* 0x040fe40003f64270 */
[----:B------:R-:W-:Y:S01]  /*60c0*/  ISETP.GT.AND P0, PT, R123, R68, PT ;  /* 0x000000447b00720c */ /* 0x000fe20003f04270 */
[----:B------:R-:W-:Y:S01]  /*60d0*/  IMAD.IADD R123, R199, 0x1, -R175 ;  /* 0x00000001c77b7824 */ /* 0x000fe200078e0aaf */
[----:B------:R-:W-:-:S02]  /*60e0*/  IABS R60, R60 ;  /* 0x0000003c003c7213 */ /* 0x000fc40000000000 */
[----:B------:R-:W-:Y:S02]  /*60f0*/  IABS R64, R64 ;  /* 0x0000004000407213 */ /* 0x000fe40000000000 */
[----:B------:R-:W-:Y:S02]  /*6100*/  I2FP.F32.S32 R60, R60 ;  /* 0x0000003c003c7245 */ /* 0x000fe40000201400 */
[----:B------:R-:W-:Y:S02]  /*6110*/  IABS R123, R123 ;  /* 0x0000007b007b7213 */ /* 0x000fe40000000000 */
[----:B------:R-:W-:Y:S01]  /*6120*/  IABS R65, R65 ;  /* 0x0000004100417213 */ /* 0x000fe20000000000 */
[----:B------:R-:W-:Y:S01]  /*6130*/  FFMA.FTZ R60, R60, -UR6, R52 ;  /* 0x800000063c3c7c23 */ /* 0x000fe20008010034 */
[----:B------:R-:W-:Y:S01]  /*6140*/  IABS R126, R126 ;  /* 0x0000007e007e7213 */ /* 0x000fe20000000000 */
[----:B------:R-:W-:Y:S01]  /*6150*/  VIADD R52, R80, 0xfffffff1 ;  /* 0xfffffff150347836 */ /* 0x000fe20000000000 */
[----:B------:R-:W-:-:S02]  /*6160*/  I2FP.F32.S32 R64, R64 ;  /* 0x0000004000407245 */ /* 0x000fc40000201400 */
[----:B------:R-:W-:Y:S01]  /*6170*/  I2FP.F32.S32 R123, R123 ;  /* 0x0000007b007b7245 */ /* 0x000fe20000201400 */
[----:B------:R-:W-:Y:S01]  /*6180*/  IMAD.IADD R127, R200, 0x1, -R52 ;  /* 0x00000001c87f7824 */ /* 0x000fe200078e0a34 */
[----:B------:R-:W-:Y:S01]  /*6190*/  I2FP.F32.S32 R65, R65 ;  /* 0x0000004100417245 */ /* 0x000fe20000201400 */
[----:B------:R-:W-:Y:S01]  /*61a0*/  FFMA.FTZ R64, R64, -UR6, R56 ;  /* 0x8000000640407c23 */ /* 0x000fe20008010038 */
[----:B------:R-:W-:Y:S01]  /*61b0*/  I2FP.F32.S32 R126, R126 ;  /* 0x0000007e007e7245 */ /* 0x000fe20000201400 */
[----:B------:R-:W-:Y:S01]  /*61c0*/  FFMA.FTZ R56, R123, -UR6, R53 ;  /* 0x800000067b387c23 */ /* 0x000fe20008010035 */
[----:B------:R-:W-:Y:S02]  /*61d0*/  IMAD.IADD R53, R199, 0x1, -R174 ;  /* 0x00000001c7357824 */ /* 0x000fe400078e0aae */
[----:B------:R-:W-:Y:S01]  /*61e0*/  FFMA.FTZ R65, R65, -UR6, R61 ;  /* 0x8000000641417c23 */ /* 0x000fe2000801003d */
[C---:B------:R-:W-:Y:S02]  /*61f0*/  IMAD.IADD R123, R199.reuse, 0x1, -R171 ;  /* 0x00000001c77b7824 */ /* 0x040fe400078e0aab */
[----:B------:R-:W-:Y:S01]  /*6200*/  FFMA.FTZ R61, R126, -UR6, R57 ;  /* 0x800000067e3d7c23 */ /* 0x000fe20008010039 */
[C---:B------:R-:W-:Y:S01]  /*6210*/  IMAD.IADD R57, R199.reuse, 0x1, -R173 ;  /* 0x00000001c7397824 */ /* 0x040fe200078e0aad */
[----:B------:R-:W-:Y:S01]  /*6220*/  IABS R127, R127 ;  /* 0x0000007f007f7213 */ /* 0x000fe20000000000 */
[----:B------:R-:W-:Y:S01]  /*6230*/  IMAD.IADD R92, R199, 0x1, -R52 ;  /* 0x00000001c75c7824 */ /* 0x000fe200078e0a34 */
[----:B------:R-:W-:-:S02]  /*6240*/  IABS R53, R53 ;  /* 0x0000003500357213 */ /* 0x000fc40000000000 */
[----:B------:R-:W-:Y:S02]  /*6250*/  IABS R57, R57 ;  /* 0x0000003900397213 */ /* 0x000fe40000000000 */
[----:B------:R-:W-:Y:S02]  /*6260*/  I2FP.F32.S32 R127, R127 ;  /* 0x0000007f007f7245 */ /* 0x000fe40000201400 */
[----:B------:R-:W-:Y:S02]  /*6270*/  IABS R236, R236 ;  /* 0x000000ec00ec7213 */ /* 0x000fe40000000000 */
[----:B------:R-:W-:Y:S01]  /*6280*/  IABS R123, R123 ;  /* 0x0000007b007b7213 */ /* 0x000fe20000000000 */
[----:B------:R-:W-:Y:S01]  /*6290*/  FFMA.FTZ R127, R127, -UR6, R119 ;  /* 0x800000067f7f7c23 */ /* 0x000fe20008010077 */
[----:B------:R-:W-:Y:S01]  /*62a0*/  I2FP.F32.S32 R53, R53 ;  /* 0x0000003500357245 */ /* 0x000fe20000201400 */
[----:B------:R-:W-:Y:S01]  /*62b0*/  IMAD.IADD R119, R200, 0x1, -R80 ;  /* 0x00000001c8777824 */ /* 0x000fe200078e0a50 */
[----:B------:R-:W-:-:S02]  /*62c0*/  I2FP.F32.S32 R57, R57 ;  /* 0x0000003900397245 */ /* 0x000fc40000201400 */
[----:B------:R-:W-:Y:S01]  /*62d0*/  I2FP.F32.S32 R236, R236 ;  /* 0x000000ec00ec7245 */ /* 0x000fe20000201400 */
[----:B------:R-:W-:Y:S01]  /*62e0*/  FFMA.FTZ R53, R53, -UR6, R48 ;  /* 0x8000000635357c23 */ /* 0x000fe20008010030 */
[----:B------:R-:W-:Y:S01]  /*62f0*/  I2FP.F32.S32 R123, R123 ;  /* 0x0000007b007b7245 */ /* 0x000fe20000201400 */
[----:B------:R-:W-:Y:S02]  /*6300*/  VIADD R48, R80, 0xfffffff8 ;  /* 0xfffffff850307836 */ /* 0x000fe40000000000 */
[----:B------:R-:W-:Y:S01]  /*6310*/  FFMA.FTZ R57, R57, -UR6, R49 ;  /* 0x8000000639397c23 */ /* 0x000fe20008010031 */
[----:B------:R-:W-:Y:S01]  /*6320*/  FFMA.FTZ R236, R236, -UR6, R44 ;  /* 0x80000006ecec7c23 */ /* 0x000fe2000801002c */
[C---:B------:R-:W-:Y:S02]  /*6330*/  VIADD R44, R80.reuse, 0x1 ;  /* 0x00000001502c7836 */ /* 0x040fe40000000000 */
[----:B------:R-:W-:Y:S01]  /*6340*/  FFMA.FTZ R49, R123, -UR6, R45 ;  /* 0x800000067b317c23 */ /* 0x000fe2000801002d */
[----:B------:R-:W-:Y:S01]  /*6350*/  VIADD R45, R80, 0xfffffff9 ;  /* 0xfffffff9502d7836 */ /* 0x000fe20000000000 */
[----:B------:R-:W-:Y:S01]  /*6360*/  IABS R119, R119 ;  /* 0x0000007700777213 */ /* 0x000fe20000000000 */
[C---:B------:R-:W-:Y:S01]  /*6370*/  IMAD.IADD R126, R200.reuse, 0x1, -R48 ;  /* 0x00000001c87e7824 */ /* 0x040fe200078e0a30 */
[----:B------:R-:W-:Y:S01]  /*6380*/  IABS R210, R210 ;  /* 0x000000d200d27213 */ /* 0x000fe20000000000 */
[C---:B------:R-:W-:Y:S01]  /*6390*/  IMAD.IADD R202, R200.reuse, 0x1, -R45 ;  /* 0x00000001c8ca7824 */ /* 0x040fe200078e0a2d */
[----:B------:R-:W-:Y:S01]  /*63a0*/  IABS R233, R233 ;  /* 0x000000e900e97213 */ /* 0x000fe20000000000 */
[----:B------:R-:W-:Y:S01]  /*63b0*/  IMAD.IADD R123, R200, 0x1, -R44 ;  /* 0x00000001c87b7824 */ /* 0x000fe200078e0a2c */
[----:B------:R-:W-:Y:S01]  /*63c0*/  IABS R126, R126 ;  /* 0x0000007e007e7213 */ /* 0x000fe20000000000 */
[----:B------:R-:W-:Y:S01]  /*63d0*/  IMAD.MOV.U32 R200, RZ, RZ, R119 ;  /* 0x000000ffffc87224 */ /* 0x000fe200078e0077 */
[----:B------:R-:W-:Y:S01]  /*63e0*/  I2FP.F32.S32 R210, R210 ;  /* 0x000000d200d27245 */ /* 0x000fe20000201400 */
[----:B------:R-:W-:Y:S01]  /*63f0*/  IMAD.IADD R119, R199, 0x1, -R180 ;  /* 0x00000001c7777824 */ /* 0x000fe200078e0ab4 */
[----:B------:R-:W-:-:S02]  /*6400*/  I2FP.F32.S32 R126, R126 ;  /* 0x0000007e007e7245 */ /* 0x000fc40000201400 */
[----:B------:R-:W-:Y:S01]  /*6410*/  I2FP.F32.S32 R200, R200 ;  /* 0x000000c800c87245 */ /* 0x000fe20000201400 */
[----:B------:R-:W-:Y:S01]  /*6420*/  FFMA.FTZ R210, R210, -UR6, R24 ;  /* 0x80000006d2d27c23 */ /* 0x000fe20008010018 */
[----:B------:R-:W-:Y:S01]  /*6430*/  I2FP.F32.S32 R233, R233 ;  /* 0x000000e900e97245 */ /* 0x000fe20000201400 */
[----:B------:R-:W-:Y:S01]  /*6440*/  FFMA.FTZ R126, R126, -UR6, R114 ;  /* 0x800000067e7e7c23 */ /* 0x000fe20008010072 */
[----:B------:R-:W-:Y:S01]  /*6450*/  IABS R219, R219 ;  /* 0x000000db00db7213 */ /* 0x000fe20000000000 */
[----:B------:R-:W-:Y:S01]  /*6460*/  FFMA.FTZ R200, R200, -UR6, R110 ;  /* 0x80000006c8c87c23 */ /* 0x000fe2000801006e */
[----:B------:R-:W-:Y:S02]  /*6470*/  IMAD.IADD R24, R199, 0x1, -R193 ;  /* 0x00000001c7187824 */ /* 0x000fe400078e0ac1 */
[----:B------:R-:W-:Y:S01]  /*6480*/  FFMA.FTZ R233, R233, -UR6, R40 ;  /* 0x80000006e9e97c23 */ /* 0x000fe20008010028 */
[C---:B------:R-:W-:Y:S01]  /*6490*/  VIADD R110, R199.reuse, -UR24 ;  /* 0x80000018c76e7c36 */ /* 0x040fe20008000000 */
[----:B------:R-:W-:Y:S01]  /*64a0*/  I2FP.F32.S32 R219, R219 ;  /* 0x000000db00db7245 */ /* 0x000fe20000201400 */
[C---:B------:R-:W-:Y:S01]  /*64b0*/  IMAD.IADD R40, R199.reuse, 0x1, -R179 ;  /* 0x00000001c7287824 */ /* 0x040fe200078e0ab3 */
[----:B------:R-:W-:Y:S01]  /*64c0*/  IABS R24, R24 ;  /* 0x0000001800187213 */ /* 0x000fe20000000000 */
[----:B------:R-:W-:Y:S01]  /*64d0*/  IMAD.IADD R114, R199, 0x1, -R194 ;  /* 0x00000001c7727824 */ /* 0x000fe200078e0ac2 */
[----:B------:R-:W-:Y:S01]  /*64e0*/  FSEL R126, R126, -INF , !P1 ;  /* 0xff8000007e7e7808 */ /* 0x000fe20004800000 */
[----:B------:R-:W-:Y:S01]  /*64f0*/  FFMA.FTZ R219, R219, -UR6, R32 ;  /* 0x80000006dbdb7c23 */ /* 0x000fe20008010020 */
[----:B------:R-:W-:-:S02]  /*6500*/  ISETP.GT.AND P1, PT, R110, R185, PT ;  /* 0x000000b96e00720c */ /* 0x000fc40003f24270 */
[----:B------:R-:W-:Y:S02]  /*6510*/  IABS R119, R119 ;  /* 0x0000007700777213 */ /* 0x000fe40000000000 */
[----:B------:R-:W-:Y:S02]  /*6520*/  I2FP.F32.S32 R24, R24 ;  /* 0x0000001800187245 */ /* 0x000fe40000201400 */
[----:B------:R-:W-:Y:S02]  /*6530*/  IABS R40, R40 ;  /* 0x0000002800287213 */ /* 0x000fe40000000000 */
[----:B------:R-:W-:Y:S01]  /*6540*/  FSEL R32, R161, -INF , !P1 ;  /* 0xff800000a1207808 */ /* 0x000fe20004800000 */
[----:B------:R-:W-:Y:S01]  /*6550*/  FFMA.FTZ R24, R24, -UR6, R17 ;  /* 0x8000000618187c23 */ /* 0x000fe20008010011 */
[----:B------:R-:W-:Y:S02]  /*6560*/  ISETP.GT.AND P1, PT, R110, R155, PT ;  /* 0x0000009b6e00720c */ /* 0x000fe40003f24270 */
[----:B------:R-:W-:-:S02]  /*6570*/  I2FP.F32.S32 R119, R119 ;  /* 0x0000007700777245 */ /* 0x000fc40000201400 */
[----:B------:R-:W-:Y:S02]  /*6580*/  I2FP.F32.S32 R40, R40 ;  /* 0x0000002800287245 */ /* 0x000fe40000201400 */
[----:B------:R-:W-:Y:S01]  /*6590*/  FSEL R17, R60, -INF , !P1 ;  /* 0xff8000003c117808 */ /* 0x000fe20004800000 */
[----:B------:R-:W-:Y:S01]  /*65a0*/  FFMA.FTZ R119, R119, -UR6, R36 ;  /* 0x8000000677777c23 */ /* 0x000fe20008010024 */
[----:B------:R-:W-:Y:S01]  /*65b0*/  ISETP.GT.AND P1, PT, R110, R135, PT ;  /* 0x000000876e00720c */ /* 0x000fe20003f24270 */
[----:B------:R-:W-:Y:S01]  /*65c0*/  FFMA.FTZ R36, R40, -UR6, R37 ;  /* 0x8000000628247c23 */ /* 0x000fe20008010025 */
[----:B------:R-:W-:Y:S01]  /*65d0*/  IABS R202, R202 ;  /* 0x000000ca00ca7213 */ /* 0x000fe20000000000 */
[C---:B------:R-:W-:Y:S01]  /*65e0*/  IMAD.IADD R60, R242.reuse, 0x1, -R91 ;  /* 0x00000001f23c7824 */ /* 0x040fe200078e0a5b */
[----:B------:R-:W-:Y:S01]  /*65f0*/  FSEL R40, R49, -INF , !P1 ;  /* 0xff80000031287808 */ /* 0x000fe20004800000 */
[----:B------:R-:W-:Y:S01]  /*6600*/  IMAD.IADD R49, R242, 0x1, -R72 ;  /* 0x00000001f2317824 */ /* 0x000fe200078e0a48 */
[----:B------:R-:W-:-:S02]  /*6610*/  IABS R123, R123 ;  /* 0x0000007b007b7213 */ /* 0x000fc40000000000 */
[----:B------:R-:W-:Y:S02]  /*6620*/  I2FP.F32.S32 R202, R202 ;  /* 0x000000ca00ca7245 */ /* 0x000fe40000201400 */
[----:B------:R-:W-:Y:S02]  /*6630*/  IABS R49, R49 ;  /* 0x0000003100317213 */ /* 0x000fe40000000000 */
[----:B------:R-:W-:Y:S01]  /*6640*/  I2FP.F32.S32 R123, R123 ;  /* 0x0000007b007b7245 */ /* 0x000fe20000201400 */
[----:B------:R-:W-:Y:S01]  /*6650*/  FFMA.FTZ R202, R202, -UR6, R115 ;  /* 0x80000006caca7c23 */ /* 0x000fe20008010073 */
[----:B------:R-:W-:Y:S01]  /*6660*/  I2FP.F32.S32 R49, R49 ;  /* 0x0000003100317245 */ /* 0x000fe20000201400 */
[----:B------:R-:W-:Y:S01]  /*6670*/  IMAD.IADD R115, R199, 0x1, -R192 ;  /* 0x00000001c7737824 */ /* 0x000fe200078e0ac0 */
[----:B------:R-:W-:Y:S01]  /*6680*/  IABS R209, R209 ;  /* 0x000000d100d17213 */ /* 0x000fe20000000000 */
[----:B------:R-:W-:Y:S01]  /*6690*/  FFMA.FTZ R123, R123, -UR6, R111 ;  /* 0x800000067b7b7c23 */ /* 0x000fe2000801006f */
[----:B------:R-:W-:Y:S01]  /*66a0*/  IABS R207, R207 ;  /* 0x000000cf00cf7213 */ /* 0x000fe20000000000 */
[----:B------:R-:W-:Y:S01]  /*66b0*/  FFMA.FTZ R95, R49, -UR6, R169 ;  /* 0x80000006315f7c23 */ /* 0x000fe200080100a9 */
[C---:B------:R-:W-:Y:S01]  /*66c0*/  IMAD.IADD R49, R242.reuse, 0x1, -R82 ;  /* 0x00000001f2317824 */ /* 0x040fe200078e0a52 */
[----:B------:R-:W-:Y:S01]  /*66d0*/  I2FP.F32.S32 R209, R209 ;  /* 0x000000d100d17245 */ /* 0x000fe20000201400 */
[----:B------:R-:W-:Y:S01]  /*66e0*/  IMAD.IADD R111, R242, 0x1, -R79 ;  /* 0x00000001f26f7824 */ /* 0x000fe200078e0a4f */
[----:B------:R-:W-:-:S02]  /*66f0*/  IABS R115, R115 ;  /* 0x0000007300737213 */ /* 0x000fc40000000000 */
[----:B------:R-:W-:Y:S01]  /*6700*/  IABS R49, R49 ;  /* 0x0000003100317213 */ /* 0x000fe20000000000 */
[----:B------:R-:W-:Y:S01]  /*6710*/  FFMA.FTZ R209, R209, -UR6, R21 ;  /* 0x80000006d1d17c23 */ /* 0x000fe20008010015 */
[----:B------:R-:W-:Y:S02]  /*6720*/  I2FP.F32.S32 R207, R207 ;  /* 0x000000cf00cf7245 */ /* 0x000fe40000201400 */
[----:B------:R-:W-:Y:S02]  /*6730*/  I2FP.F32.S32 R49, R49 ;  /* 0x0000003100317245 */ /* 0x000fe40000201400 */
[----:B------:R-:W-:Y:S01]  /*6740*/  FSEL R123, R123, -INF , !P0 ;  /* 0xff8000007b7b7808 */ /* 0x000fe20004000000 */
[----:B------:R-:W-:Y:S01]  /*6750*/  FFMA.FTZ R207, R207, -UR6, R20 ;  /* 0x80000006cfcf7c23 */ /* 0x000fe20008010014 */
[----:B------:R-:W-:Y:S01]  /*6760*/  ISETP.GT.AND P0, PT, R110, R166, PT ;  /* 0x000000a66e00720c */ /* 0x000fe20003f04270 */
[----:B------:R-:W-:Y:S01]  /*6770*/  FFMA.FTZ R156, R49, -UR6, R156 ;  /* 0x80000006319c7c23 */ /* 0x000fe2000801009c */
[----:B------:R-:W-:Y:S01]  /*6780*/  I2FP.F32.S32 R115, R115 ;  /* 0x0000007300737245 */ /* 0x000fe20000201400 */
[----:B------:R-:W-:Y:S01]  /*6790*/  IMAD.IADD R49, R242, 0x1, -R175 ;  /* 0x00000001f2317824 */ /* 0x000fe200078e0aaf */
[----:B------:R-:W-:-:S02]  /*67a0*/  FSEL R21, R200, -INF , !P3 ;  /* 0xff800000c8157808 */ /* 0x000fc40005800000 */
[----:B------:R-:W-:Y:S01]  /*67b0*/  ISETP.GT.AND P3, PT, R110, R176, PT ;  /* 0x000000b06e00720c */ /* 0x000fe20003f64270 */
[----:B------:R-:W-:Y:S01]  /*67c0*/  FFMA.FTZ R115, R115, -UR6, R12 ;  /* 0x8000000673737c23 */ /* 0x000fe2000801000c */
[----:B------:R-:W-:Y:S01]  /*67d0*/  FSEL R20, R64, -INF , !P0 ;  /* 0xff80000040147808 */ /* 0x000fe20004000000 */
[C---:B------:R-:W-:Y:S01]  /*67e0*/  IMAD.IADD R64, R242.reuse, 0x1, -R171 ;  /* 0x00000001f2407824 */ /* 0x040fe200078e0aab */
[----:B------:R-:W-:Y:S01]  /*67f0*/  FSEL R12, R65, -INF , !P3 ;  /* 0xff800000410c7808 */ /* 0x000fe20005800000 */
[----:B------:R-:W-:Y:S01]  /*6800*/  IMAD.IADD R65, R242, 0x1, -R172 ;  /* 0x00000001f2417824 */ /* 0x000fe200078e0aac */
[----:B------:R-:W-:Y:S02]  /*6810*/  IABS R49, R49 ;  /* 0x0000003100317213 */ /* 0x000fe40000000000 */
[----:B------:R-:W-:Y:S02]  /*6820*/  IABS R64, R64 ;  /* 0x0000004000407213 */ /* 0x000fe40000000000 */
[----:B------:R-:W-:-:S02]  /*6830*/  I2FP.F32.S32 R49, R49 ;  /* 0x0000003100317245 */ /* 0x000fc40000201400 */
[----:B------:R-:W-:Y:S02]  /*6840*/  IABS R65, R65 ;  /* 0x0000004100417213 */ /* 0x000fe40000000000 */
[----:B------:R-:W-:Y:S01]  /*6850*/  I2FP.F32.S32 R64, R64 ;  /* 0x0000004000407245 */ /* 0x000fe20000201400 */
[----:B------:R-:W-:Y:S01]  /*6860*/  FFMA.FTZ R157, R49, -UR6, R157 ;  /* 0x80000006319d7c23 */ /* 0x000fe2000801009d */
[----:B------:R-:W-:Y:S01]  /*6870*/  ISETP.GT.AND P0, PT, R110, R143, PT ;  /* 0x0000008f6e00720c */ /* 0x000fe20003f04270 */
[C---:B------:R-:W-:Y:S01]  /*6880*/  IMAD.IADD R49, R199.reuse, 0x1, -R80 ;  /* 0x00000001c7317824 */ /* 0x040fe200078e0a50 */
[----:B------:R-:W-:Y:S01]  /*6890*/  I2FP.F32.S32 R65, R65 ;  /* 0x0000004100417245 */ /* 0x000fe20000201400 */
[----:B------:R-:W-:Y:S01]  /*68a0*/  FFMA.FTZ R149, R64, -UR6, R149 ;  /* 0x8000000640957c23 */ /* 0x000fe20008010095 */
[----:B------:R-:W-:Y:S01]  /*68b0*/  IMAD.IADD R64, R199, 0x1, -R45 ;  /* 0x00000001c7407824 */ /* 0x000fe200078e0a2d */
[----:B------:R-:W-:Y:S02]  /*68c0*/  FSEL R57, R57, -INF , !P0 ;  /* 0xff80000039397808 */ /* 0x000fe40004000000 */
[----:B------:R-:W-:Y:S01]  /*68d0*/  ISETP.GT.AND P0, PT, R110, R99, PT ;  /* 0x000000636e00720c */ /* 0x000fe20003f04270 */
[----:B------:R-:W-:Y:S01]  /*68e0*/  FFMA.FTZ R148, R65, -UR6, R148 ;  /* 0x8000000641947c23 */ /* 0x000fe20008010094 */
[----:B------:R-:W-:Y:S01]  /*68f0*/  IABS R49, R49 ;  /* 0x0000003100317213 */ /* 0x000fe20000000000 */
[C---:B------:R-:W-:Y:S01]  /*6900*/  IMAD.IADD R65, R199.reuse, 0x1, -R48 ;  /* 0x00000001c7417824 */ /* 0x040fe200078e0a30 */
[----:B------:R-:W-:Y:S01]  /*6910*/  IABS R64, R64 ;  /* 0x0000004000407213 */ /* 0x000fe20000000000 */
[----:B------:R-:W-:Y:S01]  /*6920*/  IMAD.IADD R199, R199, 0x1, -R44 ;  /* 0x00000001c7c77824 */ /* 0x000fe200078e0a2c */
[----:B------:R-:W-:Y:S01]  /*6930*/  FSEL R37, R119, -INF , !P0 ;  /* 0xff80000077257808 */ /* 0x000fe20004000000 */
[----:B------:R-:W-:Y:S01]  /*6940*/  IMAD.MOV.U32 R119, RZ, RZ, R49 ;  /* 0x000000ffff777224 */ /* 0x000fe200078e0031 */
[----:B------:R-:W-:-:S02]  /*6950*/  I2FP.F32.S32 R64, R64 ;  /* 0x0000004000407245 */ /* 0x000fc40000201400 */
[----:B------:R-:W-:Y:S02]  /*6960*/  IABS R49, R199 ;  /* 0x000000c700317213 */ /* 0x000fe40000000000 */
[----:B------:R-:W-:Y:S01]  /*6970*/  I2FP.F32.S32 R119, R119 ;  /* 0x0000007700777245 */ /* 0x000fe20000201400 */
[----:B------:R-:W-:Y:S01]  /*6980*/  FFMA.FTZ R9, R64, -UR6, R9 ;  /* 0x8000000640097c23 */ /* 0x000fe20008010009 */
[----:B------:R-:W-:Y:S01]  /*6990*/  I2FP.F32.S32 R49, R49 ;  /* 0x0000003100317245 */ /* 0x000fe20000201400 */
[C---:B------:R-:W-:Y:S01]  /*69a0*/  IMAD.IADD R64, R242.reuse, 0x1, -R180 ;  /* 0x00000001f2407824 */ /* 0x040fe200078e0ab4 */
[----:B------:R-:W-:Y:S01]  /*69b0*/  IABS R228, R228 ;  /* 0x000000e400e47213 */ /* 0x000fe20000000000 */
[----:B------:R-:W-:Y:S01]  /*69c0*/  FFMA.FTZ R119, R119, -UR6, R4 ;  /* 0x8000000677777c23 */ /* 0x000fe20008010004 */
[----:B------:R-:W-:Y:S01]  /*69d0*/  IABS R206, R206 ;  /* 0x000000ce00ce7213 */ /* 0x000fe20000000000 */
[----:B------:R-:W-:Y:S01]  /*69e0*/  FFMA.FTZ R4, R49, -UR6, R5 ;  /* 0x8000000631047c23 */ /* 0x000fe20008010005 */
[C---:B------:R-:W-:Y:S01]  /*69f0*/  IMAD.IADD R5, R242.reuse, 0x1, -R178 ;  /* 0x00000001f2057824 */ /* 0x040fe200078e0ab2 */
[----:B------:R-:W-:Y:S01]  /*6a00*/  IABS R64, R64 ;  /* 0x0000004000407213 */ /* 0x000fe20000000000 */
[----:B------:R-:W-:Y:S01]  /*6a10*/  IMAD.IADD R49, R242, 0x1, -R179 ;  /* 0x00000001f2317824 */ /* 0x000fe200078e0ab3 */
[----:B------:R-:W-:-:S02]  /*6a20*/  I2FP.F32.S32 R228, R228 ;  /* 0x000000e400e47245 */ /* 0x000fc40000201400 */
[----:B------:R-:W-:Y:S02]  /*6a30*/  IABS R5, R5 ;  /* 0x0000000500057213 */ /* 0x000fe40000000000 */
[----:B------:R-:W-:Y:S01]  /*6a40*/  I2FP.F32.S32 R64, R64 ;  /* 0x0000004000407245 */ /* 0x000fe20000201400 */
[----:B------:R-:W-:Y:S01]  /*6a50*/  FFMA.FTZ R228, R228, -UR6, R33 ;  /* 0x80000006e4e47c23 */ /* 0x000fe20008010021 */
[----:B------:R-:W-:Y:S02]  /*6a60*/  I2FP.F32.S32 R206, R206 ;  /* 0x000000ce00ce7245 */ /* 0x000fe40000201400 */
[----:B------:R-:W-:Y:S01]  /*6a70*/  IABS R218, R218 ;  /* 0x000000da00da7213 */ /* 0x000fe20000000000 */
[----:B------:R-:W-:Y:S01]  /*6a80*/  FFMA.FTZ R140, R64, -UR6, R140 ;  /* 0x80000006408c7c23 */ /* 0x000fe2000801008c */
[----:B------:R-:W-:Y:S01]  /*6a90*/  IABS R217, R217 ;  /* 0x000000d900d97213 */ /* 0x000fe20000000000 */
[----:B------:R-:W-:Y:S01]  /*6aa0*/  IMAD.IADD R64, R242, 0x1, -R187 ;  /* 0x00000001f2407824 */ /* 0x000fe200078e0abb */
[----:B------:R-:W-:Y:S01]  /*6ab0*/  FSEL R127, R127, -INF , !P2 ;  /* 0xff8000007f7f7808 */ /* 0x000fe20005000000 */
[----:B------:R-:W-:Y:S01]  /*6ac0*/  FFMA.FTZ R206, R206, -UR6, R25 ;  /* 0x80000006cece7c23 */ /* 0x000fe20008010019 */
[----:B------:R-:W-:-:S02]  /*6ad0*/  I2FP.F32.S32 R5, R5 ;  /* 0x0000000500057245 */ /* 0x000fc40000201400 */
[----:B------:R-:W-:Y:S02]  /*6ae0*/  ISETP.GT.AND P2, PT, R110, R69, PT ;  /* 0x000000456e00720c */ /* 0x000fe40003f44270 */
        /* <DEDUP_REMOVED lines=8> */
[----:B------:R-:W-:-:S02]  /*6b70*/  FSEL R25, R202, -INF , !P5 ;  /* 0xff800000ca197808 */ /* 0x000fc40006800000 */
[----:B------:R-:W-:Y:S02]  /*6b80*/  FSEL R33, R201, -INF , !P2 ;  /* 0xff800000c9217808 */ /* 0x000fe40005000000 */
[C---:B------:R-:W-:Y:S02]  /*6b90*/  ISETP.GT.AND P5, PT, R110.reuse, R183, PT ;  /* 0x000000b76e00720c */ /* 0x040fe40003fa4270 */
[----:B------:R-:W-:Y:S02]  /*6ba0*/  ISETP.GT.AND P2, PT, R110, R81, PT ;  /* 0x000000516e00720c */ /* 0x000fe40003f44270 */
[----:B------:R-:W-:Y:S02]  /*6bb0*/  IABS R64, R64 ;  /* 0x0000004000407213 */ /* 0x000fe40000000000 */
[----:B------:R-:W-:Y:S02]  /*6bc0*/  I2FP.F32.S32 R234, R234 ;  /* 0x000000ea00ea7245 */ /* 0x000fe40000201400 */
[----:B------:R-:W-:-:S02]  /*6bd0*/  I2FP.F32.S32 R114, R114 ;  /* 0x0000007200727245 */ /* 0x000fc40000201400 */
[----:B------:R-:W-:Y:S01]  /*6be0*/  FSEL R29, R160, -INF , !P5 ;  /* 0xff800000a01d7808 */ /* 0x000fe20006800000 */
[----:B------:R-:W-:Y:S01]  /*6bf0*/  FFMA.FTZ R234, R234, -UR6, R41 ;  /* 0x80000006eaea7c23 */ /* 0x000fe20008010029 */
[----:B------:R-:W-:Y:S01]  /*6c00*/  FSEL R28, R61, -INF , !P2 ;  /* 0xff8000003d1c7808 */ /* 0x000fe20005000000 */
[----:B------:R-:W-:Y:S01]  /*6c10*/  FFMA.FTZ R114, R114, -UR6, R16 ;  /* 0x8000000672727c23 */ /* 0x000fe20008010010 */
[----:B------:R-:W-:Y:S01]  /*6c20*/  ISETP.GT.AND P5, PT, R110, R151, PT ;  /* 0x000000976e00720c */ /* 0x000fe20003fa4270 */
[----:B------:R-:W-:Y:S01]  /*6c30*/  IMAD.IADD R61, R242, 0x1, -R173 ;  /* 0x00000001f23d7824 */ /* 0x000fe200078e0aad */
[C---:B------:R-:W-:Y:S02]  /*6c40*/  ISETP.GT.AND P3, PT, R110.reuse, R147, PT ;  /* 0x000000936e00720c */ /* 0x040fe40003f64270 */
[----:B------:R-:W-:Y:S02]  /*6c50*/  ISETP.GT.AND P2, PT, R110, R139, PT ;  /* 0x0000008b6e00720c */ /* 0x000fe40003f44270 */
[----:B------:R-:W-:-:S02]  /*6c60*/  IABS R49, R49 ;  /* 0x0000003100317213 */ /* 0x000fc40000000000 */
[----:B------:R-:W-:Y:S02]  /*6c70*/  IABS R5, R5 ;  /* 0x0000000500057213 */ /* 0x000fe40000000000 */
[----:B------:R-:W-:Y:S02]  /*6c80*/  I2FP.F32.S32 R64, R64 ;  /* 0x0000004000407245 */ /* 0x000fe40000201400 */
[----:B------:R-:W-:Y:S02]  /*6c90*/  FSEL R16, R56, -INF , !P5 ;  /* 0xff80000038107808 */ /* 0x000fe40006800000 */
[----:B------:R-:W-:Y:S01]  /*6ca0*/  FSEL R41, R53, -INF , !P3 ;  /* 0xff80000035297808 */ /* 0x000fe20005800000 */
[----:B------:R-:W-:Y:S01]  /*6cb0*/  FFMA.FTZ R128, R64, -UR6, R128 ;  /* 0x8000000640807c23 */ /* 0x000fe20008010080 */
[----:B------:R-:W-:Y:S01]  /*6cc0*/  FSEL R236, R236, -INF , !P2 ;  /* 0xff800000ecec7808 */ /* 0x000fe20005000000 */
[C---:B------:R-:W-:Y:S01]  /*6cd0*/  IMAD.IADD R53, R242.reuse, 0x1, -R96 ;  /* 0x00000001f2357824 */ /* 0x040fe200078e0a60 */
[----:B------:R-:W-:Y:S01]  /*6ce0*/  I2FP.F32.S32 R49, R49 ;  /* 0x0000003100317245 */ /* 0x000fe20000201400 */
[----:B------:R-:W-:Y:S01]  /*6cf0*/  IMAD.IADD R64, R242, 0x1, -R198 ;  /* 0x00000001f2407824 */ /* 0x000fe200078e0ac6 */
[----:B------:R-:W-:-:S02]  /*6d00*/  I2FP.F32.S32 R5, R5 ;  /* 0x0000000500057245 */ /* 0x000fc40000201400 */
[C---:B------:R-:W-:Y:S01]  /*6d10*/  ISETP.GT.AND P5, PT, R110.reuse, R131, PT ;  /* 0x000000836e00720c */ /* 0x040fe20003fa4270 */
[----:B------:R-:W-:Y:S01]  /*6d20*/  FFMA.FTZ R49, R49, -UR6, R141 ;  /* 0x8000000631317c23 */ /* 0x000fe2000801008d */
[C---:B------:R-:W-:Y:S01]  /*6d30*/  ISETP.GT.AND P3, PT, R110.reuse, R122, PT ;  /* 0x0000007a6e00720c */ /* 0x040fe20003f64270 */
[----:B------:R-:W-:Y:S01]  /*6d40*/  FFMA.FTZ R129, R5, -UR6, R129 ;  /* 0x8000000605817c23 */ /* 0x000fe20008010081 */
[----:B------:R-:W-:Y:S01]  /*6d50*/  ISETP.GT.AND P2, PT, R110, R104, PT ;  /* 0x000000686e00720c */ /* 0x000fe20003f44270 */
[----:B------:R-:W-:Y:S01]  /*6d60*/  IMAD.IADD R141, R242, 0x1, -R193 ;  /* 0x00000001f28d7824 */ /* 0x000fe200078e0ac1 */
[----:B------:R-:W-:Y:S01]  /*6d70*/  ISETP.GT.AND P1, PT, R110, R100, PT ;  /* 0x000000646e00720c */ /* 0x000fe20003f24270 */
[----:B------:R-:W-:Y:S01]  /*6d80*/  IMAD.IADD R5, R242, 0x1, -R192 ;  /* 0x00000001f2057824 */ /* 0x000fe200078e0ac0 */
[----:B------:R-:W-:Y:S02]  /*6d90*/  IABS R92, R92 ;  /* 0x0000005c005c7213 */ /* 0x000fe40000000000 */
[----:B------:R-:W-:-:S02]  /*6da0*/  IABS R65, R65 ;  /* 0x0000004100417213 */ /* 0x000fc40000000000 */
[----:B------:R-:W-:Y:S02]  /*6db0*/  IABS R111, R111 ;  /* 0x0000006f006f7213 */ /* 0x000fe40000000000 */
        /* <DEDUP_REMOVED lines=8> */
[----:B------:R-:W-:Y:S02]  /*6e40*/  ISETP.GT.AND P1, PT, R110, R87, PT ;  /* 0x000000576e00720c */ /* 0x000fe40003f24270 */
[----:B------:R-:W-:Y:S02]  /*6e50*/  I2FP.F32.S32 R92, R92 ;  /* 0x0000005c005c7245 */ /* 0x000fe40000201400 */
[----:B------:R-:W-:-:S02]  /*6e60*/  I2FP.F32.S32 R65, R65 ;  /* 0x0000004100417245 */ /* 0x000fc40000201400 */
[----:B------:R-:W-:Y:S01]  /*6e70*/  IABS R53, R53 ;  /* 0x0000003500357213 */ /* 0x000fe20000000000 */
[----:B------:R-:W-:Y:S01]  /*6e80*/  FFMA.FTZ R13, R92, -UR6, R13 ;  /* 0x800000065c0d7c23 */ /* 0x000fe2000801000d */
[----:B------:R-:W-:Y:S01]  /*6e90*/  IABS R64, R64 ;  /* 0x0000004000407213 */ /* 0x000fe20000000000 */
[----:B------:R-:W-:Y:S01]  /*6ea0*/  FFMA.FTZ R8, R65, -UR6, R8 ;  /* 0x8000000641087c23 */ /* 0x000fe20008010008 */
[----:B------:R-:W-:Y:S01]  /*6eb0*/  I2FP.F32.S32 R56, R111 ;  /* 0x0000006f00387245 */ /* 0x000fe20000201400 */
[----:B------:R-:W-:Y:S01]  /*6ec0*/  IMAD.IADD R111, R242, 0x1, -R194 ;  /* 0x00000001f26f7824 */ /* 0x000fe200078e0ac2 */
[----:B------:R-:W-:Y:S01]  /*6ed0*/  FSEL R228, R228, -INF , !P5 ;  /* 0xff800000e4e47808 */ /* 0x000fe20006800000 */
[----:B------:R-:W-:Y:S01]  /*6ee0*/  IMAD.IADD R92, R242, 0x1, -R182 ;  /* 0x00000001f25c7824 */ /* 0x000fe200078e0ab6 */
[----:B------:R-:W-:Y:S01]  /*6ef0*/  FSEL R218, R218, -INF , !P3 ;  /* 0xff800000dada7808 */ /* 0x000fe20005800000 */
[----:B------:R-:W-:Y:S01]  /*6f00*/  IMAD.IADD R65, R242, 0x1, -R181 ;  /* 0x00000001f2417824 */ /* 0x000fe200078e0ab5 */
[----:B------:R-:W-:Y:S01]  /*6f10*/  FSEL R217, R217, -INF , !P0 ;  /* 0xff800000d9d97808 */ /* 0x000fe20004000000 */
[----:B------:R-:W-:Y:S01]  /*6f20*/  FFMA.FTZ R56, R56, -UR6, R168 ;  /* 0x8000000638387c23 */ /* 0x000fe200080100a8 */
[----:B------:R-:W-:-:S02]  /*6f30*/  FSEL R210, R210, -INF , !P2 ;  /* 0xff800000d2d27808 */ /* 0x000fc40005000000 */
[----:B------:R-:W-:Y:S02]  /*6f40*/  FSEL R206, R206, -INF , !P1 ;  /* 0xff800000cece7808 */ /* 0x000fe40004800000 */
[C---:B------:R-:W-:Y:S02]  /*6f50*/  ISETP.GT.AND P5, PT, R110.reuse, R86, PT ;  /* 0x000000566e00720c */ /* 0x040fe40003fa4270 */
[C---:B------:R-:W-:Y:S02]  /*6f60*/  ISETP.GT.AND P3, PT, R110.reuse, R85, PT ;  /* 0x000000556e00720c */ /* 0x040fe40003f64270 */
[C---:B------:R-:W-:Y:S02]  /*6f70*/  ISETP.GT.AND P0, PT, R110.reuse, R84, PT ;  /* 0x000000546e00720c */ /* 0x040fe40003f04270 */
[C---:B------:R-:W-:Y:S02]  /*6f80*/  ISETP.GT.AND P2, PT, R110.reuse, R78, PT ;  /* 0x0000004e6e00720c */ /* 0x040fe40003f44270 */
[----:B------:R-:W-:-:S02]  /*6f90*/  ISETP.GT.AND P1, PT, R110, R76, PT ;  /* 0x0000004c6e00720c */ /* 0x000fc40003f24270 */
[----:B------:R-:W-:Y:S02]  /*6fa0*/  I2FP.F32.S32 R53, R53 ;  /* 0x0000003500357245 */ /* 0x000fe40000201400 */
[----:B------:R-:W-:Y:S02]  /*6fb0*/  IABS R141, R141 ;  /* 0x0000008d008d7213 */ /* 0x000fe40000000000 */
[----:B------:R-:W-:Y:S01]  /*6fc0*/  IABS R5, R5 ;  /* 0x0000000500057213 */ /* 0x000fe20000000000 */
[----:B------:R-:W-:Y:S01]  /*6fd0*/  FFMA.FTZ R196, R53, -UR6, R196 ;  /* 0x8000000635c47c23 */ /* 0x000fe200080100c4 */
[----:B------:R-:W-:Y:S01]  /*6fe0*/  I2FP.F32.S32 R64, R64 ;  /* 0x0000004000407245 */ /* 0x000fe20000201400 */
[----:B------:R-:W-:Y:S01]  /*6ff0*/  IMAD.IADD R53, R242, 0x1, -R174 ;  /* 0x00000001f2357824 */ /* 0x000fe200078e0aae */
[----:B------:R-:W-:Y:S02]  /*7000*/  FSEL R207, R207, -INF , !P5 ;  /* 0xff800000cfcf7808 */ /* 0x000fe40006800000 */
[----:B------:R-:W-:Y:S01]  /*7010*/  FSEL R209, R209, -INF , !P3 ;  /* 0xff800000d1d17808 */ /* 0x000fe20005800000 */
[----:B------:R-:W-:Y:S01]  /*7020*/  FFMA.FTZ R124, R64, -UR6, R124 ;  /* 0x80000006407c7c23 */ /* 0x000fe2000801007c */
[----:B------:R-:W-:Y:S01]  /*7030*/  FSEL R114, R114, -INF , !P0 ;  /* 0xff80000072727808 */ /* 0x000fe20004000000 */
[----:B------:R-:W-:Y:S01]  /*7040*/  VIADD R64, R242, -UR24 ;  /* 0x80000018f2407c36 */ /* 0x000fe20008000000 */
[----:B------:R-:W-:-:S02]  /*7050*/  FSEL R24, R24, -INF , !P2 ;  /* 0xff80000018187808 */ /* 0x000fc40005000000 */
[----:B------:R-:W-:Y:S02]  /*7060*/  FSEL R115, R115, -INF , !P1 ;  /* 0xff80000073737808 */ /* 0x000fe40004800000 */
[----:B------:R-:W-:Y:S02]  /*7070*/  IABS R111, R111 ;  /* 0x0000006f006f7213 */ /* 0x000fe40000000000 */
[----:B------:R-:W-:Y:S02]  /*7080*/  I2FP.F32.S32 R141, R141 ;  /* 0x0000008d008d7245 */ /* 0x000fe40000201400 */
[----:B------:R-:W-:Y:S02]  /*7090*/  I2FP.F32.S32 R5, R5 ;  /* 0x0000000500057245 */ /* 0x000fe40000201400 */
[C---:B------:R-:W-:Y:S01]  /*70a0*/  ISETP.GT.AND P5, PT, R110.reuse, R74, PT ;  /* 0x0000004a6e00720c */ /* 0x040fe20003fa4270 */
[----:B------:R-:W-:Y:S01]  /*70b0*/  FFMA.FTZ R141, R141, -UR6, R121 ;  /* 0x800000068d8d7c23 */ /* 0x000fe20008010079 */
[C---:B------:R-:W-:Y:S01]  /*70c0*/  ISETP.GT.AND P3, PT, R110.reuse, R73, PT ;  /* 0x000000496e00720c */ /* 0x040fe20003f64270 */
[----:B------:R-:W-:Y:S01]  /*70d0*/  FFMA.FTZ R116, R5, -UR6, R116 ;  /* 0x8000000605747c23 */ /* 0x000fe20008010074 */
[----:B------:R-:W-:-:S02]  /*70e0*/  ISETP.GT.AND P0, PT, R110, R70, PT ;  /* 0x000000466e00720c */ /* 0x000fc40003f04270 */
[C---:B------:R-:W-:Y:S02]  /*70f0*/  ISETP.GT.AND P2, PT, R110.reuse, R0, PT ;  /* 0x000000006e00720c */ /* 0x040fe40003f44270 */
[----:B------:R-:W-:Y:S01]  /*7100*/  ISETP.GT.AND P1, PT, R110, R68, PT ;  /* 0x000000446e00720c */ /* 0x000fe20003f24270 */
[----:B------:R-:W-:Y:S01]  /*7110*/  IMAD.IADD R110, R242, 0x1, -R190 ;  /* 0x00000001f26e7824 */ /* 0x000fe200078e0abe */
[----:B------:R-:W-:Y:S02]  /*7120*/  IABS R94, R94 ;  /* 0x0000005e005e7213 */ /* 0x000fe40000000000 */
[----:B------:R-:W-:Y:S02]  /*7130*/  IABS R93, R93 ;  /* 0x0000005d005d7213 */ /* 0x000fe40000000000 */
[----:B------:R-:W-:Y:S02]  /*7140*/  IABS R60, R60 ;  /* 0x0000003c003c7213 */ /* 0x000fe40000000000 */
[----:B------:R-:W-:-:S02]  /*7150*/  IABS R92, R92 ;  /* 0x0000005c005c7213 */ /* 0x000fc40000000000 */
[----:B------:R-:W-:Y:S02]  /*7160*/  IABS R65, R65 ;  /* 0x0000004100417213 */ /* 0x000fe40000000000 */
[----:B------:R-:W-:Y:S02]  /*7170*/  I2FP.F32.S32 R111, R111 ;  /* 0x0000006f006f7245 */ /* 0x000fe40000201400 */
[----:B------:R-:W-:Y:S02]  /*7180*/  I2FP.F32.S32 R94, R94 ;  /* 0x0000005e005e7245 */ /* 0x000fe40000201400 */
[----:B------:R-:W-:Y:S01]  /*7190*/  I2FP.F32.S32 R93, R93 ;  /* 0x0000005d005d7245 */ /* 0x000fe20000201400 */
[----:B------:R-:W-:Y:S01]  /*71a0*/  FFMA.FTZ R111, R111, -UR6, R120 ;  /* 0x800000066f6f7c23 */ /* 0x000fe20008010078 */
[----:B------:R-:W-:Y:S01]  /*71b0*/  I2FP.F32.S32 R60, R60 ;  /* 0x0000003c003c7245 */ /* 0x000fe20000201400 */
[----:B------:R-:W-:Y:S01]  /*71c0*/  FFMA.FTZ R94, R94, -UR6, R164 ;  /* 0x800000065e5e7c23 */ /* 0x000fe200080100a4 */
[----:B------:R-:W-:Y:S01]  /*71d0*/  I2FP.F32.S32 R92, R92 ;  /* 0x0000005c005c7245 */ /* 0x000fe20000201400 */
[----:B------:R-:W-:Y:S01]  /*71e0*/  FFMA.FTZ R93, R93, -UR6, R165 ;  /* 0x800000065d5d7c23 */ /* 0x000fe200080100a5 */
[----:B------:R-:W-:Y:S01]  /*71f0*/  I2FP.F32.S32 R65, R65 ;  /* 0x0000004100417245 */ /* 0x000fe20000201400 */
[----:B------:R-:W-:Y:S01]  /*7200*/  FFMA.FTZ R60, R60, -UR6, R197 ;  /* 0x800000063c3c7c23 */ /* 0x000fe200080100c5 */
[----:B------:R-:W-:Y:S01]  /*7210*/  FSEL R5, R13, -INF , !P5 ;  /* 0xff8000000d057808 */ /* 0x000fe20006800000 */
[----:B------:R-:W-:Y:S01]  /*7220*/  FFMA.FTZ R144, R92, -UR6, R144 ;  /* 0x800000065c907c23 */ /* 0x000fe20008010090 */
[----:B------:R-:W-:Y:S01]  /*7230*/  FSEL R121, R8, -INF , !P3 ;  /* 0xff80000008797808 */ /* 0x000fe20005800000 */
[----:B------:R-:W-:Y:S01]  /*7240*/  FFMA.FTZ R145, R65, -UR6, R145 ;  /* 0x8000000641917c23 */ /* 0x000fe20008010091 */
[----:B------:R-:W-:Y:S01]  /*7250*/  IABS R53, R53 ;  /* 0x0000003500357213 */ /* 0x000fe20000000000 */
[C---:B------:R-:W-:Y:S01]  /*7260*/  IMAD.IADD R92, R242.reuse, 0x1, -R189 ;  /* 0x00000001f25c7824 */ /* 0x040fe200078e0abd */
[----:B------:R-:W-:Y:S01]  /*7270*/  IABS R61, R61 ;  /* 0x0000003d003d7213 */ /* 0x000fe20000000000 */
[----:B------:R-:W-:Y:S01]  /*7280*/  IMAD.IADD R65, R242, 0x1, -R188 ;  /* 0x00000001f2417824 */ /* 0x000fe200078e0abc */
[----:B------:R-:W-:-:S02]  /*7290*/  IABS R110, R110 ;  /* 0x0000006e006e7213 */ /* 0x000fc40000000000 */
[C---:B------:R-:W-:Y:S02]  /*72a0*/  ISETP.GT.AND P5, PT, R64.reuse, R69, PT ;  /* 0x000000454000720c */ /* 0x040fe40003fa4270 */
[C---:B------:R-:W-:Y:S02]  /*72b0*/  ISETP.GT.AND P3, PT, R64.reuse, R185, PT ;  /* 0x000000b94000720c */ /* 0x040fe40003f64270 */
[----:B------:R-:W-:Y:S02]  /*72c0*/  FSEL R120, R9, -INF , !P0 ;  /* 0xff80000009787808 */ /* 0x000fe40004000000 */
[----:B------:R-:W-:Y:S02]  /*72d0*/  I2FP.F32.S32 R53, R53 ;  /* 0x0000003500357245 */ /* 0x000fe40000201400 */
[----:B------:R-:W-:Y:S02]  /*72e0*/  I2FP.F32.S32 R61, R61 ;  /* 0x0000003d003d7245 */ /* 0x000fe40000201400 */
        /* <DEDUP_REMOVED lines=20> */
[----:B------:R-:W-:-:S02]  /*7430*/  IABS R92, R92 ;  /* 0x0000005c005c7213 */ /* 0x000fc40000000000 */
[----:B------:R-:W-:Y:S02]  /*7440*/  IABS R65, R65 ;  /* 0x0000004100417213 */ /* 0x000fe40000000000 */
[C---:B------:R-:W-:Y:S02]  /*7450*/  ISETP.GT.AND P2, PT, R64.reuse, R147, PT ;  /* 0x000000934000720c */ /* 0x040fe40003f44270 */
[C---:B------:R-:W-:Y:S02]  /*7460*/  ISETP.GT.AND P1, PT, R64.reuse, R143, PT ;  /* 0x0000008f4000720c */ /* 0x040fe40003f24270 */
[C---:B------:R-:W-:Y:S02]  /*7470*/  ISETP.GT.AND P5, PT, R64.reuse, R139, PT ;  /* 0x0000008b4000720c */ /* 0x040fe40003fa4270 */
[----:B------:R-:W-:Y:S02]  /*7480*/  ISETP.GT.AND P3, PT, R64, R135, PT ;  /* 0x000000874000720c */ /* 0x000fe40003f64270 */
[----:B------:R-:W-:-:S02]  /*7490*/  FSEL R8, R157, -INF , !P0 ;  /* 0xff8000009d087808 */ /* 0x000fc40004000000 */
[----:B------:R-:W-:Y:S02]  /*74a0*/  I2FP.F32.S32 R92, R92 ;  /* 0x0000005c005c7245 */ /* 0x000fe40000201400 */
[----:B------:R-:W-:Y:S02]  /*74b0*/  I2FP.F32.S32 R65, R65 ;  /* 0x0000004100417245 */ /* 0x000fe40000201400 */
[----:B------:R-:W-:Y:S01]  /*74c0*/  FSEL R53, R53, -INF , !P2 ;  /* 0xff80000035357808 */ /* 0x000fe20005000000 */
[----:B------:R-:W-:Y:S01]  /*74d0*/  FFMA.FTZ R132, R92, -UR6, R132 ;  /* 0x800000065c847c23 */ /* 0x000fe20008010084 */
[----:B------:R-:W-:Y:S01]  /*74e0*/  FSEL R61, R61, -INF , !P1 ;  /* 0xff8000003d3d7808 */ /* 0x000fe20004800000 */
[----:B------:R-:W-:Y:S01]  /*74f0*/  FFMA.FTZ R133, R65, -UR6, R133 ;  /* 0x8000000641857c23 */ /* 0x000fe20008010085 */
[----:B------:R-:W-:Y:S01]  /*7500*/  FSEL R160, R148, -INF , !P5 ;  /* 0xff80000094a07808 */ /* 0x000fe20006800000 */
[----:B------:R-:W-:Y:S01]  /*7510*/  IMAD.MOV.U32 R65, RZ, RZ, 0x41 ;  /* 0x00000041ff417424 */ /* 0x000fe200078e00ff */
[----:B------:R-:W-:Y:S01]  /*7520*/  FSEL R157, R149, -INF , !P3 ;  /* 0xff800000959d7808 */ /* 0x000fe20005800000 */
[----:B------:R-:W-:Y:S01]  /*7530*/  IMAD.MOV.U32 R92, RZ, RZ, 0x9 ;  /* 0x00000009ff5c7424 */ /* 0x000fe200078e00ff */
[----:B------:R-:W-:-:S02]  /*7540*/  IABS R110, R110 ;  /* 0x0000006e006e7213 */ /* 0x000fc40000000000 */
[C---:B------:R-:W-:Y:S02]  /*7550*/  ISETP.GT.AND P0, PT, R64.reuse, R131, PT ;  /* 0x000000834000720c */ /* 0x040fe40003f04270 */
[C---:B------:R-:W-:Y:S02]  /*7560*/  ISETP.GT.AND P2, PT, R64.reuse, R122, PT ;  /* 0x0000007a4000720c */ /* 0x040fe40003f44270 */
[C---:B------:R-:W-:Y:S02]  /*7570*/  ISETP.GT.AND P1, PT, R64.reuse, R99, PT ;  /* 0x000000634000720c */ /* 0x040fe40003f24270 */
[C---:B------:R-:W-:Y:S02]  /*7580*/  ISETP.GT.AND P5, PT, R64.reuse, R104, PT ;  /* 0x000000684000720c */ /* 0x040fe40003fa4270 */
[----:B------:R-:W-:Y:S02]  /*7590*/  ISETP.GT.AND P3, PT, R64, R100, PT ;  /* 0x000000644000720c */ /* 0x000fe40003f64270 */
[----:B------:R-:W-:-:S02]  /*75a0*/  I2FP.F32.S32 R110, R110 ;  /* 0x0000006e006e7245 */ /* 0x000fc40000201400 */
[----:B------:R-:W-:Y:S02]  /*75b0*/  FSEL R156, R144, -INF , !P0 ;  /* 0xff800000909c7808 */ /* 0x000fe40004000000 */
[----:B------:R-:W-:Y:S01]  /*75c0*/  FSEL R153, R145, -INF , !P2 ;  /* 0xff80000091997808 */ /* 0x000fe20005000000 */
[----:B------:R-:W-:Y:S01]  /*75d0*/  FFMA.FTZ R110, R110, -UR6, R125 ;  /* 0x800000066e6e7c23 */ /* 0x000fe2000801007d */
[----:B------:R-:W-:Y:S01]  /*75e0*/  FSEL R152, R140, -INF , !P1 ;  /* 0xff8000008c987808 */ /* 0x000fe20004800000 */
[----:B------:R-:W-:Y:S01]  /*75f0*/  IMAD.IADD R140, R242, 0x1, -R48 ;  /* 0x00000001f28c7824 */ /* 0x000fe200078e0a30 */
[----:B------:R-:W-:Y:S02]  /*7600*/  FSEL R49, R49, -INF , !P5 ;  /* 0xff80000031317808 */ /* 0x000fe40006800000 */
[----:B------:R-:W-:Y:S02]  /*7610*/  FSEL R220, R136, -INF , !P3 ;  /* 0xff80000088dc7808 */ /* 0x000fe40005800000 */
[----:B------:R-:W-:-:S02]  /*7620*/  ISETP.GT.AND P0, PT, R64, R97, PT ;  /* 0x000000614000720c */ /* 0x000fc40003f04270 */
[C---:B------:R-:W-:Y:S02]  /*7630*/  ISETP.GT.AND P2, PT, R64.reuse, R90, PT ;  /* 0x0000005a4000720c */ /* 0x040fe40003f44270 */
[C---:B------:R-:W-:Y:S02]  /*7640*/  ISETP.GT.AND P1, PT, R64.reuse, R89, PT ;  /* 0x000000594000720c */ /* 0x040fe40003f24270 */
[C---:B------:R-:W-:Y:S02]  /*7650*/  ISETP.GT.AND P5, PT, R64.reuse, R88, PT ;  /* 0x000000584000720c */ /* 0x040fe40003fa4270 */
[----:B------:R-:W-:Y:S02]  /*7660*/  ISETP.GT.AND P3, PT, R64, R87, PT ;  /* 0x000000574000720c */ /* 0x000fe40003f64270 */
[----:B------:R-:W-:Y:S01]  /*7670*/  FSEL R221, R137, -INF , !P0 ;  /* 0xff80000089dd7808 */ /* 0x000fe20004000000 */
[----:B------:R-:W-:Y:S01]  /*7680*/  VIADD R137, R242, 0x48 ;  /* 0x00000048f2897836 */ /* 0x000fe20000000000 */
[----:B------:R-:W-:-:S02]  /*7690*/  FSEL R227, R132, -INF , !P2 ;  /* 0xff80000084e37808 */ /* 0x000fc40005000000 */
[----:B------:R-:W-:Y:S01]  /*76a0*/  FSEL R224, R133, -INF , !P1 ;  /* 0xff80000085e07808 */ /* 0x000fe20004800000 */
[C---:B------:R-:W-:Y:S01]  /*76b0*/  IMAD.IADD R79, R137.reuse, 0x1, -R79 ;  /* 0x00000001894f7824 */ /* 0x040fe200078e0a4f */
[----:B------:R-:W-:Y:S01]  /*76c0*/  FSEL R148, R128, -INF , !P5 ;  /* 0xff80000080947808 */ /* 0x000fe20006800000 */
[----:B------:R-:W-:Y:S01]  /*76d0*/  IMAD.IADD R125, R137, 0x1, -R80 ;  /* 0x00000001897d7824 */ /* 0x000fe200078e0a50 */
[----:B------:R-:W-:Y:S01]  /*76e0*/  FSEL R145, R129, -INF , !P3 ;  /* 0xff80000081917808 */ /* 0x000fe20005800000 */
[C---:B------:R-:W-:Y:S01]  /*76f0*/  IMAD.IADD R170, R137.reuse, 0x1, -R170 ;  /* 0x0000000189aa7824 */ /* 0x040fe200078e0aaa */
[C---:B------:R-:W-:Y:S01]  /*7700*/  ISETP.GT.AND P0, PT, R64.reuse, R86, PT ;  /* 0x000000564000720c */ /* 0x040fe20003f04270 */
[C---:B------:R-:W-:Y:S01]  /*7710*/  IMAD.IADD R136, R137.reuse, 0x1, -R45 ;  /* 0x0000000189887824 */ /* 0x040fe200078e0a2d */
[C---:B------:R-:W-:Y:S01]  /*7720*/  ISETP.GT.AND P2, PT, R64.reuse, R85, PT ;  /* 0x000000554000720c */ /* 0x040fe20003f44270 */
[C---:B------:R-:W-:Y:S01]  /*7730*/  IMAD.IADD R98, R137.reuse, 0x1, -R98 ;  /* 0x0000000189627824 */ /* 0x040fe200078e0a62 */
[C---:B------:R-:W-:Y:S01]  /*7740*/  ISETP.GT.AND P1, PT, R64.reuse, R84, PT ;  /* 0x000000544000720c */ /* 0x040fe20003f24270 */
[C---:B------:R-:W-:Y:S01]  /*7750*/  IMAD.IADD R175, R137.reuse, 0x1, -R175 ;  /* 0x0000000189af7824 */ /* 0x040fe200078e0aaf */
[C---:B------:R-:W-:Y:S01]  /*7760*/  ISETP.GT.AND P5, PT, R64.reuse, R78, PT ;  /* 0x0000004e4000720c */ /* 0x040fe20003fa4270 */
[C---:B------:R-:W-:Y:S01]  /*7770*/  IMAD.IADD R174, R137.reuse, 0x1, -R174 ;  /* 0x0000000189ae7824 */ /* 0x040fe200078e0aae */
[----:B------:R-:W-:Y:S01]  /*7780*/  ISETP.GT.AND P3, PT, R64, R76, PT ;  /* 0x0000004c4000720c */ /* 0x000fe20003f64270 */
[C---:B------:R-:W-:Y:S01]  /*7790*/  IMAD.IADD R173, R137.reuse, 0x1, -R173 ;  /* 0x0000000189ad7824 */ /* 0x040fe200078e0aad */
[----:B------:R-:W-:Y:S01]  /*77a0*/  FSEL R144, R124, -INF , !P0 ;  /* 0xff8000007c907808 */ /* 0x000fe20004000000 */
[----:B------:R-:W-:Y:S01]  /*77b0*/  IMAD.MOV.U32 R124, RZ, RZ, 0x1 ;  /* 0x00000001ff7c7424 */ /* 0x000fe200078e00ff */
[----:B------:R-:W-:Y:S01]  /*77c0*/  FSEL R110, R110, -INF , !P2 ;  /* 0xff8000006e6e7808 */ /* 0x000fe20005000000 */
[----:B------:R-:W-:Y:S01]  /*77d0*/  IMAD.IADD R172, R137, 0x1, -R172 ;  /* 0x0000000189ac7824 */ /* 0x000fe200078e0aac */
[----:B------:R-:W-:Y:S01]  /*77e0*/  FSEL R111, R111, -INF , !P1 ;  /* 0xff8000006f6f7808 */ /* 0x000fe20004800000 */
[----:B------:R-:W-:Y:S01]  /*77f0*/  IMAD.IADD R171, R137, 0x1, -R171 ;  /* 0x0000000189ab7824 */ /* 0x000fe200078e0aab */
[----:B------:R-:W-:Y:S01]  /*7800*/  FSEL R141, R141, -INF , !P5 ;  /* 0xff8000008d8d7808 */ /* 0x000fe20006800000 */
[C---:B------:R-:W-:Y:S01]  /*7810*/  IMAD.IADD R182, R137.reuse, 0x1, -R182 ;  /* 0x0000000189b67824 */ /* 0x040fe200078e0ab6 */
        /* <DEDUP_REMOVED lines=9> */
[----:B------:R-:W-:Y:S01]  /*78b0*/  IMAD.IADD R190, R137, 0x1, -R190 ;  /* 0x0000000189be7824 */ /* 0x000fe200078e0abe */
[----:B------:R-:W-:Y:S01]  /*78c0*/  ISETP.GT.AND P3, PT, R64, R68, PT ;  /* 0x000000444000720c */ /* 0x000fe20003f64270 */
[----:B------:R-:W-:Y:S01]  /*78d0*/  IMAD.MOV.U32 R64, RZ, RZ, 0x49 ;  /* 0x00000049ff407424 */ /* 0x000fe200078e00ff */
[C---:B------:R-:W-:Y:S01]  /*78e0*/  VIADDMNMX R247, R71.reuse, R65, UR26, PT ;  /* 0x0000001a47f77e46 */ /* 0x040fe2000b800141 */
[C---:B------:R-:W-:Y:S01]  /*78f0*/  IMAD.IADD R65, R242.reuse, 0x1, -R45 ;  /* 0x00000001f2417824 */ /* 0x040fe200078e0a2d */
[----:B------:R-:W-:Y:S01]  /*7900*/  VIADDMNMX R249, R71, R124, UR26, PT ;  /* 0x0000001a47f97e46 */ /* 0x000fe2000b80017c */
[----:B------:R-:W-:Y:S01]  /*7910*/  IMAD.IADD R124, R137, 0x1, -R44 ;  /* 0x00000001897c7824 */ /* 0x000fe200078e0a2c */
[C---:B------:R-:W-:Y:S01]  /*7920*/  VIADDMNMX R246, R71.reuse, R64, UR26, PT ;  /* 0x0000001a47f67e46 */ /* 0x040fe2000b800140 */
[C---:B------:R-:W-:Y:S01]  /*7930*/  IMAD.IADD R64, R242.reuse, 0x1, -R80 ;  /* 0x00000001f2407824 */ /* 0x040fe200078e0a50 */
[----:B------:R-:W-:Y:S01]  /*7940*/  IABS R65, R65 ;  /* 0x0000004100417213 */ /* 0x000fe20000000000 */
[C---:B------:R-:W-:Y:S01]  /*7950*/  IMAD.IADD R80, R242.reuse, 0x1, -R44 ;  /* 0x00000001f2507824 */ /* 0x040fe200078e0a2c */
[----:B------:R-:W-:Y:S01]  /*7960*/  VIADDMNMX R248, R71, R92, UR26, PT ;  /* 0x0000001a47f87e46 */ /* 0x000fe2000b80015c */
[----:B------:R-:W-:Y:S01]  /*7970*/  IMAD.IADD R71, R242, 0x1, -R52 ;  /* 0x00000001f2477824 */ /* 0x000fe200078e0a34 */
[----:B------:R-:W-:Y:S01]  /*7980*/  IABS R64, R64 ;  /* 0x0000004000407213 */ /* 0x000fe20000000000 */
[C---:B------:R-:W-:Y:S01]  /*7990*/  IMAD.IADD R189, R137.reuse, 0x1, -R189 ;  /* 0x0000000189bd7824 */ /* 0x040fe200078e0abd */
[----:B------:R-:W-:Y:S01]  /*79a0*/  I2FP.F32.S32 R65, R65 ;  /* 0x0000004100417245 */ /* 0x000fe20000201400 */
[C---:B------:R-:W-:Y:S01]  /*79b0*/  IMAD.IADD R188, R137.reuse, 0x1, -R188 ;  /* 0x0000000189bc7824 */ /* 0x040fe200078e0abc */
[----:B------:R-:W-:Y:S01]  /*79c0*/  I2FP.F32.S32 R64, R64 ;  /* 0x0000004000407245 */ /* 0x000fe20000201400 */
[----:B------:R-:W-:Y:S01]  /*79d0*/  IMAD.IADD R187, R137, 0x1, -R187 ;  /* 0x0000000189bb7824 */ /* 0x000fe200078e0abb */
[----:B------:R-:W-:Y:S01]  /*79e0*/  IABS R140, R140 ;  /* 0x0000008c008c7213 */ /* 0x000fe20000000000 */
[----:B------:R-:W-:Y:S01]  /*79f0*/  FFMA.FTZ R113, R65, -UR6, R113 ;  /* 0x8000000641717c23 */ /* 0x000fe20008010071 */
[----:B------:R-:W-:Y:S01]  /*7a00*/  IABS R71, R71 ;  /* 0x0000004700477213 */ /* 0x000fe20000000000 */
[----:B------:R-:W-:Y:S01]  /*7a10*/  FFMA.FTZ R108, R64, -UR6, R108 ;  /* 0x80000006406c7c23 */ /* 0x000fe2000801006c */
[----:B------:R-:W-:Y:S01]  /*7a20*/  IABS R64, R79 ;  /* 0x0000004f00407213 */ /* 0x000fe20000000000 */
[C---:B------:R-:W-:Y:S01]  /*7a30*/  IMAD.IADD R65, R137.reuse, 0x1, -R72 ;  /* 0x0000000189417824 */ /* 0x040fe200078e0a48 */
[----:B------:R-:W-:Y:S01]  /*7a40*/  I2FP.F32.S32 R140, R140 ;  /* 0x0000008c008c7245 */ /* 0x000fe20000201400 */
[C---:B------:R-:W-:Y:S01]  /*7a50*/  IMAD.IADD R79, R137.reuse, 0x1, -R96 ;  /* 0x00000001894f7824 */ /* 0x040fe200078e0a60 */
[----:B------:R-:W-:Y:S01]  /*7a60*/  I2FP.F32.S32 R71, R71 ;  /* 0x0000004700477245 */ /* 0x000fe20000201400 */
[----:B------:R-:W-:Y:S01]  /*7a70*/  IMAD.MOV.U32 R44, RZ, RZ, R64 ;  /* 0x000000ffff2c7224 */ /* 0x000fe200078e0040 */
[----:B------:R-:W-:Y:S01]  /*7a80*/  IABS R80, R80 ;  /* 0x0000005000507213 */ /* 0x000fe20000000000 */
[----:B------:R-:W-:Y:S01]  /*7a90*/  FFMA.FTZ R140, R140, -UR6, R112 ;  /* 0x800000068c8c7c23 */ /* 0x000fe20008010070 */
[----:B------:R-:W-:Y:S01]  /*7aa0*/  IABS R65, R65 ;  /* 0x0000004100417213 */ /* 0x000fe20000000000 */
[----:B------:R-:W-:Y:S01]  /*7ab0*/  IMAD.IADD R112, R137, 0x1, -R52 ;  /* 0x0000000189707824 */ /* 0x000fe200078e0a34 */
[----:B------:R-:W-:Y:S01]  /*7ac0*/  I2FP.F32.S32 R44, R44 ;  /* 0x0000002c002c7245 */ /* 0x000fe20000201400 */
[----:B------:R-:W-:Y:S01]  /*7ad0*/  FFMA.FTZ R117, R71, -UR6, R117 ;  /* 0x8000000647757c23 */ /* 0x000fe20008010075 */
[----:B------:R-:W-:Y:S01]  /*7ae0*/  I2FP.F32.S32 R52, R80 ;  /* 0x0000005000347245 */ /* 0x000fe20000201400 */
[C---:B------:R-:W-:Y:S01]  /*7af0*/  IMAD.IADD R72, R137.reuse, 0x1, -R91 ;  /* 0x0000000189487824 */ /* 0x040fe200078e0a5b */
[----:B------:R-:W-:Y:S01]  /*7b00*/  FSEL R129, R108, -INF , !P5 ;  /* 0xff8000006c817808 */ /* 0x000fe20006800000 */
[----:B------:R-:W-:Y:S01]  /*7b10*/  IMAD.IADD R71, R137, 0x1, -R82 ;  /* 0x0000000189477824 */ /* 0x000fe200078e0a52 */
[----:B------:R-:W-:Y:S01]  /*7b20*/  ISETP.GE.AND P5, PT, R69, R247, PT ;  /* 0x000000f74500720c */ /* 0x000fe20003fa6270 */
[C---:B------:R-:W-:Y:S01]  /*7b30*/  IMAD.IADD R186, R137.reuse, 0x1, -R186 ;  /* 0x0000000189ba7824 */ /* 0x040fe200078e0aba */
[----:B------:R-:W-:Y:S01]  /*7b40*/  IABS R170, R170 ;  /* 0x000000aa00aa7213 */ /* 0x000fe20000000000 */
[----:B------:R-:W-:-:S02]  /*7b50*/  IMAD.IADD R198, R137, 0x1, -R198 ;  /* 0x0000000189c67824 */ /* 0x000fc400078e0ac6 */
[----:B------:R-:W-:Y:S01]  /*7b60*/  FFMA.FTZ R44, R44, -UR6, R66 ;  /* 0x800000062c2c7c23 */ /* 0x000fe20008010042 */
[C---:B------:R-:W-:Y:S02]  /*7b70*/  IMAD.IADD R195, R137.reuse, 0x1, -R195 ;  /* 0x0000000189c37824 */ /* 0x040fe400078e0ac3 */
[----:B------:R-:W-:Y:S01]  /*7b80*/  FFMA.FTZ R52, R52, -UR6, R109 ;  /* 0x8000000634347c23 */ /* 0x000fe2000801006d */
[----:B------:R-:W-:Y:S01]  /*7b90*/  IMAD.IADD R194, R137, 0x1, -R194 ;  /* 0x0000000189c27824 */ /* 0x000fe200078e0ac2 */
[----:B------:R-:W-:Y:S01]  /*7ba0*/  FSEL R66, R33, -INF , !P5 ;  /* 0xff80000021427808 */ /* 0x000fe20006800000 */
[----:B------:R-:W-:Y:S01]  /*7bb0*/  IMAD.IADD R193, R137, 0x1, -R193 ;  /* 0x0000000189c17824 */ /* 0x000fe200078e0ac1 */
[----:B------:R-:W-:Y:S01]  /*7bc0*/  FSEL R196, R117, -INF , !P0 ;  /* 0xff80000075c47808 */ /* 0x000fe20004000000 */
[C---:B------:R-:W-:Y:S01]  /*7bd0*/  IMAD.IADD R192, R137.reuse, 0x1, -R192 ;  /* 0x0000000189c07824 */ /* 0x040fe200078e0ac0 */
[----:B------:R-:W-:Y:S01]  /*7be0*/  FSEL R140, R140, -INF , !P2 ;  /* 0xff8000008c8c7808 */ /* 0x000fe20005000000 */
[----:B------:R-:W-:Y:S01]  /*7bf0*/  IMAD.IADD R149, R137, 0x1, -R48 ;  /* 0x0000000189957824 */ /* 0x000fe200078e0a30 */
[----:B------:R-:W-:Y:S01]  /*7c00*/  FSEL R133, R113, -INF , !P1 ;  /* 0xff80000071857808 */ /* 0x000fe20004800000 */
[----:B------:R-:W-:Y:S01]  /*7c10*/  IMAD.MOV.U32 R45, RZ, RZ, R65 ;  /* 0x000000ffff2d7224 */ /* 0x000fe200078e0041 */
[----:B------:R-:W-:Y:S01]  /*7c20*/  ISETP.GE.AND P2, PT, R69, R249, PT ;  /* 0x000000f94500720c */ /* 0x000fe20003f46270 */
[----:B------:R-:W-:Y:S01]  /*7c30*/  VIADD R137, R137, -UR24 ;  /* 0x8000001889897c36 */ /* 0x000fe20008000000 */
[----:B------:R-:W-:Y:S01]  /*7c40*/  ISETP.GE.AND P1, PT, R69, R248, PT ;  /* 0x000000f84500720c */ /* 0x000fe20003f26270 */
[----:B------:R-:W-:Y:S01]  /*7c50*/  IMAD.MOV.U32 R33, RZ, RZ, R170 ;  /* 0x000000ffff217224 */ /* 0x000fe200078e00aa */
[----:B------:R-:W-:Y:S01]  /*7c60*/  I2FP.F32.S32 R45, R45 ;  /* 0x0000002d002d7245 */ /* 0x000fe20000201400 */
[----:B------:R1:W-:Y:S01]  /*7c70*/  STL [R1+0x34], R249 ;  /* 0x000034f901007387 */ /* 0x0003e20000100800 */
[----:B------:R-:W-:-:S02]  /*7c80*/  ISETP.GT.AND P0, PT, R137, R69, PT ;  /* 0x000000458900720c */ /* 0x000fc40003f04270 */
[----:B------:R-:W-:Y:S01]  /*7c90*/  FSEL R128, R52, -INF , !P3 ;  /* 0xff80000034807808 */ /* 0x000fe20005800000 */
[----:B------:R-:W-:Y:S01]  /*7ca0*/  FFMA.FTZ R45, R45, -UR6, R67 ;  /* 0x800000062d2d7c23 */ /* 0x000fe20008010043 */
[----:B------:R-:W-:Y:S01]  /*7cb0*/  ISETP.GE.AND P3, PT, R69, R246, PT ;  /* 0x000000f64500720c */ /* 0x000fe20003f66270 */
[----:B------:R1:W-:Y:S01]  /*7cc0*/  STL [R1+0x30], R248 ;  /* 0x000030f801007387 */ /* 0x0003e20000100800 */
[----:B------:R-:W-:Y:S02]  /*7cd0*/  FSEL R96, R56, -INF , !P2 ;  /* 0xff80000038607808 */ /* 0x000fe40005000000 */
[----:B------:R-:W-:Y:S01]  /*7ce0*/  FSEL R82, R191, -INF , !P1 ;  /* 0xff800000bf527808 */ /* 0x000fe20004800000 */
[----:B------:R1:W-:Y:S01]  /*7cf0*/  STL [R1+0x2c], R247 ;  /* 0x00002cf701007387 */ /* 0x0003e20000100800 */
[----:B------:R-:W-:Y:S02]  /*7d00*/  FSEL R44, R44, -INF , !P0 ;  /* 0xff8000002c2c7808 */ /* 0x000fe40004000000 */
[----:B------:R-:W-:Y:S01]  /*7d10*/  I2FP.F32.S32 R33, R33 ;  /* 0x0000002100217245 */ /* 0x000fe20000201400 */
[----:B------:R1:W-:Y:S01]  /*7d20*/  STL [R1+0x28], R246 ;  /* 0x000028f601007387 */ /* 0x0003e20000100800 */
[----:B------:R-:W-:-:S02]  /*7d30*/  ISETP.GT.AND P2, PT, R137, R185, PT ;  /* 0x000000b98900720c */ /* 0x000fc40003f44270 */
[----:B------:R-:W-:Y:S01]  /*7d40*/  ISETP.GE.AND P1, PT, R185, R249, PT ;  /* 0x000000f9b900720c */ /* 0x000fe20003f26270 */
[----:B------:R-:W-:Y:S01]  /*7d50*/  FFMA.FTZ R33, R33, -UR6, R62 ;  /* 0x8000000621217c23 */ /* 0x000fe2000801003e */
[----:B------:R-:W-:Y:S02]  /*7d60*/  FSEL R65, R44, -INF , !P3 ;  /* 0xff8000002c417808 */ /* 0x000fe40005800000 */
[C---:B------:R-:W-:Y:S02]  /*7d70*/  ISETP.GE.AND P5, PT, R185.reuse, R247, PT ;  /* 0x000000f7b900720c */ /* 0x040fe40003fa6270 */
[----:B------:R-:W-:Y:S02]  /*7d80*/  ISETP.GE.AND P3, PT, R185, R246, PT ;  /* 0x000000f6b900720c */ /* 0x000fe40003f66270 */
[----:B------:R-:W-:Y:S02]  /*7d90*/  FSEL R95, R95, -INF , !P1 ;  /* 0xff8000005f5f7808 */ /* 0x000fe40004800000 */
[----:B------:R-:W-:-:S02]  /*7da0*/  IABS R98, R98 ;  /* 0x0000006200627213 */ /* 0x000fc40000000000 */
[----:B------:R-:W-:Y:S02]  /*7db0*/  FSEL R45, R45, -INF , !P2 ;  /* 0xff8000002d2d7808 */ /* 0x000fe40005000000 */
[----:B------:R-:W-:Y:S02]  /*7dc0*/  ISETP.GT.AND P1, PT, R137, R183, PT ;  /* 0x000000b78900720c */ /* 0x000fe40003f24270 */
[----:B------:R-:W-:Y:S01]  /*7dd0*/  FSEL R132, R32, -INF , !P5 ;  /* 0xff80000020847808 */ /* 0x000fe20006800000 */
[----:B------:R-:W-:Y:S01]  /*7de0*/  IMAD.MOV.U32 R32, RZ, RZ, R98 ;  /* 0x000000ffff207224 */ /* 0x000fe200078e0062 */
[----:B------:R-:W-:Y:S02]  /*7df0*/  FSEL R64, R45, -INF , !P3 ;  /* 0xff8000002d407808 */ /* 0x000fe40005800000 */
[----:B------:R-:W-:Y:S02]  /*7e00*/  ISETP.GE.AND P3, PT, R183, R246, PT ;  /* 0x000000f6b700720c */ /* 0x000fe40003f66270 */
[----:B------:R-:W-:-:S02]  /*7e10*/  IABS R79, R79 ;  /* 0x0000004f004f7213 */ /* 0x000fc40000000000 */
[----:B------:R-:W-:Y:S02]  /*7e20*/  FSEL R33, R33, -INF , !P1 ;  /* 0xff80000021217808 */ /* 0x000fe40004800000 */
[----:B------:R-:W-:Y:S02]  /*7e30*/  ISETP.GE.AND P0, PT, R185, R248, PT ;  /* 0x000000f8b900720c */ /* 0x000fe40003f06270 */
[----:B------:R-:W-:Y:S01]  /*7e40*/  FSEL R56, R33, -INF , !P3 ;  /* 0xff80000021387808 */ /* 0x000fe20005800000 */
[----:B------:R-:W-:Y:S01]  /*7e50*/  IMAD.MOV.U32 R33, RZ, RZ, R79 ;  /* 0x000000ffff217224 */ /* 0x000fe200078e004f */
[----:B------:R-:W-:Y:S02]  /*7e60*/  FSEL R92, R184, -INF , !P0 ;  /* 0xff800000b85c7808 */ /* 0x000fe40004000000 */
[----:B------:R-:W-:Y:S02]  /*7e70*/  I2FP.F32.S32 R32, R32 ;  /* 0x0000002000207245 */ /* 0x000fe40000201400 */
[----:B------:R-:W-:-:S02]  /*7e80*/  ISETP.GE.AND P0, PT, R183, R249, PT ;  /* 0x000000f9b700720c */ /* 0x000fc40003f06270 */
[CC--:B------:R-:W-:Y:S01]  /*7e90*/  ISETP.GE.AND P2, PT, R183.reuse, R248.reuse, PT ;  /* 0x000000f8b700720c */ /* 0x0c0fe20003f46270 */
[----:B------:R-:W-:Y:S01]  /*7ea0*/  FFMA.FTZ R32, R32, -UR6, R63 ;  /* 0x8000000620207c23 */ /* 0x000fe2000801003f */
[----:B------:R-:W-:Y:S02]  /*7eb0*/  ISETP.GE.AND P5, PT, R183, R247, PT ;  /* 0x000000f7b700720c */ /* 0x000fe40003fa6270 */
[----:B------:R-:W-:Y:S02]  /*7ec0*/  FSEL R94, R94, -INF , !P0 ;  /* 0xff8000005e5e7808 */ /* 0x000fe40004000000 */
[----:B------:R-:W-:Y:S02]  /*7ed0*/  FSEL R91, R177, -INF , !P2 ;  /* 0xff800000b15b7808 */ /* 0x000fe40005000000 */
[----:B------:R-:W-:Y:S02]  /*7ee0*/  FSEL R98, R29, -INF , !P5 ;  /* 0xff8000001d627808 */ /* 0x000fe40006800000 */
[----:B------:R-:W-:-:S02]  /*7ef0*/  ISETP.GE.AND P1, PT, R176, R248, PT ;  /* 0x000000f8b000720c */ /* 0x000fc40003f26270 */
[----:B------:R-:W-:Y:S02]  /*7f00*/  I2FP.F32.S32 R33, R33 ;  /* 0x0000002100217245 */ /* 0x000fe40000201400 */
[----:B------:R-:W-:Y:S02]  /*7f10*/  ISETP.GT.AND P0, PT, R137, R176, PT ;  /* 0x000000b08900720c */ /* 0x000fe40003f04270 */
[C---:B------:R-:W-:Y:S01]  /*7f20*/  ISETP.GE.AND P2, PT, R176.reuse, R249, PT ;  /* 0x000000f9b000720c */ /* 0x040fe20003f46270 */
[----:B------:R-:W-:Y:S01]  /*7f30*/  FFMA.FTZ R33, R33, -UR6, R58 ;  /* 0x8000000621217c23 */ /* 0x000fe2000801003a */
[----:B------:R-:W-:Y:S02]  /*7f40*/  ISETP.GE.AND P5, PT, R176, R247, PT ;  /* 0x000000f7b000720c */ /* 0x000fe40003fa6270 */
[----:B------:R-:W-:Y:S02]  /*7f50*/  IABS R72, R72 ;  /* 0x0000004800487213 */ /* 0x000fe40000000000 */
[----:B------:R-:W-:-:S02]  /*7f60*/  IABS R71, R71 ;  /* 0x0000004700477213 */ /* 0x000fc40000000000 */
[----:B------:R-:W-:Y:S02]  /*7f70*/  FSEL R80, R167, -INF , !P1 ;  /* 0xff800000a7507808 */ /* 0x000fe40004800000 */
[----:B------:R-:W-:Y:S02]  /*7f80*/  ISETP.GE.AND P3, PT, R176, R246, PT ;  /* 0x000000f6b000720c */ /* 0x000fe40003f66270 */
[----:B------:R-:W-:Y:S02]  /*7f90*/  FSEL R93, R93, -INF , !P2 ;  /* 0xff8000005d5d7808 */ /* 0x000fe40005000000 */
[----:B------:R-:W-:Y:S02]  /*7fa0*/  ISETP.GE.AND P1, PT, R166, R249, PT ;  /* 0x000000f9a600720c */ /* 0x000fe40003f26270 */
[----:B------:R-:W-:Y:S01]  /*7fb0*/  FSEL R29, R32, -INF , !P0 ;  /* 0xff800000201d7808 */ /* 0x000fe20004000000 */
[----:B------:R-:W-:Y:S01]  /*7fc0*/  IMAD.MOV.U32 R32, RZ, RZ, R71 ;  /* 0x000000ffff207224 */ /* 0x000fe200078e0047 */
[----:B------:R-:W-:Y:S01]  /*7fd0*/  FSEL R63, R12, -INF , !P5 ;  /* 0xff8000000c3f7808 */ /* 0x000fe20006800000 */
[----:B------:R-:W-:Y:S01]  /*7fe0*/  IMAD.MOV.U32 R12, RZ, RZ, R72 ;  /* 0x000000ffff0c7224 */ /* 0x000fe200078e0048 */
[----:B------:R-:W-:-:S02]  /*7ff0*/  ISETP.GT.AND P2, PT, R137, R166, PT ;  /* 0x000000a68900720c */ /* 0x000fc40003f44270 */
[C---:B------:R-:W-:Y:S02]  /*8000*/  ISETP.GE.AND P0, PT, R166.reuse, R248, PT ;  /* 0x000000f8a600720c */ /* 0x040fe40003f06270 */
[----:B------:R-:W-:Y:S02]  /*8010*/  FSEL R29, R29, -INF , !P3 ;  /* 0xff8000001d1d7808 */ /* 0x000fe40005800000 */
[----:B------:R-:W-:Y:S02]  /*8020*/  FSEL R72, R13, -INF , !P1 ;  /* 0xff8000000d487808 */ /* 0x000fe40004800000 */
[C---:B------:R-:W-:Y:S02]  /*8030*/  ISETP.GE.AND P5, PT, R166.reuse, R247, PT ;  /* 0x000000f7a600720c */ /* 0x040fe40003fa6270 */
[----:B------:R-:W-:Y:S02]  /*8040*/  ISETP.GE.AND P3, PT, R166, R246, PT ;  /* 0x000000f6a600720c */ /* 0x000fe40003f66270 */
[----:B------:R-:W-:-:S02]  /*8050*/  FSEL R13, R33, -INF , !P2 ;  /* 0xff800000210d7808 */ /* 0x000fc40005000000 */
[----:B------:R-:W-:Y:S02]  /*8060*/  I2FP.F32.S32 R12, R12 ;  /* 0x0000000c000c7245 */ /* 0x000fe40000201400 */
[----:B------:R-:W-:Y:S02]  /*8070*/  FSEL R62, R159, -INF , !P0 ;  /* 0xff8000009f3e7808 */ /* 0x000fe40004000000 */
[C---:B------:R-:W-:Y:S01]  /*8080*/  ISETP.GE.AND P2, PT, R81.reuse, R248, PT ;  /* 0x000000f85100720c */ /* 0x040fe20003f46270 */
[----:B------:R-:W-:Y:S01]  /*8090*/  FFMA.FTZ R12, R12, -UR6, R59 ;  /* 0x800000060c0c7c23 */ /* 0x000fe2000801003b */
[----:B------:R-:W-:Y:S02]  /*80a0*/  I2FP.F32.S32 R32, R32 ;  /* 0x0000002000207245 */ /* 0x000fe40000201400 */
[----:B------:R-:W-:Y:S02]  /*80b0*/  ISETP.GE.AND P0, PT, R81, R249, PT ;  /* 0x000000f95100720c */ /* 0x000fe40003f06270 */
[----:B------:R-:W-:Y:S01]  /*80c0*/  IABS R175, R175 ;  /* 0x000000af00af7213 */ /* 0x000fe20000000000 */
[----:B------:R-:W-:Y:S01]  /*80d0*/  FFMA.FTZ R32, R32, -UR6, R54 ;  /* 0x8000000620207c23 */ /* 0x000fe20008010036 */
[----:B------:R-:W-:-:S02]  /*80e0*/  FSEL R20, R20, -INF , !P5 ;  /* 0xff80000014147808 */ /* 0x000fc40006800000 */
[----:B------:R-:W-:Y:S01]  /*80f0*/  FSEL R13, R13, -INF , !P3 ;  /* 0xff8000000d0d7808 */ /* 0x000fe20005800000 */
[----:B------:R-:W-:Y:S01]  /*8100*/  IMAD.MOV.U32 R33, RZ, RZ, R175 ;  /* 0x000000ffff217224 */ /* 0x000fe200078e00af */
[----:B------:R-:W-:Y:S02]  /*8110*/  ISETP.GT.AND P1, PT, R137, R81, PT ;  /* 0x000000518900720c */ /* 0x000fe40003f24270 */
[C---:B------:R-:W-:Y:S02]  /*8120*/  ISETP.GE.AND P5, PT, R81.reuse, R247, PT ;  /* 0x000000f75100720c */ /* 0x040fe40003fa6270 */
[----:B------:R-:W-:Y:S02]  /*8130*/  ISETP.GE.AND P3, PT, R81, R246, PT ;  /* 0x000000f65100720c */ /* 0x000fe40003f66270 */
[----:B------:R-:W-:Y:S02]  /*8140*/  FSEL R69, R158, -INF , !P2 ;  /* 0xff8000009e457808 */ /* 0x000fe40005000000 */
[----:B------:R-:W-:-:S02]  /*8150*/  FSEL R81, R60, -INF , !P0 ;  /* 0xff8000003c517808 */ /* 0x000fc40004000000 */
[----:B------:R-:W-:Y:S02]  /*8160*/  ISETP.GE.AND P2, PT, R155, R249, PT ;  /* 0x000000f99b00720c */ /* 0x000fe40003f46270 */
[----:B------:R-:W-:Y:S02]  /*8170*/  ISETP.GT.AND P0, PT, R137, R155, PT ;  /* 0x0000009b8900720c */ /* 0x000fe40003f04270 */
[----:B------:R-:W-:Y:S02]  /*8180*/  IABS R174, R174 ;  /* 0x000000ae00ae7213 */ /* 0x000fe40000000000 */
[----:B------:R-:W-:Y:S02]  /*8190*/  FSEL R79, R9, -INF , !P2 ;  /* 0xff800000094f7808 */ /* 0x000fe40005000000 */
[----:B------:R-:W-:Y:S02]  /*81a0*/  FSEL R12, R12, -INF , !P1 ;  /* 0xff8000000c0c7808 */ /* 0x000fe40004800000 */
[----:B------:R-:W-:Y:S01]  /*81b0*/  FSEL R9, R32, -INF , !P0 ;  /* 0xff80000020097808 */ /* 0x000fe20004000000 */
[----:B------:R-:W-:Y:S01]  /*81c0*/  IMAD.MOV.U32 R32, RZ, RZ, R174 ;  /* 0x000000ffff207224 */ /* 0x000fe200078e00ae */
[----:B------:R-:W-:-:S02]  /*81d0*/  ISETP.GE.AND P1, PT, R155, R248, PT ;  /* 0x000000f89b00720c */ /* 0x000fc40003f26270 */
[----:B------:R-:W-:Y:S02]  /*81e0*/  I2FP.F32.S32 R33, R33 ;  /* 0x0000002100217245 */ /* 0x000fe40000201400 */
[----:B------:R-:W-:Y:S02]  /*81f0*/  FSEL R12, R12, -INF , !P3 ;  /* 0xff8000000c0c7808 */ /* 0x000fe40005800000 */
[----:B------:R-:W-:Y:S01]  /*8200*/  FSEL R67, R154, -INF , !P1 ;  /* 0xff8000009a437808 */ /* 0x000fe20004800000 */
[----:B------:R-:W-:Y:S01]  /*8210*/  FFMA.FTZ R33, R33, -UR6, R55 ;  /* 0x8000000621217c23 */ /* 0x000fe20008010037 */
[----:B------:R-:W-:Y:S02]  /*8220*/  ISETP.GE.AND P3, PT, R155, R246, PT ;  /* 0x000000f69b00720c */ /* 0x000fe40003f66270 */
[----:B------:R-:W-:Y:S02]  /*8230*/  ISETP.GE.AND P1, PT, R151, R249, PT ;  /* 0x000000f99700720c */ /* 0x000fe40003f26270 */
[----:B------:R-:W-:-:S02]  /*8240*/  I2FP.F32.S32 R32, R32 ;  /* 0x0000002000207245 */ /* 0x000fc40000201400 */
[----:B------:R-:W-:Y:S02]  /*8250*/  ISETP.GT.AND P2, PT, R137, R151, PT ;  /* 0x000000978900720c */ /* 0x000fe40003f44270 */
[----:B------:R-:W-:Y:S01]  /*8260*/  FSEL R9, R9, -INF , !P3 ;  /* 0xff80000009097808 */ /* 0x000fe20005800000 */
[----:B------:R-:W-:Y:S01]  /*8270*/  FFMA.FTZ R32, R32, -UR6, R50 ;  /* 0x8000000620207c23 */ /* 0x000fe20008010032 */
[----:B------:R-:W-:Y:S02]  /*8280*/  FSEL R71, R8, -INF , !P1 ;  /* 0xff80000008477808 */ /* 0x000fe40004800000 */
[----:B------:R-:W-:Y:S02]  /*8290*/  ISETP.GE.AND P3, PT, R151, R246, PT ;  /* 0x000000f69700720c */ /* 0x000fe40003f66270 */
[----:B------:R-:W-:Y:S02]  /*82a0*/  IABS R173, R173 ;  /* 0x000000ad00ad7213 */ /* 0x000fe40000000000 */
[----:B------:R-:W-:-:S02]  /*82b0*/  FSEL R8, R33, -INF , !P2 ;  /* 0xff80000021087808 */ /* 0x000fc40005000000 */
[----:B------:R-:W-:Y:S01]  /*82c0*/  ISETP.GT.AND P1, PT, R137, R147, PT ;  /* 0x000000938900720c */ /* 0x000fe20003f24270 */
[----:B------:R-:W-:Y:S01]  /*82d0*/  IMAD.MOV.U32 R33, RZ, RZ, R173 ;  /* 0x000000ffff217224 */ /* 0x000fe200078e00ad */
[----:B------:R-:W-:Y:S02]  /*82e0*/  FSEL R8, R8, -INF , !P3 ;  /* 0xff80000008087808 */ /* 0x000fe40005800000 */
[----:B------:R-:W-:Y:S02]  /*82f0*/  ISETP.GE.AND P3, PT, R147, R246, PT ;  /* 0x000000f69300720c */ /* 0x000fe40003f66270 */
[----:B------:R-:W-:Y:S02]  /*8300*/  IABS R172, R172 ;  /* 0x000000ac00ac7213 */ /* 0x000fe40000000000 */
[----:B------:R-:W-:Y:S02]  /*8310*/  FSEL R32, R32, -INF , !P1 ;  /* 0xff80000020207808 */ /* 0x000fe40004800000 */
[----:B------:R-:W-:-:S02]  /*8320*/  ISETP.GE.AND P0, PT, R151, R248, PT ;  /* 0x000000f89700720c */ /* 0x000fc40003f06270 */
[----:B------:R-:W-:Y:S01]  /*8330*/  FSEL R235, R32, -INF , !P3 ;  /* 0xff80000020eb7808 */ /* 0x000fe20005800000 */
[----:B------:R-:W-:Y:S01]  /*8340*/  IMAD.MOV.U32 R32, RZ, RZ, R172 ;  /* 0x000000ffff207224 */ /* 0x000fe200078e00ac */
[----:B------:R-:W-:Y:S02]  /*8350*/  FSEL R60, R150, -INF , !P0 ;  /* 0xff800000963c7808 */ /* 0x000fe40004000000 */
[----:B------:R-:W-:Y:S02]  /*8360*/  I2FP.F32.S32 R33, R33 ;  /* 0x0000002100217245 */ /* 0x000fe40000201400 */
[----:B------:R-:W-:Y:S02]  /*8370*/  IABS R171, R171 ;  /* 0x000000ab00ab7213 */ /* 0x000fe40000000000 */
[----:B------:R-:W-:Y:S01]  /*8380*/  ISETP.GE.AND P0, PT, R147, R249, PT ;  /* 0x000000f99300720c */ /* 0x000fe20003f06270 */
[----:B------:R-:W-:Y:S01]  /*8390*/  FFMA.FTZ R33, R33, -UR6, R51 ;  /* 0x8000000621217c23 */ /* 0x000fe20008010033 */
[----:B------:R-:W-:Y:S01]  /*83a0*/  ISETP.GE.AND P2, PT, R147, R248, PT ;  /* 0x000000f89300720c */ /* 0x000fe20003f46270 */
[----:B------:R-:W-:Y:S01]  /*83b0*/  IMAD.MOV.U32 R44, RZ, RZ, R171 ;  /* 0x000000ffff2c7224 */ /* 0x000fe200078e00ab */
[----:B------:R-:W-:-:S02]  /*83c0*/  FSEL R53, R53, -INF , !P0 ;  /* 0xff80000035357808 */ /* 0x000fc40004000000 */
[----:B------:R-:W-:Y:S02]  /*83d0*/  FSEL R52, R146, -INF , !P2 ;  /* 0xff80000092347808 */ /* 0x000fe40005000000 */
[----:B------:R-:W-:Y:S02]  /*83e0*/  I2FP.F32.S32 R32, R32 ;  /* 0x0000002000207245 */ /* 0x000fe40000201400 */
[----:B------:R-:W-:Y:S02]  /*83f0*/  IABS R182, R182 ;  /* 0x000000b600b67213 */ /* 0x000fe40000000000 */
[----:B------:R-:W-:Y:S01]  /*8400*/  ISETP.GT.AND P0, PT, R137, R143, PT ;  /* 0x0000008f8900720c */ /* 0x000fe20003f04270 */
[----:B------:R-:W-:Y:S01]  /*8410*/  FFMA.FTZ R32, R32, -UR6, R46 ;  /* 0x8000000620207c23 */ /* 0x000fe2000801002e */
[C---:B------:R-:W-:Y:S01]  /*8420*/  ISETP.GE.AND P2, PT, R143.reuse, R249, PT ;  /* 0x000000f98f00720c */ /* 0x040fe20003f46270 */
[----:B------:R-:W-:Y:S01]  /*8430*/  IMAD.MOV.U32 R48, RZ, RZ, R182 ;  /* 0x000000ffff307224 */ /* 0x000fe200078e00b6 */
[----:B------:R-:W-:-:S02]  /*8440*/  ISETP.GE.AND P1, PT, R143, R248, PT ;  /* 0x000000f88f00720c */ /* 0x000fc40003f26270 */
[----:B------:R-:W-:Y:S02]  /*8450*/  ISETP.GE.AND P3, PT, R143, R246, PT ;  /* 0x000000f68f00720c */ /* 0x000fe40003f66270 */
[----:B------:R-:W-:Y:S02]  /*8460*/  FSEL R61, R61, -INF , !P2 ;  /* 0xff8000003d3d7808 */ /* 0x000fe40005000000 */
[----:B------:R-:W-:Y:S02]  /*8470*/  FSEL R59, R142, -INF , !P1 ;  /* 0xff8000008e3b7808 */ /* 0x000fe40004800000 */
[----:B------:R-:W-:Y:S02]  /*8480*/  FSEL R33, R33, -INF , !P0 ;  /* 0xff80000021217808 */ /* 0x000fe40004000000 */
[----:B------:R-:W-:Y:S02]  /*8490*/  I2FP.F32.S32 R44, R44 ;  /* 0x0000002c002c7245 */ /* 0x000fe40000201400 */
[----:B------:R-:W-:-:S02]  /*84a0*/  ISETP.GT.AND P2, PT, R137, R139, PT ;  /* 0x0000008b8900720c */ /* 0x000fc40003f44270 */
[C---:B------:R-:W-:Y:S01]  /*84b0*/  ISETP.GE.AND P1, PT, R139.reuse, R249, PT ;  /* 0x000000f98b00720c */ /* 0x040fe20003f26270 */
[----:B------:R-:W-:Y:S01]  /*84c0*/  FFMA.FTZ R44, R44, -UR6, R47 ;  /* 0x800000062c2c7c23 */ /* 0x000fe2000801002f */
[----:B------:R-:W-:Y:S02]  /*84d0*/  ISETP.GE.AND P0, PT, R139, R248, PT ;  /* 0x000000f88b00720c */ /* 0x000fe40003f06270 */
[----:B------:R-:W-:Y:S02]  /*84e0*/  FSEL R28, R28, -INF , !P5 ;  /* 0xff8000001c1c7808 */ /* 0x000fe40006800000 */
[----:B------:R-:W-:Y:S02]  /*84f0*/  ISETP.GE.AND P5, PT, R155, R247, PT ;  /* 0x000000f79b00720c */ /* 0x000fe40003fa6270 */
[----:B------:R-:W-:Y:S02]  /*8500*/  FSEL R55, R33, -INF , !P3 ;  /* 0xff80000021377808 */ /* 0x000fe40005800000 */
[----:B------:R-:W-:-:S02]  /*8510*/  ISETP.GE.AND P3, PT, R139, R246, PT ;  /* 0x000000f68b00720c */ /* 0x000fc40003f66270 */
[----:B------:R-:W-:Y:S02]  /*8520*/  FSEL R54, R160, -INF , !P1 ;  /* 0xff800000a0367808 */ /* 0x000fe40004800000 */
[----:B------:R-:W-:Y:S02]  /*8530*/  FSEL R46, R138, -INF , !P0 ;  /* 0xff8000008a2e7808 */ /* 0x000fe40004000000 */
[----:B------:R-:W-:Y:S02]  /*8540*/  FSEL R32, R32, -INF , !P2 ;  /* 0xff80000020207808 */ /* 0x000fe40005000000 */
[----:B------:R-:W-:Y:S02]  /*8550*/  I2FP.F32.S32 R48, R48 ;  /* 0x0000003000307245 */ /* 0x000fe40000201400 */
[----:B------:R-:W-:Y:S02]  /*8560*/  ISETP.GT.AND P1, PT, R137, R135, PT ;  /* 0x000000878900720c */ /* 0x000fe40003f24270 */
[----:B------:R-:W-:Y:S01]  /*8570*/  ISETP.GE.AND P0, PT, R135, R249, PT ;  /* 0x000000f98700720c */ /* 0x000fe20003f06270 */
[----:B------:R-:W-:Y:S01]  /*8580*/  FFMA.FTZ R42, R48, -UR6, R42 ;  /* 0x80000006302a7c23 */ /* 0x000fe2000801002a */
[----:B------:R-:W-:-:S02]  /*8590*/  FSEL R17, R17, -INF , !P5 ;  /* 0xff80000011117808 */ /* 0x000fc40006800000 */
[----:B------:R-:W-:Y:S02]  /*85a0*/  ISETP.GE.AND P5, PT, R151, R247, PT ;  /* 0x000000f79700720c */ /* 0x000fe40003fa6270 */
[----:B------:R-:W-:Y:S02]  /*85b0*/  FSEL R33, R32, -INF , !P3 ;  /* 0xff80000020217808 */ /* 0x000fe40005800000 */
[----:B------:R-:W-:Y:S02]  /*85c0*/  ISETP.GE.AND P3, PT, R135, R246, PT ;  /* 0x000000f68700720c */ /* 0x000fe40003f66270 */
[----:B------:R-:W-:Y:S02]  /*85d0*/  FSEL R47, R157, -INF , !P0 ;  /* 0xff8000009d2f7808 */ /* 0x000fe40004000000 */
[----:B------:R-:W-:Y:S02]  /*85e0*/  IABS R181, R181 ;  /* 0x000000b500b57213 */ /* 0x000fe40000000000 */
[----:B------:R-:W-:-:S02]  /*85f0*/  FSEL R32, R44, -INF , !P1 ;  /* 0xff8000002c207808 */ /* 0x000fc40004800000 */
[----:B------:R-:W-:Y:S01]  /*8600*/  ISETP.GT.AND P0, PT, R137, R131, PT ;  /* 0x000000838900720c */ /* 0x000fe20003f04270 */
[----:B------:R-:W-:Y:S01]  /*8610*/  IMAD.MOV.U32 R44, RZ, RZ, R181 ;  /* 0x000000ffff2c7224 */ /* 0x000fe200078e00b5 */
[----:B------:R-:W-:Y:S02]  /*8620*/  FSEL R16, R16, -INF , !P5 ;  /* 0xff80000010107808 */ /* 0x000fe40006800000 */
[----:B------:R-:W-:Y:S02]  /*8630*/  ISETP.GE.AND P5, PT, R147, R247, PT ;  /* 0x000000f79300720c */ /* 0x000fe40003fa6270 */
[----:B------:R-:W-:Y:S02]  /*8640*/  FSEL R32, R32, -INF , !P3 ;  /* 0xff80000020207808 */ /* 0x000fe40005800000 */
[----:B------:R-:W-:Y:S02]  /*8650*/  ISETP.GE.AND P3, PT, R131, R246, PT ;  /* 0x000000f68300720c */ /* 0x000fe40003f66270 */
[----:B------:R-:W-:-:S02]  /*8660*/  IABS R180, R180 ;  /* 0x000000b400b47213 */ /* 0x000fc40000000000 */
[----:B------:R-:W-:Y:S02]  /*8670*/  FSEL R42, R42, -INF , !P0 ;  /* 0xff8000002a2a7808 */ /* 0x000fe40004000000 */
[----:B------:R-:W-:Y:S02]  /*8680*/  ISETP.GE.AND P2, PT, R135, R248, PT ;  /* 0x000000f88700720c */ /* 0x000fe40003f46270 */
[----:B------:R-:W-:Y:S02]  /*8690*/  FSEL R41, R41, -INF , !P5 ;  /* 0xff80000029297808 */ /* 0x000fe40006800000 */
[----:B------:R-:W-:Y:S02]  /*86a0*/  ISETP.GE.AND P5, PT, R143, R247, PT ;  /* 0x000000f78f00720c */ /* 0x000fe40003fa6270 */
[----:B------:R-:W-:Y:S01]  /*86b0*/  FSEL R232, R42, -INF , !P3 ;  /* 0xff8000002ae87808 */ /* 0x000fe20005800000 */
[----:B------:R-:W-:Y:S01]  /*86c0*/  IMAD.MOV.U32 R42, RZ, RZ, R180 ;  /* 0x000000ffff2a7224 */ /* 0x000fe200078e00b4 */
[----:B------:R-:W-:-:S02]  /*86d0*/  FSEL R45, R134, -INF , !P2 ;  /* 0xff800000862d7808 */ /* 0x000fc40005000000 */
[----:B------:R-:W-:Y:S02]  /*86e0*/  I2FP.F32.S32 R44, R44 ;  /* 0x0000002c002c7245 */ /* 0x000fe40000201400 */
[C---:B------:R-:W-:Y:S02]  /*86f0*/  ISETP.GE.AND P2, PT, R131.reuse, R249, PT ;  /* 0x000000f98300720c */ /* 0x040fe40003f46270 */
[----:B------:R-:W-:Y:S01]  /*8700*/  ISETP.GE.AND P1, PT, R131, R248, PT ;  /* 0x000000f88300720c */ /* 0x000fe20003f26270 */
[----:B------:R-:W-:Y:S01]  /*8710*/  FFMA.FTZ R43, R44, -UR6, R43 ;  /* 0x800000062c2b7c23 */ /* 0x000fe2000801002b */
[----:B------:R-:W-:Y:S02]  /*8720*/  FSEL R57, R57, -INF , !P5 ;  /* 0xff80000039397808 */ /* 0x000fe40006800000 */
[----:B------:R-:W-:Y:S02]  /*8730*/  ISETP.GE.AND P5, PT, R139, R247, PT ;  /* 0x000000f78b00720c */ /* 0x000fe40003fa6270 */
[----:B------:R-:W-:-:S02]  /*8740*/  FSEL R50, R156, -INF , !P2 ;  /* 0xff8000009c327808 */ /* 0x000fc40005000000 */
[----:B------:R-:W-:Y:S02]  /*8750*/  FSEL R48, R130, -INF , !P1 ;  /* 0xff80000082307808 */ /* 0x000fe40004800000 */
[----:B------:R-:W-:Y:S02]  /*8760*/  I2FP.F32.S32 R42, R42 ;  /* 0x0000002a002a7245 */ /* 0x000fe40000201400 */
[----:B------:R-:W-:Y:S02]  /*8770*/  ISETP.GT.AND P2, PT, R137, R122, PT ;  /* 0x0000007a8900720c */ /* 0x000fe40003f44270 */
[----:B------:R-:W-:Y:S01]  /*8780*/  ISETP.GE.AND P1, PT, R122, R249, PT ;  /* 0x000000f97a00720c */ /* 0x000fe20003f26270 */
[----:B------:R-:W-:Y:S01]  /*8790*/  FFMA.FTZ R38, R42, -UR6, R38 ;  /* 0x800000062a267c23 */ /* 0x000fe20008010026 */
[----:B------:R-:W-:Y:S02]  /*87a0*/  FSEL R236, R236, -INF , !P5 ;  /* 0xff800000ecec7808 */ /* 0x000fe40006800000 */
[----:B------:R-:W-:-:S02]  /*87b0*/  ISETP.GE.AND P5, PT, R135, R247, PT ;  /* 0x000000f78700720c */ /* 0x000fc40003fa6270 */
[----:B------:R-:W-:Y:S02]  /*87c0*/  ISETP.GE.AND P3, PT, R122, R246, PT ;  /* 0x000000f67a00720c */ /* 0x000fe40003f66270 */
[----:B------:R-:W-:Y:S02]  /*87d0*/  FSEL R51, R153, -INF , !P1 ;  /* 0xff80000099337808 */ /* 0x000fe40004800000 */
[----:B------:R-:W-:Y:S02]  /*87e0*/  IABS R179, R179 ;  /* 0x000000b300b37213 */ /* 0x000fe40000000000 */
[----:B------:R-:W-:Y:S02]  /*87f0*/  FSEL R43, R43, -INF , !P2 ;  /* 0xff8000002b2b7808 */ /* 0x000fe40005000000 */
[----:B------:R-:W-:Y:S01]  /*8800*/  ISETP.GT.AND P1, PT, R137, R99, PT ;  /* 0x000000638900720c */ /* 0x000fe20003f24270 */
[----:B------:R-:W-:Y:S01]  /*8810*/  IMAD.MOV.U32 R42, RZ, RZ, R179 ;  /* 0x000000ffff2a7224 */ /* 0x000fe200078e00b3 */
[----:B------:R-:W-:-:S02]  /*8820*/  FSEL R40, R40, -INF , !P5 ;  /* 0xff80000028287808 */ /* 0x000fc40006800000 */
[----:B------:R-:W-:Y:S02]  /*8830*/  ISETP.GE.AND P5, PT, R131, R247, PT ;  /* 0x000000f78300720c */ /* 0x000fe40003fa6270 */
[----:B------:R-:W-:Y:S02]  /*8840*/  FSEL R231, R43, -INF , !P3 ;  /* 0xff8000002be77808 */ /* 0x000fe40005800000 */
[----:B------:R-:W-:Y:S02]  /*8850*/  ISETP.GE.AND P3, PT, R99, R246, PT ;  /* 0x000000f66300720c */ /* 0x000fe40003f66270 */
[----:B------:R-:W-:Y:S02]  /*8860*/  IABS R178, R178 ;  /* 0x000000b200b27213 */ /* 0x000fe40000000000 */
[----:B------:R-:W-:Y:S02]  /*8870*/  FSEL R38, R38, -INF , !P1 ;  /* 0xff80000026267808 */ /* 0x000fe40004800000 */
[----:B------:R-:W-:-:S02]  /*8880*/  ISETP.GE.AND P0, PT, R122, R248, PT ;  /* 0x000000f87a00720c */ /* 0x000fc40003f06270 */
[----:B------:R-:W-:Y:S02]  /*8890*/  FSEL R233, R233, -INF , !P5 ;  /* 0xff800000e9e97808 */ /* 0x000fe40006800000 */
[----:B------:R-:W-:Y:S02]  /*88a0*/  ISETP.GE.AND P5, PT, R122, R247, PT ;  /* 0x000000f77a00720c */ /* 0x000fe40003fa6270 */
[----:B------:R-:W-:Y:S01]  /*88b0*/  FSEL R230, R38, -INF , !P3 ;  /* 0xff80000026e67808 */ /* 0x000fe20005800000 */
[----:B------:R-:W-:Y:S01]  /*88c0*/  IMAD.MOV.U32 R38, RZ, RZ, R178 ;  /* 0x000000ffff267224 */ /* 0x000fe200078e00b2 */
[----:B------:R-:W-:Y:S02]  /*88d0*/  FSEL R44, R118, -INF , !P0 ;  /* 0xff800000762c7808 */ /* 0x000fe40004000000 */
[----:B------:R-:W-:Y:S02]  /*88e0*/  I2FP.F32.S32 R42, R42 ;  /* 0x0000002a002a7245 */ /* 0x000fe40000201400 */
[----:B------:R-:W-:-:S02]  /*88f0*/  ISETP.GE.AND P0, PT, R99, R249, PT ;  /* 0x000000f96300720c */ /* 0x000fc40003f06270 */
[C---:B------:R-:W-:Y:S01]  /*8900*/  ISETP.GE.AND P2, PT, R99.reuse, R248, PT ;  /* 0x000000f86300720c */ /* 0x040fe20003f46270 */
[----:B------:R-:W-:Y:S01]  /*8910*/  FFMA.FTZ R39, R42, -UR6, R39 ;  /* 0x800000062a277c23 */ /* 0x000fe20008010027 */
[----:B------:R-:W-:Y:S02]  /*8920*/  FSEL R234, R234, -INF , !P5 ;  /* 0xff800000eaea7808 */ /* 0x000fe40006800000 */
[----:B------:R-:W-:Y:S02]  /*8930*/  ISETP.GE.AND P5, PT, R99, R247, PT ;  /* 0x000000f76300720c */ /* 0x000fe40003fa6270 */
[----:B------:R-:W-:Y:S02]  /*8940*/  FSEL R99, R152, -INF , !P0 ;  /* 0xff80000098637808 */ /* 0x000fe40004000000 */
[----:B------:R-:W-:Y:S02]  /*8950*/  FSEL R43, R106, -INF , !P2 ;  /* 0xff8000006a2b7808 */ /* 0x000fe40005000000 */
[----:B------:R-:W-:-:S02]  /*8960*/  I2FP.F32.S32 R38, R38 ;  /* 0x0000002600267245 */ /* 0x000fc40000201400 */
[----:B------:R-:W-:Y:S02]  /*8970*/  ISETP.GT.AND P0, PT, R137, R104, PT ;  /* 0x000000688900720c */ /* 0x000fe40003f04270 */
[----:B------:R-:W-:Y:S01]  /*8980*/  ISETP.GE.AND P2, PT, R104, R249, PT ;  /* 0x000000f96800720c */ /* 0x000fe20003f46270 */
[----:B------:R-:W-:Y:S01]  /*8990*/  FFMA.FTZ R34, R38, -UR6, R34 ;  /* 0x8000000626227c23 */ /* 0x000fe20008010022 */
        /* <DEDUP_REMOVED lines=15> */
[C---:B------:R-:W-:Y:S02]  /*8a90*/  ISETP.GE.AND P1, PT, R100.reuse, R249, PT ;  /* 0x000000f96400720c */ /* 0x040fe40003f26270 */
[----:B------:R-:W-:Y:S01]  /*8aa0*/  ISETP.GE.AND P0, PT, R100, R248, PT ;  /* 0x000000f86400720c */ /* 0x000fe20003f06270 */
[----:B------:R-:W-:Y:S01]  /*8ab0*/  FFMA.FTZ R35, R38, -UR6, R35 ;  /* 0x8000000626237c23 */ /* 0x000fe20008010023 */
[----:B------:R-:W-:-:S02]  /*8ac0*/  FSEL R220, R220, -INF , !P1 ;  /* 0xff800000dcdc7808 */ /* 0x000fc40004800000 */
[----:B------:R-:W-:Y:S02]  /*8ad0*/  FSEL R223, R223, -INF , !P0 ;  /* 0xff800000dfdf7808 */ /* 0x000fe40004000000 */
[----:B------:R-:W-:Y:S02]  /*8ae0*/  I2FP.F32.S32 R34, R34 ;  /* 0x0000002200227245 */ /* 0x000fe40000201400 */
[----:B------:R-:W-:Y:S02]  /*8af0*/  ISETP.GT.AND P1, PT, R137, R97, PT ;  /* 0x000000618900720c */ /* 0x000fe40003f24270 */
[C---:B------:R-:W-:Y:S01]  /*8b00*/  ISETP.GE.AND P0, PT, R97.reuse, R249, PT ;  /* 0x000000f96100720c */ /* 0x040fe20003f06270 */
[----:B------:R-:W-:Y:S01]  /*8b10*/  FFMA.FTZ R30, R34, -UR6, R30 ;  /* 0x80000006221e7c23 */ /* 0x000fe2000801001e */
[----:B------:R-:W-:Y:S02]  /*8b20*/  ISETP.GE.AND P3, PT, R97, R246, PT ;  /* 0x000000f66100720c */ /* 0x000fe40003f66270 */
[----:B------:R-:W-:-:S02]  /*8b30*/  FSEL R221, R221, -INF , !P0 ;  /* 0xff800000dddd7808 */ /* 0x000fc40004000000 */
[----:B------:R-:W-:Y:S02]  /*8b40*/  IABS R188, R188 ;  /* 0x000000bc00bc7213 */ /* 0x000fe40000000000 */
[----:B------:R-:W-:Y:S02]  /*8b50*/  FSEL R35, R35, -INF , !P1 ;  /* 0xff80000023237808 */ /* 0x000fe40004800000 */
[----:B------:R-:W-:Y:S01]  /*8b60*/  ISETP.GT.AND P0, PT, R137, R90, PT ;  /* 0x0000005a8900720c */ /* 0x000fe20003f04270 */
        /* <DEDUP_REMOVED lines=11> */
[----:B------:R-:W-:Y:S01]  /*8c20*/  ISETP.GE.AND P1, PT, R90, R248, PT ;  /* 0x000000f85a00720c */ /* 0x000fe20003f26270 */
[----:B------:R-:W-:Y:S01]  /*8c30*/  FFMA.FTZ R31, R34, -UR6, R31 ;  /* 0x80000006221f7c23 */ /* 0x000fe2000801001f */
[----:B------:R-:W-:Y:S02]  /*8c40*/  FSEL R227, R227, -INF , !P2 ;  /* 0xff800000e3e37808 */ /* 0x000fe40005000000 */
[----:B------:R-:W-:Y:S02]  /*8c50*/  FSEL R226, R226, -INF , !P1 ;  /* 0xff800000e2e27808 */ /* 0x000fe40004800000 */
[----:B------:R-:W-:Y:S02]  /*8c60*/  I2FP.F32.S32 R30, R30 ;  /* 0x0000001e001e7245 */ /* 0x000fe40000201400 */
[----:B------:R-:W-:Y:S02]  /*8c70*/  ISETP.GT.AND P2, PT, R137, R89, PT ;  /* 0x000000598900720c */ /* 0x000fe40003f44270 */
[C---:B------:R-:W-:Y:S01]  /*8c80*/  ISETP.GE.AND P1, PT, R89.reuse, R249, PT ;  /* 0x000000f95900720c */ /* 0x040fe20003f26270 */
[----:B------:R-:W-:Y:S01]  /*8c90*/  FFMA.FTZ R26, R30, -UR6, R26 ;  /* 0x800000061e1a7c23 */ /* 0x000fe2000801001a */
[----:B------:R-:W-:-:S02]  /*8ca0*/  ISETP.GE.AND P3, PT, R89, R246, PT ;  /* 0x000000f65900720c */ /* 0x000fc40003f66270 */
[----:B------:R-:W-:Y:S02]  /*8cb0*/  FSEL R224, R224, -INF , !P1 ;  /* 0xff800000e0e07808 */ /* 0x000fe40004800000 */
[----:B------:R-:W-:Y:S02]  /*8cc0*/  IABS R186, R186 ;  /* 0x000000ba00ba7213 */ /* 0x000fe40000000000 */
[----:B------:R-:W-:Y:S02]  /*8cd0*/  FSEL R31, R31, -INF , !P2 ;  /* 0xff8000001f1f7808 */ /* 0x000fe40005000000 */
[----:B------:R-:W-:Y:S01]  /*8ce0*/  ISETP.GT.AND P1, PT, R137, R88, PT ;  /* 0x000000588900720c */ /* 0x000fe20003f24270 */
[----:B------:R-:W-:Y:S01]  /*8cf0*/  IMAD.MOV.U32 R30, RZ, RZ, R186 ;  /* 0x000000ffff1e7224 */ /* 0x000fe200078e00ba */
[----:B------:R-:W-:Y:S02]  /*8d00*/  FSEL R211, R31, -INF , !P3 ;  /* 0xff8000001fd37808 */ /* 0x000fe40005800000 */
[----:B------:R-:W-:-:S02]  /*8d10*/  ISETP.GE.AND P3, PT, R88, R246, PT ;  /* 0x000000f65800720c */ /* 0x000fc40003f66270 */
[----:B------:R-:W-:Y:S02]  /*8d20*/  IABS R198, R198 ;  /* 0x000000c600c67213 */ /* 0x000fe40000000000 */
[----:B------:R-:W-:Y:S02]  /*8d30*/  FSEL R26, R26, -INF , !P1 ;  /* 0xff8000001a1a7808 */ /* 0x000fe40004800000 */
[----:B------:R-:W-:Y:S02]  /*8d40*/  ISETP.GE.AND P0, PT, R89, R248, PT ;  /* 0x000000f85900720c */ /* 0x000fe40003f06270 */
[----:B------:R-:W-:Y:S01]  /*8d50*/  FSEL R203, R26, -INF , !P3 ;  /* 0xff8000001acb7808 */ /* 0x000fe20005800000 */
[----:B------:R-:W-:Y:S01]  /*8d60*/  IMAD.MOV.U32 R26, RZ, RZ, R198 ;  /* 0x000000ffff1a7224 */ /* 0x000fe200078e00c6 */
[----:B------:R-:W-:Y:S02]  /*8d70*/  FSEL R225, R225, -INF , !P0 ;  /* 0xff800000e1e17808 */ /* 0x000fe40004000000 */
[----:B------:R-:W-:-:S02]  /*8d80*/  I2FP.F32.S32 R30, R30 ;  /* 0x0000001e001e7245 */ /* 0x000fc40000201400 */
[----:B------:R-:W-:Y:S02]  /*8d90*/  FSEL R37, R37, -INF , !P5 ;  /* 0xff80000025257808 */ /* 0x000fe40006800000 */
[----:B------:R-:W-:Y:S01]  /*8da0*/  ISETP.GE.AND P0, PT, R88, R249, PT ;  /* 0x000000f95800720c */ /* 0x000fe20003f06270 */
[----:B------:R-:W-:Y:S01]  /*8db0*/  FFMA.FTZ R27, R30, -UR6, R27 ;  /* 0x800000061e1b7c23 */ /* 0x000fe2000801001b */
[----:B------:R-:W-:Y:S02]  /*8dc0*/  ISETP.GE.AND P2, PT, R88, R248, PT ;  /* 0x000000f85800720c */ /* 0x000fe40003f46270 */
[----:B------:R-:W-:Y:S02]  /*8dd0*/  ISETP.GE.AND P5, PT, R104, R247, PT ;  /* 0x000000f76800720c */ /* 0x000fe40003fa6270 */
[----:B------:R-:W-:Y:S02]  /*8de0*/  FSEL R102, R148, -INF , !P0 ;  /* 0xff80000094667808 */ /* 0x000fe40004000000 */
[----:B------:R-:W-:-:S02]  /*8df0*/  FSEL R101, R101, -INF , !P2 ;  /* 0xff80000065657808 */ /* 0x000fc40005000000 */
[----:B------:R-:W-:Y:S02]  /*8e00*/  I2FP.F32.S32 R26, R26 ;  /* 0x0000001a001a7245 */ /* 0x000fe40000201400 */
[----:B------:R-:W-:Y:S02]  /*8e10*/  FSEL R36, R36, -INF , !P5 ;  /* 0xff80000024247808 */ /* 0x000fe40006800000 */
[----:B------:R-:W-:Y:S01]  /*8e20*/  ISETP.GT.AND P0, PT, R137, R87, PT ;  /* 0x000000578900720c */ /* 0x000fe20003f04270 */
[----:B------:R-:W-:Y:S01]  /*8e30*/  FFMA.FTZ R22, R26, -UR6, R22 ;  /* 0x800000061a167c23 */ /* 0x000fe20008010016 */
[C---:B------:R-:W-:Y:S02]  /*8e40*/  ISETP.GE.AND P2, PT, R87.reuse, R249, PT ;  /* 0x000000f95700720c */ /* 0x040fe40003f46270 */
[----:B------:R-:W-:Y:S02]  /*8e50*/  ISETP.GE.AND P5, PT, R100, R247, PT ;  /* 0x000000f76400720c */ /* 0x000fe40003fa6270 */
        /* <DEDUP_REMOVED lines=8> */
[----:B------:R-:W-:Y:S02]  /*8ee0*/  IABS R194, R194 ;  /* 0x000000c200c27213 */ /* 0x000fe40000000000 */
[----:B------:R-:W-:Y:S02]  /*8ef0*/  FSEL R22, R22, -INF , !P2 ;  /* 0xff80000016167808 */ /* 0x000fe40005000000 */
[----:B------:R-:W-:Y:S02]  /*8f00*/  FSEL R228, R228, -INF , !P5 ;  /* 0xff800000e4e47808 */ /* 0x000fe40006800000 */
[----:B------:R-:W-:Y:S02]  /*8f10*/  ISETP.GE.AND P5, PT, R90, R247, PT ;  /* 0x000000f75a00720c */ /* 0x000fe40003fa6270 */
[----:B------:R-:W-:-:S02]  /*8f20*/  IABS R195, R195 ;  /* 0x000000c300c37213 */ /* 0x000fc40000000000 */
[----:B------:R-:W-:Y:S01]  /*8f30*/  FSEL R202, R22, -INF , !P3 ;  /* 0xff80000016ca7808 */ /* 0x000fe20005800000 */
[----:B------:R-:W-:Y:S01]  /*8f40*/  IMAD.MOV.U32 R22, RZ, RZ, R194 ;  /* 0x000000ffff167224 */ /* 0x000fe200078e00c2 */
[----:B------:R-:W-:Y:S01]  /*8f50*/  FSEL R218, R218, -INF , !P5 ;  /* 0xff800000dada7808 */ /* 0x000fe20006800000 */
[----:B------:R-:W-:Y:S01]  /*8f60*/  IMAD.MOV.U32 R26, RZ, RZ, R195 ;  /* 0x000000ffff1a7224 */ /* 0x000fe200078e00c3 */
[----:B------:R-:W-:Y:S02]  /*8f70*/  ISETP.GE.AND P5, PT, R89, R247, PT ;  /* 0x000000f75900720c */ /* 0x000fe40003fa6270 */
[----:B------:R-:W-:Y:S02]  /*8f80*/  ISETP.GE.AND P1, PT, R87, R248, PT ;  /* 0x000000f85700720c */ /* 0x000fe40003f26270 */
[----:B------:R-:W-:Y:S02]  /*8f90*/  I2FP.F32.S32 R22, R22 ;  /* 0x0000001600167245 */ /* 0x000fe40000201400 */
[----:B------:R-:W-:-:S02]  /*8fa0*/  FSEL R217, R217, -INF , !P5 ;  /* 0xff800000d9d97808 */ /* 0x000fc40006800000 */
[----:B------:R-:W-:Y:S01]  /*8fb0*/  IABS R193, R193 ;  /* 0x000000c100c17213 */ /* 0x000fe20000000000 */
[----:B------:R-:W-:Y:S01]  /*8fc0*/  FFMA.FTZ R18, R22, -UR6, R18 ;  /* 0x8000000616127c23 */ /* 0x000fe20008010012 */
[----:B------:R-:W-:Y:S02]  /*8fd0*/  ISETP.GE.AND P5, PT, R88, R247, PT ;  /* 0x000000f75800720c */ /* 0x000fe40003fa6270 */
[----:B------:R-:W-:Y:S01]  /*8fe0*/  FSEL R103, R103, -INF , !P1 ;  /* 0xff80000067677808 */ /* 0x000fe20004800000 */
[----:B------:R-:W-:Y:S01]  /*8ff0*/  IMAD.MOV.U32 R22, RZ, RZ, R193 ;  /* 0x000000ffff167224 */ /* 0x000fe200078e00c1 */
[----:B------:R-:W-:Y:S02]  /*9000*/  I2FP.F32.S32 R26, R26 ;  /* 0x0000001a001a7245 */ /* 0x000fe40000201400 */
[C---:B------:R-:W-:Y:S02]  /*9010*/  ISETP.GE.AND P1, PT, R86.reuse, R249, PT ;  /* 0x000000f95600720c */ /* 0x040fe40003f26270 */
[----:B------:R-:W-:Y:S01]  /*9020*/  ISETP.GE.AND P0, PT, R86, R248, PT ;  /* 0x000000f85600720c */ /* 0x000fe20003f06270 */
[----:B------:R-:W-:Y:S01]  /*9030*/  FFMA.FTZ R23, R26, -UR6, R23 ;  /* 0x800000061a177c23 */ /* 0x000fe20008010017 */
[----:B------:R-:W-:-:S02]  /*9040*/  FSEL R210, R210, -INF , !P5 ;  /* 0xff800000d2d27808 */ /* 0x000fc40006800000 */
[----:B------:R-:W-:Y:S02]  /*9050*/  ISETP.GE.AND P5, PT, R87, R247, PT ;  /* 0x000000f75700720c */ /* 0x000fe40003fa6270 */
[----:B------:R-:W-:Y:S02]  /*9060*/  FSEL R106, R144, -INF , !P1 ;  /* 0xff800000906a7808 */ /* 0x000fe40004800000 */
[----:B------:R-:W-:Y:S02]  /*9070*/  FSEL R105, R105, -INF , !P0 ;  /* 0xff80000069697808 */ /* 0x000fe40004000000 */
[----:B------:R-:W-:Y:S02]  /*9080*/  ISETP.GT.AND P1, PT, R137, R85, PT ;  /* 0x000000558900720c */ /* 0x000fe40003f24270 */
[----:B------:R-:W-:Y:S02]  /*9090*/  ISETP.GE.AND P0, PT, R85, R249, PT ;  /* 0x000000f95500720c */ /* 0x000fe40003f06270 */
[----:B------:R-:W-:-:S02]  /*90a0*/  FSEL R206, R206, -INF , !P5 ;  /* 0xff800000cece7808 */ /* 0x000fc40006800000 */
[----:B------:R-:W-:Y:S02]  /*90b0*/  I2FP.F32.S32 R22, R22 ;  /* 0x0000001600167245 */ /* 0x000fe40000201400 */
[----:B------:R-:W-:Y:S02]  /*90c0*/  ISETP.GE.AND P5, PT, R86, R247, PT ;  /* 0x000000f75600720c */ /* 0x000fe40003fa6270 */
[----:B------:R-:W-:Y:S01]  /*90d0*/  IABS R192, R192 ;  /* 0x000000c000c07213 */ /* 0x000fe20000000000 */
[----:B------:R-:W-:Y:S01]  /*90e0*/  FFMA.FTZ R19, R22, -UR6, R19 ;  /* 0x8000000616137c23 */ /* 0x000fe20008010013 */
[C---:B------:R-:W-:Y:S02]  /*90f0*/  ISETP.GE.AND P2, PT, R85.reuse, R248, PT ;  /* 0x000000f85500720c */ /* 0x040fe40003f46270 */
[----:B------:R-:W-:Y:S01]  /*9100*/  ISETP.GE.AND P3, PT, R85, R246, PT ;  /* 0x000000f65500720c */ /* 0x000fe20003f66270 */
[----:B------:R-:W-:Y:S01]  /*9110*/  IMAD.MOV.U32 R22, RZ, RZ, R192 ;  /* 0x000000ffff167224 */ /* 0x000fe200078e00c0 */
[----:B------:R-:W-:-:S02]  /*9120*/  FSEL R108, R110, -INF , !P0 ;  /* 0xff8000006e6c7808 */ /* 0x000fc40004000000 */
[----:B------:R-:W-:Y:S02]  /*9130*/  FSEL R23, R23, -INF , !P1 ;  /* 0xff80000017177808 */ /* 0x000fe40004800000 */
[----:B------:R-:W-:Y:S02]  /*9140*/  ISETP.GT.AND P0, PT, R137, R84, PT ;  /* 0x000000548900720c */ /* 0x000fe40003f04270 */
[----:B------:R-:W-:Y:S02]  /*9150*/  FSEL R207, R207, -INF , !P5 ;  /* 0xff800000cfcf7808 */ /* 0x000fe40006800000 */
[----:B------:R-:W-:Y:S02]  /*9160*/  ISETP.GE.AND P5, PT, R85, R247, PT ;  /* 0x000000f75500720c */ /* 0x000fe40003fa6270 */
[----:B------:R-:W-:Y:S02]  /*9170*/  FSEL R107, R107, -INF , !P2 ;  /* 0xff8000006b6b7808 */ /* 0x000fe40005000000 */
[----:B------:R-:W-:-:S02]  /*9180*/  FSEL R200, R23, -INF , !P3 ;  /* 0xff80000017c87808 */ /* 0x000fc40005800000 */
[C---:B------:R-:W-:Y:S02]  /*9190*/  ISETP.GE.AND P2, PT, R84.reuse, R249, PT ;  /* 0x000000f95400720c */ /* 0x040fe40003f46270 */
[C---:B------:R-:W-:Y:S02]  /*91a0*/  ISETP.GE.AND P1, PT, R84.reuse, R248, PT ;  /* 0x000000f85400720c */ /* 0x040fe40003f26270 */
[----:B------:R-:W-:Y:S02]  /*91b0*/  ISETP.GE.AND P3, PT, R84, R246, PT ;  /* 0x000000f65400720c */ /* 0x000fe40003f66270 */
[----:B------:R-:W-:Y:S02]  /*91c0*/  FSEL R18, R18, -INF , !P0 ;  /* 0xff80000012127808 */ /* 0x000fe40004000000 */
        /* <DEDUP_REMOVED lines=9> */
[----:B------:R-:W-:-:S02]  /*9260*/  ISETP.GE.AND P0, PT, R78, R248, PT ;  /* 0x000000f84e00720c */ /* 0x000fc40003f06270 */
[----:B------:R-:W-:Y:S02]  /*9270*/  IABS R18, R112 ;  /* 0x0000007000127213 */ /* 0x000fe40000000000 */
[----:B------:R-:W-:Y:S02]  /*9280*/  FSEL R109, R114, -INF , !P5 ;  /* 0xff800000726d7808 */ /* 0x000fe40006800000 */
[----:B------:R-:W-:Y:S02]  /*9290*/  ISETP.GE.AND P3, PT, R78, R246, PT ;  /* 0x000000f64e00720c */ /* 0x000fe40003f66270 */
[----:B------:R-:W-:Y:S02]  /*92a0*/  FSEL R114, R141, -INF , !P1 ;  /* 0xff8000008d727808 */ /* 0x000fe40004800000 */
[----:B------:R-:W-:Y:S02]  /*92b0*/  FSEL R113, R77, -INF , !P0 ;  /* 0xff8000004d717808 */ /* 0x000fe40004000000 */
[----:B------:R-:W-:-:S02]  /*92c0*/  FSEL R19, R19, -INF , !P2 ;  /* 0xff80000013137808 */ /* 0x000fc40005000000 */
[----:B------:R-:W-:Y:S02]  /*92d0*/  I2FP.F32.S32 R18, R18 ;  /* 0x0000001200127245 */ /* 0x000fe40000201400 */
[----:B------:R-:W-:Y:S02]  /*92e0*/  ISETP.GT.AND P1, PT, R137, R76, PT ;  /* 0x0000004c8900720c */ /* 0x000fe40003f24270 */
[----:B------:R-:W-:Y:S01]  /*92f0*/  ISETP.GE.AND P0, PT, R76, R249, PT ;  /* 0x000000f94c00720c */ /* 0x000fe20003f06270 */
[----:B------:R-:W-:Y:S01]  /*9300*/  FFMA.FTZ R15, R18, -UR6, R15 ;  /* 0x80000006120f7c23 */ /* 0x000fe2000801000f */
[----:B------:R-:W-:Y:S02]  /*9310*/  ISETP.GE.AND P5, PT, R78, R247, PT ;  /* 0x000000f74e00720c */ /* 0x000fe40003fa6270 */
[----:B------:R-:W-:Y:S02]  /*9320*/  FSEL R97, R19, -INF , !P3 ;  /* 0xff80000013617808 */ /* 0x000fe40005800000 */
[----:B------:R-:W-:-:S02]  /*9330*/  ISETP.GE.AND P3, PT, R76, R246, PT ;  /* 0x000000f64c00720c */ /* 0x000fc40003f66270 */
[----:B------:R-:W-:Y:S02]  /*9340*/  FSEL R117, R116, -INF , !P0 ;  /* 0xff80000074757808 */ /* 0x000fe40004000000 */
[----:B------:R-:W-:Y:S01]  /*9350*/  FSEL R14, R14, -INF , !P1 ;  /* 0xff8000000e0e7808 */ /* 0x000fe20004800000 */
[----:B------:R-:W-:Y:S01]  /*9360*/  BAR.SYNC.DEFER_BLOCKING 0x0 ;  /* 0x0000000000007b1d */ /* 0x000fe20000010000 */
[----:B------:R-:W-:Y:S02]  /*9370*/  ISETP.GT.AND P0, PT, R137, R74, PT ;  /* 0x0000004a8900720c */ /* 0x000fe40003f04270 */
[----:B------:R-:W-:Y:S02]  /*9380*/  FSEL R112, R24, -INF , !P5 ;  /* 0xff80000018707808 */ /* 0x000fe40006800000 */
[----:B------:R-:W-:Y:S02]  /*9390*/  FSEL R24, R14, -INF , !P3 ;  /* 0xff8000000e187808 */ /* 0x000fe40005800000 */
[----:B------:R-:W-:-:S02]  /*93a0*/  ISETP.GE.AND P3, PT, R74, R246, PT ;  /* 0x000000f64a00720c */ /* 0x000fc40003f66270 */
[----:B------:R-:W-:Y:S02]  /*93b0*/  FSEL R15, R15, -INF , !P0 ;  /* 0xff8000000f0f7808 */ /* 0x000fe40004000000 */
[----:B------:R-:W-:Y:S02]  /*93c0*/  ISETP.GE.AND P5, PT, R76, R248, PT ;  /* 0x000000f84c00720c */ /* 0x000fe40003fa6270 */
[----:B------:R-:W-:Y:S02]  /*93d0*/  IABS R149, R149 ;  /* 0x0000009500957213 */ /* 0x000fe40000000000 */
[----:B------:R-:W-:Y:S02]  /*93e0*/  FSEL R85, R15, -INF , !P3 ;  /* 0xff8000000f557808 */ /* 0x000fe40005800000 */
[----:B------:R-:W-:Y:S02]  /*93f0*/  FSEL R116, R75, -INF , !P5 ;  /* 0xff8000004b747808 */ /* 0x000fe40006800000 */
[----:B------:R-:W-:-:S02]  /*9400*/  I2FP.F32.S32 R149, R149 ;  /* 0x0000009500957245 */ /* 0x000fc40000201400 */
[----:B------:R-:W-:Y:S02]  /*9410*/  ISETP.GE.AND P3, PT, R73, R248, PT ;  /* 0x000000f84900720c */ /* 0x000fe40003f66270 */
[----:B------:R-:W-:Y:S01]  /*9420*/  ISETP.GE.AND P5, PT, R74, R249, PT ;  /* 0x000000f94a00720c */ /* 0x000fe20003fa6270 */
[----:B------:R-:W-:Y:S01]  /*9430*/  FFMA.FTZ R10, R149, -UR6, R10 ;  /* 0x80000006950a7c23 */ /* 0x000fe2000801000a */
[----:B------:R-:W-:Y:S02]  /*9440*/  FSEL R126, R126, -INF , !P3 ;  /* 0xff8000007e7e7808 */ /* 0x000fe40005800000 */
[----:B------:R-:W-:Y:S02]  /*9450*/  FSEL R196, R196, -INF , !P5 ;  /* 0xff800000c4c47808 */ /* 0x000fe40006800000 */
[----:B------:R-:W-:Y:S02]  /*9460*/  ISETP.GE.AND P3, PT, R73, R247, PT ;  /* 0x000000f74900720c */ /* 0x000fe40003f66270 */
[----:B------:R-:W-:-:S02]  /*9470*/  IABS R136, R136 ;  /* 0x0000008800887213 */ /* 0x000fc40000000000 */
[----:B------:R-:W-:Y:S02]  /*9480*/  ISETP.GE.AND P2, PT, R76, R247, PT ;  /* 0x000000f74c00720c */ /* 0x000fe40003f46270 */
[----:B------:R-:W-:Y:S02]  /*9490*/  ISETP.GT.AND P5, PT, R137, R73, PT ;  /* 0x000000498900720c */ /* 0x000fe40003fa4270 */
[----:B------:R-:W-:Y:S02]  /*94a0*/  FSEL R121, R121, -INF , !P3 ;  /* 0xff80000079797808 */ /* 0x000fe40005800000 */
[----:B------:R-:W-:Y:S02]  /*94b0*/  I2FP.F32.S32 R136, R136 ;  /* 0x0000008800887245 */ /* 0x000fe40000201400 */
[----:B------:R-:W-:Y:S02]  /*94c0*/  FSEL R115, R115, -INF , !P2 ;  /* 0xff80000073737808 */ /* 0x000fe40005000000 */
[----:B------:R-:W-:Y:S01]  /*94d0*/  ISETP.GE.AND P1, PT, R74, R248, PT ;  /* 0x000000f84a00720c */ /* 0x000fe20003f26270 */
[----:B------:R-:W-:Y:S01]  /*94e0*/  FFMA.FTZ R11, R136, -UR6, R11 ;  /* 0x80000006880b7c23 */ /* 0x000fe2000801000b */
[----:B------:R-:W-:-:S02]  /*94f0*/  ISETP.GE.AND P3, PT, R73, R246, PT ;  /* 0x000000f64900720c */ /* 0x000fc40003f66270 */
[----:B------:R-:W-:Y:S02]  /*9500*/  FSEL R84, R10, -INF , !P5 ;  /* 0xff8000000a547808 */ /* 0x000fe40006800000 */
[----:B------:R-:W-:Y:S02]  /*9510*/  ISETP.GE.AND P2, PT, R74, R247, PT ;  /* 0x000000f74a00720c */ /* 0x000fe40003f46270 */
[----:B------:R-:W-:Y:S02]  /*9520*/  IABS R125, R125 ;  /* 0x0000007d007d7213 */ /* 0x000fe40000000000 */
[----:B------:R-:W-:Y:S02]  /*9530*/  FSEL R127, R127, -INF , !P1 ;  /* 0xff8000007f7f7808 */ /* 0x000fe40004800000 */
[----:B------:R-:W-:Y:S02]  /*9540*/  FSEL R84, R84, -INF , !P3 ;  /* 0xff80000054547808 */ /* 0x000fe40005800000 */
[----:B------:R-:W-:-:S02]  /*9550*/  ISETP.GT.AND P1, PT, R137, R70, PT ;  /* 0x000000468900720c */ /* 0x000fc40003f24270 */
[----:B------:R-:W-:Y:S02]  /*9560*/  FSEL R122, R5, -INF , !P2 ;  /* 0xff800000057a7808 */ /* 0x000fe40005000000 */
[----:B------:R-:W-:Y:S02]  /*9570*/  I2FP.F32.S32 R10, R125 ;  /* 0x0000007d000a7245 */ /* 0x000fe40000201400 */
[C---:B------:R-:W-:Y:S02]  /*9580*/  ISETP.GE.AND P5, PT, R70.reuse, R249, PT ;  /* 0x000000f94600720c */ /* 0x040fe40003fa6270 */
[----:B------:R-:W-:Y:S01]  /*9590*/  ISETP.GE.AND P3, PT, R70, R248, PT ;  /* 0x000000f84600720c */ /* 0x000fe20003f66270 */
[----:B------:R-:W-:Y:S01]  /*95a0*/  FFMA.FTZ R6, R10, -UR6, R6 ;  /* 0x800000060a067c23 */ /* 0x000fe20008010006 */
[----:B------:R-:W-:Y:S02]  /*95b0*/  IABS R5, R124 ;  /* 0x0000007c00057213 */ /* 0x000fe40000000000 */
[----:B------:R-:W-:-:S02]  /*95c0*/  FSEL R130, R133, -INF , !P5 ;  /* 0xff80000085827808 */ /* 0x000fc40006800000 */
[----:B------:R-:W-:Y:S02]  /*95d0*/  FSEL R125, R25, -INF , !P3 ;  /* 0xff800000197d7808 */ /* 0x000fe40005800000 */
[----:B------:R-:W-:Y:S02]  /*95e0*/  FSEL R11, R11, -INF , !P1 ;  /* 0xff8000000b0b7808 */ /* 0x000fe40004800000 */
[C---:B------:R-:W-:Y:S02]  /*95f0*/  ISETP.GE.AND P5, PT, R70.reuse, R247, PT ;  /* 0x000000f74600720c */ /* 0x040fe40003fa6270 */
[----:B------:R-:W-:Y:S02]  /*9600*/  ISETP.GE.AND P3, PT, R70, R246, PT ;  /* 0x000000f64600720c */ /* 0x000fe40003f66270 */
[----:B------:R-:W-:Y:S02]  /*9610*/  I2FP.F32.S32 R5, R5 ;  /* 0x0000000500057245 */ /* 0x000fe40000201400 */
[----:B------:R-:W-:-:S02]  /*9620*/  ISETP.GE.AND P1, PT, R0, R249, PT ;  /* 0x000000f90000720c */ /* 0x000fc40003f26270 */
[----:B------:R-:W-:Y:S01]  /*9630*/  ISETP.GT.AND P2, PT, R137, R0, PT ;  /* 0x000000008900720c */ /* 0x000fe20003f44270 */
[----:B------:R-:W-:Y:S01]  /*9640*/  FFMA.FTZ R5, R5, -UR6, R7 ;  /* 0x8000000605057c23 */ /* 0x000fe20008010007 */
[----:B------:R-:W-:Y:S02]  /*9650*/  ISETP.GE.AND P0, PT, R73, R249, PT ;  /* 0x000000f94900720c */ /* 0x000fe40003f06270 */
[----:B------:R-:W-:Y:S02]  /*9660*/  FSEL R120, R120, -INF , !P5 ;  /* 0xff80000078787808 */ /* 0x000fe40006800000 */
[----:B------:R-:W-:Y:S02]  /*9670*/  FSEL R27, R11, -INF , !P3 ;  /* 0xff8000000b1b7808 */ /* 0x000fe40005800000 */
[----:B------:R-:W-:Y:S02]  /*9680*/  FSEL R129, R129, -INF , !P1 ;  /* 0xff80000081817808 */ /* 0x000fe40004800000 */
[----:B------:R-:W-:-:S02]  /*9690*/  FSEL R131, R140, -INF , !P0 ;  /* 0xff8000008c837808 */ /* 0x000fc40004000000 */
[C---:B------:R-:W-:Y:S02]  /*96a0*/  ISETP.GE.AND P5, PT, R0.reuse, R248, PT ;  /* 0x000000f80000720c */ /* 0x040fe40003fa6270 */
[C---:B------:R-:W-:Y:S02]  /*96b0*/  ISETP.GE.AND P3, PT, R0.reuse, R247, PT ;  /* 0x000000f70000720c */ /* 0x040fe40003f66270 */
[----:B------:R-:W-:Y:S02]  /*96c0*/  ISETP.GE.AND P1, PT, R0, R246, PT ;  /* 0x000000f60000720c */ /* 0x000fe40003f26270 */
[----:B------:R-:W-:Y:S02]  /*96d0*/  FSEL R6, R6, -INF , !P2 ;  /* 0xff80000006067808 */ /* 0x000fe40005000000 */
[----:B------:R-:W-:Y:S02]  /*96e0*/  ISETP.GT.AND P0, PT, R137, R68, PT ;  /* 0x000000448900720c */ /* 0x000fe40003f04270 */
[----:B------:R-:W-:-:S02]  /*96f0*/  FSEL R124, R21, -INF , !P5 ;  /* 0xff800000157c7808 */ /* 0x000fc40006800000 */
[----:B------:R-:W-:Y:S02]  /*9700*/  FSEL R119, R119, -INF , !P3 ;  /* 0xff80000077777808 */ /* 0x000fe40005800000 */
[----:B------:R-:W-:Y:S02]  /*9710*/  FSEL R26, R6, -INF , !P1 ;  /* 0xff800000061a7808 */ /* 0x000fe40004800000 */
[C---:B------:R-:W-:Y:S02]  /*9720*/  ISETP.GE.AND P5, PT, R68.reuse, R249, PT ;  /* 0x000000f94400720c */ /* 0x040fe40003fa6270 */
[C---:B------:R-:W-:Y:S02]  /*9730*/  ISETP.GE.AND P3, PT, R68.reuse, R248, PT ;  /* 0x000000f84400720c */ /* 0x040fe40003f66270 */
[C---:B------:R-:W-:Y:S02]  /*9740*/  ISETP.GE.AND P2, PT, R68.reuse, R247, PT ;  /* 0x000000f74400720c */ /* 0x040fe40003f46270 */
[----:B------:R-:W-:-:S02]  /*9750*/  ISETP.GE.AND P1, PT, R68, R246, PT ;  /* 0x000000f64400720c */ /* 0x000fc40003f26270 */
[----:B------:R-:W-:Y:S02]  /*9760*/  FSEL R5, R5, -INF , !P0 ;  /* 0xff80000005057808 */ /* 0x000fe40004000000 */
[----:B------:R-:W-:Y:S02]  /*9770*/  FSEL R128, R128, -INF , !P5 ;  /* 0xff80000080807808 */ /* 0x000fe40006800000 */
[----:B------:R-:W-:Y:S02]  /*9780*/  FSEL R123, R123, -INF , !P3 ;  /* 0xff8000007b7b7808 */ /* 0x000fe40005800000 */
[----:B------:R-:W-:Y:S02]  /*9790*/  FSEL R118, R4, -INF , !P2 ;  /* 0xff80000004767808 */ /* 0x000fe40005000000 */
[----:B------:R-:W-:Y:S01]  /*97a0*/  FSEL R25, R5, -INF , !P1 ;  /* 0xff80000005197808 */ /* 0x000fe20004800000 */
[----:B-1----:R-:W-:Y:S06]  /*97b0*/  BRA.U !UP0, `(.L_x_1047) ;  /* 0x0000000508bc7547 */ /* 0x002fec000b800000 */
[----:B------:R-:W1:Y:S01]  /*97c0*/  LDCU UR4, c[0x0][0x440] ;  /* 0x00008800ff0477ac */ /* 0x000e620008000800 */
[----:B------:R-:W-:Y:S01]  /*97d0*/  IMAD.U32 R4, RZ, RZ, UR10 ;  /* 0x0000000aff047e24 */ /* 0x000fe2000f8e00ff */
[----:B------:R-:W-:Y:S01]  /*97e0*/  MOV R7, UR10 ;  /* 0x0000000a00077c02 */ /* 0x000fe20008000f00 */
[----:B------:R-:W-:Y:S01]  /*97f0*/  IMAD.U32 R10, RZ, RZ, UR10 ;  /* 0x0000000aff0a7e24 */ /* 0x000fe2000f8e00ff */
[----:B------:R-:W-:Y:S01]  /*9800*/  UIADD3 UR13, UPT, UPT, UR18, -0x2, URZ ;  /* 0xfffffffe120d7890 */ /* 0x000fe2000fffe0ff */
[----:B------:R-:W-:Y:S01]  /*9810*/  IMAD.U32 R14, RZ, RZ, UR10 ;  /* 0x0000000aff0e7e24 */ /* 0x000fe2000f8e00ff */
[----:B------:R-:W-:Y:S01]  /*9820*/  MOV R18, UR10 ;  /* 0x0000000a00127c02 */ /* 0x000fe20008000f00 */
[----:B------:R-:W-:Y:S01]  /*9830*/  IMAD.U32 R0, RZ, RZ, UR11 ;  /* 0x0000000bff007e24 */ /* 0x000fe2000f8e00ff */
[----:B------:R-:W-:Y:S01]  /*9840*/  UIMAD.WIDE.U32 UR20, UR13, UR10, URZ ;  /* 0x0000000a0d1472a5 */ /* 0x000fe2000f8e00ff */
[----:B------:R-:W-:Y:S01]  /*9850*/  IMAD.U32 R5, RZ, RZ, UR11 ;  /* 0x0000000bff057e24 */ /* 0x000fe2000f8e00ff */
[----:B------:R-:W-:Y:S02]  /*9860*/  BSSY.RECONVERGENT B0, `(.L_x_1048) ;  /* 0x0000063000007945 */ /* 0x000fe40003800200 */
[----:B------:R-:W-:-:S02]  /*9870*/  UIMAD UR13, UR13, UR11, UR21 ;  /* 0x0000000b0d0d72a4 */ /* 0x000fc4000f8e0215 */
[----:B------:R-:W-:Y:S02]  /*9880*/  USHF.L.U32 UR12, UR20, 0x7, URZ ;  /* 0x00000007140c7899 */ /* 0x000fe400080006ff */
[----:B------:R-:W-:Y:S01]  /*9890*/  USHF.L.U64.HI UR13, UR20, 0x7, UR13 ;  /* 0x00000007140d7899 */ /* 0x000fe2000801020d */
[C---:B-1----:R-:W-:Y:S02]  /*98a0*/  ISETP.GE.AND P0, PT, R251.reuse, UR4, PT ;  /* 0x00000004fb007c0c */ /* 0x042fe4000bf06270 */
[----:B------:R-:W-:Y:S01]  /*98b0*/  ISETP.GE.AND P1, PT, R251, UR4, PT ;  /* 0x00000004fb007c0c */ /* 0x000fe2000bf26270 */
[----:B------:R-:W-:Y:S02]  /*98c0*/  IMAD.U32 R11, RZ, RZ, UR12 ;  /* 0x0000000cff0b7e24 */ /* 0x000fe4000f8e00ff */
[----:B------:R-:W-:Y:S02]  /*98d0*/  IMAD.U32 R6, RZ, RZ, UR13 ;  /* 0x0000000dff067e24 */ /* 0x000fe4000f8e00ff */
[----:B------:R-:W-:-:S02]  /*98e0*/  IMAD.U32 R15, RZ, RZ, UR13 ;  /* 0x0000000dff0f7e24 */ /* 0x000fc4000f8e00ff */
[----:B------:R-:W-:Y:S02]  /*98f0*/  IMAD.U32 R74, RZ, RZ, UR12 ;  /* 0x0000000cff4a7e24 */ /* 0x000fe4000f8e00ff */
[----:B------:R-:W-:Y:S02]  /*9900*/  IMAD.U32 R75, RZ, RZ, UR13 ;  /* 0x0000000dff4b7e24 */ /* 0x000fe4000f8e00ff */
[----:B------:R-:W-:Y:S01]  /*9910*/  @!P0 LEA R4, P3, R4, UR12, 0x4 ;  /* 0x0000000c04048c11 */ /* 0x000fe2000f8620ff */
[----:B------:R-:W-:Y:S01]  /*9920*/  IMAD.U32 R38, RZ, RZ, UR12 ;  /* 0x0000000cff267e24 */ /* 0x000fe2000f8e00ff */
[----:B------:R-:W-:Y:S01]  /*9930*/  @!P0 LEA R10, P2, R10, UR12, 0x5 ;  /* 0x0000000c0a0a8c11 */ /* 0x000fe2000f8428ff */
[----:B------:R-:W-:Y:S01]  /*9940*/  IMAD.U32 R39, RZ, RZ, UR13 ;  /* 0x0000000dff277e24 */ /* 0x000fe2000f8e00ff */
[----:B------:R-:W-:Y:S02]  /*9950*/  @!P1 LEA R34, P5, R11, R245, 0x1 ;  /* 0x000000f50b229211 */ /* 0x000fe400078a08ff */
[----:B------:R-:W-:Y:S01]  /*9960*/  @!P0 LEA.HI.X R0, R14, UR13, R0, 0x4, P3 ;  /* 0x0000000d0e008c11 */ /* 0x000fe200098f2400 */
[----:B------:R-:W-:Y:S01]  /*9970*/  IMAD.U32 R14, RZ, RZ, UR12 ;  /* 0x0000000cff0e7e24 */ /* 0x000fe2000f8e00ff */
[----:B------:R-:W-:-:S02]  /*9980*/  @!P0 LEA.HI.X R5, R7, UR13, R5, 0x5, P2 ;  /* 0x0000000d07058c11 */ /* 0x000fc400090f2c05 */
[-C--:B------:R-:W-:Y:S01]  /*9990*/  @!P0 LEA R22, P3, R10, R245.reuse, 0x1 ;  /* 0x000000f50a168211 */ /* 0x080fe200078608ff */
[----:B------:R-:W-:Y:S01]  /*99a0*/  @!P0 IMAD.WIDE.U32 R18, R18, 0x30, R14 ;  /* 0x0000003012128825 */ /* 0x000fe200078e000e */
[-C--:B------:R-:W-:Y:S02]  /*99b0*/  @!P1 LEA.HI.X R35, R11, R244.reuse, R6, 0x1, P5 ;  /* 0x000000f40b239211 */ /* 0x080fe400028f0c06 */
[-C--:B------:R-:W-:Y:S01]  /*99c0*/  @!P0 LEA R30, P5, R4, R245.reuse, 0x1 ;  /* 0x000000f5041e8211 */ /* 0x080fe200078a08ff */
[----:B------:R-:W-:Y:S01]  /*99d0*/  IMAD.U32 R6, RZ, RZ, UR11 ;  /* 0x0000000bff067e24 */ /* 0x000fe2000f8e00ff */
[-C--:B------:R-:W-:Y:S01]  /*99e0*/  @!P0 LEA.HI.X R23, R10, R244.reuse, R5, 0x1, P3 ;  /* 0x000000f40a178211 */ /* 0x080fe200018f0c05 */
[----:B------:R-:W-:Y:S01]  /*99f0*/  IMAD.U32 R5, RZ, RZ, UR11 ;  /* 0x0000000bff057e24 */ /* 0x000fe2000f8e00ff */
[----:B------:R-:W-:Y:S01]  /*9a00*/  @!P0 LEA.HI.X R31, R4, R244, R0, 0x1, P5 ;  /* 0x000000f4041f8211 */ /* 0x000fe200028f0c00 */
[----:B------:R-:W-:Y:S01]  /*9a10*/  IMAD.U32 R10, RZ, RZ, UR10 ;  /* 0x0000000aff0a7e24 */ /* 0x000fe2000f8e00ff */
[----:B------:R-:W-:Y:S01]  /*9a20*/  MOV R14, UR10 ;  /* 0x0000000a000e7c02 */ /* 0x000fe20008000f00 */
[----:B------:R-:W-:Y:S01]  /*9a30*/  @!P0 IMAD R5, R5, 0x30, RZ ;  /* 0x0000003005058824 */ /* 0x000fe200078e02ff */
[----:B------:R-:W-:Y:S01]  /*9a40*/  MOV R4, UR11 ;  /* 0x0000000b00047c02 */ /* 0x000fe20008000f00 */
[----:B------:R-:W-:Y:S01]  /*9a50*/  IMAD.U32 R0, RZ, RZ, UR11 ;  /* 0x0000000bff007e24 */ /* 0x000fe2000f8e00ff */
[----:B------:R-:W-:Y:S01]  /*9a60*/  MOV R11, UR10 ;  /* 0x0000000a000b7c02 */ /* 0x000fe20008000f00 */
[----:B------:R-:W-:Y:S01]  /*9a70*/  @!P0 IMAD.WIDE.U32 R14, R14, 0x50, R74 ;  /* 0x000000500e0e8825 */ /* 0x000fe200078e004a */
[----:B------:R-:W-:Y:S01]  /*9a80*/  @!P0 LEA R7, P2, R7, UR12, 0x6 ;  /* 0x0000000c07078c11 */ /* 0x000fe2000f8430ff */
[----:B------:R-:W-:Y:S01]  /*9a90*/  @!PT LDS RZ, [RZ] ;  /* 0x00000000fffff984 */ /* 0x000fe20000000800 */
[----:B------:R-:W-:Y:S01]  /*9aa0*/  @!PT LDS RZ, [RZ] ;  /* 0x00000000fffff984 */ /* 0x000fe20000000800 */
[----:B------:R-:W-:Y:S01]  /*9ab0*/  @!PT LDS RZ, [RZ] ;  /* 0x00000000fffff984 */ /* 0x000fe20000000800 */
[----:B------:R1:W-:Y:S01]  /*9ac0*/  @!P1 LDGSTS.E.BYPASS.LTC128B.128 [R237+0x4000], desc[UR22][R34.64] ;  /* 0x0400000022ed9fae */ /* 0x0003e2000b981a16 */
[-C--:B------:R-:W-:Y:S01]  /*9ad0*/  @!P0 LEA R74, P3, R18, R245.reuse, 0x1 ;  /* 0x000000f5124a8211 */ /* 0x080fe200078608ff */
[----:B------:R-:W-:Y:S01]  /*9ae0*/  @!P0 IMAD.IADD R5, R5, 0x1, R19 ;  /* 0x0000000105058824 */ /* 0x000fe200078e0213 */
[----:B------:R-:W-:Y:S01]  /*9af0*/  @!P0 LEA.HI.X R6, R11, UR13, R6, 0x6, P2 ;  /* 0x0000000d0b068c11 */ /* 0x000fe200090f3406 */
[----:B------:R-:W-:Y:S01]  /*9b00*/  @!P0 IMAD R4, R4, 0x50, RZ ;  /* 0x0000005004048824 */ /* 0x000fe200078e02ff */
[----:B------:R1:W-:Y:S01]  /*9b10*/  @P1 STS.128 [R237+0x4000], RZ ;  /* 0x004000ffed001388 */ /* 0x0003e20000000c00 */
[----:B------:R-:W-:Y:S01]  /*9b20*/  @!P0 IMAD.WIDE.U32 R10, R10, 0x60, R38 ;  /* 0x000000600a0a8825 */ /* 0x000fe200078e0026 */
[----:B------:R-:W-:-:S02]  /*9b30*/  @!P0 LEA R38, P2, R7, R245, 0x1 ;  /* 0x000000f507268211 */ /* 0x000fc400078408ff */
[-C--:B------:R-:W-:Y:S01]  /*9b40*/  @!P0 LEA.HI.X R75, R18, R244.reuse, R5, 0x1, P3 ;  /* 0x000000f4124b8211 */ /* 0x080fe200018f0c05 */
[----:B------:R-:W-:Y:S01]  /*9b50*/  @!P0 IMAD R0, R0, 0x60, RZ ;  /* 0x0000006000008824 */ /* 0x000fe200078e02ff */
[----:B------:R-:W-:Y:S01]  /*9b60*/  @!P0 IADD3 R4, PT, PT, R4, R15, RZ ;  /* 0x0000000f04048210 */ /* 0x000fe20007ffe0ff */
[----:B------:R1:W-:Y:S01]  /*9b70*/  @P0 STS.128 [R237+0x4800], RZ ;  /* 0x004800ffed000388 */ /* 0x0003e20000000c00 */
[-C--:B------:R-:W-:Y:S01]  /*9b80*/  @!P0 LEA R18, P3, R14, R245.reuse, 0x1 ;  /* 0x000000f50e128211 */ /* 0x080fe200078608ff */
[----:B------:R-:W-:Y:S01]  /*9b90*/  @!P0 IMAD.IADD R0, R0, 0x1, R11 ;  /* 0x0000000100008824 */ /* 0x000fe200078e020b */
[-C--:B------:R-:W-:Y:S01]  /*9ba0*/  @!P0 LEA.HI.X R39, R7, R244.reuse, R6, 0x1, P2 ;  /* 0x000000f407278211 */ /* 0x080fe200010f0c06 */
[----:B------:R-:W-:Y:S01]  /*9bb0*/  @!PT LDS RZ, [RZ] ;  /* 0x00000000fffff984 */ /* 0x000fe20000000800 */
[----:B------:R-:W-:Y:S01]  /*9bc0*/  @!PT LDS RZ, [RZ] ;  /* 0x00000000fffff984 */ /* 0x000fe20000000800 */
[----:B------:R-:W-:Y:S01]  /*9bd0*/  @!PT LDS RZ, [RZ] ;  /* 0x00000000fffff984 */ /* 0x000fe20000000800 */
[----:B------:R1:W-:Y:S01]  /*9be0*/  @!P0 LDGSTS.E.BYPASS.LTC128B.128 [R237+0x4800], desc[UR22][R30.64] ;  /* 0x048000001eed8fae */ /* 0x0003e2000b981a16 */
[----:B------:R-:W-:Y:S02]  /*9bf0*/  @!P0 LEA R6, P2, R10, R245, 0x1 ;  /* 0x000000f50a068211 */ /* 0x000fe400078408ff */
        /* <DEDUP_REMOVED lines=35> */
[----:B-1----:R-:W-:-:S04]  /*9e30*/  LEA R6, P0, R4, R245, 0x1 ;  /* 0x000000f504067211 */ /* 0x002fc800078008ff */
[----:B------:R-:W-:-:S05]  /*9e40*/  LEA.HI.X R7, R4, R244, R0, 0x1, P0 ;  /* 0x000000f404077211 */ /* 0x000fca00000f0c00 */
[----:B------:R-:W-:Y:S01]  /*9e50*/  @!PT LDS RZ, [RZ] ;  /* 0x00000000fffff984 */ /* 0x000fe20000000800 */
[----:B------:R-:W-:Y:S01]  /*9e60*/  @!PT LDS RZ, [RZ] ;  /* 0x00000000fffff984 */ /* 0x000fe20000000800 */
[----:B------:R-:W-:Y:S01]  /*9e70*/  @!PT LDS RZ, [RZ] ;  /* 0x00000000fffff984 */ /* 0x000fe20000000800 */
[----:B------:R2:W-:Y:S04]  /*9e80*/  LDGSTS.E.BYPASS.LTC128B.128 [R237+0x7800], desc[UR22][R6.64] ;  /* 0x0780000006ed7fae */ /* 0x0005e8000b981a16 */
.L_x_1049:
[----:B------:R-:W-:Y:S05]  /*9e90*/  BSYNC.RECONVERGENT B0 ;  /* 0x0000000000007941 */ /* 0x000fea0003800200 */
.L_x_1048:
[----:B------:R-:W0:Y:S02]  /*9ea0*/  LDGDEPBAR ;  /* 0x00000000000079af */ /* 0x000e240000000000 */
.L_x_1047:
[----:B------:R-:W-:Y:S01]  /*9eb0*/  FMNMX3.FTZ R0, R65, R64, R56, !PT ;  /* 0x0000004041007276 */ /* 0x000fe20007810038 */
[----:B------:R-:W3:Y:S01]  /*9ec0*/  LDCU UR4, c[0x0][0x45c] ;  /* 0x00008b80ff0477ac */ /* 0x000ee20008000800 */
[----:B------:R-:W-:Y:S02]  /*9ed0*/  FMNMX3.FTZ R4, R66, R132, R98, !PT ;  /* 0x0000008442047276 */ /* 0x000fe40007810062 */
[----:B------:R-:W-:Y:S01]  /*9ee0*/  FMNMX3.FTZ R0, R0, R29, R13, !PT ;  /* 0x0000001d00007276 */ /* 0x000fe2000781000d */
[----:B------:R-:W-:Y:S01]  /*9ef0*/  UISETP.GT.U32.AND UP0, UPT, UR28, UR15, UPT ;  /* 0x0000000f1c00728c */ /* 0x000fe2000bf04070 */
        /* <DEDUP_REMOVED lines=27> */
[----:B------:R-:W-:Y:S02]  /*a0b0*/  FMNMX.FTZ R0, R25, R0, !PT ;  /* 0x0000000019007209 */ /* 0x000fe40007810000 */
[----:B------:R-:W-:Y:S02]  /*a0c0*/  FMNMX.FTZ R4, R118, R4, !PT ;  /* 0x0000000476047209 */ /* 0x000fe40007810000 */
[----:B-12---:R-:W-:Y:S01]  /*a0d0*/  FMNMX3.FTZ R7, R96, R95, R94, !PT ;  /* 0x0000005f60077276 */ /* 0x006fe2000781005e */
[----:B------:R-:W1:Y:S01]  /*a0e0*/  SHFL.BFLY PT, R5, R0, 0x2, 0x1f ;  /* 0x0c401f0000057f89 */ /* 0x000e6200000e0000 */
[----:B------:R-:W-:Y:S02]  /*a0f0*/  FMNMX3.FTZ R6, R82, R92, R91, !PT ;  /* 0x0000005c52067276 */ /* 0x000fe4000781005b */
[----:B------:R-:W-:Y:S01]  /*a100*/  FMNMX3.FTZ R7, R7, R93, R72, !PT ;  /* 0x0000005d07077276 */ /* 0x000fe20007810048 */
[----:B------:R-:W2:Y:S01]  /*a110*/  SHFL.BFLY PT, R11, R4, 0x2, 0x1f ;  /* 0x0c401f00040b7f89 */ /* 0x000ea200000e0000 */
        /* <DEDUP_REMOVED lines=10> */
[----:B-1----:R-:W-:Y:S02]  /*a1c0*/  FMNMX.FTZ R5, R0, R5, !PT ;  /* 0x0000000500057209 */ /* 0x002fe40007810000 */
[----:B------:R-:W-:Y:S02]  /*a1d0*/  IADD3 R0, PT, PT, R208, R2, RZ ;  /* 0x00000002d0007210 */ /* 0x000fe40007ffe0ff */
[----:B--2---:R-:W-:-:S02]  /*a1e0*/  FMNMX.FTZ R11, R4, R11, !PT ;  /* 0x0000000b040b7209 */ /* 0x004fc40007810000 */
[----:B------:R-:W1:Y:S01]  /*a1f0*/  SHFL.BFLY PT, R4, R5, 0x1, 0x1f ;  /* 0x0c201f0005047f89 */ /* 0x000e6200000e0000 */
[----:B------:R-:W-:Y:S02]  /*a200*/  LEA R244, R0, UR5, 0x1 ;  /* 0x0000000500f47c11 */ /* 0x000fe4000f8e08ff */
[----:B------:R-:W-:Y:S01]  /*a210*/  FMNMX3.FTZ R68, R7, R49, R220, !PT ;  /* 0x0000003107447276 */ /* 0x000fe200078100dc */
[----:B------:R-:W2:Y:S01]  /*a220*/  SHFL.BFLY PT, R10, R11, 0x1, 0x1f ;  /* 0x0c201f000b0a7f89 */ /* 0x000ea200000e0000 */
[-C--:B------:R-:W-:Y:S02]  /*a230*/  IADD3 R75, PT, PT, R241, R244.reuse, RZ ;  /* 0x000000f4f14b7210 */ /* 0x080fe40007ffe0ff */
[----:B------:R-:W-:Y:S01]  /*a240*/  FMNMX3.FTZ R68, R68, R221, R227, !PT ;  /* 0x000000dd44447276 */ /* 0x000fe200078100e3 */
[----:B------:R-:W-:Y:S01]  /*a250*/  LDSM.16.MT88.4 R180, [R244+0x8000] ;  /* 0x00800000f4b4783b */ /* 0x000fe20000004200 */
[C---:B------:R-:W-:Y:S02]  /*a260*/  IADD3 R70, PT, PT, R3.reuse, R244, RZ ;  /* 0x000000f403467210 */ /* 0x040fe40007ffe0ff */
[----:B------:R-:W-:Y:S01]  /*a270*/  IADD3 R74, PT, PT, R3, R75, RZ ;  /* 0x0000004b034a7210 */ /* 0x000fe20007ffe0ff */
[----:B------:R-:W-:Y:S01]  /*a280*/  LDSM.16.MT88.4 R148, [R75+0x8000] ;  /* 0x008000004b94783b */ /* 0x000fe20000004200 */
[----:B------:R-:W-:-:S03]  /*a290*/  FMNMX3.FTZ R68, R68, R224, R102, !PT ;  /* 0x000000e044447276 */ /* 0x000fc60007810066 */
[----:B------:R-:W-:Y:S01]  /*a2a0*/  LDSM.16.MT88.4 R164, [R70+0x8000] ;  /* 0x0080000046a4783b */ /* 0x000fe20000004200 */
[----:B------:R-:W-:-:S03]  /*a2b0*/  FMNMX3.FTZ R68, R68, R104, R106, !PT ;  /* 0x0000006844447276 */ /* 0x000fc6000781006a */
[----:B------:R-:W-:Y:S01]  /*a2c0*/  STL [R1], R244 ;  /* 0x000000f401007387 */ /* 0x000fe20000100800 */
[----:B------:R-:W-:Y:S02]  /*a2d0*/  FMNMX3.FTZ R68, R68, R108, R111, !PT ;  /* 0x0000006c44447276 */ /* 0x000fe4000781006f */
[----:B-1----:R-:W-:Y:S02]  /*a2e0*/  FMNMX.FTZ R0, R5, R4, !PT ;  /* 0x0000000405007209 */ /* 0x002fe40007810000 */
[----:B------:R-:W-:Y:S02]  /*a2f0*/  FMNMX3.FTZ R4, R6, R44, R43, !PT ;  /* 0x0000002c06047276 */ /* 0x000fe4000781002b */
[----:B------:R-:W-:Y:S02]  /*a300*/  FMNMX3.FTZ R68, R68, R114, R117, !PT ;  /* 0x0000007244447276 */ /* 0x000fe40007810075 */
[----:B------:R-:W-:Y:S02]  /*a310*/  FMNMX3.FTZ R4, R4, R42, R223, !PT ;  /* 0x0000002a04047276 */ /* 0x000fe400078100df */
[----:B------:R-:W-:-:S02]  /*a320*/  FMNMX3.FTZ R68, R68, R196, R131, !PT ;  /* 0x000000c444447276 */ /* 0x000fc40007810083 */
[----:B------:R-:W-:Y:S02]  /*a330*/  FMNMX3.FTZ R3, R4, R222, R226, !PT ;  /* 0x000000de04037276 */ /* 0x000fe400078100e2 */
[----:B--2---:R-:W-:Y:S01]  /*a340*/  FMNMX.FTZ R2, R11, R10, !PT ;  /* 0x0000000a0b027209 */ /* 0x004fe20007810000 */
[----:B---3--:R-:W-:Y:S01]  /*a350*/  FMUL.FTZ R10, R0, UR4 ;  /* 0x00000004000a7c20 */ /* 0x008fe20008410000 */
[----:B------:R-:W-:Y:S01]  /*a360*/  FMNMX3.FTZ R3, R3, R225, R101, !PT ;  /* 0x000000e103037276 */ /* 0x000fe20007810065 */
[----:B------:R-:W-:Y:S01]  /*a370*/  LDSM.16.MT88.4 R4, [R74+0x8000] ;  /* 0x008000004a04783b */ /* 0x000fe20000004200 */
[----:B------:R-:W-:Y:S01]  /*a380*/  FMNMX3.FTZ R68, R68, R130, R129, !PT ;  /* 0x0000008244447276 */ /* 0x000fe20007810081 */
[C---:B------:R-:W-:Y:S01]  /*a390*/  FMUL.FTZ R197, R2.reuse, UR4 ;  /* 0x0000000402c57c20 */ /* 0x040fe20008410000 */
[----:B------:R-:W-:Y:S02]  /*a3a0*/  FMNMX3.FTZ R3, R3, R103, R105, !PT ;  /* 0x0000006703037276 */ /* 0x000fe40007810069 */
[----:B------:R-:W-:-:S02]  /*a3b0*/  FSETP.NEU.FTZ.AND P0, PT, R2, -INF , PT ;  /* 0xff8000000200780b */ /* 0x000fc40003f1d000 */
[----:B------:R-:W-:Y:S02]  /*a3c0*/  FMNMX3.FTZ R3, R3, R107, R110, !PT ;  /* 0x0000006b03037276 */ /* 0x000fe4000781006e */
[----:B------:R-:W-:Y:S02]  /*a3d0*/  FMNMX.FTZ R68, R128, R68, !PT ;  /* 0x0000004480447209 */ /* 0x000fe40007810000 */
[----:B------:R-:W-:Y:S02]  /*a3e0*/  FMNMX3.FTZ R3, R3, R113, R116, !PT ;  /* 0x0000007103037276 */ /* 0x000fe40007810074 */
[----:B------:R-:W-:Y:S01]  /*a3f0*/  FSEL R197, R197, RZ, P0 ;  /* 0x000000ffc5c57208 */ /* 0x000fe20000000000 */
[----:B------:R-:W1:Y:S01]  /*a400*/  SHFL.BFLY PT, R11, R68, 0x2, 0x1f ;  /* 0x0c401f00440b7f89 */ /* 0x000e6200000e0000 */
[----:B------:R-:W-:Y:S02]  /*a410*/  FMNMX3.FTZ R3, R3, R127, R126, !PT ;  /* 0x0000007f03037276 */ /* 0x000fe4000781007e */
[----:B------:R-:W-:Y:S01]  /*a420*/  FSETP.NEU.FTZ.AND P0, PT, R0, -INF , PT ;  /* 0xff8000000000780b */ /* 0x000fe20003f1d000 */
[--C-:B------:R-:W-:Y:S01]  /*a430*/  FFMA.FTZ R88, R98, UR4, -R197.reuse ;  /* 0x0000000462587c23 */ /* 0x100fe200080108c5 */
[----:B------:R-:W-:Y:S01]  /*a440*/  FMNMX3.FTZ R3, R3, R125, R124, !PT ;  /* 0x0000007d03037276 */ /* 0x000fe2000781007c */
[--C-:B------:R-:W-:Y:S01]  /*a450*/  FFMA.FTZ R90, R66, UR4, -R197.reuse ;  /* 0x00000004425a7c23 */ /* 0x100fe200080108c5 */
[----:B------:R-:W-:Y:S01]  /*a460*/  FSEL R98, R10, RZ, P0 ;  /* 0x000000ff0a627208 */ /* 0x000fe20000000000 */
[--C-:B------:R-:W-:Y:S01]  /*a470*/  FFMA.FTZ R66, R28, UR4, -R197.reuse ;  /* 0x000000041c427c23 */ /* 0x100fe200080108c5 */
[----:B------:R-:W-:Y:S01]  /*a480*/  FMNMX.FTZ R3, R123, R3, !PT ;  /* 0x000000037b037209 */ /* 0x000fe20007810000 */
[--C-:B------:R-:W-:Y:S01]  /*a490*/  FFMA.FTZ R89, R132, UR4, -R197.reuse ;  /* 0x0000000484597c23 */ /* 0x100fe200080108c5 */
[--C-:B------:R-:W-:Y:S01]  /*a4a0*/  FFMA.FTZ R78, R63, UR4, -R197.reuse ;  /* 0x000000043f4e7c23 */ /* 0x100fe200080108c5 */
[--C-:B------:R-:W-:Y:S01]  /*a4b0*/  FFMA.FTZ R76, R29, UR4, -R98.reuse ;  /* 0x000000041d4c7c23 */ /* 0x100fe20008010862 */
[--C-:B------:R-:W-:Y:S01]  /*a4c0*/  FFMA.FTZ R87, R65, UR4, -R98.reuse ;  /* 0x0000000441577c23 */ /* 0x100fe20008010862 */
[----:B------:R-:W2:Y:S01]  /*a4d0*/  SHFL.BFLY PT, R10, R3, 0x2, 0x1f ;  /* 0x0c401f00030a7f89 */ /* 0x000ea200000e0000 */
[--C-:B------:R-:W-:Y:S01]  /*a4e0*/  FFMA.FTZ R86, R64, UR4, -R98.reuse ;  /* 0x0000000440567c23 */ /* 0x100fe20008010862 */
[--C-:B------:R-:W-:Y:S01]  /*a4f0*/  FFMA.FTZ R83, R56, UR4, -R98.reuse ;  /* 0x0000000438537c23 */ /* 0x100fe20008010862 */
[----:B------:R-:W-:Y:S01]  /*a500*/  MUFU.EX2 R90, R90 ;  /* 0x0000005a005a7308 */ /* 0x000fe20000000800 */
[--C-:B------:R-:W-:Y:S01]  /*a510*/  FFMA.FTZ R77, R20, UR4, -R197.reuse ;  /* 0x00000004144d7c23 */ /* 0x100fe200080108c5 */
[--C-:B------:R-:W-:Y:S01]  /*a520*/  FFMA.FTZ R65, R17, UR4, -R197.reuse ;  /* 0x0000000411417c23 */ /* 0x100fe200080108c5 */
[--C-:B------:R-:W-:Y:S01]  /*a530*/  FFMA.FTZ R58, R16, UR4, -R197.reuse ;  /* 0x00000004103a7c23 */ /* 0x100fe200080108c5 */
[----:B------:R-:W3:Y:S01]  /*a540*/  MUFU.EX2 R89, R89 ;  /* 0x0000005900597308 */ /* 0x000ee20000000800 */
[--C-:B------:R-:W-:Y:S01]  /*a550*/  FFMA.FTZ R73, R13, UR4, -R98.reuse ;  /* 0x000000040d497c23 */ /* 0x100fe20008010862 */
[--C-:B------:R-:W-:Y:S01]  /*a560*/  FFMA.FTZ R64, R12, UR4, -R98.reuse ;  /* 0x000000040c407c23 */ /* 0x100fe20008010862 */
[----:B-1----:R-:W-:Y:S01]  /*a570*/  FMNMX.FTZ R68, R68, R11, !PT ;  /* 0x0000000b44447209 */ /* 0x002fe20007810000 */
[----:B------:R-:W-:Y:S01]  /*a580*/  MUFU.EX2 R88, R88 ;  /* 0x0000005800587308 */ /* 0x000fe20000000800 */
[--C-:B------:R-:W-:Y:S01]  /*a590*/  FFMA.FTZ R63, R9, UR4, -R98.reuse ;  /* 0x00000004093f7c23 */ /* 0x100fe20008010862 */
[--C-:B------:R-:W-:Y:S01]  /*a5a0*/  FFMA.FTZ R56, R8, UR4, -R98.reuse ;  /* 0x0000000408387c23 */ /* 0x100fe20008010862 */
[----:B------:R-:W-:Y:S01]  /*a5b0*/  LDSM.16.MT88.4 R20, [R244+0x8800] ;  /* 0x00880000f414783b */ /* 0x000fe20000004200 */
[----:B------:R-:W1:Y:S01]  /*a5c0*/  MUFU.EX2 R78, R78 ;  /* 0x0000004e004e7308 */ /* 0x000e620000000800 */
[--C-:B------:R-:W-:Y:S01]  /*a5d0*/  FFMA.FTZ R39, R40, UR4, -R197.reuse ;  /* 0x0000000428277c23 */ /* 0x100fe200080108c5 */
[--C-:B------:R-:W-:Y:S01]  /*a5e0*/  FFMA.FTZ R33, R33, UR4, -R98.reuse ;  /* 0x0000000421217c23 */ /* 0x100fe20008010862 */
[----:B------:R-:W4:Y:S01]  /*a5f0*/  SHFL.BFLY PT, R29, R68, 0x1, 0x1f ;  /* 0x0c201f00441d7f89 */ /* 0x000f2200000e0000 */
[----:B------:R-:W-:Y:S01]  /*a600*/  MUFU.EX2 R87, R87 ;  /* 0x0000005700577308 */ /* 0x000fe20000000800 */
[--C-:B------:R-:W-:Y:S01]  /*a610*/  FFMA.FTZ R32, R32, UR4, -R98.reuse ;  /* 0x0000000420207c23 */ /* 0x100fe20008010862 */
[----:B---3--:R-:W-:Y:S01]  /*a620*/  F2FP.BF16.F32.PACK_AB R136, R89, R90 ;  /* 0x0000005a5988723e */ /* 0x008fe200000010ff */
[----:B------:R-:W-:Y:S01]  /*a630*/  LDSM.16.MT88.4 R16, [R70+0x8800] ;  /* 0x008800004610783b */ /* 0x000fe20000004200 */
[----:B------:R-:W3:Y:S01]  /*a640*/  MUFU.EX2 R86, R86 ;  /* 0x0000005600567308 */ /* 0x000ee20000000800 */
[----:B--2---:R-:W-:Y:S01]  /*a650*/  FMNMX.FTZ R3, R3, R10, !PT ;  /* 0x0000000a03037209 */ /* 0x004fe20007810000 */
[--C-:B------:R-:W-:Y:S01]  /*a660*/  FFMA.FTZ R236, R236, UR4, -R197.reuse ;  /* 0x00000004ecec7c23 */ /* 0x100fe200080108c5 */
[----:B------:R-:W-:Y:S01]  /*a670*/  LDSM.16.MT88.4 R12, [R75+0x8800] ;  /* 0x008800004b0c783b */ /* 0x000fe20000004200 */
[----:B------:R-:W-:Y:S01]  /*a680*/  MUFU.EX2 R83, R83 ;  /* 0x0000005300537308 */ /* 0x000fe20000000800 */
[--C-:B------:R-:W-:Y:S01]  /*a690*/  FFMA.FTZ R235, R235, UR4, -R98.reuse ;  /* 0x00000004ebeb7c23 */ /* 0x100fe20008010862 */
[----:B-1----:R-:W-:Y:S01]  /*a6a0*/  F2FP.BF16.F32.PACK_AB R138, R78, R88 ;  /* 0x000000584e8a723e */ /* 0x002fe200000010ff */
[----:B------:R-:W1:Y:S01]  /*a6b0*/  SHFL.BFLY PT, R28, R3, 0x1, 0x1f ;  /* 0x0c201f00031c7f89 */ /* 0x000e6200000e0000 */
[----:B------:R-:W2:Y:S01]  /*a6c0*/  MUFU.EX2 R76, R76 ;  /* 0x0000004c004c7308 */ /* 0x000ea20000000800 */
[--C-:B------:R-:W-:Y:S01]  /*a6d0*/  FFMA.FTZ R35, R36, UR4, -R197.reuse ;  /* 0x0000000424237c23 */ /* 0x100fe200080108c5 */
[--C-:B------:R-:W-:Y:S01]  /*a6e0*/  FFMA.FTZ R38, R233, UR4, -R197.reuse ;  /* 0x00000004e9267c23 */ /* 0x100fe200080108c5 */
[----:B------:R-:W5:Y:S01]  /*a6f0*/  LDSM.16.MT88.4 R8, [R74+0x8800] ;  /* 0x008800004a08783b */ /* 0x000f620000004200 */
[----:B------:R-:W-:Y:S01]  /*a700*/  MUFU.EX2 R77, R77 ;  /* 0x0000004d004d7308 */ /* 0x000fe20000000800 */
[--C-:B------:R-:W-:Y:S01]  /*a710*/  FFMA.FTZ R234, R234, UR4, -R197.reuse ;  /* 0x00000004eaea7c23 */ /* 0x100fe200080108c5 */
[----:B---3--:R-:W-:Y:S01]  /*a720*/  F2FP.BF16.F32.PACK_AB R137, R86, R87 ;  /* 0x000000575689723e */ /* 0x008fe200000010ff */
[--C-:B------:R-:W-:Y:S01]  /*a730*/  FFMA.FTZ R228, R228, UR4, -R197.reuse ;  /* 0x00000004e4e47c23 */ /* 0x100fe200080108c5 */
[----:B------:R-:W3:Y:S01]  /*a740*/  MUFU.EX2 R66, R66 ;  /* 0x0000004200427308 */ /* 0x000ee20000000800 */
[--C-:B------:R-:W-:Y:S01]  /*a750*/  FFMA.FTZ R210, R210, UR4, -R197.reuse ;  /* 0x00000004d2d27c23 */ /* 0x100fe200080108c5 */
[--C-:B------:R-:W-:Y:S01]  /*a760*/  FFMA.FTZ R201, R201, UR4, -R98.reuse ;  /* 0x00000004c9c97c23 */ /* 0x100fe20008010862 */
[----:B----4-:R-:W-:Y:S01]  /*a770*/  FMNMX.FTZ R68, R68, R29, !PT ;  /* 0x0000001d44447209 */ /* 0x010fe20007810000 */
[----:B------:R-:W-:Y:S01]  /*a780*/  MUFU.EX2 R65, R65 ;  /* 0x0000004100417308 */ /* 0x000fe20000000800 */
[--C-:B------:R-:W-:Y:S01]  /*a790*/  FFMA.FTZ R200, R200, UR4, -R98.reuse ;  /* 0x00000004c8c87c23 */ /* 0x100fe20008010862 */
[----:B--2---:R-:W-:Y:S01]  /*a7a0*/  F2FP.BF16.F32.PACK_AB R139, R76, R83 ;  /* 0x000000534c8b723e */ /* 0x004fe200000010ff */
[--C-:B------:R-:W-:Y:S01]  /*a7b0*/  FFMA.FTZ R122, R122, UR4, -R197.reuse ;  /* 0x000000047a7a7c23 */ /* 0x100fe200080108c5 */
[C---:B------:R-:W-:Y:S01]  /*a7c0*/  FMUL.FTZ R198, R68.reuse, UR4 ;  /* 0x0000000444c67c20 */ /* 0x040fe20008410000 */
[----:B------:R-:W-:Y:S01]  /*a7d0*/  FSETP.NEU.FTZ.AND P0, PT, R68, -INF , PT ;  /* 0xff8000004400780b */ /* 0x000fe20003f1d000 */
[----:B------:R-:W2:Y:S01]  /*a7e0*/  MUFU.EX2 R58, R58 ;  /* 0x0000003a003a7308 */ /* 0x000ea20000000800 */
[----:B------:R-:W-:Y:S01]  /*a7f0*/  FFMA.FTZ R24, R24, UR4, -R98 ;  /* 0x0000000418187c23 */ /* 0x000fe20008010862 */
[----:B------:R-:W-:Y:S01]  /*a800*/  FFMA.FTZ R109, R109, UR4, -R197 ;  /* 0x000000046d6d7c23 */ /* 0x000fe200080108c5 */
[----:B------:R-:W-:Y:S01]  /*a810*/  FSEL R198, R198, RZ, P0 ;  /* 0x000000ffc6c67208 */ /* 0x000fe20000000000 */
[C---:B------:R-:W-:Y:S01]  /*a820*/  HMMA.16816.F32.BF16 R188, R136.reuse, R180, RZ ;  /* 0x000000b488bc723c */ /* 0x040fe200000418ff */
[----:B-1----:R-:W-:Y:S01]  /*a830*/  FMNMX.FTZ R3, R3, R28, !PT ;  /* 0x0000001c03037209 */ /* 0x002fe20007810000 */
[----:B------:R-:W-:Y:S01]  /*a840*/  MUFU.EX2 R73, R73 ;  /* 0x0000004900497308 */ /* 0x000fe20000000800 */
[----:B---3--:R-:W-:Y:S01]  /*a850*/  F2FP.BF16.F32.PACK_AB R28, R66, R77 ;  /* 0x0000004d421c723e */ /* 0x008fe200000010ff */
[--C-:B------:R-:W-:Y:S01]  /*a860*/  FFMA.FTZ R34, R93, UR4, -R198.reuse ;  /* 0x000000045d227c23 */ /* 0x100fe200080108c6 */
[C---:B------:R-:W-:Y:S01]  /*a870*/  FSETP.NEU.FTZ.AND P0, PT, R3.reuse, -INF , PT ;  /* 0xff8000000300780b */ /* 0x040fe20003f1d000 */
[----:B------:R-:W-:Y:S01]  /*a880*/  FMUL.FTZ R199, R3, UR4 ;  /* 0x0000000403c77c20 */ /* 0x000fe20008410000 */
[----:B------:R-:W1:Y:S01]  /*a890*/  MUFU.EX2 R64, R64 ;  /* 0x0000004000407308 */ /* 0x000e620000000800 */
[C---:B------:R-:W-:Y:S01]  /*a8a0*/  HMMA.16816.F32.BF16 R172, R136.reuse, R164, RZ ;  /* 0x000000a488ac723c */ /* 0x040fe200000418ff */
[--C-:B------:R-:W-:Y:S01]  /*a8b0*/  FFMA.FTZ R96, R96, UR4, -R198.reuse ;  /* 0x0000000460607c23 */ /* 0x100fe200080108c6 */
[--C-:B------:R-:W-:Y:S01]  /*a8c0*/  FFMA.FTZ R95, R95, UR4, -R198.reuse ;  /* 0x000000045f5f7c23 */ /* 0x100fe200080108c6 */
[----:B------:R-:W-:Y:S01]  /*a8d0*/  MUFU.EX2 R63, R63 ;  /* 0x0000003f003f7308 */ /* 0x000fe20000000800 */
[----:B------:R-:W-:Y:S01]  /*a8e0*/  FSEL R199, R199, RZ, P0 ;  /* 0x000000ffc7c77208 */ /* 0x000fe20000000000 */
[--C-:B------:R-:W-:Y:S01]  /*a8f0*/  FFMA.FTZ R94, R94, UR4, -R198.reuse ;  /* 0x000000045e5e7c23 */ /* 0x100fe200080108c6 */
[----:B--2---:R-:W-:Y:S01]  /*a900*/  F2FP.BF16.F32.PACK_AB R30, R58, R65 ;  /* 0x000000413a1e723e */ /* 0x004fe200000010ff */
[----:B------:R-:W2:Y:S01]  /*a910*/  MUFU.EX2 R56, R56 ;  /* 0x0000003800387308 */ /* 0x000ea20000000800 */
[C---:B------:R-:W-:Y:S01]  /*a920*/  HMMA.16816.F32.BF16 R156, R136.reuse, R148, RZ ;  /* 0x00000094889c723c */ /* 0x040fe200000418ff */
[--C-:B------:R-:W-:Y:S01]  /*a930*/  FFMA.FTZ R93, R82, UR4, -R199.reuse ;  /* 0x00000004525d7c23 */ /* 0x100fe200080108c7 */
[--C-:B------:R-:W-:Y:S01]  /*a940*/  FFMA.FTZ R92, R92, UR4, -R199.reuse ;  /* 0x000000045c5c7c23 */ /* 0x100fe200080108c7 */
[--C-:B------:R-:W-:Y:S01]  /*a950*/  FFMA.FTZ R91, R91, UR4, -R199.reuse ;  /* 0x000000045b5b7c23 */ /* 0x100fe200080108c7 */
[--C-:B------:R-:W-:Y:S01]  /*a960*/  FFMA.FTZ R80, R80, UR4, -R199.reuse ;  /* 0x0000000450507c23 */ /* 0x100fe200080108c7 */
[----:B-1----:R-:W-:Y:S01]  /*a970*/  F2FP.BF16.F32.PACK_AB R29, R64, R73 ;  /* 0x00000049401d723e */ /* 0x002fe200000010ff */
[----:B------:R-:W-:Y:S01]  /*a980*/  MUFU.EX2 R96, R96 ;  /* 0x0000006000607308 */ /* 0x000fe20000000800 */
[--C-:B------:R-:W-:Y:S01]  /*a990*/  FFMA.FTZ R79, R79, UR4, -R198.reuse ;  /* 0x000000044f4f7c23 */ /* 0x100fe200080108c6 */
[C---:B------:R-:W-:Y:S01]  /*a9a0*/  HMMA.16816.F32.BF16 R140, R136.reuse, R4, RZ ;  /* 0x00000004888c723c */ /* 0x040fe200000418ff */
[--C-:B------:R-:W-:Y:S01]  /*a9b0*/  FFMA.FTZ R69, R69, UR4, -R199.reuse ;  /* 0x0000000445457c23 */ /* 0x100fe200080108c7 */
[----:B------:R-:W1:Y:S01]  /*a9c0*/  MUFU.EX2 R95, R95 ;  /* 0x0000005f005f7308 */ /* 0x000e620000000800 */
[--C-:B------:R-:W-:Y:S01]  /*a9d0*/  FFMA.FTZ R67, R67, UR4, -R199.reuse ;  /* 0x0000000443437c23 */ /* 0x100fe200080108c7 */
[--C-:B------:R-:W-:Y:S01]  /*a9e0*/  FFMA.FTZ R60, R60, UR4, -R199.reuse ;  /* 0x000000043c3c7c23 */ /* 0x100fe200080108c7 */
[----:B--2---:R-:W-:Y:S01]  /*a9f0*/  F2FP.BF16.F32.PACK_AB R31, R56, R63 ;  /* 0x0000003f381f723e */ /* 0x004fe200000010ff */
[----:B------:R-:W-:Y:S01]  /*aa00*/  MUFU.EX2 R94, R94 ;  /* 0x0000005e005e7308 */ /* 0x000fe20000000800 */
[--C-:B------:R-:W-:Y:S01]  /*aa10*/  FFMA.FTZ R53, R53, UR4, -R198.reuse ;  /* 0x0000000435357c23 */ /* 0x100fe200080108c6 */
[C---:B------:R-:W-:Y:S01]  /*aa20*/  HMMA.16816.F32.BF16 R184, R136.reuse, R182, RZ ;  /* 0x000000b688b8723c */ /* 0x040fe200000418ff */
[--C-:B------:R-:W-:Y:S01]  /*aa30*/  FFMA.FTZ R47, R47, UR4, -R198.reuse ;  /* 0x000000042f2f7c23 */ /* 0x100fe200080108c6 */
[----:B------:R-:W2:Y:S01]  /*aa40*/  MUFU.EX2 R82, R34 ;  /* 0x0000002200527308 */ /* 0x000ea20000000800 */
[--C-:B------:R-:W-:Y:S01]  /*aa50*/  FFMA.FTZ R46, R46, UR4, -R199.reuse ;  /* 0x000000042e2e7c23 */ /* 0x100fe200080108c7 */
[----:B------:R-:W-:Y:S01]  /*aa60*/  FFMA.FTZ R45, R45, UR4, -R199 ;  /* 0x000000042d2d7c23 */ /* 0x000fe200080108c7 */
[--C-:B------:R-:W-:Y:S01]  /*aa70*/  FFMA.FTZ R208, R50, UR4, -R198.reuse ;  /* 0x0000000432d07c23 */ /* 0x100fe200080108c6 */
[----:B------:R-:W-:Y:S01]  /*aa80*/  MUFU.EX2 R93, R93 ;  /* 0x0000005d005d7308 */ /* 0x000fe20000000800 */
[--C-:B------:R-:W-:Y:S01]  /*aa90*/  FFMA.FTZ R99, R99, UR4, -R198.reuse ;  /* 0x0000000463637c23 */ /* 0x100fe200080108c6 */
[C---:B------:R-:W-:Y:S01]  /*aaa0*/  HMMA.16816.F32.BF16 R168, R136.reuse, R166, RZ ;  /* 0x000000a688a8723c */ /* 0x040fe200000418ff */
[----:B-1----:R-:W-:Y:S01]  /*aab0*/  F2FP.BF16.F32.PACK_AB R132, R95, R96 ;  /* 0x000000605f84723e */ /* 0x002fe200000010ff */
[----:B------:R-:W1:Y:S01]  /*aac0*/  MUFU.EX2 R92, R92 ;  /* 0x0000005c005c7308 */ /* 0x000e620000000800 */
[--C-:B------:R-:W-:Y:S01]  /*aad0*/  FFMA.FTZ R50, R51, UR4, -R198.reuse ;  /* 0x0000000433327c23 */ /* 0x100fe200080108c6 */
[--C-:B------:R-:W-:Y:S01]  /*aae0*/  FFMA.FTZ R227, R227, UR4, -R198.reuse ;  /* 0x00000004e3e37c23 */ /* 0x100fe200080108c6 */
[--C-:B------:R-:W-:Y:S01]  /*aaf0*/  FFMA.FTZ R108, R108, UR4, -R198.reuse ;  /* 0x000000046c6c7c23 */ /* 0x100fe200080108c6 */
[----:B------:R-:W-:Y:S01]  /*ab00*/  MUFU.EX2 R91, R91 ;  /* 0x0000005b005b7308 */ /* 0x000fe20000000800 */
[----:B------:R-:W-:Y:S01]  /*ab10*/  FFMA.FTZ R102, R102, UR4, -R198 ;  /* 0x0000000466667c23 */ /* 0x000fe200080108c6 */
[C---:B------:R-:W-:Y:S01]  /*ab20*/  HMMA.16816.F32.BF16 R152, R136.reuse, R150, RZ ;  /* 0x000000968898723c */ /* 0x040fe200000418ff */
[----:B--2---:R-:W-:Y:S01]  /*ab30*/  F2FP.BF16.F32.PACK_AB R134, R82, R94 ;  /* 0x0000005e5286723e */ /* 0x004fe200000010ff */
[----:B------:R-:W2:Y:S01]  /*ab40*/  MUFU.EX2 R80, R80 ;  /* 0x0000005000507308 */ /* 0x000ea20000000800 */
[----:B------:R-:W-:Y:S01]  /*ab50*/  FFMA.FTZ R34, R55, UR4, -R98 ;  /* 0x0000000437227c23 */ /* 0x000fe20008010862 */
[--C-:B------:R-:W-:Y:S01]  /*ab60*/  FFMA.FTZ R104, R104, UR4, -R198.reuse ;  /* 0x0000000468687c23 */ /* 0x100fe200080108c6 */
[--C-:B------:R-:W-:Y:S01]  /*ab70*/  FFMA.FTZ R106, R106, UR4, -R198.reuse ;  /* 0x000000046a6a7c23 */ /* 0x100fe200080108c6 */
[----:B------:R-:W-:Y:S01]  /*ab80*/  MUFU.EX2 R69, R69 ;  /* 0x0000004500457308 */ /* 0x000fe20000000800 */
[----:B------:R-:W-:Y:S01]  /*ab90*/  FADD.FTZ R95, R96, R95 ;  /* 0x0000005f605f7221 */ /* 0x000fe20000010000 */
[----:B------:R-:W-:Y:S01]  /*aba0*/  HMMA.16816.F32.BF16 R136, R136, R6, RZ ;  /* 0x000000068888723c */ /* 0x000fe200000418ff */
[----:B-1----:R-:W-:Y:S01]  /*abb0*/  F2FP.BF16.F32.PACK_AB R133, R92, R93 ;  /* 0x0000005d5c85723e */ /* 0x002fe200000010ff */
[----:B------:R-:W-:Y:S01]  /*abc0*/  MUFU.EX2 R67, R67 ;  /* 0x0000004300437308 */ /* 0x000fe20000000800 */
[----:B------:R-:W-:Y:S01]  /*abd0*/  FADD.FTZ R94, R94, R95 ;  /* 0x0000005f5e5e7221 */ /* 0x000fe20000010000 */
[--C-:B------:R-:W-:Y:S01]  /*abe0*/  FFMA.FTZ R114, R114, UR4, -R198.reuse ;  /* 0x0000000472727c23 */ /* 0x100fe200080108c6 */
[----:B------:R-:W-:Y:S01]  /*abf0*/  FFMA.FTZ R117, R117, UR4, -R198 ;  /* 0x0000000475757c23 */ /* 0x000fe200080108c6 */
[----:B------:R-:W-:Y:S01]  /*ac00*/  MUFU.EX2 R60, R60 ;  /* 0x0000003c003c7308 */ /* 0x000fe20000000800 */
[----:B------:R-:W-:Y:S01]  /*ac10*/  FADD.FTZ R94, R82, R94 ;  /* 0x0000005e525e7221 */ /* 0x000fe20000010000 */
[C---:B------:R-:W-:Y:S01]  /*ac20*/  HMMA.16816.F32.BF16 R188, R28.reuse, R20, R188 ;  /* 0x000000141cbc723c */ /* 0x040fe200000418bc */
[----:B--2---:R-:W-:Y:S01]  /*ac30*/  F2FP.BF16.F32.PACK_AB R135, R80, R91 ;  /* 0x0000005b5087723e */ /* 0x004fe200000010ff */
[----:B------:R-:W-:Y:S01]  /*ac40*/  MUFU.EX2 R40, R236 ;  /* 0x000000ec00287308 */ /* 0x000fe20000000800 */
[--C-:B------:R-:W-:Y:S01]  /*ac50*/  FFMA.FTZ R196, R196, UR4, -R198.reuse ;  /* 0x00000004c4c47c23 */ /* 0x100fe200080108c6 */
[--C-:B------:R-:W-:Y:S01]  /*ac60*/  FFMA.FTZ R131, R131, UR4, -R198.reuse ;  /* 0x0000000483837c23 */ /* 0x100fe200080108c6 */
[--C-:B------:R-:W-:Y:S01]  /*ac70*/  FFMA.FTZ R130, R130, UR4, -R198.reuse ;  /* 0x0000000482827c23 */ /* 0x100fe200080108c6 */
[----:B------:R-:W-:Y:S01]  /*ac80*/  MUFU.EX2 R39, R39 ;  /* 0x0000002700277308 */ /* 0x000fe20000000800 */
[--C-:B------:R-:W-:Y:S01]  /*ac90*/  FFMA.FTZ R129, R129, UR4, -R198.reuse ;  /* 0x0000000481817c23 */ /* 0x100fe200080108c6 */
[C---:B------:R-:W-:Y:S01]  /*aca0*/  HMMA.16816.F32.BF16 R172, R28.reuse, R16, R172 ;  /* 0x000000101cac723c */ /* 0x040fe200000418ac */
[----:B------:R-:W-:Y:S01]  /*acb0*/  FFMA.FTZ R128, R128, UR4, -R198 ;  /* 0x0000000480807c23 */ /* 0x000fe200080108c6 */
[----:B------:R-:W-:Y:S01]  /*acc0*/  MUFU.EX2 R55, R235 ;  /* 0x000000eb00377308 */ /* 0x000fe20000000800 */
[--C-:B------:R-:W-:Y:S01]  /*acd0*/  FFMA.FTZ R121, R121, UR4, -R197.reuse ;  /* 0x0000000479797c23 */ /* 0x100fe200080108c5 */
[--C-:B------:R-:W-:Y:S01]  /*ace0*/  FFMA.FTZ R120, R120, UR4, -R197.reuse ;  /* 0x0000000478787c23 */ /* 0x100fe200080108c5 */
[--C-:B------:R-:W-:Y:S01]  /*acf0*/  FFMA.FTZ R119, R119, UR4, -R197.reuse ;  /* 0x0000000477777c23 */ /* 0x100fe200080108c5 */
[----:B------:R-:W-:Y:S01]  /*ad00*/  MUFU.EX2 R34, R34 ;  /* 0x0000002200227308 */ /* 0x000fe20000000800 */
[----:B------:R-:W-:Y:S01]  /*ad10*/  FFMA.FTZ R118, R118, UR4, -R197 ;  /* 0x0000000476767c23 */ /* 0x000fe200080108c5 */
[C---:B------:R-:W-:Y:S01]  /*ad20*/  HMMA.16816.F32.BF16 R156, R28.reuse, R12, R156 ;  /* 0x0000000c1c9c723c */ /* 0x040fe2000004189c */
[----:B------:R-:W-:Y:S01]  /*ad30*/  FFMA.FTZ R85, R85, UR4, -R98 ;  /* 0x0000000455557c23 */ /* 0x000fe20008010862 */
[----:B------:R-:W-:Y:S01]  /*ad40*/  MUFU.EX2 R33, R33 ;  /* 0x0000002100217308 */ /* 0x000fe20000000800 */
[--C-:B------:R-:W-:Y:S01]  /*ad50*/  FFMA.FTZ R113, R113, UR4, -R199.reuse ;  /* 0x0000000471717c23 */ /* 0x100fe200080108c7 */
[--C-:B------:R-:W-:Y:S01]  /*ad60*/  FFMA.FTZ R116, R116, UR4, -R199.reuse ;  /* 0x0000000474747c23 */ /* 0x100fe200080108c7 */
[--C-:B------:R-:W-:Y:S01]  /*ad70*/  FFMA.FTZ R127, R127, UR4, -R199.reuse ;  /* 0x000000047f7f7c23 */ /* 0x100fe200080108c7 */
[----:B------:R-:W-:Y:S01]  /*ad80*/  MUFU.EX2 R32, R32 ;  /* 0x0000002000207308 */ /* 0x000fe20000000800 */
[--C-:B------:R-:W-:Y:S01]  /*ad90*/  FFMA.FTZ R126, R126, UR4, -R199.reuse ;  /* 0x000000047e7e7c23 */ /* 0x100fe200080108c7 */
[----:B-----5:R-:W-:Y:S01]  /*ada0*/  HMMA.16816.F32.BF16 R140, R28, R8, R140 ;  /* 0x000000081c8c723c */ /* 0x020fe2000004188c */
[--C-:B------:R-:W-:Y:S01]  /*adb0*/  FFMA.FTZ R125, R125, UR4, -R199.reuse ;  /* 0x000000047d7d7c23 */ /* 0x100fe200080108c7 */
[----:B------:R-:W-:Y:S01]  /*adc0*/  MUFU.EX2 R46, R46 ;  /* 0x0000002e002e7308 */ /* 0x000fe20000000800 */
[--C-:B------:R-:W-:Y:S01]  /*add0*/  FFMA.FTZ R124, R124, UR4, -R199.reuse ;  /* 0x000000047c7c7c23 */ /* 0x100fe200080108c7 */
[----:B------:R-:W-:-:S02]  /*ade0*/  FFMA.FTZ R123, R123, UR4, -R199 ;  /* 0x000000047b7b7c23 */ /* 0x000fc400080108c7 */
[----:B------:R-:W-:Y:S02]  /*adf0*/  MUFU.EX2 R45, R45 ;  /* 0x0000002d002d7308 */ /* 0x000fe40000000800 */
[C---:B------:R-:W-:Y:S02]  /*ae00*/  HMMA.16816.F32.BF16 R184, R28.reuse, R22, R184 ;  /* 0x000000161cb8723c */ /* 0x040fe400000418b8 */
[----:B------:R1:W-:Y:S04]  /*ae10*/  MUFU.EX2 R51, R208 ;  /* 0x000000d000337308 */ /* 0x0003e80000000800 */
[----:B------:R-:W-:Y:S02]  /*ae20*/  MUFU.EX2 R38, R38 ;  /* 0x0000002600267308 */ /* 0x000fe40000000800 */
[C---:B------:R-:W-:Y:S02]  /*ae30*/  HMMA.16816.F32.BF16 R168, R28.reuse, R18, R168 ;  /* 0x000000121ca8723c */ /* 0x040fe400000418a8 */
[----:B------:R-:W-:Y:S04]  /*ae40*/  MUFU.EX2 R35, R35 ;  /* 0x0000002300237308 */ /* 0x000fe80000000800 */
[----:B------:R-:W-:Y:S02]  /*ae50*/  MUFU.EX2 R50, R50 ;  /* 0x0000003200327308 */ /* 0x000fe40000000800 */
[C---:B------:R-:W-:Y:S01]  /*ae60*/  HMMA.16816.F32.BF16 R152, R28.reuse, R14, R152 ;  /* 0x0000000e1c98723c */ /* 0x040fe20000041898 */
[----:B-1----:R-:W-:Y:S01]  /*ae70*/  FFMA.FTZ R208, R48, UR4, -R199 ;  /* 0x0000000430d07c23 */ /* 0x002fe200080108c7 */
[----:B------:R-:W-:Y:S04]  /*ae80*/  MUFU.EX2 R201, R201 ;  /* 0x000000c900c97308 */ /* 0x000fe80000000800 */
[----:B------:R-:W-:Y:S02]  /*ae90*/  MUFU.EX2 R200, R200 ;  /* 0x000000c800c87308 */ /* 0x000fe40000000800 */
[----:B------:R-:W-:Y:S01]  /*aea0*/  HMMA.16816.F32.BF16 R136, R28, R10, R136 ;  /* 0x0000000a1c88723c */ /* 0x000fe20000041888 */
[--C-:B------:R-:W-:Y:S01]  /*aeb0*/  FFMA.FTZ R28, R72, UR4, -R198.reuse ;  /* 0x00000004481c7c23 */ /* 0x100fe200080108c6 */
[----:B------:R-:W-:Y:S01]  /*aec0*/  FFMA.FTZ R72, R81, UR4, -R198 ;  /* 0x0000000451487c23 */ /* 0x000fe200080108c6 */
[--C-:B------:R-:W-:Y:S01]  /*aed0*/  FFMA.FTZ R31, R232, UR4, -R98.reuse ;  /* 0x00000004e81f7c23 */ /* 0x100fe20008010862 */
[--C-:B------:R-:W-:Y:S01]  /*aee0*/  FFMA.FTZ R30, R231, UR4, -R98.reuse ;  /* 0x00000004e71e7c23 */ /* 0x100fe20008010862 */
[----:B------:R1:W-:Y:S01]  /*aef0*/  MUFU.EX2 R81, R28 ;  /* 0x0000001c00517308 */ /* 0x0003e20000000800 */
[----:B------:R-:W-:-:S02]  /*af00*/  FFMA.FTZ R29, R230, UR4, -R98 ;  /* 0x00000004e61d7c23 */ /* 0x000fc40008010862 */
[C---:B------:R-:W-:Y:S01]  /*af10*/  HMMA.16816.F32.BF16 R144, R132.reuse, R4, RZ ;  /* 0x000000048490723c */ /* 0x040fe200000418ff */
[----:B------:R-:W2:Y:S04]  /*af20*/  MUFU.EX2 R72, R72 ;  /* 0x0000004800487308 */ /* 0x000ea80000000800 */
[----:B------:R-:W-:Y:S03]  /*af30*/  MUFU.EX2 R31, R31 ;  /* 0x0000001f001f7308 */ /* 0x000fe60000000800 */
[----:B------:R-:W-:Y:S01]  /*af40*/  HMMA.16816.F32.BF16 R192, R132, R180, RZ ;  /* 0x000000b484c0723c */ /* 0x000fe200000418ff */
[----:B------:R-:W-:Y:S01]  /*af50*/  MUFU.EX2 R30, R30 ;  /* 0x0000001e001e7308 */ /* 0x000fe20000000800 */
[----:B-1----:R-:W-:-:S03]  /*af60*/  FFMA.FTZ R28, R71, UR4, -R198 ;  /* 0x00000004471c7c23 */ /* 0x002fc600080108c6 */
[----:B------:R1:W-:Y:S01]  /*af70*/  MUFU.EX2 R71, R79 ;  /* 0x0000004f00477308 */ /* 0x0003e20000000800 */
[----:B--2---:R-:W-:Y:S02]  /*af80*/  F2FP.BF16.F32.PACK_AB R4, R72, R81 ;  /* 0x000000514804723e */ /* 0x004fe400000010ff */
[----:B------:R-:W-:Y:S01]  /*af90*/  HMMA.16816.F32.BF16 R176, R132, R164, RZ ;  /* 0x000000a484b0723c */ /* 0x000fe200000418ff */
[----:B------:R-:W-:Y:S01]  /*afa0*/  MUFU.EX2 R29, R29 ;  /* 0x0000001d001d7308 */ /* 0x000fe20000000800 */
[----:B------:R-:W-:-:S03]  /*afb0*/  FADD.FTZ R81, R81, R94 ;  /* 0x0000005e51517221 */ /* 0x000fc60000010000 */
[----:B------:R-:W-:Y:S01]  /*afc0*/  MUFU.EX2 R102, R102 ;  /* 0x0000006600667308 */ /* 0x000fe20000000800 */
[----:B------:R-:W-:Y:S02]  /*afd0*/  FADD.FTZ R81, R72, R81 ;  /* 0x0000005148517221 */ /* 0x000fe40000010000 */
[----:B------:R-:W-:Y:S01]  /*afe0*/  HMMA.16816.F32.BF16 R160, R132, R148, RZ ;  /* 0x0000009484a0723c */ /* 0x000fe200000418ff */
[----:B------:R-:W-:Y:S01]  /*aff0*/  MUFU.EX2 R104, R104 ;  /* 0x0000006800687308 */ /* 0x000fe20000000800 */
[----:B-1----:R-:W-:-:S03]  /*b000*/  FFMA.FTZ R79, R62, UR4, -R199 ;  /* 0x000000043e4f7c23 */ /* 0x002fc600080108c7 */
[----:B------:R1:W-:Y:S03]  /*b010*/  MUFU.EX2 R62, R28 ;  /* 0x0000001c003e7308 */ /* 0x0003e60000000800 */
        /* <DEDUP_REMOVED lines=8> */
[C---:B------:R-:W-:Y:S01]  /*b0a0*/  HMMA.16816.F32.BF16 R148, R132.reuse, R150, RZ ;  /* 0x000000968494723c */ /* 0x040fe200000418ff */
[----:B------:R-:W-:Y:S04]  /*b0b0*/  MUFU.EX2 R85, R85 ;  /* 0x0000005500557308 */ /* 0x000fe80000000800 */
[----:B------:R-:W-:Y:S03]  /*b0c0*/  MUFU.EX2 R121, R121 ;  /* 0x0000007900797308 */ /* 0x000fe60000000800 */
[----:B------:R-:W-:Y:S01]  /*b0d0*/  HMMA.16816.F32.BF16 R132, R132, R6, RZ ;  /* 0x000000068484723c */ /* 0x000fe200000418ff */
[----:B------:R-:W-:Y:S01]  /*b0e0*/  F2FP.BF16.F32.PACK_AB R6, R62, R71 ;  /* 0x000000473e06723e */ /* 0x000fe200000010ff */
[----:B------:R-:W-:Y:S01]  /*b0f0*/  FADD.FTZ R71, R71, R81 ;  /* 0x0000005147477221 */ /* 0x000fe20000010000 */
[----:B------:R-:W-:Y:S01]  /*b100*/  F2FP.BF16.F32.PACK_AB R7, R60, R67 ;  /* 0x000000433c07723e */ /* 0x000fe200000010ff */
[----:B-1----:R-:W-:Y:S01]  /*b110*/  FFMA.FTZ R53, R54, UR4, -R198 ;  /* 0x0000000436357c23 */ /* 0x002fe200080108c6 */
[----:B------:R-:W-:Y:S01]  /*b120*/  MUFU.EX2 R120, R120 ;  /* 0x0000007800787308 */ /* 0x000fe20000000800 */
[----:B------:R-:W-:-:S03]  /*b130*/  FADD.FTZ R71, R62, R71 ;  /* 0x000000473e477221 */ /* 0x000fc60000010000 */
[----:B------:R1:W-:Y:S01]  /*b140*/  MUFU.EX2 R54, R28 ;  /* 0x0000001c00367308 */ /* 0x0003e20000000800 */
[C---:B------:R-:W-:Y:S01]  /*b150*/  HMMA.16816.F32.BF16 R144, R4.reuse, R8, R144 ;  /* 0x000000080490723c */ /* 0x040fe20000041890 */
[--C-:B------:R-:W-:Y:S01]  /*b160*/  FFMA.FTZ R8, R41, UR4, -R197.reuse ;  /* 0x0000000429087c23 */ /* 0x100fe200080108c5 */
[----:B------:R-:W-:Y:S01]  /*b170*/  FFMA.FTZ R41, R57, UR4, -R197 ;  /* 0x0000000439297c23 */ /* 0x000fe200080108c5 */
[----:B------:R-:W-:Y:S04]  /*b180*/  MUFU.EX2 R53, R53 ;  /* 0x0000003500357308 */ /* 0x000fe80000000800 */
[----:B------:R-:W-:Y:S01]  /*b190*/  MUFU.EX2 R57, R8 ;  /* 0x0000000800397308 */ /* 0x000fe20000000800 */
[----:B------:R-:W-:Y:S03]  /*b1a0*/  HMMA.16816.F32.BF16 R192, R4, R20, R192 ;  /* 0x0000001404c0723c */ /* 0x000fe600000418c0 */
[----:B------:R-:W2:Y:S01]  /*b1b0*/  MUFU.EX2 R41, R41 ;  /* 0x0000002900297308 */ /* 0x000ea20000000800 */
[----:B-1----:R-:W-:-:S03]  /*b1c0*/  FFMA.FTZ R28, R52, UR4, -R199 ;  /* 0x00000004341c7c23 */ /* 0x002fc600080108c7 */
[----:B------:R1:W-:Y:S01]  /*b1d0*/  MUFU.EX2 R52, R47 ;  /* 0x0000002f00347308 */ /* 0x0003e20000000800 */
[C---:B------:R-:W-:Y:S03]  /*b1e0*/  HMMA.16816.F32.BF16 R176, R4.reuse, R16, R176 ;  /* 0x0000001004b0723c */ /* 0x040fe600000418b0 */
[----:B------:R-:W-:Y:S04]  /*b1f0*/  MUFU.EX2 R119, R119 ;  /* 0x0000007700777308 */ /* 0x000fe80000000800 */
[----:B------:R-:W-:Y:S01]  /*b200*/  MUFU.EX2 R118, R118 ;  /* 0x0000007600767308 */ /* 0x000fe20000000800 */
[----:B------:R-:W-:Y:S03]  /*b210*/  HMMA.16816.F32.BF16 R160, R4, R12, R160 ;  /* 0x0000000c04a0723c */ /* 0x000fe600000418a0 */
[----:B------:R-:W-:Y:S01]  /*b220*/  MUFU.EX2 R131, R131 ;  /* 0x0000008300837308 */ /* 0x000fe20000000800 */
[----:B-1----:R-:W-:-:S03]  /*b230*/  FFMA.FTZ R47, R59, UR4, -R199 ;  /* 0x000000043b2f7c23 */ /* 0x002fc600080108c7 */
[----:B------:R1:W-:Y:S01]  /*b240*/  MUFU.EX2 R59, R28 ;  /* 0x0000001c003b7308 */ /* 0x0003e20000000800 */
[C---:B------:R-:W-:Y:S01]  /*b250*/  HMMA.16816.F32.BF16 R180, R4.reuse, R22, R180 ;  /* 0x0000001604b4723c */ /* 0x040fe200000418b4 */
[----:B------:R-:W3:Y:S02]  /*b260*/  LDSM.16.MT88.4 R20, [R244+0x9000] ;  /* 0x00900000f414783b */ /* 0x000ee40000004200 */
[----:B------:R-:W4:Y:S04]  /*b270*/  MUFU.EX2 R47, R47 ;  /* 0x0000002f002f7308 */ /* 0x000f280000000800 */
[----:B------:R-:W-:Y:S01]  /*b280*/  MUFU.EX2 R130, R130 ;  /* 0x0000008200827308 */ /* 0x000fe20000000800 */
[----:B------:R-:W-:Y:S01]  /*b290*/  HMMA.16816.F32.BF16 R164, R4, R18, R164 ;  /* 0x0000001204a4723c */ /* 0x000fe200000418a4 */
[----:B------:R-:W5:Y:S02]  /*b2a0*/  LDSM.16.MT88.4 R16, [R70+0x9000] ;  /* 0x009000004610783b */ /* 0x000f640000004200 */
[----:B------:R-:W-:Y:S01]  /*b2b0*/  MUFU.EX2 R129, R129 ;  /* 0x0000008100817308 */ /* 0x000fe20000000800 */
[----:B-1----:R-:W-:Y:S01]  /*b2c0*/  FFMA.FTZ R28, R229, UR4, -R98 ;  /* 0x00000004e51c7c23 */ /* 0x002fe20008010862 */
[----:B------:R-:W-:-:S02]  /*b2d0*/  FFMA.FTZ R229, R49, UR4, -R198 ;  /* 0x0000000431e57c23 */ /* 0x000fc400080108c6 */
[----:B------:R-:W-:Y:S01]  /*b2e0*/  MUFU.EX2 R128, R128 ;  /* 0x0000008000807308 */ /* 0x000fe20000000800 */
[C---:B------:R-:W-:Y:S01]  /*b2f0*/  HMMA.16816.F32.BF16 R148, R4.reuse, R14, R148 ;  /* 0x0000000e0494723c */ /* 0x040fe20000041894 */
[----:B------:R-:W1:Y:S02]  /*b300*/  LDSM.16.MT88.4 R12, [R75+0x9000] ;  /* 0x009000004b0c783b */ /* 0x000e640000004200 */
[----:B------:R4:W1:Y:S04]  /*b310*/  MUFU.EX2 R49, R99 ;  /* 0x0000006300317308 */ /* 0x0008680000000800 */
[----:B------:R-:W-:Y:S01]  /*b320*/  MUFU.EX2 R28, R28 ;  /* 0x0000001c001c7308 */ /* 0x000fe20000000800 */
[----:B------:R-:W-:Y:S01]  /*b330*/  HMMA.16816.F32.BF16 R132, R4, R10, R132 ;  /* 0x0000000a0484723c */ /* 0x000fe20000041884 */
[----:B------:R-:W1:Y:S01]  /*b340*/  LDSM.16.MT88.4 R8, [R74+0x9000] ;  /* 0x009000004a08783b */ /* 0x000e620000004200 */
[----:B--2---:R-:W-:Y:S01]  /*b350*/  F2FP.BF16.F32.PACK_AB R4, R41, R57 ;  /* 0x000000392904723e */ /* 0x004fe200000010ff */
[----:B------:R2:W1:Y:S01]  /*b360*/  MUFU.EX2 R48, R229 ;  /* 0x000000e500307308 */ /* 0x0004620000000800 */
[----:B------:R-:W-:-:S02]  /*b370*/  F2FP.BF16.F32.PACK_AB R5, R34, R55 ;  /* 0x000000372205723e */ /* 0x000fc400000010ff */
[----:B------:R-:W-:Y:S01]  /*b380*/  F2FP.BF16.F32.PACK_AB R6, R39, R40 ;  /* 0x000000282706723e */ /* 0x000fe200000010ff */
[----:B------:R-:W-:Y:S01]  /*b390*/  MUFU.EX2 R126, R126 ;  /* 0x0000007e007e7308 */ /* 0x000fe20000000800 */
[----:B------:R-:W-:Y:S01]  /*b3a0*/  F2FP.BF16.F32.PACK_AB R7, R32, R33 ;  /* 0x000000212007723e */ /* 0x000fe200000010ff */
[----:B----4-:R-:W-:Y:S02]  /*b3b0*/  FFMA.FTZ R99, R44, UR4, -R199 ;  /* 0x000000042c637c23 */ /* 0x010fe400080108c7 */
[----:B------:R4:W-:Y:S04]  /*b3c0*/  MUFU.EX2 R44, R208 ;  /* 0x000000d0002c7308 */ /* 0x0009e80000000800 */
[----:B------:R-:W-:Y:S01]  /*b3d0*/  MUFU.EX2 R125, R125 ;  /* 0x0000007d007d7308 */ /* 0x000fe20000000800 */
[----:B---3--:R-:W-:Y:S01]  /*b3e0*/  HMMA.16816.F32.BF16 R188, R4, R20, R188 ;  /* 0x0000001404bc723c */ /* 0x008fe200000418bc */
[----:B--2---:R-:W-:-:S02]  /*b3f0*/  FFMA.FTZ R229, R224, UR4, -R198 ;  /* 0x00000004e0e57c23 */ /* 0x004fc400080108c6 */
[----:B------:R-:W-:Y:S04]  /*b400*/  MUFU.EX2 R124, R124 ;  /* 0x0000007c007c7308 */ /* 0x000fe80000000800 */
[----:B------:R2:W-:Y:S01]  /*b410*/  MUFU.EX2 R224, R227 ;  /* 0x000000e300e07308 */ /* 0x0005e20000000800 */
[C---:B-----5:R-:W-:Y:S01]  /*b420*/  HMMA.16816.F32.BF16 R172, R4.reuse, R16, R172 ;  /* 0x0000001004ac723c */ /* 0x060fe200000418ac */
[--C-:B----4-:R-:W-:Y:S02]  /*b430*/  FFMA.FTZ R208, R43, UR4, -R199.reuse ;  /* 0x000000042bd07c23 */ /* 0x110fe400080108c7 */
[----:B------:R-:W-:Y:S04]  /*b440*/  MUFU.EX2 R123, R123 ;  /* 0x0000007b007b7308 */ /* 0x000fe80000000800 */
[----:B------:R3:W-:Y:S01]  /*b450*/  MUFU.EX2 R43, R99 ;  /* 0x00000063002b7308 */ /* 0x0007e20000000800 */
[----:B-1----:R-:W-:Y:S01]  /*b460*/  HMMA.16816.F32.BF16 R156, R4, R12, R156 ;  /* 0x0000000c049c723c */ /* 0x002fe2000004189c */
[----:B--2---:R-:W-:-:S07]  /*b470*/  FFMA.FTZ R227, R222, UR4, -R199 ;  /* 0x00000004dee37c23 */ /* 0x004fce00080108c7 */
[C---:B------:R-:W-:Y:S01]  /*b480*/  HMMA.16816.F32.BF16 R140, R4.reuse, R8, R140 ;  /* 0x00000008048c723c */ /* 0x040fe2000004188c */
[----:B---3--:R-:W-:Y:S02]  /*b490*/  FFMA.FTZ R99, R42, UR4, -R199 ;  /* 0x000000042a637c23 */ /* 0x008fe400080108c7 */
[----:B------:R1:W-:Y:S05]  /*b4a0*/  MUFU.EX2 R42, R208 ;  /* 0x000000d0002a7308 */ /* 0x0003ea0000000800 */
[C---:B------:R-:W-:Y:S01]  /*b4b0*/  HMMA.16816.F32.BF16 R184, R4.reuse, R22, R184 ;  /* 0x0000001604b8723c */ /* 0x040fe200000418b8 */
[----:B------:R-:W-:Y:S07]  /*b4c0*/  MUFU.EX2 R99, R99 ;  /* 0x0000006300637308 */ /* 0x000fee0000000800 */
[----:B------:R-:W-:Y:S01]  /*b4d0*/  HMMA.16816.F32.BF16 R168, R4, R18, R168 ;  /* 0x0000001204a8723c */ /* 0x000fe200000418a8 */
[----:B-1----:R-:W-:Y:S01]  /*b4e0*/  FFMA.FTZ R208, R219, UR4, -R197 ;  /* 0x00000004dbd07c23 */ /* 0x002fe200080108c5 */
[----:B------:R-:W-:-:S06]  /*b4f0*/  FFMA.FTZ R219, R211, UR4, -R98 ;  /* 0x00000004d3db7c23 */ /* 0x000fcc0008010862 */
[C---:B------:R-:W-:Y:S01]  /*b500*/  HMMA.16816.F32.BF16 R152, R4.reuse, R14, R152 ;  /* 0x0000000e0498723c */ /* 0x040fe20000041898 */
[----:B------:R-:W-:Y:S04]  /*b510*/  MUFU.EX2 R208, R208 ;  /* 0x000000d000d07308 */ /* 0x000fe80000000800 */
[----:B------:R-:W-:Y:S03]  /*b520*/  MUFU.EX2 R219, R219 ;  /* 0x000000db00db7308 */ /* 0x000fe60000000800 */
[----:B------:R-:W-:Y:S01]  /*b530*/  HMMA.16816.F32.BF16 R136, R4, R10, R136 ;  /* 0x0000000a0488723c */ /* 0x000fe20000041888 */
[----:B------:R-:W-:Y:S01]  /*b540*/  F2FP.BF16.F32.PACK_AB R4, R54, R61 ;  /* 0x0000003d3604723e */ /* 0x000fe200000010ff */
[----:B------:R-:W-:Y:S01]  /*b550*/  FADD.FTZ R61, R61, R71 ;  /* 0x000000473d3d7221 */ /* 0x000fe20000010000 */
[----:B------:R-:W-:-:S02]  /*b560*/  F2FP.BF16.F32.PACK_AB R5, R47, R59 ;  /* 0x0000003b2f05723e */ /* 0x000fc400000010ff */
[----:B------:R-:W-:Y:S01]  /*b570*/  F2FP.BF16.F32.PACK_AB R6, R52, R53 ;  /* 0x000000353406723e */ /* 0x000fe200000010ff */
[----:B------:R-:W-:Y:S01]  /*b580*/  FADD.FTZ R61, R54, R61 ;  /* 0x0000003d363d7221 */ /* 0x000fe20000010000 */
[----:B------:R-:W-:-:S03]  /*b590*/  F2FP.BF16.F32.PACK_AB R7, R45, R46 ;  /* 0x0000002e2d07723e */ /* 0x000fc600000010ff */
[----:B------:R-:W-:-:S04]  /*b5a0*/  FADD.FTZ R61, R53, R61 ;  /* 0x0000003d353d7221 */ /* 0x000fc80000010000 */
[C---:B------:R-:W-:Y:S01]  /*b5b0*/  HMMA.16816.F32.BF16 R144, R4.reuse, R8, R144 ;  /* 0x000000080490723c */ /* 0x040fe20000041890 */
[----:B------:R-:W-:Y:S01]  /*b5c0*/  FFMA.FTZ R8, R37, UR4, -R197 ;  /* 0x0000000425087c23 */ /* 0x000fe200080108c5 */
[----:B------:R-:W-:Y:S01]  /*b5d0*/  FADD.FTZ R61, R52, R61 ;  /* 0x0000003d343d7221 */ /* 0x000fe20000010000 */
[----:B------:R-:W1:Y:S03]  /*b5e0*/  MUFU.EX2 R37, R234 ;  /* 0x000000ea00257308 */ /* 0x000e660000000800 */
[----:B------:R-:W-:Y:S01]  /*b5f0*/  FADD.FTZ R61, R51, R61 ;  /* 0x0000003d333d7221 */ /* 0x000fe20000010000 */
[----:B------:R2:W3:Y:S01]  /*b600*/  MUFU.EX2 R36, R8 ;  /* 0x0000000800247308 */ /* 0x0004e20000000800 */
[----:B------:R-:W-:Y:S02]  /*b610*/  HMMA.16816.F32.BF16 R192, R4, R20, R192 ;  /* 0x0000001404c0723c */ /* 0x000fe400000418c0 */
[----:B------:R-:W-:-:S04]  /*b620*/  FADD.FTZ R61, R50, R61 ;  /* 0x0000003d323d7221 */ /* 0x000fc80000010000 */
[----:B------:R-:W-:Y:S02]  /*b630*/  FADD.FTZ R61, R49, R61 ;  /* 0x0000003d313d7221 */ /* 0x000fe40000010000 */
[----:B------:R-:W-:Y:S01]  /*b640*/  HMMA.16816.F32.BF16 R180, R4, R22, R180 ;  /* 0x0000001604b4723c */ /* 0x000fe200000418b4 */
[----:B------:R-:W4:Y:S01]  /*b650*/  LDSM.16.MT88.4 R20, [R244+0x9800] ;  /* 0x00980000f414783b */ /* 0x000f220000004200 */
[----:B------:R-:W-:-:S06]  /*b660*/  FADD.FTZ R61, R48, R61 ;  /* 0x0000003d303d7221 */ /* 0x000fcc0000010000 */
[C---:B------:R-:W-:Y:S08]  /*b670*/  HMMA.16816.F32.BF16 R176, R4.reuse, R16, R176 ;  /* 0x0000001004b0723c */ /* 0x040ff000000418b0 */
[C---:B------:R-:W-:Y:S01]  /*b680*/  HMMA.16816.F32.BF16 R164, R4.reuse, R18, R164 ;  /* 0x0000001204a4723c */ /* 0x040fe200000418a4 */
[----:B------:R-:W5:Y:S07]  /*b690*/  LDSM.16.MT88.4 R16, [R70+0x9800] ;  /* 0x009800004610783b */ /* 0x000f6e0000004200 */
[C---:B------:R-:W-:Y:S08]  /*b6a0*/  HMMA.16816.F32.BF16 R160, R4.reuse, R12, R160 ;  /* 0x0000000c04a0723c */ /* 0x040ff000000418a0 */
[C---:B------:R-:W-:Y:S01]  /*b6b0*/  HMMA.16816.F32.BF16 R148, R4.reuse, R14, R148 ;  /* 0x0000000e0494723c */ /* 0x040fe20000041894 */
[----:B------:R-:W5:Y:S07]  /*b6c0*/  LDSM.16.MT88.4 R12, [R75+0x9800] ;  /* 0x009800004b0c783b */ /* 0x000f6e0000004200 */
[----:B------:R-:W-:Y:S01]  /*b6d0*/  HMMA.16816.F32.BF16 R132, R4, R10, R132 ;  /* 0x0000000a0484723c */ /* 0x000fe20000041884 */
[----:B--2---:R-:W2:Y:S01]  /*b6e0*/  LDSM.16.MT88.4 R8, [R74+0x9800] ;  /* 0x009800004a08783b */ /* 0x004ea20000004200 */
[----:B-1----:R-:W-:-:S02]  /*b6f0*/  F2FP.BF16.F32.PACK_AB R4, R37, R38 ;  /* 0x000000262504723e */ /* 0x002fc400000010ff */
[----:B------:R-:W-:Y:S02]  /*b700*/  F2FP.BF16.F32.PACK_AB R5, R30, R31 ;  /* 0x0000001f1e05723e */ /* 0x000fe400000010ff */
[----:B---3--:R-:W-:Y:S02]  /*b710*/  F2FP.BF16.F32.PACK_AB R6, R35, R36 ;  /* 0x000000242306723e */ /* 0x008fe400000010ff */
[----:B------:R-:W-:-:S07]  /*b720*/  F2FP.BF16.F32.PACK_AB R7, R28, R29 ;  /* 0x0000001d1c07723e */ /* 0x000fce00000010ff */
[C---:B----4-:R-:W-:Y:S08]  /*b730*/  HMMA.16816.F32.BF16 R188, R4.reuse, R20, R188 ;  /* 0x0000001404bc723c */ /* 0x050ff000000418bc */
[C---:B------:R-:W-:Y:S08]  /*b740*/  HMMA.16816.F32.BF16 R184, R4.reuse, R22, R184 ;  /* 0x0000001604b8723c */ /* 0x040ff000000418b8 */
[C---:B-----5:R-:W-:Y:S08]  /*b750*/  HMMA.16816.F32.BF16 R172, R4.reuse, R16, R172 ;  /* 0x0000001004ac723c */ /* 0x060ff000000418ac */
[C---:B------:R-:W-:Y:S08]  /*b760*/  HMMA.16816.F32.BF16 R168, R4.reuse, R18, R168 ;  /* 0x0000001204a8723c */ /* 0x040ff000000418a8 */
[C---:B------:R-:W-:Y:S08]  /*b770*/  HMMA.16816.F32.BF16 R156, R4.reuse, R12, R156 ;  /* 0x0000000c049c723c */ /* 0x040ff0000004189c */
[C---:B------:R-:W-:Y:S08]  /*b780*/  HMMA.16816.F32.BF16 R152, R4.reuse, R14, R152 ;  /* 0x0000000e0498723c */ /* 0x040ff00000041898 */
[C---:B--2---:R-:W-:Y:S08]  /*b790*/  HMMA.16816.F32.BF16 R140, R4.reuse, R8, R140 ;  /* 0x00000008048c723c */ /* 0x044ff0000004188c */
[----:B------:R-:W-:Y:S01]  /*b7a0*/  HMMA.16816.F32.BF16 R136, R4, R10, R136 ;  /* 0x0000000a0488723c */ /* 0x000fe20000041888 */
[----:B------:R-:W-:-:S02]  /*b7b0*/  F2FP.BF16.F32.PACK_AB R4, R50, R51 ;  /* 0x000000333204723e */ /* 0x000fc400000010ff */
[----:B------:R-:W-:Y:S02]  /*b7c0*/  F2FP.BF16.F32.PACK_AB R5, R43, R44 ;  /* 0x0000002c2b05723e */ /* 0x000fe400000010ff */
[----:B------:R-:W-:Y:S02]  /*b7d0*/  F2FP.BF16.F32.PACK_AB R6, R48, R49 ;  /* 0x000000313006723e */ /* 0x000fe400000010ff */
[----:B------:R-:W-:-:S07]  /*b7e0*/  F2FP.BF16.F32.PACK_AB R7, R99, R42 ;  /* 0x0000002a6307723e */ /* 0x000fce00000010ff */
[C---:B------:R-:W-:Y:S01]  /*b7f0*/  HMMA.16816.F32.BF16 R144, R4.reuse, R8, R144 ;  /* 0x000000080490723c */ /* 0x040fe20000041890 */
[--C-:B------:R-:W-:Y:S01]  /*b800*/  FFMA.FTZ R8, R218, UR4, -R197.reuse ;  /* 0x00000004da087c23 */ /* 0x100fe200080108c5 */
[----:B------:R-:W-:Y:S01]  /*b810*/  FFMA.FTZ R9, R217, UR4, -R197 ;  /* 0x00000004d9097c23 */ /* 0x000fe200080108c5 */
[----:B------:R1:W-:Y:S04]  /*b820*/  MUFU.EX2 R218, R228 ;  /* 0x000000e400da7308 */ /* 0x0003e80000000800 */
[----:B------:R2:W-:Y:S01]  /*b830*/  MUFU.EX2 R217, R8 ;  /* 0x0000000800d97308 */ /* 0x0005e20000000800 */
[C---:B------:R-:W-:Y:S08]  /*b840*/  HMMA.16816.F32.BF16 R192, R4.reuse, R20, R192 ;  /* 0x0000001404c0723c */ /* 0x040ff000000418c0 */
[----:B------:R-:W-:Y:S01]  /*b850*/  HMMA.16816.F32.BF16 R180, R4, R22, R180 ;  /* 0x0000001604b4723c */ /* 0x000fe200000418b4 */
[----:B------:R-:W3:Y:S01]  /*b860*/  LDSM.16.MT88.4 R20, [R244+0xa000] ;  /* 0x00a00000f414783b */ /* 0x000ee20000004200 */
[--C-:B-1----:R-:W-:Y:S01]  /*b870*/  FFMA.FTZ R228, R220, UR4, -R198.reuse ;  /* 0x00000004dce47c23 */ /* 0x102fe200080108c6 */
[----:B------:R-:W-:Y:S01]  /*b880*/  FFMA.FTZ R220, R221, UR4, -R198 ;  /* 0x00000004dddc7c23 */ /* 0x000fe200080108c6 */
[----:B--2---:R-:W-:-:S02]  /*b890*/  FFMA.FTZ R8, R216, UR4, -R98 ;  /* 0x00000004d8087c23 */ /* 0x004fc40008010862 */
[----:B------:R1:W2:Y:S02]  /*b8a0*/  MUFU.EX2 R221, R228 ;  /* 0x000000e400dd7308 */ /* 0x0002a40000000800 */
[C---:B------:R-:W-:Y:S02]  /*b8b0*/  HMMA.16816.F32.BF16 R176, R4.reuse, R16, R176 ;  /* 0x0000001004b0723c */ /* 0x040fe400000418b0 */
[----:B------:R4:W-:Y:S04]  /*b8c0*/  MUFU.EX2 R216, R9 ;  /* 0x0000000900d87308 */ /* 0x0009e80000000800 */
[----:B------:R-:W5:Y:S02]  /*b8d0*/  MUFU.EX2 R220, R220 ;  /* 0x000000dc00dc7308 */ /* 0x000f640000000800 */
[----:B------:R-:W-:Y:S01]  /*b8e0*/  HMMA.16816.F32.BF16 R164, R4, R18, R164 ;  /* 0x0000001204a4723c */ /* 0x000fe200000418a4 */
[----:B------:R-:W3:Y:S01]  /*b8f0*/  LDSM.16.MT88.4 R16, [R70+0xa000] ;  /* 0x00a000004610783b */ /* 0x000ee20000004200 */
[----:B-1----:R-:W-:Y:S01]  /*b900*/  FFMA.FTZ R228, R223, UR4, -R199 ;  /* 0x00000004dfe47c23 */ /* 0x002fe200080108c7 */
[----:B--2---:R-:W-:Y:S01]  /*b910*/  FADD.FTZ R61, R221, R61 ;  /* 0x0000003ddd3d7221 */ /* 0x004fe20000010000 */
[----:B------:R-:W1:Y:S01]  /*b920*/  MUFU.EX2 R223, R229 ;  /* 0x000000e500df7308 */ /* 0x000e620000000800 */
[----:B----4-:R-:W-:-:S03]  /*b930*/  FFMA.FTZ R9, R215, UR4, -R98 ;  /* 0x00000004d7097c23 */ /* 0x010fc60008010862 */
[----:B------:R-:W-:Y:S01]  /*b940*/  HMMA.16816.F32.BF16 R160, R4, R12, R160 ;  /* 0x0000000c04a0723c */ /* 0x000fe200000418a0 */
[----:B------:R2:W-:Y:S01]  /*b950*/  MUFU.EX2 R215, R8 ;  /* 0x0000000800d77308 */ /* 0x0005e20000000800 */
[----:B-----5:R-:W-:-:S03]  /*b960*/  FADD.FTZ R61, R220, R61 ;  /* 0x0000003ddc3d7221 */ /* 0x020fc60000010000 */
[----:B------:R4:W-:Y:S01]  /*b970*/  MUFU.EX2 R222, R228 ;  /* 0x000000e400de7308 */ /* 0x0009e20000000800 */
[----:B------:R-:W-:Y:S02]  /*b980*/  FADD.FTZ R61, R224, R61 ;  /* 0x0000003de03d7221 */ /* 0x000fe40000010000 */
[----:B------:R-:W-:Y:S01]  /*b990*/  HMMA.16816.F32.BF16 R148, R4, R14, R148 ;  /* 0x0000000e0494723c */ /* 0x000fe20000041894 */
[----:B------:R-:W5:Y:S01]  /*b9a0*/  LDSM.16.MT88.4 R12, [R75+0xa000] ;  /* 0x00a000004b0c783b */ /* 0x000f620000004200 */
[----:B-1----:R-:W-:Y:S01]  /*b9b0*/  FADD.FTZ R61, R223, R61 ;  /* 0x0000003ddf3d7221 */ /* 0x002fe20000010000 */
[----:B--2---:R-:W-:-:S05]  /*b9c0*/  FFMA.FTZ R8, R214, UR4, -R98 ;  /* 0x00000004d6087c23 */ /* 0x004fca0008010862 */
[----:B------:R-:W-:Y:S01]  /*b9d0*/  HMMA.16816.F32.BF16 R132, R4, R10, R132 ;  /* 0x0000000a0484723c */ /* 0x000fe20000041884 */
[----:B------:R-:W1:Y:S01]  /*b9e0*/  MUFU.EX2 R214, R9 ;  /* 0x0000000900d67308 */ /* 0x000e620000000800 */
[----:B------:R-:W-:Y:S01]  /*b9f0*/  F2FP.BF16.F32.PACK_AB R4, R218, R208 ;  /* 0x000000d0da04723e */ /* 0x000fe200000010ff */
[----:B----4-:R-:W-:Y:S01]  /*ba00*/  FFMA.FTZ R228, R226, UR4, -R199 ;  /* 0x00000004e2e47c23 */ /* 0x010fe200080108c7 */
[----:B------:R-:W-:Y:S01]  /*ba10*/  F2FP.BF16.F32.PACK_AB R6, R216, R217 ;  /* 0x000000d9d806723e */ /* 0x000fe200000010ff */
[----:B------:R2:W4:Y:S01]  /*ba20*/  MUFU.EX2 R211, R8 ;  /* 0x0000000800d37308 */ /* 0x0005220000000800 */
[----:B------:R-:W-:-:S03]  /*ba30*/  FADD.FTZ R61, R102, R61 ;  /* 0x0000003d663d7221 */ /* 0x000fc60000010000 */
[----:B------:R3:W5:Y:S01]  /*ba40*/  MUFU.EX2 R226, R227 ;  /* 0x000000e300e27308 */ /* 0x0007620000000800 */
[----:B------:R-:W-:-:S04]  /*ba50*/  FADD.FTZ R61, R104, R61 ;  /* 0x0000003d683d7221 */ /* 0x000fc80000010000 */
[----:B------:R-:W-:Y:S01]  /*ba60*/  FADD.FTZ R61, R106, R61 ;  /* 0x0000003d6a3d7221 */ /* 0x000fe20000010000 */
[----:B-1----:R-:W-:Y:S01]  /*ba70*/  F2FP.BF16.F32.PACK_AB R5, R214, R215 ;  /* 0x000000d7d605723e */ /* 0x002fe200000010ff */
[----:B--2---:R-:W1:Y:S01]  /*ba80*/  LDSM.16.MT88.4 R8, [R74+0xa000] ;  /* 0x00a000004a08783b */ /* 0x004e620000004200 */
[----:B----4-:R-:W-:Y:S01]  /*ba90*/  F2FP.BF16.F32.PACK_AB R7, R219, R211 ;  /* 0x000000d3db07723e */ /* 0x010fe200000010ff */
[--C-:B---3--:R-:W-:Y:S02]  /*baa0*/  FFMA.FTZ R227, R225, UR4, -R199.reuse ;  /* 0x00000004e1e37c23 */ /* 0x108fe400080108c7 */
[----:B------:R2:W-:Y:S04]  /*bab0*/  MUFU.EX2 R225, R228 ;  /* 0x000000e400e17308 */ /* 0x0005e80000000800 */
[C---:B------:R-:W-:Y:S01]  /*bac0*/  HMMA.16816.F32.BF16 R188, R4.reuse, R20, R188 ;  /* 0x0000001404bc723c */ /* 0x040fe200000418bc */
[----:B------:R-:W3:Y:S07]  /*bad0*/  MUFU.EX2 R227, R227 ;  /* 0x000000e300e37308 */ /* 0x000eee0000000800 */
[----:B------:R-:W-:Y:S01]  /*bae0*/  HMMA.16816.F32.BF16 R184, R4, R22, R184 ;  /* 0x0000001604b8723c */ /* 0x000fe200000418b8 */
[----:B--2---:R-:W-:Y:S01]  /*baf0*/  FFMA.FTZ R228, R111, UR4, -R198 ;  /* 0x000000046fe47c23 */ /* 0x004fe200080108c6 */
[----:B------:R-:W-:Y:S01]  /*bb00*/  FFMA.FTZ R198, R110, UR4, -R199 ;  /* 0x000000046ec67c23 */ /* 0x000fe200080108c7 */
[--C-:B------:R-:W-:Y:S01]  /*bb10*/  FFMA.FTZ R111, R112, UR4, -R197.reuse ;  /* 0x00000004706f7c23 */ /* 0x100fe200080108c5 */
[----:B------:R-:W-:-:S04]  /*bb20*/  FFMA.FTZ R110, R115, UR4, -R197 ;  /* 0x00000004736e7c23 */ /* 0x000fc800080108c5 */
[C---:B------:R-:W-:Y:S01]  /*bb30*/  HMMA.16816.F32.BF16 R172, R4.reuse, R16, R172 ;  /* 0x0000001004ac723c */ /* 0x040fe200000418ac */
[--C-:B------:R-:W-:Y:S01]  /*bb40*/  FFMA.FTZ R112, R97, UR4, -R98.reuse ;  /* 0x0000000461707c23 */ /* 0x100fe20008010862 */
[----:B------:R-:W-:Y:S01]  /*bb50*/  FFMA.FTZ R115, R26, UR4, -R98 ;  /* 0x000000041a737c23 */ /* 0x000fe20008010862 */
[----:B------:R-:W-:Y:S05]  /*bb60*/  MUFU.EX2 R111, R111 ;  /* 0x0000006f006f7308 */ /* 0x000fea0000000800 */
[C---:B------:R-:W-:Y:S01]  /*bb70*/  HMMA.16816.F32.BF16 R168, R4.reuse, R18, R168 ;  /* 0x0000001204a8723c */ /* 0x040fe200000418a8 */
[----:B------:R-:W-:Y:S04]  /*bb80*/  MUFU.EX2 R110, R110 ;  /* 0x0000006e006e7308 */ /* 0x000fe80000000800 */
[----:B------:R-:W-:Y:S03]  /*bb90*/  MUFU.EX2 R112, R112 ;  /* 0x0000007000707308 */ /* 0x000fe60000000800 */
[C---:B-----5:R-:W-:Y:S01]  /*bba0*/  HMMA.16816.F32.BF16 R156, R4.reuse, R12, R156 ;  /* 0x0000000c049c723c */ /* 0x060fe2000004189c */
[----:B------:R-:W-:Y:S07]  /*bbb0*/  MUFU.EX2 R115, R115 ;  /* 0x0000007300737308 */ /* 0x000fee0000000800 */
[C---:B------:R-:W-:Y:S08]  /*bbc0*/  HMMA.16816.F32.BF16 R152, R4.reuse, R14, R152 ;  /* 0x0000000e0498723c */ /* 0x040ff00000041898 */
[C---:B-1----:R-:W-:Y:S08]  /*bbd0*/  HMMA.16816.F32.BF16 R140, R4.reuse, R8, R140 ;  /* 0x00000008048c723c */ /* 0x042ff0000004188c */
[----:B------:R-:W-:Y:S01]  /*bbe0*/  HMMA.16816.F32.BF16 R136, R4, R10, R136 ;  /* 0x0000000a0488723c */ /* 0x000fe20000041888 */
[----:B------:R-:W-:-:S02]  /*bbf0*/  F2FP.BF16.F32.PACK_AB R4, R220, R221 ;  /* 0x000000dddc04723e */ /* 0x000fc400000010ff */
[----:B------:R-:W-:Y:S02]  /*bc00*/  F2FP.BF16.F32.PACK_AB R5, R226, R222 ;  /* 0x000000dee205723e */ /* 0x000fe400000010ff */
[----:B------:R-:W-:Y:S02]  /*bc10*/  F2FP.BF16.F32.PACK_AB R6, R223, R224 ;  /* 0x000000e0df06723e */ /* 0x000fe400000010ff */
[----:B---3--:R-:W-:-:S07]  /*bc20*/  F2FP.BF16.F32.PACK_AB R7, R227, R225 ;  /* 0x000000e1e307723e */ /* 0x008fce00000010ff */
[C---:B------:R-:W-:Y:S01]  /*bc30*/  HMMA.16816.F32.BF16 R144, R4.reuse, R8, R144 ;  /* 0x000000080490723c */ /* 0x040fe20000041890 */
[--C-:B------:R-:W-:Y:S01]  /*bc40*/  FFMA.FTZ R8, R206, UR4, -R197.reuse ;  /* 0x00000004ce087c23 */ /* 0x100fe200080108c5 */
[--C-:B------:R-:W-:Y:S01]  /*bc50*/  FFMA.FTZ R9, R207, UR4, -R197.reuse ;  /* 0x00000004cf097c23 */ /* 0x100fe200080108c5 */
[----:B------:R1:W-:Y:S04]  /*bc60*/  MUFU.EX2 R206, R210 ;  /* 0x000000d200ce7308 */ /* 0x0003e80000000800 */
[----:B------:R2:W-:Y:S01]  /*bc70*/  MUFU.EX2 R207, R8 ;  /* 0x0000000800cf7308 */ /* 0x0005e20000000800 */
[C---:B------:R-:W-:Y:S08]  /*bc80*/  HMMA.16816.F32.BF16 R192, R4.reuse, R20, R192 ;  /* 0x0000001404c0723c */ /* 0x040ff000000418c0 */
[C---:B------:R-:W-:Y:S01]  /*bc90*/  HMMA.16816.F32.BF16 R180, R4.reuse, R22, R180 ;  /* 0x0000001604b4723c */ /* 0x040fe200000418b4 */
[----:B------:R-:W3:Y:S01]  /*bca0*/  LDSM.16.MT88.4 R20, [R244+0xa800] ;  /* 0x00a80000f414783b */ /* 0x000ee20000004200 */
[--C-:B-1----:R-:W-:Y:S01]  /*bcb0*/  FFMA.FTZ R210, R202, UR4, -R98.reuse ;  /* 0x00000004cad27c23 */ /* 0x102fe20008010862 */
[----:B--2---:R-:W-:Y:S01]  /*bcc0*/  FFMA.FTZ R8, R209, UR4, -R197 ;  /* 0x00000004d1087c23 */ /* 0x004fe200080108c5 */
[--C-:B------:R-:W-:Y:S01]  /*bcd0*/  FFMA.FTZ R197, R84, UR4, -R98.reuse ;  /* 0x0000000454c57c23 */ /* 0x100fe20008010862 */
[----:B------:R-:W-:Y:S03]  /*bce0*/  MUFU.EX2 R209, R9 ;  /* 0x0000000900d17308 */ /* 0x000fe60000000800 */
[C---:B------:R-:W-:Y:S01]  /*bcf0*/  HMMA.16816.F32.BF16 R176, R4.reuse, R16, R176 ;  /* 0x0000001004b0723c */ /* 0x040fe200000418b0 */
[----:B------:R-:W1:Y:S04]  /*bd00*/  MUFU.EX2 R210, R210 ;  /* 0x000000d200d27308 */ /* 0x000e680000000800 */
[----:B------:R-:W-:Y:S03]  /*bd10*/  MUFU.EX2 R84, R24 ;  /* 0x0000001800547308 */ /* 0x000fe60000000800 */
[C---:B------:R-:W-:Y:S01]  /*bd20*/  HMMA.16816.F32.BF16 R164, R4.reuse, R18, R164 ;  /* 0x0000001204a4723c */ /* 0x040fe200000418a4 */
[----:B------:R-:W2:Y:S01]  /*bd30*/  LDSM.16.MT88.4 R16, [R70+0xa800] ;  /* 0x00a800004610783b */ /* 0x000ea20000004200 */
[----:B------:R-:W-:Y:S06]  /*bd40*/  MUFU.EX2 R197, R197 ;  /* 0x000000c500c57308 */ /* 0x000fec0000000800 */
[C---:B------:R-:W-:Y:S08]  /*bd50*/  HMMA.16816.F32.BF16 R160, R4.reuse, R12, R160 ;  /* 0x0000000c04a0723c */ /* 0x040ff000000418a0 */
[C---:B------:R-:W-:Y:S01]  /*bd60*/  HMMA.16816.F32.BF16 R148, R4.reuse, R14, R148 ;  /* 0x0000000e0494723c */ /* 0x040fe20000041894 */
[----:B------:R-:W4:Y:S07]  /*bd70*/  LDSM.16.MT88.4 R12, [R75+0xa800] ;  /* 0x00a800004b0c783b */ /* 0x000f2e0000004200 */
[----:B------:R-:W-:Y:S01]  /*bd80*/  HMMA.16816.F32.BF16 R132, R4, R10, R132 ;  /* 0x0000000a0484723c */ /* 0x000fe20000041884 */
[----:B------:R-:W-:Y:S01]  /*bd90*/  FFMA.FTZ R4, R203, UR4, -R98 ;  /* 0x00000004cb047c23 */ /* 0x000fe20008010862 */
[----:B-1----:R-:W-:Y:S01]  /*bda0*/  F2FP.BF16.F32.PACK_AB R7, R200, R210 ;  /* 0x000000d2c807723e */ /* 0x002fe200000010ff */
[----:B------:R1:W5:Y:S04]  /*bdb0*/  MUFU.EX2 R203, R8 ;  /* 0x0000000800cb7308 */ /* 0x0003680000000800 */
[----:B------:R3:W2:Y:S01]  /*bdc0*/  MUFU.EX2 R202, R4 ;  /* 0x0000000400ca7308 */ /* 0x0006a20000000800 */
[----:B-1----:R-:W1:Y:S01]  /*bdd0*/  LDSM.16.MT88.4 R8, [R74+0xa800] ;  /* 0x00a800004a08783b */ /* 0x002e620000004200 */
[----:B-----5:R-:W-:-:S02]  /*bde0*/  F2FP.BF16.F32.PACK_AB R6, R203, R209 ;  /* 0x000000d1cb06723e */ /* 0x020fc400000010ff */
[----:B---3--:R-:W-:Y:S02]  /*bdf0*/  F2FP.BF16.F32.PACK_AB R4, R207, R206 ;  /* 0x000000cecf04723e */ /* 0x008fe400000010ff */
[----:B--2---:R-:W-:-:S07]  /*be00*/  F2FP.BF16.F32.PACK_AB R5, R201, R202 ;  /* 0x000000cac905723e */ /* 0x004fce00000010ff */
[C---:B------:R-:W-:Y:S08]  /*be10*/  HMMA.16816.F32.BF16 R188, R4.reuse, R20, R188 ;  /* 0x0000001404bc723c */ /* 0x040ff000000418bc */
[C---:B------:R-:W-:Y:S08]  /*be20*/  HMMA.16816.F32.BF16 R184, R4.reuse, R22, R184 ;  /* 0x0000001604b8723c */ /* 0x040ff000000418b8 */
[C---:B------:R-:W-:Y:S08]  /*be30*/  HMMA.16816.F32.BF16 R172, R4.reuse, R16, R172 ;  /* 0x0000001004ac723c */ /* 0x040ff000000418ac */
[C---:B------:R-:W-:Y:S08]  /*be40*/  HMMA.16816.F32.BF16 R168, R4.reuse, R18, R168 ;  /* 0x0000001204a8723c */ /* 0x040ff000000418a8 */
[C---:B----4-:R-:W-:Y:S08]  /*be50*/  HMMA.16816.F32.BF16 R156, R4.reuse, R12, R156 ;  /* 0x0000000c049c723c */ /* 0x050ff0000004189c */
[C---:B------:R-:W-:Y:S08]  /*be60*/  HMMA.16816.F32.BF16 R152, R4.reuse, R14, R152 ;  /* 0x0000000e0498723c */ /* 0x040ff00000041898 */
[C---:B-1----:R-:W-:Y:S08]  /*be70*/  HMMA.16816.F32.BF16 R140, R4.reuse, R8, R140 ;  /* 0x00000008048c723c */ /* 0x042ff0000004188c */
[----:B------:R-:W-:Y:S01]  /*be80*/  HMMA.16816.F32.BF16 R136, R4, R10, R136 ;  /* 0x0000000a0488723c */ /* 0x000fe20000041888 */
[--C-:B------:R-:W-:Y:S01]  /*be90*/  FFMA.FTZ R6, R101, UR4, -R199.reuse ;  /* 0x0000000465067c23 */ /* 0x100fe200080108c7 */
[--C-:B------:R-:W-:Y:S01]  /*bea0*/  FFMA.FTZ R5, R103, UR4, -R199.reuse ;  /* 0x0000000467057c23 */ /* 0x100fe200080108c7 */
[----:B------:R1:W2:Y:S01]  /*beb0*/  MUFU.EX2 R101, R108 ;  /* 0x0000006c00657308 */ /* 0x0002a20000000800 */
[----:B------:R-:W-:-:S03]  /*bec0*/  FFMA.FTZ R4, R105, UR4, -R199 ;  /* 0x0000000469047c23 */ /* 0x000fc600080108c7 */
[----:B------:R3:W-:Y:S04]  /*bed0*/  MUFU.EX2 R103, R6 ;  /* 0x0000000600677308 */ /* 0x0007e80000000800 */
[----:B------:R-:W4:Y:S01]  /*bee0*/  MUFU.EX2 R105, R5 ;  /* 0x0000000500697308 */ /* 0x000f220000000800 */
[----:B-1----:R-:W-:Y:S01]  /*bef0*/  FFMA.FTZ R108, R107, UR4, -R199 ;  /* 0x000000046b6c7c23 */ /* 0x002fe200080108c7 */
[C---:B--2---:R-:W-:Y:S02]  /*bf00*/  FADD.FTZ R61, R101.reuse, R61 ;  /* 0x0000003d653d7221 */ /* 0x044fe40000010000 */
[----:B------:R1:W-:Y:S01]  /*bf10*/  MUFU.EX2 R107, R4 ;  /* 0x00000004006b7308 */ /* 0x0003e20000000800 */
[----:B---3--:R-:W-:-:S03]  /*bf20*/  F2FP.BF16.F32.PACK_AB R6, R101, R106 ;  /* 0x0000006a6506723e */ /* 0x008fc600000010ff */
[----:B------:R-:W2:Y:S01]  /*bf30*/  MUFU.EX2 R108, R108 ;  /* 0x0000006c006c7308 */ /* 0x000ea20000000800 */
[----:B----4-:R-:W-:Y:S02]  /*bf40*/  F2FP.BF16.F32.PACK_AB R5, R105, R103 ;  /* 0x000000676905723e */ /* 0x010fe400000010ff */
[----:B-1----:R-:W-:Y:S02]  /*bf50*/  F2FP.BF16.F32.PACK_AB R4, R104, R102 ;  /* 0x000000666804723e */ /* 0x002fe400000010ff */
[----:B--2---:R-:W-:-:S07]  /*bf60*/  F2FP.BF16.F32.PACK_AB R7, R108, R107 ;  /* 0x0000006b6c07723e */ /* 0x004fce00000010ff */
[C---:B------:R-:W-:Y:S01]  /*bf70*/  HMMA.16816.F32.BF16 R192, R4.reuse, R20, R192 ;  /* 0x0000001404c0723c */ /* 0x040fe200000418c0 */
[----:B------:R-:W-:Y:S01]  /*bf80*/  FADD.FTZ R20, R93, R92 ;  /* 0x0000005c5d147221 */ /* 0x000fe20000010000 */
[----:B------:R-:W-:Y:S01]  /*bf90*/  FADD.FTZ R21, R90, R89 ;  /* 0x000000595a157221 */ /* 0x000fe20000010000 */
[----:B------:R-:W-:Y:S02]  /*bfa0*/  MUFU.EX2 R93, R113 ;  /* 0x00000071005d7308 */ /* 0x000fe40000000800 */
[----:B------:R-:W-:Y:S01]  /*bfb0*/  FADD.FTZ R20, R91, R20 ;  /* 0x000000145b147221 */ /* 0x000fe20000010000 */
[----:B------:R-:W-:Y:S01]  /*bfc0*/  FADD.FTZ R21, R88, R21 ;  /* 0x0000001558157221 */ /* 0x000fe20000010000 */
[----:B------:R-:W-:Y:S01]  /*bfd0*/  MUFU.EX2 R90, R114 ;  /* 0x00000072005a7308 */ /* 0x000fe20000000800 */
[C---:B------:R-:W-:Y:S01]  /*bfe0*/  HMMA.16816.F32.BF16 R180, R4.reuse, R22, R180 ;  /* 0x0000001604b4723c */ /* 0x040fe200000418b4 */
[----:B------:R-:W-:Y:S01]  /*bff0*/  FADD.FTZ R22, R87, R86 ;  /* 0x0000005657167221 */ /* 0x000fe20000010000 */
[----:B------:R-:W-:Y:S01]  /*c000*/  FADD.FTZ R20, R80, R20 ;  /* 0x0000001450147221 */ /* 0x000fe20000010000 */
[----:B------:R-:W-:Y:S01]  /*c010*/  FADD.FTZ R21, R78, R21 ;  /* 0x000000154e157221 */ /* 0x000fe20000010000 */
[----:B------:R-:W-:Y:S01]  /*c020*/  MUFU.EX2 R86, R228 ;  /* 0x000000e400567308 */ /* 0x000fe20000000800 */
[----:B------:R-:W-:Y:S01]  /*c030*/  FADD.FTZ R22, R83, R22 ;  /* 0x0000001653167221 */ /* 0x000fe20000010000 */
[----:B------:R-:W-:Y:S01]  /*c040*/  FADD.FTZ R79, R79, R20 ;  /* 0x000000144f4f7221 */ /* 0x000fe20000010000 */
[----:B------:R-:W-:Y:S01]  /*c050*/  FADD.FTZ R77, R77, R21 ;  /* 0x000000154d4d7221 */ /* 0x000fe20000010000 */
[C---:B------:R-:W-:Y:S01]  /*c060*/  HMMA.16816.F32.BF16 R144, R4.reuse, R8, R144 ;  /* 0x000000080490723c */ /* 0x040fe20000041890 */
[----:B------:R-:W-:Y:S01]  /*c070*/  FADD.FTZ R76, R76, R22 ;  /* 0x000000164c4c7221 */ /* 0x000fe20000010000 */
[----:B------:R-:W-:Y:S01]  /*c080*/  FFMA.FTZ R8, R100, UR4, -R98 ;  /* 0x0000000464087c23 */ /* 0x000fe20008010862 */
[----:B------:R-:W-:Y:S01]  /*c090*/  FADD.FTZ R79, R69, R79 ;  /* 0x0000004f454f7221 */ /* 0x000fe20000010000 */
[----:B------:R1:W-:Y:S01]  /*c0a0*/  MUFU.EX2 R100, R122 ;  /* 0x0000007a00647308 */ /* 0x0003e20000000800 */
[----:B------:R-:W-:Y:S01]  /*c0b0*/  FADD.FTZ R76, R73, R76 ;  /* 0x0000004c494c7221 */ /* 0x000fe20000010000 */
[----:B------:R-:W-:Y:S01]  /*c0c0*/  FADD.FTZ R77, R66, R77 ;  /* 0x0000004d424d7221 */ /* 0x000fe20000010000 */
[----:B------:R-:W-:Y:S01]  /*c0d0*/  FADD.FTZ R67, R67, R79 ;  /* 0x0000004f43437221 */ /* 0x000fe20000010000 */
[C---:B------:R-:W-:Y:S01]  /*c0e0*/  HMMA.16816.F32.BF16 R176, R4.reuse, R16, R176 ;  /* 0x0000001004b0723c */ /* 0x040fe200000418b0 */
[----:B------:R2:W3:Y:S01]  /*c0f0*/  MUFU.EX2 R97, R8 ;  /* 0x0000000800617308 */ /* 0x0004e20000000800 */
[----:B------:R-:W-:Y:S01]  /*c100*/  FADD.FTZ R64, R64, R76 ;  /* 0x0000004c40407221 */ /* 0x000fe20000010000 */
[----:B------:R-:W-:Y:S01]  /*c110*/  FADD.FTZ R65, R65, R77 ;  /* 0x0000004d41417221 */ /* 0x000fe20000010000 */
[----:B------:R-:W-:Y:S01]  /*c120*/  FADD.FTZ R67, R60, R67 ;  /* 0x000000433c437221 */ /* 0x000fe20000010000 */
[----:B------:R-:W-:Y:S01]  /*c130*/  MUFU.EX2 R89, R117 ;  /* 0x0000007500597308 */ /* 0x000fe20000000800 */
[----:B------:R-:W-:Y:S01]  /*c140*/  FADD.FTZ R64, R63, R64 ;  /* 0x000000403f407221 */ /* 0x000fe20000010000 */
[----:B------:R-:W-:Y:S01]  /*c150*/  FADD.FTZ R65, R58, R65 ;  /* 0x000000413a417221 */ /* 0x000fe20000010000 */
[C---:B------:R-:W-:Y:S01]  /*c160*/  HMMA.16816.F32.BF16 R164, R4.reuse, R18, R164 ;  /* 0x0000001204a4723c */ /* 0x040fe200000418a4 */
[----:B------:R-:W4:Y:S01]  /*c170*/  LDSM.16.MT88.4 R16, [R244+0xb000] ;  /* 0x00b00000f410783b */ /* 0x000f220000004200 */
[--C-:B-1----:R-:W-:Y:S01]  /*c180*/  FFMA.FTZ R122, R27, UR4, -R98.reuse ;  /* 0x000000041b7a7c23 */ /* 0x102fe20008010862 */
[----:B------:R-:W-:Y:S01]  /*c190*/  FFMA.FTZ R98, R25, UR4, -R98 ;  /* 0x0000000419627c23 */ /* 0x000fe20008010862 */
[----:B------:R-:W-:Y:S01]  /*c1a0*/  FADD.FTZ R56, R56, R64 ;  /* 0x0000004038387221 */ /* 0x000fe20000010000 */
[----:B------:R-:W-:Y:S01]  /*c1b0*/  LDSM.16.MT88.4 R24, [R74+0xb000] ;  /* 0x00b000004a18783b */ /* 0x000fe20000004200 */
[----:B------:R-:W-:Y:S01]  /*c1c0*/  FADD.FTZ R59, R59, R67 ;  /* 0x000000433b3b7221 */ /* 0x000fe20000010000 */
[----:B------:R-:W-:Y:S01]  /*c1d0*/  FADD.FTZ R57, R57, R65 ;  /* 0x0000004139397221 */ /* 0x000fe20000010000 */
        /* <DEDUP_REMOVED lines=9> */
[----:B------:R-:W1:Y:S01]  /*c270*/  LDSM.16.MT88.4 R12, [R70+0xb000] ;  /* 0x00b00000460c783b */ /* 0x000e620000004200 */
[----:B------:R-:W-:Y:S01]  /*c280*/  FADD.FTZ R56, R33, R56 ;  /* 0x0000003821387221 */ /* 0x000fe20000010000 */
[----:B------:R-:W-:Y:S01]  /*c290*/  FADD.FTZ R59, R45, R59 ;  /* 0x0000003b2d3b7221 */ /* 0x000fe20000010000 */
[----:B------:R-:W-:Y:S01]  /*c2a0*/  FADD.FTZ R57, R39, R57 ;  /* 0x0000003927397221 */ /* 0x000fe20000010000 */
[----:B------:R-:W5:Y:S01]  /*c2b0*/  MUFU.EX2 R87, R198 ;  /* 0x000000c600577308 */ /* 0x000f620000000800 */
[----:B------:R-:W-:Y:S01]  /*c2c0*/  FADD.FTZ R56, R32, R56 ;  /* 0x0000003820387221 */ /* 0x000fe20000010000 */
[----:B------:R-:W-:Y:S01]  /*c2d0*/  FADD.FTZ R59, R44, R59 ;  /* 0x0000003b2c3b7221 */ /* 0x000fe20000010000 */
[----:B------:R-:W-:Y:S01]  /*c2e0*/  HMMA.16816.F32.BF16 R132, R4, R10, R132 ;  /* 0x0000000a0484723c */ /* 0x000fe20000041884 */
[----:B--2---:R-:W2:Y:S01]  /*c2f0*/  LDSM.16.MT88.4 R8, [R75+0xb000] ;  /* 0x00b000004b08783b */ /* 0x004ea20000004200 */
[----:B------:R-:W2:Y:S01]  /*c300*/  MUFU.EX2 R92, R116 ;  /* 0x00000074005c7308 */ /* 0x000ea20000000800 */
[----:B------:R-:W-:Y:S01]  /*c310*/  FADD.FTZ R56, R31, R56 ;  /* 0x000000381f387221 */ /* 0x000fe20000010000 */
[----:B------:R-:W-:Y:S01]  /*c320*/  FADD.FTZ R57, R38, R57 ;  /* 0x0000003926397221 */ /* 0x000fe20000010000 */
[----:B------:R-:W-:Y:S01]  /*c330*/  FADD.FTZ R59, R43, R59 ;  /* 0x0000003b2b3b7221 */ /* 0x000fe20000010000 */
[----:B------:R-:W2:Y:S01]  /*c340*/  MUFU.EX2 R91, R127 ;  /* 0x0000007f005b7308 */ /* 0x000ea20000000800 */
[----:B------:R-:W-:Y:S01]  /*c350*/  FADD.FTZ R56, R30, R56 ;  /* 0x000000381e387221 */ /* 0x000fe20000010000 */
[----:B------:R-:W-:Y:S01]  /*c360*/  F2FP.BF16.F32.PACK_AB R4, R111, R109 ;  /* 0x0000006d6f04723e */ /* 0x000fe200000010ff */
[----:B------:R-:W-:Y:S01]  /*c370*/  FADD.FTZ R57, R37, R57 ;  /* 0x0000003925397221 */ /* 0x000fe20000010000 */
[----:B---3--:R-:W-:Y:S01]  /*c380*/  F2FP.BF16.F32.PACK_AB R5, R112, R97 ;  /* 0x000000617005723e */ /* 0x008fe200000010ff */
[----:B------:R-:W-:Y:S01]  /*c390*/  FADD.FTZ R59, R42, R59 ;  /* 0x0000003b2a3b7221 */ /* 0x000fe20000010000 */
[----:B------:R-:W-:Y:S01]  /*c3a0*/  F2FP.BF16.F32.PACK_AB R6, R100, R110 ;  /* 0x0000006e6406723e */ /* 0x000fe200000010ff */
[----:B------:R-:W-:Y:S01]  /*c3b0*/  FADD.FTZ R56, R29, R56 ;  /* 0x000000381d387221 */ /* 0x000fe20000010000 */
[----:B------:R-:W-:Y:S01]  /*c3c0*/  F2FP.BF16.F32.PACK_AB R7, R85, R84 ;  /* 0x000000545507723e */ /* 0x000fe200000010ff */
[----:B------:R-:W-:Y:S01]  /*c3d0*/  FADD.FTZ R57, R36, R57 ;  /* 0x0000003924397221 */ /* 0x000fe20000010000 */
[----:B------:R-:W-:Y:S01]  /*c3e0*/  FADD.FTZ R59, R99, R59 ;  /* 0x0000003b633b7221 */ /* 0x000fe20000010000 */
[----:B------:R-:W-:Y:S01]  /*c3f0*/  FADD.FTZ R56, R28, R56 ;  /* 0x000000381c387221 */ /* 0x000fe20000010000 */
[----:B------:R-:W-:Y:S01]  /*c400*/  LDSM.16.MT88.4 R20, [R75+0xb800] ;  /* 0x00b800004b14783b */ /* 0x000fe20000004200 */
[----:B------:R-:W-:Y:S01]  /*c410*/  FADD.FTZ R57, R35, R57 ;  /* 0x0000003923397221 */ /* 0x000fe20000010000 */
[----:B------:R-:W-:Y:S01]  /*c420*/  FADD.FTZ R59, R222, R59 ;  /* 0x0000003bde3b7221 */ /* 0x000fe20000010000 */
[C---:B----4-:R-:W-:Y:S01]  /*c430*/  HMMA.16816.F32.BF16 R188, R4.reuse, R16, R188 ;  /* 0x0000001004bc723c */ /* 0x050fe200000418bc */
[----:B------:R-:W-:Y:S01]  /*c440*/  FADD.FTZ R56, R215, R56 ;  /* 0x00000038d7387221 */ /* 0x000fe20000010000 */
[----:B------:R-:W-:Y:S01]  /*c450*/  FADD.FTZ R57, R208, R57 ;  /* 0x00000039d0397221 */ /* 0x000fe20000010000 */
[----:B------:R-:W-:Y:S01]  /*c460*/  FADD.FTZ R59, R226, R59 ;  /* 0x0000003be23b7221 */ /* 0x000fe20000010000 */
[----:B------:R-:W3:Y:S01]  /*c470*/  MUFU.EX2 R122, R122 ;  /* 0x0000007a007a7308 */ /* 0x000ee20000000800 */
[----:B------:R-:W-:Y:S01]  /*c480*/  FADD.FTZ R56, R214, R56 ;  /* 0x00000038d6387221 */ /* 0x000fe20000010000 */
[----:B------:R-:W-:Y:S01]  /*c490*/  FADD.FTZ R57, R218, R57 ;  /* 0x00000039da397221 */ /* 0x000fe20000010000 */
[----:B------:R-:W-:Y:S01]  /*c4a0*/  FADD.FTZ R59, R225, R59 ;  /* 0x0000003be13b7221 */ /* 0x000fe20000010000 */
[C---:B------:R-:W-:Y:S01]  /*c4b0*/  HMMA.16816.F32.BF16 R184, R4.reuse, R18, R184 ;  /* 0x0000001204b8723c */ /* 0x040fe200000418b8 */
[----:B------:R-:W-:Y:S01]  /*c4c0*/  FADD.FTZ R56, R211, R56 ;  /* 0x00000038d3387221 */ /* 0x000fe20000010000 */
[----:B------:R-:W-:Y:S01]  /*c4d0*/  FADD.FTZ R57, R217, R57 ;  /* 0x00000039d9397221 */ /* 0x000fe20000010000 */
[----:B------:R-:W-:Y:S01]  /*c4e0*/  FADD.FTZ R59, R227, R59 ;  /* 0x0000003be33b7221 */ /* 0x000fe20000010000 */
[----:B------:R-:W4:Y:S01]  /*c4f0*/  MUFU.EX2 R98, R98 ;  /* 0x0000006200627308 */ /* 0x000f220000000800 */
[----:B------:R-:W-:Y:S01]  /*c500*/  FADD.FTZ R56, R219, R56 ;  /* 0x00000038db387221 */ /* 0x000fe20000010000 */
[----:B------:R-:W-:Y:S01]  /*c510*/  FADD.FTZ R57, R216, R57 ;  /* 0x00000039d8397221 */ /* 0x000fe20000010000 */
[----:B------:R-:W-:Y:S01]  /*c520*/  FADD.FTZ R59, R103, R59 ;  /* 0x0000003b673b7221 */ /* 0x000fe20000010000 */
[C---:B-1----:R-:W-:Y:S01]  /*c530*/  HMMA.16816.F32.BF16 R172, R4.reuse, R12, R172 ;  /* 0x0000000c04ac723c */ /* 0x042fe200000418ac */
        /* <DEDUP_REMOVED lines=8> */
[----:B------:R-:W-:Y:S01]  /*c5c0*/  FADD.FTZ R56, R210, R56 ;  /* 0x00000038d2387221 */ /* 0x000fe20000010000 */
[----:B------:R-:W-:Y:S01]  /*c5d0*/  FADD.FTZ R57, R209, R57 ;  /* 0x00000039d1397221 */ /* 0x000fe20000010000 */
[----:B------:R-:W-:Y:S01]  /*c5e0*/  FADD.FTZ R59, R108, R59 ;  /* 0x0000003b6c3b7221 */ /* 0x000fe20000010000 */
[----:B------:R-:W-:Y:S01]  /*c5f0*/  FADD.FTZ R61, R90, R61 ;  /* 0x0000003d5a3d7221 */ /* 0x000fe20000010000 */
[----:B------:R-:W-:Y:S01]  /*c600*/  FADD.FTZ R56, R200, R56 ;  /* 0x00000038c8387221 */ /* 0x000fe20000010000 */
[----:B------:R-:W-:Y:S01]  /*c610*/  FADD.FTZ R57, R203, R57 ;  /* 0x00000039cb397221 */ /* 0x000fe20000010000 */
[----:B-----5:R-:W-:Y:S01]  /*c620*/  FADD.FTZ R59, R87, R59 ;  /* 0x0000003b573b7221 */ /* 0x020fe20000010000 */
[C---:B--2---:R-:W-:Y:S01]  /*c630*/  HMMA.16816.F32.BF16 R156, R4.reuse, R8, R156 ;  /* 0x00000008049c723c */ /* 0x044fe2000004189c */
        /* <DEDUP_REMOVED lines=22> */
[----:B---3--:R-:W-:Y:S01]  /*c7a0*/  FADD.FTZ R56, R122, R56 ;  /* 0x000000387a387221 */ /* 0x008fe20000010000 */
[----:B------:R-:W-:Y:S01]  /*c7b0*/  HMMA.16816.F32.BF16 R136, R4, R26, R136 ;  /* 0x0000001a0488723c */ /* 0x000fe20000041888 */
[----:B------:R-:W-:Y:S01]  /*c7c0*/  F2FP.BF16.F32.PACK_AB R4, R90, R86 ;  /* 0x000000565a04723e */ /* 0x000fe200000010ff */
[----:B------:R-:W-:Y:S01]  /*c7d0*/  FADD.FTZ R57, R120, R57 ;  /* 0x0000003978397221 */ /* 0x000fe20000010000 */
[----:B------:R-:W-:Y:S01]  /*c7e0*/  F2FP.BF16.F32.PACK_AB R5, R93, R87 ;  /* 0x000000575d05723e */ /* 0x000fe200000010ff */
[----:B------:R-:W-:Y:S01]  /*c7f0*/  FADD.FTZ R59, R124, R59 ;  /* 0x0000003b7c3b7221 */ /* 0x000fe20000010000 */
[----:B------:R-:W-:Y:S01]  /*c800*/  F2FP.BF16.F32.PACK_AB R6, R88, R89 ;  /* 0x000000595806723e */ /* 0x000fe200000010ff */
[----:B------:R-:W-:Y:S01]  /*c810*/  FADD.FTZ R56, R115, R56 ;  /* 0x0000003873387221 */ /* 0x000fe20000010000 */
[----:B------:R-:W-:Y:S01]  /*c820*/  F2FP.BF16.F32.PACK_AB R7, R91, R92 ;  /* 0x0000005c5b07723e */ /* 0x000fe200000010ff */
[----:B------:R-:W-:-:S06]  /*c830*/  FADD.FTZ R57, R119, R57 ;  /* 0x0000003977397221 */ /* 0x000fcc0000010000 */
        /* <DEDUP_REMOVED lines=11> */
[----:B------:R-:W-:-:S02]  /*c8f0*/  F2FP.BF16.F32.PACK_AB R4, R120, R121 ;  /* 0x000000797804723e */ /* 0x000fc400000010ff */
[----:B------:R-:W-:Y:S02]  /*c900*/  F2FP.BF16.F32.PACK_AB R5, R122, R197 ;  /* 0x000000c57a05723e */ /* 0x000fe400000010ff */
[----:B------:R-:W-:Y:S02]  /*c910*/  F2FP.BF16.F32.PACK_AB R6, R118, R119 ;  /* 0x000000777606723e */ /* 0x000fe400000010ff */
[----:B----4-:R-:W-:-:S07]  /*c920*/  F2FP.BF16.F32.PACK_AB R7, R98, R115 ;  /* 0x000000736207723e */ /* 0x010fce00000010ff */
[C---:B-1----:R-:W-:Y:S08]  /*c930*/  HMMA.16816.F32.BF16 R188, R4.reuse, R16, R188 ;  /* 0x0000001004bc723c */ /* 0x042ff000000418bc */
[C---:B------:R-:W-:Y:S08]  /*c940*/  HMMA.16816.F32.BF16 R184, R4.reuse, R18, R184 ;  /* 0x0000001204b8723c */ /* 0x040ff000000418b8 */
[C---:B--2---:R-:W-:Y:S08]  /*c950*/  HMMA.16816.F32.BF16 R172, R4.reuse, R12, R172 ;  /* 0x0000000c04ac723c */ /* 0x044ff000000418ac */
[C---:B------:R-:W-:Y:S08]  /*c960*/  HMMA.16816.F32.BF16 R168, R4.reuse, R14, R168 ;  /* 0x0000000e04a8723c */ /* 0x040ff000000418a8 */
[C---:B------:R-:W-:Y:S08]  /*c970*/  HMMA.16816.F32.BF16 R156, R4.reuse, R20, R156 ;  /* 0x00000014049c723c */ /* 0x040ff0000004189c */
[C---:B------:R-:W-:Y:S08]  /*c980*/  HMMA.16816.F32.BF16 R152, R4.reuse, R22, R152 ;  /* 0x000000160498723c */ /* 0x040ff00000041898 */
[C---:B---3--:R-:W-:Y:S08]  /*c990*/  HMMA.16816.F32.BF16 R140, R4.reuse, R8, R140 ;  /* 0x00000008048c723c */ /* 0x048ff0000004188c */
[----:B------:R-:W-:Y:S01]  /*c9a0*/  HMMA.16816.F32.BF16 R136, R4, R10, R136 ;  /* 0x0000000a0488723c */ /* 0x000fe20000041888 */
[----:B------:R-:W-:-:S02]  /*c9b0*/  F2FP.BF16.F32.PACK_AB R4, R130, R131 ;  /* 0x000000838204723e */ /* 0x000fc400000010ff */
[----:B------:R-:W-:Y:S02]  /*c9c0*/  F2FP.BF16.F32.PACK_AB R5, R125, R126 ;  /* 0x0000007e7d05723e */ /* 0x000fe400000010ff */
[----:B------:R-:W-:Y:S02]  /*c9d0*/  F2FP.BF16.F32.PACK_AB R6, R128, R129 ;  /* 0x000000818006723e */ /* 0x000fe400000010ff */
[----:B------:R-:W-:-:S07]  /*c9e0*/  F2FP.BF16.F32.PACK_AB R7, R123, R124 ;  /* 0x0000007c7b07723e */ /* 0x000fce00000010ff */
        /* <DEDUP_REMOVED lines=8> */
[----:B------:R-:W-:Y:S01]  /*ca70*/  FADD.FTZ R4, R128, R61 ;  /* 0x0000003d80047221 */ /* 0x000fe20000010000 */
[----:B------:R-:W-:Y:S01]  /*ca80*/  FADD.FTZ R6, R123, R59 ;  /* 0x0000003b7b067221 */ /* 0x000fe20000010000 */
[----:B------:R-:W-:-:S03]  /*ca90*/  FADD.FTZ R5, R118, R57 ;  /* 0x0000003976057221 */ /* 0x000fc60000010000 */
[----:B------:R1:W-:Y:S04]  /*caa0*/  STL [R1+0x54], R4 ;  /* 0x0000540401007387 */ /* 0x0003e80000100800 */
[----:B------:R2:W-:Y:S01]  /*cab0*/  STL [R1+0x50], R6 ;  /* 0x0000500601007387 */ /* 0x0005e20000100800 */
[----:B-1----:R-:W-:-:S05]  /*cac0*/  FADD.FTZ R4, R98, R56 ;  /* 0x0000003862047221 */ /* 0x002fca0000010000 */
[----:B------:R2:W-:Y:S04]  /*cad0*/  STL [R1+0x4c], R4 ;  /* 0x00004c0401007387 */ /* 0x0005e80000100800 */
[----:B------:R2:W-:Y:S01]  /*cae0*/  STL [R1+0x58], R5 ;  /* 0x0000580501007387 */ /* 0x0005e20000100800 */
[----:B------:R-:W-:Y:S05]  /*caf0*/  BRA.U !UP0, `(.L_x_1050) ;  /* 0x0000009508847547 */ /* 0x000fea000b800000 */
[----:B------:R-:W1:Y:S01]  /*cb00*/  LDCU UR7, c[0x0][0x440] ;  /* 0x00008800ff0777ac */ /* 0x000e620008000800 */
[----:B--2---:R-:W-:Y:S01]  /*cb10*/  IMAD.U32 R5, RZ, RZ, UR8 ;  /* 0x00000008ff057e24 */ /* 0x004fe2000f8e00ff */
[----:B------:R-:W-:-:S04]  /*cb20*/  DEPBAR.LE SB0, 0x0 ;  /* 0x000080000000791a */ /* 0x000fc80000000000 */
[----:B------:R-:W-:Y:S01]  /*cb30*/  UIADD3 UR12, UPT, UPT, UR18, -0x2, URZ ;  /* 0xfffffffe120c7890 */ /* 0x000fe2000fffe0ff */
[----:B------:R-:W-:Y:S01]  /*cb40*/  IMAD.U32 R7, RZ, RZ, UR8 ;  /* 0x00000008ff077e24 */ /* 0x000fe2000f8e00ff */
[----:B------:R-:W-:Y:S01]  /*cb50*/  SEL R69, R213, 0xffffffe0, !P6 ;  /* 0xffffffe0d5457807 */ /* 0x000fe20007000000 */
[----:B------:R-:W-:Y:S01]  /*cb60*/  IMAD.U32 R14, RZ, RZ, UR8 ;  /* 0x00000008ff0e7e24 */ /* 0x000fe2000f8e00ff */
[----:B------:R-:W-:Y:S01]  /*cb70*/  UIMAD.WIDE.U32 UR20, UR12, UR8, URZ ;  /* 0x000000080c1472a5 */ /* 0x000fe2000f8e00ff */
[----:B------:R-:W-:Y:S01]  /*cb80*/  IMAD.U32 R4, RZ, RZ, UR9 ;  /* 0x00000009ff047e24 */ /* 0x000fe2000f8e00ff */
[----:B------:R-:W-:Y:S01]  /*cb90*/  STL [R1+0x84], R70 ;  /* 0x0000844601007387 */ /* 0x000fe20000100800 */
[----:B------:R-:W-:Y:S01]  /*cba0*/  IMAD.U32 R13, RZ, RZ, UR8 ;  /* 0x00000008ff0d7e24 */ /* 0x000fe2000f8e00ff */
[----:B------:R-:W-:Y:S01]  /*cbb0*/  UIMAD UR12, UR12, UR9, UR21 ;  /* 0x000000090c0c72a4 */ /* 0x000fe2000f8e0215 */
[----:B------:R-:W-:Y:S01]  /*cbc0*/  IMAD.U32 R6, RZ, RZ, UR9 ;  /* 0x00000009ff067e24 */ /* 0x000fe2000f8e00ff */
[----:B------:R-:W-:Y:S01]  /*cbd0*/  STL [R1+0x80], R68 ;  /* 0x0000804401007387 */ /* 0x000fe20000100800 */
[----:B------:R-:W-:Y:S01]  /*cbe0*/  IMAD.U32 R9, RZ, RZ, UR8 ;  /* 0x00000008ff097e24 */ /* 0x000fe2000f8e00ff */
[----:B-1----:R-:W-:Y:S01]  /*cbf0*/  ISETP.GE.AND P0, PT, R251, UR7, PT ;  /* 0x00000007fb007c0c */ /* 0x002fe2000bf06270 */
[----:B------:R-:W-:Y:S01]  /*cc00*/  USHF.L.U32 UR7, UR20, 0x7, URZ ;  /* 0x0000000714077899 */ /* 0x000fe200080006ff */
[----:B------:R-:W-:Y:S01]  /*cc10*/  BAR.SYNC.DEFER_BLOCKING 0x0 ;  /* 0x0000000000007b1d */ /* 0x000fe20000010000 */
[----:B------:R-:W-:Y:S01]  /*cc20*/  USHF.L.U64.HI UR12, UR20, 0x7, UR12 ;  /* 0x00000007140c7899 */ /* 0x000fe2000801020c */
[----:B------:R-:W-:-:S02]  /*cc30*/  IMAD.U32 R12, RZ, RZ, UR8 ;  /* 0x00000008ff0c7e24 */ /* 0x000fc4000f8e00ff */
[----:B------:R-:W-:Y:S02]  /*cc40*/  IMAD.U32 R8, RZ, RZ, UR9 ;  /* 0x00000009ff087e24 */ /* 0x000fe4000f8e00ff */
[----:B------:R-:W-:Y:S02]  /*cc50*/  IMAD.U32 R11, RZ, RZ, UR7 ;  /* 0x00000007ff0b7e24 */ /* 0x000fe4000f8e00ff */
[----:B------:R-:W-:Y:S01]  /*cc60*/  IMAD.U32 R10, RZ, RZ, UR12 ;  /* 0x0000000cff0a7e24 */ /* 0x000fe2000f8e00ff */
[----:B------:R1:W-:Y:S01]  /*cc70*/  STL [R1+0x7c], R3 ;  /* 0x00007c0301007387 */ /* 0x0003e20000100800 */
[----:B------:R-:W-:Y:S01]  /*cc80*/  IMAD.U32 R26, RZ, RZ, UR7 ;  /* 0x00000007ff1a7e24 */ /* 0x000fe2000f8e00ff */
[----:B------:R-:W-:Y:S01]  /*cc90*/  @!P0 LEA R5, P3, R5, UR7, 0x4 ;  /* 0x0000000705058c11 */ /* 0x000fe2000f8620ff */
[----:B------:R-:W-:Y:S01]  /*cca0*/  IMAD.U32 R27, RZ, RZ, UR12 ;  /* 0x0000000cff1b7e24 */ /* 0x000fe2000f8e00ff */
[----:B------:R-:W-:Y:S01]  /*ccb0*/  @!P0 LEA R7, P2, R7, UR7, 0x5 ;  /* 0x0000000707078c11 */ /* 0x000fe2000f8428ff */
[----:B------:R-:W-:Y:S01]  /*ccc0*/  IMAD.U32 R24, RZ, RZ, UR7 ;  /* 0x00000007ff187e24 */ /* 0x000fe2000f8e00ff */
[----:B------:R-:W-:Y:S01]  /*ccd0*/  @!P0 LEA.HI.X R4, R14, UR12, R4, 0x4, P3 ;  /* 0x0000000c0e048c11 */ /* 0x000fe200098f2404 */
[----:B------:R-:W-:Y:S01]  /*cce0*/  IMAD.U32 R25, RZ, RZ, UR12 ;  /* 0x0000000cff197e24 */ /* 0x000fe2000f8e00ff */
[----:B------:R-:W-:Y:S01]  /*ccf0*/  @!P0 LEA.HI.X R6, R13, UR12, R6, 0x5, P2 ;  /* 0x0000000c0d068c11 */ /* 0x000fe200090f2c06 */
[--C-:B------:R-:W-:Y:S01]  /*cd00*/  IMAD.IADD R88, R212, 0x1, R69.reuse ;  /* 0x00000001d4587824 */ /* 0x100fe200078e0245 */
[-C--:B------:R-:W-:Y:S01]  /*cd10*/  @!P0 LEA R20, P3, R5, R239.reuse, 0x1 ;  /* 0x000000ef05148211 */ /* 0x080fe200078608ff */
[----:B------:R-:W-:Y:S01]  /*cd20*/  IMAD.IADD R84, R243, 0x1, R69 ;  /* 0x00000001f3547824 */ /* 0x000fe200078e0245 */
[-C--:B------:R-:W-:Y:S01]  /*cd30*/  @!P0 LEA R18, P2, R7, R239.reuse, 0x1 ;  /* 0x000000ef07128211 */ /* 0x080fe200078408ff */
[----:B------:R-:W-:Y:S01]  /*cd40*/  IMAD.IADD R241, R243, 0x1, R241 ;  /* 0x00000001f3f17824 */ /* 0x000fe200078e02f1 */
[-C--:B------:R-:W-:Y:S01]  /*cd50*/  @!P0 LEA.HI.X R21, R5, R238.reuse, R4, 0x1, P3 ;  /* 0x000000ee05158211 */ /* 0x080fe200018f0c04 */
[----:B------:R-:W-:Y:S01]  /*cd60*/  IMAD.U32 R4, RZ, RZ, UR7 ;  /* 0x00000007ff047e24 */ /* 0x000fe2000f8e00ff */
[-C--:B------:R-:W-:Y:S01]  /*cd70*/  @!P0 LEA.HI.X R19, R7, R238.reuse, R6, 0x1, P2 ;  /* 0x000000ee07138211 */ /* 0x080fe200010f0c06 */
[----:B------:R-:W-:Y:S01]  /*cd80*/  IMAD.U32 R5, RZ, RZ, UR12 ;  /* 0x0000000cff057e24 */ /* 0x000fe2000f8e00ff */
[----:B------:R-:W-:Y:S01]  /*cd90*/  @!P0 LEA R9, P1, R9, UR7, 0x6 ;  /* 0x0000000709098c11 */ /* 0x000fe2000f8230ff */
[----:B------:R-:W-:Y:S01]  /*cda0*/  IMAD.U32 R6, RZ, RZ, UR8 ;  /* 0x00000008ff067e24 */ /* 0x000fe2000f8e00ff */
[-C--:B------:R-:W-:Y:S01]  /*cdb0*/  @!P0 LEA R22, P5, R11, R239.reuse, 0x1 ;  /* 0x000000ef0b168211 */ /* 0x080fe200078a08ff */
[----:B------:R-:W-:Y:S01]  /*cdc0*/  @P0 STS.128 [R237+0x8000], RZ ;  /* 0x008000ffed000388 */ /* 0x000fe20000000c00 */
[----:B------:R-:W-:Y:S01]  /*cdd0*/  @!P0 LEA.HI.X R8, R12, UR12, R8, 0x6, P1 ;  /* 0x0000000c0c088c11 */ /* 0x000fe200088f3408 */
[----:B------:R-:W-:Y:S01]  /*cde0*/  @!P0 IMAD.WIDE.U32 R6, R6, 0x30, R4 ;  /* 0x0000003006068825 */ /* 0x000fe200078e0004 */
[-C--:B------:R-:W-:Y:S01]  /*cdf0*/  @!P0 LEA R14, P1, R9, R239.reuse, 0x1 ;  /* 0x000000ef090e8211 */ /* 0x080fe200078208ff */
[----:B------:R-:W-:Y:S01]  /*ce00*/  STL [R1+0x78], R2 ;  /* 0x0000780201007387 */ /* 0x000fe20000100800 */
[-C--:B------:R-:W-:Y:S01]  /*ce10*/  @!P0 LEA.HI.X R23, R11, R238.reuse, R10, 0x1, P5 ;  /* 0x000000ee0b178211 */ /* 0x080fe200028f0c0a */
[----:B------:R-:W-:Y:S01]  /*ce20*/  IMAD.U32 R4, RZ, RZ, UR9 ;  /* 0x00000009ff047e24 */ /* 0x000fe2000f8e00ff */
[----:B------:R-:W-:Y:S01]  /*ce30*/  @!P0 LEA.HI.X R15, R9, R238, R8, 0x1, P1 ;  /* 0x000000ee090f8211 */ /* 0x000fe200008f0c08 */
[----:B------:R-:W-:Y:S01]  /*ce40*/  IMAD.U32 R8, RZ, RZ, UR7 ;  /* 0x00000007ff087e24 */ /* 0x000fe2000f8e00ff */
[----:B------:R-:W-:Y:S01]  /*ce50*/  @!P0 LEA R16, P1, R6, R239, 0x1 ;  /* 0x000000ef06108211 */ /* 0x000fe200078208ff */
[----:B------:R-:W-:Y:S01]  /*ce60*/  @!P0 IMAD R4, R4, 0x30, RZ ;  /* 0x0000003004048824 */ /* 0x000fe200078e02ff */
[----:B------:R-:W-:Y:S01]  /*ce70*/  @!PT LDS RZ, [RZ] ;  /* 0x00000000fffff984 */ /* 0x000fe20000000800 */
[----:B------:R-:W-:Y:S01]  /*ce80*/  @!PT LDS RZ, [RZ] ;  /* 0x00000000fffff984 */ /* 0x000fe20000000800 */
[----:B------:R-:W-:Y:S01]  /*ce90*/  @!PT LDS RZ, [RZ] ;  /* 0x00000000fffff984 */ /* 0x000fe20000000800 */
[----:B------:R-:W-:Y:S01]  /*cea0*/  @!P0 LDGSTS.E.BYPASS.LTC128B.128 [R237+0x8000], desc[UR22][R22.64] ;  /* 0x0800000016ed8fae */ /* 0x000fe2000b981a16 */
[----:B------:R-:W-:Y:S01]  /*ceb0*/  IMAD.U32 R9, RZ, RZ, UR12 ;  /* 0x0000000cff097e24 */ /* 0x000fe2000f8e00ff */
[----:B------:R-:W2:Y:S01]  /*cec0*/  LDCU UR7, c[0x0][0x504] ;  /* 0x0000a080ff0777ac */ /* 0x000ea20008000800 */
[----:B------:R-:W-:Y:S01]  /*ced0*/  @!P0 IMAD.IADD R4, R4, 0x1, R7 ;  /* 0x0000000104048824 */ /* 0x000fe200078e0207 */
[----:B------:R-:W-:Y:S01]  /*cee0*/  @P0 STS.128 [R237+0x8800], RZ ;  /* 0x008800ffed000388 */ /* 0x000fe20000000c00 */
[----:B------:R-:W-:-:S02]  /*cef0*/  IMAD.U32 R10, RZ, RZ, UR8 ;  /* 0x00000008ff0a7e24 */ /* 0x000fc4000f8e00ff */
[----:B------:R-:W-:Y:S01]  /*cf00*/  IMAD.U32 R5, RZ, RZ, UR9 ;  /* 0x00000009ff057e24 */ /* 0x000fe2000f8e00ff */
[----:B------:R-:W-:Y:S01]  /*cf10*/  @!P0 LEA.HI.X R17, R6, R238, R4, 0x1, P1 ;  /* 0x000000ee06118211 */ /* 0x000fe200008f0c04 */
[----:B------:R-:W-:Y:S01]  /*cf20*/  IMAD.U32 R6, RZ, RZ, UR9 ;  /* 0x00000009ff067e24 */ /* 0x000fe2000f8e00ff */
[----:B------:R-:W-:Y:S01]  /*cf30*/  @!PT LDS RZ, [RZ] ;  /* 0x00000000fffff984 */ /* 0x000fe20000000800 */
[----:B------:R-:W-:Y:S01]  /*cf40*/  @!PT LDS RZ, [RZ] ;  /* 0x00000000fffff984 */ /* 0x000fe20000000800 */
[----:B------:R-:W-:Y:S01]  /*cf50*/  @!PT LDS RZ, [RZ] ;  /* 0x00000000fffff984 */ /* 0x000fe20000000800 */
[----:B------:R-:W-:Y:S01]  /*cf60*/  @!P0 LDGSTS.E.BYPASS.LTC128B.128 [R237+0x8800], desc[UR22][R20.64] ;  /* 0x0880000014ed8fae */ /* 0x000fe2000b981a16 */
[----:B------:R-:W-:-:S03]  /*cf70*/  @!P0 IMAD.WIDE.U32 R12, R12, 0x50, R8 ;  /* 0x000000500c0c8825 */ /* 0x000fc600078e0008 */
[----:B------:R-:W-:Y:S01]  /*cf80*/  @P0 STS.128 [R237+0x9000], RZ ;  /* 0x009000ffed000388 */ /* 0x000fe20000000c00 */
[----:B------:R-:W-:Y:S01]  /*cf90*/  IMAD.U32 R8, RZ, RZ, UR8 ;  /* 0x00000008ff087e24 */ /* 0x000fe2000f8e00ff */
[-C--:B------:R-:W-:Y:S01]  /*cfa0*/  @!P0 LEA R28, P3, R12, R239.reuse, 0x1 ;  /* 0x000000ef0c1c8211 */ /* 0x080fe200078608ff */
[----:B------:R-:W-:Y:S01]  /*cfb0*/  IMAD.U32 R4, RZ, RZ, UR9 ;  /* 0x00000009ff047e24 */ /* 0x000fe2000f8e00ff */
[----:B------:R-:W-:Y:S01]  /*cfc0*/  @!PT LDS RZ, [RZ] ;  /* 0x00000000fffff984 */ /* 0x000fe20000000800 */
[----:B------:R-:W-:Y:S01]  /*cfd0*/  @!PT LDS RZ, [RZ] ;  /* 0x00000000fffff984 */ /* 0x000fe20000000800 */
[----:B------:R-:W-:Y:S01]  /*cfe0*/  @!PT LDS RZ, [RZ] ;  /* 0x00000000fffff984 */ /* 0x000fe20000000800 */
[----:B------:R-:W-:Y:S01]  /*cff0*/  @!P0 LDGSTS.E.BYPASS.LTC128B.128 [R237+0x9000], desc[UR22][R18.64] ;  /* 0x0900000012ed8fae */ /* 0x000fe2000b981a16 */
[----:B------:R-:W-:Y:S01]  /*d000*/  @!P0 IMAD R6, R6, 0x50, RZ ;  /* 0x0000005006068824 */ /* 0x000fe200078e02ff */
[----:B--2---:R-:W-:Y:S01]  /*d010*/  UIADD3 UR7, UPT, UPT, UR17, UR7, URZ ;  /* 0x0000000711077290 */ /* 0x004fe2000fffe0ff */
[----:B------:R-:W-:Y:S01]  /*d020*/  @!P0 IMAD.WIDE.U32 R10, R10, 0x60, R26 ;  /* 0x000000600a0a8825 */ /* 0x000fe200078e001a */
[----:B------:R-:W-:Y:S03]  /*d030*/  @P0 STS.128 [R237+0x9800], RZ ;  /* 0x009800ffed000388 */ /* 0x000fe60000000c00 */
[----:B------:R-:W-:Y:S01]  /*d040*/  @!P0 IMAD R5, R5, 0x60, RZ ;  /* 0x0000006005058824 */ /* 0x000fe200078e02ff */
[-C--:B------:R-:W-:Y:S01]  /*d050*/  @!P0 LEA R26, P2, R10, R239.reuse, 0x1 ;  /* 0x000000ef0a1a8211 */ /* 0x080fe200078408ff */
[----:B------:R-:W-:Y:S01]  /*d060*/  @!P0 IMAD.WIDE.U32 R8, R8, 0x70, R24 ;  /* 0x0000007008088825 */ /* 0x000fe200078e0018 */
[----:B------:R-:W-:Y:S01]  /*d070*/  @!PT LDS RZ, [RZ] ;  /* 0x00000000fffff984 */ /* 0x000fe20000000800 */
[----:B------:R-:W-:Y:S01]  /*d080*/  @!PT LDS RZ, [RZ] ;  /* 0x00000000fffff984 */ /* 0x000fe20000000800 */
[----:B------:R-:W-:Y:S01]  /*d090*/  @!PT LDS RZ, [RZ] ;  /* 0x00000000fffff984 */ /* 0x000fe20000000800 */
[----:B------:R-:W-:Y:S03]  /*d0a0*/  @!P0 LDGSTS.E.BYPASS.LTC128B.128 [R237+0x9800], desc[UR22][R16.64] ;  /* 0x0980000010ed8fae */ /* 0x000fe6000b981a16 */
[----:B------:R-:W-:Y:S01]  /*d0b0*/  @!P0 IMAD R4, R4, 0x70, RZ ;  /* 0x0000007004048824 */ /* 0x000fe200078e02ff */
[----:B------:R-:W-:Y:S01]  /*d0c0*/  @!P0 LEA R24, P1, R8, R239, 0x1 ;  /* 0x000000ef08188211 */ /* 0x000fe200078208ff */
[----:B------:R-:W-:Y:S01]  /*d0d0*/  @!P0 IMAD.IADD R6, R6, 0x1, R13 ;  /* 0x0000000106068824 */ /* 0x000fe200078e020d */
[----:B------:R-:W-:Y:S01]  /*d0e0*/  @P0 STS.128 [R237+0xa000], RZ ;  /* 0x00a000ffed000388 */ /* 0x000fe20000000c00 */
[----:B------:R-:W-:-:S02]  /*d0f0*/  @!P0 IMAD.IADD R5, R5, 0x1, R11 ;  /* 0x0000000105058824 */ /* 0x000fc400078e020b */
[----:B------:R-:W-:Y:S01]  /*d100*/  @!P0 IMAD.IADD R4, R4, 0x1, R9 ;  /* 0x0000000104048824 */ /* 0x000fe200078e0209 */
[-C--:B------:R-:W-:Y:S01]  /*d110*/  @!P0 LEA.HI.X R29, R12, R238.reuse, R6, 0x1, P3 ;  /* 0x000000ee0c1d8211 */ /* 0x080fe200018f0c06 */
[----:B------:R-:W-:Y:S01]  /*d120*/  @!PT LDS RZ, [RZ] ;  /* 0x00000000fffff984 */ /* 0x000fe20000000800 */
[----:B------:R-:W-:Y:S01]  /*d130*/  @!PT LDS RZ, [RZ] ;  /* 0x00000000fffff984 */ /* 0x000fe20000000800 */
[----:B------:R-:W-:Y:S01]  /*d140*/  @!PT LDS RZ, [RZ] ;  /* 0x00000000fffff984 */ /* 0x000fe20000000800 */
[----:B------:R-:W-:Y:S01]  /*d150*/  @!P0 LDGSTS.E.BYPASS.LTC128B.128 [R237+0xa000], desc[UR22][R14.64] ;  /* 0x0a0000000eed8fae */ /* 0x000fe2000b981a16 */
[-C--:B------:R-:W-:Y:S01]  /*d160*/  @!P0 LEA.HI.X R27, R10, R238.reuse, R5, 0x1, P2 ;  /* 0x000000ee0a1b8211 */ /* 0x080fe200010f0c05 */
[----:B------:R-:W-:Y:S01]  /*d170*/  IMAD.U32 R71, RZ, RZ, UR18 ;  /* 0x00000012ff477e24 */ /* 0x000fe2000f8e00ff */
[----:B------:R-:W-:Y:S01]  /*d180*/  @!P0 LEA.HI.X R25, R8, R238, R4, 0x1, P1 ;  /* 0x000000ee08198211 */ /* 0x000fe200008f0c04 */
[----:B------:R-:W-:Y:S01]  /*d190*/  @P0 STS.128 [R237+0xa800], RZ ;  /* 0x00a800ffed000388 */ /* 0x000fe20000000c00 */
[----:B-1----:R-:W-:-:S03]  /*d1a0*/  IMAD.MOV.U32 R3, RZ, RZ, R242 ;  /* 0x000000ffff037224 */ /* 0x002fc600078e00f2 */
[----:B------:R-:W-:Y:S01]  /*d1b0*/  @!PT LDS RZ, [RZ] ;  /* 0x00000000fffff984 */ /* 0x000fe20000000800 */
[----:B------:R-:W-:Y:S01]  /*d1c0*/  @!PT LDS RZ, [RZ] ;  /* 0x00000000fffff984 */ /* 0x000fe20000000800 */
[----:B------:R-:W-:Y:S01]  /*d1d0*/  @!PT LDS RZ, [RZ] ;  /* 0x00000000fffff984 */ /* 0x000fe20000000800 */
[----:B------:R-:W-:Y:S04]  /*d1e0*/  @!P0 LDGSTS.E.BYPASS.LTC128B.128 [R237+0xa800], desc[UR22][R28.64] ;  /* 0x0a8000001ced8fae */ /* 0x000fe8000b981a16 */
[----:B------:R-:W-:Y:S04]  /*d1f0*/  @P0 STS.128 [R237+0xb000], RZ ;  /* 0x00b000ffed000388 */ /* 0x000fe80000000c00 */
        /* <DEDUP_REMOVED lines=8> */
[----:B------:R1:W-:Y:S04]  /*d280*/  @!P0 LDGSTS.E.BYPASS.LTC128B.128 [R237+0xb800], desc[UR22][R24.64] ;  /* 0x0b80000018ed8fae */ /* 0x0003e8000b981a16 */
[----:B------:R-:W-:Y:S04]  /*d290*/  LDSM.16.M88.4 R208, [R212+0x4000] ;  /* 0x00400000d4d0783b */ /* 0x000fe80000000200 */
[----:B------:R-:W2:Y:S04]  /*d2a0*/  LDSM.16.M88.4 R104, [R243+0x2000] ;  /* 0x00200000f368783b */ /* 0x000ea80000000200 */
[----:B------:R-:W3:Y:S04]  /*d2b0*/  LDSM.16.M88.4 R200, [R212+0x4800] ;  /* 0x00480000d4c8783b */ /* 0x000ee80000000200 */
[----:B------:R-:W4:Y:S04]  /*d2c0*/  LDSM.16.M88.4 R128, [R212+0x5000] ;  /* 0x00500000d480783b */ /* 0x000f280000000200 */
[----:B------:R-:W4:Y:S04]  /*d2d0*/  LDSM.16.M88.4 R120, [R212+0x5800] ;  /* 0x00580000d478783b */ /* 0x000f280000000200 */
[----:B------:R-:W4:Y:S04]  /*d2e0*/  LDSM.16.M88.4 R112, [R212+0x6000] ;  /* 0x00600000d470783b */ /* 0x000f280000000200 */
[----:B------:R-:W4:Y:S04]  /*d2f0*/  LDSM.16.M88.4 R96, [R212+0x6800] ;  /* 0x00680000d460783b */ /* 0x000f280000000200 */
[----:B------:R-:W4:Y:S04]  /*d300*/  LDSM.16.M88.4 R76, [R212+0x7000] ;  /* 0x00700000d44c783b */ /* 0x000f280000000200 */
[----:B-1----:R-:W1:Y:S04]  /*d310*/  LDSM.16.M88.4 R236, [R212+0x7800] ;  /* 0x00780000d4ec783b */ /* 0x002e680000000200 */
[----:B------:R-:W-:Y:S04]  /*d320*/  LDSM.16.M88.4 R232, [R88+0x4000] ;  /* 0x0040000058e8783b */ /* 0x000fe80000000200 */
[----:B------:R-:W-:Y:S04]  /*d330*/  LDSM.16.M88.4 R228, [R88+0x4800] ;  /* 0x0048000058e4783b */ /* 0x000fe80000000200 */
[----:B------:R-:W-:Y:S01]  /*d340*/  LDSM.16.M88.4 R224, [R88+0x5000] ;  /* 0x0050000058e0783b */ /* 0x000fe20000000200 */
[C---:B--2---:R-:W-:Y:S03]  /*d350*/  HMMA.16816.F32.BF16 R60, R104.reuse, R208, RZ ;  /* 0x000000d0683c723c */ /* 0x044fe600000418ff */
[----:B------:R-:W-:Y:S04]  /*d360*/  LDSM.16.M88.4 R220, [R88+0x5800] ;  /* 0x0058000058dc783b */ /* 0x000fe80000000200 */
[----:B------:R-:W-:Y:S01]  /*d370*/  LDSM.16.M88.4 R216, [R88+0x6000] ;  /* 0x0060000058d8783b */ /* 0x000fe20000000200 */
[C---:B---3--:R-:W-:Y:S03]  /*d380*/  HMMA.16816.F32.BF16 R52, R104.reuse, R200, RZ ;  /* 0x000000c86834723c */ /* 0x048fe600000418ff */
[----:B------:R-:W-:Y:S04]  /*d390*/  LDSM.16.M88.4 R100, [R88+0x6800] ;  /* 0x006800005864783b */ /* 0x000fe80000000200 */
[----:B------:R-:W-:Y:S01]  /*d3a0*/  LDSM.16.M88.4 R92, [R88+0x7000] ;  /* 0x00700000585c783b */ /* 0x000fe20000000200 */
[C---:B----4-:R-:W-:Y:S03]  /*d3b0*/  HMMA.16816.F32.BF16 R44, R104.reuse, R128, RZ ;  /* 0x00000080682c723c */ /* 0x050fe600000418ff */
[----:B------:R-:W2:Y:S04]  /*d3c0*/  LDSM.16.M88.4 R72, [R84+0x2000] ;  /* 0x002000005448783b */ /* 0x000ea80000000200 */
[----:B------:R-:W3:Y:S01]  /*d3d0*/  LDSM.16.M88.4 R88, [R88+0x7800] ;  /* 0x007800005858783b */ /* 0x000ee20000000200 */
[C---:B------:R-:W-:Y:S03]  /*d3e0*/  HMMA.16816.F32.BF16 R36, R104.reuse, R120, RZ ;  /* 0x000000786824723c */ /* 0x040fe600000418ff */
[----:B------:R-:W4:Y:S04]  /*d3f0*/  LDSM.16.M88.4 R64, [R243] ;  /* 0x00000000f340783b */ /* 0x000f280000000200 */
[----:B------:R-:W4:Y:S01]  /*d400*/  LDSM.16.M88.4 R84, [R84] ;  /* 0x000000005454783b */ /* 0x000f220000000200 */
[C---:B------:R-:W-:Y:S03]  /*d410*/  HMMA.16816.F32.BF16 R28, R104.reuse, R112, RZ ;  /* 0x00000070681c723c */ /* 0x040fe600000418ff */
[----:B------:R-:W-:Y:S04]  /*d420*/  STL [R1+0x74], R0 ;  /* 0x0000740001007387 */ /* 0x000fe80000100800 */
[----:B------:R-:W0:Y:S01]  /*d430*/  LDGDEPBAR ;  /* 0x00000000000079af */ /* 0x000e220000000000 */
[C---:B------:R-:W-:Y:S08]  /*d440*/  HMMA.16816.F32.BF16 R20, R104.reuse, R96, RZ ;  /* 0x000000606814723c */ /* 0x040ff000000418ff */
[C---:B------:R-:W-:Y:S08]  /*d450*/  HMMA.16816.F32.BF16 R12, R104.reuse, R76, RZ ;  /* 0x0000004c680c723c */ /* 0x040ff000000418ff */
[C---:B-1----:R-:W-:Y:S08]  /*d460*/  HMMA.16816.F32.BF16 R4, R104.reuse, R236, RZ ;  /* 0x000000ec6804723c */ /* 0x042ff000000418ff */
        /* <DEDUP_REMOVED lines=8> */
[C---:B--2---:R-:W-:Y:S08]  /*d4f0*/  HMMA.16816.F32.BF16 R60, R72.reuse, R232, R60 ;  /* 0x000000e8483c723c */ /* 0x044ff0000004183c */
[C---:B------:R-:W-:Y:S08]  /*d500*/  HMMA.16816.F32.BF16 R52, R72.reuse, R228, R52 ;  /* 0x000000e44834723c */ /* 0x040ff00000041834 */
[C---:B------:R-:W-:Y:S08]  /*d510*/  HMMA.16816.F32.BF16 R44, R72.reuse, R224, R44 ;  /* 0x000000e0482c723c */ /* 0x040ff0000004182c */
[C---:B------:R-:W-:Y:S08]  /*d520*/  HMMA.16816.F32.BF16 R36, R72.reuse, R220, R36 ;  /* 0x000000dc4824723c */ /* 0x040ff00000041824 */
[C---:B------:R-:W-:Y:S08]  /*d530*/  HMMA.16816.F32.BF16 R28, R72.reuse, R216, R28 ;  /* 0x000000d8481c723c */ /* 0x040ff0000004181c */
[C---:B------:R-:W-:Y:S08]  /*d540*/  HMMA.16816.F32.BF16 R20, R72.reuse, R100, R20 ;  /* 0x000000644814723c */ /* 0x040ff00000041814 */
[C---:B------:R-:W-:Y:S08]  /*d550*/  HMMA.16816.F32.BF16 R12, R72.reuse, R92, R12 ;  /* 0x0000005c480c723c */ /* 0x040ff0000004180c */
[C---:B---3--:R-:W-:Y:S08]  /*d560*/  HMMA.16816.F32.BF16 R4, R72.reuse, R88, R4 ;  /* 0x000000584804723c */ /* 0x048ff00000041804 */
        /* <DEDUP_REMOVED lines=24> */
[----:B------:R-:W-:Y:S07]  /*d6f0*/  LDSM.16.M88.4 R236, [R241+0x2000] ;  /* 0x00200000f1ec783b */ /* 0x000fee0000000200 */
        /* <DEDUP_REMOVED lines=9> */
[----:B------:R-:W1:Y:S07]  /*d790*/  LDSM.16.M88.4 R232, [R240+0x4000] ;  /* 0x00400000f0e8783b */ /* 0x000e6e0000000200 */
[C---:B------:R-:W-:Y:S01]  /*d7a0*/  HMMA.16816.F32.BF16 R200, R84.reuse, R230, R200 ;  /* 0x000000e654c8723c */ /* 0x040fe200000418c8 */
[----:B------:R-:W2:Y:S07]  /*d7b0*/  LDSM.16.M88.4 R228, [R240+0x4800] ;  /* 0x00480000f0e4783b */ /* 0x000eae0000000200 */
[C---:B------:R-:W-:Y:S01]  /*d7c0*/  HMMA.16816.F32.BF16 R128, R84.reuse, R226, R128 ;  /* 0x000000e25480723c */ /* 0x040fe20000041880 */
[----:B------:R-:W3:Y:S07]  /*d7d0*/  LDSM.16.M88.4 R224, [R240+0x5000] ;  /* 0x00500000f0e0783b */ /* 0x000eee0000000200 */
[C---:B------:R-:W-:Y:S01]  /*d7e0*/  HMMA.16816.F32.BF16 R120, R84.reuse, R222, R120 ;  /* 0x000000de5478723c */ /* 0x040fe20000041878 */
[----:B------:R-:W4:Y:S07]  /*d7f0*/  LDSM.16.M88.4 R220, [R240+0x5800] ;  /* 0x00580000f0dc783b */ /* 0x000f2e0000000200 */
[C---:B------:R-:W-:Y:S01]  /*d800*/  HMMA.16816.F32.BF16 R112, R84.reuse, R218, R112 ;  /* 0x000000da5470723c */ /* 0x040fe20000041870 */
[----:B------:R-:W-:Y:S07]  /*d810*/  LDSM.16.M88.4 R216, [R240+0x6000] ;  /* 0x00600000f0d8783b */ /* 0x000fee0000000200 */
[C---:B------:R-:W-:Y:S01]  /*d820*/  HMMA.16816.F32.BF16 R96, R84.reuse, R102, R96 ;  /* 0x000000665460723c */ /* 0x040fe20000041860 */
[----:B------:R-:W-:Y:S07]  /*d830*/  LDSM.16.M88.4 R100, [R240+0x6800] ;  /* 0x00680000f064783b */ /* 0x000fee0000000200 */
[C---:B------:R-:W-:Y:S01]  /*d840*/  HMMA.16816.F32.BF16 R76, R84.reuse, R94, R76 ;  /* 0x0000005e544c723c */ /* 0x040fe2000004184c */
[----:B------:R-:W4:Y:S07]  /*d850*/  LDSM.16.M88.4 R92, [R240+0x7000] ;  /* 0x00700000f05c783b */ /* 0x000f2e0000000200 */
[----:B------:R-:W-:Y:S01]  /*d860*/  HMMA.16816.F32.BF16 R64, R84, R90, R64 ;  /* 0x0000005a5440723c */ /* 0x000fe20000041840 */
[----:B------:R-:W4:Y:S04]  /*d870*/  LDSM.16.M88.4 R84, [R241] ;  /* 0x00000000f154783b */ /* 0x000f280000000200 */
[----:B------:R3:W4:Y:S03]  /*d880*/  LDSM.16.M88.4 R88, [R240+0x7800] ;  /* 0x00780000f058783b */ /* 0x0007260000000200 */
[C---:B-1----:R-:W-:Y:S08]  /*d890*/  HMMA.16816.F32.BF16 R60, R236.reuse, R232, R60 ;  /* 0x000000e8ec3c723c */ /* 0x042ff0000004183c */
[C---:B--2---:R-:W-:Y:S08]  /*d8a0*/  HMMA.16816.F32.BF16 R52, R236.reuse, R228, R52 ;  /* 0x000000e4ec34723c */ /* 0x044ff00000041834 */
[----:B---3--:R-:W-:Y:S01]  /*d8b0*/  HMMA.16816.F32.BF16 R44, R236, R224, R44 ;  /* 0x000000e0ec2c723c */ /* 0x008fe2000004182c */
[----:B------:R-:W-:-:S07]  /*d8c0*/  IMAD.IADD R240, R69, 0x1, R240 ;  /* 0x0000000145f07824 */ /* 0x000fce00078e02f0 */
[C---:B----4-:R-:W-:Y:S08]  /*d8d0*/  HMMA.16816.F32.BF16 R36, R236.reuse, R220, R36 ;  /* 0x000000dcec24723c */ /* 0x050ff00000041824 */
[-C--:B------:R-:W-:Y:S08]  /*d8e0*/  HMMA.16816.F32.BF16 R12, R236, R92.reuse, R12 ;  /* 0x0000005cec0c723c */ /* 0x080ff0000004180c */
[----:B------:R-:W-:Y:S01]  /*d8f0*/  HMMA.16816.F32.BF16 R80, R84, R92, R80 ;  /* 0x0000005c5450723c */ /* 0x000fe20000041850 */
[----:B------:R-:W-:-:S07]  /*d900*/  IMAD.IADD R92, R69, 0x1, R241 ;  /* 0x00000001455c7824 */ /* 0x000fce00078e02f1 */
        /* <DEDUP_REMOVED lines=11> */
[----:B------:R-:W-:Y:S07]  /*d9c0*/  LDSM.16.M88.4 R236, [R92+0x2000] ;  /* 0x002000005cec783b */ /* 0x000fee0000000200 */
[C---:B------:R-:W-:Y:S08]  /*d9d0*/  HMMA.16816.F32.BF16 R212, R84.reuse, R232, R212 ;  /* 0x000000e854d4723c */ /* 0x040ff000000418d4 */
[C---:B------:R-:W-:Y:S01]  /*d9e0*/  HMMA.16816.F32.BF16 R208, R84.reuse, R234, R208 ;  /* 0x000000ea54d0723c */ /* 0x040fe200000418d0 */
[----:B------:R-:W1:Y:S07]  /*d9f0*/  LDSM.16.M88.4 R232, [R240+0x4000] ;  /* 0x00400000f0e8783b */ /* 0x000e6e0000000200 */
[C---:B------:R-:W-:Y:S01]  /*da00*/  HMMA.16816.F32.BF16 R76, R84.reuse, R94, R76 ;  /* 0x0000005e544c723c */ /* 0x040fe2000004184c */
[----:B------:R-:W2:Y:S07]  /*da10*/  LDSM.16.M88.4 R92, [R92] ;  /* 0x000000005c5c783b */ /* 0x000eae0000000200 */
[C---:B------:R-:W-:Y:S08]  /*da20*/  HMMA.16816.F32.BF16 R204, R84.reuse, R228, R204 ;  /* 0x000000e454cc723c */ /* 0x040ff000000418cc */
[C---:B------:R-:W-:Y:S01]  /*da30*/  HMMA.16816.F32.BF16 R200, R84.reuse, R230, R200 ;  /* 0x000000e654c8723c */ /* 0x040fe200000418c8 */
[----:B------:R-:W3:Y:S07]  /*da40*/  LDSM.16.M88.4 R228, [R240+0x4800] ;  /* 0x00480000f0e4783b */ /* 0x000eee0000000200 */
[C---:B------:R-:W-:Y:S08]  /*da50*/  HMMA.16816.F32.BF16 R72, R84.reuse, R88, R72 ;  /* 0x000000585448723c */ /* 0x040ff00000041848 */
[C---:B------:R-:W-:Y:S01]  /*da60*/  HMMA.16816.F32.BF16 R64, R84.reuse, R90, R64 ;  /* 0x0000005a5440723c */ /* 0x040fe20000041840 */
[----:B------:R-:W4:Y:S07]  /*da70*/  LDSM.16.M88.4 R88, [R240+0x7000] ;  /* 0x00700000f058783b */ /* 0x000f2e0000000200 */
[C---:B------:R-:W-:Y:S08]  /*da80*/  HMMA.16816.F32.BF16 R196, R84.reuse, R224, R196 ;  /* 0x000000e054c4723c */ /* 0x040ff000000418c4 */
[C---:B------:R-:W-:Y:S01]  /*da90*/  HMMA.16816.F32.BF16 R128, R84.reuse, R226, R128 ;  /* 0x000000e25480723c */ /* 0x040fe20000041880 */
[----:B------:R-:W-:Y:S07]  /*daa0*/  LDSM.16.M88.4 R224, [R240+0x5000] ;  /* 0x00500000f0e0783b */ /* 0x000fee0000000200 */
[C---:B------:R-:W-:Y:S08]  /*dab0*/  HMMA.16816.F32.BF16 R124, R84.reuse, R220, R124 ;  /* 0x000000dc547c723c */ /* 0x040ff0000004187c */
[C---:B------:R-:W-:Y:S01]  /*dac0*/  HMMA.16816.F32.BF16 R120, R84.reuse, R222, R120 ;  /* 0x000000de5478723c */ /* 0x040fe20000041878 */
[----:B------:R-:W-:Y:S07]  /*dad0*/  LDSM.16.M88.4 R220, [R240+0x5800] ;  /* 0x00580000f0dc783b */ /* 0x000fee0000000200 */
[C---:B------:R-:W-:Y:S08]  /*dae0*/  HMMA.16816.F32.BF16 R116, R84.reuse, R216, R116 ;  /* 0x000000d85474723c */ /* 0x040ff00000041874 */
[C---:B------:R-:W-:Y:S01]  /*daf0*/  HMMA.16816.F32.BF16 R112, R84.reuse, R218, R112 ;  /* 0x000000da5470723c */ /* 0x040fe20000041870 */
[----:B------:R-:W-:Y:S07]  /*db00*/  LDSM.16.M88.4 R216, [R240+0x6000] ;  /* 0x00600000f0d8783b */ /* 0x000fee0000000200 */
[C---:B------:R-:W-:Y:S08]  /*db10*/  HMMA.16816.F32.BF16 R108, R84.reuse, R100, R108 ;  /* 0x00000064546c723c */ /* 0x040ff0000004186c */
[----:B------:R-:W-:Y:S01]  /*db20*/  HMMA.16816.F32.BF16 R96, R84, R102, R96 ;  /* 0x000000665460723c */ /* 0x000fe20000041860 */
[----:B------:R-:W-:Y:S04]  /*db30*/  LDSM.16.M88.4 R100, [R240+0x6800] ;  /* 0x00680000f064783b */ /* 0x000fe80000000200 */
[----:B------:R-:W4:Y:S01]  /*db40*/  LDSM.16.M88.4 R84, [R240+0x7800] ;  /* 0x00780000f054783b */ /* 0x000f220000000200 */
[----:B------:R-:W-:-:S04]  /*db50*/  DEPBAR.LE SB0, 0x0 ;  /* 0x000080000000791a */ /* 0x000fc80000000000 */
[C---:B-1----:R-:W-:Y:S08]  /*db60*/  HMMA.16816.F32.BF16 R60, R236.reuse, R232, R60 ;  /* 0x000000e8ec3c723c */ /* 0x042ff0000004183c */
[----:B------:R-:W-:Y:S08]  /*db70*/  HMMA.16816.F32.BF16 R56, R236, R234, R56 ;  /* 0x000000eaec38723c */ /* 0x000ff00000041838 */
[C---:B--2---:R-:W-:Y:S08]  /*db80*/  HMMA.16816.F32.BF16 R212, R92.reuse, R232, R212 ;  /* 0x000000e85cd4723c */ /* 0x044ff000000418d4 */
[C---:B------:R-:W-:Y:S08]  /*db90*/  HMMA.16816.F32.BF16 R208, R92.reuse, R234, R208 ;  /* 0x000000ea5cd0723c */ /* 0x040ff000000418d0 */
[----:B---3--:R-:W-:Y:S01]  /*dba0*/  HMMA.16816.F32.BF16 R232, R92, R228, R204 ;  /* 0x000000e45ce8723c */ /* 0x008fe200000418cc */
[----:B------:R-:W-:-:S05]  /*dbb0*/  IMAD.SHL.U32 R204, R252, 0x2, RZ ;  /* 0x00000002fccc7824 */ /* 0x000fca00078e00ff */
[----:B------:R-:W-:Y:S02]  /*dbc0*/  LOP3.LUT R205, R204, 0x6, RZ, 0xc0, !PT ;  /* 0x00000006cccd7812 */ /* 0x000fe400078ec0ff */
[----:B----4-:R-:W-:Y:S03]  /*dbd0*/  HMMA.16816.F32.BF16 R12, R236, R88, R12 ;  /* 0x00000058ec0c723c */ /* 0x010fe6000004180c */
[----:B------:R-:W-:-:S04]  /*dbe0*/  IMAD R71, R71, 0x80, R205 ;  /* 0x0000008047477824 */ /* 0x000fc800078e02cd */
[C---:B------:R-:W-:Y:S01]  /*dbf0*/  VIADD R2, R71.reuse, 0xffffff00 ;  /* 0xffffff0047027836 */ /* 0x040fe20000000000 */
[----:B------:R-:W-:Y:S01]  /*dc00*/  HMMA.16816.F32.BF16 R80, R92, R88, R80 ;  /* 0x000000585c50723c */ /* 0x000fe20000041850 */
[C---:B------:R-:W-:Y:S02]  /*dc10*/  VIADD R89, R71.reuse, UR17 ;  /* 0x0000001147597c36 */ /* 0x040fe40008000000 */
[----:B------:R-:W-:Y:S02]  /*dc20*/  VIADD R249, R71, 0xffffff01 ;  /* 0xffffff0147f97836 */ /* 0x000fe40000000000 */
[----:B------:R-:W-:Y:S02]  /*dc30*/  VIADD R88, R89, 0xffffff00 ;  /* 0xffffff0059587836 */ /* 0x000fe40000000000 */
[----:B------:R-:W-:Y:S01]  /*dc40*/  VIADD R242, R71, 0xffffff11 ;  /* 0xffffff1147f27836 */ /* 0x000fe20000000000 */
[-C--:B------:R-:W-:Y:S08]  /*dc50*/  HMMA.16816.F32.BF16 R8, R236, R90.reuse, R8 ;  /* 0x0000005aec08723c */ /* 0x080ff00000041808 */
[----:B------:R-:W-:Y:S01]  /*dc60*/  HMMA.16816.F32.BF16 R76, R92, R90, R76 ;  /* 0x0000005a5c4c723c */ /* 0x000fe2000004184c */
[----:B------:R-:W-:-:S05]  /*dc70*/  IMAD.IADD R90, R3, 0x1, -R88 ;  /* 0x00000001035a7824 */ /* 0x000fca00078e0a58 */
[----:B------:R-:W-:Y:S02]  /*dc80*/  IABS R90, R90 ;  /* 0x0000005a005a7213 */ /* 0x000fe40000000000 */
        /* <DEDUP_REMOVED lines=12> */
[----:B------:R-:W-:-:S02]  /*dd50*/  VIADD R86, R3, 0x8 ;  /* 0x0000000803567836 */ /* 0x000fc40000000000 */
[----:B------:R-:W-:Y:S02]  /*dd60*/  VIADD R95, R3, 0x40 ;  /* 0x00000040035f7836 */ /* 0x000fe40000000000 */
[----:B------:R-:W-:Y:S02]  /*dd70*/  VIADD R87, R89, 0xffffff01 ;  /* 0xffffff0159577836 */ /* 0x000fe40000000000 */
[----:B------:R-:W-:Y:S01]  /*dd80*/  IMAD.IADD R94, R95, 0x1, -R88 ;  /* 0x000000015f5e7824 */ /* 0x000fe200078e0a58 */
[----:B------:R-:W-:Y:S01]  /*dd90*/  HMMA.16816.F32.BF16 R4, R236, R84, R4 ;  /* 0x00000054ec04723c */ /* 0x000fe20000041804 */
[C---:B------:R-:W-:Y:S02]  /*dda0*/  VIADD R85, R3.reuse, 0x48 ;  /* 0x0000004803557836 */ /* 0x040fe40000000000 */
[--C-:B------:R-:W-:Y:S01]  /*ddb0*/  IMAD.IADD R84, R86, 0x1, -R87.reuse ;  /* 0x0000000156547824 */ /* 0x100fe200078e0a57 */
[----:B------:R-:W-:Y:S01]  /*ddc0*/  IABS R94, R94 ;  /* 0x0000005e005e7213 */ /* 0x000fe20000000000 */
[----:B------:R-:W-:-:S02]  /*ddd0*/  IMAD.IADD R91, R3, 0x1, -R87 ;  /* 0x00000001035b7824 */ /* 0x000fc400078e0a57 */
[----:B------:R-:W-:Y:S01]  /*dde0*/  VIADD R93, R89, 0xffffff50 ;  /* 0xffffff50595d7836 */ /* 0x000fe20000000000 */
[C---:B------:R-:W-:Y:S01]  /*ddf0*/  HMMA.16816.F32.BF16 R28, R236.reuse, R216, R28 ;  /* 0x000000d8ec1c723c */ /* 0x040fe2000004181c */
[----:B------:R-:W-:Y:S01]  /*de00*/  I2FP.F32.S32 R216, R90 ;  /* 0x0000005a00d87245 */ /* 0x000fe20000201400 */
[--C-:B------:R-:W-:Y:S01]  /*de10*/  IMAD.IADD R90, R86, 0x1, -R88.reuse ;  /* 0x00000001565a7824 */ /* 0x100fe200078e0a58 */
[----:B------:R-:W-:Y:S01]  /*de20*/  IABS R84, R84 ;  /* 0x0000005400547213 */ /* 0x000fe20000000000 */
[----:B------:R-:W-:Y:S01]  /*de30*/  IMAD.IADD R88, R85, 0x1, -R88 ;  /* 0x0000000155587824 */ /* 0x000fe200078e0a58 */
[----:B------:R-:W-:Y:S01]  /*de40*/  I2FP.F32.S32 R94, R94 ;  /* 0x0000005e005e7245 */ /* 0x000fe20000201400 */
[----:B------:R-:W-:Y:S01]  /*de50*/  FFMA.FTZ R216, R216, -UR6, R212 ;  /* 0x80000006d8d87c23 */ /* 0x000fe200080100d4 */
[----:B------:R-:W-:Y:S01]  /*de60*/  IABS R90, R90 ;  /* 0x0000005a005a7213 */ /* 0x000fe20000000000 */
[----:B------:R-:W-:Y:S01]  /*de70*/  HMMA.16816.F32.BF16 R16, R236, R102, R16 ;  /* 0x00000066ec10723c */ /* 0x000fe20000041810 */
[----:B------:R-:W-:Y:S01]  /*de80*/  IABS R88, R88 ;  /* 0x0000005800587213 */ /* 0x000fe20000000000 */
[----:B------:R-:W-:Y:S01]  /*de90*/  FFMA.FTZ R94, R94, -UR6, R60 ;  /* 0x800000065e5e7c23 */ /* 0x000fe2000801003c */
[----:B------:R-:W-:Y:S01]  /*dea0*/  I2FP.F32.S32 R90, R90 ;  /* 0x0000005a005a7245 */ /* 0x000fe20000201400 */
[----:B------:R-:W-:Y:S01]  /*deb0*/  VIADD R252, R86, -UR7 ;  /* 0x8000000756fc7c36 */ /* 0x000fe20008000000 */
[----:B------:R-:W-:Y:S01]  /*dec0*/  I2FP.F32.S32 R88, R88 ;  /* 0x0000005800587245 */ /* 0x000fe20000201400 */
[----:B------:R-:W-:Y:S01]  /*ded0*/  VIADD R92, R71, 0xffffff59 ;  /* 0xffffff59475c7836 */ /* 0x000fe20000000000 */
[----:B------:R-:W-:Y:S01]  /*dee0*/  I2FP.F32.S32 R84, R84 ;  /* 0x0000005400547245 */ /* 0x000fe20000201400 */
[----:B------:R-:W-:Y:S01]  /*def0*/  FFMA.FTZ R214, R90, -UR6, R214 ;  /* 0x800000065ad67c23 */ /* 0x000fe200080100d6 */
[----:B------:R-:W-:-:S02]  /*df00*/  IMAD.IADD R90, R95, 0x1, -R87 ;  /* 0x000000015f5a7824 */ /* 0x000fc400078e0a57 */
[----:B------:R-:W-:Y:S01]  /*df10*/  FFMA.FTZ R62, R88, -UR6, R62 ;  /* 0x80000006583e7c23 */ /* 0x000fe2000801003e */
[----:B------:R-:W-:Y:S02]  /*df20*/  IMAD.IADD R88, R85, 0x1, -R87 ;  /* 0x0000000155587824 */ /* 0x000fe400078e0a57 */
[----:B------:R-:W-:Y:S01]  /*df30*/  FFMA.FTZ R215, R84, -UR6, R215 ;  /* 0x8000000654d77c23 */ /* 0x000fe200080100d7 */
[----:B------:R-:W-:Y:S01]  /*df40*/  VIADD R84, R89, 0xffffff08 ;  /* 0xffffff0859547836 */ /* 0x000fe20000000000 */
[----:B------:R-:W-:Y:S01]  /*df50*/  IABS R90, R90 ;  /* 0x0000005a005a7213 */ /* 0x000fe20000000000 */
[C---:B------:R-:W-:Y:S01]  /*df60*/  HMMA.16816.F32.BF16 R48, R236.reuse, R230, R48 ;  /* 0x000000e6ec30723c */ /* 0x040fe20000041830 */
[----:B------:R-:W-:Y:S01]  /*df70*/  IABS R88, R88 ;  /* 0x0000005800587213 */ /* 0x000fe20000000000 */
[--C-:B------:R-:W-:Y:S01]  /*df80*/  IMAD.IADD R87, R86, 0x1, -R84.reuse ;  /* 0x0000000156577824 */ /* 0x100fe200078e0a54 */
[----:B------:R-:W-:Y:S01]  /*df90*/  I2FP.F32.S32 R90, R90 ;  /* 0x0000005a005a7245 */ /* 0x000fe20000201400 */
[--C-:B------:R-:W-:Y:S01]  /*dfa0*/  IMAD.IADD R102, R95, 0x1, -R84.reuse ;  /* 0x000000015f667824 */ /* 0x100fe200078e0a54 */
[----:B------:R-:W-:Y:S01]  /*dfb0*/  I2FP.F32.S32 R88, R88 ;  /* 0x0000005800587245 */ /* 0x000fe20000201400 */
[--C-:B------:R-:W-:Y:S01]  /*dfc0*/  IMAD.IADD R60, R3, 0x1, -R84.reuse ;  /* 0x00000001033c7824 */ /* 0x100fe200078e0a54 */
[----:B------:R-:W-:Y:S01]  /*dfd0*/  IABS R87, R87 ;  /* 0x0000005700577213 */ /* 0x000fe20000000000 */
[----:B------:R-:W-:Y:S01]  /*dfe0*/  FFMA.FTZ R61, R90, -UR6, R61 ;  /* 0x800000065a3d7c23 */ /* 0x000fe2000801003d */
[----:B------:R-:W-:Y:S01]  /*dff0*/  IABS R102, R102 ;  /* 0x0000006600667213 */ /* 0x000fe20000000000 */
[----:B------:R-:W-:Y:S01]  /*e000*/  FFMA.FTZ R63, R88, -UR6, R63 ;  /* 0x80000006583f7c23 */ /* 0x000fe2000801003f */
[----:B------:R-:W-:Y:S01]  /*e010*/  VIADD R88, R89, 0xffffff09 ;  /* 0xffffff0959587836 */ /* 0x000fe20000000000 */
[----:B------:R-:W-:Y:S01]  /*e020*/  I2FP.F32.S32 R87, R87 ;  /* 0x0000005700577245 */ /* 0x000fe20000201400 */
[----:B------:R-:W-:Y:S01]  /*e030*/  IMAD.IADD R90, R85, 0x1, -R84 ;  /* 0x00000001555a7824 */ /* 0x000fe200078e0a54 */
[----:B------:R-:W-:Y:S01]  /*e040*/  I2FP.F32.S32 R102, R102 ;  /* 0x0000006600667245 */ /* 0x000fe20000201400 */
[----:B------:R-:W-:Y:S01]  /*e050*/  IMAD.IADD R84, R95, 0x1, -R88 ;  /* 0x000000015f547824 */ /* 0x000fe200078e0a58 */
[----:B------:R-:W-:Y:S01]  /*e060*/  HMMA.16816.F32.BF16 R52, R236, R228, R52 ;  /* 0x000000e4ec34723c */ /* 0x000fe20000041834 */
[----:B------:R-:W-:Y:S01]  /*e070*/  FFMA.FTZ R210, R87, -UR6, R210 ;  /* 0x8000000657d27c23 */ /* 0x000fe200080100d2 */
[----:B------:R-:W-:-:S02]  /*e080*/  IMAD.IADD R87, R3, 0x1, -R88 ;  /* 0x0000000103577824 */ /* 0x000fc400078e0a58 */
[----:B------:R-:W-:Y:S01]  /*e090*/  FFMA.FTZ R102, R102, -UR6, R56 ;  /* 0x8000000666667c23 */ /* 0x000fe20008010038 */
[--C-:B------:R-:W-:Y:S01]  /*e0a0*/  IMAD.IADD R231, R86, 0x1, -R88.reuse ;  /* 0x0000000156e77824 */ /* 0x100fe200078e0a58 */
[----:B------:R-:W-:Y:S01]  /*e0b0*/  IABS R84, R84 ;  /* 0x0000005400547213 */ /* 0x000fe20000000000 */
[----:B------:R-:W-:Y:S01]  /*e0c0*/  IMAD.IADD R56, R85, 0x1, -R88 ;  /* 0x0000000155387824 */ /* 0x000fe200078e0a58 */
[----:B------:R-:W-:Y:S01]  /*e0d0*/  IABS R88, R90 ;  /* 0x0000005a00587213 */ /* 0x000fe20000000000 */
[----:B------:R-:W-:Y:S01]  /*e0e0*/  HMMA.16816.F32.BF16 R24, R236, R218, R24 ;  /* 0x000000daec18723c */ /* 0x000fe20000041818 */
[----:B------:R-:W-:Y:S01]  /*e0f0*/  IABS R87, R87 ;  /* 0x0000005700577213 */ /* 0x000fe20000000000 */
[C---:B------:R-:W-:Y:S01]  /*e100*/  VIADD R229, R71.reuse, 0xffffff09 ;  /* 0xffffff0947e57836 */ /* 0x040fe20000000000 */
[----:B------:R-:W-:Y:S01]  /*e110*/  I2FP.F32.S32 R88, R88 ;  /* 0x0000005800587245 */ /* 0x000fe20000201400 */
[C---:B------:R-:W-:Y:S01]  /*e120*/  VIADD R230, R71.reuse, 0xffffff10 ;  /* 0xffffff1047e67836 */ /* 0x040fe20000000000 */
[----:B------:R-:W-:Y:S01]  /*e130*/  I2FP.F32.S32 R84, R84 ;  /* 0x0000005400547245 */ /* 0x000fe20000201400 */
[----:B------:R-:W-:Y:S01]  /*e140*/  VIADD R90, R71, 0xffffff60 ;  /* 0xffffff60475a7836 */ /* 0x000fe20000000000 */
[----:B------:R-:W-:Y:S01]  /*e150*/  IABS R56, R56 ;  /* 0x0000003800387213 */ /* 0x000fe20000000000 */
[----:B------:R-:W-:Y:S01]  /*e160*/  FFMA.FTZ R58, R88, -UR6, R58 ;  /* 0x80000006583a7c23 */ /* 0x000fe2000801003a */
[----:B------:R-:W-:Y:S01]  /*e170*/  I2FP.F32.S32 R87, R87 ;  /* 0x0000005700577245 */ /* 0x000fe20000201400 */
[----:B------:R-:W-:-:S02]  /*e180*/  VIADD R88, R89, 0xffffff10 ;  /* 0xffffff1059587836 */ /* 0x000fc40000000000 */
[----:B------:R-:W-:Y:S01]  /*e190*/  FFMA.FTZ R57, R84, -UR6, R57 ;  /* 0x8000000654397c23 */ /* 0x000fe20008010039 */
[----:B------:R-:W-:Y:S01]  /*e1a0*/  VIADD R84, R89, 0xffffff11 ;  /* 0xffffff1159547836 */ /* 0x000fe20000000000 */
[----:B------:R-:W-:Y:S01]  /*e1b0*/  I2FP.F32.S32 R56, R56 ;  /* 0x0000003800387245 */ /* 0x000fe20000201400 */
[----:B------:R-:W-:Y:S01]  /*e1c0*/  FFMA.FTZ R209, R87, -UR6, R209 ;  /* 0x8000000657d17c23 */ /* 0x000fe200080100d1 */
[----:B------:R-:W-:Y:S01]  /*e1d0*/  IMAD.IADD R103, R95, 0x1, -R88 ;  /* 0x000000015f677824 */ /* 0x000fe200078e0a58 */
[C---:B------:R-:W-:Y:S01]  /*e1e0*/  HMMA.16816.F32.BF16 R44, R236.reuse, R224, R44 ;  /* 0x000000e0ec2c723c */ /* 0x040fe2000004182c */
[C---:B------:R-:W-:Y:S02]  /*e1f0*/  IMAD.IADD R87, R3.reuse, 0x1, -R84 ;  /* 0x0000000103577824 */ /* 0x040fe400078e0a54 */
[----:B------:R-:W-:Y:S01]  /*e200*/  FFMA.FTZ R59, R56, -UR6, R59 ;  /* 0x80000006383b7c23 */ /* 0x000fe2000801003b */
[--C-:B------:R-:W-:Y:S01]  /*e210*/  IMAD.IADD R56, R3, 0x1, -R88.reuse ;  /* 0x0000000103387824 */ /* 0x100fe200078e0a58 */
[----:B------:R-:W-:Y:S01]  /*e220*/  IABS R103, R103 ;  /* 0x0000006700677213 */ /* 0x000fe20000000000 */
[C-C-:B------:R-:W-:Y:S01]  /*e230*/  IMAD.IADD R246, R86.reuse, 0x1, -R88.reuse ;  /* 0x0000000156f67824 */ /* 0x140fe200078e0a58 */
[----:B------:R-:W-:Y:S01]  /*e240*/  IABS R87, R87 ;  /* 0x0000005700577213 */ /* 0x000fe20000000000 */
[----:B------:R-:W-:Y:S01]  /*e250*/  IMAD.IADD R88, R85, 0x1, -R88 ;  /* 0x0000000155587824 */ /* 0x000fe200078e0a58 */
[----:B------:R-:W-:Y:S01]  /*e260*/  I2FP.F32.S32 R103, R103 ;  /* 0x0000006700677245 */ /* 0x000fe20000201400 */
[--C-:B------:R-:W-:Y:S01]  /*e270*/  IMAD.IADD R244, R86, 0x1, -R84.reuse ;  /* 0x0000000156f47824 */ /* 0x100fe200078e0a54 */
[----:B------:R-:W-:Y:S01]  /*e280*/  I2FP.F32.S32 R87, R87 ;  /* 0x0000005700577245 */ /* 0x000fe20000201400 */
[----:B------:R-:W-:Y:S01]  /*e290*/  IMAD.IADD R207, R95, 0x1, -R84 ;  /* 0x000000015fcf7824 */ /* 0x000fe200078e0a54 */
[----:B------:R-:W-:Y:S01]  /*e2a0*/  IABS R88, R88 ;  /* 0x0000005800587213 */ /* 0x000fe20000000000 */
[----:B------:R-:W-:Y:S01]  /*e2b0*/  FFMA.FTZ R103, R103, -UR6, R52 ;  /* 0x8000000667677c23 */ /* 0x000fe20008010034 */
[C---:B------:R-:W-:Y:S01]  /*e2c0*/  HMMA.16816.F32.BF16 R40, R236.reuse, R226, R40 ;  /* 0x000000e2ec28723c */ /* 0x040fe20000041828 */
[----:B------:R-:W-:Y:S01]  /*e2d0*/  FFMA.FTZ R52, R87, -UR6, R233 ;  /* 0x8000000657347c23 */ /* 0x000fe200080100e9 */
[----:B------:R-:W-:Y:S01]  /*e2e0*/  I2FP.F32.S32 R88, R88 ;  /* 0x0000005800587245 */ /* 0x000fe20000201400 */
[----:B------:R-:W-:Y:S01]  /*e2f0*/  VIADD R87, R89, 0xffffff18 ;  /* 0xffffff1859577836 */ /* 0x000fe20000000000 */
[----:B------:R-:W-:Y:S01]  /*e300*/  IABS R207, R207 ;  /* 0x000000cf00cf7213 */ /* 0x000fe20000000000 */
[----:B------:R-:W-:Y:S01]  /*e310*/  VIADD R227, R71, 0xffffff08 ;  /* 0xffffff0847e37836 */ /* 0x000fe20000000000 */
[----:B------:R-:W-:Y:S01]  /*e320*/  IABS R246, R246 ;  /* 0x000000f600f67213 */ /* 0x000fe20000000000 */
[----:B------:R-:W-:Y:S01]  /*e330*/  FFMA.FTZ R54, R88, -UR6, R54 ;  /* 0x8000000658367c23 */ /* 0x000fe20008010036 */
[----:B------:R-:W-:Y:S01]  /*e340*/  IMAD.IADD R88, R85, 0x1, -R84 ;  /* 0x0000000155587824 */ /* 0x000fe200078e0a54 */
[----:B------:R-:W-:Y:S01]  /*e350*/  I2FP.F32.S32 R207, R207 ;  /* 0x000000cf00cf7245 */ /* 0x000fe20000201400 */
[--C-:B------:R-:W-:Y:S01]  /*e360*/  IMAD.IADD R206, R86, 0x1, -R87.reuse ;  /* 0x0000000156ce7824 */ /* 0x100fe200078e0a57 */
[----:B------:R-:W-:Y:S01]  /*e370*/  HMMA.16816.F32.BF16 R36, R236, R220, R36 ;  /* 0x000000dcec24723c */ /* 0x000fe20000041824 */
[----:B------:R-:W-:Y:S01]  /*e380*/  IMAD.IADD R84, R3, 0x1, -R87 ;  /* 0x0000000103547824 */ /* 0x000fe200078e0a57 */
[----:B------:R-:W-:Y:S01]  /*e390*/  IABS R88, R88 ;  /* 0x0000005800587213 */ /* 0x000fe20000000000 */
[----:B------:R-:W-:Y:S01]  /*e3a0*/  FFMA.FTZ R207, R207, -UR6, R53 ;  /* 0x80000006cfcf7c23 */ /* 0x000fe20008010035 */
[----:B------:R-:W-:Y:S01]  /*e3b0*/  IABS R206, R206 ;  /* 0x000000ce00ce7213 */ /* 0x000fe20000000000 */
[----:B------:R-:W-:Y:S01]  /*e3c0*/  VIADD R220, R71, 0xffffff48 ;  /* 0xffffff4847dc7836 */ /* 0x000fe20000000000 */
[----:B------:R-:W-:-:S02]  /*e3d0*/  IABS R84, R84 ;  /* 0x0000005400547213 */ /* 0x000fc40000000000 */
[----:B------:R-:W-:Y:S01]  /*e3e0*/  I2FP.F32.S32 R206, R206 ;  /* 0x000000ce00ce7245 */ /* 0x000fe20000201400 */
[C---:B------:R-:W-:Y:S01]  /*e3f0*/  HMMA.16816.F32.BF16 R32, R236.reuse, R222, R32 ;  /* 0x000000deec20723c */ /* 0x040fe20000041820 */
[----:B------:R-:W-:Y:S01]  /*e400*/  I2FP.F32.S32 R84, R84 ;  /* 0x0000005400547245 */ /* 0x000fe20000201400 */
[----:B------:R-:W-:Y:S01]  /*e410*/  VIADD R223, R71, 0xffffff41 ;  /* 0xffffff4147df7836 */ /* 0x000fe20000000000 */
[----:B------:R-:W-:Y:S01]  /*e420*/  I2FP.F32.S32 R88, R88 ;  /* 0x0000005800587245 */ /* 0x000fe20000201400 */
[----:B------:R-:W-:Y:S01]  /*e430*/  FFMA.FTZ R206, R206, -UR6, R202 ;  /* 0x80000006cece7c23 */ /* 0x000fe200080100ca */
[----:B------:R-:W-:Y:S02]  /*e440*/  IMAD.IADD R202, R95, 0x1, -R87 ;  /* 0x000000015fca7824 */ /* 0x000fe400078e0a57 */
[----:B------:R-:W-:Y:S01]  /*e450*/  FFMA.FTZ R200, R84, -UR6, R200 ;  /* 0x8000000654c87c23 */ /* 0x000fe200080100c8 */
[----:B------:R-:W-:Y:S02]  /*e460*/  VIADD R84, R89, 0xffffff19 ;  /* 0xffffff1959547836 */ /* 0x000fe40000000000 */
[----:B------:R-:W-:Y:S01]  /*e470*/  FFMA.FTZ R55, R88, -UR6, R55 ;  /* 0x8000000658377c23 */ /* 0x000fe20008010037 */
[----:B------:R-:W-:Y:S01]  /*e480*/  IMAD.IADD R87, R85, 0x1, -R87 ;  /* 0x0000000155577824 */ /* 0x000fe200078e0a57 */
[----:B------:R-:W-:Y:S01]  /*e490*/  IABS R202, R202 ;  /* 0x000000ca00ca7213 */ /* 0x000fe20000000000 */
[--C-:B------:R-:W-:Y:S01]  /*e4a0*/  IMAD.IADD R219, R95, 0x1, -R84.reuse ;  /* 0x000000015fdb7824 */ /* 0x100fe200078e0a54 */
[----:B------:R-:W-:Y:S01]  /*e4b0*/  HMMA.16816.F32.BF16 R20, R236, R100, R20 ;  /* 0x00000064ec14723c */ /* 0x000fe20000041814 */
[--C-:B------:R-:W-:Y:S01]  /*e4c0*/  IMAD.IADD R53, R3, 0x1, -R84.reuse ;  /* 0x0000000103357824 */ /* 0x100fe200078e0a54 */
[----:B------:R-:W-:Y:S01]  /*e4d0*/  IABS R87, R87 ;  /* 0x0000005700577213 */ /* 0x000fe20000000000 */
[--C-:B------:R-:W-:Y:S01]  /*e4e0*/  IMAD.IADD R88, R86, 0x1, -R84.reuse ;  /* 0x0000000156587824 */ /* 0x100fe200078e0a54 */
[----:B------:R-:W-:Y:S01]  /*e4f0*/  IABS R219, R219 ;  /* 0x000000db00db7213 */ /* 0x000fe20000000000 */
[----:B------:R-:W-:Y:S01]  /*e500*/  IMAD.IADD R84, R85, 0x1, -R84 ;  /* 0x0000000155547824 */ /* 0x000fe200078e0a54 */
[----:B------:R-:W-:Y:S01]  /*e510*/  I2FP.F32.S32 R87, R87 ;  /* 0x0000005700577245 */ /* 0x000fe20000201400 */
[----:B------:R-:W-:Y:S01]  /*e520*/  VIADD R100, R89, 0xffffff49 ;  /* 0xffffff4959647836 */ /* 0x000fe20000000000 */
[----:B------:R-:W-:-:S02]  /*e530*/  I2FP.F32.S32 R219, R219 ;  /* 0x000000db00db7245 */ /* 0x000fc40000201400 */
[----:B------:R-:W-:Y:S01]  /*e540*/  I2FP.F32.S32 R202, R202 ;  /* 0x000000ca00ca7245 */ /* 0x000fe20000201400 */
[----:B------:R-:W-:Y:S01]  /*e550*/  FFMA.FTZ R50, R87, -UR6, R50 ;  /* 0x8000000657327c23 */ /* 0x000fe20008010032 */
[----:B------:R-:W-:Y:S02]  /*e560*/  VIADD R87, R89, 0xffffff20 ;  /* 0xffffff2059577836 */ /* 0x000fe40000000000 */
[----:B------:R-:W-:Y:S01]  /*e570*/  FFMA.FTZ R219, R219, -UR6, R49 ;  /* 0x80000006dbdb7c23 */ /* 0x000fe20008010031 */
[----:B------:R-:W-:Y:S01]  /*e580*/  IABS R53, R53 ;  /* 0x0000003500357213 */ /* 0x000fe20000000000 */
[----:B------:R-:W-:Y:S01]  /*e590*/  FFMA.FTZ R202, R202, -UR6, R48 ;  /* 0x80000006caca7c23 */ /* 0x000fe20008010030 */
[--C-:B------:R-:W-:Y:S01]  /*e5a0*/  IMAD.IADD R49, R85, 0x1, -R87.reuse ;  /* 0x0000000155317824 */ /* 0x100fe200078e0a57 */
[----:B------:R-:W-:Y:S01]  /*e5b0*/  IABS R88, R88 ;  /* 0x0000005800587213 */ /* 0x000fe20000000000 */
[----:B------:R-:W-:Y:S01]  /*e5c0*/  IMAD.IADD R221, R95, 0x1, -R87 ;  /* 0x000000015fdd7824 */ /* 0x000fe200078e0a57 */
[----:B------:R-:W-:-:S02]  /*e5d0*/  I2FP.F32.S32 R53, R53 ;  /* 0x0000003500357245 */ /* 0x000fc40000201400 */
[----:B------:R-:W-:Y:S02]  /*e5e0*/  IABS R49, R49 ;  /* 0x0000003100317213 */ /* 0x000fe40000000000 */
[----:B------:R-:W-:Y:S01]  /*e5f0*/  I2FP.F32.S32 R48, R88 ;  /* 0x0000005800307245 */ /* 0x000fe20000201400 */
[----:B------:R-:W-:Y:S01]  /*e600*/  FFMA.FTZ R53, R53, -UR6, R201 ;  /* 0x8000000635357c23 */ /* 0x000fe200080100c9 */
[----:B------:R-:W-:Y:S01]  /*e610*/  I2FP.F32.S32 R49, R49 ;  /* 0x0000003100317245 */ /* 0x000fe20000201400 */
[----:B------:R-:W-:Y:S01]  /*e620*/  VIADD R88, R89, 0xffffff59 ;  /* 0xffffff5959587836 */ /* 0x000fe20000000000 */
[----:B------:R-:W-:Y:S01]  /*e630*/  IABS R84, R84 ;  /* 0x0000005400547213 */ /* 0x000fe20000000000 */
[----:B------:R-:W-:Y:S01]  /*e640*/  FFMA.FTZ R201, R48, -UR6, R203 ;  /* 0x8000000630c97c23 */ /* 0x000fe200080100cb */
[--C-:B------:R-:W-:Y:S02]  /*e650*/  IMAD.IADD R48, R86, 0x1, -R87.reuse ;  /* 0x0000000156307824 */ /* 0x100fe400078e0a57 */
[----:B------:R-:W-:Y:S01]  /*e660*/  FFMA.FTZ R49, R49, -UR6, R46 ;  /* 0x8000000631317c23 */ /* 0x000fe2000801002e */
[----:B------:R-:W-:Y:S01]  /*e670*/  VIADD R46, R89, 0xffffff28 ;  /* 0xffffff28592e7836 */ /* 0x000fe20000000000 */
[----:B------:R-:W-:Y:S01]  /*e680*/  IABS R221, R221 ;  /* 0x000000dd00dd7213 */ /* 0x000fe20000000000 */
[----:B------:R-:W-:Y:S01]  /*e690*/  IMAD.IADD R203, R3, 0x1, -R87 ;  /* 0x0000000103cb7824 */ /* 0x000fe200078e0a57 */
[----:B------:R-:W-:Y:S01]  /*e6a0*/  IABS R48, R48 ;  /* 0x0000003000307213 */ /* 0x000fe20000000000 */
[----:B------:R-:W-:Y:S01]  /*e6b0*/  IMAD.IADD R245, R95, 0x1, -R46 ;  /* 0x000000015ff57824 */ /* 0x000fe200078e0a2e */
[----:B------:R-:W-:-:S02]  /*e6c0*/  I2FP.F32.S32 R84, R84 ;  /* 0x0000005400547245 */ /* 0x000fc40000201400 */
[----:B------:R-:W-:Y:S02]  /*e6d0*/  IABS R203, R203 ;  /* 0x000000cb00cb7213 */ /* 0x000fe40000000000 */
[----:B------:R-:W-:Y:S01]  /*e6e0*/  IABS R245, R245 ;  /* 0x000000f500f57213 */ /* 0x000fe20000000000 */
[----:B------:R-:W-:Y:S01]  /*e6f0*/  FFMA.FTZ R51, R84, -UR6, R51 ;  /* 0x8000000654337c23 */ /* 0x000fe20008010033 */
[----:B------:R-:W-:Y:S01]  /*e700*/  I2FP.F32.S32 R48, R48 ;  /* 0x0000003000307245 */ /* 0x000fe20000201400 */
[----:B------:R-:W-:Y:S01]  /*e710*/  IMAD.IADD R84, R3, 0x1, -R46 ;  /* 0x0000000103547824 */ /* 0x000fe200078e0a2e */
[----:B------:R-:W-:Y:S02]  /*e720*/  I2FP.F32.S32 R245, R245 ;  /* 0x000000f500f57245 */ /* 0x000fe40000201400 */
[----:B------:R-:W-:Y:S01]  /*e730*/  I2FP.F32.S32 R203, R203 ;  /* 0x000000cb00cb7245 */ /* 0x000fe20000201400 */
[----:B------:R-:W-:Y:S01]  /*e740*/  FFMA.FTZ R198, R48, -UR6, R198 ;  /* 0x8000000630c67c23 */ /* 0x000fe200080100c6 */
[----:B------:R-:W-:-:S02]  /*e750*/  VIADD R48, R89, 0xffffff21 ;  /* 0xffffff2159307836 */ /* 0x000fc40000000000 */
[----:B------:R-:W-:Y:S01]  /*e760*/  FFMA.FTZ R245, R245, -UR6, R40 ;  /* 0x80000006f5f57c23 */ /* 0x000fe20008010028 */
[----:B------:R-:W-:Y:S02]  /*e770*/  VIADD R40, R89, 0xffffff30 ;  /* 0xffffff3059287836 */ /* 0x000fe40000000000 */
[----:B------:R-:W-:Y:S01]  /*e780*/  FFMA.FTZ R203, R203, -UR6, R196 ;  /* 0x80000006cbcb7c23 */ /* 0x000fe200080100c4 */
[C---:B------:R-:W-:Y:S01]  /*e790*/  IMAD.IADD R196, R86.reuse, 0x1, -R48 ;  /* 0x0000000156c47824 */ /* 0x040fe200078e0a30 */
[----:B------:R-:W-:Y:S01]  /*e7a0*/  I2FP.F32.S32 R221, R221 ;  /* 0x000000dd00dd7245 */ /* 0x000fe20000201400 */
[----:B------:R-:W-:Y:S01]  /*e7b0*/  IMAD.IADD R212, R86, 0x1, -R40 ;  /* 0x0000000156d47824 */ /* 0x000fe200078e0a28 */
[----:B------:R-:W-:Y:S01]  /*e7c0*/  IABS R84, R84 ;  /* 0x0000005400547213 */ /* 0x000fe20000000000 */
[----:B------:R-:W-:Y:S01]  /*e7d0*/  IMAD.IADD R87, R95, 0x1, -R48 ;  /* 0x000000015f577824 */ /* 0x000fe200078e0a30 */
[----:B------:R-:W-:Y:S01]  /*e7e0*/  IABS R196, R196 ;  /* 0x000000c400c47213 */ /* 0x000fe20000000000 */
[----:B------:R-:W-:Y:S01]  /*e7f0*/  FFMA.FTZ R221, R221, -UR6, R44 ;  /* 0x80000006dddd7c23 */ /* 0x000fe2000801002c */
[----:B------:R-:W-:Y:S01]  /*e800*/  IABS R212, R212 ;  /* 0x000000d400d47213 */ /* 0x000fe20000000000 */
[--C-:B------:R-:W-:Y:S01]  /*e810*/  IMAD.IADD R44, R3, 0x1, -R48.reuse ;  /* 0x00000001032c7824 */ /* 0x100fe200078e0a30 */
[----:B------:R-:W-:Y:S01]  /*e820*/  IABS R87, R87 ;  /* 0x0000005700577213 */ /* 0x000fe20000000000 */
[----:B------:R-:W-:Y:S01]  /*e830*/  IMAD.IADD R48, R85, 0x1, -R48 ;  /* 0x0000000155307824 */ /* 0x000fe200078e0a30 */
[----:B------:R-:W-:Y:S01]  /*e840*/  I2FP.F32.S32 R212, R212 ;  /* 0x000000d400d47245 */ /* 0x000fe20000201400 */
[----:B------:R-:W-:Y:S01]  /*e850*/  IMAD.IADD R240, R95, 0x1, -R40 ;  /* 0x000000015ff07824 */ /* 0x000fe200078e0a28 */
[----:B------:R-:W-:-:S02]  /*e860*/  I2FP.F32.S32 R196, R196 ;  /* 0x000000c400c47245 */ /* 0x000fc40000201400 */
[----:B------:R-:W-:Y:S01]  /*e870*/  I2FP.F32.S32 R87, R87 ;  /* 0x0000005700577245 */ /* 0x000fe20000201400 */
[----:B------:R-:W-:Y:S01]  /*e880*/  FFMA.FTZ R212, R212, -UR6, R126 ;  /* 0x80000006d4d47c23 */ /* 0x000fe2000801007e */
[----:B------:R-:W-:Y:S02]  /*e890*/  IMAD.IADD R126, R85, 0x1, -R40 ;  /* 0x00000001557e7824 */ /* 0x000fe400078e0a28 */
[----:B------:R-:W-:Y:S01]  /*e8a0*/  FFMA.FTZ R196, R196, -UR6, R199 ;  /* 0x80000006c4c47c23 */ /* 0x000fe200080100c7 */
[----:B------:R-:W-:Y:S01]  /*e8b0*/  IABS R48, R48 ;  /* 0x0000003000307213 */ /* 0x000fe20000000000 */
[----:B------:R-:W-:Y:S01]  /*e8c0*/  FFMA.FTZ R199, R87, -UR6, R45 ;  /* 0x8000000657c77c23 */ /* 0x000fe2000801002d */
[C---:B------:R-:W-:Y:S01]  /*e8d0*/  VIADD R45, R89.reuse, 0xffffff29 ;  /* 0xffffff29592d7836 */ /* 0x040fe20000000000 */
[----:B------:R-:W-:Y:S01]  /*e8e0*/  IABS R126, R126 ;  /* 0x0000007e007e7213 */ /* 0x000fe20000000000 */
[----:B------:R-:W-:Y:S01]  /*e8f0*/  VIADD R87, R89, 0xffffff61 ;  /* 0xffffff6159577836 */ /* 0x000fe20000000000 */
[----:B------:R-:W-:Y:S01]  /*e900*/  I2FP.F32.S32 R84, R84 ;  /* 0x0000005400547245 */ /* 0x000fe20000201400 */
[----:B------:R-:W-:Y:S01]  /*e910*/  IMAD.IADD R241, R95, 0x1, -R45 ;  /* 0x000000015ff17824 */ /* 0x000fe200078e0a2d */
[----:B------:R-:W-:-:S02]  /*e920*/  I2FP.F32.S32 R126, R126 ;  /* 0x0000007e007e7245 */ /* 0x000fc40000201400 */
[----:B------:R-:W-:Y:S01]  /*e930*/  IABS R231, R231 ;  /* 0x000000e700e77213 */ /* 0x000fe20000000000 */
[----:B------:R-:W-:Y:S01]  /*e940*/  FFMA.FTZ R128, R84, -UR6, R128 ;  /* 0x8000000654807c23 */ /* 0x000fe20008010080 */
[----:B------:R-:W-:Y:S01]  /*e950*/  IABS R241, R241 ;  /* 0x000000f100f17213 */ /* 0x000fe20000000000 */
[----:B------:R-:W-:Y:S01]  /*e960*/  FFMA.FTZ R126, R126, -UR6, R38 ;  /* 0x800000067e7e7c23 */ /* 0x000fe20008010026 */
[----:B------:R-:W-:Y:S01]  /*e970*/  VIADD R38, R89, 0xffffff38 ;  /* 0xffffff3859267836 */ /* 0x000fe20000000000 */
[----:B------:R-:W-:Y:S01]  /*e980*/  IABS R240, R240 ;  /* 0x000000f000f07213 */ /* 0x000fe20000000000 */
[C---:B------:R-:W-:Y:S01]  /*e990*/  IMAD.IADD R84, R86.reuse, 0x1, -R46 ;  /* 0x0000000156547824 */ /* 0x040fe200078e0a2e */
[----:B------:R-:W-:Y:S01]  /*e9a0*/  I2FP.F32.S32 R241, R241 ;  /* 0x000000f100f17245 */ /* 0x000fe20000201400 */
[--C-:B------:R-:W-:Y:S01]  /*e9b0*/  IMAD.IADD R224, R3, 0x1, -R38.reuse ;  /* 0x0000000103e07824 */ /* 0x100fe200078e0a26 */
[----:B------:R-:W-:Y:S01]  /*e9c0*/  I2FP.F32.S32 R246, R246 ;  /* 0x000000f600f67245 */ /* 0x000fe20000201400 */
[--C-:B------:R-:W-:Y:S01]  /*e9d0*/  IMAD.IADD R222, R86, 0x1, -R38.reuse ;  /* 0x0000000156de7824 */ /* 0x100fe200078e0a26 */
[----:B------:R-:W-:Y:S01]  /*e9e0*/  I2FP.F32.S32 R48, R48 ;  /* 0x0000003000307245 */ /* 0x000fe20000201400 */
[--C-:B------:R-:W-:Y:S01]  /*e9f0*/  IMAD.IADD R238, R95, 0x1, -R38.reuse ;  /* 0x000000015fee7824 */ /* 0x100fe200078e0a26 */
[----:B------:R-:W-:Y:S01]  /*ea00*/  IABS R224, R224 ;  /* 0x000000e000e07213 */ /* 0x000fe20000000000 */
[----:B------:R-:W-:-:S02]  /*ea10*/  IMAD.IADD R38, R85, 0x1, -R38 ;  /* 0x0000000155267824 */ /* 0x000fc400078e0a26 */
[----:B------:R-:W-:Y:S01]  /*ea20*/  FFMA.FTZ R241, R241, -UR6, R41 ;  /* 0x80000006f1f17c23 */ /* 0x000fe20008010029 */
[----:B------:R-:W-:Y:S01]  /*ea30*/  VIADD R41, R89, 0xffffff31 ;  /* 0xffffff3159297836 */ /* 0x000fe20000000000 */
[----:B------:R-:W-:Y:S01]  /*ea40*/  I2FP.F32.S32 R224, R224 ;  /* 0x000000e000e07245 */ /* 0x000fe20000201400 */
[----:B------:R-:W-:Y:S01]  /*ea50*/  FFMA.FTZ R246, R246, -UR6, R234 ;  /* 0x80000006f6f67c23 */ /* 0x000fe200080100ea */
[----:B------:R-:W-:Y:S01]  /*ea60*/  IABS R38, R38 ;  /* 0x0000002600267213 */ /* 0x000fe20000000000 */
[--C-:B------:R-:W-:Y:S01]  /*ea70*/  IMAD.IADD R239, R95, 0x1, -R41.reuse ;  /* 0x000000015fef7824 */ /* 0x100fe200078e0a29 */
[----:B------:R-:W-:Y:S01]  /*ea80*/  IABS R238, R238 ;  /* 0x000000ee00ee7213 */ /* 0x000fe20000000000 */
[----:B------:R-:W-:Y:S01]  /*ea90*/  FFMA.FTZ R224, R224, -UR6, R120 ;  /* 0x80000006e0e07c23 */ /* 0x000fe20008010078 */
[----:B------:R-:W-:Y:S01]  /*eaa0*/  I2FP.F32.S32 R38, R38 ;  /* 0x0000002600267245 */ /* 0x000fe20000201400 */
[----:B------:R-:W-:Y:S01]  /*eab0*/  IMAD.IADD R218, R86, 0x1, -R41 ;  /* 0x0000000156da7824 */ /* 0x000fe200078e0a29 */
[----:B------:R-:W-:Y:S01]  /*eac0*/  I2FP.F32.S32 R238, R238 ;  /* 0x000000ee00ee7245 */ /* 0x000fe20000201400 */
[----:B------:R-:W-:Y:S01]  /*ead0*/  FFMA.FTZ R48, R48, -UR6, R47 ;  /* 0x8000000630307c23 */ /* 0x000fe2000801002f */
[----:B------:R-:W-:Y:S01]  /*eae0*/  IABS R239, R239 ;  /* 0x000000ef00ef7213 */ /* 0x000fe20000000000 */
[----:B------:R-:W-:Y:S01]  /*eaf0*/  FFMA.FTZ R120, R38, -UR6, R34 ;  /* 0x8000000626787c23 */ /* 0x000fe20008010022 */
[----:B------:R-:W-:-:S02]  /*eb00*/  VIADD R34, R89, 0xffffff40 ;  /* 0xffffff4059227836 */ /* 0x000fc40000000000 */
[----:B------:R-:W-:Y:S01]  /*eb10*/  FFMA.FTZ R238, R238, -UR6, R32 ;  /* 0x80000006eeee7c23 */ /* 0x000fe20008010020 */
[----:B------:R-:W-:Y:S01]  /*eb20*/  VIADD R32, R89, 0xffffff41 ;  /* 0xffffff4159207836 */ /* 0x000fe20000000000 */
[----:B------:R-:W-:Y:S01]  /*eb30*/  I2FP.F32.S32 R239, R239 ;  /* 0x000000ef00ef7245 */ /* 0x000fe20000201400 */
        /* <DEDUP_REMOVED lines=8> */
[----:B------:R-:W-:Y:S01]  /*ebc0*/  VIADD R37, R89, 0xffffff39 ;  /* 0xffffff3959257836 */ /* 0x000fe20000000000 */
[----:B------:R-:W-:Y:S01]  /*ebd0*/  I2FP.F32.S32 R237, R237 ;  /* 0x000000ed00ed7245 */ /* 0x000fe20000201400 */
[----:B------:R-:W-:Y:S01]  /*ebe0*/  IMAD.IADD R47, R85, 0x1, -R46 ;  /* 0x00000001552f7824 */ /* 0x000fe200078e0a2e */
[----:B------:R-:W-:Y:S01]  /*ebf0*/  IABS R233, R233 ;  /* 0x000000e900e97213 */ /* 0x000fe20000000000 */
[----:B------:R-:W-:Y:S01]  /*ec00*/  IMAD.IADD R234, R3, 0x1, -R32 ;  /* 0x0000000103ea7824 */ /* 0x000fe200078e0a20 */
[----:B------:R-:W-:Y:S01]  /*ec10*/  I2FP.F32.S32 R236, R236 ;  /* 0x000000ec00ec7245 */ /* 0x000fe20000201400 */
[----:B------:R-:W-:Y:S01]  /*ec20*/  FFMA.FTZ R237, R237, -UR6, R118 ;  /* 0x80000006eded7c23 */ /* 0x000fe20008010076 */
[----:B------:R-:W-:Y:S01]  /*ec30*/  IMAD.IADD R118, R85, 0x1, -R34 ;  /* 0x0000000155767824 */ /* 0x000fe200078e0a22 */
[----:B------:R-:W-:Y:S01]  /*ec40*/  I2FP.F32.S32 R233, R233 ;  /* 0x000000e900e97245 */ /* 0x000fe20000201400 */
[----:B------:R-:W-:-:S02]  /*ec50*/  IMAD.IADD R243, R86, 0x1, -R32 ;  /* 0x0000000156f37824 */ /* 0x000fc400078e0a20 */
[----:B------:R-:W-:Y:S01]  /*ec60*/  FFMA.FTZ R236, R236, -UR6, R29 ;  /* 0x80000006ecec7c23 */ /* 0x000fe2000801001d */
[----:B------:R-:W-:Y:S01]  /*ec70*/  IMAD.IADD R101, R85, 0x1, -R32 ;  /* 0x0000000155657824 */ /* 0x000fe200078e0a20 */
[----:B------:R-:W-:Y:S01]  /*ec80*/  IABS R118, R118 ;  /* 0x0000007600767213 */ /* 0x000fe20000000000 */
[----:B------:R-:W-:Y:S02]  /*ec90*/  IMAD.IADD R225, R95, 0x1, -R37 ;  /* 0x000000015fe17824 */ /* 0x000fe400078e0a25 */
[----:B------:R-:W-:Y:S01]  /*eca0*/  FFMA.FTZ R231, R231, -UR6, R211 ;  /* 0x80000006e7e77c23 */ /* 0x000fe200080100d3 */
[----:B------:R-:W-:Y:S01]  /*ecb0*/  VIADD R29, R89, 0xffffff51 ;  /* 0xffffff51591d7836 */ /* 0x000fe20000000000 */
[----:B------:R-:W-:Y:S01]  /*ecc0*/  IABS R84, R84 ;  /* 0x0000005400547213 */ /* 0x000fe20000000000 */
[----:B------:R-:W-:Y:S02]  /*ecd0*/  IMAD.IADD R32, R86, 0x1, -R100 ;  /* 0x0000000156207824 */ /* 0x000fe400078e0a64 */
[----:B------:R-:W-:Y:S01]  /*ece0*/  FFMA.FTZ R240, R240, -UR6, R36 ;  /* 0x80000006f0f07c23 */ /* 0x000fe20008010024 */
[----:B------:R-:W-:Y:S01]  /*ecf0*/  IABS R218, R218 ;  /* 0x000000da00da7213 */ /* 0x000fe20000000000 */
[C---:B------:R-:W-:Y:S01]  /*ed00*/  IMAD.IADD R211, R3.reuse, 0x1, -R40 ;  /* 0x0000000103d37824 */ /* 0x040fe200078e0a28 */
[----:B------:R-:W-:Y:S01]  /*ed10*/  I2FP.F32.S32 R118, R118 ;  /* 0x0000007600767245 */ /* 0x000fe20000201400 */
[----:B------:R-:W-:-:S02]  /*ed20*/  IMAD.IADD R36, R3, 0x1, -R41 ;  /* 0x0000000103247824 */ /* 0x000fc400078e0a29 */
[----:B------:R-:W-:Y:S01]  /*ed30*/  FFMA.FTZ R233, R233, -UR6, R28 ;  /* 0x80000006e9e97c23 */ /* 0x000fe2000801001c */
[----:B------:R-:W-:Y:S01]  /*ed40*/  IMAD.IADD R40, R85, 0x1, -R41 ;  /* 0x0000000155287824 */ /* 0x000fe200078e0a29 */
[----:B------:R-:W-:Y:S01]  /*ed50*/  IABS R47, R47 ;  /* 0x0000002f002f7213 */ /* 0x000fe20000000000 */
[----:B------:R-:W-:Y:S01]  /*ed60*/  IMAD.IADD R28, R86, 0x1, -R29 ;  /* 0x00000001561c7824 */ /* 0x000fe200078e0a1d */
        /* <DEDUP_REMOVED lines=8> */
[----:B------:R-:W-:Y:S01]  /*edf0*/  IABS R36, R36 ;  /* 0x0000002400247213 */ /* 0x000fe20000000000 */
[C---:B------:R-:W-:Y:S01]  /*ee00*/  VIADD R127, R89.reuse, 0xffffff48 ;  /* 0xffffff48597f7836 */ /* 0x040fe20000000000 */
[----:B------:R-:W-:Y:S01]  /*ee10*/  I2FP.F32.S32 R47, R47 ;  /* 0x0000002f002f7245 */ /* 0x000fe20000201400 */
[----:B------:R-:W-:Y:S01]  /*ee20*/  VIADD R84, R89, 0xffffff60 ;  /* 0xffffff6059547836 */ /* 0x000fe20000000000 */
[----:B------:R-:W-:Y:S01]  /*ee30*/  IABS R40, R40 ;  /* 0x0000002800287213 */ /* 0x000fe20000000000 */
[--C-:B------:R-:W-:Y:S01]  /*ee40*/  IMAD.IADD R46, R3, 0x1, -R45.reuse ;  /* 0x00000001032e7824 */ /* 0x100fe200078e0a2d */
[----:B------:R-:W-:Y:S01]  /*ee50*/  I2FP.F32.S32 R225, R225 ;  /* 0x000000e100e17245 */ /* 0x000fe20000201400 */
[----:B------:R-:W-:Y:S01]  /*ee60*/  FFMA.FTZ R47, R47, -UR6, R42 ;  /* 0x800000062f2f7c23 */ /* 0x000fe2000801002a */
[----:B------:R-:W-:Y:S01]  /*ee70*/  IABS R28, R28 ;  /* 0x0000001c001c7213 */ /* 0x000fe20000000000 */
[----:B------:R-:W-:Y:S01]  /*ee80*/  IMAD.IADD R42, R85, 0x1, -R45 ;  /* 0x00000001552a7824 */ /* 0x000fe200078e0a2d */
[----:B------:R-:W-:Y:S01]  /*ee90*/  I2FP.F32.S32 R32, R32 ;  /* 0x0000002000207245 */ /* 0x000fe20000201400 */
[----:B------:R-:W-:Y:S01]  /*eea0*/  FFMA.FTZ R225, R225, -UR6, R33 ;  /* 0x80000006e1e17c23 */ /* 0x000fe20008010021 */
[----:B------:R-:W-:Y:S01]  /*eeb0*/  I2FP.F32.S32 R36, R36 ;  /* 0x0000002400247245 */ /* 0x000fe20000201400 */
[----:B------:R-:W-:Y:S01]  /*eec0*/  IMAD.IADD R33, R86, 0x1, -R127 ;  /* 0x0000000156217824 */ /* 0x000fe200078e0a7f */
[----:B------:R-:W-:Y:S01]  /*eed0*/  I2FP.F32.S32 R40, R40 ;  /* 0x0000002800287245 */ /* 0x000fe20000201400 */
[----:B------:R-:W-:Y:S01]  /*eee0*/  FFMA.FTZ R115, R32, -UR6, R115 ;  /* 0x8000000620737c23 */ /* 0x000fe20008010073 */
[----:B------:R-:W-:Y:S01]  /*eef0*/  IABS R91, R91 ;  /* 0x0000005b005b7213 */ /* 0x000fe20000000000 */
[----:B------:R-:W-:Y:S01]  /*ef00*/  IMAD.IADD R32, R86, 0x1, -R84 ;  /* 0x0000000156207824 */ /* 0x000fe200078e0a54 */
[----:B------:R-:W-:Y:S01]  /*ef10*/  IABS R56, R56 ;  /* 0x0000003800387213 */ /* 0x000fe20000000000 */
[----:B------:R-:W-:Y:S01]  /*ef20*/  FFMA.FTZ R36, R36, -UR6, R125 ;  /* 0x8000000624247c23 */ /* 0x000fe2000801007d */
[----:B------:R-:W-:Y:S01]  /*ef30*/  IABS R101, R101 ;  /* 0x0000006500657213 */ /* 0x000fe20000000000 */
[----:B------:R-:W-:Y:S01]  /*ef40*/  FFMA.FTZ R125, R40, -UR6, R39 ;  /* 0x80000006287d7c23 */ /* 0x000fe20008010027 */
[----:B------:R-:W-:Y:S01]  /*ef50*/  IABS R30, R30 ;  /* 0x0000001e001e7213 */ /* 0x000fe20000000000 */
[----:B------:R-:W-:Y:S01]  /*ef60*/  IMAD.IADD R228, R3, 0x1, -R34 ;  /* 0x0000000103e47824 */ /* 0x000fe200078e0a22 */
[----:B------:R-:W-:Y:S01]  /*ef70*/  I2FP.F32.S32 R28, R28 ;  /* 0x0000001c001c7245 */ /* 0x000fe20000201400 */
[----:B------:R-:W-:Y:S01]  /*ef80*/  VIADD R40, R71, 0xffffff19 ;  /* 0xffffff1947287836 */ /* 0x000fe20000000000 */
[----:B------:R-:W-:Y:S01]  /*ef90*/  I2FP.F32.S32 R91, R91 ;  /* 0x0000005b005b7245 */ /* 0x000fe20000201400 */
[----:B------:R-:W-:Y:S01]  /*efa0*/  IMAD.IADD R226, R3, 0x1, -R37 ;  /* 0x0000000103e27824 */ /* 0x000fe200078e0a25 */
[----:B------:R-:W-:Y:S01]  /*efb0*/  I2FP.F32.S32 R56, R56 ;  /* 0x0000003800387245 */ /* 0x000fe20000201400 */
[----:B------:R-:W-:Y:S01]  /*efc0*/  FFMA.FTZ R39, R28, -UR6, R111 ;  /* 0x800000061c277c23 */ /* 0x000fe2000801006f */
[----:B------:R-:W-:Y:S01]  /*efd0*/  I2FP.F32.S32 R101, R101 ;  /* 0x0000006500657245 */ /* 0x000fe20000201400 */
[----:B------:R-:W-:Y:S01]  /*efe0*/  VIADD R28, R89, 0xffffff68 ;  /* 0xffffff68591c7836 */ /* 0x000fe20000000000 */
[----:B------:R-:W-:Y:S01]  /*eff0*/  I2FP.F32.S32 R30, R30 ;  /* 0x0000001e001e7245 */ /* 0x000fe20000201400 */
[----:B------:R-:W-:Y:S01]  /*f000*/  FFMA.FTZ R213, R91, -UR6, R213 ;  /* 0x800000065bd57c23 */ /* 0x000fe200080100d5 */
[----:B------:R-:W-:Y:S01]  /*f010*/  IABS R42, R42 ;  /* 0x0000002a002a7213 */ /* 0x000fe20000000000 */
[----:B------:R-:W-:Y:S01]  /*f020*/  FFMA.FTZ R56, R56, -UR6, R232 ;  /* 0x8000000638387c23 */ /* 0x000fe200080100e8 */
[----:B------:R-:W-:Y:S01]  /*f030*/  IABS R33, R33 ;  /* 0x0000002100217213 */ /* 0x000fe20000000000 */
[----:B------:R-:W-:Y:S01]  /*f040*/  FFMA.FTZ R101, R101, -UR6, R31 ;  /* 0x8000000665657c23 */ /* 0x000fe2000801001f */
[----:B------:R-:W-:Y:S01]  /*f050*/  IABS R32, R32 ;  /* 0x0000002000207213 */ /* 0x000fe20000000000 */
[----:B------:R-:W-:Y:S01]  /*f060*/  FFMA.FTZ R110, R30, -UR6, R110 ;  /* 0x800000061e6e7c23 */ /* 0x000fe2000801006e */
[----:B------:R-:W-:Y:S01]  /*f070*/  IABS R211, R211 ;  /* 0x000000d300d37213 */ /* 0x000fe20000000000 */
[C---:B------:R-:W-:Y:S01]  /*f080*/  IMAD.IADD R232, R86.reuse, 0x1, -R37 ;  /* 0x0000000156e87824 */ /* 0x040fe200078e0a25 */
[----:B------:R-:W-:Y:S01]  /*f090*/  I2FP.F32.S32 R42, R42 ;  /* 0x0000002a002a7245 */ /* 0x000fe20000201400 */
[----:B------:R-:W-:Y:S01]  /*f0a0*/  VIADD R91, R89, 0xffffff58 ;  /* 0xffffff58595b7836 */ /* 0x000fe20000000000 */
[----:B------:R-:W-:Y:S01]  /*f0b0*/  I2FP.F32.S32 R33, R33 ;  /* 0x0000002100217245 */ /* 0x000fe20000201400 */
[C---:B------:R-:W-:Y:S01]  /*f0c0*/  IMAD.IADD R31, R86.reuse, 0x1, -R87 ;  /* 0x00000001561f7824 */ /* 0x040fe200078e0a57 */
[----:B------:R-:W-:Y:S01]  /*f0d0*/  I2FP.F32.S32 R32, R32 ;  /* 0x0000002000207245 */ /* 0x000fe20000201400 */
[C---:B------:R-:W-:Y:S01]  /*f0e0*/  IMAD.IADD R30, R86.reuse, 0x1, -R28 ;  /* 0x00000001561e7824 */ /* 0x040fe200078e0a1c */
[----:B------:R-:W-:Y:S01]  /*f0f0*/  I2FP.F32.S32 R211, R211 ;  /* 0x000000d300d37245 */ /* 0x000fe20000201400 */
[----:B------:R-:W-:-:S02]  /*f100*/  IMAD.IADD R34, R86, 0x1, -R91 ;  /* 0x0000000156227824 */ /* 0x000fc400078e0a5b */
[----:B------:R-:W-:Y:S01]  /*f110*/  FFMA.FTZ R42, R42, -UR6, R43 ;  /* 0x800000062a2a7c23 */ /* 0x000fe2000801002b */
[----:B------:R-:W-:Y:S01]  /*f120*/  IABS R232, R232 ;  /* 0x000000e800e87213 */ /* 0x000fe20000000000 */
[----:B------:R-:W-:Y:S01]  /*f130*/  FFMA.FTZ R114, R33, -UR6, R114 ;  /* 0x8000000621727c23 */ /* 0x000fe20008010072 */
[----:B------:R-:W-:Y:S01]  /*f140*/  IABS R31, R31 ;  /* 0x0000001f001f7213 */ /* 0x000fe20000000000 */
[----:B------:R-:W-:Y:S01]  /*f150*/  FFMA.FTZ R43, R32, -UR6, R82 ;  /* 0x80000006202b7c23 */ /* 0x000fe20008010052 */
[----:B------:R-:W-:Y:S01]  /*f160*/  IABS R30, R30 ;  /* 0x0000001e001e7213 */ /* 0x000fe20000000000 */
[C---:B------:R-:W-:Y:S01]  /*f170*/  IMAD.IADD R33, R86.reuse, 0x1, -R88 ;  /* 0x0000000156217824 */ /* 0x040fe200078e0a58 */
[----:B------:R-:W-:Y:S01]  /*f180*/  IABS R46, R46 ;  /* 0x0000002e002e7213 */ /* 0x000fe20000000000 */
[----:B------:R-:W-:Y:S02]  /*f190*/  VIADD R82, R89, 0xffffff70 ;  /* 0xffffff7059527836 */ /* 0x000fe40000000000 */
[----:B------:R-:W-:Y:S01]  /*f1a0*/  FFMA.FTZ R211, R211, -UR6, R124 ;  /* 0x80000006d3d37c23 */ /* 0x000fe2000801007c */
[----:B------:R-:W-:Y:S01]  /*f1b0*/  I2FP.F32.S32 R232, R232 ;  /* 0x000000e800e87245 */ /* 0x000fe20000201400 */
[----:B------:R-:W-:Y:S01]  /*f1c0*/  IMAD.IADD R124, R85, 0x1, -R37 ;  /* 0x00000001557c7824 */ /* 0x000fe200078e0a25 */
[----:B------:R-:W-:Y:S01]  /*f1d0*/  IABS R34, R34 ;  /* 0x0000002200227213 */ /* 0x000fe20000000000 */
[----:B------:R-:W-:Y:S01]  /*f1e0*/  IMAD.IADD R250, R86, 0x1, -R82 ;  /* 0x0000000156fa7824 */ /* 0x000fe200078e0a52 */
[----:B------:R-:W-:Y:S01]  /*f1f0*/  I2FP.F32.S32 R31, R31 ;  /* 0x0000001f001f7245 */ /* 0x000fe20000201400 */
[----:B------:R-:W-:Y:S01]  /*f200*/  FFMA.FTZ R232, R232, -UR6, R123 ;  /* 0x80000006e8e87c23 */ /* 0x000fe2000801007b */
[----:B------:R-:W-:Y:S01]  /*f210*/  I2FP.F32.S32 R30, R30 ;  /* 0x0000001e001e7245 */ /* 0x000fe20000201400 */
[----:B------:R-:W-:Y:S01]  /*f220*/  VIADD R123, R71, 0xffffff18 ;  /* 0xffffff18477b7836 */ /* 0x000fe20000000000 */
[----:B------:R-:W-:Y:S01]  /*f230*/  IABS R60, R60 ;  /* 0x0000003c003c7213 */ /* 0x000fe20000000000 */
[----:B------:R-:W-:Y:S01]  /*f240*/  FFMA.FTZ R248, R31, -UR6, R83 ;  /* 0x800000061ff87c23 */ /* 0x000fe20008010053 */
[----:B------:R-:W-:Y:S01]  /*f250*/  IABS R222, R222 ;  /* 0x000000de00de7213 */ /* 0x000fe20000000000 */
[----:B------:R-:W-:Y:S01]  /*f260*/  FFMA.FTZ R70, R30, -UR6, R78 ;  /* 0x800000061e467c23 */ /* 0x000fe2000801004e */
[----:B------:R-:W-:Y:S01]  /*f270*/  I2FP.F32.S32 R46, R46 ;  /* 0x0000002e002e7245 */ /* 0x000fe20000201400 */
[----:B------:R-:W-:Y:S01]  /*f280*/  VIADD R31, R89, 0xffffff69 ;  /* 0xffffff69591f7836 */ /* 0x000fe20000000000 */
[----:B------:R-:W-:Y:S01]  /*f290*/  IABS R33, R33 ;  /* 0x0000002100217213 */ /* 0x000fe20000000000 */
[----:B------:R-:W-:Y:S01]  /*f2a0*/  VIADD R41, R71, 0xffffff20 ;  /* 0xffffff2047297836 */ /* 0x000fe20000000000 */
[----:B------:R-:W-:Y:S01]  /*f2b0*/  I2FP.F32.S32 R34, R34 ;  /* 0x0000002200227245 */ /* 0x000fe20000201400 */
[----:B------:R-:W-:Y:S01]  /*f2c0*/  FFMA.FTZ R129, R46, -UR6, R129 ;  /* 0x800000062e817c23 */ /* 0x000fe20008010081 */
[----:B------:R-:W-:Y:S01]  /*f2d0*/  ISETP.GT.AND P3, PT, R252, R2, PT ;  /* 0x00000002fc00720c */ /* 0x000fe20003f64270 */
[----:B------:R-:W-:Y:S01]  /*f2e0*/  VIADD R30, R89, 0xffffff79 ;  /* 0xffffff79591e7836 */ /* 0x000fe20000000000 */
[----:B------:R-:W-:Y:S01]  /*f2f0*/  I2FP.F32.S32 R60, R60 ;  /* 0x0000003c003c7245 */ /* 0x000fe20000201400 */
[----:B------:R-:W-:Y:S01]  /*f300*/  FFMA.FTZ R46, R34, -UR6, R98 ;  /* 0x80000006222e7c23 */ /* 0x000fe20008010062 */
[----:B------:R-:W-:Y:S01]  /*f310*/  I2FP.F32.S32 R222, R222 ;  /* 0x000000de00de7245 */ /* 0x000fe20000201400 */
[----:B------:R-:W-:Y:S01]  /*f320*/  IMAD.IADD R34, R86, 0x1, -R31 ;  /* 0x0000000156227824 */ /* 0x000fe200078e0a1f */
[----:B------:R-:W-:Y:S01]  /*f330*/  IABS R124, R124 ;  /* 0x0000007c007c7213 */ /* 0x000fe20000000000 */
[----:B------:R-:W-:Y:S01]  /*f340*/  FFMA.FTZ R60, R60, -UR6, R208 ;  /* 0x800000063c3c7c23 */ /* 0x000fe200080100d0 */
[----:B------:R-:W-:Y:S01]  /*f350*/  ISETP.GT.AND P1, PT, R252, R249, PT ;  /* 0x000000f9fc00720c */ /* 0x000fe20003f24270 */
[----:B------:R-:W-:Y:S01]  /*f360*/  IMAD.IADD R208, R86, 0x1, -R45 ;  /* 0x0000000156d07824 */ /* 0x000fe200078e0a2d */
[----:B------:R-:W-:Y:S01]  /*f370*/  I2FP.F32.S32 R33, R33 ;  /* 0x0000002100217245 */ /* 0x000fe20000201400 */
[----:B------:R-:W-:Y:S01]  /*f380*/  FFMA.FTZ R222, R222, -UR6, R122 ;  /* 0x80000006dede7c23 */ /* 0x000fe2000801007a */
[----:B------:R-:W-:Y:S01]  /*f390*/  IABS R250, R250 ;  /* 0x000000fa00fa7213 */ /* 0x000fe20000000000 */
[----:B------:R-:W-:Y:S01]  /*f3a0*/  VIADD R122, R71, 0xffffff21 ;  /* 0xffffff21477a7836 */ /* 0x000fe20000000000 */
[----:B------:R-:W-:Y:S01]  /*f3b0*/  ISETP.GT.AND P6, PT, R252, R227, PT ;  /* 0x000000e3fc00720c */ /* 0x000fe20003fc4270 */
[----:B------:R-:W-:Y:S01]  /*f3c0*/  FFMA.FTZ R45, R33, -UR6, R99 ;  /* 0x80000006212d7c23 */ /* 0x000fe20008010063 */
[----:B------:R-:W-:Y:S01]  /*f3d0*/  FSEL R2, R214, -INF , !P3 ;  /* 0xff800000d6027808 */ /* 0x000fe20005800000 */
[----:B------:R-:W-:Y:S01]  /*f3e0*/  IMAD.MOV.U32 R214, RZ, RZ, R70 ;  /* 0x000000ffffd67224 */ /* 0x000fe200078e0046 */
[----:B------:R-:W-:Y:S01]  /*f3f0*/  I2FP.F32.S32 R124, R124 ;  /* 0x0000007c007c7245 */ /* 0x000fe20000201400 */
[----:B------:R-:W-:Y:S01]  /*f400*/  VIADD R33, R89, 0xffffff78 ;  /* 0xffffff7859217836 */ /* 0x000fe20000000000 */
[----:B------:R-:W-:Y:S01]  /*f410*/  ISETP.GT.AND P5, PT, R252, R229, PT ;  /* 0x000000e5fc00720c */ /* 0x000fe20003fa4270 */
[----:B------:R-:W-:Y:S01]  /*f420*/  VIADD R78, R71, 0xffffff30 ;  /* 0xffffff30474e7836 */ /* 0x000fe20000000000 */
[----:B------:R-:W-:Y:S01]  /*f430*/  FSEL R70, R215, -INF , !P1 ;  /* 0xff800000d7467808 */ /* 0x000fe20004800000 */
[----:B------:R-:W-:Y:S01]  /*f440*/  IMAD.MOV.U32 R215, RZ, RZ, R248 ;  /* 0x000000ffffd77224 */ /* 0x000fe200078e00f8 */
[----:B------:R-:W-:Y:S01]  /*f450*/  I2FP.F32.S32 R250, R250 ;  /* 0x000000fa00fa7245 */ /* 0x000fe20000201400 */
[----:B------:R-:W-:Y:S01]  /*f460*/  FFMA.FTZ R124, R124, -UR6, R35 ;  /* 0x800000067c7c7c23 */ /* 0x000fe20008010023 */
[----:B------:R-:W-:Y:S01]  /*f470*/  ISETP.GT.AND P1, PT, R252, R123, PT ;  /* 0x0000007bfc00720c */ /* 0x000fe20003f24270 */
[----:B------:R-:W-:Y:S01]  /*f480*/  VIADD R35, R89, 0xffffff71 ;  /* 0xffffff7159237836 */ /* 0x000fe20000000000 */
[----:B------:R-:W-:Y:S01]  /*f490*/  IABS R44, R44 ;  /* 0x0000002c002c7213 */ /* 0x000fe20000000000 */
[----:B------:R-:W-:Y:S01]  /*f4a0*/  FFMA.FTZ R250, R250, -UR6, R74 ;  /* 0x80000006fafa7c23 */ /* 0x000fe2000801004a */
[----:B------:R-:W-:Y:S01]  /*f4b0*/  ISETP.GT.AND P2, PT, R252, R230, PT ;  /* 0x000000e6fc00720c */ /* 0x000fe20003f44270 */
[----:B------:R-:W-:Y:S01]  /*f4c0*/  VIADD R74, R71, 0xffffff38 ;  /* 0xffffff38474a7836 */ /* 0x000fe20000000000 */
[----:B------:R-:W-:Y:S01]  /*f4d0*/  FSEL R248, R210, -INF , !P6 ;  /* 0xff800000d2f87808 */ /* 0x000fe20007000000 */
[----:B------:R-:W-:Y:S01]  /*f4e0*/  IMAD.MOV.U32 R210, RZ, RZ, R43 ;  /* 0x000000ffffd27224 */ /* 0x000fe200078e002b */
[----:B------:R-:W-:Y:S01]  /*f4f0*/  ISETP.GT.AND P6, PT, R252, R40, PT ;  /* 0x00000028fc00720c */ /* 0x000fe20003fc4270 */
[C---:B------:R-:W-:Y:S01]  /*f500*/  IMAD.IADD R217, R86.reuse, 0x1, -R35 ;  /* 0x0000000156d97824 */ /* 0x040fe200078e0a23 */
[----:B------:R-:W-:Y:S01]  /*f510*/  IABS R244, R244 ;  /* 0x000000f400f47213 */ /* 0x000fe20000000000 */
[C---:B------:R-:W-:Y:S01]  /*f520*/  IMAD.IADD R32, R86.reuse, 0x1, -R33 ;  /* 0x0000000156207824 */ /* 0x040fe200078e0a21 */
[----:B------:R-:W-:Y:S01]  /*f530*/  IABS R226, R226 ;  /* 0x000000e200e27213 */ /* 0x000fe20000000000 */
[----:B------:R-:W-:Y:S01]  /*f540*/  IMAD.IADD R247, R86, 0x1, -R30 ;  /* 0x0000000156f77824 */ /* 0x000fe200078e0a1e */
[----:B------:R-:W-:Y:S01]  /*f550*/  FSEL R231, R231, -INF , !P5 ;  /* 0xff800000e7e77808 */ /* 0x000fe20006800000 */
[----:B------:R-:W-:Y:S01]  /*f560*/  IMAD.MOV.U32 R111, RZ, RZ, R115 ;  /* 0x000000ffff6f7224 */ /* 0x000fe200078e0073 */
[----:B------:R-:W-:Y:S01]  /*f570*/  IABS R234, R234 ;  /* 0x000000ea00ea7213 */ /* 0x000fe20000000000 */
[C---:B------:R-:W-:Y:S01]  /*f580*/  VIADD R98, R71.reuse, 0xffffff58 ;  /* 0xffffff5847627836 */ /* 0x040fe20000000000 */
[----:B------:R-:W-:Y:S01]  /*f590*/  IABS R34, R34 ;  /* 0x0000002200227213 */ /* 0x000fe20000000000 */
[C---:B------:R-:W-:Y:S01]  /*f5a0*/  VIADD R99, R71.reuse, 0xffffff51 ;  /* 0xffffff5147637836 */ /* 0x040fe20000000000 */
[----:B------:R-:W-:Y:S01]  /*f5b0*/  ISETP.GT.AND P5, PT, R252, R41, PT ;  /* 0x00000029fc00720c */ /* 0x000fe20003fa4270 */
[C---:B------:R-:W-:Y:S01]  /*f5c0*/  VIADD R89, R71.reuse, 0xffffff61 ;  /* 0xffffff6147597836 */ /* 0x040fe20000000000 */
[----:B------:R-:W-:Y:S01]  /*f5d0*/  FSEL R43, R206, -INF , !P1 ;  /* 0xff800000ce2b7808 */ /* 0x000fe20004800000 */
[----:B------:R-:W-:Y:S01]  /*f5e0*/  IMAD.MOV.U32 R206, RZ, RZ, R45 ;  /* 0x000000ffffce7224 */ /* 0x000fe200078e002d */
[----:B------:R-:W-:Y:S01]  /*f5f0*/  I2FP.F32.S32 R44, R44 ;  /* 0x0000002c002c7245 */ /* 0x000fe20000201400 */
[C---:B------:R-:W-:Y:S01]  /*f600*/  VIADD R83, R71.reuse, 0xffffff68 ;  /* 0xffffff6847537836 */ /* 0x040fe20000000000 */
[----:B------:R-:W-:Y:S01]  /*f610*/  IABS R243, R243 ;  /* 0x000000f300f37213 */ /* 0x000fe20000000000 */
[C---:B------:R-:W-:Y:S01]  /*f620*/  VIADD R86, R71.reuse, 0xffffff69 ;  /* 0xffffff6947567836 */ /* 0x040fe20000000000 */
[----:B------:R-:W-:Y:S01]  /*f630*/  FSEL R246, R246, -INF , !P2 ;  /* 0xff800000f6f67808 */ /* 0x000fe20005000000 */
[----:B------:R-:W-:Y:S01]  /*f640*/  FFMA.FTZ R44, R44, -UR6, R197 ;  /* 0x800000062c2c7c23 */ /* 0x000fe200080100c5 */
[----:B------:R-:W-:Y:S01]  /*f650*/  ISETP.GT.AND P2, PT, R252, R122, PT ;  /* 0x0000007afc00720c */ /* 0x000fe20003f44270 */
[----:B------:R-:W-:Y:S01]  /*f660*/  VIADD R197, R71, 0xffffff49 ;  /* 0xffffff4947c57836 */ /* 0x000fe20000000000 */
[----:B------:R-:W-:Y:S01]  /*f670*/  FSEL R45, R201, -INF , !P6 ;  /* 0xff800000c92d7808 */ /* 0x000fe20007000000 */
[----:B------:R-:W-:Y:S01]  /*f680*/  IMAD.MOV.U32 R201, RZ, RZ, R46 ;  /* 0x000000ffffc97224 */ /* 0x000fe200078e002e */
[----:B------:R-:W-:-:S02]  /*f690*/  I2FP.F32.S32 R244, R244 ;  /* 0x000000f400f47245 */ /* 0x000fc40000201400 */
[----:B------:R-:W-:Y:S02]  /*f6a0*/  I2FP.F32.S32 R226, R226 ;  /* 0x000000e200e27245 */ /* 0x000fe40000201400 */
[----:B------:R-:W-:Y:S01]  /*f6b0*/  I2FP.F32.S32 R234, R234 ;  /* 0x000000ea00ea7245 */ /* 0x000fe20000201400 */
[----:B------:R-:W-:Y:S01]  /*f6c0*/  FFMA.FTZ R244, R244, -UR6, R235 ;  /* 0x80000006f4f47c23 */ /* 0x000fe200080100eb */
[----:B------:R-:W-:Y:S01]  /*f6d0*/  I2FP.F32.S32 R34, R34 ;  /* 0x0000002200227245 */ /* 0x000fe20000201400 */
[----:B------:R-:W-:Y:S01]  /*f6e0*/  FFMA.FTZ R226, R226, -UR6, R121 ;  /* 0x80000006e2e27c23 */ /* 0x000fe20008010079 */
[----:B------:R-:W-:Y:S01]  /*f6f0*/  FSEL R46, R198, -INF , !P5 ;  /* 0xff800000c62e7808 */ /* 0x000fe20006800000 */
[----:B------:R-:W-:Y:S01]  /*f700*/  IMAD.MOV.U32 R198, RZ, RZ, R39 ;  /* 0x000000ffffc67224 */ /* 0x000fe200078e0027 */
[----:B------:R-:W-:Y:S01]  /*f710*/  IABS R208, R208 ;  /* 0x000000d000d07213 */ /* 0x000fe20000000000 */
[----:B------:R-:W-:Y:S01]  /*f720*/  FFMA.FTZ R234, R234, -UR6, R117 ;  /* 0x80000006eaea7c23 */ /* 0x000fe20008010075 */
[----:B------:R-:W-:Y:S01]  /*f730*/  I2FP.F32.S32 R243, R243 ;  /* 0x000000f300f37245 */ /* 0x000fe20000201400 */
[----:B------:R-:W-:Y:S01]  /*f740*/  FFMA.FTZ R0, R34, -UR6, R79 ;  /* 0x8000000622007c23 */ /* 0x000fe2000801004f */
[----:B------:R-:W-:Y:S01]  /*f750*/  ISETP.GT.AND P6, PT, R252, R78, PT ;  /* 0x0000004efc00720c */ /* 0x000fe20003fc4270 */
[----:B------:R-:W-:Y:S01]  /*f760*/  VIADD R121, R71, 0xffffff28 ;  /* 0xffffff2847797836 */ /* 0x000fe20000000000 */
[----:B------:R-:W-:Y:S01]  /*f770*/  FSEL R39, R196, -INF , !P2 ;  /* 0xff800000c4277808 */ /* 0x000fe20005000000 */
[----:B------:R-:W-:Y:S01]  /*f780*/  FFMA.FTZ R243, R243, -UR6, R119 ;  /* 0x80000006f3f37c23 */ /* 0x000fe20008010077 */
[C---:B------:R-:W-:Y:S01]  /*f790*/  ISETP.GT.AND P2, PT, R252.reuse, R74, PT ;  /* 0x0000004afc00720c */ /* 0x040fe20003f44270 */
[C---:B------:R-:W-:Y:S01]  /*f7a0*/  VIADD R79, R71.reuse, 0xffffff29 ;  /* 0xffffff29474f7836 */ /* 0x040fe20000000000 */
[----:B------:R-:W-:Y:S01]  /*f7b0*/  I2FP.F32.S32 R208, R208 ;  /* 0x000000d000d07245 */ /* 0x000fe20000201400 */
[C---:B------:R-:W-:Y:S01]  /*f7c0*/  VIADD R235, R71.reuse, 0xffffff39 ;  /* 0xffffff3947eb7836 */ /* 0x040fe20000000000 */
[----:B------:R-:W-:Y:S01]  /*f7d0*/  ISETP.GT.AND P3, PT, R252, R242, PT ;  /* 0x000000f2fc00720c */ /* 0x000fe20003f64270 */
[C---:B------:R-:W-:Y:S01]  /*f7e0*/  VIADD R119, R71.reuse, 0xffffff40 ;  /* 0xffffff4047777836 */ /* 0x040fe20000000000 */
[----:B------:R-:W-:Y:S01]  /*f7f0*/  IABS R217, R217 ;  /* 0x000000d900d97213 */ /* 0x000fe20000000000 */
[----:B------:R-:W-:Y:S01]  /*f800*/  FFMA.FTZ R208, R208, -UR6, R131 ;  /* 0x80000006d0d07c23 */ /* 0x000fe20008010083 */
[----:B------:R-:W-:Y:S01]  /*f810*/  IABS R32, R32 ;  /* 0x0000002000207213 */ /* 0x000fe20000000000 */
[C---:B------:R-:W-:Y:S01]  /*f820*/  VIADD R131, R71.reuse, 0xffffff50 ;  /* 0xffffff5047837836 */ /* 0x040fe20000000000 */
[----:B------:R-:W-:Y:S01]  /*f830*/  IABS R247, R247 ;  /* 0x000000f700f77213 */ /* 0x000fe20000000000 */
[----:B------:R-:W-:Y:S01]  /*f840*/  VIADD R34, R71, 0xffffff78 ;  /* 0xffffff7847227836 */ /* 0x000fe20000000000 */
[----:B------:R-:W-:Y:S01]  /*f850*/  FSEL R117, R212, -INF , !P6 ;  /* 0xff800000d4757808 */ /* 0x000fe20007000000 */
[----:B------:R-:W-:Y:S01]  /*f860*/  IMAD.U32 R212, RZ, RZ, UR18 ;  /* 0x00000012ffd47e24 */ /* 0x000fe2000f8e00ff */
[----:B------:R-:W-:-:S02]  /*f870*/  ISETP.GT.AND P6, PT, R252, R223, PT ;  /* 0x000000dffc00720c */ /* 0x000fc40003fc4270 */
[----:B------:R-:W-:Y:S01]  /*f880*/  FSEL R115, R222, -INF , !P2 ;  /* 0xff800000de737808 */ /* 0x000fe20005000000 */
[----:B------:R-:W-:Y:S01]  /*f890*/  IMAD R212, R212, 0x80, R205 ;  /* 0x00000080d4d47824 */ /* 0x000fe200078e02cd */
[----:B------:R-:W-:Y:S02]  /*f8a0*/  ISETP.GT.AND P2, PT, R252, R197, PT ;  /* 0x000000c5fc00720c */ /* 0x000fe40003f44270 */
[----:B------:R-:W-:Y:S01]  /*f8b0*/  FSEL R244, R244, -INF , !P3 ;  /* 0xff800000f4f47808 */ /* 0x000fe20005800000 */
[----:B------:R-:W-:Y:S01]  /*f8c0*/  VIADD R212, R212, 0xffffff00 ;  /* 0xffffff00d4d47836 */ /* 0x000fe20000000000 */
[----:B------:R-:W-:Y:S02]  /*f8d0*/  I2FP.F32.S32 R217, R217 ;  /* 0x000000d900d97245 */ /* 0x000fe40000201400 */
[----:B------:R-:W-:Y:S02]  /*f8e0*/  I2FP.F32.S32 R32, R32 ;  /* 0x0000002000207245 */ /* 0x000fe40000201400 */
[----:B------:R-:W-:Y:S01]  /*f8f0*/  I2FP.F32.S32 R247, R247 ;  /* 0x000000f700f77245 */ /* 0x000fe20000201400 */
[----:B------:R-:W-:Y:S01]  /*f900*/  FFMA.FTZ R217, R217, -UR6, R75 ;  /* 0x80000006d9d97c23 */ /* 0x000fe2000801004b */
[----:B------:R-:W-:Y:S01]  /*f910*/  ISETP.GT.AND P3, PT, R252, R121, PT ;  /* 0x00000079fc00720c */ /* 0x000fe20003f64270 */
[----:B------:R-:W-:Y:S01]  /*f920*/  FFMA.FTZ R68, R32, -UR6, R66 ;  /* 0x8000000620447c23 */ /* 0x000fe20008010042 */
[C---:B------:R-:W-:Y:S01]  /*f930*/  ISETP.GT.AND P1, PT, R252.reuse, R79, PT ;  /* 0x0000004ffc00720c */ /* 0x040fe20003f24270 */
[----:B------:R-:W-:Y:S01]  /*f940*/  FFMA.FTZ R247, R247, -UR6, R67 ;  /* 0x80000006f7f77c23 */ /* 0x000fe20008010043 */
[----:B------:R-:W-:Y:S01]  /*f950*/  FSEL R222, R243, -INF , !P6 ;  /* 0xff800000f3de7808 */ /* 0x000fe20007000000 */
[C---:B------:R-:W-:Y:S01]  /*f960*/  VIADD R75, R71.reuse, 0xffffff31 ;  /* 0xffffff31474b7836 */ /* 0x040fe20000000000 */
[C---:B------:R-:W-:Y:S01]  /*f970*/  ISETP.GT.AND P6, PT, R252.reuse, R98, PT ;  /* 0x00000062fc00720c */ /* 0x040fe20003fc4270 */
[----:B------:R-:W-:Y:S01]  /*f980*/  VIADD R67, R71, 0xffffff70 ;  /* 0xffffff7047437836 */ /* 0x000fe20000000000 */
[----:B------:R-:W-:Y:S01]  /*f990*/  FSEL R111, R111, -INF , !P2 ;  /* 0xff8000006f6f7808 */ /* 0x000fe20005000000 */
[C---:B------:R-:W-:Y:S01]  /*f9a0*/  VIADD R66, R71.reuse, 0xffffff71 ;  /* 0xffffff7147427836 */ /* 0x040fe20000000000 */
[----:B------:R-:W-:Y:S01]  /*f9b0*/  ISETP.GT.AND P2, PT, R252, R90, PT ;  /* 0x0000005afc00720c */ /* 0x000fe20003f44270 */
[----:B------:R-:W-:Y:S01]  /*f9c0*/  VIADD R32, R71, 0xffffff79 ;  /* 0xffffff7947207836 */ /* 0x000fe20000000000 */
[----:B------:R-:W-:Y:S01]  /*f9d0*/  FSEL R38, R130, -INF , !P3 ;  /* 0xff80000082267808 */ /* 0x000fe20005800000 */
[----:B------:R-:W-:Y:S01]  /*f9e0*/  IMAD.MOV.U32 R71, RZ, RZ, R110 ;  /* 0x000000ffff477224 */ /* 0x000fe200078e006e */
[----:B------:R-:W-:Y:S01]  /*f9f0*/  BAR.SYNC.DEFER_BLOCKING 0x0 ;  /* 0x0000000000007b1d */ /* 0x000fe20000010000 */
[----:B------:R-:W-:Y:S01]  /*fa00*/  ISETP.GT.AND P3, PT, R252, R235, PT ;  /* 0x000000ebfc00720c */ /* 0x000fe20003f64270 */
[----:B------:R-:W-:Y:S01]  /*fa10*/  IMAD.MOV.U32 R110, RZ, RZ, R114 ;  /* 0x000000ffff6e7224 */ /* 0x000fe200078e0072 */
[----:B------:R-:W-:-:S02]  /*fa20*/  FSEL R37, R208, -INF , !P1 ;  /* 0xff800000d0257808 */ /* 0x000fc40004800000 */
[----:B------:R-:W-:Y:S02]  /*fa30*/  ISETP.GT.AND P1, PT, R252, R119, PT ;  /* 0x00000077fc00720c */ /* 0x000fe40003f24270 */
[----:B------:R-:W-:Y:S02]  /*fa40*/  FSEL R196, R201, -INF , !P6 ;  /* 0xff800000c9c47808 */ /* 0x000fe40007000000 */
[----:B------:R-:W-:Y:S01]  /*fa50*/  FSEL R201, R210, -INF , !P2 ;  /* 0xff800000d2c97808 */ /* 0x000fe20005000000 */
[----:B------:R-:W-:Y:S01]  /*fa60*/  IMAD.IADD R210, R95, 0x1, -R127 ;  /* 0x000000015fd27824 */ /* 0x000fe200078e0a7f */
[----:B------:R-:W-:Y:S02]  /*fa70*/  FSEL R114, R232, -INF , !P3 ;  /* 0xff800000e8727808 */ /* 0x000fe40005800000 */
[----:B------:R-:W-:Y:S02]  /*fa80*/  FSEL R232, R237, -INF , !P1 ;  /* 0xff800000ede87808 */ /* 0x000fe40004800000 */
[----:B------:R-:W-:-:S02]  /*fa90*/  ISETP.GT.AND P1, PT, R252, R99, PT ;  /* 0x00000063fc00720c */ /* 0x000fc40003f24270 */
[----:B------:R-:W-:Y:S02]  /*faa0*/  IABS R210, R210 ;  /* 0x000000d200d27213 */ /* 0x000fe40000000000 */
[----:B------:R-:W-:Y:S02]  /*fab0*/  FSEL R130, R198, -INF , !P1 ;  /* 0xff800000c6827808 */ /* 0x000fe40004800000 */
[----:B------:R-:W-:Y:S02]  /*fac0*/  ISETP.GT.AND P1, PT, R252, R83, PT ;  /* 0x00000053fc00720c */ /* 0x000fe40003f24270 */
[----:B------:R-:W-:Y:S02]  /*fad0*/  I2FP.F32.S32 R210, R210 ;  /* 0x000000d200d27245 */ /* 0x000fe40000201400 */
[----:B------:R-:W-:Y:S01]  /*fae0*/  FSEL R208, R214, -INF , !P1 ;  /* 0xff800000d6d07808 */ /* 0x000fe20004800000 */
[----:B------:R-:W-:Y:S01]  /*faf0*/  IMAD.MOV.U32 R214, RZ, RZ, R68 ;  /* 0x000000ffffd67224 */ /* 0x000fe200078e0044 */
[----:B------:R-:W-:Y:S01]  /*fb00*/  IABS R228, R228 ;  /* 0x000000e400e47213 */ /* 0x000fe20000000000 */
[----:B------:R-:W-:Y:S01]  /*fb10*/  FFMA.FTZ R68, R210, -UR6, R24 ;  /* 0x80000006d2447c23 */ /* 0x000fe20008010018 */
[----:B------:R-:W-:Y:S01]  /*fb20*/  IMAD.IADD R24, R95, 0x1, -R100 ;  /* 0x000000015f187824 */ /* 0x000fe200078e0a64 */
[----:B------:R-:W-:-:S02]  /*fb30*/  ISETP.GT.AND P5, PT, R252, R75, PT ;  /* 0x0000004bfc00720c */ /* 0x000fc40003fa4270 */
[----:B------:R-:W-:Y:S02]  /*fb40*/  I2FP.F32.S32 R228, R228 ;  /* 0x000000e400e47245 */ /* 0x000fe40000201400 */
[----:B------:R-:W-:Y:S02]  /*fb50*/  IABS R24, R24 ;  /* 0x0000001800187213 */ /* 0x000fe40000000000 */
[----:B------:R-:W-:Y:S01]  /*fb60*/  ISETP.GT.AND P3, PT, R252, R131, PT ;  /* 0x00000083fc00720c */ /* 0x000fe20003f64270 */
[----:B------:R-:W-:Y:S01]  /*fb70*/  FFMA.FTZ R228, R228, -UR6, R116 ;  /* 0x80000006e4e47c23 */ /* 0x000fe20008010074 */
[----:B------:R-:W-:Y:S02]  /*fb80*/  I2FP.F32.S32 R24, R24 ;  /* 0x0000001800187245 */ /* 0x000fe40000201400 */
[----:B------:R-:W-:Y:S01]  /*fb90*/  FSEL R116, R218, -INF , !P5 ;  /* 0xff800000da747808 */ /* 0x000fe20006800000 */
[----:B------:R-:W-:Y:S01]  /*fba0*/  IMAD.MOV.U32 R218, RZ, RZ, R0 ;  /* 0x000000ffffda7224 */ /* 0x000fe200078e0000 */
[----:B------:R-:W-:Y:S01]  /*fbb0*/  ISETP.GT.AND P5, PT, R252, R220, PT ;  /* 0x000000dcfc00720c */ /* 0x000fe20003fa4270 */
[----:B------:R-:W-:Y:S01]  /*fbc0*/  FFMA.FTZ R0, R24, -UR6, R25 ;  /* 0x8000000618007c23 */ /* 0x000fe20008010019 */
[----:B------:R-:W-:Y:S01]  /*fbd0*/  IMAD.IADD R24, R95, 0x1, -R93 ;  /* 0x000000015f187824 */ /* 0x000fe200078e0a5d */
[----:B------:R-:W-:-:S02]  /*fbe0*/  FSEL R71, R71, -INF , !P3 ;  /* 0xff80000047477808 */ /* 0x000fc40005800000 */
[----:B------:R-:W-:Y:S02]  /*fbf0*/  FSEL R110, R110, -INF , !P5 ;  /* 0xff8000006e6e7808 */ /* 0x000fe40006800000 */
[----:B------:R-:W-:Y:S02]  /*fc00*/  IABS R24, R24 ;  /* 0x0000001800187213 */ /* 0x000fe40000000000 */
[C---:B------:R-:W-:Y:S02]  /*fc10*/  ISETP.GT.AND P5, PT, R252.reuse, R92, PT ;  /* 0x0000005cfc00720c */ /* 0x040fe40003fa4270 */
[----:B------:R-:W-:Y:S02]  /*fc20*/  I2FP.F32.S32 R24, R24 ;  /* 0x0000001800187245 */ /* 0x000fe40000201400 */
[----:B------:R-:W-:Y:S02]  /*fc30*/  ISETP.GT.AND P3, PT, R252, R89, PT ;  /* 0x00000059fc00720c */ /* 0x000fe40003f64270 */
[----:B------:R-:W-:Y:S01]  /*fc40*/  FSEL R198, R206, -INF , !P5 ;  /* 0xff800000cec67808 */ /* 0x000fe20006800000 */
[----:B------:R-:W-:Y:S01]  /*fc50*/  FFMA.FTZ R25, R24, -UR6, R20 ;  /* 0x8000000618197c23 */ /* 0x000fe20008010014 */
[----:B------:R-:W-:Y:S01]  /*fc60*/  IMAD.IADD R20, R95, 0x1, -R29 ;  /* 0x000000015f147824 */ /* 0x000fe200078e0a1d */
[----:B------:R-:W-:-:S02]  /*fc70*/  FSEL R206, R215, -INF , !P3 ;  /* 0xff800000d7ce7808 */ /* 0x000fc40005800000 */
[C---:B------:R-:W-:Y:S02]  /*fc80*/  ISETP.GT.AND P6, PT, R252.reuse, R86, PT ;  /* 0x00000056fc00720c */ /* 0x040fe40003fc4270 */
[----:B------:R-:W-:Y:S02]  /*fc90*/  IABS R20, R20 ;  /* 0x0000001400147213 */ /* 0x000fe40000000000 */
[C---:B------:R-:W-:Y:S02]  /*fca0*/  ISETP.GT.AND P5, PT, R252.reuse, R67, PT ;  /* 0x00000043fc00720c */ /* 0x040fe40003fa4270 */
[----:B------:R-:W-:Y:S02]  /*fcb0*/  I2FP.F32.S32 R20, R20 ;  /* 0x0000001400147245 */ /* 0x000fe40000201400 */
[C---:B------:R-:W-:Y:S02]  /*fcc0*/  ISETP.GT.AND P2, PT, R252.reuse, R34, PT ;  /* 0x00000022fc00720c */ /* 0x040fe40003f44270 */
[----:B------:R-:W-:Y:S01]  /*fcd0*/  ISETP.GT.AND P3, PT, R252, R66, PT ;  /* 0x00000042fc00720c */ /* 0x000fe20003f64270 */
[----:B------:R-:W-:Y:S01]  /*fce0*/  FFMA.FTZ R24, R20, -UR6, R21 ;  /* 0x8000000614187c23 */ /* 0x000fe20008010015 */
[----:B------:R-:W-:Y:S01]  /*fcf0*/  IMAD.IADD R20, R95, 0x1, -R91 ;  /* 0x000000015f147824 */ /* 0x000fe200078e0a5b */
[----:B------:R-:W-:-:S02]  /*fd00*/  ISETP.GT.AND P1, PT, R252, R32, PT ;  /* 0x00000020fc00720c */ /* 0x000fc40003f24270 */
[----:B------:R-:W-:Y:S02]  /*fd10*/  FSEL R210, R218, -INF , !P6 ;  /* 0xff800000dad27808 */ /* 0x000fe40007000000 */
[----:B------:R-:W-:Y:S02]  /*fd20*/  IABS R20, R20 ;  /* 0x0000001400147213 */ /* 0x000fe40000000000 */
[----:B------:R-:W-:Y:S02]  /*fd30*/  FSEL R218, R214, -INF , !P2 ;  /* 0xff800000d6da7808 */ /* 0x000fe40005000000 */
[----:B------:R-:W-:Y:S02]  /*fd40*/  I2FP.F32.S32 R20, R20 ;  /* 0x0000001400147245 */ /* 0x000fe40000201400 */
[----:B------:R-:W-:Y:S02]  /*fd50*/  FSEL R214, R217, -INF , !P3 ;  /* 0xff800000d9d67808 */ /* 0x000fe40005800000 */
[----:B------:R-:W-:Y:S01]  /*fd60*/  FSEL R217, R247, -INF , !P1 ;  /* 0xff800000f7d97808 */ /* 0x000fe20004800000 */
[----:B------:R-:W-:Y:S01]  /*fd70*/  FFMA.FTZ R252, R20, -UR6, R16 ;  /* 0x8000000614fc7c23 */ /* 0x000fe20008010010 */
[----:B------:R-:W-:-:S05]  /*fd80*/  IMAD.IADD R16, R95, 0x1, -R88 ;  /* 0x000000015f107824 */ /* 0x000fca00078e0a58 */
[----:B------:R-:W-:-:S04]  /*fd90*/  IABS R16, R16 ;  /* 0x0000001000107213 */ /* 0x000fc80000000000 */
[----:B------:R-:W-:-:S05]  /*fda0*/  I2FP.F32.S32 R16, R16 ;  /* 0x0000001000107245 */ /* 0x000fca0000201400 */
        /* <DEDUP_REMOVED lines=29> */
[C---:B------:R-:W-:Y:S02]  /*ff80*/  IMAD.IADD R4, R95.reuse, 0x1, -R30 ;  /* 0x000000015f047824 */ /* 0x040fe400078e0a1e */
[----:B------:R-:W-:-:S03]  /*ff90*/  VIADD R95, R95, -UR7 ;  /* 0x800000075f5f7c36 */ /* 0x000fc60008000000 */
[----:B------:R-:W-:Y:S02]  /*ffa0*/  IABS R4, R4 ;  /* 0x0000000400047213 */ /* 0x000fe40000000000 */
[C---:B------:R-:W-:Y:S02]  /*ffb0*/  ISETP.GT.AND P6, PT, R95.reuse, R212, PT ;  /* 0x000000d45f00720c */ /* 0x040fe40003fc4270 */
[----:B------:R-:W-:Y:S02]  /*ffc0*/  FSEL R212, R250, -INF , !P5 ;  /* 0xff800000fad47808 */ /* 0x000fe40006800000 */
[----:B------:R-:W-:Y:S02]  /*ffd0*/  I2FP.F32.S32 R4, R4 ;  /* 0x0000000400047245 */ /* 0x000fe40000201400 */
[C---:B------:R-:W-:Y:S02]  /*ffe0*/  ISETP.GT.AND P5, PT, R95.reuse, R249, PT ;  /* 0x000000f95f00720c */ /* 0x040fe40003fa4270 */
[----:B------:R-:W-:Y:S01]  /*fff0*/  ISETP.GT.AND P1, PT, R95, R230, PT ;  /* 0x000000e65f00720c */ /* 0x000fe20003f24270 */
[----:B------:R-:W-:Y:S01]  /*10000*/  FFMA.FTZ R4, R4, -UR6, R105 ;  /* 0x8000000604047c23 */ /* 0x000fe20008010069 */
[----:B------:R-:W-:Y:S01]  /*10010*/  FSEL R20, R61, -INF , !P5 ;  /* 0xff8000003d147808 */ /* 0x000fe20006800000 */
[----:B------:R-:W-:Y:S01]  /*10020*/  IMAD.MOV.U32 R105, RZ, RZ, R68 ;  /* 0x000000ffff697224 */ /* 0x000fe200078e0044 */
[----:B------:R-:W-:-:S02]  /*10030*/  ISETP.GT.AND P5, PT, R95, R123, PT ;  /* 0x0000007b5f00720c */ /* 0x000fc40003fa4270 */
[----:B------:R-:W-:Y:S01]  /*10040*/  FSEL R68, R103, -INF , !P1 ;  /* 0xff80000067447808 */ /* 0x000fe20004800000 */
[----:B------:R-:W-:Y:S01]  /*10050*/  IMAD.MOV.U32 R103, RZ, RZ, R0 ;  /* 0x000000ffff677224 */ /* 0x000fe200078e0000 */
[----:B------:R-:W-:Y:S02]  /*10060*/  FSEL R0, R202, -INF , !P5 ;  /* 0xff800000ca007808 */ /* 0x000fe40006800000 */
[C---:B------:R-:W-:Y:S02]  /*10070*/  ISETP.GT.AND P5, PT, R95.reuse, R79, PT ;  /* 0x0000004f5f00720c */ /* 0x040fe40003fa4270 */
[C---:B------:R-:W-:Y:S02]  /*10080*/  ISETP.GT.AND P3, PT, R95.reuse, R229, PT ;  /* 0x000000e55f00720c */ /* 0x040fe40003f64270 */
[----:B------:R-:W-:Y:S02]  /*10090*/  ISETP.GT.AND P1, PT, R95, R122, PT ;  /* 0x0000007a5f00720c */ /* 0x000fe40003f24270 */
[----:B------:R-:W-:-:S02]  /*100a0*/  FSEL R241, R241, -INF , !P5 ;  /* 0xff800000f1f17808 */ /* 0x000fc40006800000 */
[----:B------:R-:W-:Y:S02]  /*100b0*/  ISETP.GT.AND P5, PT, R95, R119, PT ;  /* 0x000000775f00720c */ /* 0x000fe40003fa4270 */
[----:B------:R-:W-:Y:S01]  /*100c0*/  FSEL R21, R94, -INF , !P6 ;  /* 0xff8000005e157808 */ /* 0x000fe20007000000 */
[----:B------:R-:W-:Y:S01]  /*100d0*/  IMAD.MOV.U32 R94, RZ, RZ, R24 ;  /* 0x000000ffff5e7224 */ /* 0x000fe200078e0018 */
[----:B------:R-:W-:Y:S02]  /*100e0*/  FSEL R12, R57, -INF , !P3 ;  /* 0xff800000390c7808 */ /* 0x000fe40005800000 */
[----:B------:R-:W-:Y:S02]  /*100f0*/  FSEL R247, R199, -INF , !P1 ;  /* 0xff800000c7f77808 */ /* 0x000fe40004800000 */
[C---:B------:R-:W-:Y:S02]  /*10100*/  ISETP.GT.AND P3, PT, R95.reuse, R41, PT ;  /* 0x000000295f00720c */ /* 0x040fe40003f64270 */
[----:B------:R-:W-:-:S02]  /*10110*/  ISETP.GT.AND P1, PT, R95, R74, PT ;  /* 0x0000004a5f00720c */ /* 0x000fc40003f24270 */
[----:B------:R-:W-:Y:S02]  /*10120*/  FSEL R24, R233, -INF , !P5 ;  /* 0xff800000e9187808 */ /* 0x000fe40006800000 */
[----:B------:R-:W-:Y:S02]  /*10130*/  ISETP.GT.AND P5, PT, R95, R99, PT ;  /* 0x000000635f00720c */ /* 0x000fe40003fa4270 */
[----:B------:R-:W-:Y:S02]  /*10140*/  FSEL R61, R221, -INF , !P3 ;  /* 0xff800000dd3d7808 */ /* 0x000fe40005800000 */
[----:B------:R-:W-:Y:S02]  /*10150*/  FSEL R238, R238, -INF , !P1 ;  /* 0xff800000eeee7808 */ /* 0x000fe40004800000 */
[C---:B------:R-:W-:Y:S02]  /*10160*/  ISETP.GT.AND P1, PT, R95.reuse, R197, PT ;  /* 0x000000c55f00720c */ /* 0x040fe40003f24270 */
[----:B------:R-:W-:Y:S01]  /*10170*/  FSEL R221, R94, -INF , !P5 ;  /* 0xff8000005edd7808 */ /* 0x000fe20006800000 */
[----:B------:R-:W-:Y:S01]  /*10180*/  IMAD.MOV.U32 R94, RZ, RZ, R70 ;  /* 0x000000ffff5e7224 */ /* 0x000fe200078e0046 */
[----:B------:R-:W-:-:S02]  /*10190*/  ISETP.GT.AND P5, PT, R95, R83, PT ;  /* 0x000000535f00720c */ /* 0x000fc40003fa4270 */
[----:B------:R-:W-:Y:S02]  /*101a0*/  FSEL R233, R103, -INF , !P1 ;  /* 0xff80000067e97808 */ /* 0x000fe40004800000 */
[----:B------:R-:W-:Y:S02]  /*101b0*/  ISETP.GT.AND P3, PT, R95, R75, PT ;  /* 0x0000004b5f00720c */ /* 0x000fe40003f64270 */
[----:B------:R-:W-:Y:S01]  /*101c0*/  FSEL R103, R16, -INF , !P5 ;  /* 0xff80000010677808 */ /* 0x000fe20006800000 */
[----:B------:R-:W-:Y:S01]  /*101d0*/  IMAD.IADD R16, R3, 0x1, -R127 ;  /* 0x0000000103107824 */ /* 0x000fe200078e0a7f */
[----:B------:R-:W-:Y:S02]  /*101e0*/  FSEL R239, R239, -INF , !P3 ;  /* 0xff800000efef7808 */ /* 0x000fe40005800000 */
[----:B------:R-:W-:Y:S02]  /*101f0*/  ISETP.GT.AND P3, PT, R95, R220, PT ;  /* 0x000000dc5f00720c */ /* 0x000fe40003f64270 */
[----:B------:R-:W-:-:S02]  /*10200*/  IABS R16, R16 ;  /* 0x0000001000107213 */ /* 0x000fc40000000000 */
[----:B------:R-:W-:Y:S02]  /*10210*/  FSEL R105, R105, -INF , !P3 ;  /* 0xff80000069697808 */ /* 0x000fe40005800000 */
[----:B------:R-:W-:Y:S02]  /*10220*/  ISETP.GT.AND P3, PT, R95, R92, PT ;  /* 0x0000005c5f00720c */ /* 0x000fe40003f64270 */
[----:B------:R-:W-:Y:S02]  /*10230*/  I2FP.F32.S32 R16, R16 ;  /* 0x0000001000107245 */ /* 0x000fe40000201400 */
[----:B------:R-:W-:Y:S02]  /*10240*/  FSEL R202, R243, -INF , !P3 ;  /* 0xff800000f3ca7808 */ /* 0x000fe40005800000 */
[----:B------:R-:W-:Y:S01]  /*10250*/  ISETP.GT.AND P6, PT, R95, R242, PT ;  /* 0x000000f25f00720c */ /* 0x000fe20003fc4270 */
[----:B------:R-:W-:Y:S01]  /*10260*/  FFMA.FTZ R243, R16, -UR6, R112 ;  /* 0x8000000610f37c23 */ /* 0x000fe20008010070 */
[----:B------:R-:W-:Y:S01]  /*10270*/  IMAD.IADD R16, R3, 0x1, -R100 ;  /* 0x0000000103107824 */ /* 0x000fe200078e0a64 */
[C---:B------:R-:W-:Y:S01]  /*10280*/  ISETP.GT.AND P2, PT, R95.reuse, R227, PT ;  /* 0x000000e35f00720c */ /* 0x040fe20003f44270 */
[----:B------:R-:W-:Y:S01]  /*10290*/  IMAD.MOV.U32 R112, RZ, RZ, R0 ;  /* 0x000000ffff707224 */ /* 0x000fe200078e0000 */
[----:B------:R-:W-:Y:S01]  /*102a0*/  ISETP.GT.AND P1, PT, R95, R90, PT ;  /* 0x0000005a5f00720c */ /* 0x000fe20003f24270 */
[----:B------:R-:W2:Y:S01]  /*102b0*/  LDL R0, [R1+0x2c] ;  /* 0x00002c0001007983 */ /* 0x000ea20000100800 */
[----:B------:R-:W-:-:S02]  /*102c0*/  IABS R16, R16 ;  /* 0x0000001000107213 */ /* 0x000fc40000000000 */
[----:B------:R-:W-:Y:S02]  /*102d0*/  FSEL R57, R207, -INF , !P6 ;  /* 0xff800000cf397808 */ /* 0x000fe40007000000 */
[----:B------:R-:W-:Y:S02]  /*102e0*/  I2FP.F32.S32 R16, R16 ;  /* 0x0000001000107245 */ /* 0x000fe40000201400 */
[----:B------:R-:W-:Y:S01]  /*102f0*/  FSEL R13, R102, -INF , !P2 ;  /* 0xff800000660d7808 */ /* 0x000fe20005000000 */
[----:B------:R-:W-:Y:S01]  /*10300*/  IMAD.MOV.U32 R102, RZ, RZ, R25 ;  /* 0x000000ffff667224 */ /* 0x000fe200078e0019 */
[----:B------:R-:W-:Y:S01]  /*10310*/  FSEL R207, R237, -INF , !P1 ;  /* 0xff800000edcf7808 */ /* 0x000fe20004800000 */
[----:B------:R-:W-:Y:S01]  /*10320*/  FFMA.FTZ R113, R16, -UR6, R113 ;  /* 0x8000000610717c23 */ /* 0x000fe20008010071 */
[----:B------:R-:W-:Y:S01]  /*10330*/  IMAD.IADD R16, R3, 0x1, -R93 ;  /* 0x0000000103107824 */ /* 0x000fe200078e0a5d */
[C---:B------:R-:W-:Y:S02]  /*10340*/  ISETP.GT.AND P2, PT, R95.reuse, R40, PT ;  /* 0x000000285f00720c */ /* 0x040fe40003f44270 */
[----:B------:R-:W-:-:S02]  /*10350*/  ISETP.GT.AND P6, PT, R95, R121, PT ;  /* 0x000000795f00720c */ /* 0x000fc40003fc4270 */
[----:B------:R-:W-:Y:S02]  /*10360*/  IABS R16, R16 ;  /* 0x0000001000107213 */ /* 0x000fe40000000000 */
[----:B------:R-:W-:Y:S02]  /*10370*/  FSEL R250, R219, -INF , !P2 ;  /* 0xff800000dbfa7808 */ /* 0x000fe40005000000 */
        /* <DEDUP_REMOVED lines=8> */
[----:B------:R-:W-:Y:S02]  /*10400*/  FSEL R104, R236, -INF , !P2 ;  /* 0xff800000ec687808 */ /* 0x000fe40005000000 */
[----:B------:R-:W-:Y:S02]  /*10410*/  I2FP.F32.S32 R16, R16 ;  /* 0x0000001000107245 */ /* 0x000fe40000201400 */
[C---:B------:R-:W-:Y:S02]  /*10420*/  ISETP.GT.AND P6, PT, R95.reuse, R235, PT ;  /* 0x000000eb5f00720c */ /* 0x040fe40003fc4270 */
[----:B------:R-:W-:Y:S01]  /*10430*/  ISETP.GT.AND P2, PT, R95, R98, PT ;  /* 0x000000625f00720c */ /* 0x000fe20003f44270 */
[----:B------:R-:W-:Y:S01]  /*10440*/  FFMA.FTZ R109, R16, -UR6, R109 ;  /* 0x80000006106d7c23 */ /* 0x000fe2000801006d */
[----:B------:R-:W-:Y:S01]  /*10450*/  IMAD.IADD R16, R3, 0x1, -R91 ;  /* 0x0000000103107824 */ /* 0x000fe200078e0a5b */
[----:B------:R-:W-:-:S02]  /*10460*/  FSEL R25, R225, -INF , !P6 ;  /* 0xff800000e1197808 */ /* 0x000fc40007000000 */
[C---:B------:R-:W-:Y:S02]  /*10470*/  ISETP.GT.AND P6, PT, R95.reuse, R131, PT ;  /* 0x000000835f00720c */ /* 0x040fe40003fc4270 */
[----:B------:R-:W-:Y:S02]  /*10480*/  IABS R16, R16 ;  /* 0x0000001000107213 */ /* 0x000fe40000000000 */
[----:B------:R-:W-:Y:S02]  /*10490*/  FSEL R225, R102, -INF , !P6 ;  /* 0xff80000066e17808 */ /* 0x000fe40007000000 */
[----:B------:R-:W-:Y:S02]  /*104a0*/  I2FP.F32.S32 R16, R16 ;  /* 0x0000001000107245 */ /* 0x000fe40000201400 */
[----:B------:R-:W-:Y:S02]  /*104b0*/  ISETP.GT.AND P6, PT, R95, R89, PT ;  /* 0x000000595f00720c */ /* 0x000fe40003fc4270 */
[----:B------:R-:W-:Y:S01]  /*104c0*/  FSEL R199, R252, -INF , !P2 ;  /* 0xff800000fcc77808 */ /* 0x000fe20005000000 */
[----:B------:R-:W-:Y:S01]  /*104d0*/  FFMA.FTZ R237, R16, -UR6, R96 ;  /* 0x8000000610ed7c23 */ /* 0x000fe20008010060 */
[----:B------:R-:W-:Y:S01]  /*104e0*/  IMAD.IADD R16, R3, 0x1, -R88 ;  /* 0x0000000103107824 */ /* 0x000fe200078e0a58 */
[----:B------:R-:W-:Y:S01]  /*104f0*/  FSEL R102, R215, -INF , !P6 ;  /* 0xff800000d7667808 */ /* 0x000fe20007000000 */
[----:B------:R-:W3:Y:S01]  /*10500*/  LDL R252, [R1+0x28] ;  /* 0x0000280001fc7983 */ /* 0x000ee20000100800 */
[----:B------:R-:W-:-:S02]  /*10510*/  ISETP.GT.AND P2, PT, R95, R86, PT ;  /* 0x000000565f00720c */ /* 0x000fc40003f44270 */
[----:B------:R-:W-:Y:S02]  /*10520*/  IABS R16, R16 ;  /* 0x0000001000107213 */ /* 0x000fe40000000000 */
[C---:B------:R-:W-:Y:S02]  /*10530*/  ISETP.GT.AND P3, PT, R95.reuse, R67, PT ;  /* 0x000000435f00720c */ /* 0x040fe40003f64270 */
[----:B------:R-:W-:Y:S02]  /*10540*/  I2FP.F32.S32 R16, R16 ;  /* 0x0000001000107245 */ /* 0x000fe40000201400 */
[C---:B------:R-:W-:Y:S02]  /*10550*/  ISETP.GT.AND P1, PT, R95.reuse, R66, PT ;  /* 0x000000425f00720c */ /* 0x040fe40003f24270 */
[----:B------:R-:W-:Y:S01]  /*10560*/  ISETP.GT.AND P6, PT, R95, R34, PT ;  /* 0x000000225f00720c */ /* 0x000fe20003fc4270 */
[----:B------:R-:W-:Y:S01]  /*10570*/  FFMA.FTZ R236, R16, -UR6, R97 ;  /* 0x8000000610ec7c23 */ /* 0x000fe20008010061 */
[----:B------:R-:W-:Y:S01]  /*10580*/  IMAD.IADD R16, R3, 0x1, -R84 ;  /* 0x0000000103107824 */ /* 0x000fe200078e0a54 */
[----:B------:R-:W-:Y:S01]  /*10590*/  ISETP.GT.AND P5, PT, R95, R32, PT ;  /* 0x000000205f00720c */ /* 0x000fe20003fa4270 */
[----:B------:R-:W-:-:S02]  /*105a0*/  IMAD.MOV.U32 R95, RZ, RZ, R2 ;  /* 0x000000ffff5f7224 */ /* 0x000fc400078e0002 */
[----:B------:R-:W4:Y:S01]  /*105b0*/  LDL R2, [R1+0x30] ;  /* 0x0000300001027983 */ /* 0x000f220000100800 */
        /* <DEDUP_REMOVED lines=20> */
[----:B------:R-:W-:-:S03]  /*10700*/  IMAD.IADD R72, R3, 0x1, -R33 ;  /* 0x0000000103487824 */ /* 0x000fc600078e0a21 */
[----:B------:R-:W-:Y:S02]  /*10710*/  IABS R16, R16 ;  /* 0x0000001000107213 */ /* 0x000fe40000000000 */
[----:B------:R-:W-:Y:S02]  /*10720*/  IABS R72, R72 ;  /* 0x0000004800487213 */ /* 0x000fe40000000000 */
[----:B------:R-:W-:Y:S02]  /*10730*/  I2FP.F32.S32 R16, R16 ;  /* 0x0000001000107245 */ /* 0x000fe40000201400 */
[----:B------:R-:W-:-:S03]  /*10740*/  I2FP.F32.S32 R72, R72 ;  /* 0x0000004800487245 */ /* 0x000fc60000201400 */
[----:B------:R-:W-:Y:S01]  /*10750*/  FFMA.FTZ R16, R16, -UR6, R73 ;  /* 0x8000000610107c23 */ /* 0x000fe20008010049 */
[C---:B------:R-:W-:Y:S02]  /*10760*/  VIADD R73, R3.reuse, -UR7 ;  /* 0x8000000703497c36 */ /* 0x040fe40008000000 */
[----:B------:R-:W-:Y:S01]  /*10770*/  FFMA.FTZ R215, R72, -UR6, R64 ;  /* 0x8000000648d77c23 */ /* 0x000fe20008010040 */
[----:B------:R-:W-:Y:S02]  /*10780*/  IMAD.IADD R64, R3, 0x1, -R30 ;  /* 0x0000000103407824 */ /* 0x000fe400078e0a1e */
[----:B------:R-:W4:Y:S01]  /*10790*/  LDL R3, [R1+0x34] ;  /* 0x0000340001037983 */ /* 0x000f220000100800 */
[----:B------:R-:W-:Y:S02]  /*107a0*/  IMAD.U32 R96, RZ, RZ, UR18 ;  /* 0x00000012ff607e24 */ /* 0x000fe4000f8e00ff */
[----:B------:R-:W-:Y:S02]  /*107b0*/  IABS R64, R64 ;  /* 0x0000004000407213 */ /* 0x000fe40000000000 */
[----:B------:R-:W-:-:S02]  /*107c0*/  IMAD R96, R96, 0x80, R205 ;  /* 0x0000008060607824 */ /* 0x000fc400078e02cd */
[----:B------:R-:W-:Y:S02]  /*107d0*/  I2FP.F32.S32 R64, R64 ;  /* 0x0000004000407245 */ /* 0x000fe40000201400 */
[----:B------:R-:W-:-:S03]  /*107e0*/  VIADD R96, R96, 0xffffff00 ;  /* 0xffffff0060607836 */ /* 0x000fc60000000000 */
[----:B------:R-:W-:Y:S01]  /*107f0*/  FFMA.FTZ R219, R64, -UR6, R65 ;  /* 0x8000000640db7c23 */ /* 0x000fe20008010041 */
[----:B------:R-:W-:Y:S02]  /*10800*/  FSEL R65, R9, -INF , !P2 ;  /* 0xff80000009417808 */ /* 0x000fe40005000000 */
[C---:B------:R-:W-:Y:S01]  /*10810*/  ISETP.GT.AND P2, PT, R73.reuse, R96, PT ;  /* 0x000000604900720c */ /* 0x040fe20003f44270 */
[----:B------:R-:W-:Y:S01]  /*10820*/  IMAD.MOV.U32 R96, RZ, RZ, R109 ;  /* 0x000000ffff607224 */ /* 0x000fe200078e006d */
[----:B------:R-:W-:Y:S01]  /*10830*/  FSEL R64, R8, -INF , !P3 ;  /* 0xff80000008407808 */ /* 0x000fe20005800000 */
[----:B------:R-:W-:Y:S02]  /*10840*/  IMAD.MOV.U32 R97, RZ, RZ, R112 ;  /* 0x000000ffff617224 */ /* 0x000fe400078e0070 */
[----:B------:R-:W-:Y:S01]  /*10850*/  IMAD.MOV.U32 R109, RZ, RZ, R108 ;  /* 0x000000ffff6d7224 */ /* 0x000fe200078e006c */
[----:B------:R-:W-:Y:S01]  /*10860*/  ISETP.GT.AND P3, PT, R73, R249, PT ;  /* 0x000000f94900720c */ /* 0x000fe20003f64270 */
[----:B------:R-:W-:-:S02]  /*10870*/  IMAD.MOV.U32 R108, RZ, RZ, R113 ;  /* 0x000000ffff6c7224 */ /* 0x000fc400078e0071 */
[----:B------:R-:W-:Y:S01]  /*10880*/  IMAD.MOV.U32 R112, RZ, RZ, R95 ;  /* 0x000000ffff707224 */ /* 0x000fe200078e005f */
[----:B------:R-:W-:Y:S01]  /*10890*/  FSEL R95, R5, -INF , !P6 ;  /* 0xff800000055f7808 */ /* 0x000fe20007000000 */
[----:B------:R-:W-:Y:S01]  /*108a0*/  IMAD.MOV.U32 R113, RZ, RZ, R94 ;  /* 0x000000ffff717224 */ /* 0x000fe200078e005e */
[----:B------:R-:W-:Y:S02]  /*108b0*/  FSEL R17, R17, -INF , !P1 ;  /* 0xff80000011117808 */ /* 0x000fe40004800000 */
[C---:B------:R-:W-:Y:S02]  /*108c0*/  ISETP.GT.AND P6, PT, R73.reuse, R229, PT ;  /* 0x000000e54900720c */ /* 0x040fe40003fc4270 */
[----:B------:R-:W-:Y:S02]  /*108d0*/  FSEL R94, R4, -INF , !P5 ;  /* 0xff800000045e7808 */ /* 0x000fe40006800000 */
[C---:B------:R-:W-:Y:S02]  /*108e0*/  ISETP.GT.AND P1, PT, R73.reuse, R227, PT ;  /* 0x000000e34900720c */ /* 0x040fe40003f24270 */
[----:B------:R-:W-:-:S02]  /*108f0*/  ISETP.GT.AND P5, PT, R73, R230, PT ;  /* 0x000000e64900720c */ /* 0x000fc40003fa4270 */
[----:B------:R-:W-:Y:S02]  /*10900*/  FSEL R9, R216, -INF , !P2 ;  /* 0xff800000d8097808 */ /* 0x000fe40005000000 */
[----:B------:R-:W-:Y:S02]  /*10910*/  ISETP.GT.AND P2, PT, R73, R242, PT ;  /* 0x000000f24900720c */ /* 0x000fe40003f44270 */
[----:B------:R-:W-:Y:S01]  /*10920*/  FSEL R8, R213, -INF , !P3 ;  /* 0xff800000d5087808 */ /* 0x000fe20005800000 */
[----:B------:R-:W-:Y:S01]  /*10930*/  IMAD.MOV.U32 R213, RZ, RZ, R70 ;  /* 0x000000ffffd57224 */ /* 0x000fe200078e0046 */
[----:B------:R-:W-:Y:S02]  /*10940*/  ISETP.GT.AND P3, PT, R73, R123, PT ;  /* 0x0000007b4900720c */ /* 0x000fe40003f64270 */
[----:B------:R-:W-:Y:S02]  /*10950*/  FSEL R4, R209, -INF , !P6 ;  /* 0xff800000d1047808 */ /* 0x000fe40007000000 */
[----:B------:R-:W-:-:S02]  /*10960*/  FSEL R5, R60, -INF , !P1 ;  /* 0xff8000003c057808 */ /* 0x000fc40004800000 */
[C---:B------:R-:W-:Y:S02]  /*10970*/  ISETP.GT.AND P6, PT, R73.reuse, R41, PT ;  /* 0x000000294900720c */ /* 0x040fe40003fc4270 */
[----:B------:R-:W-:Y:S02]  /*10980*/  FSEL R70, R56, -INF , !P5 ;  /* 0xff80000038467808 */ /* 0x000fe40006800000 */
[C---:B------:R-:W-:Y:S02]  /*10990*/  ISETP.GT.AND P1, PT, R73.reuse, R40, PT ;  /* 0x000000284900720c */ /* 0x040fe40003f24270 */
[----:B------:R-:W-:Y:S02]  /*109a0*/  ISETP.GT.AND P5, PT, R73, R122, PT ;  /* 0x0000007a4900720c */ /* 0x000fe40003fa4270 */
[----:B------:R-:W-:Y:S02]  /*109b0*/  FSEL R56, R52, -INF , !P2 ;  /* 0xff80000034387808 */ /* 0x000fe40005000000 */
[----:B------:R-:W-:-:S02]  /*109c0*/  FSEL R52, R200, -INF , !P3 ;  /* 0xff800000c8347808 */ /* 0x000fc40005800000 */
[----:B------:R-:W-:Y:S02]  /*109d0*/  ISETP.GT.AND P3, PT, R73, R79, PT ;  /* 0x0000004f4900720c */ /* 0x000fe40003f64270 */
[----:B------:R-:W-:Y:S01]  /*109e0*/  FSEL R72, R203, -INF , !P6 ;  /* 0xff800000cb487808 */ /* 0x000fe20007000000 */
[----:B------:R-:W-:Y:S01]  /*109f0*/  IMAD.MOV.U32 R203, RZ, RZ, R70 ;  /* 0x000000ffffcb7224 */ /* 0x000fe200078e0046 */
[----:B------:R-:W-:Y:S02]  /*10a00*/  FSEL R60, R53, -INF , !P1 ;  /* 0xff800000353c7808 */ /* 0x000fe40004800000 */
[----:B------:R-:W-:Y:S02]  /*10a10*/  ISETP.GT.AND P1, PT, R73, R78, PT ;  /* 0x0000004e4900720c */ /* 0x000fe40003f24270 */
[----:B------:R-:W-:Y:S01]  /*10a20*/  FSEL R70, R44, -INF , !P5 ;  /* 0xff8000002c467808 */ /* 0x000fe20006800000 */
[----:B------:R-:W-:Y:S01]  /*10a30*/  IMAD.MOV.U32 R44, RZ, RZ, R113 ;  /* 0x000000ffff2c7224 */ /* 0x000fe200078e0071 */
[----:B------:R-:W-:Y:S01]  /*10a40*/  FSEL R113, R129, -INF , !P3 ;  /* 0xff80000081717808 */ /* 0x000fe20005800000 */
[----:B------:R-:W-:Y:S01]  /*10a50*/  IMAD.MOV.U32 R129, RZ, RZ, R80 ;  /* 0x000000ffff817224 */ /* 0x000fe200078e0050 */
[----:B------:R-:W-:Y:S01]  /*10a60*/  FSEL R80, R211, -INF , !P1 ;  /* 0xff800000d3507808 */ /* 0x000fe20004800000 */
[----:B------:R-:W-:Y:S01]  /*10a70*/  IMAD.MOV.U32 R211, RZ, RZ, R73 ;  /* 0x000000ffffd37224 */ /* 0x000fe200078e0049 */
[----:B------:R-:W-:-:S02]  /*10a80*/  ISETP.GT.AND P2, PT, R73, R121, PT ;  /* 0x000000794900720c */ /* 0x000fc40003f44270 */
[C---:B------:R-:W-:Y:S01]  /*10a90*/  ISETP.GT.AND P5, PT, R73.reuse, R74, PT ;  /* 0x0000004a4900720c */ /* 0x040fe20003fa4270 */
[----:B------:R-:W-:Y:S01]  /*10aa0*/  IMAD.MOV.U32 R200, RZ, RZ, R68 ;  /* 0x000000ffffc87224 */ /* 0x000fe200078e0044 */
[C---:B------:R-:W-:Y:S01]  /*10ab0*/  ISETP.GT.AND P6, PT, R73.reuse, R75, PT ;  /* 0x0000004b4900720c */ /* 0x040fe20003fc4270 */
[----:B------:R-:W-:Y:S01]  /*10ac0*/  IMAD.MOV.U32 R209, RZ, RZ, R76 ;  /* 0x000000ffffd17224 */ /* 0x000fe200078e004c */
[----:B------:R-:W-:Y:S02]  /*10ad0*/  FSEL R68, R128, -INF , !P2 ;  /* 0xff80000080447808 */ /* 0x000fe40005000000 */
[----:B------:R-:W-:Y:S01]  /*10ae0*/  FSEL R76, R224, -INF , !P5 ;  /* 0xff800000e04c7808 */ /* 0x000fe20006800000 */
[----:B------:R-:W-:Y:S01]  /*10af0*/  IMAD.MOV.U32 R216, RZ, RZ, R77 ;  /* 0x000000ffffd87224 */ /* 0x000fe200078e004d */
[C---:B------:R-:W-:Y:S01]  /*10b00*/  ISETP.GT.AND P2, PT, R73.reuse, R235, PT ;  /* 0x000000eb4900720c */ /* 0x040fe20003f44270 */
[----:B------:R-:W-:Y:S01]  /*10b10*/  IMAD.MOV.U32 R53, RZ, RZ, R97 ;  /* 0x000000ffff357224 */ /* 0x000fe200078e0061 */
[----:B------:R-:W-:-:S02]  /*10b20*/  ISETP.GT.AND P3, PT, R73, R119, PT ;  /* 0x000000774900720c */ /* 0x000fc40003f64270 */
[C---:B------:R-:W-:Y:S01]  /*10b30*/  ISETP.GT.AND P5, PT, R211.reuse, R197, PT ;  /* 0x000000c5d300720c */ /* 0x040fe20003fa4270 */
[----:B------:R-:W-:Y:S01]  /*10b40*/  IMAD.MOV.U32 R97, RZ, RZ, R96 ;  /* 0x000000ffff617224 */ /* 0x000fe200078e0060 */
[C---:B------:R-:W-:Y:S01]  /*10b50*/  ISETP.GT.AND P1, PT, R211.reuse, R223, PT ;  /* 0x000000dfd300720c */ /* 0x040fe20003f24270 */
[----:B------:R-:W-:Y:S01]  /*10b60*/  IMAD.MOV.U32 R96, RZ, RZ, R109 ;  /* 0x000000ffff607224 */ /* 0x000fe200078e006d */
[----:B------:R-:W-:Y:S02]  /*10b70*/  FSEL R77, R36, -INF , !P6 ;  /* 0xff800000244d7808 */ /* 0x000fe40007000000 */
[----:B------:R-:W-:Y:S01]  /*10b80*/  ISETP.GT.AND P6, PT, R211, R220, PT ;  /* 0x000000dcd300720c */ /* 0x000fe20003fc4270 */
[----:B------:R-:W-:Y:S01]  /*10b90*/  IMAD.MOV.U32 R128, RZ, RZ, R112 ;  /* 0x000000ffff807224 */ /* 0x000fe200078e0070 */
[----:B------:R-:W-:Y:S02]  /*10ba0*/  FSEL R73, R226, -INF , !P2 ;  /* 0xff800000e2497808 */ /* 0x000fe40005000000 */
[----:B------:R-:W-:-:S02]  /*10bb0*/  FSEL R109, R228, -INF , !P3 ;  /* 0xff800000e46d7808 */ /* 0x000fc40005800000 */
[----:B------:R-:W-:Y:S02]  /*10bc0*/  FSEL R108, R108, -INF , !P5 ;  /* 0xff8000006c6c7808 */ /* 0x000fe40006800000 */
[C---:B------:R-:W-:Y:S02]  /*10bd0*/  ISETP.GT.AND P2, PT, R211.reuse, R131, PT ;  /* 0x00000083d300720c */ /* 0x040fe40003f44270 */
[C---:B------:R-:W-:Y:S02]  /*10be0*/  ISETP.GT.AND P3, PT, R211.reuse, R99, PT ;  /* 0x00000063d300720c */ /* 0x040fe40003f64270 */
[C---:B------:R-:W-:Y:S02]  /*10bf0*/  ISETP.GT.AND P5, PT, R211.reuse, R90, PT ;  /* 0x0000005ad300720c */ /* 0x040fe40003fa4270 */
[----:B------:R-:W-:Y:S02]  /*10c00*/  FSEL R112, R234, -INF , !P1 ;  /* 0xff800000ea707808 */ /* 0x000fe40004800000 */
[----:B------:R-:W-:-:S02]  /*10c10*/  ISETP.GT.AND P1, PT, R211, R98, PT ;  /* 0x00000062d300720c */ /* 0x000fc40003f24270 */
[----:B------:R-:W-:Y:S02]  /*10c20*/  FSEL R243, R243, -INF , !P6 ;  /* 0xff800000f3f37808 */ /* 0x000fe40007000000 */
[----:B------:R-:W-:Y:S02]  /*10c30*/  ISETP.GT.AND P6, PT, R211, R92, PT ;  /* 0x0000005cd300720c */ /* 0x000fe40003fc4270 */
[----:B------:R-:W-:Y:S02]  /*10c40*/  FSEL R96, R96, -INF , !P2 ;  /* 0xff80000060607808 */ /* 0x000fe40005000000 */
[----:B------:R-:W-:Y:S02]  /*10c50*/  FSEL R97, R97, -INF , !P3 ;  /* 0xff80000061617808 */ /* 0x000fe40005800000 */
[----:B------:R-:W-:Y:S01]  /*10c60*/  FSEL R234, R129, -INF , !P5 ;  /* 0xff80000081ea7808 */ /* 0x000fe20006800000 */
[----:B------:R-:W-:Y:S01]  /*10c70*/  IMAD.U32 R129, RZ, RZ, UR18 ;  /* 0x00000012ff817e24 */ /* 0x000fe2000f8e00ff */
[----:B------:R-:W-:-:S02]  /*10c80*/  ISETP.GT.AND P2, PT, R211, R89, PT ;  /* 0x00000059d300720c */ /* 0x000fc40003f44270 */
[----:B------:R-:W-:Y:S02]  /*10c90*/  ISETP.GT.AND P3, PT, R211, R83, PT ;  /* 0x00000053d300720c */ /* 0x000fe40003f64270 */
[----:B------:R-:W-:Y:S02]  /*10ca0*/  FSEL R237, R237, -INF , !P1 ;  /* 0xff800000eded7808 */ /* 0x000fe40004800000 */
[----:B------:R-:W-:Y:S02]  /*10cb0*/  ISETP.GT.AND P1, PT, R211, R86, PT ;  /* 0x00000056d300720c */ /* 0x000fe40003f24270 */
[----:B------:R-:W-:Y:S01]  /*10cc0*/  FSEL R236, R236, -INF , !P6 ;  /* 0xff800000ecec7808 */ /* 0x000fe20007000000 */
[----:B------:R-:W-:Y:S01]  /*10cd0*/  IMAD R129, R129, 0x80, R205 ;  /* 0x0000008081817824 */ /* 0x000fe200078e02cd */
[C---:B------:R-:W-:Y:S02]  /*10ce0*/  ISETP.GT.AND P6, PT, R211.reuse, R67, PT ;  /* 0x00000043d300720c */ /* 0x040fe40003fc4270 */
[----:B------:R-:W-:-:S02]  /*10cf0*/  ISETP.GT.AND P5, PT, R211, R66, PT ;  /* 0x00000042d300720c */ /* 0x000fc40003fa4270 */
[----:B------:R-:W-:Y:S02]  /*10d00*/  FSEL R81, R81, -INF , !P2 ;  /* 0xff80000051517808 */ /* 0x000fe40005000000 */
[----:B------:R-:W-:Y:S02]  /*10d10*/  FSEL R209, R209, -INF , !P3 ;  /* 0xff800000d1d17808 */ /* 0x000fe40005800000 */
[C---:B------:R-:W-:Y:S02]  /*10d20*/  ISETP.GT.AND P2, PT, R211.reuse, R34, PT ;  /* 0x00000022d300720c */ /* 0x040fe40003f44270 */
[----:B------:R-:W-:Y:S02]  /*10d30*/  ISETP.GT.AND P3, PT, R211, R32, PT ;  /* 0x00000020d300720c */ /* 0x000fe40003f64270 */
[----:B------:R-:W-:Y:S01]  /*10d40*/  FSEL R211, R213, -INF , !P1 ;  /* 0xff800000d5d37808 */ /* 0x000fe20004800000 */
[----:B------:R-:W-:Y:S01]  /*10d50*/  VIADD R129, R129, 0xffffff00 ;  /* 0xffffff0081817836 */ /* 0x000fe20000000000 */
[----:B------:R-:W-:-:S02]  /*10d60*/  FSEL R213, R216, -INF , !P6 ;  /* 0xff800000d8d57808 */ /* 0x000fc40007000000 */
[----:B------:R-:W-:Y:S01]  /*10d70*/  FSEL R216, R16, -INF , !P5 ;  /* 0xff80000010d87808 */ /* 0x000fe20006800000 */
[----:B------:R-:W-:Y:S01]  /*10d80*/  VIADD R16, R85, -UR7 ;  /* 0x8000000755107c36 */ /* 0x000fe20008000000 */
[----:B------:R-:W-:-:S04]  /*10d90*/  FSEL R219, R219, -INF , !P3 ;  /* 0xff800000dbdb7808 */ /* 0x000fc80005800000 */
[----:B------:R-:W-:Y:S02]  /*10da0*/  ISETP.GT.AND P3, PT, R16, R129, PT ;  /* 0x000000811000720c */ /* 0x000fe40003f64270 */
[----:B------:R-:W-:Y:S02]  /*10db0*/  FSEL R215, R215, -INF , !P2 ;  /* 0xff800000d7d77808 */ /* 0x000fe40005000000 */
[----:B--2---:R-:W-:-:S04]  /*10dc0*/  ISETP.GE.AND P5, PT, R129, R0, PT ;  /* 0x000000008100720c */ /* 0x004fc80003fa6270 */
[----:B------:R-:W-:Y:S02]  /*10dd0*/  FSEL R21, R21, -INF , !P5 ;  /* 0xff80000015157808 */ /* 0x000fe40006800000 */
[----:B------:R-:W-:-:S04]  /*10de0*/  ISETP.GE.AND P5, PT, R249, R0, PT ;  /* 0x00000000f900720c */ /* 0x000fc80003fa6270 */
[----:B------:R-:W-:Y:S02]  /*10df0*/  FSEL R20, R20, -INF , !P5 ;  /* 0xff80000014147808 */ /* 0x000fe40006800000 */
[----:B------:R-:W-:Y:S02]  /*10e00*/  ISETP.GE.AND P5, PT, R227, R0, PT ;  /* 0x00000000e300720c */ /* 0x000fe40003fa6270 */
[----:B---3--:R-:W-:Y:S02]  /*10e10*/  ISETP.GE.AND P2, PT, R129, R252, PT ;  /* 0x000000fc8100720c */ /* 0x008fe40003f46270 */
[----:B------:R-:W-:Y:S02]  /*10e20*/  FSEL R13, R13, -INF , !P5 ;  /* 0xff8000000d0d7808 */ /* 0x000fe40006800000 */
[----:B----4-:R-:W-:-:S04]  /*10e30*/  ISETP.GE.AND P6, PT, R129, R2, PT ;  /* 0x000000028100720c */ /* 0x010fc80003fc6270 */
[----:B------:R-:W-:Y:S02]  /*10e40*/  FSEL R226, R128, -INF , !P6 ;  /* 0xff80000080e27808 */ /* 0x000fe40007000000 */
[----:B------:R-:W-:-:S04]  /*10e50*/  ISETP.GE.AND P6, PT, R249, R2, PT ;  /* 0x00000002f900720c */ /* 0x000fc80003fc6270 */
[----:B------:R-:W-:Y:S02]  /*10e60*/  FSEL R128, R44, -INF , !P6 ;  /* 0xff8000002c807808 */ /* 0x000fe40007000000 */
[----:B------:R-:W-:Y:S02]  /*10e70*/  ISETP.GE.AND P6, PT, R227, R2, PT ;  /* 0x00000002e300720c */ /* 0x000fe40003fc6270 */
[----:B------:R-:W-:-:S04]  /*10e80*/  ISETP.GE.AND P5, PT, R229, R0, PT ;  /* 0x00000000e500720c */ /* 0x000fc80003fa6270 */
[----:B------:R-:W-:Y:S02]  /*10e90*/  FSEL R12, R12, -INF , !P5 ;  /* 0xff8000000c0c7808 */ /* 0x000fe40006800000 */
[----:B------:R-:W-:Y:S02]  /*10ea0*/  ISETP.GE.AND P5, PT, R230, R0, PT ;  /* 0x00000000e600720c */ /* 0x000fe40003fa6270 */
[----:B------:R-:W-:-:S04]  /*10eb0*/  ISETP.GE.AND P1, PT, R129, R3, PT ;  /* 0x000000038100720c */ /* 0x000fc80003f26270 */
[----:B------:R-:W-:Y:S02]  /*10ec0*/  FSEL R228, R9, -INF , !P1 ;  /* 0xff80000009e47808 */ /* 0x000fe40004800000 */
[----:B------:R-:W-:Y:S02]  /*10ed0*/  FSEL R9, R62, -INF , !P3 ;  /* 0xff8000003e097808 */ /* 0x000fe40005800000 */
[----:B------:R-:W-:Y:S02]  /*10ee0*/  ISETP.GE.AND P1, PT, R249, R3, PT ;  /* 0x00000003f900720c */ /* 0x000fe40003f26270 */
[----:B------:R-:W-:Y:S02]  /*10ef0*/  FSEL R9, R9, -INF , !P2 ;  /* 0xff80000009097808 */ /* 0x000fe40005000000 */
[----:B------:R-:W-:Y:S02]  /*10f00*/  ISETP.GT.AND P2, PT, R16, R249, PT ;  /* 0x000000f91000720c */ /* 0x000fe40003f44270 */
[----:B------:R-:W-:-:S02]  /*10f10*/  FSEL R224, R8, -INF , !P1 ;  /* 0xff80000008e07808 */ /* 0x000fc40004800000 */
[----:B------:R-:W-:Y:S02]  /*10f20*/  ISETP.GE.AND P3, PT, R249, R252, PT ;  /* 0x000000fcf900720c */ /* 0x000fe40003f66270 */
[----:B------:R-:W-:Y:S02]  /*10f30*/  FSEL R8, R63, -INF , !P2 ;  /* 0xff8000003f087808 */ /* 0x000fe40005000000 */
[----:B------:R-:W-:Y:S02]  /*10f40*/  ISETP.GE.AND P1, PT, R227, R3, PT ;  /* 0x00000003e300720c */ /* 0x000fe40003f26270 */
[----:B------:R-:W-:Y:S02]  /*10f50*/  FSEL R8, R8, -INF , !P3 ;  /* 0xff80000008087808 */ /* 0x000fe40005800000 */
[----:B------:R-:W-:Y:S01]  /*10f60*/  ISETP.GT.AND P3, PT, R16, R227, PT ;  /* 0x000000e31000720c */ /* 0x000fe20003f64270 */
[----:B------:R-:W-:Y:S01]  /*10f70*/  IMAD.MOV.U32 R129, RZ, RZ, R200 ;  /* 0x000000ffff817224 */ /* 0x000fe200078e00c8 */
[----:B------:R-:W-:-:S02]  /*10f80*/  FSEL R200, R5, -INF , !P1 ;  /* 0xff80000005c87808 */ /* 0x000fc40004800000 */
[----:B------:R-:W-:Y:S02]  /*10f90*/  ISETP.GE.AND P2, PT, R227, R252, PT ;  /* 0x000000fce300720c */ /* 0x000fe40003f46270 */
[----:B------:R-:W-:Y:S02]  /*10fa0*/  FSEL R5, R58, -INF , !P3 ;  /* 0xff8000003a057808 */ /* 0x000fe40005800000 */
[----:B------:R-:W-:Y:S02]  /*10fb0*/  ISETP.GE.AND P1, PT, R229, R3, PT ;  /* 0x00000003e500720c */ /* 0x000fe40003f26270 */
[----:B------:R-:W-:Y:S02]  /*10fc0*/  FSEL R5, R5, -INF , !P2 ;  /* 0xff80000005057808 */ /* 0x000fe40005000000 */
[----:B------:R-:W-:Y:S02]  /*10fd0*/  ISETP.GT.AND P2, PT, R16, R229, PT ;  /* 0x000000e51000720c */ /* 0x000fe40003f44270 */
[----:B------:R-:W-:-:S02]  /*10fe0*/  FSEL R227, R248, -INF , !P6 ;  /* 0xff800000f8e37808 */ /* 0x000fc40007000000 */
[C---:B------:R-:W-:Y:S02]  /*10ff0*/  ISETP.GE.AND P6, PT, R229.reuse, R2, PT ;  /* 0x00000002e500720c */ /* 0x040fe40003fc6270 */
[----:B------:R-:W-:Y:S02]  /*11000*/  ISETP.GE.AND P3, PT, R229, R252, PT ;  /* 0x000000fce500720c */ /* 0x000fe40003f66270 */
[----:B------:R-:W-:Y:S02]  /*11010*/  FSEL R229, R4, -INF , !P1 ;  /* 0xff80000004e57808 */ /* 0x000fe40004800000 */
[----:B------:R-:W-:-:S04]  /*11020*/  FSEL R4, R59, -INF , !P2 ;  /* 0xff8000003b047808 */ /* 0x000fc80005000000 */
[----:B------:R-:W-:Y:S02]  /*11030*/  FSEL R4, R4, -INF , !P3 ;  /* 0xff80000004047808 */ /* 0x000fe40005800000 */
[----:B------:R-:W-:Y:S02]  /*11040*/  ISETP.GT.AND P3, PT, R16, R230, PT ;  /* 0x000000e61000720c */ /* 0x000fe40003f64270 */
[----:B------:R-:W-:Y:S02]  /*11050*/  ISETP.GE.AND P2, PT, R230, R252, PT ;  /* 0x000000fce600720c */ /* 0x000fe40003f46270 */
[----:B------:R-:W-:Y:S02]  /*11060*/  FSEL R36, R54, -INF , !P3 ;  /* 0xff80000036247808 */ /* 0x000fe40005800000 */
[----:B------:R-:W-:Y:S02]  /*11070*/  ISETP.GE.AND P1, PT, R230, R3, PT ;  /* 0x00000003e600720c */ /* 0x000fe40003f26270 */
[----:B------:R-:W-:-:S02]  /*11080*/  FSEL R36, R36, -INF , !P2 ;  /* 0xff80000024247808 */ /* 0x000fc40005000000 */
[----:B------:R-:W-:Y:S02]  /*11090*/  ISETP.GT.AND P2, PT, R16, R242, PT ;  /* 0x000000f21000720c */ /* 0x000fe40003f44270 */
[----:B------:R-:W-:Y:S02]  /*110a0*/  FSEL R231, R231, -INF , !P6 ;  /* 0xff800000e7e77808 */ /* 0x000fe40007000000 */
[----:B------:R-:W-:Y:S02]  /*110b0*/  ISETP.GE.AND P3, PT, R242, R252, PT ;  /* 0x000000fcf200720c */ /* 0x000fe40003f66270 */
[----:B------:R-:W-:Y:S02]  /*110c0*/  FSEL R54, R55, -INF , !P2 ;  /* 0xff80000037367808 */ /* 0x000fe40005000000 */
[----:B------:R-:W-:Y:S02]  /*110d0*/  ISETP.GE.AND P6, PT, R230, R2, PT ;  /* 0x00000002e600720c */ /* 0x000fe40003fc6270 */
[----:B------:R-:W-:-:S02]  /*110e0*/  FSEL R203, R203, -INF , !P1 ;  /* 0xff800000cbcb7808 */ /* 0x000fc40004800000 */
[C---:B------:R-:W-:Y:S02]  /*110f0*/  ISETP.GE.AND P1, PT, R242.reuse, R3, PT ;  /* 0x00000003f200720c */ /* 0x040fe40003f26270 */
[----:B------:R-:W-:Y:S02]  /*11100*/  FSEL R230, R129, -INF , !P5 ;  /* 0xff80000081e67808 */ /* 0x000fe40006800000 */
[----:B------:R-:W-:Y:S02]  /*11110*/  ISETP.GE.AND P5, PT, R242, R0, PT ;  /* 0x00000000f200720c */ /* 0x000fe40003fa6270 */
[----:B------:R-:W-:Y:S02]  /*11120*/  FSEL R54, R54, -INF , !P3 ;  /* 0xff80000036367808 */ /* 0x000fe40005800000 */
[----:B------:R-:W-:Y:S02]  /*11130*/  ISETP.GT.AND P3, PT, R16, R123, PT ;  /* 0x0000007b1000720c */ /* 0x000fe40003f64270 */
[----:B------:R-:W-:-:S02]  /*11140*/  FSEL R44, R246, -INF , !P6 ;  /* 0xff800000f62c7808 */ /* 0x000fc40007000000 */
[----:B------:R-:W-:Y:S02]  /*11150*/  FSEL R129, R56, -INF , !P1 ;  /* 0xff80000038817808 */ /* 0x000fe40004800000 */
[----:B------:R-:W-:Y:S02]  /*11160*/  ISETP.GE.AND P6, PT, R242, R2, PT ;  /* 0x00000002f200720c */ /* 0x000fe40003fc6270 */
[----:B------:R-:W-:Y:S02]  /*11170*/  FSEL R56, R57, -INF , !P5 ;  /* 0xff80000039387808 */ /* 0x000fe40006800000 */
[C---:B------:R-:W-:Y:S02]  /*11180*/  ISETP.GE.AND P5, PT, R123.reuse, R0, PT ;  /* 0x000000007b00720c */ /* 0x040fe40003fa6270 */
[----:B------:R-:W-:Y:S02]  /*11190*/  ISETP.GE.AND P2, PT, R123, R252, PT ;  /* 0x000000fc7b00720c */ /* 0x000fe40003f46270 */
[----:B------:R-:W-:-:S02]  /*111a0*/  FSEL R50, R50, -INF , !P3 ;  /* 0xff80000032327808 */ /* 0x000fc40005800000 */
[----:B------:R-:W-:Y:S02]  /*111b0*/  FSEL R63, R244, -INF , !P6 ;  /* 0xff800000f43f7808 */ /* 0x000fe40007000000 */
[C---:B------:R-:W-:Y:S02]  /*111c0*/  ISETP.GE.AND P1, PT, R123.reuse, R3, PT ;  /* 0x000000037b00720c */ /* 0x040fe40003f26270 */
[----:B------:R-:W-:Y:S02]  /*111d0*/  ISETP.GE.AND P6, PT, R123, R2, PT ;  /* 0x000000027b00720c */ /* 0x000fe40003fc6270 */
[----:B------:R-:W-:Y:S02]  /*111e0*/  FSEL R55, R53, -INF , !P5 ;  /* 0xff80000035377808 */ /* 0x000fe40006800000 */
[----:B------:R-:W-:Y:S02]  /*111f0*/  FSEL R53, R50, -INF , !P2 ;  /* 0xff80000032357808 */ /* 0x000fe40005000000 */
[----:B------:R-:W-:-:S02]  /*11200*/  ISETP.GT.AND P2, PT, R16, R40, PT ;  /* 0x000000281000720c */ /* 0x000fc40003f44270 */
[----:B------:R-:W-:Y:S02]  /*11210*/  FSEL R57, R52, -INF , !P1 ;  /* 0xff80000034397808 */ /* 0x000fe40004800000 */
[----:B------:R-:W-:Y:S02]  /*11220*/  FSEL R62, R43, -INF , !P6 ;  /* 0xff8000002b3e7808 */ /* 0x000fe40007000000 */
[C---:B------:R-:W-:Y:S02]  /*11230*/  ISETP.GE.AND P1, PT, R40.reuse, R3, PT ;  /* 0x000000032800720c */ /* 0x040fe40003f26270 */
[C---:B------:R-:W-:Y:S02]  /*11240*/  ISETP.GE.AND P6, PT, R40.reuse, R2, PT ;  /* 0x000000022800720c */ /* 0x040fe40003fc6270 */
[C---:B------:R-:W-:Y:S02]  /*11250*/  ISETP.GE.AND P5, PT, R40.reuse, R0, PT ;  /* 0x000000002800720c */ /* 0x040fe40003fa6270 */
[----:B------:R-:W-:-:S02]  /*11260*/  ISETP.GE.AND P3, PT, R40, R252, PT ;  /* 0x000000fc2800720c */ /* 0x000fc40003f66270 */
[----:B------:R-:W-:-:S04]  /*11270*/  FSEL R40, R51, -INF , !P2 ;  /* 0xff80000033287808 */ /* 0x000fc80005000000 */
[----:B------:R-:W-:Y:S02]  /*11280*/  FSEL R40, R40, -INF , !P3 ;  /* 0xff80000028287808 */ /* 0x000fe40005800000 */
[----:B------:R-:W-:Y:S02]  /*11290*/  ISETP.GT.AND P3, PT, R16, R41, PT ;  /* 0x000000291000720c */ /* 0x000fe40003f64270 */
[----:B------:R-:W-:Y:S02]  /*112a0*/  FSEL R60, R60, -INF , !P1 ;  /* 0xff8000003c3c7808 */ /* 0x000fe40004800000 */
[----:B------:R-:W-:Y:S02]  /*112b0*/  FSEL R45, R45, -INF , !P6 ;  /* 0xff8000002d2d7808 */ /* 0x000fe40007000000 */
[----:B------:R-:W-:Y:S02]  /*112c0*/  FSEL R43, R250, -INF , !P5 ;  /* 0xff800000fa2b7808 */ /* 0x000fe40006800000 */
[----:B------:R-:W-:-:S02]  /*112d0*/  ISETP.GE.AND P1, PT, R41, R3, PT ;  /* 0x000000032900720c */ /* 0x000fc40003f26270 */
[C---:B------:R-:W-:Y:S02]  /*112e0*/  ISETP.GE.AND P6, PT, R41.reuse, R2, PT ;  /* 0x000000022900720c */ /* 0x040fe40003fc6270 */
[C---:B------:R-:W-:Y:S02]  /*112f0*/  ISETP.GE.AND P5, PT, R41.reuse, R0, PT ;  /* 0x000000002900720c */ /* 0x040fe40003fa6270 */
[----:B------:R-:W-:Y:S02]  /*11300*/  ISETP.GE.AND P2, PT, R41, R252, PT ;  /* 0x000000fc2900720c */ /* 0x000fe40003f46270 */
[----:B------:R-:W-:Y:S02]  /*11310*/  FSEL R41, R49, -INF , !P3 ;  /* 0xff80000031297808 */ /* 0x000fe40005800000 */
[----:B------:R-:W-:Y:S02]  /*11320*/  FSEL R46, R46, -INF , !P6 ;  /* 0xff8000002e2e7808 */ /* 0x000fe40007000000 */
[----:B------:R-:W-:-:S02]  /*11330*/  ISETP.GE.AND P6, PT, R122, R2, PT ;  /* 0x000000027a00720c */ /* 0x000fc40003fc6270 */
[----:B------:R-:W-:Y:S02]  /*11340*/  FSEL R41, R41, -INF , !P2 ;  /* 0xff80000029297808 */ /* 0x000fe40005000000 */
[----:B------:R-:W-:Y:S02]  /*11350*/  ISETP.GT.AND P2, PT, R16, R122, PT ;  /* 0x0000007a1000720c */ /* 0x000fe40003f44270 */
[----:B------:R-:W-:Y:S02]  /*11360*/  FSEL R52, R61, -INF , !P5 ;  /* 0xff8000003d347808 */ /* 0x000fe40006800000 */
[----:B------:R-:W-:Y:S02]  /*11370*/  FSEL R61, R39, -INF , !P6 ;  /* 0xff800000273d7808 */ /* 0x000fe40007000000 */
[----:B------:R-:W-:Y:S02]  /*11380*/  ISETP.GE.AND P3, PT, R122, R252, PT ;  /* 0x000000fc7a00720c */ /* 0x000fe40003f66270 */
[----:B------:R-:W-:-:S02]  /*11390*/  FSEL R39, R48, -INF , !P2 ;  /* 0xff80000030277808 */ /* 0x000fc40005000000 */
[----:B------:R-:W-:Y:S02]  /*113a0*/  ISETP.GE.AND P6, PT, R121, R2, PT ;  /* 0x000000027900720c */ /* 0x000fe40003fc6270 */
[----:B------:R-:W-:Y:S02]  /*113b0*/  FSEL R39, R39, -INF , !P3 ;  /* 0xff80000027277808 */ /* 0x000fe40005800000 */
[----:B------:R-:W-:Y:S02]  /*113c0*/  ISETP.GT.AND P3, PT, R16, R121, PT ;  /* 0x000000791000720c */ /* 0x000fe40003f64270 */
[----:B------:R-:W-:Y:S02]  /*113d0*/  FSEL R49, R38, -INF , !P6 ;  /* 0xff80000026317808 */ /* 0x000fe40007000000 */
[----:B------:R-:W-:Y:S02]  /*113e0*/  ISETP.GE.AND P2, PT, R121, R252, PT ;  /* 0x000000fc7900720c */ /* 0x000fe40003f46270 */
[----:B------:R-:W-:-:S02]  /*113f0*/  FSEL R38, R47, -INF , !P3 ;  /* 0xff8000002f267808 */ /* 0x000fc40005800000 */
[----:B------:R-:W-:Y:S02]  /*11400*/  ISETP.GE.AND P6, PT, R79, R2, PT ;  /* 0x000000024f00720c */ /* 0x000fe40003fc6270 */
[----:B------:R-:W-:Y:S02]  /*11410*/  FSEL R38, R38, -INF , !P2 ;  /* 0xff80000026267808 */ /* 0x000fe40005000000 */
[----:B------:R-:W-:Y:S02]  /*11420*/  ISETP.GT.AND P2, PT, R16, R79, PT ;  /* 0x0000004f1000720c */ /* 0x000fe40003f44270 */
[----:B------:R-:W-:Y:S02]  /*11430*/  FSEL R72, R72, -INF , !P1 ;  /* 0xff80000048487808 */ /* 0x000fe40004800000 */
[C---:B------:R-:W-:Y:S02]  /*11440*/  ISETP.GE.AND P1, PT, R122.reuse, R3, PT ;  /* 0x000000037a00720c */ /* 0x040fe40003f26270 */
[----:B------:R-:W-:-:S02]  /*11450*/  ISETP.GE.AND P5, PT, R122, R0, PT ;  /* 0x000000007a00720c */ /* 0x000fc40003fa6270 */
[----:B------:R-:W-:Y:S02]  /*11460*/  FSEL R48, R37, -INF , !P6 ;  /* 0xff80000025307808 */ /* 0x000fe40007000000 */
[----:B------:R-:W-:Y:S02]  /*11470*/  ISETP.GE.AND P3, PT, R79, R252, PT ;  /* 0x000000fc4f00720c */ /* 0x000fe40003f66270 */
[----:B------:R-:W-:Y:S02]  /*11480*/  FSEL R37, R42, -INF , !P2 ;  /* 0xff8000002a257808 */ /* 0x000fe40005000000 */
[----:B------:R-:W-:Y:S02]  /*11490*/  FSEL R59, R70, -INF , !P1 ;  /* 0xff800000463b7808 */ /* 0x000fe40004800000 */
[----:B------:R-:W-:Y:S01]  /*114a0*/  FSEL R51, R247, -INF , !P5 ;  /* 0xff800000f7337808 */ /* 0x000fe20006800000 */
[----:B------:R-:W-:Y:S01]  /*114b0*/  IMAD.IADD R100, R85, 0x1, -R100 ;  /* 0x0000000155647824 */ /* 0x000fe200078e0a64 */
[-C--:B------:R-:W-:Y:S01]  /*114c0*/  ISETP.GE.AND P1, PT, R121, R3.reuse, PT ;  /* 0x000000037900720c */ /* 0x080fe20003f26270 */
[----:B------:R-:W-:Y:S01]  /*114d0*/  IMAD.IADD R93, R85, 0x1, -R93 ;  /* 0x00000001555d7824 */ /* 0x000fe200078e0a5d */
[----:B------:R-:W-:Y:S01]  /*114e0*/  ISETP.GE.AND P5, PT, R121, R0, PT ;  /* 0x000000007900720c */ /* 0x000fe20003fa6270 */
[----:B------:R-:W-:Y:S01]  /*114f0*/  IMAD.IADD R29, R85, 0x1, -R29 ;  /* 0x00000001551d7824 */ /* 0x000fe200078e0a1d */
[----:B------:R-:W-:Y:S01]  /*11500*/  FSEL R37, R37, -INF , !P3 ;  /* 0xff80000025257808 */ /* 0x000fe20005800000 */
[C---:B------:R-:W-:Y:S01]  /*11510*/  IMAD.IADD R91, R85.reuse, 0x1, -R91 ;  /* 0x00000001555b7824 */ /* 0x040fe200078e0a5b */
[----:B------:R-:W-:Y:S01]  /*11520*/  ISETP.GT.AND P3, PT, R16, R78, PT ;  /* 0x0000004e1000720c */ /* 0x000fe20003f64270 */
[C---:B------:R-:W-:Y:S01]  /*11530*/  IMAD.IADD R88, R85.reuse, 0x1, -R88 ;  /* 0x0000000155587824 */ /* 0x040fe200078e0a58 */
[----:B------:R-:W-:Y:S01]  /*11540*/  FSEL R58, R68, -INF , !P1 ;  /* 0xff800000443a7808 */ /* 0x000fe20004800000 */
[----:B------:R-:W-:Y:S01]  /*11550*/  IMAD.IADD R87, R85, 0x1, -R87 ;  /* 0x0000000155577824 */ /* 0x000fe200078e0a57 */
[----:B------:R-:W-:Y:S01]  /*11560*/  FSEL R50, R245, -INF , !P5 ;  /* 0xff800000f5327808 */ /* 0x000fe20006800000 */
[----:B------:R-:W-:Y:S01]  /*11570*/  IMAD.IADD R82, R85, 0x1, -R82 ;  /* 0x0000000155527824 */ /* 0x000fe200078e0a52 */
[----:B------:R-:W-:Y:S01]  /*11580*/  ISETP.GE.AND P1, PT, R79, R3, PT ;  /* 0x000000034f00720c */ /* 0x000fe20003f26270 */
[----:B------:R-:W-:Y:S01]  /*11590*/  IMAD.IADD R35, R85, 0x1, -R35 ;  /* 0x0000000155237824 */ /* 0x000fe200078e0a23 */
[----:B------:R-:W-:Y:S01]  /*115a0*/  ISETP.GE.AND P5, PT, R79, R0, PT ;  /* 0x000000004f00720c */ /* 0x000fe20003fa6270 */
[C---:B------:R-:W-:Y:S01]  /*115b0*/  IMAD.IADD R33, R85.reuse, 0x1, -R33 ;  /* 0x0000000155217824 */ /* 0x040fe200078e0a21 */
[----:B------:R-:W-:Y:S01]  /*115c0*/  ISETP.GE.AND P2, PT, R78, R252, PT ;  /* 0x000000fc4e00720c */ /* 0x000fe20003f46270 */
[----:B------:R-:W-:Y:S01]  /*115d0*/  IMAD.IADD R30, R85, 0x1, -R30 ;  /* 0x00000001551e7824 */ /* 0x000fe200078e0a1e */
[----:B------:R-:W-:Y:S01]  /*115e0*/  FSEL R79, R126, -INF , !P3 ;  /* 0xff8000007e4f7808 */ /* 0x000fe20005800000 */
[----:B------:R1:W5:Y:S03]  /*115f0*/  LDL.LU R70, [R1+0x84] ;  /* 0x0000840001467983 */ /* 0x0003660000300800 */
[----:B------:R-:W-:Y:S01]  /*11600*/  FSEL R79, R79, -INF , !P2 ;  /* 0xff8000004f4f7808 */ /* 0x000fe20005000000 */
[----:B------:R1:W5:Y:S01]  /*11610*/  LDL.LU R68, [R1+0x80] ;  /* 0x0000800001447983 */ /* 0x0003620000300800 */
[----:B------:R-:W-:-:S02]  /*11620*/  ISETP.GT.AND P2, PT, R16, R75, PT ;  /* 0x0000004b1000720c */ /* 0x000fc40003f44270 */
[----:B------:R-:W-:Y:S02]  /*11630*/  FSEL R47, R113, -INF , !P1 ;  /* 0xff800000712f7808 */ /* 0x000fe40004800000 */
[----:B------:R-:W-:Y:S02]  /*11640*/  FSEL R42, R241, -INF , !P5 ;  /* 0xff800000f12a7808 */ /* 0x000fe40006800000 */
[C---:B------:R-:W-:Y:S02]  /*11650*/  ISETP.GE.AND P1, PT, R78.reuse, R3, PT ;  /* 0x000000034e00720c */ /* 0x040fe40003f26270 */
[C---:B------:R-:W-:Y:S02]  /*11660*/  ISETP.GE.AND P6, PT, R78.reuse, R2, PT ;  /* 0x000000024e00720c */ /* 0x040fe40003fc6270 */
[----:B------:R-:W-:Y:S02]  /*11670*/  ISETP.GE.AND P5, PT, R78, R0, PT ;  /* 0x000000004e00720c */ /* 0x000fe40003fa6270 */
[----:B------:R-:W-:-:S02]  /*11680*/  ISETP.GE.AND P3, PT, R75, R252, PT ;  /* 0x000000fc4b00720c */ /* 0x000fc40003f66270 */
[----:B------:R-:W-:Y:S02]  /*11690*/  FSEL R78, R125, -INF , !P2 ;  /* 0xff8000007d4e7808 */ /* 0x000fe40005000000 */
[----:B------:R-:W-:Y:S02]  /*116a0*/  FSEL R123, R80, -INF , !P1 ;  /* 0xff800000507b7808 */ /* 0x000fe40004800000 */
[----:B------:R-:W-:Y:S02]  /*116b0*/  ISETP.GE.AND P1, PT, R75, R3, PT ;  /* 0x000000034b00720c */ /* 0x000fe40003f26270 */
[----:B------:R-:W-:Y:S02]  /*116c0*/  FSEL R78, R78, -INF , !P3 ;  /* 0xff8000004e4e7808 */ /* 0x000fe40005800000 */
[----:B------:R-:W-:Y:S02]  /*116d0*/  ISETP.GT.AND P3, PT, R16, R74, PT ;  /* 0x0000004a1000720c */ /* 0x000fe40003f64270 */
[----:B------:R-:W-:-:S02]  /*116e0*/  FSEL R122, R77, -INF , !P1 ;  /* 0xff8000004d7a7808 */ /* 0x000fc40004800000 */
[----:B------:R-:W-:Y:S02]  /*116f0*/  FSEL R117, R117, -INF , !P6 ;  /* 0xff80000075757808 */ /* 0x000fe40007000000 */
[----:B------:R-:W-:Y:S02]  /*11700*/  FSEL R80, R240, -INF , !P5 ;  /* 0xff800000f0507808 */ /* 0x000fe40006800000 */
[----:B------:R-:W-:Y:S02]  /*11710*/  ISETP.GE.AND P2, PT, R74, R252, PT ;  /* 0x000000fc4a00720c */ /* 0x000fe40003f46270 */
[----:B------:R-:W-:Y:S02]  /*11720*/  FSEL R77, R120, -INF , !P3 ;  /* 0xff800000784d7808 */ /* 0x000fe40005800000 */
[C---:B------:R-:W-:Y:S02]  /*11730*/  ISETP.GE.AND P6, PT, R75.reuse, R2, PT ;  /* 0x000000024b00720c */ /* 0x040fe40003fc6270 */
[----:B------:R-:W-:-:S02]  /*11740*/  ISETP.GE.AND P5, PT, R75, R0, PT ;  /* 0x000000004b00720c */ /* 0x000fc40003fa6270 */
[----:B------:R-:W-:Y:S02]  /*11750*/  ISETP.GE.AND P1, PT, R74, R3, PT ;  /* 0x000000034a00720c */ /* 0x000fe40003f26270 */
[----:B------:R-:W-:Y:S02]  /*11760*/  FSEL R77, R77, -INF , !P2 ;  /* 0xff8000004d4d7808 */ /* 0x000fe40005000000 */
[----:B------:R-:W-:Y:S02]  /*11770*/  FSEL R116, R116, -INF , !P6 ;  /* 0xff80000074747808 */ /* 0x000fe40007000000 */
[----:B------:R-:W-:Y:S02]  /*11780*/  FSEL R75, R239, -INF , !P5 ;  /* 0xff800000ef4b7808 */ /* 0x000fe40006800000 */
[----:B------:R-:W-:Y:S02]  /*11790*/  ISETP.GT.AND P2, PT, R16, R235, PT ;  /* 0x000000eb1000720c */ /* 0x000fe40003f44270 */
[----:B------:R-:W-:-:S02]  /*117a0*/  ISETP.GE.AND P6, PT, R74, R2, PT ;  /* 0x000000024a00720c */ /* 0x000fc40003fc6270 */
[----:B------:R-:W-:Y:S02]  /*117b0*/  ISETP.GE.AND P5, PT, R74, R0, PT ;  /* 0x000000004a00720c */ /* 0x000fe40003fa6270 */
        /* <DEDUP_REMOVED lines=9> */
[----:B------:R-:W-:Y:S02]  /*11850*/  ISETP.GE.AND P1, PT, R119, R3, PT ;  /* 0x000000037700720c */ /* 0x000fe40003f26270 */
[----:B------:R-:W-:-:S02]  /*11860*/  FSEL R76, R76, -INF , !P3 ;  /* 0xff8000004c4c7808 */ /* 0x000fc40005800000 */
[----:B------:R-:W-:Y:S02]  /*11870*/  ISETP.GT.AND P3, PT, R16, R119, PT ;  /* 0x000000771000720c */ /* 0x000fe40003f64270 */
[----:B------:R-:W-:Y:S02]  /*11880*/  FSEL R114, R114, -INF , !P6 ;  /* 0xff80000072727808 */ /* 0x000fe40007000000 */
[----:B------:R-:W-:Y:S02]  /*11890*/  FSEL R73, R25, -INF , !P5 ;  /* 0xff80000019497808 */ /* 0x000fe40006800000 */
[C---:B------:R-:W-:Y:S02]  /*118a0*/  ISETP.GE.AND P6, PT, R119.reuse, R2, PT ;  /* 0x000000027700720c */ /* 0x040fe40003fc6270 */
[C---:B------:R-:W-:Y:S02]  /*118b0*/  ISETP.GE.AND P5, PT, R119.reuse, R0, PT ;  /* 0x000000007700720c */ /* 0x040fe40003fa6270 */
[----:B------:R-:W-:Y:S01]  /*118c0*/  ISETP.GE.AND P2, PT, R119, R252, PT ;  /* 0x000000fc7700720c */ /* 0x000fe20003f46270 */
[----:B------:R-:W-:Y:S01]  /*118d0*/  IMAD.IADD R124, R85, 0x1, -R127 ;  /* 0x00000001557c7824 */ /* 0x000fe200078e0a7f */
[----:B------:R-:W-:-:S02]  /*118e0*/  FSEL R119, R109, -INF , !P1 ;  /* 0xff8000006d777808 */ /* 0x000fc40004800000 */
[----:B------:R-:W-:Y:S02]  /*118f0*/  FSEL R109, R118, -INF , !P3 ;  /* 0xff800000766d7808 */ /* 0x000fe40005800000 */
[----:B------:R-:W-:Y:S02]  /*11900*/  IABS R124, R124 ;  /* 0x0000007c007c7213 */ /* 0x000fe40000000000 */
[----:B------:R-:W-:Y:S02]  /*11910*/  FSEL R109, R109, -INF , !P2 ;  /* 0xff8000006d6d7808 */ /* 0x000fe40005000000 */
[----:B------:R-:W-:Y:S02]  /*11920*/  ISETP.GT.AND P2, PT, R16, R223, PT ;  /* 0x000000df1000720c */ /* 0x000fe40003f44270 */
[----:B------:R-:W-:Y:S02]  /*11930*/  ISETP.GE.AND P1, PT, R223, R3, PT ;  /* 0x00000003df00720c */ /* 0x000fe40003f26270 */
[----:B------:R-:W-:-:S02]  /*11940*/  FSEL R113, R24, -INF , !P5 ;  /* 0xff80000018717808 */ /* 0x000fc40006800000 */
[C---:B------:R-:W-:Y:S02]  /*11950*/  ISETP.GE.AND P5, PT, R223.reuse, R0, PT ;  /* 0x00000000df00720c */ /* 0x040fe40003fa6270 */
[----:B------:R-:W-:Y:S02]  /*11960*/  ISETP.GE.AND P3, PT, R223, R252, PT ;  /* 0x000000fcdf00720c */ /* 0x000fe40003f66270 */
[----:B------:R-:W-:Y:S02]  /*11970*/  FSEL R101, R101, -INF , !P2 ;  /* 0xff80000065657808 */ /* 0x000fe40005000000 */
[----:B------:R-:W-:Y:S02]  /*11980*/  I2FP.F32.S32 R124, R124 ;  /* 0x0000007c007c7245 */ /* 0x000fe40000201400 */
[----:B------:R-:W-:Y:S02]  /*11990*/  FSEL R25, R232, -INF , !P6 ;  /* 0xff800000e8197808 */ /* 0x000fe40007000000 */
[----:B------:R-:W-:-:S02]  /*119a0*/  FSEL R118, R112, -INF , !P1 ;  /* 0xff80000070767808 */ /* 0x000fc40004800000 */
[----:B------:R-:W-:Y:S02]  /*119b0*/  ISETP.GE.AND P6, PT, R223, R2, PT ;  /* 0x00000002df00720c */ /* 0x000fe40003fc6270 */
[----:B------:R-:W-:Y:S02]  /*119c0*/  FSEL R112, R104, -INF , !P5 ;  /* 0xff80000068707808 */ /* 0x000fe40006800000 */
[----:B------:R-:W-:Y:S01]  /*119d0*/  FSEL R104, R101, -INF , !P3 ;  /* 0xff80000065687808 */ /* 0x000fe20005800000 */
[----:B------:R-:W-:Y:S01]  /*119e0*/  FFMA.FTZ R101, R124, -UR6, R26 ;  /* 0x800000067c657c23 */ /* 0x000fe2000801001a */
[----:B------:R-:W-:Y:S02]  /*119f0*/  IABS R100, R100 ;  /* 0x0000006400647213 */ /* 0x000fe40000000000 */
[----:B------:R-:W-:Y:S02]  /*11a00*/  ISETP.GT.AND P3, PT, R16, R220, PT ;  /* 0x000000dc1000720c */ /* 0x000fe40003f64270 */
[----:B------:R-:W-:-:S02]  /*11a10*/  FSEL R24, R222, -INF , !P6 ;  /* 0xff800000de187808 */ /* 0x000fc40007000000 */
[C---:B------:R-:W-:Y:S02]  /*11a20*/  ISETP.GE.AND P6, PT, R220.reuse, R2, PT ;  /* 0x00000002dc00720c */ /* 0x040fe40003fc6270 */
[C---:B------:R-:W-:Y:S02]  /*11a30*/  ISETP.GE.AND P5, PT, R220.reuse, R0, PT ;  /* 0x00000000dc00720c */ /* 0x040fe40003fa6270 */
[----:B------:R-:W-:Y:S02]  /*11a40*/  I2FP.F32.S32 R100, R100 ;  /* 0x0000006400647245 */ /* 0x000fe40000201400 */
[----:B------:R-:W-:Y:S02]  /*11a50*/  ISETP.GE.AND P2, PT, R220, R252, PT ;  /* 0x000000fcdc00720c */ /* 0x000fe40003f46270 */
[----:B------:R-:W-:Y:S02]  /*11a60*/  FSEL R101, R101, -INF , !P3 ;  /* 0xff80000065657808 */ /* 0x000fe40005800000 */
[----:B------:R-:W-:Y:S01]  /*11a70*/  FSEL R26, R110, -INF , !P6 ;  /* 0xff8000006e1a7808 */ /* 0x000fe20007000000 */
[----:B------:R-:W-:Y:S01]  /*11a80*/  FFMA.FTZ R100, R100, -UR6, R27 ;  /* 0x8000000664647c23 */ /* 0x000fe2000801001b */
[----:B------:R-:W-:-:S02]  /*11a90*/  ISETP.GE.AND P1, PT, R220, R3, PT ;  /* 0x00000003dc00720c */ /* 0x000fc40003f26270 */
[----:B------:R-:W-:Y:S02]  /*11aa0*/  FSEL R110, R105, -INF , !P5 ;  /* 0xff800000696e7808 */ /* 0x000fe40006800000 */
[----:B------:R-:W-:Y:S02]  /*11ab0*/  FSEL R105, R101, -INF , !P2 ;  /* 0xff80000065697808 */ /* 0x000fe40005000000 */
[----:B------:R-:W-:Y:S02]  /*11ac0*/  IABS R93, R93 ;  /* 0x0000005d005d7213 */ /* 0x000fe40000000000 */
[----:B------:R-:W-:Y:S02]  /*11ad0*/  ISETP.GT.AND P2, PT, R16, R197, PT ;  /* 0x000000c51000720c */ /* 0x000fe40003f44270 */
[----:B------:R-:W-:Y:S02]  /*11ae0*/  FSEL R124, R243, -INF , !P1 ;  /* 0xff800000f37c7808 */ /* 0x000fe40004800000 */
[----:B------:R-:W-:-:S02]  /*11af0*/  ISETP.GE.AND P1, PT, R197, R3, PT ;  /* 0x00000003c500720c */ /* 0x000fc40003f26270 */
[C---:B------:R-:W-:Y:S02]  /*11b00*/  ISETP.GE.AND P6, PT, R197.reuse, R2, PT ;  /* 0x00000002c500720c */ /* 0x040fe40003fc6270 */
[----:B------:R-:W-:Y:S02]  /*11b10*/  I2FP.F32.S32 R93, R93 ;  /* 0x0000005d005d7245 */ /* 0x000fe40000201400 */
[----:B------:R-:W-:Y:S02]  /*11b20*/  ISETP.GE.AND P3, PT, R197, R252, PT ;  /* 0x000000fcc500720c */ /* 0x000fe40003f66270 */
[----:B------:R-:W-:Y:S01]  /*11b30*/  FSEL R100, R100, -INF , !P2 ;  /* 0xff80000064647808 */ /* 0x000fe20005000000 */
[----:B------:R-:W-:Y:S01]  /*11b40*/  FFMA.FTZ R22, R93, -UR6, R22 ;  /* 0x800000065d167c23 */ /* 0x000fe20008010016 */
[----:B------:R-:W-:Y:S02]  /*11b50*/  FSEL R125, R108, -INF , !P1 ;  /* 0xff8000006c7d7808 */ /* 0x000fe40004800000 */
[----:B------:R-:W-:-:S02]  /*11b60*/  FSEL R27, R111, -INF , !P6 ;  /* 0xff8000006f1b7808 */ /* 0x000fc40007000000 */
[----:B------:R-:W-:Y:S02]  /*11b70*/  ISETP.GE.AND P6, PT, R131, R2, PT ;  /* 0x000000028300720c */ /* 0x000fe40003fc6270 */
[----:B------:R-:W-:Y:S02]  /*11b80*/  FSEL R108, R100, -INF , !P3 ;  /* 0xff800000646c7808 */ /* 0x000fe40005800000 */
[----:B------:R-:W-:Y:S02]  /*11b90*/  ISETP.GT.AND P3, PT, R16, R131, PT ;  /* 0x000000831000720c */ /* 0x000fe40003f64270 */
[----:B------:R-:W-:Y:S02]  /*11ba0*/  IABS R29, R29 ;  /* 0x0000001d001d7213 */ /* 0x000fe40000000000 */
[----:B------:R-:W-:Y:S02]  /*11bb0*/  FSEL R126, R71, -INF , !P6 ;  /* 0xff800000477e7808 */ /* 0x000fe40007000000 */
[----:B------:R-:W-:-:S02]  /*11bc0*/  FSEL R71, R22, -INF , !P3 ;  /* 0xff80000016477808 */ /* 0x000fc40005800000 */
[----:B------:R-:W-:Y:S02]  /*11bd0*/  I2FP.F32.S32 R22, R29 ;  /* 0x0000001d00167245 */ /* 0x000fe40000201400 */
[----:B------:R-:W-:Y:S02]  /*11be0*/  ISETP.GE.AND P2, PT, R131, R252, PT ;  /* 0x000000fc8300720c */ /* 0x000fe40003f46270 */
[----:B------:R-:W-:Y:S01]  /*11bf0*/  IABS R91, R91 ;  /* 0x0000005b005b7213 */ /* 0x000fe20000000000 */
[----:B------:R-:W-:Y:S01]  /*11c00*/  FFMA.FTZ R22, R22, -UR6, R23 ;  /* 0x8000000616167c23 */ /* 0x000fe20008010017 */
[----:B------:R-:W-:Y:S02]  /*11c10*/  FSEL R29, R71, -INF , !P2 ;  /* 0xff800000471d7808 */ /* 0x000fe40005000000 */
[----:B------:R-:W-:Y:S02]  /*11c20*/  ISETP.GT.AND P2, PT, R16, R99, PT ;  /* 0x000000631000720c */ /* 0x000fe40003f44270 */
[----:B------:R-:W-:-:S02]  /*11c30*/  I2FP.F32.S32 R91, R91 ;  /* 0x0000005b005b7245 */ /* 0x000fc40000201400 */
[----:B------:R-:W-:Y:S02]  /*11c40*/  ISETP.GE.AND P3, PT, R99, R252, PT ;  /* 0x000000fc6300720c */ /* 0x000fe40003f66270 */
[----:B------:R-:W-:Y:S01]  /*11c50*/  FSEL R22, R22, -INF , !P2 ;  /* 0xff80000016167808 */ /* 0x000fe20005000000 */
[----:B------:R-:W-:Y:S01]  /*11c60*/  FFMA.FTZ R18, R91, -UR6, R18 ;  /* 0x800000065b127c23 */ /* 0x000fe20008010012 */
[----:B------:R-:W-:Y:S02]  /*11c70*/  IABS R88, R88 ;  /* 0x0000005800587213 */ /* 0x000fe40000000000 */
[----:B------:R-:W-:Y:S02]  /*11c80*/  FSEL R71, R22, -INF , !P3 ;  /* 0xff80000016477808 */ /* 0x000fe40005800000 */
[----:B------:R-:W-:Y:S01]  /*11c90*/  ISETP.GT.AND P3, PT, R16, R98, PT ;  /* 0x000000621000720c */ /* 0x000fe20003f64270 */
[----:B------:R-:W-:Y:S01]  /*11ca0*/  IMAD.IADD R22, R85, 0x1, -R84 ;  /* 0x0000000155167824 */ /* 0x000fe200078e0a54 */
[----:B------:R-:W-:-:S02]  /*11cb0*/  I2FP.F32.S32 R88, R88 ;  /* 0x0000005800587245 */ /* 0x000fc40000201400 */
[----:B------:R-:W-:Y:S02]  /*11cc0*/  ISETP.GE.AND P2, PT, R98, R252, PT ;  /* 0x000000fc6200720c */ /* 0x000fe40003f46270 */
[----:B------:R-:W-:Y:S01]  /*11cd0*/  FSEL R18, R18, -INF , !P3 ;  /* 0xff80000012127808 */ /* 0x000fe20005800000 */
[----:B------:R-:W-:Y:S01]  /*11ce0*/  FFMA.FTZ R19, R88, -UR6, R19 ;  /* 0x8000000658137c23 */ /* 0x000fe20008010013 */
[----:B------:R-:W-:Y:S02]  /*11cf0*/  ISETP.GE.AND P5, PT, R197, R0, PT ;  /* 0x00000000c500720c */ /* 0x000fe40003fa6270 */
[----:B------:R-:W-:Y:S02]  /*11d00*/  FSEL R84, R18, -INF , !P2 ;  /* 0xff80000012547808 */ /* 0x000fe40005000000 */
[----:B------:R-:W-:Y:S02]  /*11d10*/  IABS R22, R22 ;  /* 0x0000001600167213 */ /* 0x000fe40000000000 */
[----:B------:R-:W-:-:S02]  /*11d20*/  ISETP.GT.AND P2, PT, R16, R92, PT ;  /* 0x0000005c1000720c */ /* 0x000fc40003f44270 */
[----:B------:R-:W-:Y:S02]  /*11d30*/  ISETP.GE.AND P1, PT, R131, R3, PT ;  /* 0x000000038300720c */ /* 0x000fe40003f26270 */
[----:B------:R-:W-:Y:S02]  /*11d40*/  FSEL R111, R233, -INF , !P5 ;  /* 0xff800000e96f7808 */ /* 0x000fe40006800000 */
[----:B------:R-:W-:Y:S02]  /*11d50*/  I2FP.F32.S32 R22, R22 ;  /* 0x0000001600167245 */ /* 0x000fe40000201400 */
[----:B------:R-:W-:Y:S02]  /*11d60*/  ISETP.GE.AND P5, PT, R131, R0, PT ;  /* 0x000000008300720c */ /* 0x000fe40003fa6270 */
[----:B------:R-:W-:Y:S02]  /*11d70*/  ISETP.GE.AND P3, PT, R92, R252, PT ;  /* 0x000000fc5c00720c */ /* 0x000fe40003f66270 */
[----:B------:R-:W-:Y:S01]  /*11d80*/  FSEL R19, R19, -INF , !P2 ;  /* 0xff80000013137808 */ /* 0x000fe20005000000 */
[----:B------:R-:W-:Y:S01]  /*11d90*/  FFMA.FTZ R14, R22, -UR6, R14 ;  /* 0x80000006160e7c23 */ /* 0x000fe2000801000e */
[----:B------:R-:W-:-:S02]  /*11da0*/  FSEL R127, R96, -INF , !P1 ;  /* 0xff800000607f7808 */ /* 0x000fc40004800000 */
[----:B------:R-:W-:Y:S02]  /*11db0*/  ISETP.GE.AND P1, PT, R99, R3, PT ;  /* 0x000000036300720c */ /* 0x000fe40003f26270 */
[----:B------:R-:W-:Y:S02]  /*11dc0*/  FSEL R96, R225, -INF , !P5 ;  /* 0xff800000e1607808 */ /* 0x000fe40006800000 */
[----:B------:R-:W-:Y:S02]  /*11dd0*/  FSEL R88, R19, -INF , !P3 ;  /* 0xff80000013587808 */ /* 0x000fe40005800000 */
[----:B------:R-:W-:Y:S02]  /*11de0*/  IABS R87, R87 ;  /* 0x0000005700577213 */ /* 0x000fe40000000000 */
[C---:B------:R-:W-:Y:S02]  /*11df0*/  ISETP.GE.AND P6, PT, R99.reuse, R2, PT ;  /* 0x000000026300720c */ /* 0x040fe40003fc6270 */
[----:B------:R-:W-:-:S02]  /*11e00*/  ISETP.GE.AND P5, PT, R99, R0, PT ;  /* 0x000000006300720c */ /* 0x000fc40003fa6270 */
[----:B------:R-:W-:Y:S01]  /*11e10*/  ISETP.GT.AND P3, PT, R16, R90, PT ;  /* 0x0000005a1000720c */ /* 0x000fe20003f64270 */
[----:B------:R-:W-:Y:S01]  /*11e20*/  IMAD.IADD R18, R85, 0x1, -R28 ;  /* 0x0000000155127824 */ /* 0x000fe200078e0a1c */
[----:B------:R-:W-:Y:S02]  /*11e30*/  FSEL R131, R97, -INF , !P1 ;  /* 0xff80000061837808 */ /* 0x000fe40004800000 */
[----:B------:R-:W-:Y:S02]  /*11e40*/  I2FP.F32.S32 R87, R87 ;  /* 0x0000005700577245 */ /* 0x000fe40000201400 */
[----:B------:R-:W-:Y:S02]  /*11e50*/  FSEL R130, R130, -INF , !P6 ;  /* 0xff80000082827808 */ /* 0x000fe40007000000 */
[----:B------:R-:W-:Y:S02]  /*11e60*/  FSEL R97, R221, -INF , !P5 ;  /* 0xff800000dd617808 */ /* 0x000fe40006800000 */
[----:B------:R-:W-:-:S02]  /*11e70*/  ISETP.GE.AND P2, PT, R90, R252, PT ;  /* 0x000000fc5a00720c */ /* 0x000fc40003f46270 */
[----:B------:R-:W-:Y:S02]  /*11e80*/  FSEL R14, R14, -INF , !P3 ;  /* 0xff8000000e0e7808 */ /* 0x000fe40005800000 */
[C---:B------:R-:W-:Y:S02]  /*11e90*/  ISETP.GE.AND P1, PT, R98.reuse, R3, PT ;  /* 0x000000036200720c */ /* 0x040fe40003f26270 */
[C---:B------:R-:W-:Y:S02]  /*11ea0*/  ISETP.GE.AND P6, PT, R98.reuse, R2, PT ;  /* 0x000000026200720c */ /* 0x040fe40003fc6270 */
[----:B------:R-:W-:Y:S01]  /*11eb0*/  ISETP.GE.AND P5, PT, R98, R0, PT ;  /* 0x000000006200720c */ /* 0x000fe20003fa6270 */
[----:B------:R-:W-:Y:S01]  /*11ec0*/  FFMA.FTZ R15, R87, -UR6, R15 ;  /* 0x80000006570f7c23 */ /* 0x000fe2000801000f */
[----:B------:R-:W-:Y:S02]  /*11ed0*/  FSEL R28, R14, -INF , !P2 ;  /* 0xff8000000e1c7808 */ /* 0x000fe40005000000 */
[----:B------:R-:W-:-:S02]  /*11ee0*/  IABS R18, R18 ;  /* 0x0000001200127213 */ /* 0x000fc40000000000 */
[----:B------:R-:W-:Y:S02]  /*11ef0*/  FSEL R197, R237, -INF , !P1 ;  /* 0xff800000edc57808 */ /* 0x000fe40004800000 */
[----:B------:R-:W-:Y:S02]  /*11f00*/  FSEL R196, R196, -INF , !P6 ;  /* 0xff800000c4c47808 */ /* 0x000fe40007000000 */
[----:B------:R-:W-:Y:S02]  /*11f10*/  FSEL R99, R199, -INF , !P5 ;  /* 0xff800000c7637808 */ /* 0x000fe40006800000 */
[----:B------:R-:W-:Y:S02]  /*11f20*/  ISETP.GT.AND P2, PT, R16, R89, PT ;  /* 0x000000591000720c */ /* 0x000fe40003f44270 */
[C---:B------:R-:W-:Y:S02]  /*11f30*/  ISETP.GE.AND P1, PT, R92.reuse, R3, PT ;  /* 0x000000035c00720c */ /* 0x040fe40003f26270 */
[----:B------:R-:W-:-:S02]  /*11f40*/  ISETP.GE.AND P6, PT, R92, R2, PT ;  /* 0x000000025c00720c */ /* 0x000fc40003fc6270 */
[----:B------:R-:W-:Y:S01]  /*11f50*/  ISETP.GE.AND P5, PT, R92, R0, PT ;  /* 0x000000005c00720c */ /* 0x000fe20003fa6270 */
[----:B------:R-:W-:Y:S01]  /*11f60*/  IMAD.IADD R14, R85, 0x1, -R31 ;  /* 0x00000001550e7824 */ /* 0x000fe200078e0a1f */
[----:B------:R-:W-:Y:S02]  /*11f70*/  I2FP.F32.S32 R18, R18 ;  /* 0x0000001200127245 */ /* 0x000fe40000201400 */
[----:B------:R-:W-:Y:S02]  /*11f80*/  ISETP.GE.AND P3, PT, R89, R252, PT ;  /* 0x000000fc5900720c */ /* 0x000fe40003f66270 */
[----:B------:R-:W-:Y:S02]  /*11f90*/  FSEL R15, R15, -INF , !P2 ;  /* 0xff8000000f0f7808 */ /* 0x000fe40005000000 */
[----:B------:R-:W-:Y:S02]  /*11fa0*/  FSEL R199, R236, -INF , !P1 ;  /* 0xff800000ecc77808 */ /* 0x000fe40004800000 */
[----:B------:R-:W-:-:S02]  /*11fb0*/  FSEL R198, R198, -INF , !P6 ;  /* 0xff800000c6c67808 */ /* 0x000fc40007000000 */
[----:B------:R-:W-:Y:S02]  /*11fc0*/  FSEL R100, R202, -INF , !P5 ;  /* 0xff800000ca647808 */ /* 0x000fe40006800000 */
[C---:B------:R-:W-:Y:S02]  /*11fd0*/  ISETP.GE.AND P1, PT, R90.reuse, R3, PT ;  /* 0x000000035a00720c */ /* 0x040fe40003f26270 */
[C---:B------:R-:W-:Y:S02]  /*11fe0*/  ISETP.GE.AND P6, PT, R90.reuse, R2, PT ;  /* 0x000000025a00720c */ /* 0x040fe40003fc6270 */
[----:B------:R-:W-:Y:S01]  /*11ff0*/  ISETP.GE.AND P5, PT, R90, R0, PT ;  /* 0x000000005a00720c */ /* 0x000fe20003fa6270 */
[----:B------:R-:W-:Y:S01]  /*12000*/  FFMA.FTZ R10, R18, -UR6, R10 ;  /* 0x80000006120a7c23 */ /* 0x000fe2000801000a */
[----:B------:R-:W-:Y:S02]  /*12010*/  FSEL R31, R15, -INF , !P3 ;  /* 0xff8000000f1f7808 */ /* 0x000fe40005800000 */
[----:B------:R-:W-:-:S02]  /*12020*/  IABS R14, R14 ;  /* 0x0000000e000e7213 */ /* 0x000fc40000000000 */
[----:B------:R-:W-:Y:S02]  /*12030*/  ISETP.GT.AND P3, PT, R16, R83, PT ;  /* 0x000000531000720c */ /* 0x000fe40003f64270 */
[----:B------:R-:W-:Y:S02]  /*12040*/  FSEL R202, R234, -INF , !P1 ;  /* 0xff800000eaca7808 */ /* 0x000fe40004800000 */
[----:B------:R-:W-:Y:S02]  /*12050*/  FSEL R201, R201, -INF , !P6 ;  /* 0xff800000c9c97808 */ /* 0x000fe40007000000 */
[----:B------:R-:W-:Y:S02]  /*12060*/  FSEL R101, R207, -INF , !P5 ;  /* 0xff800000cf657808 */ /* 0x000fe40006800000 */
[C---:B------:R-:W-:Y:S02]  /*12070*/  ISETP.GE.AND P1, PT, R89.reuse, R3, PT ;  /* 0x000000035900720c */ /* 0x040fe40003f26270 */
[----:B------:R-:W-:-:S02]  /*12080*/  ISETP.GE.AND P6, PT, R89, R2, PT ;  /* 0x000000025900720c */ /* 0x000fc40003fc6270 */
[----:B------:R-:W-:Y:S02]  /*12090*/  ISETP.GE.AND P5, PT, R89, R0, PT ;  /* 0x000000005900720c */ /* 0x000fe40003fa6270 */
[----:B------:R-:W-:Y:S02]  /*120a0*/  I2FP.F32.S32 R14, R14 ;  /* 0x0000000e000e7245 */ /* 0x000fe40000201400 */
[----:B------:R-:W-:Y:S02]  /*120b0*/  ISETP.GE.AND P2, PT, R83, R252, PT ;  /* 0x000000fc5300720c */ /* 0x000fe40003f46270 */
[----:B------:R-:W-:Y:S02]  /*120c0*/  FSEL R10, R10, -INF , !P3 ;  /* 0xff8000000a0a7808 */ /* 0x000fe40005800000 */
[----:B------:R-:W-:Y:S02]  /*120d0*/  FSEL R207, R81, -INF , !P1 ;  /* 0xff80000051cf7808 */ /* 0x000fe40004800000 */
[----:B------:R-:W-:-:S02]  /*120e0*/  FSEL R206, R206, -INF , !P6 ;  /* 0xff800000cece7808 */ /* 0x000fc40007000000 */
[----:B------:R-:W-:Y:S01]  /*120f0*/  FSEL R102, R102, -INF , !P5 ;  /* 0xff80000066667808 */ /* 0x000fe20006800000 */
[----:B------:R-:W-:Y:S01]  /*12100*/  FFMA.FTZ R11, R14, -UR6, R11 ;  /* 0x800000060e0b7c23 */ /* 0x000fe2000801000b */
[C---:B------:R-:W-:Y:S02]  /*12110*/  ISETP.GE.AND P1, PT, R83.reuse, R3, PT ;  /* 0x000000035300720c */ /* 0x040fe40003f26270 */
[C---:B------:R-:W-:Y:S02]  /*12120*/  ISETP.GE.AND P6, PT, R83.reuse, R2, PT ;  /* 0x000000025300720c */ /* 0x040fe40003fc6270 */
[----:B------:R-:W-:Y:S02]  /*12130*/  ISETP.GE.AND P5, PT, R83, R0, PT ;  /* 0x000000005300720c */ /* 0x000fe40003fa6270 */
[----:B------:R-:W-:Y:S02]  /*12140*/  FSEL R83, R10, -INF , !P2 ;  /* 0xff8000000a537808 */ /* 0x000fe40005000000 */
[----:B------:R-:W-:-:S02]  /*12150*/  IABS R82, R82 ;  /* 0x0000005200527213 */ /* 0x000fc40000000000 */
[----:B------:R-:W-:Y:S02]  /*12160*/  ISETP.GT.AND P2, PT, R16, R86, PT ;  /* 0x000000561000720c */ /* 0x000fe40003f44270 */
[----:B------:R-:W-:Y:S02]  /*12170*/  I2FP.F32.S32 R82, R82 ;  /* 0x0000005200527245 */ /* 0x000fe40000201400 */
[----:B------:R-:W-:Y:S02]  /*12180*/  ISETP.GE.AND P3, PT, R86, R252, PT ;  /* 0x000000fc5600720c */ /* 0x000fe40003f66270 */
[----:B------:R-:W-:Y:S01]  /*12190*/  FSEL R11, R11, -INF , !P2 ;  /* 0xff8000000b0b7808 */ /* 0x000fe20005000000 */
[----:B------:R-:W-:Y:S01]  /*121a0*/  FFMA.FTZ R6, R82, -UR6, R6 ;  /* 0x8000000652067c23 */ /* 0x000fe20008010006 */
[----:B------:R-:W-:Y:S02]  /*121b0*/  IABS R35, R35 ;  /* 0x0000002300237213 */ /* 0x000fe40000000000 */
[----:B------:R-:W-:-:S02]  /*121c0*/  FSEL R87, R11, -INF , !P3 ;  /* 0xff8000000b577808 */ /* 0x000fc40005800000 */
[----:B------:R-:W-:Y:S02]  /*121d0*/  FSEL R208, R208, -INF , !P6 ;  /* 0xff800000d0d07808 */ /* 0x000fe40007000000 */
[----:B------:R-:W-:Y:S02]  /*121e0*/  ISETP.GT.AND P3, PT, R16, R67, PT ;  /* 0x000000431000720c */ /* 0x000fe40003f64270 */
[C---:B------:R-:W-:Y:S02]  /*121f0*/  ISETP.GE.AND P6, PT, R86.reuse, R2, PT ;  /* 0x000000025600720c */ /* 0x040fe40003fc6270 */
[----:B------:R-:W-:Y:S02]  /*12200*/  FSEL R103, R103, -INF , !P5 ;  /* 0xff80000067677808 */ /* 0x000fe40006800000 */
[----:B------:R-:W-:Y:S02]  /*12210*/  ISETP.GE.AND P5, PT, R86, R0, PT ;  /* 0x000000005600720c */ /* 0x000fe40003fa6270 */
[----:B------:R-:W-:-:S02]  /*12220*/  I2FP.F32.S32 R35, R35 ;  /* 0x0000002300237245 */ /* 0x000fc40000201400 */
[----:B------:R-:W-:Y:S02]  /*12230*/  ISETP.GE.AND P2, PT, R67, R252, PT ;  /* 0x000000fc4300720c */ /* 0x000fe40003f46270 */
[----:B------:R-:W-:Y:S02]  /*12240*/  FSEL R6, R6, -INF , !P3 ;  /* 0xff80000006067808 */ /* 0x000fe40005800000 */
[----:B------:R-:W-:Y:S02]  /*12250*/  FSEL R209, R209, -INF , !P1 ;  /* 0xff800000d1d17808 */ /* 0x000fe40004800000 */
[----:B------:R-:W-:Y:S02]  /*12260*/  FSEL R210, R210, -INF , !P6 ;  /* 0xff800000d2d27808 */ /* 0x000fe40007000000 */
[----:B------:R-:W-:Y:S02]  /*12270*/  ISETP.GE.AND P1, PT, R86, R3, PT ;  /* 0x000000035600720c */ /* 0x000fe40003f26270 */
[----:B------:R-:W-:-:S02]  /*12280*/  ISETP.GE.AND P6, PT, R67, R2, PT ;  /* 0x000000024300720c */ /* 0x000fc40003fc6270 */
[----:B------:R-:W-:Y:S01]  /*12290*/  FSEL R91, R65, -INF , !P5 ;  /* 0xff800000415b7808 */ /* 0x000fe20006800000 */
[----:B------:R-:W-:Y:S01]  /*122a0*/  FFMA.FTZ R7, R35, -UR6, R7 ;  /* 0x8000000623077c23 */ /* 0x000fe20008010007 */
[----:B------:R-:W-:Y:S02]  /*122b0*/  ISETP.GE.AND P5, PT, R67, R0, PT ;  /* 0x000000004300720c */ /* 0x000fe40003fa6270 */
[----:B------:R-:W-:Y:S02]  /*122c0*/  FSEL R89, R6, -INF , !P2 ;  /* 0xff80000006597808 */ /* 0x000fe40005000000 */
[----:B------:R-:W-:Y:S02]  /*122d0*/  IABS R33, R33 ;  /* 0x0000002100217213 */ /* 0x000fe40000000000 */
[----:B------:R-:W-:Y:S02]  /*122e0*/  ISETP.GT.AND P2, PT, R16, R66, PT ;  /* 0x000000421000720c */ /* 0x000fe40003f44270 */
[----:B------:R-:W-:-:S02]  /*122f0*/  FSEL R211, R211, -INF , !P1 ;  /* 0xff800000d3d37808 */ /* 0x000fc40004800000 */
[----:B------:R-:W-:Y:S02]  /*12300*/  FSEL R212, R212, -INF , !P6 ;  /* 0xff800000d4d47808 */ /* 0x000fe40007000000 */
[----:B------:R-:W-:Y:S02]  /*12310*/  ISETP.GE.AND P1, PT, R67, R3, PT ;  /* 0x000000034300720c */ /* 0x000fe40003f26270 */
[----:B------:R-:W-:Y:S02]  /*12320*/  ISETP.GE.AND P6, PT, R66, R2, PT ;  /* 0x000000024200720c */ /* 0x000fe40003fc6270 */
[----:B------:R-:W-:Y:S02]  /*12330*/  FSEL R92, R64, -INF , !P5 ;  /* 0xff800000405c7808 */ /* 0x000fe40006800000 */
[----:B------:R-:W-:Y:S02]  /*12340*/  ISETP.GE.AND P5, PT, R66, R0, PT ;  /* 0x000000004200720c */ /* 0x000fe40003fa6270 */
[----:B------:R-:W-:-:S02]  /*12350*/  I2FP.F32.S32 R33, R33 ;  /* 0x0000002100217245 */ /* 0x000fc40000201400 */
[----:B------:R-:W-:Y:S02]  /*12360*/  ISETP.GE.AND P3, PT, R66, R252, PT ;  /* 0x000000fc4200720c */ /* 0x000fe40003f66270 */
[----:B------:R-:W-:Y:S02]  /*12370*/  FSEL R7, R7, -INF , !P2 ;  /* 0xff80000007077808 */ /* 0x000fe40005000000 */
[----:B------:R-:W-:Y:S02]  /*12380*/  FSEL R213, R213, -INF , !P1 ;  /* 0xff800000d5d57808 */ /* 0x000fe40004800000 */
[----:B------:R-:W-:Y:S01]  /*12390*/  FSEL R214, R214, -INF , !P6 ;  /* 0xff800000d6d67808 */ /* 0x000fe20007000000 */
[----:B------:R-:W-:Y:S01]  /*123a0*/  FFMA.FTZ R106, R33, -UR6, R106 ;  /* 0x80000006216a7c23 */ /* 0x000fe2000801006a */
[----:B------:R-:W-:Y:S02]  /*123b0*/  ISETP.GE.AND P1, PT, R66, R3, PT ;  /* 0x000000034200720c */ /* 0x000fe40003f26270 */
[----:B------:R-:W-:-:S02]  /*123c0*/  ISETP.GE.AND P6, PT, R34, R2, PT ;  /* 0x000000022200720c */ /* 0x000fc40003fc6270 */
[----:B------:R-:W-:Y:S02]  /*123d0*/  FSEL R93, R17, -INF , !P5 ;  /* 0xff800000115d7808 */ /* 0x000fe40006800000 */
[----:B------:R-:W-:Y:S02]  /*123e0*/  IABS R6, R30 ;  /* 0x0000001e00067213 */ /* 0x000fe40000000000 */
[----:B------:R-:W-:Y:S02]  /*123f0*/  ISETP.GE.AND P5, PT, R34, R0, PT ;  /* 0x000000002200720c */ /* 0x000fe40003fa6270 */
[----:B------:R-:W-:Y:S02]  /*12400*/  FSEL R30, R7, -INF , !P3 ;  /* 0xff800000071e7808 */ /* 0x000fe40005800000 */
[----:B------:R-:W-:Y:S02]  /*12410*/  ISETP.GT.AND P3, PT, R16, R34, PT ;  /* 0x000000221000720c */ /* 0x000fe40003f64270 */
[----:B------:R-:W-:-:S02]  /*12420*/  FSEL R216, R216, -INF , !P1 ;  /* 0xff800000d8d87808 */ /* 0x000fc40004800000 */
[----:B------:R-:W-:Y:S02]  /*12430*/  FSEL R218, R218, -INF , !P6 ;  /* 0xff800000dada7808 */ /* 0x000fe40007000000 */
[-C--:B------:R-:W-:Y:S02]  /*12440*/  ISETP.GE.AND P1, PT, R34, R3.reuse, PT ;  /* 0x000000032200720c */ /* 0x080fe40003f26270 */
[----:B------:R-:W-:Y:S02]  /*12450*/  ISETP.GE.AND P6, PT, R32, R3, PT ;  /* 0x000000032000720c */ /* 0x000fe40003fc6270 */
[----:B------:R-:W-:Y:S01]  /*12460*/  FSEL R95, R95, -INF , !P5 ;  /* 0xff8000005f5f7808 */ /* 0x000fe20006800000 */
[----:B------:R1:W5:Y:S01]  /*12470*/  LDL.LU R3, [R1+0x7c] ;  /* 0x00007c0001037983 */ /* 0x0003620000300800 */
[----:B------:R-:W-:Y:S02]  /*12480*/  FSEL R86, R106, -INF , !P3 ;  /* 0xff8000006a567808 */ /* 0x000fe40005800000 */
[----:B------:R-:W-:-:S02]  /*12490*/  ISETP.GE.AND P5, PT, R32, R2, PT ;  /* 0x000000022000720c */ /* 0x000fc40003fa6270 */
[----:B------:R1:W5:Y:S01]  /*124a0*/  LDL.LU R2, [R1+0x78] ;  /* 0x0000780001027983 */ /* 0x0003620000300800 */
[----:B------:R-:W-:-:S03]  /*124b0*/  ISETP.GE.AND P3, PT, R32, R0, PT ;  /* 0x000000002000720c */ /* 0x000fc60003f66270 */
[----:B------:R1:W5:Y:S01]  /*124c0*/  LDL.LU R0, [R1+0x74] ;  /* 0x0000740001007983 */ /* 0x0003620000300800 */
[----:B------:R-:W-:-:S04]  /*124d0*/  ISETP.GE.AND P2, PT, R34, R252, PT ;  /* 0x000000fc2200720c */ /* 0x000fc80003f46270 */
[----:B------:R-:W-:Y:S02]  /*124e0*/  FSEL R86, R86, -INF , !P2 ;  /* 0xff80000056567808 */ /* 0x000fe40005000000 */
[----:B------:R-:W-:Y:S02]  /*124f0*/  ISETP.GE.AND P2, PT, R32, R252, PT ;  /* 0x000000fc2000720c */ /* 0x000fe40003f46270 */
[----:B------:R-:W2:Y:S01]  /*12500*/  S2R R252, SR_TID.X ;  /* 0x0000000000fc7919 */ /* 0x000ea20000002100 */
[----:B------:R-:W-:Y:S01]  /*12510*/  UIADD3 UR28, UPT, UPT, UR18, -0x2, URZ ;  /* 0xfffffffe121c7890 */ /* 0x000fe2000fffe0ff */
[----:B------:R-:W-:-:S03]  /*12520*/  I2FP.F32.S32 R6, R6 ;  /* 0x0000000600067245 */ /* 0x000fc60000201400 */
[----:B------:R-:W-:Y:S01]  /*12530*/  UISETP.GT.U32.AND UP0, UPT, UR28, UR15, UPT ;  /* 0x0000000f1c00728c */ /* 0x000fe2000bf04070 */
[----:B------:R-:W-:Y:S01]  /*12540*/  FSEL R215, R215, -INF , !P1 ;  /* 0xff800000d7d77808 */ /* 0x000fe20004800000 */
[----:B------:R-:W-:Y:S01]  /*12550*/  FFMA.FTZ R107, R6, -UR6, R107 ;  /* 0x80000006066b7c23 */ /* 0x000fe2000801006b */
[----:B------:R-:W-:-:S04]  /*12560*/  ISETP.GT.AND P1, PT, R16, R32, PT ;  /* 0x000000201000720c */ /* 0x000fc80003f24270 */
[----:B------:R-:W-:Y:S02]  /*12570*/  FSEL R85, R107, -INF , !P1 ;  /* 0xff8000006b557808 */ /* 0x000fe40004800000 */
[----:B------:R-:W-:Y:S02]  /*12580*/  FSEL R219, R219, -INF , !P6 ;  /* 0xff800000dbdb7808 */ /* 0x000fe40007000000 */
[----:B------:R-:W-:Y:S02]  /*12590*/  FSEL R217, R217, -INF , !P5 ;  /* 0xff800000d9d97808 */ /* 0x000fe40006800000 */
[----:B------:R-:W-:Y:S02]  /*125a0*/  FSEL R94, R94, -INF , !P3 ;  /* 0xff8000005e5e7808 */ /* 0x000fe40005800000 */
[----:B------:R-:W-:Y:S01]  /*125b0*/  FSEL R85, R85, -INF , !P2 ;  /* 0xff80000055557808 */ /* 0x000fe20005000000 */
[----:B-1----:R-:W-:Y:S06]  /*125c0*/  BRA.U !UP0, `(.L_x_1051) ;  /* 0x00000009083c7547 */ /* 0x002fec000b800000 */
[----:B------:R-:W3:Y:S04]  /*125d0*/  LDL R246, [R1+0x1c] ;  /* 0x00001c0001f67983 */ /* 0x000ee80000100800 */
[----:B------:R-:W4:Y:S04]  /*125e0*/  LDL R248, [R1+0x18] ;  /* 0x0000180001f87983 */ /* 0x000f280000100800 */
[----:B------:R-:W2:Y:S01]  /*125f0*/  LDL R249, [R1+0x20] ;  /* 0x0000200001f97983 */ /* 0x000ea20000100800 */
[----:B------:R-:W-:Y:S01]  /*12600*/  IMAD.U32 R11, RZ, RZ, UR18 ;  /* 0x00000012ff0b7e24 */ /* 0x000fe2000f8e00ff */
[----:B------:R-:W-:Y:S01]  /*12610*/  MOV R7, UR18 ;  /* 0x0000001200077c02 */ /* 0x000fe20008000f00 */
[----:B------:R-:W-:Y:S01]  /*12620*/  IMAD.U32 R6, RZ, RZ, UR18 ;  /* 0x00000012ff067e24 */ /* 0x000fe2000f8e00ff */
[----:B------:R-:W-:Y:S01]  /*12630*/  BSSY.RECONVERGENT B0, `(.L_x_1052) ;  /* 0x0000087000007945 */ /* 0x000fe20003800200 */
[----:B------:R-:W-:Y:S01]  /*12640*/  @!P0 VIADD R11, R11, 0xfffffffd ;  /* 0xfffffffd0b0b8836 */ /* 0x000fe20000000000 */
[----:B------:R-:W-:Y:S01]  /*12650*/  @!P0 IADD3 R7, PT, PT, R7, -0x3, RZ ;  /* 0xfffffffd07078810 */ /* 0x000fe20007ffe0ff */
[----:B------:R-:W-:-:S02]  /*12660*/  @!P0 VIADD R6, R6, 0xfffffffd ;  /* 0xfffffffd06068836 */ /* 0x000fc40000000000 */
[----:B------:R-:W-:-:S04]  /*12670*/  @!P0 IMAD.WIDE.U32 R14, R11, UR10, RZ ;  /* 0x0000000a0b0e8c25 */ /* 0x000fc8000f8e00ff */
[----:B------:R-:W-:-:S04]  /*12680*/  @!P0 IMAD.WIDE.U32 R16, R6, UR10, RZ ;  /* 0x0000000a06108c25 */ /* 0x000fc8000f8e00ff */
[----:B------:R-:W-:Y:S01]  /*12690*/  @!P0 IMAD R11, R11, UR11, R15 ;  /* 0x0000000b0b0b8c24 */ /* 0x000fe2000f8e020f */
[----:B------:R-:W-:Y:S01]  /*126a0*/  @!P0 SHF.L.U32 R10, R16, 0x7, RZ ;  /* 0x00000007100a8819 */ /* 0x000fe200000006ff */
[----:B------:R-:W-:Y:S02]  /*126b0*/  IMAD.U32 R32, RZ, RZ, UR18 ;  /* 0x00000012ff207e24 */ /* 0x000fe4000f8e00ff */
[----:B------:R-:W-:Y:S02]  /*126c0*/  @!P0 IMAD R17, R6, UR11, R17 ;  /* 0x0000000b06118c24 */ /* 0x000fe4000f8e0211 */
[----:B------:R-:W-:Y:S02]  /*126d0*/  @!P0 VIADD R32, R32, 0xfffffffd ;  /* 0xfffffffd20208836 */ /* 0x000fe40000000000 */
[----:B------:R-:W-:Y:S01]  /*126e0*/  @!P0 IMAD.WIDE.U32 R34, R7, UR10, RZ ;  /* 0x0000000a07228c25 */ /* 0x000fe2000f8e00ff */
[----:B------:R-:W-:-:S03]  /*126f0*/  @!P0 SHF.L.U64.HI R17, R16, 0x7, R17 ;  /* 0x0000000710118819 */ /* 0x000fc60000010211 */
[----:B------:R-:W-:-:S04]  /*12700*/  @!P0 IMAD.WIDE.U32 R18, R32, UR10, RZ ;  /* 0x0000000a20128c25 */ /* 0x000fc8000f8e00ff */
[----:B------:R-:W-:Y:S02]  /*12710*/  @!P0 IMAD.SHL.U32 R6, R34, 0x80, RZ ;  /* 0x0000008022068824 */ /* 0x000fe400078e00ff */
[----:B------:R-:W-:Y:S02]  /*12720*/  IMAD.U32 R16, RZ, RZ, UR10 ;  /* 0x0000000aff107e24 */ /* 0x000fe4000f8e00ff */
[----:B------:R-:W-:Y:S02]  /*12730*/  @!P0 IMAD R7, R7, UR11, R35 ;  /* 0x0000000b07078c24 */ /* 0x000fe4000f8e0223 */
[----:B------:R-:W-:Y:S01]  /*12740*/  @!P0 IMAD R32, R32, UR11, R19 ;  /* 0x0000000b20208c24 */ /* 0x000fe2000f8e0213 */
[----:B------:R-:W-:Y:S01]  /*12750*/  @!P0 LEA R16, P2, R16, R6, 0x5 ;  /* 0x0000000610108211 */ /* 0x000fe200078428ff */
[----:B------:R-:W-:Y:S01]  /*12760*/  IMAD.U32 R15, RZ, RZ, UR11 ;  /* 0x0000000bff0f7e24 */ /* 0x000fe2000f8e00ff */
[----:B------:R-:W-:Y:S02]  /*12770*/  @!P0 SHF.L.U64.HI R7, R34, 0x7, R7 ;  /* 0x0000000722078819 */ /* 0x000fe40000010207 */
[----:B------:R-:W-:-:S02]  /*12780*/  MOV R6, UR10 ;  /* 0x0000000a00067c02 */ /* 0x000fc40008000f00 */
[C---:B------:R-:W-:Y:S02]  /*12790*/  @!P0 SHF.L.U32 R19, R18.reuse, 0x7, RZ ;  /* 0x0000000712138819 */ /* 0x040fe400000006ff */
[----:B------:R-:W-:Y:S01]  /*127a0*/  @!P0 SHF.L.U64.HI R32, R18, 0x7, R32 ;  /* 0x0000000712208819 */ /* 0x000fe20000010220 */
[----:B------:R-:W-:Y:S01]  /*127b0*/  IMAD.U32 R18, RZ, RZ, UR10 ;  /* 0x0000000aff127e24 */ /* 0x000fe2000f8e00ff */
[----:B------:R-:W-:Y:S01]  /*127c0*/  @!P0 LEA.HI.X R15, R6, R7, R15, 0x5, P2 ;  /* 0x00000007060f8211 */ /* 0x000fe200010f2c0f */
[----:B------:R-:W-:Y:S01]  /*127d0*/  IMAD.U32 R7, RZ, RZ, UR18 ;  /* 0x00000012ff077e24 */ /* 0x000fe2000f8e00ff */
[----:B------:R-:W-:-:S04]  /*127e0*/  MOV R6, UR18 ;  /* 0x0000001200067c02 */ /* 0x000fc80008000f00 */
[----:B------:R-:W-:Y:S01]  /*127f0*/  @!P0 IADD3 R7, PT, PT, R7, -0x3, RZ ;  /* 0xfffffffd07078810 */ /* 0x000fe20007ffe0ff */
[----:B------:R-:W-:Y:S01]  /*12800*/  @!P0 VIADD R6, R6, 0xfffffffd ;  /* 0xfffffffd06068836 */ /* 0x000fe20000000000 */
[----:B---3--:R-:W-:-:S04]  /*12810*/  @!P0 LEA R22, P1, R14, R246, 0x8 ;  /* 0x000000f60e168211 */ /* 0x008fc800078240ff */
[----:B----4-:R-:W-:Y:S02]  /*12820*/  @!P0 LEA.HI.X R23, R14, R248, R11, 0x8, P1 ;  /* 0x000000f80e178211 */ /* 0x010fe400008f440b */
[----:B------:R-:W-:Y:S02]  /*12830*/  MOV R14, UR10 ;  /* 0x0000000a000e7c02 */ /* 0x000fe40008000f00 */
[----:B------:R-:W-:Y:S01]  /*12840*/  MOV R11, UR11 ;  /* 0x0000000b000b7c02 */ /* 0x000fe20008000f00 */
[----:B--2---:R1:W-:Y:S01]  /*12850*/  @P0 STS.128 [R249+0x4000], RZ ;  /* 0x004000fff9000388 */ /* 0x0043e20000000c00 */
[----:B------:R-:W-:Y:S01]  /*12860*/  @!P0 LEA R14, P3, R14, R10, 0x4 ;  /* 0x0000000a0e0e8211 */ /* 0x000fe200078620ff */
[----:B------:R-:W-:Y:S01]  /*12870*/  IMAD.U32 R10, RZ, RZ, UR10 ;  /* 0x0000000aff0a7e24 */ /* 0x000fe2000f8e00ff */
[----:B------:R-:W-:Y:S01]  /*12880*/  @!P0 LEA R18, P1, R18, R19, 0x6 ;  /* 0x0000001312128211 */ /* 0x000fe200078230ff */
[----:B------:R-:W-:Y:S01]  /*12890*/  IMAD.U32 R19, RZ, RZ, UR10 ;  /* 0x0000000aff137e24 */ /* 0x000fe2000f8e00ff */
[----:B------:R-:W-:Y:S01]  /*128a0*/  @!PT LDS RZ, [RZ] ;  /* 0x00000000fffff984 */ /* 0x000fe20000000800 */
[----:B------:R-:W-:Y:S01]  /*128b0*/  @!PT LDS RZ, [RZ] ;  /* 0x00000000fffff984 */ /* 0x000fe20000000800 */
[----:B------:R-:W-:Y:S01]  /*128c0*/  @!PT LDS RZ, [RZ] ;  /* 0x00000000fffff984 */ /* 0x000fe20000000800 */
[----:B------:R2:W-:Y:S02]  /*128d0*/  @!P0 LDGSTS.E.BYPASS.LTC128B.128 [R249+0x4000], desc[UR22][R22.64] ;  /* 0x0400000016f98fae */ /* 0x0005e4000b981a16 */
[----:B------:R-:W-:-:S02]  /*128e0*/  @!P0 LEA.HI.X R11, R10, R17, R11, 0x4, P3 ;  /* 0x000000110a0b8211 */ /* 0x000fc400018f240b */
[----:B------:R-:W-:Y:S01]  /*128f0*/  MOV R10, UR18 ;  /* 0x00000012000a7c02 */ /* 0x000fe20008000f00 */
[----:B------:R1:W-:Y:S01]  /*12900*/  @P0 STS.128 [R249+0x4800], RZ ;  /* 0x004800fff9000388 */ /* 0x0003e20000000c00 */
[----:B------:R-:W-:-:S03]  /*12910*/  MOV R17, UR11 ;  /* 0x0000000b00117c02 */ /* 0x000fc60008000f00 */
[----:B------:R-:W-:Y:S01]  /*12920*/  @!P0 VIADD R10, R10, 0xfffffffd ;  /* 0xfffffffd0a0a8836 */ /* 0x000fe20000000000 */
[----:B------:R-:W-:Y:S01]  /*12930*/  @!P0 LEA.HI.X R17, R19, R32, R17, 0x6, P1 ;  /* 0x0000002013118211 */ /* 0x000fe200008f3411 */
[----:B------:R-:W-:-:S04]  /*12940*/  @!P0 IMAD.WIDE.U32 R32, R7, UR10, RZ ;  /* 0x0000000a07208c25 */ /* 0x000fc8000f8e00ff */
[----:B------:R-:W-:-:S04]  /*12950*/  @!P0 IMAD.WIDE.U32 R34, R10, UR10, RZ ;  /* 0x0000000a0a228c25 */ /* 0x000fc8000f8e00ff */
[----:B------:R-:W-:Y:S02]  /*12960*/  @!P0 IMAD R10, R10, UR11, R35 ;  /* 0x0000000b0a0a8c24 */ /* 0x000fe4000f8e0223 */
[----:B------:R-:W-:-:S03]  /*12970*/  @!P0 IMAD R7, R7, UR11, R33 ;  /* 0x0000000b07078c24 */ /* 0x000fc6000f8e0221 */
[----:B------:R-:W-:Y:S02]  /*12980*/  @!P0 SHF.L.U64.HI R35, R34, 0x7, R10 ;  /* 0x0000000722238819 */ /* 0x000fe4000001020a */
[----:B------:R-:W-:Y:S01]  /*12990*/  @!P0 LEA R10, P1, R14, R246, 0x1 ;  /* 0x000000f60e0a8211 */ /* 0x000fe200078208ff */
[----:B--2---:R-:W-:Y:S01]  /*129a0*/  @!P0 IMAD.WIDE.U32 R22, R6, UR10, RZ ;  /* 0x0000000a06168c25 */ /* 0x004fe2000f8e00ff */
[----:B------:R-:W-:Y:S02]  /*129b0*/  @!P0 SHF.L.U32 R34, R34, 0x7, RZ ;  /* 0x0000000722228819 */ /* 0x000fe400000006ff */
[----:B------:R-:W-:Y:S01]  /*129c0*/  @!P0 SHF.L.U64.HI R33, R32, 0x7, R7 ;  /* 0x0000000720218819 */ /* 0x000fe20000010207 */
[----:B------:R-:W-:Y:S01]  /*129d0*/  @!P0 IMAD R6, R6, UR11, R23 ;  /* 0x0000000b06068c24 */ /* 0x000fe2000f8e0217 */
[----:B------:R-:W-:Y:S01]  /*129e0*/  @!P0 LEA.HI.X R11, R14, R248, R11, 0x1, P1 ;  /* 0x000000f80e0b8211 */ /* 0x000fe200008f0c0b */
[----:B------:R-:W-:Y:S01]  /*129f0*/  IMAD.U32 R14, RZ, RZ, UR11 ;  /* 0x0000000bff0e7e24 */ /* 0x000fe2000f8e00ff */
[----:B------:R-:W-:Y:S01]  /*12a00*/  MOV R7, UR10 ;  /* 0x0000000a00077c02 */ /* 0x000fe20008000f00 */
[----:B------:R-:W-:Y:S01]  /*12a10*/  @!P0 IMAD.SHL.U32 R32, R32, 0x80, RZ ;  /* 0x0000008020208824 */ /* 0x000fe200078e00ff */
[C---:B------:R-:W-:Y:S01]  /*12a20*/  @!P0 SHF.L.U64.HI R23, R22.reuse, 0x7, R6 ;  /* 0x0000000716178819 */ /* 0x040fe20000010206 */
[----:B------:R-:W-:Y:S01]  /*12a30*/  IMAD.U32 R6, RZ, RZ, UR10 ;  /* 0x0000000aff067e24 */ /* 0x000fe2000f8e00ff */
[----:B------:R-:W-:Y:S01]  /*12a40*/  @!P0 SHF.L.U32 R22, R22, 0x7, RZ ;  /* 0x0000000716168819 */ /* 0x000fe200000006ff */
[----:B------:R-:W-:Y:S01]  /*12a50*/  @!P0 IMAD R14, R14, 0x30, RZ ;  /* 0x000000300e0e8824 */ /* 0x000fe200078e02ff */
[----:B------:R-:W-:Y:S01]  /*12a60*/  @!PT LDS RZ, [RZ] ;  /* 0x00000000fffff984 */ /* 0x000fe20000000800 */
[----:B------:R-:W-:Y:S01]  /*12a70*/  @!PT LDS RZ, [RZ] ;  /* 0x00000000fffff984 */ /* 0x000fe20000000800 */
[----:B------:R-:W-:Y:S01]  /*12a80*/  @!PT LDS RZ, [RZ] ;  /* 0x00000000fffff984 */ /* 0x000fe20000000800 */
[----:B------:R2:W-:Y:S01]  /*12a90*/  @!P0 LDGSTS.E.BYPASS.LTC128B.128 [R249+0x4800], desc[UR22][R10.64] ;  /* 0x048000000af98fae */ /* 0x0005e2000b981a16 */
[----:B------:R-:W-:-:S03]  /*12aa0*/  @!P0 IMAD.WIDE.U32 R34, R6, 0x30, R34 ;  /* 0x0000003006228825 */ /* 0x000fc600078e0022 */
[----:B------:R1:W-:Y:S01]  /*12ab0*/  @P0 STS.128 [R249+0x5000], RZ ;  /* 0x005000fff9000388 */ /* 0x0003e20000000c00 */
[----:B------:R-:W-:Y:S01]  /*12ac0*/  @!P0 IMAD.WIDE.U32 R32, R7, 0x50, R32 ;  /* 0x0000005007208825 */ /* 0x000fe200078e0020 */
[----:B------:R-:W-:Y:S02]  /*12ad0*/  MOV R7, UR11 ;  /* 0x0000000b00077c02 */ /* 0x000fe40008000f00 */
[----:B------:R-:W-:Y:S01]  /*12ae0*/  @!P0 IADD3 R14, PT, PT, R14, R35, RZ ;  /* 0x000000230e0e8210 */ /* 0x000fe20007ffe0ff */
[----:B------:R-:W-:Y:S01]  /*12af0*/  @!P0 IMAD.WIDE.U32 R22, R6, 0x60, R22 ;  /* 0x0000006006168825 */ /* 0x000fe200078e0016 */
[----:B------:R-:W-:-:S03]  /*12b00*/  @!P0 LEA R64, P1, R34, R246, 0x1 ;  /* 0x000000f622408211 */ /* 0x000fc600078208ff */
[----:B------:R-:W-:Y:S01]  /*12b10*/  IMAD.U32 R6, RZ, RZ, UR11 ;  /* 0x0000000bff067e24 */ /* 0x000fe2000f8e00ff */
[----:B------:R-:W-:Y:S01]  /*12b20*/  @!P0 LEA.HI.X R65, R34, R248, R14, 0x1, P1 ;  /* 0x000000f822418211 */ /* 0x000fe200008f0c0e */
[----:B------:R-:W-:Y:S01]  /*12b30*/  @!P0 IMAD R7, R7, 0x50, RZ ;  /* 0x0000005007078824 */ /* 0x000fe200078e02ff */
[----:B------:R-:W-:Y:S01]  /*12b40*/  @!P0 LEA R14, P3, R18, R246, 0x1 ;  /* 0x000000f6120e8211 */ /* 0x000fe200078608ff */
[----:B------:R-:W-:Y:S02]  /*12b50*/  @!P0 IMAD R6, R6, 0x60, RZ ;  /* 0x0000006006068824 */ /* 0x000fe400078e02ff */
[----:B------:R-:W-:-:S03]  /*12b60*/  @!P0 IMAD.IADD R7, R7, 0x1, R33 ;  /* 0x0000000107078824 */ /* 0x000fc600078e0221 */
[----:B------:R-:W-:Y:S02]  /*12b70*/  @!P0 IADD3 R6, PT, PT, R6, R23, RZ ;  /* 0x0000001706068210 */ /* 0x000fe40007ffe0ff */
[----:B--2---:R-:W-:-:S04]  /*12b80*/  @!P0 LEA R10, P2, R16, R246, 0x1 ;  /* 0x000000f6100a8211 */ /* 0x004fc800078408ff */
[----:B------:R-:W-:Y:S02]  /*12b90*/  @!P0 LEA.HI.X R11, R16, R248, R15, 0x1, P2 ;  /* 0x000000f8100b8211 */ /* 0x000fe400010f0c0f */
[-C--:B------:R-:W-:Y:S02]  /*12ba0*/  @!P0 LEA R34, P2, R32, R246.reuse, 0x1 ;  /* 0x000000f620228211 */ /* 0x080fe400078408ff */
[----:B------:R-:W-:Y:S01]  /*12bb0*/  @!P0 LEA R16, P1, R22, R246, 0x1 ;  /* 0x000000f616108211 */ /* 0x000fe200078208ff */
[----:B------:R-:W-:Y:S01]  /*12bc0*/  @!PT LDS RZ, [RZ] ;  /* 0x00000000fffff984 */ /* 0x000fe20000000800 */
[----:B------:R-:W-:Y:S01]  /*12bd0*/  @!PT LDS RZ, [RZ] ;  /* 0x00000000fffff984 */ /* 0x000fe20000000800 */
[----:B------:R-:W-:Y:S01]  /*12be0*/  @!PT LDS RZ, [RZ] ;  /* 0x00000000fffff984 */ /* 0x000fe20000000800 */
[----:B------:R1:W-:Y:S01]  /*12bf0*/  @!P0 LDGSTS.E.BYPASS.LTC128B.128 [R249+0x5000], desc[UR22][R10.64] ;  /* 0x050000000af98fae */ /* 0x0003e2000b981a16 */
[-C--:B------:R-:W-:Y:S02]  /*12c00*/  @!P0 LEA.HI.X R15, R18, R248.reuse, R17, 0x1, P3 ;  /* 0x000000f8120f8211 */ /* 0x080fe400018f0c11 */
        /* <DEDUP_REMOVED lines=41> */
.L_x_1053:
[----:B------:R-:W-:Y:S05]  /*12ea0*/  BSYNC.RECONVERGENT B0 ;  /* 0x0000000000007941 */ /* 0x000fea0003800200 */
.L_x_1052:
[----:B------:R-:W0:Y:S02]  /*12eb0*/  LDGDEPBAR ;  /* 0x00000000000079af */ /* 0x000e240000000000 */
.L_x_1051:
[----:B------:R-:W3:Y:S04]  /*12ec0*/  LDL.LU R232, [R1+0x54] ;  /* 0x0000540001e87983 */ /* 0x000ee80000300800 */
[----:B------:R-:W4:Y:S01]  /*12ed0*/  LDL R233, [R1] ;  /* 0x0000000001e97983 */ /* 0x000f220000100800 */
[----:B-12--5:R-:W-:Y:S02]  /*12ee0*/  FMNMX3.FTZ R10, R0, R9, R8, !PT ;  /* 0x00000009000a7276 */ /* 0x026fe40007810008 */
[----:B------:R-:W-:Y:S01]  /*12ef0*/  FMNMX3.FTZ R11, R2, R21, R20, !PT ;  /* 0x00000015020b7276 */ /* 0x000fe20007810014 */
[----:B------:R-:W2:Y:S01]  /*12f00*/  LDL.LU R235, [R1+0x50] ;  /* 0x0000500001eb7983 */ /* 0x000ea20000300800 */
[----:B------:R-:W-:Y:S02]  /*12f10*/  FMNMX3.FTZ R10, R10, R5, R4, !PT ;  /* 0x000000050a0a7276 */ /* 0x000fe40007810004 */
[----:B------:R-:W-:Y:S01]  /*12f20*/  FMNMX3.FTZ R11, R11, R13, R12, !PT ;  /* 0x0000000d0b0b7276 */ /* 0x000fe2000781000c */
[----:B------:R-:W2:Y:S01]  /*12f30*/  LDL.LU R234, [R1+0x58] ;  /* 0x0000580001ea7983 */ /* 0x000ea20000300800 */
        /* <DEDUP_REMOVED lines=27> */
[----:B------:R-:W-:-:S03]  /*130f0*/  FMNMX3.FTZ R11, R11, R95, R94, !PT ;  /* 0x0000005f0b0b7276 */ /* 0x000fc6000781005e */
[----:B------:R-:W1:Y:S04]  /*13100*/  SHFL.BFLY PT, R6, R10, 0x2, 0x1f ;  /* 0x0c401f000a067f89 */ /* 0x000e6800000e0000 */
[----:B------:R-:W1:Y:S02]  /*13110*/  SHFL.BFLY PT, R7, R11, 0x2, 0x1f ;  /* 0x0c401f000b077f89 */ /* 0x000e6400000e0000 */
[----:B-1----:R-:W-:Y:S02]  /*13120*/  FMNMX.FTZ R6, R10, R6, !PT ;  /* 0x000000060a067209 */ /* 0x002fe40007810000 */
[----:B------:R-:W-:Y:S02]  /*13130*/  FMNMX3.FTZ R10, R68, R228, R224, !PT ;  /* 0x000000e4440a7276 */ /* 0x000fe400078100e0 */
[----:B------:R-:W-:Y:S01]  /*13140*/  FMNMX.FTZ R7, R11, R7, !PT ;  /* 0x000000070b077209 */ /* 0x000fe20007810000 */
[----:B------:R-:W1:Y:S01]  /*13150*/  SHFL.BFLY PT, R32, R6, 0x1, 0x1f ;  /* 0x0c201f0006207f89 */ /* 0x000e6200000e0000 */
[----:B------:R-:W-:-:S02]  /*13160*/  FMNMX3.FTZ R10, R10, R200, R229, !PT ;  /* 0x000000c80a0a7276 */ /* 0x000fc400078100e5 */
[----:B------:R-:W-:Y:S01]  /*13170*/  FMNMX3.FTZ R11, R3, R226, R128, !PT ;  /* 0x000000e2030b7276 */ /* 0x000fe20007810080 */
[----:B------:R-:W1:Y:S01]  /*13180*/  SHFL.BFLY PT, R33, R7, 0x1, 0x1f ;  /* 0x0c201f0007217f89 */ /* 0x000e6200000e0000 */
        /* <DEDUP_REMOVED lines=19> */
[----:B-1----:R-:W-:Y:S02]  /*132c0*/  FMNMX.FTZ R32, R6, R32, !PT ;  /* 0x0000002006207209 */ /* 0x002fe40007810000 */
[----:B------:R-:W-:Y:S02]  /*132d0*/  FMNMX3.FTZ R10, R10, R202, R207, !PT ;  /* 0x000000ca0a0a7276 */ /* 0x000fe400078100cf */
[----:B------:R-:W-:Y:S01]  /*132e0*/  FMNMX3.FTZ R11, R11, R126, R130, !PT ;  /* 0x0000007e0b0b7276 */ /* 0x000fe20007810082 */
[----:B------:R-:W-:Y:S01]  /*132f0*/  FMUL.FTZ R90, R32, UR4 ;  /* 0x00000004205a7c20 */ /* 0x000fe20008410000 */
[----:B------:R-:W-:-:S02]  /*13300*/  FMNMX3.FTZ R10, R10, R209, R211, !PT ;  /* 0x000000d10a0a7276 */ /* 0x000fc400078100d3 */
[----:B------:R-:W-:Y:S02]  /*13310*/  FMNMX.FTZ R33, R7, R33, !PT ;  /* 0x0000002107217209 */ /* 0x000fe40007810000 */
[----:B------:R-:W-:Y:S02]  /*13320*/  FMNMX3.FTZ R10, R10, R213, R216, !PT ;  /* 0x000000d50a0a7276 */ /* 0x000fe400078100d8 */
[----:B------:R-:W-:Y:S01]  /*13330*/  FSETP.NEU.FTZ.AND P0, PT, R32, -INF , PT ;  /* 0xff8000002000780b */ /* 0x000fe20003f1d000 */
[----:B------:R-:W-:Y:S01]  /*13340*/  FMUL.FTZ R98, R33, UR4 ;  /* 0x0000000421627c20 */ /* 0x000fe20008410000 */
[----:B------:R-:W-:Y:S02]  /*13350*/  FMNMX3.FTZ R35, R10, R215, R219, !PT ;  /* 0x000000d70a237276 */ /* 0x000fe400078100db */
[----:B------:R-:W-:Y:S02]  /*13360*/  FMNMX3.FTZ R11, R11, R196, R198, !PT ;  /* 0x000000c40b0b7276 */ /* 0x000fe400078100c6 */
[----:B------:R-:W-:Y:S01]  /*13370*/  FSETP.NEU.FTZ.AND P1, PT, R33, -INF , PT ;  /* 0xff8000002100780b */ /* 0x000fe20003f3d000 */
[----:B------:R-:W1:Y:S01]  /*13380*/  SHFL.BFLY PT, R106, R35, 0x2, 0x1f ;  /* 0x0c401f00236a7f89 */ /* 0x000e6200000e0000 */
[----:B------:R-:W-:-:S02]  /*13390*/  FSEL R6, R32, RZ, P0 ;  /* 0x000000ff20067208 */ /* 0x000fc40000000000 */
[----:B------:R-:W-:Y:S02]  /*133a0*/  FMNMX3.FTZ R11, R11, R201, R206, !PT ;  /* 0x000000c90b0b7276 */ /* 0x000fe400078100ce */
[----:B------:R-:W-:Y:S01]  /*133b0*/  FSEL R7, R33, RZ, P1 ;  /* 0x000000ff21077208 */ /* 0x000fe20000800000 */
[----:B------:R-:W-:Y:S01]  /*133c0*/  FADD.FTZ R6, R0, -R6 ;  /* 0x8000000600067221 */ /* 0x000fe20000010000 */
[----:B------:R-:W-:Y:S02]  /*133d0*/  FMNMX3.FTZ R11, R11, R208, R210, !PT ;  /* 0x000000d00b0b7276 */ /* 0x000fe400078100d2 */
[----:B------:R-:W-:Y:S01]  /*133e0*/  FSEL R98, R98, RZ, P1 ;  /* 0x000000ff62627208 */ /* 0x000fe20000800000 */
[----:B------:R-:W-:Y:S01]  /*133f0*/  FADD.FTZ R7, R2, -R7 ;  /* 0x8000000702077221 */ /* 0x000fe20000010000 */
[----:B------:R-:W-:Y:S01]  /*13400*/  FMNMX3.FTZ R11, R11, R212, R214, !PT ;  /* 0x000000d40b0b7276 */ /* 0x000fe200078100d6 */
[----:B------:R-:W-:Y:S01]  /*13410*/  FMUL.FTZ R6, R6, UR4 ;  /* 0x0000000406067c20 */ /* 0x000fe20008410000 */
[----:B------:R-:W-:Y:S01]  /*13420*/  FSEL R90, R90, RZ, P0 ;  /* 0x000000ff5a5a7208 */ /* 0x000fe20000000000 */
[----:B------:R-:W-:Y:S01]  /*13430*/  FMUL.FTZ R7, R7, UR4 ;  /* 0x0000000407077c20 */ /* 0x000fe20008410000 */
[----:B------:R-:W-:Y:S01]  /*13440*/  FMNMX3.FTZ R34, R11, R218, R217, !PT ;  /* 0x000000da0b227276 */ /* 0x000fe200078100d9 */
[--C-:B------:R-:W-:Y:S01]  /*13450*/  FFMA.FTZ R67, R13, UR4, -R98.reuse ;  /* 0x000000040d437c23 */ /* 0x100fe20008010862 */
[----:B------:R-:W-:Y:S01]  /*13460*/  FFMA.FTZ R66, R12, UR4, -R98 ;  /* 0x000000040c427c23 */ /* 0x000fe20008010862 */
[--C-:B------:R-:W-:Y:S01]  /*13470*/  FFMA.FTZ R220, R9, UR4, -R90.reuse ;  /* 0x0000000409dc7c23 */ /* 0x100fe2000801085a */
[--C-:B------:R-:W-:Y:S01]  /*13480*/  FFMA.FTZ R81, R8, UR4, -R90.reuse ;  /* 0x0000000408517c23 */ /* 0x100fe2000801085a */
[----:B------:R-:W1:Y:S01]  /*13490*/  MUFU.EX2 R223, R7 ;  /* 0x0000000700df7308 */ /* 0x000e620000000800 */
[--C-:B------:R-:W-:Y:S01]  /*134a0*/  FFMA.FTZ R65, R5, UR4, -R90.reuse ;  /* 0x0000000405417c23 */ /* 0x100fe2000801085a */
[----:B------:R-:W-:Y:S01]  /*134b0*/  FFMA.FTZ R64, R4, UR4, -R90 ;  /* 0x0000000404407c23 */ /* 0x000fe2000801085a */
[----:B------:R-:W-:Y:S01]  /*134c0*/  LDSM.16.MT88.4 R12, [R70+0x8000] ;  /* 0x00800000460c783b */ /* 0x000fe20000004200 */
[----:B------:R-:W1:Y:S02]  /*134d0*/  MUFU.EX2 R222, R6 ;  /* 0x0000000600de7308 */ /* 0x000e640000000800 */
[----:B-1----:R-:W-:Y:S01]  /*134e0*/  FMNMX.FTZ R35, R35, R106, !PT ;  /* 0x0000006a23237209 */ /* 0x002fe20007810000 */
[--C-:B------:R-:W-:Y:S01]  /*134f0*/  FFMA.FTZ R221, R21, UR4, -R98.reuse ;  /* 0x0000000415dd7c23 */ /* 0x100fe20008010862 */
[--C-:B------:R-:W-:Y:S01]  /*13500*/  FFMA.FTZ R82, R20, UR4, -R98.reuse ;  /* 0x0000000414527c23 */ /* 0x100fe20008010862 */
[----:B------:R-:W-:Y:S01]  /*13510*/  MUFU.EX2 R67, R67 ;  /* 0x0000004300437308 */ /* 0x000fe20000000800 */
[--C-:B------:R-:W-:Y:S01]  /*13520*/  FFMA.FTZ R230, R230, UR4, -R98.reuse ;  /* 0x00000004e6e67c23 */ /* 0x100fe20008010862 */
[----:B------:R-:W1:Y:S01]  /*13530*/  SHFL.BFLY PT, R106, R35, 0x1, 0x1f ;  /* 0x0c201f00236a7f89 */ /* 0x000e6200000e0000 */
[--C-:B------:R-:W-:Y:S01]  /*13540*/  FFMA.FTZ R50, R50, UR4, -R98.reuse ;  /* 0x0000000432327c23 */ /* 0x100fe20008010862 */
[----:B------:R-:W-:Y:S01]  /*13550*/  MUFU.EX2 R221, R221 ;  /* 0x000000dd00dd7308 */ /* 0x000fe20000000800 */
[--C-:B------:R-:W-:Y:S01]  /*13560*/  FFMA.FTZ R52, R52, UR4, -R98.reuse ;  /* 0x0000000434347c23 */ /* 0x100fe20008010862 */
[-C--:B------:R-:W-:Y:S01]  /*13570*/  FMUL.FTZ R188, R188, R223.reuse ;  /* 0x000000dfbcbc7220 */ /* 0x080fe20000410000 */
[-C--:B------:R-:W-:Y:S01]  /*13580*/  FMUL.FTZ R189, R189, R223.reuse ;  /* 0x000000dfbdbd7220 */ /* 0x080fe20000410000 */
[----:B------:R-:W1:Y:S01]  /*13590*/  MUFU.EX2 R82, R82 ;  /* 0x0000005200527308 */ /* 0x000e620000000800 */
[-C--:B------:R-:W-:Y:S01]  /*135a0*/  FMUL.FTZ R184, R184, R223.reuse ;  /* 0x000000dfb8b87220 */ /* 0x080fe20000410000 */
[-C--:B------:R-:W-:Y:S01]  /*135b0*/  FMUL.FTZ R190, R190, R222.reuse ;  /* 0x000000debebe7220 */ /* 0x080fe20000410000 */
[-C--:B------:R-:W-:Y:S01]  /*135c0*/  FMUL.FTZ R191, R191, R222.reuse ;  /* 0x000000debfbf7220 */ /* 0x080fe20000410000 */
[----:B------:R-:W1:Y:S01]  /*135d0*/  MUFU.EX2 R66, R66 ;  /* 0x0000004200427308 */ /* 0x000e620000000800 */
[-C--:B------:R-:W-:Y:S01]  /*135e0*/  FMUL.FTZ R185, R185, R223.reuse ;  /* 0x000000dfb9b97220 */ /* 0x080fe20000410000 */
[-C--:B------:R-:W-:Y:S01]  /*135f0*/  FMUL.FTZ R172, R172, R223.reuse ;  /* 0x000000dfacac7220 */ /* 0x080fe20000410000 */
[-C--:B------:R-:W-:Y:S01]  /*13600*/  FMUL.FTZ R173, R173, R223.reuse ;  /* 0x000000dfadad7220 */ /* 0x080fe20000410000 */
[----:B------:R-:W-:Y:S01]  /*13610*/  MUFU.EX2 R220, R220 ;  /* 0x000000dc00dc7308 */ /* 0x000fe20000000800 */
[-C--:B------:R-:W-:Y:S01]  /*13620*/  FMUL.FTZ R168, R168, R223.reuse ;  /* 0x000000dfa8a87220 */ /* 0x080fe20000410000 */
[-C--:B------:R-:W-:Y:S01]  /*13630*/  FMUL.FTZ R186, R186, R222.reuse ;  /* 0x000000debaba7220 */ /* 0x080fe20000410000 */
[-C--:B------:R-:W-:Y:S01]  /*13640*/  FMUL.FTZ R187, R187, R222.reuse ;  /* 0x000000debbbb7220 */ /* 0x080fe20000410000 */
[----:B------:R-:W1:Y:S01]  /*13650*/  MUFU.EX2 R81, R81 ;  /* 0x0000005100517308 */ /* 0x000e620000000800 */
[----:B------:R-:W-:Y:S01]  /*13660*/  FMUL.FTZ R169, R169, R223 ;  /* 0x000000dfa9a97220 */ /* 0x000fe20000410000 */
[----:B-1----:R-:W-:Y:S01]  /*13670*/  F2FP.BF16.F32.PACK_AB R20, R82, R221 ;  /* 0x000000dd5214723e */ /* 0x002fe200000010ff */
[-C--:B------:R-:W-:Y:S01]  /*13680*/  FMUL.FTZ R174, R174, R222.reuse ;  /* 0x000000deaeae7220 */ /* 0x080fe20000410000 */
[----:B------:R-:W-:Y:S01]  /*13690*/  MUFU.EX2 R65, R65 ;  /* 0x0000004100417308 */ /* 0x000fe20000000800 */
[----:B------:R-:W-:Y:S01]  /*136a0*/  FMUL.FTZ R175, R175, R222 ;  /* 0x000000deafaf7220 */ /* 0x000fe20000410000 */
[----:B------:R-:W-:Y:S01]  /*136b0*/  FMNMX.FTZ R35, R35, R106, !PT ;  /* 0x0000006a23237209 */ /* 0x000fe20007810000 */
[-C--:B------:R-:W-:Y:S01]  /*136c0*/  FMUL.FTZ R170, R170, R222.reuse ;  /* 0x000000deaaaa7220 */ /* 0x080fe20000410000 */
[----:B------:R-:W1:Y:S01]  /*136d0*/  MUFU.EX2 R64, R64 ;  /* 0x0000004000407308 */ /* 0x000e620000000800 */
[----:B------:R-:W-:Y:S01]  /*136e0*/  F2FP.BF16.F32.PACK_AB R22, R66, R67 ;  /* 0x000000434216723e */ /* 0x000fe200000010ff */
[-C--:B------:R-:W-:Y:S01]  /*136f0*/  FMUL.FTZ R171, R171, R222.reuse ;  /* 0x000000deabab7220 */ /* 0x080fe20000410000 */
[-C--:B------:R-:W-:Y:S01]  /*13700*/  FMUL.FTZ R156, R156, R223.reuse ;  /* 0x000000df9c9c7220 */ /* 0x080fe20000410000 */
[-C--:B------:R-:W-:Y:S01]  /*13710*/  FMUL.FTZ R157, R157, R223.reuse ;  /* 0x000000df9d9d7220 */ /* 0x080fe20000410000 */
        /* <DEDUP_REMOVED lines=8> */
[----:B------:R-:W-:Y:S01]  /*137a0*/  FMUL.FTZ R141, R141, R223 ;  /* 0x000000df8d8d7220 */ /* 0x000fe20000410000 */
[----:B-1----:R-:W-:Y:S01]  /*137b0*/  F2FP.BF16.F32.PACK_AB R23, R64, R65 ;  /* 0x000000414017723e */ /* 0x002fe200000010ff */
[-C--:B------:R-:W-:Y:S01]  /*137c0*/  FMUL.FTZ R142, R142, R222.reuse ;  /* 0x000000de8e8e7220 */ /* 0x080fe20000410000 */
[-C--:B------:R-:W-:Y:S01]  /*137d0*/  FMUL.FTZ R143, R143, R222.reuse ;  /* 0x000000de8f8f7220 */ /* 0x080fe20000410000 */
[-C--:B------:R-:W-:Y:S01]  /*137e0*/  FMUL.FTZ R136, R136, R223.reuse ;  /* 0x000000df88887220 */ /* 0x080fe20000410000 */
[----:B------:R-:W-:Y:S01]  /*137f0*/  FMUL.FTZ R137, R137, R223 ;  /* 0x000000df89897220 */ /* 0x000fe20000410000 */
[-C--:B------:R-:W-:Y:S01]  /*13800*/  FMUL.FTZ R138, R138, R222.reuse ;  /* 0x000000de8a8a7220 */ /* 0x080fe20000410000 */
[----:B------:R-:W-:Y:S01]  /*13810*/  FMUL.FTZ R139, R139, R222 ;  /* 0x000000de8b8b7220 */ /* 0x000fe20000410000 */
[C---:B------:R-:W-:Y:S01]  /*13820*/  FSETP.NEU.FTZ.AND P0, PT, R35.reuse, -INF , PT ;  /* 0xff8000002300780b */ /* 0x040fe20003f1d000 */
[----:B------:R-:W-:Y:S01]  /*13830*/  FMUL.FTZ R225, R35, UR4 ;  /* 0x0000000423e17c20 */ /* 0x000fe20008410000 */
[C---:B------:R-:W-:Y:S01]  /*13840*/  HMMA.16816.F32.BF16 R172, R20.reuse, R12, R172 ;  /* 0x0000000c14ac723c */ /* 0x040fe200000418ac */
[----:B------:R-:W-:Y:S01]  /*13850*/  FFMA.FTZ R51, R51, UR4, -R98 ;  /* 0x0000000433337c23 */ /* 0x000fe20008010862 */
[--C-:B------:R-:W-:Y:S01]  /*13860*/  FFMA.FTZ R39, R39, UR4, -R90.reuse ;  /* 0x0000000427277c23 */ /* 0x100fe2000801085a */
[--C-:B------:R-:W-:Y:S01]  /*13870*/  FFMA.FTZ R38, R38, UR4, -R90.reuse ;  /* 0x0000000426267c23 */ /* 0x100fe2000801085a */
[----:B------:R-:W-:Y:S01]  /*13880*/  FSEL R225, R225, RZ, P0 ;  /* 0x000000ffe1e17208 */ /* 0x000fe20000000000 */
[----:B------:R-:W-:Y:S01]  /*13890*/  FFMA.FTZ R37, R37, UR4, -R90 ;  /* 0x0000000425257c23 */ /* 0x000fe2000801085a */
[----:B------:R-:W-:Y:S02]  /*138a0*/  MUFU.EX2 R52, R52 ;  /* 0x0000003400347308 */ /* 0x000fe40000000800 */
[----:B------:R-:W-:Y:S01]  /*138b0*/  HMMA.16816.F32.BF16 R168, R20, R14, R168 ;  /* 0x0000000e14a8723c */ /* 0x000fe200000418a8 */
[--C-:B------:R-:W-:Y:S01]  /*138c0*/  FFMA.FTZ R228, R228, UR4, -R225.reuse ;  /* 0x00000004e4e47c23 */ /* 0x100fe200080108e1 */
[--C-:B------:R-:W-:Y:S01]  /*138d0*/  FFMA.FTZ R106, R200, UR4, -R225.reuse ;  /* 0x00000004c86a7c23 */ /* 0x100fe200080108e1 */
[--C-:B------:R-:W-:Y:S01]  /*138e0*/  FFMA.FTZ R203, R203, UR4, -R225.reuse ;  /* 0x00000004cbcb7c23 */ /* 0x100fe200080108e1 */
[----:B------:R-:W-:Y:S01]  /*138f0*/  FFMA.FTZ R72, R72, UR4, -R225 ;  /* 0x0000000448487c23 */ /* 0x000fe200080108e1 */
[----:B------:R-:W-:Y:S04]  /*13900*/  MUFU.EX2 R51, R51 ;  /* 0x0000003300337308 */ /* 0x000fe80000000800 */
[----:B------:R-:W-:Y:S04]  /*13910*/  MUFU.EX2 R228, R228 ;  /* 0x000000e400e47308 */ /* 0x000fe80000000800 */
[----:B------:R-:W-:Y:S04]  /*13920*/  MUFU.EX2 R106, R106 ;  /* 0x0000006a006a7308 */ /* 0x000fe80000000800 */
[----:B------:R-:W-:Y:S04]  /*13930*/  MUFU.EX2 R39, R39 ;  /* 0x0000002700277308 */ /* 0x000fe80000000800 */
[----:B------:R-:W-:Y:S04]  /*13940*/  MUFU.EX2 R38, R38 ;  /* 0x0000002600267308 */ /* 0x000fe80000000800 */
[----:B------:R-:W-:Y:S01]  /*13950*/  MUFU.EX2 R37, R37 ;  /* 0x0000002500257308 */ /* 0x000fe20000000800 */
[C---:B----4-:R-:W-:Y:S01]  /*13960*/  IADD3 R0, PT, PT, R233.reuse, 0x8000, RZ ;  /* 0x00008000e9007810 */ /* 0x050fe20007ffe0ff */
[----:B------:R-:W-:Y:S01]  /*13970*/  LDSM.16.MT88.4 R16, [R233+0x8000] ;  /* 0x00800000e910783b */ /* 0x000fe20000004200 */
[----:B------:R-:W-:-:S02]  /*13980*/  IADD3 R2, PT, PT, R233, 0x8040, RZ ;  /* 0x00008040e9027810 */ /* 0x000fc40007ffe0ff */
[----:B------:R-:W-:-:S04]  /*13990*/  @P4 IADD3 R2, PT, PT, R0, -0x40, RZ ;  /* 0xffffffc000024810 */ /* 0x000fc80007ffe0ff */
[----:B------:R-:W-:Y:S01]  /*139a0*/  IADD3 R0, PT, PT, R69, R2, RZ ;  /* 0x0000000245007210 */ /* 0x000fe20007ffe0ff */
[----:B------:R-:W-:Y:S04]  /*139b0*/  LDSM.16.MT88.4 R8, [R2] ;  /* 0x000000000208783b */ /* 0x000fe80000004200 */
[----:B------:R-:W1:Y:S04]  /*139c0*/  SHFL.BFLY PT, R69, R34, 0x2, 0x1f ;  /* 0x0c401f0022457f89 */ /* 0x000e6800000e0000 */
[----:B------:R-:W-:Y:S01]  /*139d0*/  LDSM.16.MT88.4 R4, [R0] ;  /* 0x000000000004783b */ /* 0x000fe20000004200 */
[----:B-1----:R-:W-:Y:S01]  /*139e0*/  FMNMX.FTZ R34, R34, R69, !PT ;  /* 0x0000004522227209 */ /* 0x002fe20007810000 */
[C---:B------:R-:W-:Y:S04]  /*139f0*/  HMMA.16816.F32.BF16 R188, R20.reuse, R16, R188 ;  /* 0x0000001014bc723c */ /* 0x040fe800000418bc */
[----:B------:R-:W1:Y:S04]  /*13a00*/  SHFL.BFLY PT, R69, R34, 0x1, 0x1f ;  /* 0x0c201f0022457f89 */ /* 0x000e6800000e0000 */
[C---:B------:R-:W-:Y:S08]  /*13a10*/  HMMA.16816.F32.BF16 R184, R20.reuse, R18, R184 ;  /* 0x0000001214b8723c */ /* 0x040ff000000418b8 */
[C---:B------:R-:W-:Y:S08]  /*13a20*/  HMMA.16816.F32.BF16 R156, R20.reuse, R8, R156 ;  /* 0x00000008149c723c */ /* 0x040ff0000004189c */
[----:B------:R-:W-:Y:S01]  /*13a30*/  HMMA.16816.F32.BF16 R152, R20, R10, R152 ;  /* 0x0000000a1498723c */ /* 0x000fe20000041898 */
[----:B-1----:R-:W-:Y:S01]  /*13a40*/  FMNMX.FTZ R34, R34, R69, !PT ;  /* 0x0000004522227209 */ /* 0x002fe20007810000 */
[----:B------:R-:W-:-:S06]  /*13a50*/  FFMA.FTZ R69, R229, UR4, -R225 ;  /* 0x00000004e5457c23 */ /* 0x000fcc00080108e1 */
[C---:B------:R-:W-:Y:S01]  /*13a60*/  HMMA.16816.F32.BF16 R140, R20.reuse, R4, R140 ;  /* 0x00000004148c723c */ /* 0x040fe2000004188c */
[----:B------:R-:W1:Y:S07]  /*13a70*/  MUFU.EX2 R69, R69 ;  /* 0x0000004500457308 */ /* 0x000e6e0000000800 */
[----:B------:R-:W-:Y:S01]  /*13a80*/  HMMA.16816.F32.BF16 R136, R20, R6, R136 ;  /* 0x000000061488723c */ /* 0x000fe20000041888 */
[----:B------:R-:W-:Y:S01]  /*13a90*/  FSEL R20, R35, RZ, P0 ;  /* 0x000000ff23147208 */ /* 0x000fe20000000000 */
[----:B------:R-:W-:Y:S01]  /*13aa0*/  FFMA.FTZ R21, R224, UR4, -R225 ;  /* 0x00000004e0157c23 */ /* 0x000fe200080108e1 */
[C---:B------:R-:W-:Y:S01]  /*13ab0*/  FSETP.NEU.FTZ.AND P0, PT, R34.reuse, -INF , PT ;  /* 0xff8000002200780b */ /* 0x040fe20003f1d000 */
[----:B------:R-:W-:-:S02]  /*13ac0*/  FMUL.FTZ R22, R34, UR4 ;  /* 0x0000000422167c20 */ /* 0x000fc40008410000 */
[----:B------:R-:W-:Y:S01]  /*13ad0*/  FADD.FTZ R20, R68, -R20 ;  /* 0x8000001444147221 */ /* 0x000fe20000010000 */
[----:B------:R4:W3:Y:S02]  /*13ae0*/  MUFU.EX2 R200, R21 ;  /* 0x0000001500c87308 */ /* 0x0008e40000000800 */
[----:B------:R-:W-:Y:S01]  /*13af0*/  FSEL R224, R22, RZ, P0 ;  /* 0x000000ff16e07208 */ /* 0x000fe20000000000 */
[----:B------:R-:W-:Y:S01]  /*13b00*/  FMUL.FTZ R20, R20, UR4 ;  /* 0x0000000414147c20 */ /* 0x000fe20008410000 */
[----:B-1----:R-:W-:-:S03]  /*13b10*/  F2FP.BF16.F32.PACK_AB R22, R69, R106 ;  /* 0x0000006a4516723e */ /* 0x002fc600000010ff */
[----:B------:R3:W1:Y:S01]  /*13b20*/  MUFU.EX2 R229, R20 ;  /* 0x0000001400e57308 */ /* 0x0006620000000800 */
[--C-:B------:R-:W-:Y:S01]  /*13b30*/  FFMA.FTZ R226, R226, UR4, -R224.reuse ;  /* 0x00000004e2e27c23 */ /* 0x100fe200080108e0 */
[--C-:B------:R-:W-:Y:S01]  /*13b40*/  FFMA.FTZ R128, R128, UR4, -R224.reuse ;  /* 0x0000000480807c23 */ /* 0x100fe200080108e0 */
[--C-:B------:R-:W-:Y:S01]  /*13b50*/  FFMA.FTZ R107, R227, UR4, -R224.reuse ;  /* 0x00000004e36b7c23 */ /* 0x100fe200080108e0 */
[--C-:B------:R-:W-:Y:S01]  /*13b60*/  FFMA.FTZ R68, R231, UR4, -R224.reuse ;  /* 0x00000004e7447c23 */ /* 0x100fe200080108e0 */
[--C-:B------:R-:W-:Y:S01]  /*13b70*/  FFMA.FTZ R63, R63, UR4, -R224.reuse ;  /* 0x000000043f3f7c23 */ /* 0x100fe200080108e0 */
[--C-:B------:R-:W-:Y:S01]  /*13b80*/  FFMA.FTZ R62, R62, UR4, -R224.reuse ;  /* 0x000000043e3e7c23 */ /* 0x100fe200080108e0 */
[----:B----4-:R-:W-:Y:S01]  /*13b90*/  FSEL R21, R34, RZ, P0 ;  /* 0x000000ff22157208 */ /* 0x010fe20000000000 */
[----:B------:R-:W-:Y:S01]  /*13ba0*/  MUFU.EX2 R226, R226 ;  /* 0x000000e200e27308 */ /* 0x000fe20000000800 */
[----:B------:R-:W-:Y:S01]  /*13bb0*/  FFMA.FTZ R45, R45, UR4, -R224 ;  /* 0x000000042d2d7c23 */ /* 0x000fe200080108e0 */
[----:B------:R-:W-:-:S02]  /*13bc0*/  FFMA.FTZ R231, R47, UR4, -R225 ;  /* 0x000000042fe77c23 */ /* 0x000fc400080108e1 */
[----:B------:R-:W-:Y:S01]  /*13bd0*/  FADD.FTZ R3, R3, -R21 ;  /* 0x8000001503037221 */ /* 0x000fe20000010000 */
[----:B------:R-:W4:Y:S01]  /*13be0*/  MUFU.EX2 R128, R128 ;  /* 0x0000008000807308 */ /* 0x000f220000000800 */
[----:B---3--:R-:W-:Y:S01]  /*13bf0*/  F2FP.BF16.F32.PACK_AB R20, R200, R228 ;  /* 0x000000e4c814723e */ /* 0x008fe200000010ff */
[-C--:B-1----:R-:W-:Y:S01]  /*13c00*/  FFMA.FTZ R228, R232, R229.reuse, R228 ;  /* 0x000000e5e8e47223 */ /* 0x082fe200000100e4 */
[----:B------:R-:W-:Y:S01]  /*13c10*/  FMUL.FTZ R3, R3, UR4 ;  /* 0x0000000403037c20 */ /* 0x000fe20008410000 */
[----:B------:R-:W3:Y:S01]  /*13c20*/  LDL.LU R232, [R1+0x4c] ;  /* 0x00004c0001e87983 */ /* 0x000ee20000300800 */
[----:B------:R-:W-:Y:S01]  /*13c30*/  MUFU.EX2 R107, R107 ;  /* 0x0000006b006b7308 */ /* 0x000fe20000000800 */
[-C--:B------:R-:W-:Y:S01]  /*13c40*/  FMUL.FTZ R144, R144, R229.reuse ;  /* 0x000000e590907220 */ /* 0x080fe20000410000 */
[-C--:B------:R-:W-:Y:S01]  /*13c50*/  FMUL.FTZ R145, R145, R229.reuse ;  /* 0x000000e591917220 */ /* 0x080fe20000410000 */
[-C--:B------:R-:W-:Y:S01]  /*13c60*/  FMUL.FTZ R192, R192, R229.reuse ;  /* 0x000000e5c0c07220 */ /* 0x080fe20000410000 */
[----:B------:R-:W1:Y:S01]  /*13c70*/  MUFU.EX2 R227, R3 ;  /* 0x0000000300e37308 */ /* 0x000e620000000800 */
[-C--:B------:R-:W-:Y:S01]  /*13c80*/  FMUL.FTZ R193, R193, R229.reuse ;  /* 0x000000e5c1c17220 */ /* 0x080fe20000410000 */
[-C--:B------:R-:W-:Y:S01]  /*13c90*/  FMUL.FTZ R180, R180, R229.reuse ;  /* 0x000000e5b4b47220 */ /* 0x080fe20000410000 */
[-C--:B------:R-:W-:Y:S01]  /*13ca0*/  FMUL.FTZ R181, R181, R229.reuse ;  /* 0x000000e5b5b57220 */ /* 0x080fe20000410000 */
[----:B------:R-:W2:Y:S01]  /*13cb0*/  MUFU.EX2 R68, R68 ;  /* 0x0000004400447308 */ /* 0x000ea20000000800 */
        /* <DEDUP_REMOVED lines=9> */
[-C--:B-1----:R-:W-:Y:S01]  /*13d50*/  FMUL.FTZ R146, R146, R227.reuse ;  /* 0x000000e392927220 */ /* 0x082fe20000410000 */
[-C--:B------:R-:W-:Y:S01]  /*13d60*/  FMUL.FTZ R147, R147, R227.reuse ;  /* 0x000000e393937220 */ /* 0x080fe20000410000 */
[--C-:B------:R-:W-:Y:S01]  /*13d70*/  FFMA.FTZ R3, R56, UR4, -R98.reuse ;  /* 0x0000000438037c23 */ /* 0x100fe20008010862 */
[----:B------:R-:W-:Y:S01]  /*13d80*/  FMUL.FTZ R194, R194, R227 ;  /* 0x000000e3c2c27220 */ /* 0x000fe20000410000 */
[----:B--2---:R-:W-:Y:S01]  /*13d90*/  F2FP.BF16.F32.PACK_AB R23, R68, R107 ;  /* 0x0000006b4417723e */ /* 0x004fe200000010ff */
[-C--:B------:R-:W-:Y:S01]  /*13da0*/  FMUL.FTZ R195, R195, R227.reuse ;  /* 0x000000e3c3c37220 */ /* 0x080fe20000410000 */
[-C--:B------:R-:W-:Y:S01]  /*13db0*/  FMUL.FTZ R182, R182, R227.reuse ;  /* 0x000000e3b6b67220 */ /* 0x080fe20000410000 */
[-C--:B------:R-:W-:Y:S01]  /*13dc0*/  FMUL.FTZ R183, R183, R227.reuse ;  /* 0x000000e3b7b77220 */ /* 0x080fe20000410000 */
[-C--:B------:R-:W-:Y:S01]  /*13dd0*/  FMUL.FTZ R178, R178, R227.reuse ;  /* 0x000000e3b2b27220 */ /* 0x080fe20000410000 */
[-C--:B------:R-:W-:Y:S01]  /*13de0*/  FMUL.FTZ R179, R179, R227.reuse ;  /* 0x000000e3b3b37220 */ /* 0x080fe20000410000 */
[-C--:B------:R-:W-:Y:S01]  /*13df0*/  FMUL.FTZ R166, R166, R227.reuse ;  /* 0x000000e3a6a67220 */ /* 0x080fe20000410000 */
[C---:B------:R-:W-:Y:S01]  /*13e00*/  HMMA.16816.F32.BF16 R144, R20.reuse, R4, R144 ;  /* 0x000000041490723c */ /* 0x040fe20000041890 */
[--C-:B------:R-:W-:Y:S01]  /*13e10*/  FFMA.FTZ R4, R55, UR4, -R98.reuse ;  /* 0x0000000437047c23 */ /* 0x100fe20008010862 */
[-C--:B------:R-:W-:Y:S01]  /*13e20*/  FMUL.FTZ R167, R167, R227.reuse ;  /* 0x000000e3a7a77220 */ /* 0x080fe20000410000 */
[----:B------:R1:W-:Y:S01]  /*13e30*/  MUFU.EX2 R55, R3 ;  /* 0x0000000300377308 */ /* 0x0003e20000000800 */
[-C--:B------:R-:W-:Y:S01]  /*13e40*/  FMUL.FTZ R162, R162, R227.reuse ;  /* 0x000000e3a2a27220 */ /* 0x080fe20000410000 */
[-C--:B------:R-:W-:Y:S01]  /*13e50*/  FMUL.FTZ R163, R163, R227.reuse ;  /* 0x000000e3a3a37220 */ /* 0x080fe20000410000 */
[-C--:B------:R-:W-:Y:S01]  /*13e60*/  FMUL.FTZ R150, R150, R227.reuse ;  /* 0x000000e396967220 */ /* 0x080fe20000410000 */
[----:B------:R-:W-:Y:S01]  /*13e70*/  FMUL.FTZ R151, R151, R227 ;  /* 0x000000e397977220 */ /* 0x000fe20000410000 */
[-C--:B------:R-:W-:Y:S01]  /*13e80*/  FMUL.FTZ R132, R132, R229.reuse ;  /* 0x000000e584847220 */ /* 0x080fe20000410000 */
[----:B------:R-:W-:Y:S01]  /*13e90*/  FMUL.FTZ R133, R133, R229 ;  /* 0x000000e585857220 */ /* 0x000fe20000410000 */
[-C--:B------:R-:W-:Y:S01]  /*13ea0*/  FMUL.FTZ R134, R134, R227.reuse ;  /* 0x000000e386867220 */ /* 0x080fe20000410000 */
[----:B------:R-:W-:Y:S01]  /*13eb0*/  FMUL.FTZ R135, R135, R227 ;  /* 0x000000e387877220 */ /* 0x000fe20000410000 */
[----:B------:R-:W-:Y:S01]  /*13ec0*/  HMMA.16816.F32.BF16 R192, R20, R16, R192 ;  /* 0x0000001014c0723c */ /* 0x000fe200000418c0 */
[----:B------:R2:W4:Y:S01]  /*13ed0*/  MUFU.EX2 R56, R230 ;  /* 0x000000e600387308 */ /* 0x0005220000000800 */
[----:B-1----:R-:W-:-:S03]  /*13ee0*/  FFMA.FTZ R3, R43, UR4, -R98 ;  /* 0x000000042b037c23 */ /* 0x002fc60008010862 */
[----:B------:R-:W-:Y:S03]  /*13ef0*/  MUFU.EX2 R63, R63 ;  /* 0x0000003f003f7308 */ /* 0x000fe60000000800 */
[C---:B------:R-:W-:Y:S01]  /*13f00*/  HMMA.16816.F32.BF16 R180, R20.reuse, R18, R180 ;  /* 0x0000001214b4723c */ /* 0x040fe200000418b4 */
[----:B------:R-:W1:Y:S01]  /*13f10*/  LDSM.16.MT88.4 R16, [R233+0x8800] ;  /* 0x00880000e910783b */ /* 0x000e620000004200 */
[----:B------:R4:W-:Y:S04]  /*13f20*/  MUFU.EX2 R43, R4 ;  /* 0x00000004002b7308 */ /* 0x0009e80000000800 */
[----:B------:R-:W-:Y:S01]  /*13f30*/  MUFU.EX2 R62, R62 ;  /* 0x0000003e003e7308 */ /* 0x000fe20000000800 */
[--C-:B--2---:R-:W-:Y:S01]  /*13f40*/  FFMA.FTZ R230, R129, UR4, -R225.reuse ;  /* 0x0000000481e67c23 */ /* 0x104fe200080108e1 */
[C---:B------:R-:W-:Y:S02]  /*13f50*/  HMMA.16816.F32.BF16 R176, R20.reuse, R12, R176 ;  /* 0x0000000c14b0723c */ /* 0x040fe400000418b0 */
[----:B------:R2:W-:Y:S04]  /*13f60*/  MUFU.EX2 R129, R203 ;  /* 0x000000cb00817308 */ /* 0x0005e80000000800 */
[----:B------:R-:W-:Y:S01]  /*13f70*/  MUFU.EX2 R45, R45 ;  /* 0x0000002d002d7308 */ /* 0x000fe20000000800 */
[----:B----4-:R-:W-:Y:S01]  /*13f80*/  FFMA.FTZ R4, R36, UR4, -R90 ;  /* 0x0000000424047c23 */ /* 0x010fe2000801085a */
[----:B------:R-:W-:Y:S02]  /*13f90*/  HMMA.16816.F32.BF16 R164, R20, R14, R164 ;  /* 0x0000000e14a4723c */ /* 0x000fe400000418a4 */
[----:B------:R4:W1:Y:S01]  /*13fa0*/  MUFU.EX2 R36, R3 ;  /* 0x0000000300247308 */ /* 0x0008620000000800 */
[----:B------:R-:W1:Y:S01]  /*13fb0*/  LDSM.16.MT88.4 R12, [R70+0x8800] ;  /* 0x00880000460c783b */ /* 0x000e620000004200 */
[----:B--2---:R-:W-:-:S04]  /*13fc0*/  FFMA.FTZ R203, R57, UR4, -R225 ;  /* 0x0000000439cb7c23 */ /* 0x004fc800080108e1 */
[----:B------:R-:W-:Y:S01]  /*13fd0*/  HMMA.16816.F32.BF16 R160, R20, R8, R160 ;  /* 0x0000000814a0723c */ /* 0x000fe200000418a0 */
[----:B------:R2:W-:Y:S01]  /*13fe0*/  MUFU.EX2 R57, R230 ;  /* 0x000000e600397308 */ /* 0x0005e20000000800 */
[----:B----4-:R-:W-:-:S06]  /*13ff0*/  FFMA.FTZ R3, R54, UR4, -R90 ;  /* 0x0000000436037c23 */ /* 0x010fcc000801085a */
[----:B------:R-:W-:Y:S01]  /*14000*/  HMMA.16816.F32.BF16 R148, R20, R10, R148 ;  /* 0x0000000a1494723c */ /* 0x000fe20000041894 */
[----:B------:R4:W-:Y:S01]  /*14010*/  MUFU.EX2 R54, R4 ;  /* 0x0000000400367308 */ /* 0x0009e20000000800 */
[----:B------:R-:W4:Y:S01]  /*14020*/  LDSM.16.MT88.4 R8, [R2+0x800] ;  /* 0x000800000208783b */ /* 0x000f220000004200 */
[----:B--2---:R-:W-:-:S05]  /*14030*/  FFMA.FTZ R230, R60, UR4, -R225 ;  /* 0x000000043ce67c23 */ /* 0x004fca00080108e1 */
[----:B------:R-:W-:Y:S01]  /*14040*/  HMMA.16816.F32.BF16 R132, R20, R6, R132 ;  /* 0x000000061484723c */ /* 0x000fe20000041884 */
[----:B------:R2:W-:Y:S01]  /*14050*/  MUFU.EX2 R60, R203 ;  /* 0x000000cb003c7308 */ /* 0x0005e20000000800 */
[----:B------:R-:W-:Y:S02]  /*14060*/  F2FP.BF16.F32.PACK_AB R20, R55, R56 ;  /* 0x000000383714723e */ /* 0x000fe400000010ff */
[----:B-1----:R-:W-:Y:S01]  /*14070*/  F2FP.BF16.F32.PACK_AB R22, R36, R43 ;  /* 0x0000002b2416723e */ /* 0x002fe200000010ff */
[----:B----4-:R-:W-:Y:S02]  /*14080*/  FFMA.FTZ R4, R53, UR4, -R90 ;  /* 0x0000000435047c23 */ /* 0x010fe4000801085a */
[----:B------:R1:W4:Y:S01]  /*14090*/  MUFU.EX2 R53, R3 ;  /* 0x0000000300357308 */ /* 0x0003220000000800 */
[----:B--2---:R-:W-:-:S03]  /*140a0*/  FFMA.FTZ R203, R44, UR4, -R224 ;  /* 0x000000042ccb7c23 */ /* 0x004fc600080108e0 */
[----:B------:R2:W-:Y:S04]  /*140b0*/  MUFU.EX2 R44, R230 ;  /* 0x000000e6002c7308 */ /* 0x0005e80000000800 */
[----:B------:R-:W-:Y:S01]  /*140c0*/  MUFU.EX2 R203, R203 ;  /* 0x000000cb00cb7308 */ /* 0x000fe20000000800 */
[----:B-1----:R-:W-:Y:S01]  /*140d0*/  FFMA.FTZ R3, R40, UR4, -R90 ;  /* 0x0000000428037c23 */ /* 0x002fe2000801085a */
[----:B----4-:R-:W-:Y:S02]  /*140e0*/  F2FP.BF16.F32.PACK_AB R21, R53, R54 ;  /* 0x000000363515723e */ /* 0x010fe400000010ff */
[----:B------:R1:W-:Y:S04]  /*140f0*/  MUFU.EX2 R40, R4 ;  /* 0x0000000400287308 */ /* 0x0003e80000000800 */
[----:B------:R-:W4:Y:S01]  /*14100*/  MUFU.EX2 R3, R3 ;  /* 0x0000000300037308 */ /* 0x000f220000000800 */
[----:B--2---:R-:W-:-:S03]  /*14110*/  FFMA.FTZ R230, R59, UR4, -R225 ;  /* 0x000000043be67c23 */ /* 0x004fc600080108e1 */
[----:B------:R2:W-:Y:S01]  /*14120*/  MUFU.EX2 R59, R72 ;  /* 0x00000048003b7308 */ /* 0x0005e20000000800 */
[----:B-1----:R-:W1:Y:S01]  /*14130*/  LDSM.16.MT88.4 R4, [R0+0x800] ;  /* 0x000800000004783b */ /* 0x002e620000004200 */
[----:B----4-:R-:W-:Y:S01]  /*14140*/  F2FP.BF16.F32.PACK_AB R23, R3, R40 ;  /* 0x000000280317723e */ /* 0x010fe200000010ff */
[----:B--2---:R-:W-:Y:S02]  /*14150*/  FFMA.FTZ R72, R58, UR4, -R225 ;  /* 0x000000043a487c23 */ /* 0x004fe400080108e1 */
[----:B------:R2:W-:Y:S04]  /*14160*/  MUFU.EX2 R58, R230 ;  /* 0x000000e6003a7308 */ /* 0x0005e80000000800 */
[C---:B------:R-:W-:Y:S01]  /*14170*/  HMMA.16816.F32.BF16 R188, R20.reuse, R16, R188 ;  /* 0x0000001014bc723c */ /* 0x040fe200000418bc */
[----:B------:R4:W-:Y:S07]  /*14180*/  MUFU.EX2 R47, R72 ;  /* 0x00000048002f7308 */ /* 0x0009ee0000000800 */
[----:B------:R-:W-:Y:S01]  /*14190*/  HMMA.16816.F32.BF16 R184, R20, R18, R184 ;  /* 0x0000001214b8723c */ /* 0x000fe200000418b8 */
[----:B--2---:R-:W-:-:S02]  /*141a0*/  FFMA.FTZ R230, R46, UR4, -R224 ;  /* 0x000000042ee67c23 */ /* 0x004fc400080108e0 */
[----:B------:R-:W-:Y:S05]  /*141b0*/  MUFU.EX2 R46, R231 ;  /* 0x000000e7002e7308 */ /* 0x000fea0000000800 */
[C---:B------:R-:W-:Y:S01]  /*141c0*/  HMMA.16816.F32.BF16 R172, R20.reuse, R12, R172 ;  /* 0x0000000c14ac723c */ /* 0x040fe200000418ac */
[--C-:B----4-:R-:W-:Y:S02]  /*141d0*/  FFMA.FTZ R72, R61, UR4, -R224.reuse ;  /* 0x000000043d487c23 */ /* 0x110fe400080108e0 */
[----:B------:R2:W-:Y:S04]  /*141e0*/  MUFU.EX2 R61, R230 ;  /* 0x000000e6003d7308 */ /* 0x0005e80000000800 */
[----:B------:R-:W-:Y:S01]  /*141f0*/  MUFU.EX2 R72, R72 ;  /* 0x0000004800487308 */ /* 0x000fe20000000800 */
[C---:B------:R-:W-:Y:S08]  /*14200*/  HMMA.16816.F32.BF16 R168, R20.reuse, R14, R168 ;  /* 0x0000000e14a8723c */ /* 0x040ff000000418a8 */
[----:B------:R-:W-:Y:S01]  /*14210*/  HMMA.16816.F32.BF16 R156, R20, R8, R156 ;  /* 0x00000008149c723c */ /* 0x000fe2000004189c */
[--C-:B--2---:R-:W-:Y:S01]  /*14220*/  FFMA.FTZ R230, R49, UR4, -R224.reuse ;  /* 0x0000000431e67c23 */ /* 0x104fe200080108e0 */
[----:B------:R-:W-:-:S03]  /*14230*/  FFMA.FTZ R49, R48, UR4, -R224 ;  /* 0x0000000430317c23 */ /* 0x000fc600080108e0 */
[----:B------:R-:W-:Y:S03]  /*14240*/  MUFU.EX2 R48, R230 ;  /* 0x000000e600307308 */ /* 0x000fe60000000800 */
[C---:B------:R-:W-:Y:S01]  /*14250*/  HMMA.16816.F32.BF16 R152, R20.reuse, R10, R152 ;  /* 0x0000000a1498723c */ /* 0x040fe20000041898 */
[----:B------:R-:W-:Y:S07]  /*14260*/  MUFU.EX2 R49, R49 ;  /* 0x0000003100317308 */ /* 0x000fee0000000800 */
[C---:B-1----:R-:W-:Y:S08]  /*14270*/  HMMA.16816.F32.BF16 R140, R20.reuse, R4, R140 ;  /* 0x00000004148c723c */ /* 0x042ff0000004188c */
[----:B------:R-:W-:Y:S01]  /*14280*/  HMMA.16816.F32.BF16 R136, R20, R6, R136 ;  /* 0x000000061488723c */ /* 0x000fe20000041888 */
[----:B------:R-:W-:-:S02]  /*14290*/  F2FP.BF16.F32.PACK_AB R20, R57, R129 ;  /* 0x000000813914723e */ /* 0x000fc400000010ff */
[----:B------:R-:W-:Y:S02]  /*142a0*/  F2FP.BF16.F32.PACK_AB R21, R63, R203 ;  /* 0x000000cb3f15723e */ /* 0x000fe400000010ff */
[----:B------:R-:W-:Y:S02]  /*142b0*/  F2FP.BF16.F32.PACK_AB R22, R44, R60 ;  /* 0x0000003c2c16723e */ /* 0x000fe400000010ff */
[----:B------:R-:W-:-:S07]  /*142c0*/  F2FP.BF16.F32.PACK_AB R23, R45, R62 ;  /* 0x0000003e2d17723e */ /* 0x000fce00000010ff */
[C---:B------:R-:W-:Y:S01]  /*142d0*/  HMMA.16816.F32.BF16 R144, R20.reuse, R4, R144 ;  /* 0x000000041490723c */ /* 0x040fe20000041890 */
[----:B------:R-:W-:Y:S02]  /*142e0*/  FFMA.FTZ R4, R42, UR4, -R98 ;  /* 0x000000042a047c23 */ /* 0x000fe40008010862 */
[----:B------:R1:W-:Y:S05]  /*142f0*/  MUFU.EX2 R42, R50 ;  /* 0x00000032002a7308 */ /* 0x0003ea0000000800 */
[C---:B------:R-:W-:Y:S08]  /*14300*/  HMMA.16816.F32.BF16 R192, R20.reuse, R16, R192 ;  /* 0x0000001014c0723c */ /* 0x040ff000000418c0 */
[C---:B------:R-:W-:Y:S01]  /*14310*/  HMMA.16816.F32.BF16 R180, R20.reuse, R18, R180 ;  /* 0x0000001214b4723c */ /* 0x040fe200000418b4 */
[----:B-1----:R-:W-:Y:S01]  /*14320*/  FFMA.FTZ R50, R41, UR4, -R90 ;  /* 0x0000000429327c23 */ /* 0x002fe2000801085a */
[----:B------:R-:W1:Y:S01]  /*14330*/  LDSM.16.MT88.4 R16, [R233+0x9000] ;  /* 0x00900000e910783b */ /* 0x000e620000004200 */
[----:B------:R2:W-:Y:S04]  /*14340*/  MUFU.EX2 R41, R4 ;  /* 0x0000000400297308 */ /* 0x0005e80000000800 */
[----:B------:R-:W4:Y:S01]  /*14350*/  MUFU.EX2 R50, R50 ;  /* 0x0000003200327308 */ /* 0x000f220000000800 */
[C---:B------:R-:W-:Y:S08]  /*14360*/  HMMA.16816.F32.BF16 R176, R20.reuse, R12, R176 ;  /* 0x0000000c14b0723c */ /* 0x040ff000000418b0 */
[C---:B------:R-:W-:Y:S01]  /*14370*/  HMMA.16816.F32.BF16 R164, R20.reuse, R14, R164 ;  /* 0x0000000e14a4723c */ /* 0x040fe200000418a4 */
[----:B------:R-:W3:Y:S07]  /*14380*/  LDSM.16.MT88.4 R12, [R70+0x9000] ;  /* 0x00900000460c783b */ /* 0x000eee0000004200 */
[C---:B------:R-:W-:Y:S08]  /*14390*/  HMMA.16816.F32.BF16 R160, R20.reuse, R8, R160 ;  /* 0x0000000814a0723c */ /* 0x040ff000000418a0 */
[C---:B------:R-:W-:Y:S01]  /*143a0*/  HMMA.16816.F32.BF16 R148, R20.reuse, R10, R148 ;  /* 0x0000000a1494723c */ /* 0x040fe20000041894 */
[----:B------:R-:W3:Y:S07]  /*143b0*/  LDSM.16.MT88.4 R8, [R2+0x1000] ;  /* 0x001000000208783b */ /* 0x000eee0000004200 */
[----:B------:R-:W-:Y:S01]  /*143c0*/  HMMA.16816.F32.BF16 R132, R20, R6, R132 ;  /* 0x000000061484723c */ /* 0x000fe20000041884 */
[----:B--2---:R-:W2:Y:S01]  /*143d0*/  LDSM.16.MT88.4 R4, [R0+0x1000] ;  /* 0x001000000004783b */ /* 0x004ea20000004200 */
[----:B------:R-:W-:-:S02]  /*143e0*/  F2FP.BF16.F32.PACK_AB R20, R51, R52 ;  /* 0x000000343314723e */ /* 0x000fc400000010ff */
[----:B----4-:R-:W-:Y:S02]  /*143f0*/  F2FP.BF16.F32.PACK_AB R21, R39, R50 ;  /* 0x000000322715723e */ /* 0x010fe400000010ff */
[----:B------:R-:W-:Y:S02]  /*14400*/  F2FP.BF16.F32.PACK_AB R22, R41, R42 ;  /* 0x0000002a2916723e */ /* 0x000fe400000010ff */
[----:B------:R-:W-:-:S07]  /*14410*/  F2FP.BF16.F32.PACK_AB R23, R37, R38 ;  /* 0x000000262517723e */ /* 0x000fce00000010ff */
[C---:B-1----:R-:W-:Y:S08]  /*14420*/  HMMA.16816.F32.BF16 R188, R20.reuse, R16, R188 ;  /* 0x0000001014bc723c */ /* 0x042ff000000418bc */
[C---:B------:R-:W-:Y:S08]  /*14430*/  HMMA.16816.F32.BF16 R184, R20.reuse, R18, R184 ;  /* 0x0000001214b8723c */ /* 0x040ff000000418b8 */
[C---:B---3--:R-:W-:Y:S08]  /*14440*/  HMMA.16816.F32.BF16 R172, R20.reuse, R12, R172 ;  /* 0x0000000c14ac723c */ /* 0x048ff000000418ac */
        /* <DEDUP_REMOVED lines=8> */
[----:B------:R-:W-:Y:S01]  /*144d0*/  F2FP.BF16.F32.PACK_AB R23, R49, R48 ;  /* 0x000000303117723e */ /* 0x000fe200000010ff */
[----:B------:R-:W-:-:S06]  /*144e0*/  FFMA.FTZ R80, R80, UR4, -R98 ;  /* 0x0000000450507c23 */ /* 0x000fcc0008010862 */
[C---:B------:R-:W-:Y:S01]  /*144f0*/  HMMA.16816.F32.BF16 R144, R20.reuse, R4, R144 ;  /* 0x000000041490723c */ /* 0x040fe20000041890 */
[--C-:B------:R-:W-:Y:S01]  /*14500*/  FFMA.FTZ R5, R75, UR4, -R98.reuse ;  /* 0x000000044b057c23 */ /* 0x100fe20008010862 */
[--C-:B------:R-:W-:Y:S01]  /*14510*/  FFMA.FTZ R4, R74, UR4, -R98.reuse ;  /* 0x000000044a047c23 */ /* 0x100fe20008010862 */
[----:B------:R1:W-:Y:S04]  /*14520*/  MUFU.EX2 R75, R80 ;  /* 0x00000050004b7308 */ /* 0x0003e80000000800 */
[----:B------:R-:W2:Y:S01]  /*14530*/  MUFU.EX2 R74, R5 ;  /* 0x00000005004a7308 */ /* 0x000ea20000000800 */
[C---:B------:R-:W-:Y:S08]  /*14540*/  HMMA.16816.F32.BF16 R192, R20.reuse, R16, R192 ;  /* 0x0000001014c0723c */ /* 0x040ff000000418c0 */
[C---:B------:R-:W-:Y:S01]  /*14550*/  HMMA.16816.F32.BF16 R180, R20.reuse, R18, R180 ;  /* 0x0000001214b4723c */ /* 0x040fe200000418b4 */
[----:B-1----:R-:W-:Y:S01]  /*14560*/  FFMA.FTZ R80, R73, UR4, -R98 ;  /* 0x0000000449507c23 */ /* 0x002fe20008010862 */
[----:B------:R-:W1:Y:S01]  /*14570*/  LDSM.16.MT88.4 R16, [R233+0x9800] ;  /* 0x00980000e910783b */ /* 0x000e620000004200 */
[----:B------:R3:W-:Y:S05]  /*14580*/  MUFU.EX2 R73, R4 ;  /* 0x0000000400497308 */ /* 0x0007ea0000000800 */
[C---:B------:R-:W-:Y:S08]  /*14590*/  HMMA.16816.F32.BF16 R176, R20.reuse, R12, R176 ;  /* 0x0000000c14b0723c */ /* 0x040ff000000418b0 */
[C---:B------:R-:W-:Y:S01]  /*145a0*/  HMMA.16816.F32.BF16 R164, R20.reuse, R14, R164 ;  /* 0x0000000e14a4723c */ /* 0x040fe200000418a4 */
[----:B------:R-:W4:Y:S07]  /*145b0*/  LDSM.16.MT88.4 R12, [R70+0x9800] ;  /* 0x00980000460c783b */ /* 0x000f2e0000004200 */
[C---:B------:R-:W-:Y:S08]  /*145c0*/  HMMA.16816.F32.BF16 R160, R20.reuse, R8, R160 ;  /* 0x0000000814a0723c */ /* 0x040ff000000418a0 */
[C---:B------:R-:W-:Y:S01]  /*145d0*/  HMMA.16816.F32.BF16 R148, R20.reuse, R10, R148 ;  /* 0x0000000a1494723c */ /* 0x040fe20000041894 */
[----:B------:R-:W-:Y:S07]  /*145e0*/  LDSM.16.MT88.4 R8, [R0+0x1800] ;  /* 0x001800000008783b */ /* 0x000fee0000004200 */
[----:B------:R-:W-:Y:S01]  /*145f0*/  HMMA.16816.F32.BF16 R132, R20, R6, R132 ;  /* 0x000000061484723c */ /* 0x000fe20000041884 */
[----:B---3--:R-:W3:Y:S01]  /*14600*/  LDSM.16.MT88.4 R4, [R2+0x1800] ;  /* 0x001800000204783b */ /* 0x008ee20000004200 */
[--C-:B------:R-:W-:Y:S01]  /*14610*/  FFMA.FTZ R79, R79, UR4, -R90.reuse ;  /* 0x000000044f4f7c23 */ /* 0x100fe2000801085a */
[--C-:B------:R-:W-:Y:S01]  /*14620*/  FFMA.FTZ R78, R78, UR4, -R90.reuse ;  /* 0x000000044e4e7c23 */ /* 0x100fe2000801085a */
[--C-:B------:R-:W-:Y:S01]  /*14630*/  FFMA.FTZ R77, R77, UR4, -R90.reuse ;  /* 0x000000044d4d7c23 */ /* 0x100fe2000801085a */
[----:B------:R-:W-:Y:S01]  /*14640*/  FFMA.FTZ R76, R76, UR4, -R90 ;  /* 0x000000044c4c7c23 */ /* 0x000fe2000801085a */
[----:B------:R-:W1:Y:S04]  /*14650*/  MUFU.EX2 R80, R80 ;  /* 0x0000005000507308 */ /* 0x000e680000000800 */
[----:B------:R-:W-:Y:S04]  /*14660*/  MUFU.EX2 R79, R79 ;  /* 0x0000004f004f7308 */ /* 0x000fe80000000800 */
[----:B------:R-:W4:Y:S04]  /*14670*/  MUFU.EX2 R78, R78 ;  /* 0x0000004e004e7308 */ /* 0x000f280000000800 */
[----:B------:R-:W-:Y:S04]  /*14680*/  MUFU.EX2 R77, R77 ;  /* 0x0000004d004d7308 */ /* 0x000fe80000000800 */
[----:B------:R-:W3:Y:S01]  /*14690*/  MUFU.EX2 R76, R76 ;  /* 0x0000004c004c7308 */ /* 0x000ee20000000800 */
[----:B--2---:R-:W-:-:S02]  /*146a0*/  F2FP.BF16.F32.PACK_AB R20, R74, R75 ;  /* 0x0000004b4a14723e */ /* 0x004fc400000010ff */
[----:B-1----:R-:W-:Y:S02]  /*146b0*/  F2FP.BF16.F32.PACK_AB R22, R80, R73 ;  /* 0x000000495016723e */ /* 0x002fe400000010ff */
[----:B----4-:R-:W-:Y:S02]  /*146c0*/  F2FP.BF16.F32.PACK_AB R21, R78, R79 ;  /* 0x0000004f4e15723e */ /* 0x010fe400000010ff */
[----:B---3--:R-:W-:Y:S01]  /*146d0*/  F2FP.BF16.F32.PACK_AB R23, R76, R77 ;  /* 0x0000004d4c17723e */ /* 0x008fe200000010ff */
[--C-:B------:R-:W-:Y:S01]  /*146e0*/  FFMA.FTZ R121, R121, UR4, -R225.reuse ;  /* 0x0000000479797c23 */ /* 0x100fe200080108e1 */
[----:B------:R-:W-:Y:S01]  /*146f0*/  FFMA.FTZ R229, R232, R222, R220 ;  /* 0x000000dee8e57223 */ /* 0x000fe200000100dc */
[----:B------:R-:W-:-:S04]  /*14700*/  FFMA.FTZ R220, R119, UR4, -R225 ;  /* 0x0000000477dc7c23 */ /* 0x000fc800080108e1 */
[----:B------:R-:W-:Y:S01]  /*14710*/  HMMA.16816.F32.BF16 R188, R20, R16, R188 ;  /* 0x0000001014bc723c */ /* 0x000fe200000418bc */
[----:B------:R-:W-:-:S07]  /*14720*/  FFMA.FTZ R115, R115, UR4, -R224 ;  /* 0x0000000473737c23 */ /* 0x000fce00080108e0 */
        /* <DEDUP_REMOVED lines=8> */
[----:B------:R-:W-:-:S02]  /*147b0*/  FFMA.FTZ R20, R120, UR4, -R225 ;  /* 0x0000000478147c23 */ /* 0x000fc400080108e1 */
[----:B------:R1:W-:Y:S01]  /*147c0*/  MUFU.EX2 R120, R121 ;  /* 0x0000007900787308 */ /* 0x0003e20000000800 */
[----:B------:R-:W-:-:S03]  /*147d0*/  FFMA.FTZ R123, R123, UR4, -R225 ;  /* 0x000000047b7b7c23 */ /* 0x000fc600080108e1 */
[----:B------:R2:W-:Y:S01]  /*147e0*/  MUFU.EX2 R119, R21 ;  /* 0x0000001500777308 */ /* 0x0005e20000000800 */
[----:B------:R-:W-:-:S03]  /*147f0*/  FFMA.FTZ R222, R118, UR4, -R225 ;  /* 0x0000000476de7c23 */ /* 0x000fc600080108e1 */
[----:B------:R-:W3:Y:S01]  /*14800*/  MUFU.EX2 R118, R123 ;  /* 0x0000007b00767308 */ /* 0x000ee20000000800 */
[--C-:B-1----:R-:W-:Y:S01]  /*14810*/  FFMA.FTZ R121, R114, UR4, -R224.reuse ;  /* 0x0000000472797c23 */ /* 0x102fe200080108e0 */
[--C-:B--2---:R-:W-:Y:S02]  /*14820*/  FFMA.FTZ R21, R117, UR4, -R224.reuse ;  /* 0x0000000475157c23 */ /* 0x104fe400080108e0 */
[----:B------:R1:W-:Y:S04]  /*14830*/  MUFU.EX2 R117, R20 ;  /* 0x0000001400757308 */ /* 0x0003e80000000800 */
[----:B------:R-:W-:Y:S04]  /*14840*/  MUFU.EX2 R115, R115 ;  /* 0x0000007300737308 */ /* 0x000fe80000000800 */
[----:B------:R-:W-:Y:S01]  /*14850*/  MUFU.EX2 R121, R121 ;  /* 0x0000007900797308 */ /* 0x000fe20000000800 */
[----:B-1----:R-:W-:-:S03]  /*14860*/  FFMA.FTZ R20, R116, UR4, -R224 ;  /* 0x0000000474147c23 */ /* 0x002fc600080108e0 */
[----:B------:R-:W-:Y:S04]  /*14870*/  MUFU.EX2 R116, R21 ;  /* 0x0000001500747308 */ /* 0x000fe80000000800 */
[----:B------:R-:W1:Y:S01]  /*14880*/  MUFU.EX2 R114, R20 ;  /* 0x0000001400727308 */ /* 0x000e620000000800 */
[----:B------:R-:W-:Y:S01]  /*14890*/  FFMA.FTZ R226, R235, R227, R226 ;  /* 0x000000e3ebe27223 */ /* 0x000fe200000100e2 */
[----:B------:R-:W-:Y:S01]  /*148a0*/  FFMA.FTZ R227, R234, R223, R221 ;  /* 0x000000dfeae37223 */ /* 0x000fe200000100dd */
        /* <DEDUP_REMOVED lines=14> */
[--C-:B------:R-:W-:Y:S01]  /*14990*/  FFMA.FTZ R223, R25, UR4, -R224.reuse ;  /* 0x0000000419df7c23 */ /* 0x100fe200080108e0 */
[--C-:B------:R-:W-:Y:S01]  /*149a0*/  FFMA.FTZ R231, R24, UR4, -R224.reuse ;  /* 0x0000000418e77c23 */ /* 0x100fe200080108e0 */
[--C-:B------:R-:W-:Y:S01]  /*149b0*/  FFMA.FTZ R230, R26, UR4, -R224.reuse ;  /* 0x000000041ae67c23 */ /* 0x100fe200080108e0 */
[----:B------:R-:W-:Y:S01]  /*149c0*/  FFMA.FTZ R225, R27, UR4, -R224 ;  /* 0x000000041be17c23 */ /* 0x000fe200080108e0 */
[----:B---3--:R-:W-:Y:S01]  /*149d0*/  F2FP.BF16.F32.PACK_AB R24, R119, R118 ;  /* 0x000000767718723e */ /* 0x008fe200000010ff */
[----:B------:R-:W-:Y:S01]  /*149e0*/  FFMA.FTZ R113, R113, UR4, -R98 ;  /* 0x0000000471717c23 */ /* 0x000fe20008010862 */
[----:B-1----:R-:W-:Y:S01]  /*149f0*/  F2FP.BF16.F32.PACK_AB R25, R114, R116 ;  /* 0x000000747219723e */ /* 0x002fe200000010ff */
[----:B------:R-:W1:Y:S01]  /*14a00*/  LDSM.16.MT88.4 R20, [R233+0xa000] ;  /* 0x00a00000e914783b */ /* 0x000e620000004200 */
[----:B------:R-:W-:-:S02]  /*14a10*/  F2FP.BF16.F32.PACK_AB R26, R117, R120 ;  /* 0x00000078751a723e */ /* 0x000fc400000010ff */
[----:B------:R-:W-:-:S07]  /*14a20*/  F2FP.BF16.F32.PACK_AB R27, R121, R115 ;  /* 0x00000073791b723e */ /* 0x000fce00000010ff */
[----:B------:R-:W-:Y:S01]  /*14a30*/  HMMA.16816.F32.BF16 R160, R24, R4, R160 ;  /* 0x0000000418a0723c */ /* 0x000fe200000418a0 */
[--C-:B------:R-:W-:Y:S01]  /*14a40*/  FFMA.FTZ R5, R112, UR4, -R98.reuse ;  /* 0x0000000470057c23 */ /* 0x100fe20008010862 */
[----:B------:R-:W-:-:S03]  /*14a50*/  FFMA.FTZ R4, R110, UR4, -R98 ;  /* 0x000000046e047c23 */ /* 0x000fc60008010862 */
[----:B------:R2:W-:Y:S04]  /*14a60*/  MUFU.EX2 R110, R5 ;  /* 0x00000005006e7308 */ /* 0x0005e80000000800 */
[----:B------:R3:W4:Y:S01]  /*14a70*/  MUFU.EX2 R112, R113 ;  /* 0x0000007100707308 */ /* 0x0007220000000800 */
[----:B--2---:R-:W-:-:S03]  /*14a80*/  FFMA.FTZ R5, R111, UR4, -R98 ;  /* 0x000000046f057c23 */ /* 0x004fc60008010862 */
[----:B------:R2:W-:Y:S01]  /*14a90*/  MUFU.EX2 R111, R4 ;  /* 0x00000004006f7308 */ /* 0x0005e20000000800 */
[C---:B------:R-:W-:Y:S01]  /*14aa0*/  HMMA.16816.F32.BF16 R192, R24.reuse, R16, R192 ;  /* 0x0000001018c0723c */ /* 0x040fe200000418c0 */
[--C-:B---3--:R-:W-:Y:S01]  /*14ab0*/  FFMA.FTZ R113, R108, UR4, -R90.reuse ;  /* 0x000000046c717c23 */ /* 0x108fe2000801085a */
[--C-:B--2---:R-:W-:Y:S02]  /*14ac0*/  FFMA.FTZ R4, R109, UR4, -R90.reuse ;  /* 0x000000046d047c23 */ /* 0x104fe4000801085a */
[----:B------:R2:W-:Y:S04]  /*14ad0*/  MUFU.EX2 R109, R5 ;  /* 0x00000005006d7308 */ /* 0x0005e80000000800 */
[----:B------:R-:W-:Y:S01]  /*14ae0*/  HMMA.16816.F32.BF16 R180, R24, R18, R180 ;  /* 0x0000001218b4723c */ /* 0x000fe200000418b4 */
[----:B------:R-:W-:Y:S01]  /*14af0*/  LDSM.16.MT88.4 R16, [R2+0x2000] ;  /* 0x002000000210783b */ /* 0x000fe20000004200 */
[----:B--2---:R-:W-:-:S02]  /*14b00*/  FFMA.FTZ R5, R104, UR4, -R90 ;  /* 0x0000000468057c23 */ /* 0x004fc4000801085a */
[----:B------:R2:W-:Y:S04]  /*14b10*/  MUFU.EX2 R104, R4 ;  /* 0x0000000400687308 */ /* 0x0005e80000000800 */
[C---:B------:R-:W-:Y:S08]  /*14b20*/  HMMA.16816.F32.BF16 R176, R24.reuse, R12, R176 ;  /* 0x0000000c18b0723c */ /* 0x040ff000000418b0 */
[----:B------:R-:W-:Y:S01]  /*14b30*/  HMMA.16816.F32.BF16 R164, R24, R14, R164 ;  /* 0x0000000e18a4723c */ /* 0x000fe200000418a4 */
[----:B------:R-:W-:Y:S01]  /*14b40*/  LDSM.16.MT88.4 R12, [R0+0x2000] ;  /* 0x00200000000c783b */ /* 0x000fe20000004200 */
[----:B--2---:R-:W-:-:S02]  /*14b50*/  FFMA.FTZ R4, R105, UR4, -R90 ;  /* 0x0000000469047c23 */ /* 0x004fc4000801085a */
[----:B------:R-:W2:Y:S04]  /*14b60*/  MUFU.EX2 R105, R5 ;  /* 0x0000000500697308 */ /* 0x000ea80000000800 */
[C---:B------:R-:W-:Y:S01]  /*14b70*/  HMMA.16816.F32.BF16 R148, R24.reuse, R6, R148 ;  /* 0x000000061894723c */ /* 0x040fe20000041894 */
[----:B------:R3:W-:Y:S02]  /*14b80*/  MUFU.EX2 R108, R4 ;  /* 0x00000004006c7308 */ /* 0x0007e40000000800 */
[----:B---3--:R-:W3:Y:S02]  /*14b90*/  LDSM.16.MT88.4 R4, [R70+0xa000] ;  /* 0x00a000004604783b */ /* 0x008ee40000004200 */
[----:B------:R-:W1:Y:S03]  /*14ba0*/  MUFU.EX2 R113, R113 ;  /* 0x0000007100717308 */ /* 0x000e660000000800 */
[----:B------:R-:W-:Y:S01]  /*14bb0*/  HMMA.16816.F32.BF16 R144, R24, R8, R144 ;  /* 0x000000081890723c */ /* 0x000fe20000041890 */
[--C-:B------:R-:W-:Y:S01]  /*14bc0*/  FFMA.FTZ R125, R130, UR4, -R224.reuse ;  /* 0x00000004827d7c23 */ /* 0x100fe200080108e0 */
[--C-:B------:R-:W-:Y:S01]  /*14bd0*/  FFMA.FTZ R124, R196, UR4, -R224.reuse ;  /* 0x00000004c47c7c23 */ /* 0x100fe200080108e0 */
[----:B------:R-:W-:Y:S01]  /*14be0*/  FFMA.FTZ R123, R198, UR4, -R224 ;  /* 0x00000004c67b7c23 */ /* 0x000fe200080108e0 */
[--C-:B------:R-:W-:Y:S01]  /*14bf0*/  FFMA.FTZ R198, R101, UR4, -R98.reuse ;  /* 0x0000000465c67c23 */ /* 0x100fe20008010862 */
[----:B------:R-:W-:-:S03]  /*14c00*/  FFMA.FTZ R196, R102, UR4, -R98 ;  /* 0x0000000466c47c23 */ /* 0x000fc60008010862 */
[----:B------:R-:W-:Y:S01]  /*14c10*/  HMMA.16816.F32.BF16 R132, R24, R10, R132 ;  /* 0x0000000a1884723c */ /* 0x000fe20000041884 */
[--C-:B------:R-:W-:Y:S01]  /*14c20*/  FFMA.FTZ R27, R96, UR4, -R98.reuse ;  /* 0x00000004601b7c23 */ /* 0x100fe20008010862 */
[--C-:B------:R-:W-:Y:S01]  /*14c30*/  FFMA.FTZ R26, R97, UR4, -R98.reuse ;  /* 0x00000004611a7c23 */ /* 0x100fe20008010862 */
[--C-:B------:R-:W-:Y:S01]  /*14c40*/  FFMA.FTZ R25, R99, UR4, -R98.reuse ;  /* 0x0000000463197c23 */ /* 0x100fe20008010862 */
[--C-:B------:R-:W-:Y:S01]  /*14c50*/  FFMA.FTZ R24, R100, UR4, -R98.reuse ;  /* 0x0000000464187c23 */ /* 0x100fe20008010862 */
[----:B------:R4:W-:Y:S01]  /*14c60*/  MUFU.EX2 R96, R220 ;  /* 0x000000dc00607308 */ /* 0x0009e20000000800 */
[--C-:B------:R-:W-:Y:S01]  /*14c70*/  FFMA.FTZ R130, R103, UR4, -R98.reuse ;  /* 0x0000000467827c23 */ /* 0x100fe20008010862 */
[--C-:B------:R-:W-:Y:S01]  /*14c80*/  FFMA.FTZ R97, R92, UR4, -R98.reuse ;  /* 0x000000045c617c23 */ /* 0x100fe20008010862 */
[--C-:B------:R-:W-:Y:S01]  /*14c90*/  FFMA.FTZ R99, R93, UR4, -R98.reuse ;  /* 0x000000045d637c23 */ /* 0x100fe20008010862 */
[----:B------:R-:W-:Y:S01]  /*14ca0*/  FFMA.FTZ R100, R95, UR4, -R98 ;  /* 0x000000045f647c23 */ /* 0x000fe20008010862 */
[----:B------:R2:W-:Y:S01]  /*14cb0*/  MUFU.EX2 R92, R221 ;  /* 0x000000dd005c7308 */ /* 0x0005e20000000800 */
[--C-:B------:R-:W-:Y:S01]  /*14cc0*/  FFMA.FTZ R95, R84, UR4, -R90.reuse ;  /* 0x00000004545f7c23 */ /* 0x100fe2000801085a */
[----:B------:R-:W-:-:S02]  /*14cd0*/  FFMA.FTZ R102, R85, UR4, -R90 ;  /* 0x0000000455667c23 */ /* 0x000fc4000801085a */
[----:B------:R-:W-:Y:S01]  /*14ce0*/  MUFU.EX2 R93, R122 ;  /* 0x0000007a005d7308 */ /* 0x000fe20000000800 */
[--C-:B----4-:R-:W-:Y:S01]  /*14cf0*/  FFMA.FTZ R220, R91, UR4, -R98.reuse ;  /* 0x000000045bdc7c23 */ /* 0x110fe20008010862 */
[----:B------:R-:W-:Y:S01]  /*14d00*/  FFMA.FTZ R98, R94, UR4, -R98 ;  /* 0x000000045e627c23 */ /* 0x000fe20008010862 */
[--C-:B------:R-:W-:Y:S01]  /*14d10*/  FFMA.FTZ R94, R88, UR4, -R90.reuse ;  /* 0x00000004585e7c23 */ /* 0x100fe2000801085a */
[----:B------:R-:W4:Y:S01]  /*14d20*/  MUFU.EX2 R91, R222 ;  /* 0x000000de005b7308 */ /* 0x000f220000000800 */
[----:B--2---:R-:W-:-:S03]  /*14d30*/  FFMA.FTZ R221, R83, UR4, -R90 ;  /* 0x0000000453dd7c23 */ /* 0x004fc6000801085a */
[----:B------:R2:W-:Y:S04]  /*14d40*/  MUFU.EX2 R84, R223 ;  /* 0x000000df00547308 */ /* 0x0005e80000000800 */
[----:B------:R-:W4:Y:S04]  /*14d50*/  MUFU.EX2 R88, R231 ;  /* 0x000000e700587308 */ /* 0x000f280000000800 */
[----:B------:R-:W-:Y:S04]  /*14d60*/  MUFU.EX2 R83, R230 ;  /* 0x000000e600537308 */ /* 0x000fe80000000800 */
[----:B------:R-:W4:Y:S01]  /*14d70*/  MUFU.EX2 R85, R225 ;  /* 0x000000e100557308 */ /* 0x000f220000000800 */
[----:B------:R-:W-:-:S02]  /*14d80*/  F2FP.BF16.F32.PACK_AB R8, R110, R112 ;  /* 0x000000706e08723e */ /* 0x000fc400000010ff */
[----:B------:R-:W-:Y:S02]  /*14d90*/  F2FP.BF16.F32.PACK_AB R9, R105, R104 ;  /* 0x000000686909723e */ /* 0x000fe400000010ff */
[----:B------:R-:W-:Y:S02]  /*14da0*/  F2FP.BF16.F32.PACK_AB R10, R109, R111 ;  /* 0x0000006f6d0a723e */ /* 0x000fe400000010ff */
[----:B-1----:R-:W-:Y:S01]  /*14db0*/  F2FP.BF16.F32.PACK_AB R11, R113, R108 ;  /* 0x0000006c710b723e */ /* 0x002fe200000010ff */
[----:B------:R-:W-:-:S06]  /*14dc0*/  FFMA.FTZ R126, R126, UR4, -R224 ;  /* 0x000000047e7e7c23 */ /* 0x000fcc00080108e0 */
[----:B------:R-:W-:Y:S01]  /*14dd0*/  HMMA.16816.F32.BF16 R188, R8, R20, R188 ;  /* 0x0000001408bc723c */ /* 0x000fe200000418bc */
[--C-:B------:R-:W-:Y:S01]  /*14de0*/  FFMA.FTZ R201, R201, UR4, -R224.reuse ;  /* 0x00000004c9c97c23 */ /* 0x100fe200080108e0 */
[----:B------:R-:W-:-:S06]  /*14df0*/  FFMA.FTZ R206, R206, UR4, -R224 ;  /* 0x00000004cece7c23 */ /* 0x000fcc00080108e0 */
[----:B------:R-:W-:Y:S01]  /*14e00*/  HMMA.16816.F32.BF16 R184, R8, R22, R184 ;  /* 0x0000001608b8723c */ /* 0x000fe200000418b8 */
[--C-:B------:R-:W-:Y:S01]  /*14e10*/  FFMA.FTZ R208, R208, UR4, -R224.reuse ;  /* 0x00000004d0d07c23 */ /* 0x100fe200080108e0 */
[----:B------:R-:W-:-:S06]  /*14e20*/  FFMA.FTZ R210, R210, UR4, -R224 ;  /* 0x00000004d2d27c23 */ /* 0x000fcc00080108e0 */
[----:B---3--:R-:W-:Y:S01]  /*14e30*/  HMMA.16816.F32.BF16 R172, R8, R4, R172 ;  /* 0x0000000408ac723c */ /* 0x008fe200000418ac */
[--C-:B------:R-:W-:Y:S01]  /*14e40*/  FFMA.FTZ R212, R212, UR4, -R224.reuse ;  /* 0x00000004d4d47c23 */ /* 0x100fe200080108e0 */
[----:B------:R-:W-:-:S06]  /*14e50*/  FFMA.FTZ R214, R214, UR4, -R224 ;  /* 0x00000004d6d67c23 */ /* 0x000fcc00080108e0 */
[----:B------:R-:W-:Y:S01]  /*14e60*/  HMMA.16816.F32.BF16 R168, R8, R6, R168 ;  /* 0x0000000608a8723c */ /* 0x000fe200000418a8 */
[--C-:B------:R-:W-:Y:S01]  /*14e70*/  FFMA.FTZ R218, R218, UR4, -R224.reuse ;  /* 0x00000004dada7c23 */ /* 0x100fe200080108e0 */
[----:B------:R-:W-:-:S06]  /*14e80*/  FFMA.FTZ R217, R217, UR4, -R224 ;  /* 0x00000004d9d97c23 */ /* 0x000fcc00080108e0 */
[----:B------:R-:W-:Y:S01]  /*14e90*/  HMMA.16816.F32.BF16 R156, R8, R16, R156 ;  /* 0x00000010089c723c */ /* 0x000fe2000004189c */
[----:B------:R-:W-:-:S07]  /*14ea0*/  FFMA.FTZ R232, R71, UR4, -R90 ;  /* 0x0000000447e87c23 */ /* 0x000fce000801085a */
[----:B------:R-:W-:Y:S01]  /*14eb0*/  HMMA.16816.F32.BF16 R152, R8, R18, R152 ;  /* 0x000000120898723c */ /* 0x000fe20000041898 */
[----:B------:R-:W-:-:S07]  /*14ec0*/  FFMA.FTZ R224, R29, UR4, -R90 ;  /* 0x000000041de07c23 */ /* 0x000fce000801085a */
[----:B------:R-:W-:Y:S01]  /*14ed0*/  HMMA.16816.F32.BF16 R140, R8, R12, R140 ;  /* 0x0000000c088c723c */ /* 0x000fe2000004188c */
[----:B--2---:R-:W-:-:S07]  /*14ee0*/  FFMA.FTZ R223, R28, UR4, -R90 ;  /* 0x000000041cdf7c23 */ /* 0x004fce000801085a */
[----:B------:R-:W-:Y:S01]  /*14ef0*/  HMMA.16816.F32.BF16 R136, R8, R14, R136 ;  /* 0x0000000e0888723c */ /* 0x000fe20000041888 */
[----:B----4-:R-:W-:Y:S02]  /*14f00*/  F2FP.BF16.F32.PACK_AB R8, R91, R96 ;  /* 0x000000605b08723e */ /* 0x010fe400000010ff */
[----:B------:R-:W-:Y:S02]  /*14f10*/  F2FP.BF16.F32.PACK_AB R9, R88, R84 ;  /* 0x000000545809723e */ /* 0x000fe400000010ff */
[----:B------:R-:W-:Y:S02]  /*14f20*/  F2FP.BF16.F32.PACK_AB R10, R93, R92 ;  /* 0x0000005c5d0a723e */ /* 0x000fe400000010ff */
[----:B------:R-:W-:Y:S01]  /*14f30*/  F2FP.BF16.F32.PACK_AB R11, R85, R83 ;  /* 0x00000053550b723e */ /* 0x000fe200000010ff */
[--C-:B------:R-:W-:Y:S01]  /*14f40*/  FFMA.FTZ R222, R31, UR4, -R90.reuse ;  /* 0x000000041fde7c23 */ /* 0x100fe2000801085a */
[--C-:B------:R-:W-:Y:S01]  /*14f50*/  FFMA.FTZ R71, R87, UR4, -R90.reuse ;  /* 0x0000000457477c23 */ /* 0x100fe2000801085a */
[--C-:B------:R-:W-:Y:S01]  /*14f60*/  FFMA.FTZ R101, R89, UR4, -R90.reuse ;  /* 0x0000000459657c23 */ /* 0x100fe2000801085a */
[--C-:B------:R-:W-:Y:S01]  /*14f70*/  FFMA.FTZ R103, R30, UR4, -R90.reuse ;  /* 0x000000041e677c23 */ /* 0x100fe2000801085a */
[----:B------:R-:W-:Y:S01]  /*14f80*/  FFMA.FTZ R122, R86, UR4, -R90 ;  /* 0x00000004567a7c23 */ /* 0x000fe2000801085a */
[----:B------:R-:W-:Y:S01]  /*14f90*/  MUFU.EX2 R89, R26 ;  /* 0x0000001a00597308 */ /* 0x000fe20000000800 */
[C---:B------:R-:W-:Y:S01]  /*14fa0*/  HMMA.16816.F32.BF16 R192, R8.reuse, R20, R192 ;  /* 0x0000001408c0723c */ /* 0x040fe200000418c0 */
[----:B------:R-:W-:Y:S02]  /*14fb0*/  LDSM.16.MT88.4 R28, [R2+0x2800] ;  /* 0x00280000021c783b */ /* 0x000fe40000004200 */
[----:B------:R-:W-:Y:S04]  /*14fc0*/  MUFU.EX2 R90, R27 ;  /* 0x0000001b005a7308 */ /* 0x000fe80000000800 */
[----:B------:R-:W-:Y:S01]  /*14fd0*/  MUFU.EX2 R87, R25 ;  /* 0x0000001900577308 */ /* 0x000fe20000000800 */
[C---:B------:R-:W-:Y:S01]  /*14fe0*/  HMMA.16816.F32.BF16 R180, R8.reuse, R22, R180 ;  /* 0x0000001608b4723c */ /* 0x040fe200000418b4 */
[----:B------:R-:W-:Y:S02]  /*14ff0*/  LDSM.16.MT88.4 R20, [R70+0xa800] ;  /* 0x00a800004614783b */ /* 0x000fe40000004200 */
[----:B------:R1:W-:Y:S05]  /*15000*/  MUFU.EX2 R86, R24 ;  /* 0x0000001800567308 */ /* 0x0003ea0000000800 */
[C---:B------:R-:W-:Y:S08]  /*15010*/  HMMA.16816.F32.BF16 R176, R8.reuse, R4, R176 ;  /* 0x0000000408b0723c */ /* 0x040ff000000418b0 */
[C---:B------:R-:W-:Y:S01]  /*15020*/  HMMA.16816.F32.BF16 R164, R8.reuse, R6, R164 ;  /* 0x0000000608a4723c */ /* 0x040fe200000418a4 */
[----:B------:R-:W2:Y:S04]  /*15030*/  LDSM.16.MT88.4 R4, [R233+0xa800] ;  /* 0x00a80000e904783b */ /* 0x000ea80000004200 */
[----:B-1----:R-:W1:Y:S01]  /*15040*/  LDSM.16.MT88.4 R24, [R0+0x2800] ;  /* 0x002800000018783b */ /* 0x002e620000004200 */
[----:B------:R-:W-:Y:S01]  /*15050*/  FADD.FTZ R228, R200, R228 ;  /* 0x000000e4c8e47221 */ /* 0x000fe20000010000 */
[----:B------:R-:W-:Y:S01]  /*15060*/  FADD.FTZ R200, R128, R226 ;  /* 0x000000e280c87221 */ /* 0x000fe20000010000 */
[----:B------:R-:W-:Y:S01]  /*15070*/  FADD.FTZ R227, R82, R227 ;  /* 0x000000e352e37221 */ /* 0x000fe20000010000 */
[----:B------:R-:W-:Y:S01]  /*15080*/  FADD.FTZ R229, R81, R229 ;  /* 0x000000e551e57221 */ /* 0x000fe20000010000 */
[----:B------:R-:W-:Y:S01]  /*15090*/  FADD.FTZ R128, R106, R228 ;  /* 0x000000e46a807221 */ /* 0x000fe20000010000 */
[----:B------:R-:W-:Y:S01]  /*150a0*/  FADD.FTZ R200, R107, R200 ;  /* 0x000000c86bc87221 */ /* 0x000fe20000010000 */
[----:B------:R-:W-:Y:S04]  /*150b0*/  MUFU.EX2 R82, R224 ;  /* 0x000000e000527308 */ /* 0x000fe80000000800 */
[----:B------:R-:W-:Y:S04]  /*150c0*/  MUFU.EX2 R81, R232 ;  /* 0x000000e800517308 */ /* 0x000fe80000000800 */
[----:B------:R-:W-:Y:S04]  /*150d0*/  MUFU.EX2 R95, R95 ;  /* 0x0000005f005f7308 */ /* 0x000fe80000000800 */
[----:B------:R-:W-:Y:S04]  /*150e0*/  MUFU.EX2 R94, R94 ;  /* 0x0000005e005e7308 */ /* 0x000fe80000000800 */
[----:B------:R-:W-:Y:S04]  /*150f0*/  MUFU.EX2 R106, R127 ;  /* 0x0000007f006a7308 */ /* 0x000fe80000000800 */
[----:B------:R-:W3:Y:S04]  /*15100*/  MUFU.EX2 R131, R131 ;  /* 0x0000008300837308 */ /* 0x000ee80000000800 */
[----:B------:R-:W-:Y:S04]  /*15110*/  MUFU.EX2 R197, R197 ;  /* 0x000000c500c57308 */ /* 0x000fe80000000800 */
[----:B------:R-:W-:Y:S04]  /*15120*/  MUFU.EX2 R199, R199 ;  /* 0x000000c700c77308 */ /* 0x000fe80000000800 */
[----:B------:R-:W-:Y:S04]  /*15130*/  MUFU.EX2 R107, R126 ;  /* 0x0000007e006b7308 */ /* 0x000fe80000000800 */
[----:B------:R-:W4:Y:S04]  /*15140*/  MUFU.EX2 R125, R125 ;  /* 0x0000007d007d7308 */ /* 0x000f280000000800 */
[----:B------:R-:W-:Y:S04]  /*15150*/  MUFU.EX2 R124, R124 ;  /* 0x0000007c007c7308 */ /* 0x000fe80000000800 */
[----:B------:R-:W2:Y:S01]  /*15160*/  MUFU.EX2 R123, R123 ;  /* 0x0000007b007b7308 */ /* 0x000ea20000000800 */
[----:B------:R-:W-:Y:S01]  /*15170*/  FADD.FTZ R128, R69, R128 ;  /* 0x0000008045807221 */ /* 0x000fe20000010000 */
[----:B------:R-:W-:Y:S01]  /*15180*/  FADD.FTZ R227, R67, R227 ;  /* 0x000000e343e37221 */ /* 0x000fe20000010000 */
[----:B------:R-:W-:Y:S01]  /*15190*/  FADD.FTZ R229, R65, R229 ;  /* 0x000000e541e57221 */ /* 0x000fe20000010000 */
[----:B------:R-:W-:Y:S01]  /*151a0*/  FADD.FTZ R200, R68, R200 ;  /* 0x000000c844c87221 */ /* 0x000fe20000010000 */
[----:B------:R-:W-:Y:S01]  /*151b0*/  FADD.FTZ R129, R129, R128 ;  /* 0x0000008081817221 */ /* 0x000fe20000010000 */
[----:B------:R-:W-:Y:S01]  /*151c0*/  HMMA.16816.F32.BF16 R160, R8, R16, R160 ;  /* 0x0000001008a0723c */ /* 0x000fe200000418a0 */
[----:B------:R-:W-:Y:S01]  /*151d0*/  FADD.FTZ R69, R66, R227 ;  /* 0x000000e342457221 */ /* 0x000fe20000010000 */
[----:B------:R-:W-:Y:S01]  /*151e0*/  FADD.FTZ R68, R64, R229 ;  /* 0x000000e540447221 */ /* 0x000fe20000010000 */
[----:B---3--:R-:W-:-:S02]  /*151f0*/  F2FP.BF16.F32.PACK_AB R16, R131, R106 ;  /* 0x0000006a8310723e */ /* 0x008fc400000010ff */
[----:B----4-:R-:W-:-:S03]  /*15200*/  F2FP.BF16.F32.PACK_AB R17, R125, R107 ;  /* 0x0000006b7d11723e */ /* 0x010fc600000010ff */
[----:B------:R-:W-:Y:S01]  /*15210*/  HMMA.16816.F32.BF16 R148, R8, R18, R148 ;  /* 0x000000120894723c */ /* 0x000fe20000041894 */
[----:B------:R-:W-:Y:S02]  /*15220*/  F2FP.BF16.F32.PACK_AB R18, R199, R197 ;  /* 0x000000c5c712723e */ /* 0x000fe400000010ff */
[----:B--2---:R-:W-:Y:S01]  /*15230*/  F2FP.BF16.F32.PACK_AB R19, R123, R124 ;  /* 0x0000007c7b13723e */ /* 0x004fe200000010ff */
[----:B------:R-:W-:Y:S01]  /*15240*/  FADD.FTZ R203, R203, R200 ;  /* 0x000000c8cbcb7221 */ /* 0x000fe20000010000 */
[----:B------:R-:W-:-:S03]  /*15250*/  FADD.FTZ R129, R57, R129 ;  /* 0x0000008139817221 */ /* 0x000fc60000010000 */
[----:B------:R-:W-:Y:S01]  /*15260*/  HMMA.16816.F32.BF16 R144, R8, R12, R144 ;  /* 0x0000000c0890723c */ /* 0x000fe20000041890 */
[----:B------:R-:W-:Y:S01]  /*15270*/  FADD.FTZ R69, R56, R69 ;  /* 0x0000004538457221 */ /* 0x000fe20000010000 */
[----:B------:R-:W-:-:S06]  /*15280*/  FADD.FTZ R68, R54, R68 ;  /* 0x0000004436447221 */ /* 0x000fcc0000010000 */
        /* <DEDUP_REMOVED lines=8> */
[----:B------:R-:W-:Y:S01]  /*15310*/  HMMA.16816.F32.BF16 R192, R16, R4, R192 ;  /* 0x0000000410c0723c */ /* 0x000fe200000418c0 */
[----:B------:R-:W2:Y:S01]  /*15320*/  LDSM.16.MT88.4 R12, [R233+0xb000] ;  /* 0x00b00000e90c783b */ /* 0x000ea20000004200 */
        /* <DEDUP_REMOVED lines=13> */
[C---:B-1----:R-:W-:Y:S08]  /*15400*/  HMMA.16816.F32.BF16 R140, R8.reuse, R24, R140 ;  /* 0x00000018088c723c */ /* 0x042ff0000004188c */
[----:B------:R-:W-:Y:S01]  /*15410*/  HMMA.16816.F32.BF16 R136, R8, R26, R136 ;  /* 0x0000001a0888723c */ /* 0x000fe20000041888 */
[----:B------:R-:W1:Y:S07]  /*15420*/  LDSM.16.MT88.4 R8, [R70+0xb000] ;  /* 0x00b000004608783b */ /* 0x000e6e0000004200 */
[C---:B------:R-:W-:Y:S01]  /*15430*/  HMMA.16816.F32.BF16 R180, R16.reuse, R6, R180 ;  /* 0x0000000610b4723c */ /* 0x040fe200000418b4 */
[----:B------:R-:W3:Y:S07]  /*15440*/  LDSM.16.MT88.4 R4, [R2+0x3000] ;  /* 0x003000000204783b */ /* 0x000eee0000004200 */
[C---:B------:R-:W-:Y:S08]  /*15450*/  HMMA.16816.F32.BF16 R176, R16.reuse, R20, R176 ;  /* 0x0000001410b0723c */ /* 0x040ff000000418b0 */
[C---:B------:R-:W-:Y:S01]  /*15460*/  HMMA.16816.F32.BF16 R164, R16.reuse, R22, R164 ;  /* 0x0000001610a4723c */ /* 0x040fe200000418a4 */
[----:B------:R-:W4:Y:S01]  /*15470*/  LDSM.16.MT88.4 R20, [R0+0x3000] ;  /* 0x003000000014783b */ /* 0x000f220000004200 */
        /* <DEDUP_REMOVED lines=13> */
[----:B------:R-:W-:Y:S01]  /*15550*/  MUFU.EX2 R67, R198 ;  /* 0x000000c600437308 */ /* 0x000fe20000000800 */
[----:B------:R-:W-:Y:S01]  /*15560*/  FADD.FTZ R51, R42, R51 ;  /* 0x000000332a337221 */ /* 0x000fe20000010000 */
[----:B------:R-:W-:-:S02]  /*15570*/  FADD.FTZ R50, R38, R50 ;  /* 0x0000003226327221 */ /* 0x000fc40000010000 */
[----:B------:R-:W2:Y:S01]  /*15580*/  MUFU.EX2 R66, R196 ;  /* 0x000000c400427308 */ /* 0x000ea20000000800 */
[----:B------:R-:W-:-:S03]  /*15590*/  FADD.FTZ R72, R49, R72 ;  /* 0x0000004831487221 */ /* 0x000fc60000010000 */
[----:B------:R-:W-:Y:S01]  /*155a0*/  MUFU.EX2 R65, R130 ;  /* 0x0000008200417308 */ /* 0x000fe20000000800 */
[----:B------:R-:W-:-:S03]  /*155b0*/  FADD.FTZ R58, R118, R58 ;  /* 0x0000003a763a7221 */ /* 0x000fc60000010000 */
[----:B------:R-:W-:Y:S04]  /*155c0*/  MUFU.EX2 R64, R220 ;  /* 0x000000dc00407308 */ /* 0x000fe80000000800 */
[----:B------:R-:W-:Y:S04]  /*155d0*/  MUFU.EX2 R128, R223 ;  /* 0x000000df00807308 */ /* 0x000fe80000000800 */
[----:B------:R-:W1:Y:S04]  /*155e0*/  MUFU.EX2 R127, R222 ;  /* 0x000000de007f7308 */ /* 0x000e680000000800 */
[----:B------:R-:W-:Y:S04]  /*155f0*/  MUFU.EX2 R126, R221 ;  /* 0x000000dd007e7308 */ /* 0x000fe80000000800 */
[----:B------:R3:W4:Y:S01]  /*15600*/  MUFU.EX2 R28, R71 ;  /* 0x00000047001c7308 */ /* 0x0007220000000800 */
[----:B------:R-:W-:Y:S01]  /*15610*/  FADD.FTZ R51, R41, R51 ;  /* 0x0000003329337221 */ /* 0x000fe20000010000 */
[----:B------:R-:W-:Y:S01]  /*15620*/  FADD.FTZ R50, R37, R50 ;  /* 0x0000003225327221 */ /* 0x000fe20000010000 */
[----:B------:R-:W-:Y:S01]  /*15630*/  FADD.FTZ R72, R116, R72 ;  /* 0x0000004874487221 */ /* 0x000fe20000010000 */
[----:B------:R-:W-:Y:S01]  /*15640*/  FADD.FTZ R58, R119, R58 ;  /* 0x0000003a773a7221 */ /* 0x000fe20000010000 */
[----:B------:R-:W-:Y:S01]  /*15650*/  MUFU.EX2 R202, R202 ;  /* 0x000000ca00ca7308 */ /* 0x000fe20000000800 */
[----:B------:R-:W-:Y:S01]  /*15660*/  FADD.FTZ R51, R75, R51 ;  /* 0x000000334b337221 */ /* 0x000fe20000010000 */
[----:B------:R-:W-:Y:S01]  /*15670*/  HMMA.16816.F32.BF16 R148, R16, R30, R148 ;  /* 0x0000001e1094723c */ /* 0x000fe20000041894 */
[----:B------:R-:W-:Y:S01]  /*15680*/  FADD.FTZ R50, R79, R50 ;  /* 0x000000324f327221 */ /* 0x000fe20000010000 */
[----:B------:R-:W4:Y:S01]  /*15690*/  MUFU.EX2 R207, R207 ;  /* 0x000000cf00cf7308 */ /* 0x000f220000000800 */
[----:B------:R-:W-:-:S03]  /*156a0*/  FADD.FTZ R72, R114, R72 ;  /* 0x0000004872487221 */ /* 0x000fc60000010000 */
[----:B------:R-:W-:Y:S01]  /*156b0*/  MUFU.EX2 R209, R209 ;  /* 0x000000d100d17308 */ /* 0x000fe20000000800 */
[----:B------:R-:W-:-:S03]  /*156c0*/  FADD.FTZ R58, R120, R58 ;  /* 0x0000003a783a7221 */ /* 0x000fc60000010000 */
[----:B------:R-:W-:Y:S04]  /*156d0*/  MUFU.EX2 R211, R211 ;  /* 0x000000d300d37308 */ /* 0x000fe80000000800 */
[----:B------:R-:W-:Y:S04]  /*156e0*/  MUFU.EX2 R201, R201 ;  /* 0x000000c900c97308 */ /* 0x000fe80000000800 */
[----:B------:R-:W4:Y:S04]  /*156f0*/  MUFU.EX2 R206, R206 ;  /* 0x000000ce00ce7308 */ /* 0x000f280000000800 */
[----:B------:R-:W-:Y:S04]  /*15700*/  MUFU.EX2 R208, R208 ;  /* 0x000000d000d07308 */ /* 0x000fe80000000800 */
[----:B------:R-:W4:Y:S01]  /*15710*/  MUFU.EX2 R210, R210 ;  /* 0x000000d200d27308 */ /* 0x000f220000000800 */
[----:B------:R-:W-:Y:S01]  /*15720*/  FADD.FTZ R51, R74, R51 ;  /* 0x000000334a337221 */ /* 0x000fe20000010000 */
[----:B------:R-:W-:Y:S01]  /*15730*/  HMMA.16816.F32.BF16 R144, R16, R24, R144 ;  /* 0x000000181090723c */ /* 0x000fe20000041890 */
[----:B------:R-:W-:Y:S01]  /*15740*/  FADD.FTZ R50, R78, R50 ;  /* 0x000000324e327221 */ /* 0x000fe20000010000 */
[----:B------:R-:W-:Y:S01]  /*15750*/  FADD.FTZ R72, R115, R72 ;  /* 0x0000004873487221 */ /* 0x000fe20000010000 */
[----:B------:R-:W-:Y:S01]  /*15760*/  FADD.FTZ R58, R117, R58 ;  /* 0x0000003a753a7221 */ /* 0x000fe20000010000 */
[----:B------:R-:W-:-:S04]  /*15770*/  FADD.FTZ R51, R73, R51 ;  /* 0x0000003349337221 */ /* 0x000fc80000010000 */
[----:B------:R-:W-:Y:S01]  /*15780*/  HMMA.16816.F32.BF16 R132, R16, R26, R132 ;  /* 0x0000001a1084723c */ /* 0x000fe20000041884 */
[----:B--2---:R-:W-:Y:S01]  /*15790*/  F2FP.BF16.F32.PACK_AB R16, R66, R67 ;  /* 0x000000434210723e */ /* 0x004fe200000010ff */
[----:B---3--:R-:W-:Y:S01]  /*157a0*/  LDSM.16.MT88.4 R68, [R70+0xb800] ;  /* 0x00b800004644783b */ /* 0x008fe20000004200 */
[----:B-1----:R-:W-:Y:S02]  /*157b0*/  F2FP.BF16.F32.PACK_AB R17, R127, R128 ;  /* 0x000000807f11723e */ /* 0x002fe400000010ff */
[----:B------:R-:W-:Y:S02]  /*157c0*/  F2FP.BF16.F32.PACK_AB R18, R64, R65 ;  /* 0x000000414012723e */ /* 0x000fe400000010ff */
[----:B----4-:R-:W-:Y:S01]  /*157d0*/  F2FP.BF16.F32.PACK_AB R19, R28, R126 ;  /* 0x0000007e1c13723e */ /* 0x010fe200000010ff */
[----:B------:R-:W-:Y:S01]  /*157e0*/  FADD.FTZ R50, R77, R50 ;  /* 0x000000324d327221 */ /* 0x000fe20000010000 */
[----:B------:R-:W-:Y:S01]  /*157f0*/  FADD.FTZ R72, R121, R72 ;  /* 0x0000004879487221 */ /* 0x000fe20000010000 */
[----:B------:R-:W-:Y:S01]  /*15800*/  FADD.FTZ R58, R96, R58 ;  /* 0x0000003a603a7221 */ /* 0x000fe20000010000 */
[----:B------:R-:W-:Y:S01]  /*15810*/  FADD.FTZ R51, R80, R51 ;  /* 0x0000003350337221 */ /* 0x000fe20000010000 */
[----:B------:R-:W-:-:S02]  /*15820*/  FADD.FTZ R50, R76, R50 ;  /* 0x000000324c327221 */ /* 0x000fc40000010000 */
[----:B------:R-:W-:Y:S01]  /*15830*/  HMMA.16816.F32.BF16 R188, R16, R12, R188 ;  /* 0x0000000c10bc723c */ /* 0x000fe200000418bc */
[----:B------:R-:W-:Y:S01]  /*15840*/  FADD.FTZ R72, R84, R72 ;  /* 0x0000004854487221 */ /* 0x000fe20000010000 */
        /* <DEDUP_REMOVED lines=18> */
[----:B------:R-:W-:Y:S01]  /*15970*/  FADD.FTZ R72, R83, R72 ;  /* 0x0000004853487221 */ /* 0x000fe20000010000 */
[----:B------:R-:W-:Y:S01]  /*15980*/  FADD.FTZ R58, R93, R58 ;  /* 0x0000003a5d3a7221 */ /* 0x000fe20000010000 */
[----:B------:R-:W-:-:S03]  /*15990*/  FADD.FTZ R51, R111, R51 ;  /* 0x000000336f337221 */ /* 0x000fc60000010000 */
[----:B------:R-:W-:Y:S01]  /*159a0*/  HMMA.16816.F32.BF16 R192, R16, R12, R192 ;  /* 0x0000000c10c0723c */ /* 0x000fe200000418c0 */
[----:B------:R-:W-:Y:S01]  /*159b0*/  FADD.FTZ R50, R108, R50 ;  /* 0x000000326c327221 */ /* 0x000fe20000010000 */
[----:B------:R-:W-:-:S06]  /*159c0*/  FADD.FTZ R72, R85, R72 ;  /* 0x0000004855487221 */ /* 0x000fcc0000010000 */
[----:B------:R-:W-:Y:S01]  /*159d0*/  HMMA.16816.F32.BF16 R180, R16, R14, R180 ;  /* 0x0000000e10b4723c */ /* 0x000fe200000418b4 */
[----:B------:R-:W-:Y:S01]  /*159e0*/  LDSM.16.MT88.4 R12, [R2+0x3800] ;  /* 0x00380000020c783b */ /* 0x000fe20000004200 */
[----:B------:R-:W-:-:S06]  /*159f0*/  FADD.FTZ R58, R106, R58 ;  /* 0x0000003a6a3a7221 */ /* 0x000fcc0000010000 */
[----:B------:R-:W-:Y:S01]  /*15a00*/  HMMA.16816.F32.BF16 R176, R16, R8, R176 ;  /* 0x0000000810b0723c */ /* 0x000fe200000418b0 */
[----:B------:R-:W-:-:S07]  /*15a10*/  FADD.FTZ R51, R109, R51 ;  /* 0x000000336d337221 */ /* 0x000fce0000010000 */
[C---:B------:R-:W-:Y:S01]  /*15a20*/  HMMA.16816.F32.BF16 R164, R16.reuse, R10, R164 ;  /* 0x0000000a10a4723c */ /* 0x040fe200000418a4 */
[----:B------:R-:W1:Y:S07]  /*15a30*/  LDSM.16.MT88.4 R8, [R233+0xb800] ;  /* 0x00b80000e908783b */ /* 0x000e6e0000004200 */
[C---:B------:R-:W-:Y:S08]  /*15a40*/  HMMA.16816.F32.BF16 R160, R16.reuse, R4, R160 ;  /* 0x0000000410a0723c */ /* 0x040ff000000418a0 */
[----:B------:R-:W-:Y:S01]  /*15a50*/  HMMA.16816.F32.BF16 R148, R16, R6, R148 ;  /* 0x000000061094723c */ /* 0x000fe20000041894 */
[----:B------:R-:W2:Y:S01]  /*15a60*/  LDSM.16.MT88.4 R4, [R0+0x3800] ;  /* 0x003800000004783b */ /* 0x000ea20000004200 */
        /* <DEDUP_REMOVED lines=12> */
[----:B------:R-:W-:Y:S01]  /*15b30*/  MUFU.EX2 R97, R97 ;  /* 0x0000006100617308 */ /* 0x000fe20000000800 */
[----:B------:R-:W-:Y:S01]  /*15b40*/  FADD.FTZ R50, R95, R50 ;  /* 0x000000325f327221 */ /* 0x000fe20000010000 */
[----:B------:R-:W-:-:S02]  /*15b50*/  FADD.FTZ R72, R123, R72 ;  /* 0x000000487b487221 */ /* 0x000fc40000010000 */
[----:B------:R-:W3:Y:S01]  /*15b60*/  MUFU.EX2 R99, R99 ;  /* 0x0000006300637308 */ /* 0x000ee20000000800 */
[----:B------:R-:W-:-:S03]  /*15b70*/  FADD.FTZ R58, R202, R58 ;  /* 0x0000003aca3a7221 */ /* 0x000fc60000010000 */
[----:B------:R-:W-:Y:S01]  /*15b80*/  MUFU.EX2 R100, R100 ;  /* 0x0000006400647308 */ /* 0x000fe20000000800 */
[----:B------:R-:W-:-:S03]  /*15b90*/  FADD.FTZ R51, R86, R51 ;  /* 0x0000003356337221 */ /* 0x000fc60000010000 */
[----:B------:R-:W-:Y:S04]  /*15ba0*/  MUFU.EX2 R98, R98 ;  /* 0x0000006200627308 */ /* 0x000fe80000000800 */
[----:B------:R-:W-:Y:S04]  /*15bb0*/  MUFU.EX2 R101, R101 ;  /* 0x0000006500657308 */ /* 0x000fe80000000800 */
[----:B------:R-:W4:Y:S04]  /*15bc0*/  MUFU.EX2 R103, R103 ;  /* 0x0000006700677308 */ /* 0x000f280000000800 */
[----:B------:R-:W-:Y:S04]  /*15bd0*/  MUFU.EX2 R122, R122 ;  /* 0x0000007a007a7308 */ /* 0x000fe80000000800 */
[----:B------:R-:W1:Y:S01]  /*15be0*/  MUFU.EX2 R102, R102 ;  /* 0x0000006600667308 */ /* 0x000e620000000800 */
[----:B------:R-:W-:Y:S01]  /*15bf0*/  FADD.FTZ R50, R94, R50 ;  /* 0x000000325e327221 */ /* 0x000fe20000010000 */
[----:B------:R-:W-:-:S02]  /*15c00*/  FADD.FTZ R72, R201, R72 ;  /* 0x00000048c9487221 */ /* 0x000fc40000010000 */
[----:B------:R-:W2:Y:S01]  /*15c10*/  MUFU.EX2 R213, R213 ;  /* 0x000000d500d57308 */ /* 0x000ea20000000800 */
[----:B------:R-:W-:Y:S01]  /*15c20*/  FADD.FTZ R58, R207, R58 ;  /* 0x0000003acf3a7221 */ /* 0x000fe20000010000 */
[----:B------:R-:W-:Y:S01]  /*15c30*/  FADD.FTZ R51, R67, R51 ;  /* 0x0000003343337221 */ /* 0x000fe20000010000 */
[----:B------:R-:W-:Y:S01]  /*15c40*/  FADD.FTZ R50, R128, R50 ;  /* 0x0000003280327221 */ /* 0x000fe20000010000 */
[----:B------:R-:W-:Y:S01]  /*15c50*/  MUFU.EX2 R216, R216 ;  /* 0x000000d800d87308 */ /* 0x000fe20000000800 */
[----:B------:R-:W-:Y:S01]  /*15c60*/  HMMA.16816.F32.BF16 R144, R16, R20, R144 ;  /* 0x000000141090723c */ /* 0x000fe20000041890 */
[----:B------:R-:W-:Y:S02]  /*15c70*/  FADD.FTZ R72, R206, R72 ;  /* 0x00000048ce487221 */ /* 0x000fe40000010000 */
[----:B------:R-:W-:Y:S01]  /*15c80*/  MUFU.EX2 R215, R215 ;  /* 0x000000d700d77308 */ /* 0x000fe20000000800 */
[----:B------:R-:W-:-:S03]  /*15c90*/  FADD.FTZ R58, R209, R58 ;  /* 0x0000003ad13a7221 */ /* 0x000fc60000010000 */
[----:B------:R-:W-:Y:S01]  /*15ca0*/  MUFU.EX2 R219, R219 ;  /* 0x000000db00db7308 */ /* 0x000fe20000000800 */
[----:B------:R-:W-:-:S03]  /*15cb0*/  FADD.FTZ R51, R66, R51 ;  /* 0x0000003342337221 */ /* 0x000fc60000010000 */
[----:B------:R-:W2:Y:S04]  /*15cc0*/  MUFU.EX2 R212, R212 ;  /* 0x000000d400d47308 */ /* 0x000ea80000000800 */
[----:B------:R-:W2:Y:S04]  /*15cd0*/  MUFU.EX2 R214, R214 ;  /* 0x000000d600d67308 */ /* 0x000ea80000000800 */
[----:B------:R-:W-:Y:S04]  /*15ce0*/  MUFU.EX2 R218, R218 ;  /* 0x000000da00da7308 */ /* 0x000fe80000000800 */
[----:B------:R-:W2:Y:S01]  /*15cf0*/  MUFU.EX2 R217, R217 ;  /* 0x000000d900d97308 */ /* 0x000ea20000000800 */
[----:B------:R-:W-:Y:S01]  /*15d00*/  FADD.FTZ R50, R127, R50 ;  /* 0x000000327f327221 */ /* 0x000fe20000010000 */
[----:B------:R-:W-:Y:S01]  /*15d10*/  HMMA.16816.F32.BF16 R132, R16, R22, R132 ;  /* 0x000000161084723c */ /* 0x000fe20000041884 */
[----:B---3--:R-:W-:Y:S01]  /*15d20*/  F2FP.BF16.F32.PACK_AB R16, R99, R97 ;  /* 0x000000616310723e */ /* 0x008fe200000010ff */
[----:B------:R-:W-:Y:S01]  /*15d30*/  FADD.FTZ R72, R208, R72 ;  /* 0x00000048d0487221 */ /* 0x000fe20000010000 */
[----:B----4-:R-:W-:Y:S01]  /*15d40*/  F2FP.BF16.F32.PACK_AB R17, R103, R101 ;  /* 0x000000656711723e */ /* 0x010fe200000010ff */
[----:B------:R-:W-:Y:S01]  /*15d50*/  FADD.FTZ R58, R211, R58 ;  /* 0x0000003ad33a7221 */ /* 0x000fe20000010000 */
[----:B------:R-:W-:Y:S01]  /*15d60*/  F2FP.BF16.F32.PACK_AB R18, R98, R100 ;  /* 0x000000646212723e */ /* 0x000fe200000010ff */
[----:B------:R-:W-:Y:S01]  /*15d70*/  FADD.FTZ R51, R65, R51 ;  /* 0x0000003341337221 */ /* 0x000fe20000010000 */
[----:B-1----:R-:W-:Y:S01]  /*15d80*/  F2FP.BF16.F32.PACK_AB R19, R102, R122 ;  /* 0x0000007a6613723e */ /* 0x002fe200000010ff */
[----:B------:R-:W-:Y:S01]  /*15d90*/  FADD.FTZ R50, R126, R50 ;  /* 0x000000327e327221 */ /* 0x000fe20000010000 */
[----:B------:R-:W-:Y:S01]  /*15da0*/  FADD.FTZ R72, R210, R72 ;  /* 0x00000048d2487221 */ /* 0x000fe20000010000 */
[----:B--2---:R-:W-:Y:S01]  /*15db0*/  FADD.FTZ R58, R213, R58 ;  /* 0x0000003ad53a7221 */ /* 0x004fe20000010000 */
[----:B------:R-:W-:Y:S01]  /*15dc0*/  FADD.FTZ R51, R64, R51 ;  /* 0x0000003340337221 */ /* 0x000fe20000010000 */
[----:B------:R-:W-:Y:S01]  /*15dd0*/  FADD.FTZ R50, R28, R50 ;  /* 0x000000321c327221 */ /* 0x000fe20000010000 */
[----:B------:R-:W-:Y:S01]  /*15de0*/  FADD.FTZ R72, R212, R72 ;  /* 0x00000048d4487221 */ /* 0x000fe20000010000 */
[----:B------:R-:W-:Y:S01]  /*15df0*/  HMMA.16816.F32.BF16 R188, R16, R8, R188 ;  /* 0x0000000810bc723c */ /* 0x000fe200000418bc */
[----:B------:R-:W-:Y:S01]  /*15e00*/  FADD.FTZ R58, R216, R58 ;  /* 0x0000003ad83a7221 */ /* 0x000fe20000010000 */
[----:B------:R-:W-:Y:S01]  /*15e10*/  FADD.FTZ R51, R97, R51 ;  /* 0x0000003361337221 */ /* 0x000fe20000010000 */
[----:B------:R-:W-:-:S05]  /*15e20*/  FADD.FTZ R50, R101, R50 ;  /* 0x0000003265327221 */ /* 0x000fca0000010000 */
        /* <DEDUP_REMOVED lines=20> */
[----:B------:R-:W-:-:S04]  /*15f70*/  FADD.FTZ R5, R98, R51 ;  /* 0x0000003362057221 */ /* 0x000fc80000010000 */
[----:B------:R1:W-:Y:S02]  /*15f80*/  STL [R1+0x54], R4 ;  /* 0x0000540401007387 */ /* 0x0003e40000100800 */
[----:B------:R-:W-:Y:S01]  /*15f90*/  HMMA.16816.F32.BF16 R132, R16, R6, R132 ;  /* 0x000000061084723c */ /* 0x000fe20000041884 */
[----:B------:R-:W-:Y:S01]  /*15fa0*/  FADD.FTZ R6, R217, R72 ;  /* 0x00000048d9067221 */ /* 0x000fe20000010000 */
[----:B------:R-:W-:-:S04]  /*15fb0*/  UISETP.GT.U32.AND UP0, UPT, UR28, UR15, UPT ;  /* 0x0000000f1c00728c */ /* 0x000fc8000bf04070 */
[----:B------:R3:W-:Y:S04]  /*15fc0*/  STL [R1+0x50], R6 ;  /* 0x0000500601007387 */ /* 0x0007e80000100800 */
[----:B------:R3:W-:Y:S01]  /*15fd0*/  STL [R1+0x58], R5 ;  /* 0x0000580501007387 */ /* 0x0007e20000100800 */
[----:B------:R-:W-:Y:S01]  /*15fe0*/  HMMA.16816.F32.BF16 R164, R16, R70, R164 ;  /* 0x0000004610a4723c */ /* 0x000fe200000418a4 */
[----:B-1----:R-:W-:-:S07]  /*15ff0*/  FADD.FTZ R4, R102, R50 ;  /* 0x0000003266047221 */ /* 0x002fce0000010000 */
[C---:B------:R-:W-:Y:S01]  /*16000*/  HMMA.16816.F32.BF16 R160, R16.reuse, R12, R160 ;  /* 0x0000000c10a0723c */ /* 0x040fe200000418a0 */
[----:B------:R3:W-:Y:S07]  /*16010*/  STL [R1+0x4c], R4 ;  /* 0x00004c0401007387 */ /* 0x0007ee0000100800 */
[----:B------:R-:W-:Y:S01]  /*16020*/  HMMA.16816.F32.BF16 R148, R16, R14, R148 ;  /* 0x0000000e1094723c */ /* 0x000fe20000041894 */
[----:B------:R-:W-:-:S07]  /*16030*/  PLOP3.LUT P0, PT, PT, PT, UP0, 0x80, 0x8 ;  /* 0x000000000008781c */ /* 0x000fce0003f0f008 */
[C---:B------:R-:W-:Y:S08]  /*16040*/  HMMA.16816.F32.BF16 R192, R16.reuse, R8, R192 ;  /* 0x0000000810c0723c */ /* 0x040ff000000418c0 */
[----:B------:R-:W-:Y:S01]  /*16050*/  HMMA.16816.F32.BF16 R180, R16, R10, R180 ;  /* 0x0000000a10b4723c */ /* 0x000fe200000418b4 */
[----:B------:R-:W-:Y:S02]  /*16060*/  MOV R0, R32 ;  /* 0x0000002000007202 */ /* 0x000fe40000000f00 */
[----:B------:R-:W-:-:S02]  /*16070*/  MOV R2, R33 ;  /* 0x0000002100027202 */ /* 0x000fc40000000f00 */
[----:B------:R-:W-:-:S03]  /*16080*/  MOV R3, R34 ;  /* 0x0000002200037202 */ /* 0x000fc60000000f00 */
[----:B------:R-:W-:Y:S01]  /*16090*/  HMMA.16816.F32.BF16 R176, R16, R68, R176 ;  /* 0x0000004410b0723c */ /* 0x000fe200000418b0 */
[----:B------:R-:W-:Y:S02]  /*160a0*/  MOV R68, R35 ;  /* 0x0000002300447202 */ /* 0x000fe40000000f00 */
[----:B------:R-:W-:Y:S02]  /*160b0*/  @P0 MOV R0, R32 ;  /* 0x0000002000000202 */ /* 0x000fe40000000f00 */
[----:B------:R-:W-:Y:S02]  /*160c0*/  @P0 MOV R2, R33 ;  /* 0x0000002100020202 */ /* 0x000fe40000000f00 */
[----:B------:R-:W-:Y:S02]  /*160d0*/  @P0 MOV R3, R34 ;  /* 0x0000002200030202 */ /* 0x000fe40000000f00 */
[----:B------:R-:W-:Y:S01]  /*160e0*/  @P0 MOV R68, R35 ;  /* 0x0000002300440202 */ /* 0x000fe20000000f00 */
[----:B------:R-:W-:Y:S01]  /*160f0*/  @UP0 UIADD3 UR18, UPT, UPT, UR18, -0x3, URZ ;  /* 0xfffffffd12120890 */ /* 0x000fe2000fffe0ff */
[----:B---3--:R-:W-:Y:S11]  /*16100*/  BRA.U UP0, `(.L_x_1054) ;  /* 0x0000000100047547 */ /* 0x008ff6000b800000 */
.L_x_1050:
[----:B------:R-:W-:-:S12]  /*16110*/  UIADD3 UR18, UPT, UPT, UR28, -0x1, URZ ;  /* 0xffffffff1c127890 */ /* 0x000fd8000fffe0ff */
.L_x_1054:
[----:B------:R-:W-:-:S09]  /*16120*/  UISETP.GE.AND UP0, UPT, UR18, UR15, UPT ;  /* 0x0000000f1200728c */ /* 0x000fd2000bf06270 */
[----:B------:R-:W-:Y:S05]  /*16130*/  BRA.U !UP0, `(.L_x_1055) ;  /* 0x000000a908347547 */ /* 0x000fea000b800000 */
[----:B--2---:R-:W2:Y:S04]  /*16140*/  LDL R4, [R1] ;  /* 0x0000000001047983 */ /* 0x004ea80000100800 */
[----:B------:R-:W3:Y:S04]  /*16150*/  LDL R6, [R1+0x38] ;  /* 0x0000380001067983 */ /* 0x000ee80000100800 */
[----:B------:R-:W4:Y:S01]  /*16160*/  LDL R5, [R1+0x4] ;  /* 0x0000040001057983 */ /* 0x000f220000100800 */
[----:B------:R-:W-:Y:S01]  /*16170*/  IMAD.MOV.U32 R199, RZ, RZ, R2 ;  /* 0x000000ffffc77224 */ /* 0x000fe200078e0002 */
[----:B------:R-:W-:Y:S01]  /*16180*/  MOV R198, R3 ;  /* 0x0000000300c67202 */ /* 0x000fe20000000f00 */
[----:B------:R-:W-:Y:S01]  /*16190*/  IMAD.MOV.U32 R196, RZ, RZ, R0 ;  /* 0x000000ffffc47224 */ /* 0x000fe200078e0000 */
[----:B------:R-:W1:Y:S01]  /*161a0*/  LDC.64 R2, c[0x0][0x3c0] ;  /* 0x0000f000ff027b82 */ /* 0x000e620000000a00 */
[----:B------:R-:W5:Y:S01]  /*161b0*/  S2R R252, SR_TID.X ;  /* 0x0000000000fc7919 */ /* 0x000f620000002100 */
[----:B------:R-:W5:Y:S01]  /*161c0*/  LDCU UR10, c[0x0][0x440] ;  /* 0x00008800ff0a77ac */ /* 0x000f620008000800 */
[----:B------:R-:W-:Y:S01]  /*161d0*/  IMAD.MOV.U32 R246, RZ, RZ, 0x20 ;  /* 0x00000020fff67424 */ /* 0x000fe200078e00ff */
[----:B------:R-:W-:Y:S01]  /*161e0*/  MOV R250, 0x40 ;  /* 0x0000004000fa7802 */ /* 0x000fe20000000f00 */
[----:B------:R-:W-:Y:S01]  /*161f0*/  IMAD.MOV.U32 R197, RZ, RZ, R68 ;  /* 0x000000ffffc57224 */ /* 0x000fe200078e0044 */
[----:B------:R-:W-:Y:S01]  /*16200*/  UMOV UR9, 0x400 ;  /* 0x0000040000097882 */ /* 0x000fe20000000000 */
[----:B------:R-:W1:Y:S01]  /*16210*/  LDCU UR8, c[0x0][0x440] ;  /* 0x00008800ff0877ac */ /* 0x000e620008000800 */
[----:B------:R-:W1:Y:S01]  /*16220*/  S2UR UR5, SR_CgaCtaId ;  /* 0x00000000000579c3 */ /* 0x000e620000008800 */
[----:B------:R-:W1:Y:S01]  /*16230*/  LDCU UR7, c[0x0][0x504] ;  /* 0x0000a080ff0777ac */ /* 0x000e620008000800 */
[----:B------:R-:W1:Y:S01]  /*16240*/  LDCU UR4, c[0x0][0x45c] ;  /* 0x00008b80ff0477ac */ /* 0x000e620008000800 */
[----:B-----5:R-:W-:Y:S01]  /*16250*/  ISETP.GE.AND P5, PT, R251, UR10, PT ;  /* 0x0000000afb007c0c */ /* 0x020fe2000bfa6270 */
[----:B-1----:R3:W-:Y:S01]  /*16260*/  STL.64 [R1+0x8], R2 ;  /* 0x0000080201007387 */ /* 0x0027e20000100a00 */
[----:B------:R-:W-:Y:S01]  /*16270*/  ULEA UR5, UR5, UR9, 0x18 ;  /* 0x0000000905057291 */ /* 0x000fe2000f8ec0ff */
[----:B------:R-:W-:-:S02]  /*16280*/  LOP3.LUT P0, RZ, R252, 0x2, RZ, 0xc0, !PT ;  /* 0x00000002fcff7812 */ /* 0x000fc4000780c0ff */
[----:B------:R-:W-:Y:S02]  /*16290*/  SHF.L.U32 R249, R252, 0x6, RZ ;  /* 0x00000006fcf97819 */ /* 0x000fe400000006ff */
[----:B------:R-:W-:Y:S02]  /*162a0*/  SEL R246, R246, 0xffffffe0, !P0 ;  /* 0xffffffe0f6f67807 */ /* 0x000fe40004000000 */
[----:B------:R-:W-:Y:S02]  /*162b0*/  LOP3.LUT R248, R252, 0x8, RZ, 0xc0, !PT ;  /* 0x00000008fcf87812 */ /* 0x000fe400078ec0ff */
[----:B------:R-:W-:Y:S01]  /*162c0*/  LOP3.LUT R247, R249, 0x400, RZ, 0xc0, !PT ;  /* 0x00000400f9f77812 */ /* 0x000fe200078ec0ff */
[----:B--2---:R-:W-:Y:S01]  /*162d0*/  VIADD R0, R4, 0x8000 ;  /* 0x0000800004007836 */ /* 0x004fe20000000000 */
[----:B------:R-:W-:Y:S01]  /*162e0*/  IADD3 R244, PT, PT, R246, R4, RZ ;  /* 0x00000004f6f47210 */ /* 0x000fe20007ffe0ff */
[C---:B---3--:R-:W-:Y:S01]  /*162f0*/  VIADD R3, R6.reuse, 0x8 ;  /* 0x0000000806037836 */ /* 0x048fe20000000000 */
[----:B------:R-:W-:-:S02]  /*16300*/  IADD3 R2, PT, PT, R6, 0x40, RZ ;  /* 0x0000004006027810 */ /* 0x000fc40007ffe0ff */
[----:B------:R1:W-:Y:S01]  /*16310*/  STL [R1+0x3c], R0 ;  /* 0x00003c0001007387 */ /* 0x0003e20000100800 */
[----:B----4-:R-:W-:-:S03]  /*16320*/  IMAD.IADD R245, R5, 0x1, R246 ;  /* 0x0000000105f57824 */ /* 0x010fc600078e02f6 */
[----:B------:R2:W-:Y:S04]  /*16330*/  STL [R1+0x48], R3 ;  /* 0x0000480301007387 */ /* 0x0005e80000100800 */
[----:B------:R2:W-:Y:S01]  /*16340*/  STL [R1+0x44], R2 ;  /* 0x0000440201007387 */ /* 0x0005e20000100800 */
[----:B-1----:R-:W-:-:S05]  /*16350*/  VIADD R0, R6, 0x48 ;  /* 0x0000004806007836 */ /* 0x002fca0000000000 */
[----:B------:R2:W-:Y:S01]  /*16360*/  STL [R1+0x40], R0 ;  /* 0x0000400001007387 */ /* 0x0005e20000100800 */
[----:B------:R-:W-:Y:S05]  /*16370*/  BRA `(.L_x_1056) ;  /* 0x0000000800307947 */ /* 0x000fea0003800000 */
.L_x_1058:
[----:B------:R-:W-:Y:S01]  /*16380*/  IMAD.U32 R210, RZ, RZ, UR18 ;  /* 0x00000012ffd27e24 */ /* 0x000fe2000f8e00ff */
[----:B------:R-:W2:Y:S01]  /*16390*/  LDL R230, [R1+0x24] ;  /* 0x0000240001e67983 */ /* 0x000ea20000100800 */
[----:B------:R-:W-:Y:S01]  /*163a0*/  IMAD.U32 R209, RZ, RZ, UR18 ;  /* 0x00000012ffd17e24 */ /* 0x000fe2000f8e00ff */
[----:B------:R-:W-:Y:S01]  /*163b0*/  ISETP.GE.AND P5, PT, R251, UR8, PT ;  /* 0x00000008fb007c0c */ /* 0x000fe2000bfa6270 */
[----:B------:R-:W1:Y:S02]  /*163c0*/  @!P0 LDC.64 R200, c[0x0][0x3b8] ;  /* 0x0000ee00ffc88b82 */ /* 0x000e640000000a00 */
[----:B------:R-:W3:Y:S01]  /*163d0*/  LDL R231, [R1+0x1c] ;  /* 0x00001c0001e77983 */ /* 0x000ee20000100800 */
[----:B------:R-:W-:Y:S04]  /*163e0*/  @!P0 VIADD R209, R209, 0xffffffff ;  /* 0xffffffffd1d18836 */ /* 0x000fe80000000000 */
[----:B------:R-:W4:Y:S01]  /*163f0*/  LDL R228, [R1+0x18] ;  /* 0x0000180001e47983 */ /* 0x000f220000100800 */
[----:B------:R-:W5:Y:S04]  /*16400*/  @!P0 LDC.64 R2, c[0x0][0x3b8] ;  /* 0x0000ee00ff028b82 */ /* 0x000f680000000a00 */
[----:B------:R-:W-:Y:S04]  /*16410*/  @!P5 IADD3 R210, PT, PT, R210, -0x1, RZ ;  /* 0xffffffffd2d2d810 */ /* 0x000fe80007ffe0ff */
[----:B------:R-:W5:Y:S01]  /*16420*/  @!P5 LDC.64 R202, c[0x0][0x3b8] ;  /* 0x0000ee00ffcadb82 */ /* 0x000f620000000a00 */
[C---:B-1----:R-:W-:Y:S04]  /*16430*/  @!P0 IMAD.WIDE.U32 R216, R209.reuse, R200, RZ ;  /* 0x000000c8d1d88225 */ /* 0x042fe800078e00ff */
[----:B------:R-:W-:Y:S05]  /*16440*/  @!P0 IMAD R217, R209, R201, R217 ;  /* 0x000000c9d1d98224 */ /* 0x000fea00078e02d9 */
[----:B------:R-:W-:Y:S01]  /*16450*/  @!P0 SHF.L.U64.HI R213, R216, 0x7, R217 ;  /* 0x00000007d8d58819 */ /* 0x000fe200000102d9 */
[----:B-----5:R-:W-:Y:S01]  /*16460*/  @!P5 IMAD.WIDE.U32 R218, R210, R202, RZ ;  /* 0x000000cad2dad225 */ /* 0x020fe200078e00ff */
[----:B------:R-:W-:Y:S03]  /*16470*/  @!P0 SHF.L.U32 R202, R216, 0x7, RZ ;  /* 0x00000007d8ca8819 */ /* 0x000fe600000006ff */
[----:B------:R-:W-:Y:S01]  /*16480*/  @!P5 IMAD R203, R210, R203, R219 ;  /* 0x000000cbd2cbd224 */ /* 0x000fe200078e02db */
[----:B--2---:R-:W-:Y:S02]  /*16490*/  LOP3.LUT R211, R230, 0x1f8, RZ, 0xc0, !PT ;  /* 0x000001f8e6d37812 */ /* 0x004fe400078ec0ff */
[C---:B---3--:R-:W-:Y:S02]  /*164a0*/  @!P5 LEA R210, P1, R218.reuse, R231, 0x8 ;  /* 0x000000e7dad2d211 */ /* 0x048fe400078240ff */
[----:B------:R-:W-:Y:S02]  /*164b0*/  LOP3.LUT R211, R211, 0x38, R252, 0x78, !PT ;  /* 0x00000038d3d37812 */ /* 0x000fe400078e78fc */
[----:B----4-:R-:W-:Y:S01]  /*164c0*/  @!P5 LEA.HI.X R209, R218, R228, R203, 0x8, P1 ;  /* 0x000000e4dad1d211 */ /* 0x010fe200008f44cb */
[----:B------:R-:W-:Y:S01]  /*164d0*/  IMAD.U32 R203, RZ, RZ, UR18 ;  /* 0x00000012ffcb7e24 */ /* 0x000fe2000f8e00ff */
[----:B------:R-:W-:Y:S02]  /*164e0*/  LOP3.LUT R211, R211, 0x1e00, R230, 0xf8, !PT ;  /* 0x00001e00d3d37812 */ /* 0x000fe400078ef8e6 */
[C---:B------:R-:W-:Y:S01]  /*164f0*/  @!P0 LEA R202, P1, R200.reuse, R202, 0x4 ;  /* 0x000000cac8ca8211 */ /* 0x040fe200078220ff */
[----:B------:R-:W-:Y:S01]  /*16500*/  @!P0 VIADD R203, R203, 0xffffffff ;  /* 0xffffffffcbcb8836 */ /* 0x000fe20000000000 */
[----:B------:R-:W-:Y:S01]  /*16510*/  LEA R220, R211, UR5, 0x1 ;  /* 0x00000005d3dc7c11 */ /* 0x000fe2000f8e08ff */
[----:B------:R-:W-:Y:S01]  /*16520*/  @!P5 IMAD.MOV.U32 R211, RZ, RZ, R209 ;  /* 0x000000ffffd3d224 */ /* 0x000fe200078e00d1 */
[----:B------:R-:W-:Y:S01]  /*16530*/  @!P0 LEA.HI.X R213, R200, R213, R201, 0x4, P1 ;  /* 0x000000d5c8d58211 */ /* 0x000fe200008f24c9 */
[C---:B------:R-:W-:Y:S01]  /*16540*/  @!P0 IMAD.WIDE.U32 R216, R203.reuse, R2, RZ ;  /* 0x00000002cbd88225 */ /* 0x040fe200078e00ff */
[----:B------:R-:W1:Y:S01]  /*16550*/  @!P0 LDC.64 R200, c[0x0][0x3b8] ;  /* 0x0000ee00ffc88b82 */ /* 0x000e620000000a00 */
[----:B------:R2:W-:Y:S02]  /*16560*/  STL [R1+0x20], R220 ;  /* 0x000020dc01007387 */ /* 0x0005e40000100800 */
[----:B------:R-:W-:Y:S02]  /*16570*/  IMAD.U32 R209, RZ, RZ, UR18 ;  /* 0x00000012ffd17e24 */ /* 0x000fe4000f8e00ff */
[----:B------:R-:W-:Y:S01]  /*16580*/  @!P0 IMAD R203, R203, R3, R217 ;  /* 0x00000003cbcb8224 */ /* 0x000fe200078e02d9 */
[----:B------:R-:W-:Y:S01]  /*16590*/  @!PT LDS RZ, [RZ] ;  /* 0x00000000fffff984 */ /* 0x000fe20000000800 */
[----:B------:R-:W-:Y:S01]  /*165a0*/  @!PT LDS RZ, [RZ] ;  /* 0x00000000fffff984 */ /* 0x000fe20000000800 */
[----:B------:R-:W-:Y:S01]  /*165b0*/  @!PT LDS RZ, [RZ] ;  /* 0x00000000fffff984 */ /* 0x000fe20000000800 */
[----:B------:R3:W-:Y:S01]  /*165c0*/  @!P5 LDGSTS.E.BYPASS.LTC128B.128 [R220+0x4000], desc[UR22][R210.64] ;  /* 0x04000000d2dcdfae */ /* 0x0007e2000b981a16 */
[----:B------:R-:W-:Y:S04]  /*165d0*/  @!P0 VIADD R209, R209, 0xffffffff ;  /* 0xffffffffd1d18836 */ /* 0x000fe80000000000 */
[----:B------:R2:W-:Y:S01]  /*165e0*/  @P5 STS.128 [R220+0x4000], RZ ;  /* 0x004000ffdc005388 */ /* 0x0005e20000000c00 */
[C---:B------:R-:W-:Y:S02]  /*165f0*/  @!P0 SHF.L.U64.HI R217, R216.reuse, 0x7, R203 ;  /* 0x00000007d8d98819 */ /* 0x040fe400000102cb */
[----:B------:R-:W-:Y:S02]  /*16600*/  @!P0 SHF.L.U32 R216, R216, 0x7, RZ ;  /* 0x00000007d8d88819 */ /* 0x000fe400000006ff */
[----:B------:R2:W-:Y:S03]  /*16610*/  @P0 STS.128 [R220+0x4800], RZ ;  /* 0x004800ffdc000388 */ /* 0x0005e60000000c00 */
[----:B------:R-:W-:Y:S01]  /*16620*/  @!P0 IMAD.WIDE.U32 R216, R2, 0x30, R216 ;  /* 0x0000003002d88825 */ /* 0x000fe200078e00d8 */
[C---:B---3--:R-:W-:Y:S04]  /*16630*/  @!P0 LEA R210, P1, R202.reuse, R231, 0x1 ;  /* 0x000000e7cad28211 */ /* 0x048fe800078208ff */
[-C--:B------:R-:W-:Y:S01]  /*16640*/  @!P0 LEA.HI.X R211, R202, R228.reuse, R213, 0x1, P1 ;  /* 0x000000e4cad38211 */ /* 0x080fe200008f0cd5 */
[----:B------:R-:W-:Y:S02]  /*16650*/  @!P0 IMAD R202, R3, 0x30, RZ ;  /* 0x0000003003ca8824 */ /* 0x000fe400078e02ff */
[----:B------:R-:W-:Y:S01]  /*16660*/  IMAD.U32 R213, RZ, RZ, UR18 ;  /* 0x00000012ffd57e24 */ /* 0x000fe2000f8e00ff */
[----:B------:R-:W3:Y:S01]  /*16670*/  @!P0 LDC.64 R2, c[0x0][0x3b8] ;  /* 0x0000ee00ff028b82 */ /* 0x000ee20000000a00 */
[----:B------:R-:W-:Y:S01]  /*16680*/  @!PT LDS RZ, [RZ] ;  /* 0x00000000fffff984 */ /* 0x000fe20000000800 */
[----:B------:R-:W-:Y:S01]  /*16690*/  @!PT LDS RZ, [RZ] ;  /* 0x00000000fffff984 */ /* 0x000fe20000000800 */
[----:B------:R-:W-:Y:S01]  /*166a0*/  @!PT LDS RZ, [RZ] ;  /* 0x00000000fffff984 */ /* 0x000fe20000000800 */
[----:B------:R1:W-:Y:S01]  /*166b0*/  @!P0 LDGSTS.E.BYPASS.LTC128B.128 [R220+0x4800], desc[UR22][R210.64] ;  /* 0x04800000d2dc8fae */ /* 0x0003e2000b981a16 */
[----:B------:R-:W-:Y:S02]  /*166c0*/  @!P0 IADD3 R203, PT, PT, R202, R217, RZ ;  /* 0x000000d9cacb8210 */ /* 0x000fe40007ffe0ff */
[C---:B------:R-:W-:Y:S02]  /*166d0*/  @!P0 LEA R202, P1, R216.reuse, R231, 0x1 ;  /* 0x000000e7d8ca8211 */ /* 0x040fe400078208ff */
[----:B------:R2:W-:Y:S01]  /*166e0*/  @P0 STS.128 [R220+0x5000], RZ ;  /* 0x005000ffdc000388 */ /* 0x0005e20000000c00 */
[----:B------:R-:W-:Y:S02]  /*166f0*/  @!P0 IADD3 R213, PT, PT, R213, -0x1, RZ ;  /* 0xffffffffd5d58810 */ /* 0x000fe40007ffe0ff */
[----:B------:R-:W-:Y:S01]  /*16700*/  @!P0 LEA.HI.X R203, R216, R228, R203, 0x1, P1 ;  /* 0x000000e4d8cb8211 */ /* 0x000fe200008f0ccb */
[C---:B-1----:R-:W-:Y:S04]  /*16710*/  @!P0 IMAD.WIDE.U32 R210, R209.reuse, R200, RZ ;  /* 0x000000c8d1d28225 */ /* 0x042fe800078e00ff */
[----:B------:R-:W-:Y:S02]  /*16720*/  @!P0 IMAD R211, R209, R201, R211 ;  /* 0x000000c9d1d38224 */ /* 0x000fe400078e02d3 */
[----:B------:R-:W-:Y:S03]  /*16730*/  IMAD.U32 R209, RZ, RZ, UR18 ;  /* 0x00000012ffd17e24 */ /* 0x000fe6000f8e00ff */
[C---:B------:R-:W-:Y:S01]  /*16740*/  @!P0 SHF.L.U64.HI R211, R210.reuse, 0x7, R211 ;  /* 0x00000007d2d38819 */ /* 0x040fe200000102d3 */
[----:B------:R-:W-:Y:S01]  /*16750*/  @!P0 IMAD.SHL.U32 R210, R210, 0x80, RZ ;  /* 0x00000080d2d28824 */ /* 0x000fe200078e00ff */
[----:B------:R-:W-:Y:S04]  /*16760*/  @!P0 IADD3 R209, PT, PT, R209, -0x1, RZ ;  /* 0xffffffffd1d18810 */ /* 0x000fe80007ffe0ff */
[C---:B------:R-:W-:Y:S01]  /*16770*/  @!P0 LEA R210, P1, R200.reuse, R210, 0x5 ;  /* 0x000000d2c8d28211 */ /* 0x040fe200078228ff */
[C---:B---3--:R-:W-:Y:S03]  /*16780*/  @!P0 IMAD.WIDE.U32 R218, R209.reuse, R2, RZ ;  /* 0x00000002d1da8225 */ /* 0x048fe600078e00ff */
[----:B------:R-:W-:Y:S01]  /*16790*/  @!P0 LEA.HI.X R200, R200, R211, R201, 0x5, P1 ;  /* 0x000000d3c8c88211 */ /* 0x000fe200008f2cc9 */
[----:B------:R-:W-:Y:S01]  /*167a0*/  @!P0 IMAD R209, R209, R3, R219 ;  /* 0x00000003d1d18224 */ /* 0x000fe200078e02db */
[CC--:B------:R-:W-:Y:S04]  /*167b0*/  @!P0 LEA R216, P1, R210.reuse, R231.reuse, 0x1 ;  /* 0x000000e7d2d88211 */ /* 0x0c0fe800078208ff */
[-C--:B------:R-:W-:Y:S01]  /*167c0*/  @!P0 LEA.HI.X R217, R210, R228.reuse, R200, 0x1, P1 ;  /* 0x000000e4d2d98211 */ /* 0x080fe200008f0cc8 */
[C---:B------:R-:W-:Y:S01]  /*167d0*/  @!P0 IMAD.SHL.U32 R210, R218.reuse, 0x80, RZ ;  /* 0x00000080dad28824 */ /* 0x040fe200078e00ff */
[----:B------:R-:W1:Y:S01]  /*167e0*/  @!P0 LDC.64 R200, c[0x0][0x3b8] ;  /* 0x0000ee00ffc88b82 */ /* 0x000e620000000a00 */
[----:B------:R-:W-:Y:S01]  /*167f0*/  @!P0 SHF.L.U64.HI R211, R218, 0x7, R209 ;  /* 0x00000007dad38819 */ /* 0x000fe200000102d1 */
[----:B------:R-:W-:Y:S01]  /*16800*/  @!P0 IMAD R209, R3, 0x50, RZ ;  /* 0x0000005003d18824 */ /* 0x000fe200078e02ff */
[----:B------:R-:W-:Y:S01]  /*16810*/  @!PT LDS RZ, [RZ] ;  /* 0x00000000fffff984 */ /* 0x000fe20000000800 */
[----:B------:R-:W-:Y:S01]  /*16820*/  @!PT LDS RZ, [RZ] ;  /* 0x00000000fffff984 */ /* 0x000fe20000000800 */
[----:B------:R-:W-:Y:S01]  /*16830*/  @!PT LDS RZ, [RZ] ;  /* 0x00000000fffff984 */ /* 0x000fe20000000800 */
[----:B------:R-:W-:Y:S01]  /*16840*/  @!P0 LDGSTS.E.BYPASS.LTC128B.128 [R220+0x5000], desc[UR22][R216.64] ;  /* 0x05000000d8dc8fae */ /* 0x000fe2000b981a16 */
[----:B------:R-:W-:Y:S04]  /*16850*/  @!P0 IMAD.WIDE.U32 R210, R2, 0x50, R210 ;  /* 0x0000005002d28825 */ /* 0x000fe800078e00d2 */
[----:B------:R2:W-:Y:S01]  /*16860*/  @P0 STS.128 [R220+0x5800], RZ ;  /* 0x005800ffdc000388 */ /* 0x0005e20000000c00 */
[----:B------:R-:W3:Y:S01]  /*16870*/  @!P0 LDC.64 R2, c[0x0][0x3b8] ;  /* 0x0000ee00ff028b82 */ /* 0x000ee20000000a00 */
[----:B------:R-:W-:Y:S03]  /*16880*/  @!P0 IMAD.IADD R209, R209, 0x1, R211 ;  /* 0x00000001d1d18824 */ /* 0x000fe600078e02d3 */
[----:B------:R-:W-:Y:S01]  /*16890*/  @!PT LDS RZ, [RZ] ;  /* 0x00000000fffff984 */ /* 0x000fe20000000800 */
[----:B------:R-:W-:Y:S01]  /*168a0*/  @!PT LDS RZ, [RZ] ;  /* 0x00000000fffff984 */ /* 0x000fe20000000800 */
[----:B------:R-:W-:Y:S01]  /*168b0*/  @!PT LDS RZ, [RZ] ;  /* 0x00000000fffff984 */ /* 0x000fe20000000800 */
[----:B------:R4:W-:Y:S05]  /*168c0*/  @!P0 LDGSTS.E.BYPASS.LTC128B.128 [R220+0x5800], desc[UR22][R202.64] ;  /* 0x05800000cadc8fae */ /* 0x0009ea000b981a16 */
[----:B------:R2:W-:Y:S01]  /*168d0*/  @P0 STS.128 [R220+0x6000], RZ ;  /* 0x006000ffdc000388 */ /* 0x0005e20000000c00 */
[C---:B----4-:R-:W-:Y:S04]  /*168e0*/  @!P0 LEA R202, P1, R210.reuse, R231, 0x1 ;  /* 0x000000e7d2ca8211 */ /* 0x050fe800078208ff */
[----:B------:R-:W-:Y:S01]  /*168f0*/  @!P0 LEA.HI.X R203, R210, R228, R209, 0x1, P1 ;  /* 0x000000e4d2cb8211 */ /* 0x000fe200008f0cd1 */
[C---:B-1----:R-:W-:Y:S04]  /*16900*/  @!P0 IMAD.WIDE.U32 R210, R213.reuse, R200, RZ ;  /* 0x000000c8d5d28225 */ /* 0x042fe800078e00ff */
[----:B------:R-:W-:Y:S02]  /*16910*/  @!P0 IMAD R211, R213, R201, R211 ;  /* 0x000000c9d5d38224 */ /* 0x000fe400078e02d3 */
[----:B------:R-:W-:Y:S03]  /*16920*/  IMAD.U32 R209, RZ, RZ, UR18 ;  /* 0x00000012ffd17e24 */ /* 0x000fe6000f8e00ff */
[C---:B------:R-:W-:Y:S01]  /*16930*/  @!P0 SHF.L.U64.HI R211, R210.reuse, 0x7, R211 ;  /* 0x00000007d2d38819 */ /* 0x040fe200000102d3 */
[----:B------:R-:W-:Y:S01]  /*16940*/  @!P0 VIADD R209, R209, 0xffffffff ;  /* 0xffffffffd1d18836 */ /* 0x000fe20000000000 */
[----:B------:R-:W-:Y:S03]  /*16950*/  @!P0 SHF.L.U32 R210, R210, 0x7, RZ ;  /* 0x00000007d2d28819 */ /* 0x000fe600000006ff */
[C---:B---3--:R-:W-:Y:S01]  /*16960*/  @!P0 IMAD.WIDE.U32 R218, R209.reuse, R2, RZ ;  /* 0x00000002d1da8225 */ /* 0x048fe200078e00ff */
[C---:B------:R-:W-:Y:S03]  /*16970*/  @!P0 LEA R210, P1, R200.reuse, R210, 0x6 ;  /* 0x000000d2c8d28211 */ /* 0x040fe600078230ff */
[----:B------:R-:W-:Y:S01]  /*16980*/  @!P0 IMAD R209, R209, R3, R219 ;  /* 0x00000003d1d18224 */ /* 0x000fe200078e02db */
[----:B------:R-:W-:Y:S01]  /*16990*/  @!P0 LEA.HI.X R200, R200, R211, R201, 0x6, P1 ;  /* 0x000000d3c8c88211 */ /* 0x000fe200008f34c9 */
[----:B------:R-:W-:Y:S01]  /*169a0*/  @!P0 IMAD R3, R3, 0x60, RZ ;  /* 0x0000006003038824 */ /* 0x000fe200078e02ff */
[----:B------:R-:W-:Y:S02]  /*169b0*/  @!P0 LEA R216, P1, R210, R231, 0x1 ;  /* 0x000000e7d2d88211 */ /* 0x000fe400078208ff */
[----:B------:R-:W-:Y:S02]  /*169c0*/  @!P0 SHF.L.U64.HI R211, R218, 0x7, R209 ;  /* 0x00000007dad38819 */ /* 0x000fe400000102d1 */
[----:B------:R-:W-:Y:S01]  /*169d0*/  @!P0 LEA.HI.X R217, R210, R228, R200, 0x1, P1 ;  /* 0x000000e4d2d98211 */ /* 0x000fe200008f0cc8 */
[----:B------:R-:W-:Y:S01]  /*169e0*/  @!P0 IMAD.SHL.U32 R210, R218, 0x80, RZ ;  /* 0x00000080dad28824 */ /* 0x000fe200078e00ff */
[----:B------:R-:W1:Y:S03]  /*169f0*/  @!P0 LDC.64 R200, c[0x0][0x3b8] ;  /* 0x0000ee00ffc88b82 */ /* 0x000e660000000a00 */
[----:B------:R-:W-:Y:S01]  /*16a00*/  @!PT LDS RZ, [RZ] ;  /* 0x00000000fffff984 */ /* 0x000fe20000000800 */
[----:B------:R-:W-:Y:S01]  /*16a10*/  @!PT LDS RZ, [RZ] ;  /* 0x00000000fffff984 */ /* 0x000fe20000000800 */
[----:B------:R-:W-:Y:S01]  /*16a20*/  @!PT LDS RZ, [RZ] ;  /* 0x00000000fffff984 */ /* 0x000fe20000000800 */
[----:B------:R3:W-:Y:S01]  /*16a30*/  @!P0 LDGSTS.E.BYPASS.LTC128B.128 [R220+0x6000], desc[UR22][R216.64] ;  /* 0x06000000d8dc8fae */ /* 0x0007e2000b981a16 */
[----:B------:R-:W-:Y:S01]  /*16a40*/  @!P0 IMAD.WIDE.U32 R210, R2, 0x60, R210 ;  /* 0x0000006002d28825 */ /* 0x000fe200078e00d2 */
[----:B------:R-:W-:Y:S03]  /*16a50*/  MOV R2, UR18 ;  /* 0x0000001200027c02 */ /* 0x000fe60008000f00 */
[----:B------:R2:W-:Y:S01]  /*16a60*/  @P0 STS.128 [R220+0x6800], RZ ;  /* 0x006800ffdc000388 */ /* 0x0005e20000000c00 */
[----:B------:R-:W-:Y:S01]  /*16a70*/  @!P0 IADD3 R3, PT, PT, R3, R211, RZ ;  /* 0x000000d303038210 */ /* 0x000fe20007ffe0ff */
[----:B------:R-:W-:Y:S03]  /*16a80*/  @!P0 VIADD R2, R2, 0xffffffff ;  /* 0xffffffff02028836 */ /* 0x000fe60000000000 */
[----:B------:R-:W-:Y:S01]  /*16a90*/  @!PT LDS RZ, [RZ] ;  /* 0x00000000fffff984 */ /* 0x000fe20000000800 */
[----:B------:R-:W-:Y:S01]  /*16aa0*/  @!PT LDS RZ, [RZ] ;  /* 0x00000000fffff984 */ /* 0x000fe20000000800 */
[----:B------:R-:W-:Y:S01]  /*16ab0*/  @!PT LDS RZ, [RZ] ;  /* 0x00000000fffff984 */ /* 0x000fe20000000800 */
[----:B------:R2:W-:Y:S05]  /*16ac0*/  @!P0 LDGSTS.E.BYPASS.LTC128B.128 [R220+0x6800], desc[UR22][R202.64] ;  /* 0x06800000cadc8fae */ /* 0x0005ea000b981a16 */
[----:B------:R2:W-:Y:S01]  /*16ad0*/  @P0 STS.128 [R220+0x7000], RZ ;  /* 0x007000ffdc000388 */ /* 0x0005e20000000c00 */
[C---:B-1----:R-:W-:Y:S04]  /*16ae0*/  @!P0 IMAD.WIDE.U32 R218, R2.reuse, R200, RZ ;  /* 0x000000c802da8225 */ /* 0x042fe800078e00ff */
[----:B------:R-:W-:Y:S01]  /*16af0*/  @!P0 IMAD R2, R2, R201, R219 ;  /* 0x000000c902028224 */ /* 0x000fe200078e02db */
[-C--:B---3--:R-:W-:Y:S01]  /*16b00*/  @!P0 LEA R216, P1, R210, R231.reuse, 0x1 ;  /* 0x000000e7d2d88211 */ /* 0x088fe200078208ff */
[----:B------:R-:W-:Y:S03]  /*16b10*/  @!P0 IMAD R201, R201, 0x70, RZ ;  /* 0x00000070c9c98824 */ /* 0x000fe600078e02ff */
[----:B------:R-:W-:Y:S02]  /*16b20*/  @!P0 SHF.L.U64.HI R211, R218, 0x7, R2 ;  /* 0x00000007dad38819 */ /* 0x000fe40000010202 */
[-C--:B------:R-:W-:Y:S01]  /*16b30*/  @!P0 LEA.HI.X R217, R210, R228.reuse, R3, 0x1, P1 ;  /* 0x000000e4d2d98211 */ /* 0x080fe200008f0c03 */
[----:B------:R-:W-:Y:S04]  /*16b40*/  @!P0 IMAD.SHL.U32 R210, R218, 0x80, RZ ;  /* 0x00000080dad28824 */ /* 0x000fe800078e00ff */
[----:B------:R-:W-:Y:S01]  /*16b50*/  @!PT LDS RZ, [RZ] ;  /* 0x00000000fffff984 */ /* 0x000fe20000000800 */
[----:B------:R-:W-:Y:S01]  /*16b60*/  @!PT LDS RZ, [RZ] ;  /* 0x00000000fffff984 */ /* 0x000fe20000000800 */
[----:B------:R-:W-:Y:S01]  /*16b70*/  @!PT LDS RZ, [RZ] ;  /* 0x00000000fffff984 */ /* 0x000fe20000000800 */
[----:B------:R2:W-:Y:S01]  /*16b80*/  @!P0 LDGSTS.E.BYPASS.LTC128B.128 [R220+0x7000], desc[UR22][R216.64] ;  /* 0x07000000d8dc8fae */ /* 0x0005e2000b981a16 */
[----:B------:R-:W-:Y:S04]  /*16b90*/  @!P0 IMAD.WIDE.U32 R210, R200, 0x70, R210 ;  /* 0x00000070c8d28825 */ /* 0x000fe800078e00d2 */
        /* <DEDUP_REMOVED lines=8> */
[----:B------:R-:W0:Y:S01]  /*16c20*/  LDGDEPBAR ;  /* 0x00000000000079af */ /* 0x000e220000000000 */
[----:B------:R-:W-:Y:S05]  /*16c30*/  BRA `(.L_x_1057) ;  /* 0x0000001400287947 */ /* 0x000fea0003800000 */
.L_x_1056:
[----:B------:R-:W2:Y:S01]  /*16c40*/  LDL R24, [R1+0x8] ;  /* 0x0000080001187983 */ /* 0x000ea20000100800 */
[----:B-----5:R-:W-:Y:S01]  /*16c50*/  ISETP.GE.AND P0, PT, R251, UR8, PT ;  /* 0x00000008fb007c0c */ /* 0x020fe2000bf06270 */
[----:B------:R-:W-:Y:S04]  /*16c60*/  DEPBAR.LE SB0, 0x0 ;  /* 0x000080000000791a */ /* 0x000fe80000000000 */
[----:B---3--:R-:W3:Y:S01]  /*16c70*/  LDL R12, [R1+0xc] ;  /* 0x00000c00010c7983 */ /* 0x008ee20000100800 */
[----:B------:R-:W-:Y:S02]  /*16c80*/  UIADD3 UR9, UPT, UPT, UR17, UR7, URZ ;  /* 0x0000000711097290 */ /* 0x000fe4000fffe0ff */
[----:B------:R-:W-:Y:S01]  /*16c90*/  UISETP.GT.AND UP0, UPT, UR18, UR15, UPT ;  /* 0x0000000f1200728c */ /* 0x000fe2000bf04270 */
[----:B------:R-:W4:Y:S04]  /*16ca0*/  LDL R27, [R1+0x14] ;  /* 0x00001400011b7983 */ /* 0x000f280000100800 */
[----:B------:R-:W5:Y:S04]  /*16cb0*/  LDL R26, [R1+0x10] ;  /* 0x00001000011a7983 */ /* 0x000f680000100800 */
[----:B------:R-:W5:Y:S04]  /*16cc0*/  LDL R7, [R1+0x20] ;  /* 0x0000200001077983 */ /* 0x000f680000100800 */
[----:B------:R-:W5:Y:S01]  /*16cd0*/  LDL R236, [R1+0x4] ;  /* 0x0000040001ec7983 */ /* 0x000f620000100800 */
[----:B------:R-:W-:Y:S01]  /*16ce0*/  BAR.SYNC.DEFER_BLOCKING 0x0 ;  /* 0x0000000000007b1d */ /* 0x000fe20000010000 */
[----:B--2---:R-:W-:Y:S04]  /*16cf0*/  IMAD.WIDE.U32 R2, R24, UR18, RZ ;  /* 0x0000001218027c25 */ /* 0x004fe8000f8e00ff */
[----:B------:R-:W-:Y:S02]  /*16d00*/  IMAD.SHL.U32 R10, R2, 0x80, RZ ;  /* 0x00000080020a7824 */ /* 0x000fe400078e00ff */
[----:B---3--:R-:W-:Y:S02]  /*16d10*/  IMAD R0, R12, UR18, R3 ;  /* 0x000000120c007c24 */ /* 0x008fe4000f8e0203 */
[----:B------:R-:W-:Y:S01]  /*16d20*/  @!P0 IMAD.MOV.U32 R14, RZ, RZ, R10 ;  /* 0x000000ffff0e8224 */ /* 0x000fe200078e000a */
[-C--:B------:R-:W-:Y:S02]  /*16d30*/  @!P0 LEA R4, P2, R24, R10.reuse, 0x5 ;  /* 0x0000000a18048211 */ /* 0x080fe400078428ff */
[----:B------:R-:W-:Y:S02]  /*16d40*/  SHF.L.U64.HI R11, R2, 0x7, R0 ;  /* 0x00000007020b7819 */ /* 0x000fe40000010200 */
[CC--:B------:R-:W-:Y:S02]  /*16d50*/  @!P0 LEA R6, P1, R24.reuse, R10.reuse, 0x6 ;  /* 0x0000000a18068211 */ /* 0x0c0fe400078230ff */
[C---:B------:R-:W-:Y:S01]  /*16d60*/  @!P0 LEA R2, P3, R24.reuse, R10, 0x4 ;  /* 0x0000000a18028211 */ /* 0x040fe200078620ff */
[C---:B------:R-:W-:Y:S01]  /*16d70*/  @!P0 IMAD.WIDE.U32 R16, R24.reuse, 0x30, R10 ;  /* 0x0000003018108825 */ /* 0x040fe200078e000a */
[CCC-:B------:R-:W-:Y:S02]  /*16d80*/  @!P0 LEA.HI.X R3, R24.reuse, R11.reuse, R12.reuse, 0x5, P2 ;  /* 0x0000000b18038211 */ /* 0x1c0fe400010f2c0c */
[----:B------:R-:W-:Y:S01]  /*16d90*/  @!P0 LEA.HI.X R5, R24, R11, R12, 0x6, P1 ;  /* 0x0000000b18058211 */ /* 0x000fe200008f340c */
[--C-:B------:R-:W-:Y:S01]  /*16da0*/  @!P0 IMAD.MOV.U32 R15, RZ, RZ, R11.reuse ;  /* 0x000000ffff0f8224 */ /* 0x100fe200078e000b */
[-C--:B----4-:R-:W-:Y:S01]  /*16db0*/  @!P0 LEA R18, P2, R4, R27.reuse, 0x1 ;  /* 0x0000001b04128211 */ /* 0x090fe200078408ff */
[----:B------:R-:W-:Y:S01]  /*16dc0*/  @!P0 IMAD.MOV.U32 R13, RZ, RZ, R11 ;  /* 0x000000ffff0d8224 */ /* 0x000fe200078e000b */
[----:B------:R-:W-:Y:S01]  /*16dd0*/  @!P0 LEA R8, P1, R6, R27, 0x1 ;  /* 0x0000001b06088211 */ /* 0x000fe200078208ff */
[C---:B------:R-:W-:Y:S01]  /*16de0*/  @!P0 IMAD.WIDE.U32 R14, R24.reuse, 0x50, R14 ;  /* 0x00000050180e8825 */ /* 0x040fe200078e000e */
[----:B------:R-:W-:Y:S02]  /*16df0*/  @!P0 LEA.HI.X R0, R24, R11, R12, 0x4, P3 ;  /* 0x0000000b18008211 */ /* 0x000fe400018f240c */
[-C--:B------:R-:W-:Y:S02]  /*16e00*/  @!P0 LEA R20, P3, R2, R27.reuse, 0x1 ;  /* 0x0000001b02148211 */ /* 0x080fe400078608ff */
[-C--:B-----5:R-:W-:Y:S01]  /*16e10*/  @!P0 LEA.HI.X R19, R4, R26.reuse, R3, 0x1, P2 ;  /* 0x0000001a04138211 */ /* 0x0a0fe200010f0c03 */
[----:B------:R-:W-:Y:S01]  /*16e20*/  @!P0 IMAD R3, R12, 0x50, RZ ;  /* 0x000000500c038824 */ /* 0x000fe200078e02ff */
[-C--:B------:R-:W-:Y:S01]  /*16e30*/  @!P0 LEA.HI.X R9, R6, R26.reuse, R5, 0x1, P1 ;  /* 0x0000001a06098211 */ /* 0x080fe200008f0c05 */
[----:B------:R-:W-:Y:S01]  /*16e40*/  @!P0 IMAD R5, R12, 0x60, RZ ;  /* 0x000000600c058824 */ /* 0x000fe200078e02ff */
[----:B------:R-:W-:Y:S01]  /*16e50*/  @!P5 LEA R4, P1, R10, R27, 0x1 ;  /* 0x0000001b0a04d211 */ /* 0x000fe200078208ff */
[----:B------:R-:W-:Y:S01]  /*16e60*/  @!P0 IMAD R6, R12, 0x70, RZ ;  /* 0x000000700c068824 */ /* 0x000fe200078e02ff */
[-C--:B------:R-:W-:Y:S01]  /*16e70*/  @!P0 LEA.HI.X R21, R2, R26.reuse, R0, 0x1, P3 ;  /* 0x0000001a02158211 */ /* 0x080fe200018f0c00 */
[----:B------:R-:W-:Y:S01]  /*16e80*/  @!P0 IMAD R0, R12, 0x30, RZ ;  /* 0x000000300c008824 */ /* 0x000fe200078e02ff */
[-C--:B------:R-:W-:Y:S01]  /*16e90*/  @!P5 LEA.HI.X R2, R10, R26.reuse, R11, 0x1, P1 ;  /* 0x0000001a0a02d211 */ /* 0x080fe200008f0c0b */
[----:B------:R-:W-:Y:S02]  /*16ea0*/  @!P5 IMAD.MOV.U32 R22, RZ, RZ, R4 ;  /* 0x000000ffff16d224 */ /* 0x000fe400078e0004 */
[----:B------:R-:W-:Y:S01]  /*16eb0*/  @!P0 IMAD.MOV.U32 R12, RZ, RZ, R10 ;  /* 0x000000ffff0c8224 */ /* 0x000fe200078e000a */
[----:B------:R-:W-:Y:S01]  /*16ec0*/  @!P0 IADD3 R0, PT, PT, R0, R17, RZ ;  /* 0x0000001100008210 */ /* 0x000fe20007ffe0ff */
[----:B------:R-:W-:Y:S02]  /*16ed0*/  @!P5 IMAD.MOV.U32 R23, RZ, RZ, R2 ;  /* 0x000000ffff17d224 */ /* 0x000fe400078e0002 */
[C---:B------:R-:W-:Y:S03]  /*16ee0*/  @!P0 IMAD.WIDE.U32 R12, R24.reuse, 0x60, R12 ;  /* 0x00000060180c8825 */ /* 0x040fe600078e000c */
[----:B------:R-:W-:Y:S01]  /*16ef0*/  @!PT LDS RZ, [RZ] ;  /* 0x00000000fffff984 */ /* 0x000fe20000000800 */
[----:B------:R-:W-:Y:S01]  /*16f00*/  @!PT LDS RZ, [RZ] ;  /* 0x00000000fffff984 */ /* 0x000fe20000000800 */
[----:B------:R-:W-:Y:S01]  /*16f10*/  @!PT LDS RZ, [RZ] ;  /* 0x00000000fffff984 */ /* 0x000fe20000000800 */
[----:B------:R1:W-:Y:S01]  /*16f20*/  @!P5 LDGSTS.E.BYPASS.LTC128B.128 [R7+0x8000], desc[UR22][R22.64] ;  /* 0x080000001607dfae */ /* 0x0003e2000b981a16 */
[----:B------:R-:W-:Y:S01]  /*16f30*/  @!P0 IMAD.WIDE.U32 R10, R24, 0x70, R10 ;  /* 0x00000070180a8825 */ /* 0x000fe200078e000a */
[-C--:B------:R-:W-:Y:S02]  /*16f40*/  @!P0 LEA R24, P4, R16, R27.reuse, 0x1 ;  /* 0x0000001b10188211 */ /* 0x080fe400078808ff */
[-C--:B------:R-:W-:Y:S01]  /*16f50*/  @!P0 LEA R4, P2, R12, R27.reuse, 0x1 ;  /* 0x0000001b0c048211 */ /* 0x080fe200078408ff */
[----:B------:R-:W-:Y:S01]  /*16f60*/  @!P0 IMAD.IADD R3, R3, 0x1, R15 ;  /* 0x0000000103038824 */ /* 0x000fe200078e020f */
[-C--:B------:R-:W-:Y:S01]  /*16f70*/  @!P0 LEA.HI.X R25, R16, R26.reuse, R0, 0x1, P4 ;  /* 0x0000001a10198211 */ /* 0x080fe200020f0c00 */
[----:B------:R-:W-:Y:S01]  /*16f80*/  @!P0 IMAD.IADD R5, R5, 0x1, R13 ;  /* 0x0000000105058824 */ /* 0x000fe200078e020d */
[----:B------:R-:W-:Y:S01]  /*16f90*/  @P5 STS.128 [R7+0x8000], RZ ;  /* 0x008000ff07005388 */ /* 0x000fe20000000c00 */
[----:B------:R-:W-:Y:S01]  /*16fa0*/  IMAD.SHL.U32 R0, R252, 0x8, RZ ;  /* 0x00000008fc007824 */ /* 0x000fe200078e00ff */
[-C--:B------:R-:W-:Y:S01]  /*16fb0*/  @!P0 LEA R2, P1, R10, R27.reuse, 0x1 ;  /* 0x0000001b0a028211 */ /* 0x080fe200078208ff */
[----:B------:R-:W-:Y:S01]  /*16fc0*/  @!P0 IMAD.IADD R6, R6, 0x1, R11 ;  /* 0x0000000106068824 */ /* 0x000fe200078e020b */
[----:B------:R-:W-:Y:S02]  /*16fd0*/  @!P0 LEA.HI.X R5, R12, R26, R5, 0x1, P2 ;  /* 0x0000001a0c058211 */ /* 0x000fe400010f0c05 */
[----:B------:R-:W-:Y:S02]  /*16fe0*/  LOP3.LUT R251, R0, 0x38, RZ, 0xc0, !PT ;  /* 0x0000003800fb7812 */ /* 0x000fe400078ec0ff */
[----:B------:R-:W-:Y:S01]  /*16ff0*/  @P0 STS.128 [R7+0x8800], RZ ;  /* 0x008800ff07000388 */ /* 0x000fe20000000c00 */
[----:B------:R-:W-:Y:S02]  /*17000*/  LOP3.LUT P4, RZ, R252, 0x4, RZ, 0xc0, !PT ;  /* 0x00000004fcff7812 */ /* 0x000fe4000788c0ff */
[----:B------:R-:W-:Y:S04]  /*17010*/  LOP3.LUT R200, R251, 0x1c0, R249, 0xf8, !PT ;  /* 0x000001c0fbc87812 */ /* 0x000fe800078ef8f9 */
[----:B------:R-:W-:Y:S01]  /*17020*/  LOP3.LUT R200, R200, R248, RZ, 0x3c, !PT ;  /* 0x000000f8c8c87212 */ /* 0x000fe200078e3cff */
[----:B------:R-:W-:Y:S01]  /*17030*/  @!PT LDS RZ, [RZ] ;  /* 0x00000000fffff984 */ /* 0x000fe20000000800 */
[----:B------:R-:W-:Y:S01]  /*17040*/  @!PT LDS RZ, [RZ] ;  /* 0x00000000fffff984 */ /* 0x000fe20000000800 */
[----:B------:R-:W-:Y:S01]  /*17050*/  @!PT LDS RZ, [RZ] ;  /* 0x00000000fffff984 */ /* 0x000fe20000000800 */
[----:B------:R-:W-:Y:S01]  /*17060*/  @!P0 LDGSTS.E.BYPASS.LTC128B.128 [R7+0x8800], desc[UR22][R20.64] ;  /* 0x0880000014078fae */ /* 0x000fe2000b981a16 */
[----:B-1----:R-:W-:Y:S03]  /*17070*/  @!P0 LEA R22, P3, R14, R27, 0x1 ;  /* 0x0000001b0e168211 */ /* 0x002fe600078608ff */
[----:B------:R-:W-:Y:S01]  /*17080*/  IMAD R200, R200, 0x2, R247 ;  /* 0x00000002c8c87824 */ /* 0x000fe200078e02f7 */
[-C--:B------:R-:W-:Y:S03]  /*17090*/  @!P0 LEA.HI.X R23, R14, R26.reuse, R3, 0x1, P3 ;  /* 0x0000001a0e178211 */ /* 0x080fe600018f0c03 */
[----:B------:R-:W-:Y:S01]  /*170a0*/  @P0 STS.128 [R7+0x9000], RZ ;  /* 0x009000ff07000388 */ /* 0x000fe20000000c00 */
[----:B------:R-:W-:Y:S07]  /*170b0*/  @!P0 LEA.HI.X R3, R10, R26, R6, 0x1, P1 ;  /* 0x0000001a0a038211 */ /* 0x000fee00008f0c06 */
        /* <DEDUP_REMOVED lines=31> */
[----:B------:R-:W3:Y:S01]  /*172b0*/  LDSM.16.M88.4 R124, [R236+0x2000] ;  /* 0x00200000ec7c783b */ /* 0x000ee20000000200 */
[----:B--2---:R-:W-:Y:S07]  /*172c0*/  VIADD R2, R200, UR5 ;  /* 0x00000005c8027c36 */ /* 0x004fee0008000000 */
[----:B------:R-:W2:Y:S01]  /*172d0*/  LDSM.16.M88.4 R32, [R200+UR5+0x4800] ;  /* 0x00480005c820783b */ /* 0x000ea20008000200 */
[----:B------:R-:W-:Y:S07]  /*172e0*/  IADD3 R3, PT, PT, R2, R246, RZ ;  /* 0x000000f602037210 */ /* 0x000fee0007ffe0ff */
[----:B------:R-:W0:Y:S08]  /*172f0*/  LDGDEPBAR ;  /* 0x00000000000079af */ /* 0x000e300000000000 */
[----:B------:R-:W4:Y:S08]  /*17300*/  LDSM.16.M88.4 R48, [R200+UR5+0x5000] ;  /* 0x00500005c830783b */ /* 0x000f300008000200 */
        /* <DEDUP_REMOVED lines=8> */
[----:B------:R-:W3:Y:S01]  /*17390*/  LDSM.16.M88.4 R200, [R200+UR5+0x7800] ;  /* 0x00780005c8c8783b */ /* 0x000ee20008000200 */
[-C--:B--2---:R-:W-:Y:S07]  /*173a0*/  HMMA.16816.F32.BF16 R20, R128, R32.reuse, RZ ;  /* 0x000000208014723c */ /* 0x084fee00000418ff */
[----:B------:R-:W-:Y:S01]  /*173b0*/  LDSM.16.M88.4 R204, [R245] ;  /* 0x00000000f5cc783b */ /* 0x000fe20000000200 */
[C---:B------:R-:W-:Y:S07]  /*173c0*/  HMMA.16816.F32.BF16 R24, R124.reuse, R32, RZ ;  /* 0x000000207c18723c */ /* 0x040fee00000418ff */
[----:B------:R-:W2:Y:S01]  /*173d0*/  LDSM.16.M88.4 R208, [R3+0x4000] ;  /* 0x0040000003d0783b */ /* 0x000ea20000000200 */
[-C--:B------:R-:W-:Y:S07]  /*173e0*/  HMMA.16816.F32.BF16 R28, R124, R34.reuse, RZ ;  /* 0x000000227c1c723c */ /* 0x080fee00000418ff */
[----:B------:R-:W2:Y:S01]  /*173f0*/  LDSM.16.M88.4 R212, [R245+0x2000] ;  /* 0x00200000f5d4783b */ /* 0x000ea20000000200 */
[C---:B------:R-:W-:Y:S07]  /*17400*/  HMMA.16816.F32.BF16 R32, R128.reuse, R34, RZ ;  /* 0x000000228020723c */ /* 0x040fee00000418ff */
[----:B------:R-:W2:Y:S01]  /*17410*/  LDSM.16.M88.4 R216, [R3+0x4800] ;  /* 0x0048000003d8783b */ /* 0x000ea20000000200 */
[-C--:B----4-:R-:W-:Y:S07]  /*17420*/  HMMA.16816.F32.BF16 R36, R128, R48.reuse, RZ ;  /* 0x000000308024723c */ /* 0x090fee00000418ff */
[----:B------:R-:W4:Y:S01]  /*17430*/  LDSM.16.M88.4 R220, [R3+0x5000] ;  /* 0x0050000003dc783b */ /* 0x000f220000000200 */
[C---:B------:R-:W-:Y:S07]  /*17440*/  HMMA.16816.F32.BF16 R40, R124.reuse, R48, RZ ;  /* 0x000000307c28723c */ /* 0x040fee00000418ff */
[----:B------:R-:W4:Y:S01]  /*17450*/  LDSM.16.M88.4 R224, [R3+0x5800] ;  /* 0x0058000003e0783b */ /* 0x000f220000000200 */
[-C--:B------:R-:W-:Y:S07]  /*17460*/  HMMA.16816.F32.BF16 R44, R124, R50.reuse, RZ ;  /* 0x000000327c2c723c */ /* 0x080fee00000418ff */
[----:B------:R-:W4:Y:S01]  /*17470*/  LDSM.16.M88.4 R228, [R3+0x6000] ;  /* 0x0060000003e4783b */ /* 0x000f220000000200 */
[C---:B------:R-:W-:Y:S07]  /*17480*/  HMMA.16816.F32.BF16 R48, R128.reuse, R50, RZ ;  /* 0x000000328030723c */ /* 0x040fee00000418ff */
[----:B------:R-:W4:Y:S01]  /*17490*/  LDSM.16.M88.4 R232, [R3+0x6800] ;  /* 0x0068000003e8783b */ /* 0x000f220000000200 */
[-C--:B-----5:R-:W-:Y:S07]  /*174a0*/  HMMA.16816.F32.BF16 R52, R128, R64.reuse, RZ ;  /* 0x000000408034723c */ /* 0x0a0fee00000418ff */
[----:B------:R5:W-:Y:S01]  /*174b0*/  STL [R1+0x24], R0 ;  /* 0x0000240001007387 */ /* 0x000be20000100800 */
        /* <DEDUP_REMOVED lines=21> */
[C---:B------:R-:W-:Y:S04]  /*17610*/  HMMA.16816.F32.BF16 R8, R212.reuse, R208, R8 ;  /* 0x000000d0d408723c */ /* 0x040fe80000041808 */
[----:B------:R-:W-:Y:S04]  /*17620*/  SEL R208, R250, 0xffffffc0, !P4 ;  /* 0xffffffc0fad07807 */ /* 0x000fe80006000000 */
[-C--:B------:R-:W-:Y:S03]  /*17630*/  HMMA.16816.F32.BF16 R12, R212, R210.reuse, R12 ;  /* 0x000000d2d40c723c */ /* 0x080fe6000004180c */
[--C-:B-----5:R-:W-:Y:S02]  /*17640*/  IMAD.IADD R0, R236, 0x1, R208.reuse ;  /* 0x00000001ec007824 */ /* 0x120fe400078e02d0 */
[----:B------:R-:W-:Y:S03]  /*17650*/  IMAD.IADD R2, R2, 0x1, R208 ;  /* 0x0000000102027824 */ /* 0x000fe600078e02d0 */
[C---:B------:R-:W-:Y:S01]  /*17660*/  HMMA.16816.F32.BF16 R16, R204.reuse, R210, R16 ;  /* 0x000000d2cc10723c */ /* 0x040fe20000041810 */
[----:B------:R-:W2:Y:S07]  /*17670*/  LDSM.16.M88.4 R208, [R3+0x7800] ;  /* 0x0078000003d0783b */ /* 0x000eae0000000200 */
[-C--:B------:R-:W-:Y:S01]  /*17680*/  HMMA.16816.F32.BF16 R20, R204, R216.reuse, R20 ;  /* 0x000000d8cc14723c */ /* 0x080fe20000041814 */
[----:B------:R-:W-:Y:S07]  /*17690*/  LDSM.16.M88.4 R236, [R2+0x5800] ;  /* 0x0058000002ec783b */ /* 0x000fee0000000200 */
[C---:B------:R-:W-:Y:S01]  /*176a0*/  HMMA.16816.F32.BF16 R24, R212.reuse, R216, R24 ;  /* 0x000000d8d418723c */ /* 0x040fe20000041818 */
[----:B------:R-:W-:Y:S07]  /*176b0*/  LDSM.16.M88.4 R240, [R2+0x6000] ;  /* 0x0060000002f0783b */ /* 0x000fee0000000200 */
[-C--:B------:R-:W-:Y:S08]  /*176c0*/  HMMA.16816.F32.BF16 R28, R212, R218.reuse, R28 ;  /* 0x000000dad41c723c */ /* 0x080ff0000004181c */
[C---:B------:R-:W-:Y:S01]  /*176d0*/  HMMA.16816.F32.BF16 R32, R204.reuse, R218, R32 ;  /* 0x000000dacc20723c */ /* 0x040fe20000041820 */
[----:B------:R-:W-:Y:S07]  /*176e0*/  LDSM.16.M88.4 R216, [R0] ;  /* 0x0000000000d8783b */ /* 0x000fee0000000200 */
[-C--:B----4-:R-:W-:Y:S08]  /*176f0*/  HMMA.16816.F32.BF16 R36, R204, R220.reuse, R36 ;  /* 0x000000dccc24723c */ /* 0x090ff00000041824 */
        /* <DEDUP_REMOVED lines=12> */
[C---:B----4-:R-:W-:Y:S05]  /*177c0*/  IMAD.IADD R0, R246.reuse, 0x1, R0 ;  /* 0x00000001f6007824 */ /* 0x050fea00078e0200 */
[C---:B------:R-:W-:Y:S01]  /*177d0*/  HMMA.16816.F32.BF16 R80, R204.reuse, R230, R80 ;  /* 0x000000e6cc50723c */ /* 0x040fe20000041850 */
[----:B------:R-:W4:Y:S07]  /*177e0*/  LDSM.16.M88.4 R228, [R2+0x4800] ;  /* 0x0048000002e4783b */ /* 0x000f2e0000000200 */
        /* <DEDUP_REMOVED lines=13> */
[----:B------:R-:W-:Y:S01]  /*178c0*/  HMMA.16816.F32.BF16 R128, R204, R210, R128 ;  /* 0x000000d2cc80723c */ /* 0x000fe20000041880 */
[----:B------:R-:W2:Y:S07]  /*178d0*/  LDSM.16.M88.4 R204, [R2+0x7000] ;  /* 0x0070000002cc783b */ /* 0x000eae0000000200 */
[-C--:B---3--:R-:W-:Y:S01]  /*178e0*/  HMMA.16816.F32.BF16 R4, R216, R220.reuse, R4 ;  /* 0x000000dcd804723c */ /* 0x088fe20000041804 */
[----:B------:R3:W2:Y:S07]  /*178f0*/  LDSM.16.M88.4 R208, [R2+0x7800] ;  /* 0x0078000002d0783b */ /* 0x0006ae0000000200 */
[C---:B-----5:R-:W-:Y:S08]  /*17900*/  HMMA.16816.F32.BF16 R8, R224.reuse, R220, R8 ;  /* 0x000000dce008723c */ /* 0x060ff00000041808 */
[-C--:B------:R-:W-:Y:S08]  /*17910*/  HMMA.16816.F32.BF16 R12, R224, R222.reuse, R12 ;  /* 0x000000dee00c723c */ /* 0x080ff0000004180c */
[C---:B------:R-:W-:Y:S01]  /*17920*/  HMMA.16816.F32.BF16 R16, R216.reuse, R222, R16 ;  /* 0x000000ded810723c */ /* 0x040fe20000041810 */
[----:B------:R-:W-:Y:S03]  /*17930*/  LDSM.16.M88.4 R220, [R0+0x2000] ;  /* 0x0020000000dc783b */ /* 0x000fe60000000200 */
[----:B---3--:R-:W-:Y:S04]  /*17940*/  IMAD.IADD R2, R246, 0x1, R2 ;  /* 0x00000001f6027824 */ /* 0x008fe800078e0202 */
[-C--:B----4-:R-:W-:Y:S01]  /*17950*/  HMMA.16816.F32.BF16 R20, R216, R228.reuse, R20 ;  /* 0x000000e4d814723c */ /* 0x090fe20000041814 */
[----:B------:R-:W-:Y:S07]  /*17960*/  LDSM.16.M88.4 R212, [R2+0x4000] ;  /* 0x0040000002d4783b */ /* 0x000fee0000000200 */
        /* <DEDUP_REMOVED lines=24> */
[-C--:B--2---:R-:W-:Y:S08]  /*17af0*/  HMMA.16816.F32.BF16 R100, R216, R204.reuse, R100 ;  /* 0x000000ccd864723c */ /* 0x084ff00000041864 */
[C---:B------:R-:W-:Y:S08]  /*17b00*/  HMMA.16816.F32.BF16 R104, R224.reuse, R204, R104 ;  /* 0x000000cce068723c */ /* 0x040ff00000041868 */
[-C--:B------:R-:W-:Y:S08]  /*17b10*/  HMMA.16816.F32.BF16 R108, R224, R206.reuse, R108 ;  /* 0x000000cee06c723c */ /* 0x080ff0000004186c */
[C---:B------:R-:W-:Y:S01]  /*17b20*/  HMMA.16816.F32.BF16 R112, R216.reuse, R206, R112 ;  /* 0x000000ced870723c */ /* 0x040fe20000041870 */
[----:B------:R-:W2:Y:S07]  /*17b30*/  LDSM.16.M88.4 R204, [R2+0x6800] ;  /* 0x0068000002cc783b */ /* 0x000eae0000000200 */
[-C--:B------:R-:W-:Y:S08]  /*17b40*/  HMMA.16816.F32.BF16 R116, R216, R208.reuse, R116 ;  /* 0x000000d0d874723c */ /* 0x080ff00000041874 */
[C---:B------:R-:W-:Y:S08]  /*17b50*/  HMMA.16816.F32.BF16 R120, R224.reuse, R208, R120 ;  /* 0x000000d0e078723c */ /* 0x040ff00000041878 */
[-C--:B------:R-:W-:Y:S01]  /*17b60*/  HMMA.16816.F32.BF16 R124, R224, R210.reuse, R124 ;  /* 0x000000d2e07c723c */ /* 0x080fe2000004187c */
[----:B------:R-:W3:Y:S07]  /*17b70*/  LDSM.16.M88.4 R224, [R2+0x7000] ;  /* 0x0070000002e0783b */ /* 0x000eee0000000200 */
[----:B------:R-:W-:Y:S01]  /*17b80*/  HMMA.16816.F32.BF16 R128, R216, R210, R128 ;  /* 0x000000d2d880723c */ /* 0x000fe20000041880 */
[----:B------:R4:W5:Y:S01]  /*17b90*/  LDSM.16.M88.4 R208, [R2+0x7800] ;  /* 0x0078000002d0783b */ /* 0x0009620000000200 */
[----:B------:R-:W-:Y:S06]  /*17ba0*/  DEPBAR.LE SB0, 0x0 ;  /* 0x000080000000791a */ /* 0x000fec0000000000 */
[-C--:B-1----:R-:W-:Y:S01]  /*17bb0*/  HMMA.16816.F32.BF16 R4, R200, R212.reuse, R4 ;  /* 0x000000d4c804723c */ /* 0x082fe20000041804 */
[----:B------:R-:W-:Y:S07]  /*17bc0*/  BAR.SYNC.DEFER_BLOCKING 0x0 ;  /* 0x0000000000007b1d */ /* 0x000fee0000010000 */
[C---:B------:R-:W-:Y:S08]  /*17bd0*/  HMMA.16816.F32.BF16 R8, R220.reuse, R212, R8 ;  /* 0x000000d4dc08723c */ /* 0x040ff00000041808 */
[-C--:B------:R-:W-:Y:S08]  /*17be0*/  HMMA.16816.F32.BF16 R12, R220, R214.reuse, R12 ;  /* 0x000000d6dc0c723c */ /* 0x080ff0000004180c */
[C---:B------:R-:W-:Y:S08]  /*17bf0*/  HMMA.16816.F32.BF16 R16, R200.reuse, R214, R16 ;  /* 0x000000d6c810723c */ /* 0x040ff00000041810 */
[-C--:B------:R-:W-:Y:S08]  /*17c00*/  HMMA.16816.F32.BF16 R20, R200, R228.reuse, R20 ;  /* 0x000000e4c814723c */ /* 0x080ff00000041814 */
[C---:B------:R-:W-:Y:S01]  /*17c10*/  HMMA.16816.F32.BF16 R24, R220.reuse, R228, R24 ;  /* 0x000000e4dc18723c */ /* 0x040fe20000041818 */
[----:B------:R-:W5:Y:S07]  /*17c20*/  LDL R229, [R1+0x40] ;  /* 0x0000400001e57983 */ /* 0x000f6e0000100800 */
[-C--:B------:R-:W-:Y:S08]  /*17c30*/  HMMA.16816.F32.BF16 R28, R220, R230.reuse, R28 ;  /* 0x000000e6dc1c723c */ /* 0x080ff0000004181c */
[C---:B------:R-:W-:Y:S08]  /*17c40*/  HMMA.16816.F32.BF16 R32, R200.reuse, R230, R32 ;  /* 0x000000e6c820723c */ /* 0x040ff00000041820 */
[-C--:B------:R-:W-:Y:S08]  /*17c50*/  HMMA.16816.F32.BF16 R36, R200, R232.reuse, R36 ;  /* 0x000000e8c824723c */ /* 0x080ff00000041824 */
[C---:B------:R-:W-:Y:S08]  /*17c60*/  HMMA.16816.F32.BF16 R40, R220.reuse, R232, R40 ;  /* 0x000000e8dc28723c */ /* 0x040ff00000041828 */
[-C--:B------:R-:W-:Y:S08]  /*17c70*/  HMMA.16816.F32.BF16 R44, R220, R234.reuse, R44 ;  /* 0x000000eadc2c723c */ /* 0x080ff0000004182c */
[C---:B------:R-:W-:Y:S01]  /*17c80*/  HMMA.16816.F32.BF16 R48, R200.reuse, R234, R48 ;  /* 0x000000eac830723c */ /* 0x040fe20000041830 */
[----:B------:R-:W5:Y:S04]  /*17c90*/  LDL R234, [R1+0x48] ;  /* 0x0000480001ea7983 */ /* 0x000f680000100800 */
[----:B------:R-:W5:Y:S03]  /*17ca0*/  LDL R235, [R1+0x44] ;  /* 0x0000440001eb7983 */ /* 0x000f660000100800 */
        /* <DEDUP_REMOVED lines=8> */
[C---:B------:R-:W-:Y:S08]  /*17d30*/  HMMA.16816.F32.BF16 R80, R200.reuse, R242, R80 ;  /* 0x000000f2c850723c */ /* 0x040ff00000041850 */
[-C--:B--2---:R-:W-:Y:S08]  /*17d40*/  HMMA.16816.F32.BF16 R84, R200, R204.reuse, R84 ;  /* 0x000000ccc854723c */ /* 0x084ff00000041854 */
[C---:B------:R-:W-:Y:S04]  /*17d50*/  HMMA.16816.F32.BF16 R88, R220.reuse, R204, R88 ;  /* 0x000000ccdc58723c */ /* 0x040fe80000041858 */
[----:B------:R-:W-:Y:S04]  /*17d60*/  IMAD.SHL.U32 R204, R252, 0x2, RZ ;  /* 0x00000002fccc7824 */ /* 0x000fe800078e00ff */
[-C--:B------:R-:W-:Y:S03]  /*17d70*/  HMMA.16816.F32.BF16 R92, R220, R206.reuse, R92 ;  /* 0x000000cedc5c723c */ /* 0x080fe6000004185c */
[----:B------:R-:W-:Y:S05]  /*17d80*/  LOP3.LUT R205, R204, 0x6, RZ, 0xc0, !PT ;  /* 0x00000006cccd7812 */ /* 0x000fea00078ec0ff */
[C---:B------:R-:W-:Y:S01]  /*17d90*/  HMMA.16816.F32.BF16 R96, R200.reuse, R206, R96 ;  /* 0x000000cec860723c */ /* 0x040fe20000041860 */
[----:B------:R-:W-:Y:S05]  /*17da0*/  IMAD.U32 R206, RZ, RZ, UR18 ;  /* 0x00000012ffce7e24 */ /* 0x000fea000f8e00ff */
[----:B------:R-:W-:Y:S02]  /*17db0*/  LEA R206, R206, R205, 0x7 ;  /* 0x000000cdcece7211 */ /* 0x000fe400078e38ff */
[-C--:B---3--:R-:W-:Y:S03]  /*17dc0*/  HMMA.16816.F32.BF16 R100, R200, R224.reuse, R100 ;  /* 0x000000e0c864723c */ /* 0x088fe60000041864 */
[C---:B------:R-:W-:Y:S02]  /*17dd0*/  VIADD R0, R206.reuse, 0x78 ;  /* 0x00000078ce007836 */ /* 0x040fe40000000000 */
[----:B----4-:R-:W-:Y:S02]  /*17de0*/  VIADD R2, R206, UR17 ;  /* 0x00000011ce027c36 */ /* 0x010fe40008000000 */
[----:B------:R-:W-:Y:S01]  /*17df0*/  VIADD R214, R0, UR17 ;  /* 0x0000001100d67c36 */ /* 0x000fe20008000000 */
[C---:B------:R-:W-:Y:S04]  /*17e00*/  HMMA.16816.F32.BF16 R104, R220.reuse, R224, R104 ;  /* 0x000000e0dc68723c */ /* 0x040fe80000041868 */
[----:B------:R-:W-:Y:S04]  /*17e10*/  VIADD R212, R214, 0xffffff89 ;  /* 0xffffff89d6d47836 */ /* 0x000fe80000000000 */
[-C--:B------:R-:W-:Y:S08]  /*17e20*/  HMMA.16816.F32.BF16 R108, R220, R226.reuse, R108 ;  /* 0x000000e2dc6c723c */ /* 0x080ff0000004186c */
[C---:B------:R-:W-:Y:S08]  /*17e30*/  HMMA.16816.F32.BF16 R112, R200.reuse, R226, R112 ;  /* 0x000000e2c870723c */ /* 0x040ff00000041870 */
[-C--:B-----5:R-:W-:Y:S08]  /*17e40*/  HMMA.16816.F32.BF16 R116, R200, R208.reuse, R116 ;  /* 0x000000d0c874723c */ /* 0x0a0ff00000041874 */
[C---:B------:R-:W-:Y:S08]  /*17e50*/  HMMA.16816.F32.BF16 R120, R220.reuse, R208, R120 ;  /* 0x000000d0dc78723c */ /* 0x040ff00000041878 */
[-C--:B------:R-:W-:Y:S08]  /*17e60*/  HMMA.16816.F32.BF16 R124, R220, R210.reuse, R124 ;  /* 0x000000d2dc7c723c */ /* 0x080ff0000004187c */
[----:B------:R-:W-:Y:S04]  /*17e70*/  HMMA.16816.F32.BF16 R128, R200, R210, R128 ;  /* 0x000000d2c880723c */ /* 0x000fe80000041880 */
[----:B------:R-:W-:Y:S02]  /*17e80*/  VIADD R215, R229, -UR9 ;  /* 0x80000009e5d77c36 */ /* 0x000fe40008000000 */
[C---:B------:R-:W-:Y:S02]  /*17e90*/  IMAD.IADD R3, R234.reuse, 0x1, -R2 ;  /* 0x00000001ea037824 */ /* 0x040fe400078e0a02 */
[C---:B------:R-:W-:Y:S02]  /*17ea0*/  IMAD.IADD R208, R234.reuse, 0x1, -R212 ;  /* 0x00000001ead07824 */ /* 0x040fe400078e0ad4 */
[----:B------:R-:W-:Y:S01]  /*17eb0*/  VIADD R225, R234, -UR9 ;  /* 0x80000009eae17c36 */ /* 0x000fe20008000000 */
[----:B------:R-:W-:Y:S02]  /*17ec0*/  IABS R3, R3 ;  /* 0x0000000300037213 */ /* 0x000fe40000000000 */
[----:B------:R-:W-:Y:S02]  /*17ed0*/  IABS R208, R208 ;  /* 0x000000d000d07213 */ /* 0x000fe40000000000 */
[----:B------:R-:W-:Y:S02]  /*17ee0*/  I2FP.F32.S32 R3, R3 ;  /* 0x0000000300037245 */ /* 0x000fe40000201400 */
[----:B------:R-:W-:Y:S02]  /*17ef0*/  I2FP.F32.S32 R208, R208 ;  /* 0x000000d000d07245 */ /* 0x000fe40000201400 */
[----:B------:R-:W-:Y:S01]  /*17f00*/  ISETP.GT.AND P3, PT, R225, R206, PT ;  /* 0x000000cee100720c */ /* 0x000fe20003f64270 */
[----:B------:R-:W-:Y:S01]  /*17f10*/  FFMA.FTZ R6, R3, -UR6, R6 ;  /* 0x8000000603067c23 */ /* 0x000fe20008010006 */
[----:B------:R-:W-:Y:S01]  /*17f20*/  IMAD.IADD R3, R235, 0x1, -R212 ;  /* 0x00000001eb037824 */ /* 0x000fe200078e0ad4 */
[C---:B------:R-:W-:Y:S01]  /*17f30*/  IADD3 R207, PT, PT, R237.reuse, -R212, RZ ;  /* 0x800000d4edcf7210 */ /* 0x040fe20007ffe0ff */
[C-C-:B------:R-:W-:Y:S01]  /*17f40*/  IMAD.IADD R213, R237.reuse, 0x1, -R2.reuse ;  /* 0x00000001edd57824 */ /* 0x140fe200078e0a02 */
[----:B------:R-:W-:Y:S01]  /*17f50*/  IADD3 R226, PT, PT, R237, -UR9, RZ ;  /* 0x80000009ede27c10 */ /* 0x000fe2000fffe0ff */
[----:B------:R-:W-:Y:S01]  /*17f60*/  FFMA.FTZ R7, R208, -UR6, R7 ;  /* 0x80000006d0077c23 */ /* 0x000fe20008010007 */
[----:B------:R-:W-:Y:S01]  /*17f70*/  IABS R207, R207 ;  /* 0x000000cf00cf7213 */ /* 0x000fe20000000000 */
[----:B------:R-:W-:Y:S01]  /*17f80*/  VIADD R208, R206, 0x1 ;  /* 0x00000001ced07836 */ /* 0x000fe20000000000 */
[----:B------:R-:W-:Y:S02]  /*17f90*/  IABS R213, R213 ;  /* 0x000000d500d57213 */ /* 0x000fe40000000000 */
[----:B------:R-:W-:Y:S02]  /*17fa0*/  I2FP.F32.S32 R207, R207 ;  /* 0x000000cf00cf7245 */ /* 0x000fe40000201400 */
[----:B------:R-:W-:Y:S02]  /*17fb0*/  IABS R3, R3 ;  /* 0x0000000300037213 */ /* 0x000fe40000000000 */
[----:B------:R-:W-:Y:S01]  /*17fc0*/  I2FP.F32.S32 R213, R213 ;  /* 0x000000d500d57245 */ /* 0x000fe20000201400 */
[----:B------:R-:W-:Y:S01]  /*17fd0*/  FFMA.FTZ R5, R207, -UR6, R5 ;  /* 0x80000006cf057c23 */ /* 0x000fe20008010005 */
[----:B------:R-:W-:Y:S01]  /*17fe0*/  I2FP.F32.S32 R3, R3 ;  /* 0x0000000300037245 */ /* 0x000fe20000201400 */
[--C-:B------:R-:W-:Y:S01]  /*17ff0*/  IMAD.IADD R207, R235, 0x1, -R2.reuse ;  /* 0x00000001ebcf7824 */ /* 0x100fe200078e0a02 */
[----:B------:R-:W-:Y:S01]  /*18000*/  ISETP.GT.AND P6, PT, R226, R206, PT ;  /* 0x000000cee200720c */ /* 0x000fe20003fc4270 */
[----:B------:R-:W-:Y:S02]  /*18010*/  IMAD.IADD R2, R229, 0x1, -R2 ;  /* 0x00000001e5027824 */ /* 0x000fe400078e0a02 */
[----:B------:R-:W-:Y:S01]  /*18020*/  FFMA.FTZ R4, R213, -UR6, R4 ;  /* 0x80000006d5047c23 */ /* 0x000fe20008010004 */
[----:B------:R-:W-:Y:S01]  /*18030*/  FFMA.FTZ R9, R3, -UR6, R9 ;  /* 0x8000000603097c23 */ /* 0x000fe20008010009 */
[----:B------:R-:W-:Y:S02]  /*18040*/  IABS R207, R207 ;  /* 0x000000cf00cf7213 */ /* 0x000fe40000000000 */
[----:B------:R-:W-:Y:S02]  /*18050*/  IABS R2, R2 ;  /* 0x0000000200027213 */ /* 0x000fe40000000000 */
[----:B------:R-:W-:Y:S02]  /*18060*/  I2FP.F32.S32 R207, R207 ;  /* 0x000000cf00cf7245 */ /* 0x000fe40000201400 */
[----:B------:R-:W-:Y:S03]  /*18070*/  I2FP.F32.S32 R2, R2 ;  /* 0x0000000200027245 */ /* 0x000fe60000201400 */
[----:B------:R-:W-:Y:S01]  /*18080*/  FFMA.FTZ R8, R207, -UR6, R8 ;  /* 0x80000006cf087c23 */ /* 0x000fe20008010008 */
[----:B------:R-:W-:Y:S02]  /*18090*/  VIADD R207, R235, -UR9 ;  /* 0x80000009ebcf7c36 */ /* 0x000fe40008000000 */
[----:B------:R-:W-:Y:S03]  /*180a0*/  FFMA.FTZ R10, R2, -UR6, R10 ;  /* 0x80000006020a7c23 */ /* 0x000fe6000801000a */
[----:B------:R-:W-:Y:S01]  /*180b0*/  ISETP.GT.AND P2, PT, R207, R206, PT ;  /* 0x000000cecf00720c */ /* 0x000fe20003f44270 */
[----:B------:R-:W-:Y:S01]  /*180c0*/  @!UPT UIADD3 URZ, UPT, UPT, URZ, URZ, URZ ;  /* 0x000000fffffff290 */ /* 0x000fe2000fffe0ff */
[----:B------:R-:W-:Y:S11]  /*180d0*/  BRA.U.ANY UP0, `(.L_x_1058) ;  /* 0xffffffe100a87547 */ /* 0x000ff6000b93ffff */
.L_x_1057:
[-C--:B------:R-:W-:Y:S01]  /*180e0*/  ISETP.GT.AND P1, PT, R226, R208.reuse, PT ;  /* 0x000000d0e200720c */ /* 0x080fe20003f24270 */
[----:B--2---:R-:W2:Y:S01]  /*180f0*/  LDL R217, [R1+0x28] ;  /* 0x0000280001d97983 */ /* 0x004ea20000100800 */
[----:B------:R-:W-:Y:S01]  /*18100*/  FSEL R3, R4, -INF , !P6 ;  /* 0xff80000004037808 */ /* 0x000fe20007000000 */
[C---:B------:R-:W-:Y:S01]  /*18110*/  VIADD R201, R214.reuse, 0xffffff90 ;  /* 0xffffff90d6c97836 */ /* 0x040fe20000000000 */
[----:B------:R-:W-:Y:S01]  /*18120*/  FSEL R5, R5, -INF , !P1 ;  /* 0xff80000005057808 */ /* 0x000fe20004800000 */
[----:B------:R-:W3:Y:S01]  /*18130*/  LDL R216, [R1+0x2c] ;  /* 0x00002c0001d87983 */ /* 0x000ee20000100800 */
[-C--:B------:R-:W-:Y:S01]  /*18140*/  ISETP.GT.AND P1, PT, R207, R208.reuse, PT ;  /* 0x000000d0cf00720c */ /* 0x080fe20003f24270 */
[--C-:B------:R-:W-:Y:S01]  /*18150*/  IMAD.IADD R203, R235, 0x1, -R201.reuse ;  /* 0x00000001ebcb7824 */ /* 0x100fe200078e0ac9 */
[----:B------:R-:W-:Y:S01]  /*18160*/  ISETP.GT.AND P6, PT, R225, R208, PT ;  /* 0x000000d0e100720c */ /* 0x000fe20003fc4270 */
[----:B------:R1:W-:Y:S01]  /*18170*/  STL [R1+0xa8], R142 ;  /* 0x0000a88e01007387 */ /* 0x0003e20000100800 */
[----:B------:R-:W-:Y:S01]  /*18180*/  FSEL R2, R9, -INF , !P1 ;  /* 0xff80000009027808 */ /* 0x000fe20004800000 */
[----:B------:R-:W-:Y:S01]  /*18190*/  VIADD R200, R214, 0xffffff91 ;  /* 0xffffff91d6c87836 */ /* 0x000fe20000000000 */
[----:B------:R-:W-:Y:S01]  /*181a0*/  IABS R203, R203 ;  /* 0x000000cb00cb7213 */ /* 0x000fe20000000000 */
[----:B------:R-:W4:Y:S01]  /*181b0*/  LDL R228, [R1+0x30] ;  /* 0x0000300001e47983 */ /* 0x000f220000100800 */
[----:B------:R-:W-:Y:S01]  /*181c0*/  ISETP.GT.AND P0, PT, R215, R206, PT ;  /* 0x000000ced700720c */ /* 0x000fe20003f04270 */
[----:B------:R-:W-:Y:S01]  /*181d0*/  IMAD.IADD R202, R235, 0x1, -R200 ;  /* 0x00000001ebca7824 */ /* 0x000fe200078e0ac8 */
[----:B------:R-:W-:Y:S01]  /*181e0*/  I2FP.F32.S32 R203, R203 ;  /* 0x000000cb00cb7245 */ /* 0x000fe20000201400 */
[--C-:B------:R-:W-:Y:S01]  /*181f0*/  IMAD.IADD R9, R229, 0x1, -R201.reuse ;  /* 0x00000001e5097824 */ /* 0x100fe200078e0ac9 */
[----:B------:R-:W-:Y:S01]  /*18200*/  FSEL R4, R7, -INF , !P6 ;  /* 0xff80000007047808 */ /* 0x000fe20007000000 */
[----:B------:R-:W-:Y:S01]  /*18210*/  IMAD.IADD R209, R229, 0x1, -R212 ;  /* 0x00000001e5d17824 */ /* 0x000fe200078e0ad4 */
[----:B------:R-:W-:Y:S01]  /*18220*/  IABS R202, R202 ;  /* 0x000000ca00ca7213 */ /* 0x000fe20000000000 */
[----:B------:R-:W-:Y:S01]  /*18230*/  FFMA.FTZ R12, R203, -UR6, R12 ;  /* 0x80000006cb0c7c23 */ /* 0x000fe2000801000c */
[----:B------:R-:W-:Y:S01]  /*18240*/  IABS R9, R9 ;  /* 0x0000000900097213 */ /* 0x000fe20000000000 */
[--C-:B------:R-:W-:Y:S01]  /*18250*/  IMAD.IADD R203, R237, 0x1, -R201.reuse ;  /* 0x00000001edcb7824 */ /* 0x100fe200078e0ac9 */
[----:B------:R-:W-:Y:S01]  /*18260*/  IABS R209, R209 ;  /* 0x000000d100d17213 */ /* 0x000fe20000000000 */
[----:B------:R-:W-:Y:S01]  /*18270*/  UISETP.GT.AND UP0, UPT, UR18, UR15, UPT ;  /* 0x0000000f1200728c */ /* 0x000fe2000bf04270 */
[----:B------:R-:W-:Y:S01]  /*18280*/  I2FP.F32.S32 R202, R202 ;  /* 0x000000ca00ca7245 */ /* 0x000fe20000201400 */
[----:B------:R-:W-:Y:S01]  /*18290*/  UIADD3 UR18, UPT, UPT, UR18, -0x1, URZ ;  /* 0xffffffff12127890 */ /* 0x000fe2000fffe0ff */
[----:B------:R-:W-:Y:S02]  /*182a0*/  I2FP.F32.S32 R9, R9 ;  /* 0x0000000900097245 */ /* 0x000fe40000201400 */
[----:B------:R-:W-:Y:S01]  /*182b0*/  FSEL R7, R10, -INF , !P0 ;  /* 0xff8000000a077808 */ /* 0x000fe20004000000 */
[----:B------:R-:W-:Y:S01]  /*182c0*/  IMAD.IADD R10, R234, 0x1, -R201 ;  /* 0x00000001ea0a7824 */ /* 0x000fe200078e0ac9 */
[----:B------:R-:W-:Y:S01]  /*182d0*/  I2FP.F32.S32 R209, R209 ;  /* 0x000000d100d17245 */ /* 0x000fe20000201400 */
[----:B------:R-:W-:Y:S01]  /*182e0*/  FFMA.FTZ R13, R202, -UR6, R13 ;  /* 0x80000006ca0d7c23 */ /* 0x000fe2000801000d */
[----:B------:R-:W-:Y:S01]  /*182f0*/  FSEL R6, R6, -INF , !P3 ;  /* 0xff80000006067808 */ /* 0x000fe20005800000 */
[----:B-1----:R-:W4:Y:S01]  /*18300*/  LDL R142, [R1+0x34] ;  /* 0x00003400018e7983 */ /* 0x002f220000100800 */
[----:B------:R-:W-:Y:S01]  /*18310*/  IABS R10, R10 ;  /* 0x0000000a000a7213 */ /* 0x000fe20000000000 */
[----:B------:R-:W-:Y:S01]  /*18320*/  FFMA.FTZ R14, R9, -UR6, R14 ;  /* 0x80000006090e7c23 */ /* 0x000fe2000801000e */
[----:B------:R-:W-:Y:S01]  /*18330*/  ISETP.GT.AND P3, PT, R215, R208, PT ;  /* 0x000000d0d700720c */ /* 0x000fe20003f64270 */
[--C-:B------:R-:W-:Y:S01]  /*18340*/  IMAD.IADD R202, R229, 0x1, -R200.reuse ;  /* 0x00000001e5ca7824 */ /* 0x100fe200078e0ac8 */
[----:B------:R-:W-:Y:S01]  /*18350*/  I2FP.F32.S32 R10, R10 ;  /* 0x0000000a000a7245 */ /* 0x000fe20000201400 */
[--C-:B------:R-:W-:Y:S01]  /*18360*/  IMAD.IADD R201, R237, 0x1, -R200.reuse ;  /* 0x00000001edc97824 */ /* 0x100fe200078e0ac8 */
[----:B------:R-:W-:Y:S01]  /*18370*/  FSEL R8, R8, -INF , !P2 ;  /* 0xff80000008087808 */ /* 0x000fe20005000000 */
[----:B------:R-:W-:Y:S01]  /*18380*/  IMAD.IADD R9, R234, 0x1, -R200 ;  /* 0x00000001ea097824 */ /* 0x000fe200078e0ac8 */
[----:B------:R-:W-:Y:S01]  /*18390*/  IABS R200, R203 ;  /* 0x000000cb00c87213 */ /* 0x000fe20000000000 */
[----:B------:R1:W-:Y:S01]  /*183a0*/  STL [R1+0xa4], R143 ;  /* 0x0000a48f01007387 */ /* 0x0003e20000100800 */
[----:B------:R-:W-:Y:S01]  /*183b0*/  IABS R201, R201 ;  /* 0x000000c900c97213 */ /* 0x000fe20000000000 */
[----:B------:R-:W-:Y:S01]  /*183c0*/  FFMA.FTZ R11, R209, -UR6, R11 ;  /* 0x80000006d10b7c23 */ /* 0x000fe2000801000b */
[----:B------:R-:W-:Y:S01]  /*183d0*/  IABS R9, R9 ;  /* 0x0000000900097213 */ /* 0x000fe20000000000 */
[----:B------:R-:W-:Y:S01]  /*183e0*/  STL [R1+0xa0], R136 ;  /* 0x0000a08801007387 */ /* 0x000fe20000100800 */
[----:B------:R-:W-:Y:S01]  /*183f0*/  I2FP.F32.S32 R200, R200 ;  /* 0x000000c800c87245 */ /* 0x000fe20000201400 */
[----:B------:R-:W-:Y:S01]  /*18400*/  FFMA.FTZ R18, R10, -UR6, R18 ;  /* 0x800000060a127c23 */ /* 0x000fe20008010012 */
[----:B------:R-:W-:Y:S01]  /*18410*/  FSEL R11, R11, -INF , !P3 ;  /* 0xff8000000b0b7808 */ /* 0x000fe20005800000 */
[----:B------:R-:W-:Y:S01]  /*18420*/  STL [R1+0x9c], R137 ;  /* 0x00009c8901007387 */ /* 0x000fe20000100800 */
[----:B------:R-:W-:Y:S01]  /*18430*/  I2FP.F32.S32 R9, R9 ;  /* 0x0000000900097245 */ /* 0x000fe20000201400 */
[----:B------:R-:W-:Y:S01]  /*18440*/  FFMA.FTZ R16, R200, -UR6, R16 ;  /* 0x80000006c8107c23 */ /* 0x000fe20008010010 */
[----:B------:R-:W-:Y:S01]  /*18450*/  I2FP.F32.S32 R201, R201 ;  /* 0x000000c900c97245 */ /* 0x000fe20000201400 */
[----:B------:R-:W-:Y:S01]  /*18460*/  STL [R1+0x98], R138 ;  /* 0x0000988a01007387 */ /* 0x000fe20000100800 */
[----:B------:R-:W-:Y:S01]  /*18470*/  IABS R202, R202 ;  /* 0x000000ca00ca7213 */ /* 0x000fe20000000000 */
[----:B------:R-:W-:Y:S02]  /*18480*/  VIADD R200, R206, 0x8 ;  /* 0x00000008cec87836 */ /* 0x000fe40000000000 */
[----:B------:R-:W-:Y:S01]  /*18490*/  FFMA.FTZ R19, R9, -UR6, R19 ;  /* 0x8000000609137c23 */ /* 0x000fe20008010013 */
[----:B------:R-:W-:Y:S01]  /*184a0*/  STL [R1+0x94], R139 ;  /* 0x0000948b01007387 */ /* 0x000fe20000100800 */
[----:B------:R-:W-:Y:S01]  /*184b0*/  I2FP.F32.S32 R202, R202 ;  /* 0x000000ca00ca7245 */ /* 0x000fe20000201400 */
[----:B------:R-:W-:Y:S02]  /*184c0*/  FFMA.FTZ R17, R201, -UR6, R17 ;  /* 0x80000006c9117c23 */ /* 0x000fe40008010011 */
[----:B------:R-:W-:Y:S02]  /*184d0*/  STL [R1+0x90], R132 ;  /* 0x0000908401007387 */ /* 0x000fe40000100800 */
[----:B------:R-:W-:Y:S02]  /*184e0*/  FFMA.FTZ R15, R202, -UR6, R15 ;  /* 0x80000006ca0f7c23 */ /* 0x000fe4000801000f */
[----:B------:R1:W-:Y:S04]  /*184f0*/  STL [R1+0x8c], R133 ;  /* 0x00008c8501007387 */ /* 0x0003e80000100800 */
[----:B------:R1:W-:Y:S04]  /*18500*/  STL [R1+0x88], R134 ;  /* 0x0000888601007387 */ /* 0x0003e80000100800 */
[----:B------:R1:W-:Y:S04]  /*18510*/  STL [R1+0x84], R135 ;  /* 0x0000848701007387 */ /* 0x0003e80000100800 */
[----:B------:R-:W-:Y:S04]  /*18520*/  STL [R1+0x80], R251 ;  /* 0x000080fb01007387 */ /* 0x000fe80000100800 */
[----:B------:R1:W-:Y:S04]  /*18530*/  STL [R1+0x7c], R245 ;  /* 0x00007cf501007387 */ /* 0x0003e80000100800 */
[----:B------:R1:W-:Y:S04]  /*18540*/  STL [R1+0x78], R205 ;  /* 0x000078cd01007387 */ /* 0x0003e80000100800 */
[----:B------:R1:W-:Y:S01]  /*18550*/  STL [R1+0x74], R204 ;  /* 0x000074cc01007387 */ /* 0x0003e20000100800 */
[C---:B--2---:R-:W-:Y:S02]  /*18560*/  ISETP.GE.AND P0, PT, R208.reuse, R217, PT ;  /* 0x000000d9d000720c */ /* 0x044fe40003f06270 */
[----:B---3--:R-:W-:Y:S04]  /*18570*/  ISETP.GE.AND P1, PT, R208, R216, PT ;  /* 0x000000d8d000720c */ /* 0x008fe80003f26270 */
[----:B------:R-:W-:Y:S02]  /*18580*/  FSEL R247, R2, -INF , !P1 ;  /* 0xff80000002f77808 */ /* 0x000fe40004800000 */
[----:B------:R-:W-:Y:S02]  /*18590*/  ISETP.GT.AND P1, PT, R225, R200, PT ;  /* 0x000000c8e100720c */ /* 0x000fe40003f24270 */
[----:B----4-:R-:W-:Y:S02]  /*185a0*/  ISETP.GE.AND P2, PT, R208, R228, PT ;  /* 0x000000e4d000720c */ /* 0x010fe40003f46270 */
[----:B------:R-:W-:Y:S02]  /*185b0*/  FSEL R18, R18, -INF , !P1 ;  /* 0xff80000012127808 */ /* 0x000fe40004800000 */
[----:B------:R-:W-:Y:S02]  /*185c0*/  FSEL R4, R4, -INF , !P2 ;  /* 0xff80000004047808 */ /* 0x000fe40005000000 */
[----:B------:R-:W-:Y:S02]  /*185d0*/  ISETP.GT.AND P2, PT, R215, R200, PT ;  /* 0x000000c8d700720c */ /* 0x000fe40003f44270 */
[-C--:B------:R-:W-:Y:S02]  /*185e0*/  ISETP.GE.AND P3, PT, R206, R142.reuse, PT ;  /* 0x0000008ece00720c */ /* 0x080fe40003f66270 */
[----:B------:R-:W-:Y:S02]  /*185f0*/  ISETP.GE.AND P6, PT, R208, R142, PT ;  /* 0x0000008ed000720c */ /* 0x000fe40003fc6270 */
[----:B------:R-:W-:Y:S01]  /*18600*/  FSEL R10, R3, -INF , !P3 ;  /* 0xff800000030a7808 */ /* 0x000fe20005800000 */
[C---:B------:R-:W-:Y:S01]  /*18610*/  VIADD R3, R206.reuse, 0x9 ;  /* 0x00000009ce037836 */ /* 0x040fe20000000000 */
[----:B------:R-:W-:Y:S02]  /*18620*/  ISETP.GE.AND P3, PT, R206, R228, PT ;  /* 0x000000e4ce00720c */ /* 0x000fe40003f66270 */
[----:B------:R-:W-:Y:S02]  /*18630*/  FSEL R9, R5, -INF , !P6 ;  /* 0xff80000005097808 */ /* 0x000fe40007000000 */
[C---:B------:R-:W-:Y:S02]  /*18640*/  ISETP.GT.AND P6, PT, R207.reuse, R200, PT ;  /* 0x000000c8cf00720c */ /* 0x040fe40003fc4270 */
[----:B------:R-:W-:Y:S02]  /*18650*/  FSEL R6, R6, -INF , !P3 ;  /* 0xff80000006067808 */ /* 0x000fe40005800000 */
[----:B------:R-:W-:Y:S02]  /*18660*/  ISETP.GT.AND P3, PT, R207, R3, PT ;  /* 0x00000003cf00720c */ /* 0x000fe40003f64270 */
[----:B------:R-:W-:Y:S02]  /*18670*/  FSEL R201, R12, -INF , !P6 ;  /* 0xff8000000cc97808 */ /* 0x000fe40007000000 */
[----:B------:R-:W-:Y:S02]  /*18680*/  FSEL R12, R13, -INF , !P3 ;  /* 0xff8000000d0c7808 */ /* 0x000fe40005800000 */
[----:B------:R-:W-:Y:S02]  /*18690*/  FSEL R5, R14, -INF , !P2 ;  /* 0xff8000000e057808 */ /* 0x000fe40005000000 */
[C---:B------:R-:W-:Y:S02]  /*186a0*/  ISETP.GE.AND P3, PT, R206.reuse, R216, PT ;  /* 0x000000d8ce00720c */ /* 0x040fe40003f66270 */
[----:B------:R-:W-:Y:S02]  /*186b0*/  ISETP.GE.AND P2, PT, R206, R217, PT ;  /* 0x000000d9ce00720c */ /* 0x000fe40003f46270 */
[-C--:B------:R-:W-:Y:S02]  /*186c0*/  ISETP.GT.AND P6, PT, R215, R3.reuse, PT ;  /* 0x00000003d700720c */ /* 0x080fe40003fc4270 */
[----:B-1----:R-:W-:Y:S02]  /*186d0*/  FSEL R143, R8, -INF , !P3 ;  /* 0xff800000088f7808 */ /* 0x002fe40005800000 */
[----:B------:R-:W-:Y:S02]  /*186e0*/  FSEL R14, R7, -INF , !P2 ;  /* 0xff800000070e7808 */ /* 0x000fe40005000000 */
[CC--:B------:R-:W-:Y:S02]  /*186f0*/  ISETP.GT.AND P3, PT, R226.reuse, R3.reuse, PT ;  /* 0x00000003e200720c */ /* 0x0c0fe40003f64270 */
[----:B------:R-:W-:Y:S02]  /*18700*/  ISETP.GT.AND P2, PT, R225, R3, PT ;  /* 0x00000003e100720c */ /* 0x000fe40003f44270 */
[----:B------:R-:W-:Y:S02]  /*18710*/  FSEL R15, R15, -INF , !P6 ;  /* 0xff8000000f0f7808 */ /* 0x000fe40007000000 */
[----:B------:R-:W-:Y:S02]  /*18720*/  ISETP.GT.AND P6, PT, R226, R200, PT ;  /* 0x000000c8e200720c */ /* 0x000fe40003fc4270 */
[----:B------:R-:W-:Y:S02]  /*18730*/  FSEL R13, R11, -INF , !P0 ;  /* 0xff8000000b0d7808 */ /* 0x000fe40004000000 */
[----:B------:R-:W-:Y:S02]  /*18740*/  FSEL R8, R17, -INF , !P3 ;  /* 0xff80000011087808 */ /* 0x000fe40005800000 */
[----:B------:R-:W-:Y:S02]  /*18750*/  FSEL R7, R19, -INF , !P2 ;  /* 0xff80000013077808 */ /* 0x000fe40005000000 */
[C---:B------:R-:W-:Y:S02]  /*18760*/  ISETP.GE.AND P0, PT, R200.reuse, R216, PT ;  /* 0x000000d8c800720c */ /* 0x040fe40003f06270 */
[CC--:B------:R-:W-:Y:S02]  /*18770*/  ISETP.GE.AND P3, PT, R200.reuse, R217.reuse, PT ;  /* 0x000000d9c800720c */ /* 0x0c0fe40003f66270 */
[C---:B------:R-:W-:Y:S02]  /*18780*/  ISETP.GE.AND P1, PT, R200.reuse, R142, PT ;  /* 0x0000008ec800720c */ /* 0x040fe40003f26270 */
[----:B------:R-:W-:Y:S01]  /*18790*/  ISETP.GE.AND P2, PT, R200, R228, PT ;  /* 0x000000e4c800720c */ /* 0x000fe20003f46270 */
[----:B------:R-:W-:Y:S01]  /*187a0*/  VIADD R200, R214, 0xffffff98 ;  /* 0xffffff98d6c87836 */ /* 0x000fe20000000000 */
[----:B------:R-:W-:Y:S02]  /*187b0*/  FSEL R2, R16, -INF , !P6 ;  /* 0xff80000010027808 */ /* 0x000fe40007000000 */
[----:B------:R-:W-:Y:S01]  /*187c0*/  ISETP.GE.AND P6, PT, R3, R216, PT ;  /* 0x000000d80300720c */ /* 0x000fe20003fc6270 */
[--C-:B------:R-:W-:Y:S01]  /*187d0*/  IMAD.IADD R19, R234, 0x1, -R200.reuse ;  /* 0x00000001ea137824 */ /* 0x100fe200078e0ac8 */
[----:B------:R-:W-:Y:S01]  /*187e0*/  FSEL R17, R201, -INF , !P0 ;  /* 0xff800000c9117808 */ /* 0x000fe20004000000 */
[----:B------:R-:W-:Y:S01]  /*187f0*/  IMAD.IADD R202, R237, 0x1, -R200 ;  /* 0x00000001edca7824 */ /* 0x000fe200078e0ac8 */
[----:B------:R-:W-:Y:S01]  /*18800*/  FSEL R16, R12, -INF , !P6 ;  /* 0xff8000000c107808 */ /* 0x000fe20007000000 */
[----:B------:R-:W-:Y:S01]  /*18810*/  VIADD R12, R214, 0xffffff99 ;  /* 0xffffff99d60c7836 */ /* 0x000fe20000000000 */
[----:B------:R-:W-:Y:S02]  /*18820*/  FSEL R11, R5, -INF , !P3 ;  /* 0xff800000050b7808 */ /* 0x000fe40005800000 */
[----:B------:R-:W-:Y:S01]  /*18830*/  ISETP.GE.AND P0, PT, R3, R217, PT ;  /* 0x000000d90300720c */ /* 0x000fe20003f06270 */
[--C-:B------:R-:W-:Y:S01]  /*18840*/  IMAD.IADD R201, R237, 0x1, -R12.reuse ;  /* 0x00000001edc97824 */ /* 0x100fe200078e0a0c */
[C---:B------:R-:W-:Y:S01]  /*18850*/  ISETP.GE.AND P6, PT, R3.reuse, R142, PT ;  /* 0x0000008e0300720c */ /* 0x040fe20003fc6270 */
[----:B------:R-:W-:Y:S01]  /*18860*/  IMAD.IADD R5, R234, 0x1, -R12 ;  /* 0x00000001ea057824 */ /* 0x000fe200078e0a0c */
[----:B------:R-:W-:Y:S01]  /*18870*/  ISETP.GE.AND P3, PT, R3, R228, PT ;  /* 0x000000e40300720c */ /* 0x000fe20003f66270 */
[----:B------:R-:W-:Y:S01]  /*18880*/  IMAD.IADD R3, R235, 0x1, -R200 ;  /* 0x00000001eb037824 */ /* 0x000fe200078e0ac8 */
[----:B------:R-:W-:Y:S02]  /*18890*/  IABS R19, R19 ;  /* 0x0000001300137213 */ /* 0x000fe40000000000 */
[----:B------:R-:W-:Y:S02]  /*188a0*/  IABS R202, R202 ;  /* 0x000000ca00ca7213 */ /* 0x000fe40000000000 */
[----:B------:R-:W-:Y:S02]  /*188b0*/  I2FP.F32.S32 R19, R19 ;  /* 0x0000001300137245 */ /* 0x000fe40000201400 */
[----:B------:R-:W-:Y:S02]  /*188c0*/  IABS R3, R3 ;  /* 0x0000000300037213 */ /* 0x000fe40000000000 */
[----:B------:R-:W-:Y:S01]  /*188d0*/  IABS R201, R201 ;  /* 0x000000c900c97213 */ /* 0x000fe20000000000 */
[----:B------:R-:W-:Y:S01]  /*188e0*/  FFMA.FTZ R22, R19, -UR6, R22 ;  /* 0x8000000613167c23 */ /* 0x000fe20008010016 */
[----:B------:R-:W-:Y:S01]  /*188f0*/  I2FP.F32.S32 R202, R202 ;  /* 0x000000ca00ca7245 */ /* 0x000fe20000201400 */
[----:B------:R-:W-:Y:S01]  /*18900*/  VIADD R19, R206, 0x10 ;  /* 0x00000010ce137836 */ /* 0x000fe20000000000 */
[----:B------:R-:W-:Y:S02]  /*18910*/  I2FP.F32.S32 R3, R3 ;  /* 0x0000000300037245 */ /* 0x000fe40000201400 */
[----:B------:R-:W-:Y:S01]  /*18920*/  IABS R5, R5 ;  /* 0x0000000500057213 */ /* 0x000fe20000000000 */
[----:B------:R-:W-:Y:S01]  /*18930*/  FFMA.FTZ R20, R202, -UR6, R20 ;  /* 0x80000006ca147c23 */ /* 0x000fe20008010014 */
[----:B------:R-:W-:Y:S01]  /*18940*/  I2FP.F32.S32 R201, R201 ;  /* 0x000000c900c97245 */ /* 0x000fe20000201400 */
[----:B------:R-:W-:Y:S01]  /*18950*/  FFMA.FTZ R24, R3, -UR6, R24 ;  /* 0x8000000603187c23 */ /* 0x000fe20008010018 */
[----:B------:R-:W-:Y:S01]  /*18960*/  FSEL R15, R15, -INF , !P0 ;  /* 0xff8000000f0f7808 */ /* 0x000fe20004000000 */
[----:B------:R-:W-:Y:S01]  /*18970*/  VIADD R3, R206, 0x11 ;  /* 0x00000011ce037836 */ /* 0x000fe20000000000 */
[----:B------:R-:W-:Y:S01]  /*18980*/  ISETP.GT.AND P0, PT, R226, R19, PT ;  /* 0x00000013e200720c */ /* 0x000fe20003f04270 */
[----:B------:R-:W-:Y:S01]  /*18990*/  FFMA.FTZ R21, R201, -UR6, R21 ;  /* 0x80000006c9157c23 */ /* 0x000fe20008010015 */
[----:B------:R-:W-:Y:S01]  /*189a0*/  I2FP.F32.S32 R5, R5 ;  /* 0x0000000500057245 */ /* 0x000fe20000201400 */
[----:B------:R-:W-:Y:S01]  /*189b0*/  IMAD.IADD R201, R229, 0x1, -R200 ;  /* 0x00000001e5c97824 */ /* 0x000fe200078e0ac8 */
[----:B------:R-:W-:Y:S01]  /*189c0*/  FSEL R20, R20, -INF , !P0 ;  /* 0xff80000014147808 */ /* 0x000fe20004000000 */
[--C-:B------:R-:W-:Y:S01]  /*189d0*/  IMAD.IADD R200, R235, 0x1, -R12.reuse ;  /* 0x00000001ebc87824 */ /* 0x100fe200078e0a0c */
[----:B------:R-:W-:Y:S01]  /*189e0*/  ISETP.GT.AND P0, PT, R226, R3, PT ;  /* 0x00000003e200720c */ /* 0x000fe20003f04270 */
[----:B------:R-:W-:Y:S01]  /*189f0*/  FFMA.FTZ R23, R5, -UR6, R23 ;  /* 0x8000000605177c23 */ /* 0x000fe20008010017 */
[----:B------:R-:W-:Y:S01]  /*18a00*/  FSEL R8, R8, -INF , !P6 ;  /* 0xff80000008087808 */ /* 0x000fe20007000000 */
[----:B------:R-:W-:Y:S01]  /*18a10*/  IMAD.IADD R5, R229, 0x1, -R12 ;  /* 0x00000001e5057824 */ /* 0x000fe200078e0a0c */
[----:B------:R-:W-:Y:S02]  /*18a20*/  IABS R12, R201 ;  /* 0x000000c9000c7213 */ /* 0x000fe40000000000 */
[----:B------:R-:W-:Y:S02]  /*18a30*/  FSEL R21, R21, -INF , !P0 ;  /* 0xff80000015157808 */ /* 0x000fe40004000000 */
[----:B------:R-:W-:Y:S02]  /*18a40*/  IABS R200, R200 ;  /* 0x000000c800c87213 */ /* 0x000fe40000000000 */
[C---:B------:R-:W-:Y:S02]  /*18a50*/  ISETP.GT.AND P0, PT, R225.reuse, R19, PT ;  /* 0x00000013e100720c */ /* 0x040fe40003f04270 */
[----:B------:R-:W-:Y:S02]  /*18a60*/  I2FP.F32.S32 R12, R12 ;  /* 0x0000000c000c7245 */ /* 0x000fe40000201400 */
[----:B------:R-:W-:Y:S02]  /*18a70*/  IABS R5, R5 ;  /* 0x0000000500057213 */ /* 0x000fe40000000000 */
[----:B------:R-:W-:Y:S01]  /*18a80*/  I2FP.F32.S32 R200, R200 ;  /* 0x000000c800c87245 */ /* 0x000fe20000201400 */
[----:B------:R-:W-:Y:S01]  /*18a90*/  FFMA.FTZ R26, R12, -UR6, R26 ;  /* 0x800000060c1a7c23 */ /* 0x000fe2000801001a */
[----:B------:R-:W-:Y:S02]  /*18aa0*/  FSEL R22, R22, -INF , !P0 ;  /* 0xff80000016167808 */ /* 0x000fe40004000000 */
[----:B------:R-:W-:Y:S01]  /*18ab0*/  ISETP.GT.AND P0, PT, R225, R3, PT ;  /* 0x00000003e100720c */ /* 0x000fe20003f04270 */
[----:B------:R-:W-:Y:S01]  /*18ac0*/  FFMA.FTZ R25, R200, -UR6, R25 ;  /* 0x80000006c8197c23 */ /* 0x000fe20008010019 */
[----:B------:R-:W-:Y:S02]  /*18ad0*/  I2FP.F32.S32 R5, R5 ;  /* 0x0000000500057245 */ /* 0x000fe40000201400 */
[----:B------:R-:W-:Y:S02]  /*18ae0*/  FSEL R23, R23, -INF , !P0 ;  /* 0xff80000017177808 */ /* 0x000fe40004000000 */
[----:B------:R-:W-:Y:S01]  /*18af0*/  FSEL R12, R2, -INF , !P1 ;  /* 0xff800000020c7808 */ /* 0x000fe20004800000 */
[----:B------:R-:W-:Y:S01]  /*18b00*/  FFMA.FTZ R27, R5, -UR6, R27 ;  /* 0x80000006051b7c23 */ /* 0x000fe2000801001b */
[C---:B------:R-:W-:Y:S02]  /*18b10*/  ISETP.GT.AND P0, PT, R207.reuse, R19, PT ;  /* 0x00000013cf00720c */ /* 0x040fe40003f04270 */
[----:B------:R-:W-:Y:S02]  /*18b20*/  ISETP.GT.AND P1, PT, R207, R3, PT ;  /* 0x00000003cf00720c */ /* 0x000fe40003f24270 */
[----:B------:R-:W-:Y:S01]  /*18b30*/  FSEL R5, R18, -INF , !P2 ;  /* 0xff80000012057808 */ /* 0x000fe20005000000 */
[----:B------:R-:W-:Y:S01]  /*18b40*/  VIADD R18, R214, 0xffffffa1 ;  /* 0xffffffa1d6127836 */ /* 0x000fe20000000000 */
[----:B------:R-:W-:Y:S02]  /*18b50*/  FSEL R7, R7, -INF , !P3 ;  /* 0xff80000007077808 */ /* 0x000fe40005800000 */
[----:B------:R-:W-:Y:S02]  /*18b60*/  FSEL R24, R24, -INF , !P0 ;  /* 0xff80000018187808 */ /* 0x000fe40004000000 */
[----:B------:R-:W-:Y:S02]  /*18b70*/  FSEL R25, R25, -INF , !P1 ;  /* 0xff80000019197808 */ /* 0x000fe40004800000 */
[C---:B------:R-:W-:Y:S02]  /*18b80*/  ISETP.GT.AND P6, PT, R215.reuse, R19, PT ;  /* 0x00000013d700720c */ /* 0x040fe40003fc4270 */
[----:B------:R-:W-:Y:S02]  /*18b90*/  ISETP.GT.AND P2, PT, R215, R3, PT ;  /* 0x00000003d700720c */ /* 0x000fe40003f44270 */
[-C--:B------:R-:W-:Y:S02]  /*18ba0*/  ISETP.GE.AND P3, PT, R19, R142.reuse, PT ;  /* 0x0000008e1300720c */ /* 0x080fe40003f66270 */
[----:B------:R-:W-:Y:S02]  /*18bb0*/  ISETP.GE.AND P0, PT, R3, R142, PT ;  /* 0x0000008e0300720c */ /* 0x000fe40003f06270 */
[----:B------:R-:W-:Y:S02]  /*18bc0*/  ISETP.GE.AND P1, PT, R19, R228, PT ;  /* 0x000000e41300720c */ /* 0x000fe40003f26270 */
[----:B------:R-:W-:Y:S02]  /*18bd0*/  FSEL R26, R26, -INF , !P6 ;  /* 0xff8000001a1a7808 */ /* 0x000fe40007000000 */
[----:B------:R-:W-:Y:S02]  /*18be0*/  FSEL R27, R27, -INF , !P2 ;  /* 0xff8000001b1b7808 */ /* 0x000fe40005000000 */
[----:B------:R-:W-:Y:S02]  /*18bf0*/  FSEL R133, R20, -INF , !P3 ;  /* 0xff80000014857808 */ /* 0x000fe40005800000 */
[----:B------:R-:W-:Y:S01]  /*18c00*/  FSEL R134, R21, -INF , !P0 ;  /* 0xff80000015867808 */ /* 0x000fe20004000000 */
[--C-:B------:R-:W-:Y:S01]  /*18c10*/  IMAD.IADD R21, R235, 0x1, -R18.reuse ;  /* 0x00000001eb157824 */ /* 0x100fe200078e0a12 */
[----:B------:R-:W-:Y:S02]  /*18c20*/  FSEL R202, R22, -INF , !P1 ;  /* 0xff80000016ca7808 */ /* 0x000fe40004800000 */
[C---:B------:R-:W-:Y:S02]  /*18c30*/  ISETP.GE.AND P6, PT, R19.reuse, R216, PT ;  /* 0x000000d81300720c */ /* 0x040fe40003fc6270 */
[-C--:B------:R-:W-:Y:S02]  /*18c40*/  ISETP.GE.AND P2, PT, R19, R217.reuse, PT ;  /* 0x000000d91300720c */ /* 0x080fe40003f46270 */
[C---:B------:R-:W-:Y:S02]  /*18c50*/  ISETP.GE.AND P3, PT, R3.reuse, R228, PT ;  /* 0x000000e40300720c */ /* 0x040fe40003f66270 */
[C---:B------:R-:W-:Y:S02]  /*18c60*/  ISETP.GE.AND P0, PT, R3.reuse, R216, PT ;  /* 0x000000d80300720c */ /* 0x040fe40003f06270 */
[----:B------:R-:W-:Y:S01]  /*18c70*/  ISETP.GE.AND P1, PT, R3, R217, PT ;  /* 0x000000d90300720c */ /* 0x000fe20003f26270 */
[----:B------:R-:W-:Y:S01]  /*18c80*/  IMAD.IADD R3, R229, 0x1, -R18 ;  /* 0x00000001e5037824 */ /* 0x000fe200078e0a12 */
[----:B------:R-:W-:Y:S02]  /*18c90*/  IADD3 R19, PT, PT, R214, -0x60, RZ ;  /* 0xffffffa0d6137810 */ /* 0x000fe40007ffe0ff */
[----:B------:R-:W-:Y:S02]  /*18ca0*/  IABS R21, R21 ;  /* 0x0000001500157213 */ /* 0x000fe40000000000 */
[----:B------:R-:W-:Y:S01]  /*18cb0*/  IABS R3, R3 ;  /* 0x0000000300037213 */ /* 0x000fe20000000000 */
[--C-:B------:R-:W-:Y:S01]  /*18cc0*/  IMAD.IADD R22, R235, 0x1, -R19.reuse ;  /* 0x00000001eb167824 */ /* 0x100fe200078e0a13 */
[----:B------:R-:W-:Y:S01]  /*18cd0*/  I2FP.F32.S32 R21, R21 ;  /* 0x0000001500157245 */ /* 0x000fe20000201400 */
[--C-:B------:R-:W-:Y:S01]  /*18ce0*/  IMAD.IADD R2, R237, 0x1, -R19.reuse ;  /* 0x00000001ed027824 */ /* 0x100fe200078e0a13 */
[----:B------:R-:W-:Y:S01]  /*18cf0*/  I2FP.F32.S32 R3, R3 ;  /* 0x0000000300037245 */ /* 0x000fe20000201400 */
[----:B------:R-:W-:Y:S01]  /*18d00*/  IMAD.IADD R20, R229, 0x1, -R19 ;  /* 0x00000001e5147824 */ /* 0x000fe200078e0a13 */
[----:B------:R-:W-:Y:S01]  /*18d10*/  IABS R22, R22 ;  /* 0x0000001600167213 */ /* 0x000fe20000000000 */
[----:B------:R-:W-:Y:S01]  /*18d20*/  FFMA.FTZ R29, R21, -UR6, R29 ;  /* 0x80000006151d7c23 */ /* 0x000fe2000801001d */
[----:B------:R-:W-:Y:S01]  /*18d30*/  IABS R2, R2 ;  /* 0x0000000200027213 */ /* 0x000fe20000000000 */
[----:B------:R-:W-:Y:S01]  /*18d40*/  FFMA.FTZ R31, R3, -UR6, R31 ;  /* 0x80000006031f7c23 */ /* 0x000fe2000801001f */
[----:B------:R-:W-:Y:S01]  /*18d50*/  IABS R20, R20 ;  /* 0x0000001400147213 */ /* 0x000fe20000000000 */
[----:B------:R-:W-:Y:S01]  /*18d60*/  VIADD R3, R206, 0x18 ;  /* 0x00000018ce037836 */ /* 0x000fe20000000000 */
[----:B------:R-:W-:Y:S01]  /*18d70*/  I2FP.F32.S32 R22, R22 ;  /* 0x0000001600167245 */ /* 0x000fe20000201400 */
[----:B------:R-:W-:Y:S01]  /*18d80*/  IMAD.IADD R19, R234, 0x1, -R19 ;  /* 0x00000001ea137824 */ /* 0x000fe200078e0a13 */
[----:B------:R-:W-:Y:S02]  /*18d90*/  I2FP.F32.S32 R2, R2 ;  /* 0x0000000200027245 */ /* 0x000fe40000201400 */
[----:B------:R-:W-:Y:S01]  /*18da0*/  I2FP.F32.S32 R20, R20 ;  /* 0x0000001400147245 */ /* 0x000fe20000201400 */
[----:B------:R-:W-:Y:S01]  /*18db0*/  FFMA.FTZ R28, R22, -UR6, R28 ;  /* 0x80000006161c7c23 */ /* 0x000fe2000801001c */
[----:B------:R-:W-:Y:S01]  /*18dc0*/  FSEL R135, R23, -INF , !P3 ;  /* 0xff80000017877808 */ /* 0x000fe20005800000 */
[----:B------:R-:W-:Y:S01]  /*18dd0*/  FFMA.FTZ R32, R2, -UR6, R32 ;  /* 0x8000000602207c23 */ /* 0x000fe20008010020 */
[----:B------:R-:W-:Y:S01]  /*18de0*/  ISETP.GT.AND P3, PT, R207, R3, PT ;  /* 0x00000003cf00720c */ /* 0x000fe20003f64270 */
[----:B------:R-:W-:Y:S01]  /*18df0*/  VIADD R2, R206, 0x19 ;  /* 0x00000019ce027836 */ /* 0x000fe20000000000 */
[----:B------:R-:W-:Y:S01]  /*18e00*/  IABS R19, R19 ;  /* 0x0000001300137213 */ /* 0x000fe20000000000 */
[----:B------:R-:W-:Y:S01]  /*18e10*/  FFMA.FTZ R30, R20, -UR6, R30 ;  /* 0x80000006141e7c23 */ /* 0x000fe2000801001e */
[----:B------:R-:W-:Y:S01]  /*18e20*/  FSEL R28, R28, -INF , !P3 ;  /* 0xff8000001c1c7808 */ /* 0x000fe20005800000 */
[--C-:B------:R-:W-:Y:S01]  /*18e30*/  IMAD.IADD R20, R237, 0x1, -R18.reuse ;  /* 0x00000001ed147824 */ /* 0x100fe200078e0a12 */
[----:B------:R-:W-:Y:S01]  /*18e40*/  ISETP.GT.AND P3, PT, R207, R2, PT ;  /* 0x00000002cf00720c */ /* 0x000fe20003f64270 */
[----:B------:R-:W-:Y:S01]  /*18e50*/  IMAD.IADD R18, R234, 0x1, -R18 ;  /* 0x00000001ea127824 */ /* 0x000fe200078e0a12 */
[----:B------:R-:W-:Y:S02]  /*18e60*/  I2FP.F32.S32 R19, R19 ;  /* 0x0000001300137245 */ /* 0x000fe40000201400 */
[----:B------:R-:W-:Y:S02]  /*18e70*/  FSEL R29, R29, -INF , !P3 ;  /* 0xff8000001d1d7808 */ /* 0x000fe40005800000 */
[----:B------:R-:W-:Y:S01]  /*18e80*/  IABS R20, R20 ;  /* 0x0000001400147213 */ /* 0x000fe20000000000 */
[----:B------:R-:W-:Y:S01]  /*18e90*/  FFMA.FTZ R34, R19, -UR6, R34 ;  /* 0x8000000613227c23 */ /* 0x000fe20008010022 */
[----:B------:R-:W-:Y:S01]  /*18ea0*/  IABS R18, R18 ;  /* 0x0000001200127213 */ /* 0x000fe20000000000 */
[----:B------:R-:W-:Y:S01]  /*18eb0*/  VIADD R19, R214, 0xffffffa8 ;  /* 0xffffffa8d6137836 */ /* 0x000fe20000000000 */
[-C--:B------:R-:W-:Y:S02]  /*18ec0*/  ISETP.GT.AND P3, PT, R215, R3.reuse, PT ;  /* 0x00000003d700720c */ /* 0x080fe40003f64270 */
[----:B------:R-:W-:Y:S01]  /*18ed0*/  I2FP.F32.S32 R20, R20 ;  /* 0x0000001400147245 */ /* 0x000fe20000201400 */
[----:B------:R-:W-:Y:S01]  /*18ee0*/  IMAD.IADD R22, R237, 0x1, -R19 ;  /* 0x00000001ed167824 */ /* 0x000fe200078e0a13 */
[----:B------:R-:W-:Y:S02]  /*18ef0*/  I2FP.F32.S32 R18, R18 ;  /* 0x0000001200127245 */ /* 0x000fe40000201400 */
[----:B------:R-:W-:Y:S01]  /*18f00*/  FSEL R30, R30, -INF , !P3 ;  /* 0xff8000001e1e7808 */ /* 0x000fe20005800000 */
[----:B------:R-:W-:Y:S01]  /*18f10*/  FFMA.FTZ R33, R20, -UR6, R33 ;  /* 0x8000000614217c23 */ /* 0x000fe20008010021 */
[-C--:B------:R-:W-:Y:S01]  /*18f20*/  ISETP.GT.AND P3, PT, R215, R2.reuse, PT ;  /* 0x00000002d700720c */ /* 0x080fe20003f64270 */
[----:B------:R-:W-:Y:S01]  /*18f30*/  IMAD.IADD R20, R234, 0x1, -R19 ;  /* 0x00000001ea147824 */ /* 0x000fe200078e0a13 */
[----:B------:R-:W-:Y:S01]  /*18f40*/  FSEL R136, R24, -INF , !P6 ;  /* 0xff80000018887808 */ /* 0x000fe20007000000 */
[----:B------:R-:W-:Y:S01]  /*18f50*/  FFMA.FTZ R35, R18, -UR6, R35 ;  /* 0x8000000612237c23 */ /* 0x000fe20008010023 */
[----:B------:R-:W-:Y:S01]  /*18f60*/  FSEL R31, R31, -INF , !P3 ;  /* 0xff8000001f1f7808 */ /* 0x000fe20005800000 */
[----:B------:R-:W-:Y:S01]  /*18f70*/  VIADD R18, R214, 0xffffffa9 ;  /* 0xffffffa9d6127836 */ /* 0x000fe20000000000 */
[----:B------:R-:W-:Y:S02]  /*18f80*/  FSEL R137, R25, -INF , !P0 ;  /* 0xff80000019897808 */ /* 0x000fe40004000000 */
[----:B------:R-:W-:Y:S01]  /*18f90*/  FSEL R210, R26, -INF , !P2 ;  /* 0xff8000001ad27808 */ /* 0x000fe20005000000 */
[--C-:B------:R-:W-:Y:S01]  /*18fa0*/  IMAD.IADD R21, R237, 0x1, -R18.reuse ;  /* 0x00000001ed157824 */ /* 0x100fe200078e0a12 */
[CC--:B------:R-:W-:Y:S02]  /*18fb0*/  ISETP.GT.AND P3, PT, R226.reuse, R3.reuse, PT ;  /* 0x00000003e200720c */ /* 0x0c0fe40003f64270 */
[-C--:B------:R-:W-:Y:S02]  /*18fc0*/  ISETP.GT.AND P6, PT, R226, R2.reuse, PT ;  /* 0x00000002e200720c */ /* 0x080fe40003fc4270 */
[C---:B------:R-:W-:Y:S02]  /*18fd0*/  ISETP.GT.AND P0, PT, R225.reuse, R3, PT ;  /* 0x00000003e100720c */ /* 0x040fe40003f04270 */
[----:B------:R-:W-:Y:S02]  /*18fe0*/  ISETP.GT.AND P2, PT, R225, R2, PT ;  /* 0x00000002e100720c */ /* 0x000fe40003f44270 */
[----:B------:R-:W-:Y:S01]  /*18ff0*/  FSEL R132, R27, -INF , !P1 ;  /* 0xff8000001b847808 */ /* 0x000fe20004800000 */
[----:B------:R-:W-:Y:S01]  /*19000*/  VIADD R27, R206, 0x60 ;  /* 0x00000060ce1b7836 */ /* 0x000fe20000000000 */
[----:B------:R-:W-:Y:S02]  /*19010*/  FSEL R32, R32, -INF , !P3 ;  /* 0xff80000020207808 */ /* 0x000fe40005800000 */
[----:B------:R-:W-:Y:S02]  /*19020*/  FSEL R33, R33, -INF , !P6 ;  /* 0xff80000021217808 */ /* 0x000fe40007000000 */
[----:B------:R-:W-:Y:S02]  /*19030*/  FSEL R34, R34, -INF , !P0 ;  /* 0xff80000022227808 */ /* 0x000fe40004000000 */
[----:B------:R-:W-:Y:S02]  /*19040*/  FSEL R35, R35, -INF , !P2 ;  /* 0xff80000023237808 */ /* 0x000fe40005000000 */
[CC--:B------:R-:W-:Y:S02]  /*19050*/  ISETP.GE.AND P1, PT, R3.reuse, R216.reuse, PT ;  /* 0x000000d80300720c */ /* 0x0c0fe40003f26270 */
[----:B------:R-:W-:Y:S02]  /*19060*/  ISETP.GE.AND P3, PT, R2, R216, PT ;  /* 0x000000d80200720c */ /* 0x000fe40003f66270 */
[CC--:B------:R-:W-:Y:S02]  /*19070*/  ISETP.GE.AND P6, PT, R3.reuse, R217.reuse, PT ;  /* 0x000000d90300720c */ /* 0x0c0fe40003fc6270 */
[C---:B------:R-:W-:Y:S02]  /*19080*/  ISETP.GE.AND P0, PT, R3.reuse, R142, PT ;  /* 0x0000008e0300720c */ /* 0x040fe40003f06270 */
[----:B------:R-:W-:Y:S01]  /*19090*/  ISETP.GE.AND P2, PT, R3, R228, PT ;  /* 0x000000e40300720c */ /* 0x000fe20003f46270 */
[----:B------:R-:W-:Y:S01]  /*190a0*/  IMAD.IADD R3, R234, 0x1, -R18 ;  /* 0x00000001ea037824 */ /* 0x000fe200078e0a12 */
[----:B------:R-:W-:Y:S02]  /*190b0*/  FSEL R138, R28, -INF , !P1 ;  /* 0xff8000001c8a7808 */ /* 0x000fe40004800000 */
[----:B------:R-:W-:Y:S02]  /*190c0*/  FSEL R139, R29, -INF , !P3 ;  /* 0xff8000001d8b7808 */ /* 0x000fe40005800000 */
[----:B------:R-:W-:Y:S02]  /*190d0*/  FSEL R227, R30, -INF , !P6 ;  /* 0xff8000001ee37808 */ /* 0x000fe40007000000 */
[C---:B------:R-:W-:Y:S02]  /*190e0*/  ISETP.GE.AND P1, PT, R2.reuse, R217, PT ;  /* 0x000000d90200720c */ /* 0x040fe40003f26270 */
[C---:B------:R-:W-:Y:S02]  /*190f0*/  ISETP.GE.AND P3, PT, R2.reuse, R142, PT ;  /* 0x0000008e0200720c */ /* 0x040fe40003f66270 */
[----:B------:R-:W-:Y:S01]  /*19100*/  ISETP.GE.AND P6, PT, R2, R228, PT ;  /* 0x000000e40200720c */ /* 0x000fe20003fc6270 */
[--C-:B------:R-:W-:Y:S01]  /*19110*/  IMAD.IADD R2, R235, 0x1, -R19.reuse ;  /* 0x00000001eb027824 */ /* 0x100fe200078e0a13 */
[----:B------:R-:W-:Y:S01]  /*19120*/  IABS R3, R3 ;  /* 0x0000000300037213 */ /* 0x000fe20000000000 */
[----:B------:R-:W-:Y:S01]  /*19130*/  IMAD.IADD R19, R229, 0x1, -R19 ;  /* 0x00000001e5137824 */ /* 0x000fe200078e0a13 */
        /* <DEDUP_REMOVED lines=12> */
[----:B------:R-:W-:Y:S01]  /*19200*/  I2FP.F32.S32 R21, R21 ;  /* 0x0000001500157245 */ /* 0x000fe20000201400 */
[----:B------:R-:W-:Y:S01]  /*19210*/  VIADD R2, R206, 0x21 ;  /* 0x00000021ce027836 */ /* 0x000fe20000000000 */
[----:B------:R-:W-:Y:S01]  /*19220*/  FSEL R230, R31, -INF , !P1 ;  /* 0xff8000001fe67808 */ /* 0x000fe20004800000 */
[----:B------:R-:W-:Y:S01]  /*19230*/  FFMA.FTZ R38, R20, -UR6, R38 ;  /* 0x8000000614267c23 */ /* 0x000fe20008010026 */
[----:B------:R-:W-:Y:S01]  /*19240*/  ISETP.GT.AND P1, PT, R226, R3, PT ;  /* 0x00000003e200720c */ /* 0x000fe20003f24270 */
[----:B------:R-:W-:Y:S01]  /*19250*/  FFMA.FTZ R37, R21, -UR6, R37 ;  /* 0x8000000615257c23 */ /* 0x000fe20008010025 */
[----:B------:R-:W-:Y:S01]  /*19260*/  IABS R19, R19 ;  /* 0x0000001300137213 */ /* 0x000fe20000000000 */
[--C-:B------:R-:W-:Y:S01]  /*19270*/  IMAD.IADD R20, R235, 0x1, -R18.reuse ;  /* 0x00000001eb147824 */ /* 0x100fe200078e0a12 */
[----:B------:R-:W-:Y:S01]  /*19280*/  FSEL R36, R36, -INF , !P1 ;  /* 0xff80000024247808 */ /* 0x000fe20004800000 */
[----:B------:R-:W-:Y:S01]  /*19290*/  IMAD.IADD R18, R229, 0x1, -R18 ;  /* 0x00000001e5127824 */ /* 0x000fe200078e0a12 */
[----:B------:R-:W-:Y:S02]  /*192a0*/  ISETP.GT.AND P1, PT, R226, R2, PT ;  /* 0x00000002e200720c */ /* 0x000fe40003f24270 */
[----:B------:R-:W-:Y:S02]  /*192b0*/  IABS R20, R20 ;  /* 0x0000001400147213 */ /* 0x000fe40000000000 */
[----:B------:R-:W-:Y:S02]  /*192c0*/  FSEL R37, R37, -INF , !P1 ;  /* 0xff80000025257808 */ /* 0x000fe40004800000 */
[----:B------:R-:W-:Y:S02]  /*192d0*/  IABS R18, R18 ;  /* 0x0000001200127213 */ /* 0x000fe40000000000 */
[----:B------:R-:W-:Y:S02]  /*192e0*/  ISETP.GT.AND P1, PT, R225, R3, PT ;  /* 0x00000003e100720c */ /* 0x000fe40003f24270 */
[----:B------:R-:W-:Y:S02]  /*192f0*/  I2FP.F32.S32 R20, R20 ;  /* 0x0000001400147245 */ /* 0x000fe40000201400 */
[----:B------:R-:W-:Y:S02]  /*19300*/  I2FP.F32.S32 R19, R19 ;  /* 0x0000001300137245 */ /* 0x000fe40000201400 */
[----:B------:R-:W-:Y:S01]  /*19310*/  I2FP.F32.S32 R18, R18 ;  /* 0x0000001200127245 */ /* 0x000fe20000201400 */
[----:B------:R-:W-:Y:S01]  /*19320*/  FFMA.FTZ R41, R20, -UR6, R41 ;  /* 0x8000000614297c23 */ /* 0x000fe20008010029 */
[----:B------:R-:W-:Y:S01]  /*19330*/  FSEL R38, R38, -INF , !P1 ;  /* 0xff80000026267808 */ /* 0x000fe20004800000 */
[----:B------:R-:W-:Y:S01]  /*19340*/  FFMA.FTZ R42, R19, -UR6, R42 ;  /* 0x80000006132a7c23 */ /* 0x000fe2000801002a */
[-C--:B------:R-:W-:Y:S01]  /*19350*/  ISETP.GT.AND P1, PT, R225, R2.reuse, PT ;  /* 0x00000002e100720c */ /* 0x080fe20003f24270 */
[----:B------:R-:W-:Y:S01]  /*19360*/  FFMA.FTZ R43, R18, -UR6, R43 ;  /* 0x80000006122b7c23 */ /* 0x000fe2000801002b */
[----:B------:R-:W-:Y:S01]  /*19370*/  FSEL R233, R32, -INF , !P0 ;  /* 0xff80000020e97808 */ /* 0x000fe20004000000 */
[----:B------:R-:W-:Y:S01]  /*19380*/  VIADD R19, R214, 0xffffffb0 ;  /* 0xffffffb0d6137836 */ /* 0x000fe20000000000 */
[----:B------:R-:W-:Y:S02]  /*19390*/  FSEL R39, R39, -INF , !P1 ;  /* 0xff80000027277808 */ /* 0x000fe40004800000 */
[----:B------:R-:W-:Y:S01]  /*193a0*/  FSEL R33, R33, -INF , !P3 ;  /* 0xff80000021217808 */ /* 0x000fe20005800000 */
[--C-:B------:R-:W-:Y:S01]  /*193b0*/  IMAD.IADD R22, R235, 0x1, -R19.reuse ;  /* 0x00000001eb167824 */ /* 0x100fe200078e0a13 */
[----:B------:R-:W-:Y:S01]  /*193c0*/  FSEL R34, R34, -INF , !P2 ;  /* 0xff80000022227808 */ /* 0x000fe20005000000 */
[--C-:B------:R-:W-:Y:S01]  /*193d0*/  IMAD.IADD R20, R229, 0x1, -R19.reuse ;  /* 0x00000001e5147824 */ /* 0x100fe200078e0a13 */
[CC--:B------:R-:W-:Y:S02]  /*193e0*/  ISETP.GT.AND P1, PT, R207.reuse, R3.reuse, PT ;  /* 0x00000003cf00720c */ /* 0x0c0fe40003f24270 */
[-C--:B------:R-:W-:Y:S02]  /*193f0*/  ISETP.GT.AND P0, PT, R207, R2.reuse, PT ;  /* 0x00000002cf00720c */ /* 0x080fe40003f04270 */
[C---:B------:R-:W-:Y:S02]  /*19400*/  ISETP.GT.AND P3, PT, R215.reuse, R3, PT ;  /* 0x00000003d700720c */ /* 0x040fe40003f64270 */
[----:B------:R-:W-:Y:S02]  /*19410*/  ISETP.GT.AND P2, PT, R215, R2, PT ;  /* 0x00000002d700720c */ /* 0x000fe40003f44270 */
[----:B------:R-:W-:Y:S02]  /*19420*/  IADD3 R18, PT, PT, R214, -0x4f, RZ ;  /* 0xffffffb1d6127810 */ /* 0x000fe40007ffe0ff */
[----:B------:R-:W-:Y:S02]  /*19430*/  FSEL R231, R35, -INF , !P6 ;  /* 0xff80000023e77808 */ /* 0x000fe40007000000 */
[----:B------:R-:W-:Y:S01]  /*19440*/  FSEL R40, R40, -INF , !P1 ;  /* 0xff80000028287808 */ /* 0x000fe20004800000 */
[--C-:B------:R-:W-:Y:S01]  /*19450*/  IMAD.IADD R21, R235, 0x1, -R18.reuse ;  /* 0x00000001eb157824 */ /* 0x100fe200078e0a12 */
[----:B------:R-:W-:Y:S02]  /*19460*/  FSEL R41, R41, -INF , !P0 ;  /* 0xff80000029297808 */ /* 0x000fe40004000000 */
[----:B------:R-:W-:Y:S02]  /*19470*/  FSEL R42, R42, -INF , !P3 ;  /* 0xff8000002a2a7808 */ /* 0x000fe40005800000 */
[----:B------:R-:W-:Y:S02]  /*19480*/  FSEL R43, R43, -INF , !P2 ;  /* 0xff8000002b2b7808 */ /* 0x000fe40005000000 */
[CC--:B------:R-:W-:Y:S02]  /*19490*/  ISETP.GE.AND P6, PT, R3.reuse, R142.reuse, PT ;  /* 0x0000008e0300720c */ /* 0x0c0fe40003fc6270 */
[----:B------:R-:W-:Y:S02]  /*194a0*/  ISETP.GE.AND P1, PT, R2, R142, PT ;  /* 0x0000008e0200720c */ /* 0x000fe40003f26270 */
[C---:B------:R-:W-:Y:S02]  /*194b0*/  ISETP.GE.AND P0, PT, R3.reuse, R228, PT ;  /* 0x000000e40300720c */ /* 0x040fe40003f06270 */
[C---:B------:R-:W-:Y:S02]  /*194c0*/  ISETP.GE.AND P3, PT, R3.reuse, R216, PT ;  /* 0x000000d80300720c */ /* 0x040fe40003f66270 */
[-C--:B------:R-:W-:Y:S01]  /*194d0*/  ISETP.GE.AND P2, PT, R3, R217.reuse, PT ;  /* 0x000000d90300720c */ /* 0x080fe20003f46270 */
        /* <DEDUP_REMOVED lines=46> */
[----:B------:R-:W-:Y:S01]  /*197c0*/  IMAD.MOV.U32 R40, RZ, RZ, R232 ;  /* 0x000000ffff287224 */ /* 0x000fe200078e00e8 */
[----:B------:R-:W-:Y:S01]  /*197d0*/  FSEL R47, R47, -INF , !P6 ;  /* 0xff8000002f2f7808 */ /* 0x000fe20007000000 */
[----:B------:R-:W-:Y:S01]  /*197e0*/  VIADD R18, R214, 0xffffffb9 ;  /* 0xffffffb9d6127836 */ /* 0x000fe20000000000 */
[----:B------:R-:W-:Y:S01]  /*197f0*/  FSEL R211, R41, -INF , !P1 ;  /* 0xff80000029d37808 */ /* 0x000fe20004800000 */
[----:B------:R-:W-:Y:S01]  /*19800*/  IMAD.MOV.U32 R41, RZ, RZ, R231 ;  /* 0x000000ffff297224 */ /* 0x000fe200078e00e7 */
[----:B------:R-:W-:Y:S01]  /*19810*/  FSEL R203, R42, -INF , !P2 ;  /* 0xff8000002acb7808 */ /* 0x000fe20005000000 */
[--C-:B------:R-:W-:Y:S01]  /*19820*/  IMAD.IADD R21, R237, 0x1, -R18.reuse ;  /* 0x00000001ed157824 */ /* 0x100fe200078e0a12 */
[CC--:B------:R-:W-:Y:S01]  /*19830*/  ISETP.GT.AND P6, PT, R226.reuse, R3.reuse, PT ;  /* 0x00000003e200720c */ /* 0x0c0fe20003fc4270 */
[----:B------:R1:W-:Y:S01]  /*19840*/  STL [R1+0x70], R211 ;  /* 0x000070d301007387 */ /* 0x0003e20000100800 */
[-C--:B------:R-:W-:Y:S01]  /*19850*/  ISETP.GT.AND P3, PT, R226, R2.reuse, PT ;  /* 0x00000002e200720c */ /* 0x080fe20003f64270 */
[----:B------:R-:W-:Y:S01]  /*19860*/  VIADD R19, R214, 0xffffffb8 ;  /* 0xffffffb8d6137836 */ /* 0x000fe20000000000 */
[C---:B------:R-:W-:Y:S02]  /*19870*/  ISETP.GT.AND P1, PT, R225.reuse, R3, PT ;  /* 0x00000003e100720c */ /* 0x040fe40003f24270 */
[----:B------:R-:W-:Y:S01]  /*19880*/  ISETP.GT.AND P2, PT, R225, R2, PT ;  /* 0x00000002e100720c */ /* 0x000fe20003f44270 */
[--C-:B------:R-:W-:Y:S01]  /*19890*/  IMAD.IADD R22, R237, 0x1, -R19.reuse ;  /* 0x00000001ed167824 */ /* 0x100fe200078e0a13 */
[----:B------:R-:W-:Y:S01]  /*198a0*/  FSEL R43, R43, -INF , !P0 ;  /* 0xff8000002b2b7808 */ /* 0x000fe20004000000 */
[----:B------:R-:W-:Y:S01]  /*198b0*/  IMAD.IADD R20, R234, 0x1, -R19 ;  /* 0x00000001ea147824 */ /* 0x000fe200078e0a13 */
[----:B------:R-:W-:Y:S02]  /*198c0*/  FSEL R48, R48, -INF , !P6 ;  /* 0xff80000030307808 */ /* 0x000fe40007000000 */
[----:B------:R-:W-:Y:S01]  /*198d0*/  FSEL R49, R49, -INF , !P3 ;  /* 0xff80000031317808 */ /* 0x000fe20005800000 */
[----:B------:R-:W-:Y:S01]  /*198e0*/  STL [R1+0x6c], R43 ;  /* 0x00006c2b01007387 */ /* 0x000fe20000100800 */
        /* <DEDUP_REMOVED lines=8> */
[----:B------:R-:W-:Y:S01]  /*19970*/  FSEL R221, R44, -INF , !P0 ;  /* 0xff8000002cdd7808 */ /* 0x000fe20004000000 */
[----:B------:R-:W-:Y:S01]  /*19980*/  IMAD.MOV.U32 R44, RZ, RZ, R233 ;  /* 0x000000ffff2c7224 */ /* 0x000fe200078e00e9 */
[----:B------:R-:W-:Y:S02]  /*19990*/  FSEL R218, R45, -INF , !P6 ;  /* 0xff8000002dda7808 */ /* 0x000fe40007000000 */
[----:B------:R-:W-:Y:S02]  /*199a0*/  FSEL R39, R46, -INF , !P3 ;  /* 0xff8000002e277808 */ /* 0x000fe40005800000 */
[C---:B------:R-:W-:Y:S02]  /*199b0*/  ISETP.GE.AND P0, PT, R2.reuse, R217, PT ;  /* 0x000000d90200720c */ /* 0x040fe40003f06270 */
[C---:B------:R-:W-:Y:S01]  /*199c0*/  ISETP.GE.AND P6, PT, R2.reuse, R142, PT ;  /* 0x0000008e0200720c */ /* 0x040fe20003fc6270 */
[----:B------:R-:W-:Y:S01]  /*199d0*/  STL [R1+0x68], R39 ;  /* 0x0000682701007387 */ /* 0x000fe20000100800 */
        /* <DEDUP_REMOVED lines=40> */
[C---:B------:R-:W-:Y:S01]  /*19c60*/  VIADD R18, R214.reuse, 0xffffffc1 ;  /* 0xffffffc1d6127836 */ /* 0x040fe20000000000 */
[----:B------:R-:W-:Y:S01]  /*19c70*/  FSEL R55, R55, -INF , !P0 ;  /* 0xff80000037377808 */ /* 0x000fe20004000000 */
[----:B------:R-:W-:Y:S01]  /*19c80*/  VIADD R19, R214, 0xffffffc0 ;  /* 0xffffffc0d6137836 */ /* 0x000fe20000000000 */
        /* <DEDUP_REMOVED lines=8> */
[----:B------:R-:W-:Y:S02]  /*19d10*/  FSEL R30, R51, -INF , !P3 ;  /* 0xff800000331e7808 */ /* 0x000fe40005800000 */
[----:B------:R-:W-:Y:S02]  /*19d20*/  FSEL R56, R56, -INF , !P0 ;  /* 0xff80000038387808 */ /* 0x000fe40004000000 */
        /* <DEDUP_REMOVED lines=10> */
[----:B------:R-:W-:Y:S01]  /*19dd0*/  FSEL R38, R53, -INF , !P0 ;  /* 0xff80000035267808 */ /* 0x000fe20004000000 */
[----:B------:R-:W-:Y:S01]  /*19de0*/  IMAD.MOV.U32 R53, RZ, RZ, R224 ;  /* 0x000000ffff357224 */ /* 0x000fe200078e00e0 */
[----:B------:R-:W-:Y:S01]  /*19df0*/  FSEL R47, R54, -INF , !P1 ;  /* 0xff800000362f7808 */ /* 0x000fe20004800000 */
[----:B------:R-:W-:Y:S01]  /*19e00*/  IMAD.MOV.U32 R54, RZ, RZ, R218 ;  /* 0x000000ffff367224 */ /* 0x000fe200078e00da */
[C---:B------:R-:W-:Y:S01]  /*19e10*/  ISETP.GE.AND P3, PT, R2.reuse, R228, PT ;  /* 0x000000e40200720c */ /* 0x040fe20003f66270 */
[----:B------:R-:W-:Y:S01]  /*19e20*/  STL [R1+0x60], R38 ;  /* 0x0000602601007387 */ /* 0x000fe20000100800 */
[C---:B------:R-:W-:Y:S02]  /*19e30*/  ISETP.GE.AND P0, PT, R2.reuse, R216, PT ;  /* 0x000000d80200720c */ /* 0x040fe40003f06270 */
[----:B------:R-:W-:Y:S01]  /*19e40*/  ISETP.GE.AND P1, PT, R2, R217, PT ;  /* 0x000000d90200720c */ /* 0x000fe20003f26270 */
[--C-:B------:R-:W-:Y:S01]  /*19e50*/  IMAD.IADD R2, R237, 0x1, -R19.reuse ;  /* 0x00000001ed027824 */ /* 0x100fe200078e0a13 */
[----:B------:R-:W-:Y:S02]  /*19e60*/  IABS R3, R3 ;  /* 0x0000000300037213 */ /* 0x000fe40000000000 */
[----:B------:R-:W-:Y:S01]  /*19e70*/  IADD3 R22, PT, PT, R235, -R19, RZ ;  /* 0x80000013eb167210 */ /* 0x000fe20007ffe0ff */
[----:B------:R-:W-:Y:S01]  /*19e80*/  IMAD.IADD R19, R234, 0x1, -R19 ;  /* 0x00000001ea137824 */ /* 0x000fe200078e0a13 */
[----:B------:R-:W-:Y:S02]  /*19e90*/  I2FP.F32.S32 R3, R3 ;  /* 0x0000000300037245 */ /* 0x000fe40000201400 */
[----:B------:R-:W-:Y:S02]  /*19ea0*/  IABS R22, R22 ;  /* 0x0000001600167213 */ /* 0x000fe40000000000 */
[----:B------:R-:W-:Y:S01]  /*19eb0*/  IABS R2, R2 ;  /* 0x0000000200027213 */ /* 0x000fe20000000000 */
[----:B------:R-:W-:Y:S01]  /*19ec0*/  FFMA.FTZ R63, R3, -UR6, R63 ;  /* 0x80000006033f7c23 */ /* 0x000fe2000801003f */
[----:B------:R-:W-:Y:S01]  /*19ed0*/  IABS R20, R20 ;  /* 0x0000001400147213 */ /* 0x000fe20000000000 */
[----:B------:R-:W-:Y:S01]  /*19ee0*/  VIADD R3, R206, 0x38 ;  /* 0x00000038ce037836 */ /* 0x000fe20000000000 */
[----:B------:R-:W-:Y:S02]  /*19ef0*/  I2FP.F32.S32 R22, R22 ;  /* 0x0000001600167245 */ /* 0x000fe40000201400 */
        /* <DEDUP_REMOVED lines=10> */
[--C-:B------:R-:W-:Y:S01]  /*19fa0*/  IMAD.IADD R20, R237, 0x1, -R18.reuse ;  /* 0x00000001ed147824 */ /* 0x100fe200078e0a12 */
[----:B------:R-:W-:Y:S01]  /*19fb0*/  IABS R19, R19 ;  /* 0x0000001300137213 */ /* 0x000fe20000000000 */
[----:B------:R-:W-:Y:S01]  /*19fc0*/  IMAD.IADD R18, R234, 0x1, -R18 ;  /* 0x00000001ea127824 */ /* 0x000fe200078e0a12 */
[----:B------:R-:W-:Y:S01]  /*19fd0*/  FSEL R60, R60, -INF , !P3 ;  /* 0xff8000003c3c7808 */ /* 0x000fe20005800000 */
[----:B------:R-:W-:Y:S01]  /*19fe0*/  FFMA.FTZ R61, R21, -UR6, R61 ;  /* 0x80000006153d7c23 */ /* 0x000fe2000801003d */
        /* <DEDUP_REMOVED lines=20> */
[----:B------:R-:W-:Y:S01]  /*1a130*/  IMAD.MOV.U32 R58, RZ, RZ, R49 ;  /* 0x000000ffff3a7224 */ /* 0x000fe200078e0031 */
[CC--:B------:R-:W-:Y:S01]  /*1a140*/  ISETP.GT.AND P3, PT, R226.reuse, R3.reuse, PT ;  /* 0x00000003e200720c */ /* 0x0c0fe20003f64270 */
[----:B------:R-:W-:Y:S01]  /*1a150*/  IMAD.MOV.U32 R49, RZ, RZ, R213 ;  /* 0x000000ffff317224 */ /* 0x000fe200078e00d5 */
[-C--:B------:R-:W-:Y:S01]  /*1a160*/  ISETP.GT.AND P6, PT, R226, R2.reuse, PT ;  /* 0x00000002e200720c */ /* 0x080fe20003fc4270 */
[----:B------:R-:W-:Y:S01]  /*1a170*/  VIADD R19, R214, 0xffffffc8 ;  /* 0xffffffc8d6137836 */ /* 0x000fe20000000000 */
[C---:B------:R-:W-:Y:S01]  /*1a180*/  ISETP.GT.AND P0, PT, R225.reuse, R3, PT ;  /* 0x00000003e100720c */ /* 0x040fe20003f04270 */
[----:B------:R-:W-:Y:S01]  /*1a190*/  IMAD.IADD R21, R56, 0x1, -R18 ;  /* 0x0000000138157824 */ /* 0x000fe200078e0a12 */
[----:B------:R-:W-:Y:S01]  /*1a1a0*/  ISETP.GT.AND P2, PT, R225, R2, PT ;  /* 0x00000002e100720c */ /* 0x000fe20003f44270 */
[--C-:B------:R-:W-:Y:S01]  /*1a1b0*/  IMAD.IADD R20, R234, 0x1, -R19.reuse ;  /* 0x00000001ea147824 */ /* 0x100fe200078e0a13 */
[----:B------:R-:W-:Y:S01]  /*1a1c0*/  FSEL R29, R59, -INF , !P1 ;  /* 0xff8000003b1d7808 */ /* 0x000fe20004800000 */
[--C-:B------:R-:W-:Y:S01]  /*1a1d0*/  IMAD.IADD R22, R56, 0x1, -R19.reuse ;  /* 0x0000000138167824 */ /* 0x100fe200078e0a13 */
[----:B------:R-:W-:Y:S01]  /*1a1e0*/  FSEL R64, R64, -INF , !P3 ;  /* 0xff80000040407808 */ /* 0x000fe20005800000 */
[----:B------:R-:W-:Y:S01]  /*1a1f0*/  IMAD.IADD R28, R56, 0x1, -R214 ;  /* 0x00000001381c7824 */ /* 0x000fe200078e0ad6 */
        /* <DEDUP_REMOVED lines=11> */
[----:B------:R-:W-:Y:S01]  /*1a2b0*/  FSEL R249, R62, -INF , !P6 ;  /* 0xff8000003ef97808 */ /* 0x000fe20007000000 */
[----:B------:R-:W-:Y:S01]  /*1a2c0*/  IMAD.MOV.U32 R62, RZ, RZ, R222 ;  /* 0x000000ffff3e7224 */ /* 0x000fe200078e00de */
        /* <DEDUP_REMOVED lines=46> */
[----:B------:R-:W-:Y:S01]  /*1a5b0*/  STL [R1+0x64], R37 ;  /* 0x0000642501007387 */ /* 0x000fe20000100800 */
[----:B------:R-:W-:Y:S01]  /*1a5c0*/  FSEL R52, R66, -INF , !P2 ;  /* 0xff80000042347808 */ /* 0x000fe20005000000 */
[----:B------:R-:W-:Y:S01]  /*1a5d0*/  IMAD.MOV.U32 R66, RZ, RZ, R223 ;  /* 0x000000ffff427224 */ /* 0x000fe200078e00df */
[CC--:B------:R-:W-:Y:S01]  /*1a5e0*/  ISETP.GT.AND P1, PT, R207.reuse, R3.reuse, PT ;  /* 0x00000003cf00720c */ /* 0x0c0fe20003f24270 */
[----:B------:R-:W-:Y:S01]  /*1a5f0*/  IMAD.MOV.U32 R65, RZ, RZ, R29 ;  /* 0x000000ffff417224 */ /* 0x000fe200078e001d */
[-C--:B------:R-:W-:Y:S01]  /*1a600*/  ISETP.GT.AND P0, PT, R207, R2.reuse, PT ;  /* 0x00000002cf00720c */ /* 0x080fe20003f04270 */
[----:B------:R-:W-:Y:S01]  /*1a610*/  IMAD.MOV.U32 R29, RZ, RZ, R210 ;  /* 0x000000ffff1d7224 */ /* 0x000fe200078e00d2 */
[----:B------:R-:W-:Y:S01]  /*1a620*/  ISETP.GT.AND P3, PT, R215, R3, PT ;  /* 0x00000003d700720c */ /* 0x000fe20003f64270 */
[--C-:B------:R-:W-:Y:S01]  /*1a630*/  IMAD.IADD R22, R235, 0x1, -R19.reuse ;  /* 0x00000001eb167824 */ /* 0x100fe200078e0a13 */
[----:B------:R-:W-:Y:S01]  /*1a640*/  ISETP.GT.AND P2, PT, R215, R2, PT ;  /* 0x00000002d700720c */ /* 0x000fe20003f44270 */
[----:B------:R-:W-:Y:S01]  /*1a650*/  IMAD.IADD R20, R229, 0x1, -R19 ;  /* 0x00000001e5147824 */ /* 0x000fe200078e0a13 */
[----:B------:R-:W-:Y:S02]  /*1a660*/  IADD3 R18, PT, PT, R214, -0x2f, RZ ;  /* 0xffffffd1d6127810 */ /* 0x000fe40007ffe0ff */
[----:B------:R-:W-:Y:S02]  /*1a670*/  FSEL R36, R67, -INF , !P6 ;  /* 0xff80000043247808 */ /* 0x000fe40007000000 */
[----:B------:R-:W-:Y:S01]  /*1a680*/  FSEL R72, R72, -INF , !P1 ;  /* 0xff80000048487808 */ /* 0x000fe20004800000 */
[--C-:B------:R-:W-:Y:S01]  /*1a690*/  IMAD.IADD R21, R235, 0x1, -R18.reuse ;  /* 0x00000001eb157824 */ /* 0x100fe200078e0a12 */
[----:B------:R-:W-:Y:S01]  /*1a6a0*/  FSEL R73, R73, -INF , !P0 ;  /* 0xff80000049497808 */ /* 0x000fe20004000000 */
[----:B------:R-:W-:Y:S01]  /*1a6b0*/  STL [R1+0x5c], R36 ;  /* 0x00005c2401007387 */ /* 0x000fe20000100800 */
[----:B------:R-:W-:Y:S02]  /*1a6c0*/  FSEL R74, R74, -INF , !P3 ;  /* 0xff8000004a4a7808 */ /* 0x000fe40005800000 */
[----:B------:R-:W-:Y:S02]  /*1a6d0*/  FSEL R75, R75, -INF , !P2 ;  /* 0xff8000004b4b7808 */ /* 0x000fe40005000000 */
[CC--:B------:R-:W-:Y:S02]  /*1a6e0*/  ISETP.GE.AND P6, PT, R3.reuse, R142.reuse, PT ;  /* 0x0000008e0300720c */ /* 0x0c0fe40003fc6270 */
[----:B------:R-:W-:Y:S02]  /*1a6f0*/  ISETP.GE.AND P1, PT, R2, R142, PT ;  /* 0x0000008e0200720c */ /* 0x000fe40003f26270 */
[C---:B------:R-:W-:Y:S02]  /*1a700*/  ISETP.GE.AND P0, PT, R3.reuse, R228, PT ;  /* 0x000000e40300720c */ /* 0x040fe40003f06270 */
[C---:B------:R-:W-:Y:S02]  /*1a710*/  ISETP.GE.AND P3, PT, R3.reuse, R216, PT ;  /* 0x000000d80300720c */ /* 0x040fe40003f66270 */
[----:B------:R-:W-:Y:S01]  /*1a720*/  ISETP.GE.AND P2, PT, R3, R64, PT ;  /* 0x000000400300720c */ /* 0x000fe20003f46270 */
[----:B------:R-:W-:Y:S01]  /*1a730*/  IMAD.IADD R3, R229, 0x1, -R18 ;  /* 0x00000001e5037824 */ /* 0x000fe200078e0a12 */
[----:B------:R-:W-:Y:S02]  /*1a740*/  FSEL R245, R69, -INF , !P1 ;  /* 0xff80000045f57808 */ /* 0x000fe40004800000 */
[----:B------:R-:W-:Y:S01]  /*1a750*/  FSEL R61, R68, -INF , !P6 ;  /* 0xff800000443d7808 */ /* 0x000fe20007000000 */
[----:B------:R-:W-:Y:S01]  /*1a760*/  IMAD.MOV.U32 R68, RZ, RZ, R51 ;  /* 0x000000ffff447224 */ /* 0x000fe200078e0033 */
[----:B------:R-:W-:Y:S01]  /*1a770*/  FSEL R63, R70, -INF , !P0 ;  /* 0xff800000463f7808 */ /* 0x000fe20004000000 */
[----:B------:R-:W-:Y:S01]  /*1a780*/  IMAD.MOV.U32 R70, RZ, RZ, R53 ;  /* 0x000000ffff467224 */ /* 0x000fe200078e0035 */
[C---:B------:R-:W-:Y:S01]  /*1a790*/  ISETP.GE.AND P6, PT, R2.reuse, R228, PT ;  /* 0x000000e40200720c */ /* 0x040fe20003fc6270 */
[----:B------:R-:W-:Y:S01]  /*1a7a0*/  IMAD.MOV.U32 R53, RZ, RZ, R50 ;  /* 0x000000ffff357224 */ /* 0x000fe200078e0032 */
[C---:B------:R-:W-:Y:S01]  /*1a7b0*/  ISETP.GE.AND P1, PT, R2.reuse, R216, PT ;  /* 0x000000d80200720c */ /* 0x040fe20003f26270 */
[----:B------:R-:W-:Y:S01]  /*1a7c0*/  IMAD.MOV.U32 R50, RZ, RZ, R221 ;  /* 0x000000ffff327224 */ /* 0x000fe200078e00dd */
[----:B------:R-:W-:Y:S01]  /*1a7d0*/  ISETP.GE.AND P0, PT, R2, R64, PT ;  /* 0x000000400200720c */ /* 0x000fe20003f06270 */
[--C-:B------:R-:W-:Y:S01]  /*1a7e0*/  IMAD.IADD R2, R56, 0x1, -R19.reuse ;  /* 0x0000000138027824 */ /* 0x100fe200078e0a13 */
[----:B------:R-:W-:Y:S01]  /*1a7f0*/  IABS R3, R3 ;  /* 0x0000000300037213 */ /* 0x000fe20000000000 */
[----:B------:R-:W-:Y:S01]  /*1a800*/  IMAD.IADD R19, R234, 0x1, -R19 ;  /* 0x00000001ea137824 */ /* 0x000fe200078e0a13 */
[----:B------:R-:W-:Y:S01]  /*1a810*/  IABS R22, R22 ;  /* 0x0000001600167213 */ /* 0x000fe20000000000 */
[----:B------:R-:W-:Y:S01]  /*1a820*/  IMAD.MOV.U32 R51, RZ, RZ, R31 ;  /* 0x000000ffff337224 */ /* 0x000fe200078e001f */
[----:B------:R-:W-:Y:S01]  /*1a830*/  I2FP.F32.S32 R3, R3 ;  /* 0x0000000300037245 */ /* 0x000fe20000201400 */
[----:B------:R-:W-:Y:S01]  /*1a840*/  IMAD.MOV.U32 R31, RZ, RZ, R202 ;  /* 0x000000ffff1f7224 */ /* 0x000fe200078e00ca */
[----:B------:R-:W-:Y:S02]  /*1a850*/  IABS R2, R2 ;  /* 0x0000000200027213 */ /* 0x000fe40000000000 */
        /* <DEDUP_REMOVED lines=8> */
[----:B------:R-:W-:Y:S01]  /*1a8e0*/  FSEL R205, R71, -INF , !P6 ;  /* 0xff80000047cd7808 */ /* 0x000fe20007000000 */
[----:B------:R-:W-:Y:S01]  /*1a8f0*/  VIADD R2, R206, 0x49 ;  /* 0x00000049ce027836 */ /* 0x000fe20000000000 */
[----:B------:R-:W-:Y:S01]  /*1a900*/  I2FP.F32.S32 R21, R21 ;  /* 0x0000001500157245 */ /* 0x000fe20000201400 */
[----:B------:R-:W-:Y:S01]  /*1a910*/  IMAD.MOV.U32 R71, RZ, RZ, R216 ;  /* 0x000000ffff477224 */ /* 0x000fe200078e00d8 */
[----:B------:R-:W-:Y:S02]  /*1a920*/  I2FP.F32.S32 R20, R20 ;  /* 0x0000001400147245 */ /* 0x000fe40000201400 */
[----:B------:R-:W-:Y:S01]  /*1a930*/  ISETP.GT.AND P6, PT, R207, R3, PT ;  /* 0x00000003cf00720c */ /* 0x000fe20003fc4270 */
[----:B------:R-:W-:Y:S01]  /*1a940*/  FFMA.FTZ R77, R21, -UR6, R77 ;  /* 0x80000006154d7c23 */ /* 0x000fe2000801004d */
        /* <DEDUP_REMOVED lines=8> */
[-C--:B------:R-:W-:Y:S01]  /*1a9d0*/  ISETP.GT.AND P6, PT, R215, R3.reuse, PT ;  /* 0x00000003d700720c */ /* 0x080fe20003fc4270 */
[----:B------:R-:W-:Y:S01]  /*1a9e0*/  FFMA.FTZ R82, R19, -UR6, R82 ;  /* 0x8000000613527c23 */ /* 0x000fe20008010052 */
[----:B------:R-:W-:Y:S01]  /*1a9f0*/  IABS R20, R20 ;  /* 0x0000001400147213 */ /* 0x000fe20000000000 */
[----:B------:R-:W-:Y:S01]  /*1aa00*/  VIADD R19, R214, 0xffffffd8 ;  /* 0xffffffd8d6137836 */ /* 0x000fe20000000000 */
[----:B------:R-:W-:Y:S02]  /*1aa10*/  IABS R18, R18 ;  /* 0x0000001200127213 */ /* 0x000fe40000000000 */
[----:B------:R-:W-:Y:S01]  /*1aa20*/  I2FP.F32.S32 R20, R20 ;  /* 0x0000001400147245 */ /* 0x000fe20000201400 */
[----:B------:R-:W-:Y:S01]  /*1aa30*/  IMAD.IADD R22, R56, 0x1, -R19 ;  /* 0x0000000138167824 */ /* 0x000fe200078e0a13 */
[----:B------:R-:W-:Y:S02]  /*1aa40*/  FSEL R78, R78, -INF , !P6 ;  /* 0xff8000004e4e7808 */ /* 0x000fe40007000000 */
[----:B------:R-:W-:Y:S01]  /*1aa50*/  ISETP.GT.AND P6, PT, R215, R2, PT ;  /* 0x00000002d700720c */ /* 0x000fe20003fc4270 */
[----:B------:R-:W-:Y:S01]  /*1aa60*/  FFMA.FTZ R81, R20, -UR6, R81 ;  /* 0x8000000614517c23 */ /* 0x000fe20008010051 */
[----:B------:R-:W-:Y:S02]  /*1aa70*/  I2FP.F32.S32 R18, R18 ;  /* 0x0000001200127245 */ /* 0x000fe40000201400 */
[----:B------:R-:W-:Y:S01]  /*1aa80*/  FSEL R204, R72, -INF , !P3 ;  /* 0xff80000048cc7808 */ /* 0x000fe20005800000 */
[----:B------:R-:W-:Y:S01]  /*1aa90*/  IMAD.MOV.U32 R72, RZ, RZ, R54 ;  /* 0x000000ffff487224 */ /* 0x000fe200078e0036 */
[----:B------:R-:W-:Y:S01]  /*1aaa0*/  FSEL R67, R73, -INF , !P1 ;  /* 0xff80000049437808 */ /* 0x000fe20004800000 */
[----:B------:R-:W-:Y:S01]  /*1aab0*/  FFMA.FTZ R83, R18, -UR6, R83 ;  /* 0x8000000612537c23 */ /* 0x000fe20008010053 */
[----:B------:R-:W-:Y:S01]  /*1aac0*/  FSEL R79, R79, -INF , !P6 ;  /* 0xff8000004f4f7808 */ /* 0x000fe20007000000 */
[----:B------:R-:W-:Y:S01]  /*1aad0*/  IMAD.MOV.U32 R73, RZ, RZ, R234 ;  /* 0x000000ffff497224 */ /* 0x000fe200078e00ea */
[-C--:B------:R-:W-:Y:S01]  /*1aae0*/  ISETP.GT.AND P6, PT, R226, R3.reuse, PT ;  /* 0x00000003e200720c */ /* 0x080fe20003fc4270 */
[----:B------:R-:W-:Y:S01]  /*1aaf0*/  VIADD R18, R214, 0xffffffd9 ;  /* 0xffffffd9d6127836 */ /* 0x000fe20000000000 */
[----:B------:R-:W-:Y:S01]  /*1ab00*/  ISETP.GT.AND P3, PT, R226, R2, PT ;  /* 0x00000002e200720c */ /* 0x000fe20003f64270 */
[----:B------:R-:W-:Y:S01]  /*1ab10*/  IMAD.IADD R20, R73, 0x1, -R19 ;  /* 0x0000000149147824 */ /* 0x000fe200078e0a13 */
[----:B------:R-:W-:Y:S01]  /*1ab20*/  ISETP.GT.AND P1, PT, R225, R3, PT ;  /* 0x00000003e100720c */ /* 0x000fe20003f24270 */
[----:B------:R-:W-:Y:S01]  /*1ab30*/  IMAD.IADD R21, R56, 0x1, -R18 ;  /* 0x0000000138157824 */ /* 0x000fe200078e0a12 */
[----:B------:R-:W-:Y:S01]  /*1ab40*/  FSEL R80, R80, -INF , !P6 ;  /* 0xff80000050507808 */ /* 0x000fe20007000000 */
[----:B------:R-:W-:Y:S01]  /*1ab50*/  IMAD.MOV.U32 R54, RZ, RZ, R46 ;  /* 0x000000ffff367224 */ /* 0x000fe200078e002e */
[----:B------:R-:W-:Y:S02]  /*1ab60*/  FSEL R81, R81, -INF , !P3 ;  /* 0xff80000051517808 */ /* 0x000fe40005800000 */
[----:B------:R-:W-:Y:S02]  /*1ab70*/  FSEL R82, R82, -INF , !P1 ;  /* 0xff80000052527808 */ /* 0x000fe40004800000 */
[----:B------:R-:W-:Y:S02]  /*1ab80*/  FSEL R243, R75, -INF , !P0 ;  /* 0xff8000004bf37808 */ /* 0x000fe40004000000 */
[C---:B------:R-:W-:Y:S02]  /*1ab90*/  ISETP.GE.AND P3, PT, R3.reuse, R142, PT ;  /* 0x0000008e0300720c */ /* 0x040fe40003f66270 */
[C---:B------:R-:W-:Y:S02]  /*1aba0*/  ISETP.GE.AND P1, PT, R3.reuse, R228, PT ;  /* 0x000000e40300720c */ /* 0x040fe40003f26270 */
[C---:B------:R-:W-:Y:S02]  /*1abb0*/  ISETP.GE.AND P0, PT, R3.reuse, R71, PT ;  /* 0x000000470300720c */ /* 0x040fe40003f06270 */
[----:B------:R-:W-:Y:S01]  /*1abc0*/  ISETP.GE.AND P6, PT, R3, R64, PT ;  /* 0x000000400300720c */ /* 0x000fe20003fc6270 */
[----:B------:R-:W-:Y:S01]  /*1abd0*/  IMAD.IADD R3, R73, 0x1, -R18 ;  /* 0x0000000149037824 */ /* 0x000fe200078e0a12 */
[----:B------:R-:W-:Y:S01]  /*1abe0*/  FSEL R251, R74, -INF , !P2 ;  /* 0xff8000004afb7808 */ /* 0x000fe20005000000 */
[----:B------:R-:W-:Y:S01]  /*1abf0*/  IMAD.MOV.U32 R74, RZ, RZ, R229 ;  /* 0x000000ffff4a7224 */ /* 0x000fe200078e00e5 */
[----:B------:R-:W-:Y:S02]  /*1ac00*/  ISETP.GT.AND P2, PT, R225, R2, PT ;  /* 0x00000002e100720c */ /* 0x000fe40003f44270 */
[----:B------:R-:W-:Y:S02]  /*1ac10*/  IABS R3, R3 ;  /* 0x0000000300037213 */ /* 0x000fe40000000000 */
[----:B------:R-:W-:Y:S02]  /*1ac20*/  IABS R22, R22 ;  /* 0x0000001600167213 */ /* 0x000fe40000000000 */
[----:B------:R-:W-:Y:S02]  /*1ac30*/  I2FP.F32.S32 R3, R3 ;  /* 0x0000000300037245 */ /* 0x000fe40000201400 */
[----:B------:R-:W-:Y:S02]  /*1ac40*/  FSEL R83, R83, -INF , !P2 ;  /* 0xff80000053537808 */ /* 0x000fe40005000000 */
[----:B------:R-:W-:Y:S01]  /*1ac50*/  ISETP.GE.AND P2, PT, R2, R71, PT ;  /* 0x000000470200720c */ /* 0x000fe20003f46270 */
[----:B------:R-:W-:Y:S01]  /*1ac60*/  FFMA.FTZ R87, R3, -UR6, R87 ;  /* 0x8000000603577c23 */ /* 0x000fe20008010057 */
[----:B------:R-:W-:Y:S01]  /*1ac70*/  FSEL R69, R76, -INF , !P0 ;  /* 0xff8000004c457808 */ /* 0x000fe20004000000 */
[----:B------:R-:W-:Y:S01]  /*1ac80*/  VIADD R3, R206, 0x50 ;  /* 0x00000050ce037836 */ /* 0x000fe20000000000 */
[----:B------:R-:W-:Y:S02]  /*1ac90*/  I2FP.F32.S32 R22, R22 ;  /* 0x0000001600167245 */ /* 0x000fe40000201400 */
[----:B------:R-:W-:Y:S02]  /*1aca0*/  ISETP.GE.AND P0, PT, R2, R64, PT ;  /* 0x000000400200720c */ /* 0x000fe40003f06270 */
[----:B------:R-:W-:Y:S01]  /*1acb0*/  IABS R21, R21 ;  /* 0x0000001500157213 */ /* 0x000fe20000000000 */
[----:B------:R-:W-:Y:S01]  /*1acc0*/  FFMA.FTZ R84, R22, -UR6, R84 ;  /* 0x8000000616547c23 */ /* 0x000fe20008010054 */
[----:B------:R-:W-:Y:S02]  /*1acd0*/  IABS R20, R20 ;  /* 0x0000001400147213 */ /* 0x000fe40000000000 */
[----:B------:R-:W-:Y:S02]  /*1ace0*/  FSEL R60, R77, -INF , !P2 ;  /* 0xff8000004d3c7808 */ /* 0x000fe40005000000 */
[----:B------:R-:W-:Y:S02]  /*1acf0*/  FSEL R241, R78, -INF , !P6 ;  /* 0xff8000004ef17808 */ /* 0x000fe40007000000 */
[C---:B------:R-:W-:Y:S02]  /*1ad00*/  ISETP.GE.AND P2, PT, R2.reuse, R142, PT ;  /* 0x0000008e0200720c */ /* 0x040fe40003f46270 */
[----:B------:R-:W-:Y:S01]  /*1ad10*/  ISETP.GE.AND P6, PT, R2, R228, PT ;  /* 0x000000e40200720c */ /* 0x000fe20003fc6270 */
[----:B------:R-:W-:Y:S01]  /*1ad20*/  VIADD R2, R206, 0x51 ;  /* 0x00000051ce027836 */ /* 0x000fe20000000000 */
[----:B------:R-:W-:Y:S02]  /*1ad30*/  FSEL R242, R79, -INF , !P0 ;  /* 0xff8000004ff27808 */ /* 0x000fe40004000000 */
[----:B------:R-:W-:Y:S02]  /*1ad40*/  I2FP.F32.S32 R21, R21 ;  /* 0x0000001500157245 */ /* 0x000fe40000201400 */
[-C--:B------:R-:W-:Y:S02]  /*1ad50*/  ISETP.GT.AND P0, PT, R226, R3.reuse, PT ;  /* 0x00000003e200720c */ /* 0x080fe40003f04270 */
[----:B------:R-:W-:Y:S01]  /*1ad60*/  I2FP.F32.S32 R20, R20 ;  /* 0x0000001400147245 */ /* 0x000fe20000201400 */
[----:B------:R-:W-:Y:S01]  /*1ad70*/  FFMA.FTZ R85, R21, -UR6, R85 ;  /* 0x8000000615557c23 */ /* 0x000fe20008010055 */
[----:B------:R-:W-:Y:S01]  /*1ad80*/  FSEL R84, R84, -INF , !P0 ;  /* 0xff80000054547808 */ /* 0x000fe20004000000 */
[C-C-:B------:R-:W-:Y:S01]  /*1ad90*/  IMAD.IADD R21, R235.reuse, 0x1, -R19.reuse ;  /* 0x00000001eb157824 */ /* 0x140fe200078e0a13 */
[----:B------:R-:W-:Y:S01]  /*1ada0*/  ISETP.GT.AND P0, PT, R226, R2, PT ;  /* 0x00000002e200720c */ /* 0x000fe20003f04270 */
[----:B------:R-:W-:Y:S01]  /*1adb0*/  FFMA.FTZ R86, R20, -UR6, R86 ;  /* 0x8000000614567c23 */ /* 0x000fe20008010056 */
[----:B------:R-:W-:Y:S01]  /*1adc0*/  IADD3 R20, PT, PT, R235, -R18, RZ ;  /* 0x80000012eb147210 */ /* 0x000fe20007ffe0ff */
[C---:B------:R-:W-:Y:S01]  /*1add0*/  IMAD.IADD R18, R74.reuse, 0x1, -R18 ;  /* 0x000000014a127824 */ /* 0x040fe200078e0a12 */
[----:B------:R-:W-:Y:S01]  /*1ade0*/  FSEL R85, R85, -INF , !P0 ;  /* 0xff80000055557808 */ /* 0x000fe20004000000 */
[----:B------:R-:W-:Y:S01]  /*1adf0*/  IMAD.IADD R19, R74, 0x1, -R19 ;  /* 0x000000014a137824 */ /* 0x000fe200078e0a13 */
[----:B------:R-:W-:Y:S02]  /*1ae00*/  ISETP.GT.AND P0, PT, R225, R3, PT ;  /* 0x00000003e100720c */ /* 0x000fe40003f04270 */
[----:B------:R-:W-:Y:S02]  /*1ae10*/  IABS R21, R21 ;  /* 0x0000001500157213 */ /* 0x000fe40000000000 */
[----:B------:R-:W-:Y:S02]  /*1ae20*/  IABS R20, R20 ;  /* 0x0000001400147213 */ /* 0x000fe40000000000 */
[----:B------:R-:W-:Y:S02]  /*1ae30*/  FSEL R86, R86, -INF , !P0 ;  /* 0xff80000056567808 */ /* 0x000fe40004000000 */
[----:B------:R-:W-:Y:S02]  /*1ae40*/  I2FP.F32.S32 R21, R21 ;  /* 0x0000001500157245 */ /* 0x000fe40000201400 */
[----:B------:R-:W-:Y:S02]  /*1ae50*/  I2FP.F32.S32 R20, R20 ;  /* 0x0000001400147245 */ /* 0x000fe40000201400 */
[----:B------:R-:W-:Y:S01]  /*1ae60*/  IABS R18, R18 ;  /* 0x0000001200127213 */ /* 0x000fe20000000000 */
[----:B------:R-:W-:Y:S01]  /*1ae70*/  FFMA.FTZ R88, R21, -UR6, R88 ;  /* 0x8000000615587c23 */ /* 0x000fe20008010058 */
[----:B------:R-:W-:Y:S01]  /*1ae80*/  ISETP.GT.AND P0, PT, R225, R2, PT ;  /* 0x00000002e100720c */ /* 0x000fe20003f04270 */
[----:B------:R-:W-:Y:S01]  /*1ae90*/  FFMA.FTZ R89, R20, -UR6, R89 ;  /* 0x8000000614597c23 */ /* 0x000fe20008010059 */
[----:B------:R-:W-:Y:S02]  /*1aea0*/  I2FP.F32.S32 R18, R18 ;  /* 0x0000001200127245 */ /* 0x000fe40000201400 */
[----:B------:R-:W-:Y:S02]  /*1aeb0*/  FSEL R32, R80, -INF , !P3 ;  /* 0xff80000050207808 */ /* 0x000fe40005800000 */
[----:B------:R-:W-:Y:S01]  /*1aec0*/  FSEL R87, R87, -INF , !P0 ;  /* 0xff80000057577808 */ /* 0x000fe20004000000 */
[----:B------:R-:W-:Y:S01]  /*1aed0*/  FFMA.FTZ R91, R18, -UR6, R91 ;  /* 0x80000006125b7c23 */ /* 0x000fe2000801005b */
[C---:B------:R-:W-:Y:S01]  /*1aee0*/  ISETP.GT.AND P0, PT, R207.reuse, R3, PT ;  /* 0x00000003cf00720c */ /* 0x040fe20003f04270 */
[----:B------:R-:W-:Y:S01]  /*1aef0*/  VIADD R18, R214, 0xffffffe0 ;  /* 0xffffffe0d6127836 */ /* 0x000fe20000000000 */
[----:B------:R-:W-:Y:S02]  /*1af00*/  ISETP.GT.AND P3, PT, R207, R2, PT ;  /* 0x00000002cf00720c */ /* 0x000fe40003f64270 */
[----:B------:R-:W-:Y:S01]  /*1af10*/  IABS R19, R19 ;  /* 0x0000001300137213 */ /* 0x000fe20000000000 */
[--C-:B------:R-:W-:Y:S01]  /*1af20*/  IMAD.IADD R21, R235, 0x1, -R18.reuse ;  /* 0x00000001eb157824 */ /* 0x100fe200078e0a12 */
[----:B------:R-:W-:Y:S01]  /*1af30*/  FSEL R252, R81, -INF , !P2 ;  /* 0xff80000051fc7808 */ /* 0x000fe20005000000 */
[----:B------:R-:W-:Y:S01]  /*1af40*/  IMAD.IADD R22, R56, 0x1, -R18 ;  /* 0x0000000138167824 */ /* 0x000fe200078e0a12 */
[----:B------:R-:W-:Y:S02]  /*1af50*/  FSEL R45, R82, -INF , !P1 ;  /* 0xff800000522d7808 */ /* 0x000fe40004800000 */
[----:B------:R-:W-:Y:S02]  /*1af60*/  FSEL R59, R83, -INF , !P6 ;  /* 0xff800000533b7808 */ /* 0x000fe40007000000 */
[----:B------:R-:W-:Y:S02]  /*1af70*/  FSEL R88, R88, -INF , !P0 ;  /* 0xff80000058587808 */ /* 0x000fe40004000000 */
[----:B------:R-:W-:Y:S02]  /*1af80*/  FSEL R89, R89, -INF , !P3 ;  /* 0xff80000059597808 */ /* 0x000fe40005800000 */
[----:B------:R-:W-:Y:S02]  /*1af90*/  I2FP.F32.S32 R19, R19 ;  /* 0x0000001300137245 */ /* 0x000fe40000201400 */
[----:B------:R-:W-:Y:S02]  /*1afa0*/  ISETP.GE.AND P1, PT, R3, R142, PT ;  /* 0x0000008e0300720c */ /* 0x000fe40003f26270 */
[----:B------:R-:W-:Y:S01]  /*1afb0*/  ISETP.GT.AND P2, PT, R215, R3, PT ;  /* 0x00000003d700720c */ /* 0x000fe20003f44270 */
[----:B------:R-:W-:Y:S01]  /*1afc0*/  FFMA.FTZ R90, R19, -UR6, R90 ;  /* 0x80000006135a7c23 */ /* 0x000fe2000801005a */
[C---:B------:R-:W-:Y:S01]  /*1afd0*/  ISETP.GE.AND P6, PT, R3.reuse, R228, PT ;  /* 0x000000e40300720c */ /* 0x040fe20003fc6270 */
[----:B------:R-:W-:Y:S01]  /*1afe0*/  IMAD.IADD R19, R74, 0x1, -R18 ;  /* 0x000000014a137824 */ /* 0x000fe200078e0a12 */
[C---:B------:R-:W-:Y:S02]  /*1aff0*/  ISETP.GE.AND P0, PT, R3.reuse, R71, PT ;  /* 0x000000470300720c */ /* 0x040fe40003f06270 */
[----:B------:R-:W-:Y:S01]  /*1b000*/  ISETP.GE.AND P3, PT, R3, R64, PT ;  /* 0x000000400300720c */ /* 0x000fe20003f66270 */
[----:B------:R-:W-:Y:S01]  /*1b010*/  VIADD R3, R214, 0xffffffe1 ;  /* 0xffffffe1d6037836 */ /* 0x000fe20000000000 */
[----:B------:R-:W-:Y:S02]  /*1b020*/  IABS R21, R21 ;  /* 0x0000001500157213 */ /* 0x000fe40000000000 */
[----:B------:R-:W-:Y:S01]  /*1b030*/  FSEL R90, R90, -INF , !P2 ;  /* 0xff8000005a5a7808 */ /* 0x000fe20005000000 */
[----:B------:R-:W-:Y:S01]  /*1b040*/  IMAD.IADD R20, R235, 0x1, -R3 ;  /* 0x00000001eb147824 */ /* 0x000fe200078e0a03 */
[----:B------:R-:W-:Y:S02]  /*1b050*/  ISETP.GT.AND P2, PT, R215, R2, PT ;  /* 0x00000002d700720c */ /* 0x000fe40003f44270 */
[----:B------:R-:W-:Y:S02]  /*1b060*/  I2FP.F32.S32 R21, R21 ;  /* 0x0000001500157245 */ /* 0x000fe40000201400 */
[----:B------:R-:W-:Y:S02]  /*1b070*/  IABS R20, R20 ;  /* 0x0000001400147213 */ /* 0x000fe40000000000 */
[----:B------:R-:W-:Y:S01]  /*1b080*/  FSEL R91, R91, -INF , !P2 ;  /* 0xff8000005b5b7808 */ /* 0x000fe20005000000 */
[----:B------:R-:W-:Y:S01]  /*1b090*/  FFMA.FTZ R92, R21, -UR6, R92 ;  /* 0x80000006155c7c23 */ /* 0x000fe2000801005c */
[----:B------:R-:W-:Y:S01]  /*1b0a0*/  I2FP.F32.S32 R20, R20 ;  /* 0x0000001400147245 */ /* 0x000fe20000201400 */
[----:B------:R-:W-:Y:S01]  /*1b0b0*/  IMAD.IADD R21, R73, 0x1, -R18 ;  /* 0x0000000149157824 */ /* 0x000fe200078e0a12 */
[----:B------:R-:W-:Y:S02]  /*1b0c0*/  IABS R19, R19 ;  /* 0x0000001300137213 */ /* 0x000fe40000000000 */
[----:B------:R-:W-:Y:S01]  /*1b0d0*/  ISETP.GE.AND P2, PT, R2, R142, PT ;  /* 0x0000008e0200720c */ /* 0x000fe20003f46270 */
[----:B------:R-:W-:Y:S01]  /*1b0e0*/  FFMA.FTZ R93, R20, -UR6, R93 ;  /* 0x80000006145d7c23 */ /* 0x000fe2000801005d */
[----:B------:R-:W-:Y:S01]  /*1b0f0*/  I2FP.F32.S32 R19, R19 ;  /* 0x0000001300137245 */ /* 0x000fe20000201400 */
[----:B------:R-:W-:Y:S01]  /*1b100*/  IMAD.IADD R20, R74, 0x1, -R3 ;  /* 0x000000014a147824 */ /* 0x000fe200078e0a03 */
[----:B------:R-:W-:Y:S01]  /*1b110*/  FSEL R219, R84, -INF , !P1 ;  /* 0xff80000054db7808 */ /* 0x000fe20004800000 */
[----:B------:R-:W-:Y:S01]  /*1b120*/  IMAD.MOV.U32 R84, RZ, RZ, R45 ;  /* 0x000000ffff547224 */ /* 0x000fe200078e002d */
[----:B------:R-:W-:Y:S01]  /*1b130*/  FSEL R217, R85, -INF , !P2 ;  /* 0xff80000055d97808 */ /* 0x000fe20005000000 */
[----:B------:R-:W-:Y:S01]  /*1b140*/  FFMA.FTZ R94, R19, -UR6, R94 ;  /* 0x80000006135e7c23 */ /* 0x000fe2000801005e */
[----:B------:R-:W-:Y:S01]  /*1b150*/  FSEL R216, R86, -INF , !P6 ;  /* 0xff80000056d87808 */ /* 0x000fe20007000000 */
[----:B------:R-:W-:Y:S01]  /*1b160*/  IMAD.IADD R19, R56, 0x1, -R3 ;  /* 0x0000000138137824 */ /* 0x000fe200078e0a03 */
[----:B------:R-:W-:Y:S01]  /*1b170*/  IABS R18, R22 ;  /* 0x0000001600127213 */ /* 0x000fe20000000000 */
[----:B------:R-:W-:Y:S01]  /*1b180*/  VIADD R22, R214, 0xffffffe8 ;  /* 0xffffffe8d6167836 */ /* 0x000fe20000000000 */
[C---:B------:R-:W-:Y:S01]  /*1b190*/  ISETP.GE.AND P1, PT, R2.reuse, R228, PT ;  /* 0x000000e40200720c */ /* 0x040fe20003f26270 */
[----:B------:R-:W-:Y:S01]  /*1b1a0*/  IMAD.MOV.U32 R85, RZ, RZ, R53 ;  /* 0x000000ffff557224 */ /* 0x000fe200078e0035 */
[C---:B------:R-:W-:Y:S01]  /*1b1b0*/  ISETP.GE.AND P2, PT, R2.reuse, R71, PT ;  /* 0x000000470200720c */ /* 0x040fe20003f46270 */
[----:B------:R-:W-:Y:S01]  /*1b1c0*/  IMAD.MOV.U32 R86, RZ, RZ, R65 ;  /* 0x000000ffff567224 */ /* 0x000fe200078e0041 */
[----:B------:R-:W-:Y:S01]  /*1b1d0*/  ISETP.GE.AND P6, PT, R2, R64, PT ;  /* 0x000000400200720c */ /* 0x000fe20003fc6270 */
[C---:B------:R-:W-:Y:S01]  /*1b1e0*/  IMAD.IADD R2, R73.reuse, 0x1, -R3 ;  /* 0x0000000149027824 */ /* 0x040fe200078e0a03 */
[----:B------:R-:W-:Y:S02]  /*1b1f0*/  I2FP.F32.S32 R18, R18 ;  /* 0x0000001200127245 */ /* 0x000fe40000201400 */
[----:B------:R-:W-:Y:S02]  /*1b200*/  IABS R20, R20 ;  /* 0x0000001400147213 */ /* 0x000fe40000000000 */
[----:B------:R-:W-:Y:S01]  /*1b210*/  IABS R3, R21 ;  /* 0x0000001500037213 */ /* 0x000fe20000000000 */
[----:B------:R-:W-:Y:S01]  /*1b220*/  FFMA.FTZ R96, R18, -UR6, R96 ;  /* 0x8000000612607c23 */ /* 0x000fe20008010060 */
[----:B------:R-:W-:Y:S01]  /*1b230*/  IABS R2, R2 ;  /* 0x0000000200027213 */ /* 0x000fe20000000000 */
[----:B------:R-:W-:Y:S01]  /*1b240*/  IMAD.IADD R21, R56, 0x1, -R22 ;  /* 0x0000000138157824 */ /* 0x000fe200078e0a16 */
[----:B------:R-:W-:Y:S02]  /*1b250*/  I2FP.F32.S32 R20, R20 ;  /* 0x0000001400147245 */ /* 0x000fe40000201400 */
[----:B------:R-:W-:Y:S02]  /*1b260*/  I2FP.F32.S32 R18, R3 ;  /* 0x0000000300127245 */ /* 0x000fe40000201400 */
[----:B------:R-:W-:Y:S01]  /*1b270*/  I2FP.F32.S32 R3, R2 ;  /* 0x0000000200037245 */ /* 0x000fe20000201400 */
[----:B------:R-:W-:Y:S01]  /*1b280*/  VIADD R2, R214, 0xffffffe9 ;  /* 0xffffffe9d6027836 */ /* 0x000fe20000000000 */
[----:B------:R-:W-:Y:S01]  /*1b290*/  IABS R19, R19 ;  /* 0x0000001300137213 */ /* 0x000fe20000000000 */
[----:B------:R-:W-:Y:S01]  /*1b2a0*/  FFMA.FTZ R95, R20, -UR6, R95 ;  /* 0x80000006145f7c23 */ /* 0x000fe2000801005f */
[----:B------:R-:W-:Y:S01]  /*1b2b0*/  FFMA.FTZ R98, R18, -UR6, R98 ;  /* 0x8000000612627c23 */ /* 0x000fe20008010062 */
[--C-:B------:R-:W-:Y:S01]  /*1b2c0*/  IMAD.IADD R18, R73, 0x1, -R2.reuse ;  /* 0x0000000149127824 */ /* 0x100fe200078e0a02 */
[----:B------:R-:W-:Y:S01]  /*1b2d0*/  I2FP.F32.S32 R19, R19 ;  /* 0x0000001300137245 */ /* 0x000fe20000201400 */
[----:B------:R-:W-:Y:S01]  /*1b2e0*/  IMAD.IADD R20, R56, 0x1, -R2 ;  /* 0x0000000138147824 */ /* 0x000fe200078e0a02 */
[----:B------:R-:W-:Y:S01]  /*1b2f0*/  IABS R21, R21 ;  /* 0x0000001500157213 */ /* 0x000fe20000000000 */
[----:B------:R-:W-:Y:S01]  /*1b300*/  FFMA.FTZ R99, R3, -UR6, R99 ;  /* 0x8000000603637c23 */ /* 0x000fe20008010063 */
[--C-:B------:R-:W-:Y:S02]  /*1b310*/  IMAD.IADD R3, R235, 0x1, -R22.reuse ;  /* 0x00000001eb037824 */ /* 0x100fe400078e0a16 */
[----:B------:R-:W-:Y:S01]  /*1b320*/  FFMA.FTZ R97, R19, -UR6, R97 ;  /* 0x8000000613617c23 */ /* 0x000fe20008010061 */
[----:B------:R-:W-:Y:S01]  /*1b330*/  I2FP.F32.S32 R21, R21 ;  /* 0x0000001500157245 */ /* 0x000fe20000201400 */
[----:B------:R-:W-:Y:S01]  /*1b340*/  IMAD.IADD R19, R73, 0x1, -R22 ;  /* 0x0000000149137824 */ /* 0x000fe200078e0a16 */
[----:B------:R-:W-:Y:S01]  /*1b350*/  IABS R20, R20 ;  /* 0x0000001400147213 */ /* 0x000fe20000000000 */
[----:B------:R-:W-:Y:S01]  /*1b360*/  IMAD.IADD R24, R235, 0x1, -R2 ;  /* 0x00000001eb187824 */ /* 0x000fe200078e0a02 */
[----:B------:R-:W-:Y:S01]  /*1b370*/  IABS R18, R18 ;  /* 0x0000001200127213 */ /* 0x000fe20000000000 */
[----:B------:R-:W-:Y:S01]  /*1b380*/  FFMA.FTZ R100, R21, -UR6, R100 ;  /* 0x8000000615647c23 */ /* 0x000fe20008010064 */
[----:B------:R-:W-:Y:S01]  /*1b390*/  I2FP.F32.S32 R20, R20 ;  /* 0x0000001400147245 */ /* 0x000fe20000201400 */
[----:B------:R-:W-:Y:S01]  /*1b3a0*/  VIADD R21, R214, 0xfffffff0 ;  /* 0xfffffff0d6157836 */ /* 0x000fe20000000000 */
[----:B------:R-:W-:Y:S01]  /*1b3b0*/  IABS R3, R3 ;  /* 0x0000000300037213 */ /* 0x000fe20000000000 */
[----:B------:R-:W-:Y:S01]  /*1b3c0*/  IMAD.IADD R2, R74, 0x1, -R2 ;  /* 0x000000014a027824 */ /* 0x000fe200078e0a02 */
[----:B------:R-:W-:Y:S01]  /*1b3d0*/  I2FP.F32.S32 R18, R18 ;  /* 0x0000001200127245 */ /* 0x000fe20000201400 */
[----:B------:R-:W-:Y:S01]  /*1b3e0*/  FFMA.FTZ R101, R20, -UR6, R101 ;  /* 0x8000000614657c23 */ /* 0x000fe20008010065 */
[----:B------:R-:W-:Y:S01]  /*1b3f0*/  IABS R19, R19 ;  /* 0x0000001300137213 */ /* 0x000fe20000000000 */
[----:B------:R-:W-:Y:S01]  /*1b400*/  VIADD R20, R214, 0xfffffff1 ;  /* 0xfffffff1d6147836 */ /* 0x000fe20000000000 */
[----:B------:R-:W-:Y:S01]  /*1b410*/  I2FP.F32.S32 R3, R3 ;  /* 0x0000000300037245 */ /* 0x000fe20000201400 */
[----:B------:R-:W-:Y:S01]  /*1b420*/  FFMA.FTZ R103, R18, -UR6, R103 ;  /* 0x8000000612677c23 */ /* 0x000fe20008010067 */
[----:B------:R-:W-:Y:S01]  /*1b430*/  I2FP.F32.S32 R19, R19 ;  /* 0x0000001300137245 */ /* 0x000fe20000201400 */
[--C-:B------:R-:W-:Y:S01]  /*1b440*/  IMAD.IADD R23, R235, 0x1, -R21.reuse ;  /* 0x00000001eb177824 */ /* 0x100fe200078e0a15 */
[C---:B------:R-:W-:Y:S01]  /*1b450*/  IADD3 R18, PT, PT, R56.reuse, -R21, RZ ;  /* 0x8000001538127210 */ /* 0x040fe20007ffe0ff */
[----:B------:R-:W-:Y:S01]  /*1b460*/  FFMA.FTZ R104, R3, -UR6, R104 ;  /* 0x8000000603687c23 */ /* 0x000fe20008010068 */
[----:B------:R-:W-:Y:S02]  /*1b470*/  IMAD.IADD R3, R56, 0x1, -R20 ;  /* 0x0000000138037824 */ /* 0x000fe400078e0a14 */
[----:B------:R-:W-:Y:S01]  /*1b480*/  FFMA.FTZ R102, R19, -UR6, R102 ;  /* 0x8000000613667c23 */ /* 0x000fe20008010066 */
[----:B------:R-:W-:Y:S01]  /*1b490*/  IABS R18, R18 ;  /* 0x0000001200127213 */ /* 0x000fe20000000000 */
[--C-:B------:R-:W-:Y:S01]  /*1b4a0*/  IMAD.IADD R19, R235, 0x1, -R20.reuse ;  /* 0x00000001eb137824 */ /* 0x100fe200078e0a14 */
[----:B------:R-:W-:Y:S01]  /*1b4b0*/  IABS R24, R24 ;  /* 0x0000001800187213 */ /* 0x000fe20000000000 */
[C-C-:B------:R-:W-:Y:S01]  /*1b4c0*/  IMAD.IADD R26, R73.reuse, 0x1, -R21.reuse ;  /* 0x00000001491a7824 */ /* 0x140fe200078e0a15 */
        /* <DEDUP_REMOVED lines=8> */
[----:B------:R-:W-:Y:S01]  /*1b550*/  I2FP.F32.S32 R3, R3 ;  /* 0x0000000300037245 */ /* 0x000fe20000201400 */
[----:B------:R-:W-:Y:S01]  /*1b560*/  IMAD.IADD R20, R74, 0x1, -R20 ;  /* 0x000000014a147824 */ /* 0x000fe200078e0a14 */
[----:B------:R-:W-:Y:S01]  /*1b570*/  IABS R23, R23 ;  /* 0x0000001700177213 */ /* 0x000fe20000000000 */
[----:B------:R-:W-:Y:S01]  /*1b580*/  FFMA.FTZ R105, R24, -UR6, R105 ;  /* 0x8000000618697c23 */ /* 0x000fe20008010069 */
[----:B------:R-:W-:Y:S01]  /*1b590*/  I2FP.F32.S32 R19, R19 ;  /* 0x0000001300137245 */ /* 0x000fe20000201400 */
[----:B------:R-:W-:Y:S01]  /*1b5a0*/  FFMA.FTZ R113, R3, -UR6, R113 ;  /* 0x8000000603717c23 */ /* 0x000fe20008010071 */
[----:B------:R-:W-:Y:S01]  /*1b5b0*/  I2FP.F32.S32 R23, R23 ;  /* 0x0000001700177245 */ /* 0x000fe20000201400 */
[----:B------:R-:W-:Y:S01]  /*1b5c0*/  IMAD.IADD R24, R56, 0x1, -R18 ;  /* 0x0000000138187824 */ /* 0x000fe200078e0a12 */
[----:B------:R-:W-:Y:S01]  /*1b5d0*/  IABS R26, R26 ;  /* 0x0000001a001a7213 */ /* 0x000fe20000000000 */
[----:B------:R-:W-:Y:S01]  /*1b5e0*/  FFMA.FTZ R109, R19, -UR6, R109 ;  /* 0x80000006136d7c23 */ /* 0x000fe2000801006d */
[----:B------:R-:W-:Y:S02]  /*1b5f0*/  VIADD R3, R214, 0xfffffff9 ;  /* 0xfffffff9d6037836 */ /* 0x000fe40000000000 */
[----:B------:R-:W-:Y:S01]  /*1b600*/  FFMA.FTZ R108, R23, -UR6, R108 ;  /* 0x80000006176c7c23 */ /* 0x000fe2000801006c */
[C---:B------:R-:W-:Y:S01]  /*1b610*/  IMAD.IADD R19, R73.reuse, 0x1, -R18 ;  /* 0x0000000149137824 */ /* 0x040fe200078e0a12 */
[----:B------:R-:W-:Y:S01]  /*1b620*/  IABS R24, R24 ;  /* 0x0000001800187213 */ /* 0x000fe20000000000 */
[--C-:B------:R-:W-:Y:S01]  /*1b630*/  IMAD.IADD R23, R56, 0x1, -R3.reuse ;  /* 0x0000000138177824 */ /* 0x100fe200078e0a03 */
[----:B------:R-:W-:Y:S02]  /*1b640*/  I2FP.F32.S32 R26, R26 ;  /* 0x0000001a001a7245 */ /* 0x000fe40000201400 */
[----:B------:R-:W-:Y:S02]  /*1b650*/  IABS R19, R19 ;  /* 0x0000001300137213 */ /* 0x000fe40000000000 */
[----:B------:R-:W-:Y:S01]  /*1b660*/  I2FP.F32.S32 R24, R24 ;  /* 0x0000001800187245 */ /* 0x000fe20000201400 */
[----:B------:R-:W-:Y:S01]  /*1b670*/  FFMA.FTZ R114, R26, -UR6, R114 ;  /* 0x800000061a727c23 */ /* 0x000fe20008010072 */
[----:B------:R-:W-:Y:S01]  /*1b680*/  IABS R23, R23 ;  /* 0x0000001700177213 */ /* 0x000fe20000000000 */
[--C-:B------:R-:W-:Y:S01]  /*1b690*/  IMAD.IADD R26, R73, 0x1, -R3.reuse ;  /* 0x00000001491a7824 */ /* 0x100fe200078e0a03 */
[----:B------:R-:W-:Y:S01]  /*1b6a0*/  I2FP.F32.S32 R19, R19 ;  /* 0x0000001300137245 */ /* 0x000fe20000201400 */
[----:B------:R-:W-:Y:S01]  /*1b6b0*/  FFMA.FTZ R116, R24, -UR6, R116 ;  /* 0x8000000618747c23 */ /* 0x000fe20008010074 */
[----:B------:R-:W-:Y:S01]  /*1b6c0*/  IABS R25, R25 ;  /* 0x0000001900197213 */ /* 0x000fe20000000000 */
[C---:B------:R-:W-:Y:S01]  /*1b6d0*/  VIADD R24, R206.reuse, 0x58 ;  /* 0x00000058ce187836 */ /* 0x040fe20000000000 */
[----:B------:R-:W-:Y:S01]  /*1b6e0*/  I2FP.F32.S32 R23, R23 ;  /* 0x0000001700177245 */ /* 0x000fe20000201400 */
[----:B------:R-:W-:Y:S01]  /*1b6f0*/  FFMA.FTZ R118, R19, -UR6, R118 ;  /* 0x8000000613767c23 */ /* 0x000fe20008010076 */
[----:B------:R-:W-:Y:S01]  /*1b700*/  I2FP.F32.S32 R25, R25 ;  /* 0x0000001900197245 */ /* 0x000fe20000201400 */
[----:B------:R-:W-:Y:S01]  /*1b710*/  IMAD.IADD R19, R235, 0x1, -R3 ;  /* 0x00000001eb137824 */ /* 0x000fe200078e0a03 */
[----:B------:R-:W-:Y:S01]  /*1b720*/  IABS R26, R26 ;  /* 0x0000001a001a7213 */ /* 0x000fe20000000000 */
[----:B------:R-:W-:Y:S01]  /*1b730*/  FFMA.FTZ R117, R23, -UR6, R117 ;  /* 0x8000000617757c23 */ /* 0x000fe20008010075 */
[----:B------:R-:W-:Y:S01]  /*1b740*/  FSEL R229, R87, -INF , !P1 ;  /* 0xff80000057e57808 */ /* 0x000fe20004800000 */
[----:B------:R-:W-:Y:S01]  /*1b750*/  VIADD R23, R206, 0x59 ;  /* 0x00000059ce177836 */ /* 0x000fe20000000000 */
[-C--:B------:R-:W-:Y:S01]  /*1b760*/  ISETP.GT.AND P1, PT, R207, R24.reuse, PT ;  /* 0x00000018cf00720c */ /* 0x080fe20003f24270 */
[----:B------:R-:W-:Y:S01]  /*1b770*/  FFMA.FTZ R115, R25, -UR6, R115 ;  /* 0x8000000619737c23 */ /* 0x000fe20008010073 */
[----:B------:R-:W-:Y:S01]  /*1b780*/  FSEL R237, R89, -INF , !P2 ;  /* 0xff80000059ed7808 */ /* 0x000fe20005000000 */
[--C-:B------:R-:W-:Y:S01]  /*1b790*/  IMAD.IADD R25, R235, 0x1, -R18.reuse ;  /* 0x00000001eb197824 */ /* 0x100fe200078e0a12 */
[----:B------:R-:W-:Y:S01]  /*1b7a0*/  ISETP.GT.AND P2, PT, R225, R24, PT ;  /* 0x00000018e100720c */ /* 0x000fe20003f44270 */
[C---:B------:R-:W-:Y:S01]  /*1b7b0*/  IMAD.IADD R18, R74.reuse, 0x1, -R18 ;  /* 0x000000014a127824 */ /* 0x040fe200078e0a12 */
[----:B------:R-:W-:Y:S01]  /*1b7c0*/  I2FP.F32.S32 R26, R26 ;  /* 0x0000001a001a7245 */ /* 0x000fe20000201400 */
[----:B------:R-:W-:Y:S01]  /*1b7d0*/  IMAD.IADD R3, R74, 0x1, -R3 ;  /* 0x000000014a037824 */ /* 0x000fe200078e0a03 */
[----:B------:R-:W-:Y:S01]  /*1b7e0*/  IABS R19, R19 ;  /* 0x0000001300137213 */ /* 0x000fe20000000000 */
[----:B------:R-:W-:Y:S01]  /*1b7f0*/  IMAD.MOV.U32 R87, RZ, RZ, R47 ;  /* 0x000000ffff577224 */ /* 0x000fe200078e002f */
[----:B------:R-:W-:Y:S01]  /*1b800*/  FSEL R92, R92, -INF , !P1 ;  /* 0xff8000005c5c7808 */ /* 0x000fe20004800000 */
[----:B------:R-:W-:Y:S01]  /*1b810*/  FFMA.FTZ R119, R26, -UR6, R119 ;  /* 0x800000061a777c23 */ /* 0x000fe20008010077 */
[-C--:B------:R-:W-:Y:S01]  /*1b820*/  ISETP.GT.AND P1, PT, R207, R23.reuse, PT ;  /* 0x00000017cf00720c */ /* 0x080fe20003f24270 */
[----:B------:R-:W-:Y:S01]  /*1b830*/  IMAD.IADD R26, R235, 0x1, -R214 ;  /* 0x00000001eb1a7824 */ /* 0x000fe200078e0ad6 */
[----:B------:R-:W-:Y:S02]  /*1b840*/  FSEL R98, R98, -INF , !P2 ;  /* 0xff80000062627808 */ /* 0x000fe40005000000 */
[----:B------:R-:W-:Y:S02]  /*1b850*/  ISETP.GT.AND P2, PT, R225, R23, PT ;  /* 0x00000017e100720c */ /* 0x000fe40003f44270 */
[----:B------:R-:W-:Y:S02]  /*1b860*/  I2FP.F32.S32 R19, R19 ;  /* 0x0000001300137245 */ /* 0x000fe40000201400 */
[----:B------:R-:W-:Y:S02]  /*1b870*/  IABS R25, R25 ;  /* 0x0000001900197213 */ /* 0x000fe40000000000 */
[----:B------:R-:W-:Y:S01]  /*1b880*/  FSEL R93, R93, -INF , !P1 ;  /* 0xff8000005d5d7808 */ /* 0x000fe20004800000 */
[----:B------:R-:W-:Y:S01]  /*1b890*/  FFMA.FTZ R121, R19, -UR6, R121 ;  /* 0x8000000613797c23 */ /* 0x000fe20008010079 */
[----:B------:R-:W-:Y:S01]  /*1b8a0*/  ISETP.GT.AND P1, PT, R215, R24, PT ;  /* 0x00000018d700720c */ /* 0x000fe20003f24270 */
[----:B------:R-:W-:Y:S01]  /*1b8b0*/  VIADD R19, R214, 0x1 ;  /* 0x00000001d6137836 */ /* 0x000fe20000000000 */
[----:B------:R-:W-:Y:S02]  /*1b8c0*/  FSEL R99, R99, -INF , !P2 ;  /* 0xff80000063637808 */ /* 0x000fe40005000000 */
[----:B------:R-:W-:Y:S02]  /*1b8d0*/  I2FP.F32.S32 R25, R25 ;  /* 0x0000001900197245 */ /* 0x000fe40000201400 */
[----:B------:R-:W-:Y:S02]  /*1b8e0*/  ISETP.GE.AND P2, PT, R23, R71, PT ;  /* 0x000000471700720c */ /* 0x000fe40003f46270 */
[----:B------:R-:W-:Y:S01]  /*1b8f0*/  IABS R26, R26 ;  /* 0x0000001a001a7213 */ /* 0x000fe20000000000 */
[----:B------:R-:W-:Y:S01]  /*1b900*/  FFMA.FTZ R120, R25, -UR6, R120 ;  /* 0x8000000619787c23 */ /* 0x000fe20008010078 */
[----:B------:R-:W-:Y:S01]  /*1b910*/  FSEL R94, R94, -INF , !P1 ;  /* 0xff8000005e5e7808 */ /* 0x000fe20004800000 */
[----:B------:R-:W-:Y:S01]  /*1b920*/  IMAD.IADD R25, R235, 0x1, -R19 ;  /* 0x00000001eb197824 */ /* 0x000fe200078e0a13 */
[----:B------:R-:W-:Y:S02]  /*1b930*/  ISETP.GT.AND P1, PT, R215, R23, PT ;  /* 0x00000017d700720c */ /* 0x000fe40003f24270 */
[----:B------:R-:W-:Y:S01]  /*1b940*/  FSEL R238, R93, -INF , !P2 ;  /* 0xff8000005dee7808 */ /* 0x000fe20005000000 */
[----:B------:R-:W-:Y:S01]  /*1b950*/  IMAD.MOV.U32 R93, RZ, RZ, R70 ;  /* 0x000000ffff5d7224 */ /* 0x000fe200078e0046 */
[----:B------:R-:W-:Y:S02]  /*1b960*/  I2FP.F32.S32 R26, R26 ;  /* 0x0000001a001a7245 */ /* 0x000fe40000201400 */
[----:B------:R-:W-:Y:S02]  /*1b970*/  ISETP.GT.AND P2, PT, R226, R27, PT ;  /* 0x0000001be200720c */ /* 0x000fe40003f44270 */
[----:B------:R-:W-:Y:S01]  /*1b980*/  FSEL R95, R95, -INF , !P1 ;  /* 0xff8000005f5f7808 */ /* 0x000fe20004800000 */
[----:B------:R-:W-:Y:S01]  /*1b990*/  FFMA.FTZ R124, R26, -UR6, R124 ;  /* 0x800000061a7c7c23 */ /* 0x000fe2000801007c */
[----:B------:R-:W-:Y:S01]  /*1b9a0*/  FSEL R240, R88, -INF , !P0 ;  /* 0xff80000058f07808 */ /* 0x000fe20004000000 */
[----:B------:R-:W-:Y:S01]  /*1b9b0*/  VIADD R26, R206, 0x61 ;  /* 0x00000061ce1a7836 */ /* 0x000fe20000000000 */
[C---:B------:R-:W-:Y:S01]  /*1b9c0*/  ISETP.GT.AND P1, PT, R226.reuse, R24, PT ;  /* 0x00000018e200720c */ /* 0x040fe20003f24270 */
[----:B------:R-:W-:Y:S01]  /*1b9d0*/  IMAD.MOV.U32 R88, RZ, RZ, R69 ;  /* 0x000000ffff587224 */ /* 0x000fe200078e0045 */
[----:B------:R-:W-:Y:S02]  /*1b9e0*/  ISETP.GT.AND P0, PT, R226, R23, PT ;  /* 0x00000017e200720c */ /* 0x000fe40003f04270 */
[----:B------:R-:W-:Y:S02]  /*1b9f0*/  FSEL R100, R100, -INF , !P2 ;  /* 0xff80000064647808 */ /* 0x000fe40005000000 */
[----:B------:R-:W-:Y:S02]  /*1ba00*/  FSEL R235, R91, -INF , !P6 ;  /* 0xff8000005beb7808 */ /* 0x000fe40007000000 */
[----:B------:R-:W-:Y:S02]  /*1ba10*/  ISETP.GE.AND P2, PT, R23, R228, PT ;  /* 0x000000e41700720c */ /* 0x000fe40003f46270 */
[----:B------:R-:W-:Y:S02]  /*1ba20*/  IABS R25, R25 ;  /* 0x0000001900197213 */ /* 0x000fe40000000000 */
[----:B------:R-:W-:Y:S02]  /*1ba30*/  ISETP.GE.AND P6, PT, R24, R64, PT ;  /* 0x000000401800720c */ /* 0x000fe40003fc6270 */
[----:B------:R-:W-:Y:S01]  /*1ba40*/  FSEL R236, R90, -INF , !P3 ;  /* 0xff8000005aec7808 */ /* 0x000fe20005800000 */
[----:B------:R-:W-:Y:S01]  /*1ba50*/  IMAD.MOV.U32 R90, RZ, RZ, R67 ;  /* 0x000000ffff5a7224 */ /* 0x000fe200078e0043 */
[----:B------:R-:W-:Y:S02]  /*1ba60*/  FSEL R96, R96, -INF , !P1 ;  /* 0xff80000060607808 */ /* 0x000fe40004800000 */
[----:B------:R-:W-:Y:S02]  /*1ba70*/  FSEL R97, R97, -INF , !P0 ;  /* 0xff80000061617808 */ /* 0x000fe40004000000 */
[C---:B------:R-:W-:Y:S02]  /*1ba80*/  ISETP.GE.AND P1, PT, R24.reuse, R142, PT ;  /* 0x0000008e1800720c */ /* 0x040fe40003f26270 */
[C---:B------:R-:W-:Y:S02]  /*1ba90*/  ISETP.GE.AND P3, PT, R24.reuse, R71, PT ;  /* 0x000000471800720c */ /* 0x040fe40003f66270 */
[----:B------:R-:W-:Y:S01]  /*1baa0*/  ISETP.GE.AND P0, PT, R24, R228, PT ;  /* 0x000000e41800720c */ /* 0x000fe20003f06270 */
[----:B------:R-:W-:Y:S01]  /*1bab0*/  VIADD R24, R206, 0x69 ;  /* 0x00000069ce187836 */ /* 0x000fe20000000000 */
[----:B------:R-:W-:Y:S01]  /*1bac0*/  FSEL R231, R99, -INF , !P2 ;  /* 0xff80000063e77808 */ /* 0x000fe20005000000 */
[----:B------:R-:W-:Y:S01]  /*1bad0*/  IMAD.MOV.U32 R99, RZ, RZ, R72 ;  /* 0x000000ffff637224 */ /* 0x000fe200078e0048 */
[----:B------:R-:W-:Y:S02]  /*1bae0*/  I2FP.F32.S32 R25, R25 ;  /* 0x0000001900197245 */ /* 0x000fe40000201400 */
[----:B------:R-:W-:Y:S02]  /*1baf0*/  ISETP.GE.AND P2, PT, R27, R142, PT ;  /* 0x0000008e1b00720c */ /* 0x000fe40003f46270 */
[----:B------:R-:W-:Y:S01]  /*1bb00*/  FSEL R224, R94, -INF , !P6 ;  /* 0xff8000005ee07808 */ /* 0x000fe20007000000 */
[----:B------:R-:W-:Y:S01]  /*1bb10*/  FFMA.FTZ R125, R25, -UR6, R125 ;  /* 0x80000006197d7c23 */ /* 0x000fe2000801007d */
[----:B------:R-:W-:Y:S01]  /*1bb20*/  IABS R21, R21 ;  /* 0x0000001500157213 */ /* 0x000fe20000000000 */
[----:B------:R-:W-:Y:S01]  /*1bb30*/  VIADD R25, R206, 0x68 ;  /* 0x00000068ce197836 */ /* 0x000fe20000000000 */
[----:B------:R-:W-:Y:S01]  /*1bb40*/  ISETP.GT.AND P6, PT, R226, R26, PT ;  /* 0x0000001ae200720c */ /* 0x000fe20003fc4270 */
[----:B------:R-:W-:Y:S01]  /*1bb50*/  IMAD.MOV.U32 R94, RZ, RZ, R68 ;  /* 0x000000ffff5e7224 */ /* 0x000fe200078e0044 */
[----:B------:R-:W-:Y:S01]  /*1bb60*/  FSEL R209, R100, -INF , !P2 ;  /* 0xff80000064d17808 */ /* 0x000fe20005000000 */
[----:B------:R-:W-:Y:S01]  /*1bb70*/  IMAD.MOV.U32 R68, RZ, RZ, R62 ;  /* 0x000000ffff447224 */ /* 0x000fe200078e003e */
[----:B------:R-:W-:Y:S01]  /*1bb80*/  I2FP.F32.S32 R21, R21 ;  /* 0x0000001500157245 */ /* 0x000fe20000201400 */
[----:B------:R-:W-:Y:S01]  /*1bb90*/  IMAD.MOV.U32 R62, RZ, RZ, R49 ;  /* 0x000000ffff3e7224 */ /* 0x000fe200078e0031 */
[----:B------:R-:W-:Y:S01]  /*1bba0*/  ISETP.GT.AND P2, PT, R207, R24, PT ;  /* 0x00000018cf00720c */ /* 0x000fe20003f44270 */
[----:B------:R-:W-:Y:S01]  /*1bbb0*/  IMAD.MOV.U32 R49, RZ, RZ, R230 ;  /* 0x000000ffff317224 */ /* 0x000fe200078e00e6 */
[----:B------:R-:W-:Y:S01]  /*1bbc0*/  FSEL R101, R101, -INF , !P6 ;  /* 0xff80000065657808 */ /* 0x000fe20007000000 */
[----:B------:R-:W-:Y:S01]  /*1bbd0*/  FFMA.FTZ R110, R21, -UR6, R110 ;  /* 0x80000006156e7c23 */ /* 0x000fe2000801006e */
[----:B------:R-:W-:Y:S01]  /*1bbe0*/  IABS R20, R20 ;  /* 0x0000001400147213 */ /* 0x000fe20000000000 */
[----:B------:R-:W-:Y:S01]  /*1bbf0*/  IMAD.MOV.U32 R89, RZ, RZ, R68 ;  /* 0x000000ffff597224 */ /* 0x000fe200078e0044 */
[----:B------:R-:W-:Y:S02]  /*1bc00*/  ISETP.GT.AND P6, PT, R225, R27, PT ;  /* 0x0000001be100720c */ /* 0x000fe40003fc4270 */
[----:B------:R-:W-:Y:S02]  /*1bc10*/  FSEL R109, R109, -INF , !P2 ;  /* 0xff8000006d6d7808 */ /* 0x000fe40005000000 */
[----:B------:R-:W-:Y:S02]  /*1bc20*/  I2FP.F32.S32 R20, R20 ;  /* 0x0000001400147245 */ /* 0x000fe40000201400 */
[----:B------:R-:W-:Y:S02]  /*1bc30*/  ISETP.GT.AND P2, PT, R215, R25, PT ;  /* 0x00000019d700720c */ /* 0x000fe40003f44270 */
[----:B------:R-:W-:Y:S01]  /*1bc40*/  FSEL R102, R102, -INF , !P6 ;  /* 0xff80000066667808 */ /* 0x000fe20007000000 */
[----:B------:R-:W-:Y:S01]  /*1bc50*/  FFMA.FTZ R111, R20, -UR6, R111 ;  /* 0x80000006146f7c23 */ /* 0x000fe2000801006f */
[----:B------:R-:W-:Y:S01]  /*1bc60*/  ISETP.GT.AND P6, PT, R225, R26, PT ;  /* 0x0000001ae100720c */ /* 0x000fe20003fc4270 */
[----:B------:R-:W-:Y:S01]  /*1bc70*/  IMAD.IADD R20, R73, 0x1, -R214 ;  /* 0x0000000149147824 */ /* 0x000fe200078e0ad6 */
[----:B------:R-:W-:Y:S02]  /*1bc80*/  IADD3 R22, PT, PT, R74, -R22, RZ ;  /* 0x800000164a167210 */ /* 0x000fe40007ffe0ff */
[----:B------:R-:W-:Y:S02]  /*1bc90*/  FSEL R110, R110, -INF , !P2 ;  /* 0xff8000006e6e7808 */ /* 0x000fe40005000000 */
[----:B------:R-:W-:Y:S02]  /*1bca0*/  ISETP.GT.AND P2, PT, R215, R24, PT ;  /* 0x00000018d700720c */ /* 0x000fe40003f44270 */
[----:B------:R-:W-:Y:S01]  /*1bcb0*/  FSEL R239, R92, -INF , !P3 ;  /* 0xff8000005cef7808 */ /* 0x000fe20005800000 */
[----:B------:R-:W-:Y:S01]  /*1bcc0*/  IMAD.MOV.U32 R92, RZ, RZ, R55 ;  /* 0x000000ffff5c7224 */ /* 0x000fe200078e0037 */
[----:B------:R-:W-:Y:S02]  /*1bcd0*/  FSEL R103, R103, -INF , !P6 ;  /* 0xff80000067677808 */ /* 0x000fe40007000000 */
[----:B------:R-:W-:Y:S02]  /*1bce0*/  ISETP.GE.AND P3, PT, R23, R64, PT ;  /* 0x000000401700720c */ /* 0x000fe40003f66270 */
[----:B------:R-:W-:Y:S02]  /*1bcf0*/  ISETP.GT.AND P6, PT, R207, R27, PT ;  /* 0x0000001bcf00720c */ /* 0x000fe40003fc4270 */
[----:B------:R-:W-:Y:S02]  /*1bd00*/  IABS R22, R22 ;  /* 0x0000001600167213 */ /* 0x000fe40000000000 */
[----:B------:R-:W-:Y:S02]  /*1bd10*/  FSEL R111, R111, -INF , !P2 ;  /* 0xff8000006f6f7808 */ /* 0x000fe40005000000 */
[----:B------:R-:W-:Y:S02]  /*1bd20*/  FSEL R218, R95, -INF , !P3 ;  /* 0xff8000005fda7808 */ /* 0x000fe40005800000 */
[----:B------:R-:W-:Y:S01]  /*1bd30*/  FSEL R234, R96, -INF , !P1 ;  /* 0xff80000060ea7808 */ /* 0x000fe20004800000 */
[----:B------:R-:W-:Y:S01]  /*1bd40*/  IMAD.MOV.U32 R96, RZ, RZ, R54 ;  /* 0x000000ffff607224 */ /* 0x000fe200078e0036 */
[----:B------:R-:W-:Y:S02]  /*1bd50*/  FSEL R104, R104, -INF , !P6 ;  /* 0xff80000068687808 */ /* 0x000fe40007000000 */
[----:B------:R-:W-:Y:S02]  /*1bd60*/  I2FP.F32.S32 R22, R22 ;  /* 0x0000001600167245 */ /* 0x000fe40000201400 */
[-C--:B------:R-:W-:Y:S02]  /*1bd70*/  ISETP.GE.AND P2, PT, R27, R71.reuse, PT ;  /* 0x000000471b00720c */ /* 0x080fe40003f46270 */
[----:B------:R-:W-:Y:S01]  /*1bd80*/  ISETP.GE.AND P3, PT, R23, R142, PT ;  /* 0x0000008e1700720c */ /* 0x000fe20003f66270 */
[----:B------:R-:W-:Y:S01]  /*1bd90*/  FFMA.FTZ R106, R22, -UR6, R106 ;  /* 0x80000006166a7c23 */ /* 0x000fe2000801006a */
[----:B------:R-:W-:Y:S01]  /*1bda0*/  ISETP.GT.AND P1, PT, R207, R26, PT ;  /* 0x0000001acf00720c */ /* 0x000fe20003f24270 */
[C---:B------:R-:W-:Y:S01]  /*1bdb0*/  VIADD R23, R206.reuse, 0x70 ;  /* 0x00000070ce177836 */ /* 0x040fe20000000000 */
[----:B------:R-:W-:Y:S01]  /*1bdc0*/  IABS R2, R2 ;  /* 0x0000000200027213 */ /* 0x000fe20000000000 */
[----:B------:R-:W-:Y:S01]  /*1bdd0*/  VIADD R22, R206, 0x71 ;  /* 0x00000071ce167836 */ /* 0x000fe20000000000 */
[----:B------:R-:W-:Y:S02]  /*1bde0*/  FSEL R223, R104, -INF , !P2 ;  /* 0xff80000068df7808 */ /* 0x000fe40005000000 */
[----:B------:R-:W-:Y:S02]  /*1bdf0*/  FSEL R233, R97, -INF , !P3 ;  /* 0xff80000061e97808 */ /* 0x000fe40005800000 */
[----:B------:R-:W-:Y:S02]  /*1be00*/  I2FP.F32.S32 R2, R2 ;  /* 0x0000000200027245 */ /* 0x000fe40000201400 */
[----:B------:R-:W-:Y:S02]  /*1be10*/  ISETP.GE.AND P2, PT, R26, R71, PT ;  /* 0x000000471a00720c */ /* 0x000fe40003f46270 */
[----:B------:R-:W-:Y:S01]  /*1be20*/  FSEL R105, R105, -INF , !P1 ;  /* 0xff80000069697808 */ /* 0x000fe20004800000 */
[----:B------:R-:W-:Y:S01]  /*1be30*/  FFMA.FTZ R107, R2, -UR6, R107 ;  /* 0x80000006026b7c23 */ /* 0x000fe2000801006b */
[----:B------:R-:W-:Y:S01]  /*1be40*/  ISETP.GT.AND P3, PT, R215, R27, PT ;  /* 0x0000001bd700720c */ /* 0x000fe20003f64270 */
[----:B------:R-:W-:Y:S01]  /*1be50*/  VIADD R2, R206, 0x79 ;  /* 0x00000079ce027836 */ /* 0x000fe20000000000 */
[----:B------:R-:W-:Y:S02]  /*1be60*/  FSEL R222, R105, -INF , !P2 ;  /* 0xff80000069de7808 */ /* 0x000fe40005000000 */
[----:B------:R-:W-:Y:S01]  /*1be70*/  FSEL R232, R98, -INF , !P0 ;  /* 0xff80000062e87808 */ /* 0x000fe20004000000 */
[----:B------:R-:W-:Y:S01]  /*1be80*/  IMAD.MOV.U32 R98, RZ, RZ, R52 ;  /* 0x000000ffff627224 */ /* 0x000fe200078e0034 */
[----:B------:R-:W-:Y:S02]  /*1be90*/  ISETP.GE.AND P2, PT, R27, R64, PT ;  /* 0x000000401b00720c */ /* 0x000fe40003f46270 */
[----:B------:R-:W-:Y:S02]  /*1bea0*/  FSEL R106, R106, -INF , !P3 ;  /* 0xff8000006a6a7808 */ /* 0x000fe40005800000 */
[----:B------:R-:W-:Y:S02]  /*1beb0*/  ISETP.GT.AND P0, PT, R215, R26, PT ;  /* 0x0000001ad700720c */ /* 0x000fe40003f04270 */
[----:B------:R-:W-:Y:S02]  /*1bec0*/  FSEL R213, R106, -INF , !P2 ;  /* 0xff8000006ad57808 */ /* 0x000fe40005000000 */
[C---:B------:R-:W-:Y:S02]  /*1bed0*/  ISETP.GE.AND P2, PT, R26.reuse, R64, PT ;  /* 0x000000401a00720c */ /* 0x040fe40003f46270 */
[----:B------:R-:W-:Y:S02]  /*1bee0*/  FSEL R107, R107, -INF , !P0 ;  /* 0xff8000006b6b7808 */ /* 0x000fe40004000000 */
[C---:B------:R-:W-:Y:S02]  /*1bef0*/  ISETP.GE.AND P6, PT, R26.reuse, R142, PT ;  /* 0x0000008e1a00720c */ /* 0x040fe40003fc6270 */
[-C--:B------:R-:W-:Y:S02]  /*1bf00*/  ISETP.GE.AND P1, PT, R27, R228.reuse, PT ;  /* 0x000000e41b00720c */ /* 0x080fe40003f26270 */
[----:B------:R-:W-:Y:S02]  /*1bf10*/  ISETP.GE.AND P3, PT, R26, R228, PT ;  /* 0x000000e41a00720c */ /* 0x000fe40003f66270 */
[-C--:B------:R-:W-:Y:S02]  /*1bf20*/  ISETP.GT.AND P0, PT, R207, R25.reuse, PT ;  /* 0x00000019cf00720c */ /* 0x080fe40003f04270 */
[----:B------:R-:W-:Y:S02]  /*1bf30*/  FSEL R212, R107, -INF , !P2 ;  /* 0xff8000006bd47808 */ /* 0x000fe40005000000 */
[----:B------:R-:W-:Y:S02]  /*1bf40*/  ISETP.GT.AND P2, PT, R226, R25, PT ;  /* 0x00000019e200720c */ /* 0x000fe40003f44270 */
[----:B------:R-:W-:Y:S02]  /*1bf50*/  FSEL R208, R101, -INF , !P6 ;  /* 0xff80000065d07808 */ /* 0x000fe40007000000 */
[----:B------:R-:W-:Y:S02]  /*1bf60*/  FSEL R201, R102, -INF , !P1 ;  /* 0xff80000066c97808 */ /* 0x000fe40004800000 */
[----:B------:R-:W-:Y:S02]  /*1bf70*/  FSEL R200, R103, -INF , !P3 ;  /* 0xff80000067c87808 */ /* 0x000fe40005800000 */
[----:B------:R-:W-:Y:S02]  /*1bf80*/  FSEL R108, R108, -INF , !P0 ;  /* 0xff8000006c6c7808 */ /* 0x000fe40004000000 */
[C---:B------:R-:W-:Y:S02]  /*1bf90*/  ISETP.GT.AND P6, PT, R207.reuse, R23, PT ;  /* 0x00000017cf00720c */ /* 0x040fe40003fc4270 */
[C---:B------:R-:W-:Y:S02]  /*1bfa0*/  ISETP.GT.AND P1, PT, R207.reuse, R22, PT ;  /* 0x00000016cf00720c */ /* 0x040fe40003f24270 */
[C---:B------:R-:W-:Y:S02]  /*1bfb0*/  ISETP.GT.AND P3, PT, R207.reuse, R0, PT ;  /* 0x00000000cf00720c */ /* 0x040fe40003f64270 */
[----:B------:R-:W-:Y:S02]  /*1bfc0*/  ISETP.GT.AND P0, PT, R207, R2, PT ;  /* 0x00000002cf00720c */ /* 0x000fe40003f04270 */
[----:B------:R-:W-:Y:S02]  /*1bfd0*/  FSEL R207, R112, -INF , !P2 ;  /* 0xff80000070cf7808 */ /* 0x000fe40005000000 */
[----:B------:R-:W-:Y:S02]  /*1bfe0*/  ISETP.GT.AND P2, PT, R226, R24, PT ;  /* 0x00000018e200720c */ /* 0x000fe40003f44270 */
[----:B------:R-:W-:Y:S02]  /*1bff0*/  IABS R28, R28 ;  /* 0x0000001c001c7213 */ /* 0x000fe40000000000 */
[----:B------:R-:W-:Y:S02]  /*1c000*/  FSEL R113, R113, -INF , !P2 ;  /* 0xff80000071717808 */ /* 0x000fe40005000000 */
[C---:B------:R-:W-:Y:S02]  /*1c010*/  ISETP.GT.AND P2, PT, R225.reuse, R25, PT ;  /* 0x00000019e100720c */ /* 0x040fe40003f44270 */
[----:B------:R-:W-:Y:S02]  /*1c020*/  IABS R18, R18 ;  /* 0x0000001200127213 */ /* 0x000fe40000000000 */
[----:B------:R-:W-:Y:S02]  /*1c030*/  FSEL R112, R114, -INF , !P2 ;  /* 0xff80000072707808 */ /* 0x000fe40005000000 */
[----:B------:R-:W-:Y:S02]  /*1c040*/  ISETP.GT.AND P2, PT, R225, R24, PT ;  /* 0x00000018e100720c */ /* 0x000fe40003f44270 */
[----:B------:R-:W-:Y:S02]  /*1c050*/  I2FP.F32.S32 R28, R28 ;  /* 0x0000001c001c7245 */ /* 0x000fe40000201400 */
[----:B------:R-:W-:Y:S02]  /*1c060*/  FSEL R75, R115, -INF , !P2 ;  /* 0xff800000734b7808 */ /* 0x000fe40005000000 */
[----:B------:R-:W-:Y:S01]  /*1c070*/  ISETP.GE.AND P2, PT, R25, R71, PT ;  /* 0x000000471900720c */ /* 0x000fe20003f46270 */
[----:B------:R-:W-:Y:S01]  /*1c080*/  FFMA.FTZ R128, R28, -UR6, R128 ;  /* 0x800000061c807c23 */ /* 0x000fe20008010080 */
[----:B------:R-:W-:Y:S01]  /*1c090*/  IABS R3, R3 ;  /* 0x0000000300037213 */ /* 0x000fe20000000000 */
[----:B------:R-:W-:Y:S01]  /*1c0a0*/  IMAD.IADD R28, R56, 0x1, -R19 ;  /* 0x00000001381c7824 */ /* 0x000fe200078e0a13 */
[----:B------:R-:W-:Y:S01]  /*1c0b0*/  FSEL R221, R108, -INF , !P2 ;  /* 0xff8000006cdd7808 */ /* 0x000fe20005000000 */
[----:B------:R-:W-:Y:S01]  /*1c0c0*/  IMAD.MOV.U32 R56, RZ, RZ, R220 ;  /* 0x000000ffff387224 */ /* 0x000fe200078e00dc */
[----:B------:R-:W-:Y:S02]  /*1c0d0*/  I2FP.F32.S32 R18, R18 ;  /* 0x0000001200127245 */ /* 0x000fe40000201400 */
[----:B------:R-:W-:Y:S01]  /*1c0e0*/  ISETP.GE.AND P2, PT, R24, R71, PT ;  /* 0x000000471800720c */ /* 0x000fe20003f46270 */
[----:B------:R-:W-:Y:S01]  /*1c0f0*/  IMAD.MOV.U32 R70, RZ, RZ, R56 ;  /* 0x000000ffff467224 */ /* 0x000fe200078e0038 */
[----:B------:R-:W-:Y:S01]  /*1c100*/  I2FP.F32.S32 R3, R3 ;  /* 0x0000000300037245 */ /* 0x000fe20000201400 */
[----:B------:R-:W-:Y:S01]  /*1c110*/  FFMA.FTZ R122, R18, -UR6, R122 ;  /* 0x80000006127a7c23 */ /* 0x000fe2000801007a */
[----:B------:R-:W-:Y:S01]  /*1c120*/  IABS R20, R20 ;  /* 0x0000001400147213 */ /* 0x000fe20000000000 */
[----:B------:R-:W-:Y:S01]  /*1c130*/  IMAD.MOV.U32 R56, RZ, RZ, R227 ;  /* 0x000000ffff387224 */ /* 0x000fe200078e00e3 */
[----:B------:R-:W-:Y:S01]  /*1c140*/  FSEL R220, R109, -INF , !P2 ;  /* 0xff8000006ddc7808 */ /* 0x000fe20005000000 */
[----:B------:R-:W-:Y:S01]  /*1c150*/  FFMA.FTZ R123, R3, -UR6, R123 ;  /* 0x80000006037b7c23 */ /* 0x000fe2000801007b */
[----:B------:R-:W-:Y:S01]  /*1c160*/  FMNMX3.FTZ R18, R199, R143, R247, !PT ;  /* 0x0000008fc7127276 */ /* 0x000fe200078100f7 */
[----:B------:R-:W-:Y:S01]  /*1c170*/  IMAD.IADD R3, R74, 0x1, -R214 ;  /* 0x000000014a037824 */ /* 0x000fe200078e0ad6 */
[----:B------:R-:W-:Y:S01]  /*1c180*/  ISETP.GE.AND P2, PT, R25, R64, PT ;  /* 0x000000401900720c */ /* 0x000fe20003f46270 */
[----:B------:R-:W-:Y:S01]  /*1c190*/  IMAD.MOV.U32 R95, RZ, RZ, R70 ;  /* 0x000000ffff5f7224 */ /* 0x000fe200078e0046 */
[----:B------:R-:W-:Y:S02]  /*1c1a0*/  I2FP.F32.S32 R20, R20 ;  /* 0x0000001400147245 */ /* 0x000fe40000201400 */
[----:B------:R-:W-:Y:S02]  /*1c1b0*/  MOV R46, R211 ;  /* 0x000000d3002e7202 */ /* 0x000fe40000000f00 */
[----:B-1----:R-:W-:Y:S01]  /*1c1c0*/  FSEL R211, R110, -INF , !P2 ;  /* 0xff8000006ed37808 */ /* 0x002fe20005000000 */
[----:B------:R-:W-:Y:S01]  /*1c1d0*/  FFMA.FTZ R130, R20, -UR6, R130 ;  /* 0x8000000614827c23 */ /* 0x000fe20008010082 */
[----:B------:R-:W-:Y:S01]  /*1c1e0*/  FMNMX3.FTZ R18, R18, R17, R16, !PT ;  /* 0x0000001112127276 */ /* 0x000fe20007810010 */
[--C-:B------:R-:W-:Y:S01]  /*1c1f0*/  IMAD.IADD R20, R73, 0x1, -R19.reuse ;  /* 0x0000000149147824 */ /* 0x100fe200078e0a13 */
[----:B------:R-:W-:Y:S01]  /*1c200*/  ISETP.GE.AND P2, PT, R24, R64, PT ;  /* 0x000000401800720c */ /* 0x000fe20003f46270 */
[----:B------:R-:W-:Y:S01]  /*1c210*/  IMAD.IADD R19, R74, 0x1, -R19 ;  /* 0x000000014a137824 */ /* 0x000fe200078e0a13 */
[----:B------:R-:W-:Y:S01]  /*1c220*/  IABS R3, R3 ;  /* 0x0000000300037213 */ /* 0x000fe20000000000 */
[----:B------:R-:W-:Y:S01]  /*1c230*/  IMAD.MOV.U32 R73, RZ, RZ, R203 ;  /* 0x000000ffff497224 */ /* 0x000fe200078e00cb */
[----:B------:R-:W-:Y:S02]  /*1c240*/  FMNMX3.FTZ R18, R18, R136, R137, !PT ;  /* 0x0000008812127276 */ /* 0x000fe40007810089 */
[----:B------:R-:W-:Y:S01]  /*1c250*/  FSEL R210, R111, -INF , !P2 ;  /* 0xff8000006fd27808 */ /* 0x000fe20005000000 */
[----:B------:R-:W-:Y:S01]  /*1c260*/  IMAD.MOV.U32 R97, RZ, RZ, R73 ;  /* 0x000000ffff617224 */ /* 0x000fe200078e0049 */
[----:B------:R-:W-:Y:S02]  /*1c270*/  ISETP.GT.AND P2, PT, R226, R23, PT ;  /* 0x00000017e200720c */ /* 0x000fe40003f44270 */
[----:B------:R-:W-:Y:S02]  /*1c280*/  I2FP.F32.S32 R3, R3 ;  /* 0x0000000300037245 */ /* 0x000fe40000201400 */
[----:B------:R-:W-:Y:S02]  /*1c290*/  FMNMX3.FTZ R18, R18, R138, R139, !PT ;  /* 0x0000008a12127276 */ /* 0x000fe4000781008b */
[----:B------:R-:W-:Y:S01]  /*1c2a0*/  IABS R19, R19 ;  /* 0x0000001300137213 */ /* 0x000fe20000000000 */
[----:B------:R-:W-:Y:S01]  /*1c2b0*/  FFMA.FTZ R126, R3, -UR6, R126 ;  /* 0x80000006037e7c23 */ /* 0x000fe2000801007e */
[----:B------:R-:W-:Y:S02]  /*1c2c0*/  FSEL R116, R116, -INF , !P2 ;  /* 0xff80000074747808 */ /* 0x000fe40005000000 */
[----:B------:R-:W-:Y:S02]  /*1c2d0*/  ISETP.GT.AND P2, PT, R226, R22, PT ;  /* 0x00000016e200720c */ /* 0x000fe40003f44270 */
[----:B------:R-:W-:Y:S02]  /*1c2e0*/  FMNMX3.FTZ R18, R18, R93, R46, !PT ;  /* 0x0000005d12127276 */ /* 0x000fe4000781002e */
[----:B------:R-:W-:Y:S02]  /*1c2f0*/  I2FP.F32.S32 R19, R19 ;  /* 0x0000001300137245 */ /* 0x000fe40000201400 */
[----:B------:R-:W-:Y:S02]  /*1c300*/  FSEL R125, R125, -INF , !P0 ;  /* 0xff8000007d7d7808 */ /* 0x000fe40004000000 */
[----:B------:R-:W-:Y:S01]  /*1c310*/  ISETP.GT.AND P0, PT, R215, R0, PT ;  /* 0x00000000d700720c */ /* 0x000fe20003f04270 */
[----:B------:R-:W-:Y:S01]  /*1c320*/  FFMA.FTZ R127, R19, -UR6, R127 ;  /* 0x80000006137f7c23 */ /* 0x000fe2000801007f */
[----:B------:R-:W-:Y:S02]  /*1c330*/  FSEL R117, R117, -INF , !P2 ;  /* 0xff80000075757808 */ /* 0x000fe40005000000 */
[-C--:B------:R-:W-:Y:S02]  /*1c340*/  ISETP.GT.AND P2, PT, R225, R23.reuse, PT ;  /* 0x00000017e100720c */ /* 0x080fe40003f44270 */
[----:B------:R-:W-:Y:S02]  /*1c350*/  FMNMX3.FTZ R18, R18, R50, R99, !PT ;  /* 0x0000003212127276 */ /* 0x000fe40007810063 */
[----:B------:R-:W-:Y:S02]  /*1c360*/  FSEL R74, R126, -INF , !P0 ;  /* 0xff8000007e4a7808 */ /* 0x000fe40004000000 */
[----:B------:R-:W-:Y:S02]  /*1c370*/  ISETP.GT.AND P0, PT, R215, R2, PT ;  /* 0x00000002d700720c */ /* 0x000fe40003f04270 */
[----:B------:R-:W-:Y:S02]  /*1c380*/  FSEL R121, R121, -INF , !P1 ;  /* 0xff80000079797808 */ /* 0x000fe40004800000 */
[----:B------:R-:W-:Y:S02]  /*1c390*/  FMNMX3.FTZ R18, R18, R58, R48, !PT ;  /* 0x0000003a12127276 */ /* 0x000fe40007810030 */
[----:B------:R-:W-:Y:S02]  /*1c3a0*/  FSEL R114, R118, -INF , !P2 ;  /* 0xff80000076727808 */ /* 0x000fe40005000000 */
[----:B------:R-:W-:Y:S02]  /*1c3b0*/  ISETP.GT.AND P1, PT, R215, R23, PT ;  /* 0x00000017d700720c */ /* 0x000fe40003f24270 */
[----:B------:R-:W-:Y:S02]  /*1c3c0*/  ISETP.GT.AND P2, PT, R225, R22, PT ;  /* 0x00000016e100720c */ /* 0x000fe40003f44270 */
[----:B------:R-:W-:Y:S02]  /*1c3d0*/  FSEL R73, R127, -INF , !P0 ;  /* 0xff8000007f497808 */ /* 0x000fe40004000000 */
[-C--:B------:R-:W-:Y:S02]  /*1c3e0*/  ISETP.GE.AND P0, PT, R23, R71.reuse, PT ;  /* 0x000000471700720c */ /* 0x080fe40003f06270 */
[----:B------:R-:W-:Y:S02]  /*1c3f0*/  FSEL R120, R120, -INF , !P6 ;  /* 0xff80000078787808 */ /* 0x000fe40007000000 */
[----:B------:R-:W-:Y:S02]  /*1c400*/  FMNMX3.FTZ R18, R18, R94, R250, !PT ;  /* 0x0000005e12127276 */ /* 0x000fe400078100fa */
[----:B------:R-:W-:Y:S02]  /*1c410*/  FMNMX3.FTZ R21, R198, R6, R4, !PT ;  /* 0x00000006c6157276 */ /* 0x000fe40007810004 */
[----:B------:R-:W-:Y:S02]  /*1c420*/  FSEL R119, R119, -INF , !P2 ;  /* 0xff80000077777808 */ /* 0x000fe40005000000 */
[----:B------:R-:W-:Y:S02]  /*1c430*/  FSEL R122, R122, -INF , !P1 ;  /* 0xff8000007a7a7808 */ /* 0x000fe40004800000 */
[----:B------:R-:W-:Y:S02]  /*1c440*/  ISETP.GE.AND P2, PT, R25, R142, PT ;  /* 0x0000008e1900720c */ /* 0x000fe40003f46270 */
[----:B------:R-:W-:Y:S02]  /*1c450*/  ISETP.GT.AND P1, PT, R215, R22, PT ;  /* 0x00000016d700720c */ /* 0x000fe40003f24270 */
[----:B------:R-:W-:Y:S02]  /*1c460*/  FSEL R230, R120, -INF , !P0 ;  /* 0xff80000078e67808 */ /* 0x000fe40004000000 */
[----:B------:R-:W-:Y:S02]  /*1c470*/  FMNMX3.FTZ R18, R18, R204, R90, !PT ;  /* 0x000000cc12127276 */ /* 0x000fe4000781005a */
[----:B------:R-:W-:Y:S02]  /*1c480*/  ISETP.GE.AND P0, PT, R22, R71, PT ;  /* 0x000000471600720c */ /* 0x000fe40003f06270 */
        /* <DEDUP_REMOVED lines=8> */
[----:B------:R-:W-:Y:S02]  /*1c510*/  ISETP.GE.AND P0, PT, R23, R64, PT ;  /* 0x000000401700720c */ /* 0x000fe40003f06270 */
[----:B------:R-:W-:Y:S02]  /*1c520*/  FSEL R206, R116, -INF , !P1 ;  /* 0xff80000074ce7808 */ /* 0x000fe40004800000 */
[----:B------:R-:W-:Y:S02]  /*1c530*/  FSEL R202, R113, -INF , !P2 ;  /* 0xff80000071ca7808 */ /* 0x000fe40005000000 */
[----:B------:R-:W-:Y:S02]  /*1c540*/  ISETP.GE.AND P1, PT, R22, R142, PT ;  /* 0x0000008e1600720c */ /* 0x000fe40003f26270 */
[----:B------:R-:W-:Y:S02]  /*1c550*/  ISETP.GE.AND P2, PT, R25, R228, PT ;  /* 0x000000e41900720c */ /* 0x000fe40003f46270 */
[----:B------:R-:W-:Y:S02]  /*1c560*/  FMNMX3.FTZ R21, R21, R34, R41, !PT ;  /* 0x0000002215157276 */ /* 0x000fe40007810029 */
[----:B------:R-:W-:Y:S02]  /*1c570*/  FMNMX3.FTZ R18, R18, R240, R237, !PT ;  /* 0x000000f012127276 */ /* 0x000fe400078100ed */
[----:B------:R-:W-:Y:S02]  /*1c580*/  FSEL R215, R122, -INF , !P0 ;  /* 0xff8000007ad77808 */ /* 0x000fe40004000000 */
[----:B------:R-:W-:Y:S02]  /*1c590*/  ISETP.GE.AND P0, PT, R22, R64, PT ;  /* 0x000000401600720c */ /* 0x000fe40003f06270 */
[----:B------:R-:W-:Y:S02]  /*1c5a0*/  FMNMX3.FTZ R21, R21, R62, R89, !PT ;  /* 0x0000003e15157276 */ /* 0x000fe40007810059 */
[----:B------:R-:W-:Y:S02]  /*1c5b0*/  FSEL R112, R112, -INF , !P2 ;  /* 0xff80000070707808 */ /* 0x000fe40005000000 */
[----:B------:R-:W-:Y:S02]  /*1c5c0*/  FSEL R203, R117, -INF , !P1 ;  /* 0xff80000075cb7808 */ /* 0x000fe40004800000 */
[----:B------:R-:W-:Y:S02]  /*1c5d0*/  FMNMX3.FTZ R18, R18, R239, R238, !PT ;  /* 0x000000ef12127276 */ /* 0x000fe400078100ee */
[-C--:B------:R-:W-:Y:S02]  /*1c5e0*/  ISETP.GE.AND P2, PT, R24, R228.reuse, PT ;  /* 0x000000e41800720c */ /* 0x080fe40003f46270 */
[----:B------:R-:W-:Y:S02]  /*1c5f0*/  ISETP.GE.AND P1, PT, R23, R228, PT ;  /* 0x000000e41700720c */ /* 0x000fe40003f26270 */
[----:B------:R-:W-:Y:S02]  /*1c600*/  FSEL R214, R123, -INF , !P0 ;  /* 0xff8000007bd67808 */ /* 0x000fe40004000000 */
[----:B------:R-:W-:Y:S02]  /*1c610*/  FSEL R124, R124, -INF , !P3 ;  /* 0xff8000007c7c7808 */ /* 0x000fe40005800000 */
[----:B------:R-:W-:Y:S02]  /*1c620*/  ISETP.GE.AND P0, PT, R0, R71, PT ;  /* 0x000000470000720c */ /* 0x000fe40003f06270 */
[----:B------:R-:W-:Y:S02]  /*1c630*/  FMNMX3.FTZ R21, R21, R85, R30, !PT ;  /* 0x0000005515157276 */ /* 0x000fe4000781001e */
[----:B------:R-:W-:Y:S02]  /*1c640*/  FMNMX3.FTZ R18, R18, R223, R222, !PT ;  /* 0x000000df12127276 */ /* 0x000fe400078100de */
[----:B------:R-:W-:Y:S02]  /*1c650*/  FSEL R75, R75, -INF , !P2 ;  /* 0xff8000004b4b7808 */ /* 0x000fe40005000000 */
[----:B------:R-:W-:Y:S02]  /*1c660*/  FSEL R114, R114, -INF , !P1 ;  /* 0xff80000072727808 */ /* 0x000fe40004800000 */
[----:B------:R-:W-:Y:S02]  /*1c670*/  ISETP.GT.AND P6, PT, R226, R2, PT ;  /* 0x00000002e200720c */ /* 0x000fe40003fc4270 */
[----:B------:R-:W-:Y:S02]  /*1c680*/  ISETP.GE.AND P1, PT, R22, R228, PT ;  /* 0x000000e41600720c */ /* 0x000fe40003f26270 */
[----:B------:R-:W-:Y:S02]  /*1c690*/  ISETP.GT.AND P2, PT, R226, R0, PT ;  /* 0x00000000e200720c */ /* 0x000fe40003f44270 */
[----:B------:R-:W-:Y:S02]  /*1c6a0*/  FSEL R226, R124, -INF , !P0 ;  /* 0xff8000007ce27808 */ /* 0x000fe40004000000 */
[----:B------:R-:W-:Y:S02]  /*1c6b0*/  FMNMX3.FTZ R21, R21, R87, R92, !PT ;  /* 0x0000005715157276 */ /* 0x000fe4000781005c */
[----:B------:R-:W-:Y:S02]  /*1c6c0*/  ISETP.GE.AND P0, PT, R2, R71, PT ;  /* 0x000000470200720c */ /* 0x000fe40003f06270 */
[----:B------:R-:W-:Y:S02]  /*1c6d0*/  FMNMX3.FTZ R18, R18, R221, R220, !PT ;  /* 0x000000dd12127276 */ /* 0x000fe400078100dc */
[----:B------:R-:W-:Y:S02]  /*1c6e0*/  FSEL R113, R119, -INF , !P1 ;  /* 0xff80000077717808 */ /* 0x000fe40004800000 */
[C---:B------:R-:W-:Y:S02]  /*1c6f0*/  ISETP.GT.AND P3, PT, R225.reuse, R2, PT ;  /* 0x00000002e100720c */ /* 0x040fe40003f64270 */
[----:B------:R-:W-:Y:S02]  /*1c700*/  ISETP.GT.AND P1, PT, R225, R0, PT ;  /* 0x00000000e100720c */ /* 0x000fe40003f24270 */
[----:B------:R-:W-:Y:S02]  /*1c710*/  FMNMX3.FTZ R21, R21, R98, R36, !PT ;  /* 0x0000006215157276 */ /* 0x000fe40007810024 */
[----:B------:R-:W-:Y:S02]  /*1c720*/  FSEL R225, R125, -INF , !P0 ;  /* 0xff8000007de17808 */ /* 0x000fe40004000000 */
[----:B------:R-:W-:Y:S02]  /*1c730*/  FMNMX3.FTZ R18, R18, R230, R227, !PT ;  /* 0x000000e612127276 */ /* 0x000fe400078100e3 */
[----:B------:R-:W-:Y:S02]  /*1c740*/  FMNMX3.FTZ R21, R21, R63, R205, !PT ;  /* 0x0000003f15157276 */ /* 0x000fe400078100cd */
[----:B------:R-:W-:Y:S02]  /*1c750*/  FMNMX3.FTZ R18, R18, R226, R225, !PT ;  /* 0x000000e212127276 */ /* 0x000fe400078100e1 */
[----:B------:R-:W-:Y:S02]  /*1c760*/  FMNMX3.FTZ R21, R21, R84, R59, !PT ;  /* 0x0000005415157276 */ /* 0x000fe4000781003b */
[----:B------:R-:W-:Y:S01]  /*1c770*/  IABS R20, R20 ;  /* 0x0000001400147213 */ /* 0x000fe20000000000 */
[----:B------:R-:W1:Y:S01]  /*1c780*/  SHFL.BFLY PT, R19, R18, 0x2, 0x1f ;  /* 0x0c401f0012137f89 */ /* 0x000e6200000e0000 */
[----:B------:R-:W-:Y:S02]  /*1c790*/  FMNMX3.FTZ R21, R21, R216, R229, !PT ;  /* 0x000000d815157276 */ /* 0x000fe400078100e5 */
[----:B------:R-:W-:Y:S02]  /*1c7a0*/  IABS R28, R28 ;  /* 0x0000001c001c7213 */ /* 0x000fe40000000000 */
[----:B------:R-:W-:Y:S02]  /*1c7b0*/  I2FP.F32.S32 R20, R20 ;  /* 0x0000001400147245 */ /* 0x000fe40000201400 */
[----:B------:R-:W-:Y:S02]  /*1c7c0*/  FMNMX3.FTZ R21, R21, R232, R231, !PT ;  /* 0x000000e815157276 */ /* 0x000fe400078100e7 */
[----:B------:R-:W-:Y:S01]  /*1c7d0*/  I2FP.F32.S32 R28, R28 ;  /* 0x0000001c001c7245 */ /* 0x000fe20000201400 */
[----:B------:R-:W-:Y:S01]  /*1c7e0*/  FFMA.FTZ R131, R20, -UR6, R131 ;  /* 0x8000000614837c23 */ /* 0x000fe20008010083 */
[----:B------:R-:W-:Y:S02]  /*1c7f0*/  FMNMX3.FTZ R21, R21, R201, R200, !PT ;  /* 0x000000c915157276 */ /* 0x000fe400078100c8 */
[----:B------:R-:W-:Y:S01]  /*1c800*/  ISETP.GE.AND P0, PT, R0, R64, PT ;  /* 0x000000400000720c */ /* 0x000fe20003f06270 */
[----:B------:R-:W-:Y:S01]  /*1c810*/  FFMA.FTZ R129, R28, -UR6, R129 ;  /* 0x800000061c817c23 */ /* 0x000fe20008010081 */
[----:B------:R-:W-:Y:S02]  /*1c820*/  FSEL R126, R128, -INF , !P2 ;  /* 0xff800000807e7808 */ /* 0x000fe40005000000 */
[----:B------:R-:W-:Y:S02]  /*1c830*/  FSEL R121, R130, -INF , !P1 ;  /* 0xff80000082797808 */ /* 0x000fe40004800000 */
[----:B------:R-:W-:Y:S02]  /*1c840*/  FMNMX3.FTZ R21, R21, R112, R75, !PT ;  /* 0x0000007015157276 */ /* 0x000fe4000781004b */
[----:B------:R-:W-:Y:S02]  /*1c850*/  FSEL R120, R131, -INF , !P3 ;  /* 0xff80000083787808 */ /* 0x000fe40005800000 */
[-C--:B------:R-:W-:Y:S02]  /*1c860*/  ISETP.GE.AND P1, PT, R2, R228.reuse, PT ;  /* 0x000000e40200720c */ /* 0x080fe40003f26270 */
[----:B------:R-:W-:Y:S02]  /*1c870*/  ISETP.GE.AND P2, PT, R0, R228, PT ;  /* 0x000000e40000720c */ /* 0x000fe40003f46270 */
[----:B------:R-:W-:Y:S02]  /*1c880*/  FSEL R125, R129, -INF , !P6 ;  /* 0xff800000817d7808 */ /* 0x000fe40007000000 */
[----:B------:R-:W-:Y:S02]  /*1c890*/  FSEL R74, R74, -INF , !P0 ;  /* 0xff8000004a4a7808 */ /* 0x000fe40004000000 */
[C---:B------:R-:W-:Y:S02]  /*1c8a0*/  ISETP.GE.AND P6, PT, R2.reuse, R142, PT ;  /* 0x0000008e0200720c */ /* 0x040fe40003fc6270 */
[----:B------:R-:W-:Y:S02]  /*1c8b0*/  ISETP.GE.AND P0, PT, R2, R64, PT ;  /* 0x000000400200720c */ /* 0x000fe40003f06270 */
[----:B------:R-:W-:Y:S02]  /*1c8c0*/  FMNMX3.FTZ R2, R21, R114, R113, !PT ;  /* 0x0000007215027276 */ /* 0x000fe40007810071 */
[----:B------:R-:W-:Y:S02]  /*1c8d0*/  FSEL R121, R121, -INF , !P2 ;  /* 0xff80000079797808 */ /* 0x000fe40005000000 */
[----:B------:R-:W-:Y:S02]  /*1c8e0*/  FSEL R120, R120, -INF , !P1 ;  /* 0xff80000078787808 */ /* 0x000fe40004800000 */
[----:B-1----:R-:W-:Y:S02]  /*1c8f0*/  FMNMX.FTZ R21, R18, R19, !PT ;  /* 0x0000001312157209 */ /* 0x002fe40007810000 */
[----:B------:R-:W-:Y:S02]  /*1c900*/  FMNMX3.FTZ R2, R2, R121, R120, !PT ;  /* 0x0000007902027276 */ /* 0x000fe40007810078 */
[----:B------:R-:W-:Y:S01]  /*1c910*/  FSEL R73, R73, -INF , !P0 ;  /* 0xff80000049497808 */ /* 0x000fe20004000000 */
[----:B------:R-:W-:Y:S01]  /*1c920*/  SHFL.BFLY PT, R18, R21, 0x1, 0x1f ;  /* 0x0c201f0015127f89 */ /* 0x000fe200000e0000 */
[----:B------:R-:W-:Y:S02]  /*1c930*/  ISETP.GE.AND P0, PT, R0, R142, PT ;  /* 0x0000008e0000720c */ /* 0x000fe40003f06270 */
[----:B------:R-:W-:Y:S05]  /*1c940*/  FMNMX3.FTZ R3, R196, R14, R13, !PT ;  /* 0x0000000ec4037276 */ /* 0x000fea000781000d */
[----:B------:R-:W1:Y:S01]  /*1c950*/  SHFL.BFLY PT, R19, R2, 0x2, 0x1f ;  /* 0x0c401f0002137f89 */ /* 0x000e6200000e0000 */
[----:B------:R-:W-:Y:S02]  /*1c960*/  FMNMX3.FTZ R20, R197, R10, R9, !PT ;  /* 0x0000000ac5147276 */ /* 0x000fe40007810009 */
[----:B------:R-:W-:Y:S05]  /*1c970*/  FMNMX3.FTZ R3, R3, R11, R15, !PT ;  /* 0x0000000b03037276 */ /* 0x000fea000781000f */
[----:B------:R-:W2:Y:S01]  /*1c980*/  LDL.LU R142, [R1+0xa8] ;  /* 0x0000a800018e7983 */ /* 0x000ea20000300800 */
[----:B------:R-:W-:Y:S02]  /*1c990*/  FMNMX3.FTZ R20, R20, R12, R8, !PT ;  /* 0x0000000c14147276 */ /* 0x000fe40007810008 */
[----:B------:R-:W-:Y:S02]  /*1c9a0*/  FMNMX3.FTZ R3, R3, R29, R132, !PT ;  /* 0x0000001d03037276 */ /* 0x000fe40007810084 */
[----:B------:R-:W-:Y:S02]  /*1c9b0*/  FMNMX3.FTZ R20, R20, R133, R134, !PT ;  /* 0x0000008514147276 */ /* 0x000fe40007810086 */
[----:B------:R-:W-:Y:S02]  /*1c9c0*/  FMNMX3.FTZ R3, R3, R56, R49, !PT ;  /* 0x0000003803037276 */ /* 0x000fe40007810031 */
[----:B------:R-:W-:Y:S02]  /*1c9d0*/  FMNMX3.FTZ R20, R20, R44, R33, !PT ;  /* 0x0000002c14147276 */ /* 0x000fe40007810021 */
[----:B------:R-:W-:Y:S02]  /*1c9e0*/  FMNMX3.FTZ R3, R3, R97, R43, !PT ;  /* 0x0000006103037276 */ /* 0x000fe4000781002b */
[----:B------:R-:W-:Y:S02]  /*1c9f0*/  MOV R91, R66 ;  /* 0x00000042005b7202 */ /* 0x000fe40000000f00 */
[----:B------:R-:W-:Y:S02]  /*1ca00*/  FMNMX3.FTZ R3, R3, R39, R51, !PT ;  /* 0x0000002703037276 */ /* 0x000fe40007810033 */
[----:B------:R-:W-:Y:S02]  /*1ca10*/  FMNMX3.FTZ R20, R20, R95, R40, !PT ;  /* 0x0000005f14147276 */ /* 0x000fe40007810028 */
[----:B------:R-:W-:Y:S02]  /*1ca20*/  FMNMX3.FTZ R3, R3, R248, R86, !PT ;  /* 0x000000f803037276 */ /* 0x000fe40007810056 */
[----:B-1----:R-:W-:Y:S02]  /*1ca30*/  FMNMX.FTZ R19, R2, R19, !PT ;  /* 0x0000001302137209 */ /* 0x002fe40007810000 */
[----:B------:R-:W-:Y:S02]  /*1ca40*/  FMNMX.FTZ R2, R21, R18, !PT ;  /* 0x0000001215027209 */ /* 0x000fe40007810000 */
[----:B------:R-:W-:Y:S01]  /*1ca50*/  FMNMX3.FTZ R3, R3, R249, R42, !PT ;  /* 0x000000f903037276 */ /* 0x000fe2000781002a */
[----:B------:R-:W-:Y:S01]  /*1ca60*/  SHFL.BFLY PT, R18, R19, 0x1, 0x1f ;  /* 0x0c201f0013127f89 */ /* 0x000fe200000e0000 */
[C---:B------:R-:W-:Y:S01]  /*1ca70*/  FSETP.NEU.FTZ.AND P1, PT, R2.reuse, -INF , PT ;  /* 0xff8000000200780b */ /* 0x040fe20003f3d000 */
[----:B------:R-:W-:Y:S01]  /*1ca80*/  FMUL.FTZ R228, R2, UR4 ;  /* 0x0000000402e47c20 */ /* 0x000fe20008410000 */
[----:B------:R-:W-:Y:S02]  /*1ca90*/  FMNMX3.FTZ R3, R3, R251, R243, !PT ;  /* 0x000000fb03037276 */ /* 0x000fe400078100f3 */
[----:B------:R-:W-:Y:S02]  /*1caa0*/  FMNMX3.FTZ R20, R20, R91, R57, !PT ;  /* 0x0000005b14147276 */ /* 0x000fe40007810039 */
[----:B------:R-:W-:Y:S02]  /*1cab0*/  FSEL R228, R228, RZ, P1 ;  /* 0x000000ffe4e47208 */ /* 0x000fe40000800000 */
[----:B------:R-:W-:Y:S02]  /*1cac0*/  FMNMX3.FTZ R3, R3, R241, R242, !PT ;  /* 0x000000f103037276 */ /* 0x000fe400078100f2 */
[----:B------:R-:W-:Y:S01]  /*1cad0*/  FMNMX3.FTZ R20, R20, R96, R38, !PT ;  /* 0x0000006014147276 */ /* 0x000fe20007810026 */
[--C-:B------:R-:W-:Y:S01]  /*1cae0*/  FFMA.FTZ R122, R143, UR4, -R228.reuse ;  /* 0x000000048f7a7c23 */ /* 0x100fe200080108e4 */
[--C-:B------:R-:W-:Y:S01]  /*1caf0*/  FFMA.FTZ R117, R247, UR4, -R228.reuse ;  /* 0x00000004f7757c23 */ /* 0x100fe200080108e4 */
[----:B------:R-:W3:Y:S01]  /*1cb00*/  LDL.LU R143, [R1+0xa4] ;  /* 0x0000a400018f7983 */ /* 0x000ee20000300800 */
[----:B------:R-:W-:Y:S01]  /*1cb10*/  FMNMX3.FTZ R3, R3, R236, R235, !PT ;  /* 0x000000ec03037276 */ /* 0x000fe200078100eb */
[----:B------:R-:W-:Y:S01]  /*1cb20*/  FFMA.FTZ R109, R17, UR4, -R228 ;  /* 0x00000004116d7c23 */ /* 0x000fe200080108e4 */
[----:B------:R-:W-:Y:S01]  /*1cb30*/  FMNMX3.FTZ R20, R20, R37, R35, !PT ;  /* 0x0000002514147276 */ /* 0x000fe20007810023 */
[----:B------:R-:W4:Y:S01]  /*1cb40*/  LDL R247, [R1] ;  /* 0x0000000001f77983 */ /* 0x000f220000100800 */
[----:B------:R-:W-:Y:S01]  /*1cb50*/  FMNMX3.FTZ R3, R3, R224, R218, !PT ;  /* 0x000000e003037276 */ /* 0x000fe200078100da */
[----:B------:R-:W-:Y:S01]  /*1cb60*/  FFMA.FTZ R103, R16, UR4, -R228 ;  /* 0x0000000410677c23 */ /* 0x000fe200080108e4 */
[----:B------:R-:W-:Y:S01]  /*1cb70*/  FMNMX3.FTZ R20, R20, R61, R245, !PT ;  /* 0x0000003d14147276 */ /* 0x000fe200078100f5 */
[----:B------:R-:W4:Y:S01]  /*1cb80*/  LDL R24, [R1+0x3c] ;  /* 0x00003c0001187983 */ /* 0x000f220000100800 */
[----:B------:R-:W-:Y:S01]  /*1cb90*/  FMNMX3.FTZ R3, R3, R213, R212, !PT ;  /* 0x000000d503037276 */ /* 0x000fe200078100d4 */
[----:B------:R-:W-:Y:S01]  /*1cba0*/  MUFU.EX2 R122, R122 ;  /* 0x0000007a007a7308 */ /* 0x000fe20000000800 */
[----:B------:R-:W-:Y:S01]  /*1cbb0*/  FMNMX3.FTZ R20, R20, R32, R252, !PT ;  /* 0x0000002014147276 */ /* 0x000fe200078100fc */
[----:B------:R-:W-:Y:S01]  /*1cbc0*/  FFMA.FTZ R131, R136, UR4, -R228 ;  /* 0x0000000488837c23 */ /* 0x000fe200080108e4 */
[----:B------:R-:W-:Y:S07]  /*1cbd0*/  FMNMX3.FTZ R3, R3, R211, R210, !PT ;  /* 0x000000d303037276 */ /* 0x000fee00078100d2 */
[----:B------:R-:W1:Y:S01]  /*1cbe0*/  MUFU.EX2 R117, R117 ;  /* 0x0000007500757308 */ /* 0x000e620000000800 */
[----:B------:R-:W-:Y:S01]  /*1cbf0*/  FMNMX3.FTZ R20, R20, R219, R217, !PT ;  /* 0x000000db14147276 */ /* 0x000fe200078100d9 */
[----:B------:R-:W4:Y:S01]  /*1cc00*/  LDL.LU R136, [R1+0xa0] ;  /* 0x0000a00001887983 */ /* 0x000f220000300800 */
[----:B------:R-:W-:Y:S07]  /*1cc10*/  FMNMX3.FTZ R0, R3, R215, R214, !PT ;  /* 0x000000d703007276 */ /* 0x000fee00078100d6 */
[----:B------:R-:W-:Y:S01]  /*1cc20*/  MUFU.EX2 R109, R109 ;  /* 0x0000006d006d7308 */ /* 0x000fe20000000800 */
[----:B------:R-:W-:Y:S01]  /*1cc30*/  FMNMX3.FTZ R20, R20, R234, R233, !PT ;  /* 0x000000ea14147276 */ /* 0x000fe200078100e9 */
[----:B------:R-:W-:Y:S01]  /*1cc40*/  FFMA.FTZ R129, R137, UR4, -R228 ;  /* 0x0000000489817c23 */ /* 0x000fe200080108e4 */
[----:B------:R-:W-:Y:S07]  /*1cc50*/  FMNMX3.FTZ R0, R0, R74, R73, !PT ;  /* 0x0000004a00007276 */ /* 0x000fee0007810049 */
[----:B------:R-:W1:Y:S01]  /*1cc60*/  MUFU.EX2 R103, R103 ;  /* 0x0000006700677308 */ /* 0x000e620000000800 */
[----:B------:R-:W-:Y:S01]  /*1cc70*/  FMNMX3.FTZ R20, R20, R209, R208, !PT ;  /* 0x000000d114147276 */ /* 0x000fe200078100d0 */
[----:B------:R-:W4:Y:S01]  /*1cc80*/  LDL.LU R137, [R1+0x9c] ;  /* 0x00009c0001897983 */ /* 0x000f220000300800 */
[----:B------:R-:W-:Y:S01]  /*1cc90*/  FSEL R126, R126, -INF , !P0 ;  /* 0xff8000007e7e7808 */ /* 0x000fe20004000000 */
[----:B------:R-:W-:Y:S01]  /*1cca0*/  FFMA.FTZ R127, R138, UR4, -R228 ;  /* 0x000000048a7f7c23 */ /* 0x000fe200080108e4 */
[----:B------:R-:W-:Y:S01]  /*1ccb0*/  FMNMX3.FTZ R20, R20, R207, R202, !PT ;  /* 0x000000cf14147276 */ /* 0x000fe200078100ca */
[----:B------:R-:W1:Y:S01]  /*1ccc0*/  SHFL.BFLY PT, R3, R0, 0x2, 0x1f ;  /* 0x0c401f0000037f89 */ /* 0x000e6200000e0000 */
[----:B------:R-:W-:Y:S01]  /*1ccd0*/  FSEL R125, R125, -INF , !P6 ;  /* 0xff8000007d7d7808 */ /* 0x000fe20007000000 */
[--C-:B------:R-:W-:Y:S01]  /*1cce0*/  FFMA.FTZ R124, R139, UR4, -R228.reuse ;  /* 0x000000048b7c7c23 */ /* 0x100fe200080108e4 */
[----:B------:R-:W-:Y:S05]  /*1ccf0*/  FMNMX3.FTZ R20, R20, R206, R203, !PT ;  /* 0x000000ce14147276 */ /* 0x000fea00078100cb */
[----:B------:R-:W4:Y:S01]  /*1cd00*/  LDL.LU R138, [R1+0x98] ;  /* 0x00009800018a7983 */ /* 0x000f220000300800 */
[----:B-1----:R-:W-:Y:S01]  /*1cd10*/  F2FP.BF16.F32.PACK_AB R64, R117, R122 ;  /* 0x0000007a7540723e */ /* 0x002fe200000010ff */
[----:B------:R-:W-:Y:S01]  /*1cd20*/  MUFU.EX2 R131, R131 ;  /* 0x0000008300837308 */ /* 0x000fe20000000800 */
[----:B------:R-:W-:Y:S01]  /*1cd30*/  FMNMX3.FTZ R20, R20, R126, R125, !PT ;  /* 0x0000007e14147276 */ /* 0x000fe2000781007d */
[----:B------:R-:W4:Y:S01]  /*1cd40*/  LDL.LU R139, [R1+0x94] ;  /* 0x00009400018b7983 */ /* 0x000f220000300800 */
[----:B------:R-:W-:Y:S07]  /*1cd50*/  F2FP.BF16.F32.PACK_AB R66, R103, R109 ;  /* 0x0000006d6742723e */ /* 0x000fee00000010ff */
[----:B------:R-:W-:Y:S01]  /*1cd60*/  MUFU.EX2 R129, R129 ;  /* 0x0000008100817308 */ /* 0x000fe20000000800 */
[--C-:B------:R-:W-:Y:S01]  /*1cd70*/  FFMA.FTZ R238, R238, UR4, -R228.reuse ;  /* 0x00000004eeee7c23 */ /* 0x100fe200080108e4 */
[----:B------:R-:W1:Y:S01]  /*1cd80*/  SHFL.BFLY PT, R22, R20, 0x2, 0x1f ;  /* 0x0c401f0014167f89 */ /* 0x000e6200000e0000 */
[--C-:B------:R-:W-:Y:S07]  /*1cd90*/  FFMA.FTZ R240, R240, UR4, -R228.reuse ;  /* 0x00000004f0f07c23 */ /* 0x100fee00080108e4 */
[----:B------:R-:W-:Y:S01]  /*1cda0*/  MUFU.EX2 R127, R127 ;  /* 0x0000007f007f7308 */ /* 0x000fe20000000800 */
[--C-:B------:R-:W-:Y:S01]  /*1cdb0*/  FFMA.FTZ R230, R230, UR4, -R228.reuse ;  /* 0x00000004e6e67c23 */ /* 0x100fe200080108e4 */
[----:B------:R-:W-:Y:S01]  /*1cdc0*/  LDSM.16.MT88.4 R36, [R244+0x8000] ;  /* 0x00800000f424783b */ /* 0x000fe20000004200 */
[--C-:B------:R-:W-:Y:S07]  /*1cdd0*/  FFMA.FTZ R227, R227, UR4, -R228.reuse ;  /* 0x00000004e3e37c23 */ /* 0x100fee00080108e4 */
[----:B------:R-:W-:Y:S01]  /*1cde0*/  MUFU.EX2 R124, R124 ;  /* 0x0000007c007c7308 */ /* 0x000fe20000000800 */
[----:B------:R-:W-:Y:S09]  /*1cdf0*/  FFMA.FTZ R226, R226, UR4, -R228 ;  /* 0x00000004e2e27c23 */ /* 0x000ff200080108e4 */
[----:B------:R-:W-:Y:S01]  /*1ce00*/  MUFU.EX2 R240, R240 ;  /* 0x000000f000f07308 */ /* 0x000fe20000000800 */
[----:B------:R-:W-:Y:S09]  /*1ce10*/  FMNMX.FTZ R3, R0, R3, !PT ;  /* 0x0000000300037209 */ /* 0x000ff20007810000 */
[----:B------:R-:W-:Y:S01]  /*1ce20*/  MUFU.EX2 R226, R226 ;  /* 0x000000e200e27308 */ /* 0x000fe20000000800 */
[----:B------:R-:W1:Y:S09]  /*1ce30*/  SHFL.BFLY PT, R0, R3, 0x1, 0x1f ;  /* 0x0c201f0003007f89 */ /* 0x000e7200000e0000 */
[----:B------:R-:W-:Y:S10]  /*1ce40*/  MUFU.EX2 R230, R230 ;  /* 0x000000e600e67308 */ /* 0x000ff40000000800 */
[----:B------:R-:W-:Y:S01]  /*1ce50*/  MUFU.EX2 R227, R227 ;  /* 0x000000e300e37308 */ /* 0x000fe20000000800 */
[----:B-1----:R-:W-:Y:S05]  /*1ce60*/  FMNMX.FTZ R20, R20, R22, !PT ;  /* 0x0000001614147209 */ /* 0x002fea0007810000 */
[----:B------:R-:W1:Y:S01]  /*1ce70*/  SHFL.BFLY PT, R68, R20, 0x1, 0x1f ;  /* 0x0c201f0014447f89 */ /* 0x000e6200000e0000 */
[----:B------:R-:W-:Y:S02]  /*1ce80*/  FMNMX.FTZ R0, R3, R0, !PT ;  /* 0x0000000003007209 */ /* 0x000fe40007810000 */
[----:B------:R-:W-:Y:S02]  /*1ce90*/  FMNMX.FTZ R3, R19, R18, !PT ;  /* 0x0000001213037209 */ /* 0x000fe40007810000 */
[C---:B------:R-:W-:Y:S01]  /*1cea0*/  FSETP.NEU.FTZ.AND P0, PT, R0.reuse, -INF , PT ;  /* 0xff8000000000780b */ /* 0x040fe20003f1d000 */
[----:B------:R-:W-:Y:S01]  /*1ceb0*/  FMUL.FTZ R130, R0, UR4 ;  /* 0x0000000400827c20 */ /* 0x000fe20008410000 */
[C---:B------:R-:W-:Y:S01]  /*1cec0*/  FSETP.NEU.FTZ.AND P2, PT, R3.reuse, -INF , PT ;  /* 0xff8000000300780b */ /* 0x040fe20003f5d000 */
[----:B------:R-:W-:Y:S03]  /*1ced0*/  FMUL.FTZ R123, R3, UR4 ;  /* 0x00000004037b7c20 */ /* 0x000fe60008410000 */
[----:B------:R-:W-:Y:S02]  /*1cee0*/  FSEL R130, R130, RZ, P0 ;  /* 0x000000ff82827208 */ /* 0x000fe40000000000 */
[----:B------:R-:W-:Y:S02]  /*1cef0*/  FSEL R123, R123, RZ, P2 ;  /* 0x000000ff7b7b7208 */ /* 0x000fe40001000000 */
[----:B-1----:R-:W-:Y:S01]  /*1cf00*/  FMNMX.FTZ R68, R20, R68, !PT ;  /* 0x0000004414447209 */ /* 0x002fe20007810000 */
[--C-:B------:R-:W-:Y:S01]  /*1cf10*/  FFMA.FTZ R116, R14, UR4, -R130.reuse ;  /* 0x000000040e747c23 */ /* 0x100fe20008010882 */
[----:B------:R-:W-:Y:S01]  /*1cf20*/  FFMA.FTZ R115, R13, UR4, -R130 ;  /* 0x000000040d737c23 */ /* 0x000fe20008010882 */
[--C-:B------:R-:W-:Y:S01]  /*1cf30*/  FFMA.FTZ R110, R4, UR4, -R123.reuse ;  /* 0x00000004046e7c23 */ /* 0x100fe2000801087b */
[----:B------:R-:W-:Y:S01]  /*1cf40*/  FSEL R4, R3, RZ, P2 ;  /* 0x000000ff03047208 */ /* 0x000fe20001000000 */
[C---:B------:R-:W-:Y:S01]  /*1cf50*/  FMUL.FTZ R128, R68.reuse, UR4 ;  /* 0x0000000444807c20 */ /* 0x040fe20008410000 */
[----:B------:R-:W-:Y:S01]  /*1cf60*/  FSETP.NEU.FTZ.AND P3, PT, R68, -INF , PT ;  /* 0xff8000004400780b */ /* 0x000fe20003f7d000 */
[--C-:B------:R-:W-:Y:S01]  /*1cf70*/  FFMA.FTZ R107, R7, UR4, -R123.reuse ;  /* 0x00000004076b7c23 */ /* 0x100fe2000801087b */
[--C-:B------:R-:W-:Y:S01]  /*1cf80*/  FFMA.FTZ R118, R6, UR4, -R123.reuse ;  /* 0x0000000406767c23 */ /* 0x100fe2000801087b */
[----:B------:R-:W-:Y:S01]  /*1cf90*/  FFMA.FTZ R108, R5, UR4, -R123 ;  /* 0x00000004056c7c23 */ /* 0x000fe2000801087b */
[----:B------:R-:W-:Y:S01]  /*1cfa0*/  FADD.FTZ R7, -R4, R198 ;  /* 0x000000c604077221 */ /* 0x000fe20000010100 */
[----:B------:R-:W-:Y:S01]  /*1cfb0*/  FSEL R6, R68, RZ, P3 ;  /* 0x000000ff44067208 */ /* 0x000fe20001800000 */
[----:B------:R-:W-:Y:S01]  /*1cfc0*/  MUFU.EX2 R110, R110 ;  /* 0x0000006e006e7308 */ /* 0x000fe20000000800 */
[----:B------:R-:W-:Y:S01]  /*1cfd0*/  FSEL R5, R2, RZ, P1 ;  /* 0x000000ff02057208 */ /* 0x000fe20000800000 */
[----:B------:R-:W-:Y:S01]  /*1cfe0*/  FMUL.FTZ R7, R7, UR4 ;  /* 0x0000000407077c20 */ /* 0x000fe20008410000 */
[----:B------:R-:W-:Y:S01]  /*1cff0*/  FSEL R4, R0, RZ, P0 ;  /* 0x000000ff00047208 */ /* 0x000fe20000000000 */
[----:B------:R-:W-:Y:S01]  /*1d000*/  FADD.FTZ R6, -R6, R197 ;  /* 0x000000c506067221 */ /* 0x000fe20000010100 */
[----:B------:R-:W-:Y:S01]  /*1d010*/  FSEL R128, R128, RZ, P3 ;  /* 0x000000ff80807208 */ /* 0x000fe20001800000 */
[----:B------:R-:W-:Y:S04]  /*1d020*/  FADD.FTZ R5, -R5, R199 ;  /* 0x000000c705057221 */ /* 0x000fe80000010100 */
[----:B------:R-:W1:Y:S01]  /*1d030*/  MUFU.EX2 R118, R118 ;  /* 0x0000007600767308 */ /* 0x000e620000000800 */
[----:B------:R-:W-:Y:S01]  /*1d040*/  FADD.FTZ R4, -R4, R196 ;  /* 0x000000c404047221 */ /* 0x000fe20000010100 */
[----:B------:R-:W-:Y:S01]  /*1d050*/  FMUL.FTZ R6, R6, UR4 ;  /* 0x0000000406067c20 */ /* 0x000fe20008410000 */
[--C-:B------:R-:W-:Y:S01]  /*1d060*/  FFMA.FTZ R119, R10, UR4, -R128.reuse ;  /* 0x000000040a777c23 */ /* 0x100fe20008010880 */
[--C-:B------:R-:W-:Y:S01]  /*1d070*/  FFMA.FTZ R111, R9, UR4, -R128.reuse ;  /* 0x00000004096f7c23 */ /* 0x100fe20008010880 */
[--C-:B------:R-:W-:Y:S01]  /*1d080*/  FFMA.FTZ R106, R12, UR4, -R128.reuse ;  /* 0x000000040c6a7c23 */ /* 0x100fe20008010880 */
[----:B------:R-:W-:Y:S01]  /*1d090*/  FFMA.FTZ R104, R8, UR4, -R128 ;  /* 0x0000000408687c23 */ /* 0x000fe20008010880 */
[----:B------:R-:W-:Y:S01]  /*1d0a0*/  FMUL.FTZ R5, R5, UR4 ;  /* 0x0000000405057c20 */ /* 0x000fe20008410000 */
[----:B------:R-:W-:Y:S02]  /*1d0b0*/  FMUL.FTZ R4, R4, UR4 ;  /* 0x0000000404047c20 */ /* 0x000fe40008410000 */
[----:B------:R-:W-:Y:S01]  /*1d0c0*/  MUFU.EX2 R119, R119 ;  /* 0x0000007700777308 */ /* 0x000fe20000000800 */
[--C-:B------:R-:W-:Y:S01]  /*1d0d0*/  FFMA.FTZ R105, R11, UR4, -R130.reuse ;  /* 0x000000040b697c23 */ /* 0x100fe20008010882 */
[----:B------:R-:W-:Y:S01]  /*1d0e0*/  FFMA.FTZ R102, R15, UR4, -R130 ;  /* 0x000000040f667c23 */ /* 0x000fe20008010882 */
[----:B------:R-:W-:Y:S07]  /*1d0f0*/  IMAD.MOV.U32 R198, RZ, RZ, R42 ;  /* 0x000000ffffc67224 */ /* 0x000fee00078e002a */
[----:B------:R-:W1:Y:S02]  /*1d100*/  MUFU.EX2 R71, R6 ;  /* 0x0000000600477308 */ /* 0x000e640000000800 */
[----:B-1----:R-:W-:Y:S01]  /*1d110*/  F2FP.BF16.F32.PACK_AB R77, R110, R118 ;  /* 0x000000766e4d723e */ /* 0x002fe200000010ff */
[----:B------:R-:W-:Y:S02]  /*1d120*/  IMAD.MOV.U32 R196, RZ, RZ, R30 ;  /* 0x000000ffffc47224 */ /* 0x000fe400078e001e */
[----:B------:R-:W-:Y:S05]  /*1d130*/  FFMA.FTZ R241, R241, UR4, -R130 ;  /* 0x00000004f1f17c23 */ /* 0x000fea0008010882 */
[----:B------:R-:W1:Y:S01]  /*1d140*/  MUFU.EX2 R70, R7 ;  /* 0x0000000700467308 */ /* 0x000e620000000800 */
[----:B------:R-:W-:Y:S02]  /*1d150*/  IMAD.MOV.U32 R197, RZ, RZ, R35 ;  /* 0x000000ffffc57224 */ /* 0x000fe400078e0023 */
[----:B------:R-:W-:Y:S01]  /*1d160*/  FFMA.FTZ R75, R75, UR4, -R123 ;  /* 0x000000044b4b7c23 */ /* 0x000fe2000801087b */
[----:B------:R-:W-:Y:S06]  /*1d170*/  IMAD.MOV.U32 R199, RZ, RZ, R41 ;  /* 0x000000ffffc77224 */ /* 0x000fec00078e0029 */
[----:B------:R1:W1:Y:S01]  /*1d180*/  MUFU.EX2 R72, R5 ;  /* 0x0000000500487308 */ /* 0x0002620000000800 */
[----:B------:R-:W-:Y:S01]  /*1d190*/  FFMA.FTZ R229, R229, UR4, -R123 ;  /* 0x00000004e5e57c23 */ /* 0x000fe2000801087b */
[----:B------:R-:W-:Y:S01]  /*1d1a0*/  FFMA.FTZ R234, R234, UR4, -R128 ;  /* 0x00000004eaea7c23 */ /* 0x000fe20008010880 */
[--C-:B------:R-:W-:Y:S07]  /*1d1b0*/  FFMA.FTZ R212, R212, UR4, -R130.reuse ;  /* 0x00000004d4d47c23 */ /* 0x100fee0008010882 */
[----:B------:R2:W2:Y:S01]  /*1d1c0*/  MUFU.EX2 R69, R4 ;  /* 0x0000000400457308 */ /* 0x0004a20000000800 */
[--C-:B------:R-:W-:Y:S01]  /*1d1d0*/  FFMA.FTZ R210, R210, UR4, -R130.reuse ;  /* 0x00000004d2d27c23 */ /* 0x100fe20008010882 */
[C---:B------:R-:W-:Y:S01]  /*1d1e0*/  FMUL.FTZ R16, R71.reuse, R180 ;  /* 0x000000b447107220 */ /* 0x040fe20000410000 */
[----:B------:R-:W-:Y:S07]  /*1d1f0*/  FMUL.FTZ R17, R71, R181 ;  /* 0x000000b547117220 */ /* 0x000fee0000410000 */
[----:B------:R-:W2:Y:S01]  /*1d200*/  MUFU.EX2 R111, R111 ;  /* 0x0000006f006f7308 */ /* 0x000ea20000000800 */
[----:B------:R-:W-:Y:S01]  /*1d210*/  FFMA.FTZ R215, R215, UR4, -R130 ;  /* 0x00000004d7d77c23 */ /* 0x000fe20008010882 */
[C---:B-1----:R-:W-:Y:S01]  /*1d220*/  FMUL.FTZ R6, R70.reuse, R194 ;  /* 0x000000c246067220 */ /* 0x042fe20000410000 */
[----:B------:R-:W-:Y:S07]  /*1d230*/  FMUL.FTZ R7, R70, R195 ;  /* 0x000000c346077220 */ /* 0x000fee0000410000 */
[----:B------:R-:W-:Y:S01]  /*1d240*/  MUFU.EX2 R104, R104 ;  /* 0x0000006800687308 */ /* 0x000fe20000000800 */
[----:B------:R-:W-:Y:S02]  /*1d250*/  IMAD.MOV.U32 R195, RZ, RZ, R33 ;  /* 0x000000ffffc37224 */ /* 0x000fe400078e0021 */
[C---:B------:R-:W-:Y:S01]  /*1d260*/  FMUL.FTZ R5, R71.reuse, R193 ;  /* 0x000000c147057220 */ /* 0x040fe20000410000 */
[C---:B------:R-:W-:Y:S06]  /*1d270*/  FMUL.FTZ R8, R72.reuse, R188 ;  /* 0x000000bc48087220 */ /* 0x040fec0000410000 */
[----:B------:R-:W-:Y:S01]  /*1d280*/  MUFU.EX2 R107, R107 ;  /* 0x0000006b006b7308 */ /* 0x000fe20000000800 */
[C---:B------:R-:W-:Y:S01]  /*1d290*/  FMUL.FTZ R9, R72.reuse, R189 ;  /* 0x000000bd48097220 */ /* 0x040fe20000410000 */
[----:B--2---:R-:W-:Y:S01]  /*1d2a0*/  FMUL.FTZ R4, R71, R192 ;  /* 0x000000c047047220 */ /* 0x004fe20000410000 */
[C---:B------:R-:W-:Y:S07]  /*1d2b0*/  FMUL.FTZ R10, R69.reuse, R190 ;  /* 0x000000be450a7220 */ /* 0x040fee0000410000 */
[----:B------:R-:W1:Y:S01]  /*1d2c0*/  MUFU.EX2 R106, R106 ;  /* 0x0000006a006a7308 */ /* 0x000e620000000800 */
[----:B------:R-:W-:Y:S01]  /*1d2d0*/  FMUL.FTZ R11, R69, R191 ;  /* 0x000000bf450b7220 */ /* 0x000fe20000410000 */
[----:B------:R-:W-:Y:S01]  /*1d2e0*/  F2FP.BF16.F32.PACK_AB R76, R111, R119 ;  /* 0x000000776f4c723e */ /* 0x000fe200000010ff */
[C---:B------:R-:W-:Y:S07]  /*1d2f0*/  FMUL.FTZ R12, R72.reuse, R184 ;  /* 0x000000b8480c7220 */ /* 0x040fee0000410000 */
[----:B------:R-:W2:Y:S01]  /*1d300*/  MUFU.EX2 R108, R108 ;  /* 0x0000006c006c7308 */ /* 0x000ea20000000800 */
[----:B------:R-:W-:Y:S01]  /*1d310*/  FMUL.FTZ R13, R72, R185 ;  /* 0x000000b9480d7220 */ /* 0x000fe20000410000 */
[C---:B------:R-:W-:Y:S01]  /*1d320*/  FMUL.FTZ R14, R69.reuse, R186 ;  /* 0x000000ba450e7220 */ /* 0x040fe20000410000 */
[----:B------:R-:W-:Y:S07]  /*1d330*/  FMUL.FTZ R15, R69, R187 ;  /* 0x000000bb450f7220 */ /* 0x000fee0000410000 */
[----:B------:R-:W-:Y:S01]  /*1d340*/  MUFU.EX2 R116, R116 ;  /* 0x0000007400747308 */ /* 0x000fe20000000800 */
[----:B------:R-:W-:Y:S02]  /*1d350*/  IMAD.MOV.U32 R192, RZ, RZ, R40 ;  /* 0x000000ffffc07224 */ /* 0x000fe400078e0028 */
[C---:B------:R-:W-:Y:S01]  /*1d360*/  FMUL.FTZ R18, R70.reuse, R182 ;  /* 0x000000b646127220 */ /* 0x040fe20000410000 */
[----:B------:R-:W-:Y:S06]  /*1d370*/  IMAD.MOV.U32 R188, RZ, RZ, R31 ;  /* 0x000000ffffbc7224 */ /* 0x000fec00078e001f */
[----:B------:R-:W3:Y:S01]  /*1d380*/  MUFU.EX2 R115, R115 ;  /* 0x0000007300737308 */ /* 0x000ee20000000800 */
[----:B------:R-:W-:Y:S01]  /*1d390*/  FMUL.FTZ R19, R70, R183 ;  /* 0x000000b746137220 */ /* 0x000fe20000410000 */
[----:B-1----:R-:W-:Y:S01]  /*1d3a0*/  F2FP.BF16.F32.PACK_AB R78, R104, R106 ;  /* 0x0000006a684e723e */ /* 0x002fe200000010ff */
[----:B------:R-:W-:Y:S07]  /*1d3b0*/  IMAD.MOV.U32 R184, RZ, RZ, R195 ;  /* 0x000000ffffb87224 */ /* 0x000fee00078e00c3 */
[----:B------:R-:W-:Y:S01]  /*1d3c0*/  MUFU.EX2 R102, R102 ;  /* 0x0000006600667308 */ /* 0x000fe20000000800 */
[----:B------:R-:W-:Y:S01]  /*1d3d0*/  IMAD.MOV.U32 R190, RZ, RZ, R192 ;  /* 0x000000ffffbe7224 */ /* 0x000fe200078e00c0 */
[----:B--2---:R-:W-:Y:S01]  /*1d3e0*/  F2FP.BF16.F32.PACK_AB R79, R107, R108 ;  /* 0x0000006c6b4f723e */ /* 0x004fe200000010ff */
[----:B------:R-:W-:Y:S07]  /*1d3f0*/  IMAD.MOV.U32 R195, RZ, RZ, R56 ;  /* 0x000000ffffc37224 */ /* 0x000fee00078e0038 */
[----:B------:R-:W1:Y:S01]  /*1d400*/  MUFU.EX2 R105, R105 ;  /* 0x0000006900697308 */ /* 0x000e620000000800 */
[----:B------:R-:W-:Y:S02]  /*1d410*/  IMAD.MOV.U32 R192, RZ, RZ, R49 ;  /* 0x000000ffffc07224 */ /* 0x000fe400078e0031 */
[----:B------:R-:W-:Y:S01]  /*1d420*/  FMUL.FTZ R27, R69, R175 ;  /* 0x000000af451b7220 */ /* 0x000fe20000410000 */
[----:B------:R-:W-:Y:S02]  /*1d430*/  IMAD.MOV.U32 R193, RZ, RZ, R34 ;  /* 0x000000ffffc17224 */ /* 0x000fe400078e0022 */
[----:B------:R-:W-:Y:S01]  /*1d440*/  FFMA.FTZ R56, R134, UR4, -R128 ;  /* 0x0000000486387c23 */ /* 0x000fe20008010880 */
[----:B------:R-:W-:Y:S01]  /*1d450*/  IMAD.MOV.U32 R185, RZ, RZ, R188 ;  /* 0x000000ffffb97224 */ /* 0x000fe200078e00bc */
[----:B---3--:R-:W-:Y:S01]  /*1d460*/  F2FP.BF16.F32.PACK_AB R65, R115, R116 ;  /* 0x000000747341723e */ /* 0x008fe200000010ff */
[----:B------:R-:W-:Y:S01]  /*1d470*/  IMAD.MOV.U32 R188, RZ, RZ, R198 ;  /* 0x000000ffffbc7224 */ /* 0x000fe200078e00c6 */
[----:B------:R-:W-:Y:S01]  /*1d480*/  MOV R191, R193 ;  /* 0x000000c100bf7202 */ /* 0x000fe20000000f00 */
[----:B------:R-:W-:Y:S02]  /*1d490*/  IMAD.MOV.U32 R180, RZ, RZ, R195 ;  /* 0x000000ffffb47224 */ /* 0x000fe400078e00c3 */
[----:B------:R-:W-:Y:S01]  /*1d4a0*/  FMUL.FTZ R30, R69, R170 ;  /* 0x000000aa451e7220 */ /* 0x000fe20000410000 */
[----:B------:R-:W-:Y:S02]  /*1d4b0*/  IMAD.MOV.U32 R198, RZ, RZ, R48 ;  /* 0x000000ffffc67224 */ /* 0x000fe400078e0030 */
[----:B------:R-:W-:Y:S01]  /*1d4c0*/  FMUL.FTZ R48, R71, R148 ;  /* 0x0000009447307220 */ /* 0x000fe20000410000 */
[----:B------:R-:W-:Y:S01]  /*1d4d0*/  IMAD.MOV.U32 R187, RZ, RZ, R192 ;  /* 0x000000ffffbb7224 */ /* 0x000fe200078e00c0 */
[----:B-1----:R-:W-:Y:S01]  /*1d4e0*/  F2FP.BF16.F32.PACK_AB R67, R102, R105 ;  /* 0x000000696643723e */ /* 0x002fe200000010ff */
[----:B------:R-:W-:Y:S01]  /*1d4f0*/  FFMA.FTZ R148, R132, UR4, -R130 ;  /* 0x0000000484947c23 */ /* 0x000fe20008010882 */
[----:B------:R-:W-:Y:S01]  /*1d500*/  IMAD.MOV.U32 R193, RZ, RZ, R50 ;  /* 0x000000ffffc17224 */ /* 0x000fe200078e0032 */
[----:B------:R-:W2:Y:S01]  /*1d510*/  LDL.LU R132, [R1+0x90] ;  /* 0x0000900001847983 */ /* 0x000ea20000300800 */
[----:B------:R-:W-:Y:S01]  /*1d520*/  FMUL.FTZ R50, R70, R150 ;  /* 0x0000009646327220 */ /* 0x000fe20000410000 */
[----:B------:R-:W-:Y:S01]  /*1d530*/  FFMA.FTZ R150, R133, UR4, -R128 ;  /* 0x0000000485967c23 */ /* 0x000fe20008010880 */
[----:B------:R-:W-:Y:S01]  /*1d540*/  IMAD.MOV.U32 R192, RZ, RZ, R59 ;  /* 0x000000ffffc07224 */ /* 0x000fe200078e003b */
[----:B------:R-:W3:Y:S01]  /*1d550*/  LDL.LU R133, [R1+0x8c] ;  /* 0x00008c0001857983 */ /* 0x000ee20000300800 */
[C---:B------:R-:W-:Y:S01]  /*1d560*/  FMUL.FTZ R46, R69.reuse, R154 ;  /* 0x0000009a452e7220 */ /* 0x040fe20000410000 */
[C---:B------:R-:W-:Y:S01]  /*1d570*/  FMUL.FTZ R26, R69.reuse, R174 ;  /* 0x000000ae451a7220 */ /* 0x040fe20000410000 */
[C---:B------:R-:W-:Y:S01]  /*1d580*/  FMUL.FTZ R25, R72.reuse, R173 ;  /* 0x000000ad48197220 */ /* 0x040fe20000410000 */
[----:B------:R-:W3:Y:S01]  /*1d590*/  LDL.LU R134, [R1+0x88] ;  /* 0x0000880001867983 */ /* 0x000ee20000300800 */
[----:B------:R-:W-:Y:S02]  /*1d5a0*/  IMAD.MOV.U32 R189, RZ, RZ, R29 ;  /* 0x000000ffffbd7224 */ /* 0x000fe400078e001d */
[C---:B------:R-:W-:Y:S01]  /*1d5b0*/  FMUL.FTZ R28, R72.reuse, R168 ;  /* 0x000000a8481c7220 */ /* 0x040fe20000410000 */
[----:B------:R-:W-:Y:S01]  /*1d5c0*/  FMUL.FTZ R29, R72, R169 ;  /* 0x000000a9481d7220 */ /* 0x000fe20000410000 */
[----:B------:R-:W-:Y:S01]  /*1d5d0*/  FMUL.FTZ R31, R69, R171 ;  /* 0x000000ab451f7220 */ /* 0x000fe20000410000 */
[----:B------:R-:W-:Y:S02]  /*1d5e0*/  IMAD.MOV.U32 R194, RZ, RZ, R32 ;  /* 0x000000ffffc27224 */ /* 0x000fe400078e0020 */
[C---:B------:R-:W-:Y:S01]  /*1d5f0*/  FMUL.FTZ R33, R71.reuse, R165 ;  /* 0x000000a547217220 */ /* 0x040fe20000410000 */
[C---:B------:R-:W-:Y:S01]  /*1d600*/  FMUL.FTZ R34, R70.reuse, R166 ;  /* 0x000000a646227220 */ /* 0x040fe20000410000 */
[----:B------:R-:W-:Y:S01]  /*1d610*/  FMUL.FTZ R35, R70, R167 ;  /* 0x000000a746237220 */ /* 0x000fe20000410000 */
[----:B------:R-:W-:Y:S01]  /*1d620*/  FMUL.FTZ R32, R71, R164 ;  /* 0x000000a447207220 */ /* 0x000fe20000410000 */
[C---:B------:R-:W-:Y:S01]  /*1d630*/  FMUL.FTZ R40, R72.reuse, R156 ;  /* 0x0000009c48287220 */ /* 0x040fe20000410000 */
[C---:B------:R-:W-:Y:S01]  /*1d640*/  FMUL.FTZ R41, R72.reuse, R157 ;  /* 0x0000009d48297220 */ /* 0x040fe20000410000 */
[C---:B------:R-:W-:Y:S01]  /*1d650*/  FMUL.FTZ R42, R69.reuse, R158 ;  /* 0x0000009e452a7220 */ /* 0x040fe20000410000 */
[----:B------:R-:W-:Y:S01]  /*1d660*/  FMUL.FTZ R43, R69, R159 ;  /* 0x0000009f452b7220 */ /* 0x000fe20000410000 */
[----:B------:R-:W-:Y:S01]  /*1d670*/  FMUL.FTZ R49, R71, R149 ;  /* 0x0000009547317220 */ /* 0x000fe20000410000 */
[----:B------:R-:W-:Y:S02]  /*1d680*/  IMAD.MOV.U32 R186, RZ, RZ, R44 ;  /* 0x000000ffffba7224 */ /* 0x000fe400078e002c */
[C---:B------:R-:W-:Y:S01]  /*1d690*/  FMUL.FTZ R44, R72.reuse, R152 ;  /* 0x00000098482c7220 */ /* 0x040fe20000410000 */
[C---:B------:R-:W-:Y:S01]  /*1d6a0*/  FMUL.FTZ R45, R72.reuse, R153 ;  /* 0x00000099482d7220 */ /* 0x040fe20000410000 */
[----:B------:R-:W-:Y:S01]  /*1d6b0*/  FMUL.FTZ R47, R69, R155 ;  /* 0x0000009b452f7220 */ /* 0x000fe20000410000 */
[----:B------:R-:W-:Y:S01]  /*1d6c0*/  IMAD.MOV.U32 R174, RZ, RZ, R95 ;  /* 0x000000ffffae7224 */ /* 0x000fe200078e005f */
[----:B------:R-:W-:Y:S01]  /*1d6d0*/  MOV R195, R57 ;  /* 0x0000003900c37202 */ /* 0x000fe20000000f00 */
[----:B------:R-:W-:Y:S02]  /*1d6e0*/  IMAD.MOV.U32 R183, RZ, RZ, R184 ;  /* 0x000000ffffb77224 */ /* 0x000fe400078e00b8 */
[----:B------:R-:W-:Y:S01]  /*1d6f0*/  FMUL.FTZ R57, R72, R141 ;  /* 0x0000008d48397220 */ /* 0x000fe20000410000 */
[----:B------:R-:W-:Y:S01]  /*1d700*/  IMAD.MOV.U32 R184, RZ, RZ, R196 ;  /* 0x000000ffffb87224 */ /* 0x000fe200078e00c4 */
[----:B------:R-:W-:Y:S01]  /*1d710*/  MUFU.EX2 R150, R150 ;  /* 0x0000009600967308 */ /* 0x000fe20000000800 */
[----:B------:R-:W-:Y:S02]  /*1d720*/  IMAD.MOV.U32 R182, RZ, RZ, R191 ;  /* 0x000000ffffb67224 */ /* 0x000fe400078e00bf */
[----:B------:R-:W-:Y:S01]  /*1d730*/  FFMA.FTZ R198, R198, UR4, -R228 ;  /* 0x00000004c6c67c23 */ /* 0x000fe200080108e4 */
[----:B------:R-:W-:Y:S06]  /*1d740*/  IMAD.MOV.U32 R191, RZ, RZ, R87 ;  /* 0x000000ffffbf7224 */ /* 0x000fec00078e0057 */
[----:B------:R-:W-:Y:S01]  /*1d750*/  MUFU.EX2 R148, R148 ;  /* 0x0000009400947308 */ /* 0x000fe20000000800 */
[----:B------:R-:W-:Y:S02]  /*1d760*/  IMAD.MOV.U32 R196, RZ, RZ, R58 ;  /* 0x000000ffffc47224 */ /* 0x000fe400078e003a */
[--C-:B------:R-:W-:Y:S01]  /*1d770*/  FFMA.FTZ R141, R182, UR4, -R123.reuse ;  /* 0x00000004b68d7c23 */ /* 0x100fe2000801087b */
[----:B------:R-:W-:Y:S06]  /*1d780*/  FFMA.FTZ R214, R214, UR4, -R130 ;  /* 0x00000004d6d67c23 */ /* 0x000fec0008010882 */
        /* <DEDUP_REMOVED lines=10> */
[----:B------:R-:W-:Y:S08]  /*1d830*/  FFMA.FTZ R121, R121, UR4, -R123 ;  /* 0x0000000479797c23 */ /* 0x000ff0000801087b */
[----:B------:R-:W-:Y:S10]  /*1d840*/  MUFU.EX2 R200, R200 ;  /* 0x000000c800c87308 */ /* 0x000ff40000000800 */
[----:B------:R-:W-:Y:S10]  /*1d850*/  MUFU.EX2 R112, R112 ;  /* 0x0000007000707308 */ /* 0x000ff40000000800 */
[----:B------:R-:W-:Y:S10]  /*1d860*/  MUFU.EX2 R206, R206 ;  /* 0x000000ce00ce7308 */ /* 0x000ff40000000800 */
[----:B------:R-:W-:Y:S01]  /*1d870*/  MUFU.EX2 R203, R203 ;  /* 0x000000cb00cb7308 */ /* 0x000fe20000000800 */
[----:B------:R-:W-:Y:S01]  /*1d880*/  FMUL.FTZ R58, R69, R142 ;  /* 0x0000008e453a7220 */ /* 0x000fe20000410000 */
[----:B------:R-:W-:Y:S01]  /*1d890*/  FFMA.FTZ R142, R183, UR4, -R128 ;  /* 0x00000004b78e7c23 */ /* 0x000fe20008010880 */
[----:B------:R-:W-:Y:S07]  /*1d8a0*/  IMAD.MOV.U32 R183, RZ, RZ, R191 ;  /* 0x000000ffffb77224 */ /* 0x000fee00078e00bf */
[----:B------:R-:W-:Y:S01]  /*1d8b0*/  MUFU.EX2 R114, R114 ;  /* 0x0000007200727308 */ /* 0x000fe20000000800 */
[----:B------:R-:W-:Y:S09]  /*1d8c0*/  IMAD.MOV.U32 R191, RZ, RZ, R60 ;  /* 0x000000ffffbf7224 */ /* 0x000ff200078e003c */
[----:B------:R-:W-:Y:S10]  /*1d8d0*/  MUFU.EX2 R142, R142 ;  /* 0x0000008e008e7308 */ /* 0x000ff40000000800 */
[----:B------:R-:W-:Y:S10]  /*1d8e0*/  MUFU.EX2 R126, R126 ;  /* 0x0000007e007e7308 */ /* 0x000ff40000000800 */
[----:B------:R-:W-:Y:S10]  /*1d8f0*/  MUFU.EX2 R121, R121 ;  /* 0x0000007900797308 */ /* 0x000ff40000000800 */
[----:B------:R-:W-:Y:S10]  /*1d900*/  MUFU.EX2 R215, R215 ;  /* 0x000000d700d77308 */ /* 0x000ff40000000800 */
[----:B------:R-:W-:Y:S01]  /*1d910*/  MUFU.EX2 R214, R214 ;  /* 0x000000d600d67308 */ /* 0x000fe20000000800 */
[----:B------:R-:W-:Y:S01]  /*1d920*/  FMUL.FTZ R59, R69, R143 ;  /* 0x0000008f453b7220 */ /* 0x000fe20000410000 */
[----:B------:R-:W-:Y:S02]  /*1d930*/  FFMA.FTZ R143, R135, UR4, -R123 ;  /* 0x00000004878f7c23 */ /* 0x000fe4000801087b */
[----:B------:R-:W3:Y:S01]  /*1d940*/  LDL.LU R135, [R1+0x84] ;  /* 0x0000840001877983 */ /* 0x000ee20000300800 */
[----:B----4-:R-:W-:Y:S03]  /*1d950*/  VIADD R100, R247, 0x8040 ;  /* 0x00008040f7647836 */ /* 0x010fe60000000000 */
[----:B------:R-:W1:Y:S01]  /*1d960*/  LDSM.16.MT88.4 R20, [R247+0x8000] ;  /* 0x00800000f714783b */ /* 0x000e620000004200 */
[----:B------:R-:W-:Y:S01]  /*1d970*/  @P4 VIADD R100, R24, 0xffffffc0 ;  /* 0xffffffc018644836 */ /* 0x000fe20000000000 */
[----:B------:R-:W-:Y:S01]  /*1d980*/  MUFU.EX2 R143, R143 ;  /* 0x0000008f008f7308 */ /* 0x000fe20000000800 */
[----:B------:R-:W-:Y:S01]  /*1d990*/  FMUL.FTZ R24, R72, R172 ;  /* 0x000000ac48187220 */ /* 0x000fe20000410000 */
[----:B------:R-:W-:Y:S02]  /*1d9a0*/  IMAD.MOV.U32 R172, RZ, RZ, R180 ;  /* 0x000000ffffac7224 */ /* 0x000fe400078e00b4 */
[----:B------:R-:W-:Y:S02]  /*1d9b0*/  IMAD.MOV.U32 R180, RZ, RZ, R89 ;  /* 0x000000ffffb47224 */ /* 0x000fe400078e0059 */
[----:B------:R-:W4:Y:S01]  /*1d9c0*/  LDSM.16.MT88.4 R52, [R100] ;  /* 0x000000006434783b */ /* 0x000f220000004200 */
[----:B------:R-:W-:Y:S02]  /*1d9d0*/  IMAD.IADD R101, R246, 0x1, R100 ;  /* 0x00000001f6657824 */ /* 0x000fe400078e0264 */
[----:B------:R-:W-:Y:S01]  /*1d9e0*/  FMUL.FTZ R60, R72, R136 ;  /* 0x00000088483c7220 */ /* 0x000fe20000410000 */
[----:B------:R-:W-:Y:S04]  /*1d9f0*/  IMAD.MOV.U32 R168, RZ, RZ, R172 ;  /* 0x000000ffffa87224 */ /* 0x000fe800078e00ac */
[----:B------:R-:W4:Y:S01]  /*1da00*/  LDSM.16.MT88.4 R80, [R101] ;  /* 0x000000006550783b */ /* 0x000f220000004200 */
[-C--:B-1----:R-:W-:Y:S08]  /*1da10*/  HMMA.16816.F32.BF16 R4, R76, R20.reuse, R4 ;  /* 0x000000144c04723c */ /* 0x082ff00000041804 */
[C---:B------:R-:W-:Y:S04]  /*1da20*/  HMMA.16816.F32.BF16 R8, R64.reuse, R20, R8 ;  /* 0x000000144008723c */ /* 0x040fe80000041808 */
[C---:B------:R-:W-:Y:S01]  /*1da30*/  FMUL.FTZ R20, R71.reuse, R176 ;  /* 0x000000b047147220 */ /* 0x040fe20000410000 */
[----:B------:R-:W-:Y:S01]  /*1da40*/  FMUL.FTZ R21, R71, R177 ;  /* 0x000000b147157220 */ /* 0x000fe20000410000 */
[----:B------:R-:W-:Y:S02]  /*1da50*/  IMAD.MOV.U32 R177, RZ, RZ, R195 ;  /* 0x000000ffffb17224 */ /* 0x000fe400078e00c3 */
[-C--:B------:R-:W-:Y:S03]  /*1da60*/  HMMA.16816.F32.BF16 R12, R64, R22.reuse, R12 ;  /* 0x00000016400c723c */ /* 0x080fe6000004180c */
[----:B------:R-:W-:Y:S02]  /*1da70*/  IMAD.MOV.U32 R195, RZ, RZ, R90 ;  /* 0x000000ffffc37224 */ /* 0x000fe400078e005a */
[----:B------:R-:W-:Y:S02]  /*1da80*/  IMAD.MOV.U32 R176, RZ, RZ, R186 ;  /* 0x000000ffffb07224 */ /* 0x000fe400078e00ba */
[----:B------:R-:W-:Y:S01]  /*1da90*/  IMAD.MOV.U32 R186, RZ, RZ, R188 ;  /* 0x000000ffffba7224 */ /* 0x000fe200078e00bc */
[C---:B------:R-:W-:Y:S04]  /*1daa0*/  HMMA.16816.F32.BF16 R16, R76.reuse, R22, R16 ;  /* 0x000000164c10723c */ /* 0x040fe80000041810 */
[C---:B------:R-:W-:Y:S01]  /*1dab0*/  FMUL.FTZ R23, R70.reuse, R179 ;  /* 0x000000b346177220 */ /* 0x040fe20000410000 */
[----:B------:R-:W-:Y:S02]  /*1dac0*/  IMAD.MOV.U32 R179, RZ, RZ, R187 ;  /* 0x000000ffffb37224 */ /* 0x000fe400078e00bb */
[----:B------:R-:W-:Y:S01]  /*1dad0*/  FMUL.FTZ R22, R70, R178 ;  /* 0x000000b246167220 */ /* 0x000fe20000410000 */
[----:B------:R-:W-:Y:S02]  /*1dae0*/  IMAD.MOV.U32 R188, RZ, RZ, R85 ;  /* 0x000000ffffbc7224 */ /* 0x000fe400078e0055 */
[----:B------:R-:W-:Y:S02]  /*1daf0*/  IMAD.MOV.U32 R175, RZ, RZ, R179 ;  /* 0x000000ffffaf7224 */ /* 0x000fe400078e00b3 */
[----:B------:R-:W-:Y:S02]  /*1db00*/  IMAD.MOV.U32 R179, RZ, RZ, R180 ;  /* 0x000000ffffb37224 */ /* 0x000fe400078e00b4 */
[-C--:B------:R-:W-:Y:S03]  /*1db10*/  HMMA.16816.F32.BF16 R20, R76, R36.reuse, R20 ;  /* 0x000000244c14723c */ /* 0x080fe60000041814 */
[----:B------:R-:W-:Y:S02]  /*1db20*/  IMAD.MOV.U32 R180, RZ, RZ, R93 ;  /* 0x000000ffffb47224 */ /* 0x000fe400078e005d */
[----:B------:R-:W-:Y:S02]  /*1db30*/  IMAD.MOV.U32 R178, RZ, RZ, R91 ;  /* 0x000000ffffb27224 */ /* 0x000fe400078e005b */
[----:B------:R-:W-:Y:S01]  /*1db40*/  IMAD.MOV.U32 R170, RZ, RZ, R180 ;  /* 0x000000ffffaa7224 */ /* 0x000fe200078e00b4 */
[C---:B------:R-:W-:Y:S04]  /*1db50*/  HMMA.16816.F32.BF16 R24, R64.reuse, R36, R24 ;  /* 0x000000244018723c */ /* 0x040fe80000041818 */
[----:B------:R-:W-:Y:S01]  /*1db60*/  FFMA.FTZ R154, R170, UR4, -R228 ;  /* 0x00000004aa9a7c23 */ /* 0x000fe200080108e4 */
[----:B------:R-:W-:Y:S01]  /*1db70*/  IMAD.MOV.U32 R187, RZ, RZ, R62 ;  /* 0x000000ffffbb7224 */ /* 0x000fe200078e003e */
[----:B------:R-:W3:Y:S01]  /*1db80*/  LDL.LU R170, [R1+0x70] ;  /* 0x0000700001aa7983 */ /* 0x000ee20000300800 */
[----:B------:R-:W-:Y:S01]  /*1db90*/  IMAD.MOV.U32 R180, RZ, RZ, R186 ;  /* 0x000000ffffb47224 */ /* 0x000fe200078e00ba */
[-C--:B------:R-:W-:Y:S02]  /*1dba0*/  HMMA.16816.F32.BF16 R28, R64, R38.reuse, R28 ;  /* 0x00000026401c723c */ /* 0x080fe4000004181c */
[----:B------:R-:W-:Y:S01]  /*1dbb0*/  MUFU.EX2 R154, R154 ;  /* 0x0000009a009a7308 */ /* 0x000fe20000000800 */
[----:B------:R-:W-:Y:S02]  /*1dbc0*/  IMAD.MOV.U32 R172, RZ, RZ, R187 ;  /* 0x000000ffffac7224 */ /* 0x000fe400078e00bb */
[----:B------:R-:W-:Y:S01]  /*1dbd0*/  FMUL.FTZ R62, R69, R138 ;  /* 0x0000008a453e7220 */ /* 0x000fe20000410000 */
[----:B------:R-:W-:Y:S02]  /*1dbe0*/  IMAD.MOV.U32 R187, RZ, RZ, R92 ;  /* 0x000000ffffbb7224 */ /* 0x000fe400078e005c */
[C---:B------:R-:W-:Y:S01]  /*1dbf0*/  FMUL.FTZ R36, R71.reuse, R160 ;  /* 0x000000a047247220 */ /* 0x040fe20000410000 */
[----:B------:R-:W-:Y:S01]  /*1dc00*/  FMUL.FTZ R37, R71, R161 ;  /* 0x000000a147257220 */ /* 0x000fe20000410000 */
[C---:B------:R-:W-:Y:S04]  /*1dc10*/  HMMA.16816.F32.BF16 R32, R76.reuse, R38, R32 ;  /* 0x000000264c20723c */ /* 0x040fe80000041820 */
[C---:B------:R-:W-:Y:S01]  /*1dc20*/  FMUL.FTZ R38, R70.reuse, R162 ;  /* 0x000000a246267220 */ /* 0x040fe20000410000 */
[C---:B------:R-:W-:Y:S07]  /*1dc30*/  FMUL.FTZ R39, R70.reuse, R163 ;  /* 0x000000a346277220 */ /* 0x040fee0000410000 */
[-C--:B----4-:R-:W-:Y:S08]  /*1dc40*/  HMMA.16816.F32.BF16 R36, R76, R52.reuse, R36 ;  /* 0x000000344c24723c */ /* 0x090ff00000041824 */
[C---:B------:R-:W-:Y:S04]  /*1dc50*/  HMMA.16816.F32.BF16 R40, R64.reuse, R52, R40 ;  /* 0x000000344028723c */ /* 0x040fe80000041828 */
[--C-:B------:R-:W-:Y:S01]  /*1dc60*/  FFMA.FTZ R52, R189, UR4, -R130.reuse ;  /* 0x00000004bd347c23 */ /* 0x100fe20008010882 */
[----:B------:R-:W-:Y:S02]  /*1dc70*/  IMAD.MOV.U32 R189, RZ, RZ, R199 ;  /* 0x000000ffffbd7224 */ /* 0x000fe400078e00c7 */
[----:B------:R-:W-:Y:S01]  /*1dc80*/  FMUL.FTZ R53, R71, R145 ;  /* 0x0000009147357220 */ /* 0x000fe20000410000 */
[----:B------:R-:W-:Y:S01]  /*1dc90*/  IMAD.MOV.U32 R199, RZ, RZ, R51 ;  /* 0x000000ffffc77224 */ /* 0x000fe200078e0033 */
[-C--:B------:R-:W-:Y:S01]  /*1dca0*/  HMMA.16816.F32.BF16 R44, R64, R54.reuse, R44 ;  /* 0x00000036402c723c */ /* 0x080fe2000004182c */
[----:B------:R1:W4:Y:S02]  /*1dcb0*/  MUFU.EX2 R149, R52 ;  /* 0x0000003400957308 */ /* 0x0003240000000800 */
[C---:B------:R-:W-:Y:S01]  /*1dcc0*/  FMUL.FTZ R51, R70.reuse, R151 ;  /* 0x0000009746337220 */ /* 0x040fe20000410000 */
[----:B------:R-:W-:Y:S01]  /*1dcd0*/  FFMA.FTZ R151, R185, UR4, -R123 ;  /* 0x00000004b9977c23 */ /* 0x000fe2000801087b */
[----:B------:R-:W-:Y:S02]  /*1dce0*/  IMAD.MOV.U32 R181, RZ, RZ, R189 ;  /* 0x000000ffffb57224 */ /* 0x000fe400078e00bd */
[----:B------:R-:W-:Y:S02]  /*1dcf0*/  IMAD.MOV.U32 R185, RZ, RZ, R193 ;  /* 0x000000ffffb97224 */ /* 0x000fe400078e00c1 */
[----:B------:R-:W-:Y:S01]  /*1dd00*/  IMAD.MOV.U32 R186, RZ, RZ, R199 ;  /* 0x000000ffffba7224 */ /* 0x000fe200078e00c7 */
[C---:B------:R-:W-:Y:S01]  /*1dd10*/  HMMA.16816.F32.BF16 R48, R76.reuse, R54, R48 ;  /* 0x000000364c30723c */ /* 0x040fe20000041830 */
[----:B------:R-:W-:Y:S03]  /*1dd20*/  MUFU.EX2 R151, R151 ;  /* 0x0000009700977308 */ /* 0x000fe60000000800 */
[----:B------:R-:W-:Y:S02]  /*1dd30*/  IMAD.MOV.U32 R173, RZ, RZ, R181 ;  /* 0x000000ffffad7224 */ /* 0x000fe400078e00b5 */
[----:B-1----:R-:W-:Y:S01]  /*1dd40*/  FMUL.FTZ R52, R71, R144 ;  /* 0x0000009047347220 */ /* 0x002fe20000410000 */
[----:B------:R-:W-:Y:S04]  /*1dd50*/  FMUL.FTZ R55, R70, R147 ;  /* 0x0000009346377220 */ /* 0x000fe80000410000 */
[----:B------:R1:W3:Y:S01]  /*1dd60*/  MUFU.EX2 R144, R56 ;  /* 0x0000003800907308 */ /* 0x0002e20000000800 */
[--C-:B------:R-:W-:Y:S01]  /*1dd70*/  FFMA.FTZ R147, R168, UR4, -R130.reuse ;  /* 0x00000004a8937c23 */ /* 0x100fe20008010882 */
[----:B------:R-:W-:Y:S02]  /*1dd80*/  IMAD.MOV.U32 R169, RZ, RZ, R185 ;  /* 0x000000ffffa97224 */ /* 0x000fe400078e00b9 */
[----:B------:R-:W-:Y:S01]  /*1dd90*/  FMUL.FTZ R54, R70, R146 ;  /* 0x0000009246367220 */ /* 0x000fe20000410000 */
[----:B------:R-:W-:Y:S02]  /*1dda0*/  IMAD.MOV.U32 R168, RZ, RZ, R99 ;  /* 0x000000ffffa87224 */ /* 0x000fe400078e0063 */
[----:B------:R-:W-:Y:S01]  /*1ddb0*/  FFMA.FTZ R146, R175, UR4, -R130 ;  /* 0x00000004af927c23 */ /* 0x000fe20008010882 */
[----:B------:R-:W-:Y:S02]  /*1ddc0*/  IMAD.MOV.U32 R175, RZ, RZ, R97 ;  /* 0x000000ffffaf7224 */ /* 0x000fe400078e0061 */
[----:B------:R-:W-:Y:S01]  /*1ddd0*/  FFMA.FTZ R145, R173, UR4, -R123 ;  /* 0x00000004ad917c23 */ /* 0x000fe2000801087b */
[----:B------:R-:W-:Y:S01]  /*1dde0*/  IMAD.MOV.U32 R173, RZ, RZ, R190 ;  /* 0x000000ffffad7224 */ /* 0x000fe200078e00be */
[----:B------:R-:W-:Y:S01]  /*1ddf0*/  MUFU.EX2 R147, R147 ;  /* 0x0000009300937308 */ /* 0x000fe20000000800 */
[-C--:B------:R-:W-:Y:S03]  /*1de00*/  HMMA.16816.F32.BF16 R52, R76, R80.reuse, R52 ;  /* 0x000000504c34723c */ /* 0x080fe60000041834 */
[----:B------:R-:W-:Y:S02]  /*1de10*/  IMAD.MOV.U32 R181, RZ, RZ, R184 ;  /* 0x000000ffffb57224 */ /* 0x000fe400078e00b8 */
[----:B-1----:R-:W-:Y:S01]  /*1de20*/  FMUL.FTZ R56, R72, R140 ;  /* 0x0000008c48387220 */ /* 0x002fe20000410000 */
[----:B------:R-:W-:Y:S01]  /*1de30*/  FFMA.FTZ R140, R176, UR4, -R128 ;  /* 0x00000004b08c7c23 */ /* 0x000fe20008010880 */
[----:B------:R-:W-:Y:S02]  /*1de40*/  IMAD.MOV.U32 R176, RZ, RZ, R188 ;  /* 0x000000ffffb07224 */ /* 0x000fe400078e00bc */
[----:B------:R-:W-:Y:S01]  /*1de50*/  MUFU.EX2 R145, R145 ;  /* 0x0000009100917308 */ /* 0x000fe20000000800 */
[----:B------:R-:W-:Y:S02]  /*1de60*/  IMAD.MOV.U32 R199, RZ, RZ, R98 ;  /* 0x000000ffffc77224 */ /* 0x000fe400078e0062 */
[----:B------:R-:W-:Y:S01]  /*1de70*/  IMAD.MOV.U32 R185, RZ, RZ, R96 ;  /* 0x000000ffffb97224 */ /* 0x000fe200078e0060 */
[C---:B------:R-:W-:Y:S06]  /*1de80*/  HMMA.16816.F32.BF16 R56, R64.reuse, R80, R56 ;  /* 0x000000504038723c */ /* 0x040fec0000041838 */
[----:B------:R-:W1:Y:S01]  /*1de90*/  MUFU.EX2 R140, R140 ;  /* 0x0000008c008c7308 */ /* 0x000e620000000800 */
[----:B------:R-:W-:Y:S01]  /*1dea0*/  LDSM.16.MT88.4 R96, [R101+0x800] ;  /* 0x000800006560783b */ /* 0x000fe20000004200 */
[----:B------:R-:W-:Y:S08]  /*1deb0*/  IMAD.MOV.U32 R189, RZ, RZ, R86 ;  /* 0x000000ffffbd7224 */ /* 0x000ff000078e0056 */
[----:B------:R-:W1:Y:S01]  /*1dec0*/  MUFU.EX2 R146, R146 ;  /* 0x0000009200927308 */ /* 0x000e620000000800 */
[----:B------:R-:W-:Y:S01]  /*1ded0*/  IMAD.MOV.U32 R193, RZ, RZ, R84 ;  /* 0x000000ffffc17224 */ /* 0x000fe200078e0054 */
[----:B----4-:R-:W-:Y:S01]  /*1dee0*/  F2FP.BF16.F32.PACK_AB R81, R148, R149 ;  /* 0x000000959451723e */ /* 0x010fe200000010ff */
[----:B------:R-:W-:Y:S02]  /*1def0*/  IMAD.MOV.U32 R188, RZ, RZ, R63 ;  /* 0x000000ffffbc7224 */ /* 0x000fe400078e003f */
[----:B------:R-:W-:Y:S01]  /*1df00*/  FMUL.FTZ R63, R69, R139 ;  /* 0x0000008b453f7220 */ /* 0x000fe20000410000 */
[----:B------:R-:W4:Y:S01]  /*1df10*/  LDSM.16.MT88.4 R84, [R247+0x8800] ;  /* 0x00880000f754783b */ /* 0x000f220000004200 */
[----:B------:R-:W-:Y:S02]  /*1df20*/  IMAD.MOV.U32 R184, RZ, RZ, R61 ;  /* 0x000000ffffb87224 */ /* 0x000fe400078e003d */
[----:B------:R-:W-:Y:S01]  /*1df30*/  FMUL.FTZ R61, R72, R137 ;  /* 0x00000089483d7220 */ /* 0x000fe20000410000 */
[----:B------:R-:W-:Y:S01]  /*1df40*/  IMAD.MOV.U32 R182, RZ, RZ, R189 ;  /* 0x000000ffffb67224 */ /* 0x000fe200078e00bd */
[----:B------:R-:W-:Y:S01]  /*1df50*/  F2FP.BF16.F32.PACK_AB R80, R129, R131 ;  /* 0x000000838150723e */ /* 0x000fe200000010ff */
[----:B------:R-:W-:Y:S02]  /*1df60*/  IMAD.MOV.U32 R189, RZ, RZ, R88 ;  /* 0x000000ffffbd7224 */ /* 0x000fe400078e0058 */
[----:B------:R-:W-:Y:S01]  /*1df70*/  IMAD.MOV.U32 R190, RZ, RZ, R197 ;  /* 0x000000ffffbe7224 */ /* 0x000fe200078e00c5 */
[----:B------:R-:W4:Y:S01]  /*1df80*/  LDSM.16.MT88.4 R88, [R244+0x8800] ;  /* 0x00880000f458783b */ /* 0x000f220000004200 */
[-C--:B------:R-:W-:Y:S03]  /*1df90*/  HMMA.16816.F32.BF16 R60, R64, R82.reuse, R60 ;  /* 0x00000052403c723c */ /* 0x080fe6000004183c */
[C---:B--2---:R-:W-:Y:S01]  /*1dfa0*/  FMUL.FTZ R64, R71.reuse, R132 ;  /* 0x0000008447407220 */ /* 0x044fe20000410000 */
[----:B---3--:R-:W-:Y:S01]  /*1dfb0*/  FMUL.FTZ R65, R71, R133 ;  /* 0x0000008547417220 */ /* 0x008fe20000410000 */
[----:B------:R-:W-:Y:S01]  /*1dfc0*/  MOV R197, R94 ;  /* 0x0000005e00c57202 */ /* 0x000fe20000000f00 */
[--C-:B------:R-:W-:Y:S01]  /*1dfd0*/  FFMA.FTZ R133, R221, UR4, -R228.reuse ;  /* 0x00000004dd857c23 */ /* 0x100fe200080108e4 */
[----:B------:R-:W-:Y:S01]  /*1dfe0*/  FMUL.FTZ R66, R70, R134 ;  /* 0x0000008646427220 */ /* 0x000fe20000410000 */
[----:B------:R-:W2:Y:S01]  /*1dff0*/  LDSM.16.MT88.4 R92, [R100+0x800] ;  /* 0x00080000645c783b */ /* 0x000ea20000004200 */
[--C-:B------:R-:W-:Y:S01]  /*1e000*/  FFMA.FTZ R134, R223, UR4, -R228.reuse ;  /* 0x00000004df867c23 */ /* 0x100fe200080108e4 */
[--C-:B------:R-:W-:Y:S01]  /*1e010*/  FFMA.FTZ R197, R197, UR4, -R228.reuse ;  /* 0x00000004c5c57c23 */ /* 0x100fe200080108e4 */
[--C-:B------:R-:W-:Y:S01]  /*1e020*/  FFMA.FTZ R132, R220, UR4, -R228.reuse ;  /* 0x00000004dc847c23 */ /* 0x100fe200080108e4 */
[----:B------:R-:W-:Y:S01]  /*1e030*/  FFMA.FTZ R223, R222, UR4, -R228 ;  /* 0x00000004dedf7c23 */ /* 0x000fe200080108e4 */
[----:B------:R3:W-:Y:S10]  /*1e040*/  MUFU.EX2 R220, R133 ;  /* 0x0000008500dc7308 */ /* 0x0007f40000000800 */
[----:B------:R-:W-:Y:S10]  /*1e050*/  MUFU.EX2 R197, R197 ;  /* 0x000000c500c57308 */ /* 0x000ff40000000800 */
[----:B------:R-:W-:Y:S10]  /*1e060*/  MUFU.EX2 R222, R134 ;  /* 0x0000008600de7308 */ /* 0x000ff40000000800 */
[----:B------:R-:W-:Y:S01]  /*1e070*/  MUFU.EX2 R223, R223 ;  /* 0x000000df00df7308 */ /* 0x000fe20000000800 */
[----:B---3--:R-:W-:Y:S01]  /*1e080*/  FFMA.FTZ R133, R211, UR4, -R130 ;  /* 0x00000004d3857c23 */ /* 0x008fe20008010882 */
[----:B------:R-:W-:Y:S07]  /*1e090*/  FMUL.FTZ R67, R70, R135 ;  /* 0x0000008746437220 */ /* 0x000fee0000410000 */
[----:B------:R-:W-:Y:S04]  /*1e0a0*/  HMMA.16816.F32.BF16 R64, R76, R82, R64 ;  /* 0x000000524c40723c */ /* 0x000fe80000041840 */
[----:B------:R-:W-:Y:S02]  /*1e0b0*/  F2FP.BF16.F32.PACK_AB R76, R144, R150 ;  /* 0x00000096904c723e */ /* 0x000fe400000010ff */
[----:B------:R-:W-:Y:S02]  /*1e0c0*/  F2FP.BF16.F32.PACK_AB R77, R143, R151 ;  /* 0x000000978f4d723e */ /* 0x000fe400000010ff */
[----:B-1----:R-:W-:Y:S02]  /*1e0d0*/  F2FP.BF16.F32.PACK_AB R78, R142, R140 ;  /* 0x0000008c8e4e723e */ /* 0x002fe400000010ff */
[----:B------:R-:W-:Y:S02]  /*1e0e0*/  F2FP.BF16.F32.PACK_AB R79, R145, R141 ;  /* 0x0000008d914f723e */ /* 0x000fe400000010ff */
[----:B------:R-:W-:Y:S02]  /*1e0f0*/  F2FP.BF16.F32.PACK_AB R82, R124, R127 ;  /* 0x0000007f7c52723e */ /* 0x000fe400000010ff */
[----:B------:R-:W-:Y:S03]  /*1e100*/  F2FP.BF16.F32.PACK_AB R83, R146, R147 ;  /* 0x000000939253723e */ /* 0x000fe600000010ff */
[-C--:B----4-:R-:W-:Y:S08]  /*1e110*/  HMMA.16816.F32.BF16 R4, R76, R84.reuse, R4 ;  /* 0x000000544c04723c */ /* 0x090ff00000041804 */
        /* <DEDUP_REMOVED lines=9> */
[-C--:B--2---:R-:W-:Y:S03]  /*1e1b0*/  HMMA.16816.F32.BF16 R36, R76, R92.reuse, R36 ;  /* 0x0000005c4c24723c */ /* 0x084fe60000041824 */
[----:B------:R-:W-:Y:S05]  /*1e1c0*/  FFMA.FTZ R155, R170, UR4, -R228 ;  /* 0x00000004aa9b7c23 */ /* 0x000fea00080108e4 */
[C---:B------:R-:W-:Y:S04]  /*1e1d0*/  HMMA.16816.F32.BF16 R40, R80.reuse, R92, R40 ;  /* 0x0000005c5028723c */ /* 0x040fe80000041828 */
[----:B------:R-:W-:Y:S01]  /*1e1e0*/  IMAD.MOV.U32 R170, RZ, RZ, R169 ;  /* 0x000000ffffaa7224 */ /* 0x000fe200078e00a9 */
[----:B------:R-:W2:Y:S01]  /*1e1f0*/  MUFU.EX2 R155, R155 ;  /* 0x0000009b009b7308 */ /* 0x000ea20000000800 */
[----:B------:R-:W-:Y:S02]  /*1e200*/  IMAD.MOV.U32 R169, RZ, RZ, R168 ;  /* 0x000000ffffa97224 */ /* 0x000fe400078e00a8 */
[-C--:B------:R-:W-:Y:S03]  /*1e210*/  HMMA.16816.F32.BF16 R44, R80, R94.reuse, R44 ;  /* 0x0000005e502c723c */ /* 0x080fe6000004182c */
[----:B------:R-:W-:Y:S02]  /*1e220*/  IMAD.MOV.U32 R168, RZ, RZ, R175 ;  /* 0x000000ffffa87224 */ /* 0x000fe400078e00af */
[----:B------:R-:W-:Y:S01]  /*1e230*/  FFMA.FTZ R153, R170, UR4, -R228 ;  /* 0x00000004aa997c23 */ /* 0x000fe200080108e4 */
[----:B------:R-:W-:Y:S02]  /*1e240*/  IMAD.MOV.U32 R175, RZ, RZ, R174 ;  /* 0x000000ffffaf7224 */ /* 0x000fe400078e00ae */
[----:B------:R-:W-:Y:S01]  /*1e250*/  IMAD.MOV.U32 R174, RZ, RZ, R173 ;  /* 0x000000ffffae7224 */ /* 0x000fe200078e00ad */
[C---:B------:R-:W-:Y:S01]  /*1e260*/  HMMA.16816.F32.BF16 R48, R76.reuse, R94, R48 ;  /* 0x0000005e4c30723c */ /* 0x040fe20000041830 */
[----:B------:R-:W4:Y:S01]  /*1e270*/  LDSM.16.MT88.4 R92, [R100+0x1000] ;  /* 0x00100000645c783b */ /* 0x000f220000004200 */
[----:B------:R-:W-:Y:S02]  /*1e280*/  MUFU.EX2 R153, R153 ;  /* 0x0000009900997308 */ /* 0x000fe40000000800 */
[----:B------:R-:W-:Y:S02]  /*1e290*/  IMAD.MOV.U32 R173, RZ, RZ, R172 ;  /* 0x000000ffffad7224 */ /* 0x000fe400078e00ac */
[----:B------:R-:W-:Y:S02]  /*1e2a0*/  IMAD.MOV.U32 R172, RZ, RZ, R179 ;  /* 0x000000ffffac7224 */ /* 0x000fe400078e00b3 */
[-C--:B------:R-:W-:Y:S03]  /*1e2b0*/  HMMA.16816.F32.BF16 R52, R76, R96.reuse, R52 ;  /* 0x000000604c34723c */ /* 0x080fe60000041834 */
[----:B------:R-:W-:Y:S02]  /*1e2c0*/  IMAD.MOV.U32 R179, RZ, RZ, R178 ;  /* 0x000000ffffb37224 */ /* 0x000fe400078e00b2 */
[----:B------:R-:W-:Y:S02]  /*1e2d0*/  IMAD.MOV.U32 R178, RZ, RZ, R177 ;  /* 0x000000ffffb27224 */ /* 0x000fe400078e00b1 */
[----:B------:R-:W-:Y:S01]  /*1e2e0*/  IMAD.MOV.U32 R177, RZ, RZ, R176 ;  /* 0x000000ffffb17224 */ /* 0x000fe200078e00b0 */
[C---:B------:R-:W-:Y:S04]  /*1e2f0*/  HMMA.16816.F32.BF16 R56, R80.reuse, R96, R56 ;  /* 0x000000605038723c */ /* 0x040fe80000041838 */
[----:B------:R-:W-:Y:S02]  /*1e300*/  IMAD.MOV.U32 R176, RZ, RZ, R181 ;  /* 0x000000ffffb07224 */ /* 0x000fe400078e00b5 */
[----:B------:R-:W3:Y:S01]  /*1e310*/  LDL.LU R181, [R1+0x6c] ;  /* 0x00006c0001b57983 */ /* 0x000ee20000300800 */
[----:B------:R-:W-:Y:S01]  /*1e320*/  IMAD.MOV.U32 R170, RZ, RZ, R169 ;  /* 0x000000ffffaa7224 */ /* 0x000fe200078e00a9 */
[-C--:B------:R-:W-:Y:S03]  /*1e330*/  HMMA.16816.F32.BF16 R60, R80, R98.reuse, R60 ;  /* 0x00000062503c723c */ /* 0x080fe6000004183c */
[----:B------:R-:W-:Y:S01]  /*1e340*/  IMAD.MOV.U32 R169, RZ, RZ, R168 ;  /* 0x000000ffffa97224 */ /* 0x000fe200078e00a8 */
[----:B------:R-:W-:Y:S01]  /*1e350*/  MOV R168, R175 ;  /* 0x000000af00a87202 */ /* 0x000fe20000000f00 */
[----:B------:R-:W-:Y:S02]  /*1e360*/  IMAD.MOV.U32 R175, RZ, RZ, R174 ;  /* 0x000000ffffaf7224 */ /* 0x000fe400078e00ae */
[----:B------:R-:W-:Y:S01]  /*1e370*/  FFMA.FTZ R152, R170, UR4, -R228 ;  /* 0x00000004aa987c23 */ /* 0x000fe200080108e4 */
[----:B------:R-:W-:Y:S01]  /*1e380*/  IMAD.MOV.U32 R174, RZ, RZ, R173 ;  /* 0x000000ffffae7224 */ /* 0x000fe200078e00ad */
[----:B------:R-:W-:Y:S01]  /*1e390*/  HMMA.16816.F32.BF16 R64, R76, R98, R64 ;  /* 0x000000624c40723c */ /* 0x000fe20000041840 */
[----:B------:R-:W4:Y:S03]  /*1e3a0*/  LDSM.16.MT88.4 R96, [R101+0x1000] ;  /* 0x001000006560783b */ /* 0x000f260000004200 */
[----:B------:R-:W-:Y:S01]  /*1e3b0*/  IMAD.MOV.U32 R173, RZ, RZ, R172 ;  /* 0x000000ffffad7224 */ /* 0x000fe200078e00ac */
[----:B------:R-:W1:Y:S01]  /*1e3c0*/  MUFU.EX2 R152, R152 ;  /* 0x0000009800987308 */ /* 0x000e620000000800 */
[----:B------:R-:W-:Y:S01]  /*1e3d0*/  IMAD.MOV.U32 R172, RZ, RZ, R179 ;  /* 0x000000ffffac7224 */ /* 0x000fe200078e00b3 */
[----:B--2---:R-:W-:Y:S01]  /*1e3e0*/  F2FP.BF16.F32.PACK_AB R80, R155, R154 ;  /* 0x0000009a9b50723e */ /* 0x004fe200000010ff */
[----:B------:R-:W-:Y:S02]  /*1e3f0*/  IMAD.MOV.U32 R179, RZ, RZ, R178 ;  /* 0x000000ffffb37224 */ /* 0x000fe400078e00b2 */
[----:B------:R-:W-:Y:S02]  /*1e400*/  IMAD.MOV.U32 R178, RZ, RZ, R177 ;  /* 0x000000ffffb27224 */ /* 0x000fe400078e00b1 */
[----:B------:R-:W-:Y:S02]  /*1e410*/  IMAD.MOV.U32 R177, RZ, RZ, R176 ;  /* 0x000000ffffb17224 */ /* 0x000fe400078e00b0 */
[----:B------:R-:W-:Y:S02]  /*1e420*/  IMAD.MOV.U32 R170, RZ, RZ, R169 ;  /* 0x000000ffffaa7224 */ /* 0x000fe400078e00a9 */
[----:B------:R-:W-:Y:S02]  /*1e430*/  IMAD.MOV.U32 R169, RZ, RZ, R168 ;  /* 0x000000ffffa97224 */ /* 0x000fe400078e00a8 */
[----:B------:R-:W-:Y:S02]  /*1e440*/  IMAD.MOV.U32 R168, RZ, RZ, R175 ;  /* 0x000000ffffa87224 */ /* 0x000fe400078e00af */
[----:B------:R-:W-:Y:S01]  /*1e450*/  FFMA.FTZ R160, R170, UR4, -R130 ;  /* 0x00000004aaa07c23 */ /* 0x000fe20008010882 */
[----:B------:R-:W-:Y:S01]  /*1e460*/  IMAD.MOV.U32 R175, RZ, RZ, R174 ;  /* 0x000000ffffaf7224 */ /* 0x000fe200078e00ae */
[----:B------:R-:W-:Y:S01]  /*1e470*/  MOV R170, R169 ;  /* 0x000000a900aa7202 */ /* 0x000fe20000000f00 */
[----:B------:R-:W-:Y:S01]  /*1e480*/  IMAD.MOV.U32 R174, RZ, RZ, R173 ;  /* 0x000000ffffae7224 */ /* 0x000fe200078e00ad */
[----:B-1----:R-:W-:Y:S01]  /*1e490*/  F2FP.BF16.F32.PACK_AB R82, R152, R153 ;  /* 0x000000999852723e */ /* 0x002fe200000010ff */
[----:B------:R-:W-:Y:S01]  /*1e4a0*/  IMAD.MOV.U32 R173, RZ, RZ, R172 ;  /* 0x000000ffffad7224 */ /* 0x000fe200078e00ac */
[----:B------:R-:W-:Y:S01]  /*1e4b0*/  MUFU.EX2 R160, R160 ;  /* 0x000000a000a07308 */ /* 0x000fe20000000800 */
[----:B------:R-:W-:Y:S02]  /*1e4c0*/  IMAD.MOV.U32 R172, RZ, RZ, R179 ;  /* 0x000000ffffac7224 */ /* 0x000fe400078e00b3 */
[----:B------:R-:W-:Y:S01]  /*1e4d0*/  FFMA.FTZ R162, R170, UR4, -R128 ;  /* 0x00000004aaa27c23 */ /* 0x000fe20008010880 */
[----:B------:R-:W-:Y:S02]  /*1e4e0*/  IMAD.MOV.U32 R179, RZ, RZ, R178 ;  /* 0x000000ffffb37224 */ /* 0x000fe400078e00b2 */
[----:B------:R-:W-:Y:S02]  /*1e4f0*/  IMAD.MOV.U32 R178, RZ, RZ, R177 ;  /* 0x000000ffffb27224 */ /* 0x000fe400078e00b1 */
[----:B------:R-:W-:Y:S02]  /*1e500*/  IMAD.MOV.U32 R169, RZ, RZ, R168 ;  /* 0x000000ffffa97224 */ /* 0x000fe400078e00a8 */
[----:B------:R-:W-:Y:S01]  /*1e510*/  MUFU.EX2 R162, R162 ;  /* 0x000000a200a27308 */ /* 0x000fe20000000800 */
[----:B------:R-:W-:Y:S02]  /*1e520*/  IMAD.MOV.U32 R168, RZ, RZ, R175 ;  /* 0x000000ffffa87224 */ /* 0x000fe400078e00af */
[----:B------:R-:W-:Y:S02]  /*1e530*/  IMAD.MOV.U32 R175, RZ, RZ, R174 ;  /* 0x000000ffffaf7224 */ /* 0x000fe400078e00ae */
[----:B------:R-:W-:Y:S02]  /*1e540*/  IMAD.MOV.U32 R174, RZ, RZ, R173 ;  /* 0x000000ffffae7224 */ /* 0x000fe400078e00ad */
[----:B------:R-:W-:Y:S01]  /*1e550*/  FFMA.FTZ R168, R168, UR4, -R123 ;  /* 0x00000004a8a87c23 */ /* 0x000fe2000801087b */
[----:B------:R-:W-:Y:S02]  /*1e560*/  IMAD.MOV.U32 R173, RZ, RZ, R172 ;  /* 0x000000ffffad7224 */ /* 0x000fe400078e00ac */
[----:B------:R-:W-:Y:S02]  /*1e570*/  IMAD.MOV.U32 R172, RZ, RZ, R179 ;  /* 0x000000ffffac7224 */ /* 0x000fe400078e00b3 */
[----:B------:R-:W-:Y:S01]  /*1e580*/  IMAD.MOV.U32 R170, RZ, RZ, R169 ;  /* 0x000000ffffaa7224 */ /* 0x000fe200078e00a9 */
[----:B------:R-:W-:Y:S01]  /*1e590*/  MUFU.EX2 R168, R168 ;  /* 0x000000a800a87308 */ /* 0x000fe20000000800 */
[----:B------:R-:W-:Y:S02]  /*1e5a0*/  IMAD.MOV.U32 R179, RZ, RZ, R178 ;  /* 0x000000ffffb37224 */ /* 0x000fe400078e00b2 */
[----:B------:R-:W-:Y:S02]  /*1e5b0*/  IMAD.MOV.U32 R169, RZ, RZ, R175 ;  /* 0x000000ffffa97224 */ /* 0x000fe400078e00af */
[----:B------:R-:W-:Y:S01]  /*1e5c0*/  FFMA.FTZ R161, R170, UR4, -R128 ;  /* 0x00000004aaa17c23 */ /* 0x000fe20008010880 */
[----:B------:R-:W-:Y:S02]  /*1e5d0*/  IMAD.MOV.U32 R175, RZ, RZ, R174 ;  /* 0x000000ffffaf7224 */ /* 0x000fe400078e00ae */
[----:B------:R-:W-:Y:S02]  /*1e5e0*/  IMAD.MOV.U32 R174, RZ, RZ, R173 ;  /* 0x000000ffffae7224 */ /* 0x000fe400078e00ad */
[----:B------:R-:W-:Y:S01]  /*1e5f0*/  IMAD.MOV.U32 R173, RZ, RZ, R172 ;  /* 0x000000ffffad7224 */ /* 0x000fe200078e00ac */
[----:B------:R-:W1:Y:S01]  /*1e600*/  MUFU.EX2 R161, R161 ;  /* 0x000000a100a17308 */ /* 0x000e620000000800 */
[----:B------:R-:W-:Y:S02]  /*1e610*/  IMAD.MOV.U32 R172, RZ, RZ, R179 ;  /* 0x000000ffffac7224 */ /* 0x000fe400078e00b3 */
[----:B------:R-:W-:Y:S02]  /*1e620*/  IMAD.MOV.U32 R170, RZ, RZ, R169 ;  /* 0x000000ffffaa7224 */ /* 0x000fe400078e00a9 */
[----:B------:R-:W-:Y:S02]  /*1e630*/  IMAD.MOV.U32 R169, RZ, RZ, R175 ;  /* 0x000000ffffa97224 */ /* 0x000fe400078e00af */
[----:B------:R-:W-:Y:S02]  /*1e640*/  IMAD.MOV.U32 R175, RZ, RZ, R174 ;  /* 0x000000ffffaf7224 */ /* 0x000fe400078e00ae */
[----:B------:R-:W-:Y:S02]  /*1e650*/  IMAD.MOV.U32 R174, RZ, RZ, R173 ;  /* 0x000000ffffae7224 */ /* 0x000fe400078e00ad */
[----:B------:R-:W-:Y:S02]  /*1e660*/  IMAD.MOV.U32 R171, RZ, RZ, R170 ;  /* 0x000000ffffab7224 */ /* 0x000fe400078e00aa */
[----:B------:R-:W-:Y:S01]  /*1e670*/  IMAD.MOV.U32 R170, RZ, RZ, R169 ;  /* 0x000000ffffaa7224 */ /* 0x000fe200078e00a9 */
[----:B-1----:R-:W-:Y:S01]  /*1e680*/  F2FP.BF16.F32.PACK_AB R76, R161, R162 ;  /* 0x000000a2a14c723e */ /* 0x002fe200000010ff */
        /* <DEDUP_REMOVED lines=8> */
[----:B------:R-:W-:Y:S01]  /*1e710*/  FFMA.FTZ R157, R171, UR4, -R128 ;  /* 0x00000004ab9d7c23 */ /* 0x000fe20008010880 */
[----:B------:R-:W-:Y:S02]  /*1e720*/  IMAD.MOV.U32 R169, RZ, RZ, R175 ;  /* 0x000000ffffa97224 */ /* 0x000fe400078e00af */
[----:B------:R-:W-:Y:S02]  /*1e730*/  IMAD.MOV.U32 R175, RZ, RZ, R174 ;  /* 0x000000ffffaf7224 */ /* 0x000fe400078e00ae */
[----:B------:R-:W-:Y:S01]  /*1e740*/  IMAD.MOV.U32 R171, RZ, RZ, R170 ;  /* 0x000000ffffab7224 */ /* 0x000fe200078e00aa */
[----:B------:R-:W-:Y:S01]  /*1e750*/  MOV R170, R169 ;  /* 0x000000a900aa7202 */ /* 0x000fe20000000f00 */
[----:B------:R-:W-:Y:S01]  /*1e760*/  IMAD.MOV.U32 R169, RZ, RZ, R175 ;  /* 0x000000ffffa97224 */ /* 0x000fe200078e00af */
[----:B------:R-:W-:Y:S01]  /*1e770*/  MUFU.EX2 R157, R157 ;  /* 0x0000009d009d7308 */ /* 0x000fe20000000800 */
[----:B------:R-:W-:Y:S01]  /*1e780*/  FFMA.FTZ R159, R171, UR4, -R128 ;  /* 0x00000004ab9f7c23 */ /* 0x000fe20008010880 */
[----:B-1----:R-:W-:Y:S01]  /*1e790*/  F2FP.BF16.F32.PACK_AB R77, R156, R168 ;  /* 0x000000a89c4d723e */ /* 0x002fe200000010ff */
[----:B------:R-:W-:Y:S02]  /*1e7a0*/  IMAD.MOV.U32 R171, RZ, RZ, R170 ;  /* 0x000000ffffab7224 */ /* 0x000fe400078e00aa */
[----:B------:R-:W-:Y:S02]  /*1e7b0*/  IMAD.MOV.U32 R170, RZ, RZ, R169 ;  /* 0x000000ffffaa7224 */ /* 0x000fe400078e00a9 */
[--C-:B------:R-:W-:Y:S03]  /*1e7c0*/  FFMA.FTZ R163, R171, UR4, -R123.reuse ;  /* 0x00000004aba37c23 */ /* 0x100fe6000801087b */
[----:B------:R-:W1:Y:S01]  /*1e7d0*/  MUFU.EX2 R159, R159 ;  /* 0x0000009f009f7308 */ /* 0x000e620000000800 */
[----:B------:R-:W-:Y:S04]  /*1e7e0*/  IMAD.MOV.U32 R171, RZ, RZ, R170 ;  /* 0x000000ffffab7224 */ /* 0x000fe800078e00aa */
[----:B------:R-:W-:Y:S05]  /*1e7f0*/  FFMA.FTZ R158, R171, UR4, -R123 ;  /* 0x00000004ab9e7c23 */ /* 0x000fea000801087b */
[----:B------:R-:W-:Y:S10]  /*1e800*/  MUFU.EX2 R163, R163 ;  /* 0x000000a300a37308 */ /* 0x000ff40000000800 */
[----:B------:R-:W2:Y:S01]  /*1e810*/  MUFU.EX2 R158, R158 ;  /* 0x0000009e009e7308 */ /* 0x000ea20000000800 */
[----:B-1----:R-:W-:Y:S02]  /*1e820*/  F2FP.BF16.F32.PACK_AB R78, R159, R157 ;  /* 0x0000009d9f4e723e */ /* 0x002fe400000010ff */
[----:B--2---:R-:W-:Y:S07]  /*1e830*/  F2FP.BF16.F32.PACK_AB R79, R158, R163 ;  /* 0x000000a39e4f723e */ /* 0x004fee00000010ff */
[-C--:B------:R-:W-:Y:S03]  /*1e840*/  HMMA.16816.F32.BF16 R4, R76, R84.reuse, R4 ;  /* 0x000000544c04723c */ /* 0x080fe60000041804 */
[----:B---3--:R-:W-:Y:S02]  /*1e850*/  IMAD.MOV.U32 R176, RZ, RZ, R181 ;  /* 0x000000ffffb07224 */ /* 0x008fe400078e00b5 */
[----:B------:R-:W-:Y:S02]  /*1e860*/  IMAD.MOV.U32 R181, RZ, RZ, R180 ;  /* 0x000000ffffb57224 */ /* 0x000fe400078e00b4 */
[----:B------:R-:W-:Y:S02]  /*1e870*/  IMAD.MOV.U32 R180, RZ, RZ, R187 ;  /* 0x000000ffffb47224 */ /* 0x000fe400078e00bb */
[----:B------:R-:W2:Y:S01]  /*1e880*/  LDL.LU R187, [R1+0x68] ;  /* 0x0000680001bb7983 */ /* 0x000ea20000300800 */
        /* <DEDUP_REMOVED lines=8> */
[----:B------:R-:W-:Y:S03]  /*1e910*/  IMAD.MOV.U32 R173, RZ, RZ, R172 ;  /* 0x000000ffffad7224 */ /* 0x000fe600078e00ac */
[----:B------:R-:W-:Y:S01]  /*1e920*/  MOV R172, R179 ;  /* 0x000000b300ac7202 */ /* 0x000fe20000000f00 */
[----:B------:R-:W-:Y:S04]  /*1e930*/  IMAD.MOV.U32 R174, RZ, RZ, R173 ;  /* 0x000000ffffae7224 */ /* 0x000fe800078e00ad */
        /* <DEDUP_REMOVED lines=9> */
[----:B------:R-:W-:Y:S02]  /*1e9d0*/  FFMA.FTZ R171, R171, UR4, -R130 ;  /* 0x00000004abab7c23 */ /* 0x000fe40008010882 */
[----:B------:R-:W-:Y:S04]  /*1e9e0*/  IMAD.MOV.U32 R164, RZ, RZ, R170 ;  /* 0x000000ffffa47224 */ /* 0x000fe800078e00aa */
[----:B------:R-:W1:Y:S02]  /*1e9f0*/  MUFU.EX2 R171, R171 ;  /* 0x000000ab00ab7308 */ /* 0x000e640000000800 */
[----:B-1----:R-:W-:Y:S01]  /*1ea00*/  F2FP.BF16.F32.PACK_AB R81, R171, R160 ;  /* 0x000000a0ab51723e */ /* 0x002fe200000010ff */
[----:B--2---:R-:W-:Y:S02]  /*1ea10*/  IMAD.MOV.U32 R180, RZ, RZ, R187 ;  /* 0x000000ffffb47224 */ /* 0x004fe400078e00bb */
        /* <DEDUP_REMOVED lines=22> */
[--C-:B------:R-:W-:Y:S02]  /*1eb80*/  FFMA.FTZ R170, R170, UR4, -R130.reuse ;  /* 0x00000004aaaa7c23 */ /* 0x100fe40008010882 */
[--C-:B------:R-:W-:Y:S04]  /*1eb90*/  FFMA.FTZ R169, R169, UR4, -R130.reuse ;  /* 0x00000004a9a97c23 */ /* 0x100fe80008010882 */
[----:B------:R-:W-:Y:S10]  /*1eba0*/  MUFU.EX2 R170, R170 ;  /* 0x000000aa00aa7308 */ /* 0x000ff40000000800 */
[----:B------:R-:W1:Y:S02]  /*1ebb0*/  MUFU.EX2 R169, R169 ;  /* 0x000000a900a97308 */ /* 0x000e640000000800 */
[----:B-1----:R-:W-:Y:S07]  /*1ebc0*/  F2FP.BF16.F32.PACK_AB R83, R169, R170 ;  /* 0x000000aaa953723e */ /* 0x002fee00000010ff */
[C---:B------:R-:W-:Y:S08]  /*1ebd0*/  HMMA.16816.F32.BF16 R8, R80.reuse, R84, R8 ;  /* 0x000000545008723c */ /* 0x040ff00000041808 */
[-C--:B------:R-:W-:Y:S08]  /*1ebe0*/  HMMA.16816.F32.BF16 R12, R80, R86.reuse, R12 ;  /* 0x00000056500c723c */ /* 0x080ff0000004180c */
[C---:B------:R-:W-:Y:S01]  /*1ebf0*/  HMMA.16816.F32.BF16 R16, R76.reuse, R86, R16 ;  /* 0x000000564c10723c */ /* 0x040fe20000041810 */
[----:B------:R-:W1:Y:S07]  /*1ec00*/  LDSM.16.MT88.4 R84, [R247+0x9800] ;  /* 0x00980000f754783b */ /* 0x000e6e0000004200 */
[-C--:B------:R-:W-:Y:S08]  /*1ec10*/  HMMA.16816.F32.BF16 R20, R76, R88.reuse, R20 ;  /* 0x000000584c14723c */ /* 0x080ff00000041814 */
[C---:B------:R-:W-:Y:S04]  /*1ec20*/  HMMA.16816.F32.BF16 R24, R80.reuse, R88, R24 ;  /* 0x000000585018723c */ /* 0x040fe80000041818 */
[----:B------:R-:W-:Y:S04]  /*1ec30*/  FFMA.FTZ R88, R164, UR4, -R123 ;  /* 0x00000004a4587c23 */ /* 0x000fe8000801087b */
[-C--:B------:R-:W-:Y:S01]  /*1ec40*/  HMMA.16816.F32.BF16 R28, R80, R90.reuse, R28 ;  /* 0x0000005a501c723c */ /* 0x080fe2000004181c */
[----:B------:R-:W-:Y:S07]  /*1ec50*/  MUFU.EX2 R136, R88 ;  /* 0x0000005800887308 */ /* 0x000fee0000000800 */
[C---:B------:R-:W-:Y:S08]  /*1ec60*/  HMMA.16816.F32.BF16 R32, R76.reuse, R90, R32 ;  /* 0x0000005a4c20723c */ /* 0x040ff00000041820 */
[-C--:B----4-:R-:W-:Y:S08]  /*1ec70*/  HMMA.16816.F32.BF16 R36, R76, R92.reuse, R36 ;  /* 0x0000005c4c24723c */ /* 0x090ff00000041824 */
[C---:B------:R-:W-:Y:S08]  /*1ec80*/  HMMA.16816.F32.BF16 R40, R80.reuse, R92, R40 ;  /* 0x0000005c5028723c */ /* 0x040ff00000041828 */
[-C--:B------:R-:W-:Y:S08]  /*1ec90*/  HMMA.16816.F32.BF16 R44, R80, R94.reuse, R44 ;  /* 0x0000005e502c723c */ /* 0x080ff0000004182c */
[C---:B------:R-:W-:Y:S08]  /*1eca0*/  HMMA.16816.F32.BF16 R48, R76.reuse, R94, R48 ;  /* 0x0000005e4c30723c */ /* 0x040ff00000041830 */
[-C--:B------:R-:W-:Y:S08]  /*1ecb0*/  HMMA.16816.F32.BF16 R52, R76, R96.reuse, R52 ;  /* 0x000000604c34723c */ /* 0x080ff00000041834 */
[C---:B------:R-:W-:Y:S08]  /*1ecc0*/  HMMA.16816.F32.BF16 R56, R80.reuse, R96, R56 ;  /* 0x000000605038723c */ /* 0x040ff00000041838 */
[-C--:B------:R-:W-:Y:S03]  /*1ecd0*/  HMMA.16816.F32.BF16 R60, R80, R98.reuse, R60 ;  /* 0x00000062503c723c */ /* 0x080fe6000004183c */
[----:B------:R-:W-:Y:S04]  /*1ece0*/  FFMA.FTZ R81, R181, UR4, -R130 ;  /* 0x00000004b5517c23 */ /* 0x000fe80008010882 */
[----:B------:R-:W-:Y:S01]  /*1ecf0*/  MUFU.EX2 R164, R81 ;  /* 0x0000005100a47308 */ /* 0x000fe20000000800 */
[----:B------:R-:W-:Y:S04]  /*1ed00*/  HMMA.16816.F32.BF16 R64, R76, R98, R64 ;  /* 0x000000624c40723c */ /* 0x000fe80000041840 */
[----:B--2---:R-:W-:Y:S02]  /*1ed10*/  IMAD.MOV.U32 R187, RZ, RZ, R186 ;  /* 0x000000ffffbb7224 */ /* 0x004fe400078e00ba */
[----:B------:R-:W-:Y:S02]  /*1ed20*/  IMAD.MOV.U32 R186, RZ, RZ, R199 ;  /* 0x000000ffffba7224 */ /* 0x000fe400078e00c7 */
[----:B------:R-:W2:Y:S01]  /*1ed30*/  LDL.LU R199, [R1+0x60] ;  /* 0x0000600001c77983 */ /* 0x000ea20000300800 */
[----:B------:R-:W-:Y:S01]  /*1ed40*/  MOV R180, R187 ;  /* 0x000000bb00b47202 */ /* 0x000fe20000000f00 */
[----:B------:R-:W-:Y:S02]  /*1ed50*/  IMAD.MOV.U32 R187, RZ, RZ, R186 ;  /* 0x000000ffffbb7224 */ /* 0x000fe400078e00ba */
[----:B------:R-:W-:Y:S02]  /*1ed60*/  IMAD.MOV.U32 R186, RZ, RZ, R185 ;  /* 0x000000ffffba7224 */ /* 0x000fe400078e00b9 */
[----:B------:R-:W3:Y:S01]  /*1ed70*/  LDL.LU R185, [R1+0x64] ;  /* 0x0000640001b97983 */ /* 0x000ee20000300800 */
[----:B------:R-:W-:Y:S02]  /*1ed80*/  IMAD.MOV.U32 R176, RZ, RZ, R180 ;  /* 0x000000ffffb07224 */ /* 0x000fe400078e00b4 */
[----:B------:R-:W-:Y:S02]  /*1ed90*/  IMAD.MOV.U32 R180, RZ, RZ, R187 ;  /* 0x000000ffffb47224 */ /* 0x000fe400078e00bb */
[----:B------:R-:W-:Y:S02]  /*1eda0*/  IMAD.MOV.U32 R187, RZ, RZ, R186 ;  /* 0x000000ffffbb7224 */ /* 0x000fe400078e00ba */
[----:B------:R-:W-:Y:S01]  /*1edb0*/  FFMA.FTZ R97, R176, UR4, -R123 ;  /* 0x00000004b0617c23 */ /* 0x000fe2000801087b */
[----:B------:R-:W-:Y:S02]  /*1edc0*/  IMAD.MOV.U32 R177, RZ, RZ, R180 ;  /* 0x000000ffffb17224 */ /* 0x000fe400078e00b4 */
[----:B------:R-:W-:Y:S01]  /*1edd0*/  IMAD.MOV.U32 R180, RZ, RZ, R187 ;  /* 0x000000ffffb47224 */ /* 0x000fe200078e00bb */
[----:B------:R-:W-:Y:S01]  /*1ede0*/  MUFU.EX2 R166, R97 ;  /* 0x0000006100a67308 */ /* 0x000fe20000000800 */
[----:B------:R-:W-:Y:S02]  /*1edf0*/  FFMA.FTZ R96, R177, UR4, -R123 ;  /* 0x00000004b1607c23 */ /* 0x000fe4000801087b */
[----:B------:R-:W-:Y:S07]  /*1ee00*/  IMAD.MOV.U32 R178, RZ, RZ, R180 ;  /* 0x000000ffffb27224 */ /* 0x000fee00078e00b4 */
[----:B------:R-:W4:Y:S01]  /*1ee10*/  MUFU.EX2 R139, R96 ;  /* 0x00000060008b7308 */ /* 0x000f220000000800 */
[----:B------:R-:W-:Y:S04]  /*1ee20*/  IMAD.MOV.U32 R179, RZ, RZ, R178 ;  /* 0x000000ffffb37224 */ /* 0x000fe800078e00b2 */
[----:B------:R-:W-:Y:S04]  /*1ee30*/  IMAD.MOV.U32 R172, RZ, RZ, R179 ;  /* 0x000000ffffac7224 */ /* 0x000fe800078e00b3 */
[----:B------:R-:W-:Y:S02]  /*1ee40*/  IMAD.MOV.U32 R173, RZ, RZ, R172 ;  /* 0x000000ffffad7224 */ /* 0x000fe400078e00ac */
[----:B------:R-:W-:Y:S02]  /*1ee50*/  IMAD.MOV.U32 R172, RZ, RZ, R196 ;  /* 0x000000ffffac7224 */ /* 0x000fe400078e00c4 */
[----:B------:R-:W-:Y:S01]  /*1ee60*/  IMAD.MOV.U32 R174, RZ, RZ, R173 ;  /* 0x000000ffffae7224 */ /* 0x000fe200078e00ad */
[----:B----4-:R-:W-:Y:S01]  /*1ee70*/  F2FP.BF16.F32.PACK_AB R79, R166, R139 ;  /* 0x0000008ba64f723e */ /* 0x010fe200000010ff */
[----:B------:R-:W-:Y:S02]  /*1ee80*/  IMAD.MOV.U32 R173, RZ, RZ, R183 ;  /* 0x000000ffffad7224 */ /* 0x000fe400078e00b7 */
[----:B------:R-:W-:Y:S01]  /*1ee90*/  FFMA.FTZ R172, R172, UR4, -R228 ;  /* 0x00000004acac7c23 */ /* 0x000fe200080108e4 */
[----:B------:R-:W-:Y:S01]  /*1eea0*/  FFMA.FTZ R174, R174, UR4, -R128 ;  /* 0x00000004aeae7c23 */ /* 0x000fe20008010880 */
[----:B------:R-:W-:Y:S02]  /*1eeb0*/  IMAD.MOV.U32 R196, RZ, RZ, R250 ;  /* 0x000000ffffc47224 */ /* 0x000fe400078e00fa */
[----:B------:R-:W-:Y:S02]  /*1eec0*/  IMAD.MOV.U32 R175, RZ, RZ, R173 ;  /* 0x000000ffffaf7224 */ /* 0x000fe400078e00ad */
[----:B------:R-:W-:Y:S01]  /*1eed0*/  IMAD.MOV.U32 R173, RZ, RZ, R248 ;  /* 0x000000ffffad7224 */ /* 0x000fe200078e00f8 */
[----:B------:R-:W-:Y:S01]  /*1eee0*/  MUFU.EX2 R174, R174 ;  /* 0x000000ae00ae7308 */ /* 0x000fe20000000800 */
[----:B------:R-:W-:Y:S01]  /*1eef0*/  FFMA.FTZ R175, R175, UR4, -R123 ;  /* 0x00000004afaf7c23 */ /* 0x000fe2000801087b */
[----:B------:R-:W-:Y:S02]  /*1ef00*/  IMAD.MOV.U32 R183, RZ, RZ, R182 ;  /* 0x000000ffffb77224 */ /* 0x000fe400078e00b6 */
[----:B------:R-:W-:Y:S01]  /*1ef10*/  FFMA.FTZ R196, R196, UR4, -R228 ;  /* 0x00000004c4c47c23 */ /* 0x000fe200080108e4 */
[----:B------:R-:W-:Y:S02]  /*1ef20*/  IMAD.MOV.U32 R182, RZ, RZ, R249 ;  /* 0x000000ffffb67224 */ /* 0x000fe400078e00f9 */
[--C-:B------:R-:W-:Y:S01]  /*1ef30*/  FFMA.FTZ R173, R173, UR4, -R130.reuse ;  /* 0x00000004adad7c23 */ /* 0x100fe20008010882 */
[--C-:B------:R-:W-:Y:S02]  /*1ef40*/  FFMA.FTZ R96, R183, UR4, -R130.reuse ;  /* 0x00000004b7607c23 */ /* 0x100fe40008010882 */
[----:B------:R-:W4:Y:S01]  /*1ef50*/  MUFU.EX2 R175, R175 ;  /* 0x000000af00af7308 */ /* 0x000f220000000800 */
[----:B------:R-:W-:Y:S01]  /*1ef60*/  FFMA.FTZ R80, R182, UR4, -R130 ;  /* 0x00000004b6507c23 */ /* 0x000fe20008010882 */
[----:B------:R-:W-:Y:S08]  /*1ef70*/  IMAD.MOV.U32 R250, RZ, RZ, 0x40 ;  /* 0x00000040fffa7424 */ /* 0x000ff000078e00ff */
[----:B------:R1:W-:Y:S10]  /*1ef80*/  MUFU.EX2 R135, R96 ;  /* 0x0000006000877308 */ /* 0x0003f40000000800 */
[----:B------:R-:W1:Y:S10]  /*1ef90*/  MUFU.EX2 R137, R80 ;  /* 0x0000005000897308 */ /* 0x000e740000000800 */
[----:B------:R-:W1:Y:S01]  /*1efa0*/  MUFU.EX2 R172, R172 ;  /* 0x000000ac00ac7308 */ /* 0x000e620000000800 */
[----:B----4-:R-:W-:Y:S09]  /*1efb0*/  F2FP.BF16.F32.PACK_AB R77, R136, R175 ;  /* 0x000000af884d723e */ /* 0x010ff200000010ff */
[----:B------:R-:W4:Y:S01]  /*1efc0*/  MUFU.EX2 R196, R196 ;  /* 0x000000c400c47308 */ /* 0x000f220000000800 */
[----:B-1----:R-:W-:Y:S09]  /*1efd0*/  LDSM.16.MT88.4 R96, [R101+0x1800] ;  /* 0x001800006560783b */ /* 0x002ff20000004200 */
[----:B------:R-:W1:Y:S01]  /*1efe0*/  MUFU.EX2 R173, R173 ;  /* 0x000000ad00ad7308 */ /* 0x000e620000000800 */
[----:B------:R-:W-:Y:S02]  /*1eff0*/  F2FP.BF16.F32.PACK_AB R83, R164, R137 ;  /* 0x00000089a453723e */ /* 0x000fe400000010ff */
[----:B------:R-:W-:Y:S02]  /*1f000*/  F2FP.BF16.F32.PACK_AB R80, R198, R172 ;  /* 0x000000acc650723e */ /* 0x000fe400000010ff */
[----:B----4-:R-:W-:Y:S02]  /*1f010*/  F2FP.BF16.F32.PACK_AB R82, R196, R197 ;  /* 0x000000c5c452723e */ /* 0x010fe400000010ff */
[----:B-1----:R-:W-:Y:S01]  /*1f020*/  F2FP.BF16.F32.PACK_AB R81, R135, R173 ;  /* 0x000000ad8751723e */ /* 0x002fe200000010ff */
[----:B--2---:R-:W-:Y:S01]  /*1f030*/  FFMA.FTZ R199, R199, UR4, -R128 ;  /* 0x00000004c7c77c23 */ /* 0x004fe20008010880 */
[----:B---3--:R-:W-:Y:S05]  /*1f040*/  IMAD.MOV.U32 R186, RZ, RZ, R185 ;  /* 0x000000ffffba7224 */ /* 0x008fea00078e00b9 */
        /* <DEDUP_REMOVED lines=10> */
[----:B------:R-:W-:Y:S02]  /*1f0f0*/  IMAD.MOV.U32 R178, RZ, RZ, R180 ;  /* 0x000000ffffb27224 */ /* 0x000fe400078e00b4 */
[--C-:B------:R-:W-:Y:S01]  /*1f100*/  FFMA.FTZ R89, R179, UR4, -R128.reuse ;  /* 0x00000004b3597c23 */ /* 0x100fe20008010880 */
[----:B------:R-:W-:Y:S02]  /*1f110*/  IMAD.MOV.U32 R187, RZ, RZ, R195 ;  /* 0x000000ffffbb7224 */ /* 0x000fe400078e00c3 */
[----:B------:R-:W-:Y:S01]  /*1f120*/  FFMA.FTZ R92, R178, UR4, -R128 ;  /* 0x00000004b25c7c23 */ /* 0x000fe20008010880 */
[----:B------:R-:W-:Y:S01]  /*1f130*/  IMAD.MOV.U32 R195, RZ, RZ, R204 ;  /* 0x000000ffffc37224 */ /* 0x000fe200078e00cc */
[----:B------:R1:W-:Y:S01]  /*1f140*/  MUFU.EX2 R138, R89 ;  /* 0x00000059008a7308 */ /* 0x0003e20000000800 */
[----:B------:R-:W-:Y:S02]  /*1f150*/  IMAD.MOV.U32 R185, RZ, RZ, R191 ;  /* 0x000000ffffb97224 */ /* 0x000fe400078e00bf */
[----:B------:R-:W-:Y:S07]  /*1f160*/  IMAD.MOV.U32 R180, RZ, RZ, R195 ;  /* 0x000000ffffb47224 */ /* 0x000fee00078e00c3 */
[----:B------:R-:W2:Y:S01]  /*1f170*/  MUFU.EX2 R165, R92 ;  /* 0x0000005c00a57308 */ /* 0x000ea20000000800 */
[----:B------:R-:W-:Y:S02]  /*1f180*/  IMAD.MOV.U32 R190, RZ, RZ, R251 ;  /* 0x000000ffffbe7224 */ /* 0x000fe400078e00fb */
[----:B------:R-:W-:Y:S01]  /*1f190*/  IMAD.MOV.U32 R186, RZ, RZ, R189 ;  /* 0x000000ffffba7224 */ /* 0x000fe200078e00bd */
[----:B------:R3:W5:Y:S01]  /*1f1a0*/  LDL.LU R251, [R1+0x80] ;  /* 0x0000800001fb7983 */ /* 0x0007620000300800 */
[----:B------:R-:W-:Y:S02]  /*1f1b0*/  IMAD.MOV.U32 R191, RZ, RZ, R245 ;  /* 0x000000ffffbf7224 */ /* 0x000fe400078e00f5 */
[----:B------:R-:W-:Y:S01]  /*1f1c0*/  IMAD.MOV.U32 R189, RZ, RZ, R188 ;  /* 0x000000ffffbd7224 */ /* 0x000fe200078e00bc */
[----:B------:R3:W5:Y:S01]  /*1f1d0*/  LDL.LU R245, [R1+0x7c] ;  /* 0x00007c0001f57983 */ /* 0x0007620000300800 */
[----:B------:R-:W-:Y:S02]  /*1f1e0*/  IMAD.MOV.U32 R188, RZ, RZ, R205 ;  /* 0x000000ffffbc7224 */ /* 0x000fe400078e00cd */
[----:B------:R-:W-:Y:S01]  /*1f1f0*/  IMAD.MOV.U32 R195, RZ, RZ, R194 ;  /* 0x000000ffffc37224 */ /* 0x000fe200078e00c2 */
[----:B-1----:R-:W1:Y:S01]  /*1f200*/  LDSM.16.MT88.4 R88, [R244+0x9800] ;  /* 0x00980000f458783b */ /* 0x002e620000004200 */
[----:B------:R-:W-:Y:S01]  /*1f210*/  IMAD.MOV.U32 R194, RZ, RZ, R252 ;  /* 0x000000ffffc27224 */ /* 0x000fe200078e00fc */
[----:B--2---:R-:W-:Y:S06]  /*1f220*/  F2FP.BF16.F32.PACK_AB R78, R165, R138 ;  /* 0x0000008aa54e723e */ /* 0x004fec00000010ff */
[----:B------:R-:W2:Y:S01]  /*1f230*/  LDSM.16.MT88.4 R92, [R100+0x1800] ;  /* 0x00180000645c783b */ /* 0x000ea20000004200 */
[-C--:B------:R-:W-:Y:S07]  /*1f240*/  HMMA.16816.F32.BF16 R4, R76, R84.reuse, R4 ;  /* 0x000000544c04723c */ /* 0x080fee0000041804 */
[----:B------:R3:W5:Y:S01]  /*1f250*/  LDL.LU R205, [R1+0x78] ;  /* 0x0000780001cd7983 */ /* 0x0007620000300800 */
[C---:B------:R-:W-:Y:S03]  /*1f260*/  HMMA.16816.F32.BF16 R8, R80.reuse, R84, R8 ;  /* 0x000000545008723c */ /* 0x040fe60000041808 */
[----:B------:R3:W5:Y:S01]  /*1f270*/  LDL.LU R204, [R1+0x74] ;  /* 0x0000740001cc7983 */ /* 0x0007620000300800 */
[--C-:B------:R-:W-:Y:S01]  /*1f280*/  FFMA.FTZ R85, R180, UR4, -R228.reuse ;  /* 0x00000004b4557c23 */ /* 0x100fe200080108e4 */
[--C-:B------:R-:W-:Y:S02]  /*1f290*/  FFMA.FTZ R84, R187, UR4, -R228.reuse ;  /* 0x00000004bb547c23 */ /* 0x100fe400080108e4 */
[----:B------:R-:W4:Y:S01]  /*1f2a0*/  LDL.LU R183, [R1+0x58] ;  /* 0x0000580001b77983 */ /* 0x000f220000300800 */
[-C--:B------:R-:W-:Y:S01]  /*1f2b0*/  HMMA.16816.F32.BF16 R12, R80, R86.reuse, R12 ;  /* 0x00000056500c723c */ /* 0x080fe2000004180c */
[----:B------:R1:W-:Y:S02]  /*1f2c0*/  MUFU.EX2 R167, R85 ;  /* 0x0000005500a77308 */ /* 0x0003e40000000800 */
[----:B------:R-:W3:Y:S08]  /*1f2d0*/  LDL.LU R182, [R1+0x4c] ;  /* 0x00004c0001b67983 */ /* 0x000ef00000300800 */
[----:B------:R2:W-:Y:S01]  /*1f2e0*/  MUFU.EX2 R179, R84 ;  /* 0x0000005400b37308 */ /* 0x0005e20000000800 */
[----:B------:R-:W3:Y:S01]  /*1f2f0*/  LDL.LU R181, [R1+0x54] ;  /* 0x0000540001b57983 */ /* 0x000ee20000300800 */
[C---:B------:R-:W-:Y:S03]  /*1f300*/  HMMA.16816.F32.BF16 R16, R76.reuse, R86, R16 ;  /* 0x000000564c10723c */ /* 0x040fe60000041810 */
[----:B------:R-:W3:Y:S01]  /*1f310*/  LDL.LU R180, [R1+0x50] ;  /* 0x0000500001b47983 */ /* 0x000ee20000300800 */
[--C-:B------:R-:W-:Y:S01]  /*1f320*/  FFMA.FTZ R86, R186, UR4, -R228.reuse ;  /* 0x00000004ba567c23 */ /* 0x100fe200080108e4 */
[----:B-1----:R-:W-:Y:S03]  /*1f330*/  FFMA.FTZ R85, R185, UR4, -R228 ;  /* 0x00000004b9557c23 */ /* 0x002fe600080108e4 */
[-C--:B------:R-:W-:Y:S01]  /*1f340*/  HMMA.16816.F32.BF16 R20, R76, R88.reuse, R20 ;  /* 0x000000584c14723c */ /* 0x080fe20000041814 */
[----:B------:R-:W-:Y:S01]  /*1f350*/  MUFU.EX2 R187, R86 ;  /* 0x0000005600bb7308 */ /* 0x000fe20000000800 */
[----:B------:R-:W1:Y:S01]  /*1f360*/  S2R R252, SR_TID.X ;  /* 0x0000000000fc7919 */ /* 0x000e620000002100 */
[----:B--2---:R-:W-:Y:S08]  /*1f370*/  FFMA.FTZ R84, R190, UR4, -R130 ;  /* 0x00000004be547c23 */ /* 0x004ff00008010882 */
[----:B------:R2:W1:Y:S01]  /*1f380*/  MUFU.EX2 R190, R85 ;  /* 0x0000005500be7308 */ /* 0x0004620000000800 */
[C---:B------:R-:W-:Y:S09]  /*1f390*/  HMMA.16816.F32.BF16 R24, R80.reuse, R88, R24 ;  /* 0x000000585018723c */ /* 0x040ff20000041818 */
[----:B------:R-:W-:Y:S01]  /*1f3a0*/  MUFU.EX2 R176, R84 ;  /* 0x0000005400b07308 */ /* 0x000fe20000000800 */
[--C-:B------:R-:W-:Y:S01]  /*1f3b0*/  FFMA.FTZ R89, R191, UR4, -R128.reuse ;  /* 0x00000004bf597c23 */ /* 0x100fe20008010880 */
[--C-:B------:R-:W-:Y:S01]  /*1f3c0*/  FFMA.FTZ R88, R189, UR4, -R123.reuse ;  /* 0x00000004bd587c23 */ /* 0x100fe2000801087b */
[-C--:B------:R-:W-:Y:S07]  /*1f3d0*/  HMMA.16816.F32.BF16 R28, R80, R90.reuse, R28 ;  /* 0x0000005a501c723c */ /* 0x080fee000004181c */
[----:B------:R1:W-:Y:S01]  /*1f3e0*/  MUFU.EX2 R185, R89 ;  /* 0x0000005900b97308 */ /* 0x0003e20000000800 */
[--C-:B--2---:R-:W-:Y:S09]  /*1f3f0*/  FFMA.FTZ R85, R184, UR4, -R128.reuse ;  /* 0x00000004b8557c23 */ /* 0x104ff20008010880 */
[----:B------:R2:W-:Y:S01]  /*1f400*/  MUFU.EX2 R178, R88 ;  /* 0x0000005800b27308 */ /* 0x0005e20000000800 */
[C---:B------:R-:W-:Y:S09]  /*1f410*/  HMMA.16816.F32.BF16 R32, R76.reuse, R90, R32 ;  /* 0x0000005a4c20723c */ /* 0x040ff20000041820 */
[----:B------:R2:W2:Y:S01]  /*1f420*/  MUFU.EX2 R177, R85 ;  /* 0x0000005500b17308 */ /* 0x0004a20000000800 */
[--C-:B-1----:R-:W-:Y:S01]  /*1f430*/  FFMA.FTZ R89, R188, UR4, -R123.reuse ;  /* 0x00000004bc597c23 */ /* 0x102fe2000801087b */
[-C--:B------:R-:W-:Y:S03]  /*1f440*/  HMMA.16816.F32.BF16 R36, R76, R92.reuse, R36 ;  /* 0x0000005c4c24723c */ /* 0x080fe60000041824 */
[--C-:B--2---:R-:W-:Y:S05]  /*1f450*/  FFMA.FTZ R88, R195, UR4, -R128.reuse ;  /* 0x00000004c3587c23 */ /* 0x104fea0008010880 */
[----:B------:R-:W1:Y:S01]  /*1f460*/  MUFU.EX2 R186, R89 ;  /* 0x0000005900ba7308 */ /* 0x000e620000000800 */
[C---:B------:R-:W-:Y:S01]  /*1f470*/  IMAD.SHL.U32 R249, R252.reuse, 0x40, RZ ;  /* 0x00000040fcf97824 */ /* 0x040fe200078e00ff */
[----:B------:R-:W-:Y:S01]  /*1f480*/  LOP3.LUT R248, R252, 0x8, RZ, 0xc0, !PT ;  /* 0x00000008fcf87812 */ /* 0x000fe200078ec0ff */
[----:B------:R-:W2:Y:S01]  /*1f490*/  LDSM.16.MT88.4 R84, [R247+0xa000] ;  /* 0x00a00000f754783b */ /* 0x000ea20000004200 */
[C---:B------:R-:W-:Y:S06]  /*1f4a0*/  HMMA.16816.F32.BF16 R40, R80.reuse, R92, R40 ;  /* 0x0000005c5028723c */ /* 0x040fec0000041828 */
[----:B------:R1:W-:Y:S01]  /*1f4b0*/  MUFU.EX2 R188, R88 ;  /* 0x0000005800bc7308 */ /* 0x0003e20000000800 */
[----:B------:R-:W-:Y:S01]  /*1f4c0*/  FFMA.FTZ R92, R194, UR4, -R128 ;  /* 0x00000004c25c7c23 */ /* 0x000fe20008010880 */
[-C--:B------:R-:W-:Y:S08]  /*1f4d0*/  HMMA.16816.F32.BF16 R44, R80, R94.reuse, R44 ;  /* 0x0000005e502c723c */ /* 0x080ff0000004182c */
[----:B------:R2:W2:Y:S01]  /*1f4e0*/  MUFU.EX2 R191, R92 ;  /* 0x0000005c00bf7308 */ /* 0x0004a20000000800 */
[----:B-1----:R-:W1:Y:S01]  /*1f4f0*/  LDSM.16.MT88.4 R88, [R244+0xa000] ;  /* 0x00a00000f458783b */ /* 0x002e620000004200 */
[C---:B------:R-:W-:Y:S07]  /*1f500*/  HMMA.16816.F32.BF16 R48, R76.reuse, R94, R48 ;  /* 0x0000005e4c30723c */ /* 0x040fee0000041830 */
[----:B--2---:R-:W2:Y:S01]  /*1f510*/  LDSM.16.MT88.4 R92, [R100+0x2000] ;  /* 0x00200000645c783b */ /* 0x004ea20000004200 */
[-C--:B------:R-:W-:Y:S08]  /*1f520*/  HMMA.16816.F32.BF16 R52, R76, R96.reuse, R52 ;  /* 0x000000604c34723c */ /* 0x080ff00000041834 */
[C---:B------:R-:W-:Y:S04]  /*1f530*/  HMMA.16816.F32.BF16 R56, R80.reuse, R96, R56 ;  /* 0x000000605038723c */ /* 0x040fe80000041838 */
[--C-:B------:R-:W-:Y:S01]  /*1f540*/  FFMA.FTZ R96, R193, UR4, -R123.reuse ;  /* 0x00000004c1607c23 */ /* 0x100fe2000801087b */
[--C-:B------:R-:W-:Y:S03]  /*1f550*/  FFMA.FTZ R97, R192, UR4, -R123.reuse ;  /* 0x00000004c0617c23 */ /* 0x100fe6000801087b */
[-C--:B------:R-:W-:Y:S01]  /*1f560*/  HMMA.16816.F32.BF16 R60, R80, R98.reuse, R60 ;  /* 0x00000062503c723c */ /* 0x080fe2000004183c */
[----:B------:R1:W-:Y:S02]  /*1f570*/  MUFU.EX2 R189, R96 ;  /* 0x0000006000bd7308 */ /* 0x0003e40000000800 */
[--C-:B------:R-:W-:Y:S01]  /*1f580*/  FFMA.FTZ R80, R242, UR4, -R130.reuse ;  /* 0x00000004f2507c23 */ /* 0x100fe20008010882 */
[----:B------:R-:W-:Y:S07]  /*1f590*/  F2FP.BF16.F32.PACK_AB R82, R190, R187 ;  /* 0x000000bbbe52723e */ /* 0x000fee00000010ff */
[----:B------:R-:W-:Y:S01]  /*1f5a0*/  MUFU.EX2 R242, R241 ;  /* 0x000000f100f27308 */ /* 0x000fe20000000800 */
[----:B------:R-:W-:Y:S09]  /*1f5b0*/  HMMA.16816.F32.BF16 R64, R76, R98, R64 ;  /* 0x000000624c40723c */ /* 0x000ff20000041840 */
[----:B------:R2:W2:Y:S01]  /*1f5c0*/  MUFU.EX2 R241, R80 ;  /* 0x0000005000f17308 */ /* 0x0004a20000000800 */
[----:B------:R-:W-:Y:S02]  /*1f5d0*/  F2FP.BF16.F32.PACK_AB R76, R185, R177 ;  /* 0x000000b1b94c723e */ /* 0x000fe400000010ff */
[----:B------:R-:W-:Y:S01]  /*1f5e0*/  F2FP.BF16.F32.PACK_AB R77, R186, R178 ;  /* 0x000000b2ba4d723e */ /* 0x000fe200000010ff */
[--C-:B-1----:R-:W-:Y:S01]  /*1f5f0*/  FFMA.FTZ R96, R243, UR4, -R130.reuse ;  /* 0x00000004f3607c23 */ /* 0x102fe20008010882 */
[----:B------:R-:W-:Y:S05]  /*1f600*/  F2FP.BF16.F32.PACK_AB R78, R191, R188 ;  /* 0x000000bcbf4e723e */ /* 0x000fea00000010ff */
[----:B------:R-:W1:Y:S10]  /*1f610*/  MUFU.EX2 R243, R97 ;  /* 0x0000006100f37308 */ /* 0x000e740000000800 */
[----:B------:R1:W1:Y:S01]  /*1f620*/  MUFU.EX2 R184, R96 ;  /* 0x0000006000b87308 */ /* 0x0002620000000800 */
[----:B--2---:R-:W-:Y:S02]  /*1f630*/  F2FP.BF16.F32.PACK_AB R80, R179, R167 ;  /* 0x000000a7b350723e */ /* 0x004fe400000010ff */
[----:B------:R-:W-:Y:S02]  /*1f640*/  F2FP.BF16.F32.PACK_AB R83, R241, R242 ;  /* 0x000000f2f153723e */ /* 0x000fe400000010ff */
[----:B-1----:R-:W-:Y:S01]  /*1f650*/  F2FP.BF16.F32.PACK_AB R79, R243, R189 ;  /* 0x000000bdf34f723e */ /* 0x002fe200000010ff */
[----:B------:R-:W1:Y:S01]  /*1f660*/  LDSM.16.MT88.4 R96, [R101+0x2000] ;  /* 0x002000006560783b */ /* 0x000e620000004200 */
[----:B------:R-:W-:Y:S05]  /*1f670*/  F2FP.BF16.F32.PACK_AB R81, R184, R176 ;  /* 0x000000b0b851723e */ /* 0x000fea00000010ff */
[-C--:B------:R-:W-:Y:S08]  /*1f680*/  HMMA.16816.F32.BF16 R4, R76, R84.reuse, R4 ;  /* 0x000000544c04723c */ /* 0x080ff00000041804 */
[C---:B------:R-:W-:Y:S04]  /*1f690*/  HMMA.16816.F32.BF16 R8, R80.reuse, R84, R8 ;  /* 0x000000545008723c */ /* 0x040fe80000041808 */
[----:B------:R-:W-:Y:S01]  /*1f6a0*/  FFMA.FTZ R85, R235, UR4, -R130 ;  /* 0x00000004eb557c23 */ /* 0x000fe20008010882 */
[--C-:B------:R-:W-:Y:S01]  /*1f6b0*/  FFMA.FTZ R84, R237, UR4, -R228.reuse ;  /* 0x00000004ed547c23 */ /* 0x100fe200080108e4 */
[--C-:B------:R-:W-:Y:S01]  /*1f6c0*/  FFMA.FTZ R237, R239, UR4, -R228.reuse ;  /* 0x00000004efed7c23 */ /* 0x100fe200080108e4 */
[----:B------:R-:W-:Y:S01]  /*1f6d0*/  FFMA.FTZ R228, R225, UR4, -R228 ;  /* 0x00000004e1e47c23 */ /* 0x000fe200080108e4 */
[-C--:B------:R-:W-:Y:S01]  /*1f6e0*/  HMMA.16816.F32.BF16 R12, R80, R86.reuse, R12 ;  /* 0x00000056500c723c */ /* 0x080fe2000004180c */
[----:B------:R2:W-:Y:S02]  /*1f6f0*/  MUFU.EX2 R239, R84 ;  /* 0x0000005400ef7308 */ /* 0x0005e40000000800 */
[----:B------:R-:W-:Y:S08]  /*1f700*/  IMAD.MOV.U32 R225, RZ, RZ, R190 ;  /* 0x000000ffffe17224 */ /* 0x000ff000078e00be */
[----:B------:R-:W-:Y:S01]  /*1f710*/  MUFU.EX2 R237, R237 ;  /* 0x000000ed00ed7308 */ /* 0x000fe20000000800 */
[C---:B------:R-:W-:Y:S09]  /*1f720*/  HMMA.16816.F32.BF16 R16, R76.reuse, R86, R16 ;  /* 0x000000564c10723c */ /* 0x040ff20000041810 */
[----:B------:R-:W-:Y:S01]  /*1f730*/  MUFU.EX2 R228, R228 ;  /* 0x000000e400e47308 */ /* 0x000fe20000000800 */
[----:B--2---:R-:W-:Y:S01]  /*1f740*/  FFMA.FTZ R84, R236, UR4, -R130 ;  /* 0x00000004ec547c23 */ /* 0x004fe20008010882 */
[-C--:B------:R-:W-:Y:S08]  /*1f750*/  HMMA.16816.F32.BF16 R20, R76, R88.reuse, R20 ;  /* 0x000000584c14723c */ /* 0x080ff00000041814 */
[----:B------:R2:W1:Y:S10]  /*1f760*/  MUFU.EX2 R236, R238 ;  /* 0x000000ee00ec7308 */ /* 0x0004740000000800 */
[----:B------:R1:W-:Y:S01]  /*1f770*/  MUFU.EX2 R235, R84 ;  /* 0x0000005400eb7308 */ /* 0x0003e20000000800 */
[C---:B------:R-:W-:Y:S04]  /*1f780*/  HMMA.16816.F32.BF16 R24, R80.reuse, R88, R24 ;  /* 0x000000585018723c */ /* 0x040fe80000041818 */
[--C-:B------:R-:W-:Y:S01]  /*1f790*/  FFMA.FTZ R88, R217, UR4, -R128.reuse ;  /* 0x00000004d9587c23 */ /* 0x100fe20008010880 */
[----:B--2---:R-:W-:Y:S03]  /*1f7a0*/  FFMA.FTZ R238, R216, UR4, -R123 ;  /* 0x00000004d8ee7c23 */ /* 0x004fe6000801087b */
[-C--:B------:R-:W-:Y:S01]  /*1f7b0*/  HMMA.16816.F32.BF16 R28, R80, R90.reuse, R28 ;  /* 0x0000005a501c723c */ /* 0x080fe2000004181c */
[----:B------:R2:W-:Y:S02]  /*1f7c0*/  MUFU.EX2 R216, R88 ;  /* 0x0000005800d87308 */ /* 0x0005e40000000800 */
[--C-:B-1----:R-:W-:Y:S08]  /*1f7d0*/  FFMA.FTZ R84, R219, UR4, -R128.reuse ;  /* 0x00000004db547c23 */ /* 0x102ff00008010880 */
[----:B------:R-:W-:Y:S01]  /*1f7e0*/  MUFU.EX2 R219, R85 ;  /* 0x0000005500db7308 */ /* 0x000fe20000000800 */
[C---:B------:R-:W-:Y:S09]  /*1f7f0*/  HMMA.16816.F32.BF16 R32, R76.reuse, R90, R32 ;  /* 0x0000005a4c20723c */ /* 0x040ff20000041820 */
[----:B------:R1:W-:Y:S10]  /*1f800*/  MUFU.EX2 R217, R84 ;  /* 0x0000005400d97308 */ /* 0x0003f40000000800 */
[----:B------:R-:W4:Y:S01]  /*1f810*/  MUFU.EX2 R238, R238 ;  /* 0x000000ee00ee7308 */ /* 0x000f220000000800 */
[----:B--2---:R-:W-:Y:S01]  /*1f820*/  FFMA.FTZ R88, R233, UR4, -R128 ;  /* 0x00000004e9587c23 */ /* 0x004fe20008010880 */
[-C--:B------:R-:W-:Y:S08]  /*1f830*/  HMMA.16816.F32.BF16 R36, R76, R92.reuse, R36 ;  /* 0x0000005c4c24723c */ /* 0x080ff00000041824 */
[----:B------:R2:W-:Y:S01]  /*1f840*/  MUFU.EX2 R233, R234 ;  /* 0x000000ea00e97308 */ /* 0x0005e20000000800 */
[----:B-1----:R-:W1:Y:S01]  /*1f850*/  LDSM.16.MT88.4 R84, [R247+0xa800] ;  /* 0x00a80000f754783b */ /* 0x002e620000004200 */
[C---:B------:R-:W-:Y:S04]  /*1f860*/  HMMA.16816.F32.BF16 R40, R80.reuse, R92, R40 ;  /* 0x0000005c5028723c */ /* 0x040fe80000041828 */
[----:B--2---:R-:W-:Y:S04]  /*1f870*/  IMAD.MOV.U32 R234, RZ, RZ, R191 ;  /* 0x000000ffffea7224 */ /* 0x004fe800078e00bf */
[-C--:B------:R-:W-:Y:S08]  /*1f880*/  HMMA.16816.F32.BF16 R44, R80, R94.reuse, R44 ;  /* 0x0000005e502c723c */ /* 0x080ff0000004182c */
[C---:B------:R-:W-:Y:S01]  /*1f890*/  HMMA.16816.F32.BF16 R48, R76.reuse, R94, R48 ;  /* 0x0000005e4c30723c */ /* 0x040fe20000041830 */
[----:B------:R-:W-:Y:S07]  /*1f8a0*/  LDSM.16.MT88.4 R92, [R100+0x2800] ;  /* 0x00280000645c783b */ /* 0x000fee0000004200 */
[-C--:B------:R-:W-:Y:S08]  /*1f8b0*/  HMMA.16816.F32.BF16 R52, R76, R96.reuse, R52 ;  /* 0x000000604c34723c */ /* 0x080ff00000041834 */
[C---:B------:R-:W-:Y:S08]  /*1f8c0*/  HMMA.16816.F32.BF16 R56, R80.reuse, R96, R56 ;  /* 0x000000605038723c */ /* 0x040ff00000041838 */
[-C--:B------:R-:W-:Y:S03]  /*1f8d0*/  HMMA.16816.F32.BF16 R60, R80, R98.reuse, R60 ;  /* 0x00000062503c723c */ /* 0x080fe6000004183c */
[--C-:B------:R-:W-:Y:S01]  /*1f8e0*/  FFMA.FTZ R80, R232, UR4, -R123.reuse ;  /* 0x00000004e8507c23 */ /* 0x100fe2000801087b */
[----:B------:R-:W-:Y:S01]  /*1f8f0*/  FFMA.FTZ R81, R231, UR4, -R123 ;  /* 0x00000004e7517c23 */ /* 0x000fe2000801087b */
[----:B------:R2:W3:Y:S01]  /*1f900*/  MUFU.EX2 R232, R88 ;  /* 0x0000005800e87308 */ /* 0x0004e20000000800 */
[----:B------:R-:W-:Y:S02]  /*1f910*/  F2FP.BF16.F32.PACK_AB R82, R236, R237 ;  /* 0x000000edec52723e */ /* 0x000fe400000010ff */
[----:B------:R-:W-:Y:S07]  /*1f920*/  HMMA.16816.F32.BF16 R64, R76, R98, R64 ;  /* 0x000000624c40723c */ /* 0x000fee0000041840 */
[----:B------:R1:W-:Y:S01]  /*1f930*/  MUFU.EX2 R231, R80 ;  /* 0x0000005000e77308 */ /* 0x0003e20000000800 */
[----:B------:R-:W-:Y:S01]  /*1f940*/  LDSM.16.MT88.4 R96, [R101+0x2800] ;  /* 0x002800006560783b */ /* 0x000fe20000004200 */
[--C-:B------:R-:W-:Y:S01]  /*1f950*/  FFMA.FTZ R76, R218, UR4, -R130.reuse ;  /* 0x00000004da4c7c23 */ /* 0x100fe20008010882 */
[----:B----4-:R-:W-:Y:S07]  /*1f960*/  F2FP.BF16.F32.PACK_AB R77, R229, R238 ;  /* 0x000000eee54d723e */ /* 0x010fee00000010ff */
[----:B------:R4:W-:Y:S01]  /*1f970*/  MUFU.EX2 R221, R76 ;  /* 0x0000004c00dd7308 */ /* 0x0009e20000000800 */
[----:B--2---:R-:W2:Y:S01]  /*1f980*/  LDSM.16.MT88.4 R88, [R244+0xa800] ;  /* 0x00a80000f458783b */ /* 0x004ea20000004200 */
[----:B---3--:R-:W-:Y:S01]  /*1f990*/  F2FP.BF16.F32.PACK_AB R78, R232, R233 ;  /* 0x000000e9e84e723e */ /* 0x008fe200000010ff */
[----:B-1----:R-:W-:Y:S07]  /*1f9a0*/  FFMA.FTZ R80, R224, UR4, -R130 ;  /* 0x00000004e0507c23 */ /* 0x002fee0008010882 */
[----:B------:R-:W1:Y:S10]  /*1f9b0*/  MUFU.EX2 R224, R81 ;  /* 0x0000005100e07308 */ /* 0x000e740000000800 */
[----:B------:R3:W3:Y:S01]  /*1f9c0*/  MUFU.EX2 R218, R80 ;  /* 0x0000005000da7308 */ /* 0x0006e20000000800 */
[----:B----4-:R-:W-:Y:S02]  /*1f9d0*/  F2FP.BF16.F32.PACK_AB R76, R216, R217 ;  /* 0x000000d9d84c723e */ /* 0x010fe400000010ff */
[----:B-1----:R-:W-:Y:S02]  /*1f9e0*/  F2FP.BF16.F32.PACK_AB R79, R224, R231 ;  /* 0x000000e7e04f723e */ /* 0x002fe400000010ff */
[----:B------:R-:W-:Y:S02]  /*1f9f0*/  F2FP.BF16.F32.PACK_AB R81, R219, R235 ;  /* 0x000000ebdb51723e */ /* 0x000fe400000010ff */
[----:B---3--:R-:W-:Y:S02]  /*1fa00*/  F2FP.BF16.F32.PACK_AB R80, R239, R240 ;  /* 0x000000f0ef50723e */ /* 0x008fe400000010ff */
[----:B------:R-:W-:Y:S01]  /*1fa10*/  F2FP.BF16.F32.PACK_AB R83, R221, R218 ;  /* 0x000000dadd53723e */ /* 0x000fe200000010ff */
[-C--:B------:R-:W-:Y:S03]  /*1fa20*/  HMMA.16816.F32.BF16 R4, R76, R84.reuse, R4 ;  /* 0x000000544c04723c */ /* 0x080fe60000041804 */
[----:B------:R-:W-:Y:S05]  /*1fa30*/  FFMA.FTZ R122, R72, R183, R122 ;  /* 0x000000b7487a7223 */ /* 0x000fea000001007a */
[C---:B------:R-:W-:Y:S04]  /*1fa40*/  HMMA.16816.F32.BF16 R8, R80.reuse, R84, R8 ;  /* 0x000000545008723c */ /* 0x040fe80000041808 */
[----:B------:R-:W-:Y:S01]  /*1fa50*/  FFMA.FTZ R116, R69, R182, R116 ;  /* 0x000000b645747223 */ /* 0x000fe20000010074 */
[----:B------:R-:W-:Y:S01]  /*1fa60*/  FFMA.FTZ R84, R213, UR4, -R130 ;  /* 0x00000004d5547c23 */ /* 0x000fe20008010882 */
[----:B------:R-:W-:Y:S01]  /*1fa70*/  FADD.FTZ R122, R117, R122 ;  /* 0x0000007a757a7221 */ /* 0x000fe20000010000 */
[----:B------:R-:W-:Y:S01]  /*1fa80*/  FFMA.FTZ R119, R71, R181, R119 ;  /* 0x000000b547777223 */ /* 0x000fe20000010077 */
[-C--:B------:R-:W-:Y:S01]  /*1fa90*/  HMMA.16816.F32.BF16 R12, R80, R86.reuse, R12 ;  /* 0x00000056500c723c */ /* 0x080fe2000004180c */
[----:B------:R1:W-:Y:S02]  /*1faa0*/  MUFU.EX2 R211, R84 ;  /* 0x0000005400d37308 */ /* 0x0003e40000000800 */
[----:B------:R-:W-:Y:S01]  /*1fab0*/  FFMA.FTZ R118, R70, R180, R118 ;  /* 0x000000b446767223 */ /* 0x000fe20000010076 */
[----:B------:R-:W-:Y:S01]  /*1fac0*/  FADD.FTZ R109, R109, R122 ;  /* 0x0000007a6d6d7221 */ /* 0x000fe20000010000 */
[----:B------:R-:W-:Y:S01]  /*1fad0*/  LDSM.16.MT88.4 R180, [R247+0xb800] ;  /* 0x00b80000f7b4783b */ /* 0x000fe20000004200 */
[----:B------:R-:W-:Y:S05]  /*1fae0*/  IMAD.MOV.U32 R122, RZ, RZ, R167 ;  /* 0x000000ffff7a7224 */ /* 0x000fea00078e00a7 */
[----:B------:R-:W-:Y:S01]  /*1faf0*/  MUFU.EX2 R69, R133 ;  /* 0x0000008500457308 */ /* 0x000fe20000000800 */
[C---:B------:R-:W-:Y:S09]  /*1fb00*/  HMMA.16816.F32.BF16 R16, R76.reuse, R86, R16 ;  /* 0x000000564c10723c */ /* 0x040ff20000041810 */
[----:B------:R3:W-:Y:S01]  /*1fb10*/  MUFU.EX2 R213, R132 ;  /* 0x0000008400d57308 */ /* 0x0007e20000000800 */
[----:B------:R-:W-:Y:S01]  /*1fb20*/  FADD.FTZ R118, R110, R118 ;  /* 0x000000766e767221 */ /* 0x000fe20000010000 */
[----:B------:R-:W-:Y:S02]  /*1fb30*/  IMAD.MOV.U32 R110, RZ, RZ, R176 ;  /* 0x000000ffff6e7224 */ /* 0x000fe400078e00b0 */
[----:B------:R-:W-:Y:S01]  /*1fb40*/  FADD.FTZ R116, R115, R116 ;  /* 0x0000007473747221 */ /* 0x000fe20000010000 */
[----:B-1----:R-:W-:Y:S01]  /*1fb50*/  FFMA.FTZ R84, R209, UR4, -R128 ;  /* 0x00000004d1547c23 */ /* 0x002fe20008010880 */
[-C--:B--2---:R-:W-:Y:S04]  /*1fb60*/  HMMA.16816.F32.BF16 R20, R76, R88.reuse, R20 ;  /* 0x000000584c14723c */ /* 0x084fe80000041814 */
[----:B------:R-:W-:Y:S01]  /*1fb70*/  MUFU.EX2 R209, R212 ;  /* 0x000000d400d17308 */ /* 0x000fe20000000800 */
[----:B------:R-:W-:Y:S01]  /*1fb80*/  FADD.FTZ R116, R105, R116 ;  /* 0x0000007469747221 */ /* 0x000fe20000010000 */
[----:B------:R-:W-:Y:S08]  /*1fb90*/  FADD.FTZ R118, R108, R118 ;  /* 0x000000766c767221 */ /* 0x000ff00000010000 */
[----:B------:R-:W-:Y:S01]  /*1fba0*/  MUFU.EX2 R70, R210 ;  /* 0x000000d200467308 */ /* 0x000fe20000000800 */
[----:B------:R-:W-:Y:S01]  /*1fbb0*/  FADD.FTZ R119, R111, R119 ;  /* 0x000000776f777221 */ /* 0x000fe20000010000 */
[----:B------:R-:W-:Y:S01]  /*1fbc0*/  FADD.FTZ R116, R102, R116 ;  /* 0x0000007466747221 */ /* 0x000fe20000010000 */
[C---:B------:R-:W-:Y:S04]  /*1fbd0*/  HMMA.16816.F32.BF16 R24, R80.reuse, R88, R24 ;  /* 0x000000585018723c */ /* 0x040fe80000041818 */
[----:B------:R-:W-:Y:S01]  /*1fbe0*/  FFMA.FTZ R88, R208, UR4, -R128 ;  /* 0x00000004d0587c23 */ /* 0x000fe20008010880 */
[----:B------:R-:W-:Y:S02]  /*1fbf0*/  FADD.FTZ R116, R149, R116 ;  /* 0x0000007495747221 */ /* 0x000fe40000010000 */
[----:B------:R1:W-:Y:S01]  /*1fc00*/  MUFU.EX2 R208, R84 ;  /* 0x0000005400d07308 */ /* 0x0003e20000000800 */
[----:B------:R-:W-:Y:S01]  /*1fc10*/  FADD.FTZ R118, R107, R118 ;  /* 0x000000766b767221 */ /* 0x000fe20000010000 */
[-C--:B------:R-:W-:Y:S03]  /*1fc20*/  HMMA.16816.F32.BF16 R28, R80, R90.reuse, R28 ;  /* 0x0000005a501c723c */ /* 0x080fe6000004181c */
[----:B------:R-:W-:Y:S01]  /*1fc30*/  FADD.FTZ R118, R151, R118 ;  /* 0x0000007697767221 */ /* 0x000fe20000010000 */
[--C-:B---3--:R-:W-:Y:S01]  /*1fc40*/  FFMA.FTZ R132, R74, UR4, -R130.reuse ;  /* 0x000000044a847c23 */ /* 0x108fe20008010882 */
[----:B------:R-:W-:Y:S01]  /*1fc50*/  FFMA.FTZ R74, R201, UR4, -R123 ;  /* 0x00000004c94a7c23 */ /* 0x000fe2000801087b */
[----:B------:R-:W-:Y:S02]  /*1fc60*/  FFMA.FTZ R130, R73, UR4, -R130 ;  /* 0x0000000449827c23 */ /* 0x000fe40008010882 */
[----:B------:R2:W3:Y:S01]  /*1fc70*/  MUFU.EX2 R201, R88 ;  /* 0x0000005800c97308 */ /* 0x0004e20000000800 */
[C---:B------:R-:W-:Y:S09]  /*1fc80*/  HMMA.16816.F32.BF16 R32, R76.reuse, R90, R32 ;  /* 0x0000005a4c20723c */ /* 0x040ff20000041820 */
[----:B------:R4:W-:Y:S01]  /*1fc90*/  MUFU.EX2 R71, R132 ;  /* 0x0000008400477308 */ /* 0x0009e20000000800 */
[----:B-1----:R-:W1:Y:S01]  /*1fca0*/  LDSM.16.MT88.4 R84, [R247+0xb000] ;  /* 0x00b00000f754783b */ /* 0x002e620000004200 */
[--C-:B------:R-:W-:Y:S01]  /*1fcb0*/  FFMA.FTZ R73, R207, UR4, -R128.reuse ;  /* 0x00000004cf497c23 */ /* 0x100fe20008010880 */
[----:B------:R-:W-:Y:S07]  /*1fcc0*/  FFMA.FTZ R128, R125, UR4, -R128 ;  /* 0x000000047d807c23 */ /* 0x000fee0008010880 */
[----:B------:R-:W-:Y:S01]  /*1fcd0*/  MUFU.EX2 R130, R130 ;  /* 0x0000008200827308 */ /* 0x000fe20000000800 */
[-C--:B------:R-:W-:Y:S09]  /*1fce0*/  HMMA.16816.F32.BF16 R36, R76, R92.reuse, R36 ;  /* 0x0000005c4c24723c */ /* 0x080ff20000041824 */
[----:B------:R-:W-:Y:S01]  /*1fcf0*/  MUFU.EX2 R207, R74 ;  /* 0x0000004a00cf7308 */ /* 0x000fe20000000800 */
[----:B------:R-:W-:Y:S01]  /*1fd00*/  FADD.FTZ R119, R106, R119 ;  /* 0x000000776a777221 */ /* 0x000fe20000010000 */
[----:B--2---:R-:W2:Y:S01]  /*1fd10*/  LDSM.16.MT88.4 R88, [R244+0xb000] ;  /* 0x00b00000f458783b */ /* 0x004ea20000004200 */
[----:B---3--:R-:W-:Y:S07]  /*1fd20*/  F2FP.BF16.F32.PACK_AB R72, R201, R208 ;  /* 0x000000d0c948723e */ /* 0x008fee00000010ff */
[----:B------:R-:W3:Y:S01]  /*1fd30*/  MUFU.EX2 R128, R128 ;  /* 0x0000008000807308 */ /* 0x000ee20000000800 */
[C---:B------:R-:W-:Y:S04]  /*1fd40*/  HMMA.16816.F32.BF16 R40, R80.reuse, R92, R40 ;  /* 0x0000005c5028723c */ /* 0x040fe80000041828 */
[----:B----4-:R-:W-:Y:S01]  /*1fd50*/  F2FP.BF16.F32.PACK_AB R132, R203, R206 ;  /* 0x000000cecb84723e */ /* 0x010fe200000010ff */
[----:B------:R-:W-:Y:S01]  /*1fd60*/  FADD.FTZ R119, R104, R119 ;  /* 0x0000007768777221 */ /* 0x000fe20000010000 */
[----:B------:R-:W-:Y:S01]  /*1fd70*/  MOV R212, R189 ;  /* 0x000000bd00d47202 */ /* 0x000fe20000000f00 */
[----:B------:R-:W-:Y:S01]  /*1fd80*/  FADD.FTZ R118, R143, R118 ;  /* 0x000000768f767221 */ /* 0x000fe20000010000 */
[-C--:B------:R-:W-:Y:S03]  /*1fd90*/  HMMA.16816.F32.BF16 R44, R80, R94.reuse, R44 ;  /* 0x0000005e502c723c */ /* 0x080fe6000004182c */
[----:B------:R-:W-:Y:S01]  /*1fda0*/  FADD.FTZ R119, R150, R119 ;  /* 0x0000007796777221 */ /* 0x000fe20000010000 */
[----:B------:R-:W-:Y:S01]  /*1fdb0*/  FADD.FTZ R118, R141, R118 ;  /* 0x000000768d767221 */ /* 0x000fe20000010000 */
[----:B---3--:R-:W-:Y:S01]  /*1fdc0*/  F2FP.BF16.F32.PACK_AB R134, R128, R126 ;  /* 0x0000007e8086723e */ /* 0x008fe200000010ff */
[--C-:B------:R-:W-:Y:S01]  /*1fdd0*/  FFMA.FTZ R125, R113, UR4, -R123.reuse ;  /* 0x00000004717d7c23 */ /* 0x100fe2000801087b */
[----:B------:R-:W-:Y:S01]  /*1fde0*/  FFMA.FTZ R123, R120, UR4, -R123 ;  /* 0x00000004787b7c23 */ /* 0x000fe2000801087b */
[C---:B------:R-:W-:Y:S01]  /*1fdf0*/  HMMA.16816.F32.BF16 R48, R76.reuse, R94, R48 ;  /* 0x0000005e4c30723c */ /* 0x040fe20000041830 */
[----:B------:R-:W3:Y:S01]  /*1fe00*/  LDSM.16.MT88.4 R92, [R100+0x3000] ;  /* 0x00300000645c783b */ /* 0x000ee20000004200 */
[----:B------:R-:W4:Y:S02]  /*1fe10*/  MUFU.EX2 R113, R75 ;  /* 0x0000004b00717308 */ /* 0x000f240000000800 */
[----:B------:R-:W-:Y:S01]  /*1fe20*/  FADD.FTZ R119, R144, R119 ;  /* 0x0000007790777221 */ /* 0x000fe20000010000 */
[----:B------:R-:W-:Y:S07]  /*1fe30*/  FADD.FTZ R118, R145, R118 ;  /* 0x0000007691767221 */ /* 0x000fee0000010000 */
[----:B------:R-:W-:Y:S01]  /*1fe40*/  MUFU.EX2 R123, R123 ;  /* 0x0000007b007b7308 */ /* 0x000fe20000000800 */
[----:B------:R-:W-:Y:S01]  /*1fe50*/  FADD.FTZ R148, R148, R116 ;  /* 0x0000007494947221 */ /* 0x000fe20000010000 */
[-C--:B------:R-:W-:Y:S08]  /*1fe60*/  HMMA.16816.F32.BF16 R52, R76, R96.reuse, R52 ;  /* 0x000000604c34723c */ /* 0x080ff00000041834 */
[----:B------:R-:W1:Y:S01]  /*1fe70*/  MUFU.EX2 R125, R125 ;  /* 0x0000007d007d7308 */ /* 0x000e620000000800 */
[----:B------:R-:W-:Y:S01]  /*1fe80*/  FADD.FTZ R148, R147, R148 ;  /* 0x0000009493947221 */ /* 0x000fe20000010000 */
[----:B------:R-:W-:Y:S01]  /*1fe90*/  FADD.FTZ R119, R140, R119 ;  /* 0x000000778c777221 */ /* 0x000fe20000010000 */
[----:B------:R-:W-:Y:S02]  /*1fea0*/  IMAD.MOV.U32 R120, RZ, RZ, R187 ;  /* 0x000000ffff787224 */ /* 0x000fe400078e00bb */
[----:B------:R-:W-:Y:S01]  /*1feb0*/  FADD.FTZ R118, R168, R118 ;  /* 0x00000076a8767221 */ /* 0x000fe20000010000 */
[----:B------:R-:W-:Y:S01]  /*1fec0*/  FADD.FTZ R148, R146, R148 ;  /* 0x0000009492947221 */ /* 0x000fe20000010000 */
[C---:B------:R-:W-:Y:S03]  /*1fed0*/  HMMA.16816.F32.BF16 R56, R80.reuse, R96, R56 ;  /* 0x000000605038723c */ /* 0x040fe60000041838 */
[----:B------:R2:W-:Y:S01]  /*1fee0*/  MUFU.EX2 R97, R73 ;  /* 0x0000004900617308 */ /* 0x0005e20000000800 */
[----:B------:R-:W-:Y:S09]  /*1fef0*/  FADD.FTZ R148, R160, R148 ;  /* 0x00000094a0947221 */ /* 0x000ff20000010000 */
[----:B------:R-:W3:Y:S01]  /*1ff00*/  MUFU.EX2 R96, R202 ;  /* 0x000000ca00607308 */ /* 0x000ee20000000800 */
[----:B----4-:R-:W-:Y:S01]  /*1ff10*/  F2FP.BF16.F32.PACK_AB R75, R113, R112 ;  /* 0x00000070714b723e */ /* 0x010fe200000010ff */
[----:B------:R-:W-:Y:S01]  /*1ff20*/  FADD.FTZ R119, R142, R119 ;  /* 0x000000778e777221 */ /* 0x000fe20000010000 */
[-C--:B------:R-:W-:Y:S01]  /*1ff30*/  HMMA.16816.F32.BF16 R60, R80, R98.reuse, R60 ;  /* 0x00000062503c723c */ /* 0x080fe2000004183c */
[----:B------:R-:W4:Y:S02]  /*1ff40*/  LDSM.16.MT88.4 R80, [R101+0x3000] ;  /* 0x003000006550783b */ /* 0x000f240000004200 */
[----:B------:R-:W-:Y:S01]  /*1ff50*/  FADD.FTZ R171, R171, R148 ;  /* 0x00000094abab7221 */ /* 0x000fe20000010000 */
[----:B-1----:R-:W-:Y:S01]  /*1ff60*/  F2FP.BF16.F32.PACK_AB R133, R125, R114 ;  /* 0x000000727d85723e */ /* 0x002fe200000010ff */
[----:B------:R-:W-:Y:S01]  /*1ff70*/  FADD.FTZ R119, R162, R119 ;  /* 0x00000077a2777221 */ /* 0x000fe20000010000 */
[----:B------:R-:W-:Y:S01]  /*1ff80*/  IMAD.MOV.U32 R117, RZ, RZ, R186 ;  /* 0x000000ffff757224 */ /* 0x000fe200078e00ba */
[----:B--2---:R-:W-:Y:S01]  /*1ff90*/  F2FP.BF16.F32.PACK_AB R73, R200, R207 ;  /* 0x000000cfc849723e */ /* 0x004fe200000010ff */
[----:B------:R-:W-:Y:S01]  /*1ffa0*/  HMMA.16816.F32.BF16 R64, R76, R98, R64 ;  /* 0x000000624c40723c */ /* 0x000fe20000041840 */
[----:B------:R-:W-:Y:S03]  /*1ffb0*/  LDSM.16.MT88.4 R148, [R100+0x3800] ;  /* 0x003800006494783b */ /* 0x000fe60000004200 */
[----:B---3--:R-:W-:Y:S01]  /*1ffc0*/  F2FP.BF16.F32.PACK_AB R74, R96, R97 ;  /* 0x00000061604a723e */ /* 0x008fe200000010ff */
[----:B------:R-:W-:Y:S01]  /*1ffd0*/  IMAD.MOV.U32 R202, RZ, RZ, R188 ;  /* 0x000000ffffca7224 */ /* 0x000fe200078e00bc */
[----:B------:R-:W-:Y:S01]  /*1ffe0*/  F2FP.BF16.F32.PACK_AB R76, R223, R222 ;  /* 0x000000dedf4c723e */ /* 0x000fe200000010ff */
[----:B------:R-:W-:Y:S01]  /*1fff0*/  FADD.FTZ R171, R170, R171 ;  /* 0x000000abaaab7221 */ /* 0x000fe20000010000 */
[----:B------:R-:W-:Y:S01]  /*20000*/  F2FP.BF16.F32.PACK_AB R78, R213, R220 ;  /* 0x000000dcd54e723e */ /* 0x000fe200000010ff */
[----:B------:R-:W-:Y:S01]  /*20010*/  IMAD.MOV.U32 R115, RZ, RZ, R185 ;  /* 0x000000ffff737224 */ /* 0x000fe200078e00b9 */
[----:B------:R-:W-:Y:S01]  /*20020*/  F2FP.BF16.F32.PACK_AB R77, R209, R211 ;  /* 0x000000d3d14d723e */ /* 0x000fe200000010ff */
[-C--:B------:R-:W-:Y:S05]  /*20030*/  HMMA.16816.F32.BF16 R4, R72, R84.reuse, R4 ;  /* 0x000000544804723c */ /* 0x080fea0000041804 */
[----:B------:R-:W-:Y:S01]  /*20040*/  F2FP.BF16.F32.PACK_AB R79, R70, R69 ;  /* 0x00000045464f723e */ /* 0x000fe200000010ff */
[----:B------:R-:W-:Y:S01]  /*20050*/  FADD.FTZ R171, R169, R171 ;  /* 0x000000aba9ab7221 */ /* 0x000fe20000010000 */
[----:B------:R-:W-:Y:S01]  /*20060*/  FADD.FTZ R118, R156, R118 ;  /* 0x000000769c767221 */ /* 0x000fe20000010000 */
[----:B------:R-:W-:Y:S02]  /*20070*/  IMAD.MOV.U32 R210, RZ, RZ, R184 ;  /* 0x000000ffffd27224 */ /* 0x000fe400078e00b8 */
[----:B------:R-:W-:Y:S01]  /*20080*/  FADD.FTZ R161, R161, R119 ;  /* 0x00000077a1a17221 */ /* 0x000fe20000010000 */
[----:B------:R-:W-:Y:S01]  /*20090*/  FADD.FTZ R171, R173, R171 ;  /* 0x000000abadab7221 */ /* 0x000fe20000010000 */
[----:B------:R-:W-:Y:S01]  /*200a0*/  FADD.FTZ R118, R163, R118 ;  /* 0x00000076a3767221 */ /* 0x000fe20000010000 */
[C---:B------:R-:W-:Y:S04]  /*200b0*/  HMMA.16816.F32.BF16 R8, R76.reuse, R84, R8 ;  /* 0x000000544c08723c */ /* 0x040fe80000041808 */
[----:B------:R-:W-:Y:S02]  /*200c0*/  IMAD.MOV.U32 R85, RZ, RZ, R166 ;  /* 0x000000ffff557224 */ /* 0x000fe400078e00a6 */
[----:B------:R-:W-:Y:S01]  /*200d0*/  FADD.FTZ R161, R157, R161 ;  /* 0x000000a19da17221 */ /* 0x000fe20000010000 */
[----:B------:R-:W-:Y:S02]  /*200e0*/  IMAD.MOV.U32 R84, RZ, RZ, R165 ;  /* 0x000000ffff547224 */ /* 0x000fe400078e00a5 */
[----:B------:R-:W-:Y:S01]  /*200f0*/  FADD.FTZ R118, R158, R118 ;  /* 0x000000769e767221 */ /* 0x000fe20000010000 */
[-C--:B------:R-:W-:Y:S03]  /*20100*/  HMMA.16816.F32.BF16 R12, R76, R86.reuse, R12 ;  /* 0x000000564c0c723c */ /* 0x080fe6000004180c */
[----:B------:R-:W-:Y:S02]  /*20110*/  IMAD.MOV.U32 R99, RZ, RZ, R179 ;  /* 0x000000ffff637224 */ /* 0x000fe400078e00b3 */
[----:B------:R-:W-:Y:S01]  /*20120*/  FADD.FTZ R161, R159, R161 ;  /* 0x000000a19fa17221 */ /* 0x000fe20000010000 */
[----:B------:R-:W-:Y:S02]  /*20130*/  IMAD.MOV.U32 R98, RZ, RZ, R178 ;  /* 0x000000ffff627224 */ /* 0x000fe400078e00b2 */
[----:B------:R-:W-:Y:S01]  /*20140*/  FADD.FTZ R118, R175, R118 ;  /* 0x00000076af767221 */ /* 0x000fe20000010000 */
[----:B------:R-:W-:Y:S01]  /*20150*/  IMAD.MOV.U32 R111, RZ, RZ, R177 ;  /* 0x000000ffff6f7224 */ /* 0x000fe200078e00b1 */
[C---:B------:R-:W-:Y:S04]  /*20160*/  HMMA.16816.F32.BF16 R16, R72.reuse, R86, R16 ;  /* 0x000000564810723c */ /* 0x040fe80000041810 */
[----:B------:R-:W-:Y:S02]  /*20170*/  IMAD.MOV.U32 R87, RZ, RZ, R164 ;  /* 0x000000ffff577224 */ /* 0x000fe400078e00a4 */
[----:B------:R-:W-:Y:S01]  /*20180*/  FADD.FTZ R161, R174, R161 ;  /* 0x000000a1aea17221 */ /* 0x000fe20000010000 */
[----:B------:R-:W1:Y:S01]  /*20190*/  LDSM.16.MT88.4 R164, [R244+0xb800] ;  /* 0x00b80000f4a4783b */ /* 0x000e620000004200 */
[----:B------:R-:W-:Y:S01]  /*201a0*/  IMAD.MOV.U32 R86, RZ, RZ, R139 ;  /* 0x000000ffff567224 */ /* 0x000fe200078e008b */
[-C--:B------:R-:W-:Y:S03]  /*201b0*/  HMMA.16816.F32.BF16 R20, R72, R88.reuse, R20 ;  /* 0x000000584814723c */ /* 0x080fe60000041814 */
[----:B------:R-:W-:Y:S01]  /*201c0*/  F2FP.BF16.F32.PACK_AB R139, R130, R71 ;  /* 0x00000047828b723e */ /* 0x000fe200000010ff */
[----:B------:R-:W-:Y:S01]  /*201d0*/  FADD.FTZ R161, R199, R161 ;  /* 0x000000a1c7a17221 */ /* 0x000fe20000010000 */
[----:B------:R-:W-:Y:S01]  /*201e0*/  FADD.FTZ R109, R103, R109 ;  /* 0x0000006d676d7221 */ /* 0x000fe20000010000 */
[----:B------:R-:W-:Y:S01]  /*201f0*/  LOP3.LUT R247, R249, 0x400, RZ, 0xc0, !PT ;  /* 0x00000400f9f77812 */ /* 0x000fe200078ec0ff */
[----:B------:R-:W-:Y:S01]  /*20200*/  IMAD.MOV.U32 R199, RZ, RZ, R2 ;  /* 0x000000ffffc77224 */ /* 0x000fe200078e0002 */
[C---:B------:R-:W-:Y:S04]  /*20210*/  HMMA.16816.F32.BF16 R24, R76.reuse, R88, R24 ;  /* 0x000000584c18723c */ /* 0x040fe80000041818 */
[----:B------:R-:W-:Y:S01]  /*20220*/  IMAD.MOV.U32 R88, RZ, RZ, R137 ;  /* 0x000000ffff587224 */ /* 0x000fe200078e0089 */
[----:B------:R-:W-:Y:S01]  /*20230*/  F2FP.BF16.F32.PACK_AB R137, R214, R215 ;  /* 0x000000d7d689723e */ /* 0x000fe200000010ff */
[----:B------:R-:W-:Y:S01]  /*20240*/  IMAD.MOV.U32 R89, RZ, RZ, R138 ;  /* 0x000000ffff597224 */ /* 0x000fe200078e008a */
[----:B------:R-:W-:Y:S01]  /*20250*/  F2FP.BF16.F32.PACK_AB R138, R228, R226 ;  /* 0x000000e2e48a723e */ /* 0x000fe200000010ff */
[-C--:B------:R-:W-:Y:S03]  /*20260*/  HMMA.16816.F32.BF16 R28, R76, R90.reuse, R28 ;  /* 0x0000005a4c1c723c */ /* 0x080fe6000004181c */
[----:B------:R-:W-:Y:S01]  /*20270*/  FADD.FTZ R161, R89, R161 ;  /* 0x000000a159a17221 */ /* 0x000fe20000010000 */
[----:B------:R-:W-:Y:S03]  /*20280*/  FADD.FTZ R109, R131, R109 ;  /* 0x0000006d836d7221 */ /* 0x000fe60000010000 */
[----:B------:R-:W-:Y:S01]  /*20290*/  FADD.FTZ R161, R84, R161 ;  /* 0x000000a154a17221 */ /* 0x000fe20000010000 */
[C---:B------:R-:W-:Y:S04]  /*202a0*/  HMMA.16816.F32.BF16 R32, R72.reuse, R90, R32 ;  /* 0x0000005a4820723c */ /* 0x040fe80000041820 */
[----:B------:R-:W-:Y:S01]  /*202b0*/  IMAD.MOV.U32 R90, RZ, RZ, R135 ;  /* 0x000000ffff5a7224 */ /* 0x000fe200078e0087 */
[----:B------:R-:W-:Y:S01]  /*202c0*/  F2FP.BF16.F32.PACK_AB R135, R123, R121 ;  /* 0x000000797b87723e */ /* 0x000fe200000010ff */
[----:B------:R-:W-:Y:S01]  /*202d0*/  IMAD.MOV.U32 R91, RZ, RZ, R136 ;  /* 0x000000ffff5b7224 */ /* 0x000fe200078e0088 */
[----:B------:R-:W-:Y:S01]  /*202e0*/  F2FP.BF16.F32.PACK_AB R136, R227, R230 ;  /* 0x000000e6e388723e */ /* 0x000fe200000010ff */
[-C--:B------:R-:W-:Y:S03]  /*202f0*/  HMMA.16816.F32.BF16 R36, R72, R92.reuse, R36 ;  /* 0x0000005c4824723c */ /* 0x080fe60000041824 */
[----:B------:R-:W-:Y:S01]  /*20300*/  FADD.FTZ R171, R90, R171 ;  /* 0x000000ab5aab7221 */ /* 0x000fe20000010000 */
[----:B------:R-:W-:Y:S01]  /*20310*/  FADD.FTZ R161, R111, R161 ;  /* 0x000000a16fa17221 */ /* 0x000fe20000010000 */
[----:B------:R-:W-:Y:S01]  /*20320*/  FADD.FTZ R109, R129, R109 ;  /* 0x0000006d816d7221 */ /* 0x000fe20000010000 */
[----:B------:R-:W-:Y:S02]  /*20330*/  FADD.FTZ R118, R91, R118 ;  /* 0x000000765b767221 */ /* 0x000fe40000010000 */
[C---:B------:R-:W-:Y:S04]  /*20340*/  HMMA.16816.F32.BF16 R40, R76.reuse, R92, R40 ;  /* 0x0000005c4c28723c */ /* 0x040fe80000041828 */
[----:B------:R-:W-:Y:S04]  /*20350*/  FADD.FTZ R109, R127, R109 ;  /* 0x0000006d7f6d7221 */ /* 0x000fe80000010000 */
[-C--:B------:R-:W-:Y:S03]  /*20360*/  HMMA.16816.F32.BF16 R44, R76, R94.reuse, R44 ;  /* 0x0000005e4c2c723c */ /* 0x080fe6000004182c */
[----:B------:R-:W-:Y:S04]  /*20370*/  FADD.FTZ R109, R124, R109 ;  /* 0x0000006d7c6d7221 */ /* 0x000fe80000010000 */
[----:B------:R-:W-:Y:S01]  /*20380*/  FADD.FTZ R109, R154, R109 ;  /* 0x0000006d9a6d7221 */ /* 0x000fe20000010000 */
[C---:B------:R-:W-:Y:S04]  /*20390*/  HMMA.16816.F32.BF16 R48, R72.reuse, R94, R48 ;  /* 0x0000005e4830723c */ /* 0x040fe80000041830 */
[----:B------:R-:W-:Y:S04]  /*203a0*/  FADD.FTZ R155, R155, R109 ;  /* 0x0000006d9b9b7221 */ /* 0x000fe80000010000 */
[-C--:B----4-:R-:W-:Y:S03]  /*203b0*/  HMMA.16816.F32.BF16 R52, R72, R80.reuse, R52 ;  /* 0x000000504834723c */ /* 0x090fe60000041834 */
[----:B------:R-:W-:Y:S04]  /*203c0*/  FADD.FTZ R155, R153, R155 ;  /* 0x0000009b999b7221 */ /* 0x000fe80000010000 */
[----:B------:R-:W-:Y:S01]  /*203d0*/  FADD.FTZ R155, R152, R155 ;  /* 0x0000009b989b7221 */ /* 0x000fe20000010000 */
[C---:B------:R-:W-:Y:S04]  /*203e0*/  HMMA.16816.F32.BF16 R56, R76.reuse, R80, R56 ;  /* 0x000000504c38723c */ /* 0x040fe80000041838 */
[----:B------:R-:W-:Y:S04]  /*203f0*/  FADD.FTZ R155, R172, R155 ;  /* 0x0000009bac9b7221 */ /* 0x000fe80000010000 */
[-C--:B------:R-:W-:Y:S03]  /*20400*/  HMMA.16816.F32.BF16 R60, R76, R82.reuse, R60 ;  /* 0x000000524c3c723c */ /* 0x080fe6000004183c */
[----:B------:R-:W-:Y:S01]  /*20410*/  FADD.FTZ R155, R198, R155 ;  /* 0x0000009bc69b7221 */ /* 0x000fe20000010000 */
[----:B------:R-:W-:Y:S03]  /*20420*/  IMAD.MOV.U32 R198, RZ, RZ, R3 ;  /* 0x000000ffffc67224 */ /* 0x000fe600078e0003 */
[----:B------:R-:W-:Y:S01]  /*20430*/  FADD.FTZ R155, R197, R155 ;  /* 0x0000009bc59b7221 */ /* 0x000fe20000010000 */
[----:B------:R-:W-:Y:S04]  /*20440*/  HMMA.16816.F32.BF16 R64, R72, R82, R64 ;  /* 0x000000524840723c */ /* 0x000fe80000041840 */
[----:B------:R-:W-:Y:S04]  /*20450*/  IMAD.MOV.U32 R197, RZ, RZ, R68 ;  /* 0x000000ffffc57224 */ /* 0x000fe800078e0044 */
[-C--:B------:R-:W-:Y:S05]  /*20460*/  HMMA.16816.F32.BF16 R192, R132, R180.reuse, R4 ;  /* 0x000000b484c0723c */ /* 0x080fea0000041804 */
[----:B------:R-:W-:Y:S03]  /*20470*/  FADD.FTZ R4, R88, R171 ;  /* 0x000000ab58047221 */ /* 0x000fe60000010000 */
        /* <DEDUP_REMOVED lines=59> */
[----:B------:R-:W-:Y:S01]  /*20830*/  IMAD.MOV.U32 R196, RZ, RZ, R0 ;  /* 0x000000ffffc47224 */ /* 0x000fe200078e0000 */
[-C--:B--2---:R-:W-:Y:S03]  /*20840*/  HMMA.16816.F32.BF16 R144, R132, R4.reuse, R52 ;  /* 0x000000048490723c */ /* 0x084fe60000041834 */
        /* <DEDUP_REMOVED lines=17> */
[----:B------:R-:W-:Y:S03]  /*20960*/  FADD.FTZ R8, R113, R8 ;  /* 0x0000000871087221 */ /* 0x000fe60000010000 */
[----:B------:R-:W-:Y:S01]  /*20970*/  STL [R1+0x58], R6 ;  /* 0x0000580601007387 */ /* 0x000fe20000100800 */
[----:B------:R-:W-:Y:S01]  /*20980*/  FADD.FTZ R4, R130, R10 ;  /* 0x0000000a82047221 */ /* 0x000fe20000010000 */
[----:B------:R-:W-:Y:S04]  /*20990*/  FADD.FTZ R8, R114, R8 ;  /* 0x0000000872087221 */ /* 0x000fe80000010000 */
[----:B------:R1:W-:Y:S01]  /*209a0*/  STL [R1+0x4c], R4 ;  /* 0x00004c0401007387 */ /* 0x0003e20000100800 */
[----:B------:R-:W-:Y:S03]  /*209b0*/  FADD.FTZ R8, R125, R8 ;  /* 0x000000087d087221 */ /* 0x000fe60000010000 */
[----:B------:R3:W-:Y:S01]  /*209c0*/  STL [R1+0x54], R5 ;  /* 0x0000540501007387 */ /* 0x0007e20000100800 */
[----:B------:R-:W-:Y:S04]  /*209d0*/  FADD.FTZ R8, R121, R8 ;  /* 0x0000000879087221 */ /* 0x000fe80000010000 */
[----:B-1----:R-:W-:Y:S05]  /*209e0*/  FADD.FTZ R4, R123, R8 ;  /* 0x000000087b047221 */ /* 0x002fea0000010000 */
[----:B------:R3:W-:Y:S01]  /*209f0*/  STL [R1+0x50], R4 ;  /* 0x0000500401007387 */ /* 0x0007e20000100800 */
[----:B------:R-:W-:Y:S05]  /*20a00*/  BRA.U UP0, `(.L_x_1056) ;  /* 0xffffff61008c7547 */ /* 0x000fea000b83ffff */
.L_x_1055:
[----:B------:R-:W4:Y:S01]  /*20a10*/  LDL.LU R7, [R1+0x54] ;  /* 0x0000540001077983 */ /* 0x000f220000300800 */
[----:B------:R-:W-:Y:S01]  /*20a20*/  UISETP.NE.AND UP3, UPT, UR16, -0x1, UPT ;  /* 0xffffffff1000788c */ /* 0x000fe2000bf65270 */
[----:B------:R-:W1:Y:S01]  /*20a30*/  S2UR UR9, SR_CTAID.Y ;  /* 0x00000000000979c3 */ /* 0x000e620000002600 */
[----:B------:R-:W-:Y:S01]  /*20a40*/  LOP3.LUT P5, RZ, R252, 0x8, RZ, 0xc0, !PT ;  /* 0x00000008fcff7812 */ /* 0x000fe200078ac0ff */
[----:B--2---:R-:W3:Y:S01]  /*20a50*/  LDL.LU R6, [R1+0x50] ;  /* 0x0000500001067983 */ /* 0x004ee20000300800 */
[----:B------:R-:W2:Y:S03]  /*20a60*/  LDCU.U8 UR4, c[0x0][0x549] ;  /* 0x0000a920ff0477ac */ /* 0x000ea60008000000 */
[----:B------:R-:W3:Y:S01]  /*20a70*/  LDL.LU R11, [R1+0x58] ;  /* 0x00005800010b7983 */ /* 0x000ee20000300800 */
[----:B------:R-:W1:Y:S03]  /*20a80*/  LDCU.U8 UR8, c[0x0][0x548] ;  /* 0x0000a900ff0877ac */ /* 0x000e660008000000 */
[----:B------:R-:W3:Y:S01]  /*20a90*/  LDL.LU R10, [R1+0x4c] ;  /* 0x00004c00010a7983 */ /* 0x000ee20000300800 */
[----:B------:R-:W1:Y:S03]  /*20aa0*/  @!UP3 LDCU.64 UR6, c[0x0][0x400] ;  /* 0x00008000ff06b7ac */ /* 0x000e660008000a00 */
[----:B------:R-:W3:Y:S01]  /*20ab0*/  LDL.LU R9, [R1+0x24] ;  /* 0x0000240001097983 */ /* 0x000ee20000300800 */
[----:B------:R-:W3:Y:S01]  /*20ac0*/  S2UR UR13, SR_CTAID.Z ;  /* 0x00000000000d79c3 */ /* 0x000ee20000002700 */
[----:B------:R-:W-:Y:S01]  /*20ad0*/  UISETP.NE.AND UP2, UPT, UR16, -0x1, UPT ;  /* 0xffffffff1000788c */ /* 0x000fe2000bf45270 */
[----:B------:R-:W1:Y:S01]  /*20ae0*/  LDCU UR11, c[0x0][0x434] ;  /* 0x00008680ff0b77ac */ /* 0x000e620008000800 */
[----:B--2---:R-:W-:Y:S01]  /*20af0*/  UISETP.NE.AND UP1, UPT, UR4, URZ, UPT ;  /* 0x000000ff0400728c */ /* 0x004fe2000bf25270 */
[----:B------:R-:W2:Y:S03]  /*20b00*/  LDCU UR4, c[0x0][0x434] ;  /* 0x00008680ff0477ac */ /* 0x000ea60008000800 */
[----:B-1----:R-:W-:-:S02]  /*20b10*/  UISETP.NE.AND UP0, UPT, UR8, URZ, !UP1 ;  /* 0x000000ff0800728c */ /* 0x002fc4000cf05270 */
[----:B------:R-:W-:-:S05]  /*20b20*/  @!UP3 UIMAD.WIDE.U32 UR18, UR9, UR6, URZ ;  /* 0x000000060912b2a5 */ /* 0x000fca000f8e00ff */
[----:B------:R-:W2:Y:S01]  /*20b30*/  @UP1 LDCU UR12, c[0x0][0x430] ;  /* 0x00008600ff0c17ac */ /* 0x000ea20008000800 */
[----:B------:R-:W-:Y:S01]  /*20b40*/  @!UP3 UIMAD UR10, UR9, UR7, UR19 ;  /* 0x00000007090ab2a4 */ /* 0x000fe2000f8e0213 */
[----:B------:R-:W1:Y:S01]  /*20b50*/  @UP3 LDCU.64 UR6, c[0x0][0x408] ;  /* 0x00008100ff0637ac */ /* 0x000e620008000a00 */
[----:B------:R-:W3:Y:S01]  /*20b60*/  @UP1 LDCU UR15, c[0x0][0x430] ;  /* 0x00008600ff0f17ac */ /* 0x000ee20008000800 */
[----:B--2---:R-:W-:Y:S02]  /*20b70*/  @UP1 UIMAD UR11, UR12, UR4, URZ ;  /* 0x000000040c0b12a4 */ /* 0x004fe4000f8e02ff */
[----:B-1----:R-:W-:Y:S01]  /*20b80*/  @UP3 UIMAD.WIDE.U32 UR20, UR16, UR6, URZ ;  /* 0x00000006101432a5 */ /* 0x002fe2000f8e00ff */
[----:B------:R-:W1:Y:S03]  /*20b90*/  S2UR UR6, SR_CTAID.X ;  /* 0x00000000000679c3 */ /* 0x000e660000002500 */
[----:B------:R-:W-:-:S02]  /*20ba0*/  @UP3 UIMAD UR10, UR16, UR7, UR21 ;  /* 0x00000007100a32a4 */ /* 0x000fc4000f8e0215 */
[----:B------:R-:W-:Y:S01]  /*20bb0*/  @!UP2 UIMAD UR16, UR9, UR4, URZ ;  /* 0x000000040910a2a4 */ /* 0x000fe2000f8e02ff */
[----:B------:R-:W-:Y:S01]  /*20bc0*/  @UP1 UMOV UR7, 0x1 ;  /* 0x0000000100071882 */ /* 0x000fe20000000000 */
[----:B------:R-:W-:Y:S02]  /*20bd0*/  @UP3 UMOV UR18, UR20 ;  /* 0x0000001400123c82 */ /* 0x000fe40008000000 */
[----:B------:R-:W-:Y:S01]  /*20be0*/  USHF.R.S32.HI UR12, URZ, 0x1f, UR16 ;  /* 0x0000001fff0c7899 */ /* 0x000fe20008011410 */
[----:B----4-:R-:W2:Y:S04]  /*20bf0*/  SHFL.BFLY PT, R8, R7, 0x2, 0x1f ;  /* 0x0c401f0007087f89 */ /* 0x010ea800000e0000 */
[----:B---3--:R-:W3:Y:S04]  /*20c00*/  SHFL.BFLY PT, R5, R6, 0x2, 0x1f ;  /* 0x0c401f0006057f89 */ /* 0x008ee800000e0000 */
[----:B------:R-:W4:Y:S04]  /*20c10*/  SHFL.BFLY PT, R4, R11, 0x2, 0x1f ;  /* 0x0c401f000b047f89 */ /* 0x000f2800000e0000 */
[----:B------:R-:W1:Y:S01]  /*20c20*/  SHFL.BFLY PT, R12, R10, 0x2, 0x1f ;  /* 0x0c401f000a0c7f89 */ /* 0x000e6200000e0000 */
[----:B------:R-:W-:Y:S01]  /*20c30*/  MOV R17, R9 ;  /* 0x0000000900117202 */ /* 0x000fe20000000f00 */
[----:B--2---:R-:W-:Y:S01]  /*20c40*/  FADD.FTZ R8, R8, R7 ;  /* 0x0000000708087221 */ /* 0x004fe20000010000 */
[----:B---3--:R-:W-:-:S04]  /*20c50*/  FADD.FTZ R5, R5, R6 ;  /* 0x0000000605057221 */ /* 0x008fc80000010000 */
[----:B------:R-:W2:Y:S01]  /*20c60*/  SHFL.BFLY PT, R7, R8, 0x1, 0x1f ;  /* 0x0c201f0008077f89 */ /* 0x000ea200000e0000 */
[----:B----4-:R-:W-:-:S03]  /*20c70*/  FADD.FTZ R4, R4, R11 ;  /* 0x0000000b04047221 */ /* 0x010fc60000010000 */
[----:B------:R-:W3:Y:S01]  /*20c80*/  SHFL.BFLY PT, R6, R5, 0x1, 0x1f ;  /* 0x0c201f0005067f89 */ /* 0x000ee200000e0000 */
[----:B-1----:R-:W-:-:S03]  /*20c90*/  FADD.FTZ R12, R12, R10 ;  /* 0x0000000a0c0c7221 */ /* 0x002fc60000010000 */
[----:B------:R-:W1:Y:S04]  /*20ca0*/  SHFL.BFLY PT, R13, R4, 0x1, 0x1f ;  /* 0x0c201f00040d7f89 */ /* 0x000e6800000e0000 */
[----:B------:R-:W4:Y:S01]  /*20cb0*/  SHFL.BFLY PT, R11, R12, 0x1, 0x1f ;  /* 0x0c201f000c0b7f89 */ /* 0x000f2200000e0000 */
[----:B--2---:R-:W-:Y:S01]  /*20cc0*/  FADD.FTZ R7, R8, R7 ;  /* 0x0000000708077221 */ /* 0x004fe20000010000 */
[----:B------:R-:W-:-:S03]  /*20cd0*/  SHF.L.U32 R8, R252, 0x4, RZ ;  /* 0x00000004fc087819 */ /* 0x000fc600000006ff */
[----:B------:R-:W2:Y:S01]  /*20ce0*/  MUFU.RCP R10, R7 ;  /* 0x00000007000a7308 */ /* 0x000ea20000001000 */
[----:B---3--:R-:W-:Y:S01]  /*20cf0*/  FADD.FTZ R6, R5, R6 ;  /* 0x0000000605067221 */ /* 0x008fe20000010000 */
[----:B------:R-:W-:Y:S02]  /*20d00*/  LOP3.LUT R8, R8, 0x1c0, RZ, 0xc0, !PT ;  /* 0x000001c008087812 */ /* 0x000fe400078ec0ff */
[----:B------:R-:W-:Y:S01]  /*20d10*/  SHF.L.U32 R5, R252, 0x5, RZ ;  /* 0x00000005fc057819 */ /* 0x000fe200000006ff */
[----:B-1----:R-:W-:Y:S01]  /*20d20*/  FADD.FTZ R13, R4, R13 ;  /* 0x0000000d040d7221 */ /* 0x002fe20000010000 */
[----:B-----5:R-:W-:Y:S02]  /*20d30*/  LOP3.LUT R8, R8, 0x38, R204, 0xf8, !PT ;  /* 0x0000003808087812 */ /* 0x020fe400078ef8cc */
[----:B------:R-:W-:Y:S01]  /*20d40*/  LOP3.LUT R5, R205, 0x7c00, R5, 0xf8, !PT ;  /* 0x00007c00cd057812 */ /* 0x000fe200078ef805 */
[----:B----4-:R-:W-:Y:S01]  /*20d50*/  FADD.FTZ R11, R12, R11 ;  /* 0x0000000b0c0b7221 */ /* 0x010fe20000010000 */
[----:B------:R-:W1:Y:S01]  /*20d60*/  MUFU.RCP R9, R6 ;  /* 0x0000000600097308 */ /* 0x000e620000001000 */
[----:B------:R-:W-:-:S02]  /*20d70*/  FSETP.NE.FTZ.AND P3, PT, R7, RZ, PT ;  /* 0x000000ff0700720b */ /* 0x000fc40003f75000 */
[----:B------:R-:W-:Y:S02]  /*20d80*/  LOP3.LUT R5, R5, R8, RZ, 0xfc, !PT ;  /* 0x0000000805057212 */ /* 0x000fe400078efcff */
[----:B------:R-:W-:Y:S02]  /*20d90*/  FSETP.NE.FTZ.AND P2, PT, R6, RZ, PT ;  /* 0x000000ff0600720b */ /* 0x000fe40003f55000 */
[----:B------:R-:W-:Y:S01]  /*20da0*/  FSETP.NE.FTZ.AND P1, PT, R13, RZ, PT ;  /* 0x000000ff0d00720b */ /* 0x000fe20003f35000 */
[----:B------:R-:W3:Y:S01]  /*20db0*/  MUFU.RCP R4, R13 ;  /* 0x0000000d00047308 */ /* 0x000ee20000001000 */
[----:B--2---:R-:W-:Y:S02]  /*20dc0*/  FSEL R10, R10, 1, P3 ;  /* 0x3f8000000a0a7808 */ /* 0x004fe40001800000 */
[----:B------:R-:W-:Y:S02]  /*20dd0*/  FSETP.NE.FTZ.AND P0, PT, R11, RZ, PT ;  /* 0x000000ff0b00720b */ /* 0x000fe40003f15000 */
[----:B------:R-:W-:Y:S01]  /*20de0*/  MOV R12, 0x20 ;  /* 0x00000020000c7802 */ /* 0x000fe20000000f00 */
[C---:B------:R-:W-:Y:S01]  /*20df0*/  FMUL.FTZ R192, R10.reuse, R192 ;  /* 0x000000c00ac07220 */ /* 0x040fe20000410000 */
        /* <DEDUP_REMOVED lines=17> */
[----:B------:R-:W1:Y:S01]  /*20f10*/  @P3 MUFU.LG2 R7, R7 ;  /* 0x0000000700073308 */ /* 0x000e620000000c00 */
[----:B---3--:R-:W-:-:S02]  /*20f20*/  FSEL R4, R4, 1, P1 ;  /* 0x3f80000004047808 */ /* 0x008fc40000800000 */
[----:B------:R-:W-:Y:S01]  /*20f30*/  F2FP.BF16.F32.PACK_AB R132, R10, R132 ;  /* 0x000000840a84723e */ /* 0x000fe200000010ff */
[C---:B------:R-:W-:Y:S01]  /*20f40*/  FMUL.FTZ R194, R9.reuse, R194 ;  /* 0x000000c209c27220 */ /* 0x040fe20000410000 */
[----:B------:R-:W-:Y:S01]  /*20f50*/  MOV R10, 0x10 ;  /* 0x00000010000a7802 */ /* 0x000fe20000000f00 */
[C---:B------:R-:W-:Y:S01]  /*20f60*/  FMUL.FTZ R195, R9.reuse, R195 ;  /* 0x000000c309c37220 */ /* 0x040fe20000410000 */
[----:B--2---:R-:W-:Y:S01]  /*20f70*/  FSEL R8, R8, 1, P0 ;  /* 0x3f80000008087808 */ /* 0x004fe20000000000 */
[C---:B------:R-:W-:Y:S01]  /*20f80*/  FMUL.FTZ R182, R9.reuse, R182 ;  /* 0x000000b609b67220 */ /* 0x040fe20000410000 */
[----:B------:R-:W-:Y:S01]  /*20f90*/  SEL R10, R10, 0xfffffff0, !P4 ;  /* 0xfffffff00a0a7807 */ /* 0x000fe20006000000 */
[----:B------:R-:W-:Y:S01]  /*20fa0*/  FMUL.FTZ R183, R9, R183 ;  /* 0x000000b709b77220 */ /* 0x000fe20000410000 */
[----:B------:R-:W-:Y:S01]  /*20fb0*/  LOP3.LUT P4, RZ, R252, 0x10, RZ, 0xc0, !PT ;  /* 0x00000010fcff7812 */ /* 0x000fe2000788c0ff */
[C---:B------:R-:W-:Y:S01]  /*20fc0*/  FMUL.FTZ R188, R4.reuse, R188 ;  /* 0x000000bc04bc7220 */ /* 0x040fe20000410000 */
[----:B------:R-:W-:Y:S01]  /*20fd0*/  FMUL.FTZ R189, R4, R189 ;  /* 0x000000bd04bd7220 */ /* 0x000fe20000410000 */
[C---:B------:R-:W-:Y:S01]  /*20fe0*/  FMUL.FTZ R190, R8.reuse, R190 ;  /* 0x000000be08be7220 */ /* 0x040fe20000410000 */
[----:B------:R-:W-:Y:S01]  /*20ff0*/  FMUL.FTZ R191, R8, R191 ;  /* 0x000000bf08bf7220 */ /* 0x000fe20000410000 */
[----:B------:R-:W-:Y:S01]  /*21000*/  LEA R5, R5, UR5, 0x1 ;  /* 0x0000000505057c11 */ /* 0x000fe2000f8e08ff */
[C---:B------:R-:W-:Y:S01]  /*21010*/  FMUL.FTZ R184, R4.reuse, R184 ;  /* 0x000000b804b87220 */ /* 0x040fe20000410000 */
[----:B------:R-:W-:Y:S01]  /*21020*/  F2FP.BF16.F32.PACK_AB R192, R193, R192 ;  /* 0x000000c0c1c0723e */ /* 0x000fe200000010ff */
[----:B------:R-:W-:Y:S01]  /*21030*/  FMUL.FTZ R185, R4, R185 ;  /* 0x000000b904b97220 */ /* 0x000fe20000410000 */
[----:B------:R-:W-:Y:S01]  /*21040*/  F2FP.BF16.F32.PACK_AB R194, R195, R194 ;  /* 0x000000c2c3c2723e */ /* 0x000fe200000010ff */
[----:B------:R-:W-:Y:S01]  /*21050*/  FMUL.FTZ R186, R8, R186 ;  /* 0x000000ba08ba7220 */ /* 0x000fe20000410000 */
[----:B------:R-:W-:Y:S01]  /*21060*/  SEL R12, R12, 0xffffffe0, !P5 ;  /* 0xffffffe00c0c7807 */ /* 0x000fe20006800000 */
[----:B------:R-:W-:Y:S01]  /*21070*/  FMUL.FTZ R187, R8, R187 ;  /* 0x000000bb08bb7220 */ /* 0x000fe20000410000 */
[----:B------:R-:W-:Y:S01]  /*21080*/  F2FP.BF16.F32.PACK_AB R180, R181, R180 ;  /* 0x000000b4b5b4723e */ /* 0x000fe200000010ff */
[----:B------:R-:W-:Y:S01]  /*21090*/  FMUL.FTZ R178, R9, R178 ;  /* 0x000000b209b27220 */ /* 0x000fe20000410000 */
[----:B------:R-:W-:Y:S01]  /*210a0*/  F2FP.BF16.F32.PACK_AB R182, R183, R182 ;  /* 0x000000b6b7b6723e */ /* 0x000fe200000010ff */
[C---:B------:R-:W-:Y:S01]  /*210b0*/  FMUL.FTZ R179, R9.reuse, R179 ;  /* 0x000000b309b37220 */ /* 0x040fe20000410000 */
[----:B------:R-:W-:Y:S01]  /*210c0*/  IADD3 R14, PT, PT, R10, R5, RZ ;  /* 0x000000050a0e7210 */ /* 0x000fe20007ffe0ff */
[----:B------:R-:W-:Y:S01]  /*210d0*/  FMUL.FTZ R166, R9, R166 ;  /* 0x000000a609a67220 */ /* 0x000fe20000410000 */
[----:B------:R-:W-:Y:S01]  /*210e0*/  F2FP.BF16.F32.PACK_AB R188, R189, R188 ;  /* 0x000000bcbdbc723e */ /* 0x000fe200000010ff */
[----:B------:R-:W-:Y:S01]  /*210f0*/  FMUL.FTZ R167, R9, R167 ;  /* 0x000000a709a77220 */ /* 0x000fe20000410000 */
[----:B------:R-:W-:Y:S01]  /*21100*/  F2FP.BF16.F32.PACK_AB R190, R191, R190 ;  /* 0x000000bebfbe723e */ /* 0x000fe200000010ff */
[C---:B------:R-:W-:Y:S01]  /*21110*/  FMUL.FTZ R172, R4.reuse, R172 ;  /* 0x000000ac04ac7220 */ /* 0x040fe20000410000 */
[----:B------:R-:W-:Y:S01]  /*21120*/  FMUL.FTZ R173, R4, R173 ;  /* 0x000000ad04ad7220 */ /* 0x000fe20000410000 */
[C---:B------:R-:W-:Y:S01]  /*21130*/  FMUL.FTZ R174, R8.reuse, R174 ;  /* 0x000000ae08ae7220 */ /* 0x040fe20000410000 */
[----:B------:R-:W-:Y:S01]  /*21140*/  FMUL.FTZ R175, R8, R175 ;  /* 0x000000af08af7220 */ /* 0x000fe20000410000 */
[----:B------:R-:W-:Y:S01]  /*21150*/  IADD3 R16, PT, PT, R12, R5, RZ ;  /* 0x000000050c107210 */ /* 0x000fe20007ffe0ff */
[C---:B------:R-:W-:Y:S01]  /*21160*/  FMUL.FTZ R168, R4.reuse, R168 ;  /* 0x000000a804a87220 */ /* 0x040fe20000410000 */
[----:B------:R-:W-:Y:S01]  /*21170*/  FMUL.FTZ R169, R4, R169 ;  /* 0x000000a904a97220 */ /* 0x000fe20000410000 */
[C---:B------:R-:W-:Y:S01]  /*21180*/  FMUL.FTZ R170, R8.reuse, R170 ;  /* 0x000000aa08aa7220 */ /* 0x040fe20000410000 */
[----:B------:R-:W-:Y:S01]  /*21190*/  FMUL.FTZ R171, R8, R171 ;  /* 0x000000ab08ab7220 */ /* 0x000fe20000410000 */
[----:B------:R-:W-:Y:S01]  /*211a0*/  STS [R5], R192 ;  /* 0x000000c005007388 */ /* 0x000fe20000000800 */
[----:B------:R-:W-:Y:S01]  /*211b0*/  F2FP.BF16.F32.PACK_AB R184, R185, R184 ;  /* 0x000000b8b9b8723e */ /* 0x000fe200000010ff */
[----:B------:R-:W-:Y:S01]  /*211c0*/  FMUL.FTZ R162, R9, R162 ;  /* 0x000000a209a27220 */ /* 0x000fe20000410000 */
[----:B------:R-:W-:Y:S01]  /*211d0*/  F2FP.BF16.F32.PACK_AB R186, R187, R186 ;  /* 0x000000babbba723e */ /* 0x000fe200000010ff */
[----:B------:R-:W-:Y:S01]  /*211e0*/  STS [R5+0x400], R194 ;  /* 0x000400c205007388 */ /* 0x000fe20000000800 */
[----:B------:R-:W-:Y:S01]  /*211f0*/  IADD3 R15, PT, PT, R5, 0x40, RZ ;  /* 0x00000040050f7810 */ /* 0x000fe20007ffe0ff */
[----:B------:R-:W-:Y:S01]  /*21200*/  FMUL.FTZ R163, R9, R163 ;  /* 0x000000a309a37220 */ /* 0x000fe20000410000 */
[----:B------:R-:W-:Y:S01]  /*21210*/  F2FP.BF16.F32.PACK_AB R176, R177, R176 ;  /* 0x000000b0b1b0723e */ /* 0x000fe200000010ff */
[----:B------:R-:W-:Y:S01]  /*21220*/  STS [R14], R180 ;  /* 0x000000b40e007388 */ /* 0x000fe20000000800 */
[----:B------:R-:W-:Y:S01]  /*21230*/  F2FP.BF16.F32.PACK_AB R178, R179, R178 ;  /* 0x000000b2b3b2723e */ /* 0x000fe200000010ff */
[----:B------:R-:W-:Y:S01]  /*21240*/  FMUL.FTZ R150, R9, R150 ;  /* 0x0000009609967220 */ /* 0x000fe20000410000 */
[----:B------:R-:W-:Y:S01]  /*21250*/  @P4 IADD3 R15, PT, PT, R5, -0x40, RZ ;  /* 0xffffffc0050f4810 */ /* 0x000fe20007ffe0ff */
        /* <DEDUP_REMOVED lines=8> */
[----:B------:R2:W-:Y:S01]  /*212e0*/  STS [R5+0x2400], R190 ;  /* 0x002400be05007388 */ /* 0x0005e20000000800 */
[----:B------:R-:W-:Y:S01]  /*212f0*/  F2FP.BF16.F32.PACK_AB R168, R169, R168 ;  /* 0x000000a8a9a8723e */ /* 0x000fe200000010ff */
[----:B------:R-:W-:Y:S01]  /*21300*/  FMUL.FTZ R157, R4, R157 ;  /* 0x0000009d049d7220 */ /* 0x000fe20000410000 */
[----:B------:R-:W-:Y:S01]  /*21310*/  F2FP.BF16.F32.PACK_AB R170, R171, R170 ;  /* 0x000000aaabaa723e */ /* 0x000fe200000010ff */
[----:B------:R-:W-:Y:S01]  /*21320*/  STS [R14+0x2000], R184 ;  /* 0x002000b80e007388 */ /* 0x000fe20000000800 */
[C---:B------:R-:W-:Y:S01]  /*21330*/  FMUL.FTZ R158, R8.reuse, R158 ;  /* 0x0000009e089e7220 */ /* 0x040fe20000410000 */
[----:B------:R-:W-:Y:S01]  /*21340*/  FMUL.FTZ R159, R8, R159 ;  /* 0x0000009f089f7220 */ /* 0x000fe20000410000 */
[C---:B------:R-:W-:Y:S01]  /*21350*/  FMUL.FTZ R152, R4.reuse, R152 ;  /* 0x0000009804987220 */ /* 0x040fe20000410000 */
[----:B------:R-:W-:Y:S01]  /*21360*/  STS [R14+0x2400], R186 ;  /* 0x002400ba0e007388 */ /* 0x000fe20000000800 */
        /* <DEDUP_REMOVED lines=8> */
[----:B------:R-:W-:Y:S01]  /*213f0*/  F2FP.BF16.F32.PACK_AB R148, R149, R148 ;  /* 0x000000949594723e */ /* 0x000fe200000010ff */
[----:B------:R-:W-:Y:S01]  /*21400*/  FMUL.FTZ R147, R9, R147 ;  /* 0x0000009309937220 */ /* 0x000fe20000410000 */
[----:B------:R-:W-:Y:S01]  /*21410*/  F2FP.BF16.F32.PACK_AB R150, R151, R150 ;  /* 0x000000969796723e */ /* 0x000fe200000010ff */
[----:B------:R-:W-:Y:S01]  /*21420*/  FMUL.FTZ R134, R9, R134 ;  /* 0x0000008609867220 */ /* 0x000fe20000410000 */
[----:B------:R-:W-:Y:S01]  /*21430*/  F2FP.BF16.F32.PACK_AB R156, R157, R156 ;  /* 0x0000009c9d9c723e */ /* 0x000fe200000010ff */
[----:B------:R-:W-:Y:S01]  /*21440*/  FMUL.FTZ R9, R9, R135 ;  /* 0x0000008709097220 */ /* 0x000fe20000410000 */
[----:B------:R-:W-:Y:S01]  /*21450*/  F2FP.BF16.F32.PACK_AB R158, R159, R158 ;  /* 0x0000009e9f9e723e */ /* 0x000fe200000010ff */
[----:B------:R-:W-:Y:S01]  /*21460*/  FMUL.FTZ R140, R4, R140 ;  /* 0x0000008c048c7220 */ /* 0x000fe20000410000 */
[----:B--2---:R-:W-:Y:S01]  /*21470*/  IADD3 R5, PT, PT, R10, R16, RZ ;  /* 0x000000100a057210 */ /* 0x004fe20007ffe0ff */
[C---:B------:R-:W-:Y:S01]  /*21480*/  FMUL.FTZ R141, R4.reuse, R141 ;  /* 0x0000008d048d7220 */ /* 0x040fe20000410000 */
[----:B------:R-:W-:Y:S01]  /*21490*/  F2FP.BF16.F32.PACK_AB R152, R153, R152 ;  /* 0x000000989998723e */ /* 0x000fe200000010ff */
[----:B------:R-:W-:Y:S01]  /*214a0*/  FMUL.FTZ R136, R4, R136 ;  /* 0x0000008804887220 */ /* 0x000fe20000410000 */
[----:B------:R-:W-:Y:S01]  /*214b0*/  F2FP.BF16.F32.PACK_AB R154, R155, R154 ;  /* 0x0000009a9b9a723e */ /* 0x000fe200000010ff */
[----:B------:R-:W-:Y:S01]  /*214c0*/  STS [R5], R164 ;  /* 0x000000a405007388 */ /* 0x000fe20000000800 */
[----:B------:R-:W-:Y:S01]  /*214d0*/  IADD3 R12, PT, PT, R12, R15, RZ ;  /* 0x0000000f0c0c7210 */ /* 0x000fe20007ffe0ff */
[C---:B------:R-:W-:Y:S01]  /*214e0*/  FMUL.FTZ R142, R8.reuse, R142 ;  /* 0x0000008e088e7220 */ /* 0x040fe20000410000 */
[C---:B------:R-:W-:Y:S01]  /*214f0*/  FMUL.FTZ R143, R8.reuse, R143 ;  /* 0x0000008f088f7220 */ /* 0x040fe20000410000 */
[----:B------:R-:W-:Y:S01]  /*21500*/  STS [R5+0x400], R166 ;  /* 0x000400a605007388 */ /* 0x000fe20000000800 */
[----:B------:R-:W-:Y:S01]  /*21510*/  FMUL.FTZ R138, R8, R138 ;  /* 0x0000008a088a7220 */ /* 0x000fe20000410000 */
[----:B------:R-:W-:Y:S01]  /*21520*/  FMUL.FTZ R4, R4, R137 ;  /* 0x0000008904047220 */ /* 0x000fe20000410000 */
[----:B------:R-:W-:Y:S01]  /*21530*/  FMUL.FTZ R8, R8, R139 ;  /* 0x0000008b08087220 */ /* 0x000fe20000410000 */
[----:B------:R-:W-:Y:S01]  /*21540*/  STS [R16+0x2000], R172 ;  /* 0x002000ac10007388 */ /* 0x000fe20000000800 */
[----:B------:R-:W-:Y:S01]  /*21550*/  F2FP.BF16.F32.PACK_AB R144, R145, R144 ;  /* 0x000000909190723e */ /* 0x000fe200000010ff */
[----:B------:R-:W2:Y:S01]  /*21560*/  @P2 MUFU.LG2 R6, R6 ;  /* 0x0000000600062308 */ /* 0x000ea20000000c00 */
        /* <DEDUP_REMOVED lines=11> */
[----:B---3--:R3:W1:Y:S01]  /*21620*/  @P0 MUFU.LG2 R16, R11 ;  /* 0x0000000b00100308 */ /* 0x0086620000000c00 */
[----:B----4-:R-:W-:-:S05]  /*21630*/  IADD3 R5, PT, PT, R10, R15, RZ ;  /* 0x0000000f0a057210 */ /* 0x010fca0007ffe0ff */
[----:B------:R-:W-:Y:S04]  /*21640*/  STS [R5], R148 ;  /* 0x0000009405007388 */ /* 0x000fe80000000800 */
[----:B------:R-:W-:Y:S01]  /*21650*/  STS [R5+0x400], R150 ;  /* 0x0004009605007388 */ /* 0x000fe20000000800 */
[----:B---3--:R-:W-:-:S03]  /*21660*/  MOV R11, 0x7f800000 ;  /* 0x7f800000000b7802 */ /* 0x008fc60000000f00 */
[----:B------:R-:W-:Y:S04]  /*21670*/  STS [R15+0x2000], R156 ;  /* 0x0020009c0f007388 */ /* 0x000fe80000000800 */
[----:B------:R3:W-:Y:S04]  /*21680*/  STS [R15+0x2400], R158 ;  /* 0x0024009e0f007388 */ /* 0x0007e80000000800 */
[----:B------:R-:W-:Y:S04]  /*21690*/  STS [R5+0x2000], R152 ;  /* 0x0020009805007388 */ /* 0x000fe80000000800 */
[----:B------:R4:W-:Y:S04]  /*216a0*/  STS [R5+0x2400], R154 ;  /* 0x0024009a05007388 */ /* 0x0009e80000000800 */
[----:B------:R-:W-:Y:S04]  /*216b0*/  STS [R12], R144 ;  /* 0x000000900c007388 */ /* 0x000fe80000000800 */
[----:B------:R-:W-:Y:S01]  /*216c0*/  STS [R12+0x400], R146 ;  /* 0x000400920c007388 */ /* 0x000fe20000000800 */
[----:B---3--:R1:W3:Y:S01]  /*216d0*/  @P1 MUFU.LG2 R15, R13 ;  /* 0x0000000d000f1308 */ /* 0x0082e20000000c00 */
[----:B----4-:R-:W-:-:S02]  /*216e0*/  IADD3 R5, PT, PT, R10, R12, RZ ;  /* 0x0000000c0a057210 */ /* 0x010fc40007ffe0ff */
[----:B------:R-:W4:Y:S03]  /*216f0*/  S2R R10, SR_CTAID.X ;  /* 0x00000000000a7919 */ /* 0x000f260000002500 */
[----:B------:R2:W-:Y:S04]  /*21700*/  STS [R5+0x400], R9 ;  /* 0x0004000905007388 */ /* 0x0005e80000000800 */
[----:B------:R-:W-:Y:S01]  /*21710*/  STS [R5], R132 ;  /* 0x0000008405007388 */ /* 0x000fe20000000800 */
[----:B-1----:R-:W-:-:S03]  /*21720*/  @P3 FMUL.FTZ R13, R7, 0.69314718246459960938 ;  /* 0x3f317218070d3820 */ /* 0x002fc60000410000 */
[----:B------:R-:W-:Y:S04]  /*21730*/  STS [R12+0x2000], R140 ;  /* 0x0020008c0c007388 */ /* 0x000fe80000000800 */
[----:B------:R1:W-:Y:S04]  /*21740*/  STS [R12+0x2400], R142 ;  /* 0x0024008e0c007388 */ /* 0x0003e80000000800 */
[----:B------:R3:W-:Y:S04]  /*21750*/  STS [R5+0x2000], R4 ;  /* 0x0020000405007388 */ /* 0x0007e80000000800 */
[----:B------:R4:W-:Y:S01]  /*21760*/  STS [R5+0x2400], R8 ;  /* 0x0024000805007388 */ /* 0x0009e20000000800 */
[----:B--2---:R-:W2:Y:S01]  /*21770*/  @P3 LDC R9, c[0x0][0x458] ;  /* 0x00011600ff093b82 */ /* 0x004ea20000000800 */
[----:B-1----:R-:W-:-:S07]  /*21780*/  LOP3.LUT R12, R17, 0x1f8, RZ, 0xc0, !PT ;  /* 0x000001f8110c7812 */ /* 0x002fce00078ec0ff */
[----:B---3--:R-:W1:Y:S01]  /*21790*/  @P0 LDC R4, c[0x0][0x458] ;  /* 0x00011600ff040b82 */ /* 0x008e620000000800 */
[----:B------:R-:W-:-:S04]  /*217a0*/  LOP3.LUT R12, R12, 0x38, R252, 0x78, !PT ;  /* 0x000000380c0c7812 */ /* 0x000fc800078e78fc */
[----:B------:R-:W-:-:S03]  /*217b0*/  LOP3.LUT R7, R12, 0x1e00, R17, 0xf8, !PT ;  /* 0x00001e000c077812 */ /* 0x000fc600078ef811 */
[----:B----4-:R-:W3:Y:S01]  /*217c0*/  @P2 LDC R8, c[0x0][0x458] ;  /* 0x00011600ff082b82 */ /* 0x010ee20000000800 */
[----:B--2---:R-:W-:-:S07]  /*217d0*/  @P3 FFMA.FTZ R11, R68, R9, R13 ;  /* 0x00000009440b3223 */ /* 0x004fce000001000d */
[----:B------:R-:W2:Y:S01]  /*217e0*/  @P1 LDC R5, c[0x0][0x458] ;  /* 0x00011600ff051b82 */ /* 0x000ea20000000800 */
[----:B------:R-:W-:Y:S05]  /*217f0*/  BRA.U UP1, `(.L_x_1059) ;  /* 0x0000000101207547 */ /* 0x000fea000b800000 */
[----:B------:R-:W-:Y:S01]  /*21800*/  UISETP.NE.AND UP1, UPT, UR8, URZ, UPT ;  /* 0x000000ff0800728c */ /* 0x000fe2000bf25270 */
[----:B------:R-:W4:Y:S10]  /*21810*/  LDCU UR8, c[0x0][0x3e0] ;  /* 0x00007c00ff0877ac */ /* 0x000f340008000800 */
[----:B------:R-:W4:Y:S01]  /*21820*/  @UP1 LDCU UR7, c[0x0][0x454] ;  /* 0x00008a80ff0717ac */ /* 0x000f220008000800 */
[----:B------:R-:W-:Y:S01]  /*21830*/  @UP1 UMOV UR15, 0x1 ;  /* 0x00000001000f1882 */ /* 0x000fe20000000000 */
[----:B------:R-:W1:Y:S01]  /*21840*/  @UP1 LDCU UR11, c[0x0][0x454] ;  /* 0x00008a80ff0b17ac */ /* 0x000e620008000800 */
[----:B------:R-:W-:Y:S01]  /*21850*/  @!UP1 UMOV UR15, 0x1 ;  /* 0x00000001000f9882 */ /* 0x000fe20000000000 */
[----:B----4-:R-:W-:-:S02]  /*21860*/  @UP1 UIMAD UR7, UR7, UR8, URZ ;  /* 0x00000008070712a4 */ /* 0x010fc4000f8e02ff */
[----:B-1----:R-:W-:-:S12]  /*21870*/  @!UP1 UIMAD UR7, UR4, UR8, URZ ;  /* 0x00000008040792a4 */ /* 0x002fd8000f8e02ff */
.L_x_1059:
        /* <DEDUP_REMOVED lines=18> */
[----:B-1----:R-:W-:Y:S01]  /*219a0*/  @P0 FFMA.FTZ R12, R0, R4, R16 ;  /* 0x00000004000c0223 */ /* 0x002fe20000010010 */
[----:B---3--:R-:W-:Y:S01]  /*219b0*/  @P2 FFMA.FTZ R14, R3, R8, R6 ;  /* 0x00000008030e2223 */ /* 0x008fe20000010006 */
[----:B------:R-:W-:Y:S01]  /*219c0*/  UIADD3.X UR4, UPT, UPT, UR4, UR12, UR7, UP1, UP0 ;  /* 0x0000000c04047290 */ /* 0x000fe20008fe0407 */
[----:B--2---:R-:W-:Y:S01]  /*219d0*/  @P1 FFMA.FTZ R13, R2, R5, R15 ;  /* 0x00000005020d1223 */ /* 0x004fe2000001000f */
        /* <DEDUP_REMOVED lines=20> */
[----:B------:R-:W-:-:S05]  /*21b20*/  @!P3 IMAD R17, R17, UR15, RZ ;  /* 0x0000000f1111bc24 */ /* 0x000fca000f8e02ff */
[----:B------:R-:W3:Y:S08]  /*21b30*/  @!P4 LDC.64 R4, c[0x0][0x420] ;  /* 0x00010800ff04cb82 */ /* 0x000ef00000000a00 */
[----:B------:R-:W4:Y:S01]  /*21b40*/  @!P3 LDC.64 R2, c[0x0][0x420] ;  /* 0x00010800ff02bb82 */ /* 0x000f220000000a00 */
[----:B-1----:R-:W-:Y:S02]  /*21b50*/  @!P6 LEA R20, P1, R16, R8, 0x2 ;  /* 0x000000081014e211 */ /* 0x002fe400078210ff */
[----:B------:R-:W-:-:S02]  /*21b60*/  @!P5 IADD3 R8, P0, PT, R19, UR16, RZ ;  /* 0x000000101308dc10 */ /* 0x000fc4000ff1e0ff */
[----:B------:R-:W-:Y:S02]  /*21b70*/  @!P6 LEA.HI.X R21, R16, R9, R15, 0x2, P1 ;  /* 0x000000091015e211 */ /* 0x000fe400008f140f */
[----:B------:R-:W-:Y:S02]  /*21b80*/  @!P5 LEA.HI.X.SX32 R19, R19, UR4, 0x1, P0 ;  /* 0x000000041313dc11 */ /* 0x000fe400080f0eff */
[----:B--2---:R-:W-:Y:S01]  /*21b90*/  @!P5 LEA R22, P2, R8, R6, 0x2 ;  /* 0x000000060816d211 */ /* 0x004fe200078410ff */
[----:B------:R1:W-:Y:S01]  /*21ba0*/  @!P6 STG.E desc[UR22][R20.64], R11 ;  /* 0x0000000b1400e986 */ /* 0x0003e2000c101916 */
[C---:B------:R-:W-:Y:S02]  /*21bb0*/  @!P4 IADD3 R6, P1, PT, R18.reuse, UR16, RZ ;  /* 0x000000101206cc10 */ /* 0x040fe4000ff3e0ff */
[----:B------:R-:W-:Y:S02]  /*21bc0*/  @!P3 IADD3 R9, P0, PT, R17, UR16, RZ ;  /* 0x000000101109bc10 */ /* 0x000fe4000ff1e0ff */
[----:B------:R-:W-:-:S02]  /*21bd0*/  @!P4 LEA.HI.X.SX32 R18, R18, UR4, 0x1, P1 ;  /* 0x000000041212cc11 */ /* 0x000fc400088f0eff */
[----:B------:R-:W-:Y:S02]  /*21be0*/  @!P3 LEA.HI.X.SX32 R17, R17, UR4, 0x1, P0 ;  /* 0x000000041111bc11 */ /* 0x000fe400080f0eff */
[----:B---3--:R-:W-:Y:S02]  /*21bf0*/  @!P4 LEA R4, P1, R6, R4, 0x2 ;  /* 0x000000040604c211 */ /* 0x008fe400078210ff */
[----:B------:R-:W-:Y:S02]  /*21c00*/  @!P5 LEA.HI.X R23, R8, R7, R19, 0x2, P2 ;  /* 0x000000070817d211 */ /* 0x000fe400010f1413 */
[----:B------:R-:W-:Y:S02]  /*21c10*/  @!P4 LEA.HI.X R5, R6, R5, R18, 0x2, P1 ;  /* 0x000000050605c211 */ /* 0x000fe400008f1412 */
[C---:B----4-:R-:W-:Y:S01]  /*21c20*/  @!P3 LEA R2, P0, R9.reuse, R2, 0x2 ;  /* 0x000000020902b211 */ /* 0x050fe200078010ff */
[----:B------:R1:W-:Y:S03]  /*21c30*/  @!P5 STG.E desc[UR22][R22.64], R14 ;  /* 0x0000000e1600d986 */ /* 0x0003e6000c101916 */
[----:B------:R-:W-:Y:S01]  /*21c40*/  @!P3 LEA.HI.X R3, R9, R3, R17, 0x2, P0 ;  /* 0x000000030903b211 */ /* 0x000fe200000f1411 */
[----:B------:R1:W-:Y:S04]  /*21c50*/  @!P4 STG.E desc[UR22][R4.64], R13 ;  /* 0x0000000d0400c986 */ /* 0x0003e8000c101916 */
[----:B------:R1:W-:Y:S04]  /*21c60*/  @!P3 STG.E desc[UR22][R2.64], R12 ;  /* 0x0000000c0200b986 */ /* 0x0003e8000c101916 */
.L_x_1061:
[----:B------:R-:W-:Y:S05]  /*21c70*/  BSYNC.RECONVERGENT B0 ;  /* 0x0000000000007941 */ /* 0x000fea0003800200 */
.L_x_1060:
[----:B------:R-:W2:Y:S01]  /*21c80*/  LDCU UR6, c[0x0][0x440] ;  /* 0x00008800ff0677ac */ /* 0x000ea20008000800 */
[----:B-1----:R-:W-:Y:S01]  /*21c90*/  SHF.R.U32.HI R12, RZ, 0x3, R252 ;  /* 0x00000003ff0c7819 */ /* 0x002fe200000116fc */
[----:B------:R-:W-:Y:S01]  /*21ca0*/  IMAD.MOV.U32 R13, RZ, RZ, RZ ;  /* 0x000000ffff0d7224 */ /* 0x000fe200078e00ff */
[----:B------:R1:W3:Y:S01]  /*21cb0*/  LDS.128 R4, [R0+0x3800] ;  /* 0x0038000000047984 */ /* 0x0002e20000000c00 */
[----:B------:R-:W4:Y:S01]  /*21cc0*/  LDCU.64 UR4, c[0x0][0x410] ;  /* 0x00008200ff0477ac */ /* 0x000f220008000a00 */
[----:B------:R-:W-:Y:S01]  /*21cd0*/  IADD3 R8, PT, PT, R12, 0x20, RZ ;  /* 0x000000200c087810 */ /* 0x000fe20007ffe0ff */
[----:B------:R-:W-:Y:S01]  /*21ce0*/  IMAD.WIDE.U32 R14, R10, 0x80, R12 ;  /* 0x000000800a0e7825 */ /* 0x000fe200078e000c */
[----:B------:R-:W-:Y:S03]  /*21cf0*/  BSSY.RECONVERGENT B0, `(.L_x_1062) ;  /* 0x0000020000007945 */ /* 0x000fe60003800200 */
[----:B------:R-:W-:-:S02]  /*21d00*/  VIADD R2, R12, 0x10 ;  /* 0x000000100c027836 */ /* 0x000fc40000000000 */
[----:B------:R-:W-:Y:S01]  /*21d10*/  VIADD R3, R12, 0x30 ;  /* 0x000000300c037836 */ /* 0x000fe20000000000 */
[----:B--2---:R-:W-:-:S04]  /*21d20*/  ISETP.GE.AND P0, PT, R251, UR6, PT ;  /* 0x00000006fb007c0c */ /* 0x004fc8000bf06270 */
[----:B------:R-:W-:Y:S01]  /*21d30*/  ISETP.GE.OR P5, PT, R8, UR14, P0 ;  /* 0x0000000e08007c0c */ /* 0x000fe200087a6670 */
[----:B----4-:R-:W-:Y:S01]  /*21d40*/  IMAD.U32 R16, RZ, RZ, UR4 ;  /* 0x00000004ff107e24 */ /* 0x010fe2000f8e00ff */
[----:B------:R-:W-:Y:S02]  /*21d50*/  IADD3 R8, P1, PT, R251, UR18, RZ ;  /* 0x00000012fb087c10 */ /* 0x000fe4000ff3e0ff */
[----:B------:R-:W-:Y:S01]  /*21d60*/  ISETP.GE.OR P6, PT, R2, UR14, P0 ;  /* 0x0000000e02007c0c */ /* 0x000fe200087c6670 */
[C---:B------:R-:W-:Y:S01]  /*21d70*/  VIADD R2, R12.reuse, 0x40 ;  /* 0x000000400c027836 */ /* 0x040fe20000000000 */
[----:B------:R-:W-:Y:S01]  /*21d80*/  MOV R18, UR5 ;  /* 0x0000000500127c02 */ /* 0x000fe20008000f00 */
[----:B------:R-:W-:Y:S01]  /*21d90*/  IMAD.X R9, RZ, RZ, UR10, P1 ;  /* 0x0000000aff097e24 */ /* 0x000fe200088e06ff */
[----:B------:R-:W-:Y:S02]  /*21da0*/  ISETP.GE.OR P1, PT, R12, UR14, P0 ;  /* 0x0000000e0c007c0c */ /* 0x000fe40008726670 */
[----:B------:R-:W-:Y:S01]  /*21db0*/  ISETP.GE.OR P3, PT, R2, UR14, P0 ;  /* 0x0000000e02007c0c */ /* 0x000fe20008766670 */
[----:B------:R-:W-:Y:S01]  /*21dc0*/  IMAD.WIDE.U32 R16, R16, UR13, R8 ;  /* 0x0000000d10107c25 */ /* 0x000fe2000f8e0008 */
[C---:B------:R-:W-:Y:S01]  /*21dd0*/  IADD3 R2, PT, PT, R12.reuse, 0x50, RZ ;  /* 0x000000500c027810 */ /* 0x040fe20007ffe0ff */
[----:B------:R1:W2:Y:S01]  /*21de0*/  LDS.128 R8, [R0] ;  /* 0x0000000000087984 */ /* 0x0002a20000000c00 */
[----:B------:R-:W-:Y:S01]  /*21df0*/  ISETP.GE.OR P4, PT, R3, UR14, P0 ;  /* 0x0000000e03007c0c */ /* 0x000fe20008786670 */
[----:B------:R-:W-:Y:S01]  /*21e00*/  VIADD R3, R12, 0x60 ;  /* 0x000000600c037836 */ /* 0x000fe20000000000 */
[----:B------:R-:W-:Y:S01]  /*21e10*/  ISETP.GE.OR P2, PT, R2, UR14, P0 ;  /* 0x0000000e02007c0c */ /* 0x000fe20008746670 */
[----:B------:R-:W-:Y:S01]  /*21e20*/  IMAD R19, R18, UR13, R17 ;  /* 0x0000000d12137c24 */ /* 0x000fe2000f8e0211 */
[----:B------:R-:W-:-:S03]  /*21e30*/  IADD3 R2, PT, PT, R12, 0x70, RZ ;  /* 0x000000700c027810 */ /* 0x000fc60007ffe0ff */
[----:B---3--:R-:W-:Y:S08]  /*21e40*/  @P1 BRA `(.L_x_1063) ;  /* 0x0000000000281947 */ /* 0x008ff00003800000 */
[----:B------:R-:W3:Y:S01]  /*21e50*/  LDCU.64 UR6, c[0x0][0x408] ;  /* 0x00008100ff0677ac */ /* 0x000ee20008000a00 */
[----:B------:R-:W-:Y:S01]  /*21e60*/  MOV R18, R16 ;  /* 0x0000001000127202 */ /* 0x000fe20000000f00 */
[----:B------:R-:W4:Y:S01]  /*21e70*/  LDCU.64 UR4, c[0x0][0x3f0] ;  /* 0x00007e00ff0477ac */ /* 0x000f220008000a00 */
[----:B---3--:R-:W-:-:S03]  /*21e80*/  IMAD R12, R15, UR6, RZ ;  /* 0x000000060f0c7c24 */ /* 0x008fc6000f8e02ff */
[----:B------:R-:W-:-:S04]  /*21e90*/  IMAD.WIDE.U32 R20, R14, UR6, R18 ;  /* 0x000000060e147c25 */ /* 0x000fc8000f8e0012 */
[----:B------:R-:W-:Y:S01]  /*21ea0*/  IMAD R12, R14, UR7, R12 ;  /* 0x000000070e0c7c24 */ /* 0x000fe2000f8e020c */
[----:B----4-:R-:W-:-:S04]  /*21eb0*/  LEA R22, P1, R20, UR4, 0x1 ;  /* 0x0000000414167c11 */ /* 0x010fc8000f8208ff */
[----:B------:R-:W-:-:S04]  /*21ec0*/  IADD3 R12, PT, PT, R21, R12, RZ ;  /* 0x0000000c150c7210 */ /* 0x000fc80007ffe0ff */
[----:B------:R-:W-:-:S05]  /*21ed0*/  LEA.HI.X R23, R20, UR5, R12, 0x1, P1 ;  /* 0x0000000514177c11 */ /* 0x000fca00088f0c0c */
[----:B--2---:R3:W-:Y:S02]  /*21ee0*/  STG.E.128 desc[UR22][R22.64], R8 ;  /* 0x0000000816007986 */ /* 0x0047e4000c101d16 */
.L_x_1063:
[----:B------:R-:W-:Y:S05]  /*21ef0*/  BSYNC.RECONVERGENT B0 ;  /* 0x0000000000007941 */ /* 0x000fea0003800200 */
.L_x_1062:
[----:B--23--:R2:W3:Y:S01]  /*21f00*/  LDS.128 R8, [R0+0x800] ;  /* 0x0008000000087984 */ /* 0x00c4e20000000c00 */
[----:B------:R-:W-:Y:S01]  /*21f10*/  BSSY.RECONVERGENT B0, `(.L_x_1064) ;  /* 0x0000011000007945 */ /* 0x000fe20003800200 */
[----:B------:R-:W-:Y:S02]  /*21f20*/  ISETP.GE.OR P1, PT, R3, UR14, P0 ;  /* 0x0000000e03007c0c */ /* 0x000fe40008726670 */
[----:B------:R-:W-:Y:S01]  /*21f30*/  ISETP.GE.OR P0, PT, R2, UR14, P0 ;  /* 0x0000000e02007c0c */ /* 0x000fe20008706670 */
[----:B------:R-:W-:-:S12]  /*21f40*/  @P6 BRA `(.L_x_1065) ;  /* 0x0000000000346947 */ /* 0x000fd80003800000 */
[----:B------:R-:W4:Y:S01]  /*21f50*/  LDCU.64 UR6, c[0x0][0x408] ;  /* 0x00008100ff0677ac */ /* 0x000f220008000a00 */
[----:B------:R-:W-:Y:S01]  /*21f60*/  IADD3 R3, P6, PT, R14, 0x10, RZ ;  /* 0x000000100e037810 */ /* 0x000fe20007fde0ff */
[----:B------:R-:W-:Y:S01]  /*21f70*/  IMAD.MOV.U32 R12, RZ, RZ, R16 ;  /* 0x000000ffff0c7224 */ /* 0x000fe200078e0010 */
[----:B------:R-:W-:Y:S01]  /*21f80*/  MOV R13, R19 ;  /* 0x00000013000d7202 */ /* 0x000fe20000000f00 */
[----:B------:R-:W5:Y:S02]  /*21f90*/  LDCU.64 UR4, c[0x0][0x3f0] ;  /* 0x00007e00ff0477ac */ /* 0x000f640008000a00 */
[----:B------:R-:W-:-:S04]  /*21fa0*/  IMAD.X R2, RZ, RZ, R15, P6 ;  /* 0x000000ffff027224 */ /* 0x000fc800030e060f */
[----:B----4-:R-:W-:Y:S02]  /*21fb0*/  IMAD R2, R2, UR6, RZ ;  /* 0x0000000602027c24 */ /* 0x010fe4000f8e02ff */
[----:B------:R-:W-:-:S04]  /*21fc0*/  IMAD.WIDE.U32 R12, R3, UR6, R12 ;  /* 0x00000006030c7c25 */ /* 0x000fc8000f8e000c */
[----:B------:R-:W-:Y:S01]  /*21fd0*/  IMAD R2, R3, UR7, R2 ;  /* 0x0000000703027c24 */ /* 0x000fe2000f8e0202 */
[----:B-----5:R-:W-:-:S04]  /*21fe0*/  LEA R20, P6, R12, UR4, 0x1 ;  /* 0x000000040c147c11 */ /* 0x020fc8000f8c08ff */
[----:B------:R-:W-:-:S04]  /*21ff0*/  IADD3 R2, PT, PT, R13, R2, RZ ;  /* 0x000000020d027210 */ /* 0x000fc80007ffe0ff */
[----:B------:R-:W-:-:S05]  /*22000*/  LEA.HI.X R21, R12, UR5, R2, 0x1, P6 ;  /* 0x000000050c157c11 */ /* 0x000fca000b0f0c02 */
[----:B---3--:R4:W-:Y:S02]  /*22010*/  STG.E.128 desc[UR22][R20.64], R8 ;  /* 0x0000000814007986 */ /* 0x0089e4000c101d16 */
.L_x_1065:
[----:B------:R-:W-:Y:S05]  /*22020*/  BSYNC.RECONVERGENT B0 ;  /* 0x0000000000007941 */ /* 0x000fea0003800200 */
.L_x_1064:
        /* <DEDUP_REMOVED lines=15> */
[----:B----4-:R1:W-:Y:S02]  /*22120*/  STG.E.128 desc[UR22][R20.64], R8 ;  /* 0x0000000814007986 */ /* 0x0103e4000c101d16 */
.L_x_1067:
[----:B------:R-:W-:Y:S05]  /*22130*/  BSYNC.RECONVERGENT B0 ;  /* 0x0000000000007941 */ /* 0x000fea0003800200 */
.L_x_1066:
        /* <DEDUP_REMOVED lines=15> */
[----:B----4-:R2:W-:Y:S02]  /*22230*/  STG.E.128 desc[UR22][R20.64], R8 ;  /* 0x0000000814007986 */ /* 0x0105e4000c101d16 */
.L_x_1069:
[----:B------:R-:W-:Y:S05]  /*22240*/  BSYNC.RECONVERGENT B0 ;  /* 0x0000000000007941 */ /* 0x000fea0003800200 */
.L_x_1068:
        /* <DEDUP_REMOVED lines=8> */
[----:B------:R-:W-:-:S04]  /*222d0*/  IMAD.X R2, RZ, RZ, R15, P3 ;  /* 0x000000ffff027224 */ /* 0x000fc800018e060f */
[----:B-----5:R-:W-:Y:S02]  /*222e0*/  IMAD R2, R2, UR6, RZ ;  /* 0x0000000602027c24 */ /* 0x020fe4000f8e02ff */
[----:B------:R-:W-:-:S04]  /*222f0*/  IMAD.WIDE.U32 R12, R3, UR6, R12 ;  /* 0x00000006030c7c25 */ /* 0x000fc8000f8e000c */
[----:B------:R-:W-:Y:S01]  /*22300*/  IMAD R2, R3, UR7, R2 ;  /* 0x0000000703027c24 */ /* 0x000fe2000f8e0202 */
[----:B---3--:R-:W-:-:S04]  /*22310*/  LEA R20, P3, R12, UR4, 0x1 ;  /* 0x000000040c147c11 */ /* 0x008fc8000f8608ff */
[----:B------:R-:W-:-:S04]  /*22320*/  IADD3 R2, PT, PT, R13, R2, RZ ;  /* 0x000000020d027210 */ /* 0x000fc80007ffe0ff */
[----:B------:R-:W-:-:S05]  /*22330*/  LEA.HI.X R21, R12, UR5, R2, 0x1, P3 ;  /* 0x000000050c157c11 */ /* 0x000fca00098f0c02 */
[----:B----4-:R3:W-:Y:S02]  /*22340*/  STG.E.128 desc[UR22][R20.64], R8 ;  /* 0x0000000814007986 */ /* 0x0107e4000c101d16 */
.L_x_1071:
[----:B------:R-:W-:Y:S05]  /*22350*/  BSYNC.RECONVERGENT B0 ;  /* 0x0000000000007941 */ /* 0x000fea0003800200 */
.L_x_1070:
        /* <DEDUP_REMOVED lines=16> */
.L_x_1073:
[----:B------:R-:W-:Y:S05]  /*22460*/  BSYNC.RECONVERGENT B0 ;  /* 0x0000000000007941 */ /* 0x000fea0003800200 */
.L_x_1072:
[----:B-1--4-:R1:W4:Y:S01]  /*22470*/  LDS.128 R8, [R0+0x3000] ;  /* 0x0030000000087984 */ /* 0x0123220000000c00 */
[----:B------:R-:W-:Y:S04]  /*22480*/  BSSY.RECONVERGENT B0, `(.L_x_1074) ;  /* 0x000000f000007945 */ /* 0x000fe80003800200 */
[----:B------:R-:W-:Y:S05]  /*22490*/  @P1 BRA `(.L_x_1075) ;  /* 0x0000000000341947 */ /* 0x000fea0003800000 */
[----:B------:R-:W5:Y:S01]  /*224a0*/  LDCU.64 UR6, c[0x0][0x408] ;  /* 0x00008100ff0677ac */ /* 0x000f620008000a00 */
[----:B------:R-:W-:Y:S01]  /*224b0*/  IADD3 R2, P1, PT, R14, 0x60, RZ ;  /* 0x000000600e027810 */ /* 0x000fe20007f3e0ff */
[----:B------:R-:W-:Y:S01]  /*224c0*/  IMAD.MOV.U32 R12, RZ, RZ, R16 ;  /* 0x000000ffff0c7224 */ /* 0x000fe200078e0010 */
[----:B------:R-:W-:Y:S01]  /*224d0*/  MOV R13, R19 ;  /* 0x00000013000d7202 */ /* 0x000fe20000000f00 */
[----:B------:R-:W5:Y:S02]  /*224e0*/  LDCU.64 UR4, c[0x0][0x3f0] ;  /* 0x00007e00ff0477ac */ /* 0x000f640008000a00 */
[----:B-123--:R-:W-:-:S04]  /*224f0*/  IMAD.X R0, RZ, RZ, R15, P1 ;  /* 0x000000ffff007224 */ /* 0x00efc800008e060f */
[----:B-----5:R-:W-:Y:S02]  /*22500*/  IMAD R0, R0, UR6, RZ ;  /* 0x0000000600007c24 */ /* 0x020fe4000f8e02ff */
[----:B------:R-:W-:-:S04]  /*22510*/  IMAD.WIDE.U32 R12, R2, UR6, R12 ;  /* 0x00000006020c7c25 */ /* 0x000fc8000f8e000c */
[----:B------:R-:W-:Y:S01]  /*22520*/  IMAD R0, R2, UR7, R0 ;  /* 0x0000000702007c24 */ /* 0x000fe2000f8e0200 */
[----:B------:R-:W-:-:S04]  /*22530*/  LEA R2, P1, R12, UR4, 0x1 ;  /* 0x000000040c027c11 */ /* 0x000fc8000f8208ff */
[----:B------:R-:W-:-:S04]  /*22540*/  IADD3 R0, PT, PT, R13, R0, RZ ;  /* 0x000000000d007210 */ /* 0x000fc80007ffe0ff */
[----:B------:R-:W-:-:S05]  /*22550*/  LEA.HI.X R3, R12, UR5, R0, 0x1, P1 ;  /* 0x000000050c037c11 */ /* 0x000fca00088f0c00 */
[----:B----4-:R1:W-:Y:S02]  /*22560*/  STG.E.128 desc[UR22][R2.64], R8 ;  /* 0x0000000802007986 */ /* 0x0103e4000c101d16 */
.L_x_1075:
[----:B------:R-:W-:Y:S05]  /*22570*/  BSYNC.RECONVERGENT B0 ;  /* 0x0000000000007941 */ /* 0x000fea0003800200 */
.L_x_1074:
[----:B------:R-:W-:Y:S05]  /*22580*/  @P0 EXIT ;  /* 0x000000000000094d */ /* 0x000fea0003800000 */
[----:B------:R-:W5:Y:S01]  /*22590*/  LDCU.64 UR6, c[0x0][0x408] ;  /* 0x00008100ff0677ac */ /* 0x000f620008000a00 */
[----:B-123--:R-:W-:Y:S01]  /*225a0*/  IADD3 R0, P0, PT, R14, 0x70, RZ ;  /* 0x000000700e007810 */ /* 0x00efe20007f1e0ff */
[----:B----4-:R-:W-:Y:S01]  /*225b0*/  IMAD.MOV.U32 R8, RZ, RZ, R16 ;  /* 0x000000ffff087224 */ /* 0x010fe200078e0010 */
        /* <DEDUP_REMOVED lines=11> */
.L_x_1076:
        /* <DEDUP_REMOVED lines=9> */
.L_x_2698:


//--------------------- .text._ZN5flash16flash_fwd_kernelI23Flash_fwd_kernel_traitsILi64ELi128ELi128ELi4ELb0ELb0EN7cutlass10bfloat16_tE19Flash_kernel_traitsILi64ELi128ELi128ELi4ES3_EELb0ELb0ELb1ELb1ELb0ELb0ELb1ELb0EEEvNS_16Flash_fwd_paramsE --------------------------
	.section	.text._ZN5flash16flash_fwd_kernelI23Flash_fwd_kernel_traitsILi64ELi128ELi128ELi4ELb0ELb0EN7cutlass10bfloat16_tE19Flash_kernel_traitsILi64ELi128ELi128ELi4ES3_EELb0ELb0ELb1ELb1ELb0ELb0ELb1ELb0EEEvNS_16Flash_fwd_paramsE,"ax",@progbits
	.align	128
        .global         _ZN5flash16flash_fwd_kernelI23Flash_fwd_kernel_traitsILi64ELi128ELi128ELi4ELb0ELb0EN7cutlass10bfloat16_tE19Flash_kernel_traitsILi64ELi128ELi128ELi4ES3_EELb0ELb0ELb1ELb1ELb0ELb0ELb1ELb0EEEvNS_16Flash_fwd_paramsE
        .type           _ZN5flash16flash_fwd_kernelI23Flash_fwd_kernel_traitsILi64ELi128ELi128ELi4ELb0ELb0EN7cutlass10bfloat16_tE19Flash_kernel_traitsILi64ELi128ELi128ELi4ES3_EELb0ELb0ELb1ELb1ELb0ELb0ELb1ELb0EEEvNS_16Flash_fwd_paramsE,@function
        .size           _ZN5flash16flash_fwd_kernelI23Flash_fwd_kernel_traitsILi64ELi128ELi128ELi4ELb0ELb0EN7cutlass10bfloat16_tE19Flash_kernel_traitsILi64ELi128ELi128ELi4ES3_EELb0ELb0ELb1ELb1ELb0ELb0ELb1ELb0EEEvNS_16Flash_fwd_paramsE,(.L_x_2699 - _ZN5flash16flash_fwd_kernelI23Flash_fwd_kernel_traitsILi64ELi128ELi128ELi4ELb0ELb0EN7cutlass10bfloat16_tE19Flash_kernel_traitsILi64ELi128ELi128ELi4ES3_EELb0ELb0ELb1ELb1ELb0ELb0ELb1ELb0EEEvNS_16Flash_fwd_paramsE)
        .other          _ZN5flash16flash_fwd_kernelI23Flash_fwd_kernel_traitsILi64ELi128ELi128ELi4ELb0ELb0EN7cutlass10bfloat16_tE19Flash_kernel_traitsILi64ELi128ELi128ELi4ES3_EELb0ELb0ELb1ELb1ELb0ELb0ELb1ELb0EEEvNS_16Flash_fwd_paramsE,@"STO_CUDA_ENTRY STV_DEFAULT"
_ZN5flash16flash_fwd_kernelI23Flash_fwd_kernel_traitsILi64ELi128ELi128ELi4ELb0ELb0EN7cutlass10bfloat16_tE19Flash_kernel_traitsILi64ELi128ELi128ELi4ES3_EELb0ELb0ELb1ELb1ELb0ELb0ELb1ELb0EEEvNS_16Flash_fwd_paramsE:
.text._ZN5flash16flash_fwd_kernelI23Flash_fwd_kernel_traitsILi64ELi128ELi128ELi4ELb0ELb0EN7cutlass10bfloat16_tE19Flash_kernel_traitsILi64ELi128ELi128ELi4ES3_EELb0ELb0ELb1ELb1ELb0ELb0ELb1ELb0EEEvNS_16Flash_fwd_paramsE:
        /* <DEDUP_REMOVED lines=9> */
[----:B------:R-:W-:Y:S01]  /*0090*/  UISETP.NE.U32.AND UP4, UPT, UR10, URZ, UPT ;  /* 0x000000ff0a00728c */ /* 0x000fe2000bf85070 */
[----:B------:R-:W2:Y:S02]  /*00a0*/  LDCU.64 UR4, c[0x0][0x478] ;  /* 0x00008f00ff0477ac */ /* 0x000ea40008000a00 */
[----:B------:R-:W-:Y:S01]  /*00b0*/  ISETP.NE.AND.EX P4, PT, RZ, UR11, PT, P4 ;  /* 0x0000000bff007c0c */ /* 0x000fe2000bf85340 */
[----:B-1----:R-:W-:-:S02]  /*00c0*/  UISETP.NE.U32.AND UP3, UPT, UR8, URZ, UPT ;  /* 0x000000ff0800728c */ /* 0x002fc4000bf65070 */
[----:B------:R-:W-:Y:S01]  /*00d0*/  UISETP.NE.AND.EX UP4, UPT, UR11, URZ, UPT, UP4 ;  /* 0x000000ff0b00728c */ /* 0x000fe2000bf85340 */
[----:B------:R-:W1:Y:S01]  /*00e0*/  LDCU.64 UR22, c[0x0][0x358] ;  /* 0x00006b00ff1677ac */ /* 0x000e620008000a00 */
        /* <DEDUP_REMOVED lines=9> */
[----:B------:R-:W-:-:S02]  /*0180*/  @UP3 UIADD3 UR12, UP1, UPT, UR11, UR8, URZ ;  /* 0x000000080b0c3290 */ /* 0x000fc4000ff3e0ff */
[----:B------:R-:W-:Y:S02]  /*0190*/  UISETP.EQ.OR.EX UP2, UPT, UR7, URZ, !UP5, UP2 ;  /* 0x000000ff0700728c */ /* 0x000fe4000ef42720 */
[----:B--2---:R-:W-:Y:S01]  /*01a0*/  UISETP.NE.U32.AND UP0, UPT, UR4, URZ, UPT ;  /* 0x000000ff0400728c */ /* 0x004fe2000bf05070 */
[----:B-1----:R-:W2:Y:S01]  /*01b0*/  @P4 LDG.E R5, desc[UR22][R6.64] ;  /* 0x0000001606054981 */ /* 0x002ea2000c1e1900 */
[----:B------:R-:W-:Y:S02]  /*01c0*/  @UP3 UIADD3.X UR13, UPT, UPT, UR10, UR9, URZ, UP1, !UPT ;  /* 0x000000090a0d3290 */ /* 0x000fe40008ffe4ff */
[----:B------:R-:W-:Y:S01]  /*01d0*/  UIADD3 UR8, UP1, UPT, UR11, UR6, URZ ;  /* 0x000000060b087290 */ /* 0x000fe2000ff3e0ff */
[----:B------:R1:W3:Y:S01]  /*01e0*/  @P2 LDG.E R2, desc[UR22][R6.64+0x4] ;  /* 0x0000041606022981 */ /* 0x0002e2000c1e1900 */
[----:B------:R-:W-:Y:S01]  /*01f0*/  UISETP.NE.AND.EX UP0, UPT, UR5, URZ, UPT, UP0 ;  /* 0x000000ff0500728c */ /* 0x000fe2000bf05300 */
[----:B------:R-:W-:Y:S01]  /*0200*/  PLOP3.LUT P3, PT, PT, PT, UP2, 0x80, 0x8 ;  /* 0x000000000008781c */ /* 0x000fe20003f6f028 */
[----:B------:R-:W-:Y:S01]  /*0210*/  UIADD3.X UR9, UPT, UPT, UR10, UR7, URZ, UP1, !UPT ;  /* 0x000000070a097290 */ /* 0x000fe20008ffe4ff */
[----:B------:R-:W-:Y:S01]  /*0220*/  PLOP3.LUT P1, PT, PT, PT, UP3, 0x80, 0x8 ;  /* 0x000000000008781c */ /* 0x000fe20003f2f038 */
[----:B------:R-:W-:-:S02]  /*0230*/  IMAD.U32 R10, RZ, RZ, UR12 ;  /* 0x0000000cff0a7e24 */ /* 0x000fc4000f8e00ff */
[----:B------:R-:W-:Y:S01]  /*0240*/  PLOP3.LUT P0, PT, PT, PT, UP0, 0x80, 0x8 ;  /* 0x000000000008781c */ /* 0x000fe20003f0f008 */
[----:B------:R-:W-:-:S04]  /*0250*/  IMAD.U32 R11, RZ, RZ, UR13 ;  /* 0x0000000dff0b7e24 */ /* 0x000fc8000f8e00ff */
[----:B------:R-:W-:-:S04]  /*0260*/  @UP0 UIADD3 UR4, UP1, UPT, UR11, UR4, URZ ;  /* 0x000000040b040290 */ /* 0x000fc8000ff3e0ff */
[----:B------:R-:W-:Y:S01]  /*0270*/  @UP0 UIADD3.X UR5, UPT, UPT, UR10, UR5, URZ, UP1, !UPT ;  /* 0x000000050a050290 */ /* 0x000fe20008ffe4ff */
[----:B------:R-:W4:Y:S01]  /*0280*/  @P1 LDG.E R3, desc[UR22][R10.64] ;  /* 0x000000160a031981 */ /* 0x000f22000c1e1900 */
[----:B-1----:R-:W-:Y:S02]  /*0290*/  IMAD.U32 R6, RZ, RZ, UR8 ;  /* 0x00000008ff067e24 */ /* 0x002fe4000f8e00ff */
[----:B------:R-:W-:Y:S02]  /*02a0*/  IMAD.U32 R7, RZ, RZ, UR9 ;  /* 0x00000009ff077e24 */ /* 0x000fe4000f8e00ff */
[----:B------:R-:W-:Y:S01]  /*02b0*/  IMAD.U32 R8, RZ, RZ, UR4 ;  /* 0x00000004ff087e24 */ /* 0x000fe2000f8e00ff */
[----:B------:R-:W1:Y:S01]  /*02c0*/  S2UR UR27, SR_CTAID.X ;  /* 0x00000000001b79c3 */ /* 0x000e620000002500 */
[----:B------:R-:W-:Y:S01]  /*02d0*/  IMAD.U32 R9, RZ, RZ, UR5 ;  /* 0x00000005ff097e24 */ /* 0x000fe2000f8e00ff */
[----:B------:R-:W4:Y:S01]  /*02e0*/  @!P3 LDG.E R4, desc[UR22][R6.64] ;  /* 0x000000160604b981 */ /* 0x000f22000c1e1900 */
[----:B------:R-:W3:Y:S03]  /*02f0*/  @!UP4 LDCU UR17, c[0x0][0x434] ;  /* 0x00008680ff11c7ac */ /* 0x000ee60008000800 */
[----:B------:R2:W5:Y:S01]  /*0300*/  @P0 LDG.E R0, desc[UR22][R8.64] ;  /* 0x0000001608000981 */ /* 0x000562000c1e1900 */
[----:B------:R-:W-:Y:S01]  /*0310*/  UMOV UR16, 0xffffffff ;  /* 0xffffffff00107882 */ /* 0x000fe20000000000 */
[----:B------:R-:W-:Y:S01]  /*0320*/  UISETP.NE.U32.AND UP1, UPT, UR6, URZ, UPT ;  /* 0x000000ff0600728c */ /* 0x000fe2000bf25070 */
[----:B------:R-:W-:Y:S01]  /*0330*/  UMOV UR29, 0xffffffff ;  /* 0xffffffff001d7882 */ /* 0x000fe20000000000 */
[----:B------:R-:W-:-:S02]  /*0340*/  UMOV UR28, URZ ;  /* 0x000000ff001c7c82 */ /* 0x000fc40008000000 */
[----:B------:R-:W-:Y:S01]  /*0350*/  UISETP.NE.AND.EX UP1, UPT, UR7, URZ, UPT, UP1 ;  /* 0x000000ff0700728c */ /* 0x000fe2000bf25310 */
[----:B------:R-:W2:Y:S10]  /*0360*/  @!UP0 LDCU UR8, c[0x0][0x43c] ;  /* 0x00008780ff0887ac */ /* 0x000eb40008000800 */
[----:B------:R-:W2:Y:S01]  /*0370*/  @!UP1 LDCU UR6, c[0x0][0x438] ;  /* 0x00008700ff0697ac */ /* 0x000ea20008000800 */
[----:B-1----:R-:W-:Y:S01]  /*0380*/  USHF.L.U32 UR25, UR27, 0x7, URZ ;  /* 0x000000071b197899 */ /* 0x002fe200080006ff */
[----:B--2---:R-:W-:-:S02]  /*0390*/  @P4 R2UR UR16, R5 ;  /* 0x00000000051042ca */ /* 0x004fc400000e0000 */
[----:B---3--:R-:W-:-:S13]  /*03a0*/  @P2 R2UR UR4, R2 ;  /* 0x00000000020422ca */ /* 0x008fda00000e0000 */
[----:B------:R-:W-:Y:S01]  /*03b0*/  @UP4 UIADD3 UR17, UPT, UPT, UR4, -UR16, URZ ;  /* 0x8000001004114290 */ /* 0x000fe2000fffe0ff */
[----:B------:R-:W1:Y:S01]  /*03c0*/  @!UP0 LDCU.64 UR4, c[0x0][0x488] ;  /* 0x00009100ff0487ac */ /* 0x000e620008000a00 */
[----:B----4-:R-:W-:Y:S02]  /*03d0*/  @P1 R2UR UR28, R3 ;  /* 0x00000000031c12ca */ /* 0x010fe400000e0000 */
[----:B------:R-:W-:-:S06]  /*03e0*/  UISETP.GT.AND UP2, UPT, UR17, UR25, UPT ;  /* 0x000000191100728c */ /* 0x000fcc000bf44270 */
        /* <DEDUP_REMOVED lines=8> */
[----:B---3--:R-:W-:Y:S02]  /*0470*/  @!P2 R2UR UR6, R3 ;  /* 0x000000000306a2ca */ /* 0x008fe400000e0000 */
.L_x_1077:
        /* <DEDUP_REMOVED lines=57> */
.L_x_1079:
        /* <DEDUP_REMOVED lines=50> */
.L_x_1081:
[----:B------:R-:W-:Y:S05]  /*0b30*/  BSYNC.RECONVERGENT B0 ;  /* 0x0000000000007941 */ /* 0x000fea0003800200 */
.L_x_1080:
        /* <DEDUP_REMOVED lines=17> */
.L_x_1083:
[----:B------:R-:W-:Y:S05]  /*0c50*/  BSYNC.RECONVERGENT B0 ;  /* 0x0000000000007941 */ /* 0x000fea0003800200 */
.L_x_1082:
        /* <DEDUP_REMOVED lines=17> */
.L_x_1085:
[----:B------:R-:W-:Y:S05]  /*0d70*/  BSYNC.RECONVERGENT B0 ;  /* 0x0000000000007941 */ /* 0x000fea0003800200 */
.L_x_1084:
[----:B------:R-:W-:Y:S01]  /*0d80*/  BSSY.RECONVERGENT B0, `(.L_x_1086) ;  /* 0x0000011000007945 */ /* 0x000fe20003800200 */
[----:B------:R-:W-:Y:S02]  /*0d90*/  ISETP.GE.OR P5, PT, R14, UR17, P4 ;  /* 0x000000110e007c0c */ /* 0x000fe4000a7a6670 */
        /* <DEDUP_REMOVED lines=15> */
.L_x_1087:
[----:B------:R-:W-:Y:S05]  /*0e90*/  BSYNC.RECONVERGENT B0 ;  /* 0x0000000000007941 */ /* 0x000fea0003800200 */
.L_x_1086:
[----:B------:R-:W-:Y:S01]  /*0ea0*/  BSSY.RECONVERGENT B0, `(.L_x_1088) ;  /* 0x0000012000007945 */ /* 0x000fe20003800200 */
[----:B------:R-:W-:Y:S01]  /*0eb0*/  ISETP.GE.OR P2, PT, R13, UR17, P4 ;  /* 0x000000110d007c0c */ /* 0x000fe2000a746670 */
[C---:B------:R-:W-:Y:S01]  /*0ec0*/  VIADD R12, R6.reuse, 0x60 ;  /* 0x00000060060c7836 */ /* 0x040fe20000000000 */
[----:B------:R-:W-:Y:S01]  /*0ed0*/  IADD3 R7, PT, PT, R6, 0x70, RZ ;  /* 0x0000007006077810 */ /* 0x000fe20007ffe0ff */
        /* <DEDUP_REMOVED lines=14> */
.L_x_1089:
[----:B------:R-:W-:Y:S05]  /*0fc0*/  BSYNC.RECONVERGENT B0 ;  /* 0x0000000000007941 */ /* 0x000fea0003800200 */
.L_x_1088:
        /* <DEDUP_REMOVED lines=17> */
.L_x_1091:
[----:B------:R-:W-:Y:S05]  /*10e0*/  BSYNC.RECONVERGENT B0 ;  /* 0x0000000000007941 */ /* 0x000fea0003800200 */
.L_x_1090:
        /* <DEDUP_REMOVED lines=15> */
.L_x_1093:
[----:B------:R-:W-:Y:S05]  /*11e0*/  BSYNC.RECONVERGENT B0 ;  /* 0x0000000000007941 */ /* 0x000fea0003800200 */
.L_x_1092:
        /* <DEDUP_REMOVED lines=14> */
.L_x_1095:
[----:B------:R-:W-:Y:S05]  /*12d0*/  BSYNC.RECONVERGENT B0 ;  /* 0x0000000000007941 */ /* 0x000fea0003800200 */
.L_x_1094:
[----:B------:R-:W-:Y:S04]  /*12e0*/  BSSY.RECONVERGENT B0, `(.L_x_1096) ;  /* 0x000000a000007945 */ /* 0x000fe80003800200 */
[----:B------:R-:W-:Y:S05]  /*12f0*/  @P3 BRA `(.L_x_1097) ;  /* 0x0000000000203947 */ /* 0x000fea0003800000 */
[----:B------:R-:W5:Y:S01]  /*1300*/  LDCU.64 UR4, c[0x0][0x420] ;  /* 0x00008400ff0477ac */ /* 0x000f620008000a00 */
[----:B------:R-:W-:Y:S02]  /*1310*/  IMAD R0, R6, UR8, RZ ;  /* 0x0000000806007c24 */ /* 0x000fe4000f8e02ff */
[----:B------:R-:W-:-:S03]  /*1320*/  IMAD.MOV.U32 R9, RZ, RZ, 0x7f800000 ;  /* 0x7f800000ff097424 */ /* 0x000fc600078e00ff */
[----:B-1----:R-:W-:-:S04]  /*1330*/  IADD3 R3, P2, PT, R0, UR9, RZ ;  /* 0x0000000900037c10 */ /* 0x002fc8000ff5e0ff */
[----:B------:R-:W-:Y:S02]  /*1340*/  LEA.HI.X.SX32 R0, R0, UR12, 0x1, P2 ;  /* 0x0000000c00007c11 */ /* 0x000fe400090f0eff */
[----:B-----5:R-:W-:-:S04]  /*1350*/  LEA R2, P2, R3, UR4, 0x2 ;  /* 0x0000000403027c11 */ /* 0x020fc8000f8410ff */
[----:B------:R-:W-:-:S05]  /*1360*/  LEA.HI.X R3, R3, UR5, R0, 0x2, P2 ;  /* 0x0000000503037c11 */ /* 0x000fca00090f1400 */
[----:B------:R1:W-:Y:S04]  /*1370*/  STG.E desc[UR22][R2.64], R9 ;  /* 0x0000000902007986 */ /* 0x0003e8000c101916 */
.L_x_1097:
[----:B------:R-:W-:Y:S05]  /*1380*/  BSYNC.RECONVERGENT B0 ;  /* 0x0000000000007941 */ /* 0x000fea0003800200 */
.L_x_1096:
        /* <DEDUP_REMOVED lines=15> */
.L_x_1099:
[----:B------:R-:W-:Y:S05]  /*1480*/  BSYNC.RECONVERGENT B0 ;  /* 0x0000000000007941 */ /* 0x000fea0003800200 */
.L_x_1098:
[----:B------:R-:W-:Y:S04]  /*1490*/  BSSY.RECONVERGENT B0, `(.L_x_1100) ;  /* 0x000000a000007945 */ /* 0x000fe80003800200 */
[----:B------:R-:W-:Y:S05]  /*14a0*/  @P6 BRA `(.L_x_1101) ;  /* 0x0000000000206947 */ /* 0x000fea0003800000 */
[----:B------:R-:W5:Y:S01]  /*14b0*/  LDCU.64 UR4, c[0x0][0x420] ;  /* 0x00008400ff0477ac */ /* 0x000f620008000a00 */
[----:B------:R-:W-:Y:S02]  /*14c0*/  IMAD R0, R4, UR8, RZ ;  /* 0x0000000804007c24 */ /* 0x000fe4000f8e02ff */
[----:B-1----:R-:W-:-:S03]  /*14d0*/  IMAD.MOV.U32 R5, RZ, RZ, 0x7f800000 ;  /* 0x7f800000ff057424 */ /* 0x002fc600078e00ff */
[----:B------:R-:W-:-:S04]  /*14e0*/  IADD3 R3, P0, PT, R0, UR9, RZ ;  /* 0x0000000900037c10 */ /* 0x000fc8000ff1e0ff */
[----:B------:R-:W-:Y:S02]  /*14f0*/  LEA.HI.X.SX32 R0, R0, UR12, 0x1, P0 ;  /* 0x0000000c00007c11 */ /* 0x000fe400080f0eff */
[----:B-----5:R-:W-:-:S04]  /*1500*/  LEA R2, P0, R3, UR4, 0x2 ;  /* 0x0000000403027c11 */ /* 0x020fc8000f8010ff */
[----:B------:R-:W-:-:S05]  /*1510*/  LEA.HI.X R3, R3, UR5, R0, 0x2, P0 ;  /* 0x0000000503037c11 */ /* 0x000fca00080f1400 */
[----:B------:R1:W-:Y:S04]  /*1520*/  STG.E desc[UR22][R2.64], R5 ;  /* 0x0000000502007986 */ /* 0x0003e8000c101916 */
.L_x_1101:
[----:B------:R-:W-:Y:S05]  /*1530*/  BSYNC.RECONVERGENT B0 ;  /* 0x0000000000007941 */ /* 0x000fea0003800200 */
.L_x_1100:
        /* <DEDUP_REMOVED lines=10> */
.L_x_1103:
[----:B------:R-:W-:Y:S05]  /*15e0*/  BSYNC.RECONVERGENT B0 ;  /* 0x0000000000007941 */ /* 0x000fea0003800200 */
.L_x_1102:
        /* <DEDUP_REMOVED lines=10> */
.L_x_1105:
[----:B------:R-:W-:Y:S05]  /*1690*/  BSYNC.RECONVERGENT B0 ;  /* 0x0000000000007941 */ /* 0x000fea0003800200 */
.L_x_1104:
        /* <DEDUP_REMOVED lines=10> */
.L_x_1107:
[----:B------:R-:W-:Y:S05]  /*1740*/  BSYNC.RECONVERGENT B0 ;  /* 0x0000000000007941 */ /* 0x000fea0003800200 */
.L_x_1106:
        /* <DEDUP_REMOVED lines=10> */
.L_x_1109:
[----:B------:R-:W-:Y:S05]  /*17f0*/  BSYNC.RECONVERGENT B0 ;  /* 0x0000000000007941 */ /* 0x000fea0003800200 */
.L_x_1108:
[----:B------:R-:W-:Y:S05]  /*1800*/  @P1 EXIT ;  /* 0x000000000000194d */ /* 0x000fea0003800000 */
[----:B------:R-:W5:Y:S01]  /*1810*/  LDCU.64 UR4, c[0x0][0x420] ;  /* 0x00008400ff0477ac */ /* 0x000f620008000a00 */
[----:B------:R-:W-:Y:S02]  /*1820*/  IMAD R0, R7, UR8, RZ ;  /* 0x0000000807007c24 */ /* 0x000fe4000f8e02ff */
[----:B-1----:R-:W-:-:S03]  /*1830*/  IMAD.MOV.U32 R5, RZ, RZ, 0x7f800000 ;  /* 0x7f800000ff057424 */ /* 0x002fc600078e00ff */
[----:B------:R-:W-:-:S04]  /*1840*/  IADD3 R3, P0, PT, R0, UR9, RZ ;  /* 0x0000000900037c10 */ /* 0x000fc8000ff1e0ff */
[----:B------:R-:W-:Y:S02]  /*1850*/  LEA.HI.X.SX32 R0, R0, UR12, 0x1, P0 ;  /* 0x0000000c00007c11 */ /* 0x000fe400080f0eff */
[----:B-----5:R-:W-:-:S04]  /*1860*/  LEA R2, P0, R3, UR4, 0x2 ;  /* 0x0000000403027c11 */ /* 0x020fc8000f8010ff */
[----:B------:R-:W-:-:S05]  /*1870*/  LEA.HI.X R3, R3, UR5, R0, 0x2, P0 ;  /* 0x0000000503037c11 */ /* 0x000fca00080f1400 */
[----:B------:R-:W-:Y:S01]  /*1880*/  STG.E desc[UR22][R2.64], R5 ;  /* 0x0000000502007986 */ /* 0x000fe2000c101916 */
[----:B------:R-:W-:Y:S05]  /*1890*/  EXIT ;  /* 0x000000000000794d */ /* 0x000fea0003800000 */
.L_x_1078:
        /* <DEDUP_REMOVED lines=22> */
.L_x_1110:
[----:B------:R-:W1:Y:S01]  /*1a00*/  LDCU.64 UR10, c[0x0][0x3b8] ;  /* 0x00007700ff0a77ac */ /* 0x000e620008000a00 */
[----:B------:R-:W-:-:S04]  /*1a10*/  UIADD3 UR13, UPT, UPT, UR28, UR29, URZ ;  /* 0x0000001d1c0d7290 */ /* 0x000fc8000fffe0ff */
[----:B-1----:R-:W-:Y:S02]  /*1a20*/  UIMAD.WIDE.U32 UR6, UR13, UR10, URZ ;  /* 0x0000000a0d0672a5 */ /* 0x002fe4000f8e00ff */
[----:B------:R-:W-:-:S04]  /*1a30*/  UIMAD UR13, UR13, UR11, URZ ;  /* 0x0000000b0d0d72a4 */ /* 0x000fc8000f8e02ff */
[----:B------:R-:W-:Y:S02]  /*1a40*/  UIADD3 UR13, UPT, UPT, UR7, UR13, URZ ;  /* 0x0000000d070d7290 */ /* 0x000fe4000fffe0ff */
.L_x_1111:
        /* <DEDUP_REMOVED lines=11> */
[----:B------:R-:W-:-:S06]  /*1b00*/  IMAD.HI.U32 R3, R7, R3, R6 ;  /* 0x0000000307037227 */ /* 0x000fcc00078e0006 */
[----:B------:R-:W-:-:S04]  /*1b10*/  IMAD.HI.U32 R8, R3, R2, RZ ;  /* 0x0000000203087227 */ /* 0x000fc800078e00ff */
[----:B------:R-:W-:-:S04]  /*1b20*/  IMAD.MOV R3, RZ, RZ, -R8 ;  /* 0x000000ffff037224 */ /* 0x000fc800078e0a08 */
[----:B------:R-:W-:Y:S01]  /*1b30*/  IMAD R3, R4, R3, R2 ;  /* 0x0000000304037224 */ /* 0x000fe200078e0202 */
[----:B------:R-:W-:-:S04]  /*1b40*/  LOP3.LUT R2, R0, UR20, RZ, 0x3c, !PT ;  /* 0x0000001400027c12 */ /* 0x000fc8000f8e3cff */
[----:B------:R-:W-:Y:S02]  /*1b50*/  ISETP.GT.U32.AND P1, PT, R4, R3, PT ;  /* 0x000000030400720c */ /* 0x000fe40003f24070 */
[----:B------:R-:W-:-:S11]  /*1b60*/  ISETP.GE.AND P0, PT, R2, RZ, PT ;  /* 0x000000ff0200720c */ /* 0x000fd60003f06270 */
[----:B------:R-:W-:Y:S01]  /*1b70*/  @!P1 IMAD.IADD R3, R3, 0x1, -R4 ;  /* 0x0000000103039824 */ /* 0x000fe200078e0a04 */
[----:B------:R-:W-:Y:S02]  /*1b80*/  @!P1 IADD3 R8, PT, PT, R8, 0x1, RZ ;  /* 0x0000000108089810 */ /* 0x000fe40007ffe0ff */
[----:B------:R-:W-:Y:S02]  /*1b90*/  ISETP.NE.AND P1, PT, R0, RZ, PT ;  /* 0x000000ff0000720c */ /* 0x000fe40003f25270 */
[----:B------:R-:W-:-:S13]  /*1ba0*/  ISETP.GE.U32.AND P2, PT, R3, R4, PT ;  /* 0x000000040300720c */ /* 0x000fda0003f46070 */
[----:B------:R-:W-:-:S05]  /*1bb0*/  @P2 VIADD R8, R8, 0x1 ;  /* 0x0000000108082836 */ /* 0x000fca0000000000 */
        /* <DEDUP_REMOVED lines=13> */
.L_x_1112:
[----:B------:R-:W1:Y:S01]  /*1c90*/  LDCU.64 UR8, c[0x0][0x3c0] ;  /* 0x00007800ff0877ac */ /* 0x000e620008000a00 */
[----:B------:R-:W-:-:S04]  /*1ca0*/  UIADD3 UR28, UPT, UPT, UR28, UR29, URZ ;  /* 0x0000001d1c1c7290 */ /* 0x000fc8000fffe0ff */
[----:B-1----:R-:W-:Y:S02]  /*1cb0*/  UIMAD.WIDE.U32 UR4, UR28, UR8, URZ ;  /* 0x000000081c0472a5 */ /* 0x002fe4000f8e00ff */
[----:B------:R-:W-:-:S04]  /*1cc0*/  UIMAD UR28, UR28, UR9, URZ ;  /* 0x000000091c1c72a4 */ /* 0x000fc8000f8e02ff */
[----:B------:R-:W-:-:S03]  /*1cd0*/  UIADD3 UR33, UPT, UPT, UR5, UR28, URZ ;  /* 0x0000001c05217290 */ /* 0x000fc6000fffe0ff */
[----:B------:R-:W-:-:S09]  /*1ce0*/  UMOV UR28, UR4 ;  /* 0x00000004001c7c82 */ /* 0x000fd20008000000 */
.L_x_1113:
[----:B------:R-:W-:Y:S01]  /*1cf0*/  IMAD.SHL.U32 R0, R243, 0x8, RZ ;  /* 0x00000008f3007824 */ /* 0x000fe200078e00ff */
[----:B------:R-:W1:Y:S01]  /*1d00*/  LDCU.64 UR30, c[0x0][0x3c8] ;  /* 0x00007900ff1e77ac */ /* 0x000e620008000a00 */
[----:B------:R-:W2:Y:S01]  /*1d10*/  S2UR UR32, SR_CgaCtaId ;  /* 0x00000000002079c3 */ /* 0x000ea20000008800 */
[----:B------:R-:W-:Y:S02]  /*1d20*/  BSSY.RECONVERGENT B0, `(.L_x_1114) ;  /* 0x0000047000007945 */ /* 0x000fe40003800200 */
[C---:B------:R-:W-:Y:S01]  /*1d30*/  LOP3.LUT R247, R0.reuse, 0x38, RZ, 0xc0, !PT ;  /* 0x0000003800f77812 */ /* 0x040fe200078ec0ff */
[----:B------:R3:W-:Y:S01]  /*1d40*/  STL [R1+0x2c], R0 ;  /* 0x00002c0001007387 */ /* 0x0007e20000100800 */
[C---:B------:R-:W-:Y:S02]  /*1d50*/  LOP3.LUT R2, R0.reuse, 0x1f8, RZ, 0xc0, !PT ;  /* 0x000001f800027812 */ /* 0x040fe400078ec0ff */
[C---:B------:R-:W-:Y:S01]  /*1d60*/  IADD3 R10, P2, PT, R247.reuse, UR6, RZ ;  /* 0x00000006f70a7c10 */ /* 0x040fe2000ff5e0ff */
[----:B------:R-:W4:Y:S01]  /*1d70*/  LDCU.128 UR4, c[0x0][0x3d0] ;  /* 0x00007a00ff0477ac */ /* 0x000f220008000c00 */
[C---:B------:R-:W-:Y:S01]  /*1d80*/  IADD3 R4, P0, PT, R247.reuse, UR14, RZ ;  /* 0x0000000ef7047c10 */ /* 0x040fe2000ff1e0ff */
[----:B------:R2:W-:Y:S01]  /*1d90*/  STL [R1], R247 ;  /* 0x000000f701007387 */ /* 0x0005e20000100800 */
[----:B------:R-:W-:Y:S01]  /*1da0*/  IADD3 R12, P1, PT, R247, UR28, RZ ;  /* 0x0000001cf70c7c10 */ /* 0x000fe2000ff3e0ff */
[----:B------:R-:W-:Y:S01]  /*1db0*/  IMAD.X R11, RZ, RZ, UR13, P2 ;  /* 0x0000000dff0b7e24 */ /* 0x000fe200090e06ff */
[----:B------:R-:W-:Y:S01]  /*1dc0*/  LOP3.LUT R3, R0, 0x1e00, RZ, 0xc0, !PT ;  /* 0x00001e0000037812 */ /* 0x000fe200078ec0ff */
[----:B------:R-:W5:Y:S01]  /*1dd0*/  LDCU.64 UR28, c[0x0][0x388] ;  /* 0x00007100ff1c77ac */ /* 0x000f620008000a00 */
[----:B------:R-:W-:Y:S01]  /*1de0*/  LOP3.LUT R2, R2, 0x38, R243, 0x78, !PT ;  /* 0x0000003802027812 */ /* 0x000fe200078e78f3 */
[----:B------:R-:W-:Y:S01]  /*1df0*/  IMAD.X R5, RZ, RZ, UR12, P0 ;  /* 0x0000000cff057e24 */ /* 0x000fe200080e06ff */
[----:B------:R-:W-:Y:S01]  /*1e00*/  IADD3.X R13, PT, PT, RZ, UR33, RZ, P1, !PT ;  /* 0x00000021ff0d7c10 */ /* 0x000fe20008ffe4ff */
[----:B------:R-:W5:Y:S01]  /*1e10*/  LDCU.64 UR12, c[0x0][0x390] ;  /* 0x00007200ff0c77ac */ /* 0x000f620008000a00 */
[----:B------:R-:W-:Y:S01]  /*1e20*/  LOP3.LUT R2, R2, R3, RZ, 0xfc, !PT ;  /* 0x0000000302027212 */ /* 0x000fe200078efcff */
[----:B-1----:R-:W-:Y:S01]  /*1e30*/  IMAD.U32 R6, RZ, RZ, UR30 ;  /* 0x0000001eff067e24 */ /* 0x002fe2000f8e00ff */
[----:B------:R-:W-:Y:S01]  /*1e40*/  SHF.R.S32.HI R3, RZ, 0x1f, R8 ;  /* 0x0000001fff037819 */ /* 0x000fe20000011408 */
[----:B------:R-:W-:Y:S01]  /*1e50*/  UMOV UR30, 0x400 ;  /* 0x00000400001e7882 */ /* 0x000fe20000000000 */
[----:B------:R-:W-:Y:S01]  /*1e60*/  UIADD3 UR14, UPT, UPT, -UR25, UR17, URZ ;  /* 0x00000011190e7290 */ /* 0x000fe2000fffe1ff */
[----:B------:R-:W-:Y:S01]  /*1e70*/  IMAD.WIDE.U32 R6, R6, UR20, R4 ;  /* 0x0000001406067c25 */ /* 0x000fe2000f8e0004 */
[----:B------:R-:W-:Y:S01]  /*1e80*/  MOV R15, UR31 ;  /* 0x0000001f000f7c02 */ /* 0x000fe20008000f00 */
[----:B------:R-:W-:-:S02]  /*1e90*/  USHF.R.U32.HI UR31, URZ, 0x19, UR27 ;  /* 0x00000019ff1f7899 */ /* 0x000fc4000801161b */
[C---:B----4-:R-:W-:Y:S01]  /*1ea0*/  IMAD R5, R3.reuse, UR4, RZ ;  /* 0x0000000403057c24 */ /* 0x050fe2000f8e02ff */
[----:B---3--:R-:W-:Y:S01]  /*1eb0*/  SHF.R.U32.HI R0, RZ, 0x3, R243 ;  /* 0x00000003ff007819 */ /* 0x008fe200000116f3 */
[----:B------:R-:W-:Y:S02]  /*1ec0*/  IMAD R3, R3, UR6, RZ ;  /* 0x0000000603037c24 */ /* 0x000fe4000f8e02ff */
[----:B------:R-:W-:Y:S01]  /*1ed0*/  IMAD R5, R8, UR5, R5 ;  /* 0x0000000508057c24 */ /* 0x000fe2000f8e0205 */
[----:B--2---:R-:W-:Y:S01]  /*1ee0*/  ULEA UR5, UR32, UR30, 0x18 ;  /* 0x0000001e20057291 */ /* 0x004fe2000f8ec0ff */
[C---:B------:R-:W-:Y:S01]  /*1ef0*/  IMAD.WIDE.U32 R10, R0.reuse, UR10, R10 ;  /* 0x0000000a000a7c25 */ /* 0x040fe2000f8e000a */
[----:B------:R-:W-:-:S03]  /*1f00*/  ISETP.GE.AND P2, PT, R0, UR14, PT ;  /* 0x0000000e00007c0c */ /* 0x000fc6000bf46270 */
[----:B------:R-:W-:Y:S01]  /*1f10*/  IMAD.WIDE.U32 R12, R0, UR8, R12 ;  /* 0x00000008000c7c25 */ /* 0x000fe2000f8e000c */
[----:B------:R-:W-:-:S03]  /*1f20*/  LEA R237, R2, UR5, 0x1 ;  /* 0x0000000502ed7c11 */ /* 0x000fc6000f8e08ff */
[C---:B------:R-:W-:Y:S02]  /*1f30*/  IMAD R11, R0.reuse, UR11, R11 ;  /* 0x0000000b000b7c24 */ /* 0x040fe4000f8e020b */
[----:B------:R-:W-:Y:S02]  /*1f40*/  IMAD R13, R0, UR9, R13 ;  /* 0x00000009000d7c24 */ /* 0x000fe4000f8e020d */
[C---:B------:R-:W-:Y:S02]  /*1f50*/  IMAD R3, R8.reuse, UR7, R3 ;  /* 0x0000000708037c24 */ /* 0x040fe4000f8e0203 */
[----:B------:R-:W-:Y:S01]  /*1f60*/  IMAD.WIDE.U32 R10, R8, UR4, R10 ;  /* 0x00000004080a7c25 */ /* 0x000fe2000f8e000a */
[----:B------:R-:W-:-:S03]  /*1f70*/  USHF.L.U32 UR4, UR27, 0x7, URZ ;  /* 0x000000071b047899 */ /* 0x000fc600080006ff */
        /* <DEDUP_REMOVED lines=32> */
.L_x_1116:
[----:B------:R2:W-:Y:S02]  /*2180*/  STS.128 [R237], RZ ;  /* 0x000000ffed007388 */ /* 0x0005e40000000c00 */
.L_x_1115:
[----:B------:R-:W-:Y:S05]  /*2190*/  BSYNC.RECONVERGENT B0 ;  /* 0x0000000000007941 */ /* 0x000fea0003800200 */
.L_x_1114:
        /* <DEDUP_REMOVED lines=42> */
.L_x_1118:
[----:B------:R-:W-:Y:S05]  /*2440*/  BSYNC.RECONVERGENT B0 ;  /* 0x0000000000007941 */ /* 0x000fea0003800200 */
.L_x_1117:
        /* <DEDUP_REMOVED lines=22> */
.L_x_1120:
[----:B------:R-:W-:Y:S05]  /*25b0*/  BSYNC.RECONVERGENT B0 ;  /* 0x0000000000007941 */ /* 0x000fea0003800200 */
.L_x_1119:
        /* <DEDUP_REMOVED lines=22> */
.L_x_1122:
[----:B------:R-:W-:Y:S05]  /*2720*/  BSYNC.RECONVERGENT B0 ;  /* 0x0000000000007941 */ /* 0x000fea0003800200 */
.L_x_1121:
        /* <DEDUP_REMOVED lines=22> */
.L_x_1124:
[----:B------:R-:W-:Y:S05]  /*2890*/  BSYNC.RECONVERGENT B0 ;  /* 0x0000000000007941 */ /* 0x000fea0003800200 */
.L_x_1123:
        /* <DEDUP_REMOVED lines=22> */
.L_x_1126:
[----:B------:R-:W-:Y:S05]  /*2a00*/  BSYNC.RECONVERGENT B0 ;  /* 0x0000000000007941 */ /* 0x000fea0003800200 */
.L_x_1125:
        /* <DEDUP_REMOVED lines=22> */
.L_x_1128:
[----:B------:R-:W-:Y:S05]  /*2b70*/  BSYNC.RECONVERGENT B0 ;  /* 0x0000000000007941 */ /* 0x000fea0003800200 */
.L_x_1127:
        /* <DEDUP_REMOVED lines=22> */
.L_x_1130:
[----:B------:R-:W-:Y:S05]  /*2ce0*/  BSYNC.RECONVERGENT B0 ;  /* 0x0000000000007941 */ /* 0x000fea0003800200 */
.L_x_1129:
        /* <DEDUP_REMOVED lines=18> */
.L_x_1133:
[----:B------:R1:W-:Y:S02]  /*2e10*/  STS.128 [R237+0x4000], RZ ;  /* 0x004000ffed007388 */ /* 0x0003e40000000c00 */
.L_x_1132:
[----:B------:R-:W-:Y:S05]  /*2e20*/  BSYNC.RECONVERGENT B0 ;  /* 0x0000000000007941 */ /* 0x000fea0003800200 */
.L_x_1131:
        /* <DEDUP_REMOVED lines=16> */
[----:B--2---:R-:W-:-:S04]  /*2f30*/  IMAD.U32 R7, RZ, RZ, UR12 ;  /* 0x0000000cff077e24 */ /* 0x004fc8000f8e00ff */
[----:B------:R-:W-:Y:S01]  /*2f40*/  IMAD.U32 R0, RZ, RZ, UR6 ;  /* 0x00000006ff007e24 */ /* 0x000fe2000f8e00ff */
[----:B------:R-:W-:-:S04]  /*2f50*/  LEA R6, P1, R7, R249, 0x1 ;  /* 0x000000f907067211 */ /* 0x000fc800078208ff */
[----:B------:R-:W-:-:S05]  /*2f60*/  LEA.HI.X R7, R7, R248, R0, 0x1, P1 ;  /* 0x000000f807077211 */ /* 0x000fca00008f0c00 */
[----:B------:R-:W-:Y:S01]  /*2f70*/  @!PT LDS RZ, [RZ] ;  /* 0x00000000fffff984 */ /* 0x000fe20000000800 */
[----:B------:R-:W-:Y:S01]  /*2f80*/  @!PT LDS RZ, [RZ] ;  /* 0x00000000fffff984 */ /* 0x000fe20000000800 */
[----:B------:R-:W-:Y:S01]  /*2f90*/  @!PT LDS RZ, [RZ] ;  /* 0x00000000fffff984 */ /* 0x000fe20000000800 */
[----:B------:R2:W-:Y:S04]  /*2fa0*/  LDGSTS.E.BYPASS.LTC128B.128 [R237+0x4800], desc[UR22][R6.64] ;  /* 0x0480000006ed7fae */ /* 0x0005e8000b981a16 */
.L_x_1135:
[----:B------:R-:W-:Y:S05]  /*2fb0*/  BSYNC.RECONVERGENT B0 ;  /* 0x0000000000007941 */ /* 0x000fea0003800200 */
.L_x_1134:
        /* <DEDUP_REMOVED lines=17> */
.L_x_1137:
[----:B------:R-:W-:Y:S05]  /*30d0*/  BSYNC.RECONVERGENT B0 ;  /* 0x0000000000007941 */ /* 0x000fea0003800200 */
.L_x_1136:
        /* <DEDUP_REMOVED lines=20> */
.L_x_1139:
[----:B------:R-:W-:Y:S05]  /*3220*/  BSYNC.RECONVERGENT B0 ;  /* 0x0000000000007941 */ /* 0x000fea0003800200 */
.L_x_1138:
        /* <DEDUP_REMOVED lines=16> */
.L_x_1141:
[----:B------:R-:W-:Y:S05]  /*3330*/  BSYNC.RECONVERGENT B0 ;  /* 0x0000000000007941 */ /* 0x000fea0003800200 */
.L_x_1140:
        /* <DEDUP_REMOVED lines=20> */
.L_x_1143:
[----:B------:R-:W-:Y:S05]  /*3480*/  BSYNC.RECONVERGENT B0 ;  /* 0x0000000000007941 */ /* 0x000fea0003800200 */
.L_x_1142:
        /* <DEDUP_REMOVED lines=20> */
.L_x_1145:
[----:B------:R-:W-:Y:S05]  /*35d0*/  BSYNC.RECONVERGENT B0 ;  /* 0x0000000000007941 */ /* 0x000fea0003800200 */
.L_x_1144:
        /* <DEDUP_REMOVED lines=20> */
.L_x_1147:
[----:B------:R-:W-:Y:S05]  /*3720*/  BSYNC.RECONVERGENT B0 ;  /* 0x0000000000007941 */ /* 0x000fea0003800200 */
.L_x_1146:
        /* <DEDUP_REMOVED lines=16> */
[----:B------:R-:W-:-:S06]  /*3830*/  MOV R7, UR13 ;  /* 0x0000000d00077c02 */ /* 0x000fcc0008000f00 */
        /* <DEDUP_REMOVED lines=26> */
.L_x_1150:
[----:B------:R2:W-:Y:S01]  /*39e0*/  STS.128 [R237+0x8000], RZ ;  /* 0x008000ffed007388 */ /* 0x0005e20000000c00 */
[----:B------:R-:W-:Y:S05]  /*39f0*/  BRA `(.L_x_1151) ;  /* 0x0000000000047947 */ /* 0x000fea0003800000 */
.L_x_1149:
[----:B------:R2:W-:Y:S02]  /*3a00*/  STS.128 [R237+0x8000], RZ ;  /* 0x008000ffed007388 */ /* 0x0005e40000000c00 */
.L_x_1151:
[----:B------:R-:W-:Y:S05]  /*3a10*/  BSYNC.RECONVERGENT B0 ;  /* 0x0000000000007941 */ /* 0x000fea0003800200 */
.L_x_1148:
[----:B------:R-:W-:Y:S01]  /*3a20*/  ISETP.GE.AND P0, PT, R11, UR4, PT ;  /* 0x000000040b007c0c */ /* 0x000fe2000bf06270 */
[C---:B------:R-:W-:Y:S01]  /*3a30*/  IMAD.SHL.U32 R0, R243.reuse, 0x20, RZ ;  /* 0x00000020f3007824 */ /* 0x040fe200078e00ff */
[----:B------:R-:W-:Y:S01]  /*3a40*/  ISETP.GE.AND P4, PT, R8, UR4, PT ;  /* 0x0000000408007c0c */ /* 0x000fe2000bf86270 */
[----:B------:R-:W-:Y:S01]  /*3a50*/  IMAD.SHL.U32 R8, R243, 0x40, RZ ;  /* 0x00000040f3087824 */ /* 0x000fe200078e00ff */
[----:B------:R-:W-:Y:S01]  /*3a60*/  ISETP.GE.AND P3, PT, R5, UR4, PT ;  /* 0x0000000405007c0c */ /* 0x000fe2000bf66270 */
[----:B------:R-:W-:Y:S01]  /*3a70*/  BSSY.RECONVERGENT B0, `(.L_x_1152) ;  /* 0x0000020000007945 */ /* 0x000fe20003800200 */
[----:B------:R-:W-:Y:S02]  /*3a80*/  SHF.R.U32.HI R210, RZ, 0x1, R243 ;  /* 0x00000001ffd27819 */ /* 0x000fe400000116f3 */
[----:B------:R-:W-:Y:S02]  /*3a90*/  LOP3.LUT R5, R247, 0x1c0, R8, 0xf8, !PT ;  /* 0x000001c0f7057812 */ /* 0x000fe400078ef808 */
[----:B------:R-:W-:-:S02]  /*3aa0*/  LOP3.LUT R211, R8, 0x200, RZ, 0xc0, !PT ;  /* 0x0000020008d37812 */ /* 0x000fc400078ec0ff */
[----:B------:R-:W-:Y:S01]  /*3ab0*/  ISETP.GE.AND P1, PT, R2, UR4, PT ;  /* 0x0000000402007c0c */ /* 0x000fe2000bf26270 */
[----:B------:R1:W-:Y:S01]  /*3ac0*/  @P0 STS.128 [R237+0x8800], RZ ;  /* 0x008800ffed000388 */ /* 0x0003e20000000c00 */
[----:B------:R-:W-:Y:S02]  /*3ad0*/  LOP3.LUT R2, R5, 0x8, R210, 0x78, !PT ;  /* 0x0000000805027812 */ /* 0x000fe400078e78d2 */
[----:B------:R-:W-:Y:S02]  /*3ae0*/  ISETP.GE.AND P2, PT, R3, UR4, PT ;  /* 0x0000000403007c0c */ /* 0x000fe4000bf46270 */
[----:B------:R-:W-:Y:S02]  /*3af0*/  LOP3.LUT R8, R8, 0x400, RZ, 0xc0, !PT ;  /* 0x0000040008087812 */ /* 0x000fe400078ec0ff */
[----:B------:R-:W-:Y:S02]  /*3b00*/  LOP3.LUT R5, R5, 0x8, R243, 0x78, !PT ;  /* 0x0000000805057812 */ /* 0x000fe400078e78f3 */
[----:B------:R-:W-:-:S02]  /*3b10*/  LOP3.LUT R3, R211, 0x7c00, R0, 0xf8, !PT ;  /* 0x00007c00d3037812 */ /* 0x000fc400078ef800 */
[----:B------:R-:W-:Y:S01]  /*3b20*/  ISETP.GE.AND P6, PT, R10, UR4, PT ;  /* 0x000000040a007c0c */ /* 0x000fe2000bfc6270 */
[----:B------:R-:W-:Y:S01]  /*3b30*/  IMAD R8, R5, 0x2, R8 ;  /* 0x0000000205087824 */ /* 0x000fe200078e0208 */
        /* <DEDUP_REMOVED lines=19> */
.L_x_1153:
[----:B------:R-:W-:Y:S05]  /*3c70*/  BSYNC.RECONVERGENT B0 ;  /* 0x0000000000007941 */ /* 0x000fea0003800200 */
.L_x_1152:
        /* <DEDUP_REMOVED lines=19> */
.L_x_1155:
[----:B------:R-:W-:Y:S05]  /*3db0*/  BSYNC.RECONVERGENT B0 ;  /* 0x0000000000007941 */ /* 0x000fea0003800200 */
.L_x_1154:
        /* <DEDUP_REMOVED lines=21> */
.L_x_1157:
[----:B------:R-:W-:Y:S05]  /*3f10*/  BSYNC.RECONVERGENT B0 ;  /* 0x0000000000007941 */ /* 0x000fea0003800200 */
.L_x_1156:
        /* <DEDUP_REMOVED lines=17> */
.L_x_1159:
[----:B------:R-:W-:Y:S05]  /*4030*/  BSYNC.RECONVERGENT B0 ;  /* 0x0000000000007941 */ /* 0x000fea0003800200 */
.L_x_1158:
        /* <DEDUP_REMOVED lines=21> */
.L_x_1161:
[----:B------:R-:W-:Y:S05]  /*4190*/  BSYNC.RECONVERGENT B0 ;  /* 0x0000000000007941 */ /* 0x000fea0003800200 */
.L_x_1160:
        /* <DEDUP_REMOVED lines=21> */
.L_x_1163:
[----:B------:R-:W-:Y:S05]  /*42f0*/  BSYNC.RECONVERGENT B0 ;  /* 0x0000000000007941 */ /* 0x000fea0003800200 */
.L_x_1162:
        /* <DEDUP_REMOVED lines=21> */
.L_x_1165:
[----:B------:R-:W-:Y:S05]  /*4450*/  BSYNC.RECONVERGENT B0 ;  /* 0x0000000000007941 */ /* 0x000fea0003800200 */
.L_x_1164:
[----:B------:R-:W-:Y:S01]  /*4460*/  LDSM.16.M88.4 R164, [R8+UR5+0x4000] ;  /* 0x0040000508a4783b */ /* 0x000fe20008000200 */
[----:B------:R-:W-:Y:S01]  /*4470*/  IMAD.MOV.U32 R209, RZ, RZ, 0x20 ;  /* 0x00000020ffd17424 */ /* 0x000fe200078e00ff */
[----:B------:R-:W-:Y:S01]  /*4480*/  LOP3.LUT P6, RZ, R243, 0x2, RZ, 0xc0, !PT ;  /* 0x00000002f3ff7812 */ /* 0x000fe200078cc0ff */
[----:B------:R-:W-:Y:S01]  /*4490*/  VIADD R208, R8, UR5 ;  /* 0x0000000508d07c36 */ /* 0x000fe20008000000 */
[----:B-1----:R-:W1:Y:S01]  /*44a0*/  LDSM.16.M88.4 R4, [R245+0x2000] ;  /* 0x00200000f504783b */ /* 0x002e620000000200 */
[----:B------:R-:W-:Y:S01]  /*44b0*/  IMAD.MOV.U32 R241, RZ, RZ, 0x40 ;  /* 0x00000040fff17424 */ /* 0x000fe200078e00ff */
[----:B------:R-:W-:Y:S01]  /*44c0*/  SEL R3, R209, 0xffffffe0, !P6 ;  /* 0xffffffe0d1037807 */ /* 0x000fe20007000000 */
[C---:B------:R-:W-:Y:S01]  /*44d0*/  IMAD.SHL.U32 R233, R243.reuse, 0x2, RZ ;  /* 0x00000002f3e97824 */ /* 0x040fe200078e00ff */
[----:B------:R-:W5:Y:S01]  /*44e0*/  LDSM.16.M88.4 R156, [R8+UR5+0x4800] ;  /* 0x00480005089c783b */ /* 0x000f620008000200 */
[----:B------:R-:W-:Y:S01]  /*44f0*/  LOP3.LUT P4, RZ, R243, 0x4, RZ, 0xc0, !PT ;  /* 0x00000004f3ff7812 */ /* 0x000fe2000788c0ff */
[----:B------:R-:W3:Y:S01]  /*4500*/  LDCU UR4, c[0x0][0x50c] ;  /* 0x0000a180ff0477ac */ /* 0x000ee20008000800 */
[C-C-:B------:R-:W-:Y:S01]  /*4510*/  IMAD.IADD R0, R208.reuse, 0x1, R3.reuse ;  /* 0x00000001d0007824 */ /* 0x140fe200078e0203 */
[----:B------:R-:W2:Y:S01]  /*4520*/  LDSM.16.M88.4 R148, [R8+UR5+0x5000] ;  /* 0x005000050894783b */ /* 0x000ea20008000200 */
[----:B------:R-:W-:Y:S01]  /*4530*/  IMAD.IADD R204, R245, 0x1, R3 ;  /* 0x00000001f5cc7824 */ /* 0x000fe200078e0203 */
[----:B------:R-:W-:Y:S01]  /*4540*/  SEL R241, R241, 0xffffffc0, !P4 ;  /* 0xffffffc0f1f17807 */ /* 0x000fe20006000000 */
[----:B------:R-:W-:Y:S01]  /*4550*/  UIADD3 UR19, UPT, UPT, UR26, UR19, -UR17 ;  /* 0x000000131a137290 */ /* 0x000fe2000fffe811 */
[----:B------:R-:W4:Y:S01]  /*4560*/  LDSM.16.M88.4 R140, [R8+UR5+0x5800] ;  /* 0x00580005088c783b */ /* 0x000f220008000200 */
[----:B------:R-:W-:Y:S01]  /*4570*/  LOP3.LUT R232, R233, 0x6, RZ, 0xc0, !PT ;  /* 0x00000006e9e87812 */ /* 0x000fe200078ec0ff */
[----:B------:R-:W-:Y:S01]  /*4580*/  UISETP.GT.U32.AND UP0, UPT, UR28, UR15, UPT ;  /* 0x0000000f1c00728c */ /* 0x000fe2000bf04070 */
[--C-:B------:R-:W-:Y:S01]  /*4590*/  IMAD.IADD R240, R208, 0x1, R241.reuse ;  /* 0x00000001d0f07824 */ /* 0x100fe200078e02f1 */
[----:B------:R-:W3:Y:S04]  /*45a0*/  LDSM.16.M88.4 R132, [R8+UR5+0x6000] ;  /* 0x006000050884783b */ /* 0x000ee80008000200 */
[----:B------:R-:W3:Y:S04]  /*45b0*/  LDSM.16.M88.4 R124, [R8+UR5+0x6800] ;  /* 0x00680005087c783b */ /* 0x000ee80008000200 */
[----:B------:R-:W3:Y:S04]  /*45c0*/  LDSM.16.M88.4 R116, [R8+UR5+0x7000] ;  /* 0x007000050874783b */ /* 0x000ee80008000200 */
[----:B------:R-:W3:Y:S04]  /*45d0*/  LDSM.16.M88.4 R68, [R8+UR5+0x7800] ;  /* 0x007800050844783b */ /* 0x000ee80008000200 */
[----:B------:R-:W3:Y:S04]  /*45e0*/  LDSM.16.M88.4 R108, [R245] ;  /* 0x00000000f56c783b */ /* 0x000ee80000000200 */
[----:B------:R-:W-:Y:S04]  /*45f0*/  LDSM.16.M88.4 R200, [R0+0x4000] ;  /* 0x0040000000c8783b */ /* 0x000fe80000000200 */
[----:B------:R-:W3:Y:S01]  /*4600*/  LDSM.16.M88.4 R104, [R204+0x2000] ;  /* 0x00200000cc68783b */ /* 0x000ee20000000200 */
[C---:B-1----:R-:W-:Y:S03]  /*4610*/  HMMA.16816.F32.BF16 R64, R4.reuse, R164, RZ ;  /* 0x000000a40440723c */ /* 0x042fe600000418ff */
[----:B------:R-:W1:Y:S04]  /*4620*/  LDSM.16.M88.4 R196, [R0+0x4800] ;  /* 0x0048000000c4783b */ /* 0x000e680000000200 */
[----:B------:R-:W1:Y:S01]  /*4630*/  LDSM.16.M88.4 R192, [R0+0x5000] ;  /* 0x0050000000c0783b */ /* 0x000e620000000200 */
[C---:B------:R-:W-:Y:S03]  /*4640*/  HMMA.16816.F32.BF16 R60, R4.reuse, R166, RZ ;  /* 0x000000a6043c723c */ /* 0x040fe600000418ff */
[----:B------:R-:W1:Y:S04]  /*4650*/  LDSM.16.M88.4 R188, [R0+0x5800] ;  /* 0x0058000000bc783b */ /* 0x000e680000000200 */
[----:B------:R-:W1:Y:S01]  /*4660*/  LDSM.16.M88.4 R184, [R0+0x6000] ;  /* 0x0060000000b8783b */ /* 0x000e620000000200 */
[C---:B-----5:R-:W-:Y:S03]  /*4670*/  HMMA.16816.F32.BF16 R56, R4.reuse, R156, RZ ;  /* 0x0000009c0438723c */ /* 0x060fe600000418ff */
[----:B------:R-:W5:Y:S04]  /*4680*/  LDSM.16.M88.4 R180, [R0+0x6800] ;  /* 0x0068000000b4783b */ /* 0x000f680000000200 */
[----:B------:R-:W5:Y:S01]  /*4690*/  LDSM.16.M88.4 R176, [R0+0x7000] ;  /* 0x0070000000b0783b */ /* 0x000f620000000200 */
[C---:B--2---:R-:W-:Y:S03]  /*46a0*/  HMMA.16816.F32.BF16 R48, R4.reuse, R148, RZ ;  /* 0x000000940430723c */ /* 0x044fe600000418ff */
[----:B------:R2:W5:Y:S04]  /*46b0*/  LDSM.16.M88.4 R172, [R0+0x7800] ;  /* 0x0078000000ac783b */ /* 0x0005680000000200 */
[----:B------:R-:W5:Y:S01]  /*46c0*/  LDSM.16.M88.4 R204, [R204] ;  /* 0x00000000cccc783b */ /* 0x000f620000000200 */
[C---:B----4-:R-:W-:Y:S03]  /*46d0*/  HMMA.16816.F32.BF16 R40, R4.reuse, R140, RZ ;  /* 0x0000008c0428723c */ /* 0x050fe600000418ff */
[----:B------:R-:W-:Y:S04]  /*46e0*/  LDSM.16.M88.4 R92, [R240+0x4800] ;  /* 0x00480000f05c783b */ /* 0x000fe80000000200 */
[----:B------:R-:W-:Y:S01]  /*46f0*/  LDSM.16.M88.4 R96, [R240+0x4000] ;  /* 0x00400000f060783b */ /* 0x000fe20000000200 */
[C---:B---3--:R-:W-:Y:S03]  /*4700*/  HMMA.16816.F32.BF16 R32, R4.reuse, R132, RZ ;  /* 0x000000840420723c */ /* 0x048fe600000418ff */
[----:B------:R-:W-:Y:S04]  /*4710*/  LDSM.16.M88.4 R88, [R240+0x5000] ;  /* 0x00500000f058783b */ /* 0x000fe80000000200 */
[----:B------:R-:W-:Y:S01]  /*4720*/  LDSM.16.M88.4 R84, [R240+0x5800] ;  /* 0x00580000f054783b */ /* 0x000fe20000000200 */
[----:B------:R-:W-:Y:S01]  /*4730*/  HMMA.16816.F32.BF16 R24, R4, R124, RZ ;  /* 0x0000007c0418723c */ /* 0x000fe200000418ff */
[----:B--2---:R-:W-:-:S02]  /*4740*/  IMAD.IADD R0, R245, 0x1, R241 ;  /* 0x00000001f5007824 */ /* 0x004fc400078e02f1 */
[----:B------:R-:W-:Y:S04]  /*4750*/  LDSM.16.M88.4 R80, [R240+0x6000] ;  /* 0x00600000f050783b */ /* 0x000fe80000000200 */
[----:B------:R-:W2:Y:S01]  /*4760*/  LDSM.16.M88.4 R100, [R0+0x2000] ;  /* 0x002000000064783b */ /* 0x000ea20000000200 */
[C---:B------:R-:W-:Y:S03]  /*4770*/  HMMA.16816.F32.BF16 R16, R4.reuse, R116, RZ ;  /* 0x000000740410723c */ /* 0x040fe600000418ff */
[----:B------:R-:W-:Y:S04]  /*4780*/  LDSM.16.M88.4 R76, [R240+0x6800] ;  /* 0x00680000f04c783b */ /* 0x000fe80000000200 */
[----:B------:R-:W-:Y:S01]  /*4790*/  LDSM.16.M88.4 R72, [R240+0x7000] ;  /* 0x00700000f048783b */ /* 0x000fe20000000200 */
[C---:B------:R-:W-:Y:S03]  /*47a0*/  HMMA.16816.F32.BF16 R8, R4.reuse, R68, RZ ;  /* 0x000000440408723c */ /* 0x040fe600000418ff */
[----:B------:R-:W0:Y:S05]  /*47b0*/  LDGDEPBAR ;  /* 0x00000000000079af */ /* 0x000e2a0000000000 */
[C---:B------:R-:W-:Y:S08]  /*47c0*/  HMMA.16816.F32.BF16 R52, R4.reuse, R158, RZ ;  /* 0x0000009e0434723c */ /* 0x040ff000000418ff */
        /* <DEDUP_REMOVED lines=8> */
[C---:B------:R-:W-:Y:S08]  /*4850*/  HMMA.16816.F32.BF16 R64, R104.reuse, R200, R64 ;  /* 0x000000c86840723c */ /* 0x040ff00000041840 */
[C---:B-1----:R-:W-:Y:S08]  /*4860*/  HMMA.16816.F32.BF16 R56, R104.reuse, R196, R56 ;  /* 0x000000c46838723c */ /* 0x042ff00000041838 */
[C---:B------:R-:W-:Y:S08]  /*4870*/  HMMA.16816.F32.BF16 R48, R104.reuse, R192, R48 ;  /* 0x000000c06830723c */ /* 0x040ff00000041830 */
[C---:B------:R-:W-:Y:S08]  /*4880*/  HMMA.16816.F32.BF16 R40, R104.reuse, R188, R40 ;  /* 0x000000bc6828723c */ /* 0x040ff00000041828 */
[C---:B------:R-:W-:Y:S08]  /*4890*/  HMMA.16816.F32.BF16 R32, R104.reuse, R184, R32 ;  /* 0x000000b86820723c */ /* 0x040ff00000041820 */
        /* <DEDUP_REMOVED lines=11> */
[----:B------:R1:W3:Y:S07]  /*4950*/  LDSM.16.M88.4 R104, [R0] ;  /* 0x000000000068783b */ /* 0x0002ee0000000200 */
        /* <DEDUP_REMOVED lines=22> */
[C---:B------:R-:W-:Y:S01]  /*4ac0*/  HMMA.16816.F32.BF16 R124, R204.reuse, R182, R124 ;  /* 0x000000b6cc7c723c */ /* 0x040fe2000004187c */
[----:B------:R-:W-:Y:S07]  /*4ad0*/  LDSM.16.M88.4 R180, [R0] ;  /* 0x0000000000b4783b */ /* 0x000fee0000000200 */
[C---:B------:R-:W-:Y:S01]  /*4ae0*/  HMMA.16816.F32.BF16 R116, R204.reuse, R178, R116 ;  /* 0x000000b2cc74723c */ /* 0x040fe20000041874 */
[----:B------:R-:W4:Y:S07]  /*4af0*/  LDSM.16.M88.4 R176, [R200+0x4000] ;  /* 0x00400000c8b0783b */ /* 0x000f2e0000000200 */
[C---:B------:R-:W-:Y:S08]  /*4b00*/  HMMA.16816.F32.BF16 R112, R204.reuse, R172, R112 ;  /* 0x000000accc70723c */ /* 0x040ff00000041870 */
[----:B------:R-:W-:Y:S01]  /*4b10*/  HMMA.16816.F32.BF16 R108, R204, R174, R108 ;  /* 0x000000aecc6c723c */ /* 0x000fe2000004186c */
[----:B------:R-:W5:Y:S07]  /*4b20*/  LDSM.16.M88.4 R172, [R200+0x4800] ;  /* 0x00480000c8ac783b */ /* 0x000f6e0000000200 */
[C---:B--2---:R-:W-:Y:S08]  /*4b30*/  HMMA.16816.F32.BF16 R56, R100.reuse, R92, R56 ;  /* 0x0000005c6438723c */ /* 0x044ff00000041838 */
[----:B------:R-:W-:Y:S08]  /*4b40*/  HMMA.16816.F32.BF16 R52, R100, R94, R52 ;  /* 0x0000005e6434723c */ /* 0x000ff00000041834 */
[C---:B---3--:R-:W-:Y:S01]  /*4b50*/  HMMA.16816.F32.BF16 R196, R104.reuse, R92, R160 ;  /* 0x0000005c68c4723c */ /* 0x048fe200000418a0 */
[----:B------:R-:W-:Y:S07]  /*4b60*/  LDSM.16.M88.4 R160, [R200+0x7800] ;  /* 0x00780000c8a0783b */ /* 0x000fee0000000200 */
[----:B------:R-:W-:Y:S01]  /*4b70*/  HMMA.16816.F32.BF16 R156, R104, R94, R156 ;  /* 0x0000005e689c723c */ /* 0x000fe2000004189c */
[----:B------:R2:W3:Y:S07]  /*4b80*/  LDSM.16.M88.4 R92, [R0+0x2000] ;  /* 0x00200000005c783b */ /* 0x0004ee0000000200 */
[----:B------:R-:W-:Y:S08]  /*4b90*/  HMMA.16816.F32.BF16 R164, R204, R202, R164 ;  /* 0x000000cacca4723c */ /* 0x000ff000000418a4 */
[-C--:B------:R-:W-:Y:S08]  /*4ba0*/  HMMA.16816.F32.BF16 R168, R104, R96.reuse, R168 ;  /* 0x0000006068a8723c */ /* 0x080ff000000418a8 */
[----:B------:R-:W-:Y:S01]  /*4bb0*/  HMMA.16816.F32.BF16 R64, R100, R96, R64 ;  /* 0x000000606440723c */ /* 0x000fe20000041840 */
[----:B--2---:R-:W-:-:S04]  /*4bc0*/  SHF.R.U32.HI R0, RZ, 0x2, R243 ;  /* 0x00000002ff007819 */ /* 0x004fc800000116f3 */
[----:B------:R-:W-:-:S03]  /*4bd0*/  LOP3.LUT R0, R0, 0x7, RZ, 0xc0, !PT ;  /* 0x0000000700007812 */ /* 0x000fc600078ec0ff */
[C---:B------:R-:W-:Y:S08]  /*4be0*/  HMMA.16816.F32.BF16 R48, R100.reuse, R88, R48 ;  /* 0x000000586430723c */ /* 0x040ff00000041830 */
        /* <DEDUP_REMOVED lines=12> */
[----:B------:R-:W1:Y:S07]  /*4cb0*/  LDSM.16.M88.4 R100, [R200+0x5000] ;  /* 0x00500000c864783b */ /* 0x000e6e0000000200 */
        /* <DEDUP_REMOVED lines=8> */
[----:B------:R-:W-:Y:S07]  /*4d40*/  LDSM.16.M88.4 R184, [R200+0x7000] ;  /* 0x00700000c8b8783b */ /* 0x000fee0000000200 */
[----:B------:R-:W-:Y:S01]  /*4d50*/  HMMA.16816.F32.BF16 R164, R104, R98, R164 ;  /* 0x0000006268a4723c */ /* 0x000fe200000418a4 */
[----:B------:R-:W2:Y:S01]  /*4d60*/  LDSM.16.M88.4 R96, [R200+0x5800] ;  /* 0x00580000c860783b */ /* 0x000ea20000000200 */
[----:B------:R-:W-:-:S06]  /*4d70*/  DEPBAR.LE SB0, 0x0 ;  /* 0x000080000000791a */ /* 0x000fcc0000000000 */
[----:B----4-:R-:W-:Y:S08]  /*4d80*/  HMMA.16816.F32.BF16 R168, R180, R176, R168 ;  /* 0x000000b0b4a8723c */ /* 0x010ff000000418a8 */
[----:B------:R-:W-:Y:S01]  /*4d90*/  HMMA.16816.F32.BF16 R112, R104, R68, R112 ;  /* 0x000000446870723c */ /* 0x000fe20000041870 */
[----:B------:R-:W-:-:S07]  /*4da0*/  LOP3.LUT R69, R232, UR27, RZ, 0xfc, !PT ;  /* 0x0000001be8457c12 */ /* 0x000fce000f8efcff */
[C---:B------:R-:W-:Y:S01]  /*4db0*/  HMMA.16816.F32.BF16 R108, R104.reuse, R70, R108 ;  /* 0x00000046686c723c */ /* 0x040fe2000004186c */
[----:B------:R-:W-:Y:S02]  /*4dc0*/  LOP3.LUT R71, R210, 0x1f0, RZ, 0xc0, !PT ;  /* 0x000001f0d2477812 */ /* 0x000fe400078ec0ff */
[----:B------:R-:W-:Y:S01]  /*4dd0*/  FMUL.FTZ R168, R168, UR4 ;  /* 0x00000004a8a87c20 */ /* 0x000fe20008410000 */
[----:B------:R-:W-:Y:S01]  /*4de0*/  FMUL.FTZ R169, R169, UR4 ;  /* 0x00000004a9a97c20 */ /* 0x000fe20008410000 */
[----:B------:R-:W-:Y:S01]  /*4df0*/  IADD3 R71, PT, PT, R0, UR25, R71 ;  /* 0x0000001900477c10 */ /* 0x000fe2000fffe047 */
[----:B------:R-:W-:Y:S02]  /*4e00*/  VIADD R0, R69, 0x78 ;  /* 0x0000007845007836 */ /* 0x000fe40000000000 */
[----:B------:R-:W-:Y:S01]  /*4e10*/  HMMA.16816.F32.BF16 R152, R104, R88, R152 ;  /* 0x000000586898723c */ /* 0x000fe20000041898 */
[----:B------:R-:W-:Y:S01]  /*4e20*/  MUFU.TANH R168, R168 ;  /* 0x000000a800a87308 */ /* 0x000fe20000002400 */
[----:B------:R-:W-:-:S05]  /*4e30*/  VIADD R244, R71, UR26 ;  /* 0x0000001a47f47c36 */ /* 0x000fca0008000000 */
[----:B------:R4:W-:Y:S01]  /*4e40*/  STL [R1+0x40], R244 ;  /* 0x000040f401007387 */ /* 0x0009e20000100800 */
[----:B------:R-:W-:Y:S01]  /*4e50*/  HMMA.16816.F32.BF16 R136, R104, R80, R136 ;  /* 0x000000506888723c */ /* 0x000fe20000041888 */
[----:B------:R-:W-:Y:S01]  /*4e60*/  VIADD R80, R0, UR17 ;  /* 0x0000001100507c36 */ /* 0x000fe20008000000 */
[----:B------:R-:W-:Y:S01]  /*4e70*/  MUFU.TANH R169, R169 ;  /* 0x000000a900a97308 */ /* 0x000fe20000002400 */
[----:B------:R-:W-:Y:S02]  /*4e80*/  VIADD R81, R69, 0x58 ;  /* 0x0000005845517836 */ /* 0x000fe40000000000 */
[C---:B------:R-:W-:Y:S02]  /*4e90*/  VIADD R88, R80.reuse, 0xffffff91 ;  /* 0xffffff9150587836 */ /* 0x040fe40000000000 */
[----:B------:R-:W-:Y:S01]  /*4ea0*/  VIADD R89, R80, 0xffffff90 ;  /* 0xffffff9050597836 */ /* 0x000fe20000000000 */
[----:B-----5:R-:W-:Y:S08]  /*4eb0*/  HMMA.16816.F32.BF16 R196, R180, R172, R196 ;  /* 0x000000acb4c4723c */ /* 0x020ff000000418c4 */
[----:B---3--:R-:W-:Y:S01]  /*4ec0*/  HMMA.16816.F32.BF16 R64, R92, R176, R64 ;  /* 0x000000b05c40723c */ /* 0x008fe20000041840 */
[----:B------:R-:W-:Y:S01]  /*4ed0*/  FMUL.FTZ R176, R170, UR4 ;  /* 0x00000004aab07c20 */ /* 0x000fe20008410000 */
[----:B------:R-:W-:Y:S01]  /*4ee0*/  FMUL.FTZ R170, R171, UR4 ;  /* 0x00000004abaa7c20 */ /* 0x000fe20008410000 */
[----:B------:R-:W-:-:S02]  /*4ef0*/  VIADD R177, R69, 0x1 ;  /* 0x0000000145b17836 */ /* 0x000fc40000000000 */
[C---:B------:R-:W-:Y:S02]  /*4f00*/  VIADD R171, R69.reuse, 0x8 ;  /* 0x0000000845ab7836 */ /* 0x040fe40000000000 */
[----:B------:R-:W3:Y:S01]  /*4f10*/  MUFU.TANH R176, R176 ;  /* 0x000000b000b07308 */ /* 0x000ee20000002400 */
[C---:B------:R-:W-:Y:S01]  /*4f20*/  HMMA.16816.F32.BF16 R148, R104.reuse, R90, R148 ;  /* 0x0000005a6894723c */ /* 0x040fe20000041894 */
[----:B------:R-:W-:Y:S02]  /*4f30*/  VIADD R91, R80, 0xffffff99 ;  /* 0xffffff99505b7836 */ /* 0x000fe40000000000 */
[----:B------:R-:W-:Y:S02]  /*4f40*/  VIADD R90, R69, 0x40 ;  /* 0x00000040455a7836 */ /* 0x000fe40000000000 */
[----:B------:R-:W-:Y:S01]  /*4f50*/  FMUL.FTZ R196, R196, UR4 ;  /* 0x00000004c4c47c20 */ /* 0x000fe20008410000 */
[----:B------:R-:W-:Y:S01]  /*4f60*/  FMUL.FTZ R197, R197, UR4 ;  /* 0x00000004c5c57c20 */ /* 0x000fe20008410000 */
[----:B------:R-:W5:Y:S01]  /*4f70*/  MUFU.TANH R170, R170 ;  /* 0x000000aa00aa7308 */ /* 0x000f620000002400 */
[----:B------:R-:W-:Y:S01]  /*4f80*/  HMMA.16816.F32.BF16 R144, R104, R84, R144 ;  /* 0x000000546890723c */ /* 0x000fe20000041890 */
[----:B------:R-:W-:-:S02]  /*4f90*/  VIADD R85, R69, 0x49 ;  /* 0x0000004945557836 */ /* 0x000fc40000000000 */
[----:B------:R-:W-:Y:S02]  /*4fa0*/  VIADD R84, R69, 0x50 ;  /* 0x0000005045547836 */ /* 0x000fe40000000000 */
[----:B------:R-:W-:Y:S01]  /*4fb0*/  FMUL.FTZ R65, R65, UR4 ;  /* 0x0000000441417c20 */ /* 0x000fe20008410000 */
[----:B------:R-:W-:Y:S01]  /*4fc0*/  FMUL.FTZ R64, R64, UR4 ;  /* 0x0000000440407c20 */ /* 0x000fe20008410000 */
[----:B------:R-:W-:Y:S01]  /*4fd0*/  MUFU.TANH R196, R196 ;  /* 0x000000c400c47308 */ /* 0x000fe20000002400 */
[----:B------:R-:W-:Y:S01]  /*4fe0*/  HMMA.16816.F32.BF16 R140, R104, R86, R140 ;  /* 0x00000056688c723c */ /* 0x000fe2000004188c */
[C---:B------:R-:W-:Y:S02]  /*4ff0*/  VIADD R86, R69.reuse, 0x48 ;  /* 0x0000004845567836 */ /* 0x040fe40000000000 */
[----:B------:R-:W-:-:S04]  /*5000*/  VIADD R87, R69, 0x41 ;  /* 0x0000004145577836 */ /* 0x000fc80000000000 */
[----:B------:R-:W-:Y:S01]  /*5010*/  MUFU.TANH R197, R197 ;  /* 0x000000c500c57308 */ /* 0x000fe20000002400 */
[----:B------:R-:W-:Y:S01]  /*5020*/  HMMA.16816.F32.BF16 R132, R104, R82, R132 ;  /* 0x000000526884723c */ /* 0x000fe20000041884 */
[----:B------:R-:W-:Y:S02]  /*5030*/  VIADD R82, R80, 0xffffff98 ;  /* 0xffffff9850527836 */ /* 0x000fe40000000000 */
[----:B------:R-:W-:-:S05]  /*5040*/  VIADD R83, R69, 0x51 ;  /* 0x0000005145537836 */ /* 0x000fca0000000000 */
[C---:B------:R-:W-:Y:S08]  /*5050*/  HMMA.16816.F32.BF16 R128, R104.reuse, R76, R128 ;  /* 0x0000004c6880723c */ /* 0x040ff00000041880 */
[----:B------:R-:W-:Y:S01]  /*5060*/  HMMA.16816.F32.BF16 R124, R104, R78, R124 ;  /* 0x0000004e687c723c */ /* 0x000fe2000004187c */
[C---:B------:R-:W-:Y:S02]  /*5070*/  VIADD R79, R69.reuse, UR17 ;  /* 0x00000011454f7c36 */ /* 0x040fe40008000000 */
[----:B------:R-:W-:-:S05]  /*5080*/  VIADD R78, R69, 0x59 ;  /* 0x00000059454e7836 */ /* 0x000fca0000000000 */
[----:B------:R-:W-:Y:S01]  /*5090*/  HMMA.16816.F32.BF16 R120, R104, R72, R120 ;  /* 0x000000486878723c */ /* 0x000fe20000041878 */
[----:B------:R-:W-:-:S07]  /*50a0*/  VIADD R72, R80, 0xffffff89 ;  /* 0xffffff8950487836 */ /* 0x000fce0000000000 */
[----:B------:R-:W-:Y:S01]  /*50b0*/  HMMA.16816.F32.BF16 R116, R104, R74, R116 ;  /* 0x0000004a6874723c */ /* 0x000fe20000041874 */
[----:B------:R-:W-:-:S04]  /*50c0*/  VIADD R105, R244, 0x8 ;  /* 0x00000008f4697836 */ /* 0x000fc80000000000 */
[C---:B------:R-:W-:Y:S02]  /*50d0*/  IMAD.IADD R68, R105.reuse, 0x1, -R72 ;  /* 0x0000000169447824 */ /* 0x040fe400078e0a48 */
[C---:B------:R-:W-:Y:S01]  /*50e0*/  IMAD.IADD R70, R105.reuse, 0x1, -R79 ;  /* 0x0000000169467824 */ /* 0x040fe200078e0a4f */
[C---:B------:R-:W-:Y:S01]  /*50f0*/  HMMA.16816.F32.BF16 R164, R180.reuse, R178, R164 ;  /* 0x000000b2b4a4723c */ /* 0x040fe200000418a4 */
[C---:B------:R-:W-:Y:S01]  /*5100*/  IMAD.IADD R74, R105.reuse, 0x1, -R91 ;  /* 0x00000001694a7824 */ /* 0x040fe200078e0a5b */
[----:B------:R-:W-:Y:S01]  /*5110*/  IABS R68, R68 ;  /* 0x0000004400447213 */ /* 0x000fe20000000000 */
[----:B------:R-:W-:Y:S01]  /*5120*/  IMAD.IADD R77, R105, 0x1, -R89 ;  /* 0x00000001694d7824 */ /* 0x000fe200078e0a59 */
[----:B------:R-:W-:Y:S02]  /*5130*/  IABS R70, R70 ;  /* 0x0000004600467213 */ /* 0x000fe40000000000 */
[----:B------:R-:W-:Y:S01]  /*5140*/  IABS R74, R74 ;  /* 0x0000004a004a7213 */ /* 0x000fe20000000000 */
[----:B------:R-:W-:Y:S01]  /*5150*/  IMAD.MOV.U32 R73, RZ, RZ, R68 ;  /* 0x000000ffff497224 */ /* 0x000fe200078e0044 */
[----:B-1----:R-:W-:Y:S01]  /*5160*/  HMMA.16816.F32.BF16 R152, R180, R100, R152 ;  /* 0x00000064b498723c */ /* 0x002fe20000041898 */
[----:B------:R-:W-:Y:S01]  /*5170*/  I2FP.F32.S32 R75, R70 ;  /* 0x00000046004b7245 */ /* 0x000fe20000201400 */
[----:B------:R-:W-:Y:S01]  /*5180*/  FMUL.FTZ R70, R198, UR4 ;  /* 0x00000004c6467c20 */ /* 0x000fe20008410000 */
[----:B------:R-:W-:-:S02]  /*5190*/  I2FP.F32.S32 R74, R74 ;  /* 0x0000004a004a7245 */ /* 0x000fc40000201400 */
[----:B------:R-:W-:Y:S01]  /*51a0*/  I2FP.F32.S32 R73, R73 ;  /* 0x0000004900497245 */ /* 0x000fe20000201400 */
[----:B---3--:R-:W-:Y:S01]  /*51b0*/  FFMA.FTZ R176, R75, -UR6, R176 ;  /* 0x800000064bb07c23 */ /* 0x008fe200080100b0 */
[----:B------:R-:W-:Y:S01]  /*51c0*/  IMAD.IADD R75, R105, 0x1, -R88 ;  /* 0x00000001694b7824 */ /* 0x000fe200078e0a58 */
[C---:B------:R-:W-:Y:S01]  /*51d0*/  HMMA.16816.F32.BF16 R156, R180.reuse, R174, R156 ;  /* 0x000000aeb49c723c */ /* 0x040fe2000004189c */
[----:B------:R-:W1:Y:S01]  /*51e0*/  MUFU.TANH R70, R70 ;  /* 0x0000004600467308 */ /* 0x000e620000002400 */
[----:B-----5:R-:W-:Y:S01]  /*51f0*/  FFMA.FTZ R170, R73, -UR6, R170 ;  /* 0x8000000649aa7c23 */ /* 0x020fe200080100aa */
[----:B------:R-:W-:Y:S01]  /*5200*/  FMUL.FTZ R167, R167, UR4 ;  /* 0x00000004a7a77c20 */ /* 0x000fe20008410000 */
[----:B------:R-:W-:Y:S01]  /*5210*/  IMAD.IADD R73, R105, 0x1, -R82 ;  /* 0x0000000169497824 */ /* 0x000fe200078e0a52 */
[----:B------:R-:W-:Y:S01]  /*5220*/  IABS R75, R75 ;  /* 0x0000004b004b7213 */ /* 0x000fe20000000000 */
[----:B------:R-:W-:Y:S01]  /*5230*/  FMUL.FTZ R165, R165, UR4 ;  /* 0x00000004a5a57c20 */ /* 0x000fe20008410000 */
[----:B------:R-:W-:Y:S01]  /*5240*/  IABS R77, R77 ;  /* 0x0000004d004d7213 */ /* 0x000fe20000000000 */
[C---:B--2---:R-:W-:Y:S01]  /*5250*/  HMMA.16816.F32.BF16 R140, R180.reuse, R98, R140 ;  /* 0x00000062b48c723c */ /* 0x044fe2000004188c */
[----:B------:R2:W-:Y:S01]  /*5260*/  MUFU.TANH R68, R167 ;  /* 0x000000a700447308 */ /* 0x0005e20000002400 */
[----:B------:R-:W-:Y:S01]  /*5270*/  IABS R73, R73 ;  /* 0x0000004900497213 */ /* 0x000fe20000000000 */
[----:B------:R-:W-:Y:S01]  /*5280*/  FMUL.FTZ R104, R155, UR4 ;  /* 0x000000049b687c20 */ /* 0x000fe20008410000 */
[----:B------:R-:W-:Y:S01]  /*5290*/  FMUL.FTZ R235, R154, UR4 ;  /* 0x000000049aeb7c20 */ /* 0x000fe20008410000 */
[----:B------:R-:W-:Y:S01]  /*52a0*/  I2FP.F32.S32 R75, R75 ;  /* 0x0000004b004b7245 */ /* 0x000fe20000201400 */
[----:B------:R-:W-:Y:S01]  /*52b0*/  VIADD R155, R69, 0x10 ;  /* 0x00000010459b7836 */ /* 0x000fe20000000000 */
[----:B------:R-:W-:Y:S01]  /*52c0*/  I2FP.F32.S32 R73, R73 ;  /* 0x0000004900497245 */ /* 0x000fe20000201400 */
[C---:B------:R-:W-:Y:S01]  /*52d0*/  HMMA.16816.F32.BF16 R144, R180.reuse, R96, R144 ;  /* 0x00000060b490723c */ /* 0x040fe20000041890 */
[----:B------:R-:W3:Y:S01]  /*52e0*/  MUFU.TANH R104, R104 ;  /* 0x0000006800687308 */ /* 0x000ee20000002400 */
[----:B------:R-:W-:Y:S01]  /*52f0*/  I2FP.F32.S32 R77, R77 ;  /* 0x0000004d004d7245 */ /* 0x000fe20000201400 */
[----:B------:R-:W-:Y:S01]  /*5300*/  FMUL.FTZ R159, R159, UR4 ;  /* 0x000000049f9f7c20 */ /* 0x000fe20008410000 */
[----:B------:R-:W-:Y:S01]  /*5310*/  FMUL.FTZ R158, R158, UR4 ;  /* 0x000000049e9e7c20 */ /* 0x000fe20008410000 */
[----:B-1----:R-:W-:Y:S01]  /*5320*/  FFMA.FTZ R154, R73, -UR6, R70 ;  /* 0x80000006499a7c23 */ /* 0x002fe20008010046 */
[----:B------:R-:W-:Y:S01]  /*5330*/  FMUL.FTZ R157, R157, UR4 ;  /* 0x000000049d9d7c20 */ /* 0x000fe20008410000 */
[----:B------:R-:W-:Y:S01]  /*5340*/  FMUL.FTZ R164, R164, UR4 ;  /* 0x00000004a4a47c20 */ /* 0x000fe20008410000 */
[----:B------:R-:W-:Y:S01]  /*5350*/  HMMA.16816.F32.BF16 R132, R180, R194, R132 ;  /* 0x000000c2b484723c */ /* 0x000fe20000041884 */
[----:B------:R-:W1:Y:S01]  /*5360*/  MUFU.TANH R235, R235 ;  /* 0x000000eb00eb7308 */ /* 0x000e620000002400 */
[----:B--2---:R-:W-:-:S02]  /*5370*/  VIADD R167, R80, 0xffffffa9 ;  /* 0xffffffa950a77836 */ /* 0x004fc40000000000 */
[----:B------:R-:W-:Y:S01]  /*5380*/  FMUL.FTZ R142, R142, UR4 ;  /* 0x000000048e8e7c20 */ /* 0x000fe20008410000 */
[----:B------:R-:W-:Y:S01]  /*5390*/  FMUL.FTZ R140, R140, UR4 ;  /* 0x000000048c8c7c20 */ /* 0x000fe20008410000 */
[----:B------:R-:W-:Y:S01]  /*53a0*/  FMUL.FTZ R141, R141, UR4 ;  /* 0x000000048d8d7c20 */ /* 0x000fe20008410000 */
[C---:B------:R-:W-:Y:S01]  /*53b0*/  IMAD.IADD R73, R105.reuse, 0x1, -R167 ;  /* 0x0000000169497824 */ /* 0x040fe200078e0aa7 */
[C---:B------:R-:W-:Y:S01]  /*53c0*/  HMMA.16816.F32.BF16 R48, R92.reuse, R100, R48 ;  /* 0x000000645c30723c */ /* 0x040fe20000041830 */
[----:B------:R-:W-:Y:S01]  /*53d0*/  VIADD R100, R80, 0xffffffa1 ;  /* 0xffffffa150647836 */ /* 0x000fe20000000000 */
[----:B------:R2:W-:Y:S01]  /*53e0*/  MUFU.TANH R198, R158 ;  /* 0x0000009e00c67308 */ /* 0x0005e20000002400 */
[----:B------:R-:W-:Y:S01]  /*53f0*/  FMUL.FTZ R146, R146, UR4 ;  /* 0x0000000492927c20 */ /* 0x000fe20008410000 */
[----:B------:R-:W-:Y:S01]  /*5400*/  IABS R73, R73 ;  /* 0x0000004900497213 */ /* 0x000fe20000000000 */
[----:B------:R-:W-:Y:S02]  /*5410*/  IMAD.IADD R70, R105, 0x1, -R100 ;  /* 0x0000000169467824 */ /* 0x000fe400078e0a64 */
[----:B------:R-:W-:Y:S01]  /*5420*/  FMUL.FTZ R147, R147, UR4 ;  /* 0x0000000493937c20 */ /* 0x000fe20008410000 */
[----:B------:R-:W-:Y:S01]  /*5430*/  FMUL.FTZ R144, R144, UR4 ;  /* 0x0000000490907c20 */ /* 0x000fe20008410000 */
[C---:B------:R-:W-:Y:S01]  /*5440*/  HMMA.16816.F32.BF16 R40, R92.reuse, R96, R40 ;  /* 0x000000605c28723c */ /* 0x040fe20000041828 */
[----:B------:R-:W-:Y:S01]  /*5450*/  VIADD R96, R80, 0xffffffa8 ;  /* 0xffffffa850607836 */ /* 0x000fe20000000000 */
[----:B------:R-:W-:Y:S01]  /*5460*/  IABS R70, R70 ;  /* 0x0000004600467213 */ /* 0x000fe20000000000 */
[----:B------:R-:W-:Y:S01]  /*5470*/  MUFU.TANH R221, R146 ;  /* 0x0000009200dd7308 */ /* 0x000fe20000002400 */
[----:B------:R-:W-:Y:S01]  /*5480*/  I2FP.F32.S32 R73, R73 ;  /* 0x0000004900497245 */ /* 0x000fe20000201400 */
[----:B------:R-:W-:Y:S01]  /*5490*/  FMUL.FTZ R134, R134, UR4 ;  /* 0x0000000486867c20 */ /* 0x000fe20008410000 */
[----:B------:R-:W-:Y:S01]  /*54a0*/  I2FP.F32.S32 R70, R70 ;  /* 0x0000004600467245 */ /* 0x000fe20000201400 */
[----:B------:R-:W-:Y:S01]  /*54b0*/  FMUL.FTZ R135, R135, UR4 ;  /* 0x0000000487877c20 */ /* 0x000fe20008410000 */
[----:B------:R-:W-:Y:S01]  /*54c0*/  HMMA.16816.F32.BF16 R28, R92, R194, R28 ;  /* 0x000000c25c1c723c */ /* 0x000fe2000004181c */
[----:B---3--:R-:W-:Y:S01]  /*54d0*/  FFMA.FTZ R104, R73, -UR6, R104 ;  /* 0x8000000649687c23 */ /* 0x008fe20008010068 */
[----:B------:R-:W-:Y:S01]  /*54e0*/  FMUL.FTZ R132, R132, UR4 ;  /* 0x0000000484847c20 */ /* 0x000fe20008410000 */
[----:B------:R-:W3:Y:S01]  /*54f0*/  MUFU.TANH R195, R159 ;  /* 0x0000009f00c37308 */ /* 0x000ee20000002400 */
[----:B--2---:R-:W-:Y:S01]  /*5500*/  FFMA.FTZ R158, R75, -UR6, R68 ;  /* 0x800000064b9e7c23 */ /* 0x004fe20008010044 */
[----:B------:R-:W-:-:S02]  /*5510*/  IMAD.IADD R68, R105, 0x1, -R96 ;  /* 0x0000000169447824 */ /* 0x000fc400078e0a60 */
[----:B------:R-:W-:Y:S01]  /*5520*/  FMUL.FTZ R49, R49, UR4 ;  /* 0x0000000431317c20 */ /* 0x000fe20008410000 */
[----:B------:R-:W-:Y:S01]  /*5530*/  FMUL.FTZ R133, R133, UR4 ;  /* 0x0000000485857c20 */ /* 0x000fe20008410000 */
[C---:B------:R-:W-:Y:S01]  /*5540*/  HMMA.16816.F32.BF16 R128, R180.reuse, R188, R128 ;  /* 0x000000bcb480723c */ /* 0x040fe20000041880 */
[----:B------:R-:W-:Y:S01]  /*5550*/  FMUL.FTZ R50, R50, UR4 ;  /* 0x0000000432327c20 */ /* 0x000fe20008410000 */
[----:B------:R-:W-:Y:S01]  /*5560*/  IABS R68, R68 ;  /* 0x0000004400447213 */ /* 0x000fe20000000000 */
[----:B------:R2:W-:Y:S01]  /*5570*/  MUFU.TANH R229, R147 ;  /* 0x0000009300e57308 */ /* 0x0005e20000002400 */
[----:B------:R-:W-:Y:S01]  /*5580*/  FMUL.FTZ R51, R51, UR4 ;  /* 0x0000000433337c20 */ /* 0x000fe20008410000 */
[----:B------:R-:W-:Y:S01]  /*5590*/  FMUL.FTZ R42, R42, UR4 ;  /* 0x000000042a2a7c20 */ /* 0x000fe20008410000 */
[----:B------:R-:W-:Y:S01]  /*55a0*/  I2FP.F32.S32 R68, R68 ;  /* 0x0000004400447245 */ /* 0x000fe20000201400 */
[----:B------:R-:W-:Y:S01]  /*55b0*/  FMUL.FTZ R43, R43, UR4 ;  /* 0x000000042b2b7c20 */ /* 0x000fe20008410000 */
[----:B------:R-:W-:Y:S03]  /*55c0*/  HMMA.16816.F32.BF16 R148, R180, R102, R148 ;  /* 0x00000066b494723c */ /* 0x000fe60000041894 */
[----:B-1----:R-:W-:Y:S01]  /*55d0*/  FFMA.FTZ R235, R68, -UR6, R235 ;  /* 0x8000000644eb7c23 */ /* 0x002fe200080100eb */
[----:B------:R1:W-:Y:S01]  /*55e0*/  MUFU.TANH R223, R134 ;  /* 0x0000008600df7308 */ /* 0x0003e20000002400 */
[----:B---3--:R-:W-:Y:S01]  /*55f0*/  FFMA.FTZ R195, R70, -UR6, R195 ;  /* 0x8000000646c37c23 */ /* 0x008fe200080100c3 */
[----:B------:R-:W-:-:S02]  /*5600*/  VIADD R159, R69, 0x9 ;  /* 0x00000009459f7836 */ /* 0x000fc40000000000 */
[----:B------:R-:W-:Y:S01]  /*5610*/  FMUL.FTZ R213, R29, UR4 ;  /* 0x000000041dd57c20 */ /* 0x000fe20008410000 */
[----:B------:R-:W-:Y:S01]  /*5620*/  HMMA.16816.F32.BF16 R136, R180, R192, R136 ;  /* 0x000000c0b488723c */ /* 0x000fe20000041888 */
[----:B------:R-:W-:Y:S01]  /*5630*/  FMUL.FTZ R215, R28, UR4 ;  /* 0x000000041cd77c20 */ /* 0x000fe20008410000 */
[----:B------:R-:W-:Y:S01]  /*5640*/  FMUL.FTZ R30, R30, UR4 ;  /* 0x000000041e1e7c20 */ /* 0x000fe20008410000 */
[----:B------:R-:W-:Y:S01]  /*5650*/  FMUL.FTZ R106, R131, UR4 ;  /* 0x00000004836a7c20 */ /* 0x000fe20008410000 */
[----:B------:R-:W-:Y:S01]  /*5660*/  FMUL.FTZ R97, R130, UR4 ;  /* 0x0000000482617c20 */ /* 0x000fe20008410000 */
[----:B------:R-:W-:Y:S01]  /*5670*/  MUFU.TANH R225, R135 ;  /* 0x0000008700e17308 */ /* 0x000fe20000002400 */
[----:B--2---:R-:W-:Y:S02]  /*5680*/  VIADD R147, R69, 0x18 ;  /* 0x0000001845937836 */ /* 0x004fe40000000000 */
[----:B------:R-:W-:Y:S01]  /*5690*/  FMUL.FTZ R129, R129, UR4 ;  /* 0x0000000481817c20 */ /* 0x000fe20008410000 */
[----:B------:R-:W-:Y:S01]  /*56a0*/  HMMA.16816.F32.BF16 R44, R92, R102, R44 ;  /* 0x000000665c2c723c */ /* 0x000fe2000004182c */
[----:B------:R-:W-:Y:S01]  /*56b0*/  FMUL.FTZ R102, R143, UR4 ;  /* 0x000000048f667c20 */ /* 0x000fe20008410000 */
[----:B------:R-:W-:-:S02]  /*56c0*/  VIADD R143, R69, 0x19 ;  /* 0x00000019458f7836 */ /* 0x000fc40000000000 */
[----:B------:R-:W-:Y:S01]  /*56d0*/  FMUL.FTZ R151, R151, UR4 ;  /* 0x0000000497977c20 */ /* 0x000fe20008410000 */
[----:B------:R-:W-:Y:S01]  /*56e0*/  FMUL.FTZ R150, R150, UR4 ;  /* 0x0000000496967c20 */ /* 0x000fe20008410000 */
[----:B------:R-:W-:Y:S01]  /*56f0*/  MUFU.TANH R106, R106 ;  /* 0x0000006a006a7308 */ /* 0x000fe20000002400 */
[C---:B-1----:R-:W-:Y:S02]  /*5700*/  VIADD R134, R69.reuse, 0x28 ;  /* 0x0000002845867836 */ /* 0x042fe40000000000 */
[----:B------:R-:W-:Y:S01]  /*5710*/  FMUL.FTZ R148, R148, UR4 ;  /* 0x0000000494947c20 */ /* 0x000fe20008410000 */
[----:B------:R-:W-:Y:S01]  /*5720*/  HMMA.16816.F32.BF16 R124, R180, R190, R124 ;  /* 0x000000beb47c723c */ /* 0x000fe2000004187c */
[----:B------:R-:W-:Y:S02]  /*5730*/  VIADD R130, R69, 0x29 ;  /* 0x0000002945827836 */ /* 0x000fe40000000000 */
[----:B------:R-:W-:Y:S01]  /*5740*/  FMUL.FTZ R149, R149, UR4 ;  /* 0x0000000495957c20 */ /* 0x000fe20008410000 */
[----:B------:R-:W-:Y:S01]  /*5750*/  FMUL.FTZ R138, R138, UR4 ;  /* 0x000000048a8a7c20 */ /* 0x000fe20008410000 */
[----:B------:R-:W-:Y:S01]  /*5760*/  FMUL.FTZ R139, R139, UR4 ;  /* 0x000000048b8b7c20 */ /* 0x000fe20008410000 */
[----:B------:R-:W1:Y:S01]  /*5770*/  MUFU.TANH R102, R102 ;  /* 0x0000006600667308 */ /* 0x000e620000002400 */
[----:B------:R-:W-:-:S02]  /*5780*/  VIADD R103, R69, 0x38 ;  /* 0x0000003845677836 */ /* 0x000fc40000000000 */
[----:B------:R-:W-:Y:S01]  /*5790*/  FMUL.FTZ R136, R136, UR4 ;  /* 0x0000000488887c20 */ /* 0x000fe20008410000 */
[C---:B------:R-:W-:Y:S01]  /*57a0*/  HMMA.16816.F32.BF16 R20, R92.reuse, R190, R20 ;  /* 0x000000be5c14723c */ /* 0x040fe20000041814 */
[----:B------:R-:W-:Y:S01]  /*57b0*/  FMUL.FTZ R191, R199, UR4 ;  /* 0x00000004c7bf7c20 */ /* 0x000fe20008410000 */
[----:B------:R-:W-:Y:S02]  /*57c0*/  VIADD R190, R80, 0xffffffe9 ;  /* 0xffffffe950be7836 */ /* 0x000fe40000000000 */
[----:B------:R-:W-:Y:S01]  /*57d0*/  FMUL.FTZ R137, R137, UR4 ;  /* 0x0000000489897c20 */ /* 0x000fe20008410000 */
[----:B------:R-:W-:Y:S01]  /*57e0*/  FMUL.FTZ R46, R46, UR4 ;  /* 0x000000042e2e7c20 */ /* 0x000fe20008410000 */
[----:B------:R-:W-:Y:S01]  /*57f0*/  MUFU.TANH R231, R151 ;  /* 0x0000009700e77308 */ /* 0x000fe20000002400 */
[----:B------:R-:W-:Y:S01]  /*5800*/  FMUL.FTZ R31, R31, UR4 ;  /* 0x000000041f1f7c20 */ /* 0x000fe20008410000 */
[----:B------:R-:W-:Y:S01]  /*5810*/  HMMA.16816.F32.BF16 R60, R92, R178, R60 ;  /* 0x000000b25c3c723c */ /* 0x000fe2000004183c */
[----:B------:R-:W-:-:S02]  /*5820*/  VIADD R179, R80, 0xffffffc1 ;  /* 0xffffffc150b37836 */ /* 0x000fc40000000000 */
[----:B------:R-:W-:Y:S02]  /*5830*/  VIADD R178, R80, 0xffffffc8 ;  /* 0xffffffc850b27836 */ /* 0x000fe40000000000 */
[----:B------:R-:W-:Y:S01]  /*5840*/  FMUL.FTZ R127, R127, UR4 ;  /* 0x000000047f7f7c20 */ /* 0x000fe20008410000 */
[----:B------:R-:W2:Y:S01]  /*5850*/  MUFU.TANH R191, R191 ;  /* 0x000000bf00bf7308 */ /* 0x000ea20000002400 */
[C---:B------:R-:W-:Y:S02]  /*5860*/  IMAD.IADD R73, R105.reuse, 0x1, -R179 ;  /* 0x0000000169497824 */ /* 0x040fe400078e0ab3 */
[----:B------:R-:W-:Y:S01]  /*5870*/  FMUL.FTZ R101, R126, UR4 ;  /* 0x000000047e657c20 */ /* 0x000fe20008410000 */
[C---:B------:R-:W-:Y:S01]  /*5880*/  HMMA.16816.F32.BF16 R56, R92.reuse, R172, R56 ;  /* 0x000000ac5c38723c */ /* 0x040fe20000041838 */
[----:B------:R-:W-:Y:S02]  /*5890*/  VIADD R172, R80, 0xffffffb8 ;  /* 0xffffffb850ac7836 */ /* 0x000fe40000000000 */
[----:B------:R-:W-:Y:S01]  /*58a0*/  FMUL.FTZ R124, R124, UR4 ;  /* 0x000000047c7c7c20 */ /* 0x000fe20008410000 */
[----:B------:R-:W-:Y:S01]  /*58b0*/  IABS R73, R73 ;  /* 0x0000004900497213 */ /* 0x000fe20000000000 */
[C---:B------:R-:W-:Y:S01]  /*58c0*/  VIADD R173, R80.reuse, 0xffffffb1 ;  /* 0xffffffb150ad7836 */ /* 0x040fe20000000000 */
[----:B------:R-:W3:Y:S01]  /*58d0*/  MUFU.TANH R219, R138 ;  /* 0x0000008a00db7308 */ /* 0x000ee20000002400 */
[----:B------:R-:W-:Y:S01]  /*58e0*/  IMAD.IADD R70, R105, 0x1, -R172 ;  /* 0x0000000169467824 */ /* 0x000fe200078e0aac */
[----:B------:R-:W-:Y:S01]  /*58f0*/  I2FP.F32.S32 R73, R73 ;  /* 0x0000004900497245 */ /* 0x000fe20000201400 */
[----:B------:R-:W-:Y:S01]  /*5900*/  HMMA.16816.F32.BF16 R52, R92, R174, R52 ;  /* 0x000000ae5c34723c */ /* 0x000fe20000041834 */
[----:B------:R-:W-:-:S02]  /*5910*/  VIADD R175, R80, 0xffffffb9 ;  /* 0xffffffb950af7836 */ /* 0x000fc40000000000 */
[----:B------:R-:W-:Y:S01]  /*5920*/  FMUL.FTZ R203, R21, UR4 ;  /* 0x0000000415cb7c20 */ /* 0x000fe20008410000 */
[----:B------:R-:W-:Y:S01]  /*5930*/  IABS R70, R70 ;  /* 0x0000004600467213 */ /* 0x000fe20000000000 */
[----:B-1----:R-:W-:Y:S01]  /*5940*/  FFMA.FTZ R102, R73, -UR6, R102 ;  /* 0x8000000649667c23 */ /* 0x002fe20008010066 */
[C---:B------:R-:W-:Y:S01]  /*5950*/  IMAD.IADD R68, R105.reuse, 0x1, -R175 ;  /* 0x0000000169447824 */ /* 0x040fe200078e0aaf */
[----:B------:R-:W-:Y:S01]  /*5960*/  MUFU.TANH R227, R139 ;  /* 0x0000008b00e37308 */ /* 0x000fe20000002400 */
[----:B------:R-:W-:Y:S01]  /*5970*/  I2FP.F32.S32 R70, R70 ;  /* 0x0000004600467245 */ /* 0x000fe20000201400 */
[----:B------:R-:W-:Y:S01]  /*5980*/  HMMA.16816.F32.BF16 R36, R92, R98, R36 ;  /* 0x000000625c24723c */ /* 0x000fe20000041824 */
[----:B------:R-:W-:Y:S01]  /*5990*/  FMUL.FTZ R98, R166, UR4 ;  /* 0x00000004a6627c20 */ /* 0x000fe20008410000 */
[----:B------:R-:W-:Y:S01]  /*59a0*/  IABS R68, R68 ;  /* 0x0000004400447213 */ /* 0x000fe20000000000 */
[----:B------:R-:W-:Y:S02]  /*59b0*/  VIADD R166, R80, 0xffffffa0 ;  /* 0xffffffa050a67836 */ /* 0x000fe40000000000 */
[----:B--2---:R-:W-:Y:S01]  /*59c0*/  FFMA.FTZ R191, R74, -UR6, R191 ;  /* 0x800000064abf7c23 */ /* 0x004fe200080100bf */
[----:B------:R-:W-:Y:S01]  /*59d0*/  FFMA.FTZ R221, R70, -UR6, R221 ;  /* 0x8000000646dd7c23 */ /* 0x000fe200080100dd */
[----:B------:R-:W-:Y:S01]  /*59e0*/  I2FP.F32.S32 R68, R68 ;  /* 0x0000004400447245 */ /* 0x000fe20000201400 */
[C---:B------:R-:W-:Y:S01]  /*59f0*/  IMAD.IADD R75, R105.reuse, 0x1, -R166 ;  /* 0x00000001694b7824 */ /* 0x040fe200078e0aa6 */
[-C--:B------:R-:W-:Y:S01]  /*5a00*/  HMMA.16816.F32.BF16 R120, R180, R184.reuse, R120 ;  /* 0x000000b8b478723c */ /* 0x080fe20000041878 */
[C---:B------:R-:W-:Y:S01]  /*5a10*/  IMAD.IADD R74, R105.reuse, 0x1, -R173 ;  /* 0x00000001694a7824 */ /* 0x040fe200078e0aad */
[----:B------:R-:W1:Y:S01]  /*5a20*/  MUFU.TANH R98, R98 ;  /* 0x0000006200627308 */ /* 0x000e620000002400 */
[----:B------:R-:W-:Y:S01]  /*5a30*/  FFMA.FTZ R229, R68, -UR6, R229 ;  /* 0x8000000644e57c23 */ /* 0x000fe200080100e5 */
[----:B------:R-:W-:Y:S01]  /*5a40*/  IABS R75, R75 ;  /* 0x0000004b004b7213 */ /* 0x000fe20000000000 */
[C---:B------:R-:W-:Y:S01]  /*5a50*/  IMAD.IADD R70, R105.reuse, 0x1, -R178 ;  /* 0x0000000169467824 */ /* 0x040fe200078e0ab2 */
[----:B------:R-:W-:Y:S01]  /*5a60*/  IABS R74, R74 ;  /* 0x0000004a004a7213 */ /* 0x000fe20000000000 */
[C---:B------:R-:W-:Y:S01]  /*5a70*/  VIADD R174, R80.reuse, 0xffffffb0 ;  /* 0xffffffb050ae7836 */ /* 0x040fe20000000000 */
[----:B------:R-:W-:Y:S01]  /*5a80*/  HMMA.16816.F32.BF16 R16, R92, R184, R16 ;  /* 0x000000b85c10723c */ /* 0x000fe20000041810 */
[C---:B------:R-:W-:Y:S01]  /*5a90*/  VIADD R185, R80.reuse, 0xffffffd9 ;  /* 0xffffffd950b97836 */ /* 0x040fe20000000000 */
[----:B------:R-:W-:Y:S01]  /*5aa0*/  I2FP.F32.S32 R75, R75 ;  /* 0x0000004b004b7245 */ /* 0x000fe20000201400 */
[----:B------:R-:W-:Y:S01]  /*5ab0*/  MUFU.TANH R97, R97 ;  /* 0x0000006100617308 */ /* 0x000fe20000002400 */
[----:B------:R-:W-:Y:S01]  /*5ac0*/  IABS R70, R70 ;  /* 0x0000004600467213 */ /* 0x000fe20000000000 */
[----:B------:R-:W-:Y:S01]  /*5ad0*/  IMAD.IADD R73, R105, 0x1, -R185 ;  /* 0x0000000169497824 */ /* 0x000fe200078e0ab9 */
[----:B------:R-:W-:Y:S01]  /*5ae0*/  I2FP.F32.S32 R74, R74 ;  /* 0x0000004a004a7245 */ /* 0x000fe20000201400 */
[----:B------:R-:W-:Y:S01]  /*5af0*/  FFMA.FTZ R198, R75, -UR6, R198 ;  /* 0x800000064bc67c23 */ /* 0x000fe200080100c6 */
[----:B------:R-:W-:Y:S01]  /*5b00*/  HMMA.16816.F32.BF16 R116, R180, R186, R116 ;  /* 0x000000bab474723c */ /* 0x000fe20000041874 */
[----:B------:R-:W-:Y:S01]  /*5b10*/  I2FP.F32.S32 R70, R70 ;  /* 0x0000004600467245 */ /* 0x000fe20000201400 */
[----:B------:R-:W-:Y:S01]  /*5b20*/  VIADD R184, R80, 0xffffffd0 ;  /* 0xffffffd050b87836 */ /* 0x000fe20000000000 */
[----:B------:R-:W-:Y:S01]  /*5b30*/  IABS R73, R73 ;  /* 0x0000004900497213 */ /* 0x000fe20000000000 */
[----:B------:R-:W-:Y:S01]  /*5b40*/  FFMA.FTZ R231, R74, -UR6, R231 ;  /* 0x800000064ae77c23 */ /* 0x000fe200080100e7 */
[----:B------:R-:W-:-:S02]  /*5b50*/  IMAD.IADD R76, R105, 0x1, -R174 ;  /* 0x00000001694c7824 */ /* 0x000fc400078e0aae */
[----:B---3--:R-:W-:Y:S01]  /*5b60*/  FFMA.FTZ R219, R70, -UR6, R219 ;  /* 0x8000000646db7c23 */ /* 0x008fe200080100db */
[----:B------:R-:W-:Y:S01]  /*5b70*/  I2FP.F32.S32 R73, R73 ;  /* 0x0000004900497245 */ /* 0x000fe20000201400 */
[C---:B------:R-:W-:Y:S01]  /*5b80*/  HMMA.16816.F32.BF16 R112, R180.reuse, R160, R112 ;  /* 0x000000a0b470723c */ /* 0x040fe20000041870 */
[----:B------:R-:W-:Y:S01]  /*5b90*/  IMAD.IADD R74, R105, 0x1, -R184 ;  /* 0x00000001694a7824 */ /* 0x000fe200078e0ab8 */
[----:B------:R-:W-:Y:S01]  /*5ba0*/  IABS R76, R76 ;  /* 0x0000004c004c7213 */ /* 0x000fe20000000000 */
[----:B------:R-:W-:Y:S01]  /*5bb0*/  FMUL.FTZ R107, R122, UR4 ;  /* 0x000000047a6b7c20 */ /* 0x000fe20008410000 */
[----:B------:R-:W-:Y:S01]  /*5bc0*/  FFMA.FTZ R106, R73, -UR6, R106 ;  /* 0x80000006496a7c23 */ /* 0x000fe2000801006a */
[----:B------:R-:W-:Y:S01]  /*5bd0*/  FMUL.FTZ R123, R123, UR4 ;  /* 0x000000047b7b7c20 */ /* 0x000fe20008410000 */
[----:B------:R-:W-:Y:S01]  /*5be0*/  IABS R74, R74 ;  /* 0x0000004a004a7213 */ /* 0x000fe20000000000 */
[----:B------:R-:W-:Y:S01]  /*5bf0*/  VIADD R151, R69, 0x11 ;  /* 0x0000001145977836 */ /* 0x000fe20000000000 */
[----:B------:R-:W-:Y:S01]  /*5c00*/  HMMA.16816.F32.BF16 R108, R180, R162, R108 ;  /* 0x000000a2b46c723c */ /* 0x000fe2000004186c */
[C---:B------:R-:W-:Y:S01]  /*5c10*/  VIADD R181, R80.reuse, 0xffffffc9 ;  /* 0xffffffc950b57836 */ /* 0x040fe20000000000 */
[----:B------:R-:W-:Y:S01]  /*5c20*/  MUFU.TANH R194, R127 ;  /* 0x0000007f00c27308 */ /* 0x000fe20000002400 */
[----:B------:R-:W-:-:S02]  /*5c30*/  VIADD R180, R80, 0xffffffc0 ;  /* 0xffffffc050b47836 */ /* 0x000fc40000000000 */
[----:B------:R-:W-:Y:S01]  /*5c40*/  FMUL.FTZ R73, R118, UR4 ;  /* 0x0000000476497c20 */ /* 0x000fe20008410000 */
[----:B------:R-:W-:Y:S02]  /*5c50*/  IMAD.IADD R68, R105, 0x1, -R181 ;  /* 0x0000000169447824 */ /* 0x000fe400078e0ab5 */
[----:B-1----:R-:W-:Y:S01]  /*5c60*/  FFMA.FTZ R98, R77, -UR6, R98 ;  /* 0x800000064d627c23 */ /* 0x002fe20008010062 */
[C---:B------:R-:W-:Y:S01]  /*5c70*/  IMAD.IADD R75, R105.reuse, 0x1, -R180 ;  /* 0x00000001694b7824 */ /* 0x040fe200078e0ab4 */
[C---:B------:R-:W-:Y:S01]  /*5c80*/  HMMA.16816.F32.BF16 R32, R92.reuse, R192, R32 ;  /* 0x000000c05c20723c */ /* 0x040fe20000041820 */
[C---:B------:R-:W-:Y:S01]  /*5c90*/  VIADD R183, R80.reuse, 0xffffffd1 ;  /* 0xffffffd150b77836 */ /* 0x040fe20000000000 */
[----:B------:R-:W-:Y:S01]  /*5ca0*/  IABS R68, R68 ;  /* 0x0000004400447213 */ /* 0x000fe20000000000 */
[----:B------:R-:W1:Y:S01]  /*5cb0*/  MUFU.TANH R192, R142 ;  /* 0x0000008e00c07308 */ /* 0x000e620000002400 */
[----:B------:R-:W-:Y:S01]  /*5cc0*/  VIADD R182, R80, 0xffffffd8 ;  /* 0xffffffd850b67836 */ /* 0x000fe20000000000 */
[----:B------:R-:W-:Y:S01]  /*5cd0*/  IABS R75, R75 ;  /* 0x0000004b004b7213 */ /* 0x000fe20000000000 */
[C---:B------:R-:W-:Y:S01]  /*5ce0*/  IMAD.IADD R70, R105.reuse, 0x1, -R183 ;  /* 0x0000000169467824 */ /* 0x040fe200078e0ab7 */
[----:B------:R-:W-:Y:S01]  /*5cf0*/  I2FP.F32.S32 R68, R68 ;  /* 0x0000004400447245 */ /* 0x000fe20000201400 */
[C---:B------:R-:W-:Y:S01]  /*5d00*/  VIADD R118, R105.reuse, -UR24 ;  /* 0x8000001869767c36 */ /* 0x040fe20008000000 */
[----:B------:R-:W-:Y:S01]  /*5d10*/  I2FP.F32.S32 R75, R75 ;  /* 0x0000004b004b7245 */ /* 0x000fe20000201400 */
[C---:B------:R-:W-:Y:S01]  /*5d20*/  HMMA.16816.F32.BF16 R12, R92.reuse, R186, R12 ;  /* 0x000000ba5c0c723c */ /* 0x040fe2000004180c */
[----:B------:R-:W2:Y:S01]  /*5d30*/  MUFU.TANH R193, R150 ;  /* 0x0000009600c17308 */ /* 0x000ea20000002400 */
[----:B------:R-:W-:Y:S01]  /*5d40*/  FFMA.FTZ R227, R68, -UR6, R227 ;  /* 0x8000000644e37c23 */ /* 0x000fe200080100e3 */
[----:B------:R-:W-:Y:S01]  /*5d50*/  IMAD.IADD R68, R105, 0x1, -R182 ;  /* 0x0000000169447824 */ /* 0x000fe200078e0ab6 */
[----:B------:R-:W-:Y:S01]  /*5d60*/  IABS R70, R70 ;  /* 0x0000004600467213 */ /* 0x000fe20000000000 */
[----:B------:R-:W-:Y:S01]  /*5d70*/  VIADD R187, R80, 0xffffffe1 ;  /* 0xffffffe150bb7836 */ /* 0x000fe20000000000 */
[C---:B------:R-:W-:Y:S01]  /*5d80*/  ISETP.GT.AND P0, PT, R118.reuse, R69, PT ;  /* 0x000000457600720c */ /* 0x040fe20003f04270 */
[----:B------:R-:W-:Y:S01]  /*5d90*/  VIADD R139, R69, 0x20 ;  /* 0x00000020458b7836 */ /* 0x000fe20000000000 */
[----:B------:R-:W-:Y:S01]  /*5da0*/  IABS R68, R68 ;  /* 0x0000004400447213 */ /* 0x000fe20000000000 */
[C---:B------:R-:W-:Y:S01]  /*5db0*/  HMMA.16816.F32.BF16 R24, R92.reuse, R188, R24 ;  /* 0x000000bc5c18723c */ /* 0x040fe20000041818 */
[C---:B------:R-:W-:Y:S01]  /*5dc0*/  ISETP.GT.AND P2, PT, R118.reuse, R177, PT ;  /* 0x000000b17600720c */ /* 0x040fe20003f44270 */
[----:B-1----:R-:W-:Y:S01]  /*5dd0*/  FFMA.FTZ R192, R75, -UR6, R192 ;  /* 0x800000064bc07c23 */ /* 0x002fe200080100c0 */
[----:B------:R-:W-:Y:S01]  /*5de0*/  ISETP.GT.AND P1, PT, R118, R159, PT ;  /* 0x0000009f7600720c */ /* 0x000fe20003f24270 */
[----:B------:R-:W-:Y:S01]  /*5df0*/  IMAD.IADD R75, R105, 0x1, -R187 ;  /* 0x00000001694b7824 */ /* 0x000fe200078e0abb */
[----:B------:R-:W-:Y:S01]  /*5e00*/  I2FP.F32.S32 R76, R76 ;  /* 0x0000004c004c7245 */ /* 0x000fe20000201400 */
[C---:B------:R-:W-:Y:S01]  /*5e10*/  VIADD R138, R69.reuse, 0x21 ;  /* 0x00000021458a7836 */ /* 0x040fe20000000000 */
[----:B------:R-:W-:Y:S01]  /*5e20*/  I2FP.F32.S32 R74, R74 ;  /* 0x0000004a004a7245 */ /* 0x000fe20000201400 */
[----:B------:R-:W1:Y:S01]  /*5e30*/  MUFU.TANH R101, R101 ;  /* 0x0000006500657308 */ /* 0x000e620000002400 */
[----:B------:R-:W-:Y:S01]  /*5e40*/  I2FP.F32.S32 R70, R70 ;  /* 0x0000004600467245 */ /* 0x000fe20000201400 */
[C---:B------:R-:W-:Y:S01]  /*5e50*/  VIADD R188, R80.reuse, 0xffffffe0 ;  /* 0xffffffe050bc7836 */ /* 0x040fe20000000000 */
[----:B------:R-:W-:Y:S01]  /*5e60*/  I2FP.F32.S32 R68, R68 ;  /* 0x0000004400447245 */ /* 0x000fe20000201400 */
[----:B------:R-:W-:Y:S01]  /*5e70*/  VIADD R186, R80, 0xffffffe8 ;  /* 0xffffffe850ba7836 */ /* 0x000fe20000000000 */
[----:B------:R-:W-:Y:S01]  /*5e80*/  FSEL R176, R176, -INF , !P0 ;  /* 0xff800000b0b07808 */ /* 0x000fe20004000000 */
[----:B------:R-:W-:Y:S01]  /*5e90*/  VIADD R189, R80, 0xfffffff0 ;  /* 0xfffffff050bd7836 */ /* 0x000fe20000000000 */
[----:B------:R-:W-:Y:S01]  /*5ea0*/  FSEL R170, R170, -INF , !P2 ;  /* 0xff800000aaaa7808 */ /* 0x000fe20005000000 */
[----:B------:R-:W3:Y:S01]  /*5eb0*/  MUFU.TANH R107, R107 ;  /* 0x0000006b006b7308 */ /* 0x000ee20000002400 */
[C---:B------:R-:W-:Y:S01]  /*5ec0*/  ISETP.GT.AND P3, PT, R118.reuse, R171, PT ;  /* 0x000000ab7600720c */ /* 0x040fe20003f64270 */
[----:B------:R-:W-:Y:S01]  /*5ed0*/  VIADD R126, R69, 0x31 ;  /* 0x00000031457e7836 */ /* 0x000fe20000000000 */
[----:B------:R-:W-:Y:S01]  /*5ee0*/  ISETP.GT.AND P5, PT, R118, R155, PT ;  /* 0x0000009b7600720c */ /* 0x000fe20003fa4270 */
[----:B--2---:R-:W-:Y:S01]  /*5ef0*/  FFMA.FTZ R193, R76, -UR6, R193 ;  /* 0x800000064cc17c23 */ /* 0x004fe200080100c1 */
[----:B------:R-:W-:Y:S01]  /*5f00*/  ISETP.GT.AND P0, PT, R118, R151, PT ;  /* 0x000000977600720c */ /* 0x000fe20003f04270 */
[----:B------:R-:W-:Y:S01]  /*5f10*/  FFMA.FTZ R223, R74, -UR6, R223 ;  /* 0x800000064adf7c23 */ /* 0x000fe200080100df */
[----:B------:R-:W-:Y:S01]  /*5f20*/  ISETP.GT.AND P2, PT, R118, R147, PT ;  /* 0x000000937600720c */ /* 0x000fe20003f44270 */
[----:B------:R-:W2:Y:S01]  /*5f30*/  MUFU.TANH R123, R123 ;  /* 0x0000007b007b7308 */ /* 0x000ea20000002400 */
[----:B------:R-:W-:Y:S01]  /*5f40*/  FSEL R158, R158, -INF , !P1 ;  /* 0xff8000009e9e7808 */ /* 0x000fe20004800000 */
[----:B------:R-:W-:Y:S01]  /*5f50*/  FFMA.FTZ R225, R70, -UR6, R225 ;  /* 0x8000000646e17c23 */ /* 0x000fe200080100e1 */
[----:B------:R-:W-:Y:S01]  /*5f60*/  ISETP.GT.AND P1, PT, R118, R139, PT ;  /* 0x0000008b7600720c */ /* 0x000fe20003f24270 */
[----:B------:R-:W-:Y:S01]  /*5f70*/  FFMA.FTZ R97, R68, -UR6, R97 ;  /* 0x8000000644617c23 */ /* 0x000fe20008010061 */
[----:B------:R-:W-:Y:S01]  /*5f80*/  FSEL R98, R98, -INF , !P3 ;  /* 0xff80000062627808 */ /* 0x000fe20005800000 */
[----:B------:R-:W-:Y:S01]  /*5f90*/  IMAD.IADD R74, R105, 0x1, -R188 ;  /* 0x00000001694a7824 */ /* 0x000fe200078e0abc */
[----:B------:R-:W-:Y:S01]  /*5fa0*/  FSEL R154, R154, -INF , !P5 ;  /* 0xff8000009a9a7808 */ /* 0x000fe20006800000 */
[----:B------:R-:W5:Y:S01]  /*5fb0*/  MUFU.TANH R73, R73 ;  /* 0x0000004900497308 */ /* 0x000f620000002400 */
[----:B------:R-:W-:Y:S01]  /*5fc0*/  FSEL R150, R191, -INF , !P0 ;  /* 0xff800000bf967808 */ /* 0x000fe20004000000 */
[C---:B------:R-:W-:Y:S01]  /*5fd0*/  IMAD.IADD R70, R105.reuse, 0x1, -R186 ;  /* 0x0000000169467824 */ /* 0x040fe200078e0aba */
[----:B------:R-:W-:Y:S01]  /*5fe0*/  FSEL R146, R198, -INF , !P2 ;  /* 0xff800000c6927808 */ /* 0x000fe20005000000 */
[C---:B------:R-:W-:Y:S01]  /*5ff0*/  IMAD.IADD R68, R105.reuse, 0x1, -R190 ;  /* 0x0000000169447824 */ /* 0x040fe200078e0abe */
[----:B------:R-:W-:Y:S01]  /*6000*/  IABS R75, R75 ;  /* 0x0000004b004b7213 */ /* 0x000fe20000000000 */
[----:B------:R-:W-:Y:S01]  /*6010*/  IMAD.IADD R122, R105, 0x1, -R189 ;  /* 0x00000001697a7824 */ /* 0x000fe200078e0abd */
[C---:B------:R-:W-:Y:S01]  /*6020*/  ISETP.GT.AND P3, PT, R118.reuse, R143, PT ;  /* 0x0000008f7600720c */ /* 0x040fe20003f64270 */
[C---:B------:R-:W-:Y:S01]  /*6030*/  VIADD R127, R69.reuse, 0x30 ;  /* 0x00000030457f7836 */ /* 0x040fe20000000000 */
[C---:B------:R-:W-:Y:S01]  /*6040*/  ISETP.GT.AND P5, PT, R118.reuse, R138, PT ;  /* 0x0000008a7600720c */ /* 0x040fe20003fa4270 */
[C---:B------:R-:W-:Y:S01]  /*6050*/  VIADD R99, R69.reuse, 0x39 ;  /* 0x0000003945637836 */ /* 0x040fe20000000000 */
[C---:B------:R-:W-:Y:S01]  /*6060*/  ISETP.GT.AND P0, PT, R118.reuse, R134, PT ;  /* 0x000000867600720c */ /* 0x040fe20003f04270 */
[C---:B------:R-:W-:Y:S01]  /*6070*/  VIADD R77, R69.reuse, 0x60 ;  /* 0x00000060454d7836 */ /* 0x040fe20000000000 */
[----:B------:R-:W-:Y:S01]  /*6080*/  ISETP.GT.AND P2, PT, R118, R130, PT ;  /* 0x000000827600720c */ /* 0x000fe20003f44270 */
[----:B------:R-:W-:Y:S01]  /*6090*/  VIADD R76, R69, 0x61 ;  /* 0x00000061454c7836 */ /* 0x000fe20000000000 */
[----:B------:R-:W-:Y:S01]  /*60a0*/  FSEL R235, R235, -INF , !P1 ;  /* 0xff800000ebeb7808 */ /* 0x000fe20004800000 */
[----:B------:R-:W-:Y:S01]  /*60b0*/  FMUL.FTZ R60, R60, UR4 ;  /* 0x000000043c3c7c20 */ /* 0x000fe20008410000 */
[----:B------:R-:W-:Y:S01]  /*60c0*/  ISETP.GT.AND P1, PT, R118, R126, PT ;  /* 0x0000007e7600720c */ /* 0x000fe20003f24270 */
[----:B------:R4:W4:Y:S01]  /*60d0*/  MUFU.TANH R191, R65 ;  /* 0x0000004100bf7308 */ /* 0x0009220000002400 */
[----:B------:R-:W-:Y:S01]  /*60e0*/  I2FP.F32.S32 R75, R75 ;  /* 0x0000004b004b7245 */ /* 0x000fe20000201400 */
[----:B------:R-:W-:Y:S01]  /*60f0*/  FMUL.FTZ R57, R57, UR4 ;  /* 0x0000000439397c20 */ /* 0x000fe20008410000 */
[----:B------:R-:W-:Y:S01]  /*6100*/  FSEL R142, R195, -INF , !P3 ;  /* 0xff800000c38e7808 */ /* 0x000fe20005800000 */
[C---:B------:R-:W-:Y:S01]  /*6110*/  HMMA.16816.F32.BF16 R8, R92.reuse, R160, R8 ;  /* 0x000000a05c08723c */ /* 0x040fe20000041808 */
[----:B------:R-:W-:Y:S01]  /*6120*/  FSEL R135, R104, -INF , !P5 ;  /* 0xff80000068877808 */ /* 0x000fe20006800000 */
[----:B------:R-:W-:Y:S01]  /*6130*/  FFMA.FTZ R194, R75, -UR6, R194 ;  /* 0x800000064bc27c23 */ /* 0x000fe200080100c2 */
[----:B------:R-:W-:Y:S01]  /*6140*/  FSEL R131, R193, -INF , !P0 ;  /* 0xff800000c1837808 */ /* 0x000fe20004000000 */
[----:B------:R-:W-:Y:S01]  /*6150*/  VIADD R75, R69, 0x68 ;  /* 0x00000068454b7836 */ /* 0x000fe20000000000 */
[----:B------:R-:W-:Y:S01]  /*6160*/  FSEL R231, R231, -INF , !P2 ;  /* 0xff800000e7e77808 */ /* 0x000fe20005000000 */
[----:B------:R4:W-:Y:S01]  /*6170*/  MUFU.TANH R193, R64 ;  /* 0x0000004000c17308 */ /* 0x0009e20000002400 */
[----:B------:R-:W-:Y:S01]  /*6180*/  IABS R74, R74 ;  /* 0x0000004a004a7213 */ /* 0x000fe20000000000 */
[----:B------:R-:W-:Y:S01]  /*6190*/  FMUL.FTZ R53, R53, UR4 ;  /* 0x0000000435357c20 */ /* 0x000fe20008410000 */
[----:B------:R-:W-:Y:S01]  /*61a0*/  IABS R70, R70 ;  /* 0x0000004600467213 */ /* 0x000fe20000000000 */
[----:B------:R-:W-:Y:S01]  /*61b0*/  FMUL.FTZ R160, R156, UR4 ;  /* 0x000000049ca07c20 */ /* 0x000fe20008410000 */
[----:B------:R-:W-:Y:S01]  /*61c0*/  IABS R68, R68 ;  /* 0x0000004400447213 */ /* 0x000fe20000000000 */
[----:B------:R-:W-:Y:S01]  /*61d0*/  FMUL.FTZ R119, R119, UR4 ;  /* 0x0000000477777c20 */ /* 0x000fe20008410000 */
[----:B------:R-:W-:Y:S01]  /*61e0*/  IABS R122, R122 ;  /* 0x0000007a007a7213 */ /* 0x000fe20000000000 */
[----:B------:R-:W-:Y:S01]  /*61f0*/  MUFU.TANH R60, R60 ;  /* 0x0000003c003c7308 */ /* 0x000fe20000002400 */
[C---:B------:R-:W-:Y:S01]  /*6200*/  ISETP.GT.AND P3, PT, R118.reuse, R127, PT ;  /* 0x0000007f7600720c */ /* 0x040fe20003f64270 */
[----:B------:R-:W-:Y:S01]  /*6210*/  FMUL.FTZ R115, R115, UR4 ;  /* 0x0000000473737c20 */ /* 0x000fe20008410000 */
[C---:B------:R-:W-:Y:S01]  /*6220*/  ISETP.GT.AND P5, PT, R118.reuse, R103, PT ;  /* 0x000000677600720c */ /* 0x040fe20003fa4270 */
[----:B------:R-:W-:Y:S01]  /*6230*/  FMUL.FTZ R217, R33, UR4 ;  /* 0x0000000421d97c20 */ /* 0x000fe20008410000 */
[----:B------:R-:W-:Y:S01]  /*6240*/  ISETP.GT.AND P0, PT, R118, R99, PT ;  /* 0x000000637600720c */ /* 0x000fe20003f04270 */
[----:B------:R-:W-:Y:S01]  /*6250*/  FMUL.FTZ R207, R32, UR4 ;  /* 0x0000000420cf7c20 */ /* 0x000fe20008410000 */
[----:B------:R-:W-:Y:S01]  /*6260*/  ISETP.GT.AND P2, PT, R118, R90, PT ;  /* 0x0000005a7600720c */ /* 0x000fe20003f44270 */
[----:B------:R-:W-:Y:S01]  /*6270*/  MUFU.TANH R156, R49 ;  /* 0x00000031009c7308 */ /* 0x000fe20000002400 */
[----:B------:R-:W-:Y:S01]  /*6280*/  FSEL R229, R229, -INF , !P1 ;  /* 0xff800000e5e57808 */ /* 0x000fe20004800000 */
[----:B------:R-:W-:Y:S01]  /*6290*/  FMUL.FTZ R205, R24, UR4 ;  /* 0x0000000418cd7c20 */ /* 0x000fe20008410000 */
[----:B------:R-:W-:Y:S01]  /*62a0*/  ISETP.GT.AND P1, PT, R118, R86, PT ;  /* 0x000000567600720c */ /* 0x000fe20003f24270 */
[----:B------:R-:W-:Y:S01]  /*62b0*/  FMUL.FTZ R25, R25, UR4 ;  /* 0x0000000419197c20 */ /* 0x000fe20008410000 */
[----:B------:R-:W-:Y:S01]  /*62c0*/  I2FP.F32.S32 R74, R74 ;  /* 0x0000004a004a7245 */ /* 0x000fe20000201400 */
[----:B------:R-:W-:Y:S01]  /*62d0*/  HMMA.16816.F32.BF16 R4, R92, R162, R4 ;  /* 0x000000a25c04723c */ /* 0x000fe20000041804 */
[----:B------:R-:W-:Y:S01]  /*62e0*/  I2FP.F32.S32 R70, R70 ;  /* 0x0000004600467245 */ /* 0x000fe20000201400 */
[----:B------:R-:W-:Y:S01]  /*62f0*/  MUFU.TANH R53, R53 ;  /* 0x0000003500357308 */ /* 0x000fe20000002400 */
[----:B------:R-:W-:Y:S01]  /*6300*/  I2FP.F32.S32 R68, R68 ;  /* 0x0000004400447245 */ /* 0x000fe20000201400 */
[----:B-1----:R-:W-:Y:S01]  /*6310*/  FFMA.FTZ R101, R74, -UR6, R101 ;  /* 0x800000064a657c23 */ /* 0x002fe20008010065 */
[----:B------:R-:W-:Y:S01]  /*6320*/  I2FP.F32.S32 R122, R122 ;  /* 0x0000007a007a7245 */ /* 0x000fe20000201400 */
[----:B---3--:R-:W-:Y:S01]  /*6330*/  FFMA.FTZ R107, R70, -UR6, R107 ;  /* 0x80000006466b7c23 */ /* 0x008fe2000801006b */
[----:B------:R-:W-:Y:S01]  /*6340*/  FSEL R221, R221, -INF , !P3 ;  /* 0xff800000dddd7808 */ /* 0x000fe20005800000 */
[----:B--2---:R-:W-:Y:S01]  /*6350*/  FFMA.FTZ R123, R68, -UR6, R123 ;  /* 0x80000006447b7c23 */ /* 0x004fe2000801007b */
[----:B------:R-:W-:Y:S01]  /*6360*/  FSEL R104, R192, -INF , !P5 ;  /* 0xff800000c0687808 */ /* 0x000fe20006800000 */
[----:B------:R-:W-:Y:S01]  /*6370*/  FMUL.FTZ R192, R61, UR4 ;  /* 0x000000043dc07c20 */ /* 0x000fe20008410000 */
[----:B------:R-:W-:Y:S01]  /*6380*/  FSEL R102, R102, -INF , !P0 ;  /* 0xff80000066667808 */ /* 0x000fe20004000000 */
[----:B------:R-:W-:Y:S01]  /*6390*/  FMUL.FTZ R61, R56, UR4 ;  /* 0x00000004383d7c20 */ /* 0x000fe20008410000 */
[----:B------:R-:W-:Y:S01]  /*63a0*/  FSEL R219, R219, -INF , !P2 ;  /* 0xff800000dbdb7808 */ /* 0x000fe20005000000 */
[----:B-----5:R-:W-:Y:S01]  /*63b0*/  FFMA.FTZ R122, R122, -UR6, R73 ;  /* 0x800000067a7a7c23 */ /* 0x020fe20008010049 */
[C---:B------:R-:W-:Y:S01]  /*63c0*/  ISETP.GT.AND P3, PT, R118.reuse, R87, PT ;  /* 0x000000577600720c */ /* 0x040fe20003f64270 */
        /* <DEDUP_REMOVED lines=8> */
[----:B------:R-:W1:Y:S01]  /*6450*/  MUFU.TANH R192, R192 ;  /* 0x000000c000c07308 */ /* 0x000e620000002400 */
[----:B------:R-:W-:Y:S01]  /*6460*/  ISETP.GT.AND P1, PT, R118, R78, PT ;  /* 0x0000004e7600720c */ /* 0x000fe20003f24270 */
[C---:B------:R-:W-:Y:S01]  /*6470*/  IMAD.IADD R95, R244.reuse, 0x1, -R79 ;  /* 0x00000001f45f7824 */ /* 0x040fe200078e0a4f */
[----:B------:R-:W-:Y:S01]  /*6480*/  FSEL R227, R227, -INF , !P3 ;  /* 0xff800000e3e37808 */ /* 0x000fe20005800000 */
[----:B------:R-:W-:Y:S01]  /*6490*/  IMAD.IADD R162, R244, 0x1, -R91 ;  /* 0x00000001f4a27824 */ /* 0x000fe200078e0a5b */
[----:B------:R-:W-:Y:S01]  /*64a0*/  FSEL R225, R225, -INF , !P5 ;  /* 0xff800000e1e17808 */ /* 0x000fe20006800000 */
[----:B------:R-:W-:Y:S01]  /*64b0*/  FMUL.FTZ R92, R117, UR4 ;  /* 0x00000004755c7c20 */ /* 0x000fe20008410000 */
[----:B------:R-:W-:Y:S01]  /*64c0*/  FSEL R97, R97, -INF , !P0 ;  /* 0xff80000061617808 */ /* 0x000fe20004000000 */
[----:B------:R-:W-:Y:S01]  /*64d0*/  MUFU.TANH R119, R119 ;  /* 0x0000007700777308 */ /* 0x000fe20000002400 */
[----:B------:R-:W-:Y:S01]  /*64e0*/  FSEL R106, R106, -INF , !P2 ;  /* 0xff8000006a6a7808 */ /* 0x000fe20005000000 */
[----:B------:R-:W-:Y:S01]  /*64f0*/  IMAD.IADD R117, R244, 0x1, -R167 ;  /* 0x00000001f4757824 */ /* 0x000fe200078e0aa7 */
[----:B------:R-:W-:Y:S01]  /*6500*/  ISETP.GT.AND P3, PT, R118, R81, PT ;  /* 0x000000517600720c */ /* 0x000fe20003f64270 */
[----:B------:R-:W-:Y:S01]  /*6510*/  FMUL.FTZ R4, R4, UR4 ;  /* 0x0000000404047c20 */ /* 0x000fe20008410000 */
[C---:B------:R-:W-:Y:S01]  /*6520*/  ISETP.GT.AND P5, PT, R118.reuse, R77, PT ;  /* 0x0000004d7600720c */ /* 0x040fe20003fa4270 */
[----:B------:R-:W-:Y:S01]  /*6530*/  FMUL.FTZ R13, R13, UR4 ;  /* 0x000000040d0d7c20 */ /* 0x000fe20008410000 */
[C---:B------:R-:W-:Y:S01]  /*6540*/  ISETP.GT.AND P0, PT, R118.reuse, R76, PT ;  /* 0x0000004c7600720c */ /* 0x040fe20003f04270 */
[----:B------:R-:W-:Y:S01]  /*6550*/  MUFU.TANH R115, R115 ;  /* 0x0000007300737308 */ /* 0x000fe20000002400 */
[----:B------:R-:W-:Y:S01]  /*6560*/  ISETP.GT.AND P2, PT, R118, R75, PT ;  /* 0x0000004b7600720c */ /* 0x000fe20003f44270 */
[----:B------:R-:W-:Y:S01]  /*6570*/  FMUL.FTZ R5, R5, UR4 ;  /* 0x0000000405057c20 */ /* 0x000fe20008410000 */
[----:B----4-:R-:W-:Y:S01]  /*6580*/  FSEL R65, R194, -INF , !P1 ;  /* 0xff800000c2417808 */ /* 0x010fe20004800000 */
[----:B------:R-:W-:Y:S01]  /*6590*/  FMUL.FTZ R120, R120, UR4 ;  /* 0x0000000478787c20 */ /* 0x000fe20008410000 */
[----:B------:R-:W-:Y:S01]  /*65a0*/  FSEL R101, R101, -INF , !P3 ;  /* 0xff80000065657808 */ /* 0x000fe20005800000 */
[----:B------:R-:W-:Y:S01]  /*65b0*/  FMUL.FTZ R116, R116, UR4 ;  /* 0x0000000474747c20 */ /* 0x000fe20008410000 */
[----:B------:R-:W-:Y:S01]  /*65c0*/  FSEL R107, R107, -INF , !P5 ;  /* 0xff8000006b6b7808 */ /* 0x000fe20006800000 */
[----:B------:R2:W-:Y:S01]  /*65d0*/  MUFU.TANH R194, R61 ;  /* 0x0000003d00c27308 */ /* 0x0005e20000002400 */
[----:B------:R-:W-:Y:S01]  /*65e0*/  FSEL R64, R123, -INF , !P0 ;  /* 0xff8000007b407808 */ /* 0x000fe20004000000 */
[----:B------:R-:W-:Y:S01]  /*65f0*/  FMUL.FTZ R123, R48, UR4 ;  /* 0x00000004307b7c20 */ /* 0x000fe20008410000 */
[----:B------:R-:W-:Y:S01]  /*6600*/  FSEL R56, R122, -INF , !P2 ;  /* 0xff8000007a387808 */ /* 0x000fe20005000000 */
[----:B------:R-:W-:Y:S01]  /*6610*/  FMUL.FTZ R122, R52, UR4 ;  /* 0x00000004347a7c20 */ /* 0x000fe20008410000 */
[----:B------:R-:W-:Y:S01]  /*6620*/  ISETP.GT.AND P3, PT, R118, R74, PT ;  /* 0x0000004a7600720c */ /* 0x000fe20003f64270 */
[----:B------:R-:W-:Y:S01]  /*6630*/  IMAD.IADD R226, R244, 0x1, -R181 ;  /* 0x00000001f4e27824 */ /* 0x000fe200078e0ab5 */
[C---:B------:R-:W-:Y:S01]  /*6640*/  ISETP.GT.AND P1, PT, R118.reuse, R73, PT ;  /* 0x000000497600720c */ /* 0x040fe20003f24270 */
[----:B------:R-:W-:Y:S01]  /*6650*/  MUFU.TANH R217, R217 ;  /* 0x000000d900d97308 */ /* 0x000fe20000002400 */
[C---:B------:R-:W-:Y:S01]  /*6660*/  ISETP.GT.AND P5, PT, R118.reuse, R70, PT ;  /* 0x000000467600720c */ /* 0x040fe20003fa4270 */
[----:B------:R-:W-:Y:S01]  /*6670*/  FMUL.FTZ R125, R125, UR4 ;  /* 0x000000047d7d7c20 */ /* 0x000fe20008410000 */
[----:B------:R-:W-:Y:S01]  /*6680*/  ISETP.GT.AND P0, PT, R118, R0, PT ;  /* 0x000000007600720c */ /* 0x000fe20003f04270 */
[--C-:B------:R-:W-:Y:S01]  /*6690*/  IMAD.IADD R94, R244, 0x1, -R72.reuse ;  /* 0x00000001f45e7824 */ /* 0x100fe200078e0a48 */
[----:B------:R-:W-:Y:S01]  /*66a0*/  ISETP.GT.AND P2, PT, R118, R68, PT ;  /* 0x000000447600720c */ /* 0x000fe20003f44270 */
[C---:B------:R-:W-:Y:S01]  /*66b0*/  IMAD.IADD R222, R244.reuse, 0x1, -R183 ;  /* 0x00000001f4de7824 */ /* 0x040fe200078e0ab7 */
[----:B------:R-:W-:Y:S01]  /*66c0*/  IABS R95, R95 ;  /* 0x0000005f005f7213 */ /* 0x000fe20000000000 */
[----:B------:R3:W4:Y:S01]  /*66d0*/  MUFU.TANH R118, R57 ;  /* 0x0000003900767308 */ /* 0x0007220000002400 */
[----:B------:R-:W-:Y:S01]  /*66e0*/  IABS R162, R162 ;  /* 0x000000a200a27213 */ /* 0x000fe20000000000 */
[----:B--2---:R-:W-:Y:S01]  /*66f0*/  VIADD R61, R244, 0x40 ;  /* 0x00000040f43d7836 */ /* 0x004fe20000000000 */
[----:B------:R-:W-:Y:S01]  /*6700*/  I2FP.F32.S32 R95, R95 ;  /* 0x0000005f005f7245 */ /* 0x000fe20000201400 */
[----:B------:R-:W-:Y:S01]  /*6710*/  FMUL.FTZ R113, R113, UR4 ;  /* 0x0000000471717c20 */ /* 0x000fe20008410000 */
[----:B------:R-:W-:Y:S01]  /*6720*/  I2FP.F32.S32 R162, R162 ;  /* 0x000000a200a27245 */ /* 0x000fe20000201400 */
[C---:B------:R-:W-:Y:S01]  /*6730*/  IMAD.IADD R52, R61.reuse, 0x1, -R72 ;  /* 0x000000013d347824 */ /* 0x040fe200078e0a48 */
[----:B------:R-:W-:Y:S01]  /*6740*/  IABS R226, R226 ;  /* 0x000000e200e27213 */ /* 0x000fe20000000000 */
[C---:B------:R-:W-:Y:S01]  /*6750*/  IMAD.IADD R195, R61.reuse, 0x1, -R88 ;  /* 0x000000013dc37824 */ /* 0x040fe200078e0a58 */
[----:B------:R-:W2:Y:S01]  /*6760*/  MUFU.TANH R122, R122 ;  /* 0x0000007a007a7308 */ /* 0x000ea20000002400 */
[C---:B------:R-:W-:Y:S01]  /*6770*/  IMAD.IADD R161, R61.reuse, 0x1, -R82 ;  /* 0x000000013da17824 */ /* 0x040fe200078e0a52 */
[----:B------:R-:W-:Y:S01]  /*6780*/  IABS R52, R52 ;  /* 0x0000003400347213 */ /* 0x000fe20000000000 */
[C---:B------:R-:W-:Y:S01]  /*6790*/  IMAD.IADD R198, R61.reuse, 0x1, -R79 ;  /* 0x000000013dc67824 */ /* 0x040fe200078e0a4f */
[----:B------:R-:W-:Y:S01]  /*67a0*/  IABS R195, R195 ;  /* 0x000000c300c37213 */ /* 0x000fe20000000000 */
[C---:B------:R-:W-:Y:S01]  /*67b0*/  IMAD.IADD R200, R61.reuse, 0x1, -R173 ;  /* 0x000000013dc87824 */ /* 0x040fe200078e0aad */
[----:B------:R-:W-:Y:S01]  /*67c0*/  I2FP.F32.S32 R48, R52 ;  /* 0x0000003400307245 */ /* 0x000fe20000201400 */
[C---:B------:R-:W-:Y:S01]  /*67d0*/  IMAD.IADD R29, R61.reuse, 0x1, -R181 ;  /* 0x000000013d1d7824 */ /* 0x040fe200078e0ab5 */
[----:B------:R5:W2:Y:S01]  /*67e0*/  MUFU.TANH R52, R123 ;  /* 0x0000007b00347308 */ /* 0x000aa20000002400 */
[C---:B---3--:R-:W-:Y:S01]  /*67f0*/  IMAD.IADD R57, R61.reuse, 0x1, -R89 ;  /* 0x000000013d397824 */ /* 0x048fe200078e0a59 */
[----:B------:R-:W-:Y:S01]  /*6800*/  IABS R161, R161 ;  /* 0x000000a100a17213 */ /* 0x000fe20000000000 */
[----:B------:R-:W-:Y:S01]  /*6810*/  FFMA.FTZ R191, R48, -UR6, R191 ;  /* 0x8000000630bf7c23 */ /* 0x000fe200080100bf */
[----:B------:R-:W-:Y:S01]  /*6820*/  IMAD.IADD R48, R61, 0x1, -R91 ;  /* 0x000000013d307824 */ /* 0x000fe200078e0a5b */
[----:B------:R-:W-:Y:S01]  /*6830*/  I2FP.F32.S32 R195, R195 ;  /* 0x000000c300c37245 */ /* 0x000fe20000201400 */
[----:B------:R-:W-:Y:S01]  /*6840*/  FFMA.FTZ R168, R95, -UR6, R168 ;  /* 0x800000065fa87c23 */ /* 0x000fe200080100a8 */
[----:B------:R-:W-:Y:S01]  /*6850*/  IABS R57, R57 ;  /* 0x0000003900397213 */ /* 0x000fe20000000000 */
[----:B------:R-:W-:Y:S01]  /*6860*/  MUFU.TANH R207, R207 ;  /* 0x000000cf00cf7308 */ /* 0x000fe20000002400 */
[----:B------:R-:W-:Y:S01]  /*6870*/  IABS R49, R48 ;  /* 0x0000003000317213 */ /* 0x000fe20000000000 */
[----:B-1----:R-:W-:Y:S01]  /*6880*/  FFMA.FTZ R192, R195, -UR6, R192 ;  /* 0x80000006c3c07c23 */ /* 0x002fe200080100c0 */
[----:B------:R-:W-:Y:S01]  /*6890*/  I2FP.F32.S32 R57, R57 ;  /* 0x0000003900397245 */ /* 0x000fe20000201400 */
[----:B------:R-:W-:Y:S01]  /*68a0*/  IMAD.IADD R195, R61, 0x1, -R174 ;  /* 0x000000013dc37824 */ /* 0x000fe200078e0aae */
[----:B------:R-:W-:Y:S01]  /*68b0*/  I2FP.F32.S32 R49, R49 ;  /* 0x0000003100317245 */ /* 0x000fe20000201400 */
[----:B------:R-:W-:Y:S01]  /*68c0*/  IMAD.IADD R95, R244, 0x1, -R100 ;  /* 0x00000001f45f7824 */ /* 0x000fe200078e0a64 */
[----:B------:R-:W-:Y:S01]  /*68d0*/  I2FP.F32.S32 R161, R161 ;  /* 0x000000a100a17245 */ /* 0x000fe20000201400 */
[----:B------:R-:W-:Y:S01]  /*68e0*/  FFMA.FTZ R57, R57, -UR6, R60 ;  /* 0x8000000639397c23 */ /* 0x000fe2000801003c */
[----:B------:R-:W-:Y:S01]  /*68f0*/  FMUL.FTZ R60, R44, UR4 ;  /* 0x000000042c3c7c20 */ /* 0x000fe20008410000 */
[----:B------:R-:W-:-:S02]  /*6900*/  IMAD.IADD R44, R61, 0x1, -R166 ;  /* 0x000000013d2c7824 */ /* 0x000fc400078e0aa6 */
[----:B-----5:R-:W-:Y:S01]  /*6910*/  FMUL.FTZ R123, R45, UR4 ;  /* 0x000000042d7b7c20 */ /* 0x020fe20008410000 */
[----:B----4-:R-:W-:Y:S01]  /*6920*/  FFMA.FTZ R49, R49, -UR6, R118 ;  /* 0x8000000631317c23 */ /* 0x010fe20008010076 */
[----:B------:R-:W-:Y:S01]  /*6930*/  FFMA.FTZ R161, R161, -UR6, R194 ;  /* 0x80000006a1a17c23 */ /* 0x000fe200080100c2 */
[----:B------:R-:W-:Y:S01]  /*6940*/  FMUL.FTZ R118, R36, UR4 ;  /* 0x0000000424767c20 */ /* 0x000fe20008410000 */
[----:B------:R-:W-:Y:S01]  /*6950*/  IABS R44, R44 ;  /* 0x0000002c002c7213 */ /* 0x000fe20000000000 */
[----:B------:R-:W1:Y:S01]  /*6960*/  MUFU.TANH R60, R60 ;  /* 0x0000003c003c7308 */ /* 0x000e620000002400 */
[----:B------:R-:W-:Y:S01]  /*6970*/  FMUL.FTZ R194, R41, UR4 ;  /* 0x0000000429c27c20 */ /* 0x000fe20008410000 */
[C---:B------:R-:W-:Y:S01]  /*6980*/  IMAD.IADD R41, R61.reuse, 0x1, -R96 ;  /* 0x000000013d297824 */ /* 0x040fe200078e0a60 */
[----:B------:R-:W-:Y:S01]  /*6990*/  IABS R195, R195 ;  /* 0x000000c300c37213 */ /* 0x000fe20000000000 */
[----:B------:R-:W-:Y:S02]  /*69a0*/  IMAD.MOV.U32 R45, RZ, RZ, R44 ;  /* 0x000000ffff2d7224 */ /* 0x000fe400078e002c */
[----:B------:R-:W-:Y:S01]  /*69b0*/  FMUL.FTZ R44, R40, UR4 ;  /* 0x00000004282c7c20 */ /* 0x000fe20008410000 */
[----:B------:R-:W-:Y:S01]  /*69c0*/  IMAD.IADD R40, R61, 0x1, -R100 ;  /* 0x000000013d287824 */ /* 0x000fe200078e0a64 */
[----:B------:R-:W-:Y:S01]  /*69d0*/  IABS R41, R41 ;  /* 0x0000002900297213 */ /* 0x000fe20000000000 */
[----:B------:R-:W3:Y:S01]  /*69e0*/  MUFU.TANH R123, R123 ;  /* 0x0000007b007b7308 */ /* 0x000ee20000002400 */
[----:B------:R-:W-:Y:S01]  /*69f0*/  I2FP.F32.S32 R45, R45 ;  /* 0x0000002d002d7245 */ /* 0x000fe20000201400 */
[----:B------:R-:W-:Y:S01]  /*6a00*/  FFMA.FTZ R197, R162, -UR6, R197 ;  /* 0x80000006a2c57c23 */ /* 0x000fe200080100c5 */
[----:B------:R-:W-:Y:S01]  /*6a10*/  IABS R40, R40 ;  /* 0x0000002800287213 */ /* 0x000fe20000000000 */
[----:B------:R-:W-:Y:S01]  /*6a20*/  IMAD.IADD R162, R244, 0x1, -R96 ;  /* 0x00000001f4a27824 */ /* 0x000fe200078e0a60 */
[----:B------:R-:W-:Y:S01]  /*6a30*/  I2FP.F32.S32 R195, R195 ;  /* 0x000000c300c37245 */ /* 0x000fe20000201400 */
[----:B--2---:R-:W-:Y:S01]  /*6a40*/  FFMA.FTZ R48, R45, -UR6, R122 ;  /* 0x800000062d307c23 */ /* 0x004fe2000801007a */
[----:B------:R-:W-:Y:S01]  /*6a50*/  IMAD.IADD R45, R61, 0x1, -R167 ;  /* 0x000000013d2d7824 */ /* 0x000fe200078e0aa7 */
[----:B------:R-:W-:Y:S01]  /*6a60*/  I2FP.F32.S32 R41, R41 ;  /* 0x0000002900297245 */ /* 0x000fe20000201400 */
[----:B------:R-:W-:-:S02]  /*6a70*/  IMAD.MOV.U32 R36, RZ, RZ, R40 ;  /* 0x000000ffff247224 */ /* 0x000fc400078e0028 */
[----:B------:R-:W-:Y:S01]  /*6a80*/  FMUL.FTZ R122, R114, UR4 ;  /* 0x00000004727a7c20 */ /* 0x000fe20008410000 */
[----:B------:R-:W-:Y:S01]  /*6a90*/  IABS R198, R198 ;  /* 0x000000c600c67213 */ /* 0x000fe20000000000 */
[C---:B------:R-:W-:Y:S01]  /*6aa0*/  VIADD R40, R80.reuse, 0xfffffff9 ;  /* 0xfffffff950287836 */ /* 0x040fe20000000000 */
[----:B------:R-:W-:Y:S01]  /*6ab0*/  IABS R45, R45 ;  /* 0x0000002d002d7213 */ /* 0x000fe20000000000 */
[----:B------:R-:W-:Y:S01]  /*6ac0*/  FFMA.FTZ R41, R41, -UR6, R52 ;  /* 0x8000000629297c23 */ /* 0x000fe20008010034 */
[----:B------:R-:W-:Y:S01]  /*6ad0*/  I2FP.F32.S32 R36, R36 ;  /* 0x0000002400247245 */ /* 0x000fe20000201400 */
[----:B------:R-:W-:Y:S01]  /*6ae0*/  VIADD R52, R80, 0xfffffff8 ;  /* 0xfffffff850347836 */ /* 0x000fe20000000000 */
[----:B------:R-:W-:Y:S01]  /*6af0*/  I2FP.F32.S32 R45, R45 ;  /* 0x0000002d002d7245 */ /* 0x000fe20000201400 */
[----:B------:R-:W2:Y:S01]  /*6b00*/  MUFU.TANH R122, R122 ;  /* 0x0000007a007a7308 */ /* 0x000ea20000002400 */
[----:B------:R-:W-:Y:S01]  /*6b10*/  IABS R200, R200 ;  /* 0x000000c800c87213 */ /* 0x000fe20000000000 */
[----:B------:R-:W-:Y:S01]  /*6b20*/  FFMA.FTZ R36, R36, -UR6, R53 ;  /* 0x8000000624247c23 */ /* 0x000fe20008010035 */
[----:B-1----:R-:W-:Y:S01]  /*6b30*/  FFMA.FTZ R53, R195, -UR6, R60 ;  /* 0x80000006c3357c23 */ /* 0x002fe2000801003c */
[----:B------:R-:W-:-:S02]  /*6b40*/  VIADD R60, R80, 0xfffffff1 ;  /* 0xfffffff1503c7836 */ /* 0x000fc40000000000 */
[----:B------:R-:W-:Y:S01]  /*6b50*/  FFMA.FTZ R45, R45, -UR6, R156 ;  /* 0x800000062d2d7c23 */ /* 0x000fe2000801009c */
        /* <DEDUP_REMOVED lines=8> */
[----:B------:R-:W-:Y:S01]  /*6be0*/  FMUL.FTZ R198, R110, UR4 ;  /* 0x000000046ec67c20 */ /* 0x000fe20008410000 */
[----:B------:R-:W-:Y:S01]  /*6bf0*/  IABS R156, R156 ;  /* 0x0000009c009c7213 */ /* 0x000fe20000000000 */
[----:B------:R-:W-:Y:S01]  /*6c00*/  FMUL.FTZ R195, R37, UR4 ;  /* 0x0000000425c37c20 */ /* 0x000fe20008410000 */
[----:B------:R-:W-:Y:S01]  /*6c10*/  I2FP.F32.S32 R114, R114 ;  /* 0x0000007200727245 */ /* 0x000fe20000201400 */
[----:B---3--:R-:W-:Y:S01]  /*6c20*/  FFMA.FTZ R37, R200, -UR6, R123 ;  /* 0x80000006c8257c23 */ /* 0x008fe2000801007b */
[----:B------:R-:W-:Y:S01]  /*6c30*/  I2FP.F32.S32 R199, R199 ;  /* 0x000000c700c77245 */ /* 0x000fe20000201400 */
[----:B------:R-:W-:Y:S01]  /*6c40*/  MUFU.TANH R44, R44 ;  /* 0x0000002c002c7308 */ /* 0x000fe20000002400 */
[----:B------:R-:W-:Y:S01]  /*6c50*/  I2FP.F32.S32 R110, R156 ;  /* 0x0000009c006e7245 */ /* 0x000fe20000201400 */
[----:B------:R-:W-:Y:S01]  /*6c60*/  FFMA.FTZ R123, R114, -UR6, R119 ;  /* 0x80000006727b7c23 */ /* 0x000fe20008010077 */
[----:B------:R-:W-:-:S02]  /*6c70*/  VIADD R156, R80, 0x1 ;  /* 0x00000001509c7836 */ /* 0x000fc40000000000 */
[----:B--2---:R-:W-:Y:S01]  /*6c80*/  FFMA.FTZ R122, R199, -UR6, R122 ;  /* 0x80000006c77a7c23 */ /* 0x004fe2000801007a */
[----:B------:R-:W-:Y:S01]  /*6c90*/  FMUL.FTZ R200, R111, UR4 ;  /* 0x000000046fc87c20 */ /* 0x000fe20008410000 */
[C---:B------:R-:W-:Y:S02]  /*6ca0*/  IMAD.IADD R199, R105.reuse, 0x1, -R80 ;  /* 0x0000000169c77824 */ /* 0x040fe400078e0a50 */
[----:B------:R-:W-:Y:S01]  /*6cb0*/  FFMA.FTZ R119, R110, -UR6, R115 ;  /* 0x800000066e777c23 */ /* 0x000fe20008010073 */
[----:B------:R1:W2:Y:S01]  /*6cc0*/  MUFU.TANH R114, R198 ;  /* 0x000000c600727308 */ /* 0x0002a20000002400 */
[----:B------:R-:W-:Y:S01]  /*6cd0*/  IMAD.IADD R111, R105, 0x1, -R156 ;  /* 0x00000001696f7824 */ /* 0x000fe200078e0a9c */
[----:B------:R-:W-:Y:S01]  /*6ce0*/  IABS R29, R29 ;  /* 0x0000001d001d7213 */ /* 0x000fe20000000000 */
[C---:B------:R-:W-:Y:S01]  /*6cf0*/  IMAD.IADD R105, R61.reuse, 0x1, -R172 ;  /* 0x000000013d697824 */ /* 0x040fe200078e0aac */
[----:B------:R-:W-:Y:S01]  /*6d00*/  IABS R115, R199 ;  /* 0x000000c700737213 */ /* 0x000fe20000000000 */
[----:B------:R-:W-:Y:S01]  /*6d10*/  FMUL.FTZ R199, R20, UR4 ;  /* 0x0000000414c77c20 */ /* 0x000fe20008410000 */
[C---:B------:R-:W-:Y:S01]  /*6d20*/  IMAD.IADD R20, R61.reuse, 0x1, -R182 ;  /* 0x000000013d147824 */ /* 0x040fe200078e0ab6 */
[----:B------:R-:W-:Y:S01]  /*6d30*/  IABS R111, R111 ;  /* 0x0000006f006f7213 */ /* 0x000fe20000000000 */
[----:B------:R-:W-:Y:S01]  /*6d40*/  IMAD.MOV.U32 R24, RZ, RZ, R29 ;  /* 0x000000ffff187224 */ /* 0x000fe200078e001d */
[----:B------:R-:W-:Y:S01]  /*6d50*/  IABS R105, R105 ;  /* 0x0000006900697213 */ /* 0x000fe20000000000 */
[----:B------:R-:W-:Y:S01]  /*6d60*/  MUFU.TANH R118, R118 ;  /* 0x0000007600767308 */ /* 0x000fe20000002400 */
[----:B------:R-:W-:Y:S01]  /*6d70*/  I2FP.F32.S32 R115, R115 ;  /* 0x0000007300737245 */ /* 0x000fe20000201400 */
[----:B------:R-:W-:Y:S01]  /*6d80*/  IMAD.IADD R29, R61, 0x1, -R185 ;  /* 0x000000013d1d7824 */ /* 0x000fe200078e0ab9 */
[----:B------:R-:W-:Y:S01]  /*6d90*/  I2FP.F32.S32 R105, R105 ;  /* 0x0000006900697245 */ /* 0x000fe20000201400 */
[----:B------:R-:W-:Y:S01]  /*6da0*/  FMUL.FTZ R62, R62, UR4 ;  /* 0x000000043e3e7c20 */ /* 0x000fe20008410000 */
[----:B------:R-:W-:Y:S01]  /*6db0*/  I2FP.F32.S32 R24, R24 ;  /* 0x0000001800187245 */ /* 0x000fe20000201400 */
[----:B------:R-:W-:Y:S01]  /*6dc0*/  FMUL.FTZ R59, R59, UR4 ;  /* 0x000000043b3b7c20 */ /* 0x000fe20008410000 */
[----:B------:R-:W-:Y:S01]  /*6dd0*/  IABS R20, R20 ;  /* 0x0000001400147213 */ /* 0x000fe20000000000 */
[C---:B-1----:R-:W-:Y:S01]  /*6de0*/  IMAD.IADD R198, R61.reuse, 0x1, -R175 ;  /* 0x000000013dc67824 */ /* 0x042fe200078e0aaf */
[----:B------:R-:W1:Y:S01]  /*6df0*/  MUFU.TANH R213, R213 ;  /* 0x000000d500d57308 */ /* 0x000e620000002400 */
[----:B------:R-:W-:Y:S01]  /*6e00*/  FFMA.FTZ R217, R24, -UR6, R217 ;  /* 0x8000000618d97c23 */ /* 0x000fe200080100d9 */
[----:B------:R-:W-:Y:S01]  /*6e10*/  IMAD.IADD R24, R61, 0x1, -R183 ;  /* 0x000000013d187824 */ /* 0x000fe200078e0ab7 */
[----:B------:R-:W-:Y:S01]  /*6e20*/  IABS R21, R29 ;  /* 0x0000001d00157213 */ /* 0x000fe20000000000 */
[----:B------:R-:W-:Y:S01]  /*6e30*/  FMUL.FTZ R55, R55, UR4 ;  /* 0x0000000437377c20 */ /* 0x000fe20008410000 */
[----:B------:R-:W-:Y:S01]  /*6e40*/  IABS R32, R198 ;  /* 0x000000c600207213 */ /* 0x000fe20000000000 */
[----:B------:R-:W-:Y:S01]  /*6e50*/  FMUL.FTZ R38, R38, UR4 ;  /* 0x0000000426267c20 */ /* 0x000fe20008410000 */
[----:B------:R-:W-:Y:S01]  /*6e60*/  IABS R24, R24 ;  /* 0x0000001800187213 */ /* 0x000fe20000000000 */
[----:B------:R-:W3:Y:S01]  /*6e70*/  MUFU.TANH R205, R205 ;  /* 0x000000cd00cd7308 */ /* 0x000ee20000002400 */
[----:B------:R-:W-:Y:S01]  /*6e80*/  I2FP.F32.S32 R20, R20 ;  /* 0x0000001400147245 */ /* 0x000fe20000201400 */
[----:B------:R-:W-:-:S02]  /*6e90*/  IMAD.MOV.U32 R33, RZ, RZ, R32 ;  /* 0x000000ffff217224 */ /* 0x000fc400078e0020 */
[----:B--2---:R-:W-:Y:S01]  /*6ea0*/  FFMA.FTZ R32, R115, -UR6, R114 ;  /* 0x8000000673207c23 */ /* 0x004fe20008010072 */
[----:B------:R-:W-:Y:S01]  /*6eb0*/  FFMA.FTZ R114, R105, -UR6, R44 ;  /* 0x8000000669727c23 */ /* 0x000fe2000801002c */
[C---:B------:R-:W-:Y:S01]  /*6ec0*/  IMAD.IADD R44, R61.reuse, 0x1, -R178 ;  /* 0x000000013d2c7824 */ /* 0x040fe200078e0ab2 */
[----:B------:R-:W-:Y:S01]  /*6ed0*/  I2FP.F32.S32 R24, R24 ;  /* 0x0000001800187245 */ /* 0x000fe20000201400 */
[C---:B------:R-:W-:Y:S01]  /*6ee0*/  IMAD.IADD R115, R61.reuse, 0x1, -R180 ;  /* 0x000000013d737824 */ /* 0x040fe200078e0ab4 */
[----:B------:R2:W4:Y:S01]  /*6ef0*/  MUFU.TANH R201, R25 ;  /* 0x0000001900c97308 */ /* 0x0005220000002400 */
[----:B------:R-:W-:Y:S01]  /*6f00*/  FMUL.FTZ R105, R16, UR4 ;  /* 0x0000000410697c20 */ /* 0x000fe20008410000 */
[----:B------:R-:W-:Y:S01]  /*6f10*/  IABS R44, R44 ;  /* 0x0000002c002c7213 */ /* 0x000fe20000000000 */
[----:B-1----:R-:W-:Y:S01]  /*6f20*/  FFMA.FTZ R213, R24, -UR6, R213 ;  /* 0x8000000618d57c23 */ /* 0x002fe200080100d5 */
[----:B------:R-:W-:Y:S01]  /*6f30*/  IABS R115, R115 ;  /* 0x0000007300737213 */ /* 0x000fe20000000000 */
[----:B------:R-:W-:Y:S01]  /*6f40*/  IMAD.IADD R24, R61, 0x1, -R188 ;  /* 0x000000013d187824 */ /* 0x000fe200078e0abc */
[----:B------:R-:W-:Y:S01]  /*6f50*/  I2FP.F32.S32 R44, R44 ;  /* 0x0000002c002c7245 */ /* 0x000fe20000201400 */
[----:B------:R-:W-:Y:S01]  /*6f60*/  FMUL.FTZ R39, R39, UR4 ;  /* 0x0000000427277c20 */ /* 0x000fe20008410000 */
[----:B------:R-:W1:Y:S01]  /*6f70*/  MUFU.TANH R215, R215 ;  /* 0x000000d700d77308 */ /* 0x000e620000002400 */
[----:B------:R-:W-:Y:S01]  /*6f80*/  I2FP.F32.S32 R115, R115 ;  /* 0x0000007300737245 */ /* 0x000fe20000201400 */
[----:B---3--:R-:W-:Y:S01]  /*6f90*/  FFMA.FTZ R205, R20, -UR6, R205 ;  /* 0x8000000614cd7c23 */ /* 0x008fe200080100cd */
[----:B------:R-:W-:Y:S01]  /*6fa0*/  FFMA.FTZ R207, R44, -UR6, R207 ;  /* 0x800000062ccf7c23 */ /* 0x000fe200080100cf */
[----:B------:R-:W-:Y:S01]  /*6fb0*/  IMAD.IADD R44, R61, 0x1, -R184 ;  /* 0x000000013d2c7824 */ /* 0x000fe200078e0ab8 */
[----:B------:R-:W-:Y:S01]  /*6fc0*/  I2FP.F32.S32 R16, R21 ;  /* 0x0000001500107245 */ /* 0x000fe20000201400 */
[----:B------:R-:W-:Y:S01]  /*6fd0*/  FFMA.FTZ R115, R115, -UR6, R118 ;  /* 0x8000000673737c23 */ /* 0x000fe20008010076 */
[----:B------:R-:W-:Y:S01]  /*6fe0*/  FMUL.FTZ R118, R17, UR4 ;  /* 0x0000000411767c20 */ /* 0x000fe20008410000 */
[----:B------:R-:W3:Y:S01]  /*6ff0*/  MUFU.TANH R110, R200 ;  /* 0x000000c8006e7308 */ /* 0x000ee20000002400 */
[----:B------:R-:W-:Y:S01]  /*7000*/  IABS R44, R44 ;  /* 0x0000002c002c7213 */ /* 0x000fe20000000000 */
[----:B--2---:R-:W-:Y:S01]  /*7010*/  FMUL.FTZ R25, R12, UR4 ;  /* 0x000000040c197c20 */ /* 0x004fe20008410000 */
[----:B------:R-:W-:-:S02]  /*7020*/  IMAD.IADD R20, R61, 0x1, -R187 ;  /* 0x000000013d147824 */ /* 0x000fc400078e0abb */
[----:B----4-:R-:W-:Y:S01]  /*7030*/  FFMA.FTZ R201, R16, -UR6, R201 ;  /* 0x8000000610c97c23 */ /* 0x010fe200080100c9 */
[----:B------:R-:W-:Y:S01]  /*7040*/  I2FP.F32.S32 R44, R44 ;  /* 0x0000002c002c7245 */ /* 0x000fe20000201400 */
[C---:B------:R-:W-:Y:S01]  /*7050*/  IMAD.IADD R16, R61.reuse, 0x1, -R186 ;  /* 0x000000013d107824 */ /* 0x040fe200078e0aba */
[----:B------:R-:W-:Y:S01]  /*7060*/  IABS R24, R24 ;  /* 0x0000001800187213 */ /* 0x000fe20000000000 */
[----:B------:R-:W2:Y:S01]  /*7070*/  MUFU.TANH R194, R194 ;  /* 0x000000c200c27308 */ /* 0x000ea20000002400 */
[----:B------:R-:W-:Y:S01]  /*7080*/  I2FP.F32.S32 R111, R111 ;  /* 0x0000006f006f7245 */ /* 0x000fe20000201400 */
[----:B-1----:R-:W-:Y:S01]  /*7090*/  FFMA.FTZ R215, R44, -UR6, R215 ;  /* 0x800000062cd77c23 */ /* 0x002fe200080100d7 */
[----:B------:R-:W-:Y:S01]  /*70a0*/  IABS R20, R20 ;  /* 0x0000001400147213 */ /* 0x000fe20000000000 */
[C---:B------:R-:W-:Y:S01]  /*70b0*/  IMAD.IADD R17, R61.reuse, 0x1, -R190 ;  /* 0x000000013d117824 */ /* 0x040fe200078e0abe */
[----:B------:R-:W-:Y:S01]  /*70c0*/  I2FP.F32.S32 R33, R33 ;  /* 0x0000002100217245 */ /* 0x000fe20000201400 */
[C---:B------:R-:W-:Y:S01]  /*70d0*/  IMAD.IADD R21, R61.reuse, 0x1, -R189 ;  /* 0x000000013d157824 */ /* 0x040fe200078e0abd */
[----:B------:R-:W-:Y:S01]  /*70e0*/  I2FP.F32.S32 R24, R24 ;  /* 0x0000001800187245 */ /* 0x000fe20000201400 */
[----:B------:R-:W1:Y:S01]  /*70f0*/  MUFU.TANH R199, R199 ;  /* 0x000000c700c77308 */ /* 0x000e620000002400 */
[----:B------:R-:W-:Y:S01]  /*7100*/  VIADD R44, R61, -UR24 ;  /* 0x800000183d2c7c36 */ /* 0x000fe20008000000 */
[----:B------:R-:W-:Y:S01]  /*7110*/  IABS R16, R16 ;  /* 0x0000001000107213 */ /* 0x000fe20000000000 */
[----:B---3--:R-:W-:Y:S01]  /*7120*/  FFMA.FTZ R28, R111, -UR6, R110 ;  /* 0x800000066f1c7c23 */ /* 0x008fe2000801006e */
[----:B------:R-:W-:Y:S01]  /*7130*/  I2FP.F32.S32 R20, R20 ;  /* 0x0000001400147245 */ /* 0x000fe20000201400 */
[----:B------:R-:W-:Y:S01]  /*7140*/  FMUL.FTZ R34, R34, UR4 ;  /* 0x0000000422227c20 */ /* 0x000fe20008410000 */
[----:B------:R-:W-:Y:S01]  /*7150*/  IABS R17, R17 ;  /* 0x0000001100117213 */ /* 0x000fe20000000000 */
[----:B------:R-:W-:Y:S01]  /*7160*/  FMUL.FTZ R26, R26, UR4 ;  /* 0x000000041a1a7c20 */ /* 0x000fe20008410000 */
[----:B------:R-:W3:Y:S01]  /*7170*/  MUFU.TANH R203, R203 ;  /* 0x000000cb00cb7308 */ /* 0x000ee20000002400 */
[----:B------:R-:W-:Y:S01]  /*7180*/  IABS R12, R21 ;  /* 0x00000015000c7213 */ /* 0x000fe20000000000 */
[----:B--2---:R-:W-:Y:S01]  /*7190*/  FFMA.FTZ R110, R33, -UR6, R194 ;  /* 0x80000006216e7c23 */ /* 0x004fe200080100c2 */
[----:B------:R-:W-:Y:S01]  /*71a0*/  FSEL R123, R123, -INF , !P3 ;  /* 0xff8000007b7b7808 */ /* 0x000fe20005800000 */
[----:B------:R-:W-:Y:S01]  /*71b0*/  IMAD.IADD R194, R61, 0x1, -R179 ;  /* 0x000000013dc27824 */ /* 0x000fe200078e0ab3 */
[----:B------:R-:W-:Y:S01]  /*71c0*/  FSEL R122, R122, -INF , !P1 ;  /* 0xff8000007a7a7808 */ /* 0x000fe20004800000 */
[----:B------:R-:W-:Y:S01]  /*71d0*/  FMUL.FTZ R27, R27, UR4 ;  /* 0x000000041b1b7c20 */ /* 0x000fe20008410000 */
[C---:B------:R-:W-:Y:S01]  /*71e0*/  ISETP.GT.AND P3, PT, R44.reuse, R69, PT ;  /* 0x000000452c00720c */ /* 0x040fe20003f64270 */
[----:B------:R-:W2:Y:S01]  /*71f0*/  MUFU.TANH R105, R105 ;  /* 0x0000006900697308 */ /* 0x000ea20000002400 */
[----:B------:R-:W-:Y:S01]  /*7200*/  ISETP.GT.AND P1, PT, R44, R177, PT ;  /* 0x000000b12c00720c */ /* 0x000fe20003f24270 */
[----:B-1----:R-:W-:Y:S01]  /*7210*/  FFMA.FTZ R199, R24, -UR6, R199 ;  /* 0x8000000618c77c23 */ /* 0x002fe200080100c7 */
[----:B------:R-:W-:Y:S01]  /*7220*/  I2FP.F32.S32 R16, R16 ;  /* 0x0000001000107245 */ /* 0x000fe20000201400 */
[----:B------:R-:W-:Y:S01]  /*7230*/  FMUL.FTZ R22, R22, UR4 ;  /* 0x0000000416167c20 */ /* 0x000fe20008410000 */
[----:B------:R-:W-:Y:S01]  /*7240*/  FSEL R24, R119, -INF , !P5 ;  /* 0xff80000077187808 */ /* 0x000fe20006800000 */
[----:B------:R-:W-:Y:S01]  /*7250*/  FMUL.FTZ R23, R23, UR4 ;  /* 0x0000000417177c20 */ /* 0x000fe20008410000 */
[----:B------:R-:W-:Y:S01]  /*7260*/  I2FP.F32.S32 R17, R17 ;  /* 0x0000001100117245 */ /* 0x000fe20000201400 */
[----:B------:R-:W1:Y:S01]  /*7270*/  MUFU.TANH R118, R118 ;  /* 0x0000007600767308 */ /* 0x000e620000002400 */
[----:B------:R-:W-:Y:S01]  /*7280*/  I2FP.F32.S32 R12, R12 ;  /* 0x0000000c000c7245 */ /* 0x000fe20000201400 */
[----:B---3--:R-:W-:Y:S01]  /*7290*/  FFMA.FTZ R203, R20, -UR6, R203 ;  /* 0x8000000614cb7c23 */ /* 0x008fe200080100cb */
[----:B------:R-:W-:Y:S01]  /*72a0*/  ISETP.GT.AND P5, PT, R44, R171, PT ;  /* 0x000000ab2c00720c */ /* 0x000fe20003fa4270 */
[----:B------:R-:W-:Y:S01]  /*72b0*/  FMUL.FTZ R18, R18, UR4 ;  /* 0x0000000412127c20 */ /* 0x000fe20008410000 */
[----:B------:R-:W-:Y:S01]  /*72c0*/  FSEL R20, R32, -INF , !P0 ;  /* 0xff80000020147808 */ /* 0x000fe20004000000 */
[----:B------:R-:W-:Y:S01]  /*72d0*/  FMUL.FTZ R19, R19, UR4 ;  /* 0x0000000413137c20 */ /* 0x000fe20008410000 */
[----:B------:R-:W-:Y:S01]  /*72e0*/  FSEL R119, R28, -INF , !P2 ;  /* 0xff8000001c777808 */ /* 0x000fe20005000000 */
[----:B------:R-:W3:Y:S01]  /*72f0*/  MUFU.TANH R25, R25 ;  /* 0x0000001900197308 */ /* 0x000ee20000002400 */
[----:B------:R-:W-:Y:S01]  /*7300*/  ISETP.GT.AND P0, PT, R44, R159, PT ;  /* 0x0000009f2c00720c */ /* 0x000fe20003f04270 */
[----:B--2---:R-:W-:Y:S01]  /*7310*/  FFMA.FTZ R105, R16, -UR6, R105 ;  /* 0x8000000610697c23 */ /* 0x004fe20008010069 */
[----:B------:R-:W-:Y:S01]  /*7320*/  FSEL R29, R193, -INF , !P3 ;  /* 0xff800000c11d7808 */ /* 0x000fe20005800000 */
[----:B------:R-:W-:Y:S01]  /*7330*/  FMUL.FTZ R14, R14, UR4 ;  /* 0x000000040e0e7c20 */ /* 0x000fe20008410000 */
[----:B------:R-:W-:Y:S01]  /*7340*/  FSEL R28, R191, -INF , !P1 ;  /* 0xff800000bf1c7808 */ /* 0x000fe20004800000 */
[----:B------:R-:W-:Y:S01]  /*7350*/  FMUL.FTZ R15, R15, UR4 ;  /* 0x000000040f0f7c20 */ /* 0x000fe20008410000 */
[----:B------:R-:W-:Y:S01]  /*7360*/  IABS R194, R194 ;  /* 0x000000c200c27213 */ /* 0x000fe20000000000 */
[----:B------:R-:W2:Y:S01]  /*7370*/  MUFU.TANH R195, R195 ;  /* 0x000000c300c37308 */ /* 0x000ea20000002400 */
[C---:B------:R-:W-:Y:S01]  /*7380*/  ISETP.GT.AND P2, PT, R44.reuse, R155, PT ;  /* 0x0000009b2c00720c */ /* 0x040fe20003f44270 */
[----:B-1----:R-:W-:Y:S01]  /*7390*/  FFMA.FTZ R118, R17, -UR6, R118 ;  /* 0x8000000611767c23 */ /* 0x002fe20008010076 */
[----:B------:R-:W-:Y:S01]  /*73a0*/  ISETP.GT.AND P3, PT, R44, R151, PT ;  /* 0x000000972c00720c */ /* 0x000fe20003f64270 */
[----:B------:R-:W-:Y:S01]  /*73b0*/  FMUL.FTZ R10, R10, UR4 ;  /* 0x000000040a0a7c20 */ /* 0x000fe20008410000 */
[----:B------:R-:W-:Y:S01]  /*73c0*/  ISETP.GT.AND P1, PT, R44, R147, PT ;  /* 0x000000932c00720c */ /* 0x000fe20003f24270 */
[----:B------:R-:W-:Y:S01]  /*73d0*/  FMUL.FTZ R11, R11, UR4 ;  /* 0x000000040b0b7c20 */ /* 0x000fe20008410000 */
[----:B------:R-:W-:Y:S01]  /*73e0*/  FSEL R16, R57, -INF , !P5 ;  /* 0xff80000039107808 */ /* 0x000fe20006800000 */
[----:B------:R-:W1:Y:S01]  /*73f0*/  MUFU.TANH R165, R165 ;  /* 0x000000a500a57308 */ /* 0x000e620000002400 */
[----:B------:R-:W-:Y:S01]  /*7400*/  FSEL R57, R192, -INF , !P0 ;  /* 0xff800000c0397808 */ /* 0x000fe20004000000 */
[----:B---3--:R-:W-:Y:S01]  /*7410*/  FFMA.FTZ R25, R12, -UR6, R25 ;  /* 0x800000060c197c23 */ /* 0x008fe20008010019 */
[----:B------:R-:W-:-:S02]  /*7420*/  I2FP.F32.S32 R194, R194 ;  /* 0x000000c200c27245 */ /* 0x000fc40000201400 */
[----:B------:R-:W-:Y:S02]  /*7430*/  ISETP.GT.AND P0, PT, R44, R139, PT ;  /* 0x0000008b2c00720c */ /* 0x000fe40003f04270 */
[----:B------:R-:W-:Y:S01]  /*7440*/  FSEL R17, R161, -INF , !P2 ;  /* 0xff800000a1117808 */ /* 0x000fe20005000000 */
[----:B------:R-:W3:Y:S01]  /*7450*/  MUFU.TANH R160, R160 ;  /* 0x000000a000a07308 */ /* 0x000ee20000002400 */
[----:B------:R-:W-:Y:S01]  /*7460*/  FSEL R21, R49, -INF , !P3 ;  /* 0xff80000031157808 */ /* 0x000fe20005800000 */
[----:B--2---:R-:W-:Y:S01]  /*7470*/  FFMA.FTZ R111, R194, -UR6, R195 ;  /* 0x80000006c26f7c23 */ /* 0x004fe200080100c3 */
[----:B------:R-:W-:Y:S01]  /*7480*/  FSEL R12, R48, -INF , !P1 ;  /* 0xff800000300c7808 */ /* 0x000fe20004800000 */
[----:B------:R-:W-:Y:S01]  /*7490*/  VIADD R161, R244, 0x48 ;  /* 0x00000048f4a17836 */ /* 0x000fe20000000000 */
[C---:B------:R-:W-:Y:S02]  /*74a0*/  ISETP.GT.AND P5, PT, R44.reuse, R143, PT ;  /* 0x0000008f2c00720c */ /* 0x040fe40003fa4270 */
[C---:B------:R-:W-:Y:S01]  /*74b0*/  ISETP.GT.AND P2, PT, R44.reuse, R138, PT ;  /* 0x0000008a2c00720c */ /* 0x040fe20003f44270 */
[----:B------:R2:W-:Y:S01]  /*74c0*/  MUFU.TANH R93, R157 ;  /* 0x0000009d005d7308 */ /* 0x0005e20000002400 */
[C---:B------:R-:W-:Y:S01]  /*74d0*/  ISETP.GT.AND P3, PT, R44.reuse, R134, PT ;  /* 0x000000862c00720c */ /* 0x040fe20003f64270 */
[C---:B------:R-:W-:Y:S01]  /*74e0*/  IMAD.IADD R79, R161.reuse, 0x1, -R79 ;  /* 0x00000001a14f7824 */ /* 0x040fe200078e0a4f */
[----:B------:R-:W-:Y:S01]  /*74f0*/  ISETP.GT.AND P1, PT, R44, R130, PT ;  /* 0x000000822c00720c */ /* 0x000fe20003f24270 */
[----:B------:R-:W-:Y:S01]  /*7500*/  IMAD.IADD R72, R161, 0x1, -R72 ;  /* 0x00000001a1487824 */ /* 0x000fe200078e0a48 */
[----:B------:R-:W-:Y:S01]  /*7510*/  FSEL R41, R41, -INF , !P0 ;  /* 0xff80000029297808 */ /* 0x000fe20004000000 */
[C---:B------:R-:W-:Y:S01]  /*7520*/  IMAD.IADD R167, R161.reuse, 0x1, -R167 ;  /* 0x00000001a1a77824 */ /* 0x040fe200078e0aa7 */
[----:B------:R-:W-:Y:S01]  /*7530*/  FSEL R36, R36, -INF , !P5 ;  /* 0xff80000024247808 */ /* 0x000fe20006800000 */
[----:B------:R-:W-:Y:S01]  /*7540*/  MUFU.TANH R149, R149 ;  /* 0x0000009500957308 */ /* 0x000fe20000002400 */
[----:B------:R-:W-:Y:S01]  /*7550*/  ISETP.GT.AND P0, PT, R44, R126, PT ;  /* 0x0000007e2c00720c */ /* 0x000fe20003f04270 */
[----:B------:R-:W-:Y:S01]  /*7560*/  IMAD.IADD R181, R161, 0x1, -R181 ;  /* 0x00000001a1b57824 */ /* 0x000fe200078e0ab5 */
[----:B------:R-:W-:Y:S01]  /*7570*/  FSEL R32, R45, -INF , !P2 ;  /* 0xff8000002d207808 */ /* 0x000fe20005000000 */
[----:B------:R-:W-:Y:S01]  /*7580*/  FMUL.FTZ R45, R152, UR4 ;  /* 0x00000004982d7c20 */ /* 0x000fe20008410000 */
[----:B------:R-:W-:Y:S01]  /*7590*/  FSEL R53, R53, -INF , !P3 ;  /* 0xff80000035357808 */ /* 0x000fe20005800000 */
[----:B------:R-:W-:Y:S01]  /*75a0*/  FMUL.FTZ R152, R153, UR4 ;  /* 0x0000000499987c20 */ /* 0x000fe20008410000 */
[----:B------:R-:W-:Y:S01]  /*75b0*/  FSEL R33, R37, -INF , !P1 ;  /* 0xff80000025217808 */ /* 0x000fe20004800000 */
[----:B------:R-:W-:Y:S01]  /*75c0*/  MUFU.TANH R153, R45 ;  /* 0x0000002d00997308 */ /* 0x000fe20000002400 */
[----:B------:R-:W-:Y:S01]  /*75d0*/  ISETP.GT.AND P5, PT, R44, R127, PT ;  /* 0x0000007f2c00720c */ /* 0x000fe20003fa4270 */
[--C-:B--2---:R-:W-:Y:S01]  /*75e0*/  IMAD.IADD R157, R244, 0x1, -R89.reuse ;  /* 0x00000001f49d7824 */ /* 0x104fe200078e0a59 */
[C---:B------:R-:W-:Y:S01]  /*75f0*/  ISETP.GT.AND P2, PT, R44.reuse, R103, PT ;  /* 0x000000672c00720c */ /* 0x040fe20003f44270 */
[C---:B------:R-:W-:Y:S01]  /*7600*/  IMAD.IADD R89, R161.reuse, 0x1, -R89 ;  /* 0x00000001a1597824 */ /* 0x040fe200078e0a59 */
[C---:B------:R-:W-:Y:S01]  /*7610*/  ISETP.GT.AND P3, PT, R44.reuse, R99, PT ;  /* 0x000000632c00720c */ /* 0x040fe20003f64270 */
[----:B------:R-:W-:Y:S01]  /*7620*/  IMAD.IADD R183, R161, 0x1, -R183 ;  /* 0x00000001a1b77824 */ /* 0x000fe200078e0ab7 */
[----:B------:R-:W-:Y:S01]  /*7630*/  ISETP.GT.AND P1, PT, R44, R90, PT ;  /* 0x0000005a2c00720c */ /* 0x000fe20003f24270 */
[----:B------:R-:W2:Y:S01]  /*7640*/  MUFU.TANH R152, R152 ;  /* 0x0000009800987308 */ /* 0x000ea20000002400 */
[----:B------:R-:W-:-:S02]  /*7650*/  FSEL R48, R110, -INF , !P0 ;  /* 0xff8000006e307808 */ /* 0x000fc40004000000 */
[----:B------:R-:W-:Y:S01]  /*7660*/  FSEL R49, R114, -INF , !P5 ;  /* 0xff80000072317808 */ /* 0x000fe20006800000 */
[----:B------:R-:W-:Y:S01]  /*7670*/  FMUL.FTZ R114, R128, UR4 ;  /* 0x0000000480727c20 */ /* 0x000fe20008410000 */
[----:B------:R-:W-:Y:S01]  /*7680*/  FSEL R37, R115, -INF , !P2 ;  /* 0xff80000073257808 */ /* 0x000fe20005000000 */
[C---:B------:R-:W-:Y:S01]  /*7690*/  IMAD.IADD R128, R244.reuse, 0x1, -R88 ;  /* 0x00000001f4807824 */ /* 0x040fe200078e0a58 */
[----:B------:R-:W-:Y:S01]  /*76a0*/  FSEL R110, R111, -INF , !P3 ;  /* 0xff8000006f6e7808 */ /* 0x000fe20005800000 */
[----:B------:R-:W-:Y:S01]  /*76b0*/  IMAD.IADD R115, R244, 0x1, -R82 ;  /* 0x00000001f4737824 */ /* 0x000fe200078e0a52 */
[----:B------:R-:W-:Y:S01]  /*76c0*/  FSEL R207, R207, -INF , !P1 ;  /* 0xff800000cfcf7808 */ /* 0x000fe20004800000 */
[----:B------:R-:W-:Y:S01]  /*76d0*/  FMUL.FTZ R111, R121, UR4 ;  /* 0x00000004796f7c20 */ /* 0x000fe20008410000 */
[----:B------:R-:W-:Y:S01]  /*76e0*/  ISETP.GT.AND P5, PT, R44, R87, PT ;  /* 0x000000572c00720c */ /* 0x000fe20003fa4270 */
[----:B------:R-:W-:Y:S01]  /*76f0*/  IMAD.IADD R121, R244, 0x1, -R166 ;  /* 0x00000001f4797824 */ /* 0x000fe200078e0aa6 */
[C---:B------:R-:W-:Y:S01]  /*7700*/  ISETP.GT.AND P0, PT, R44.reuse, R86, PT ;  /* 0x000000562c00720c */ /* 0x040fe20003f04270 */
[----:B------:R-:W4:Y:S01]  /*7710*/  MUFU.TANH R45, R148 ;  /* 0x00000094002d7308 */ /* 0x000f220000002400 */
[C---:B------:R-:W-:Y:S01]  /*7720*/  ISETP.GT.AND P2, PT, R44.reuse, R85, PT ;  /* 0x000000552c00720c */ /* 0x040fe20003f44270 */
[C---:B------:R-:W-:Y:S01]  /*7730*/  IMAD.IADD R88, R161.reuse, 0x1, -R88 ;  /* 0x00000001a1587824 */ /* 0x040fe200078e0a58 */
[C---:B------:R-:W-:Y:S01]  /*7740*/  ISETP.GT.AND P3, PT, R44.reuse, R84, PT ;  /* 0x000000542c00720c */ /* 0x040fe20003f64270 */
[----:B------:R-:W-:Y:S01]  /*7750*/  IMAD.IADD R166, R161, 0x1, -R166 ;  /* 0x00000001a1a67824 */ /* 0x000fe200078e0aa6 */
[----:B------:R-:W-:-:S02]  /*7760*/  ISETP.GT.AND P1, PT, R44, R83, PT ;  /* 0x000000532c00720c */ /* 0x000fc40003f24270 */
[----:B------:R-:W-:Y:S01]  /*7770*/  FSEL R217, R217, -INF , !P5 ;  /* 0xff800000d9d97808 */ /* 0x000fe20006800000 */
[----:B------:R-:W-:Y:S01]  /*7780*/  MUFU.TANH R4, R4 ;  /* 0x0000000400047308 */ /* 0x000fe20000002400 */
[----:B------:R-:W-:Y:S02]  /*7790*/  FSEL R215, R215, -INF , !P0 ;  /* 0xff800000d7d77808 */ /* 0x000fe40004000000 */
[----:B------:R-:W-:Y:S02]  /*77a0*/  FSEL R213, R213, -INF , !P2 ;  /* 0xff800000d5d57808 */ /* 0x000fe40005000000 */
[----:B------:R-:W-:Y:S02]  /*77b0*/  FSEL R205, R205, -INF , !P3 ;  /* 0xff800000cdcd7808 */ /* 0x000fe40005800000 */
[----:B------:R-:W-:Y:S01]  /*77c0*/  FSEL R201, R201, -INF , !P1 ;  /* 0xff800000c9c97808 */ /* 0x000fe20004800000 */
[----:B------:R-:W5:Y:S01]  /*77d0*/  MUFU.TANH R13, R13 ;  /* 0x0000000d000d7308 */ /* 0x000f620000002400 */
[----:B------:R-:W-:-:S02]  /*77e0*/  ISETP.GT.AND P5, PT, R44, R81, PT ;  /* 0x000000512c00720c */ /* 0x000fc40003fa4270 */
[C---:B------:R-:W-:Y:S02]  /*77f0*/  ISETP.GT.AND P0, PT, R44.reuse, R78, PT ;  /* 0x0000004e2c00720c */ /* 0x040fe40003f04270 */
[C---:B------:R-:W-:Y:S02]  /*7800*/  ISETP.GT.AND P2, PT, R44.reuse, R77, PT ;  /* 0x0000004d2c00720c */ /* 0x040fe40003f44270 */
[C---:B------:R-:W-:Y:S01]  /*7810*/  ISETP.GT.AND P3, PT, R44.reuse, R76, PT ;  /* 0x0000004c2c00720c */ /* 0x040fe20003f64270 */
[----:B------:R-:W5:Y:S01]  /*7820*/  MUFU.TANH R5, R5 ;  /* 0x0000000500057308 */ /* 0x000f620000002400 */
[----:B------:R-:W-:Y:S02]  /*7830*/  ISETP.GT.AND P1, PT, R44, R75, PT ;  /* 0x0000004b2c00720c */ /* 0x000fe40003f24270 */
[----:B------:R-:W-:Y:S02]  /*7840*/  FSEL R199, R199, -INF , !P5 ;  /* 0xff800000c7c77808 */ /* 0x000fe40006800000 */
[----:B------:R-:W-:-:S02]  /*7850*/  FSEL R203, R203, -INF , !P0 ;  /* 0xff800000cbcb7808 */ /* 0x000fc40004000000 */
[----:B------:R-:W-:Y:S01]  /*7860*/  FSEL R105, R105, -INF , !P2 ;  /* 0xff80000069697808 */ /* 0x000fe20005000000 */
[----:B------:R-:W5:Y:S01]  /*7870*/  MUFU.TANH R144, R144 ;  /* 0x0000009000907308 */ /* 0x000f620000002400 */
[----:B------:R-:W-:Y:S02]  /*7880*/  FSEL R118, R118, -INF , !P3 ;  /* 0xff80000076767808 */ /* 0x000fe40005800000 */
[----:B------:R-:W-:Y:S02]  /*7890*/  FSEL R25, R25, -INF , !P1 ;  /* 0xff80000019197808 */ /* 0x000fe40004800000 */
[C---:B------:R-:W-:Y:S02]  /*78a0*/  ISETP.GT.AND P5, PT, R44.reuse, R74, PT ;  /* 0x0000004a2c00720c */ /* 0x040fe40003fa4270 */
[C---:B------:R-:W-:Y:S01]  /*78b0*/  ISETP.GT.AND P0, PT, R44.reuse, R73, PT ;  /* 0x000000492c00720c */ /* 0x040fe20003f04270 */
[----:B------:R-:W-:Y:S01]  /*78c0*/  MUFU.TANH R140, R140 ;  /* 0x0000008c008c7308 */ /* 0x000fe20000002400 */
[----:B------:R-:W-:-:S02]  /*78d0*/  ISETP.GT.AND P2, PT, R44, R70, PT ;  /* 0x000000462c00720c */ /* 0x000fc40003f44270 */
[C---:B------:R-:W-:Y:S02]  /*78e0*/  ISETP.GT.AND P3, PT, R44.reuse, R0, PT ;  /* 0x000000002c00720c */ /* 0x040fe40003f64270 */
[----:B------:R-:W-:Y:S01]  /*78f0*/  ISETP.GT.AND P1, PT, R44, R68, PT ;  /* 0x000000442c00720c */ /* 0x000fe20003f24270 */
[----:B------:R-:W-:Y:S01]  /*7900*/  FMUL.FTZ R44, R145, UR4 ;  /* 0x00000004912c7c20 */ /* 0x000fe20008410000 */
[----:B------:R-:W-:Y:S01]  /*7910*/  IABS R128, R128 ;  /* 0x0000008000807213 */ /* 0x000fe20000000000 */
[----:B------:R-:W5:Y:S01]  /*7920*/  MUFU.TANH R136, R136 ;  /* 0x0000008800887308 */ /* 0x000f620000002400 */
[----:B------:R-:W-:Y:S02]  /*7930*/  IABS R115, R115 ;  /* 0x0000007300737213 */ /* 0x000fe40000000000 */
[----:B------:R-:W-:Y:S02]  /*7940*/  I2FP.F32.S32 R128, R128 ;  /* 0x0000008000807245 */ /* 0x000fe40000201400 */
[----:B------:R-:W-:-:S02]  /*7950*/  I2FP.F32.S32 R115, R115 ;  /* 0x0000007300737245 */ /* 0x000fc40000201400 */
[----:B------:R-:W-:Y:S01]  /*7960*/  IABS R121, R121 ;  /* 0x0000007900797213 */ /* 0x000fe20000000000 */
[----:B------:R4:W-:Y:S01]  /*7970*/  MUFU.TANH R148, R44 ;  /* 0x0000002c00947308 */ /* 0x0009e20000002400 */
[----:B-1----:R-:W-:Y:S01]  /*7980*/  FFMA.FTZ R145, R128, -UR6, R165 ;  /* 0x8000000680917c23 */ /* 0x002fe200080100a5 */
[----:B------:R-:W-:Y:S01]  /*7990*/  FFMA.FTZ R128, R115, -UR6, R196 ;  /* 0x8000000673807c23 */ /* 0x000fe200080100c4 */
[----:B------:R-:W-:Y:S01]  /*79a0*/  I2FP.F32.S32 R121, R121 ;  /* 0x0000007900797245 */ /* 0x000fe20000201400 */
[----:B------:R-:W-:Y:S01]  /*79b0*/  FMUL.FTZ R115, R8, UR4 ;  /* 0x0000000408737c20 */ /* 0x000fe20008410000 */
[----:B------:R-:W-:Y:S01]  /*79c0*/  IABS R8, R117 ;  /* 0x0000007500087213 */ /* 0x000fe20000000000 */
[----:B------:R-:W-:Y:S01]  /*79d0*/  FMUL.FTZ R117, R9, UR4 ;  /* 0x0000000409757c20 */ /* 0x000fe20008410000 */
[----:B------:R-:W-:Y:S01]  /*79e0*/  IABS R162, R162 ;  /* 0x000000a200a27213 */ /* 0x000fe20000000000 */
[----:B---3--:R-:W-:Y:S01]  /*79f0*/  FFMA.FTZ R121, R121, -UR6, R160 ;  /* 0x8000000679797c23 */ /* 0x008fe200080100a0 */
[C---:B------:R-:W-:Y:S01]  /*7a00*/  IMAD.IADD R160, R244.reuse, 0x1, -R174 ;  /* 0x00000001f4a07824 */ /* 0x040fe200078e0aae */
[----:B------:R-:W-:Y:S01]  /*7a10*/  I2FP.F32.S32 R9, R8 ;  /* 0x0000000800097245 */ /* 0x000fe20000201400 */
[----:B------:R-:W-:Y:S01]  /*7a20*/  MUFU.TANH R132, R132 ;  /* 0x0000008400847308 */ /* 0x000fe20000002400 */
[----:B------:R-:W-:Y:S01]  /*7a30*/  I2FP.F32.S32 R162, R162 ;  /* 0x000000a200a27245 */ /* 0x000fe20000201400 */
[----:B------:R-:W-:Y:S01]  /*7a40*/  IMAD.IADD R196, R244, 0x1, -R190 ;  /* 0x00000001f4c47824 */ /* 0x000fe200078e0abe */
[----:B------:R-:W-:Y:S01]  /*7a50*/  IABS R160, R160 ;  /* 0x000000a000a07213 */ /* 0x000fe20000000000 */
[----:B--2---:R-:W-:Y:S01]  /*7a60*/  FFMA.FTZ R152, R9, -UR6, R152 ;  /* 0x8000000609987c23 */ /* 0x004fe20008010098 */
[----:B------:R-:W-:-:S02]  /*7a70*/  IMAD.IADD R9, R61, 0x1, -R80 ;  /* 0x000000013d097824 */ /* 0x000fc400078e0a50 */
[----:B------:R-:W-:Y:S01]  /*7a80*/  FFMA.FTZ R153, R162, -UR6, R153 ;  /* 0x80000006a2997c23 */ /* 0x000fe20008010099 */
[----:B----4-:R-:W-:Y:S01]  /*7a90*/  IABS R44, R95 ;  /* 0x0000005f002c7213 */ /* 0x010fe20000000000 */
[----:B------:R-:W-:Y:S01]  /*7aa0*/  IMAD.IADD R162, R61, 0x1, -R60 ;  /* 0x000000013da27824 */ /* 0x000fe200078e0a3c */
[----:B------:R-:W-:Y:S01]  /*7ab0*/  I2FP.F32.S32 R160, R160 ;  /* 0x000000a000a07245 */ /* 0x000fe20000201400 */
[----:B------:R1:W2:Y:S01]  /*7ac0*/  MUFU.TANH R8, R117 ;  /* 0x0000007500087308 */ /* 0x0002a20000002400 */
[----:B------:R-:W-:Y:S01]  /*7ad0*/  I2FP.F32.S32 R44, R44 ;  /* 0x0000002c002c7245 */ /* 0x000fe20000201400 */
[----:B------:R-:W-:Y:S01]  /*7ae0*/  IMAD.IADD R174, R161, 0x1, -R174 ;  /* 0x00000001a1ae7824 */ /* 0x000fe200078e0aae */
[----:B------:R-:W-:Y:S01]  /*7af0*/  IABS R9, R9 ;  /* 0x0000000900097213 */ /* 0x000fe20000000000 */
[----:B------:R-:W-:Y:S01]  /*7b00*/  FFMA.FTZ R45, R160, -UR6, R45 ;  /* 0x80000006a02d7c23 */ /* 0x000fe2000801002d */
[----:B------:R-:W-:Y:S02]  /*7b10*/  IMAD.IADD R160, R61, 0x1, -R52 ;  /* 0x000000013da07824 */ /* 0x000fe400078e0a34 */
[----:B------:R-:W-:Y:S01]  /*7b20*/  FFMA.FTZ R93, R44, -UR6, R93 ;  /* 0x800000062c5d7c23 */ /* 0x000fe2000801005d */
[--C-:B------:R-:W-:Y:S01]  /*7b30*/  IMAD.IADD R44, R244, 0x1, -R173.reuse ;  /* 0x00000001f42c7824 */ /* 0x100fe200078e0aad */
[----:B------:R-:W-:Y:S01]  /*7b40*/  IABS R162, R162 ;  /* 0x000000a200a27213 */ /* 0x000fe20000000000 */
[----:B------:R3:W-:Y:S01]  /*7b50*/  MUFU.TANH R95, R141 ;  /* 0x0000008d005f7308 */ /* 0x0007e20000002400 */
[----:B------:R-:W-:Y:S01]  /*7b60*/  IABS R160, R160 ;  /* 0x000000a000a07213 */ /* 0x000fe20000000000 */
[C---:B------:R-:W-:Y:S01]  /*7b70*/  IMAD.IADD R173, R161.reuse, 0x1, -R173 ;  /* 0x00000001a1ad7824 */ /* 0x040fe200078e0aad */
[----:B------:R-:W-:Y:S01]  /*7b80*/  IABS R44, R44 ;  /* 0x0000002c002c7213 */ /* 0x000fe20000000000 */
[----:B------:R-:W-:Y:S01]  /*7b90*/  IMAD.IADD R190, R161, 0x1, -R190 ;  /* 0x00000001a1be7824 */ /* 0x000fe200078e0abe */
[----:B------:R-:W-:-:S02]  /*7ba0*/  I2FP.F32.S32 R162, R162 ;  /* 0x000000a200a27245 */ /* 0x000fc40000201400 */
[----:B------:R-:W-:Y:S01]  /*7bb0*/  I2FP.F32.S32 R44, R44 ;  /* 0x0000002c002c7245 */ /* 0x000fe20000201400 */
[----:B------:R-:W-:Y:S01]  /*7bc0*/  MUFU.TANH R114, R114 ;  /* 0x0000007200727308 */ /* 0x000fe20000002400 */
[C---:B-1----:R-:W-:Y:S01]  /*7bd0*/  IMAD.IADD R117, R61.reuse, 0x1, -R40 ;  /* 0x000000013d757824 */ /* 0x042fe200078e0a28 */
[----:B------:R-:W-:Y:S02]  /*7be0*/  I2FP.F32.S32 R160, R160 ;  /* 0x000000a000a07245 */ /* 0x000fe40000201400 */
[----:B------:R-:W-:Y:S01]  /*7bf0*/  FFMA.FTZ R149, R44, -UR6, R149 ;  /* 0x800000062c957c23 */ /* 0x000fe20008010095 */
[----:B------:R-:W-:Y:S01]  /*7c00*/  IMAD.IADD R44, R61, 0x1, -R156 ;  /* 0x000000013d2c7824 */ /* 0x000fe200078e0a9c */
[----:B------:R-:W-:Y:S01]  /*7c10*/  IABS R117, R117 ;  /* 0x0000007500757213 */ /* 0x000fe20000000000 */
[----:B------:R-:W-:Y:S02]  /*7c20*/  IMAD.MOV.U32 R61, RZ, RZ, R9 ;  /* 0x000000ffff3d7224 */ /* 0x000fe400078e0009 */
[----:B-----5:R-:W-:Y:S01]  /*7c30*/  FFMA.FTZ R9, R162, -UR6, R13 ;  /* 0x80000006a2097c23 */ /* 0x020fe2000801000d */
[C---:B------:R-:W-:Y:S01]  /*7c40*/  IMAD.IADD R13, R244.reuse, 0x1, -R178 ;  /* 0x00000001f40d7824 */ /* 0x040fe200078e0ab2 */
[----:B------:R-:W-:Y:S01]  /*7c50*/  IABS R44, R44 ;  /* 0x0000002c002c7213 */ /* 0x000fe20000000000 */
[C-C-:B---3--:R-:W-:Y:S01]  /*7c60*/  IMAD.IADD R141, R244.reuse, 0x1, -R172.reuse ;  /* 0x00000001f48d7824 */ /* 0x148fe200078e0aac */
[----:B------:R-:W-:Y:S01]  /*7c70*/  I2FP.F32.S32 R61, R61 ;  /* 0x0000003d003d7245 */ /* 0x000fe20000201400 */
[----:B------:R-:W1:Y:S01]  /*7c80*/  MUFU.TANH R115, R115 ;  /* 0x0000007300737308 */ /* 0x000e620000002400 */
[----:B------:R-:W-:Y:S01]  /*7c90*/  IABS R13, R13 ;  /* 0x0000000d000d7213 */ /* 0x000fe20000000000 */
[----:B------:R-:W-:Y:S01]  /*7ca0*/  IMAD.IADD R172, R161, 0x1, -R172 ;  /* 0x00000001a1ac7824 */ /* 0x000fe200078e0aac */
[----:B------:R-:W-:Y:S01]  /*7cb0*/  IABS R141, R141 ;  /* 0x0000008d008d7213 */ /* 0x000fe20000000000 */
[----:B------:R-:W-:Y:S01]  /*7cc0*/  FFMA.FTZ R4, R61, -UR6, R4 ;  /* 0x800000063d047c23 */ /* 0x000fe20008010004 */
[--C-:B------:R-:W-:Y:S01]  /*7cd0*/  IMAD.IADD R61, R244, 0x1, -R180.reuse ;  /* 0x00000001f43d7824 */ /* 0x100fe200078e0ab4 */
[----:B------:R-:W-:Y:S01]  /*7ce0*/  I2FP.F32.S32 R44, R44 ;  /* 0x0000002c002c7245 */ /* 0x000fe20000201400 */
[----:B------:R-:W-:Y:S01]  /*7cf0*/  IMAD.IADD R180, R161, 0x1, -R180 ;  /* 0x00000001a1b47824 */ /* 0x000fe200078e0ab4 */
[----:B------:R-:W-:Y:S01]  /*7d00*/  I2FP.F32.S32 R141, R141 ;  /* 0x0000008d008d7245 */ /* 0x000fe20000201400 */
[----:B------:R-:W3:Y:S01]  /*7d10*/  MUFU.TANH R137, R137 ;  /* 0x0000008900897308 */ /* 0x000ee20000002400 */
[----:B------:R-:W-:Y:S01]  /*7d20*/  IABS R61, R61 ;  /* 0x0000003d003d7213 */ /* 0x000fe20000000000 */
[----:B------:R-:W-:Y:S01]  /*7d30*/  FFMA.FTZ R5, R44, -UR6, R5 ;  /* 0x800000062c057c23 */ /* 0x000fe20008010005 */
[----:B------:R-:W-:Y:S01]  /*7d40*/  I2FP.F32.S32 R13, R13 ;  /* 0x0000000d000d7245 */ /* 0x000fe20000201400 */
[----:B------:R-:W-:Y:S01]  /*7d50*/  FFMA.FTZ R44, R141, -UR6, R144 ;  /* 0x800000068d2c7c23 */ /* 0x000fe20008010090 */
[----:B------:R-:W-:Y:S01]  /*7d60*/  I2FP.F32.S32 R61, R61 ;  /* 0x0000003d003d7245 */ /* 0x000fe20000201400 */
[----:B------:R-:W-:Y:S01]  /*7d70*/  IMAD.IADD R141, R161, 0x1, -R60 ;  /* 0x00000001a18d7824 */ /* 0x000fe200078e0a3c */
[----:B------:R-:W-:Y:S01]  /*7d80*/  I2FP.F32.S32 R117, R117 ;  /* 0x0000007500757245 */ /* 0x000fe20000201400 */
[----:B------:R-:W-:Y:S01]  /*7d90*/  FFMA.FTZ R220, R13, -UR6, R136 ;  /* 0x800000060ddc7c23 */ /* 0x000fe20008010088 */
[----:B------:R-:W-:-:S02]  /*7da0*/  IMAD.IADD R13, R244, 0x1, -R182 ;  /* 0x00000001f40d7824 */ /* 0x000fc400078e0ab6 */
[----:B------:R-:W-:Y:S01]  /*7db0*/  FFMA.FTZ R144, R61, -UR6, R140 ;  /* 0x800000063d907c23 */ /* 0x000fe2000801008c */
[C---:B------:R-:W-:Y:S02]  /*7dc0*/  IMAD.IADD R61, R244.reuse, 0x1, -R184 ;  /* 0x00000001f43d7824 */ /* 0x040fe400078e0ab8 */
[----:B--2---:R-:W-:Y:S01]  /*7dd0*/  FFMA.FTZ R8, R117, -UR6, R8 ;  /* 0x8000000675087c23 */ /* 0x004fe20008010008 */
[C---:B------:R-:W-:Y:S01]  /*7de0*/  IMAD.IADD R117, R244.reuse, 0x1, -R175 ;  /* 0x00000001f4757824 */ /* 0x040fe200078e0aaf */
[----:B------:R-:W-:Y:S01]  /*7df0*/  IABS R13, R13 ;  /* 0x0000000d000d7213 */ /* 0x000fe20000000000 */
[----:B------:R-:W2:Y:S01]  /*7e00*/  MUFU.TANH R129, R129 ;  /* 0x0000008100817308 */ /* 0x000ea20000002400 */
[----:B------:R-:W-:Y:S01]  /*7e10*/  IABS R61, R61 ;  /* 0x0000003d003d7213 */ /* 0x000fe20000000000 */
[----:B------:R-:W-:Y:S01]  /*7e20*/  IMAD.IADD R136, R244, 0x1, -R185 ;  /* 0x00000001f4887824 */ /* 0x000fe200078e0ab9 */
[----:B------:R-:W-:Y:S01]  /*7e30*/  IABS R117, R117 ;  /* 0x0000007500757213 */ /* 0x000fe20000000000 */
[----:B-1----:R-:W-:Y:S01]  /*7e40*/  FFMA.FTZ R115, R160, -UR6, R115 ;  /* 0x80000006a0737c23 */ /* 0x002fe20008010073 */
[----:B------:R-:W-:Y:S01]  /*7e50*/  I2FP.F32.S32 R61, R61 ;  /* 0x0000003d003d7245 */ /* 0x000fe20000201400 */
[C---:B------:R-:W-:Y:S01]  /*7e60*/  IMAD.IADD R160, R244.reuse, 0x1, -R179 ;  /* 0x00000001f4a07824 */ /* 0x040fe200078e0ab3 */
[----:B------:R-:W-:Y:S01]  /*7e70*/  I2FP.F32.S32 R13, R13 ;  /* 0x0000000d000d7245 */ /* 0x000fe20000201400 */
[----:B------:R-:W1:Y:S01]  /*7e80*/  MUFU.TANH R124, R124 ;  /* 0x0000007c007c7308 */ /* 0x000e620000002400 */
[----:B------:R-:W-:Y:S01]  /*7e90*/  I2FP.F32.S32 R117, R117 ;  /* 0x0000007500757245 */ /* 0x000fe20000201400 */
[----:B------:R-:W-:Y:S01]  /*7ea0*/  FFMA.FTZ R224, R61, -UR6, R132 ;  /* 0x800000063de07c23 */ /* 0x000fe20008010084 */
[----:B------:R-:W-:-:S02]  /*7eb0*/  IMAD.IADD R61, R244, 0x1, -R188 ;  /* 0x00000001f43d7824 */ /* 0x000fc400078e0abc */
[----:B------:R-:W-:Y:S01]  /*7ec0*/  FFMA.FTZ R140, R13, -UR6, R114 ;  /* 0x800000060d8c7c23 */ /* 0x000fe20008010072 */
[C---:B------:R-:W-:Y:S02]  /*7ed0*/  IMAD.IADD R13, R244.reuse, 0x1, -R186 ;  /* 0x00000001f40d7824 */ /* 0x040fe400078e0aba */
[----:B------:R-:W-:Y:S01]  /*7ee0*/  FFMA.FTZ R148, R117, -UR6, R148 ;  /* 0x8000000675947c23 */ /* 0x000fe20008010094 */
[----:B------:R-:W-:Y:S01]  /*7ef0*/  IABS R136, R136 ;  /* 0x0000008800887213 */ /* 0x000fe20000000000 */
[----:B------:R-:W4:Y:S01]  /*7f00*/  MUFU.TANH R120, R120 ;  /* 0x0000007800787308 */ /* 0x000f220000002400 */
[C---:B------:R-:W-:Y:S01]  /*7f10*/  IMAD.IADD R117, R244.reuse, 0x1, -R189 ;  /* 0x00000001f4757824 */ /* 0x040fe200078e0abd */
[----:B------:R-:W-:Y:S01]  /*7f20*/  IABS R61, R61 ;  /* 0x0000003d003d7213 */ /* 0x000fe20000000000 */
[----:B------:R-:W-:Y:S01]  /*7f30*/  IMAD.IADD R114, R244, 0x1, -R187 ;  /* 0x00000001f4727824 */ /* 0x000fe200078e0abb */
[----:B------:R-:W-:Y:S01]  /*7f40*/  IABS R13, R13 ;  /* 0x0000000d000d7213 */ /* 0x000fe20000000000 */
[C---:B------:R-:W-:Y:S01]  /*7f50*/  VIADD R132, R161.reuse, -UR24 ;  /* 0x80000018a1847c36 */ /* 0x040fe20008000000 */
[----:B------:R-:W-:Y:S01]  /*7f60*/  I2FP.F32.S32 R226, R226 ;  /* 0x000000e200e27245 */ /* 0x000fe20000201400 */
[C---:B------:R-:W-:Y:S01]  /*7f70*/  IMAD.IADD R175, R161.reuse, 0x1, -R175 ;  /* 0x00000001a1af7824 */ /* 0x040fe200078e0aaf */
[----:B------:R-:W5:Y:S01]  /*7f80*/  MUFU.TANH R116, R116 ;  /* 0x0000007400747308 */ /* 0x000f620000002400 */
[----:B------:R-:W-:Y:S01]  /*7f90*/  I2FP.F32.S32 R136, R136 ;  /* 0x0000008800887245 */ /* 0x000fe20000201400 */
[----:B------:R-:W-:Y:S01]  /*7fa0*/  IMAD.IADD R179, R161, 0x1, -R179 ;  /* 0x00000001a1b37824 */ /* 0x000fe200078e0ab3 */
[----:B------:R-:W-:Y:S01]  /*7fb0*/  I2FP.F32.S32 R61, R61 ;  /* 0x0000003d003d7245 */ /* 0x000fe20000201400 */
[----:B---3--:R-:W-:Y:S01]  /*7fc0*/  FFMA.FTZ R226, R226, -UR6, R137 ;  /* 0x80000006e2e27c23 */ /* 0x008fe20008010089 */
[----:B------:R-:W-:Y:S01]  /*7fd0*/  IABS R117, R117 ;  /* 0x0000007500757213 */ /* 0x000fe20000000000 */
[----:B--2---:R-:W-:Y:S01]  /*7fe0*/  FFMA.FTZ R137, R136, -UR6, R129 ;  /* 0x8000000688897c23 */ /* 0x004fe20008010081 */
[----:B------:R-:W-:Y:S01]  /*7ff0*/  I2FP.F32.S32 R13, R13 ;  /* 0x0000000d000d7245 */ /* 0x000fe20000201400 */
[----:B------:R-:W2:Y:S01]  /*8000*/  MUFU.TANH R125, R125 ;  /* 0x0000007d007d7308 */ /* 0x000ea20000002400 */
[----:B------:R-:W-:Y:S01]  /*8010*/  IABS R94, R94 ;  /* 0x0000005e005e7213 */ /* 0x000fe20000000000 */
[----:B-1----:R-:W-:Y:S01]  /*8020*/  FFMA.FTZ R136, R61, -UR6, R124 ;  /* 0x800000063d887c23 */ /* 0x002fe2000801007c */
[----:B------:R-:W-:Y:S01]  /*8030*/  IABS R114, R114 ;  /* 0x0000007200727213 */ /* 0x000fe20000000000 */
[----:B----4-:R-:W-:Y:S01]  /*8040*/  FFMA.FTZ R124, R13, -UR6, R120 ;  /* 0x800000060d7c7c23 */ /* 0x010fe20008010078 */
[----:B------:R-:W-:Y:S01]  /*8050*/  I2FP.F32.S32 R117, R117 ;  /* 0x0000007500757245 */ /* 0x000fe20000201400 */
[----:B------:R-:W-:Y:S01]  /*8060*/  VIADD R120, R244, -UR24 ;  /* 0x80000018f4787c36 */ /* 0x000fe20008000000 */
[----:B------:R-:W-:Y:S01]  /*8070*/  IABS R157, R157 ;  /* 0x0000009d009d7213 */ /* 0x000fe20000000000 */
[----:B------:R-:W1:Y:S01]  /*8080*/  MUFU.TANH R164, R164 ;  /* 0x000000a400a47308 */ /* 0x000e620000002400 */
[----:B------:R-:W-:Y:S01]  /*8090*/  I2FP.F32.S32 R94, R94 ;  /* 0x0000005e005e7245 */ /* 0x000fe20000201400 */
[----:B-----5:R-:W-:Y:S01]  /*80a0*/  FFMA.FTZ R117, R117, -UR6, R116 ;  /* 0x8000000675757c23 */ /* 0x020fe20008010074 */
[----:B------:R-:W-:Y:S01]  /*80b0*/  IABS R160, R160 ;  /* 0x000000a000a07213 */ /* 0x000fe20000000000 */
[----:B------:R-:W-:Y:S01]  /*80c0*/  FMUL.FTZ R129, R112, UR4 ;  /* 0x0000000470817c20 */ /* 0x000fe20008410000 */
[----:B------:R-:W-:Y:S01]  /*80d0*/  IABS R196, R196 ;  /* 0x000000c400c47213 */ /* 0x000fe20000000000 */
[----:B------:R-:W-:Y:S01]  /*80e0*/  FFMA.FTZ R94, R94, -UR6, R169 ;  /* 0x800000065e5e7c23 */ /* 0x000fe200080100a9 */
[----:B------:R-:W-:Y:S01]  /*80f0*/  I2FP.F32.S32 R114, R114 ;  /* 0x0000007200727245 */ /* 0x000fe20000201400 */
[----:B------:R-:W3:Y:S01]  /*8100*/  MUFU.TANH R111, R111 ;  /* 0x0000006f006f7308 */ /* 0x000ee20000002400 */
[----:B------:R-:W-:Y:S01]  /*8110*/  I2FP.F32.S32 R157, R157 ;  /* 0x0000009d009d7245 */ /* 0x000fe20000201400 */
[----:B------:R-:W-:Y:S01]  /*8120*/  VIADD R112, R71, UR19 ;  /* 0x0000001347707c36 */ /* 0x000fe20008000000 */
[----:B------:R-:W-:Y:S01]  /*8130*/  I2FP.F32.S32 R160, R160 ;  /* 0x000000a000a07245 */ /* 0x000fe20000201400 */
[----:B--2---:R-:W-:Y:S01]  /*8140*/  FFMA.FTZ R125, R114, -UR6, R125 ;  /* 0x80000006727d7c23 */ /* 0x004fe2000801007d */
[----:B------:R-:W-:Y:S01]  /*8150*/  I2FP.F32.S32 R196, R196 ;  /* 0x000000c400c47245 */ /* 0x000fe20000201400 */
[----:B------:R-:W-:Y:S01]  /*8160*/  IMAD.MOV.U32 R71, RZ, RZ, 0x41 ;  /* 0x00000041ff477424 */ /* 0x000fe200078e00ff */
[----:B------:R-:W-:Y:S01]  /*8170*/  FSEL R116, R9, -INF , !P5 ;  /* 0xff80000009747808 */ /* 0x000fe20006800000 */
[----:B------:R-:W2:Y:S01]  /*8180*/  MUFU.TANH R133, R133 ;  /* 0x0000008500857308 */ /* 0x000ea20000002400 */
[----:B------:R-:W-:Y:S01]  /*8190*/  FSEL R115, R115, -INF , !P0 ;  /* 0xff80000073737808 */ /* 0x000fe20004000000 */
[----:B-1----:R-:W-:Y:S01]  /*81a0*/  FFMA.FTZ R157, R157, -UR6, R164 ;  /* 0x800000069d9d7c23 */ /* 0x002fe200080100a4 */
[----:B------:R-:W-:Y:S01]  /*81b0*/  ISETP.GT.AND P5, PT, R120, R69, PT ;  /* 0x000000457800720c */ /* 0x000fe20003fa4270 */
[----:B------:R-:W-:Y:S01]  /*81c0*/  FFMA.FTZ R95, R160, -UR6, R95 ;  /* 0x80000006a05f7c23 */ /* 0x000fe2000801005f */
[----:B------:R-:W-:Y:S01]  /*81d0*/  ISETP.GT.AND P0, PT, R120, R177, PT ;  /* 0x000000b17800720c */ /* 0x000fe20003f04270 */
[C---:B------:R-:W-:Y:S01]  /*81e0*/  IMAD.IADD R178, R161.reuse, 0x1, -R178 ;  /* 0x00000001a1b27824 */ /* 0x040fe200078e0ab2 */
[----:B------:R-:W-:Y:S01]  /*81f0*/  FSEL R114, R8, -INF , !P2 ;  /* 0xff80000008727808 */ /* 0x000fe20005000000 */
[----:B------:R-:W-:Y:S01]  /*8200*/  MUFU.TANH R92, R92 ;  /* 0x0000005c005c7308 */ /* 0x000fe20000002400 */
[----:B------:R-:W-:Y:S01]  /*8210*/  ISETP.GT.AND P2, PT, R120, R171, PT ;  /* 0x000000ab7800720c */ /* 0x000fe20003f44270 */
[----:B---3--:R-:W-:Y:S01]  /*8220*/  FFMA.FTZ R196, R196, -UR6, R111 ;  /* 0x80000006c4c47c23 */ /* 0x008fe2000801006f */
[----:B------:R-:W-:Y:S01]  /*8230*/  FSEL R4, R4, -INF , !P3 ;  /* 0xff80000004047808 */ /* 0x000fe20005800000 */
[----:B------:R-:W-:Y:S01]  /*8240*/  IMAD.IADD R184, R161, 0x1, -R184 ;  /* 0x00000001a1b87824 */ /* 0x000fe200078e0ab8 */
[----:B------:R-:W-:Y:S01]  /*8250*/  FSEL R111, R5, -INF , !P1 ;  /* 0xff800000056f7808 */ /* 0x000fe20004800000 */
[----:B------:R-:W-:Y:S01]  /*8260*/  IMAD.MOV.U32 R5, RZ, RZ, 0x49 ;  /* 0x00000049ff057424 */ /* 0x000fe200078e00ff */
[----:B------:R-:W-:Y:S01]  /*8270*/  FSEL R160, R168, -INF , !P5 ;  /* 0xff800000a8a07808 */ /* 0x000fe20006800000 */
[----:B------:R-:W-:Y:S01]  /*8280*/  MUFU.TANH R129, R129 ;  /* 0x0000008100817308 */ /* 0x000fe20000002400 */
[----:B------:R-:W-:Y:S01]  /*8290*/  FSEL R94, R94, -INF , !P0 ;  /* 0xff8000005e5e7808 */ /* 0x000fe20004000000 */
[C---:B------:R-:W-:Y:S01]  /*82a0*/  IMAD.IADD R182, R161.reuse, 0x1, -R182 ;  /* 0x00000001a1b67824 */ /* 0x040fe200078e0ab6 */
[C---:B------:R-:W-:Y:S01]  /*82b0*/  ISETP.GT.AND P3, PT, R120.reuse, R159, PT ;  /* 0x0000009f7800720c */ /* 0x040fe20003f64270 */
[C---:B------:R-:W-:Y:S01]  /*82c0*/  IMAD.IADD R185, R161.reuse, 0x1, -R185 ;  /* 0x00000001a1b97824 */ /* 0x040fe200078e0ab9 */
[C---:B------:R-:W-:Y:S01]  /*82d0*/  ISETP.GT.AND P1, PT, R120.reuse, R155, PT ;  /* 0x0000009b7800720c */ /* 0x040fe20003f24270 */
[C---:B------:R-:W-:Y:S01]  /*82e0*/  IMAD.IADD R188, R161.reuse, 0x1, -R188 ;  /* 0x00000001a1bc7824 */ /* 0x040fe200078e0abc */
[C---:B------:R-:W-:Y:S01]  /*82f0*/  ISETP.GT.AND P5, PT, R120.reuse, R151, PT ;  /* 0x000000977800720c */ /* 0x040fe20003fa4270 */
[----:B------:R-:W-:Y:S01]  /*8300*/  MUFU.TANH R59, R59 ;  /* 0x0000003b003b7308 */ /* 0x000fe20000002400 */
[C---:B------:R-:W-:Y:S01]  /*8310*/  ISETP.GT.AND P0, PT, R120.reuse, R147, PT ;  /* 0x000000937800720c */ /* 0x040fe20003f04270 */
[----:B------:R-:W-:Y:S01]  /*8320*/  IMAD.IADD R187, R161, 0x1, -R187 ;  /* 0x00000001a1bb7824 */ /* 0x000fe200078e0abb */
[----:B------:R-:W-:Y:S01]  /*8330*/  FSEL R157, R157, -INF , !P2 ;  /* 0xff8000009d9d7808 */ /* 0x000fe20005000000 */
[C---:B------:R-:W-:Y:S01]  /*8340*/  IMAD.IADD R186, R161.reuse, 0x1, -R186 ;  /* 0x00000001a1ba7824 */ /* 0x040fe200078e0aba */
[----:B------:R-:W-:Y:S01]  /*8350*/  ISETP.GT.AND P2, PT, R120, R143, PT ;  /* 0x0000008f7800720c */ /* 0x000fe20003f44270 */
[----:B------:R-:W-:Y:S01]  /*8360*/  IMAD.IADD R189, R161, 0x1, -R189 ;  /* 0x00000001a1bd7824 */ /* 0x000fe200078e0abd */
[----:B------:R-:W-:Y:S01]  /*8370*/  FSEL R145, R145, -INF , !P3 ;  /* 0xff80000091917808 */ /* 0x000fe20005800000 */
[----:B------:R-:W-:Y:S01]  /*8380*/  MUFU.TANH R55, R55 ;  /* 0x0000003700377308 */ /* 0x000fe20000002400 */
[----:B------:R-:W-:-:S02]  /*8390*/  FSEL R61, R128, -INF , !P1 ;  /* 0xff800000803d7808 */ /* 0x000fc40004800000 */
[----:B------:R-:W-:Y:S02]  /*83a0*/  FSEL R13, R197, -INF , !P5 ;  /* 0xff800000c50d7808 */ /* 0x000fe40006800000 */
[----:B------:R-:W-:Y:S01]  /*83b0*/  FSEL R9, R121, -INF , !P0 ;  /* 0xff80000079097808 */ /* 0x000fe20004000000 */
[----:B------:R-:W-:Y:S01]  /*83c0*/  IMAD.MOV.U32 R121, RZ, RZ, 0x1 ;  /* 0x00000001ff797424 */ /* 0x000fe200078e00ff */
[----:B------:R-:W-:Y:S01]  /*83d0*/  IABS R222, R222 ;  /* 0x000000de00de7213 */ /* 0x000fe20000000000 */
[----:B------:R1:W3:Y:S01]  /*83e0*/  MUFU.TANH R128, R113 ;  /* 0x0000007100807308 */ /* 0x0002e20000002400 */
[C---:B------:R-:W-:Y:S02]  /*83f0*/  ISETP.GT.AND P3, PT, R120.reuse, R139, PT ;  /* 0x0000008b7800720c */ /* 0x040fe40003f64270 */
[C---:B------:R-:W-:Y:S02]  /*8400*/  ISETP.GT.AND P1, PT, R120.reuse, R138, PT ;  /* 0x0000008a7800720c */ /* 0x040fe40003f24270 */
[----:B------:R-:W-:-:S02]  /*8410*/  ISETP.GT.AND P5, PT, R120, R134, PT ;  /* 0x000000867800720c */ /* 0x000fc40003fa4270 */
[----:B------:R-:W-:Y:S01]  /*8420*/  ISETP.GT.AND P0, PT, R120, R130, PT ;  /* 0x000000827800720c */ /* 0x000fe20003f04270 */
[----:B------:R-:W-:Y:S01]  /*8430*/  MUFU.TANH R50, R50 ;  /* 0x0000003200327308 */ /* 0x000fe20000002400 */
[----:B------:R-:W-:Y:S01]  /*8440*/  FSEL R8, R93, -INF , !P2 ;  /* 0xff8000005d087808 */ /* 0x000fe20005000000 */
[----:B------:R-:W-:Y:S01]  /*8450*/  IMAD.MOV.U32 R93, RZ, RZ, 0x9 ;  /* 0x00000009ff5d7424 */ /* 0x000fe200078e00ff */
[----:B------:R-:W-:Y:S02]  /*8460*/  I2FP.F32.S32 R222, R222 ;  /* 0x000000de00de7245 */ /* 0x000fe40000201400 */
[----:B------:R-:W-:Y:S02]  /*8470*/  FSEL R153, R153, -INF , !P3 ;  /* 0xff80000099997808 */ /* 0x000fe40005800000 */
[----:B------:R-:W-:Y:S01]  /*8480*/  FSEL R152, R152, -INF , !P1 ;  /* 0xff80000098987808 */ /* 0x000fe20004800000 */
[----:B--2---:R-:W-:Y:S01]  /*8490*/  FFMA.FTZ R222, R222, -UR6, R133 ;  /* 0x80000006dede7c23 */ /* 0x004fe20008010085 */
[----:B------:R-:W-:Y:S01]  /*84a0*/  FSEL R45, R45, -INF , !P5 ;  /* 0xff8000002d2d7808 */ /* 0x000fe20006800000 */
[----:B------:R-:W-:Y:S01]  /*84b0*/  IMAD.IADD R133, R244, 0x1, -R60 ;  /* 0x00000001f4857824 */ /* 0x000fe200078e0a3c */
[----:B------:R-:W-:Y:S01]  /*84c0*/  FSEL R149, R149, -INF , !P0 ;  /* 0xff80000095957808 */ /* 0x000fe20004000000 */
[----:B------:R-:W-:Y:S01]  /*84d0*/  MUFU.TANH R51, R51 ;  /* 0x0000003300337308 */ /* 0x000fe20000002400 */
[C---:B------:R-:W-:Y:S01]  /*84e0*/  ISETP.GT.AND P2, PT, R120.reuse, R127, PT ;  /* 0x0000007f7800720c */ /* 0x040fe20003f44270 */
[----:B-1----:R-:W-:Y:S01]  /*84f0*/  IMAD.IADD R113, R161, 0x1, -R156 ;  /* 0x00000001a1717824 */ /* 0x002fe200078e0a9c */
[----:B------:R-:W-:-:S02]  /*8500*/  ISETP.GT.AND P3, PT, R120, R126, PT ;  /* 0x0000007e7800720c */ /* 0x000fc40003f64270 */
[C---:B------:R-:W-:Y:S02]  /*8510*/  ISETP.GT.AND P1, PT, R120.reuse, R103, PT ;  /* 0x000000677800720c */ /* 0x040fe40003f24270 */
[C---:B------:R-:W-:Y:S01]  /*8520*/  ISETP.GT.AND P5, PT, R120.reuse, R99, PT ;  /* 0x000000637800720c */ /* 0x040fe20003fa4270 */
[----:B------:R-:W-:Y:S01]  /*8530*/  MUFU.TANH R46, R46 ;  /* 0x0000002e002e7308 */ /* 0x000fe20000002400 */
[----:B------:R-:W-:Y:S02]  /*8540*/  ISETP.GT.AND P0, PT, R120, R90, PT ;  /* 0x0000005a7800720c */ /* 0x000fe40003f04270 */
[----:B------:R-:W-:Y:S01]  /*8550*/  VIADDMNMX R251, R112, R71, UR26, PT ;  /* 0x0000001a70fb7e46 */ /* 0x000fe2000b800147 */
[----:B------:R-:W-:Y:S01]  /*8560*/  FMUL.FTZ R71, R67, UR4 ;  /* 0x0000000443477c20 */ /* 0x000fe20008410000 */
[----:B------:R-:W-:Y:S01]  /*8570*/  FSEL R44, R44, -INF , !P2 ;  /* 0xff8000002c2c7808 */ /* 0x000fe20005000000 */
[----:B------:R-:W-:Y:S01]  /*8580*/  FMUL.FTZ R67, R108, UR4 ;  /* 0x000000046c437c20 */ /* 0x000fe20008410000 */
[----:B------:R-:W-:Y:S01]  /*8590*/  FSEL R148, R148, -INF , !P3 ;  /* 0xff80000094947808 */ /* 0x000fe20005800000 */
[----:B------:R-:W-:Y:S01]  /*85a0*/  IMAD.IADD R108, R244, 0x1, -R52 ;  /* 0x00000001f46c7824 */ /* 0x000fe200078e0a34 */
[----:B------:R-:W-:Y:S01]  /*85b0*/  FSEL R144, R144, -INF , !P1 ;  /* 0xff80000090907808 */ /* 0x000fe20004800000 */
[----:B------:R-:W-:Y:S01]  /*85c0*/  MUFU.TANH R71, R71 ;  /* 0x0000004700477308 */ /* 0x000fe20000002400 */
[----:B------:R-:W-:-:S02]  /*85d0*/  FSEL R95, R95, -INF , !P5 ;  /* 0xff8000005f5f7808 */ /* 0x000fc40006800000 */
[----:B------:R-:W-:Y:S02]  /*85e0*/  FSEL R220, R220, -INF , !P0 ;  /* 0xff800000dcdc7808 */ /* 0x000fe40004000000 */
[----:B------:R-:W-:Y:S01]  /*85f0*/  VIADDMNMX R252, R112, R93, UR26, PT ;  /* 0x0000001a70fc7e46 */ /* 0x000fe2000b80015d */
[----:B------:R-:W-:Y:S01]  /*8600*/  IMAD.IADD R93, R244, 0x1, -R40 ;  /* 0x00000001f45d7824 */ /* 0x000fe200078e0a28 */
[C---:B------:R-:W-:Y:S01]  /*8610*/  ISETP.GT.AND P2, PT, R120.reuse, R87, PT ;  /* 0x000000577800720c */ /* 0x040fe20003f44270 */
[----:B------:R-:W1:Y:S01]  /*8620*/  MUFU.TANH R67, R67 ;  /* 0x0000004300437308 */ /* 0x000e620000002400 */
[C---:B------:R-:W-:Y:S02]  /*8630*/  ISETP.GT.AND P3, PT, R120.reuse, R86, PT ;  /* 0x000000567800720c */ /* 0x040fe40003f64270 */
[C---:B------:R-:W-:Y:S02]  /*8640*/  ISETP.GT.AND P1, PT, R120.reuse, R85, PT ;  /* 0x000000557800720c */ /* 0x040fe40003f24270 */
[----:B------:R-:W-:-:S02]  /*8650*/  ISETP.GT.AND P5, PT, R120, R84, PT ;  /* 0x000000547800720c */ /* 0x000fc40003fa4270 */
[----:B------:R-:W-:Y:S01]  /*8660*/  ISETP.GT.AND P0, PT, R120, R83, PT ;  /* 0x000000537800720c */ /* 0x000fe20003f04270 */
[----:B------:R-:W-:Y:S01]  /*8670*/  MUFU.TANH R42, R42 ;  /* 0x0000002a002a7308 */ /* 0x000fe20000002400 */
[----:B------:R-:W-:Y:S02]  /*8680*/  FSEL R226, R226, -INF , !P2 ;  /* 0xff800000e2e27808 */ /* 0x000fe40005000000 */
[----:B------:R-:W-:Y:S02]  /*8690*/  FSEL R224, R224, -INF , !P3 ;  /* 0xff800000e0e07808 */ /* 0x000fe40005800000 */
[----:B------:R-:W-:Y:S02]  /*86a0*/  FSEL R222, R222, -INF , !P1 ;  /* 0xff800000dede7808 */ /* 0x000fe40004800000 */
[----:B------:R-:W-:Y:S01]  /*86b0*/  FSEL R140, R140, -INF , !P5 ;  /* 0xff8000008c8c7808 */ /* 0x000fe20006800000 */
[----:B------:R-:W-:Y:S01]  /*86c0*/  MUFU.TANH R43, R43 ;  /* 0x0000002b002b7308 */ /* 0x000fe20000002400 */
[----:B------:R-:W-:-:S02]  /*86d0*/  FSEL R137, R137, -INF , !P0 ;  /* 0xff80000089897808 */ /* 0x000fc40004000000 */
[C---:B------:R-:W-:Y:S02]  /*86e0*/  ISETP.GT.AND P2, PT, R120.reuse, R81, PT ;  /* 0x000000517800720c */ /* 0x040fe40003f44270 */
[C---:B------:R-:W-:Y:S02]  /*86f0*/  ISETP.GT.AND P3, PT, R120.reuse, R78, PT ;  /* 0x0000004e7800720c */ /* 0x040fe40003f64270 */
[C---:B------:R-:W-:Y:S01]  /*8700*/  ISETP.GT.AND P1, PT, R120.reuse, R77, PT ;  /* 0x0000004d7800720c */ /* 0x040fe20003f24270 */
[----:B------:R-:W-:Y:S01]  /*8710*/  MUFU.TANH R38, R38 ;  /* 0x0000002600267308 */ /* 0x000fe20000002400 */
[C---:B------:R-:W-:Y:S02]  /*8720*/  ISETP.GT.AND P5, PT, R120.reuse, R76, PT ;  /* 0x0000004c7800720c */ /* 0x040fe40003fa4270 */
[----:B------:R-:W-:Y:S02]  /*8730*/  ISETP.GT.AND P0, PT, R120, R75, PT ;  /* 0x0000004b7800720c */ /* 0x000fe40003f04270 */
[C---:B------:R-:W-:Y:S01]  /*8740*/  VIADDMNMX R200, R112.reuse, R121, UR26, PT ;  /* 0x0000001a70c87e46 */ /* 0x040fe2000b800179 */
[----:B------:R-:W-:Y:S01]  /*8750*/  IMAD.IADD R121, R161, 0x1, -R52 ;  /* 0x00000001a1797824 */ /* 0x000fe200078e0a34 */
[----:B------:R-:W-:Y:S01]  /*8760*/  VIADDMNMX R250, R112, R5, UR26, PT ;  /* 0x0000001a70fa7e46 */ /* 0x000fe2000b800105 */
[----:B------:R-:W-:Y:S01]  /*8770*/  FMUL.FTZ R112, R109, UR4 ;  /* 0x000000046d707c20 */ /* 0x000fe20008410000 */
[----:B------:R-:W-:Y:S01]  /*8780*/  IABS R93, R93 ;  /* 0x0000005d005d7213 */ /* 0x000fe20000000000 */
[----:B------:R-:W-:Y:S01]  /*8790*/  FMUL.FTZ R5, R66, UR4 ;  /* 0x0000000442057c20 */ /* 0x000fe20008410000 */
[----:B------:R-:W-:Y:S01]  /*87a0*/  FSEL R136, R136, -INF , !P2 ;  /* 0xff80000088887808 */ /* 0x000fe20005000000 */
[----:B------:R-:W-:Y:S01]  /*87b0*/  IMAD.IADD R66, R244, 0x1, -R80 ;  /* 0x00000001f4427824 */ /* 0x000fe200078e0a50 */
[----:B------:R-:W-:Y:S01]  /*87c0*/  FSEL R125, R125, -INF , !P3 ;  /* 0xff8000007d7d7808 */ /* 0x000fe20005800000 */
[----:B------:R-:W-:Y:S01]  /*87d0*/  MUFU.TANH R112, R112 ;  /* 0x0000007000707308 */ /* 0x000fe20000002400 */
[----:B------:R-:W-:Y:S01]  /*87e0*/  FSEL R124, R124, -INF , !P1 ;  /* 0xff8000007c7c7808 */ /* 0x000fe20004800000 */
[----:B------:R-:W-:Y:S01]  /*87f0*/  IMAD.IADD R109, R161, 0x1, -R100 ;  /* 0x00000001a16d7824 */ /* 0x000fe200078e0a64 */
[----:B------:R-:W-:Y:S01]  /*8800*/  FSEL R196, R196, -INF , !P5 ;  /* 0xff800000c4c47808 */ /* 0x000fe20006800000 */
[----:B------:R-:W-:Y:S01]  /*8810*/  FMUL.FTZ R52, R63, UR4 ;  /* 0x000000043f347c20 */ /* 0x000fe20008410000 */
[----:B------:R-:W-:Y:S01]  /*8820*/  FSEL R117, R117, -INF , !P0 ;  /* 0xff80000075757808 */ /* 0x000fe20004000000 */
[----:B------:R2:W-:Y:S01]  /*8830*/  STL [R1+0x3c], R200 ;  /* 0x00003cc801007387 */ /* 0x0005e20000100800 */
[----:B------:R-:W-:Y:S01]  /*8840*/  I2FP.F32.S32 R93, R93 ;  /* 0x0000005d005d7245 */ /* 0x000fe20000201400 */
[----:B------:R-:W-:Y:S01]  /*8850*/  MUFU.TANH R39, R39 ;  /* 0x0000002700277308 */ /* 0x000fe20000002400 */
[C---:B------:R-:W-:Y:S01]  /*8860*/  ISETP.GT.AND P2, PT, R120.reuse, R74, PT ;  /* 0x0000004a7800720c */ /* 0x040fe20003f44270 */
[----:B------:R2:W-:Y:S01]  /*8870*/  STL [R1+0x38], R252 ;  /* 0x000038fc01007387 */ /* 0x0005e20000100800 */
[C---:B------:R-:W-:Y:S01]  /*8880*/  ISETP.GT.AND P3, PT, R120.reuse, R73, PT ;  /* 0x000000497800720c */ /* 0x040fe20003f64270 */
[----:B---3--:R-:W-:Y:S01]  /*8890*/  FFMA.FTZ R128, R93, -UR6, R128 ;  /* 0x800000065d807c23 */ /* 0x008fe20008010080 */
[C---:B------:R-:W-:Y:S01]  /*88a0*/  ISETP.GT.AND P1, PT, R120.reuse, R70, PT ;  /* 0x000000467800720c */ /* 0x040fe20003f24270 */
[C---:B------:R-:W-:Y:S01]  /*88b0*/  IMAD.IADD R93, R161.reuse, 0x1, -R80 ;  /* 0x00000001a15d7824 */ /* 0x040fe200078e0a50 */
[----:B------:R-:W-:Y:S01]  /*88c0*/  ISETP.GT.AND P5, PT, R120, R0, PT ;  /* 0x000000007800720c */ /* 0x000fe20003fa4270 */
[----:B------:R-:W-:Y:S01]  /*88d0*/  IMAD.IADD R80, R244, 0x1, -R156 ;  /* 0x00000001f4507824 */ /* 0x000fe200078e0a9c */
[----:B------:R-:W-:Y:S01]  /*88e0*/  ISETP.GT.AND P0, PT, R120, R68, PT ;  /* 0x000000447800720c */ /* 0x000fe20003f04270 */
[----:B------:R-:W-:Y:S01]  /*88f0*/  IMAD.IADD R120, R161, 0x1, -R40 ;  /* 0x00000001a1787824 */ /* 0x000fe200078e0a28 */
[----:B------:R-:W-:Y:S01]  /*8900*/  IABS R133, R133 ;  /* 0x0000008500857213 */ /* 0x000fe20000000000 */
[----:B------:R-:W3:Y:S01]  /*8910*/  MUFU.TANH R40, R5 ;  /* 0x0000000500287308 */ /* 0x000ee20000002400 */
[----:B------:R-:W-:Y:S01]  /*8920*/  IABS R66, R66 ;  /* 0x0000004200427213 */ /* 0x000fe20000000000 */
[----:B------:R2:W-:Y:S01]  /*8930*/  STL [R1+0x34], R251 ;  /* 0x000034fb01007387 */ /* 0x0005e20000100800 */
[----:B------:R-:W-:-:S02]  /*8940*/  I2FP.F32.S32 R133, R133 ;  /* 0x0000008500857245 */ /* 0x000fc40000201400 */
[----:B------:R-:W-:Y:S01]  /*8950*/  I2FP.F32.S32 R66, R66 ;  /* 0x0000004200427245 */ /* 0x000fe20000201400 */
[----:B------:R2:W-:Y:S01]  /*8960*/  STL [R1+0x30], R250 ;  /* 0x000030fa01007387 */ /* 0x0005e20000100800 */
[----:B------:R-:W-:Y:S01]  /*8970*/  IABS R79, R79 ;  /* 0x0000004f004f7213 */ /* 0x000fe20000000000 */
[----:B------:R-:W-:Y:S01]  /*8980*/  FFMA.FTZ R133, R133, -UR6, R92 ;  /* 0x8000000685857c23 */ /* 0x000fe2000801005c */
[----:B------:R-:W-:Y:S01]  /*8990*/  IABS R80, R80 ;  /* 0x0000005000507213 */ /* 0x000fe20000000000 */
[----:B-1----:R-:W-:Y:S01]  /*89a0*/  FFMA.FTZ R92, R66, -UR6, R67 ;  /* 0x80000006425c7c23 */ /* 0x002fe20008010043 */
[C---:B------:R-:W-:Y:S01]  /*89b0*/  IMAD.IADD R66, R161.reuse, 0x1, -R91 ;  /* 0x00000001a1427824 */ /* 0x040fe200078e0a5b */
[----:B------:R-:W-:Y:S01]  /*89c0*/  I2FP.F32.S32 R79, R79 ;  /* 0x0000004f004f7245 */ /* 0x000fe20000201400 */
[----:B------:R-:W-:Y:S01]  /*89d0*/  MUFU.TANH R52, R52 ;  /* 0x0000003400347308 */ /* 0x000fe20000002400 */
[----:B------:R-:W-:Y:S01]  /*89e0*/  I2FP.F32.S32 R91, R80 ;  /* 0x00000050005b7245 */ /* 0x000fe20000201400 */
[----:B------:R-:W-:Y:S01]  /*89f0*/  IMAD.IADD R67, R161, 0x1, -R82 ;  /* 0x00000001a1437824 */ /* 0x000fe200078e0a52 */
[----:B------:R-:W-:Y:S01]  /*8a00*/  FSEL R133, R133, -INF , !P2 ;  /* 0xff80000085857808 */ /* 0x000fe20005000000 */
[----:B---3--:R-:W-:-:S02]  /*8a10*/  FFMA.FTZ R40, R79, -UR6, R40 ;  /* 0x800000064f287c23 */ /* 0x008fc40008010028 */
[----:B------:R-:W-:Y:S01]  /*8a20*/  FFMA.FTZ R91, R91, -UR6, R112 ;  /* 0x800000065b5b7c23 */ /* 0x000fe20008010070 */
[----:B------:R-:W-:Y:S01]  /*8a30*/  ISETP.GT.AND P2, PT, R132, R69, PT ;  /* 0x000000458400720c */ /* 0x000fe20003f44270 */
[----:B------:R-:W-:Y:S01]  /*8a40*/  MUFU.TANH R34, R34 ;  /* 0x0000002200227308 */ /* 0x000fe20000002400 */
[----:B------:R-:W-:Y:S02]  /*8a50*/  IABS R108, R108 ;  /* 0x0000006c006c7213 */ /* 0x000fe40000000000 */
[----:B------:R-:W-:Y:S02]  /*8a60*/  FSEL R5, R91, -INF , !P0 ;  /* 0xff8000005b057808 */ /* 0x000fe40004000000 */
[----:B------:R-:W-:Y:S02]  /*8a70*/  FSEL R40, R40, -INF , !P2 ;  /* 0xff80000028287808 */ /* 0x000fe40005000000 */
[----:B------:R-:W-:Y:S01]  /*8a80*/  ISETP.GE.AND P0, PT, R69, R250, PT ;  /* 0x000000fa4500720c */ /* 0x000fe20003f06270 */
[----:B------:R-:W-:Y:S01]  /*8a90*/  MUFU.TANH R30, R30 ;  /* 0x0000001e001e7308 */ /* 0x000fe20000002400 */
[----:B------:R-:W-:-:S02]  /*8aa0*/  I2FP.F32.S32 R108, R108 ;  /* 0x0000006c006c7245 */ /* 0x000fc40000201400 */
[----:B------:R-:W-:Y:S02]  /*8ab0*/  FSEL R100, R40, -INF , !P0 ;  /* 0xff80000028647808 */ /* 0x000fe40004000000 */
[----:B------:R-:W-:Y:S01]  /*8ac0*/  FSEL R92, R92, -INF , !P5 ;  /* 0xff8000005c5c7808 */ /* 0x000fe20006800000 */
[----:B------:R-:W-:Y:S01]  /*8ad0*/  FFMA.FTZ R129, R108, -UR6, R129 ;  /* 0x800000066c817c23 */ /* 0x000fe20008010081 */
[----:B------:R-:W-:Y:S01]  /*8ae0*/  ISETP.GE.AND P5, PT, R69, R251, PT ;  /* 0x000000fb4500720c */ /* 0x000fe20003fa6270 */
[----:B------:R-:W1:Y:S01]  /*8af0*/  MUFU.TANH R40, R62 ;  /* 0x0000003e00287308 */ /* 0x000e620000002400 */
[----:B------:R-:W-:Y:S01]  /*8b00*/  IABS R72, R72 ;  /* 0x0000004800487213 */ /* 0x000fe20000000000 */
[----:B------:R-:W-:Y:S01]  /*8b10*/  IMAD.IADD R108, R161, 0x1, -R96 ;  /* 0x00000001a16c7824 */ /* 0x000fe200078e0a60 */
[----:B------:R-:W-:Y:S02]  /*8b20*/  FSEL R29, R29, -INF , !P5 ;  /* 0xff8000001d1d7808 */ /* 0x000fe40006800000 */
[----:B------:R-:W-:-:S02]  /*8b30*/  IABS R89, R89 ;  /* 0x0000005900597213 */ /* 0x000fc40000000000 */
[----:B------:R-:W-:Y:S01]  /*8b40*/  ISETP.GE.AND P5, PT, R177, R251, PT ;  /* 0x000000fbb100720c */ /* 0x000fe20003fa6270 */
[----:B------:R-:W-:Y:S01]  /*8b50*/  MUFU.TANH R31, R31 ;  /* 0x0000001f001f7308 */ /* 0x000fe20000002400 */
[----:B------:R-:W-:Y:S02]  /*8b60*/  FSEL R129, R129, -INF , !P3 ;  /* 0xff80000081817808 */ /* 0x000fe40005800000 */
[----:B------:R-:W-:Y:S02]  /*8b70*/  FSEL R128, R128, -INF , !P1 ;  /* 0xff80000080807808 */ /* 0x000fe40004800000 */
[----:B------:R-:W-:Y:S02]  /*8b80*/  I2FP.F32.S32 R72, R72 ;  /* 0x0000004800487245 */ /* 0x000fe40000201400 */
[C---:B------:R-:W-:Y:S01]  /*8b90*/  ISETP.GE.AND P3, PT, R69.reuse, R200, PT ;  /* 0x000000c84500720c */ /* 0x040fe20003f66270 */
[----:B------:R-:W-:Y:S01]  /*8ba0*/  MUFU.TANH R26, R26 ;  /* 0x0000001a001a7308 */ /* 0x000fe20000002400 */
[----:B------:R-:W-:Y:S01]  /*8bb0*/  ISETP.GE.AND P1, PT, R69, R252, PT ;  /* 0x000000fc4500720c */ /* 0x000fe20003f26270 */
[----:B------:R-:W-:Y:S01]  /*8bc0*/  FFMA.FTZ R71, R72, -UR6, R71 ;  /* 0x8000000648477c23 */ /* 0x000fe20008010047 */
[----:B------:R-:W-:-:S02]  /*8bd0*/  I2FP.F32.S32 R63, R89 ;  /* 0x00000059003f7245 */ /* 0x000fc40000201400 */
[----:B------:R-:W-:Y:S02]  /*8be0*/  FSEL R91, R28, -INF , !P5 ;  /* 0xff8000001c5b7808 */ /* 0x000fe40006800000 */
[----:B------:R-:W-:Y:S01]  /*8bf0*/  ISETP.GE.AND P5, PT, R171, R251, PT ;  /* 0x000000fbab00720c */ /* 0x000fe20003fa6270 */
[----:B-1----:R-:W-:Y:S01]  /*8c00*/  FFMA.FTZ R40, R63, -UR6, R40 ;  /* 0x800000063f287c23 */ /* 0x002fe20008010028 */
[----:B------:R-:W-:Y:S01]  /*8c10*/  FSEL R96, R160, -INF , !P3 ;  /* 0xff800000a0607808 */ /* 0x000fe20005800000 */
[----:B------:R-:W-:Y:S01]  /*8c20*/  MUFU.TANH R27, R27 ;  /* 0x0000001b001b7308 */ /* 0x000fe20000002400 */
[----:B------:R-:W-:Y:S02]  /*8c30*/  FSEL R79, R176, -INF , !P1 ;  /* 0xff800000b04f7808 */ /* 0x000fe40004800000 */
[----:B------:R-:W-:Y:S02]  /*8c40*/  ISETP.GT.AND P3, PT, R132, R177, PT ;  /* 0x000000b18400720c */ /* 0x000fe40003f64270 */
[----:B------:R-:W-:-:S02]  /*8c50*/  ISETP.GE.AND P1, PT, R177, R200, PT ;  /* 0x000000c8b100720c */ /* 0x000fc40003f26270 */
[----:B------:R-:W-:Y:S01]  /*8c60*/  FSEL R63, R16, -INF , !P5 ;  /* 0xff800000103f7808 */ /* 0x000fe20006800000 */
[----:B------:R-:W-:Y:S01]  /*8c70*/  FMUL.FTZ R16, R58, UR4 ;  /* 0x000000043a107c20 */ /* 0x000fe20008410000 */
[----:B------:R-:W-:Y:S01]  /*8c80*/  ISETP.GE.AND P0, PT, R177, R250, PT ;  /* 0x000000fab100720c */ /* 0x000fe20003f06270 */
[----:B------:R-:W-:Y:S01]  /*8c90*/  MUFU.TANH R22, R22 ;  /* 0x0000001600167308 */ /* 0x000fe20000002400 */
[----:B------:R-:W-:Y:S02]  /*8ca0*/  FSEL R94, R94, -INF , !P1 ;  /* 0xff8000005e5e7808 */ /* 0x000fe40004800000 */
[----:B------:R-:W-:Y:S02]  /*8cb0*/  FSEL R71, R71, -INF , !P3 ;  /* 0xff80000047477808 */ /* 0x000fe40005800000 */
[----:B------:R-:W-:Y:S02]  /*8cc0*/  ISETP.GT.AND P1, PT, R132, R171, PT ;  /* 0x000000ab8400720c */ /* 0x000fe40003f24270 */
[----:B------:R-:W-:Y:S01]  /*8cd0*/  IABS R60, R88 ;  /* 0x00000058003c7213 */ /* 0x000fe20000000000 */
[----:B------:R-:W1:Y:S01]  /*8ce0*/  MUFU.TANH R16, R16 ;  /* 0x0000001000107308 */ /* 0x000e620000002400 */
[----:B------:R-:W-:-:S02]  /*8cf0*/  ISETP.GE.AND P2, PT, R177, R252, PT ;  /* 0x000000fcb100720c */ /* 0x000fc40003f46270 */
[----:B------:R-:W-:Y:S02]  /*8d00*/  ISETP.GE.AND P3, PT, R171, R252, PT ;  /* 0x000000fcab00720c */ /* 0x000fe40003f66270 */
[----:B------:R-:W-:Y:S02]  /*8d10*/  FSEL R88, R71, -INF , !P0 ;  /* 0xff80000047587808 */ /* 0x000fe40004000000 */
[----:B------:R-:W-:Y:S01]  /*8d20*/  ISETP.GE.AND P0, PT, R171, R250, PT ;  /* 0x000000faab00720c */ /* 0x000fe20003f06270 */
[----:B------:R-:W-:Y:S01]  /*8d30*/  MUFU.TANH R23, R23 ;  /* 0x0000001700177308 */ /* 0x000fe20000002400 */
[----:B------:R-:W-:Y:S02]  /*8d40*/  FSEL R40, R40, -INF , !P1 ;  /* 0xff80000028287808 */ /* 0x000fe40004800000 */
[----:B------:R-:W-:Y:S02]  /*8d50*/  FSEL R89, R170, -INF , !P2 ;  /* 0xff800000aa597808 */ /* 0x000fe40005000000 */
[----:B------:R-:W-:-:S02]  /*8d60*/  I2FP.F32.S32 R71, R60 ;  /* 0x0000003c00477245 */ /* 0x000fc40000201400 */
[----:B------:R-:W-:Y:S01]  /*8d70*/  FSEL R69, R98, -INF , !P3 ;  /* 0xff80000062457808 */ /* 0x000fe20005800000 */
[----:B------:R-:W-:Y:S01]  /*8d80*/  MUFU.TANH R18, R18 ;  /* 0x0000001200127308 */ /* 0x000fe20000002400 */
[----:B------:R-:W-:Y:S01]  /*8d90*/  ISETP.GE.AND P2, PT, R171, R200, PT ;  /* 0x000000c8ab00720c */ /* 0x000fe20003f46270 */
[----:B------:R-:W-:Y:S01]  /*8da0*/  FFMA.FTZ R52, R71, -UR6, R52 ;  /* 0x8000000647347c23 */ /* 0x000fe20008010034 */
[----:B------:R-:W-:Y:S01]  /*8db0*/  FSEL R98, R40, -INF , !P0 ;  /* 0xff80000028627808 */ /* 0x000fe20004000000 */
[----:B------:R-:W-:Y:S01]  /*8dc0*/  FMUL.FTZ R40, R54, UR4 ;  /* 0x0000000436287c20 */ /* 0x000fe20008410000 */
[----:B------:R-:W-:Y:S02]  /*8dd0*/  FSEL R82, R157, -INF , !P2 ;  /* 0xff8000009d527808 */ /* 0x000fe40005000000 */
[----:B------:R-:W-:Y:S01]  /*8de0*/  IABS R67, R67 ;  /* 0x0000004300437213 */ /* 0x000fe20000000000 */
[----:B------:R-:W-:Y:S01]  /*8df0*/  MUFU.TANH R19, R19 ;  /* 0x0000001300137308 */ /* 0x000fe20000002400 */
[----:B------:R-:W-:-:S02]  /*8e00*/  ISETP.GT.AND P2, PT, R132, R159, PT ;  /* 0x0000009f8400720c */ /* 0x000fc40003f44270 */
[----:B------:R-:W-:Y:S02]  /*8e10*/  I2FP.F32.S32 R67, R67 ;  /* 0x0000004300437245 */ /* 0x000fe40000201400 */
[----:B------:R-:W-:Y:S02]  /*8e20*/  FSEL R52, R52, -INF , !P2 ;  /* 0xff80000034347808 */ /* 0x000fe40005000000 */
[----:B------:R-:W-:Y:S01]  /*8e30*/  ISETP.GE.AND P2, PT, R155, R252, PT ;  /* 0x000000fc9b00720c */ /* 0x000fe20003f46270 */
[----:B------:R-:W3:Y:S01]  /*8e40*/  MUFU.TANH R40, R40 ;  /* 0x0000002800287308 */ /* 0x000ee20000002400 */
[----:B------:R-:W-:Y:S01]  /*8e50*/  ISETP.GE.AND P3, PT, R159, R200, PT ;  /* 0x000000c89f00720c */ /* 0x000fe20003f66270 */
[----:B-1----:R-:W-:Y:S01]  /*8e60*/  FFMA.FTZ R16, R67, -UR6, R16 ;  /* 0x8000000643107c23 */ /* 0x002fe20008010010 */
[----:B------:R-:W-:Y:S02]  /*8e70*/  ISETP.GE.AND P1, PT, R159, R252, PT ;  /* 0x000000fc9f00720c */ /* 0x000fe40003f26270 */
[----:B------:R-:W-:-:S02]  /*8e80*/  IABS R28, R66 ;  /* 0x00000042001c7213 */ /* 0x000fc40000000000 */
[----:B------:R-:W-:Y:S01]  /*8e90*/  FSEL R67, R154, -INF , !P2 ;  /* 0xff8000009a437808 */ /* 0x000fe20005000000 */
[----:B------:R-:W-:Y:S01]  /*8ea0*/  MUFU.TANH R14, R14 ;  /* 0x0000000e000e7308 */ /* 0x000fe20000002400 */
[----:B------:R-:W-:Y:S02]  /*8eb0*/  ISETP.GE.AND P5, PT, R159, R251, PT ;  /* 0x000000fb9f00720c */ /* 0x000fe40003fa6270 */
[----:B------:R-:W-:Y:S02]  /*8ec0*/  FSEL R80, R145, -INF , !P3 ;  /* 0xff80000091507808 */ /* 0x000fe40005800000 */
[----:B------:R-:W-:Y:S02]  /*8ed0*/  FSEL R71, R158, -INF , !P1 ;  /* 0xff8000009e477808 */ /* 0x000fe40004800000 */
[----:B------:R-:W-:Y:S01]  /*8ee0*/  I2FP.F32.S32 R28, R28 ;  /* 0x0000001c001c7245 */ /* 0x000fe20000201400 */
[----:B------:R-:W-:Y:S01]  /*8ef0*/  MUFU.TANH R15, R15 ;  /* 0x0000000f000f7308 */ /* 0x000fe20000002400 */
[----:B------:R-:W-:-:S02]  /*8f00*/  ISETP.GE.AND P2, PT, R151, R200, PT ;  /* 0x000000c89700720c */ /* 0x000fc40003f46270 */
[----:B------:R-:W-:Y:S01]  /*8f10*/  ISETP.GE.AND P0, PT, R159, R250, PT ;  /* 0x000000fa9f00720c */ /* 0x000fe20003f06270 */
[----:B------:R-:W-:Y:S01]  /*8f20*/  FFMA.FTZ R28, R28, -UR6, R59 ;  /* 0x800000061c1c7c23 */ /* 0x000fe2000801003b */
[----:B------:R-:W-:Y:S02]  /*8f30*/  ISETP.GT.AND P3, PT, R132, R155, PT ;  /* 0x0000009b8400720c */ /* 0x000fe40003f64270 */
[----:B------:R-:W-:Y:S01]  /*8f40*/  ISETP.GE.AND P1, PT, R155, R200, PT ;  /* 0x000000c89b00720c */ /* 0x000fe20003f26270 */
[----:B------:R-:W-:Y:S01]  /*8f50*/  MUFU.TANH R10, R10 ;  /* 0x0000000a000a7308 */ /* 0x000fe20000002400 */
[----:B------:R-:W-:Y:S02]  /*8f60*/  IABS R166, R166 ;  /* 0x000000a600a67213 */ /* 0x000fe40000000000 */
[----:B------:R-:W-:Y:S02]  /*8f70*/  FSEL R57, R57, -INF , !P5 ;  /* 0xff80000039397808 */ /* 0x000fe40006800000 */
[----:B------:R-:W-:-:S02]  /*8f80*/  FSEL R72, R13, -INF , !P2 ;  /* 0xff8000000d487808 */ /* 0x000fc40005000000 */
[----:B------:R-:W-:Y:S01]  /*8f90*/  ISETP.GE.AND P5, PT, R155, R251, PT ;  /* 0x000000fb9b00720c */ /* 0x000fe20003fa6270 */
[----:B------:R-:W-:Y:S01]  /*8fa0*/  MUFU.TANH R11, R11 ;  /* 0x0000000b000b7308 */ /* 0x000fe20000002400 */
[----:B------:R-:W-:Y:S02]  /*8fb0*/  FSEL R66, R52, -INF , !P0 ;  /* 0xff80000034427808 */ /* 0x000fe40004000000 */
[----:B------:R-:W-:Y:S02]  /*8fc0*/  FSEL R58, R61, -INF , !P1 ;  /* 0xff8000003d3a7808 */ /* 0x000fe40004800000 */
[----:B------:R-:W-:Y:S02]  /*8fd0*/  FSEL R16, R16, -INF , !P3 ;  /* 0xff80000010107808 */ /* 0x000fe40005800000 */
[----:B------:R-:W-:Y:S02]  /*8fe0*/  I2FP.F32.S32 R13, R166 ;  /* 0x000000a6000d7245 */ /* 0x000fe40000201400 */
[----:B------:R-:W-:-:S02]  /*8ff0*/  ISETP.GE.AND P0, PT, R155, R250, PT ;  /* 0x000000fa9b00720c */ /* 0x000fc40003f06270 */
[----:B------:R-:W-:Y:S01]  /*9000*/  ISETP.GT.AND P1, PT, R132, R151, PT ;  /* 0x000000978400720c */ /* 0x000fe20003f24270 */
[----:B---3--:R-:W-:Y:S01]  /*9010*/  FFMA.FTZ R13, R13, -UR6, R40 ;  /* 0x800000060d0d7c23 */ /* 0x008fe20008010028 */
[----:B------:R-:W-:Y:S02]  /*9020*/  ISETP.GE.AND P3, PT, R151, R252, PT ;  /* 0x000000fc9700720c */ /* 0x000fe40003f66270 */
[----:B------:R-:W-:Y:S02]  /*9030*/  IABS R109, R109 ;  /* 0x0000006d006d7213 */ /* 0x000fe40000000000 */
[----:B------:R-:W-:Y:S02]  /*9040*/  FSEL R17, R17, -INF , !P5 ;  /* 0xff80000011117808 */ /* 0x000fe40006800000 */
[----:B------:R-:W-:Y:S02]  /*9050*/  ISETP.GE.AND P5, PT, R151, R251, PT ;  /* 0x000000fb9700720c */ /* 0x000fe40003fa6270 */
[----:B------:R-:W-:-:S02]  /*9060*/  FSEL R16, R16, -INF , !P0 ;  /* 0xff80000010107808 */ /* 0x000fc40004000000 */
[----:B------:R-:W-:Y:S02]  /*9070*/  FSEL R145, R150, -INF , !P3 ;  /* 0xff80000096917808 */ /* 0x000fe40005800000 */
[----:B------:R-:W-:Y:S02]  /*9080*/  FSEL R28, R28, -INF , !P1 ;  /* 0xff8000001c1c7808 */ /* 0x000fe40004800000 */
[----:B------:R-:W-:Y:S02]  /*9090*/  ISETP.GE.AND P0, PT, R151, R250, PT ;  /* 0x000000fa9700720c */ /* 0x000fe40003f06270 */
[C---:B------:R-:W-:Y:S02]  /*90a0*/  ISETP.GE.AND P3, PT, R147.reuse, R200, PT ;  /* 0x000000c89300720c */ /* 0x040fe40003f66270 */
[----:B------:R-:W-:Y:S02]  /*90b0*/  ISETP.GE.AND P1, PT, R147, R252, PT ;  /* 0x000000fc9300720c */ /* 0x000fe40003f26270 */
[----:B------:R-:W-:-:S02]  /*90c0*/  I2FP.F32.S32 R40, R109 ;  /* 0x0000006d00287245 */ /* 0x000fc40000201400 */
[----:B------:R-:W-:Y:S02]  /*90d0*/  ISETP.GT.AND P2, PT, R132, R147, PT ;  /* 0x000000938400720c */ /* 0x000fe40003f44270 */
[----:B------:R-:W-:Y:S01]  /*90e0*/  IABS R108, R108 ;  /* 0x0000006c006c7213 */ /* 0x000fe20000000000 */
[----:B------:R-:W-:Y:S01]  /*90f0*/  FFMA.FTZ R55, R40, -UR6, R55 ;  /* 0x8000000628377c23 */ /* 0x000fe20008010037 */
[----:B------:R-:W-:Y:S02]  /*9100*/  FSEL R21, R21, -INF , !P5 ;  /* 0xff80000015157808 */ /* 0x000fe40006800000 */
[----:B------:R-:W-:Y:S02]  /*9110*/  ISETP.GE.AND P5, PT, R147, R251, PT ;  /* 0x000000fb9300720c */ /* 0x000fe40003fa6270 */
[----:B------:R-:W-:Y:S02]  /*9120*/  FSEL R28, R28, -INF , !P0 ;  /* 0xff8000001c1c7808 */ /* 0x000fe40004000000 */
[----:B------:R-:W-:-:S02]  /*9130*/  FSEL R62, R9, -INF , !P3 ;  /* 0xff800000093e7808 */ /* 0x000fc40005800000 */
[----:B------:R-:W-:Y:S02]  /*9140*/  FSEL R61, R146, -INF , !P1 ;  /* 0xff800000923d7808 */ /* 0x000fe40004800000 */
[----:B------:R-:W-:Y:S02]  /*9150*/  ISETP.GE.AND P0, PT, R147, R250, PT ;  /* 0x000000fa9300720c */ /* 0x000fe40003f06270 */
[----:B------:R-:W-:Y:S02]  /*9160*/  ISETP.GE.AND P1, PT, R143, R200, PT ;  /* 0x000000c88f00720c */ /* 0x000fe40003f26270 */
[----:B------:R-:W-:Y:S02]  /*9170*/  FSEL R9, R13, -INF , !P2 ;  /* 0xff8000000d097808 */ /* 0x000fe40005000000 */
[----:B------:R-:W-:Y:S02]  /*9180*/  I2FP.F32.S32 R109, R108 ;  /* 0x0000006c006d7245 */ /* 0x000fe40000201400 */
[----:B------:R-:W-:-:S02]  /*9190*/  ISETP.GT.AND P3, PT, R132, R143, PT ;  /* 0x0000008f8400720c */ /* 0x000fc40003f64270 */
[----:B------:R-:W-:Y:S01]  /*91a0*/  FSEL R13, R12, -INF , !P5 ;  /* 0xff8000000c0d7808 */ /* 0x000fe20006800000 */
[----:B------:R-:W-:Y:S01]  /*91b0*/  FFMA.FTZ R50, R109, -UR6, R50 ;  /* 0x800000066d327c23 */ /* 0x000fe20008010032 */
[----:B------:R-:W-:Y:S02]  /*91c0*/  FSEL R12, R9, -INF , !P0 ;  /* 0xff800000090c7808 */ /* 0x000fe40004000000 */
[----:B------:R-:W-:Y:S02]  /*91d0*/  FSEL R40, R8, -INF , !P1 ;  /* 0xff80000008287808 */ /* 0x000fe40004800000 */
[----:B------:R-:W-:Y:S02]  /*91e0*/  ISETP.GE.AND P0, PT, R143, R250, PT ;  /* 0x000000fa8f00720c */ /* 0x000fe40003f06270 */
[----:B------:R-:W-:Y:S02]  /*91f0*/  FSEL R8, R55, -INF , !P3 ;  /* 0xff80000037087808 */ /* 0x000fe40005800000 */
[----:B------:R-:W-:-:S02]  /*9200*/  ISETP.GT.AND P1, PT, R132, R139, PT ;  /* 0x0000008b8400720c */ /* 0x000fc40003f24270 */
[----:B------:R-:W-:Y:S02]  /*9210*/  FSEL R8, R8, -INF , !P0 ;  /* 0xff80000008087808 */ /* 0x000fe40004000000 */
[----:B------:R-:W-:Y:S02]  /*9220*/  ISETP.GE.AND P0, PT, R139, R250, PT ;  /* 0x000000fa8b00720c */ /* 0x000fe40003f06270 */
[----:B------:R-:W-:Y:S02]  /*9230*/  FSEL R50, R50, -INF , !P1 ;  /* 0xff80000032327808 */ /* 0x000fe40004800000 */
[C---:B------:R-:W-:Y:S02]  /*9240*/  ISETP.GE.AND P5, PT, R143.reuse, R251, PT ;  /* 0x000000fb8f00720c */ /* 0x040fe40003fa6270 */
[----:B------:R-:W-:Y:S02]  /*9250*/  IABS R167, R167 ;  /* 0x000000a700a77213 */ /* 0x000fe40000000000 */
[----:B------:R-:W-:-:S02]  /*9260*/  ISETP.GE.AND P2, PT, R143, R252, PT ;  /* 0x000000fc8f00720c */ /* 0x000fc40003f46270 */
[----:B------:R-:W-:Y:S01]  /*9270*/  FSEL R242, R50, -INF , !P0 ;  /* 0xff80000032f27808 */ /* 0x000fe20004000000 */
[----:B------:R-:W-:Y:S01]  /*9280*/  FMUL.FTZ R50, R47, UR4 ;  /* 0x000000042f327c20 */ /* 0x000fe20008410000 */
[----:B------:R-:W-:Y:S02]  /*9290*/  FSEL R9, R36, -INF , !P5 ;  /* 0xff80000024097808 */ /* 0x000fe40006800000 */
[----:B------:R-:W-:Y:S02]  /*92a0*/  I2FP.F32.S32 R36, R167 ;  /* 0x000000a700247245 */ /* 0x000fe40000201400 */
[----:B------:R-:W-:Y:S01]  /*92b0*/  FSEL R59, R142, -INF , !P2 ;  /* 0xff8000008e3b7808 */ /* 0x000fe20005000000 */
[----:B------:R-:W1:Y:S01]  /*92c0*/  MUFU.TANH R50, R50 ;  /* 0x0000003200327308 */ /* 0x000e620000002400 */
[C---:B------:R-:W-:Y:S01]  /*92d0*/  ISETP.GE.AND P2, PT, R139.reuse, R200, PT ;  /* 0x000000c88b00720c */ /* 0x040fe20003f46270 */
[----:B------:R-:W-:Y:S01]  /*92e0*/  FFMA.FTZ R36, R36, -UR6, R51 ;  /* 0x8000000624247c23 */ /* 0x000fe20008010033 */
[----:B------:R-:W-:-:S02]  /*92f0*/  ISETP.GE.AND P3, PT, R139, R252, PT ;  /* 0x000000fc8b00720c */ /* 0x000fc40003f66270 */
[----:B------:R-:W-:Y:S02]  /*9300*/  IABS R174, R174 ;  /* 0x000000ae00ae7213 */ /* 0x000fe40000000000 */
        /* <DEDUP_REMOVED lines=8> */
[----:B------:R-:W-:Y:S02]  /*9390*/  FSEL R36, R36, -INF , !P2 ;  /* 0xff80000024247808 */ /* 0x000fe40005000000 */
[----:B------:R-:W-:Y:S02]  /*93a0*/  ISETP.GE.AND P1, PT, R138, R252, PT ;  /* 0x000000fc8a00720c */ /* 0x000fe40003f26270 */
[----:B------:R-:W-:Y:S02]  /*93b0*/  ISETP.GT.AND P3, PT, R132, R134, PT ;  /* 0x000000868400720c */ /* 0x000fe40003f64270 */
[----:B------:R-:W-:Y:S02]  /*93c0*/  IABS R173, R173 ;  /* 0x000000ad00ad7213 */ /* 0x000fe40000000000 */
[----:B------:R-:W-:-:S02]  /*93d0*/  FSEL R238, R36, -INF , !P0 ;  /* 0xff80000024ee7808 */ /* 0x000fc40004000000 */
[----:B------:R-:W-:Y:S02]  /*93e0*/  FSEL R47, R135, -INF , !P1 ;  /* 0xff800000872f7808 */ /* 0x000fe40004800000 */
[C---:B------:R-:W-:Y:S02]  /*93f0*/  ISETP.GE.AND P0, PT, R134.reuse, R250, PT ;  /* 0x000000fa8600720c */ /* 0x040fe40003f06270 */
[----:B------:R-:W-:Y:S02]  /*9400*/  FSEL R51, R51, -INF , !P3 ;  /* 0xff80000033337808 */ /* 0x000fe40005800000 */
[----:B------:R-:W-:Y:S02]  /*9410*/  ISETP.GE.AND P5, PT, R139, R251, PT ;  /* 0x000000fb8b00720c */ /* 0x000fe40003fa6270 */
[----:B------:R-:W-:Y:S02]  /*9420*/  ISETP.GE.AND P1, PT, R134, R200, PT ;  /* 0x000000c88600720c */ /* 0x000fe40003f26270 */
[----:B------:R-:W-:-:S02]  /*9430*/  I2FP.F32.S32 R173, R173 ;  /* 0x000000ad00ad7245 */ /* 0x000fc40000201400 */
[----:B------:R-:W-:Y:S02]  /*9440*/  IABS R172, R172 ;  /* 0x000000ac00ac7213 */ /* 0x000fe40000000000 */
[----:B------:R-:W-:Y:S01]  /*9450*/  ISETP.GE.AND P2, PT, R134, R252, PT ;  /* 0x000000fc8600720c */ /* 0x000fe20003f46270 */
[----:B-1----:R-:W-:Y:S01]  /*9460*/  FFMA.FTZ R50, R173, -UR6, R50 ;  /* 0x80000006ad327c23 */ /* 0x002fe20008010032 */
[----:B------:R-:W-:Y:S02]  /*9470*/  FSEL R60, R51, -INF , !P0 ;  /* 0xff800000333c7808 */ /* 0x000fe40004000000 */
[----:B------:R-:W-:Y:S02]  /*9480*/  FSEL R41, R41, -INF , !P5 ;  /* 0xff80000029297808 */ /* 0x000fe40006800000 */
[----:B------:R-:W-:Y:S02]  /*9490*/  FSEL R46, R45, -INF , !P1 ;  /* 0xff8000002d2e7808 */ /* 0x000fe40004800000 */
[----:B------:R-:W-:-:S02]  /*94a0*/  I2FP.F32.S32 R51, R172 ;  /* 0x000000ac00337245 */ /* 0x000fc40000201400 */
[----:B------:R-:W-:Y:S02]  /*94b0*/  ISETP.GE.AND P5, PT, R138, R251, PT ;  /* 0x000000fb8a00720c */ /* 0x000fe40003fa6270 */
[----:B------:R-:W-:Y:S01]  /*94c0*/  FSEL R45, R131, -INF , !P2 ;  /* 0xff800000832d7808 */ /* 0x000fe20005000000 */
[----:B------:R-:W-:Y:S01]  /*94d0*/  FFMA.FTZ R51, R51, -UR6, R42 ;  /* 0x8000000633337c23 */ /* 0x000fe2000801002a */
[----:B------:R-:W-:Y:S02]  /*94e0*/  ISETP.GT.AND P1, PT, R132, R130, PT ;  /* 0x000000828400720c */ /* 0x000fe40003f24270 */
[C---:B------:R-:W-:Y:S02]  /*94f0*/  ISETP.GE.AND P2, PT, R130.reuse, R200, PT ;  /* 0x000000c88200720c */ /* 0x040fe40003f46270 */
[----:B------:R-:W-:Y:S02]  /*9500*/  ISETP.GE.AND P3, PT, R130, R252, PT ;  /* 0x000000fc8200720c */ /* 0x000fe40003f66270 */
[----:B------:R-:W-:-:S02]  /*9510*/  IABS R175, R175 ;  /* 0x000000af00af7213 */ /* 0x000fc40000000000 */
[----:B------:R-:W-:Y:S02]  /*9520*/  FSEL R55, R32, -INF , !P5 ;  /* 0xff80000020377808 */ /* 0x000fe40006800000 */
[----:B------:R-:W-:Y:S02]  /*9530*/  ISETP.GE.AND P5, PT, R134, R251, PT ;  /* 0x000000fb8600720c */ /* 0x000fe40003fa6270 */
        /* <DEDUP_REMOVED lines=8> */
[----:B------:R-:W-:Y:S02]  /*95c0*/  FSEL R53, R53, -INF , !P5 ;  /* 0xff80000035357808 */ /* 0x000fe40006800000 */
[----:B------:R-:W-:Y:S02]  /*95d0*/  FSEL R32, R32, -INF , !P0 ;  /* 0xff80000020207808 */ /* 0x000fe40004000000 */
[----:B------:R-:W-:-:S02]  /*95e0*/  ISETP.GE.AND P5, PT, R130, R251, PT ;  /* 0x000000fb8200720c */ /* 0x000fc40003fa6270 */
[----:B------:R-:W-:Y:S02]  /*95f0*/  ISETP.GE.AND P0, PT, R127, R250, PT ;  /* 0x000000fa7f00720c */ /* 0x000fe40003f06270 */
[----:B------:R-:W-:Y:S02]  /*9600*/  FSEL R44, R44, -INF , !P3 ;  /* 0xff8000002c2c7808 */ /* 0x000fe40005800000 */
[----:B------:R-:W-:Y:S02]  /*9610*/  FSEL R51, R51, -INF , !P2 ;  /* 0xff80000033337808 */ /* 0x000fe40005000000 */
[----:B------:R-:W-:Y:S02]  /*9620*/  ISETP.GE.AND P1, PT, R127, R252, PT ;  /* 0x000000fc7f00720c */ /* 0x000fe40003f26270 */
[----:B------:R-:W-:Y:S02]  /*9630*/  ISETP.GT.AND P3, PT, R132, R126, PT ;  /* 0x0000007e8400720c */ /* 0x000fe40003f64270 */
[----:B------:R-:W-:-:S02]  /*9640*/  IABS R180, R180 ;  /* 0x000000b400b47213 */ /* 0x000fc40000000000 */
[----:B------:R-:W-:Y:S02]  /*9650*/  FSEL R33, R33, -INF , !P5 ;  /* 0xff80000021217808 */ /* 0x000fe40006800000 */
[----:B------:R-:W-:Y:S02]  /*9660*/  FSEL R236, R51, -INF , !P0 ;  /* 0xff80000033ec7808 */ /* 0x000fe40004000000 */
[----:B------:R-:W-:Y:S02]  /*9670*/  ISETP.GE.AND P5, PT, R127, R251, PT ;  /* 0x000000fb7f00720c */ /* 0x000fe40003fa6270 */
[----:B------:R-:W-:Y:S02]  /*9680*/  FSEL R221, R221, -INF , !P1 ;  /* 0xff800000dddd7808 */ /* 0x000fe40004800000 */
[----:B------:R-:W-:Y:S02]  /*9690*/  ISETP.GE.AND P0, PT, R126, R250, PT ;  /* 0x000000fa7e00720c */ /* 0x000fe40003f06270 */
[----:B------:R-:W-:-:S02]  /*96a0*/  I2FP.F32.S32 R43, R180 ;  /* 0x000000b4002b7245 */ /* 0x000fc40000201400 */
[----:B------:R-:W-:Y:S02]  /*96b0*/  FSEL R42, R42, -INF , !P3 ;  /* 0xff8000002a2a7808 */ /* 0x000fe40005800000 */
[----:B------:R-:W-:Y:S02]  /*96c0*/  ISETP.GE.AND P1, PT, R126, R200, PT ;  /* 0x000000c87e00720c */ /* 0x000fe40003f26270 */
[----:B------:R-:W-:Y:S02]  /*96d0*/  FSEL R49, R49, -INF , !P5 ;  /* 0xff80000031317808 */ /* 0x000fe40006800000 */
[----:B------:R-:W-:Y:S01]  /*96e0*/  FSEL R234, R42, -INF , !P0 ;  /* 0xff8000002aea7808 */ /* 0x000fe20004000000 */
[----:B------:R-:W-:Y:S01]  /*96f0*/  FFMA.FTZ R42, R43, -UR6, R38 ;  /* 0x800000062b2a7c23 */ /* 0x000fe20008010026 */
[C---:B------:R-:W-:Y:S02]  /*9700*/  ISETP.GE.AND P2, PT, R126.reuse, R252, PT ;  /* 0x000000fc7e00720c */ /* 0x040fe40003f46270 */
[----:B------:R-:W-:-:S02]  /*9710*/  ISETP.GE.AND P5, PT, R126, R251, PT ;  /* 0x000000fb7e00720c */ /* 0x000fc40003fa6270 */
[----:B------:R-:W-:Y:S02]  /*9720*/  FSEL R50, R148, -INF , !P1 ;  /* 0xff80000094327808 */ /* 0x000fe40004800000 */
[----:B------:R-:W-:Y:S02]  /*9730*/  ISETP.GT.AND P1, PT, R132, R103, PT ;  /* 0x000000678400720c */ /* 0x000fe40003f24270 */
[----:B------:R-:W-:Y:S02]  /*9740*/  IABS R179, R179 ;  /* 0x000000b300b37213 */ /* 0x000fe40000000000 */
[----:B------:R-:W-:Y:S02]  /*9750*/  FSEL R229, R229, -INF , !P2 ;  /* 0xff800000e5e57808 */ /* 0x000fe40005000000 */
[----:B------:R-:W-:Y:S02]  /*9760*/  FSEL R51, R48, -INF , !P5 ;  /* 0xff80000030337808 */ /* 0x000fe40006800000 */
[----:B------:R-:W-:-:S02]  /*9770*/  ISETP.GE.AND P2, PT, R103, R200, PT ;  /* 0x000000c86700720c */ /* 0x000fc40003f46270 */
[C---:B------:R-:W-:Y:S02]  /*9780*/  ISETP.GE.AND P3, PT, R103.reuse, R252, PT ;  /* 0x000000fc6700720c */ /* 0x040fe40003f66270 */
[C---:B------:R-:W-:Y:S02]  /*9790*/  ISETP.GE.AND P5, PT, R103.reuse, R251, PT ;  /* 0x000000fb6700720c */ /* 0x040fe40003fa6270 */
[----:B------:R-:W-:Y:S02]  /*97a0*/  ISETP.GE.AND P0, PT, R103, R250, PT ;  /* 0x000000fa6700720c */ /* 0x000fe40003f06270 */
[----:B------:R-:W-:Y:S02]  /*97b0*/  FSEL R42, R42, -INF , !P1 ;  /* 0xff8000002a2a7808 */ /* 0x000fe40004800000 */
[----:B------:R-:W-:Y:S02]  /*97c0*/  I2FP.F32.S32 R38, R179 ;  /* 0x000000b300267245 */ /* 0x000fe40000201400 */
[----:B------:R-:W-:-:S02]  /*97d0*/  FSEL R48, R144, -INF , !P2 ;  /* 0xff80000090307808 */ /* 0x000fc40005000000 */
[----:B------:R-:W-:Y:S01]  /*97e0*/  FSEL R43, R104, -INF , !P3 ;  /* 0xff800000682b7808 */ /* 0x000fe20005800000 */
[----:B------:R-:W-:Y:S01]  /*97f0*/  FFMA.FTZ R38, R38, -UR6, R39 ;  /* 0x8000000626267c23 */ /* 0x000fe20008010027 */
[----:B------:R-:W-:Y:S02]  /*9800*/  FSEL R37, R37, -INF , !P5 ;  /* 0xff80000025257808 */ /* 0x000fe40006800000 */
[----:B------:R-:W-:Y:S02]  /*9810*/  FSEL R230, R42, -INF , !P0 ;  /* 0xff8000002ae67808 */ /* 0x000fe40004000000 */
[----:B------:R-:W-:Y:S02]  /*9820*/  ISETP.GT.AND P2, PT, R132, R99, PT ;  /* 0x000000638400720c */ /* 0x000fe40003f44270 */
[C---:B------:R-:W-:Y:S02]  /*9830*/  ISETP.GE.AND P3, PT, R99.reuse, R200, PT ;  /* 0x000000c86300720c */ /* 0x040fe40003f66270 */
[----:B------:R-:W-:-:S02]  /*9840*/  ISETP.GE.AND P1, PT, R99, R252, PT ;  /* 0x000000fc6300720c */ /* 0x000fc40003f26270 */
[C---:B------:R-:W-:Y:S02]  /*9850*/  ISETP.GE.AND P5, PT, R99.reuse, R251, PT ;  /* 0x000000fb6300720c */ /* 0x040fe40003fa6270 */
[----:B------:R-:W-:Y:S01]  /*9860*/  ISETP.GE.AND P0, PT, R99, R250, PT ;  /* 0x000000fa6300720c */ /* 0x000fe20003f06270 */
[----:B------:R-:W-:Y:S01]  /*9870*/  FMUL.FTZ R99, R35, UR4 ;  /* 0x0000000423637c20 */ /* 0x000fe20008410000 */
[----:B------:R-:W-:Y:S02]  /*9880*/  IABS R178, R178 ;  /* 0x000000b200b27213 */ /* 0x000fe40000000000 */
[----:B------:R-:W-:Y:S02]  /*9890*/  FSEL R42, R95, -INF , !P3 ;  /* 0xff8000005f2a7808 */ /* 0x000fe40005800000 */
[----:B------:R-:W-:Y:S01]  /*98a0*/  I2FP.F32.S32 R39, R178 ;  /* 0x000000b200277245 */ /* 0x000fe20000201400 */
[----:B------:R-:W1:Y:S01]  /*98b0*/  MUFU.TANH R99, R99 ;  /* 0x0000006300637308 */ /* 0x000e620000002400 */
[----:B------:R-:W-:-:S02]  /*98c0*/  FSEL R38, R38, -INF , !P2 ;  /* 0xff80000026267808 */ /* 0x000fc40005000000 */
[----:B------:R-:W-:Y:S01]  /*98d0*/  ISETP.GT.AND P3, PT, R132, R90, PT ;  /* 0x0000005a8400720c */ /* 0x000fe20003f64270 */
[----:B------:R-:W-:Y:S01]  /*98e0*/  FFMA.FTZ R39, R39, -UR6, R34 ;  /* 0x8000000627277c23 */ /* 0x000fe20008010022 */
[----:B------:R-:W-:Y:S02]  /*98f0*/  FSEL R216, R38, -INF , !P0 ;  /* 0xff80000026d87808 */ /* 0x000fe40004000000 */
[----:B------:R-:W-:Y:S02]  /*9900*/  ISETP.GE.AND P0, PT, R90, R250, PT ;  /* 0x000000fa5a00720c */ /* 0x000fe40003f06270 */
[----:B------:R-:W-:Y:S02]  /*9910*/  FSEL R39, R39, -INF , !P3 ;  /* 0xff80000027277808 */ /* 0x000fe40005800000 */
[----:B------:R-:W-:Y:S02]  /*9920*/  IABS R184, R184 ;  /* 0x000000b800b87213 */ /* 0x000fe40000000000 */
[----:B------:R-:W-:-:S02]  /*9930*/  IABS R181, R181 ;  /* 0x000000b500b57213 */ /* 0x000fc40000000000 */
[----:B------:R-:W-:Y:S02]  /*9940*/  FSEL R214, R39, -INF , !P0 ;  /* 0xff80000027d67808 */ /* 0x000fe40004000000 */
[----:B------:R-:W-:Y:S02]  /*9950*/  I2FP.F32.S32 R39, R184 ;  /* 0x000000b800277245 */ /* 0x000fe40000201400 */
[----:B------:R-:W-:Y:S02]  /*9960*/  FSEL R95, R102, -INF , !P1 ;  /* 0xff800000665f7808 */ /* 0x000fe40004800000 */
[----:B------:R-:W-:Y:S01]  /*9970*/  I2FP.F32.S32 R34, R181 ;  /* 0x000000b500227245 */ /* 0x000fe20000201400 */
[----:B------:R-:W-:Y:S01]  /*9980*/  FFMA.FTZ R39, R39, -UR6, R30 ;  /* 0x8000000627277c23 */ /* 0x000fe2000801001e */
[C---:B------:R-:W-:Y:S02]  /*9990*/  ISETP.GE.AND P1, PT, R90.reuse, R200, PT ;  /* 0x000000c85a00720c */ /* 0x040fe40003f26270 */
[----:B------:R-:W-:Y:S01]  /*99a0*/  ISETP.GE.AND P2, PT, R90, R252, PT ;  /* 0x000000fc5a00720c */ /* 0x000fe20003f46270 */
[----:B-1----:R-:W-:Y:S01]  /*99b0*/  FFMA.FTZ R34, R34, -UR6, R99 ;  /* 0x8000000622227c23 */ /* 0x002fe20008010063 */
[----:B------:R-:W-:-:S02]  /*99c0*/  IABS R183, R183 ;  /* 0x000000b700b77213 */ /* 0x000fc40000000000 */
[----:B------:R-:W-:Y:S02]  /*99d0*/  FSEL R220, R220, -INF , !P1 ;  /* 0xff800000dcdc7808 */ /* 0x000fe40004800000 */
[----:B------:R-:W-:Y:S02]  /*99e0*/  FSEL R219, R219, -INF , !P2 ;  /* 0xff800000dbdb7808 */ /* 0x000fe40005000000 */
[----:B------:R-:W-:Y:S02]  /*99f0*/  I2FP.F32.S32 R30, R183 ;  /* 0x000000b7001e7245 */ /* 0x000fe40000201400 */
[----:B------:R-:W-:Y:S02]  /*9a00*/  ISETP.GT.AND P1, PT, R132, R87, PT ;  /* 0x000000578400720c */ /* 0x000fe40003f24270 */
[C---:B------:R-:W-:Y:S01]  /*9a10*/  ISETP.GE.AND P2, PT, R87.reuse, R200, PT ;  /* 0x000000c85700720c */ /* 0x040fe20003f46270 */
[----:B------:R-:W-:Y:S01]  /*9a20*/  FFMA.FTZ R30, R30, -UR6, R31 ;  /* 0x800000061e1e7c23 */ /* 0x000fe2000801001f */
[----:B------:R-:W-:-:S02]  /*9a30*/  ISETP.GE.AND P3, PT, R87, R252, PT ;  /* 0x000000fc5700720c */ /* 0x000fc40003f66270 */
[----:B------:R-:W-:Y:S02]  /*9a40*/  IABS R182, R182 ;  /* 0x000000b600b67213 */ /* 0x000fe40000000000 */
[----:B------:R-:W-:Y:S02]  /*9a50*/  ISETP.GE.AND P0, PT, R87, R250, PT ;  /* 0x000000fa5700720c */ /* 0x000fe40003f06270 */
[----:B------:R-:W-:Y:S02]  /*9a60*/  FSEL R226, R226, -INF , !P2 ;  /* 0xff800000e2e27808 */ /* 0x000fe40005000000 */
[----:B------:R-:W-:Y:S02]  /*9a70*/  FSEL R227, R227, -INF , !P3 ;  /* 0xff800000e3e37808 */ /* 0x000fe40005800000 */
[----:B------:R-:W-:Y:S02]  /*9a80*/  FSEL R34, R34, -INF , !P1 ;  /* 0xff80000022227808 */ /* 0x000fe40004800000 */
[----:B------:R-:W-:-:S02]  /*9a90*/  ISETP.GT.AND P2, PT, R132, R86, PT ;  /* 0x000000568400720c */ /* 0x000fc40003f44270 */
[C---:B------:R-:W-:Y:S02]  /*9aa0*/  ISETP.GE.AND P3, PT, R86.reuse, R200, PT ;  /* 0x000000c85600720c */ /* 0x040fe40003f66270 */
[----:B------:R-:W-:Y:S02]  /*9ab0*/  ISETP.GE.AND P1, PT, R86, R252, PT ;  /* 0x000000fc5600720c */ /* 0x000fe40003f26270 */
[----:B------:R-:W-:Y:S02]  /*9ac0*/  I2FP.F32.S32 R31, R182 ;  /* 0x000000b6001f7245 */ /* 0x000fe40000201400 */
[----:B------:R-:W-:Y:S02]  /*9ad0*/  FSEL R35, R110, -INF , !P5 ;  /* 0xff8000006e237808 */ /* 0x000fe40006800000 */
[----:B------:R-:W-:Y:S01]  /*9ae0*/  IABS R185, R185 ;  /* 0x000000b900b97213 */ /* 0x000fe20000000000 */
[----:B------:R-:W-:Y:S01]  /*9af0*/  FFMA.FTZ R31, R31, -UR6, R26 ;  /* 0x800000061f1f7c23 */ /* 0x000fe2000801001a */
[----:B------:R-:W-:-:S02]  /*9b00*/  ISETP.GE.AND P5, PT, R90, R251, PT ;  /* 0x000000fb5a00720c */ /* 0x000fc40003fa6270 */
[----:B------:R-:W-:Y:S02]  /*9b10*/  FSEL R228, R34, -INF , !P0 ;  /* 0xff80000022e47808 */ /* 0x000fe40004000000 */
        /* <DEDUP_REMOVED lines=9> */
[----:B------:R-:W-:Y:S01]  /*9bb0*/  ISETP.GE.AND P5, PT, R87, R251, PT ;  /* 0x000000fb5700720c */ /* 0x000fe20003fa6270 */
[----:B------:R-:W-:Y:S01]  /*9bc0*/  FFMA.FTZ R26, R26, -UR6, R27 ;  /* 0x800000061a1a7c23 */ /* 0x000fe2000801001b */
[----:B------:R-:W-:-:S02]  /*9bd0*/  FSEL R212, R39, -INF , !P0 ;  /* 0xff80000027d47808 */ /* 0x000fc40004000000 */
        /* <DEDUP_REMOVED lines=8> */
[----:B------:R-:W-:Y:S02]  /*9c60*/  FSEL R217, R217, -INF , !P5 ;  /* 0xff800000d9d97808 */ /* 0x000fe40006800000 */
[----:B------:R-:W-:Y:S02]  /*9c70*/  I2FP.F32.S32 R27, R188 ;  /* 0x000000bc001b7245 */ /* 0x000fe40000201400 */
[----:B------:R-:W-:Y:S02]  /*9c80*/  ISETP.GE.AND P5, PT, R86, R251, PT ;  /* 0x000000fb5600720c */ /* 0x000fe40003fa6270 */
[----:B------:R-:W-:Y:S01]  /*9c90*/  FSEL R218, R30, -INF , !P0 ;  /* 0xff8000001eda7808 */ /* 0x000fe20004000000 */
[----:B------:R-:W-:Y:S01]  /*9ca0*/  FFMA.FTZ R27, R27, -UR6, R22 ;  /* 0x800000061b1b7c23 */ /* 0x000fe20008010016 */
[----:B------:R-:W-:-:S02]  /*9cb0*/  ISETP.GE.AND P0, PT, R84, R250, PT ;  /* 0x000000fa5400720c */ /* 0x000fc40003f06270 */
[----:B------:R-:W-:Y:S02]  /*9cc0*/  FSEL R99, R140, -INF , !P2 ;  /* 0xff8000008c637808 */ /* 0x000fe40005000000 */
[----:B------:R-:W-:Y:S02]  /*9cd0*/  FSEL R97, R97, -INF , !P3 ;  /* 0xff80000061617808 */ /* 0x000fe40005800000 */
[----:B------:R-:W-:Y:S02]  /*9ce0*/  FSEL R31, R31, -INF , !P1 ;  /* 0xff8000001f1f7808 */ /* 0x000fe40004800000 */
[----:B------:R-:W-:Y:S02]  /*9cf0*/  IABS R187, R187 ;  /* 0x000000bb00bb7213 */ /* 0x000fe40000000000 */
[----:B------:R-:W-:Y:S02]  /*9d00*/  ISETP.GT.AND P2, PT, R132, R83, PT ;  /* 0x000000538400720c */ /* 0x000fe40003f44270 */
[----:B------:R-:W-:-:S02]  /*9d10*/  ISETP.GE.AND P3, PT, R83, R200, PT ;  /* 0x000000c85300720c */ /* 0x000fc40003f66270 */
[----:B------:R-:W-:Y:S02]  /*9d20*/  ISETP.GE.AND P1, PT, R83, R252, PT ;  /* 0x000000fc5300720c */ /* 0x000fe40003f26270 */
[----:B------:R-:W-:Y:S02]  /*9d30*/  FSEL R215, R215, -INF , !P5 ;  /* 0xff800000d7d77808 */ /* 0x000fe40006800000 */
[----:B------:R-:W-:Y:S02]  /*9d40*/  ISETP.GE.AND P5, PT, R85, R251, PT ;  /* 0x000000fb5500720c */ /* 0x000fe40003fa6270 */
[----:B------:R-:W-:Y:S02]  /*9d50*/  FSEL R210, R31, -INF , !P0 ;  /* 0xff8000001fd27808 */ /* 0x000fe40004000000 */
[----:B------:R-:W-:Y:S02]  /*9d60*/  I2FP.F32.S32 R22, R187 ;  /* 0x000000bb00167245 */ /* 0x000fe40000201400 */
[----:B------:R-:W-:-:S02]  /*9d70*/  ISETP.GE.AND P0, PT, R83, R250, PT ;  /* 0x000000fa5300720c */ /* 0x000fc40003f06270 */
[----:B------:R-:W-:Y:S01]  /*9d80*/  FSEL R108, R137, -INF , !P3 ;  /* 0xff800000896c7808 */ /* 0x000fe20005800000 */
[----:B------:R-:W-:Y:S01]  /*9d90*/  FFMA.FTZ R22, R22, -UR6, R23 ;  /* 0x8000000616167c23 */ /* 0x000fe20008010017 */
[----:B------:R-:W-:Y:S02]  /*9da0*/  FSEL R106, R106, -INF , !P1 ;  /* 0xff8000006a6a7808 */ /* 0x000fe40004800000 */
[----:B------:R-:W-:Y:S02]  /*9db0*/  FSEL R26, R26, -INF , !P2 ;  /* 0xff8000001a1a7808 */ /* 0x000fe40005000000 */
[----:B------:R-:W-:Y:S02]  /*9dc0*/  ISETP.GT.AND P3, PT, R132, R81, PT ;  /* 0x000000518400720c */ /* 0x000fe40003f64270 */
[C---:B------:R-:W-:Y:S02]  /*9dd0*/  ISETP.GE.AND P1, PT, R81.reuse, R200, PT ;  /* 0x000000c85100720c */ /* 0x040fe40003f26270 */
[----:B------:R-:W-:-:S02]  /*9de0*/  ISETP.GE.AND P2, PT, R81, R252, PT ;  /* 0x000000fc5100720c */ /* 0x000fc40003f46270 */
[----:B------:R-:W-:Y:S02]  /*9df0*/  IABS R186, R186 ;  /* 0x000000ba00ba7213 */ /* 0x000fe40000000000 */
[----:B------:R-:W-:Y:S02]  /*9e00*/  FSEL R213, R213, -INF , !P5 ;  /* 0xff800000d5d57808 */ /* 0x000fe40006800000 */
[----:B------:R-:W-:Y:S02]  /*9e10*/  ISETP.GE.AND P5, PT, R84, R251, PT ;  /* 0x000000fb5400720c */ /* 0x000fe40003fa6270 */
[----:B------:R-:W-:Y:S02]  /*9e20*/  FSEL R204, R26, -INF , !P0 ;  /* 0xff8000001acc7808 */ /* 0x000fe40004000000 */
[----:B------:R-:W-:Y:S02]  /*9e30*/  IABS R190, R190 ;  /* 0x000000be00be7213 */ /* 0x000fe40000000000 */
[----:B------:R-:W-:-:S02]  /*9e40*/  ISETP.GE.AND P0, PT, R81, R250, PT ;  /* 0x000000fa5100720c */ /* 0x000fc40003f06270 */
[----:B------:R-:W-:Y:S02]  /*9e50*/  FSEL R103, R136, -INF , !P1 ;  /* 0xff80000088677808 */ /* 0x000fe40004800000 */
        /* <DEDUP_REMOVED lines=8> */
[----:B------:R-:W-:Y:S02]  /*9ee0*/  I2FP.F32.S32 R190, R190 ;  /* 0x000000be00be7245 */ /* 0x000fe40000201400 */
[----:B------:R-:W-:Y:S02]  /*9ef0*/  ISETP.GE.AND P5, PT, R83, R251, PT ;  /* 0x000000fb5300720c */ /* 0x000fe40003fa6270 */
[----:B------:R-:W-:Y:S01]  /*9f00*/  FSEL R206, R27, -INF , !P0 ;  /* 0xff8000001bce7808 */ /* 0x000fe20004000000 */
[----:B------:R-:W-:Y:S01]  /*9f10*/  FFMA.FTZ R190, R190, -UR6, R19 ;  /* 0x80000006bebe7c23 */ /* 0x000fe20008010013 */
[----:B------:R-:W-:Y:S02]  /*9f20*/  ISETP.GE.AND P0, PT, R78, R250, PT ;  /* 0x000000fa4e00720c */ /* 0x000fe40003f06270 */
[----:B------:R-:W-:-:S02]  /*9f30*/  FSEL R112, R125, -INF , !P2 ;  /* 0xff8000007d707808 */ /* 0x000fc40005000000 */
[----:B------:R-:W-:Y:S02]  /*9f40*/  FSEL R110, R65, -INF , !P3 ;  /* 0xff800000416e7808 */ /* 0x000fe40005800000 */
[----:B------:R-:W-:Y:S02]  /*9f50*/  FSEL R22, R22, -INF , !P1 ;  /* 0xff80000016167808 */ /* 0x000fe40004800000 */
[----:B------:R-:W-:Y:S02]  /*9f60*/  IABS R189, R189 ;  /* 0x000000bd00bd7213 */ /* 0x000fe40000000000 */
[----:B------:R-:W-:Y:S02]  /*9f70*/  ISETP.GT.AND P2, PT, R132, R77, PT ;  /* 0x0000004d8400720c */ /* 0x000fe40003f44270 */
[C---:B------:R-:W-:Y:S02]  /*9f80*/  ISETP.GE.AND P3, PT, R77.reuse, R200, PT ;  /* 0x000000c84d00720c */ /* 0x040fe40003f66270 */
[----:B------:R-:W-:-:S02]  /*9f90*/  ISETP.GE.AND P1, PT, R77, R252, PT ;  /* 0x000000fc4d00720c */ /* 0x000fc40003f26270 */
[----:B------:R-:W-:Y:S02]  /*9fa0*/  FSEL R201, R201, -INF , !P5 ;  /* 0xff800000c9c97808 */ /* 0x000fe40006800000 */
[----:B------:R-:W-:Y:S02]  /*9fb0*/  ISETP.GE.AND P5, PT, R81, R251, PT ;  /* 0x000000fb5100720c */ /* 0x000fe40003fa6270 */
[----:B------:R-:W-:Y:S02]  /*9fc0*/  FSEL R202, R22, -INF , !P0 ;  /* 0xff80000016ca7808 */ /* 0x000fe40004000000 */
[----:B------:R-:W-:Y:S02]  /*9fd0*/  I2FP.F32.S32 R19, R189 ;  /* 0x000000bd00137245 */ /* 0x000fe40000201400 */
[----:B------:R-:W-:Y:S02]  /*9fe0*/  ISETP.GE.AND P0, PT, R77, R250, PT ;  /* 0x000000fa4d00720c */ /* 0x000fe40003f06270 */
[----:B------:R-:W-:Y:S01]  /*9ff0*/  FSEL R109, R124, -INF , !P3 ;  /* 0xff8000007c6d7808 */ /* 0x000fe20005800000 */
[----:B------:R-:W-:Y:S01]  /*a000*/  FFMA.FTZ R19, R19, -UR6, R14 ;  /* 0x8000000613137c23 */ /* 0x000fe2000801000e */
[----:B------:R-:W-:-:S02]  /*a010*/  FSEL R107, R107, -INF , !P1 ;  /* 0xff8000006b6b7808 */ /* 0x000fc40004800000 */
[----:B------:R-:W-:Y:S02]  /*a020*/  FSEL R18, R18, -INF , !P2 ;  /* 0xff80000012127808 */ /* 0x000fe40005000000 */
[----:B------:R-:W-:Y:S02]  /*a030*/  ISETP.GT.AND P3, PT, R132, R76, PT ;  /* 0x0000004c8400720c */ /* 0x000fe40003f64270 */
[C---:B------:R-:W-:Y:S02]  /*a040*/  ISETP.GE.AND P1, PT, R76.reuse, R200, PT ;  /* 0x000000c84c00720c */ /* 0x040fe40003f26270 */
[----:B------:R-:W-:Y:S02]  /*a050*/  ISETP.GE.AND P2, PT, R76, R252, PT ;  /* 0x000000fc4c00720c */ /* 0x000fe40003f46270 */
[----:B------:R-:W-:Y:S02]  /*a060*/  IABS R141, R141 ;  /* 0x0000008d008d7213 */ /* 0x000fe40000000000 */
[----:B------:R-:W-:-:S02]  /*a070*/  FSEL R199, R199, -INF , !P5 ;  /* 0xff800000c7c77808 */ /* 0x000fc40006800000 */
[----:B------:R-:W-:Y:S02]  /*a080*/  ISETP.GE.AND P5, PT, R78, R251, PT ;  /* 0x000000fb4e00720c */ /* 0x000fe40003fa6270 */
        /* <DEDUP_REMOVED lines=9> */
[----:B------:R-:W-:Y:S01]  /*a120*/  FSEL R203, R203, -INF , !P5 ;  /* 0xff800000cbcb7808 */ /* 0x000fe20006800000 */
[----:B------:R-:W-:Y:S01]  /*a130*/  BAR.SYNC.DEFER_BLOCKING 0x0 ;  /* 0x0000000000007b1d */ /* 0x000fe20000010000 */
[----:B------:R-:W-:Y:S02]  /*a140*/  ISETP.GE.AND P5, PT, R77, R251, PT ;  /* 0x000000fb4d00720c */ /* 0x000fe40003fa6270 */
[----:B------:R-:W-:-:S02]  /*a150*/  FSEL R102, R102, -INF , !P0 ;  /* 0xff80000066667808 */ /* 0x000fc40004000000 */
[----:B------:R-:W-:Y:S02]  /*a160*/  ISETP.GE.AND P0, PT, R75, R250, PT ;  /* 0x000000fa4b00720c */ /* 0x000fe40003f06270 */
[----:B------:R-:W-:Y:S02]  /*a170*/  FSEL R131, R117, -INF , !P2 ;  /* 0xff80000075837808 */ /* 0x000fe40005000000 */
[----:B------:R-:W-:Y:S02]  /*a180*/  FSEL R19, R19, -INF , !P1 ;  /* 0xff80000013137808 */ /* 0x000fe40004800000 */
[----:B------:R-:W-:Y:S02]  /*a190*/  ISETP.GT.AND P2, PT, R132, R74, PT ;  /* 0x0000004a8400720c */ /* 0x000fe40003f44270 */
[----:B------:R-:W-:Y:S02]  /*a1a0*/  IABS R121, R121 ;  /* 0x0000007900797213 */ /* 0x000fe40000000000 */
[----:B------:R-:W-:-:S02]  /*a1b0*/  FSEL R105, R105, -INF , !P5 ;  /* 0xff80000069697808 */ /* 0x000fc40006800000 */
[-C--:B------:R-:W-:Y:S02]  /*a1c0*/  ISETP.GE.AND P5, PT, R76, R251.reuse, PT ;  /* 0x000000fb4c00720c */ /* 0x080fe40003fa6270 */
[----:B------:R-:W-:Y:S02]  /*a1d0*/  FSEL R83, R19, -INF , !P0 ;  /* 0xff80000013537808 */ /* 0x000fe40004000000 */
[----:B------:R-:W-:Y:S02]  /*a1e0*/  ISETP.GE.AND P3, PT, R75, R251, PT ;  /* 0x000000fb4b00720c */ /* 0x000fe40003f66270 */
[----:B------:R-:W-:Y:S02]  /*a1f0*/  ISETP.GE.AND P0, PT, R74, R250, PT ;  /* 0x000000fa4a00720c */ /* 0x000fe40003f06270 */
[----:B------:R-:W-:Y:S02]  /*a200*/  FSEL R14, R14, -INF , !P2 ;  /* 0xff8000000e0e7808 */ /* 0x000fe40005000000 */
[----:B------:R-:W-:-:S02]  /*a210*/  I2FP.F32.S32 R15, R121 ;  /* 0x00000079000f7245 */ /* 0x000fc40000201400 */
[----:B------:R-:W-:Y:S02]  /*a220*/  FSEL R118, R118, -INF , !P5 ;  /* 0xff80000076767808 */ /* 0x000fe40006800000 */
[----:B------:R-:W-:Y:S02]  /*a230*/  ISETP.GE.AND P5, PT, R75, R252, PT ;  /* 0x000000fc4b00720c */ /* 0x000fe40003fa6270 */
[----:B------:R-:W-:Y:S02]  /*a240*/  FSEL R117, R25, -INF , !P3 ;  /* 0xff80000019757808 */ /* 0x000fe40005800000 */
[----:B------:R-:W-:Y:S01]  /*a250*/  FSEL R86, R14, -INF , !P0 ;  /* 0xff8000000e567808 */ /* 0x000fe20004000000 */
[----:B------:R-:W-:Y:S01]  /*a260*/  FFMA.FTZ R14, R15, -UR6, R10 ;  /* 0x800000060f0e7c23 */ /* 0x000fe2000801000a */
[----:B------:R-:W-:Y:S01]  /*a270*/  ISETP.GE.AND P3, PT, R74, R251, PT ;  /* 0x000000fb4a00720c */ /* 0x000fe20003f66270 */
[----:B------:R-:W-:Y:S01]  /*a280*/  FMUL.FTZ R10, R6, UR4 ;  /* 0x00000004060a7c20 */ /* 0x000fe20008410000 */
[----:B------:R-:W-:Y:S01]  /*a290*/  FSEL R124, R56, -INF , !P5 ;  /* 0xff800000387c7808 */ /* 0x000fe20006800000 */
[----:B------:R-:W-:Y:S01]  /*a2a0*/  FMUL.FTZ R6, R7, UR4 ;  /* 0x0000000407067c20 */ /* 0x000fe20008410000 */
[----:B------:R-:W-:-:S02]  /*a2b0*/  ISETP.GE.AND P5, PT, R74, R200, PT ;  /* 0x000000c84a00720c */ /* 0x000fc40003fa6270 */
[----:B------:R-:W-:Y:S01]  /*a2c0*/  FSEL R116, R116, -INF , !P3 ;  /* 0xff80000074747808 */ /* 0x000fe20005800000 */
[----:B------:R-:W1:Y:S01]  /*a2d0*/  MUFU.TANH R10, R10 ;  /* 0x0000000a000a7308 */ /* 0x000e620000002400 */
[----:B------:R-:W-:Y:S02]  /*a2e0*/  ISETP.GE.AND P3, PT, R73, R200, PT ;  /* 0x000000c84900720c */ /* 0x000fe40003f66270 */
[----:B------:R-:W-:Y:S02]  /*a2f0*/  FSEL R130, R133, -INF , !P5 ;  /* 0xff80000085827808 */ /* 0x000fe40006800000 */
[----:B------:R-:W-:Y:S02]  /*a300*/  ISETP.GT.AND P5, PT, R132, R73, PT ;  /* 0x000000498400720c */ /* 0x000fe40003fa4270 */
[----:B------:R-:W-:Y:S01]  /*a310*/  FSEL R129, R129, -INF , !P3 ;  /* 0xff80000081817808 */ /* 0x000fe20005800000 */
[----:B------:R-:W3:Y:S01]  /*a320*/  MUFU.TANH R6, R6 ;  /* 0x0000000600067308 */ /* 0x000ee20000002400 */
[----:B------:R-:W-:-:S02]  /*a330*/  ISETP.GE.AND P3, PT, R73, R251, PT ;  /* 0x000000fb4900720c */ /* 0x000fc40003f66270 */
[----:B------:R-:W-:Y:S02]  /*a340*/  IABS R120, R120 ;  /* 0x0000007800787213 */ /* 0x000fe40000000000 */
[----:B------:R-:W-:Y:S02]  /*a350*/  FSEL R27, R14, -INF , !P5 ;  /* 0xff8000000e1b7808 */ /* 0x000fe40006800000 */
[----:B------:R-:W-:Y:S02]  /*a360*/  FSEL R115, R115, -INF , !P3 ;  /* 0xff80000073737808 */ /* 0x000fe40005800000 */
[----:B------:R-:W-:Y:S02]  /*a370*/  I2FP.F32.S32 R14, R120 ;  /* 0x00000078000e7245 */ /* 0x000fe40000201400 */
[----:B------:R-:W-:Y:S02]  /*a380*/  ISETP.GE.AND P1, PT, R74, R252, PT ;  /* 0x000000fc4a00720c */ /* 0x000fe40003f26270 */
[----:B------:R-:W-:Y:S01]  /*a390*/  ISETP.GE.AND P3, PT, R73, R250, PT ;  /* 0x000000fa4900720c */ /* 0x000fe20003f66270 */
[----:B------:R-:W-:Y:S01]  /*a3a0*/  FFMA.FTZ R11, R14, -UR6, R11 ;  /* 0x800000060e0b7c23 */ /* 0x000fe2000801000b */
[----:B------:R-:W-:-:S02]  /*a3b0*/  IABS R15, R93 ;  /* 0x0000005d000f7213 */ /* 0x000fc40000000000 */
[----:B------:R-:W-:Y:S02]  /*a3c0*/  FSEL R123, R123, -INF , !P1 ;  /* 0xff8000007b7b7808 */ /* 0x000fe40004800000 */
[----:B------:R-:W-:Y:S02]  /*a3d0*/  FSEL R27, R27, -INF , !P3 ;  /* 0xff8000001b1b7808 */ /* 0x000fe40005800000 */
[----:B------:R-:W-:Y:S02]  /*a3e0*/  ISETP.GT.AND P1, PT, R132, R70, PT ;  /* 0x000000468400720c */ /* 0x000fe40003f24270 */
[----:B------:R-:W-:Y:S02]  /*a3f0*/  I2FP.F32.S32 R15, R15 ;  /* 0x0000000f000f7245 */ /* 0x000fe40000201400 */
[C---:B------:R-:W-:Y:S02]  /*a400*/  ISETP.GE.AND P5, PT, R70.reuse, R200, PT ;  /* 0x000000c84600720c */ /* 0x040fe40003fa6270 */
[----:B------:R-:W-:Y:S01]  /*a410*/  ISETP.GE.AND P3, PT, R70, R252, PT ;  /* 0x000000fc4600720c */ /* 0x000fe20003f66270 */
[----:B-1----:R-:W-:Y:S01]  /*a420*/  FFMA.FTZ R10, R15, -UR6, R10 ;  /* 0x800000060f0a7c23 */ /* 0x002fe2000801000a */
[----:B------:R-:W-:-:S02]  /*a430*/  IABS R7, R113 ;  /* 0x0000007100077213 */ /* 0x000fc40000000000 */
[----:B------:R-:W-:Y:S02]  /*a440*/  FSEL R128, R128, -INF , !P5 ;  /* 0xff80000080807808 */ /* 0x000fe40006800000 */
[----:B------:R-:W-:Y:S02]  /*a450*/  FSEL R121, R24, -INF , !P3 ;  /* 0xff80000018797808 */ /* 0x000fe40005800000 */
[----:B------:R-:W-:Y:S02]  /*a460*/  FSEL R11, R11, -INF , !P1 ;  /* 0xff8000000b0b7808 */ /* 0x000fe40004800000 */
[C---:B------:R-:W-:Y:S02]  /*a470*/  ISETP.GE.AND P5, PT, R70.reuse, R251, PT ;  /* 0x000000fb4600720c */ /* 0x040fe40003fa6270 */
[----:B------:R-:W-:Y:S02]  /*a480*/  ISETP.GE.AND P3, PT, R70, R250, PT ;  /* 0x000000fa4600720c */ /* 0x000fe40003f66270 */
[----:B------:R-:W-:-:S02]  /*a490*/  I2FP.F32.S32 R7, R7 ;  /* 0x0000000700077245 */ /* 0x000fc40000201400 */
[----:B------:R-:W-:Y:S02]  /*a4a0*/  ISETP.GE.AND P1, PT, R0, R200, PT ;  /* 0x000000c80000720c */ /* 0x000fe40003f26270 */
[----:B------:R-:W-:Y:S01]  /*a4b0*/  ISETP.GT.AND P2, PT, R132, R0, PT ;  /* 0x000000008400720c */ /* 0x000fe20003f44270 */
[----:B---3--:R-:W-:Y:S01]  /*a4c0*/  FFMA.FTZ R6, R7, -UR6, R6 ;  /* 0x8000000607067c23 */ /* 0x008fe20008010006 */
[----:B------:R-:W-:Y:S02]  /*a4d0*/  ISETP.GE.AND P0, PT, R73, R252, PT ;  /* 0x000000fc4900720c */ /* 0x000fe40003f06270 */
[----:B------:R-:W-:Y:S02]  /*a4e0*/  FSEL R114, R114, -INF , !P5 ;  /* 0xff80000072727808 */ /* 0x000fe40006800000 */
[----:B------:R-:W-:Y:S02]  /*a4f0*/  FSEL R26, R11, -INF , !P3 ;  /* 0xff8000000b1a7808 */ /* 0x000fe40005800000 */
        /* <DEDUP_REMOVED lines=15> */
[----:B------:R-:W-:Y:S02]  /*a5f0*/  FSEL R126, R5, -INF , !P5 ;  /* 0xff800000057e7808 */ /* 0x000fe40006800000 */
[----:B------:R-:W-:Y:S02]  /*a600*/  FSEL R119, R119, -INF , !P3 ;  /* 0xff80000077777808 */ /* 0x000fe40005800000 */
[----:B------:R-:W-:Y:S02]  /*a610*/  FSEL R111, R111, -INF , !P2 ;  /* 0xff8000006f6f7808 */ /* 0x000fe40005000000 */
[----:B------:R-:W-:Y:S01]  /*a620*/  FSEL R24, R6, -INF , !P1 ;  /* 0xff80000006187808 */ /* 0x000fe20004800000 */
[----:B--2---:R-:W-:Y:S06]  /*a630*/  BRA.U !UP0, `(.L_x_1166) ;  /* 0x0000000508b47547 */ /* 0x004fec000b800000 */
        /* <DEDUP_REMOVED lines=10> */
[----:B------:R-:W-:Y:S01]  /*a6e0*/  MOV R14, UR10 ;  /* 0x0000000a000e7c02 */ /* 0x000fe20008000f00 */
[----:B------:R-:W-:Y:S01]  /*a6f0*/  IMAD.U32 R10, RZ, RZ, UR10 ;  /* 0x0000000aff0a7e24 */ /* 0x000fe2000f8e00ff */
[----:B------:R-:W-:Y:S01]  /*a700*/  UIMAD UR13, UR13, UR11, UR21 ;  /* 0x0000000b0d0d72a4 */ /* 0x000fe2000f8e0215 */
[----:B------:R-:W-:Y:S01]  /*a710*/  BSSY.RECONVERGENT B0, `(.L_x_1167) ;  /* 0x000005e000007945 */ /* 0x000fe20003800200 */
[----:B------:R-:W-:-:S02]  /*a720*/  USHF.L.U32 UR12, UR20, 0x7, URZ ;  /* 0x00000007140c7899 */ /* 0x000fc400080006ff */
[----:B------:R-:W-:Y:S01]  /*a730*/  USHF.L.U64.HI UR13, UR20, 0x7, UR13 ;  /* 0x00000007140d7899 */ /* 0x000fe2000801020d */
[C---:B-1----:R-:W-:Y:S02]  /*a740*/  ISETP.GE.AND P1, PT, R247.reuse, UR4, PT ;  /* 0x00000004f7007c0c */ /* 0x042fe4000bf26270 */
[----:B------:R-:W-:Y:S01]  /*a750*/  ISETP.GE.AND P0, PT, R247, UR4, PT ;  /* 0x00000004f7007c0c */ /* 0x000fe2000bf06270 */
[----:B------:R-:W-:Y:S02]  /*a760*/  IMAD.U32 R15, RZ, RZ, UR12 ;  /* 0x0000000cff0f7e24 */ /* 0x000fe4000f8e00ff */
[----:B------:R-:W-:Y:S02]  /*a770*/  IMAD.U32 R6, RZ, RZ, UR13 ;  /* 0x0000000dff067e24 */ /* 0x000fe4000f8e00ff */
[----:B------:R-:W-:Y:S02]  /*a780*/  IMAD.U32 R64, RZ, RZ, UR12 ;  /* 0x0000000cff407e24 */ /* 0x000fe4000f8e00ff */
[----:B------:R-:W-:-:S02]  /*a790*/  IMAD.U32 R65, RZ, RZ, UR13 ;  /* 0x0000000dff417e24 */ /* 0x000fc4000f8e00ff */
[----:B------:R-:W-:Y:S02]  /*a7a0*/  IMAD.U32 R74, RZ, RZ, UR12 ;  /* 0x0000000cff4a7e24 */ /* 0x000fe4000f8e00ff */
[-C--:B------:R-:W-:Y:S01]  /*a7b0*/  @!P1 LEA R38, P5, R15, R249.reuse, 0x1 ;  /* 0x000000f90f269211 */ /* 0x080fe200078a08ff */
[----:B------:R-:W-:Y:S01]  /*a7c0*/  IMAD.U32 R75, RZ, RZ, UR13 ;  /* 0x0000000dff4b7e24 */ /* 0x000fe2000f8e00ff */
[----:B------:R-:W-:Y:S02]  /*a7d0*/  @!P0 LEA R5, P3, R5, UR12, 0x4 ;  /* 0x0000000c05058c11 */ /* 0x000fe4000f8620ff */
[----:B------:R-:W-:Y:S01]  /*a7e0*/  @!P1 LEA.HI.X R39, R15, R248, R6, 0x1, P5 ;  /* 0x000000f80f279211 */ /* 0x000fe200028f0c06 */
[----:B------:R-:W-:Y:S01]  /*a7f0*/  IMAD.U32 R6, RZ, RZ, UR11 ;  /* 0x0000000bff067e24 */ /* 0x000fe2000f8e00ff */
[----:B------:R-:W-:Y:S01]  /*a800*/  @!P0 LEA.HI.X R0, R19, UR13, R0, 0x4, P3 ;  /* 0x0000000d13008c11 */ /* 0x000fe200098f2400 */
[----:B------:R-:W-:Y:S01]  /*a810*/  @!P0 IMAD.WIDE.U32 R18, R18, 0x30, R64 ;  /* 0x0000003012128825 */ /* 0x000fe200078e0040 */
[----:B------:R-:W-:Y:S01]  /*a820*/  @!P0 LEA R30, P5, R5, R249, 0x1 ;  /* 0x000000f9051e8211 */ /* 0x000fe200078a08ff */
[----:B------:R-:W-:Y:S01]  /*a830*/  @!PT LDS RZ, [RZ] ;  /* 0x00000000fffff984 */ /* 0x000fe20000000800 */
[----:B------:R-:W-:Y:S01]  /*a840*/  @!PT LDS RZ, [RZ] ;  /* 0x00000000fffff984 */ /* 0x000fe20000000800 */
[----:B------:R-:W-:Y:S01]  /*a850*/  @!PT LDS RZ, [RZ] ;  /* 0x00000000fffff984 */ /* 0x000fe20000000800 */
[----:B------:R1:W-:Y:S01]  /*a860*/  @!P1 LDGSTS.E.BYPASS.LTC128B.128 [R237+0x4000], desc[UR22][R38.64] ;  /* 0x0400000026ed9fae */ /* 0x0003e2000b981a16 */
[----:B------:R-:W-:-:S02]  /*a870*/  @!P0 LEA R11, P2, R11, UR12, 0x5 ;  /* 0x0000000c0b0b8c11 */ /* 0x000fc4000f8428ff */
[-C--:B------:R-:W-:Y:S01]  /*a880*/  @!P0 LEA.HI.X R31, R5, R248.reuse, R0, 0x1, P5 ;  /* 0x000000f8051f8211 */ /* 0x080fe200028f0c00 */
[----:B------:R-:W-:Y:S01]  /*a890*/  IMAD.U32 R5, RZ, RZ, UR11 ;  /* 0x0000000bff057e24 */ /* 0x000fe2000f8e00ff */
[----:B------:R-:W-:Y:S01]  /*a8a0*/  @!P0 LEA.HI.X R4, R7, UR13, R4, 0x5, P2 ;  /* 0x0000000d07048c11 */ /* 0x000fe200090f2c04 */
[----:B------:R-:W-:Y:S01]  /*a8b0*/  IMAD.U32 R0, RZ, RZ, UR11 ;  /* 0x0000000bff007e24 */ /* 0x000fe2000f8e00ff */
[----:B------:R-:W-:Y:S01]  /*a8c0*/  @!P0 LEA R22, P3, R11, R249, 0x1 ;  /* 0x000000f90b168211 */ /* 0x000fe200078608ff */
[----:B------:R-:W-:Y:S01]  /*a8d0*/  @!P0 IMAD R5, R5, 0x30, RZ ;  /* 0x0000003005058824 */ /* 0x000fe200078e02ff */
[----:B------:R-:W-:Y:S01]  /*a8e0*/  MOV R15, UR10 ;  /* 0x0000000a000f7c02 */ /* 0x000fe20008000f00 */
[----:B------:R1:W-:Y:S01]  /*a8f0*/  @P1 STS.128 [R237+0x4000], RZ ;  /* 0x004000ffed001388 */ /* 0x0003e20000000c00 */
[----:B------:R-:W-:Y:S02]  /*a900*/  @!P0 LEA R7, P2, R7, UR12, 0x6 ;  /* 0x0000000c07078c11 */ /* 0x000fe4000f8430ff */
[-C--:B------:R-:W-:Y:S01]  /*a910*/  @!P0 LEA.HI.X R23, R11, R248.reuse, R4, 0x1, P3 ;  /* 0x000000f80b178211 */ /* 0x080fe200018f0c04 */
[----:B------:R-:W-:Y:S01]  /*a920*/  IMAD.U32 R4, RZ, RZ, UR11 ;  /* 0x0000000bff047e24 */ /* 0x000fe2000f8e00ff */
[----:B------:R-:W-:Y:S01]  /*a930*/  @!P0 LEA.HI.X R6, R15, UR13, R6, 0x6, P2 ;  /* 0x0000000d0f068c11 */ /* 0x000fe200090f3406 */
[----:B------:R-:W-:Y:S01]  /*a940*/  @!P0 IMAD.WIDE.U32 R14, R14, 0x50, R74 ;  /* 0x000000500e0e8825 */ /* 0x000fe200078e004a */
[----:B------:R-:W-:Y:S01]  /*a950*/  @!P0 IADD3 R5, PT, PT, R5, R19, RZ ;  /* 0x0000001305058210 */ /* 0x000fe20007ffe0ff */
[----:B------:R1:W-:Y:S01]  /*a960*/  @P0 STS.128 [R237+0x4800], RZ ;  /* 0x004800ffed000388 */ /* 0x0003e20000000c00 */
[-C--:B------:R-:W-:Y:S01]  /*a970*/  @!P0 LEA R74, P3, R18, R249.reuse, 0x1 ;  /* 0x000000f9124a8211 */ /* 0x080fe200078608ff */
[----:B------:R-:W-:Y:S01]  /*a980*/  @!P0 IMAD.WIDE.U32 R10, R10, 0x60, R64 ;  /* 0x000000600a0a8825 */ /* 0x000fe200078e0040 */
[CC--:B------:R-:W-:Y:S01]  /*a990*/  @!P0 LEA R64, P2, R7.reuse, R249.reuse, 0x1 ;  /* 0x000000f907408211 */ /* 0x0c0fe200078408ff */
[----:B------:R-:W-:Y:S01]  /*a9a0*/  @!PT LDS RZ, [RZ] ;  /* 0x00000000fffff984 */ /* 0x000fe20000000800 */
[----:B------:R-:W-:Y:S01]  /*a9b0*/  @!PT LDS RZ, [RZ] ;  /* 0x00000000fffff984 */ /* 0x000fe20000000800 */
[----:B------:R-:W-:Y:S01]  /*a9c0*/  @!PT LDS RZ, [RZ] ;  /* 0x00000000fffff984 */ /* 0x000fe20000000800 */
[----:B------:R1:W-:Y:S01]  /*a9d0*/  @!P0 LDGSTS.E.BYPASS.LTC128B.128 [R237+0x4800], desc[UR22][R30.64] ;  /* 0x048000001eed8fae */ /* 0x0003e2000b981a16 */
[-C--:B------:R-:W-:Y:S01]  /*a9e0*/  @!P0 LEA.HI.X R75, R18, R248.reuse, R5, 0x1, P3 ;  /* 0x000000f8124b8211 */ /* 0x080fe200018f0c05 */
[----:B------:R-:W-:Y:S01]  /*a9f0*/  @!P0 IMAD R4, R4, 0x50, RZ ;  /* 0x0000005004048824 */ /* 0x000fe200078e02ff */
[-C--:B------:R-:W-:Y:S01]  /*aa00*/  @!P0 LEA.HI.X R65, R7, R248.reuse, R6, 0x1, P2 ;  /* 0x000000f807418211 */ /* 0x080fe200010f0c06 */
[----:B------:R-:W-:Y:S01]  /*aa10*/  @!P0 IMAD R19, R0, 0x60, RZ ;  /* 0x0000006000138824 */ /* 0x000fe200078e02ff */
[-C--:B------:R-:W-:Y:S01]  /*aa20*/  @!P0 LEA R6, P3, R14, R249.reuse, 0x1 ;  /* 0x000000f90e068211 */ /* 0x080fe200078608ff */
[----:B------:R-:W-:Y:S01]  /*aa30*/  @!P0 IMAD.IADD R5, R4, 0x1, R15 ;  /* 0x0000000104058824 */ /* 0x000fe200078e020f */
[----:B------:R-:W-:Y:S01]  /*aa40*/  @!P0 LEA R4, P2, R10, R249, 0x1 ;  /* 0x000000f90a048211 */ /* 0x000fe200078408ff */
[----:B------:R-:W-:Y:S01]  /*aa50*/  @!P0 IMAD.IADD R19, R19, 0x1, R11 ;  /* 0x0000000113138824 */ /* 0x000fe200078e020b */
[----:B------:R1:W-:Y:S02]  /*aa60*/  @P0 STS.128 [R237+0x5000], RZ ;  /* 0x005000ffed000388 */ /* 0x0003e40000000c00 */
[----:B------:R-:W-:-:S02]  /*aa70*/  @!P0 LEA.HI.X R7, R14, R248, R5, 0x1, P3 ;  /* 0x000000f80e078211 */ /* 0x000fc400018f0c05 */
[----:B------:R-:W-:Y:S01]  /*aa80*/  @!PT LDS RZ, [RZ] ;  /* 0x00000000fffff984 */ /* 0x000fe20000000800 */
[----:B------:R-:W-:Y:S01]  /*aa90*/  @!PT LDS RZ, [RZ] ;  /* 0x00000000fffff984 */ /* 0x000fe20000000800 */
[----:B------:R-:W-:Y:S01]  /*aaa0*/  @!PT LDS RZ, [RZ] ;  /* 0x00000000fffff984 */ /* 0x000fe20000000800 */
[----:B------:R1:W-:Y:S01]  /*aab0*/  @!P0 LDGSTS.E.BYPASS.LTC128B.128 [R237+0x5000], desc[UR22][R22.64] ;  /* 0x0500000016ed8fae */ /* 0x0003e2000b981a16 */
[----:B------:R-:W-:-:S03]  /*aac0*/  @!P0 LEA.HI.X R5, R10, R248, R19, 0x1, P2 ;  /* 0x000000f80a058211 */ /* 0x000fc600010f0c13 */
        /* <DEDUP_REMOVED lines=34> */
.L_x_1168:
[----:B------:R-:W-:Y:S05]  /*acf0*/  BSYNC.RECONVERGENT B0 ;  /* 0x0000000000007941 */ /* 0x000fea0003800200 */
.L_x_1167:
[----:B------:R-:W0:Y:S02]  /*ad00*/  LDGDEPBAR ;  /* 0x00000000000079af */ /* 0x000e240000000000 */
.L_x_1166:
[----:B-1----:R-:W-:Y:S01]  /*ad10*/  FMNMX3.FTZ R5, R100, R88, R98, !PT ;  /* 0x0000005864057276 */ /* 0x002fe20007810062 */
[----:B------:R-:W1:Y:S01]  /*ad20*/  LDCU UR4, c[0x0][0x45c] ;  /* 0x00008b80ff0477ac */ /* 0x000e620008000800 */
        /* <DEDUP_REMOVED lines=32> */
[----:B--2---:R-:W-:Y:S01]  /*af30*/  FMNMX3.FTZ R7, R96, R94, R82, !PT ;  /* 0x0000005e60077276 */ /* 0x004fe20007810052 */
[----:B------:R-:W2:Y:S01]  /*af40*/  SHFL.BFLY PT, R5, R0, 0x2, 0x1f ;  /* 0x0c401f0000057f89 */ /* 0x000ea200000e0000 */
[----:B------:R-:W-:Y:S02]  /*af50*/  FMNMX3.FTZ R6, R79, R89, R69, !PT ;  /* 0x000000594f067276 */ /* 0x000fe40007810045 */
[----:B------:R-:W-:Y:S01]  /*af60*/  FMNMX3.FTZ R7, R7, R80, R58, !PT ;  /* 0x0000005007077276 */ /* 0x000fe2000781003a */
[----:B------:R-:W3:Y:S01]  /*af70*/  SHFL.BFLY PT, R11, R14, 0x2, 0x1f ;  /* 0x0c401f000e0b7f89 */ /* 0x000ee200000e0000 */
        /* <DEDUP_REMOVED lines=9> */
[----:B--2---:R-:W-:Y:S02]  /*b010*/  FMNMX.FTZ R5, R0, R5, !PT ;  /* 0x0000000500057209 */ /* 0x004fe40007810000 */
[----:B------:R-:W-:Y:S02]  /*b020*/  IADD3 R0, PT, PT, R211, R2, RZ ;  /* 0x00000002d3007210 */ /* 0x000fe40007ffe0ff */
[----:B---3--:R-:W-:Y:S01]  /*b030*/  FMNMX.FTZ R11, R14, R11, !PT ;  /* 0x0000000b0e0b7209 */ /* 0x008fe20007810000 */
[----:B------:R-:W2:Y:S01]  /*b040*/  SHFL.BFLY PT, R4, R5, 0x1, 0x1f ;  /* 0x0c201f0005047f89 */ /* 0x000ea200000e0000 */
[----:B------:R-:W-:-:S02]  /*b050*/  LEA R248, R0, UR5, 0x1 ;  /* 0x0000000500f87c11 */ /* 0x000fc4000f8e08ff */
[----:B------:R-:W-:Y:S01]  /*b060*/  FMNMX3.FTZ R6, R6, R229, R43, !PT ;  /* 0x000000e506067276 */ /* 0x000fe2000781002b */
[----:B------:R-:W3:Y:S01]  /*b070*/  SHFL.BFLY PT, R10, R11, 0x1, 0x1f ;  /* 0x0c201f000b0a7f89 */ /* 0x000ee200000e0000 */
[-C--:B------:R-:W-:Y:S02]  /*b080*/  IADD3 R76, PT, PT, R241, R248.reuse, RZ ;  /* 0x000000f8f14c7210 */ /* 0x080fe40007ffe0ff */
[C---:B------:R-:W-:Y:S01]  /*b090*/  IADD3 R70, PT, PT, R3.reuse, R248, RZ ;  /* 0x000000f803467210 */ /* 0x040fe20007ffe0ff */
[----:B------:R-:W-:Y:S01]  /*b0a0*/  LDSM.16.MT88.4 R180, [R248+0x8000] ;  /* 0x00800000f8b4783b */ /* 0x000fe20000004200 */
[----:B------:R-:W-:-:S03]  /*b0b0*/  IADD3 R74, PT, PT, R3, R76, RZ ;  /* 0x0000004c034a7210 */ /* 0x000fc60007ffe0ff */
[----:B------:R-:W-:Y:S04]  /*b0c0*/  LDSM.16.MT88.4 R164, [R70+0x8000] ;  /* 0x0080000046a4783b */ /* 0x000fe80000004200 */
[----:B------:R-:W-:Y:S04]  /*b0d0*/  LDSM.16.MT88.4 R148, [R76+0x8000] ;  /* 0x008000004c94783b */ /* 0x000fe80000004200 */
[----:B------:R-:W-:Y:S01]  /*b0e0*/  STL [R1+0x4], R248 ;  /* 0x000004f801007387 */ /* 0x000fe20000100800 */
[----:B--2---:R-:W-:Y:S02]  /*b0f0*/  FMNMX.FTZ R0, R5, R4, !PT ;  /* 0x0000000405007209 */ /* 0x004fe40007810000 */
[----:B------:R-:W-:-:S02]  /*b100*/  FMNMX3.FTZ R5, R7, R50, R48, !PT ;  /* 0x0000003207057276 */ /* 0x000fc40007810030 */
[----:B---3--:R-:W-:Y:S01]  /*b110*/  FMNMX.FTZ R2, R11, R10, !PT ;  /* 0x0000000a0b027209 */ /* 0x008fe20007810000 */
[----:B-1----:R-:W-:Y:S01]  /*b120*/  FMUL.FTZ R93, R0, UR4 ;  /* 0x00000004005d7c20 */ /* 0x002fe20008410000 */
[----:B------:R-:W-:Y:S02]  /*b130*/  FMNMX3.FTZ R5, R5, R42, R220, !PT ;  /* 0x0000002a05057276 */ /* 0x000fe400078100dc */
[----:B------:R-:W-:Y:S01]  /*b140*/  FMNMX3.FTZ R10, R6, R95, R219, !PT ;  /* 0x0000005f060a7276 */ /* 0x000fe200078100db */
[----:B------:R-:W-:Y:S01]  /*b150*/  FMUL.FTZ R198, R2, UR4 ;  /* 0x0000000402c67c20 */ /* 0x000fe20008410000 */
        /* <DEDUP_REMOVED lines=17> */
[----:B------:R-:W-:Y:S01]  /*b270*/  FSETP.NEU.FTZ.AND P0, PT, R2, -INF , PT ;  /* 0xff8000000200780b */ /* 0x000fe20003f1d000 */
[----:B------:R-:W1:Y:S03]  /*b280*/  SHFL.BFLY PT, R68, R3, 0x2, 0x1f ;  /* 0x0c401f0003447f89 */ /* 0x000e6600000e0000 */
[----:B------:R-:W-:Y:S01]  /*b290*/  FSEL R198, R198, RZ, P0 ;  /* 0x000000ffc6c67208 */ /* 0x000fe20000000000 */
[----:B------:R-:W2:Y:S01]  /*b2a0*/  SHFL.BFLY PT, R11, R10, 0x2, 0x1f ;  /* 0x0c401f000a0b7f89 */ /* 0x000ea200000e0000 */
[----:B------:R-:W-:-:S03]  /*b2b0*/  FSETP.NEU.FTZ.AND P0, PT, R0, -INF , PT ;  /* 0xff8000000000780b */ /* 0x000fc60003f1d000 */
[--C-:B------:R-:W-:Y:S01]  /*b2c0*/  FFMA.FTZ R92, R29, UR4, -R198.reuse ;  /* 0x000000041d5c7c23 */ /* 0x100fe200080108c6 */
[----:B------:R-:W-:Y:S01]  /*b2d0*/  FSEL R93, R93, RZ, P0 ;  /* 0x000000ff5d5d7208 */ /* 0x000fe20000000000 */
        /* <DEDUP_REMOVED lines=8> */
[----:B------:R-:W-:Y:S01]  /*b360*/  MUFU.EX2 R88, R100 ;  /* 0x0000006400587308 */ /* 0x000fe20000000800 */
[--C-:B------:R-:W-:Y:S01]  /*b370*/  FFMA.FTZ R65, R21, UR4, -R198.reuse ;  /* 0x0000000415417c23 */ /* 0x100fe200080108c6 */
[--C-:B------:R-:W-:Y:S01]  /*b380*/  FFMA.FTZ R66, R13, UR4, -R198.reuse ;  /* 0x000000040d427c23 */ /* 0x100fe200080108c6 */
[--C-:B------:R-:W-:Y:S01]  /*b390*/  FFMA.FTZ R57, R9, UR4, -R198.reuse ;  /* 0x0000000409397c23 */ /* 0x100fe200080108c6 */
[----:B------:R-:W-:Y:S01]  /*b3a0*/  MUFU.EX2 R92, R92 ;  /* 0x0000005c005c7308 */ /* 0x000fe20000000800 */
[--C-:B------:R-:W-:Y:S01]  /*b3b0*/  FFMA.FTZ R73, R16, UR4, -R93.reuse ;  /* 0x0000000410497c23 */ /* 0x100fe2000801085d */
[----:B-1----:R-:W-:Y:S01]  /*b3c0*/  FMNMX.FTZ R68, R3, R68, !PT ;  /* 0x0000004403447209 */ /* 0x002fe20007810000 */
[--C-:B------:R-:W-:Y:S01]  /*b3d0*/  FFMA.FTZ R63, R12, UR4, -R93.reuse ;  /* 0x000000040c3f7c23 */ /* 0x100fe2000801085d */
[----:B------:R-:W1:Y:S01]  /*b3e0*/  MUFU.EX2 R87, R87 ;  /* 0x0000005700577308 */ /* 0x000e620000000800 */
[--C-:B------:R-:W-:Y:S01]  /*b3f0*/  FFMA.FTZ R56, R8, UR4, -R93.reuse ;  /* 0x0000000408387c23 */ /* 0x100fe2000801085d */
[----:B--2---:R-:W-:Y:S01]  /*b400*/  FMNMX.FTZ R3, R10, R11, !PT ;  /* 0x0000000b0a037209 */ /* 0x004fe20007810000 */
[----:B------:R-:W2:Y:S01]  /*b410*/  SHFL.BFLY PT, R29, R68, 0x1, 0x1f ;  /* 0x0c201f00441d7f89 */ /* 0x000ea200000e0000 */
[----:B------:R-:W-:Y:S01]  /*b420*/  MUFU.EX2 R90, R90 ;  /* 0x0000005a005a7308 */ /* 0x000fe20000000800 */
[--C-:B------:R-:W-:Y:S01]  /*b430*/  FFMA.FTZ R64, R28, UR4, -R93.reuse ;  /* 0x000000041c407c23 */ /* 0x100fe2000801085d */
[--C-:B------:R-:W-:Y:S01]  /*b440*/  FFMA.FTZ R39, R33, UR4, -R198.reuse ;  /* 0x0000000421277c23 */ /* 0x100fe200080108c6 */
[----:B------:R-:W3:Y:S01]  /*b450*/  SHFL.BFLY PT, R30, R3, 0x1, 0x1f ;  /* 0x0c201f00031e7f89 */ /* 0x000ee200000e0000 */
[----:B------:R-:W4:Y:S01]  /*b460*/  MUFU.EX2 R77, R77 ;  /* 0x0000004d004d7308 */ /* 0x000f220000000800 */
[--C-:B------:R-:W-:Y:S01]  /*b470*/  FFMA.FTZ R34, R238, UR4, -R93.reuse ;  /* 0x00000004ee227c23 */ /* 0x100fe2000801085d */
[--C-:B------:R-:W-:Y:S01]  /*b480*/  FFMA.FTZ R33, R60, UR4, -R93.reuse ;  /* 0x000000043c217c23 */ /* 0x100fe2000801085d */
[----:B------:R-:W5:Y:S01]  /*b490*/  LDSM.16.MT88.4 R20, [R248+0x8800] ;  /* 0x00880000f814783b */ /* 0x000f620000004200 */
[----:B------:R-:W2:Y:S01]  /*b4a0*/  MUFU.EX2 R85, R85 ;  /* 0x0000005500557308 */ /* 0x000ea20000000800 */
[--C-:B------:R-:W-:Y:S01]  /*b4b0*/  FFMA.FTZ R32, R32, UR4, -R93.reuse ;  /* 0x0000000420207c23 */ /* 0x100fe2000801085d */
[----:B-1----:R-:W-:Y:S01]  /*b4c0*/  F2FP.BF16.F32.PACK_AB R136, R87, R92 ;  /* 0x0000005c5788723e */ /* 0x002fe200000010ff */
[----:B------:R-:W1:Y:S01]  /*b4d0*/  LDSM.16.MT88.4 R16, [R70+0x8800] ;  /* 0x008800004610783b */ /* 0x000e620000004200 */
[----:B------:R-:W-:Y:S01]  /*b4e0*/  MUFU.EX2 R84, R84 ;  /* 0x0000005400547308 */ /* 0x000fe20000000800 */
[--C-:B------:R-:W-:Y:S01]  /*b4f0*/  FFMA.FTZ R38, R49, UR4, -R198.reuse ;  /* 0x0000000431267c23 */ /* 0x100fe200080108c6 */
[--C-:B------:R-:W-:Y:S01]  /*b500*/  FFMA.FTZ R35, R35, UR4, -R198.reuse ;  /* 0x0000000423237c23 */ /* 0x100fe200080108c6 */
[----:B------:R-:W1:Y:S01]  /*b510*/  LDSM.16.MT88.4 R12, [R76+0x8800] ;  /* 0x008800004c0c783b */ /* 0x000e620000004200 */
[----:B------:R-:W3:Y:S01]  /*b520*/  MUFU.EX2 R75, R75 ;  /* 0x0000004b004b7308 */ /* 0x000ee20000000800 */
[--C-:B------:R-:W-:Y:S01]  /*b530*/  FFMA.FTZ R51, R51, UR4, -R198.reuse ;  /* 0x0000000433337c23 */ /* 0x100fe200080108c6 */
[----:B----4-:R-:W-:Y:S01]  /*b540*/  F2FP.BF16.F32.PACK_AB R138, R77, R90 ;  /* 0x0000005a4d8a723e */ /* 0x010fe200000010ff */
[----:B------:R-:W4:Y:S01]  /*b550*/  LDSM.16.MT88.4 R8, [R74+0x8800] ;  /* 0x008800004a08783b */ /* 0x000f220000004200 */
[----:B------:R-:W-:Y:S01]  /*b560*/  MUFU.EX2 R78, R78 ;  /* 0x0000004e004e7308 */ /* 0x000fe20000000800 */
[--C-:B------:R-:W-:Y:S01]  /*b570*/  FFMA.FTZ R207, R207, UR4, -R198.reuse ;  /* 0x00000004cfcf7c23 */ /* 0x100fe200080108c6 */
[----:B--2---:R-:W-:Y:S01]  /*b580*/  F2FP.BF16.F32.PACK_AB R137, R85, R88 ;  /* 0x000000585589723e */ /* 0x004fe200000010ff */
[--C-:B------:R-:W-:Y:S01]  /*b590*/  FFMA.FTZ R215, R215, UR4, -R198.reuse ;  /* 0x00000004d7d77c23 */ /* 0x100fe200080108c6 */
[----:B------:R-:W-:Y:S01]  /*b5a0*/  FMNMX.FTZ R68, R68, R29, !PT ;  /* 0x0000001d44447209 */ /* 0x000fe20007810000 */
[----:B------:R-:W2:Y:S01]  /*b5b0*/  MUFU.EX2 R65, R65 ;  /* 0x0000004100417308 */ /* 0x000ea20000000800 */
[--C-:B------:R-:W-:Y:S01]  /*b5c0*/  FFMA.FTZ R211, R212, UR4, -R93.reuse ;  /* 0x00000004d4d37c23 */ /* 0x100fe2000801085d */
[----:B---3--:R-:W-:Y:S01]  /*b5d0*/  FMNMX.FTZ R3, R3, R30, !PT ;  /* 0x0000001e03037209 */ /* 0x008fe20007810000 */
[--C-:B------:R-:W-:Y:S01]  /*b5e0*/  FFMA.FTZ R218, R218, UR4, -R93.reuse ;  /* 0x00000004dada7c23 */ /* 0x100fe2000801085d */
[C---:B------:R-:W-:Y:S01]  /*b5f0*/  FMUL.FTZ R197, R68.reuse, UR4 ;  /* 0x0000000444c57c20 */ /* 0x040fe20008410000 */
[----:B------:R-:W-:Y:S01]  /*b600*/  FSETP.NEU.FTZ.AND P0, PT, R68, -INF , PT ;  /* 0xff8000004400780b */ /* 0x000fe20003f1d000 */
[----:B------:R-:W-:Y:S01]  /*b610*/  MUFU.EX2 R66, R66 ;  /* 0x0000004200427308 */ /* 0x000fe20000000800 */
[----:B------:R-:W-:Y:S01]  /*b620*/  FMUL.FTZ R200, R3, UR4 ;  /* 0x0000000403c87c20 */ /* 0x000fe20008410000 */
[----:B------:R-:W-:Y:S01]  /*b630*/  F2FP.BF16.F32.PACK_AB R139, R75, R84 ;  /* 0x000000544b8b723e */ /* 0x000fe200000010ff */
[----:B------:R-:W-:Y:S01]  /*b640*/  FFMA.FTZ R228, R228, UR4, -R93 ;  /* 0x00000004e4e47c23 */ /* 0x000fe2000801085d */
[----:B------:R-:W-:Y:S01]  /*b650*/  FSEL R197, R197, RZ, P0 ;  /* 0x000000ffc5c57208 */ /* 0x000fe20000000000 */
[----:B------:R-:W3:Y:S01]  /*b660*/  MUFU.EX2 R57, R57 ;  /* 0x0000003900397308 */ /* 0x000ee20000000800 */
[----:B------:R-:W-:Y:S01]  /*b670*/  FSETP.NEU.FTZ.AND P0, PT, R3, -INF , PT ;  /* 0xff8000000300780b */ /* 0x000fe20003f1d000 */
[----:B------:R-:W-:Y:S01]  /*b680*/  FFMA.FTZ R205, R205, UR4, -R198 ;  /* 0x00000004cdcd7c23 */ /* 0x000fe200080108c6 */
[----:B--2---:R-:W-:Y:S01]  /*b690*/  F2FP.BF16.F32.PACK_AB R28, R65, R78 ;  /* 0x0000004e411c723e */ /* 0x004fe200000010ff */
        /* <DEDUP_REMOVED lines=14> */
[----:B------:R-:W2:Y:S01]  /*b780*/  MUFU.EX2 R91, R91 ;  /* 0x0000005b005b7308 */ /* 0x000ea20000000800 */
[----:B------:R-:W-:Y:S01]  /*b790*/  FFMA.FTZ R62, R40, UR4, -R197 ;  /* 0x00000004283e7c23 */ /* 0x000fe200080108c5 */
[--C-:B------:R-:W-:Y:S01]  /*b7a0*/  FFMA.FTZ R67, R145, UR4, -R200.reuse ;  /* 0x0000000491437c23 */ /* 0x100fe200080108c8 */
[--C-:B------:R-:W-:Y:S01]  /*b7b0*/  FFMA.FTZ R72, R61, UR4, -R200.reuse ;  /* 0x000000043d487c23 */ /* 0x100fe200080108c8 */
[----:B------:R-:W-:Y:S01]  /*b7c0*/  MUFU.EX2 R98, R98 ;  /* 0x0000006200627308 */ /* 0x000fe20000000800 */
[----:B------:R-:W-:Y:S01]  /*b7d0*/  FFMA.FTZ R59, R59, UR4, -R200 ;  /* 0x000000043b3b7c23 */ /* 0x000fe200080108c8 */
[C---:B------:R-:W-:Y:S01]  /*b7e0*/  HMMA.16816.F32.BF16 R188, R136.reuse, R180, RZ ;  /* 0x000000b488bc723c */ /* 0x040fe200000418ff */
[----:B---3--:R-:W-:Y:S01]  /*b7f0*/  F2FP.BF16.F32.PACK_AB R30, R57, R66 ;  /* 0x00000042391e723e */ /* 0x008fe200000010ff */
[----:B------:R-:W3:Y:S01]  /*b800*/  MUFU.EX2 R81, R81 ;  /* 0x0000005100517308 */ /* 0x000ee20000000800 */
[--C-:B------:R-:W-:Y:S01]  /*b810*/  FFMA.FTZ R58, R41, UR4, -R198.reuse ;  /* 0x00000004293a7c23 */ /* 0x100fe200080108c6 */
[--C-:B------:R-:W-:Y:S01]  /*b820*/  FFMA.FTZ R41, R55, UR4, -R198.reuse ;  /* 0x0000000437297c23 */ /* 0x100fe200080108c6 */
[----:B------:R-:W-:Y:S01]  /*b830*/  FFMA.FTZ R40, R53, UR4, -R198 ;  /* 0x0000000435287c23 */ /* 0x000fe200080108c6 */
[----:B------:R-:W-:Y:S01]  /*b840*/  MUFU.EX2 R96, R96 ;  /* 0x0000006000607308 */ /* 0x000fe20000000800 */
[----:B------:R-:W-:Y:S01]  /*b850*/  FFMA.FTZ R55, R242, UR4, -R93 ;  /* 0x00000004f2377c23 */ /* 0x000fe2000801085d */
[----:B--2---:R-:W-:Y:S01]  /*b860*/  F2FP.BF16.F32.PACK_AB R132, R91, R100 ;  /* 0x000000645b84723e */ /* 0x004fe200000010ff */
[C---:B------:R-:W-:Y:S01]  /*b870*/  HMMA.16816.F32.BF16 R172, R136.reuse, R164, RZ ;  /* 0x000000a488ac723c */ /* 0x040fe200000418ff */
[----:B------:R-:W2:Y:S01]  /*b880*/  MUFU.EX2 R89, R89 ;  /* 0x0000005900597308 */ /* 0x000ea20000000800 */
[--C-:B------:R-:W-:Y:S01]  /*b890*/  FFMA.FTZ R53, R46, UR4, -R197.reuse ;  /* 0x000000042e357c23 */ /* 0x100fe200080108c5 */
[--C-:B------:R-:W-:Y:S01]  /*b8a0*/  FFMA.FTZ R61, R52, UR4, -R197.reuse ;  /* 0x00000004343d7c23 */ /* 0x100fe200080108c5 */
[--C-:B------:R-:W-:Y:S01]  /*b8b0*/  FFMA.FTZ R46, R45, UR4, -R200.reuse ;  /* 0x000000042d2e7c23 */ /* 0x100fe200080108c8 */
[----:B------:R-:W-:Y:S01]  /*b8c0*/  MUFU.EX2 R94, R94 ;  /* 0x0000005e005e7308 */ /* 0x000fe20000000800 */
[--C-:B------:R-:W-:Y:S01]  /*b8d0*/  FFMA.FTZ R54, R54, UR4, -R197.reuse ;  /* 0x0000000436367c23 */ /* 0x100fe200080108c5 */
[----:B---3--:R-:W-:Y:S01]  /*b8e0*/  F2FP.BF16.F32.PACK_AB R134, R81, R98 ;  /* 0x000000625186723e */ /* 0x008fe200000010ff */
[C---:B------:R-:W-:Y:S01]  /*b8f0*/  HMMA.16816.F32.BF16 R156, R136.reuse, R148, RZ ;  /* 0x00000094889c723c */ /* 0x040fe200000418ff */
[----:B------:R-:W3:Y:S01]  /*b900*/  MUFU.EX2 R79, R79 ;  /* 0x0000004f004f7308 */ /* 0x000ee20000000800 */
[--C-:B------:R-:W-:Y:S01]  /*b910*/  FFMA.FTZ R52, R36, UR4, -R197.reuse ;  /* 0x0000000424347c23 */ /* 0x100fe200080108c5 */
[--C-:B------:R-:W-:Y:S01]  /*b920*/  FFMA.FTZ R60, R235, UR4, -R200.reuse ;  /* 0x00000004eb3c7c23 */ /* 0x100fe200080108c8 */
[--C-:B------:R-:W-:Y:S01]  /*b930*/  FFMA.FTZ R47, R47, UR4, -R200.reuse ;  /* 0x000000042f2f7c23 */ /* 0x100fe200080108c8 */
[----:B------:R-:W-:Y:S01]  /*b940*/  MUFU.EX2 R73, R73 ;  /* 0x0000004900497308 */ /* 0x000fe20000000800 */
[----:B------:R-:W-:Y:S01]  /*b950*/  FFMA.FTZ R45, R231, UR4, -R200 ;  /* 0x00000004e72d7c23 */ /* 0x000fe200080108c8 */
[----:B--2---:R-:W-:Y:S01]  /*b960*/  F2FP.BF16.F32.PACK_AB R133, R89, R96 ;  /* 0x000000605985723e */ /* 0x004fe200000010ff */
[C---:B------:R-:W-:Y:S01]  /*b970*/  HMMA.16816.F32.BF16 R184, R136.reuse, R182, RZ ;  /* 0x000000b688b8723c */ /* 0x040fe200000418ff */
[----:B------:R-:W2:Y:S01]  /*b980*/  MUFU.EX2 R64, R64 ;  /* 0x0000004000407308 */ /* 0x000ea20000000800 */
[----:B------:R-:W-:Y:S01]  /*b990*/  FFMA.FTZ R36, R37, UR4, -R198 ;  /* 0x0000000425247c23 */ /* 0x000fe200080108c6 */
        /* <DEDUP_REMOVED lines=13> */
[----:B------:R-:W-:Y:S01]  /*ba70*/  HMMA.16816.F32.BF16 R152, R136, R150, RZ ;  /* 0x000000968898723c */ /* 0x000fe200000418ff */
[----:B------:R-:W2:Y:S01]  /*ba80*/  MUFU.EX2 R71, R71 ;  /* 0x0000004700477308 */ /* 0x000ea20000000800 */
[--C-:B------:R-:W-:Y:S01]  /*ba90*/  FFMA.FTZ R219, R219, UR4, -R200.reuse ;  /* 0x00000004dbdb7c23 */ /* 0x100fe200080108c8 */
[----:B------:R-:W-:Y:S01]  /*baa0*/  FFMA.FTZ R223, R223, UR4, -R200 ;  /* 0x00000004dfdf7c23 */ /* 0x000fe200080108c8 */
[----:B------:R-:W-:Y:S01]  /*bab0*/  FFMA.FTZ R199, R199, UR4, -R198 ;  /* 0x00000004c7c77c23 */ /* 0x000fe200080108c6 */
[----:B------:R-:W-:Y:S01]  /*bac0*/  MUFU.EX2 R69, R69 ;  /* 0x0000004500457308 */ /* 0x000fe20000000800 */
[----:B------:R-:W-:Y:S01]  /*bad0*/  FFMA.FTZ R202, R202, UR4, -R93 ;  /* 0x00000004caca7c23 */ /* 0x000fe2000801085d */
[----:B---3--:R-:W-:Y:S01]  /*bae0*/  F2FP.BF16.F32.PACK_AB R31, R56, R63 ;  /* 0x0000003f381f723e */ /* 0x008fe200000010ff */
[C---:B------:R-:W-:Y:S01]  /*baf0*/  HMMA.16816.F32.BF16 R192, R132.reuse, R180, RZ ;  /* 0x000000b484c0723c */ /* 0x040fe200000418ff */
[----:B------:R-:W-:Y:S01]  /*bb00*/  MUFU.EX2 R62, R62 ;  /* 0x0000003e003e7308 */ /* 0x000fe20000000800 */
[--C-:B------:R-:W-:Y:S01]  /*bb10*/  FFMA.FTZ R99, R99, UR4, -R197.reuse ;  /* 0x0000000463637c23 */ /* 0x100fe200080108c5 */
[--C-:B------:R-:W-:Y:S01]  /*bb20*/  FFMA.FTZ R108, R108, UR4, -R197.reuse ;  /* 0x000000046c6c7c23 */ /* 0x100fe200080108c5 */
[--C-:B------:R-:W-:Y:S01]  /*bb30*/  FFMA.FTZ R103, R103, UR4, -R197.reuse ;  /* 0x0000000467677c23 */ /* 0x100fe200080108c5 */
[----:B------:R-:W-:Y:S01]  /*bb40*/  MUFU.EX2 R80, R80 ;  /* 0x0000005000507308 */ /* 0x000fe20000000800 */
[----:B------:R-:W-:Y:S01]  /*bb50*/  FFMA.FTZ R112, R112, UR4, -R197 ;  /* 0x0000000470707c23 */ /* 0x000fe200080108c5 */
[--C-:B------:R-:W-:Y:S01]  /*bb60*/  FFMA.FTZ R97, R97, UR4, -R200.reuse ;  /* 0x0000000461617c23 */ /* 0x100fe200080108c8 */
[C---:B------:R-:W-:Y:S01]  /*bb70*/  HMMA.16816.F32.BF16 R176, R132.reuse, R164, RZ ;  /* 0x000000a484b0723c */ /* 0x040fe200000418ff */
[----:B------:R-:W3:Y:S01]  /*bb80*/  MUFU.EX2 R67, R67 ;  /* 0x0000004300437308 */ /* 0x000ee20000000800 */
[--C-:B------:R-:W-:Y:S01]  /*bb90*/  FFMA.FTZ R106, R106, UR4, -R200.reuse ;  /* 0x000000046a6a7c23 */ /* 0x100fe200080108c8 */
[--C-:B------:R-:W-:Y:S01]  /*bba0*/  FFMA.FTZ R101, R101, UR4, -R200.reuse ;  /* 0x0000000465657c23 */ /* 0x100fe200080108c8 */
[----:B------:R-:W-:Y:S01]  /*bbb0*/  FFMA.FTZ R110, R110, UR4, -R200 ;  /* 0x000000046e6e7c23 */ /* 0x000fe200080108c8 */
[----:B------:R-:W-:Y:S01]  /*bbc0*/  MUFU.EX2 R72, R72 ;  /* 0x0000004800487308 */ /* 0x000fe20000000800 */
[----:B------:R-:W-:Y:S01]  /*bbd0*/  FADD.FTZ R91, R100, R91 ;  /* 0x0000005b645b7221 */ /* 0x000fe20000010000 */
[----:B------:R-:W-:Y:S01]  /*bbe0*/  FADD.FTZ R89, R96, R89 ;  /* 0x0000005960597221 */ /* 0x000fe20000010000 */
[----:B------:R-:W-:Y:S01]  /*bbf0*/  HMMA.16816.F32.BF16 R160, R132, R148, RZ ;  /* 0x0000009484a0723c */ /* 0x000fe200000418ff */
[----:B------:R-:W5:Y:S01]  /*bc00*/  MUFU.EX2 R59, R59 ;  /* 0x0000003b003b7308 */ /* 0x000f620000000800 */
[----:B------:R-:W-:Y:S01]  /*bc10*/  FADD.FTZ R98, R98, R91 ;  /* 0x0000005b62627221 */ /* 0x000fe20000010000 */
[----:B------:R-:W-:Y:S01]  /*bc20*/  FADD.FTZ R87, R92, R87 ;  /* 0x000000575c577221 */ /* 0x000fe20000010000 */
[----:B------:R-:W-:Y:S01]  /*bc30*/  FFMA.FTZ R118, R118, UR4, -R198 ;  /* 0x0000000476767c23 */ /* 0x000fe200080108c6 */
[----:B------:R-:W-:Y:S01]  /*bc40*/  MUFU.EX2 R58, R58 ;  /* 0x0000003a003a7308 */ /* 0x000fe20000000800 */
[----:B------:R-:W-:Y:S01]  /*bc50*/  FADD.FTZ R81, R81, R98 ;  /* 0x0000006251517221 */ /* 0x000fe20000010000 */
[--C-:B------:R-:W-:Y:S01]  /*bc60*/  FFMA.FTZ R116, R116, UR4, -R198.reuse ;  /* 0x0000000474747c23 */ /* 0x100fe200080108c6 */
[----:B------:R-:W-:Y:S01]  /*bc70*/  HMMA.16816.F32.BF16 R140, R136, R4, RZ ;  /* 0x00000004888c723c */ /* 0x000fe200000418ff */
[----:B------:R-:W4:Y:S01]  /*bc80*/  MUFU.EX2 R41, R41 ;  /* 0x0000002900297308 */ /* 0x000f220000000800 */
[--C-:B------:R-:W-:Y:S01]  /*bc90*/  FFMA.FTZ R196, R196, UR4, -R197.reuse ;  /* 0x00000004c4c47c23 */ /* 0x100fe200080108c5 */
[--C-:B------:R-:W-:Y:S01]  /*bca0*/  FFMA.FTZ R131, R131, UR4, -R197.reuse ;  /* 0x0000000483837c23 */ /* 0x100fe200080108c5 */
[--C-:B------:R-:W-:Y:S01]  /*bcb0*/  FFMA.FTZ R130, R130, UR4, -R197.reuse ;  /* 0x0000000482827c23 */ /* 0x100fe200080108c5 */
[----:B------:R-:W-:Y:S01]  /*bcc0*/  MUFU.EX2 R40, R40 ;  /* 0x0000002800287308 */ /* 0x000fe20000000800 */
[--C-:B------:R-:W-:Y:S01]  /*bcd0*/  FFMA.FTZ R129, R129, UR4, -R197.reuse ;  /* 0x0000000481817c23 */ /* 0x100fe200080108c5 */
[--C-:B------:R-:W-:Y:S01]  /*bce0*/  FFMA.FTZ R128, R128, UR4, -R197.reuse ;  /* 0x0000000480807c23 */ /* 0x100fe200080108c5 */
[C---:B------:R-:W-:Y:S01]  /*bcf0*/  HMMA.16816.F32.BF16 R180, R132.reuse, R182, RZ ;  /* 0x000000b684b4723c */ /* 0x040fe200000418ff */
[----:B------:R-:W-:Y:S01]  /*bd00*/  MUFU.EX2 R39, R39 ;  /* 0x0000002700277308 */ /* 0x000fe20000000800 */
[--C-:B------:R-:W-:Y:S01]  /*bd10*/  FFMA.FTZ R127, R127, UR4, -R197.reuse ;  /* 0x000000047f7f7c23 */ /* 0x100fe200080108c5 */
[----:B------:R-:W-:Y:S01]  /*bd20*/  FFMA.FTZ R126, R126, UR4, -R197 ;  /* 0x000000047e7e7c23 */ /* 0x000fe200080108c5 */
[--C-:B------:R-:W-:Y:S01]  /*bd30*/  FFMA.FTZ R105, R105, UR4, -R198.reuse ;  /* 0x0000000469697c23 */ /* 0x100fe200080108c6 */
[----:B------:R-:W-:Y:S01]  /*bd40*/  MUFU.EX2 R55, R55 ;  /* 0x0000003700377308 */ /* 0x000fe20000000800 */
[--C-:B------:R-:W-:Y:S01]  /*bd50*/  FFMA.FTZ R115, R115, UR4, -R198.reuse ;  /* 0x0000000473737c23 */ /* 0x100fe200080108c6 */
[--C-:B------:R-:W-:Y:S01]  /*bd60*/  FFMA.FTZ R113, R113, UR4, -R198.reuse ;  /* 0x0000000471717c23 */ /* 0x100fe200080108c6 */
[C---:B------:R-:W-:Y:S01]  /*bd70*/  HMMA.16816.F32.BF16 R164, R132.reuse, R166, RZ ;  /* 0x000000a684a4723c */ /* 0x040fe200000418ff */
[----:B------:R-:W4:Y:S01]  /*bd80*/  MUFU.EX2 R34, R34 ;  /* 0x0000002200227308 */ /* 0x000f220000000800 */
[----:B------:R-:W-:Y:S01]  /*bd90*/  FFMA.FTZ R111, R111, UR4, -R198 ;  /* 0x000000046f6f7c23 */ /* 0x000fe200080108c6 */
[--C-:B------:R-:W-:Y:S01]  /*bda0*/  FFMA.FTZ R125, R125, UR4, -R200.reuse ;  /* 0x000000047d7d7c23 */ /* 0x100fe200080108c8 */
[--C-:B------:R-:W-:Y:S01]  /*bdb0*/  FFMA.FTZ R124, R124, UR4, -R200.reuse ;  /* 0x000000047c7c7c23 */ /* 0x100fe200080108c8 */
[----:B------:R-:W-:Y:S01]  /*bdc0*/  MUFU.EX2 R33, R33 ;  /* 0x0000002100217308 */ /* 0x000fe20000000800 */
[--C-:B------:R-:W-:Y:S01]  /*bdd0*/  FFMA.FTZ R123, R123, UR4, -R200.reuse ;  /* 0x000000047b7b7c23 */ /* 0x100fe200080108c8 */
[--C-:B------:R-:W-:Y:S01]  /*bde0*/  FFMA.FTZ R122, R122, UR4, -R200.reuse ;  /* 0x000000047a7a7c23 */ /* 0x100fe200080108c8 */
[C---:B------:R-:W-:Y:S01]  /*bdf0*/  HMMA.16816.F32.BF16 R148, R132.reuse, R150, RZ ;  /* 0x000000968494723c */ /* 0x040fe200000418ff */
[----:B------:R-:W4:Y:S01]  /*be00*/  MUFU.EX2 R32, R32 ;  /* 0x0000002000207308 */ /* 0x000f220000000800 */
[--C-:B------:R-:W-:Y:S01]  /*be10*/  FFMA.FTZ R121, R121, UR4, -R200.reuse ;  /* 0x0000000479797c23 */ /* 0x100fe200080108c8 */
[--C-:B------:R-:W-:Y:S01]  /*be20*/  FFMA.FTZ R120, R120, UR4, -R200.reuse ;  /* 0x0000000478787c23 */ /* 0x100fe200080108c8 */
[----:B------:R-:W-:Y:S01]  /*be30*/  FFMA.FTZ R119, R119, UR4, -R200 ;  /* 0x0000000477777c23 */ /* 0x000fe200080108c8 */
[----:B------:R-:W-:Y:S03]  /*be40*/  MUFU.EX2 R61, R61 ;  /* 0x0000003d003d7308 */ /* 0x000fe60000000800 */
[----:B------:R-:W-:Y:S01]  /*be50*/  HMMA.16816.F32.BF16 R144, R132, R4, RZ ;  /* 0x000000048490723c */ /* 0x000fe200000418ff */
[----:B--2---:R-:W-:Y:S01]  /*be60*/  F2FP.BF16.F32.PACK_AB R4, R71, R82 ;  /* 0x000000524704723e */ /* 0x004fe200000010ff */
[----:B------:R-:W2:Y:S01]  /*be70*/  MUFU.EX2 R54, R54 ;  /* 0x0000003600367308 */ /* 0x000ea20000000800 */
[----:B---3--:R-:W-:Y:S01]  /*be80*/  F2FP.BF16.F32.PACK_AB R5, R67, R80 ;  /* 0x000000504305723e */ /* 0x008fe200000010ff */
[----:B------:R-:W-:-:S02]  /*be90*/  FADD.FTZ R82, R82, R81 ;  /* 0x0000005152527221 */ /* 0x000fc40000010000 */
[----:B------:R-:W-:Y:S02]  /*bea0*/  MUFU.EX2 R53, R53 ;  /* 0x0000003500357308 */ /* 0x000fe40000000800 */
[-C--:B------:R-:W-:Y:S01]  /*beb0*/  HMMA.16816.F32.BF16 R136, R136, R6.reuse, RZ ;  /* 0x000000068888723c */ /* 0x080fe200000418ff */
[----:B------:R-:W-:Y:S01]  /*bec0*/  FADD.FTZ R82, R71, R82 ;  /* 0x0000005247527221 */ /* 0x000fe20000010000 */
[----:B------:R-:W-:Y:S04]  /*bed0*/  MUFU.EX2 R52, R52 ;  /* 0x0000003400347308 */ /* 0x000fe80000000800 */
[----:B------:R-:W-:Y:S02]  /*bee0*/  MUFU.EX2 R60, R60 ;  /* 0x0000003c003c7308 */ /* 0x000fe40000000800 */
[----:B------:R-:W-:Y:S01]  /*bef0*/  HMMA.16816.F32.BF16 R132, R132, R6, RZ ;  /* 0x000000068484723c */ /* 0x000fe200000418ff */
[----:B------:R-:W-:Y:S01]  /*bf00*/  F2FP.BF16.F32.PACK_AB R6, R62, R69 ;  /* 0x000000453e06723e */ /* 0x000fe200000010ff */
[----:B------:R-:W3:Y:S01]  /*bf10*/  MUFU.EX2 R47, R47 ;  /* 0x0000002f002f7308 */ /* 0x000ee20000000800 */
[----:B-----5:R-:W-:Y:S01]  /*bf20*/  F2FP.BF16.F32.PACK_AB R7, R59, R72 ;  /* 0x000000483b07723e */ /* 0x020fe200000010ff */
[----:B------:R-:W-:-:S02]  /*bf30*/  FADD.FTZ R69, R69, R82 ;  /* 0x0000005245457221 */ /* 0x000fc40000010000 */
[----:B------:R-:W-:Y:S02]  /*bf40*/  MUFU.EX2 R46, R46 ;  /* 0x0000002e002e7308 */ /* 0x000fe40000000800 */
[C---:B------:R-:W-:Y:S01]  /*bf50*/  HMMA.16816.F32.BF16 R188, R28.reuse, R20, R188 ;  /* 0x000000141cbc723c */ /* 0x040fe200000418bc */
[----:B------:R-:W-:Y:S01]  /*bf60*/  FADD.FTZ R62, R62, R69 ;  /* 0x000000453e3e7221 */ /* 0x000fe20000010000 */
[----:B------:R-:W5:Y:S04]  /*bf70*/  MUFU.EX2 R45, R45 ;  /* 0x0000002d002d7308 */ /* 0x000f680000000800 */
[----:B------:R-:W-:Y:S02]  /*bf80*/  MUFU.EX2 R38, R38 ;  /* 0x0000002600267308 */ /* 0x000fe40000000800 */
[C---:B-1----:R-:W-:Y:S02]  /*bf90*/  HMMA.16816.F32.BF16 R172, R28.reuse, R16, R172 ;  /* 0x000000101cac723c */ /* 0x042fe400000418ac */
[----:B------:R1:W5:Y:S04]  /*bfa0*/  MUFU.EX2 R37, R51 ;  /* 0x0000003300257308 */ /* 0x0003680000000800 */
[----:B------:R-:W-:Y:S02]  /*bfb0*/  MUFU.EX2 R36, R36 ;  /* 0x0000002400247308 */ /* 0x000fe40000000800 */
[C---:B------:R-:W-:Y:S02]  /*bfc0*/  HMMA.16816.F32.BF16 R156, R28.reuse, R12, R156 ;  /* 0x0000000c1c9c723c */ /* 0x040fe4000004189c */
[----:B------:R-:W-:Y:S04]  /*bfd0*/  MUFU.EX2 R35, R35 ;  /* 0x0000002300237308 */ /* 0x000fe80000000800 */
[----:B------:R-:W-:Y:S02]  /*bfe0*/  MUFU.EX2 R50, R50 ;  /* 0x0000003200327308 */ /* 0x000fe40000000800 */
[----:B----4-:R-:W-:Y:S01]  /*bff0*/  HMMA.16816.F32.BF16 R140, R28, R8, R140 ;  /* 0x000000081c8c723c */ /* 0x010fe2000004188c */
[--C-:B-1----:R-:W-:Y:S01]  /*c000*/  FFMA.FTZ R51, R44, UR4, -R197.reuse ;  /* 0x000000042c337c23 */ /* 0x102fe200080108c5 */
[----:B------:R-:W-:Y:S01]  /*c010*/  FFMA.FTZ R44, R221, UR4, -R200 ;  /* 0x00000004dd2c7c23 */ /* 0x000fe200080108c8 */
[----:B------:R-:W-:Y:S01]  /*c020*/  MUFU.EX2 R49, R49 ;  /* 0x0000003100317308 */ /* 0x000fe20000000800 */
[----:B------:R-:W-:-:S03]  /*c030*/  FFMA.FTZ R221, R222, UR4, -R197 ;  /* 0x00000004dedd7c23 */ /* 0x000fc600080108c5 */
[----:B------:R-:W-:Y:S01]  /*c040*/  MUFU.EX2 R51, R51 ;  /* 0x0000003300337308 */ /* 0x000fe20000000800 */
[C---:B------:R-:W-:Y:S03]  /*c050*/  HMMA.16816.F32.BF16 R184, R28.reuse, R22, R184 ;  /* 0x000000161cb8723c */ /* 0x040fe600000418b8 */
[----:B------:R-:W-:Y:S04]  /*c060*/  MUFU.EX2 R48, R48 ;  /* 0x0000003000307308 */ /* 0x000fe80000000800 */
[----:B------:R-:W-:Y:S01]  /*c070*/  MUFU.EX2 R44, R44 ;  /* 0x0000002c002c7308 */ /* 0x000fe20000000800 */
[C---:B------:R-:W-:Y:S03]  /*c080*/  HMMA.16816.F32.BF16 R168, R28.reuse, R18, R168 ;  /* 0x000000121ca8723c */ /* 0x040fe600000418a8 */
[----:B------:R-:W-:Y:S04]  /*c090*/  MUFU.EX2 R43, R229 ;  /* 0x000000e5002b7308 */ /* 0x000fe80000000800 */
[----:B------:R-:W-:Y:S01]  /*c0a0*/  MUFU.EX2 R42, R42 ;  /* 0x0000002a002a7308 */ /* 0x000fe20000000800 */
[C---:B------:R-:W-:Y:S03]  /*c0b0*/  HMMA.16816.F32.BF16 R152, R28.reuse, R14, R152 ;  /* 0x0000000e1c98723c */ /* 0x040fe60000041898 */
[----:B------:R-:W-:Y:S04]  /*c0c0*/  MUFU.EX2 R95, R95 ;  /* 0x0000005f005f7308 */ /* 0x000fe80000000800 */
[----:B------:R-:W-:Y:S01]  /*c0d0*/  MUFU.EX2 R207, R207 ;  /* 0x000000cf00cf7308 */ /* 0x000fe20000000800 */
[----:B------:R-:W-:Y:S01]  /*c0e0*/  HMMA.16816.F32.BF16 R136, R28, R10, R136 ;  /* 0x0000000a1c88723c */ /* 0x000fe20000041888 */
[--C-:B------:R-:W-:Y:S01]  /*c0f0*/  FFMA.FTZ R31, R236, UR4, -R93.reuse ;  /* 0x00000004ec1f7c23 */ /* 0x100fe2000801085d */
[--C-:B------:R-:W-:Y:S01]  /*c100*/  FFMA.FTZ R30, R234, UR4, -R93.reuse ;  /* 0x00000004ea1e7c23 */ /* 0x100fe2000801085d */
[--C-:B------:R-:W-:Y:S01]  /*c110*/  FFMA.FTZ R29, R230, UR4, -R93.reuse ;  /* 0x00000004e61d7c23 */ /* 0x100fe2000801085d */
[----:B------:R-:W-:Y:S01]  /*c120*/  FFMA.FTZ R28, R216, UR4, -R93 ;  /* 0x00000004d81c7c23 */ /* 0x000fe2000801085d */
[----:B------:R-:W-:Y:S01]  /*c130*/  FFMA.FTZ R216, R217, UR4, -R198 ;  /* 0x00000004d9d87c23 */ /* 0x000fe200080108c6 */
[----:B------:R-:W-:Y:S01]  /*c140*/  MUFU.EX2 R215, R215 ;  /* 0x000000d700d77308 */ /* 0x000fe20000000800 */
[----:B------:R-:W-:Y:S01]  /*c150*/  FFMA.FTZ R217, R226, UR4, -R197 ;  /* 0x00000004e2d97c23 */ /* 0x000fe200080108c5 */
[----:B------:R-:W-:Y:S01]  /*c160*/  HMMA.16816.F32.BF16 R192, R4, R20, R192 ;  /* 0x0000001404c0723c */ /* 0x000fe200000418c0 */
[----:B------:R-:W-:Y:S01]  /*c170*/  FFMA.FTZ R226, R225, UR4, -R200 ;  /* 0x00000004e1e27c23 */ /* 0x000fe200080108c8 */
[----:B------:R-:W-:Y:S01]  /*c180*/  MUFU.EX2 R31, R31 ;  /* 0x0000001f001f7308 */ /* 0x000fe20000000800 */
[----:B------:R-:W-:Y:S01]  /*c190*/  FFMA.FTZ R225, R203, UR4, -R198 ;  /* 0x00000004cbe17c23 */ /* 0x000fe200080108c6 */
[----:B------:R-:W-:-:S02]  /*c1a0*/  FFMA.FTZ R203, R204, UR4, -R93 ;  /* 0x00000004cccb7c23 */ /* 0x000fc4000801085d */
[----:B------:R-:W1:Y:S02]  /*c1b0*/  MUFU.EX2 R30, R30 ;  /* 0x0000001e001e7308 */ /* 0x000e640000000800 */
[C---:B------:R-:W-:Y:S02]  /*c1c0*/  HMMA.16816.F32.BF16 R176, R4.reuse, R16, R176 ;  /* 0x0000001004b0723c */ /* 0x040fe400000418b0 */
[----:B------:R-:W-:Y:S04]  /*c1d0*/  MUFU.EX2 R29, R29 ;  /* 0x0000001d001d7308 */ /* 0x000fe80000000800 */
[----:B------:R-:W4:Y:S02]  /*c1e0*/  MUFU.EX2 R28, R28 ;  /* 0x0000001c001c7308 */ /* 0x000f240000000800 */
[C---:B------:R-:W-:Y:S02]  /*c1f0*/  HMMA.16816.F32.BF16 R160, R4.reuse, R12, R160 ;  /* 0x0000000c04a0723c */ /* 0x040fe400000418a0 */
[----:B------:R-:W4:Y:S04]  /*c200*/  MUFU.EX2 R216, R216 ;  /* 0x000000d800d87308 */ /* 0x000f280000000800 */
[----:B------:R2:W-:Y:S02]  /*c210*/  MUFU.EX2 R212, R228 ;  /* 0x000000e400d47308 */ /* 0x0005e40000000800 */
[C---:B------:R-:W-:Y:S02]  /*c220*/  HMMA.16816.F32.BF16 R144, R4.reuse, R8, R144 ;  /* 0x000000080490723c */ /* 0x040fe40000041890 */
[----:B------:R-:W-:Y:S04]  /*c230*/  MUFU.EX2 R211, R211 ;  /* 0x000000d300d37308 */ /* 0x000fe80000000800 */
[----:B------:R-:W-:Y:S02]  /*c240*/  MUFU.EX2 R218, R218 ;  /* 0x000000da00da7308 */ /* 0x000fe40000000800 */
[----:B------:R-:W-:Y:S01]  /*c250*/  HMMA.16816.F32.BF16 R180, R4, R22, R180 ;  /* 0x0000001604b4723c */ /* 0x000fe200000418b4 */
[----:B------:R-:W3:Y:S01]  /*c260*/  LDSM.16.MT88.4 R20, [R248+0x9000] ;  /* 0x00900000f814783b */ /* 0x000ee20000004200 */
[----:B------:R-:W-:Y:S01]  /*c270*/  MUFU.EX2 R220, R220 ;  /* 0x000000dc00dc7308 */ /* 0x000fe20000000800 */
[----:B--2---:R-:W-:Y:S01]  /*c280*/  FFMA.FTZ R228, R224, UR4, -R197 ;  /* 0x00000004e0e47c23 */ /* 0x004fe200080108c5 */
[----:B------:R-:W-:-:S02]  /*c290*/  FFMA.FTZ R224, R227, UR4, -R200 ;  /* 0x00000004e3e07c23 */ /* 0x000fc400080108c8 */
[----:B------:R-:W-:Y:S01]  /*c2a0*/  MUFU.EX2 R217, R217 ;  /* 0x000000d900d97308 */ /* 0x000fe20000000800 */
[----:B------:R-:W-:Y:S01]  /*c2b0*/  FFMA.FTZ R227, R210, UR4, -R93 ;  /* 0x00000004d2e37c23 */ /* 0x000fe2000801085d */
[C---:B------:R-:W-:Y:S01]  /*c2c0*/  HMMA.16816.F32.BF16 R164, R4.reuse, R18, R164 ;  /* 0x0000001204a4723c */ /* 0x040fe200000418a4 */
[----:B------:R-:W2:Y:S01]  /*c2d0*/  LDSM.16.MT88.4 R16, [R70+0x9000] ;  /* 0x009000004610783b */ /* 0x000ea20000004200 */
[----:B------:R5:W-:Y:S04]  /*c2e0*/  MUFU.EX2 R222, R228 ;  /* 0x000000e400de7308 */ /* 0x000be80000000800 */
[----:B------:R-:W-:Y:S02]  /*c2f0*/  MUFU.EX2 R221, R221 ;  /* 0x000000dd00dd7308 */ /* 0x000fe40000000800 */
[C---:B------:R-:W-:Y:S01]  /*c300*/  HMMA.16816.F32.BF16 R148, R4.reuse, R14, R148 ;  /* 0x0000000e0494723c */ /* 0x040fe20000041894 */
[----:B------:R-:W1:Y:S01]  /*c310*/  LDSM.16.MT88.4 R12, [R76+0x9000] ;  /* 0x009000004c0c783b */ /* 0x000e620000004200 */
[----:B------:R-:W-:Y:S04]  /*c320*/  MUFU.EX2 R219, R219 ;  /* 0x000000db00db7308 */ /* 0x000fe80000000800 */
[----:B------:R-:W-:Y:S02]  /*c330*/  MUFU.EX2 R224, R224 ;  /* 0x000000e000e07308 */ /* 0x000fe40000000800 */
[----:B------:R-:W-:Y:S01]  /*c340*/  HMMA.16816.F32.BF16 R132, R4, R10, R132 ;  /* 0x0000000a0484723c */ /* 0x000fe20000041884 */
[----:B------:R-:W4:Y:S01]  /*c350*/  LDSM.16.MT88.4 R8, [R74+0x9000] ;  /* 0x009000004a08783b */ /* 0x000f220000004200 */
[----:B------:R-:W-:Y:S01]  /*c360*/  F2FP.BF16.F32.PACK_AB R4, R41, R58 ;  /* 0x0000003a2904723e */ /* 0x000fe200000010ff */
[----:B------:R-:W-:Y:S01]  /*c370*/  MUFU.EX2 R223, R223 ;  /* 0x000000df00df7308 */ /* 0x000fe20000000800 */
[----:B------:R-:W-:Y:S01]  /*c380*/  F2FP.BF16.F32.PACK_AB R5, R34, R55 ;  /* 0x000000372205723e */ /* 0x000fe200000010ff */
[----:B-----5:R-:W-:Y:S01]  /*c390*/  FFMA.FTZ R228, R201, UR4, -R198 ;  /* 0x00000004c9e47c23 */ /* 0x020fe200080108c6 */
[----:B------:R-:W-:Y:S01]  /*c3a0*/  F2FP.BF16.F32.PACK_AB R6, R39, R40 ;  /* 0x000000282706723e */ /* 0x000fe200000010ff */
[----:B------:R-:W-:Y:S01]  /*c3b0*/  MUFU.EX2 R226, R226 ;  /* 0x000000e200e27308 */ /* 0x000fe20000000800 */
[----:B------:R-:W-:-:S03]  /*c3c0*/  F2FP.BF16.F32.PACK_AB R7, R32, R33 ;  /* 0x000000212007723e */ /* 0x000fc600000010ff */
[----:B------:R5:W-:Y:S04]  /*c3d0*/  MUFU.EX2 R201, R205 ;  /* 0x000000cd00c97308 */ /* 0x000be80000000800 */
[----:B------:R-:W-:Y:S01]  /*c3e0*/  MUFU.EX2 R228, R228 ;  /* 0x000000e400e47308 */ /* 0x000fe20000000800 */
[C---:B---3--:R-:W-:Y:S03]  /*c3f0*/  HMMA.16816.F32.BF16 R188, R4.reuse, R20, R188 ;  /* 0x0000001404bc723c */ /* 0x048fe600000418bc */
[----:B------:R-:W-:Y:S04]  /*c400*/  MUFU.EX2 R199, R199 ;  /* 0x000000c700c77308 */ /* 0x000fe80000000800 */
[----:B------:R-:W-:Y:S01]  /*c410*/  MUFU.EX2 R210, R225 ;  /* 0x000000e100d27308 */ /* 0x000fe20000000800 */
[----:B--2---:R-:W-:Y:S01]  /*c420*/  HMMA.16816.F32.BF16 R172, R4, R16, R172 ;  /* 0x0000001004ac723c */ /* 0x004fe200000418ac */
[----:B-----5:R-:W-:-:S02]  /*c430*/  FFMA.FTZ R205, R206, UR4, -R93 ;  /* 0x00000004cecd7c23 */ /* 0x020fc4000801085d */
[----:B------:R-:W-:Y:S01]  /*c440*/  MUFU.EX2 R204, R227 ;  /* 0x000000e300cc7308 */ /* 0x000fe20000000800 */
[----:B------:R-:W-:Y:S01]  /*c450*/  FFMA.FTZ R206, R109, UR4, -R197 ;  /* 0x000000046dce7c23 */ /* 0x000fe200080108c5 */
[----:B------:R-:W-:Y:S01]  /*c460*/  FFMA.FTZ R197, R107, UR4, -R200 ;  /* 0x000000046bc57c23 */ /* 0x000fe200080108c8 */
[--C-:B------:R-:W-:Y:S01]  /*c470*/  FFMA.FTZ R109, R114, UR4, -R198.reuse ;  /* 0x00000004726d7c23 */ /* 0x100fe200080108c6 */
[----:B------:R-:W-:Y:S01]  /*c480*/  MUFU.EX2 R203, R203 ;  /* 0x000000cb00cb7308 */ /* 0x000fe20000000800 */
[----:B------:R-:W-:Y:S01]  /*c490*/  FFMA.FTZ R107, R117, UR4, -R198 ;  /* 0x00000004756b7c23 */ /* 0x000fe200080108c6 */
[C---:B-1----:R-:W-:Y:S01]  /*c4a0*/  HMMA.16816.F32.BF16 R156, R4.reuse, R12, R156 ;  /* 0x0000000c049c723c */ /* 0x042fe2000004189c */
[----:B------:R-:W-:Y:S01]  /*c4b0*/  FFMA.FTZ R117, R24, UR4, -R93 ;  /* 0x0000000418757c23 */ /* 0x000fe2000801085d */
[----:B------:R-:W-:Y:S04]  /*c4c0*/  MUFU.EX2 R205, R205 ;  /* 0x000000cd00cd7308 */ /* 0x000fe80000000800 */
[----:B------:R-:W-:Y:S02]  /*c4d0*/  MUFU.EX2 R202, R202 ;  /* 0x000000ca00ca7308 */ /* 0x000fe40000000800 */
[C---:B----4-:R-:W-:Y:S02]  /*c4e0*/  HMMA.16816.F32.BF16 R140, R4.reuse, R8, R140 ;  /* 0x00000008048c723c */ /* 0x050fe4000004188c */
[----:B------:R-:W-:Y:S04]  /*c4f0*/  MUFU.EX2 R99, R99 ;  /* 0x0000006300637308 */ /* 0x000fe80000000800 */
[----:B------:R-:W-:Y:S02]  /*c500*/  MUFU.EX2 R108, R108 ;  /* 0x0000006c006c7308 */ /* 0x000fe40000000800 */
[C---:B------:R-:W-:Y:S02]  /*c510*/  HMMA.16816.F32.BF16 R184, R4.reuse, R22, R184 ;  /* 0x0000001604b8723c */ /* 0x040fe400000418b8 */
        /* <DEDUP_REMOVED lines=8> */
[----:B------:R-:W-:Y:S01]  /*c5a0*/  HMMA.16816.F32.BF16 R136, R4, R10, R136 ;  /* 0x0000000a0488723c */ /* 0x000fe20000041888 */
[----:B------:R-:W-:Y:S01]  /*c5b0*/  F2FP.BF16.F32.PACK_AB R4, R54, R61 ;  /* 0x0000003d3604723e */ /* 0x000fe200000010ff */
[----:B------:R1:W-:Y:S01]  /*c5c0*/  MUFU.EX2 R114, R118 ;  /* 0x0000007600727308 */ /* 0x0003e20000000800 */
[----:B------:R-:W-:Y:S01]  /*c5d0*/  F2FP.BF16.F32.PACK_AB R5, R47, R60 ;  /* 0x0000003c2f05723e */ /* 0x000fe200000010ff */
[----:B------:R-:W-:Y:S01]  /*c5e0*/  FADD.FTZ R61, R61, R62 ;  /* 0x0000003e3d3d7221 */ /* 0x000fe20000010000 */
[----:B------:R-:W-:Y:S01]  /*c5f0*/  F2FP.BF16.F32.PACK_AB R6, R52, R53 ;  /* 0x000000353406723e */ /* 0x000fe200000010ff */
[----:B------:R-:W-:Y:S01]  /*c600*/  MUFU.EX2 R105, R105 ;  /* 0x0000006900697308 */ /* 0x000fe20000000800 */
[----:B------:R-:W-:Y:S01]  /*c610*/  F2FP.BF16.F32.PACK_AB R7, R45, R46 ;  /* 0x0000002e2d07723e */ /* 0x000fe200000010ff */
[----:B------:R-:W-:-:S02]  /*c620*/  FADD.FTZ R54, R54, R61 ;  /* 0x0000003d36367221 */ /* 0x000fc40000010000 */
[----:B------:R-:W-:Y:S02]  /*c630*/  MUFU.EX2 R107, R107 ;  /* 0x0000006b006b7308 */ /* 0x000fe40000000800 */
[----:B------:R-:W-:Y:S02]  /*c640*/  FADD.FTZ R53, R53, R54 ;  /* 0x0000003635357221 */ /* 0x000fe40000010000 */
[C---:B------:R-:W-:Y:S01]  /*c650*/  HMMA.16816.F32.BF16 R192, R4.reuse, R20, R192 ;  /* 0x0000001404c0723c */ /* 0x040fe200000418c0 */
[----:B------:R-:W-:Y:S01]  /*c660*/  MUFU.EX2 R92, R124 ;  /* 0x0000007c005c7308 */ /* 0x000fe20000000800 */
[----:B-1----:R-:W-:Y:S01]  /*c670*/  FFMA.FTZ R118, R26, UR4, -R93 ;  /* 0x000000041a767c23 */ /* 0x002fe2000801085d */
[----:B------:R-:W-:Y:S02]  /*c680*/  FADD.FTZ R52, R52, R53 ;  /* 0x0000003534347221 */ /* 0x000fe40000010000 */
[----:B------:R-:W-:Y:S03]  /*c690*/  MUFU.EX2 R91, R123 ;  /* 0x0000007b005b7308 */ /* 0x000fe60000000800 */
[C---:B------:R-:W-:Y:S01]  /*c6a0*/  HMMA.16816.F32.BF16 R180, R4.reuse, R22, R180 ;  /* 0x0000001604b4723c */ /* 0x040fe200000418b4 */
[----:B------:R-:W1:Y:S01]  /*c6b0*/  LDSM.16.MT88.4 R20, [R248+0x9800] ;  /* 0x00980000f814783b */ /* 0x000e620000004200 */
[----:B------:R-:W-:Y:S04]  /*c6c0*/  MUFU.EX2 R115, R115 ;  /* 0x0000007300737308 */ /* 0x000fe80000000800 */
[----:B------:R-:W-:Y:S02]  /*c6d0*/  MUFU.EX2 R111, R111 ;  /* 0x0000006f006f7308 */ /* 0x000fe40000000800 */
[C---:B------:R-:W-:Y:S02]  /*c6e0*/  HMMA.16816.F32.BF16 R176, R4.reuse, R16, R176 ;  /* 0x0000001004b0723c */ /* 0x040fe400000418b0 */
[----:B------:R-:W-:Y:S04]  /*c6f0*/  MUFU.EX2 R117, R117 ;  /* 0x0000007500757308 */ /* 0x000fe80000000800 */
[----:B------:R-:W-:Y:S02]  /*c700*/  MUFU.EX2 R129, R129 ;  /* 0x0000008100817308 */ /* 0x000fe40000000800 */
[C---:B------:R-:W-:Y:S01]  /*c710*/  HMMA.16816.F32.BF16 R164, R4.reuse, R18, R164 ;  /* 0x0000001204a4723c */ /* 0x040fe200000418a4 */
[----:B------:R-:W2:Y:S01]  /*c720*/  LDSM.16.MT88.4 R16, [R70+0x9800] ;  /* 0x009800004610783b */ /* 0x000ea20000004200 */
[----:B------:R-:W-:Y:S04]  /*c730*/  MUFU.EX2 R128, R128 ;  /* 0x0000008000807308 */ /* 0x000fe80000000800 */
[----:B------:R-:W-:Y:S02]  /*c740*/  MUFU.EX2 R127, R127 ;  /* 0x0000007f007f7308 */ /* 0x000fe40000000800 */
[C---:B------:R-:W-:Y:S02]  /*c750*/  HMMA.16816.F32.BF16 R160, R4.reuse, R12, R160 ;  /* 0x0000000c04a0723c */ /* 0x040fe400000418a0 */
[----:B------:R-:W-:Y:S04]  /*c760*/  MUFU.EX2 R126, R126 ;  /* 0x0000007e007e7308 */ /* 0x000fe80000000800 */
[----:B------:R-:W-:Y:S02]  /*c770*/  MUFU.EX2 R122, R122 ;  /* 0x0000007a007a7308 */ /* 0x000fe40000000800 */
[C---:B------:R-:W-:Y:S01]  /*c780*/  HMMA.16816.F32.BF16 R148, R4.reuse, R14, R148 ;  /* 0x0000000e0494723c */ /* 0x040fe20000041894 */
[----:B------:R-:W3:Y:S01]  /*c790*/  LDSM.16.MT88.4 R12, [R76+0x9800] ;  /* 0x009800004c0c783b */ /* 0x000ee20000004200 */
[----:B------:R-:W-:Y:S04]  /*c7a0*/  MUFU.EX2 R121, R121 ;  /* 0x0000007900797308 */ /* 0x000fe80000000800 */
[----:B------:R-:W-:Y:S02]  /*c7b0*/  MUFU.EX2 R120, R120 ;  /* 0x0000007800787308 */ /* 0x000fe40000000800 */
[C---:B------:R-:W-:Y:S02]  /*c7c0*/  HMMA.16816.F32.BF16 R144, R4.reuse, R8, R144 ;  /* 0x000000080490723c */ /* 0x040fe40000041890 */
[----:B------:R-:W-:Y:S06]  /*c7d0*/  MUFU.EX2 R119, R119 ;  /* 0x0000007700777308 */ /* 0x000fec0000000800 */
[----:B------:R-:W-:Y:S01]  /*c7e0*/  HMMA.16816.F32.BF16 R132, R4, R10, R132 ;  /* 0x0000000a0484723c */ /* 0x000fe20000041884 */
[----:B------:R-:W4:Y:S01]  /*c7f0*/  LDSM.16.MT88.4 R8, [R74+0x9800] ;  /* 0x009800004a08783b */ /* 0x000f220000004200 */
[----:B------:R-:W-:-:S02]  /*c800*/  F2FP.BF16.F32.PACK_AB R4, R37, R38 ;  /* 0x000000262504723e */ /* 0x000fc400000010ff */
[----:B------:R-:W-:Y:S02]  /*c810*/  F2FP.BF16.F32.PACK_AB R5, R30, R31 ;  /* 0x0000001f1e05723e */ /* 0x000fe400000010ff */
[----:B------:R-:W-:Y:S02]  /*c820*/  F2FP.BF16.F32.PACK_AB R6, R35, R36 ;  /* 0x000000242306723e */ /* 0x000fe400000010ff */
[----:B------:R-:W-:-:S07]  /*c830*/  F2FP.BF16.F32.PACK_AB R7, R28, R29 ;  /* 0x0000001d1c07723e */ /* 0x000fce00000010ff */
[C---:B-1----:R-:W-:Y:S08]  /*c840*/  HMMA.16816.F32.BF16 R188, R4.reuse, R20, R188 ;  /* 0x0000001404bc723c */ /* 0x042ff000000418bc */
[C---:B------:R-:W-:Y:S08]  /*c850*/  HMMA.16816.F32.BF16 R184, R4.reuse, R22, R184 ;  /* 0x0000001604b8723c */ /* 0x040ff000000418b8 */
[C---:B--2---:R-:W-:Y:S08]  /*c860*/  HMMA.16816.F32.BF16 R172, R4.reuse, R16, R172 ;  /* 0x0000001004ac723c */ /* 0x044ff000000418ac */
[C---:B------:R-:W-:Y:S08]  /*c870*/  HMMA.16816.F32.BF16 R168, R4.reuse, R18, R168 ;  /* 0x0000001204a8723c */ /* 0x040ff000000418a8 */
[C---:B---3--:R-:W-:Y:S08]  /*c880*/  HMMA.16816.F32.BF16 R156, R4.reuse, R12, R156 ;  /* 0x0000000c049c723c */ /* 0x048ff0000004189c */
[C---:B------:R-:W-:Y:S08]  /*c890*/  HMMA.16816.F32.BF16 R152, R4.reuse, R14, R152 ;  /* 0x0000000e0498723c */ /* 0x040ff00000041898 */
[C---:B----4-:R-:W-:Y:S08]  /*c8a0*/  HMMA.16816.F32.BF16 R140, R4.reuse, R8, R140 ;  /* 0x00000008048c723c */ /* 0x050ff0000004188c */
        /* <DEDUP_REMOVED lines=10> */
[--C-:B------:R-:W-:Y:S01]  /*c950*/  FFMA.FTZ R213, R214, UR4, -R93.reuse ;  /* 0x00000004d6d57c23 */ /* 0x100fe2000801085d */
[----:B------:R-:W-:Y:S01]  /*c960*/  FFMA.FTZ R198, R27, UR4, -R93 ;  /* 0x000000041bc67c23 */ /* 0x000fe2000801085d */
[----:B------:R-:W-:Y:S01]  /*c970*/  FADD.FTZ R49, R48, R49 ;  /* 0x0000003130317221 */ /* 0x000fe20000010000 */
[----:B------:R1:W-:Y:S03]  /*c980*/  MUFU.EX2 R214, R8 ;  /* 0x0000000800d67308 */ /* 0x0003e60000000800 */
[C---:B------:R-:W-:Y:S01]  /*c990*/  HMMA.16816.F32.BF16 R192, R4.reuse, R20, R192 ;  /* 0x0000001404c0723c */ /* 0x040fe200000418c0 */
[----:B------:R-:W2:Y:S04]  /*c9a0*/  MUFU.EX2 R213, R213 ;  /* 0x000000d500d57308 */ /* 0x000ea80000000800 */
[----:B------:R-:W-:Y:S03]  /*c9b0*/  MUFU.EX2 R198, R198 ;  /* 0x000000c600c67308 */ /* 0x000fe60000000800 */
[C---:B------:R-:W-:Y:S01]  /*c9c0*/  HMMA.16816.F32.BF16 R180, R4.reuse, R22, R180 ;  /* 0x0000001604b4723c */ /* 0x040fe200000418b4 */
[----:B------:R-:W3:Y:S07]  /*c9d0*/  LDSM.16.MT88.4 R20, [R248+0xa000] ;  /* 0x00a00000f814783b */ /* 0x000eee0000004200 */
[C---:B------:R-:W-:Y:S08]  /*c9e0*/  HMMA.16816.F32.BF16 R176, R4.reuse, R16, R176 ;  /* 0x0000001004b0723c */ /* 0x040ff000000418b0 */
[C---:B------:R-:W-:Y:S01]  /*c9f0*/  HMMA.16816.F32.BF16 R164, R4.reuse, R18, R164 ;  /* 0x0000001204a4723c */ /* 0x040fe200000418a4 */
[----:B------:R-:W4:Y:S07]  /*ca00*/  LDSM.16.MT88.4 R16, [R70+0xa000] ;  /* 0x00a000004610783b */ /* 0x000f2e0000004200 */
[C---:B------:R-:W-:Y:S08]  /*ca10*/  HMMA.16816.F32.BF16 R160, R4.reuse, R12, R160 ;  /* 0x0000000c04a0723c */ /* 0x040ff000000418a0 */
[C---:B------:R-:W-:Y:S01]  /*ca20*/  HMMA.16816.F32.BF16 R148, R4.reuse, R14, R148 ;  /* 0x0000000e0494723c */ /* 0x040fe20000041894 */
[----:B------:R-:W5:Y:S07]  /*ca30*/  LDSM.16.MT88.4 R12, [R76+0xa000] ;  /* 0x00a000004c0c783b */ /* 0x000f6e0000004200 */
[----:B------:R-:W-:Y:S01]  /*ca40*/  HMMA.16816.F32.BF16 R132, R4, R10, R132 ;  /* 0x0000000a0484723c */ /* 0x000fe20000041884 */
[----:B-1----:R-:W1:Y:S01]  /*ca50*/  LDSM.16.MT88.4 R8, [R74+0xa000] ;  /* 0x00a000004a08783b */ /* 0x002e620000004200 */
[----:B------:R-:W-:-:S02]  /*ca60*/  F2FP.BF16.F32.PACK_AB R4, R216, R207 ;  /* 0x000000cfd804723e */ /* 0x000fc400000010ff */
[----:B--2---:R-:W-:Y:S02]  /*ca70*/  F2FP.BF16.F32.PACK_AB R5, R212, R213 ;  /* 0x000000d5d405723e */ /* 0x004fe400000010ff */
[----:B------:R-:W-:Y:S02]  /*ca80*/  F2FP.BF16.F32.PACK_AB R6, R214, R215 ;  /* 0x000000d7d606723e */ /* 0x000fe400000010ff */
[----:B------:R-:W-:-:S07]  /*ca90*/  F2FP.BF16.F32.PACK_AB R7, R218, R211 ;  /* 0x000000d3da07723e */ /* 0x000fce00000010ff */
[C---:B---3--:R-:W-:Y:S08]  /*caa0*/  HMMA.16816.F32.BF16 R188, R4.reuse, R20, R188 ;  /* 0x0000001404bc723c */ /* 0x048ff000000418bc */
[C---:B------:R-:W-:Y:S08]  /*cab0*/  HMMA.16816.F32.BF16 R184, R4.reuse, R22, R184 ;  /* 0x0000001604b8723c */ /* 0x040ff000000418b8 */
[C---:B----4-:R-:W-:Y:S08]  /*cac0*/  HMMA.16816.F32.BF16 R172, R4.reuse, R16, R172 ;  /* 0x0000001004ac723c */ /* 0x050ff000000418ac */
[C---:B------:R-:W-:Y:S08]  /*cad0*/  HMMA.16816.F32.BF16 R168, R4.reuse, R18, R168 ;  /* 0x0000001204a8723c */ /* 0x040ff000000418a8 */
[C---:B-----5:R-:W-:Y:S08]  /*cae0*/  HMMA.16816.F32.BF16 R156, R4.reuse, R12, R156 ;  /* 0x0000000c049c723c */ /* 0x060ff0000004189c */
[C---:B------:R-:W-:Y:S08]  /*caf0*/  HMMA.16816.F32.BF16 R152, R4.reuse, R14, R152 ;  /* 0x0000000e0498723c */ /* 0x040ff00000041898 */
[C---:B-1----:R-:W-:Y:S08]  /*cb00*/  HMMA.16816.F32.BF16 R140, R4.reuse, R8, R140 ;  /* 0x00000008048c723c */ /* 0x042ff0000004188c */
        /* <DEDUP_REMOVED lines=8> */
[----:B------:R-:W-:Y:S01]  /*cb90*/  HMMA.16816.F32.BF16 R192, R4, R20, R192 ;  /* 0x0000001404c0723c */ /* 0x000fe200000418c0 */
[----:B------:R-:W-:-:S07]  /*cba0*/  FADD.FTZ R222, R221, R222 ;  /* 0x000000deddde7221 */ /* 0x000fce0000010000 */
        /* <DEDUP_REMOVED lines=33> */
[----:B------:R1:W-:Y:S01]  /*cdc0*/  MUFU.EX2 R104, R116 ;  /* 0x0000007400687308 */ /* 0x0003e20000000800 */
[----:B------:R-:W-:Y:S02]  /*cdd0*/  FADD.FTZ R112, R112, R103 ;  /* 0x0000006770707221 */ /* 0x000fe40000010000 */
[----:B------:R-:W-:Y:S01]  /*cde0*/  FADD.FTZ R84, R84, R21 ;  /* 0x0000001554547221 */ /* 0x000fe20000010000 */
[----:B------:R-:W-:Y:S01]  /*cdf0*/  MUFU.EX2 R85, R206 ;  /* 0x000000ce00557308 */ /* 0x000fe20000000800 */
[C---:B------:R-:W-:Y:S01]  /*ce00*/  HMMA.16816.F32.BF16 R180, R4.reuse, R22, R180 ;  /* 0x0000001604b4723c */ /* 0x040fe200000418b4 */
[----:B------:R-:W-:Y:S01]  /*ce10*/  FADD.FTZ R22, R90, R87 ;  /* 0x000000575a167221 */ /* 0x000fe20000010000 */
[----:B------:R-:W-:Y:S01]  /*ce20*/  FADD.FTZ R98, R75, R84 ;  /* 0x000000544b627221 */ /* 0x000fe20000010000 */
[----:B------:R-:W-:Y:S02]  /*ce30*/  MUFU.EX2 R90, R196 ;  /* 0x000000c4005a7308 */ /* 0x000fe40000000800 */
[----:B------:R-:W-:Y:S01]  /*ce40*/  FADD.FTZ R77, R77, R22 ;  /* 0x000000164d4d7221 */ /* 0x000fe20000010000 */
[----:B------:R-:W-:Y:S01]  /*ce50*/  FADD.FTZ R73, R73, R98 ;  /* 0x0000006249497221 */ /* 0x000fe20000010000 */
[----:B------:R-:W-:Y:S01]  /*ce60*/  MUFU.EX2 R88, R130 ;  /* 0x0000008200587308 */ /* 0x000fe20000000800 */
[----:B------:R-:W-:Y:S01]  /*ce70*/  HMMA.16816.F32.BF16 R176, R4, R16, R176 ;  /* 0x0000001004b0723c */ /* 0x000fe200000418b0 */
[----:B-1----:R-:W-:Y:S01]  /*ce80*/  FFMA.FTZ R116, R25, UR4, -R93 ;  /* 0x0000000419747c23 */ /* 0x002fe2000801085d */
[----:B------:R-:W-:Y:S01]  /*ce90*/  FADD.FTZ R96, R78, R77 ;  /* 0x0000004d4e607221 */ /* 0x000fe20000010000 */
[----:B------:R-:W-:Y:S01]  /*cea0*/  LDSM.16.MT88.4 R24, [R74+0xb000] ;  /* 0x00b000004a18783b */ /* 0x000fe20000004200 */
[----:B------:R-:W-:Y:S01]  /*ceb0*/  FADD.FTZ R64, R64, R73 ;  /* 0x0000004940407221 */ /* 0x000fe20000010000 */
[----:B------:R-:W-:Y:S01]  /*cec0*/  MUFU.EX2 R87, R197 ;  /* 0x000000c500577308 */ /* 0x000fe20000000800 */
[----:B------:R-:W-:-:S02]  /*ced0*/  FADD.FTZ R65, R65, R96 ;  /* 0x0000006041417221 */ /* 0x000fc40000010000 */
[C---:B------:R-:W-:Y:S01]  /*cee0*/  HMMA.16816.F32.BF16 R164, R4.reuse, R18, R164 ;  /* 0x0000001204a4723c */ /* 0x040fe200000418a4 */
[----:B------:R-:W1:Y:S01]  /*cef0*/  LDSM.16.MT88.4 R16, [R248+0xb000] ;  /* 0x00b00000f810783b */ /* 0x000e620000004200 */
[----:B------:R-:W-:Y:S01]  /*cf00*/  FADD.FTZ R63, R63, R64 ;  /* 0x000000403f3f7221 */ /* 0x000fe20000010000 */
[----:B------:R-:W-:Y:S01]  /*cf10*/  FADD.FTZ R66, R66, R65 ;  /* 0x0000004142427221 */ /* 0x000fe20000010000 */
[----:B------:R-:W-:Y:S02]  /*cf20*/  MUFU.EX2 R78, R109 ;  /* 0x0000006d004e7308 */ /* 0x000fe40000000800 */
[----:B------:R-:W-:Y:S01]  /*cf30*/  FADD.FTZ R56, R56, R63 ;  /* 0x0000003f38387221 */ /* 0x000fe20000010000 */
[----:B------:R-:W-:Y:S01]  /*cf40*/  FADD.FTZ R57, R57, R66 ;  /* 0x0000004239397221 */ /* 0x000fe20000010000 */
[----:B------:R-:W-:Y:S01]  /*cf50*/  HMMA.16816.F32.BF16 R160, R4, R12, R160 ;  /* 0x0000000c04a0723c */ /* 0x000fe200000418a0 */
[----:B------:R-:W-:Y:S01]  /*cf60*/  MUFU.EX2 R75, R118 ;  /* 0x00000076004b7308 */ /* 0x000fe20000000800 */
[----:B------:R-:W-:Y:S01]  /*cf70*/  FADD.FTZ R55, R55, R56 ;  /* 0x0000003837377221 */ /* 0x000fe20000010000 */
[----:B------:R-:W-:-:S02]  /*cf80*/  FADD.FTZ R58, R58, R57 ;  /* 0x000000393a3a7221 */ /* 0x000fc40000010000 */
[----:B------:R-:W-:Y:S01]  /*cf90*/  MUFU.EX2 R116, R116 ;  /* 0x0000007400747308 */ /* 0x000fe20000000800 */
[----:B------:R-:W-:Y:S01]  /*cfa0*/  FADD.FTZ R34, R34, R55 ;  /* 0x0000003722227221 */ /* 0x000fe20000010000 */
[----:B------:R-:W-:Y:S01]  /*cfb0*/  FADD.FTZ R41, R41, R58 ;  /* 0x0000003a29297221 */ /* 0x000fe20000010000 */
[----:B------:R-:W-:Y:S01]  /*cfc0*/  HMMA.16816.F32.BF16 R148, R4, R14, R148 ;  /* 0x0000000e0494723c */ /* 0x000fe20000041894 */
[----:B------:R-:W2:Y:S01]  /*cfd0*/  LDSM.16.MT88.4 R12, [R70+0xb000] ;  /* 0x00b00000460c783b */ /* 0x000ea20000004200 */
[----:B------:R-:W-:Y:S01]  /*cfe0*/  FADD.FTZ R33, R33, R34 ;  /* 0x0000002221217221 */ /* 0x000fe20000010000 */
[----:B------:R-:W-:-:S03]  /*cff0*/  FADD.FTZ R40, R40, R41 ;  /* 0x0000002928287221 */ /* 0x000fc60000010000 */
[----:B------:R-:W-:Y:S01]  /*d000*/  FADD.FTZ R32, R32, R33 ;  /* 0x0000002120207221 */ /* 0x000fe20000010000 */
[----:B------:R-:W-:Y:S01]  /*d010*/  FADD.FTZ R39, R39, R40 ;  /* 0x0000002827277221 */ /* 0x000fe20000010000 */
[----:B------:R-:W-:Y:S02]  /*d020*/  HMMA.16816.F32.BF16 R144, R4, R8, R144 ;  /* 0x000000080490723c */ /* 0x000fe40000041890 */
[----:B------:R-:W-:Y:S01]  /*d030*/  FADD.FTZ R31, R31, R32 ;  /* 0x000000201f1f7221 */ /* 0x000fe20000010000 */
[----:B------:R-:W-:-:S03]  /*d040*/  FADD.FTZ R38, R38, R39 ;  /* 0x0000002726267221 */ /* 0x000fc60000010000 */
[----:B------:R-:W-:Y:S01]  /*d050*/  FADD.FTZ R30, R30, R31 ;  /* 0x0000001f1e1e7221 */ /* 0x000fe20000010000 */
[----:B------:R-:W-:Y:S01]  /*d060*/  FADD.FTZ R37, R37, R38 ;  /* 0x0000002625257221 */ /* 0x000fe20000010000 */
[----:B------:R-:W-:Y:S01]  /*d070*/  HMMA.16816.F32.BF16 R132, R4, R10, R132 ;  /* 0x0000000a0484723c */ /* 0x000fe20000041884 */
[--C-:B------:R-:W-:Y:S01]  /*d080*/  FFMA.FTZ R5, R102, UR4, -R93.reuse ;  /* 0x0000000466057c23 */ /* 0x100fe2000801085d */
[----:B------:R-:W3:Y:S01]  /*d090*/  LDSM.16.MT88.4 R8, [R76+0xb000] ;  /* 0x00b000004c08783b */ /* 0x000ee20000004200 */
[----:B------:R4:W-:Y:S01]  /*d0a0*/  MUFU.EX2 R102, R20 ;  /* 0x0000001400667308 */ /* 0x0009e20000000800 */
[--C-:B------:R-:W-:Y:S01]  /*d0b0*/  FFMA.FTZ R4, R83, UR4, -R93.reuse ;  /* 0x0000000453047c23 */ /* 0x100fe2000801085d */
[----:B------:R-:W-:Y:S01]  /*d0c0*/  FFMA.FTZ R6, R86, UR4, -R93 ;  /* 0x0000000456067c23 */ /* 0x000fe2000801085d */
[----:B------:R-:W-:Y:S01]  /*d0d0*/  FADD.FTZ R29, R29, R30 ;  /* 0x0000001e1d1d7221 */ /* 0x000fe20000010000 */
[----:B------:R-:W5:Y:S01]  /*d0e0*/  MUFU.EX2 R83, R5 ;  /* 0x0000000500537308 */ /* 0x000f620000000800 */
[----:B------:R-:W-:-:S02]  /*d0f0*/  FADD.FTZ R36, R36, R37 ;  /* 0x0000002524247221 */ /* 0x000fc40000010000 */
[----:B------:R-:W-:Y:S01]  /*d100*/  FADD.FTZ R28, R28, R29 ;  /* 0x0000001d1c1c7221 */ /* 0x000fe20000010000 */
[----:B------:R1:W-:Y:S01]  /*d110*/  MUFU.EX2 R86, R4 ;  /* 0x0000000400567308 */ /* 0x0003e20000000800 */
[----:B------:R-:W-:Y:S02]  /*d120*/  FADD.FTZ R36, R35, R36 ;  /* 0x0000002423247221 */ /* 0x000fe40000010000 */
[----:B------:R-:W-:Y:S01]  /*d130*/  FADD.FTZ R213, R213, R28 ;  /* 0x0000001cd5d57221 */ /* 0x000fe20000010000 */
[----:B------:R2:W2:Y:S01]  /*d140*/  MUFU.EX2 R93, R6 ;  /* 0x00000006005d7308 */ /* 0x0004a20000000800 */
[----:B------:R-:W-:Y:S01]  /*d150*/  FADD.FTZ R207, R207, R36 ;  /* 0x00000024cfcf7221 */ /* 0x000fe20000010000 */
[----:B----4-:R-:W-:Y:S01]  /*d160*/  FADD.FTZ R20, R94, R89 ;  /* 0x000000595e147221 */ /* 0x010fe20000010000 */
[----:B------:R-:W-:Y:S01]  /*d170*/  FADD.FTZ R212, R212, R213 ;  /* 0x000000d5d4d47221 */ /* 0x000fe20000010000 */
[----:B------:R-:W-:Y:S01]  /*d180*/  MUFU.EX2 R89, R131 ;  /* 0x0000008300597308 */ /* 0x000fe20000000800 */
[----:B------:R-:W-:Y:S01]  /*d190*/  FADD.FTZ R216, R216, R207 ;  /* 0x000000cfd8d87221 */ /* 0x000fe20000010000 */
[----:B------:R-:W-:Y:S01]  /*d1a0*/  FADD.FTZ R79, R79, R20 ;  /* 0x000000144f4f7221 */ /* 0x000fe20000010000 */
[----:B-----5:R-:W-:Y:S01]  /*d1b0*/  F2FP.BF16.F32.PACK_AB R5, R83, R102 ;  /* 0x000000665305723e */ /* 0x020fe200000010ff */
[----:B------:R-:W4:Y:S01]  /*d1c0*/  MUFU.EX2 R94, R125 ;  /* 0x0000007d005e7308 */ /* 0x000f220000000800 */
[----:B------:R-:W-:Y:S01]  /*d1d0*/  LDSM.16.MT88.4 R20, [R76+0xb800] ;  /* 0x00b800004c14783b */ /* 0x000fe20000004200 */
[----:B------:R-:W-:Y:S01]  /*d1e0*/  FADD.FTZ R84, R80, R79 ;  /* 0x0000004f50547221 */ /* 0x000fe20000010000 */
[----:B-1----:R-:W-:Y:S01]  /*d1f0*/  F2FP.BF16.F32.PACK_AB R4, R114, R105 ;  /* 0x000000697204723e */ /* 0x002fe200000010ff */
[----:B------:R-:W-:Y:S01]  /*d200*/  FADD.FTZ R211, R211, R212 ;  /* 0x000000d4d3d37221 */ /* 0x000fe20000010000 */
[----:B------:R-:W-:Y:S01]  /*d210*/  FADD.FTZ R215, R215, R216 ;  /* 0x000000d8d7d77221 */ /* 0x000fe20000010000 */
[----:B------:R-:W-:Y:S01]  /*d220*/  FADD.FTZ R67, R67, R84 ;  /* 0x0000005443437221 */ /* 0x000fe20000010000 */
[----:B--2---:R-:W-:Y:S01]  /*d230*/  F2FP.BF16.F32.PACK_AB R6, R104, R107 ;  /* 0x0000006b6806723e */ /* 0x004fe200000010ff */
[----:B------:R-:W-:Y:S01]  /*d240*/  FADD.FTZ R211, R218, R211 ;  /* 0x000000d3dad37221 */ /* 0x000fe20000010000 */
[----:B------:R-:W-:Y:S01]  /*d250*/  F2FP.BF16.F32.PACK_AB R7, R93, R86 ;  /* 0x000000565d07723e */ /* 0x000fe200000010ff */
[----:B------:R-:W-:Y:S01]  /*d260*/  FADD.FTZ R72, R72, R67 ;  /* 0x0000004348487221 */ /* 0x000fe20000010000 */
[----:B------:R-:W-:Y:S01]  /*d270*/  FADD.FTZ R214, R214, R215 ;  /* 0x000000d7d6d67221 */ /* 0x000fe20000010000 */
[----:B------:R-:W-:Y:S01]  /*d280*/  FADD.FTZ R204, R204, R211 ;  /* 0x000000d3cccc7221 */ /* 0x000fe20000010000 */
[----:B------:R-:W1:Y:S01]  /*d290*/  MUFU.EX2 R80, R113 ;  /* 0x0000007100507308 */ /* 0x000e620000000800 */
[----:B------:R-:W-:Y:S01]  /*d2a0*/  FADD.FTZ R59, R59, R72 ;  /* 0x000000483b3b7221 */ /* 0x000fe20000010000 */
[----:B------:R-:W-:Y:S01]  /*d2b0*/  FADD.FTZ R201, R201, R214 ;  /* 0x000000d6c9c97221 */ /* 0x000fe20000010000 */
[----:B------:R-:W-:Y:S01]  /*d2c0*/  HMMA.16816.F32.BF16 R188, R4, R16, R188 ;  /* 0x0000001004bc723c */ /* 0x000fe200000418bc */
[----:B------:R-:W-:Y:S01]  /*d2d0*/  FADD.FTZ R204, R203, R204 ;  /* 0x000000cccbcc7221 */ /* 0x000fe20000010000 */
[----:B------:R-:W-:Y:S01]  /*d2e0*/  FADD.FTZ R60, R60, R59 ;  /* 0x0000003b3c3c7221 */ /* 0x000fe20000010000 */
[----:B------:R-:W-:-:S02]  /*d2f0*/  FADD.FTZ R228, R228, R201 ;  /* 0x000000c9e4e47221 */ /* 0x000fc40000010000 */
[----:B------:R-:W-:Y:S01]  /*d300*/  FADD.FTZ R205, R205, R204 ;  /* 0x000000cccdcd7221 */ /* 0x000fe20000010000 */
[----:B------:R-:W-:Y:S01]  /*d310*/  FADD.FTZ R47, R47, R60 ;  /* 0x0000003c2f2f7221 */ /* 0x000fe20000010000 */
[----:B------:R-:W-:Y:S01]  /*d320*/  FADD.FTZ R199, R199, R228 ;  /* 0x000000e4c7c77221 */ /* 0x000fe20000010000 */
[C---:B------:R-:W-:Y:S01]  /*d330*/  HMMA.16816.F32.BF16 R184, R4.reuse, R18, R184 ;  /* 0x0000001204b8723c */ /* 0x040fe200000418b8 */
[----:B------:R-:W-:Y:S01]  /*d340*/  FADD.FTZ R205, R202, R205 ;  /* 0x000000cdcacd7221 */ /* 0x000fe20000010000 */
[----:B------:R-:W-:Y:S01]  /*d350*/  FADD.FTZ R46, R46, R47 ;  /* 0x0000002f2e2e7221 */ /* 0x000fe20000010000 */
[----:B------:R-:W-:Y:S02]  /*d360*/  FADD.FTZ R210, R210, R199 ;  /* 0x000000c7d2d27221 */ /* 0x000fe40000010000 */
[----:B------:R-:W-:Y:S01]  /*d370*/  FADD.FTZ R102, R102, R205 ;  /* 0x000000cd66667221 */ /* 0x000fe20000010000 */
        /* <DEDUP_REMOVED lines=9> */
[----:B------:R-:W-:Y:S01]  /*d410*/  HMMA.16816.F32.BF16 R168, R4, R14, R168 ;  /* 0x0000000e04a8723c */ /* 0x000fe200000418a8 */
[----:B------:R-:W-:Y:S01]  /*d420*/  FADD.FTZ R93, R93, R86 ;  /* 0x000000565d5d7221 */ /* 0x000fe20000010000 */
[----:B------:R-:W-:Y:S01]  /*d430*/  FADD.FTZ R42, R42, R43 ;  /* 0x0000002b2a2a7221 */ /* 0x000fe20000010000 */
[----:B------:R-:W-:-:S03]  /*d440*/  FADD.FTZ R104, R104, R107 ;  /* 0x0000006b68687221 */ /* 0x000fc60000010000 */
[----:B------:R-:W-:Y:S02]  /*d450*/  FADD.FTZ R42, R95, R42 ;  /* 0x0000002a5f2a7221 */ /* 0x000fe40000010000 */
[----:B---3--:R-:W-:Y:S02]  /*d460*/  HMMA.16816.F32.BF16 R156, R4, R8, R156 ;  /* 0x00000008049c723c */ /* 0x008fe4000004189c */
[----:B------:R-:W-:-:S04]  /*d470*/  FADD.FTZ R219, R219, R42 ;  /* 0x0000002adbdb7221 */ /* 0x000fc80000010000 */
[----:B------:R-:W-:Y:S02]  /*d480*/  FADD.FTZ R224, R224, R219 ;  /* 0x000000dbe0e07221 */ /* 0x000fe40000010000 */
[----:B------:R-:W-:Y:S02]  /*d490*/  HMMA.16816.F32.BF16 R152, R4, R10, R152 ;  /* 0x0000000a0498723c */ /* 0x000fe40000041898 */
[----:B------:R-:W-:-:S04]  /*d4a0*/  FADD.FTZ R223, R223, R224 ;  /* 0x000000e0dfdf7221 */ /* 0x000fc80000010000 */
[----:B------:R-:W-:Y:S02]  /*d4b0*/  FADD.FTZ R226, R226, R223 ;  /* 0x000000dfe2e27221 */ /* 0x000fe40000010000 */
[----:B------:R-:W-:Y:S02]  /*d4c0*/  HMMA.16816.F32.BF16 R140, R4, R24, R140 ;  /* 0x00000018048c723c */ /* 0x000fe4000004188c */
[----:B------:R-:W-:-:S04]  /*d4d0*/  FADD.FTZ R97, R97, R226 ;  /* 0x000000e261617221 */ /* 0x000fc80000010000 */
[----:B------:R-:W-:Y:S02]  /*d4e0*/  FADD.FTZ R106, R106, R97 ;  /* 0x000000616a6a7221 */ /* 0x000fe40000010000 */
[----:B------:R-:W-:Y:S01]  /*d4f0*/  HMMA.16816.F32.BF16 R136, R4, R26, R136 ;  /* 0x0000001a0488723c */ /* 0x000fe20000041888 */
[----:B------:R-:W-:Y:S01]  /*d500*/  F2FP.BF16.F32.PACK_AB R4, R90, R85 ;  /* 0x000000555a04723e */ /* 0x000fe200000010ff */
[----:B------:R-:W-:Y:S01]  /*d510*/  FADD.FTZ R101, R101, R106 ;  /* 0x0000006a65657221 */ /* 0x000fe20000010000 */
[----:B----4-:R-:W-:Y:S01]  /*d520*/  F2FP.BF16.F32.PACK_AB R5, R94, R87 ;  /* 0x000000575e05723e */ /* 0x010fe200000010ff */
[----:B------:R-:W-:Y:S01]  /*d530*/  FADD.FTZ R85, R85, R112 ;  /* 0x0000007055557221 */ /* 0x000fe20000010000 */
[----:B------:R-:W-:Y:S01]  /*d540*/  F2FP.BF16.F32.PACK_AB R6, R88, R89 ;  /* 0x000000595806723e */ /* 0x000fe200000010ff */
[----:B------:R-:W-:Y:S01]  /*d550*/  FADD.FTZ R110, R110, R101 ;  /* 0x000000656e6e7221 */ /* 0x000fe20000010000 */
[----:B------:R-:W-:Y:S01]  /*d560*/  F2FP.BF16.F32.PACK_AB R7, R91, R92 ;  /* 0x0000005c5b07723e */ /* 0x000fe200000010ff */
[----:B------:R-:W-:-:S02]  /*d570*/  FADD.FTZ R90, R90, R85 ;  /* 0x000000555a5a7221 */ /* 0x000fc40000010000 */
[----:B------:R-:W-:Y:S02]  /*d580*/  FADD.FTZ R87, R87, R110 ;  /* 0x0000006e57577221 */ /* 0x000fe40000010000 */
[----:B------:R-:W-:Y:S02]  /*d590*/  FADD.FTZ R89, R89, R90 ;  /* 0x0000005a59597221 */ /* 0x000fe40000010000 */
[----:B------:R-:W-:Y:S01]  /*d5a0*/  HMMA.16816.F32.BF16 R192, R4, R16, R192 ;  /* 0x0000001004c0723c */ /* 0x000fe200000418c0 */
[----:B------:R-:W-:Y:S01]  /*d5b0*/  FADD.FTZ R87, R94, R87 ;  /* 0x000000575e577221 */ /* 0x000fe20000010000 */
[----:B------:R-:W-:-:S03]  /*d5c0*/  FADD.FTZ R88, R88, R89 ;  /* 0x0000005958587221 */ /* 0x000fc60000010000 */
[----:B------:R-:W-:-:S03]  /*d5d0*/  FADD.FTZ R92, R92, R87 ;  /* 0x000000575c5c7221 */ /* 0x000fc60000010000 */
[----:B------:R-:W-:Y:S01]  /*d5e0*/  HMMA.16816.F32.BF16 R180, R4, R18, R180 ;  /* 0x0000001204b4723c */ /* 0x000fe200000418b4 */
[----:B------:R-:W2:Y:S01]  /*d5f0*/  LDSM.16.MT88.4 R16, [R248+0xb800] ;  /* 0x00b80000f810783b */ /* 0x000ea20000004200 */
[----:B------:R-:W-:-:S06]  /*d600*/  FADD.FTZ R91, R91, R92 ;  /* 0x0000005c5b5b7221 */ /* 0x000fcc0000010000 */
        /* <DEDUP_REMOVED lines=8> */
[----:B------:R-:W-:Y:S01]  /*d690*/  F2FP.BF16.F32.PACK_AB R4, R78, R115 ;  /* 0x000000734e04723e */ /* 0x000fe200000010ff */
[----:B------:R-:W-:Y:S01]  /*d6a0*/  FADD.FTZ R115, R115, R104 ;  /* 0x0000006873737221 */ /* 0x000fe20000010000 */
[----:B------:R-:W-:Y:S01]  /*d6b0*/  F2FP.BF16.F32.PACK_AB R5, R75, R198 ;  /* 0x000000c64b05723e */ /* 0x000fe200000010ff */
[----:B------:R-:W-:Y:S01]  /*d6c0*/  FADD.FTZ R198, R198, R93 ;  /* 0x0000005dc6c67221 */ /* 0x000fe20000010000 */
[----:B-1----:R-:W-:Y:S01]  /*d6d0*/  F2FP.BF16.F32.PACK_AB R6, R111, R80 ;  /* 0x000000506f06723e */ /* 0x002fe200000010ff */
[----:B------:R-:W-:Y:S01]  /*d6e0*/  FADD.FTZ R115, R78, R115 ;  /* 0x000000734e737221 */ /* 0x000fe20000010000 */
[----:B------:R-:W-:Y:S01]  /*d6f0*/  F2FP.BF16.F32.PACK_AB R7, R117, R116 ;  /* 0x000000747507723e */ /* 0x000fe200000010ff */
[----:B------:R-:W-:-:S02]  /*d700*/  FADD.FTZ R75, R75, R198 ;  /* 0x000000c64b4b7221 */ /* 0x000fc40000010000 */
[----:B------:R-:W-:Y:S02]  /*d710*/  FADD.FTZ R80, R80, R115 ;  /* 0x0000007350507221 */ /* 0x000fe40000010000 */
[----:B------:R-:W-:Y:S02]  /*d720*/  FADD.FTZ R116, R116, R75 ;  /* 0x0000004b74747221 */ /* 0x000fe40000010000 */
[C---:B--2---:R-:W-:Y:S08]  /*d730*/  HMMA.16816.F32.BF16 R188, R4.reuse, R16, R188 ;  /* 0x0000001004bc723c */ /* 0x044ff000000418bc */
[C---:B------:R-:W-:Y:S08]  /*d740*/  HMMA.16816.F32.BF16 R184, R4.reuse, R18, R184 ;  /* 0x0000001204b8723c */ /* 0x040ff000000418b8 */
[C---:B---3--:R-:W-:Y:S08]  /*d750*/  HMMA.16816.F32.BF16 R172, R4.reuse, R12, R172 ;  /* 0x0000000c04ac723c */ /* 0x048ff000000418ac */
[C---:B------:R-:W-:Y:S08]  /*d760*/  HMMA.16816.F32.BF16 R168, R4.reuse, R14, R168 ;  /* 0x0000000e04a8723c */ /* 0x040ff000000418a8 */
[C---:B------:R-:W-:Y:S08]  /*d770*/  HMMA.16816.F32.BF16 R156, R4.reuse, R20, R156 ;  /* 0x00000014049c723c */ /* 0x040ff0000004189c */
[C---:B------:R-:W-:Y:S08]  /*d780*/  HMMA.16816.F32.BF16 R152, R4.reuse, R22, R152 ;  /* 0x000000160498723c */ /* 0x040ff00000041898 */
[C---:B----4-:R-:W-:Y:S08]  /*d790*/  HMMA.16816.F32.BF16 R140, R4.reuse, R8, R140 ;  /* 0x00000008048c723c */ /* 0x050ff0000004188c */
        /* <DEDUP_REMOVED lines=8> */
[----:B------:R-:W-:-:S02]  /*d820*/  FADD.FTZ R121, R121, R122 ;  /* 0x0000007a79797221 */ /* 0x000fc40000010000 */
[----:B------:R-:W-:Y:S02]  /*d830*/  FADD.FTZ R127, R127, R128 ;  /* 0x000000807f7f7221 */ /* 0x000fe40000010000 */
[----:B------:R-:W-:Y:S02]  /*d840*/  FADD.FTZ R120, R120, R121 ;  /* 0x0000007978787221 */ /* 0x000fe40000010000 */
        /* <DEDUP_REMOVED lines=26> */
[----:B------:R2:W-:Y:S01]  /*d9f0*/  STL [R1+0x7c], R3 ;  /* 0x00007c0301007387 */ /* 0x0005e20000100800 */
        /* <DEDUP_REMOVED lines=22> */
[----:B------:R-:W-:Y:S01]  /*db60*/  IMAD.U32 R25, RZ, RZ, UR12 ;  /* 0x0000000cff197e24 */ /* 0x000fe2000f8e00ff */
[-C--:B------:R-:W-:Y:S01]  /*db70*/  @!P0 LEA R20, P3, R5, R246.reuse, 0x1 ;  /* 0x000000f605148211 */ /* 0x080fe200078608ff */
[----:B------:R-:W-:Y:S01]  /*db80*/  IMAD.IADD R200, R245, 0x1, R69 ;  /* 0x00000001f5c87824 */ /* 0x000fe200078e0245 */
[-C--:B------:R-:W-:Y:S01]  /*db90*/  @!P0 LEA R18, P2, R7, R246.reuse, 0x1 ;  /* 0x000000f607128211 */ /* 0x080fe200078408ff */
[----:B------:R-:W-:Y:S01]  /*dba0*/  IMAD.IADD R242, R245, 0x1, R241 ;  /* 0x00000001f5f27824 */ /* 0x000fe200078e02f1 */
[-C--:B------:R-:W-:Y:S01]  /*dbb0*/  @!P0 LEA.HI.X R21, R5, R239.reuse, R4, 0x1, P3 ;  /* 0x000000ef05158211 */ /* 0x080fe200018f0c04 */
[----:B------:R-:W-:Y:S01]  /*dbc0*/  IMAD.U32 R4, RZ, RZ, UR7 ;  /* 0x00000007ff047e24 */ /* 0x000fe2000f8e00ff */
[----:B------:R-:W-:Y:S01]  /*dbd0*/  @!P0 LEA.HI.X R19, R7, R239, R6, 0x1, P2 ;  /* 0x000000ef07138211 */ /* 0x000fe200010f0c06 */
[----:B------:R-:W-:Y:S01]  /*dbe0*/  IMAD.U32 R5, RZ, RZ, UR12 ;  /* 0x0000000cff057e24 */ /* 0x000fe2000f8e00ff */
[----:B------:R-:W-:Y:S01]  /*dbf0*/  @!P0 LEA R9, P1, R9, UR7, 0x6 ;  /* 0x0000000709098c11 */ /* 0x000fe2000f8230ff */
[----:B------:R-:W-:Y:S01]  /*dc00*/  IMAD.U32 R6, RZ, RZ, UR8 ;  /* 0x00000008ff067e24 */ /* 0x000fe2000f8e00ff */
[-C--:B------:R-:W-:Y:S01]  /*dc10*/  @!P0 LEA R22, P5, R11, R246.reuse, 0x1 ;  /* 0x000000f60b168211 */ /* 0x080fe200078a08ff */
[----:B------:R-:W-:Y:S01]  /*dc20*/  @P0 STS.128 [R237+0x8000], RZ ;  /* 0x008000ffed000388 */ /* 0x000fe20000000c00 */
[----:B------:R-:W-:Y:S01]  /*dc30*/  @!P0 LEA.HI.X R8, R13, UR12, R8, 0x6, P1 ;  /* 0x0000000c0d088c11 */ /* 0x000fe200088f3408 */
[----:B------:R-:W-:Y:S01]  /*dc40*/  @!P0 IMAD.WIDE.U32 R6, R6, 0x30, R4 ;  /* 0x0000003006068825 */ /* 0x000fe200078e0004 */
[----:B------:R-:W-:-:S02]  /*dc50*/  @!P0 LEA R14, P1, R9, R246, 0x1 ;  /* 0x000000f6090e8211 */ /* 0x000fc400078208ff */
        /* <DEDUP_REMOVED lines=11> */
[----:B------:R-:W1:Y:S01]  /*dd10*/  LDCU UR7, c[0x0][0x504] ;  /* 0x0000a080ff0777ac */ /* 0x000e620008000800 */
        /* <DEDUP_REMOVED lines=13> */
[----:B------:R-:W3:Y:S01]  /*ddf0*/  LDCU UR8, c[0x0][0x50c] ;  /* 0x0000a180ff0877ac */ /* 0x000ee20008000800 */
[----:B------:R-:W-:Y:S01]  /*de00*/  IMAD.U32 R4, RZ, RZ, UR9 ;  /* 0x00000009ff047e24 */ /* 0x000fe2000f8e00ff */
[----:B------:R-:W-:Y:S01]  /*de10*/  @!PT LDS RZ, [RZ] ;  /* 0x00000000fffff984 */ /* 0x000fe20000000800 */
[----:B------:R-:W-:Y:S01]  /*de20*/  @!PT LDS RZ, [RZ] ;  /* 0x00000000fffff984 */ /* 0x000fe20000000800 */
[----:B------:R-:W-:Y:S01]  /*de30*/  @!PT LDS RZ, [RZ] ;  /* 0x00000000fffff984 */ /* 0x000fe20000000800 */
[----:B------:R-:W-:Y:S01]  /*de40*/  @!P0 LDGSTS.E.BYPASS.LTC128B.128 [R237+0x9000], desc[UR22][R18.64] ;  /* 0x0900000012ed8fae */ /* 0x000fe2000b981a16 */
[----:B------:R-:W-:Y:S01]  /*de50*/  @!P0 IMAD R6, R6, 0x50, RZ ;  /* 0x0000005006068824 */ /* 0x000fe200078e02ff */
[----:B-1----:R-:W-:Y:S01]  /*de60*/  UIADD3 UR7, UPT, UPT, UR17, UR7, URZ ;  /* 0x0000000711077290 */ /* 0x002fe2000fffe0ff */
[----:B------:R-:W-:Y:S01]  /*de70*/  @!P0 IMAD.WIDE.U32 R10, R10, 0x60, R26 ;  /* 0x000000600a0a8825 */ /* 0x000fe200078e001a */
[----:B------:R-:W-:Y:S01]  /*de80*/  @!P0 LEA R26, P3, R12, R246, 0x1 ;  /* 0x000000f60c1a8211 */ /* 0x000fe200078608ff */
[----:B------:R-:W-:Y:S02]  /*de90*/  @P0 STS.128 [R237+0x9800], RZ ;  /* 0x009800ffed000388 */ /* 0x000fe40000000c00 */
[----:B------:R-:W-:-:S02]  /*dea0*/  @!P0 IMAD R5, R5, 0x60, RZ ;  /* 0x0000006005058824 */ /* 0x000fc400078e02ff */
[----:B------:R-:W-:Y:S01]  /*deb0*/  @!P0 IMAD.WIDE.U32 R8, R8, 0x70, R24 ;  /* 0x0000007008088825 */ /* 0x000fe200078e0018 */
[-C--:B------:R-:W-:Y:S01]  /*dec0*/  @!P0 LEA R24, P2, R10, R246.reuse, 0x1 ;  /* 0x000000f60a188211 */ /* 0x080fe200078408ff */
[----:B------:R-:W-:Y:S01]  /*ded0*/  @!PT LDS RZ, [RZ] ;  /* 0x00000000fffff984 */ /* 0x000fe20000000800 */
[----:B------:R-:W-:Y:S01]  /*dee0*/  @!PT LDS RZ, [RZ] ;  /* 0x00000000fffff984 */ /* 0x000fe20000000800 */
[----:B------:R-:W-:Y:S01]  /*def0*/  @!PT LDS RZ, [RZ] ;  /* 0x00000000fffff984 */ /* 0x000fe20000000800 */
[----:B------:R-:W-:Y:S02]  /*df00*/  @!P0 LDGSTS.E.BYPASS.LTC128B.128 [R237+0x9800], desc[UR22][R16.64] ;  /* 0x0980000010ed8fae */ /* 0x000fe4000b981a16 */
[----:B------:R-:W-:Y:S01]  /*df10*/  @!P0 IMAD R7, R4, 0x70, RZ ;  /* 0x0000007004078824 */ /* 0x000fe200078e02ff */
[----:B------:R-:W-:Y:S01]  /*df20*/  @!P0 LEA R4, P1, R8, R246, 0x1 ;  /* 0x000000f608048211 */ /* 0x000fe200078208ff */
[----:B------:R-:W-:Y:S01]  /*df30*/  @!P0 IMAD.IADD R13, R6, 0x1, R13 ;  /* 0x00000001060d8824 */ /* 0x000fe200078e020d */
[----:B------:R-:W-:Y:S01]  /*df40*/  @P0 STS.128 [R237+0xa000], RZ ;  /* 0x00a000ffed000388 */ /* 0x000fe20000000c00 */
[----:B------:R-:W-:Y:S02]  /*df50*/  @!P0 IMAD.IADD R5, R5, 0x1, R11 ;  /* 0x0000000105058824 */ /* 0x000fe400078e020b */
[----:B------:R-:W-:Y:S01]  /*df60*/  @!P0 IMAD.IADD R7, R7, 0x1, R9 ;  /* 0x0000000107078824 */ /* 0x000fe200078e0209 */
[-C--:B------:R-:W-:Y:S01]  /*df70*/  @!P0 LEA.HI.X R27, R12, R239.reuse, R13, 0x1, P3 ;  /* 0x000000ef0c1b8211 */ /* 0x080fe200018f0c0d */
[----:B------:R-:W-:Y:S01]  /*df80*/  @!PT LDS RZ, [RZ] ;  /* 0x00000000fffff984 */ /* 0x000fe20000000800 */
[----:B------:R-:W-:Y:S01]  /*df90*/  @!PT LDS RZ, [RZ] ;  /* 0x00000000fffff984 */ /* 0x000fe20000000800 */
[----:B------:R-:W-:Y:S01]  /*dfa0*/  @!PT LDS RZ, [RZ] ;  /* 0x00000000fffff984 */ /* 0x000fe20000000800 */
[----:B------:R-:W-:Y:S01]  /*dfb0*/  @!P0 LDGSTS.E.BYPASS.LTC128B.128 [R237+0xa000], desc[UR22][R14.64] ;  /* 0x0a0000000eed8fae */ /* 0x000fe2000b981a16 */
[-C--:B------:R-:W-:Y:S01]  /*dfc0*/  @!P0 LEA.HI.X R25, R10, R239.reuse, R5, 0x1, P2 ;  /* 0x000000ef0a198211 */ /* 0x080fe200010f0c05 */
[----:B--2---:R-:W-:Y:S01]  /*dfd0*/  IMAD.MOV.U32 R3, RZ, RZ, R244 ;  /* 0x000000ffff037224 */ /* 0x004fe200078e00f4 */
[----:B------:R-:W-:Y:S01]  /*dfe0*/  @!P0 LEA.HI.X R5, R8, R239, R7, 0x1, P1 ;  /* 0x000000ef08058211 */ /* 0x000fe200008f0c07 */
[----:B------:R-:W-:Y:S01]  /*dff0*/  @P0 STS.128 [R237+0xa800], RZ ;  /* 0x00a800ffed000388 */ /* 0x000fe20000000c00 */
[----:B------:R-:W-:-:S03]  /*e000*/  IMAD.IADD R8, R208, 0x1, R69 ;  /* 0x00000001d0087824 */ /* 0x000fc600078e0245 */
        /* <DEDUP_REMOVED lines=16> */
[----:B------:R-:W4:Y:S04]  /*e110*/  LDSM.16.M88.4 R120, [R208+0x4800] ;  /* 0x00480000d078783b */ /* 0x000f280000000200 */
[----:B------:R-:W3:Y:S04]  /*e120*/  LDSM.16.M88.4 R112, [R208+0x5000] ;  /* 0x00500000d070783b */ /* 0x000ee80000000200 */
[----:B------:R-:W3:Y:S04]  /*e130*/  LDSM.16.M88.4 R104, [R208+0x5800] ;  /* 0x00580000d068783b */ /* 0x000ee80000000200 */
[----:B------:R-:W3:Y:S04]  /*e140*/  LDSM.16.M88.4 R96, [R208+0x6000] ;  /* 0x00600000d060783b */ /* 0x000ee80000000200 */
[----:B------:R-:W3:Y:S04]  /*e150*/  LDSM.16.M88.4 R88, [R208+0x6800] ;  /* 0x00680000d058783b */ /* 0x000ee80000000200 */
[----:B------:R-:W3:Y:S04]  /*e160*/  LDSM.16.M88.4 R80, [R208+0x7000] ;  /* 0x00700000d050783b */ /* 0x000ee80000000200 */
[----:B-1----:R-:W1:Y:S04]  /*e170*/  LDSM.16.M88.4 R236, [R208+0x7800] ;  /* 0x00780000d0ec783b */ /* 0x002e680000000200 */
[----:B------:R-:W-:Y:S04]  /*e180*/  LDSM.16.M88.4 R232, [R8+0x4000] ;  /* 0x0040000008e8783b */ /* 0x000fe80000000200 */
[----:B------:R-:W1:Y:S04]  /*e190*/  LDSM.16.M88.4 R76, [R200+0x2000] ;  /* 0x00200000c84c783b */ /* 0x000e680000000200 */
[----:B------:R-:W1:Y:S01]  /*e1a0*/  LDSM.16.M88.4 R228, [R8+0x4800] ;  /* 0x0048000008e4783b */ /* 0x000e620000000200 */
[C---:B--2---:R-:W-:Y:S03]  /*e1b0*/  HMMA.16816.F32.BF16 R60, R72.reuse, R128, RZ ;  /* 0x00000080483c723c */ /* 0x044fe600000418ff */
[----:B------:R-:W2:Y:S04]  /*e1c0*/  LDSM.16.M88.4 R224, [R8+0x5000] ;  /* 0x0050000008e0783b */ /* 0x000ea80000000200 */
[----:B------:R-:W2:Y:S01]  /*e1d0*/  LDSM.16.M88.4 R220, [R8+0x5800] ;  /* 0x0058000008dc783b */ /* 0x000ea20000000200 */
[C---:B----4-:R-:W-:Y:S03]  /*e1e0*/  HMMA.16816.F32.BF16 R52, R72.reuse, R120, RZ ;  /* 0x000000784834723c */ /* 0x050fe600000418ff */
[----:B------:R-:W4:Y:S04]  /*e1f0*/  LDSM.16.M88.4 R216, [R8+0x6000] ;  /* 0x0060000008d8783b */ /* 0x000f280000000200 */
[----:B------:R-:W4:Y:S01]  /*e200*/  LDSM.16.M88.4 R212, [R8+0x6800] ;  /* 0x0068000008d4783b */ /* 0x000f220000000200 */
[C---:B---3--:R-:W-:Y:S03]  /*e210*/  HMMA.16816.F32.BF16 R44, R72.reuse, R112, RZ ;  /* 0x00000070482c723c */ /* 0x048fe600000418ff */
[----:B------:R-:W3:Y:S04]  /*e220*/  LDSM.16.M88.4 R208, [R8+0x7000] ;  /* 0x0070000008d0783b */ /* 0x000ee80000000200 */
[----:B------:R2:W3:Y:S01]  /*e230*/  LDSM.16.M88.4 R204, [R8+0x7800] ;  /* 0x0078000008cc783b */ /* 0x0004e20000000200 */
[C---:B------:R-:W-:Y:S03]  /*e240*/  HMMA.16816.F32.BF16 R36, R72.reuse, R104, RZ ;  /* 0x000000684824723c */ /* 0x040fe600000418ff */
[----:B------:R-:W3:Y:S04]  /*e250*/  LDSM.16.M88.4 R64, [R245] ;  /* 0x00000000f540783b */ /* 0x000ee80000000200 */
[----:B------:R-:W3:Y:S01]  /*e260*/  LDSM.16.M88.4 R200, [R200] ;  /* 0x00000000c8c8783b */ /* 0x000ee20000000200 */
[C---:B------:R-:W-:Y:S03]  /*e270*/  HMMA.16816.F32.BF16 R28, R72.reuse, R96, RZ ;  /* 0x00000060481c723c */ /* 0x040fe600000418ff */
[----:B------:R-:W0:Y:S05]  /*e280*/  LDGDEPBAR ;  /* 0x00000000000079af */ /* 0x000e2a0000000000 */
        /* <DEDUP_REMOVED lines=9> */
[C---:B--2---:R-:W-:Y:S08]  /*e320*/  HMMA.16816.F32.BF16 R8, R72.reuse, R82, RZ ;  /* 0x000000524808723c */ /* 0x044ff000000418ff */
[----:B------:R-:W-:Y:S08]  /*e330*/  HMMA.16816.F32.BF16 R72, R72, R238, RZ ;  /* 0x000000ee4848723c */ /* 0x000ff000000418ff */
[C---:B------:R-:W-:Y:S08]  /*e340*/  HMMA.16816.F32.BF16 R60, R76.reuse, R232, R60 ;  /* 0x000000e84c3c723c */ /* 0x040ff0000004183c */
[C---:B------:R-:W-:Y:S08]  /*e350*/  HMMA.16816.F32.BF16 R52, R76.reuse, R228, R52 ;  /* 0x000000e44c34723c */ /* 0x040ff00000041834 */
[C---:B------:R-:W-:Y:S08]  /*e360*/  HMMA.16816.F32.BF16 R44, R76.reuse, R224, R44 ;  /* 0x000000e04c2c723c */ /* 0x040ff0000004182c */
[C---:B------:R-:W-:Y:S08]  /*e370*/  HMMA.16816.F32.BF16 R36, R76.reuse, R220, R36 ;  /* 0x000000dc4c24723c */ /* 0x040ff00000041824 */
[C---:B----4-:R-:W-:Y:S08]  /*e380*/  HMMA.16816.F32.BF16 R28, R76.reuse, R216, R28 ;  /* 0x000000d84c1c723c */ /* 0x050ff0000004181c */
        /* <DEDUP_REMOVED lines=45> */
[----:B------:R-:W4:Y:S07]  /*e660*/  LDSM.16.M88.4 R216, [R240+0x6000] ;  /* 0x00600000f0d8783b */ /* 0x000f2e0000000200 */
[C---:B------:R-:W-:Y:S01]  /*e670*/  HMMA.16816.F32.BF16 R88, R200.reuse, R214, R88 ;  /* 0x000000d6c858723c */ /* 0x040fe20000041858 */
[----:B------:R-:W4:Y:S07]  /*e680*/  LDSM.16.M88.4 R212, [R240+0x6800] ;  /* 0x00680000f0d4783b */ /* 0x000f2e0000000200 */
[C---:B------:R-:W-:Y:S01]  /*e690*/  HMMA.16816.F32.BF16 R80, R200.reuse, R210, R80 ;  /* 0x000000d2c850723c */ /* 0x040fe20000041850 */
[----:B------:R-:W4:Y:S07]  /*e6a0*/  LDSM.16.M88.4 R208, [R240+0x7000] ;  /* 0x00700000f0d0783b */ /* 0x000f2e0000000200 */
[----:B------:R-:W-:Y:S01]  /*e6b0*/  HMMA.16816.F32.BF16 R64, R200, R206, R64 ;  /* 0x000000cec840723c */ /* 0x000fe20000041840 */
[----:B------:R3:W4:Y:S04]  /*e6c0*/  LDSM.16.M88.4 R204, [R240+0x7800] ;  /* 0x00780000f0cc783b */ /* 0x0007280000000200 */
[----:B------:R3:W4:Y:S03]  /*e6d0*/  LDSM.16.M88.4 R200, [R242] ;  /* 0x00000000f2c8783b */ /* 0x0007260000000200 */
[C---:B-1----:R-:W-:Y:S08]  /*e6e0*/  HMMA.16816.F32.BF16 R60, R236.reuse, R232, R60 ;  /* 0x000000e8ec3c723c */ /* 0x042ff0000004183c */
[----:B--2---:R-:W-:Y:S01]  /*e6f0*/  HMMA.16816.F32.BF16 R52, R236, R228, R52 ;  /* 0x000000e4ec34723c */ /* 0x004fe20000041834 */
[----:B---3--:R-:W-:-:S07]  /*e700*/  IMAD.IADD R240, R69, 0x1, R240 ;  /* 0x0000000145f07824 */ /* 0x008fce00078e02f0 */
[----:B------:R-:W-:Y:S01]  /*e710*/  HMMA.16816.F32.BF16 R44, R236, R224, R44 ;  /* 0x000000e0ec2c723c */ /* 0x000fe2000004182c */
[----:B------:R-:W-:-:S07]  /*e720*/  IMAD.IADD R242, R69, 0x1, R242 ;  /* 0x0000000145f27824 */ /* 0x000fce00078e02f2 */
        /* <DEDUP_REMOVED lines=13> */
[----:B------:R-:W-:Y:S07]  /*e800*/  LDSM.16.M88.4 R236, [R242] ;  /* 0x00000000f2ec783b */ /* 0x000fee0000000200 */
[C---:B------:R-:W-:Y:S08]  /*e810*/  HMMA.16816.F32.BF16 R116, R200.reuse, R224, R116 ;  /* 0x000000e0c874723c */ /* 0x040ff00000041874 */
[C---:B------:R-:W-:Y:S01]  /*e820*/  HMMA.16816.F32.BF16 R112, R200.reuse, R226, R112 ;  /* 0x000000e2c870723c */ /* 0x040fe20000041870 */
[----:B------:R-:W1:Y:S07]  /*e830*/  LDSM.16.M88.4 R224, [R240+0x4800] ;  /* 0x00480000f0e0783b */ /* 0x000e6e0000000200 */
[C---:B------:R-:W-:Y:S08]  /*e840*/  HMMA.16816.F32.BF16 R196, R200.reuse, R232, R196 ;  /* 0x000000e8c8c4723c */ /* 0x040ff000000418c4 */
[C---:B------:R-:W-:Y:S01]  /*e850*/  HMMA.16816.F32.BF16 R128, R200.reuse, R234, R128 ;  /* 0x000000eac880723c */ /* 0x040fe20000041880 */
[----:B------:R-:W2:Y:S07]  /*e860*/  LDSM.16.M88.4 R232, [R242+0x2000] ;  /* 0x00200000f2e8783b */ /* 0x000eae0000000200 */
        /* <DEDUP_REMOVED lines=16> */
[----:B------:R-:W-:Y:S01]  /*e970*/  HMMA.16816.F32.BF16 R64, R200, R206, R64 ;  /* 0x000000cec840723c */ /* 0x000fe20000041840 */
[----:B------:R-:W4:Y:S04]  /*e980*/  LDSM.16.M88.4 R204, [R240+0x7000] ;  /* 0x00700000f0cc783b */ /* 0x000f280000000200 */
[----:B------:R-:W4:Y:S01]  /*e990*/  LDSM.16.M88.4 R200, [R240+0x7800] ;  /* 0x00780000f0c8783b */ /* 0x000f220000000200 */
[----:B------:R-:W-:-:S04]  /*e9a0*/  DEPBAR.LE SB0, 0x0 ;  /* 0x000080000000791a */ /* 0x000fc80000000000 */
[----:B-1----:R-:W-:Y:S08]  /*e9b0*/  HMMA.16816.F32.BF16 R124, R236, R224, R124 ;  /* 0x000000e0ec7c723c */ /* 0x002ff0000004187c */
[C---:B--2---:R-:W-:Y:S08]  /*e9c0*/  HMMA.16816.F32.BF16 R48, R232.reuse, R226, R48 ;  /* 0x000000e2e830723c */ /* 0x044ff00000041830 */
[----:B---3--:R-:W-:Y:S03]  /*e9d0*/  HMMA.16816.F32.BF16 R40, R232, R222, R40 ;  /* 0x000000dee828723c */ /* 0x008fe60000041828 */
[----:B------:R-:W-:-:S05]  /*e9e0*/  FMUL.FTZ R247, R125, UR8 ;  /* 0x000000087df77c20 */ /* 0x000fca0008410000 */
[----:B----4-:R-:W-:Y:S01]  /*e9f0*/  HMMA.16816.F32.BF16 R196, R236, R228, R196 ;  /* 0x000000e4ecc4723c */ /* 0x010fe200000418c4 */
[----:B------:R-:W-:Y:S02]  /*ea00*/  MUFU.TANH R247, R247 ;  /* 0x000000f700f77308 */ /* 0x000fe40000002400 */
[----:B------:R-:W-:-:S05]  /*ea10*/  FMUL.FTZ R125, R49, UR8 ;  /* 0x00000008317d7c20 */ /* 0x000fca0008410000 */
[-C--:B------:R-:W-:Y:S01]  /*ea20*/  HMMA.16816.F32.BF16 R128, R236, R230.reuse, R128 ;  /* 0x000000e6ec80723c */ /* 0x080fe20000041880 */
[----:B------:R-:W-:Y:S07]  /*ea30*/  MUFU.TANH R125, R125 ;  /* 0x0000007d007d7308 */ /* 0x000fee0000002400 */
[C---:B------:R-:W-:Y:S03]  /*ea40*/  HMMA.16816.F32.BF16 R56, R232.reuse, R230, R56 ;  /* 0x000000e6e838723c */ /* 0x040fe60000041838 */
[----:B------:R-:W-:Y:S01]  /*ea50*/  FMUL.FTZ R199, R199, UR8 ;  /* 0x00000008c7c77c20 */ /* 0x000fe20008410000 */
[----:B------:R-:W-:Y:S01]  /*ea60*/  FMUL.FTZ R71, R198, UR8 ;  /* 0x00000008c6477c20 */ /* 0x000fe20008410000 */
[----:B------:R-:W-:Y:S01]  /*ea70*/  FMUL.FTZ R198, R126, UR8 ;  /* 0x000000087ec67c20 */ /* 0x000fe20008410000 */
[----:B------:R-:W-:Y:S01]  /*ea80*/  FMUL.FTZ R126, R50, UR8 ;  /* 0x00000008327e7c20 */ /* 0x000fe20008410000 */
[----:B------:R-:W-:Y:S01]  /*ea90*/  FMUL.FTZ R196, R196, UR8 ;  /* 0x00000008c4c47c20 */ /* 0x000fe20008410000 */
[----:B------:R-:W-:Y:S01]  /*eaa0*/  HMMA.16816.F32.BF16 R52, R232, R224, R52 ;  /* 0x000000e0e834723c */ /* 0x000fe20000041834 */
[----:B------:R1:W-:Y:S01]  /*eab0*/  MUFU.TANH R230, R199 ;  /* 0x000000c700e67308 */ /* 0x0003e20000002400 */
[----:B------:R-:W-:Y:S01]  /*eac0*/  FMUL.FTZ R197, R197, UR8 ;  /* 0x00000008c5c57c20 */ /* 0x000fe20008410000 */
[----:B------:R-:W-:Y:S01]  /*ead0*/  FMUL.FTZ R128, R128, UR8 ;  /* 0x0000000880807c20 */ /* 0x000fe20008410000 */
[----:B------:R-:W-:Y:S01]  /*eae0*/  FMUL.FTZ R129, R129, UR8 ;  /* 0x0000000881817c20 */ /* 0x000fe20008410000 */
[----:B------:R-:W-:Y:S01]  /*eaf0*/  FMUL.FTZ R130, R130, UR8 ;  /* 0x0000000882827c20 */ /* 0x000fe20008410000 */
[----:B------:R-:W-:-:S02]  /*eb00*/  FMUL.FTZ R250, R131, UR8 ;  /* 0x0000000883fa7c20 */ /* 0x000fc40008410000 */
[----:B------:R-:W-:Y:S01]  /*eb10*/  HMMA.16816.F32.BF16 R120, R236, R226, R120 ;  /* 0x000000e2ec78723c */ /* 0x000fe20000041878 */
[----:B------:R-:W-:Y:S02]  /*eb20*/  MUFU.TANH R71, R71 ;  /* 0x0000004700477308 */ /* 0x000fe40000002400 */
[----:B------:R-:W-:Y:S01]  /*eb30*/  FMUL.FTZ R57, R57, UR8 ;  /* 0x0000000839397c20 */ /* 0x000fe20008410000 */
[----:B------:R-:W-:-:S04]  /*eb40*/  FMUL.FTZ R59, R59, UR8 ;  /* 0x000000083b3b7c20 */ /* 0x000fc80008410000 */
[-C--:B------:R-:W-:Y:S01]  /*eb50*/  HMMA.16816.F32.BF16 R116, R236, R220.reuse, R116 ;  /* 0x000000dcec74723c */ /* 0x080fe20000041874 */
[----:B------:R2:W-:Y:S01]  /*eb60*/  MUFU.TANH R252, R130 ;  /* 0x0000008200fc7308 */ /* 0x0005e20000002400 */
[----:B-1----:R-:W-:Y:S01]  /*eb70*/  FMUL.FTZ R199, R56, UR8 ;  /* 0x0000000838c77c20 */ /* 0x002fe20008410000 */
[----:B------:R-:W-:Y:S01]  /*eb80*/  FMUL.FTZ R56, R58, UR8 ;  /* 0x000000083a387c20 */ /* 0x000fe20008410000 */
[----:B------:R-:W-:Y:S01]  /*eb90*/  FMUL.FTZ R58, R41, UR8 ;  /* 0x00000008293a7c20 */ /* 0x000fe20008410000 */
[----:B------:R-:W-:Y:S01]  /*eba0*/  FMUL.FTZ R41, R42, UR8 ;  /* 0x000000082a297c20 */ /* 0x000fe20008410000 */
[----:B------:R-:W-:Y:S02]  /*ebb0*/  VIADD R42, R3, 0x8 ;  /* 0x00000008032a7836 */ /* 0x000fe40000000000 */
[----:B------:R-:W-:Y:S01]  /*ebc0*/  HMMA.16816.F32.BF16 R44, R232, R220, R44 ;  /* 0x000000dce82c723c */ /* 0x000fe2000004182c */
[----:B------:R1:W3:Y:S01]  /*ebd0*/  MUFU.TANH R220, R197 ;  /* 0x000000c500dc7308 */ /* 0x0002e20000002400 */
[----:B------:R-:W-:Y:S01]  /*ebe0*/  FMUL.FTZ R55, R55, UR8 ;  /* 0x0000000837377c20 */ /* 0x000fe20008410000 */
[----:B------:R-:W-:-:S05]  /*ebf0*/  FMUL.FTZ R131, R120, UR8 ;  /* 0x0000000878837c20 */ /* 0x000fca0008410000 */
[----:B------:R-:W-:Y:S01]  /*ec00*/  HMMA.16816.F32.BF16 R60, R232, R228, R60 ;  /* 0x000000e4e83c723c */ /* 0x000fe2000004183c */
[----:B------:R-:W-:Y:S01]  /*ec10*/  MUFU.TANH R49, R199 ;  /* 0x000000c700317308 */ /* 0x000fe20000002400 */
[----:B--2---:R-:W-:Y:S01]  /*ec20*/  FMUL.FTZ R130, R123, UR8 ;  /* 0x000000087b827c20 */ /* 0x004fe20008410000 */
[----:B------:R-:W-:Y:S01]  /*ec30*/  FMUL.FTZ R118, R118, UR8 ;  /* 0x0000000876767c20 */ /* 0x000fe20008410000 */
[----:B------:R-:W-:-:S04]  /*ec40*/  FMUL.FTZ R119, R119, UR8 ;  /* 0x0000000877777c20 */ /* 0x000fc80008410000 */
[----:B------:R-:W-:Y:S01]  /*ec50*/  HMMA.16816.F32.BF16 R36, R232, R216, R36 ;  /* 0x000000d8e824723c */ /* 0x000fe20000041824 */
[----:B------:R2:W-:Y:S01]  /*ec60*/  MUFU.TANH R123, R57 ;  /* 0x00000039007b7308 */ /* 0x0005e20000002400 */
[----:B-1----:R-:W-:Y:S01]  /*ec70*/  FMUL.FTZ R197, R127, UR8 ;  /* 0x000000087fc57c20 */ /* 0x002fe20008410000 */
[----:B------:R-:W-:Y:S01]  /*ec80*/  FMUL.FTZ R120, R44, UR8 ;  /* 0x000000082c787c20 */ /* 0x000fe20008410000 */
[----:B------:R-:W-:Y:S01]  /*ec90*/  FMUL.FTZ R127, R54, UR8 ;  /* 0x00000008367f7c20 */ /* 0x000fe20008410000 */
[----:B------:R-:W-:-:S03]  /*eca0*/  FMUL.FTZ R45, R45, UR8 ;  /* 0x000000082d2d7c20 */ /* 0x000fc60008410000 */
[C---:B------:R-:W-:Y:S01]  /*ecb0*/  HMMA.16816.F32.BF16 R32, R232.reuse, R218, R32 ;  /* 0x000000dae820723c */ /* 0x040fe20000041820 */
[----:B------:R1:W-:Y:S02]  /*ecc0*/  MUFU.TANH R44, R59 ;  /* 0x0000003b002c7308 */ /* 0x0003e40000002400 */
[----:B------:R-:W-:Y:S01]  /*ecd0*/  FMUL.FTZ R60, R60, UR8 ;  /* 0x000000083c3c7c20 */ /* 0x000fe20008410000 */
[----:B------:R-:W-:Y:S01]  /*ece0*/  FMUL.FTZ R61, R61, UR8 ;  /* 0x000000083d3d7c20 */ /* 0x000fe20008410000 */
[----:B------:R-:W-:Y:S01]  /*ecf0*/  FMUL.FTZ R63, R63, UR8 ;  /* 0x000000083f3f7c20 */ /* 0x000fe20008410000 */
[----:B------:R-:W-:Y:S02]  /*ed00*/  FMUL.FTZ R62, R62, UR8 ;  /* 0x000000083e3e7c20 */ /* 0x000fe40008410000 */
[----:B------:R-:W-:Y:S01]  /*ed10*/  HMMA.16816.F32.BF16 R28, R232, R212, R28 ;  /* 0x000000d4e81c723c */ /* 0x000fe2000004181c */
[----:B------:R-:W-:Y:S02]  /*ed20*/  MUFU.TANH R60, R60 ;  /* 0x0000003c003c7308 */ /* 0x000fe40000002400 */
[----:B--2---:R-:W-:Y:S01]  /*ed30*/  FMUL.FTZ R57, R37, UR8 ;  /* 0x0000000825397c20 */ /* 0x004fe20008410000 */
[----:B------:R-:W-:-:S04]  /*ed40*/  FMUL.FTZ R37, R39, UR8 ;  /* 0x0000000827257c20 */ /* 0x000fc80008410000 */
[C---:B------:R-:W-:Y:S01]  /*ed50*/  HMMA.16816.F32.BF16 R24, R232.reuse, R214, R24 ;  /* 0x000000d6e818723c */ /* 0x040fe20000041818 */
[----:B------:R-:W2:Y:S01]  /*ed60*/  MUFU.TANH R61, R61 ;  /* 0x0000003d003d7308 */ /* 0x000ea20000002400 */
[----:B-1----:R-:W-:Y:S01]  /*ed70*/  FMUL.FTZ R59, R38, UR8 ;  /* 0x00000008263b7c20 */ /* 0x002fe20008410000 */
[----:B------:R-:W-:Y:S01]  /*ed80*/  FMUL.FTZ R32, R32, UR8 ;  /* 0x0000000820207c20 */ /* 0x000fe20008410000 */
[----:B------:R-:W-:Y:S01]  /*ed90*/  FMUL.FTZ R35, R35, UR8 ;  /* 0x0000000823237c20 */ /* 0x000fe20008410000 */
[----:B------:R-:W-:Y:S01]  /*eda0*/  FMUL.FTZ R33, R33, UR8 ;  /* 0x0000000821217c20 */ /* 0x000fe20008410000 */
[----:B------:R-:W-:Y:S02]  /*edb0*/  FMUL.FTZ R34, R34, UR8 ;  /* 0x0000000822227c20 */ /* 0x000fe40008410000 */
[----:B------:R-:W-:Y:S01]  /*edc0*/  HMMA.16816.F32.BF16 R20, R232, R208, R20 ;  /* 0x000000d0e814723c */ /* 0x000fe20000041814 */
[----:B------:R-:W-:Y:S02]  /*edd0*/  MUFU.TANH R250, R250 ;  /* 0x000000fa00fa7308 */ /* 0x000fe40000002400 */
[----:B------:R-:W-:Y:S01]  /*ede0*/  FMUL.FTZ R30, R30, UR8 ;  /* 0x000000081e1e7c20 */ /* 0x000fe20008410000 */
[----:B------:R-:W-:Y:S01]  /*edf0*/  FMUL.FTZ R31, R31, UR8 ;  /* 0x000000081f1f7c20 */ /* 0x000fe20008410000 */
[----:B------:R-:W-:-:S03]  /*ee00*/  FMUL.FTZ R29, R29, UR8 ;  /* 0x000000081d1d7c20 */ /* 0x000fc60008410000 */
[----:B------:R-:W-:Y:S01]  /*ee10*/  HMMA.16816.F32.BF16 R16, R232, R210, R16 ;  /* 0x000000d2e810723c */ /* 0x000fe20000041810 */
[----:B------:R-:W-:Y:S02]  /*ee20*/  MUFU.TANH R63, R63 ;  /* 0x0000003f003f7308 */ /* 0x000fe40000002400 */
[----:B------:R-:W-:Y:S01]  /*ee30*/  FMUL.FTZ R24, R24, UR8 ;  /* 0x0000000818187c20 */ /* 0x000fe20008410000 */
[----:B------:R-:W-:-:S04]  /*ee40*/  FMUL.FTZ R25, R25, UR8 ;  /* 0x0000000819197c20 */ /* 0x000fc80008410000 */
[----:B------:R-:W-:Y:S01]  /*ee50*/  HMMA.16816.F32.BF16 R12, R232, R204, R12 ;  /* 0x000000cce80c723c */ /* 0x000fe2000004180c */
[----:B------:R-:W-:Y:S02]  /*ee60*/  MUFU.TANH R62, R62 ;  /* 0x0000003e003e7308 */ /* 0x000fe40000002400 */
[----:B------:R-:W-:Y:S01]  /*ee70*/  FMUL.FTZ R20, R20, UR8 ;  /* 0x0000000814147c20 */ /* 0x000fe20008410000 */
[----:B------:R-:W-:-:S04]  /*ee80*/  FMUL.FTZ R21, R21, UR8 ;  /* 0x0000000815157c20 */ /* 0x000fc80008410000 */
[C---:B------:R-:W-:Y:S01]  /*ee90*/  HMMA.16816.F32.BF16 R8, R232.reuse, R206, R8 ;  /* 0x000000cee808723c */ /* 0x040fe20000041808 */
[----:B------:R-:W-:Y:S07]  /*eea0*/  MUFU.TANH R131, R131 ;  /* 0x0000008300837308 */ /* 0x000fee0000002400 */
[----:B------:R-:W-:Y:S01]  /*eeb0*/  HMMA.16816.F32.BF16 R4, R232, R200, R4 ;  /* 0x000000c8e804723c */ /* 0x000fe20000041804 */
[----:B------:R-:W-:Y:S02]  /*eec0*/  MUFU.TANH R126, R126 ;  /* 0x0000007e007e7308 */ /* 0x000fe40000002400 */
[----:B------:R-:W-:Y:S01]  /*eed0*/  FMUL.FTZ R12, R12, UR8 ;  /* 0x000000080c0c7c20 */ /* 0x000fe20008410000 */
[----:B------:R-:W-:-:S04]  /*eee0*/  FMUL.FTZ R13, R13, UR8 ;  /* 0x000000080d0d7c20 */ /* 0x000fc80008410000 */
[----:B------:R-:W-:Y:S01]  /*eef0*/  HMMA.16816.F32.BF16 R72, R232, R202, R72 ;  /* 0x000000cae848723c */ /* 0x000fe20000041848 */
[----:B------:R-:W-:Y:S01]  /*ef00*/  IMAD.SHL.U32 R233, R243, 0x2, RZ ;  /* 0x00000002f3e97824 */ /* 0x000fe200078e00ff */
[----:B------:R-:W-:Y:S04]  /*ef10*/  MUFU.TANH R118, R118 ;  /* 0x0000007600767308 */ /* 0x000fe80000002400 */
[----:B------:R-:W-:Y:S02]  /*ef20*/  LOP3.LUT R232, R233, 0x6, RZ, 0xc0, !PT ;  /* 0x00000006e9e87812 */ /* 0x000fe400078ec0ff */
[----:B------:R-:W-:Y:S01]  /*ef30*/  HMMA.16816.F32.BF16 R88, R236, R210, R88 ;  /* 0x000000d2ec58723c */ /* 0x000fe20000041858 */
[----:B------:R-:W-:Y:S01]  /*ef40*/  FMUL.FTZ R211, R124, UR8 ;  /* 0x000000087cd37c20 */ /* 0x000fe20008410000 */
[----:B------:R-:W-:Y:S01]  /*ef50*/  FMUL.FTZ R124, R48, UR8 ;  /* 0x00000008307c7c20 */ /* 0x000fe20008410000 */
[----:B------:R-:W-:Y:S01]  /*ef60*/  FMUL.FTZ R48, R43, UR8 ;  /* 0x000000082b307c20 */ /* 0x000fe20008410000 */
[----:B------:R-:W-:Y:S01]  /*ef70*/  IMAD.U32 R43, RZ, RZ, UR18 ;  /* 0x00000012ff2b7e24 */ /* 0x000fe2000f8e00ff */
[----:B------:R-:W-:Y:S01]  /*ef80*/  MUFU.TANH R58, R58 ;  /* 0x0000003a003a7308 */ /* 0x000fe20000002400 */
[----:B------:R-:W-:-:S02]  /*ef90*/  VIADD R210, R3, 0x40 ;  /* 0x0000004003d27836 */ /* 0x000fc40000000000 */
[----:B------:R-:W-:Y:S01]  /*efa0*/  FMUL.FTZ R4, R4, UR8 ;  /* 0x0000000804047c20 */ /* 0x000fe20008410000 */
[----:B------:R-:W-:Y:S01]  /*efb0*/  IMAD R43, R43, 0x80, R232 ;  /* 0x000000802b2b7824 */ /* 0x000fe200078e02e8 */
[C---:B------:R-:W-:Y:S01]  /*efc0*/  HMMA.16816.F32.BF16 R100, R236.reuse, R212, R100 ;  /* 0x000000d4ec64723c */ /* 0x040fe20000041864 */
[----:B------:R-:W-:Y:S02]  /*efd0*/  FMUL.FTZ R73, R73, UR8 ;  /* 0x0000000849497c20 */ /* 0x000fe40008410000 */
[C---:B------:R-:W-:Y:S01]  /*efe0*/  VIADD R50, R43.reuse, UR17 ;  /* 0x000000112b327c36 */ /* 0x040fe20008000000 */
[----:B------:R1:W-:Y:S01]  /*eff0*/  MUFU.TANH R212, R129 ;  /* 0x0000008100d47308 */ /* 0x0003e20000002400 */
[C---:B------:R-:W-:Y:S02]  /*f000*/  VIADD R246, R43.reuse, 0xffffff00 ;  /* 0xffffff002bf67836 */ /* 0x040fe40000000000 */
[----:B------:R-:W-:Y:S01]  /*f010*/  VIADD R39, R50, 0xffffff01 ;  /* 0xffffff0132277836 */ /* 0x000fe20000000000 */
[----:B------:R-:W-:Y:S01]  /*f020*/  HMMA.16816.F32.BF16 R96, R236, R214, R96 ;  /* 0x000000d6ec60723c */ /* 0x000fe20000041860 */
[----:B------:R-:W-:-:S02]  /*f030*/  VIADD R244, R43, 0xffffff01 ;  /* 0xffffff012bf47836 */ /* 0x000fc40000000000 */
[----:B------:R-:W-:Y:S01]  /*f040*/  FMUL.FTZ R90, R90, UR8 ;  /* 0x000000085a5a7c20 */ /* 0x000fe20008410000 */
[--C-:B------:R-:W-:Y:S01]  /*f050*/  IMAD.IADD R38, R3, 0x1, -R39.reuse ;  /* 0x0000000103267824 */ /* 0x100fe200078e0a27 */
[----:B------:R4:W-:Y:S01]  /*f060*/  MUFU.TANH R214, R128 ;  /* 0x0000008000d67308 */ /* 0x0009e20000002400 */
[----:B------:R-:W-:Y:S01]  /*f070*/  FMUL.FTZ R91, R91, UR8 ;  /* 0x000000085b5b7c20 */ /* 0x000fe20008410000 */
[C---:B------:R-:W-:Y:S02]  /*f080*/  VIADD R228, R43.reuse, 0xffffff29 ;  /* 0xffffff292be47836 */ /* 0x040fe40000000000 */
[----:B------:R-:W-:Y:S01]  /*f090*/  FMUL.FTZ R88, R88, UR8 ;  /* 0x0000000858587c20 */ /* 0x000fe20008410000 */
[----:B------:R-:W-:Y:S01]  /*f0a0*/  HMMA.16816.F32.BF16 R112, R236, R222, R112 ;  /* 0x000000deec70723c */ /* 0x000fe20000041870 */
[----:B------:R-:W-:Y:S01]  /*f0b0*/  IABS R38, R38 ;  /* 0x0000002600267213 */ /* 0x000fe20000000000 */
[----:B------:R-:W-:Y:S02]  /*f0c0*/  VIADD R226, R43, 0xffffff39 ;  /* 0xffffff392be27836 */ /* 0x000fe40000000000 */
[----:B------:R-:W-:Y:S01]  /*f0d0*/  FMUL.FTZ R54, R102, UR8 ;  /* 0x0000000866367c20 */ /* 0x000fe20008410000 */
[----:B------:R3:W2:Y:S01]  /*f0e0*/  MUFU.TANH R222, R196 ;  /* 0x000000c400de7308 */ /* 0x0006a20000002400 */
[----:B------:R-:W-:-:S02]  /*f0f0*/  IMAD.IADD R102, R210, 0x1, -R39 ;  /* 0x00000001d2667824 */ /* 0x000fc400078e0a27 */
[----:B-1----:R-:W-:Y:S01]  /*f100*/  FMUL.FTZ R129, R53, UR8 ;  /* 0x0000000835817c20 */ /* 0x002fe20008410000 */
[----:B------:R-:W-:Y:S01]  /*f110*/  FMUL.FTZ R53, R51, UR8 ;  /* 0x0000000833357c20 */ /* 0x000fe20008410000 */
[----:B------:R-:W-:Y:S01]  /*f120*/  FMUL.FTZ R51, R121, UR8 ;  /* 0x0000000879337c20 */ /* 0x000fe20008410000 */
[----:B------:R-:W-:Y:S01]  /*f130*/  FMUL.FTZ R121, R116, UR8 ;  /* 0x0000000874797c20 */ /* 0x000fe20008410000 */
[----:B------:R-:W-:Y:S01]  /*f140*/  FMUL.FTZ R116, R46, UR8 ;  /* 0x000000082e747c20 */ /* 0x000fe20008410000 */
[----:B------:R-:W-:Y:S01]  /*f150*/  FMUL.FTZ R46, R40, UR8 ;  /* 0x00000008282e7c20 */ /* 0x000fe20008410000 */
[C---:B------:R-:W-:Y:S01]  /*f160*/  HMMA.16816.F32.BF16 R76, R236.reuse, R200, R76 ;  /* 0x000000c8ec4c723c */ /* 0x040fe2000004184c */
[----:B------:R1:W1:Y:S01]  /*f170*/  MUFU.TANH R40, R56 ;  /* 0x0000003800287308 */ /* 0x0002620000002400 */
[----:B----4-:R-:W-:Y:S01]  /*f180*/  FMUL.FTZ R128, R122, UR8 ;  /* 0x000000087a807c20 */ /* 0x010fe20008410000 */
[----:B------:R-:W-:Y:S01]  /*f190*/  FMUL.FTZ R122, R117, UR8 ;  /* 0x00000008757a7c20 */ /* 0x000fe20008410000 */
[----:B------:R-:W-:Y:S01]  /*f1a0*/  FMUL.FTZ R117, R47, UR8 ;  /* 0x000000082f757c20 */ /* 0x000fe20008410000 */
[----:B------:R-:W-:Y:S01]  /*f1b0*/  VIADD R47, R50, 0xffffff00 ;  /* 0xffffff00322f7836 */ /* 0x000fe20000000000 */
[----:B------:R-:W-:Y:S01]  /*f1c0*/  IABS R102, R102 ;  /* 0x0000006600667213 */ /* 0x000fe20000000000 */
[----:B------:R-:W-:Y:S01]  /*f1d0*/  FMUL.FTZ R115, R115, UR8 ;  /* 0x0000000873737c20 */ /* 0x000fe20008410000 */
[----:B------:R-:W-:Y:S01]  /*f1e0*/  I2FP.F32.S32 R199, R38 ;  /* 0x0000002600c77245 */ /* 0x000fe20000201400 */
[----:B------:R-:W4:Y:S01]  /*f1f0*/  MUFU.TANH R211, R211 ;  /* 0x000000d300d37308 */ /* 0x000f220000002400 */
[----:B---3--:R-:W-:Y:S01]  /*f200*/  FMUL.FTZ R196, R52, UR8 ;  /* 0x0000000834c47c20 */ /* 0x008fe20008410000 */
[----:B------:R-:W-:Y:S01]  /*f210*/  IMAD.IADD R52, R3, 0x1, -R47 ;  /* 0x0000000103347824 */ /* 0x000fe200078e0a2f */
[----:B------:R-:W-:Y:S01]  /*f220*/  I2FP.F32.S32 R102, R102 ;  /* 0x0000006600667245 */ /* 0x000fe20000201400 */
[----:B------:R-:W-:Y:S01]  /*f230*/  FFMA.FTZ R220, R199, -UR6, R220 ;  /* 0x80000006c7dc7c23 */ /* 0x000fe200080100dc */
[----:B------:R-:W-:Y:S01]  /*f240*/  IMAD.IADD R199, R42, 0x1, -R39 ;  /* 0x000000012ac77824 */ /* 0x000fe200078e0a27 */
[C---:B------:R-:W-:Y:S01]  /*f250*/  HMMA.16816.F32.BF16 R108, R236.reuse, R216, R108 ;  /* 0x000000d8ec6c723c */ /* 0x040fe2000004186c */
[----:B------:R-:W-:Y:S01]  /*f260*/  IABS R52, R52 ;  /* 0x0000003400347213 */ /* 0x000fe20000000000 */
[----:B--2---:R-:W-:Y:S01]  /*f270*/  FFMA.FTZ R248, R102, -UR6, R61 ;  /* 0x8000000666f87c23 */ /* 0x004fe2000801003d */
[----:B------:R2:W-:Y:S01]  /*f280*/  MUFU.TANH R38, R127 ;  /* 0x0000007f00267308 */ /* 0x0005e20000002400 */
[----:B-1----:R-:W-:Y:S01]  /*f290*/  FMUL.FTZ R56, R36, UR8 ;  /* 0x0000000824387c20 */ /* 0x002fe20008410000 */
[----:B------:R-:W-:Y:S01]  /*f2a0*/  IMAD.IADD R36, R42, 0x1, -R47 ;  /* 0x000000012a247824 */ /* 0x000fe200078e0a2f */
[----:B------:R-:W-:Y:S01]  /*f2b0*/  I2FP.F32.S32 R201, R52 ;  /* 0x0000003400c97245 */ /* 0x000fe20000201400 */
[----:B------:R-:W-:Y:S01]  /*f2c0*/  FMUL.FTZ R52, R28, UR8 ;  /* 0x000000081c347c20 */ /* 0x000fe20008410000 */
[----:B------:R-:W-:Y:S01]  /*f2d0*/  VIADD R28, R3, 0x48 ;  /* 0x00000048031c7836 */ /* 0x000fe20000000000 */
[----:B------:R-:W-:Y:S01]  /*f2e0*/  IABS R199, R199 ;  /* 0x000000c700c77213 */ /* 0x000fe20000000000 */
[C---:B------:R-:W-:Y:S01]  /*f2f0*/  HMMA.16816.F32.BF16 R104, R236.reuse, R218, R104 ;  /* 0x000000daec68723c */ /* 0x040fe20000041868 */
[----:B------:R-:W-:Y:S01]  /*f300*/  IABS R36, R36 ;  /* 0x0000002400247213 */ /* 0x000fe20000000000 */
[----:B------:R-:W-:Y:S01]  /*f310*/  FFMA.FTZ R222, R201, -UR6, R222 ;  /* 0x80000006c9de7c23 */ /* 0x000fe200080100de */
[----:B------:R-:W-:Y:S01]  /*f320*/  IMAD.IADD R102, R28, 0x1, -R39 ;  /* 0x000000011c667824 */ /* 0x000fe200078e0a27 */
[----:B------:R1:W-:Y:S01]  /*f330*/  MUFU.TANH R243, R51 ;  /* 0x0000003300f37308 */ /* 0x0003e20000002400 */
[----:B------:R-:W-:Y:S01]  /*f340*/  I2FP.F32.S32 R36, R36 ;  /* 0x0000002400247245 */ /* 0x000fe20000201400 */
[----:B------:R-:W-:Y:S01]  /*f350*/  FMUL.FTZ R113, R113, UR8 ;  /* 0x0000000871717c20 */ /* 0x000fe20008410000 */
[----:B------:R-:W-:Y:S01]  /*f360*/  FMUL.FTZ R114, R114, UR8 ;  /* 0x0000000872727c20 */ /* 0x000fe20008410000 */
[----:B------:R-:W-:Y:S01]  /*f370*/  IABS R102, R102 ;  /* 0x0000006600667213 */ /* 0x000fe20000000000 */
[C---:B------:R-:W-:Y:S01]  /*f380*/  HMMA.16816.F32.BF16 R92, R236.reuse, R208, R92 ;  /* 0x000000d0ec5c723c */ /* 0x040fe2000004185c */
[----:B------:R-:W-:Y:S01]  /*f390*/  FFMA.FTZ R201, R36, -UR6, R71 ;  /* 0x8000000624c97c23 */ /* 0x000fe20008010047 */
[--C-:B------:R-:W-:Y:S01]  /*f3a0*/  IMAD.IADD R36, R210, 0x1, -R47.reuse ;  /* 0x00000001d2247824 */ /* 0x100fe200078e0a2f */
[----:B--2---:R-:W-:Y:S01]  /*f3b0*/  I2FP.F32.S32 R127, R199 ;  /* 0x000000c7007f7245 */ /* 0x004fe20000201400 */
[----:B------:R-:W-:Y:S01]  /*f3c0*/  IMAD.IADD R71, R28, 0x1, -R47 ;  /* 0x000000011c477824 */ /* 0x000fe200078e0a2f */
[----:B------:R-:W-:Y:S01]  /*f3d0*/  I2FP.F32.S32 R102, R102 ;  /* 0x0000006600667245 */ /* 0x000fe20000201400 */
[----:B------:R-:W2:Y:S01]  /*f3e0*/  MUFU.TANH R196, R196 ;  /* 0x000000c400c47308 */ /* 0x000ea20000002400 */
[----:B------:R-:W-:Y:S01]  /*f3f0*/  IABS R47, R36 ;  /* 0x00000024002f7213 */ /* 0x000fe20000000000 */
[----:B------:R-:W-:Y:S01]  /*f400*/  FFMA.FTZ R230, R127, -UR6, R230 ;  /* 0x800000067fe67c23 */ /* 0x000fe200080100e6 */
[----:B------:R-:W-:Y:S01]  /*f410*/  IABS R71, R71 ;  /* 0x0000004700477213 */ /* 0x000fe20000000000 */
[C---:B------:R-:W-:Y:S01]  /*f420*/  HMMA.16816.F32.BF16 R84, R236.reuse, R204, R84 ;  /* 0x000000ccec54723c */ /* 0x040fe20000041854 */
[----:B------:R-:W-:Y:S01]  /*f430*/  I2FP.F32.S32 R47, R47 ;  /* 0x0000002f002f7245 */ /* 0x000fe20000201400 */
[----:B------:R-:W-:Y:S01]  /*f440*/  FMUL.FTZ R109, R109, UR8 ;  /* 0x000000086d6d7c20 */ /* 0x000fe20008410000 */
[----:B-1----:R-:W-:Y:S01]  /*f450*/  FFMA.FTZ R51, R102, -UR6, R63 ;  /* 0x8000000666337c23 */ /* 0x002fe2000801003f */
[----:B------:R1:W3:Y:S01]  /*f460*/  MUFU.TANH R36, R55 ;  /* 0x0000003700247308 */ /* 0x0002e20000002400 */
[----:B------:R-:W-:Y:S01]  /*f470*/  I2FP.F32.S32 R71, R71 ;  /* 0x0000004700477245 */ /* 0x000fe20000201400 */
[----:B------:R-:W-:Y:S01]  /*f480*/  FFMA.FTZ R249, R47, -UR6, R60 ;  /* 0x800000062ff97c23 */ /* 0x000fe2000801003c */
[----:B------:R-:W-:Y:S01]  /*f490*/  VIADD R47, R50, 0xffffff08 ;  /* 0xffffff08322f7836 */ /* 0x000fe20000000000 */
[----:B------:R-:W-:Y:S01]  /*f4a0*/  HMMA.16816.F32.BF16 R80, R236, R206, R80 ;  /* 0x000000ceec50723c */ /* 0x000fe20000041850 */
[----:B------:R-:W-:Y:S01]  /*f4b0*/  FMUL.FTZ R108, R108, UR8 ;  /* 0x000000086c6c7c20 */ /* 0x000fe20008410000 */
[----:B------:R-:W-:Y:S01]  /*f4c0*/  FMUL.FTZ R111, R111, UR8 ;  /* 0x000000086f6f7c20 */ /* 0x000fe20008410000 */
[--C-:B------:R-:W-:Y:S01]  /*f4d0*/  IMAD.IADD R39, R3, 0x1, -R47.reuse ;  /* 0x0000000103277824 */ /* 0x100fe200078e0a2f */
[----:B------:R-:W-:Y:S01]  /*f4e0*/  MUFU.TANH R223, R45 ;  /* 0x0000002d00df7308 */ /* 0x000fe20000002400 */
[----:B------:R-:W-:-:S02]  /*f4f0*/  IMAD.IADD R60, R210, 0x1, -R47 ;  /* 0x00000001d23c7824 */ /* 0x000fc400078e0a2f */
[----:B------:R-:W-:Y:S01]  /*f500*/  FMUL.FTZ R106, R106, UR8 ;  /* 0x000000086a6a7c20 */ /* 0x000fe20008410000 */
[----:B------:R-:W-:Y:S01]  /*f510*/  IMAD.IADD R61, R42, 0x1, -R47 ;  /* 0x000000012a3d7824 */ /* 0x000fe200078e0a2f */
[----:B------:R-:W-:Y:S01]  /*f520*/  IABS R39, R39 ;  /* 0x0000002700277213 */ /* 0x000fe20000000000 */
[----:B------:R-:W-:Y:S01]  /*f530*/  HMMA.16816.F32.BF16 R64, R236, R202, R64 ;  /* 0x000000caec40723c */ /* 0x000fe20000041840 */
[----:B------:R-:W-:Y:S01]  /*f540*/  IABS R60, R60 ;  /* 0x0000003c003c7213 */ /* 0x000fe20000000000 */
[----:B------:R-:W-:Y:S01]  /*f550*/  FMUL.FTZ R105, R105, UR8 ;  /* 0x0000000869697c20 */ /* 0x000fe20008410000 */
[----:B------:R-:W-:Y:S01]  /*f560*/  IABS R61, R61 ;  /* 0x0000003d003d7213 */ /* 0x000fe20000000000 */
[----:B------:R-:W3:Y:S01]  /*f570*/  MUFU.TANH R128, R128 ;  /* 0x0000008000807308 */ /* 0x000ee20000002400 */
[----:B------:R-:W-:Y:S01]  /*f580*/  I2FP.F32.S32 R39, R39 ;  /* 0x0000002700277245 */ /* 0x000fe20000201400 */
[----:B-1----:R-:W-:Y:S01]  /*f590*/  FFMA.FTZ R55, R71, -UR6, R62 ;  /* 0x8000000647377c23 */ /* 0x002fe2000801003e */
[----:B------:R-:W-:Y:S01]  /*f5a0*/  I2FP.F32.S32 R60, R60 ;  /* 0x0000003c003c7245 */ /* 0x000fe20000201400 */
[----:B------:R-:W-:Y:S01]  /*f5b0*/  FMUL.FTZ R104, R104, UR8 ;  /* 0x0000000868687c20 */ /* 0x000fe20008410000 */
[----:B------:R-:W-:Y:S01]  /*f5c0*/  I2FP.F32.S32 R61, R61 ;  /* 0x0000003d003d7245 */ /* 0x000fe20000201400 */
[----:B------:R-:W-:Y:S01]  /*f5d0*/  FFMA.FTZ R214, R39, -UR6, R214 ;  /* 0x8000000627d67c23 */ /* 0x000fe200080100d6 */
[----:B------:R-:W-:-:S02]  /*f5e0*/  VIADD R39, R50, 0xffffff09 ;  /* 0xffffff0932277836 */ /* 0x000fc40000000000 */
[----:B------:R-:W-:Y:S01]  /*f5f0*/  FFMA.FTZ R2, R60, -UR6, R49 ;  /* 0x800000063c027c23 */ /* 0x000fe20008010031 */
[----:B------:R-:W-:Y:S02]  /*f600*/  IMAD.IADD R49, R28, 0x1, -R47 ;  /* 0x000000011c317824 */ /* 0x000fe400078e0a2f */
[----:B------:R-:W-:Y:S01]  /*f610*/  FFMA.FTZ R252, R61, -UR6, R252 ;  /* 0x800000063dfc7c23 */ /* 0x000fe200080100fc */
[--C-:B------:R-:W-:Y:S01]  /*f620*/  IMAD.IADD R47, R3, 0x1, -R39.reuse ;  /* 0x00000001032f7824 */ /* 0x100fe200078e0a27 */
[----:B------:R-:W1:Y:S01]  /*f630*/  MUFU.TANH R62, R130 ;  /* 0x00000082003e7308 */ /* 0x000e620000002400 */
[--C-:B------:R-:W-:Y:S01]  /*f640*/  IMAD.IADD R61, R42, 0x1, -R39.reuse ;  /* 0x000000012a3d7824 */ /* 0x100fe200078e0a27 */
[----:B------:R-:W-:Y:S01]  /*f650*/  IABS R49, R49 ;  /* 0x0000003100317213 */ /* 0x000fe20000000000 */
[----:B------:R-:W-:Y:S01]  /*f660*/  IMAD.IADD R60, R210, 0x1, -R39 ;  /* 0x00000001d23c7824 */ /* 0x000fe200078e0a27 */
[----:B------:R-:W-:Y:S01]  /*f670*/  IABS R47, R47 ;  /* 0x0000002f002f7213 */ /* 0x000fe20000000000 */
[----:B------:R-:W-:Y:S01]  /*f680*/  FMUL.FTZ R110, R110, UR8 ;  /* 0x000000086e6e7c20 */ /* 0x000fe20008410000 */
[----:B------:R-:W-:Y:S01]  /*f690*/  IABS R61, R61 ;  /* 0x0000003d003d7213 */ /* 0x000fe20000000000 */
[----:B------:R-:W-:Y:S01]  /*f6a0*/  FMUL.FTZ R101, R101, UR8 ;  /* 0x0000000865657c20 */ /* 0x000fe20008410000 */
[----:B------:R-:W-:Y:S01]  /*f6b0*/  I2FP.F32.S32 R47, R47 ;  /* 0x0000002f002f7245 */ /* 0x000fe20000201400 */
[----:B------:R-:W-:Y:S01]  /*f6c0*/  MUFU.TANH R121, R121 ;  /* 0x0000007900797308 */ /* 0x000fe20000002400 */
[----:B------:R-:W-:Y:S01]  /*f6d0*/  I2FP.F32.S32 R61, R61 ;  /* 0x0000003d003d7245 */ /* 0x000fe20000201400 */
[----:B------:R-:W-:Y:S01]  /*f6e0*/  FMUL.FTZ R103, R103, UR8 ;  /* 0x0000000867677c20 */ /* 0x000fe20008410000 */
[----:B------:R-:W-:Y:S01]  /*f6f0*/  I2FP.F32.S32 R49, R49 ;  /* 0x0000003100317245 */ /* 0x000fe20000201400 */
[----:B------:R-:W-:Y:S01]  /*f700*/  FFMA.FTZ R212, R47, -UR6, R212 ;  /* 0x800000062fd47c23 */ /* 0x000fe200080100d4 */
[----:B------:R-:W-:-:S02]  /*f710*/  VIADD R47, R50, 0xffffff10 ;  /* 0xffffff10322f7836 */ /* 0x000fc40000000000 */
[----:B------:R-:W-:Y:S01]  /*f720*/  FFMA.FTZ R250, R61, -UR6, R250 ;  /* 0x800000063dfa7c23 */ /* 0x000fe200080100fa */
[----:B------:R-:W-:Y:S01]  /*f730*/  IMAD.IADD R61, R28, 0x1, -R39 ;  /* 0x000000011c3d7824 */ /* 0x000fe200078e0a27 */
[----:B------:R-:W-:Y:S01]  /*f740*/  IABS R60, R60 ;  /* 0x0000003c003c7213 */ /* 0x000fe20000000000 */
[----:B------:R-:W-:Y:S01]  /*f750*/  FFMA.FTZ R49, R49, -UR6, R40 ;  /* 0x8000000631317c23 */ /* 0x000fe20008010028 */
[--C-:B------:R-:W-:Y:S01]  /*f760*/  IMAD.IADD R40, R3, 0x1, -R47.reuse ;  /* 0x0000000103287824 */ /* 0x100fe200078e0a2f */
[----:B------:R3:W1:Y:S01]  /*f770*/  MUFU.TANH R39, R53 ;  /* 0x0000003500277308 */ /* 0x0006620000002400 */
[----:B------:R-:W-:Y:S01]  /*f780*/  IABS R61, R61 ;  /* 0x0000003d003d7213 */ /* 0x000fe20000000000 */
[----:B------:R-:W-:Y:S01]  /*f790*/  IMAD.IADD R63, R210, 0x1, -R47 ;  /* 0x00000001d23f7824 */ /* 0x000fe200078e0a2f */
[----:B------:R-:W-:Y:S01]  /*f7a0*/  I2FP.F32.S32 R60, R60 ;  /* 0x0000003c003c7245 */ /* 0x000fe20000201400 */
[----:B------:R-:W-:Y:S01]  /*f7b0*/  FMUL.FTZ R107, R107, UR8 ;  /* 0x000000086b6b7c20 */ /* 0x000fe20008410000 */
[----:B------:R-:W-:Y:S01]  /*f7c0*/  IABS R40, R40 ;  /* 0x0000002800287213 */ /* 0x000fe20000000000 */
[----:B------:R-:W-:Y:S01]  /*f7d0*/  FMUL.FTZ R98, R98, UR8 ;  /* 0x0000000862627c20 */ /* 0x000fe20008410000 */
[----:B------:R-:W-:Y:S01]  /*f7e0*/  I2FP.F32.S32 R61, R61 ;  /* 0x0000003d003d7245 */ /* 0x000fe20000201400 */
[----:B------:R-:W-:Y:S01]  /*f7f0*/  FFMA.FTZ R127, R60, -UR6, R123 ;  /* 0x800000063c7f7c23 */ /* 0x000fe2000801007b */
[--C-:B------:R-:W-:Y:S01]  /*f800*/  IMAD.IADD R60, R42, 0x1, -R47.reuse ;  /* 0x000000012a3c7824 */ /* 0x100fe200078e0a2f */
[----:B------:R-:W-:Y:S01]  /*f810*/  I2FP.F32.S32 R40, R40 ;  /* 0x0000002800287245 */ /* 0x000fe20000201400 */
[----:B------:R-:W-:-:S02]  /*f820*/  IMAD.IADD R47, R28, 0x1, -R47 ;  /* 0x000000011c2f7824 */ /* 0x000fc400078e0a2f */
[----:B------:R-:W-:Y:S01]  /*f830*/  FFMA.FTZ R44, R61, -UR6, R44 ;  /* 0x800000063d2c7c23 */ /* 0x000fe2000801002c */
[----:B------:R-:W-:Y:S01]  /*f840*/  VIADD R61, R50, 0xffffff11 ;  /* 0xffffff11323d7836 */ /* 0x000fe20000000000 */
[----:B------:R-:W-:Y:S01]  /*f850*/  IABS R63, R63 ;  /* 0x0000003f003f7213 */ /* 0x000fe20000000000 */
[----:B----4-:R-:W-:Y:S01]  /*f860*/  FFMA.FTZ R211, R40, -UR6, R211 ;  /* 0x8000000628d37c23 */ /* 0x010fe200080100d3 */
[----:B------:R-:W-:Y:S01]  /*f870*/  IABS R47, R47 ;  /* 0x0000002f002f7213 */ /* 0x000fe20000000000 */
[--C-:B------:R-:W-:Y:S01]  /*f880*/  IMAD.IADD R40, R3, 0x1, -R61.reuse ;  /* 0x0000000103287824 */ /* 0x100fe200078e0a3d */
[----:B------:R-:W-:Y:S01]  /*f890*/  I2FP.F32.S32 R63, R63 ;  /* 0x0000003f003f7245 */ /* 0x000fe20000201400 */
[--C-:B------:R-:W-:Y:S01]  /*f8a0*/  IMAD.IADD R200, R42, 0x1, -R61.reuse ;  /* 0x000000012ac87824 */ /* 0x100fe200078e0a3d */
[----:B------:R-:W-:Y:S01]  /*f8b0*/  I2FP.F32.S32 R47, R47 ;  /* 0x0000002f002f7245 */ /* 0x000fe20000201400 */
[----:B------:R-:W-:Y:S01]  /*f8c0*/  IMAD.IADD R238, R210, 0x1, -R61 ;  /* 0x00000001d2ee7824 */ /* 0x000fe200078e0a3d */
[----:B------:R-:W-:Y:S01]  /*f8d0*/  IABS R40, R40 ;  /* 0x0000002800287213 */ /* 0x000fe20000000000 */
[----:B--2---:R-:W-:Y:S01]  /*f8e0*/  FFMA.FTZ R240, R63, -UR6, R196 ;  /* 0x800000063ff07c23 */ /* 0x004fe200080100c4 */
[----:B------:R-:W-:-:S02]  /*f8f0*/  VIADD R63, R50, 0xffffff18 ;  /* 0xffffff18323f7836 */ /* 0x000fc40000000000 */
[----:B------:R-:W-:Y:S01]  /*f900*/  FFMA.FTZ R47, R47, -UR6, R38 ;  /* 0x800000062f2f7c23 */ /* 0x000fe20008010026 */
[----:B------:R-:W-:Y:S01]  /*f910*/  I2FP.F32.S32 R40, R40 ;  /* 0x0000002800287245 */ /* 0x000fe20000201400 */
[----:B------:R-:W-:Y:S01]  /*f920*/  IMAD.IADD R38, R28, 0x1, -R61 ;  /* 0x000000011c267824 */ /* 0x000fe200078e0a3d */
[----:B------:R-:W-:Y:S01]  /*f930*/  IABS R60, R60 ;  /* 0x0000003c003c7213 */ /* 0x000fe20000000000 */
[----:B------:R-:W-:Y:S01]  /*f940*/  VIADD R61, R50, 0xffffff19 ;  /* 0xffffff19323d7836 */ /* 0x000fe20000000000 */
[----:B------:R2:W-:Y:S01]  /*f950*/  MUFU.TANH R221, R46 ;  /* 0x0000002e00dd7308 */ /* 0x0005e20000002400 */
[----:B------:R-:W-:Y:S01]  /*f960*/  FFMA.FTZ R247, R40, -UR6, R247 ;  /* 0x8000000628f77c23 */ /* 0x000fe200080100f7 */
[----:B------:R-:W-:Y:S01]  /*f970*/  IABS R38, R38 ;  /* 0x0000002600267213 */ /* 0x000fe20000000000 */
[--C-:B------:R-:W-:Y:S01]  /*f980*/  IMAD.IADD R40, R3, 0x1, -R63.reuse ;  /* 0x0000000103287824 */ /* 0x100fe200078e0a3f */
[----:B---3--:R-:W-:Y:S01]  /*f990*/  I2FP.F32.S32 R53, R60 ;  /* 0x0000003c00357245 */ /* 0x008fe20000201400 */
[--C-:B------:R-:W-:Y:S01]  /*f9a0*/  IMAD.IADD R71, R42, 0x1, -R63.reuse ;  /* 0x000000012a477824 */ /* 0x100fe200078e0a3f */
[----:B------:R-:W-:Y:S01]  /*f9b0*/  I2FP.F32.S32 R45, R38 ;  /* 0x00000026002d7245 */ /* 0x000fe20000201400 */
[--C-:B------:R-:W-:Y:S01]  /*f9c0*/  IMAD.IADD R235, R210, 0x1, -R63.reuse ;  /* 0x00000001d2eb7824 */ /* 0x100fe200078e0a3f */
[----:B------:R-:W-:Y:S01]  /*f9d0*/  IABS R40, R40 ;  /* 0x0000002800287213 */ /* 0x000fe20000000000 */
[----:B------:R-:W-:Y:S01]  /*f9e0*/  IMAD.IADD R63, R28, 0x1, -R63 ;  /* 0x000000011c3f7824 */ /* 0x000fe200078e0a3f */
[----:B------:R-:W-:Y:S01]  /*f9f0*/  IABS R71, R71 ;  /* 0x0000004700477213 */ /* 0x000fe20000000000 */
[----:B------:R-:W-:Y:S01]  /*fa00*/  FFMA.FTZ R45, R45, -UR6, R36 ;  /* 0x800000062d2d7c23 */ /* 0x000fe20008010024 */
[----:B------:R-:W-:Y:S01]  /*fa10*/  I2FP.F32.S32 R38, R40 ;  /* 0x0000002800267245 */ /* 0x000fe20000201400 */
[----:B------:R-:W-:Y:S01]  /*fa20*/  IMAD.IADD R36, R210, 0x1, -R61 ;  /* 0x00000001d2247824 */ /* 0x000fe200078e0a3d */
[----:B------:R-:W-:Y:S01]  /*fa30*/  IABS R63, R63 ;  /* 0x0000003f003f7213 */ /* 0x000fe20000000000 */
[----:B------:R-:W3:Y:S01]  /*fa40*/  MUFU.TANH R60, R119 ;  /* 0x00000077003c7308 */ /* 0x000ee20000002400 */
[----:B------:R-:W-:Y:S01]  /*fa50*/  I2FP.F32.S32 R71, R71 ;  /* 0x0000004700477245 */ /* 0x000fe20000201400 */
[----:B------:R-:W-:Y:S01]  /*fa60*/  FFMA.FTZ R245, R38, -UR6, R131 ;  /* 0x8000000626f57c23 */ /* 0x000fe20008010083 */
[----:B------:R-:W-:Y:S01]  /*fa70*/  IABS R36, R36 ;  /* 0x0000002400247213 */ /* 0x000fe20000000000 */
[--C-:B------:R-:W-:Y:S01]  /*fa80*/  IMAD.IADD R38, R3, 0x1, -R61.reuse ;  /* 0x0000000103267824 */ /* 0x100fe200078e0a3d */
[----:B------:R-:W-:Y:S01]  /*fa90*/  I2FP.F32.S32 R63, R63 ;  /* 0x0000003f003f7245 */ /* 0x000fe20000201400 */
[----:B------:R-:W-:Y:S01]  /*faa0*/  FFMA.FTZ R242, R71, -UR6, R128 ;  /* 0x8000000647f27c23 */ /* 0x000fe20008010080 */
[----:B------:R-:W-:Y:S01]  /*fab0*/  I2FP.F32.S32 R36, R36 ;  /* 0x0000002400247245 */ /* 0x000fe20000201400 */
[----:B------:R-:W-:Y:S01]  /*fac0*/  IMAD.IADD R71, R42, 0x1, -R61 ;  /* 0x000000012a477824 */ /* 0x000fe200078e0a3d */
[----:B------:R-:W-:Y:S01]  /*fad0*/  IABS R38, R38 ;  /* 0x0000002600267213 */ /* 0x000fe20000000000 */
[----:B------:R-:W-:Y:S01]  /*fae0*/  FFMA.FTZ R40, R63, -UR6, R126 ;  /* 0x800000063f287c23 */ /* 0x000fe2000801007e */
[----:B------:R-:W-:-:S02]  /*faf0*/  VIADD R63, R50, 0xffffff20 ;  /* 0xffffff20323f7836 */ /* 0x000fc40000000000 */
[----:B------:R-:W-:Y:S01]  /*fb00*/  FFMA.FTZ R229, R36, -UR6, R125 ;  /* 0x8000000624e57c23 */ /* 0x000fe2000801007d */
[----:B------:R-:W-:Y:S01]  /*fb10*/  I2FP.F32.S32 R38, R38 ;  /* 0x0000002600267245 */ /* 0x000fe20000201400 */
[----:B------:R-:W-:Y:S01]  /*fb20*/  IMAD.IADD R36, R28, 0x1, -R61 ;  /* 0x000000011c247824 */ /* 0x000fe200078e0a3d */
[----:B------:R-:W-:Y:S01]  /*fb30*/  IABS R71, R71 ;  /* 0x0000004700477213 */ /* 0x000fe20000000000 */
[----:B------:R-:W-:Y:S01]  /*fb40*/  IMAD.IADD R61, R42, 0x1, -R63 ;  /* 0x000000012a3d7824 */ /* 0x000fe200078e0a3f */
[----:B------:R-:W-:Y:S01]  /*fb50*/  MUFU.TANH R117, R117 ;  /* 0x0000007500757308 */ /* 0x000fe20000002400 */
[----:B------:R-:W-:Y:S01]  /*fb60*/  FFMA.FTZ R243, R38, -UR6, R243 ;  /* 0x8000000626f37c23 */ /* 0x000fe200080100f3 */
[----:B------:R-:W-:Y:S01]  /*fb70*/  IABS R36, R36 ;  /* 0x0000002400247213 */ /* 0x000fe20000000000 */
[--C-:B------:R-:W-:Y:S01]  /*fb80*/  IMAD.IADD R38, R3, 0x1, -R63.reuse ;  /* 0x0000000103267824 */ /* 0x100fe200078e0a3f */
[----:B------:R-:W-:Y:S01]  /*fb90*/  I2FP.F32.S32 R71, R71 ;  /* 0x0000004700477245 */ /* 0x000fe20000201400 */
[--C-:B------:R-:W-:Y:S01]  /*fba0*/  IMAD.IADD R227, R210, 0x1, -R63.reuse ;  /* 0x00000001d2e37824 */ /* 0x100fe200078e0a3f */
[----:B------:R-:W-:Y:S01]  /*fbb0*/  I2FP.F32.S32 R36, R36 ;  /* 0x0000002400247245 */ /* 0x000fe20000201400 */
[----:B------:R-:W-:Y:S01]  /*fbc0*/  IMAD.IADD R63, R28, 0x1, -R63 ;  /* 0x000000011c3f7824 */ /* 0x000fe200078e0a3f */
[----:B------:R-:W-:Y:S01]  /*fbd0*/  IABS R38, R38 ;  /* 0x0000002600267213 */ /* 0x000fe20000000000 */
[----:B-1----:R-:W-:Y:S01]  /*fbe0*/  FFMA.FTZ R62, R71, -UR6, R62 ;  /* 0x80000006473e7c23 */ /* 0x002fe2000801003e */
[----:B------:R-:W-:Y:S01]  /*fbf0*/  IABS R61, R61 ;  /* 0x0000003d003d7213 */ /* 0x000fe20000000000 */
[----:B------:R-:W-:Y:S01]  /*fc00*/  FFMA.FTZ R36, R36, -UR6, R39 ;  /* 0x8000000624247c23 */ /* 0x000fe20008010027 */
[----:B------:R-:W-:Y:S01]  /*fc10*/  I2FP.F32.S32 R38, R38 ;  /* 0x0000002600267245 */ /* 0x000fe20000201400 */
[----:B------:R-:W-:Y:S01]  /*fc20*/  VIADD R39, R50, 0xffffff21 ;  /* 0xffffff2132277836 */ /* 0x000fe20000000000 */
[----:B------:R-:W-:Y:S01]  /*fc30*/  IABS R63, R63 ;  /* 0x0000003f003f7213 */ /* 0x000fe20000000000 */
[----:B------:R-:W-:Y:S01]  /*fc40*/  MUFU.TANH R115, R115 ;  /* 0x0000007300737308 */ /* 0x000fe20000002400 */
[----:B------:R-:W-:Y:S01]  /*fc50*/  I2FP.F32.S32 R61, R61 ;  /* 0x0000003d003d7245 */ /* 0x000fe20000201400 */
[----:B------:R-:W-:-:S02]  /*fc60*/  IMAD.IADD R71, R42, 0x1, -R39 ;  /* 0x000000012a477824 */ /* 0x000fc400078e0a27 */
[----:B------:R-:W-:Y:S01]  /*fc70*/  FFMA.FTZ R241, R38, -UR6, R121 ;  /* 0x8000000626f17c23 */ /* 0x000fe20008010079 */
[--C-:B------:R-:W-:Y:S01]  /*fc80*/  IMAD.IADD R102, R210, 0x1, -R39.reuse ;  /* 0x00000001d2667824 */ /* 0x100fe200078e0a27 */
[----:B------:R-:W-:Y:S01]  /*fc90*/  IABS R227, R227 ;  /* 0x000000e300e37213 */ /* 0x000fe20000000000 */
[----:B--2---:R-:W-:Y:S01]  /*fca0*/  FFMA.FTZ R46, R61, -UR6, R118 ;  /* 0x800000063d2e7c23 */ /* 0x004fe20008010076 */
[----:B------:R-:W-:Y:S01]  /*fcb0*/  IABS R71, R71 ;  /* 0x0000004700477213 */ /* 0x000fe20000000000 */
[----:B------:R1:W2:Y:S01]  /*fcc0*/  MUFU.TANH R38, R41 ;  /* 0x0000002900267308 */ /* 0x0002a20000002400 */
[----:B------:R-:W-:Y:S01]  /*fcd0*/  IABS R102, R102 ;  /* 0x0000006600667213 */ /* 0x000fe20000000000 */
[----:B------:R-:W-:Y:S01]  /*fce0*/  IMAD.IADD R239, R3, 0x1, -R39 ;  /* 0x0000000103ef7824 */ /* 0x000fe200078e0a27 */
[----:B------:R-:W-:Y:S01]  /*fcf0*/  I2FP.F32.S32 R71, R71 ;  /* 0x0000004700477245 */ /* 0x000fe20000201400 */
[----:B------:R-:W-:Y:S01]  /*fd00*/  FMUL.FTZ R100, R100, UR8 ;  /* 0x0000000864647c20 */ /* 0x000fe20008410000 */
[----:B------:R-:W-:Y:S01]  /*fd10*/  I2FP.F32.S32 R102, R102 ;  /* 0x0000006600667245 */ /* 0x000fe20000201400 */
[----:B------:R-:W-:Y:S01]  /*fd20*/  FMUL.FTZ R99, R99, UR8 ;  /* 0x0000000863637c20 */ /* 0x000fe20008410000 */
[----:B------:R-:W-:Y:S01]  /*fd30*/  I2FP.F32.S32 R227, R227 ;  /* 0x000000e300e37245 */ /* 0x000fe20000201400 */
[----:B------:R4:W-:Y:S01]  /*fd40*/  MUFU.TANH R61, R48 ;  /* 0x00000030003d7308 */ /* 0x0009e20000002400 */
[----:B---3--:R-:W-:Y:S01]  /*fd50*/  FFMA.FTZ R60, R71, -UR6, R60 ;  /* 0x80000006473c7c23 */ /* 0x008fe2000801003c */
[----:B------:R-:W-:-:S02]  /*fd60*/  VIADD R71, R50, 0xffffff29 ;  /* 0xffffff2932477836 */ /* 0x000fc40000000000 */
[----:B------:R-:W-:Y:S01]  /*fd70*/  FFMA.FTZ R223, R102, -UR6, R223 ;  /* 0x8000000666df7c23 */ /* 0x000fe200080100df */
[----:B------:R-:W-:Y:S01]  /*fd80*/  IMAD.IADD R102, R28, 0x1, -R39 ;  /* 0x000000011c667824 */ /* 0x000fe200078e0a27 */
[----:B------:R-:W-:Y:S01]  /*fd90*/  IABS R239, R239 ;  /* 0x000000ef00ef7213 */ /* 0x000fe20000000000 */
[----:B------:R-:W-:Y:S01]  /*fda0*/  IMAD.IADD R217, R210, 0x1, -R71 ;  /* 0x00000001d2d97824 */ /* 0x000fe200078e0a47 */
[----:B------:R-:W-:Y:S01]  /*fdb0*/  IABS R200, R200 ;  /* 0x000000c800c87213 */ /* 0x000fe20000000000 */
[----:B------:R-:W-:Y:S01]  /*fdc0*/  MUFU.TANH R113, R113 ;  /* 0x0000007100717308 */ /* 0x000fe20000002400 */
[----:B------:R-:W-:Y:S01]  /*fdd0*/  IABS R102, R102 ;  /* 0x0000006600667213 */ /* 0x000fe20000000000 */
[----:B------:R-:W-:Y:S01]  /*fde0*/  FMUL.FTZ R94, R94, UR8 ;  /* 0x000000085e5e7c20 */ /* 0x000fe20008410000 */
[----:B-1----:R-:W-:Y:S01]  /*fdf0*/  I2FP.F32.S32 R41, R63 ;  /* 0x0000003f00297245 */ /* 0x002fe20000201400 */
[----:B------:R-:W-:Y:S01]  /*fe00*/  VIADD R63, R50, 0xffffff28 ;  /* 0xffffff28323f7836 */ /* 0x000fe20000000000 */
[----:B------:R-:W-:Y:S01]  /*fe10*/  IABS R217, R217 ;  /* 0x000000d900d97213 */ /* 0x000fe20000000000 */
[----:B------:R-:W-:Y:S01]  /*fe20*/  FMUL.FTZ R95, R95, UR8 ;  /* 0x000000085f5f7c20 */ /* 0x000fe20008410000 */
[----:B------:R-:W-:Y:S01]  /*fe30*/  I2FP.F32.S32 R102, R102 ;  /* 0x0000006600667245 */ /* 0x000fe20000201400 */
[--C-:B------:R-:W-:Y:S01]  /*fe40*/  IMAD.IADD R237, R3, 0x1, -R63.reuse ;  /* 0x0000000103ed7824 */ /* 0x100fe200078e0a3f */
[----:B------:R-:W-:Y:S01]  /*fe50*/  I2FP.F32.S32 R217, R217 ;  /* 0x000000d900d97245 */ /* 0x000fe20000201400 */
[--C-:B----4-:R-:W-:Y:S01]  /*fe60*/  IMAD.IADD R48, R210, 0x1, -R63.reuse ;  /* 0x00000001d2307824 */ /* 0x110fe200078e0a3f */
[----:B------:R-:W1:Y:S01]  /*fe70*/  MUFU.TANH R114, R114 ;  /* 0x0000007200727308 */ /* 0x000e620000002400 */
[--C-:B------:R-:W-:Y:S01]  /*fe80*/  IMAD.IADD R39, R42, 0x1, -R63.reuse ;  /* 0x000000012a277824 */ /* 0x100fe200078e0a3f */
[----:B------:R-:W-:Y:S01]  /*fe90*/  I2FP.F32.S32 R239, R239 ;  /* 0x000000ef00ef7245 */ /* 0x000fe20000201400 */
[C---:B------:R-:W-:Y:S01]  /*fea0*/  IMAD.IADD R63, R28.reuse, 0x1, -R63 ;  /* 0x000000011c3f7824 */ /* 0x040fe200078e0a3f */
[----:B------:R-:W-:Y:S01]  /*feb0*/  IABS R48, R48 ;  /* 0x0000003000307213 */ /* 0x000fe20000000000 */
[----:B------:R-:W-:Y:S01]  /*fec0*/  FFMA.FTZ R217, R217, -UR6, R58 ;  /* 0x80000006d9d97c23 */ /* 0x000fe2000801003a */
[----:B------:R-:W-:Y:S01]  /*fed0*/  IABS R39, R39 ;  /* 0x0000002700277213 */ /* 0x000fe20000000000 */
[----:B------:R-:W-:Y:S01]  /*fee0*/  IMAD.IADD R58, R28, 0x1, -R71 ;  /* 0x000000011c3a7824 */ /* 0x000fe200078e0a47 */
[----:B------:R-:W-:Y:S01]  /*fef0*/  I2FP.F32.S32 R48, R48 ;  /* 0x0000003000307245 */ /* 0x000fe20000201400 */
[----:B------:R3:W-:Y:S01]  /*ff00*/  MUFU.TANH R225, R109 ;  /* 0x0000006d00e17308 */ /* 0x0007e20000002400 */
[----:B------:R-:W-:Y:S01]  /*ff10*/  IABS R63, R63 ;  /* 0x0000003f003f7213 */ /* 0x000fe20000000000 */
[----:B------:R-:W-:Y:S01]  /*ff20*/  VIADD R125, R50, 0xffffff51 ;  /* 0xffffff51327d7836 */ /* 0x000fe20000000000 */
[----:B------:R-:W-:Y:S01]  /*ff30*/  IABS R58, R58 ;  /* 0x0000003a003a7213 */ /* 0x000fe20000000000 */
[----:B------:R-:W-:Y:S01]  /*ff40*/  FFMA.FTZ R221, R48, -UR6, R221 ;  /* 0x8000000630dd7c23 */ /* 0x000fe200080100dd */
[----:B------:R-:W-:Y:S01]  /*ff50*/  IMAD.IADD R48, R42, 0x1, -R71 ;  /* 0x000000012a307824 */ /* 0x000fe200078e0a47 */
[----:B------:R-:W-:Y:S01]  /*ff60*/  I2FP.F32.S32 R63, R63 ;  /* 0x0000003f003f7245 */ /* 0x000fe20000201400 */
[----:B------:R-:W-:Y:S01]  /*ff70*/  FMUL.FTZ R82, R82, UR8 ;  /* 0x0000000852527c20 */ /* 0x000fe20008410000 */
[----:B------:R-:W4:Y:S01]  /*ff80*/  MUFU.TANH R56, R56 ;  /* 0x0000003800387308 */ /* 0x000f220000002400 */
[----:B------:R-:W-:Y:S01]  /*ff90*/  I2FP.F32.S32 R58, R58 ;  /* 0x0000003a003a7245 */ /* 0x000fe20000201400 */
[----:B------:R-:W-:Y:S01]  /*ffa0*/  FMUL.FTZ R206, R87, UR8 ;  /* 0x0000000857ce7c20 */ /* 0x000fe20008410000 */
[----:B------:R-:W-:Y:S01]  /*ffb0*/  IABS R48, R48 ;  /* 0x0000003000307213 */ /* 0x000fe20000000000 */
[----:B--2---:R-:W-:Y:S01]  /*ffc0*/  FFMA.FTZ R38, R63, -UR6, R38 ;  /* 0x800000063f267c23 */ /* 0x004fe20008010026 */
[----:B------:R-:W-:Y:S01]  /*ffd0*/  VIADD R63, R50, 0xffffff30 ;  /* 0xffffff30323f7836 */ /* 0x000fe20000000000 */
[----:B------:R-:W-:Y:S01]  /*ffe0*/  I2FP.F32.S32 R200, R200 ;  /* 0x000000c800c87245 */ /* 0x000fe20000201400 */
[----:B------:R-:W-:Y:S01]  /*fff0*/  FMUL.FTZ R86, R86, UR8 ;  /* 0x0000000856567c20 */ /* 0x000fe20008410000 */
[----:B------:R-:W-:Y:S01]  /*10000*/  I2FP.F32.S32 R48, R48 ;  /* 0x0000003000307245 */ /* 0x000fe20000201400 */
[----:B------:R-:W2:Y:S01]  /*10010*/  MUFU.TANH R108, R108 ;  /* 0x0000006c006c7308 */ /* 0x000ea20000002400 */
[----:B---3--:R-:W-:Y:S01]  /*10020*/  I2FP.F32.S32 R109, R39 ;  /* 0x00000027006d7245 */ /* 0x008fe20000201400 */
[----:B------:R-:W-:Y:S01]  /*10030*/  FFMA.FTZ R39, R102, -UR6, R117 ;  /* 0x8000000666277c23 */ /* 0x000fe20008010075 */
[----:B------:R-:W-:-:S02]  /*10040*/  IMAD.IADD R102, R3, 0x1, -R71 ;  /* 0x0000000103667824 */ /* 0x000fc400078e0a47 */
[----:B------:R-:W-:Y:S01]  /*10050*/  FFMA.FTZ R48, R48, -UR6, R115 ;  /* 0x8000000630307c23 */ /* 0x000fe20008010073 */
[--C-:B------:R-:W-:Y:S02]  /*10060*/  IMAD.IADD R115, R210, 0x1, -R63.reuse ;  /* 0x00000001d2737824 */ /* 0x100fe400078e0a3f */
[----:B-1----:R-:W-:Y:S01]  /*10070*/  FFMA.FTZ R234, R109, -UR6, R114 ;  /* 0x800000066dea7c23 */ /* 0x002fe20008010072 */
[--C-:B------:R-:W-:Y:S01]  /*10080*/  IMAD.IADD R109, R3, 0x1, -R63.reuse ;  /* 0x00000001036d7824 */ /* 0x100fe200078e0a3f */
[----:B------:R-:W-:Y:S01]  /*10090*/  IABS R102, R102 ;  /* 0x0000006600667213 */ /* 0x000fe20000000000 */
[----:B------:R-:W1:Y:S01]  /*100a0*/  MUFU.TANH R59, R59 ;  /* 0x0000003b003b7308 */ /* 0x000e620000002400 */
[----:B------:R-:W-:Y:S01]  /*100b0*/  IABS R115, R115 ;  /* 0x0000007300737213 */ /* 0x000fe20000000000 */
[----:B------:R-:W-:Y:S01]  /*100c0*/  IMAD.IADD R71, R42, 0x1, -R63 ;  /* 0x000000012a477824 */ /* 0x000fe200078e0a3f */
[----:B------:R-:W-:Y:S01]  /*100d0*/  I2FP.F32.S32 R102, R102 ;  /* 0x0000006600667245 */ /* 0x000fe20000201400 */
[C---:B------:R-:W-:Y:S01]  /*100e0*/  VIADD R119, R50.reuse, 0xffffff59 ;  /* 0xffffff5932777836 */ /* 0x040fe20000000000 */
[----:B------:R-:W-:Y:S01]  /*100f0*/  I2FP.F32.S32 R115, R115 ;  /* 0x0000007300737245 */ /* 0x000fe20000201400 */
[----:B------:R-:W-:Y:S01]  /*10100*/  VIADD R117, R50, 0xffffff61 ;  /* 0xffffff6132757836 */ /* 0x000fe20000000000 */
[----:B------:R-:W-:Y:S01]  /*10110*/  IABS R109, R109 ;  /* 0x0000006d006d7213 */ /* 0x000fe20000000000 */
[----:B------:R-:W-:Y:S01]  /*10120*/  FFMA.FTZ R231, R102, -UR6, R113 ;  /* 0x8000000666e77c23 */ /* 0x000fe20008010071 */
[----:B------:R-:W-:Y:S01]  /*10130*/  MUFU.TANH R111, R111 ;  /* 0x0000006f006f7308 */ /* 0x000fe20000002400 */
[----:B------:R-:W-:-:S02]  /*10140*/  IMAD.IADD R102, R28, 0x1, -R63 ;  /* 0x000000011c667824 */ /* 0x000fc400078e0a3f */
[----:B----4-:R-:W-:Y:S01]  /*10150*/  FFMA.FTZ R115, R115, -UR6, R56 ;  /* 0x8000000673737c23 */ /* 0x010fe20008010038 */
[----:B------:R-:W-:Y:S01]  /*10160*/  I2FP.F32.S32 R109, R109 ;  /* 0x0000006d006d7245 */ /* 0x000fe20000201400 */
[----:B------:R-:W-:Y:S01]  /*10170*/  VIADD R87, R50, 0xffffff60 ;  /* 0xffffff6032577836 */ /* 0x000fe20000000000 */
[----:B------:R-:W-:Y:S01]  /*10180*/  IABS R71, R71 ;  /* 0x0000004700477213 */ /* 0x000fe20000000000 */
[----:B------:R-:W-:Y:S01]  /*10190*/  VIADD R130, R43, 0xffffff08 ;  /* 0xffffff082b827836 */ /* 0x000fe20000000000 */
[----:B------:R-:W-:Y:S01]  /*101a0*/  IABS R102, R102 ;  /* 0x0000006600667213 */ /* 0x000fe20000000000 */
[----:B------:R3:W-:Y:S01]  /*101b0*/  MUFU.TANH R113, R37 ;  /* 0x0000002500717308 */ /* 0x0007e20000002400 */
[----:B--2---:R-:W-:Y:S01]  /*101c0*/  FFMA.FTZ R208, R109, -UR6, R108 ;  /* 0x800000066dd07c23 */ /* 0x004fe2000801006c */
[----:B------:R-:W-:Y:S01]  /*101d0*/  I2FP.F32.S32 R71, R71 ;  /* 0x0000004700477245 */ /* 0x000fe20000201400 */
[----:B------:R-:W-:Y:S01]  /*101e0*/  FMUL.FTZ R112, R112, UR8 ;  /* 0x0000000870707c20 */ /* 0x000fe20008410000 */
[----:B------:R-:W-:Y:S01]  /*101f0*/  I2FP.F32.S32 R102, R102 ;  /* 0x0000006600667245 */ /* 0x000fe20000201400 */
[----:B------:R-:W-:Y:S01]  /*10200*/  FMUL.FTZ R78, R78, UR8 ;  /* 0x000000084e4e7c20 */ /* 0x000fe20008410000 */
[----:B------:R-:W-:Y:S01]  /*10210*/  IABS R238, R238 ;  /* 0x000000ee00ee7213 */ /* 0x000fe20000000000 */
[----:B------:R-:W-:Y:S01]  /*10220*/  FMUL.FTZ R79, R79, UR8 ;  /* 0x000000084f4f7c20 */ /* 0x000fe20008410000 */
[----:B------:R-:W-:Y:S01]  /*10230*/  MUFU.TANH R57, R57 ;  /* 0x0000003900397308 */ /* 0x000fe20000002400 */
[----:B-1----:R-:W-:Y:S01]  /*10240*/  FFMA.FTZ R109, R102, -UR6, R59 ;  /* 0x80000006666d7c23 */ /* 0x002fe2000801003b */
[----:B------:R-:W-:Y:S01]  /*10250*/  VIADD R59, R50, 0xffffff38 ;  /* 0xffffff38323b7836 */ /* 0x000fe20000000000 */
[----:B------:R-:W-:Y:S01]  /*10260*/  I2FP.F32.S32 R238, R238 ;  /* 0x000000ee00ee7245 */ /* 0x000fe20000201400 */
[----:B------:R-:W-:Y:S01]  /*10270*/  FMUL.FTZ R66, R66, UR8 ;  /* 0x0000000842427c20 */ /* 0x000fe20008410000 */
[----:B------:R-:W-:Y:S01]  /*10280*/  IABS R235, R235 ;  /* 0x000000eb00eb7213 */ /* 0x000fe20000000000 */
[--C-:B------:R-:W-:Y:S01]  /*10290*/  IMAD.IADD R63, R42, 0x1, -R59.reuse ;  /* 0x000000012a3f7824 */ /* 0x100fe200078e0a3b */
[----:B------:R-:W-:Y:S01]  /*102a0*/  IABS R237, R237 ;  /* 0x000000ed00ed7213 */ /* 0x000fe20000000000 */
[----:B------:R-:W1:Y:S01]  /*102b0*/  MUFU.TANH R120, R120 ;  /* 0x0000007800787308 */ /* 0x000e620000002400 */
[----:B------:R-:W-:-:S02]  /*102c0*/  IMAD.IADD R207, R3, 0x1, -R59 ;  /* 0x0000000103cf7824 */ /* 0x000fc400078e0a3b */
[----:B---3--:R-:W-:Y:S01]  /*102d0*/  FFMA.FTZ R37, R58, -UR6, R61 ;  /* 0x800000063a257c23 */ /* 0x008fe2000801003d */
[----:B------:R-:W-:Y:S01]  /*102e0*/  VIADD R61, R50, 0xffffff31 ;  /* 0xffffff31323d7836 */ /* 0x000fe20000000000 */
[----:B------:R-:W-:Y:S01]  /*102f0*/  IABS R63, R63 ;  /* 0x0000003f003f7213 */ /* 0x000fe20000000000 */
[----:B------:R-:W-:Y:S01]  /*10300*/  VIADD R128, R43, 0xffffff41 ;  /* 0xffffff412b807836 */ /* 0x000fe20000000000 */
[----:B------:R-:W-:Y:S01]  /*10310*/  IABS R207, R207 ;  /* 0x000000cf00cf7213 */ /* 0x000fe20000000000 */
[--C-:B------:R-:W-:Y:S01]  /*10320*/  IMAD.IADD R56, R42, 0x1, -R61.reuse ;  /* 0x000000012a387824 */ /* 0x100fe200078e0a3d */
[----:B------:R-:W2:Y:S01]  /*10330*/  MUFU.TANH R106, R106 ;  /* 0x0000006a006a7308 */ /* 0x000ea20000002400 */
[--C-:B------:R-:W-:Y:S01]  /*10340*/  IMAD.IADD R108, R210, 0x1, -R61.reuse ;  /* 0x00000001d26c7824 */ /* 0x100fe200078e0a3d */
[----:B------:R-:W-:Y:S01]  /*10350*/  I2FP.F32.S32 R63, R63 ;  /* 0x0000003f003f7245 */ /* 0x000fe20000201400 */
[----:B------:R-:W-:Y:S01]  /*10360*/  IMAD.IADD R58, R3, 0x1, -R61 ;  /* 0x00000001033a7824 */ /* 0x000fe200078e0a3d */
[----:B------:R-:W-:Y:S01]  /*10370*/  IABS R56, R56 ;  /* 0x0000003800387213 */ /* 0x000fe20000000000 */
[C---:B------:R-:W-:Y:S01]  /*10380*/  VIADD R126, R43.reuse, 0xffffff09 ;  /* 0xffffff092b7e7836 */ /* 0x040fe20000000000 */
[----:B------:R-:W-:Y:S01]  /*10390*/  IABS R108, R108 ;  /* 0x0000006c006c7213 */ /* 0x000fe20000000000 */
[----:B------:R-:W-:Y:S01]  /*103a0*/  VIADD R236, R43, 0xffffff18 ;  /* 0xffffff182bec7836 */ /* 0x000fe20000000000 */
[----:B------:R-:W-:Y:S01]  /*103b0*/  I2FP.F32.S32 R56, R56 ;  /* 0x0000003800387245 */ /* 0x000fe20000201400 */
[----:B------:R-:W3:Y:S01]  /*103c0*/  MUFU.TANH R32, R32 ;  /* 0x0000002000207308 */ /* 0x000ee20000002400 */
[----:B------:R-:W-:Y:S01]  /*103d0*/  IABS R58, R58 ;  /* 0x0000003a003a7213 */ /* 0x000fe20000000000 */
[----:B-1----:R-:W-:Y:S01]  /*103e0*/  FFMA.FTZ R227, R227, -UR6, R120 ;  /* 0x80000006e3e37c23 */ /* 0x002fe20008010078 */
[----:B------:R-:W-:Y:S01]  /*103f0*/  I2FP.F32.S32 R108, R108 ;  /* 0x0000006c006c7245 */ /* 0x000fe20000201400 */
[----:B------:R-:W-:Y:S01]  /*10400*/  FFMA.FTZ R121, R56, -UR6, R111 ;  /* 0x8000000638797c23 */ /* 0x000fe2000801006f */
[----:B------:R-:W-:Y:S01]  /*10410*/  IMAD.IADD R56, R28, 0x1, -R61 ;  /* 0x000000011c387824 */ /* 0x000fe200078e0a3d */
[----:B------:R-:W-:Y:S01]  /*10420*/  I2FP.F32.S32 R58, R58 ;  /* 0x0000003a003a7245 */ /* 0x000fe20000201400 */
[----:B------:R-:W-:-:S02]  /*10430*/  IMAD.IADD R61, R210, 0x1, -R59 ;  /* 0x00000001d23d7824 */ /* 0x000fc400078e0a3b */
[----:B------:R-:W-:Y:S01]  /*10440*/  FFMA.FTZ R108, R108, -UR6, R57 ;  /* 0x800000066c6c7c23 */ /* 0x000fe20008010039 */
[----:B------:R-:W1:Y:S01]  /*10450*/  MUFU.TANH R105, R105 ;  /* 0x0000006900697308 */ /* 0x000e620000002400 */
[----:B------:R-:W-:Y:S01]  /*10460*/  IABS R56, R56 ;  /* 0x0000003800387213 */ /* 0x000fe20000000000 */
[----:B------:R-:W-:Y:S01]  /*10470*/  VIADD R57, R50, 0xffffff39 ;  /* 0xffffff3932397836 */ /* 0x000fe20000000000 */
[----:B------:R-:W-:Y:S01]  /*10480*/  IABS R61, R61 ;  /* 0x0000003d003d7213 */ /* 0x000fe20000000000 */
[----:B------:R-:W-:Y:S01]  /*10490*/  FFMA.FTZ R225, R58, -UR6, R225 ;  /* 0x800000063ae17c23 */ /* 0x000fe200080100e1 */
[----:B------:R-:W-:Y:S01]  /*104a0*/  I2FP.F32.S32 R56, R56 ;  /* 0x0000003800387245 */ /* 0x000fe20000201400 */
[----:B--2---:R-:W-:Y:S01]  /*104b0*/  FFMA.FTZ R120, R63, -UR6, R106 ;  /* 0x800000063f787c23 */ /* 0x004fe2000801006a */
[----:B------:R-:W-:Y:S01]  /*104c0*/  I2FP.F32.S32 R61, R61 ;  /* 0x0000003d003d7245 */ /* 0x000fe20000201400 */
[----:B------:R-:W2:Y:S01]  /*104d0*/  MUFU.TANH R35, R35 ;  /* 0x0000002300237308 */ /* 0x000ea20000002400 */
[----:B------:R-:W-:-:S02]  /*104e0*/  IMAD.IADD R58, R3, 0x1, -R57 ;  /* 0x00000001033a7824 */ /* 0x000fc400078e0a39 */
[----:B------:R-:W-:Y:S01]  /*104f0*/  FFMA.FTZ R113, R56, -UR6, R113 ;  /* 0x8000000638717c23 */ /* 0x000fe20008010071 */
[--C-:B------:R-:W-:Y:S02]  /*10500*/  IMAD.IADD R56, R28, 0x1, -R57.reuse ;  /* 0x000000011c387824 */ /* 0x100fe400078e0a39 */
[----:B---3--:R-:W-:Y:S01]  /*10510*/  FFMA.FTZ R106, R61, -UR6, R32 ;  /* 0x800000063d6a7c23 */ /* 0x008fe20008010020 */
[--C-:B------:R-:W-:Y:S01]  /*10520*/  IMAD.IADD R32, R210, 0x1, -R57.reuse ;  /* 0x00000001d2207824 */ /* 0x100fe200078e0a39 */
[----:B------:R-:W-:Y:S01]  /*10530*/  IABS R58, R58 ;  /* 0x0000003a003a7213 */ /* 0x000fe20000000000 */
[----:B------:R-:W-:Y:S01]  /*10540*/  VIADD R63, R50, 0xffffff40 ;  /* 0xffffff40323f7836 */ /* 0x000fe20000000000 */
[----:B------:R-:W3:Y:S01]  /*10550*/  MUFU.TANH R33, R33 ;  /* 0x0000002100217308 */ /* 0x000ee20000002400 */
[----:B------:R-:W-:Y:S01]  /*10560*/  IABS R56, R56 ;  /* 0x0000003800387213 */ /* 0x000fe20000000000 */
[----:B------:R-:W-:Y:S01]  /*10570*/  IMAD.IADD R61, R42, 0x1, -R57 ;  /* 0x000000012a3d7824 */ /* 0x000fe200078e0a39 */
[----:B------:R-:W-:Y:S01]  /*10580*/  IABS R32, R32 ;  /* 0x0000002000207213 */ /* 0x000fe20000000000 */
[----:B------:R-:W-:Y:S01]  /*10590*/  VIADD R111, R50, 0xffffff48 ;  /* 0xffffff48326f7836 */ /* 0x000fe20000000000 */
[----:B------:R-:W-:Y:S01]  /*105a0*/  I2FP.F32.S32 R58, R58 ;  /* 0x0000003a003a7245 */ /* 0x000fe20000201400 */
[----:B------:R-:W-:Y:S01]  /*105b0*/  IMAD.IADD R219, R210, 0x1, -R63 ;  /* 0x00000001d2db7824 */ /* 0x000fe200078e0a3f */
[----:B------:R-:W-:Y:S01]  /*105c0*/  I2FP.F32.S32 R56, R56 ;  /* 0x0000003800387245 */ /* 0x000fe20000201400 */
[----:B------:R-:W4:Y:S01]  /*105d0*/  MUFU.TANH R104, R104 ;  /* 0x0000006800687308 */ /* 0x000f220000002400 */
[----:B------:R-:W-:Y:S01]  /*105e0*/  I2FP.F32.S32 R32, R32 ;  /* 0x0000002000207245 */ /* 0x000fe20000201400 */
[----:B-1----:R-:W-:Y:S01]  /*105f0*/  FFMA.FTZ R203, R58, -UR6, R105 ;  /* 0x800000063acb7c23 */ /* 0x002fe20008010069 */
[----:B------:R-:W-:Y:S01]  /*10600*/  I2FP.F32.S32 R207, R207 ;  /* 0x000000cf00cf7245 */ /* 0x000fe20000201400 */
[----:B--2---:R-:W-:Y:S01]  /*10610*/  FFMA.FTZ R105, R56, -UR6, R35 ;  /* 0x8000000638697c23 */ /* 0x004fe20008010023 */
[----:B------:R-:W-:Y:S01]  /*10620*/  IMAD.IADD R35, R28, 0x1, -R63 ;  /* 0x000000011c237824 */ /* 0x000fe200078e0a3f */
[----:B------:R-:W-:Y:S01]  /*10630*/  IABS R61, R61 ;  /* 0x0000003d003d7213 */ /* 0x000fe20000000000 */
[C---:B------:R-:W-:Y:S01]  /*10640*/  VIADD R58, R43.reuse, 0xffffff19 ;  /* 0xffffff192b3a7836 */ /* 0x040fe20000000000 */
[----:B------:R-:W1:Y:S01]  /*10650*/  MUFU.TANH R30, R30 ;  /* 0x0000001e001e7308 */ /* 0x000e620000002400 */
[----:B------:R-:W-:Y:S01]  /*10660*/  I2FP.F32.S32 R235, R235 ;  /* 0x000000eb00eb7245 */ /* 0x000fe20000201400 */
[----:B---3--:R-:W-:Y:S01]  /*10670*/  FFMA.FTZ R102, R32, -UR6, R33 ;  /* 0x8000000620667c23 */ /* 0x008fe20008010021 */
[----:B------:R-:W-:Y:S01]  /*10680*/  VIADD R33, R50, 0xffffff41 ;  /* 0xffffff4132217836 */ /* 0x000fe20000000000 */
[----:B------:R-:W-:Y:S01]  /*10690*/  IABS R35, R35 ;  /* 0x0000002300237213 */ /* 0x000fe20000000000 */
[----:B------:R-:W-:Y:S01]  /*106a0*/  VIADD R56, R43, 0xffffff10 ;  /* 0xffffff102b387836 */ /* 0x000fe20000000000 */
[----:B------:R-:W-:Y:S01]  /*106b0*/  IABS R219, R219 ;  /* 0x000000db00db7213 */ /* 0x000fe20000000000 */
[--C-:B------:R-:W-:Y:S01]  /*106c0*/  IMAD.IADD R32, R3, 0x1, -R33.reuse ;  /* 0x0000000103207824 */ /* 0x100fe200078e0a21 */
[----:B------:R-:W2:Y:S01]  /*106d0*/  MUFU.TANH R122, R122 ;  /* 0x0000007a007a7308 */ /* 0x000ea20000002400 */
[----:B------:R-:W-:Y:S01]  /*106e0*/  I2FP.F32.S32 R35, R35 ;  /* 0x0000002300237245 */ /* 0x000fe20000201400 */
[----:B------:R-:W-:-:S02]  /*106f0*/  IMAD.IADD R114, R42, 0x1, -R33 ;  /* 0x000000012a727824 */ /* 0x000fc400078e0a21 */
[----:B----4-:R-:W-:Y:S01]  /*10700*/  FFMA.FTZ R207, R207, -UR6, R104 ;  /* 0x80000006cfcf7c23 */ /* 0x010fe20008010068 */
[----:B------:R-:W-:Y:S01]  /*10710*/  IABS R32, R32 ;  /* 0x0000002000207213 */ /* 0x000fe20000000000 */
[C---:B------:R-:W-:Y:S01]  /*10720*/  VIADD R118, R43.reuse, 0xffffff38 ;  /* 0xffffff382b767836 */ /* 0x040fe20000000000 */
[----:B------:R-:W-:Y:S01]  /*10730*/  I2FP.F32.S32 R237, R237 ;  /* 0x000000ed00ed7245 */ /* 0x000fe20000201400 */
[----:B------:R-:W-:Y:S01]  /*10740*/  VIADD R224, R43, 0xffffff40 ;  /* 0xffffff402be07836 */ /* 0x000fe20000000000 */
[----:B------:R-:W3:Y:S01]  /*10750*/  MUFU.TANH R110, R110 ;  /* 0x0000006e006e7308 */ /* 0x000ee20000002400 */
[----:B------:R-:W-:Y:S01]  /*10760*/  I2FP.F32.S32 R32, R32 ;  /* 0x0000002000207245 */ /* 0x000fe20000201400 */
[----:B-1----:R-:W-:Y:S01]  /*10770*/  FFMA.FTZ R104, R35, -UR6, R30 ;  /* 0x8000000623687c23 */ /* 0x002fe2000801001e */
[----:B------:R-:W-:Y:S01]  /*10780*/  IMAD.IADD R30, R28, 0x1, -R33 ;  /* 0x000000011c1e7824 */ /* 0x000fe200078e0a21 */
[----:B------:R-:W-:Y:S01]  /*10790*/  IABS R114, R114 ;  /* 0x0000007200727213 */ /* 0x000fe20000000000 */
[----:B------:R-:W-:Y:S01]  /*107a0*/  VIADD R204, R43, 0xffffff50 ;  /* 0xffffff502bcc7836 */ /* 0x000fe20000000000 */
[----:B------:R-:W-:Y:S01]  /*107b0*/  I2FP.F32.S32 R219, R219 ;  /* 0x000000db00db7245 */ /* 0x000fe20000201400 */
[----:B------:R-:W-:Y:S01]  /*107c0*/  FMUL.FTZ R96, R96, UR8 ;  /* 0x0000000860607c20 */ /* 0x000fe20008410000 */
[----:B------:R-:W1:Y:S01]  /*107d0*/  MUFU.TANH R57, R101 ;  /* 0x0000006500397308 */ /* 0x000e620000002400 */
[----:B------:R-:W-:Y:S01]  /*107e0*/  IABS R30, R30 ;  /* 0x0000001e001e7213 */ /* 0x000fe20000000000 */
[----:B--2---:R-:W-:Y:S01]  /*107f0*/  FFMA.FTZ R239, R239, -UR6, R122 ;  /* 0x80000006efef7c23 */ /* 0x004fe2000801007a */
[----:B------:R-:W-:Y:S01]  /*10800*/  I2FP.F32.S32 R114, R114 ;  /* 0x0000007200727245 */ /* 0x000fe20000201400 */
[----:B------:R-:W-:Y:S01]  /*10810*/  FMUL.FTZ R97, R97, UR8 ;  /* 0x0000000861617c20 */ /* 0x000fe20008410000 */
[----:B------:R-:W-:Y:S01]  /*10820*/  I2FP.F32.S32 R30, R30 ;  /* 0x0000001e001e7245 */ /* 0x000fe20000201400 */
[----:B------:R-:W-:Y:S01]  /*10830*/  FMUL.FTZ R89, R89, UR8 ;  /* 0x0000000859597c20 */ /* 0x000fe20008410000 */
[----:B------:R-:W-:Y:S01]  /*10840*/  FMUL.FTZ R80, R80, UR8 ;  /* 0x0000000850507c20 */ /* 0x000fe20008410000 */
[----:B------:R-:W2:Y:S01]  /*10850*/  MUFU.TANH R197, R197 ;  /* 0x000000c500c57308 */ /* 0x000ea20000002400 */
[----:B------:R-:W-:Y:S01]  /*10860*/  FMUL.FTZ R81, R81, UR8 ;  /* 0x0000000851517c20 */ /* 0x000fe20008410000 */
[----:B---3--:R-:W-:Y:S01]  /*10870*/  FFMA.FTZ R122, R71, -UR6, R110 ;  /* 0x80000006477a7c23 */ /* 0x008fe2000801006e */
[----:B------:R-:W-:-:S02]  /*10880*/  VIADD R71, R50, 0xffffff70 ;  /* 0xffffff7032477836 */ /* 0x000fc40000000000 */
[----:B------:R-:W-:Y:S01]  /*10890*/  FMUL.FTZ R64, R64, UR8 ;  /* 0x0000000840407c20 */ /* 0x000fe20008410000 */
[----:B------:R-:W-:Y:S02]  /*108a0*/  FMUL.FTZ R65, R65, UR8 ;  /* 0x0000000841417c20 */ /* 0x000fe40008410000 */
[----:B------:R-:W3:Y:S01]  /*108b0*/  MUFU.TANH R103, R103 ;  /* 0x0000006700677308 */ /* 0x000ee20000002400 */
[----:B-1----:R-:W-:Y:S01]  /*108c0*/  FFMA.FTZ R57, R32, -UR6, R57 ;  /* 0x8000000620397c23 */ /* 0x002fe20008010039 */
[----:B------:R-:W-:Y:S02]  /*108d0*/  IMAD.IADD R32, R210, 0x1, -R33 ;  /* 0x00000001d2207824 */ /* 0x000fe400078e0a21 */
[----:B------:R-:W-:Y:S02]  /*108e0*/  IMAD.IADD R33, R42, 0x1, -R111 ;  /* 0x000000012a217824 */ /* 0x000fe400078e0a6f */
[----:B------:R-:W-:Y:S02]  /*108f0*/  VIADD R101, R50, 0xffffff50 ;  /* 0xffffff5032657836 */ /* 0x000fe40000000000 */
[----:B------:R-:W-:Y:S01]  /*10900*/  MUFU.TANH R31, R31 ;  /* 0x0000001f001f7308 */ /* 0x000fe20000002400 */
[----:B------:R-:W-:Y:S01]  /*10910*/  IABS R32, R32 ;  /* 0x0000002000207213 */ /* 0x000fe20000000000 */
[----:B--2---:R-:W-:Y:S01]  /*10920*/  FFMA.FTZ R200, R200, -UR6, R197 ;  /* 0x80000006c8c87c23 */ /* 0x004fe200080100c5 */
[----:B------:R-:W-:Y:S01]  /*10930*/  IABS R33, R33 ;  /* 0x0000002100217213 */ /* 0x000fe20000000000 */
[----:B------:R-:W-:Y:S01]  /*10940*/  IMAD.IADD R35, R42, 0x1, -R101 ;  /* 0x000000012a237824 */ /* 0x000fe200078e0a65 */
[----:B------:R-:W-:-:S02]  /*10950*/  I2FP.F32.S32 R32, R32 ;  /* 0x0000002000207245 */ /* 0x000fc40000201400 */
[----:B------:R-:W-:Y:S01]  /*10960*/  I2FP.F32.S32 R33, R33 ;  /* 0x0000002100217245 */ /* 0x000fe20000201400 */
[----:B------:R1:W-:Y:S01]  /*10970*/  MUFU.TANH R123, R107 ;  /* 0x0000006b007b7308 */ /* 0x0003e20000002400 */
[----:B------:R-:W-:Y:S01]  /*10980*/  IABS R35, R35 ;  /* 0x0000002300237213 */ /* 0x000fe20000000000 */
[----:B---3--:R-:W-:Y:S01]  /*10990*/  FFMA.FTZ R114, R114, -UR6, R103 ;  /* 0x8000000672727c23 */ /* 0x008fe20008010067 */
[----:B------:R-:W-:Y:S02]  /*109a0*/  VIADD R103, R50, 0xffffff49 ;  /* 0xffffff4932677836 */ /* 0x000fe40000000000 */
[----:B------:R-:W-:-:S03]  /*109b0*/  I2FP.F32.S32 R35, R35 ;  /* 0x0000002300237245 */ /* 0x000fc60000201400 */
[----:B------:R-:W2:Y:S08]  /*109c0*/  MUFU.TANH R110, R98 ;  /* 0x00000062006e7308 */ /* 0x000eb00000002400 */
[----:B------:R-:W3:Y:S01]  /*109d0*/  MUFU.TANH R29, R29 ;  /* 0x0000001d001d7308 */ /* 0x000ee20000002400 */
[----:B-1----:R-:W-:-:S05]  /*109e0*/  IMAD.IADD R107, R28, 0x1, -R59 ;  /* 0x000000011c6b7824 */ /* 0x002fca00078e0a3b */
[----:B------:R-:W-:Y:S02]  /*109f0*/  IABS R107, R107 ;  /* 0x0000006b006b7213 */ /* 0x000fe40000000000 */
[----:B------:R1:W-:Y:S01]  /*10a00*/  MUFU.TANH R59, R100 ;  /* 0x00000064003b7308 */ /* 0x0003e20000002400 */
[----:B--2---:R-:W-:Y:S01]  /*10a10*/  FFMA.FTZ R110, R33, -UR6, R110 ;  /* 0x80000006216e7c23 */ /* 0x004fe2000801006e */
[----:B------:R-:W-:Y:S01]  /*10a20*/  IMAD.IADD R33, R42, 0x1, -R125 ;  /* 0x000000012a217824 */ /* 0x000fe200078e0a7d */
[----:B------:R-:W-:Y:S01]  /*10a30*/  I2FP.F32.S32 R107, R107 ;  /* 0x0000006b006b7245 */ /* 0x000fe20000201400 */
[----:B------:R-:W-:-:S04]  /*10a40*/  VIADD R98, R43, 0xffffff51 ;  /* 0xffffff512b627836 */ /* 0x000fc80000000000 */
[----:B------:R2:W-:Y:S01]  /*10a50*/  MUFU.TANH R197, R99 ;  /* 0x0000006300c57308 */ /* 0x0005e20000002400 */
[----:B------:R-:W-:Y:S01]  /*10a60*/  IABS R33, R33 ;  /* 0x0000002100217213 */ /* 0x000fe20000000000 */
[----:B---3--:R-:W-:Y:S01]  /*10a70*/  FFMA.FTZ R215, R32, -UR6, R29 ;  /* 0x8000000620d77c23 */ /* 0x008fe2000801001d */
[----:B------:R-:W-:Y:S02]  /*10a80*/  IMAD.IADD R32, R42, 0x1, -R87 ;  /* 0x000000012a207824 */ /* 0x000fe400078e0a57 */
[----:B------:R-:W-:-:S03]  /*10a90*/  I2FP.F32.S32 R33, R33 ;  /* 0x0000002100217245 */ /* 0x000fc60000201400 */
[----:B------:R3:W4:Y:S01]  /*10aa0*/  MUFU.TANH R196, R95 ;  /* 0x0000005f00c47308 */ /* 0x0007220000002400 */
[----:B------:R-:W-:Y:S02]  /*10ab0*/  IABS R32, R32 ;  /* 0x0000002000207213 */ /* 0x000fe40000000000 */
[----:B-1----:R-:W-:Y:S01]  /*10ac0*/  I2FP.F32.S32 R100, R61 ;  /* 0x0000003d00647245 */ /* 0x002fe20000201400 */
[----:B------:R-:W-:Y:S01]  /*10ad0*/  IMAD.IADD R61, R42, 0x1, -R63 ;  /* 0x000000012a3d7824 */ /* 0x000fe200078e0a3f */
[----:B------:R-:W-:-:S03]  /*10ae0*/  I2FP.F32.S32 R32, R32 ;  /* 0x0000002000207245 */ /* 0x000fc60000201400 */
[----:B------:R-:W-:Y:S01]  /*10af0*/  FFMA.FTZ R123, R100, -UR6, R123 ;  /* 0x80000006647b7c23 */ /* 0x000fe2000801007b */
[----:B------:R-:W1:Y:S01]  /*10b00*/  MUFU.TANH R129, R129 ;  /* 0x0000008100817308 */ /* 0x000e620000002400 */
[----:B--2---:R-:W-:Y:S01]  /*10b10*/  FFMA.FTZ R99, R30, -UR6, R31 ;  /* 0x800000061e637c23 */ /* 0x004fe2000801001f */
[----:B------:R-:W-:Y:S01]  /*10b20*/  IMAD.IADD R30, R42, 0x1, -R103 ;  /* 0x000000012a1e7824 */ /* 0x000fe200078e0a67 */
[----:B------:R-:W-:Y:S01]  /*10b30*/  IABS R61, R61 ;  /* 0x0000003d003d7213 */ /* 0x000fe20000000000 */
[----:B------:R-:W-:-:S03]  /*10b40*/  VIADD R31, R50, 0xffffff58 ;  /* 0xffffff58321f7836 */ /* 0x000fc60000000000 */
[----:B------:R-:W-:Y:S01]  /*10b50*/  IABS R30, R30 ;  /* 0x0000001e001e7213 */ /* 0x000fe20000000000 */
[----:B------:R-:W2:Y:S01]  /*10b60*/  MUFU.TANH R100, R94 ;  /* 0x0000005e00647308 */ /* 0x000ea20000002400 */
[----:B---3--:R-:W-:Y:S02]  /*10b70*/  VIADD R95, R50, 0xffffff68 ;  /* 0xffffff68325f7836 */ /* 0x008fe40000000000 */
[----:B----4-:R-:W-:Y:S01]  /*10b80*/  FFMA.FTZ R196, R33, -UR6, R196 ;  /* 0x8000000621c47c23 */ /* 0x010fe200080100c4 */
[----:B------:R-:W-:Y:S01]  /*10b90*/  I2FP.F32.S32 R30, R30 ;  /* 0x0000001e001e7245 */ /* 0x000fe20000201400 */
[C---:B------:R-:W-:Y:S01]  /*10ba0*/  IMAD.IADD R29, R42.reuse, 0x1, -R31 ;  /* 0x000000012a1d7824 */ /* 0x040fe200078e0a1f */
[----:B------:R-:W-:Y:S01]  /*10bb0*/  I2FP.F32.S32 R61, R61 ;  /* 0x0000003d003d7245 */ /* 0x000fe20000201400 */
[----:B------:R-:W-:Y:S01]  /*10bc0*/  IMAD.IADD R33, R42, 0x1, -R117 ;  /* 0x000000012a217824 */ /* 0x000fe200078e0a75 */
[----:B------:R-:W3:Y:S01]  /*10bd0*/  MUFU.TANH R34, R34 ;  /* 0x0000002200227308 */ /* 0x000ee20000002400 */
[----:B------:R-:W-:Y:S01]  /*10be0*/  FFMA.FTZ R197, R30, -UR6, R197 ;  /* 0x800000061ec57c23 */ /* 0x000fe200080100c5 */
[----:B------:R-:W-:Y:S01]  /*10bf0*/  IMAD.IADD R30, R42, 0x1, -R95 ;  /* 0x000000012a1e7824 */ /* 0x000fe200078e0a5f */
[----:B------:R-:W-:Y:S01]  /*10c00*/  IABS R29, R29 ;  /* 0x0000001d001d7213 */ /* 0x000fe20000000000 */
[----:B-1----:R-:W-:Y:S01]  /*10c10*/  FFMA.FTZ R238, R238, -UR6, R129 ;  /* 0x80000006eeee7c23 */ /* 0x002fe20008010081 */
[----:B------:R-:W-:Y:S01]  /*10c20*/  VIADD R129, R42, -UR7 ;  /* 0x800000072a817c36 */ /* 0x000fe20008000000 */
[----:B------:R-:W-:-:S02]  /*10c30*/  IABS R33, R33 ;  /* 0x0000002100217213 */ /* 0x000fc40000000000 */
[----:B------:R-:W1:Y:S01]  /*10c40*/  MUFU.TANH R94, R90 ;  /* 0x0000005a005e7308 */ /* 0x000e620000002400 */
[----:B------:R-:W-:Y:S01]  /*10c50*/  IABS R30, R30 ;  /* 0x0000001e001e7213 */ /* 0x000fe20000000000 */
[----:B--2---:R-:W-:Y:S01]  /*10c60*/  FFMA.FTZ R100, R35, -UR6, R100 ;  /* 0x8000000623647c23 */ /* 0x004fe20008010064 */
[----:B------:R-:W-:Y:S01]  /*10c70*/  IMAD.IADD R35, R42, 0x1, -R119 ;  /* 0x000000012a237824 */ /* 0x000fe200078e0a77 */
[----:B------:R-:W-:Y:S02]  /*10c80*/  I2FP.F32.S32 R29, R29 ;  /* 0x0000001d001d7245 */ /* 0x000fe40000201400 */
[----:B------:R-:W-:Y:S02]  /*10c90*/  I2FP.F32.S32 R30, R30 ;  /* 0x0000001e001e7245 */ /* 0x000fe40000201400 */
[----:B------:R-:W2:Y:S01]  /*10ca0*/  MUFU.TANH R199, R82 ;  /* 0x0000005200c77308 */ /* 0x000ea20000002400 */
[----:B------:R-:W-:Y:S01]  /*10cb0*/  IABS R35, R35 ;  /* 0x0000002300237213 */ /* 0x000fe20000000000 */
[----:B---3--:R-:W-:Y:S01]  /*10cc0*/  FFMA.FTZ R107, R107, -UR6, R34 ;  /* 0x800000066b6b7c23 */ /* 0x008fe20008010022 */
[----:B------:R-:W-:Y:S01]  /*10cd0*/  IMAD.IADD R34, R3, 0x1, -R63 ;  /* 0x0000000103227824 */ /* 0x000fe200078e0a3f */
[----:B------:R-:W-:-:S02]  /*10ce0*/  ISETP.GT.AND P6, PT, R129, R130, PT ;  /* 0x000000828100720c */ /* 0x000fc40003fc4270 */
[----:B------:R-:W-:Y:S02]  /*10cf0*/  I2FP.F32.S32 R35, R35 ;  /* 0x0000002300237245 */ /* 0x000fe40000201400 */
[----:B------:R-:W3:Y:S01]  /*10d00*/  MUFU.TANH R124, R124 ;  /* 0x0000007c007c7308 */ /* 0x000ee20000002400 */
[----:B------:R-:W-:Y:S01]  /*10d10*/  IABS R34, R34 ;  /* 0x0000002200227213 */ /* 0x000fe20000000000 */
[----:B-1----:R-:W-:Y:S01]  /*10d20*/  FFMA.FTZ R94, R29, -UR6, R94 ;  /* 0x800000061d5e7c23 */ /* 0x002fe2000801005e */
[----:B------:R-:W-:Y:S01]  /*10d30*/  FMUL.FTZ R29, R83, UR8 ;  /* 0x00000008531d7c20 */ /* 0x000fe20008410000 */
[----:B------:R-:W-:Y:S01]  /*10d40*/  I2FP.F32.S32 R33, R33 ;  /* 0x0000002100217245 */ /* 0x000fe20000201400 */
[----:B------:R-:W-:Y:S01]  /*10d50*/  VIADD R90, R43, 0xffffff58 ;  /* 0xffffff582b5a7836 */ /* 0x000fe20000000000 */
[----:B------:R-:W-:Y:S02]  /*10d60*/  FSEL R252, R252, -INF , !P6 ;  /* 0xff800000fcfc7808 */ /* 0x000fe40007000000 */
[----:B------:R-:W1:Y:S01]  /*10d70*/  MUFU.TANH R116, R116 ;  /* 0x0000007400747308 */ /* 0x000e620000002400 */
[----:B------:R-:W-:Y:S01]  /*10d80*/  ISETP.GT.AND P6, PT, R129, R58, PT ;  /* 0x0000003a8100720c */ /* 0x000fe20003fc4270 */
[----:B--2---:R-:W-:Y:S01]  /*10d90*/  FFMA.FTZ R199, R30, -UR6, R199 ;  /* 0x800000061ec77c23 */ /* 0x004fe200080100c7 */
[----:B------:R-:W-:Y:S01]  /*10da0*/  FMUL.FTZ R30, R67, UR8 ;  /* 0x00000008431e7c20 */ /* 0x000fe20008410000 */
[----:B------:R-:W-:Y:S01]  /*10db0*/  I2FP.F32.S32 R34, R34 ;  /* 0x0000002200227245 */ /* 0x000fe20000201400 */
[----:B------:R-:W-:Y:S01]  /*10dc0*/  VIADD R82, R43, 0xffffff61 ;  /* 0xffffff612b527836 */ /* 0x000fe20000000000 */
[----:B------:R-:W-:-:S02]  /*10dd0*/  FSEL R62, R62, -INF , !P6 ;  /* 0xff8000003e3e7808 */ /* 0x000fc40007000000 */
[----:B------:R-:W2:Y:S01]  /*10de0*/  MUFU.TANH R54, R54 ;  /* 0x0000003600367308 */ /* 0x000ea20000002400 */
[----:B------:R-:W-:Y:S01]  /*10df0*/  FFMA.FTZ R59, R34, -UR6, R59 ;  /* 0x80000006223b7c23 */ /* 0x000fe2000801003b */
[----:B---3--:R-:W-:Y:S01]  /*10e00*/  FFMA.FTZ R235, R235, -UR6, R124 ;  /* 0x80000006ebeb7c23 */ /* 0x008fe2000801007c */
[----:B------:R-:W-:Y:S01]  /*10e10*/  VIADD R124, R43, 0xffffff30 ;  /* 0xffffff302b7c7836 */ /* 0x000fe20000000000 */
[C---:B------:R-:W-:Y:S02]  /*10e20*/  ISETP.GT.AND P3, PT, R129.reuse, R246, PT ;  /* 0x000000f68100720c */ /* 0x040fe40003f64270 */
[C---:B------:R-:W-:Y:S02]  /*10e30*/  ISETP.GT.AND P1, PT, R129.reuse, R244, PT ;  /* 0x000000f48100720c */ /* 0x040fe40003f24270 */
[----:B------:R-:W3:Y:S01]  /*10e40*/  MUFU.TANH R202, R91 ;  /* 0x0000005b00ca7308 */ /* 0x000ee20000002400 */
[----:B------:R-:W-:Y:S01]  /*10e50*/  ISETP.GT.AND P6, PT, R129, R124, PT ;  /* 0x0000007c8100720c */ /* 0x000fe20003fc4270 */
[----:B-1----:R-:W-:Y:S01]  /*10e60*/  FFMA.FTZ R41, R41, -UR6, R116 ;  /* 0x8000000629297c23 */ /* 0x002fe20008010074 */
[----:B------:R-:W-:-:S02]  /*10e70*/  FSEL R230, R230, -INF , !P1 ;  /* 0xff800000e6e67808 */ /* 0x000fc40004800000 */
[----:B------:R-:W-:Y:S02]  /*10e80*/  FSEL R122, R122, -INF , !P6 ;  /* 0xff8000007a7a7808 */ /* 0x000fe40007000000 */
[C---:B------:R-:W-:Y:S01]  /*10e90*/  ISETP.GT.AND P6, PT, R129.reuse, R128, PT ;  /* 0x000000808100720c */ /* 0x040fe20003fc4270 */
[----:B------:R-:W1:Y:S01]  /*10ea0*/  MUFU.TANH R206, R206 ;  /* 0x000000ce00ce7308 */ /* 0x000e620000002400 */
[----:B------:R-:W-:Y:S01]  /*10eb0*/  ISETP.GT.AND P5, PT, R129, R126, PT ;  /* 0x0000007e8100720c */ /* 0x000fe20003fa4270 */
[----:B--2---:R-:W-:Y:S01]  /*10ec0*/  FFMA.FTZ R116, R61, -UR6, R54 ;  /* 0x800000063d747c23 */ /* 0x004fe20008010036 */
[----:B------:R-:W-:Y:S01]  /*10ed0*/  VIADD R61, R50, 0xffffff71 ;  /* 0xffffff71323d7836 */ /* 0x000fe20000000000 */
[----:B------:R-:W-:Y:S01]  /*10ee0*/  FSEL R114, R114, -INF , !P6 ;  /* 0xff80000072727808 */ /* 0x000fe20007000000 */
[----:B------:R-:W-:Y:S01]  /*10ef0*/  VIADD R54, R43, 0xffffff11 ;  /* 0xffffff112b367836 */ /* 0x000fe20000000000 */
[C---:B------:R-:W-:Y:S02]  /*10f00*/  ISETP.GT.AND P6, PT, R129.reuse, R90, PT ;  /* 0x0000005a8100720c */ /* 0x040fe40003fc4270 */
[----:B------:R-:W2:Y:S01]  /*10f10*/  MUFU.TANH R131, R86 ;  /* 0x0000005600837308 */ /* 0x000ea20000002400 */
[----:B------:R-:W-:Y:S01]  /*10f20*/  ISETP.GT.AND P2, PT, R129, R56, PT ;  /* 0x000000388100720c */ /* 0x000fe20003f44270 */
[----:B---3--:R-:W-:Y:S01]  /*10f30*/  FFMA.FTZ R202, R35, -UR6, R202 ;  /* 0x8000000623ca7c23 */ /* 0x008fe200080100ca */
[----:B------:R-:W-:Y:S01]  /*10f40*/  VIADD R91, R50, 0xffffff69 ;  /* 0xffffff69325b7836 */ /* 0x000fe20000000000 */
[----:B------:R-:W-:Y:S01]  /*10f50*/  FSEL R83, R94, -INF , !P6 ;  /* 0xff8000005e537808 */ /* 0x000fe20007000000 */
[----:B------:R-:W-:Y:S01]  /*10f60*/  VIADD R35, R50, 0xffffff78 ;  /* 0xffffff7832237836 */ /* 0x000fe20000000000 */
[----:B------:R-:W-:Y:S01]  /*10f70*/  ISETP.GT.AND P1, PT, R129, R236, PT ;  /* 0x000000ec8100720c */ /* 0x000fe20003f24270 */
[C---:B------:R-:W-:Y:S01]  /*10f80*/  IMAD.IADD R34, R42.reuse, 0x1, -R91 ;  /* 0x000000012a227824 */ /* 0x040fe200078e0a5b */
[----:B------:R-:W3:Y:S01]  /*10f90*/  MUFU.TANH R198, R198 ;  /* 0x000000c600c67308 */ /* 0x000ee20000002400 */
[----:B------:R-:W-:-:S02]  /*10fa0*/  IMAD.IADD R63, R42, 0x1, -R35 ;  /* 0x000000012a3f7824 */ /* 0x000fc400078e0a23 */
[----:B-1----:R-:W-:Y:S01]  /*10fb0*/  FFMA.FTZ R206, R33, -UR6, R206 ;  /* 0x8000000621ce7c23 */ /* 0x002fe200080100ce */
[----:B------:R-:W-:Y:S01]  /*10fc0*/  VIADD R33, R50, 0xffffff79 ;  /* 0xffffff7932217836 */ /* 0x000fe20000000000 */
[----:B------:R-:W-:Y:S01]  /*10fd0*/  IABS R34, R34 ;  /* 0x0000002200227213 */ /* 0x000fe20000000000 */
[C---:B------:R-:W-:Y:S01]  /*10fe0*/  IMAD.IADD R50, R42.reuse, 0x1, -R61 ;  /* 0x000000012a327824 */ /* 0x040fe200078e0a3d */
[----:B------:R-:W-:Y:S01]  /*10ff0*/  IABS R63, R63 ;  /* 0x0000003f003f7213 */ /* 0x000fe20000000000 */
[----:B------:R-:W-:Y:S01]  /*11000*/  IMAD.IADD R209, R42, 0x1, -R33 ;  /* 0x000000012ad17824 */ /* 0x000fe200078e0a21 */
[----:B------:R-:W1:Y:S01]  /*11010*/  MUFU.TANH R112, R112 ;  /* 0x0000007000707308 */ /* 0x000e620000002400 */
[----:B------:R-:W-:Y:S01]  /*11020*/  I2FP.F32.S32 R34, R34 ;  /* 0x0000002200227245 */ /* 0x000fe20000201400 */
[----:B--2---:R-:W-:Y:S01]  /*11030*/  FFMA.FTZ R131, R32, -UR6, R131 ;  /* 0x8000000620837c23 */ /* 0x004fe20008010083 */
[----:B------:R-:W-:Y:S01]  /*11040*/  IMAD.IADD R32, R42, 0x1, -R71 ;  /* 0x000000012a207824 */ /* 0x000fe200078e0a47 */
[----:B------:R-:W-:Y:S01]  /*11050*/  IABS R67, R50 ;  /* 0x0000003200437213 */ /* 0x000fe20000000000 */
[----:B------:R-:W-:Y:S01]  /*11060*/  IMAD.IADD R94, R210, 0x1, -R111 ;  /* 0x00000001d25e7824 */ /* 0x000fe200078e0a6f */
[----:B------:R-:W-:Y:S01]  /*11070*/  IABS R209, R209 ;  /* 0x000000d100d17213 */ /* 0x000fe20000000000 */
[----:B------:R-:W-:Y:S01]  /*11080*/  VIADD R50, R43, 0xffffff21 ;  /* 0xffffff212b327836 */ /* 0x000fe20000000000 */
[----:B------:R-:W2:Y:S01]  /*11090*/  MUFU.TANH R52, R52 ;  /* 0x0000003400347308 */ /* 0x000ea20000002400 */
[----:B------:R-:W-:Y:S01]  /*110a0*/  IABS R32, R32 ;  /* 0x0000002000207213 */ /* 0x000fe20000000000 */
[----:B---3--:R-:W-:Y:S01]  /*110b0*/  FFMA.FTZ R53, R53, -UR6, R198 ;  /* 0x8000000635357c23 */ /* 0x008fe200080100c6 */
[----:B------:R-:W-:Y:S01]  /*110c0*/  I2FP.F32.S32 R67, R67 ;  /* 0x0000004300437245 */ /* 0x000fe20000201400 */
[C---:B------:R-:W-:Y:S01]  /*110d0*/  VIADD R42, R43.reuse, 0xffffff28 ;  /* 0xffffff282b2a7836 */ /* 0x040fe20000000000 */
[----:B------:R-:W-:Y:S01]  /*110e0*/  I2FP.F32.S32 R32, R32 ;  /* 0x0000002000207245 */ /* 0x000fe20000201400 */
[----:B------:R-:W-:Y:S01]  /*110f0*/  VIADD R198, R43, 0xffffff48 ;  /* 0xffffff482bc67836 */ /* 0x000fe20000000000 */
[----:B------:R-:W-:Y:S01]  /*11100*/  I2FP.F32.S32 R63, R63 ;  /* 0x0000003f003f7245 */ /* 0x000fe20000201400 */
[----:B------:R-:W3:Y:S01]  /*11110*/  MUFU.TANH R29, R29 ;  /* 0x0000001d001d7308 */ /* 0x000ee20000002400 */
[----:B------:R-:W-:Y:S01]  /*11120*/  I2FP.F32.S32 R209, R209 ;  /* 0x000000d100d17245 */ /* 0x000fe20000201400 */
[----:B-1----:R-:W-:Y:S01]  /*11130*/  FFMA.FTZ R237, R237, -UR6, R112 ;  /* 0x80000006eded7c23 */ /* 0x002fe20008010070 */
[C---:B------:R-:W-:Y:S01]  /*11140*/  VIADD R112, R43.reuse, 0xffffff49 ;  /* 0xffffff492b707836 */ /* 0x040fe20000000000 */
[----:B------:R-:W-:Y:S01]  /*11150*/  IABS R94, R94 ;  /* 0x0000005e005e7213 */ /* 0x000fe20000000000 */
[----:B------:R-:W-:Y:S01]  /*11160*/  VIADD R86, R43, 0xffffff59 ;  /* 0xffffff592b567836 */ /* 0x000fe20000000000 */
[----:B------:R-:W-:-:S02]  /*11170*/  FSEL R250, R250, -INF , !P5 ;  /* 0xff800000fafa7808 */ /* 0x000fc40006800000 */
[----:B------:R-:W1:Y:S01]  /*11180*/  MUFU.TANH R205, R78 ;  /* 0x0000004e00cd7308 */ /* 0x000e620000002400 */
[----:B------:R-:W-:Y:S01]  /*11190*/  FSEL R53, R53, -INF , !P2 ;  /* 0xff80000035357808 */ /* 0x000fe20005000000 */
[----:B--2---:R-:W-:Y:S01]  /*111a0*/  FFMA.FTZ R219, R219, -UR6, R52 ;  /* 0x80000006dbdb7c23 */ /* 0x004fe20008010034 */
[----:B------:R-:W-:Y:S01]  /*111b0*/  VIADD R52, R43, 0xffffff20 ;  /* 0xffffff202b347836 */ /* 0x000fe20000000000 */
[----:B------:R-:W-:Y:S02]  /*111c0*/  FSEL R242, R242, -INF , !P1 ;  /* 0xff800000f2f27808 */ /* 0x000fe40004800000 */
[C---:B------:R-:W-:Y:S02]  /*111d0*/  ISETP.GT.AND P2, PT, R129.reuse, R50, PT ;  /* 0x000000328100720c */ /* 0x040fe40003f44270 */
[----:B------:R-:W2:Y:S01]  /*111e0*/  MUFU.TANH R218, R79 ;  /* 0x0000004f00da7308 */ /* 0x000ea20000002400 */
[----:B------:R-:W-:Y:S01]  /*111f0*/  ISETP.GT.AND P5, PT, R129, R52, PT ;  /* 0x000000348100720c */ /* 0x000fe20003fa4270 */
[----:B---3--:R-:W-:Y:S01]  /*11200*/  FFMA.FTZ R0, R34, -UR6, R29 ;  /* 0x8000000622007c23 */ /* 0x008fe2000801001d */
[----:B------:R-:W-:Y:S01]  /*11210*/  VIADD R34, R43, 0xffffff71 ;  /* 0xffffff712b227836 */ /* 0x000fe20000000000 */
[----:B------:R-:W-:Y:S01]  /*11220*/  ISETP.GT.AND P1, PT, R129, R228, PT ;  /* 0x000000e48100720c */ /* 0x000fe20003f24270 */
[----:B------:R-:W-:Y:S01]  /*11230*/  VIADD R29, R43, 0xffffff79 ;  /* 0xffffff792b1d7836 */ /* 0x000fe20000000000 */
[----:B------:R-:W-:-:S02]  /*11240*/  I2FP.F32.S32 R213, R94 ;  /* 0x0000005e00d57245 */ /* 0x000fc40000201400 */
[----:B------:R-:W3:Y:S01]  /*11250*/  MUFU.TANH R216, R66 ;  /* 0x0000004200d87308 */ /* 0x000ee20000002400 */
[----:B------:R-:W-:Y:S01]  /*11260*/  FSEL R46, R46, -INF , !P5 ;  /* 0xff8000002e2e7808 */ /* 0x000fe20006800000 */
[----:B-1----:R-:W-:Y:S01]  /*11270*/  FFMA.FTZ R205, R32, -UR6, R205 ;  /* 0x8000000620cd7c23 */ /* 0x002fe200080100cd */
[----:B------:R-:W-:Y:S01]  /*11280*/  VIADD R32, R43, 0xffffff78 ;  /* 0xffffff782b207836 */ /* 0x000fe20000000000 */
[----:B------:R-:W-:Y:S02]  /*11290*/  FSEL R60, R60, -INF , !P2 ;  /* 0xff8000003c3c7808 */ /* 0x000fe40005000000 */
[----:B------:R-:W-:Y:S02]  /*112a0*/  FSEL R48, R48, -INF , !P1 ;  /* 0xff80000030307808 */ /* 0x000fe40004800000 */
[----:B------:R-:W1:Y:S01]  /*112b0*/  MUFU.TANH R30, R30 ;  /* 0x0000001e001e7308 */ /* 0x000e620000002400 */
[----:B------:R-:W-:Y:S01]  /*112c0*/  ISETP.GT.AND P2, PT, R129, R118, PT ;  /* 0x000000768100720c */ /* 0x000fe20003f44270 */
[----:B--2---:R-:W-:Y:S01]  /*112d0*/  FFMA.FTZ R218, R67, -UR6, R218 ;  /* 0x8000000643da7c23 */ /* 0x004fe200080100da */
[----:B------:R-:W-:Y:S01]  /*112e0*/  VIADD R79, R43, 0xffffff31 ;  /* 0xffffff312b4f7836 */ /* 0x000fe20000000000 */
[----:B------:R-:W-:Y:S01]  /*112f0*/  ISETP.GT.AND P1, PT, R129, R224, PT ;  /* 0x000000e08100720c */ /* 0x000fe20003f24270 */
[----:B------:R-:W-:Y:S01]  /*11300*/  VIADD R67, R43, 0xffffff68 ;  /* 0xffffff682b437836 */ /* 0x000fe20000000000 */
[----:B------:R-:W-:-:S02]  /*11310*/  FSEL R120, R120, -INF , !P2 ;  /* 0xff80000078787808 */ /* 0x000fc40005000000 */
[----:B------:R-:W2:Y:S01]  /*11320*/  MUFU.TANH R24, R24 ;  /* 0x0000001800187308 */ /* 0x000ea20000002400 */
[----:B------:R-:W-:Y:S01]  /*11330*/  ISETP.GT.AND P5, PT, R129, R79, PT ;  /* 0x0000004f8100720c */ /* 0x000fe20003fa4270 */
[----:B---3--:R-:W-:Y:S01]  /*11340*/  FFMA.FTZ R216, R63, -UR6, R216 ;  /* 0x800000063fd87c23 */ /* 0x008fe200080100d8 */
[C---:B------:R-:W-:Y:S01]  /*11350*/  VIADD R66, R43.reuse, 0xffffff69 ;  /* 0xffffff692b427836 */ /* 0x040fe20000000000 */
[----:B------:R-:W-:Y:S01]  /*11360*/  FSEL R116, R116, -INF , !P1 ;  /* 0xff80000074747808 */ /* 0x000fe20004800000 */
[----:B------:R-:W-:Y:S01]  /*11370*/  VIADD R63, R43, 0xffffff70 ;  /* 0xffffff702b3f7836 */ /* 0x000fe20000000000 */
[----:B------:R-:W-:Y:S02]  /*11380*/  FSEL R78, R121, -INF , !P5 ;  /* 0xff800000794e7808 */ /* 0x000fe40006800000 */
[----:B------:R-:W3:Y:S01]  /*11390*/  MUFU.TANH R20, R20 ;  /* 0x0000001400147308 */ /* 0x000ee20000002400 */
[----:B------:R-:W-:Y:S01]  /*113a0*/  ISETP.GT.AND P5, PT, R129, R198, PT ;  /* 0x000000c68100720c */ /* 0x000fe20003fa4270 */
[----:B-1----:R-:W-:Y:S01]  /*113b0*/  FFMA.FTZ R209, R209, -UR6, R30 ;  /* 0x80000006d1d17c23 */ /* 0x002fe2000801001e */
[----:B------:R-:W-:Y:S01]  /*113c0*/  VIADD R30, R43, 0xffffff60 ;  /* 0xffffff602b1e7836 */ /* 0x000fe20000000000 */
[----:B------:R-:W-:-:S02]  /*113d0*/  FSEL R43, R201, -INF , !P3 ;  /* 0xff800000c92b7808 */ /* 0x000fc40005800000 */
[C---:B------:R-:W-:Y:S02]  /*113e0*/  ISETP.GT.AND P3, PT, R129.reuse, R54, PT ;  /* 0x000000368100720c */ /* 0x040fe40003f64270 */
[----:B------:R-:W-:Y:S01]  /*113f0*/  ISETP.GT.AND P2, PT, R129, R112, PT ;  /* 0x000000708100720c */ /* 0x000fe20003f44270 */
[----:B------:R1:W4:Y:S01]  /*11400*/  MUFU.TANH R94, R25 ;  /* 0x00000019005e7308 */ /* 0x0003220000002400 */
[----:B------:R-:W-:Y:S01]  /*11410*/  FSEL R200, R200, -INF , !P3 ;  /* 0xff800000c8c87808 */ /* 0x000fe20005800000 */
[----:B--2---:R-:W-:Y:S01]  /*11420*/  FFMA.FTZ R213, R213, -UR6, R24 ;  /* 0x80000006d5d57c23 */ /* 0x004fe20008010018 */
[C---:B------:R-:W-:Y:S01]  /*11430*/  ISETP.GT.AND P3, PT, R129.reuse, R42, PT ;  /* 0x0000002a8100720c */ /* 0x040fe20003f64270 */
[----:B------:R-:W-:Y:S01]  /*11440*/  IMAD.IADD R24, R210, 0x1, -R101 ;  /* 0x00000001d2187824 */ /* 0x000fe200078e0a65 */
[C---:B------:R-:W-:Y:S02]  /*11450*/  ISETP.GT.AND P1, PT, R129.reuse, R98, PT ;  /* 0x000000628100720c */ /* 0x040fe40003f24270 */
[----:B------:R-:W-:Y:S01]  /*11460*/  FSEL R234, R234, -INF , !P3 ;  /* 0xff800000eaea7808 */ /* 0x000fe20005800000 */
[----:B------:R-:W-:Y:S01]  /*11470*/  MUFU.TANH R4, R4 ;  /* 0x0000000400047308 */ /* 0x000fe20000002400 */
[----:B------:R-:W-:-:S02]  /*11480*/  ISETP.GT.AND P3, PT, R129, R226, PT ;  /* 0x000000e28100720c */ /* 0x000fc40003f64270 */
[----:B------:R-:W-:Y:S02]  /*11490*/  IABS R24, R24 ;  /* 0x0000001800187213 */ /* 0x000fe40000000000 */
[----:B------:R-:W-:Y:S02]  /*114a0*/  FSEL R123, R123, -INF , !P3 ;  /* 0xff8000007b7b7808 */ /* 0x000fe40005800000 */
[----:B------:R-:W-:Y:S01]  /*114b0*/  ISETP.GT.AND P3, PT, R129, R204, PT ;  /* 0x000000cc8100720c */ /* 0x000fe20003f64270 */
[----:B------:R-:W-:Y:S01]  /*114c0*/  MUFU.TANH R73, R73 ;  /* 0x0000004900497308 */ /* 0x000fe20000002400 */
[----:B------:R-:W-:Y:S01]  /*114d0*/  FSEL R110, R110, -INF , !P5 ;  /* 0xff8000006e6e7808 */ /* 0x000fe20006800000 */
[----:B-1----:R-:W-:Y:S01]  /*114e0*/  IMAD.IADD R25, R210, 0x1, -R125 ;  /* 0x00000001d2197824 */ /* 0x002fe200078e0a7d */
[----:B------:R-:W-:Y:S02]  /*114f0*/  FSEL R121, R197, -INF , !P2 ;  /* 0xff800000c5797808 */ /* 0x000fe40005000000 */
[----:B------:R-:W-:-:S02]  /*11500*/  FSEL R100, R100, -INF , !P3 ;  /* 0xff80000064647808 */ /* 0x000fc40005800000 */
[----:B------:R-:W-:Y:S01]  /*11510*/  FSEL R196, R196, -INF , !P1 ;  /* 0xff800000c4c47808 */ /* 0x000fe20004800000 */
[----:B------:R-:W-:Y:S01]  /*11520*/  MUFU.TANH R96, R96 ;  /* 0x0000006000607308 */ /* 0x000fe20000002400 */
[C---:B------:R-:W-:Y:S02]  /*11530*/  ISETP.GT.AND P5, PT, R129.reuse, R86, PT ;  /* 0x000000568100720c */ /* 0x040fe40003fa4270 */
[C---:B------:R-:W-:Y:S02]  /*11540*/  ISETP.GT.AND P2, PT, R129.reuse, R30, PT ;  /* 0x0000001e8100720c */ /* 0x040fe40003f44270 */
[C---:B------:R-:W-:Y:S02]  /*11550*/  ISETP.GT.AND P3, PT, R129.reuse, R82, PT ;  /* 0x000000528100720c */ /* 0x040fe40003f64270 */
[----:B------:R-:W-:Y:S01]  /*11560*/  ISETP.GT.AND P1, PT, R129, R67, PT ;  /* 0x000000438100720c */ /* 0x000fe20003f24270 */
[----:B------:R-:W-:Y:S01]  /*11570*/  MUFU.TANH R88, R88 ;  /* 0x0000005800587308 */ /* 0x000fe20000002400 */
[----:B------:R-:W-:-:S02]  /*11580*/  I2FP.F32.S32 R201, R24 ;  /* 0x0000001800c97245 */ /* 0x000fc40000201400 */
[----:B------:R-:W-:Y:S02]  /*11590*/  FSEL R202, R202, -INF , !P5 ;  /* 0xff800000caca7808 */ /* 0x000fe40006800000 */
[----:B------:R-:W-:Y:S01]  /*115a0*/  FSEL R131, R131, -INF , !P2 ;  /* 0xff80000083837808 */ /* 0x000fe20005000000 */
[----:B---3--:R-:W-:Y:S01]  /*115b0*/  FFMA.FTZ R201, R201, -UR6, R20 ;  /* 0x80000006c9c97c23 */ /* 0x008fe20008010014 */
[----:B------:R-:W-:Y:S01]  /*115c0*/  FSEL R206, R206, -INF , !P3 ;  /* 0xff800000cece7808 */ /* 0x000fe20005800000 */
[----:B------:R-:W-:Y:S01]  /*115d0*/  FMUL.FTZ R20, R16, UR8 ;  /* 0x0000000810147c20 */ /* 0x000fe20008410000 */
[----:B------:R-:W-:Y:S01]  /*115e0*/  FSEL R199, R199, -INF , !P1 ;  /* 0xff800000c7c77808 */ /* 0x000fe20004800000 */
[----:B------:R-:W-:Y:S01]  /*115f0*/  IMAD.IADD R16, R210, 0x1, -R31 ;  /* 0x00000001d2107824 */ /* 0x000fe200078e0a1f */
[C---:B------:R-:W-:Y:S01]  /*11600*/  ISETP.GT.AND P6, PT, R129.reuse, R66, PT ;  /* 0x000000428100720c */ /* 0x040fe20003fc4270 */
[----:B------:R-:W1:Y:S01]  /*11610*/  MUFU.TANH R24, R21 ;  /* 0x0000001500187308 */ /* 0x000e620000002400 */
[----:B------:R-:W-:-:S02]  /*11620*/  ISETP.GT.AND P5, PT, R129, R63, PT ;  /* 0x0000003f8100720c */ /* 0x000fc40003fa4270 */
[C---:B------:R-:W-:Y:S02]  /*11630*/  ISETP.GT.AND P2, PT, R129.reuse, R32, PT ;  /* 0x000000208100720c */ /* 0x040fe40003f44270 */
[C---:B------:R-:W-:Y:S02]  /*11640*/  ISETP.GT.AND P3, PT, R129.reuse, R34, PT ;  /* 0x000000228100720c */ /* 0x040fe40003f64270 */
[----:B------:R-:W-:Y:S01]  /*11650*/  ISETP.GT.AND P1, PT, R129, R29, PT ;  /* 0x0000001d8100720c */ /* 0x000fe20003f24270 */
[----:B------:R-:W-:Y:S01]  /*11660*/  IMAD.IADD R129, R210, 0x1, -R103 ;  /* 0x00000001d2817824 */ /* 0x000fe200078e0a67 */
[----:B------:R-:W-:Y:S01]  /*11670*/  IABS R16, R16 ;  /* 0x0000001000107213 */ /* 0x000fe20000000000 */
[----:B------:R-:W2:Y:S01]  /*11680*/  MUFU.TANH R20, R20 ;  /* 0x0000001400147308 */ /* 0x000ea20000002400 */
[----:B------:R-:W-:Y:S02]  /*11690*/  IABS R25, R25 ;  /* 0x0000001900197213 */ /* 0x000fe40000000000 */
[----:B------:R-:W-:-:S02]  /*116a0*/  IABS R129, R129 ;  /* 0x0000008100817213 */ /* 0x000fc40000000000 */
[----:B------:R-:W-:Y:S01]  /*116b0*/  I2FP.F32.S32 R197, R25 ;  /* 0x0000001900c57245 */ /* 0x000fe20000201400 */
[----:B------:R-:W-:Y:S01]  /*116c0*/  FMUL.FTZ R25, R5, UR8 ;  /* 0x0000000805197c20 */ /* 0x000fe20008410000 */
[----:B------:R-:W-:Y:S01]  /*116d0*/  I2FP.F32.S32 R251, R129 ;  /* 0x0000008100fb7245 */ /* 0x000fe20000201400 */
[C---:B------:R-:W-:Y:S01]  /*116e0*/  IMAD.IADD R5, R210.reuse, 0x1, -R61 ;  /* 0x00000001d2057824 */ /* 0x040fe200078e0a3d */
[----:B------:R-:W-:Y:S01]  /*116f0*/  I2FP.F32.S32 R129, R16 ;  /* 0x0000001000817245 */ /* 0x000fe20000201400 */
[----:B------:R-:W-:Y:S01]  /*11700*/  FMUL.FTZ R16, R17, UR8 ;  /* 0x0000000811107c20 */ /* 0x000fe20008410000 */
[C---:B------:R-:W-:Y:S02]  /*11710*/  IMAD.IADD R17, R210.reuse, 0x1, -R119 ;  /* 0x00000001d2117824 */ /* 0x040fe400078e0a77 */
[----:B----4-:R-:W-:Y:S01]  /*11720*/  FFMA.FTZ R251, R251, -UR6, R94 ;  /* 0x80000006fbfb7c23 */ /* 0x010fe2000801005e */
[----:B------:R-:W-:Y:S02]  /*11730*/  IMAD.MOV.U32 R94, RZ, RZ, R249 ;  /* 0x000000ffff5e7224 */ /* 0x000fe400078e00f9 */
[----:B-1----:R-:W-:Y:S01]  /*11740*/  FFMA.FTZ R197, R197, -UR6, R24 ;  /* 0x80000006c5c57c23 */ /* 0x002fe20008010018 */
[----:B------:R-:W-:Y:S01]  /*11750*/  IMAD.MOV.U32 R24, RZ, RZ, R248 ;  /* 0x000000ffff187224 */ /* 0x000fe200078e00f8 */
[----:B------:R-:W-:Y:S01]  /*11760*/  IABS R17, R17 ;  /* 0x0000001100117213 */ /* 0x000fe20000000000 */
[----:B------:R-:W1:Y:S01]  /*11770*/  MUFU.TANH R16, R16 ;  /* 0x0000001000107308 */ /* 0x000e620000002400 */
[----:B--2---:R-:W-:Y:S01]  /*11780*/  FFMA.FTZ R129, R129, -UR6, R20 ;  /* 0x8000000681817c23 */ /* 0x004fe20008010014 */
[----:B------:R-:W-:Y:S01]  /*11790*/  IMAD.IADD R20, R210, 0x1, -R87 ;  /* 0x00000001d2147824 */ /* 0x000fe200078e0a57 */
[----:B------:R-:W-:-:S02]  /*117a0*/  I2FP.F32.S32 R249, R17 ;  /* 0x0000001100f97245 */ /* 0x000fc40000201400 */
[----:B------:R-:W-:Y:S02]  /*117b0*/  IABS R5, R5 ;  /* 0x0000000500057213 */ /* 0x000fe40000000000 */
[----:B------:R-:W-:Y:S01]  /*117c0*/  IABS R20, R20 ;  /* 0x0000001400147213 */ /* 0x000fe20000000000 */
[----:B------:R-:W2:Y:S01]  /*117d0*/  MUFU.TANH R17, R12 ;  /* 0x0000000c00117308 */ /* 0x000ea20000002400 */
[----:B------:R-:W-:Y:S02]  /*117e0*/  FSEL R205, R205, -INF , !P5 ;  /* 0xff800000cdcd7808 */ /* 0x000fe40006800000 */
[----:B------:R-:W-:Y:S01]  /*117f0*/  I2FP.F32.S32 R248, R20 ;  /* 0x0000001400f87245 */ /* 0x000fe20000201400 */
[----:B------:R-:W-:Y:S01]  /*11800*/  IMAD.MOV.U32 R20, RZ, RZ, R94 ;  /* 0x000000ffff147224 */ /* 0x000fe200078e005e */
[----:B------:R-:W-:Y:S02]  /*11810*/  FSEL R209, R209, -INF , !P1 ;  /* 0xff800000d1d17808 */ /* 0x000fe40004800000 */
[----:B------:R-:W-:Y:S01]  /*11820*/  FSEL R216, R216, -INF , !P2 ;  /* 0xff800000d8d87808 */ /* 0x000fe20005000000 */
[----:B------:R-:W-:Y:S01]  /*11830*/  MUFU.TANH R25, R25 ;  /* 0x0000001900197308 */ /* 0x000fe20000002400 */
[----:B------:R-:W-:Y:S01]  /*11840*/  FSEL R218, R218, -INF , !P3 ;  /* 0xff800000dada7808 */ /* 0x000fe20005800000 */
[----:B-1----:R-:W-:-:S06]  /*11850*/  FFMA.FTZ R249, R249, -UR6, R16 ;  /* 0x80000006f9f97c23 */ /* 0x002fcc0008010010 */
[----:B------:R-:W1:Y:S01]  /*11860*/  MUFU.TANH R16, R13 ;  /* 0x0000000d00107308 */ /* 0x000e620000002400 */
[----:B--2---:R-:W-:Y:S01]  /*11870*/  FFMA.FTZ R248, R248, -UR6, R17 ;  /* 0x80000006f8f87c23 */ /* 0x004fe20008010011 */
[----:B------:R-:W-:Y:S02]  /*11880*/  IMAD.IADD R17, R210, 0x1, -R117 ;  /* 0x00000001d2117824 */ /* 0x000fe400078e0a75 */
[----:B------:R-:W-:Y:S01]  /*11890*/  FMUL.FTZ R12, R8, UR8 ;  /* 0x00000008080c7c20 */ /* 0x000fe20008410000 */
[----:B------:R-:W-:Y:S02]  /*118a0*/  IMAD.IADD R8, R210, 0x1, -R95 ;  /* 0x00000001d2087824 */ /* 0x000fe400078e0a5f */
[----:B------:R-:W-:Y:S01]  /*118b0*/  IABS R17, R17 ;  /* 0x0000001100117213 */ /* 0x000fe20000000000 */
[----:B------:R-:W-:Y:S02]  /*118c0*/  MUFU.TANH R80, R80 ;  /* 0x0000005000507308 */ /* 0x000fe40000002400 */
[----:B------:R-:W-:-:S02]  /*118d0*/  IABS R8, R8 ;  /* 0x0000000800087213 */ /* 0x000fc40000000000 */
[----:B------:R-:W-:Y:S02]  /*118e0*/  I2FP.F32.S32 R21, R17 ;  /* 0x0000001100157245 */ /* 0x000fe40000201400 */
[----:B------:R-:W-:Y:S01]  /*118f0*/  I2FP.F32.S32 R17, R8 ;  /* 0x0000000800117245 */ /* 0x000fe20000201400 */
[----:B------:R-:W-:Y:S01]  /*11900*/  FMUL.FTZ R8, R9, UR8 ;  /* 0x0000000809087c20 */ /* 0x000fe20008410000 */
[----:B------:R-:W-:Y:S01]  /*11910*/  IMAD.IADD R9, R210, 0x1, -R91 ;  /* 0x00000001d2097824 */ /* 0x000fe200078e0a5b */
[----:B------:R-:W2:Y:S01]  /*11920*/  MUFU.TANH R12, R12 ;  /* 0x0000000c000c7308 */ /* 0x000ea20000002400 */
[----:B-1----:R-:W-:Y:S01]  /*11930*/  FFMA.FTZ R21, R21, -UR6, R16 ;  /* 0x8000000615157c23 */ /* 0x002fe20008010010 */
[----:B------:R-:W-:Y:S01]  /*11940*/  I2FP.F32.S32 R16, R5 ;  /* 0x0000000500107245 */ /* 0x000fe20000201400 */
[----:B------:R-:W-:Y:S01]  /*11950*/  FMUL.FTZ R5, R72, UR8 ;  /* 0x0000000848057c20 */ /* 0x000fe20008410000 */
[----:B------:R-:W-:-:S03]  /*11960*/  IABS R9, R9 ;  /* 0x0000000900097213 */ /* 0x000fc60000000000 */
[----:B------:R-:W-:Y:S01]  /*11970*/  FFMA.FTZ R16, R16, -UR6, R25 ;  /* 0x8000000610107c23 */ /* 0x000fe20008010019 */
[----:B------:R-:W-:Y:S01]  /*11980*/  I2FP.F32.S32 R13, R9 ;  /* 0x00000009000d7245 */ /* 0x000fe20000201400 */
[----:B------:R-:W-:Y:S01]  /*11990*/  IMAD.IADD R9, R210, 0x1, -R71 ;  /* 0x00000001d2097824 */ /* 0x000fe200078e0a47 */
[----:B------:R-:W1:Y:S04]  /*119a0*/  MUFU.TANH R5, R5 ;  /* 0x0000000500057308 */ /* 0x000e680000002400 */
[----:B------:R-:W-:-:S04]  /*119b0*/  IABS R9, R9 ;  /* 0x0000000900097213 */ /* 0x000fc80000000000 */
[----:B------:R-:W-:Y:S01]  /*119c0*/  I2FP.F32.S32 R9, R9 ;  /* 0x0000000900097245 */ /* 0x000fe20000201400 */
[----:B--2---:R-:W-:Y:S01]  /*119d0*/  FFMA.FTZ R17, R17, -UR6, R12 ;  /* 0x8000000611117c23 */ /* 0x004fe2000801000c */
[----:B------:R-:W-:Y:S01]  /*119e0*/  IMAD.MOV.U32 R12, RZ, RZ, R0 ;  /* 0x000000ffff0c7224 */ /* 0x000fe200078e0000 */
[----:B------:R-:W2:Y:S01]  /*119f0*/  MUFU.TANH R8, R8 ;  /* 0x0000000800087308 */ /* 0x000ea20000002400 */
[C---:B------:R-:W-:Y:S02]  /*11a00*/  VIADD R0, R210.reuse, -UR7 ;  /* 0x80000007d2007c36 */ /* 0x040fe40008000000 */
[----:B------:R-:W-:Y:S01]  /*11a10*/  FFMA.FTZ R9, R9, -UR6, R4 ;  /* 0x8000000609097c23 */ /* 0x000fe20008010004 */
[----:B------:R-:W-:Y:S02]  /*11a20*/  IMAD.IADD R4, R210, 0x1, -R35 ;  /* 0x00000001d2047824 */ /* 0x000fe400078e0a23 */
[----:B------:R-:W-:-:S03]  /*11a30*/  ISETP.GT.AND P5, PT, R0, R244, PT ;  /* 0x000000f40000720c */ /* 0x000fc60003fa4270 */
[----:B------:R-:W-:Y:S01]  /*11a40*/  IABS R4, R4 ;  /* 0x0000000400047213 */ /* 0x000fe20000000000 */
[----:B------:R-:W-:Y:S01]  /*11a50*/  MUFU.TANH R64, R64 ;  /* 0x0000004000407308 */ /* 0x000fe20000002400 */
[----:B------:R-:W-:Y:S02]  /*11a60*/  ISETP.GT.AND P1, PT, R0, R56, PT ;  /* 0x000000380000720c */ /* 0x000fe40003f24270 */
[----:B------:R-:W-:Y:S01]  /*11a70*/  I2FP.F32.S32 R94, R4 ;  /* 0x00000004005e7245 */ /* 0x000fe20000201400 */
[----:B------:R-:W-:Y:S01]  /*11a80*/  IMAD.IADD R4, R210, 0x1, -R33 ;  /* 0x00000001d2047824 */ /* 0x000fe200078e0a21 */
[----:B------:R-:W-:Y:S02]  /*11a90*/  FSEL R210, R12, -INF , !P6 ;  /* 0xff8000000cd27808 */ /* 0x000fe40007000000 */
[----:B------:R-:W-:Y:S01]  /*11aa0*/  FSEL R12, R24, -INF , !P5 ;  /* 0xff800000180c7808 */ /* 0x000fe20006800000 */
[----:B-1----:R-:W-:Y:S01]  /*11ab0*/  FFMA.FTZ R94, R94, -UR6, R5 ;  /* 0x800000065e5e7c23 */ /* 0x002fe20008010005 */
[----:B------:R-:W-:Y:S01]  /*11ac0*/  ISETP.GT.AND P5, PT, R0, R236, PT ;  /* 0x000000ec0000720c */ /* 0x000fe20003fa4270 */
[----:B--2---:R-:W-:Y:S01]  /*11ad0*/  FFMA.FTZ R13, R13, -UR6, R8 ;  /* 0x800000060d0d7c23 */ /* 0x004fe20008010008 */
[----:B------:R-:W-:Y:S01]  /*11ae0*/  FSEL R240, R240, -INF , !P1 ;  /* 0xff800000f0f07808 */ /* 0x000fe20004800000 */
[----:B------:R-:W-:Y:S01]  /*11af0*/  MUFU.TANH R65, R65 ;  /* 0x0000004100417308 */ /* 0x000fe20000002400 */
[----:B------:R-:W-:-:S02]  /*11b00*/  FSEL R235, R235, -INF , !P5 ;  /* 0xff800000ebeb7808 */ /* 0x000fc40006800000 */
[C---:B------:R-:W-:Y:S02]  /*11b10*/  ISETP.GT.AND P5, PT, R0.reuse, R228, PT ;  /* 0x000000e40000720c */ /* 0x040fe40003fa4270 */
[C---:B------:R-:W-:Y:S02]  /*11b20*/  ISETP.GT.AND P1, PT, R0.reuse, R50, PT ;  /* 0x000000320000720c */ /* 0x040fe40003f24270 */
[----:B------:R-:W-:Y:S02]  /*11b30*/  IABS R4, R4 ;  /* 0x0000000400047213 */ /* 0x000fe40000000000 */
[----:B------:R-:W-:Y:S02]  /*11b40*/  ISETP.GT.AND P6, PT, R0, R246, PT ;  /* 0x000000f60000720c */ /* 0x000fe40003fc4270 */
[----:B------:R-:W-:Y:S02]  /*11b50*/  FSEL R217, R217, -INF , !P5 ;  /* 0xff800000d9d97808 */ /* 0x000fe40006800000 */
[----:B------:R-:W-:-:S02]  /*11b60*/  FSEL R223, R223, -INF , !P1 ;  /* 0xff800000dfdf7808 */ /* 0x000fc40004800000 */
[C---:B------:R-:W-:Y:S02]  /*11b70*/  ISETP.GT.AND P5, PT, R0.reuse, R224, PT ;  /* 0x000000e00000720c */ /* 0x040fe40003fa4270 */
[----:B------:R-:W-:Y:S02]  /*11b80*/  I2FP.F32.S32 R4, R4 ;  /* 0x0000000400047245 */ /* 0x000fe40000201400 */
[----:B------:R-:W-:Y:S02]  /*11b90*/  ISETP.GT.AND P1, PT, R0, R118, PT ;  /* 0x000000760000720c */ /* 0x000fe40003f24270 */
[----:B------:R-:W-:Y:S01]  /*11ba0*/  FSEL R20, R20, -INF , !P6 ;  /* 0xff80000014147808 */ /* 0x000fe20007000000 */
[----:B------:R-:W-:Y:S01]  /*11bb0*/  FFMA.FTZ R5, R4, -UR6, R73 ;  /* 0x8000000604057c23 */ /* 0x000fe20008010049 */
[C---:B------:R-:W-:Y:S02]  /*11bc0*/  ISETP.GT.AND P2, PT, R0.reuse, R130, PT ;  /* 0x000000820000720c */ /* 0x040fe40003f44270 */
        /* <DEDUP_REMOVED lines=8> */
[----:B------:R-:W-:Y:S02]  /*11c50*/  FSEL R238, R238, -INF , !P6 ;  /* 0xff800000eeee7808 */ /* 0x000fe40007000000 */
[C---:B------:R-:W-:Y:S02]  /*11c60*/  ISETP.GT.AND P2, PT, R0.reuse, R58, PT ;  /* 0x0000003a0000720c */ /* 0x040fe40003f44270 */
[C---:B------:R-:W-:Y:S02]  /*11c70*/  ISETP.GT.AND P3, PT, R0.reuse, R52, PT ;  /* 0x000000340000720c */ /* 0x040fe40003f64270 */
[----:B------:R-:W-:Y:S02]  /*11c80*/  ISETP.GT.AND P6, PT, R0, R42, PT ;  /* 0x0000002a0000720c */ /* 0x000fe40003fc4270 */
[----:B------:R-:W-:-:S02]  /*11c90*/  FSEL R197, R197, -INF , !P5 ;  /* 0xff800000c5c57808 */ /* 0x000fc40006800000 */
[----:B------:R-:W-:Y:S01]  /*11ca0*/  FSEL R127, R251, -INF , !P1 ;  /* 0xff800000fb7f7808 */ /* 0x000fe20004800000 */
[----:B------:R-:W-:Y:S01]  /*11cb0*/  IMAD.MOV.U32 R251, RZ, RZ, R3 ;  /* 0x000000fffffb7224 */ /* 0x000fe200078e0003 */
[C---:B------:R-:W-:Y:S02]  /*11cc0*/  ISETP.GT.AND P5, PT, R0.reuse, R67, PT ;  /* 0x000000430000720c */ /* 0x040fe40003fa4270 */
[----:B------:R-:W-:Y:S02]  /*11cd0*/  FSEL R229, R229, -INF , !P2 ;  /* 0xff800000e5e57808 */ /* 0x000fe40005000000 */
[----:B------:R-:W-:Y:S02]  /*11ce0*/  FSEL R227, R227, -INF , !P3 ;  /* 0xff800000e3e37808 */ /* 0x000fe40005800000 */
[----:B------:R-:W-:Y:S02]  /*11cf0*/  FSEL R221, R221, -INF , !P6 ;  /* 0xff800000dddd7808 */ /* 0x000fe40007000000 */
[----:B------:R-:W-:-:S02]  /*11d00*/  ISETP.GT.AND P2, PT, R0, R124, PT ;  /* 0x0000007c0000720c */ /* 0x000fc40003f44270 */
[C---:B------:R-:W-:Y:S02]  /*11d10*/  ISETP.GT.AND P3, PT, R0.reuse, R79, PT ;  /* 0x0000004f0000720c */ /* 0x040fe40003f64270 */
[----:B------:R-:W-:Y:S02]  /*11d20*/  ISETP.GT.AND P6, PT, R0, R226, PT ;  /* 0x000000e20000720c */ /* 0x000fe40003fc4270 */
[----:B------:R-:W-:Y:S01]  /*11d30*/  FSEL R106, R17, -INF , !P5 ;  /* 0xff800000116a7808 */ /* 0x000fe20006800000 */
[----:B------:R-:W-:Y:S01]  /*11d40*/  IMAD.IADD R17, R251, 0x1, -R111 ;  /* 0x00000001fb117824 */ /* 0x000fe200078e0a6f */
[----:B------:R-:W-:Y:S02]  /*11d50*/  FSEL R115, R115, -INF , !P2 ;  /* 0xff80000073737808 */ /* 0x000fe40005000000 */
[----:B------:R-:W-:Y:S02]  /*11d60*/  FSEL R25, R108, -INF , !P3 ;  /* 0xff8000006c197808 */ /* 0x000fe40005800000 */
[----:B------:R-:W-:-:S02]  /*11d70*/  FSEL R72, R102, -INF , !P6 ;  /* 0xff80000066487808 */ /* 0x000fc40007000000 */
[C---:B------:R-:W-:Y:S02]  /*11d80*/  ISETP.GT.AND P2, PT, R0.reuse, R128, PT ;  /* 0x000000800000720c */ /* 0x040fe40003f44270 */
[C---:B------:R-:W-:Y:S02]  /*11d90*/  ISETP.GT.AND P3, PT, R0.reuse, R198, PT ;  /* 0x000000c60000720c */ /* 0x040fe40003f64270 */
[C---:B------:R-:W-:Y:S02]  /*11da0*/  ISETP.GT.AND P6, PT, R0.reuse, R204, PT ;  /* 0x000000cc0000720c */ /* 0x040fe40003fc4270 */
[----:B------:R-:W-:Y:S02]  /*11db0*/  IABS R17, R17 ;  /* 0x0000001100117213 */ /* 0x000fe40000000000 */
[----:B------:R-:W-:Y:S02]  /*11dc0*/  ISETP.GT.AND P1, PT, R0, R30, PT ;  /* 0x0000001e0000720c */ /* 0x000fe40003f24270 */
[----:B------:R-:W-:-:S02]  /*11dd0*/  FSEL R215, R215, -INF , !P2 ;  /* 0xff800000d7d77808 */ /* 0x000fc40005000000 */
[----:B------:R-:W-:Y:S02]  /*11de0*/  FSEL R213, R213, -INF , !P3 ;  /* 0xff800000d5d57808 */ /* 0x000fe40005800000 */
[----:B------:R-:W-:Y:S02]  /*11df0*/  FSEL R201, R201, -INF , !P6 ;  /* 0xff800000c9c97808 */ /* 0x000fe40007000000 */
[C---:B------:R-:W-:Y:S02]  /*11e00*/  ISETP.GT.AND P2, PT, R0.reuse, R90, PT ;  /* 0x0000005a0000720c */ /* 0x040fe40003f44270 */
[C---:B------:R-:W-:Y:S02]  /*11e10*/  ISETP.GT.AND P3, PT, R0.reuse, R86, PT ;  /* 0x000000560000720c */ /* 0x040fe40003f64270 */
[----:B------:R-:W-:Y:S02]  /*11e20*/  ISETP.GT.AND P6, PT, R0, R82, PT ;  /* 0x000000520000720c */ /* 0x000fe40003fc4270 */
[----:B------:R-:W-:-:S02]  /*11e30*/  I2FP.F32.S32 R17, R17 ;  /* 0x0000001100117245 */ /* 0x000fc40000201400 */
[----:B------:R-:W-:Y:S02]  /*11e40*/  FSEL R102, R248, -INF , !P1 ;  /* 0xff800000f8667808 */ /* 0x000fe40004800000 */
[----:B------:R-:W1:Y:S01]  /*11e50*/  MUFU.TANH R248, R97 ;  /* 0x0000006100f87308 */ /* 0x000e620000002400 */
[----:B------:R-:W-:Y:S02]  /*11e60*/  FSEL R129, R129, -INF , !P2 ;  /* 0xff80000081817808 */ /* 0x000fe40005000000 */
[----:B------:R-:W-:Y:S02]  /*11e70*/  FSEL R73, R249, -INF , !P3 ;  /* 0xff800000f9497808 */ /* 0x000fe40005800000 */
[----:B------:R-:W-:Y:S02]  /*11e80*/  FSEL R108, R21, -INF , !P6 ;  /* 0xff800000156c7808 */ /* 0x000fe40007000000 */
[C---:B------:R-:W-:Y:S02]  /*11e90*/  ISETP.GT.AND P2, PT, R0.reuse, R66, PT ;  /* 0x000000420000720c */ /* 0x040fe40003f44270 */
[----:B------:R-:W-:-:S02]  /*11ea0*/  ISETP.GT.AND P3, PT, R0, R63, PT ;  /* 0x0000003f0000720c */ /* 0x000fc40003f64270 */
[C---:B------:R-:W-:Y:S02]  /*11eb0*/  ISETP.GT.AND P1, PT, R0.reuse, R34, PT ;  /* 0x000000220000720c */ /* 0x040fe40003f24270 */
[C---:B------:R-:W-:Y:S02]  /*11ec0*/  ISETP.GT.AND P6, PT, R0.reuse, R32, PT ;  /* 0x000000200000720c */ /* 0x040fe40003fc4270 */
[----:B------:R-:W-:Y:S01]  /*11ed0*/  ISETP.GT.AND P5, PT, R0, R29, PT ;  /* 0x0000001d0000720c */ /* 0x000fe20003fa4270 */
[----:B------:R-:W-:Y:S01]  /*11ee0*/  FFMA.FTZ R0, R17, -UR6, R96 ;  /* 0x8000000611007c23 */ /* 0x000fe20008010060 */
[----:B------:R-:W-:Y:S02]  /*11ef0*/  IMAD.IADD R17, R251, 0x1, -R103 ;  /* 0x00000001fb117824 */ /* 0x000fe400078e0a67 */
[----:B------:R-:W-:Y:S01]  /*11f00*/  FMUL.FTZ R96, R92, UR8 ;  /* 0x000000085c607c20 */ /* 0x000fe20008410000 */
[----:B------:R-:W-:Y:S02]  /*11f10*/  FMUL.FTZ R92, R93, UR8 ;  /* 0x000000085d5c7c20 */ /* 0x000fe40008410000 */
[----:B------:R-:W-:-:S03]  /*11f20*/  IABS R17, R17 ;  /* 0x0000001100117213 */ /* 0x000fc60000000000 */
[----:B------:R-:W2:Y:S01]  /*11f30*/  MUFU.TANH R96, R96 ;  /* 0x0000006000607308 */ /* 0x000ea20000002400 */
[----:B------:R-:W-:-:S05]  /*11f40*/  I2FP.F32.S32 R17, R17 ;  /* 0x0000001100117245 */ /* 0x000fca0000201400 */
[----:B-1----:R-:W-:Y:S01]  /*11f50*/  FFMA.FTZ R21, R17, -UR6, R248 ;  /* 0x8000000611157c23 */ /* 0x002fe200080100f8 */
[----:B------:R-:W-:Y:S01]  /*11f60*/  IMAD.IADD R17, R251, 0x1, -R101 ;  /* 0x00000001fb117824 */ /* 0x000fe200078e0a65 */
[----:B------:R-:W1:Y:S04]  /*11f70*/  MUFU.TANH R92, R92 ;  /* 0x0000005c005c7308 */ /* 0x000e680000002400 */
[----:B------:R-:W-:-:S04]  /*11f80*/  IABS R17, R17 ;  /* 0x0000001100117213 */ /* 0x000fc80000000000 */
[----:B------:R-:W-:-:S05]  /*11f90*/  I2FP.F32.S32 R17, R17 ;  /* 0x0000001100117245 */ /* 0x000fca0000201400 */
[----:B--2---:R-:W-:Y:S01]  /*11fa0*/  FFMA.FTZ R249, R17, -UR6, R96 ;  /* 0x8000000611f97c23 */ /* 0x004fe20008010060 */
[----:B------:R-:W-:Y:S02]  /*11fb0*/  IMAD.IADD R17, R251, 0x1, -R125 ;  /* 0x00000001fb117824 */ /* 0x000fe400078e0a7d */
[----:B------:R-:W-:-:S03]  /*11fc0*/  IMAD.MOV.U32 R96, RZ, RZ, R21 ;  /* 0x000000ffff607224 */ /* 0x000fc600078e0015 */
[----:B------:R-:W-:-:S04]  /*11fd0*/  IABS R17, R17 ;  /* 0x0000001100117213 */ /* 0x000fc80000000000 */
[----:B------:R-:W-:-:S05]  /*11fe0*/  I2FP.F32.S32 R17, R17 ;  /* 0x0000001100117245 */ /* 0x000fca0000201400 */
[----:B-1----:R-:W-:Y:S01]  /*11ff0*/  FFMA.FTZ R2, R17, -UR6, R92 ;  /* 0x8000000611027c23 */ /* 0x002fe2000801005c */
[----:B------:R-:W-:Y:S01]  /*12000*/  IMAD.IADD R17, R251, 0x1, -R31 ;  /* 0x00000001fb117824 */ /* 0x000fe200078e0a1f */
[----:B------:R-:W1:Y:S04]  /*12010*/  MUFU.TANH R92, R89 ;  /* 0x00000059005c7308 */ /* 0x000e680000002400 */
[----:B------:R-:W-:-:S04]  /*12020*/  IABS R17, R17 ;  /* 0x0000001100117213 */ /* 0x000fc80000000000 */
[----:B------:R-:W-:-:S05]  /*12030*/  I2FP.F32.S32 R17, R17 ;  /* 0x0000001100117245 */ /* 0x000fca0000201400 */
[----:B------:R-:W-:Y:S01]  /*12040*/  FFMA.FTZ R3, R17, -UR6, R88 ;  /* 0x8000000611037c23 */ /* 0x000fe20008010058 */
[----:B------:R-:W-:Y:S02]  /*12050*/  IMAD.IADD R17, R251, 0x1, -R119 ;  /* 0x00000001fb117824 */ /* 0x000fe400078e0a77 */
[----:B------:R-:W-:Y:S01]  /*12060*/  FMUL.FTZ R88, R84, UR8 ;  /* 0x0000000854587c20 */ /* 0x000fe20008410000 */
[----:B------:R-:W-:Y:S01]  /*12070*/  FMUL.FTZ R84, R85, UR8 ;  /* 0x0000000855547c20 */ /* 0x000fe20008410000 */
[----:B------:R-:W-:Y:S01]  /*12080*/  IMAD.MOV.U32 R85, RZ, RZ, R251 ;  /* 0x000000ffff557224 */ /* 0x000fe200078e00fb */
[----:B------:R-:W-:-:S03]  /*12090*/  IABS R17, R17 ;  /* 0x0000001100117213 */ /* 0x000fc60000000000 */
[----:B------:R-:W2:Y:S01]  /*120a0*/  MUFU.TANH R88, R88 ;  /* 0x0000005800587308 */ /* 0x000ea20000002400 */
[----:B------:R-:W-:Y:S01]  /*120b0*/  IMAD.IADD R21, R85, 0x1, -R33 ;  /* 0x0000000155157824 */ /* 0x000fe200078e0a21 */
[----:B------:R-:W-:Y:S02]  /*120c0*/  I2FP.F32.S32 R17, R17 ;  /* 0x0000001100117245 */ /* 0x000fe40000201400 */
[----:B------:R-:W-:Y:S02]  /*120d0*/  FSEL R94, R94, -INF , !P6 ;  /* 0xff8000005e5e7808 */ /* 0x000fe40007000000 */
[----:B------:R-:W-:Y:S01]  /*120e0*/  IABS R21, R21 ;  /* 0x0000001500157213 */ /* 0x000fe20000000000 */
[----:B-1----:R-:W-:Y:S01]  /*120f0*/  FFMA.FTZ R97, R17, -UR6, R92 ;  /* 0x8000000611617c23 */ /* 0x002fe2000801005c */
[----:B------:R-:W-:Y:S01]  /*12100*/  IMAD.IADD R17, R251, 0x1, -R87 ;  /* 0x00000001fb117824 */ /* 0x000fe200078e0a57 */
[----:B------:R-:W1:Y:S01]  /*12110*/  MUFU.TANH R84, R84 ;  /* 0x0000005400547308 */ /* 0x000e620000002400 */
[----:B------:R-:W-:-:S03]  /*12120*/  IMAD.MOV.U32 R92, RZ, RZ, R249 ;  /* 0x000000ffff5c7224 */ /* 0x000fc600078e00f9 */
[----:B------:R-:W-:-:S04]  /*12130*/  IABS R17, R17 ;  /* 0x0000001100117213 */ /* 0x000fc80000000000 */
[----:B------:R-:W-:-:S05]  /*12140*/  I2FP.F32.S32 R17, R17 ;  /* 0x0000001100117245 */ /* 0x000fca0000201400 */
[----:B--2---:R-:W-:Y:S01]  /*12150*/  FFMA.FTZ R249, R17, -UR6, R88 ;  /* 0x8000000611f97c23 */ /* 0x004fe20008010058 */
[----:B------:R-:W-:-:S05]  /*12160*/  IMAD.IADD R17, R85, 0x1, -R117 ;  /* 0x0000000155117824 */ /* 0x000fca00078e0a75 */
[----:B------:R-:W-:-:S04]  /*12170*/  IABS R17, R17 ;  /* 0x0000001100117213 */ /* 0x000fc80000000000 */
[----:B------:R-:W-:-:S05]  /*12180*/  I2FP.F32.S32 R17, R17 ;  /* 0x0000001100117245 */ /* 0x000fca0000201400 */
[----:B-1----:R-:W-:Y:S01]  /*12190*/  FFMA.FTZ R93, R17, -UR6, R84 ;  /* 0x80000006115d7c23 */ /* 0x002fe20008010054 */
[----:B------:R-:W-:Y:S01]  /*121a0*/  IMAD.IADD R17, R85, 0x1, -R95 ;  /* 0x0000000155117824 */ /* 0x000fe200078e0a5f */
[----:B------:R1:W2:Y:S04]  /*121b0*/  MUFU.TANH R84, R81 ;  /* 0x0000005100547308 */ /* 0x0002a80000002400 */
[----:B------:R-:W-:-:S04]  /*121c0*/  IABS R17, R17 ;  /* 0x0000001100117213 */ /* 0x000fc80000000000 */
[----:B------:R-:W-:-:S05]  /*121d0*/  I2FP.F32.S32 R17, R17 ;  /* 0x0000001100117245 */ /* 0x000fca0000201400 */
[----:B------:R-:W-:Y:S01]  /*121e0*/  FFMA.FTZ R89, R17, -UR6, R80 ;  /* 0x8000000611597c23 */ /* 0x000fe20008010050 */
[----:B------:R-:W-:Y:S02]  /*121f0*/  IMAD.IADD R17, R85, 0x1, -R91 ;  /* 0x0000000155117824 */ /* 0x000fe400078e0a5b */
[----:B------:R-:W-:Y:S01]  /*12200*/  FMUL.FTZ R80, R76, UR8 ;  /* 0x000000084c507c20 */ /* 0x000fe20008410000 */
[----:B------:R-:W-:Y:S01]  /*12210*/  FMUL.FTZ R76, R77, UR8 ;  /* 0x000000084d4c7c20 */ /* 0x000fe20008410000 */
[----:B------:R-:W-:Y:S01]  /*12220*/  IMAD.MOV.U32 R77, RZ, RZ, R93 ;  /* 0x000000ffff4d7224 */ /* 0x000fe200078e005d */
[----:B------:R-:W-:Y:S01]  /*12230*/  IABS R17, R17 ;  /* 0x0000001100117213 */ /* 0x000fe20000000000 */
[----:B-1----:R-:W-:Y:S02]  /*12240*/  IMAD.MOV.U32 R81, RZ, RZ, R3 ;  /* 0x000000ffff517224 */ /* 0x002fe400078e0003 */
[----:B------:R-:W1:Y:S08]  /*12250*/  MUFU.TANH R80, R80 ;  /* 0x0000005000507308 */ /* 0x000e700000002400 */
[----:B------:R-:W3:Y:S01]  /*12260*/  MUFU.TANH R76, R76 ;  /* 0x0000004c004c7308 */ /* 0x000ee20000002400 */
[----:B------:R-:W-:Y:S01]  /*12270*/  I2FP.F32.S32 R17, R17 ;  /* 0x0000001100117245 */ /* 0x000fe20000201400 */
[----:B------:R-:W4:Y:S04]  /*12280*/  LDL R3, [R1+0x3c] ;  /* 0x00003c0001037983 */ /* 0x000f280000100800 */
[----:B--2---:R-:W-:Y:S01]  /*12290*/  FFMA.FTZ R248, R17, -UR6, R84 ;  /* 0x8000000611f87c23 */ /* 0x004fe20008010054 */
[----:B------:R-:W-:Y:S01]  /*122a0*/  IMAD.IADD R17, R85, 0x1, -R71 ;  /* 0x0000000155117824 */ /* 0x000fe200078e0a47 */
[----:B------:R-:W-:Y:S01]  /*122b0*/  FSEL R93, R5, -INF , !P5 ;  /* 0xff800000055d7808 */ /* 0x000fe20006800000 */
[----:B------:R-:W-:-:S03]  /*122c0*/  IMAD.MOV.U32 R84, RZ, RZ, R249 ;  /* 0x000000ffff547224 */ /* 0x000fc600078e00f9 */
[----:B------:R-:W-:-:S04]  /*122d0*/  IABS R17, R17 ;  /* 0x0000001100117213 */ /* 0x000fc80000000000 */
[----:B------:R-:W-:-:S05]  /*122e0*/  I2FP.F32.S32 R17, R17 ;  /* 0x0000001100117245 */ /* 0x000fca0000201400 */
[----:B-1----:R-:W-:Y:S01]  /*122f0*/  FFMA.FTZ R88, R17, -UR6, R80 ;  /* 0x8000000611587c23 */ /* 0x002fe20008010050 */
[C---:B------:R-:W-:Y:S01]  /*12300*/  IMAD.IADD R17, R85.reuse, 0x1, -R61 ;  /* 0x0000000155117824 */ /* 0x040fe200078e0a3d */
[----:B------:R-:W-:Y:S01]  /*12310*/  FSEL R16, R16, -INF , !P1 ;  /* 0xff80000010107808 */ /* 0x000fe20004800000 */
[----:B------:R-:W-:Y:S02]  /*12320*/  IMAD.MOV.U32 R80, RZ, RZ, R89 ;  /* 0x000000ffff507224 */ /* 0x000fe400078e0059 */
[----:B------:R-:W-:Y:S01]  /*12330*/  IMAD.MOV.U32 R89, RZ, RZ, R0 ;  /* 0x000000ffff597224 */ /* 0x000fe200078e0000 */
[----:B------:R-:W-:Y:S01]  /*12340*/  IABS R17, R17 ;  /* 0x0000001100117213 */ /* 0x000fe20000000000 */
[----:B------:R-:W2:Y:S03]  /*12350*/  LDL R0, [R1+0x34] ;  /* 0x0000340001007983 */ /* 0x000ea60000100800 */
[----:B------:R-:W-:Y:S01]  /*12360*/  I2FP.F32.S32 R251, R17 ;  /* 0x0000001100fb7245 */ /* 0x000fe20000201400 */
[----:B------:R-:W-:-:S04]  /*12370*/  IMAD.IADD R17, R85, 0x1, -R35 ;  /* 0x0000000155117824 */ /* 0x000fc800078e0a23 */
[----:B---3--:R-:W-:Y:S01]  /*12380*/  FFMA.FTZ R251, R251, -UR6, R76 ;  /* 0x80000006fbfb7c23 */ /* 0x008fe2000801004c */
[----:B------:R-:W-:Y:S01]  /*12390*/  IABS R17, R17 ;  /* 0x0000001100117213 */ /* 0x000fe20000000000 */
[----:B------:R-:W-:Y:S02]  /*123a0*/  VIADD R76, R85, -UR7 ;  /* 0x80000007554c7c36 */ /* 0x000fe40008000000 */
[----:B------:R-:W-:Y:S01]  /*123b0*/  IMAD.MOV.U32 R85, RZ, RZ, R92 ;  /* 0x000000ffff557224 */ /* 0x000fe200078e005c */
[----:B------:R-:W-:Y:S02]  /*123c0*/  I2FP.F32.S32 R17, R17 ;  /* 0x0000001100117245 */ /* 0x000fe40000201400 */
[----:B------:R-:W-:-:S03]  /*123d0*/  ISETP.GT.AND P6, PT, R76, R126, PT ;  /* 0x0000007e4c00720c */ /* 0x000fc60003fc4270 */
[----:B------:R-:W-:Y:S01]  /*123e0*/  FFMA.FTZ R17, R17, -UR6, R64 ;  /* 0x8000000611117c23 */ /* 0x000fe20008010040 */
[----:B------:R-:W-:Y:S02]  /*123f0*/  I2FP.F32.S32 R64, R21 ;  /* 0x0000001500407245 */ /* 0x000fe40000201400 */
[----:B------:R-:W-:Y:S02]  /*12400*/  FSEL R92, R9, -INF , !P3 ;  /* 0xff800000095c7808 */ /* 0x000fe40005800000 */
[----:B------:R-:W-:Y:S01]  /*12410*/  ISETP.GT.AND P3, PT, R76, R244, PT ;  /* 0x000000f44c00720c */ /* 0x000fe20003f64270 */
[----:B------:R-:W-:Y:S01]  /*12420*/  FFMA.FTZ R21, R64, -UR6, R65 ;  /* 0x8000000640157c23 */ /* 0x000fe20008010041 */
        /* <DEDUP_REMOVED lines=8> */
[----:B------:R-:W-:Y:S01]  /*124b0*/  ISETP.GT.AND P1, PT, R76, R130, PT ;  /* 0x000000824c00720c */ /* 0x000fe20003f24270 */
[----:B------:R-:W3:Y:S01]  /*124c0*/  LDL R2, [R1+0x38] ;  /* 0x0000380001027983 */ /* 0x000ee20000100800 */
[----:B------:R-:W-:-:S02]  /*124d0*/  ISETP.GT.AND P6, PT, R212, R52, PT ;  /* 0x00000034d400720c */ /* 0x000fc40003fc4270 */
[----:B------:R-:W-:Y:S02]  /*124e0*/  FSEL R248, R211, -INF , !P5 ;  /* 0xff800000d3f87808 */ /* 0x000fe40006800000 */
[----:B------:R-:W-:Y:S02]  /*124f0*/  ISETP.GT.AND P5, PT, R212, R50, PT ;  /* 0x00000032d400720c */ /* 0x000fe40003fa4270 */
[----:B------:R-:W-:Y:S02]  /*12500*/  ISETP.GT.AND P2, PT, R76, R246, PT ;  /* 0x000000f64c00720c */ /* 0x000fe40003f44270 */
[----:B------:R-:W-:Y:S02]  /*12510*/  FSEL R9, R214, -INF , !P1 ;  /* 0xff800000d6097808 */ /* 0x000fe40004800000 */
[----:B------:R-:W-:Y:S02]  /*12520*/  ISETP.GT.AND P1, PT, R76, R58, PT ;  /* 0x0000003a4c00720c */ /* 0x000fe40003f24270 */
[----:B------:R-:W-:-:S02]  /*12530*/  FSEL R241, R241, -INF , !P6 ;  /* 0xff800000f1f17808 */ /* 0x000fc40007000000 */
[----:B------:R-:W-:Y:S02]  /*12540*/  ISETP.GT.AND P6, PT, R212, R79, PT ;  /* 0x0000004fd400720c */ /* 0x000fe40003fc4270 */
[----:B------:R-:W-:Y:S02]  /*12550*/  FSEL R239, R239, -INF , !P5 ;  /* 0xff800000efef7808 */ /* 0x000fe40006800000 */
[----:B------:R-:W-:Y:S01]  /*12560*/  FSEL R249, R222, -INF , !P2 ;  /* 0xff800000def97808 */ /* 0x000fe20005000000 */
[----:B------:R-:W-:Y:S01]  /*12570*/  IMAD.MOV.U32 R222, RZ, RZ, R65 ;  /* 0x000000ffffde7224 */ /* 0x000fe200078e0041 */
[----:B------:R-:W-:Y:S01]  /*12580*/  ISETP.GT.AND P5, PT, R212, R118, PT ;  /* 0x00000076d400720c */ /* 0x000fe20003fa4270 */
[----:B------:R-:W-:Y:S01]  /*12590*/  IMAD.MOV.U32 R65, RZ, RZ, R84 ;  /* 0x000000ffff417224 */ /* 0x000fe200078e0054 */
[----:B------:R-:W-:Y:S01]  /*125a0*/  FSEL R243, R243, -INF , !P1 ;  /* 0xff800000f3f37808 */ /* 0x000fe20004800000 */
[----:B------:R-:W-:Y:S01]  /*125b0*/  IMAD.MOV.U32 R84, RZ, RZ, R88 ;  /* 0x000000ffff547224 */ /* 0x000fe200078e0058 */
[C---:B------:R-:W-:Y:S01]  /*125c0*/  ISETP.GT.AND P2, PT, R76.reuse, R54, PT ;  /* 0x000000364c00720c */ /* 0x040fe20003f44270 */
[----:B------:R-:W-:Y:S01]  /*125d0*/  IMAD.MOV.U32 R88, RZ, RZ, R96 ;  /* 0x000000ffff587224 */ /* 0x000fe200078e0060 */
[----:B------:R-:W-:-:S02]  /*125e0*/  ISETP.GT.AND P3, PT, R76, R236, PT ;  /* 0x000000ec4c00720c */ /* 0x000fc40003f64270 */
[C---:B------:R-:W-:Y:S02]  /*125f0*/  ISETP.GT.AND P1, PT, R212.reuse, R124, PT ;  /* 0x0000007cd400720c */ /* 0x040fe40003f24270 */
[----:B------:R-:W-:Y:S01]  /*12600*/  FSEL R225, R225, -INF , !P6 ;  /* 0xff800000e1e17808 */ /* 0x000fe20007000000 */
[----:B------:R-:W-:Y:S01]  /*12610*/  IMAD.MOV.U32 R211, RZ, RZ, R80 ;  /* 0x000000ffffd37224 */ /* 0x000fe200078e0050 */
[C---:B------:R-:W-:Y:S02]  /*12620*/  ISETP.GT.AND P6, PT, R212.reuse, R198, PT ;  /* 0x000000c6d400720c */ /* 0x040fe40003fc4270 */
[----:B------:R-:W-:Y:S01]  /*12630*/  FSEL R76, R207, -INF , !P5 ;  /* 0xff800000cf4c7808 */ /* 0x000fe20006800000 */
[----:B------:R-:W-:Y:S01]  /*12640*/  IMAD.MOV.U32 R80, RZ, RZ, R81 ;  /* 0x000000ffff507224 */ /* 0x000fe200078e0051 */
[----:B------:R-:W-:Y:S02]  /*12650*/  ISETP.GT.AND P5, PT, R212, R112, PT ;  /* 0x00000070d400720c */ /* 0x000fe40003fa4270 */
[----:B------:R-:W-:Y:S01]  /*12660*/  FSEL R81, R208, -INF , !P1 ;  /* 0xff800000d0517808 */ /* 0x000fe20004800000 */
[----:B------:R-:W-:Y:S01]  /*12670*/  IMAD.MOV.U32 R208, RZ, RZ, R97 ;  /* 0x000000ffffd07224 */ /* 0x000fe200078e0061 */
[----:B------:R-:W-:-:S02]  /*12680*/  FSEL R89, R89, -INF , !P6 ;  /* 0xff80000059597808 */ /* 0x000fc40007000000 */
[----:B------:R-:W-:Y:S02]  /*12690*/  ISETP.GT.AND P6, PT, R212, R86, PT ;  /* 0x00000056d400720c */ /* 0x000fe40003fc4270 */
        /* <DEDUP_REMOVED lines=8> */
[----:B------:R-:W3:Y:S01]  /*12720*/  LDL R251, [R1+0x30] ;  /* 0x0000300001fb7983 */ /* 0x000ee20000100800 */
[----:B------:R-:W-:Y:S02]  /*12730*/  FSEL R247, R247, -INF , !P2 ;  /* 0xff800000f7f77808 */ /* 0x000fe40005000000 */
[----:B------:R-:W-:Y:S02]  /*12740*/  ISETP.GT.AND P2, PT, R212, R42, PT ;  /* 0x0000002ad400720c */ /* 0x000fe40003f44270 */
[----:B------:R-:W-:-:S02]  /*12750*/  FSEL R245, R245, -INF , !P3 ;  /* 0xff800000f5f57808 */ /* 0x000fc40005800000 */
[C---:B------:R-:W-:Y:S02]  /*12760*/  ISETP.GT.AND P3, PT, R212.reuse, R228, PT ;  /* 0x000000e4d400720c */ /* 0x040fe40003f64270 */
[----:B------:R-:W-:Y:S02]  /*12770*/  FSEL R237, R237, -INF , !P2 ;  /* 0xff800000eded7808 */ /* 0x000fe40005000000 */
[C---:B------:R-:W-:Y:S02]  /*12780*/  ISETP.GT.AND P2, PT, R212.reuse, R226, PT ;  /* 0x000000e2d400720c */ /* 0x040fe40003f44270 */
[----:B------:R-:W-:Y:S01]  /*12790*/  FSEL R231, R231, -INF , !P3 ;  /* 0xff800000e7e77808 */ /* 0x000fe20005800000 */
[----:B------:R-:W-:Y:S01]  /*127a0*/  IMAD.MOV.U32 R214, RZ, RZ, R77 ;  /* 0x000000ffffd67224 */ /* 0x000fe200078e004d */
[C---:B------:R-:W-:Y:S02]  /*127b0*/  ISETP.GT.AND P3, PT, R212.reuse, R224, PT ;  /* 0x000000e0d400720c */ /* 0x040fe40003f64270 */
        /* <DEDUP_REMOVED lines=8> */
[----:B------:R-:W-:Y:S02]  /*12840*/  ISETP.GT.AND P2, PT, R212, R82, PT ;  /* 0x00000052d400720c */ /* 0x000fe40003f44270 */
[----:B------:R-:W-:Y:S02]  /*12850*/  FSEL R84, R84, -INF , !P3 ;  /* 0xff80000054547808 */ /* 0x000fe40005800000 */
[----:B------:R-:W-:Y:S02]  /*12860*/  ISETP.GT.AND P3, PT, R212, R67, PT ;  /* 0x00000043d400720c */ /* 0x000fe40003f64270 */
[----:B------:R-:W-:Y:S02]  /*12870*/  FSEL R80, R80, -INF , !P1 ;  /* 0xff80000050507808 */ /* 0x000fe40004800000 */
[----:B------:R-:W-:-:S02]  /*12880*/  ISETP.GT.AND P1, PT, R212, R66, PT ;  /* 0x00000042d400720c */ /* 0x000fc40003f24270 */
[----:B------:R-:W-:Y:S02]  /*12890*/  FSEL R214, R214, -INF , !P2 ;  /* 0xff800000d6d67808 */ /* 0x000fe40005000000 */
[C---:B------:R-:W-:Y:S02]  /*128a0*/  ISETP.GT.AND P2, PT, R212.reuse, R32, PT ;  /* 0x00000020d400720c */ /* 0x040fe40003f44270 */
[----:B------:R-:W-:Y:S02]  /*128b0*/  FSEL R203, R211, -INF , !P3 ;  /* 0xff800000d3cb7808 */ /* 0x000fe40005800000 */
[----:B------:R-:W-:Y:S02]  /*128c0*/  ISETP.GT.AND P3, PT, R212, R29, PT ;  /* 0x0000001dd400720c */ /* 0x000fe40003f64270 */
[----:B------:R-:W-:Y:S02]  /*128d0*/  FSEL R212, R220, -INF , !P1 ;  /* 0xff800000dcd47808 */ /* 0x000fe40004800000 */
[----:B------:R-:W-:Y:S01]  /*128e0*/  FSEL R220, R17, -INF , !P2 ;  /* 0xff80000011dc7808 */ /* 0x000fe20005000000 */
[----:B------:R-:W-:Y:S01]  /*128f0*/  VIADD R17, R28, -UR7 ;  /* 0x800000071c117c36 */ /* 0x000fe20008000000 */
[----:B------:R-:W-:-:S04]  /*12900*/  FSEL R211, R21, -INF , !P3 ;  /* 0xff80000015d37808 */ /* 0x000fc80005800000 */
[----:B------:R-:W-:-:S04]  /*12910*/  ISETP.GT.AND P3, PT, R17, R246, PT ;  /* 0x000000f61100720c */ /* 0x000fc80003f64270 */
[----:B------:R-:W-:Y:S02]  /*12920*/  FSEL R21, R55, -INF , !P3 ;  /* 0xff80000037157808 */ /* 0x000fe40005800000 */
[----:B----4-:R-:W-:-:S04]  /*12930*/  ISETP.GE.AND P1, PT, R246, R3, PT ;  /* 0x00000003f600720c */ /* 0x010fc80003f26270 */
[----:B------:R-:W-:Y:S02]  /*12940*/  FSEL R59, R249, -INF , !P1 ;  /* 0xff800000f93b7808 */ /* 0x000fe40004800000 */
[----:B------:R-:W-:-:S04]  /*12950*/  ISETP.GE.AND P1, PT, R244, R3, PT ;  /* 0x00000003f400720c */ /* 0x000fc80003f26270 */
[----:B------:R-:W-:Y:S02]  /*12960*/  FSEL R57, R13, -INF , !P1 ;  /* 0xff8000000d397808 */ /* 0x000fe40004800000 */
[----:B------:R-:W-:-:S04]  /*12970*/  ISETP.GE.AND P1, PT, R130, R3, PT ;  /* 0x000000038200720c */ /* 0x000fc80003f26270 */
[----:B------:R-:W-:Y:S02]  /*12980*/  FSEL R55, R9, -INF , !P1 ;  /* 0xff80000009377808 */ /* 0x000fe40004800000 */
[----:B--2---:R-:W-:-:S04]  /*12990*/  ISETP.GE.AND P5, PT, R246, R0, PT ;  /* 0x00000000f600720c */ /* 0x004fc80003fa6270 */
[----:B------:R-:W-:Y:S02]  /*129a0*/  FSEL R20, R20, -INF , !P5 ;  /* 0xff80000014147808 */ /* 0x000fe40006800000 */
[----:B------:R-:W-:-:S04]  /*129b0*/  ISETP.GE.AND P5, PT, R244, R0, PT ;  /* 0x00000000f400720c */ /* 0x000fc80003fa6270 */
[----:B------:R-:W-:Y:S02]  /*129c0*/  FSEL R12, R12, -INF , !P5 ;  /* 0xff8000000c0c7808 */ /* 0x000fe40006800000 */
[-C--:B------:R-:W-:Y:S02]  /*129d0*/  ISETP.GE.AND P5, PT, R130, R0.reuse, PT ;  /* 0x000000008200720c */ /* 0x080fe40003fa6270 */
[----:B------:R-:W-:Y:S02]  /*129e0*/  ISETP.GE.AND P1, PT, R126, R3, PT ;  /* 0x000000037e00720c */ /* 0x000fe40003f26270 */
[----:B------:R-:W-:Y:S02]  /*129f0*/  FSEL R8, R8, -INF , !P5 ;  /* 0xff80000008087808 */ /* 0x000fe40006800000 */
[----:B------:R-:W-:Y:S02]  /*12a00*/  ISETP.GE.AND P5, PT, R126, R0, PT ;  /* 0x000000007e00720c */ /* 0x000fe40003fa6270 */
[----:B---3--:R-:W-:-:S04]  /*12a10*/  ISETP.GE.AND P6, PT, R246, R2, PT ;  /* 0x00000002f600720c */ /* 0x008fc80003fc6270 */
[----:B------:R-:W-:Y:S02]  /*12a20*/  FSEL R43, R43, -INF , !P6 ;  /* 0xff8000002b2b7808 */ /* 0x000fe40007000000 */
[----:B------:R-:W-:-:S04]  /*12a30*/  ISETP.GE.AND P6, PT, R244, R2, PT ;  /* 0x00000002f400720c */ /* 0x000fc80003fc6270 */
[----:B------:R-:W-:Y:S02]  /*12a40*/  FSEL R230, R230, -INF , !P6 ;  /* 0xff800000e6e67808 */ /* 0x000fe40007000000 */
[----:B------:R-:W-:-:S04]  /*12a50*/  ISETP.GE.AND P6, PT, R130, R2, PT ;  /* 0x000000028200720c */ /* 0x000fc80003fc6270 */
[----:B------:R-:W-:Y:S02]  /*12a60*/  FSEL R252, R252, -INF , !P6 ;  /* 0xff800000fcfc7808 */ /* 0x000fe40007000000 */
[----:B------:R-:W-:-:S04]  /*12a70*/  ISETP.GE.AND P6, PT, R126, R2, PT ;  /* 0x000000027e00720c */ /* 0x000fc80003fc6270 */
[----:B------:R-:W-:Y:S02]  /*12a80*/  FSEL R250, R250, -INF , !P6 ;  /* 0xff800000fafa7808 */ /* 0x000fe40007000000 */
[----:B------:R-:W-:Y:S02]  /*12a90*/  ISETP.GE.AND P6, PT, R56, R2, PT ;  /* 0x000000023800720c */ /* 0x000fe40003fc6270 */
[----:B------:R-:W-:-:S04]  /*12aa0*/  ISETP.GE.AND P2, PT, R246, R251, PT ;  /* 0x000000fbf600720c */ /* 0x000fc80003f46270 */
[----:B------:R-:W-:Y:S02]  /*12ab0*/  FSEL R21, R21, -INF , !P2 ;  /* 0xff80000015157808 */ /* 0x000fe40005000000 */
[----:B------:R-:W-:Y:S02]  /*12ac0*/  ISETP.GT.AND P2, PT, R17, R244, PT ;  /* 0x000000f41100720c */ /* 0x000fe40003f44270 */
[----:B------:R-:W-:Y:S02]  /*12ad0*/  ISETP.GE.AND P3, PT, R244, R251, PT ;  /* 0x000000fbf400720c */ /* 0x000fe40003f66270 */
[----:B------:R-:W-:-:S04]  /*12ae0*/  FSEL R13, R51, -INF , !P2 ;  /* 0xff800000330d7808 */ /* 0x000fc80005000000 */
[----:B------:R-:W-:Y:S02]  /*12af0*/  FSEL R13, R13, -INF , !P3 ;  /* 0xff8000000d0d7808 */ /* 0x000fe40005800000 */
[----:B------:R-:W-:Y:S02]  /*12b00*/  ISETP.GT.AND P3, PT, R17, R130, PT ;  /* 0x000000821100720c */ /* 0x000fe40003f64270 */
[----:B------:R-:W-:Y:S02]  /*12b10*/  ISETP.GE.AND P2, PT, R130, R251, PT ;  /* 0x000000fb8200720c */ /* 0x000fe40003f46270 */
[----:B------:R-:W-:-:S04]  /*12b20*/  FSEL R9, R49, -INF , !P3 ;  /* 0xff80000031097808 */ /* 0x000fc80005800000 */
[----:B------:R-:W-:Y:S02]  /*12b30*/  FSEL R9, R9, -INF , !P2 ;  /* 0xff80000009097808 */ /* 0x000fe40005000000 */
[----:B------:R-:W-:Y:S02]  /*12b40*/  ISETP.GT.AND P2, PT, R17, R126, PT ;  /* 0x0000007e1100720c */ /* 0x000fe40003f44270 */
[----:B------:R-:W-:Y:S02]  /*12b50*/  ISETP.GE.AND P3, PT, R126, R251, PT ;  /* 0x000000fb7e00720c */ /* 0x000fe40003f66270 */
[----:B------:R-:W-:Y:S02]  /*12b60*/  FSEL R126, R5, -INF , !P1 ;  /* 0xff800000057e7808 */ /* 0x000fe40004800000 */
[----:B------:R-:W-:-:S04]  /*12b70*/  FSEL R5, R44, -INF , !P2 ;  /* 0xff8000002c057808 */ /* 0x000fc80005000000 */
[----:B------:R-:W-:Y:S02]  /*12b80*/  FSEL R5, R5, -INF , !P3 ;  /* 0xff80000005057808 */ /* 0x000fe40005800000 */
[----:B------:R-:W-:Y:S02]  /*12b90*/  ISETP.GT.AND P3, PT, R17, R56, PT ;  /* 0x000000381100720c */ /* 0x000fe40003f64270 */
[----:B------:R-:W-:Y:S02]  /*12ba0*/  ISETP.GE.AND P2, PT, R56, R251, PT ;  /* 0x000000fb3800720c */ /* 0x000fe40003f46270 */
[----:B------:R-:W-:Y:S02]  /*12bb0*/  FSEL R47, R47, -INF , !P3 ;  /* 0xff8000002f2f7808 */ /* 0x000fe40005800000 */
[----:B------:R-:W-:Y:S02]  /*12bc0*/  FSEL R44, R53, -INF , !P6 ;  /* 0xff800000352c7808 */ /* 0x000fe40007000000 */
[----:B------:R-:W-:-:S02]  /*12bd0*/  FSEL R53, R47, -INF , !P2 ;  /* 0xff8000002f357808 */ /* 0x000fc40005000000 */
        /* <DEDUP_REMOVED lines=10> */
[----:B------:R-:W-:Y:S02]  /*12c80*/  ISETP.GE.AND P3, PT, R58, R251, PT ;  /* 0x000000fb3a00720c */ /* 0x000fe40003f66270 */
[----:B------:R-:W-:Y:S02]  /*12c90*/  FSEL R45, R36, -INF , !P2 ;  /* 0xff800000242d7808 */ /* 0x000fe40005000000 */
[----:B------:R-:W-:-:S02]  /*12ca0*/  FSEL R4, R4, -INF , !P5 ;  /* 0xff80000004047808 */ /* 0x000fc40006800000 */
[----:B------:R-:W-:Y:S02]  /*12cb0*/  ISETP.GE.AND P5, PT, R56, R0, PT ;  /* 0x000000003800720c */ /* 0x000fe40003fa6270 */
[----:B------:R-:W-:Y:S02]  /*12cc0*/  FSEL R248, R248, -INF , !P1 ;  /* 0xff800000f8f87808 */ /* 0x000fe40004800000 */
[----:B------:R-:W-:Y:S02]  /*12cd0*/  FSEL R45, R45, -INF , !P3 ;  /* 0xff8000002d2d7808 */ /* 0x000fe40005800000 */
[----:B------:R-:W-:Y:S02]  /*12ce0*/  ISETP.GE.AND P1, PT, R54, R3, PT ;  /* 0x000000033600720c */ /* 0x000fe40003f26270 */
[----:B------:R-:W-:Y:S02]  /*12cf0*/  ISETP.GT.AND P3, PT, R17, R52, PT ;  /* 0x000000341100720c */ /* 0x000fe40003f64270 */
[----:B------:R-:W-:-:S02]  /*12d00*/  FSEL R56, R240, -INF , !P5 ;  /* 0xff800000f0387808 */ /* 0x000fc40006800000 */
[C---:B------:R-:W-:Y:S02]  /*12d10*/  ISETP.GE.AND P6, PT, R54.reuse, R2, PT ;  /* 0x000000023600720c */ /* 0x040fe40003fc6270 */
[----:B------:R-:W-:Y:S02]  /*12d20*/  ISETP.GE.AND P5, PT, R54, R0, PT ;  /* 0x000000003600720c */ /* 0x000fe40003fa6270 */
[----:B------:R-:W-:Y:S02]  /*12d30*/  FSEL R130, R247, -INF , !P1 ;  /* 0xff800000f7827808 */ /* 0x000fe40004800000 */
[----:B------:R-:W-:Y:S02]  /*12d40*/  ISETP.GE.AND P2, PT, R52, R251, PT ;  /* 0x000000fb3400720c */ /* 0x000fe40003f46270 */
[----:B------:R-:W-:Y:S02]  /*12d50*/  FSEL R41, R41, -INF , !P3 ;  /* 0xff80000029297808 */ /* 0x000fe40005800000 */
[----:B------:R-:W-:-:S02]  /*12d60*/  ISETP.GE.AND P1, PT, R236, R3, PT ;  /* 0x00000003ec00720c */ /* 0x000fc40003f26270 */
        /* <DEDUP_REMOVED lines=9> */
[----:B------:R-:W-:Y:S02]  /*12e00*/  FSEL R40, R235, -INF , !P5 ;  /* 0xff800000eb287808 */ /* 0x000fe40006800000 */
[C---:B------:R-:W-:Y:S02]  /*12e10*/  ISETP.GE.AND P6, PT, R58.reuse, R2, PT ;  /* 0x000000023a00720c */ /* 0x040fe40003fc6270 */
[----:B------:R-:W-:-:S02]  /*12e20*/  ISETP.GE.AND P5, PT, R58, R0, PT ;  /* 0x000000003a00720c */ /* 0x000fc40003fa6270 */
[----:B------:R-:W-:Y:S02]  /*12e30*/  ISETP.GE.AND P3, PT, R50, R251, PT ;  /* 0x000000fb3200720c */ /* 0x000fe40003f66270 */
[----:B------:R-:W-:Y:S02]  /*12e40*/  FSEL R39, R39, -INF , !P2 ;  /* 0xff80000027277808 */ /* 0x000fe40005000000 */
[----:B------:R-:W-:Y:S02]  /*12e50*/  FSEL R244, R243, -INF , !P1 ;  /* 0xff800000f3f47808 */ /* 0x000fe40004800000 */
[----:B------:R-:W-:Y:S02]  /*12e60*/  ISETP.GE.AND P1, PT, R52, R3, PT ;  /* 0x000000033400720c */ /* 0x000fe40003f26270 */
[----:B------:R-:W-:Y:S02]  /*12e70*/  FSEL R62, R62, -INF , !P6 ;  /* 0xff8000003e3e7808 */ /* 0x000fe40007000000 */
[----:B------:R-:W-:-:S02]  /*12e80*/  FSEL R36, R229, -INF , !P5 ;  /* 0xff800000e5247808 */ /* 0x000fc40006800000 */
[----:B------:R-:W-:Y:S02]  /*12e90*/  FSEL R47, R39, -INF , !P3 ;  /* 0xff800000272f7808 */ /* 0x000fe40005800000 */
[C---:B------:R-:W-:Y:S02]  /*12ea0*/  ISETP.GE.AND P6, PT, R52.reuse, R2, PT ;  /* 0x000000023400720c */ /* 0x040fe40003fc6270 */
        /* <DEDUP_REMOVED lines=8> */
[C---:B------:R-:W-:Y:S02]  /*12f30*/  ISETP.GE.AND P6, PT, R50.reuse, R2, PT ;  /* 0x000000023200720c */ /* 0x040fe40003fc6270 */
        /* <DEDUP_REMOVED lines=10> */
[C---:B------:R-:W-:Y:S02]  /*12fe0*/  ISETP.GE.AND P1, PT, R228.reuse, R3, PT ;  /* 0x00000003e400720c */ /* 0x040fe40003f26270 */
[----:B------:R-:W-:Y:S02]  /*12ff0*/  ISETP.GE.AND P3, PT, R228, R251, PT ;  /* 0x000000fbe400720c */ /* 0x000fe40003f66270 */
[----:B------:R-:W-:-:S02]  /*13000*/  FSEL R37, R37, -INF , !P2 ;  /* 0xff80000025257808 */ /* 0x000fc40005000000 */
[----:B------:R-:W-:Y:S02]  /*13010*/  FSEL R234, R234, -INF , !P6 ;  /* 0xff800000eaea7808 */ /* 0x000fe40007000000 */
[----:B------:R-:W-:Y:S02]  /*13020*/  FSEL R42, R221, -INF , !P5 ;  /* 0xff800000dd2a7808 */ /* 0x000fe40006800000 */
[C---:B------:R-:W-:Y:S02]  /*13030*/  ISETP.GE.AND P6, PT, R228.reuse, R2, PT ;  /* 0x00000002e400720c */ /* 0x040fe40003fc6270 */
[----:B------:R-:W-:Y:S02]  /*13040*/  ISETP.GE.AND P5, PT, R228, R0, PT ;  /* 0x00000000e400720c */ /* 0x000fe40003fa6270 */
[----:B------:R-:W-:Y:S02]  /*13050*/  FSEL R236, R231, -INF , !P1 ;  /* 0xff800000e7ec7808 */ /* 0x000fe40004800000 */
[----:B------:R-:W-:-:S02]  /*13060*/  ISETP.GE.AND P1, PT, R124, R3, PT ;  /* 0x000000037c00720c */ /* 0x000fc40003f26270 */
        /* <DEDUP_REMOVED lines=19> */
[----:B------:R-:W-:Y:S02]  /*131a0*/  ISETP.GE.AND P5, PT, R79, R0, PT ;  /* 0x000000004f00720c */ /* 0x000fe40003fa6270 */
[----:B------:R-:W-:-:S02]  /*131b0*/  FSEL R115, R225, -INF , !P1 ;  /* 0xff800000e1737808 */ /* 0x000fc40004800000 */
[----:B------:R-:W-:Y:S02]  /*131c0*/  ISETP.GE.AND P1, PT, R118, R3, PT ;  /* 0x000000037600720c */ /* 0x000fe40003f26270 */
[----:B------:R-:W-:Y:S02]  /*131d0*/  FSEL R109, R78, -INF , !P6 ;  /* 0xff8000004e6d7808 */ /* 0x000fe40007000000 */
[C---:B------:R-:W-:Y:S02]  /*131e0*/  ISETP.GE.AND P2, PT, R118.reuse, R251, PT ;  /* 0x000000fb7600720c */ /* 0x040fe40003f46270 */
[----:B------:R-:W-:Y:S02]  /*131f0*/  FSEL R79, R107, -INF , !P3 ;  /* 0xff8000006b4f7808 */ /* 0x000fe40005800000 */
[----:B------:R-:W-:Y:S02]  /*13200*/  FSEL R78, R25, -INF , !P5 ;  /* 0xff800000194e7808 */ /* 0x000fe40006800000 */
[----:B------:R-:W-:-:S02]  /*13210*/  ISETP.GE.AND P6, PT, R118, R2, PT ;  /* 0x000000027600720c */ /* 0x000fc40003fc6270 */
[----:B------:R-:W-:Y:S02]  /*13220*/  ISETP.GE.AND P5, PT, R118, R0, PT ;  /* 0x000000007600720c */ /* 0x000fe40003fa6270 */
[----:B------:R-:W-:Y:S02]  /*13230*/  FSEL R118, R76, -INF , !P1 ;  /* 0xff8000004c767808 */ /* 0x000fe40004800000 */
[----:B------:R-:W-:Y:S02]  /*13240*/  ISETP.GE.AND P1, PT, R226, R3, PT ;  /* 0x00000003e200720c */ /* 0x000fe40003f26270 */
[----:B------:R-:W-:Y:S02]  /*13250*/  FSEL R79, R79, -INF , !P2 ;  /* 0xff8000004f4f7808 */ /* 0x000fe40005000000 */
[----:B------:R-:W-:Y:S01]  /*13260*/  ISETP.GT.AND P2, PT, R17, R226, PT ;  /* 0x000000e21100720c */ /* 0x000fe20003f44270 */
[----:B------:R-:W-:Y:S01]  /*13270*/  FMUL.FTZ R26, R26, UR8 ;  /* 0x000000081a1a7c20 */ /* 0x000fe20008410000 */
[----:B------:R-:W-:-:S02]  /*13280*/  FSEL R113, R77, -INF , !P1 ;  /* 0xff8000004d717808 */ /* 0x000fc40004800000 */
[----:B------:R-:W-:Y:S02]  /*13290*/  ISETP.GE.AND P3, PT, R226, R251, PT ;  /* 0x000000fbe200720c */ /* 0x000fe40003f66270 */
[----:B------:R-:W-:Y:S01]  /*132a0*/  FSEL R77, R105, -INF , !P2 ;  /* 0xff800000694d7808 */ /* 0x000fe20005000000 */
[----:B------:R-:W1:Y:S01]  /*132b0*/  MUFU.TANH R26, R26 ;  /* 0x0000001a001a7308 */ /* 0x000e620000002400 */
[----:B------:R-:W-:Y:S02]  /*132c0*/  ISETP.GE.AND P1, PT, R224, R3, PT ;  /* 0x00000003e000720c */ /* 0x000fe40003f26270 */
[----:B------:R-:W-:Y:S02]  /*132d0*/  FSEL R77, R77, -INF , !P3 ;  /* 0xff8000004d4d7808 */ /* 0x000fe40005800000 */
[----:B------:R-:W-:Y:S01]  /*132e0*/  ISETP.GT.AND P3, PT, R17, R224, PT ;  /* 0x000000e01100720c */ /* 0x000fe20003f64270 */
[----:B------:R-:W-:Y:S01]  /*132f0*/  FMUL.FTZ R27, R27, UR8 ;  /* 0x000000081b1b7c20 */ /* 0x000fe20008410000 */
[----:B------:R-:W-:Y:S01]  /*13300*/  FSEL R107, R97, -INF , !P1 ;  /* 0xff800000616b7808 */ /* 0x000fe20004800000 */
[----:B------:R-:W-:Y:S01]  /*13310*/  IMAD.IADD R97, R28, 0x1, -R111 ;  /* 0x000000011c617824 */ /* 0x000fe200078e0a6f */
[----:B------:R-:W-:-:S02]  /*13320*/  ISETP.GE.AND P2, PT, R224, R251, PT ;  /* 0x000000fbe000720c */ /* 0x000fc40003f46270 */
[----:B------:R-:W-:Y:S02]  /*13330*/  FSEL R104, R104, -INF , !P3 ;  /* 0xff80000068687808 */ /* 0x000fe40005800000 */
[----:B------:R-:W-:Y:S01]  /*13340*/  FSEL R120, R120, -INF , !P6 ;  /* 0xff80000078787808 */ /* 0x000fe20007000000 */
[----:B------:R-:W2:Y:S01]  /*13350*/  MUFU.TANH R27, R27 ;  /* 0x0000001b001b7308 */ /* 0x000ea20000002400 */
[----:B------:R-:W-:Y:S02]  /*13360*/  ISETP.GE.AND P6, PT, R226, R2, PT ;  /* 0x00000002e200720c */ /* 0x000fe40003fc6270 */
[----:B------:R-:W-:Y:S02]  /*13370*/  FSEL R76, R24, -INF , !P5 ;  /* 0xff800000184c7808 */ /* 0x000fe40006800000 */
[----:B------:R-:W-:Y:S02]  /*13380*/  ISETP.GE.AND P5, PT, R226, R0, PT ;  /* 0x00000000e200720c */ /* 0x000fe40003fa6270 */
[----:B------:R-:W-:-:S02]  /*13390*/  FSEL R105, R104, -INF , !P2 ;  /* 0xff80000068697808 */ /* 0x000fc40005000000 */
[----:B------:R-:W-:Y:S02]  /*133a0*/  IABS R97, R97 ;  /* 0x0000006100617213 */ /* 0x000fe40000000000 */
[----:B------:R-:W-:Y:S01]  /*133b0*/  ISETP.GT.AND P2, PT, R17, R128, PT ;  /* 0x000000801100720c */ /* 0x000fe20003f44270 */
[----:B------:R-:W-:Y:S01]  /*133c0*/  FMUL.FTZ R22, R22, UR8 ;  /* 0x0000000816167c20 */ /* 0x000fe20008410000 */
[----:B------:R-:W-:Y:S01]  /*133d0*/  FSEL R25, R123, -INF , !P6 ;  /* 0xff8000007b197808 */ /* 0x000fe20007000000 */
[----:B------:R-:W-:Y:S01]  /*133e0*/  IMAD.IADD R103, R28, 0x1, -R103 ;  /* 0x000000011c677824 */ /* 0x000fe200078e0a67 */
[----:B------:R-:W-:Y:S02]  /*133f0*/  ISETP.GE.AND P6, PT, R224, R2, PT ;  /* 0x00000002e000720c */ /* 0x000fe40003fc6270 */
[----:B------:R-:W-:Y:S02]  /*13400*/  FSEL R72, R72, -INF , !P5 ;  /* 0xff80000048487808 */ /* 0x000fe40006800000 */
[----:B------:R-:W-:-:S02]  /*13410*/  I2FP.F32.S32 R97, R97 ;  /* 0x0000006100617245 */ /* 0x000fc40000201400 */
[----:B------:R-:W-:Y:S02]  /*13420*/  ISETP.GE.AND P5, PT, R224, R0, PT ;  /* 0x00000000e000720c */ /* 0x000fe40003fa6270 */
[C---:B------:R-:W-:Y:S02]  /*13430*/  ISETP.GE.AND P3, PT, R128.reuse, R251, PT ;  /* 0x000000fb8000720c */ /* 0x040fe40003f66270 */
[----:B------:R-:W-:Y:S02]  /*13440*/  FSEL R99, R99, -INF , !P2 ;  /* 0xff80000063637808 */ /* 0x000fe40005000000 */
[----:B------:R-:W-:Y:S01]  /*13450*/  ISETP.GE.AND P1, PT, R128, R3, PT ;  /* 0x000000038000720c */ /* 0x000fe20003f26270 */
[----:B-1----:R-:W-:Y:S01]  /*13460*/  FFMA.FTZ R97, R97, -UR6, R26 ;  /* 0x8000000661617c23 */ /* 0x002fe2000801001a */
[----:B------:R-:W-:Y:S01]  /*13470*/  FSEL R24, R116, -INF , !P6 ;  /* 0xff80000074187808 */ /* 0x000fe20007000000 */
[----:B------:R-:W1:Y:S01]  /*13480*/  MUFU.TANH R22, R22 ;  /* 0x0000001600167308 */ /* 0x000e620000002400 */
[----:B------:R-:W-:-:S02]  /*13490*/  FSEL R116, R219, -INF , !P5 ;  /* 0xff800000db747808 */ /* 0x000fc40006800000 */
[----:B------:R-:W-:Y:S02]  /*134a0*/  FSEL R99, R99, -INF , !P3 ;  /* 0xff80000063637808 */ /* 0x000fe40005800000 */
[----:B------:R-:W-:Y:S02]  /*134b0*/  IABS R103, R103 ;  /* 0x0000006700677213 */ /* 0x000fe40000000000 */
[C---:B------:R-:W-:Y:S02]  /*134c0*/  ISETP.GE.AND P6, PT, R128.reuse, R2, PT ;  /* 0x000000028000720c */ /* 0x040fe40003fc6270 */
[----:B------:R-:W-:Y:S02]  /*134d0*/  ISETP.GE.AND P5, PT, R128, R0, PT ;  /* 0x000000008000720c */ /* 0x000fe40003fa6270 */
[----:B------:R-:W-:Y:S01]  /*134e0*/  ISETP.GT.AND P3, PT, R17, R198, PT ;  /* 0x000000c61100720c */ /* 0x000fe20003f64270 */
[----:B------:R-:W-:Y:S01]  /*134f0*/  IMAD.IADD R101, R28, 0x1, -R101 ;  /* 0x000000011c657824 */ /* 0x000fe200078e0a65 */
[----:B------:R-:W-:-:S02]  /*13500*/  FSEL R128, R96, -INF , !P1 ;  /* 0xff80000060807808 */ /* 0x000fc40004800000 */
[C---:B------:R-:W-:Y:S01]  /*13510*/  ISETP.GE.AND P1, PT, R198.reuse, R3, PT ;  /* 0x00000003c600720c */ /* 0x040fe20003f26270 */
[----:B------:R-:W-:Y:S01]  /*13520*/  FMUL.FTZ R23, R23, UR8 ;  /* 0x0000000817177c20 */ /* 0x000fe20008410000 */
[----:B------:R-:W-:Y:S02]  /*13530*/  I2FP.F32.S32 R96, R103 ;  /* 0x0000006700607245 */ /* 0x000fe40000201400 */
[----:B------:R-:W-:Y:S02]  /*13540*/  ISETP.GE.AND P2, PT, R198, R251, PT ;  /* 0x000000fbc600720c */ /* 0x000fe40003f46270 */
[----:B------:R-:W-:Y:S02]  /*13550*/  FSEL R97, R97, -INF , !P3 ;  /* 0xff80000061617808 */ /* 0x000fe40005800000 */
[----:B------:R-:W-:Y:S01]  /*13560*/  FSEL R123, R89, -INF , !P1 ;  /* 0xff800000597b7808 */ /* 0x000fe20004800000 */
[----:B--2---:R-:W-:Y:S01]  /*13570*/  FFMA.FTZ R27, R96, -UR6, R27 ;  /* 0x80000006601b7c23 */ /* 0x004fe2000801001b */
[----:B------:R-:W-:-:S02]  /*13580*/  IABS R89, R101 ;  /* 0x0000006500597213 */ /* 0x000fc40000000000 */
[----:B------:R-:W-:Y:S01]  /*13590*/  FSEL R101, R97, -INF , !P2 ;  /* 0xff80000061657808 */ /* 0x000fe20005000000 */
[----:B------:R-:W2:Y:S01]  /*135a0*/  MUFU.TANH R23, R23 ;  /* 0x0000001700177308 */ /* 0x000ea20000002400 */
[----:B------:R-:W-:Y:S02]  /*135b0*/  ISETP.GT.AND P2, PT, R17, R112, PT ;  /* 0x000000701100720c */ /* 0x000fe40003f44270 */
[----:B------:R-:W-:Y:S01]  /*135c0*/  I2FP.F32.S32 R89, R89 ;  /* 0x0000005900597245 */ /* 0x000fe20000201400 */
[----:B------:R-:W-:Y:S01]  /*135d0*/  IMAD.IADD R125, R28, 0x1, -R125 ;  /* 0x000000011c7d7824 */ /* 0x000fe200078e0a7d */
[----:B------:R-:W-:Y:S02]  /*135e0*/  ISETP.GE.AND P3, PT, R112, R251, PT ;  /* 0x000000fb7000720c */ /* 0x000fe40003f66270 */
[----:B------:R-:W-:Y:S02]  /*135f0*/  FSEL R27, R27, -INF , !P2 ;  /* 0xff8000001b1b7808 */ /* 0x000fe40005000000 */
[----:B------:R-:W-:-:S02]  /*13600*/  FSEL R111, R114, -INF , !P6 ;  /* 0xff800000726f7808 */ /* 0x000fc40007000000 */
[C---:B------:R-:W-:Y:S02]  /*13610*/  ISETP.GE.AND P6, PT, R198.reuse, R2, PT ;  /* 0x00000002c600720c */ /* 0x040fe40003fc6270 */
[----:B------:R-:W-:Y:S01]  /*13620*/  FSEL R114, R215, -INF , !P5 ;  /* 0xff800000d7727808 */ /* 0x000fe20006800000 */
[----:B-1----:R-:W-:Y:S01]  /*13630*/  FFMA.FTZ R22, R89, -UR6, R22 ;  /* 0x8000000659167c23 */ /* 0x002fe20008010016 */
[----:B------:R-:W-:Y:S02]  /*13640*/  ISETP.GE.AND P5, PT, R198, R0, PT ;  /* 0x00000000c600720c */ /* 0x000fe40003fa6270 */
[----:B------:R-:W-:Y:S02]  /*13650*/  ISETP.GE.AND P1, PT, R112, R3, PT ;  /* 0x000000037000720c */ /* 0x000fe40003f26270 */
[----:B------:R-:W-:Y:S01]  /*13660*/  FSEL R103, R27, -INF , !P3 ;  /* 0xff8000001b677808 */ /* 0x000fe20005800000 */
[----:B------:R-:W-:Y:S01]  /*13670*/  FMUL.FTZ R18, R18, UR8 ;  /* 0x0000000812127c20 */ /* 0x000fe20008410000 */
[----:B------:R-:W-:-:S02]  /*13680*/  ISETP.GT.AND P3, PT, R17, R204, PT ;  /* 0x000000cc1100720c */ /* 0x000fc40003f64270 */
[----:B------:R-:W-:Y:S02]  /*13690*/  FSEL R26, R110, -INF , !P6 ;  /* 0xff8000006e1a7808 */ /* 0x000fe40007000000 */
[----:B------:R-:W-:Y:S02]  /*136a0*/  IABS R125, R125 ;  /* 0x0000007d007d7213 */ /* 0x000fe40000000000 */
[----:B------:R-:W-:Y:S01]  /*136b0*/  FSEL R110, R213, -INF , !P5 ;  /* 0xff800000d56e7808 */ /* 0x000fe20006800000 */
[----:B------:R-:W-:Y:S01]  /*136c0*/  IMAD.IADD R31, R28, 0x1, -R31 ;  /* 0x000000011c1f7824 */ /* 0x000fe200078e0a1f */
[----:B------:R-:W-:Y:S02]  /*136d0*/  ISETP.GE.AND P5, PT, R112, R0, PT ;  /* 0x000000007000720c */ /* 0x000fe40003fa6270 */
[----:B------:R-:W-:Y:S02]  /*136e0*/  FSEL R198, R88, -INF , !P1 ;  /* 0xff80000058c67808 */ /* 0x000fe40004800000 */
[----:B------:R-:W-:-:S02]  /*136f0*/  ISETP.GE.AND P1, PT, R204, R3, PT ;  /* 0x00000003cc00720c */ /* 0x000fc40003f26270 */
[----:B------:R-:W-:Y:S02]  /*13700*/  FSEL R88, R22, -INF , !P3 ;  /* 0xff80000016587808 */ /* 0x000fe40005800000 */
[----:B------:R-:W-:Y:S01]  /*13710*/  I2FP.F32.S32 R22, R125 ;  /* 0x0000007d00167245 */ /* 0x000fe20000201400 */
[----:B------:R-:W1:Y:S01]  /*13720*/  MUFU.TANH R18, R18 ;  /* 0x0000001200127308 */ /* 0x000e620000002400 */
[----:B------:R-:W-:Y:S02]  /*13730*/  ISETP.GE.AND P6, PT, R112, R2, PT ;  /* 0x000000027000720c */ /* 0x000fe40003fc6270 */
[----:B------:R-:W-:Y:S02]  /*13740*/  ISETP.GE.AND P2, PT, R204, R251, PT ;  /* 0x000000fbcc00720c */ /* 0x000fe40003f46270 */
[----:B------:R-:W-:Y:S02]  /*13750*/  FSEL R112, R127, -INF , !P5 ;  /* 0xff8000007f707808 */ /* 0x000fe40006800000 */
[----:B------:R-:W-:Y:S01]  /*13760*/  FSEL R127, R85, -INF , !P1 ;  /* 0xff800000557f7808 */ /* 0x000fe20004800000 */
[----:B------:R-:W-:Y:S01]  /*13770*/  FMUL.FTZ R19, R19, UR8 ;  /* 0x0000000813137c20 */ /* 0x000fe20008410000 */
[----:B------:R-:W-:Y:S01]  /*13780*/  IABS R85, R31 ;  /* 0x0000001f00557213 */ /* 0x000fe20000000000 */
[----:B--2---:R-:W-:Y:S01]  /*13790*/  FFMA.FTZ R22, R22, -UR6, R23 ;  /* 0x8000000616167c23 */ /* 0x004fe20008010017 */
[----:B------:R-:W-:-:S02]  /*137a0*/  FSEL R31, R88, -INF , !P2 ;  /* 0xff800000581f7808 */ /* 0x000fc40005000000 */
[----:B------:R-:W-:Y:S02]  /*137b0*/  ISETP.GT.AND P2, PT, R17, R98, PT ;  /* 0x000000621100720c */ /* 0x000fe40003f44270 */
[C---:B------:R-:W-:Y:S01]  /*137c0*/  ISETP.GE.AND P1, PT, R98.reuse, R3, PT ;  /* 0x000000036200720c */ /* 0x040fe20003f26270 */
[----:B------:R-:W2:Y:S01]  /*137d0*/  MUFU.TANH R19, R19 ;  /* 0x0000001300137308 */ /* 0x000ea20000002400 */
[----:B------:R-:W-:Y:S02]  /*137e0*/  ISETP.GE.AND P3, PT, R98, R251, PT ;  /* 0x000000fb6200720c */ /* 0x000fe40003f66270 */
[----:B------:R-:W-:Y:S02]  /*137f0*/  FSEL R22, R22, -INF , !P2 ;  /* 0xff80000016167808 */ /* 0x000fe40005000000 */
[----:B------:R-:W-:Y:S02]  /*13800*/  FSEL R121, R121, -INF , !P6 ;  /* 0xff80000079797808 */ /* 0x000fe40007000000 */
[----:B------:R-:W-:-:S02]  /*13810*/  ISETP.GE.AND P6, PT, R204, R2, PT ;  /* 0x00000002cc00720c */ /* 0x000fc40003fc6270 */
[----:B------:R-:W-:Y:S02]  /*13820*/  ISETP.GE.AND P5, PT, R204, R0, PT ;  /* 0x00000000cc00720c */ /* 0x000fe40003fa6270 */
[----:B------:R-:W-:Y:S02]  /*13830*/  FSEL R204, R84, -INF , !P1 ;  /* 0xff80000054cc7808 */ /* 0x000fe40004800000 */
[----:B------:R-:W-:Y:S01]  /*13840*/  FSEL R84, R22, -INF , !P3 ;  /* 0xff80000016547808 */ /* 0x000fe20005800000 */
[----:B------:R-:W-:Y:S01]  /*13850*/  IMAD.IADD R22, R28, 0x1, -R119 ;  /* 0x000000011c167824 */ /* 0x000fe200078e0a77 */
[----:B------:R-:W-:Y:S01]  /*13860*/  I2FP.F32.S32 R85, R85 ;  /* 0x0000005500557245 */ /* 0x000fe20000201400 */
[----:B------:R-:W-:Y:S01]  /*13870*/  FMUL.FTZ R14, R14, UR8 ;  /* 0x000000080e0e7c20 */ /* 0x000fe20008410000 */
[----:B------:R-:W-:Y:S02]  /*13880*/  ISETP.GT.AND P3, PT, R17, R90, PT ;  /* 0x0000005a1100720c */ /* 0x000fe40003f64270 */
[----:B------:R-:W-:Y:S01]  /*13890*/  IABS R22, R22 ;  /* 0x0000001600167213 */ /* 0x000fe20000000000 */
[----:B-1----:R-:W-:-:S02]  /*138a0*/  FFMA.FTZ R18, R85, -UR6, R18 ;  /* 0x8000000655127c23 */ /* 0x002fc40008010012 */
[----:B------:R-:W1:Y:S01]  /*138b0*/  MUFU.TANH R14, R14 ;  /* 0x0000000e000e7308 */ /* 0x000e620000002400 */
[----:B------:R-:W-:Y:S02]  /*138c0*/  I2FP.F32.S32 R22, R22 ;  /* 0x0000001600167245 */ /* 0x000fe40000201400 */
[----:B------:R-:W-:Y:S02]  /*138d0*/  ISETP.GE.AND P2, PT, R90, R251, PT ;  /* 0x000000fb5a00720c */ /* 0x000fe40003f46270 */
[----:B------:R-:W-:Y:S01]  /*138e0*/  FSEL R23, R18, -INF , !P3 ;  /* 0xff80000012177808 */ /* 0x000fe20005800000 */
[----:B------:R-:W-:Y:S02]  /*138f0*/  IMAD.IADD R18, R28, 0x1, -R87 ;  /* 0x000000011c127824 */ /* 0x000fe400078e0a57 */
[----:B------:R-:W-:Y:S01]  /*13900*/  FMUL.FTZ R15, R15, UR8 ;  /* 0x000000080f0f7c20 */ /* 0x000fe20008410000 */
[----:B------:R-:W-:Y:S01]  /*13910*/  FSEL R27, R100, -INF , !P6 ;  /* 0xff800000641b7808 */ /* 0x000fe20007000000 */
[----:B--2---:R-:W-:Y:S01]  /*13920*/  FFMA.FTZ R19, R22, -UR6, R19 ;  /* 0x8000000616137c23 */ /* 0x004fe20008010013 */
[----:B------:R-:W-:-:S02]  /*13930*/  FSEL R96, R201, -INF , !P5 ;  /* 0xff800000c9607808 */ /* 0x000fc40006800000 */
[C---:B------:R-:W-:Y:S02]  /*13940*/  ISETP.GE.AND P6, PT, R98.reuse, R2, PT ;  /* 0x000000026200720c */ /* 0x040fe40003fc6270 */
[----:B------:R-:W-:Y:S02]  /*13950*/  ISETP.GE.AND P5, PT, R98, R0, PT ;  /* 0x000000006200720c */ /* 0x000fe40003fa6270 */
[----:B------:R-:W-:Y:S02]  /*13960*/  FSEL R87, R23, -INF , !P2 ;  /* 0xff80000017577808 */ /* 0x000fe40005000000 */
[----:B------:R-:W-:Y:S02]  /*13970*/  ISETP.GT.AND P2, PT, R17, R86, PT ;  /* 0x000000561100720c */ /* 0x000fe40003f44270 */
[----:B------:R-:W-:Y:S01]  /*13980*/  IABS R18, R18 ;  /* 0x0000001200127213 */ /* 0x000fe20000000000 */
[----:B------:R-:W2:Y:S01]  /*13990*/  MUFU.TANH R15, R15 ;  /* 0x0000000f000f7308 */ /* 0x000ea20000002400 */
[----:B------:R-:W-:-:S02]  /*139a0*/  FSEL R196, R196, -INF , !P6 ;  /* 0xff800000c4c47808 */ /* 0x000fc40007000000 */
[----:B------:R-:W-:Y:S02]  /*139b0*/  FSEL R100, R197, -INF , !P5 ;  /* 0xff800000c5647808 */ /* 0x000fe40006800000 */
[C---:B------:R-:W-:Y:S02]  /*139c0*/  ISETP.GE.AND P1, PT, R90.reuse, R3, PT ;  /* 0x000000035a00720c */ /* 0x040fe40003f26270 */
[C---:B------:R-:W-:Y:S02]  /*139d0*/  ISETP.GE.AND P6, PT, R90.reuse, R2, PT ;  /* 0x000000025a00720c */ /* 0x040fe40003fc6270 */
[----:B------:R-:W-:Y:S02]  /*139e0*/  ISETP.GE.AND P5, PT, R90, R0, PT ;  /* 0x000000005a00720c */ /* 0x000fe40003fa6270 */
[----:B------:R-:W-:Y:S01]  /*139f0*/  FSEL R88, R19, -INF , !P2 ;  /* 0xff80000013587808 */ /* 0x000fe20005000000 */
[----:B------:R-:W-:Y:S01]  /*13a00*/  FMUL.FTZ R10, R10, UR8 ;  /* 0x000000080a0a7c20 */ /* 0x000fe20008410000 */
[----:B------:R-:W-:Y:S01]  /*13a10*/  I2FP.F32.S32 R19, R18 ;  /* 0x0000001200137245 */ /* 0x000fe20000201400 */
[----:B------:R-:W-:Y:S01]  /*13a20*/  IMAD.IADD R117, R28, 0x1, -R117 ;  /* 0x000000011c757824 */ /* 0x000fe200078e0a75 */
[----:B------:R-:W-:-:S02]  /*13a30*/  ISETP.GE.AND P3, PT, R86, R251, PT ;  /* 0x000000fb5600720c */ /* 0x000fc40003f66270 */
[----:B------:R-:W-:Y:S02]  /*13a40*/  FSEL R197, R80, -INF , !P1 ;  /* 0xff80000050c57808 */ /* 0x000fe40004800000 */
[----:B------:R-:W-:Y:S02]  /*13a50*/  FSEL R125, R83, -INF , !P6 ;  /* 0xff800000537d7808 */ /* 0x000fe40007000000 */
[----:B------:R-:W-:Y:S01]  /*13a60*/  FSEL R98, R129, -INF , !P5 ;  /* 0xff80000081627808 */ /* 0x000fe20006800000 */
[----:B-1----:R-:W-:Y:S01]  /*13a70*/  FFMA.FTZ R14, R19, -UR6, R14 ;  /* 0x80000006130e7c23 */ /* 0x002fe2000801000e */
[C---:B------:R-:W-:Y:S02]  /*13a80*/  ISETP.GE.AND P1, PT, R86.reuse, R3, PT ;  /* 0x000000035600720c */ /* 0x040fe40003f26270 */
[C---:B------:R-:W-:Y:S02]  /*13a90*/  ISETP.GE.AND P6, PT, R86.reuse, R2, PT ;  /* 0x000000025600720c */ /* 0x040fe40003fc6270 */
[----:B------:R-:W-:-:S02]  /*13aa0*/  ISETP.GE.AND P5, PT, R86, R0, PT ;  /* 0x000000005600720c */ /* 0x000fc40003fa6270 */
[----:B------:R-:W-:Y:S01]  /*13ab0*/  FSEL R88, R88, -INF , !P3 ;  /* 0xff80000058587808 */ /* 0x000fe20005800000 */
[----:B------:R-:W1:Y:S01]  /*13ac0*/  MUFU.TANH R10, R10 ;  /* 0x0000000a000a7308 */ /* 0x000e620000002400 */
[----:B------:R-:W-:Y:S02]  /*13ad0*/  ISETP.GT.AND P3, PT, R17, R30, PT ;  /* 0x0000001e1100720c */ /* 0x000fe40003f64270 */
[----:B------:R-:W-:Y:S02]  /*13ae0*/  IABS R117, R117 ;  /* 0x0000007500757213 */ /* 0x000fe40000000000 */
[----:B------:R-:W-:Y:S02]  /*13af0*/  FSEL R208, R208, -INF , !P1 ;  /* 0xff800000d0d07808 */ /* 0x000fe40004800000 */
[----:B------:R-:W-:Y:S02]  /*13b00*/  FSEL R202, R202, -INF , !P6 ;  /* 0xff800000caca7808 */ /* 0x000fe40007000000 */
[----:B------:R-:W-:-:S02]  /*13b10*/  FSEL R104, R73, -INF , !P5 ;  /* 0xff80000049687808 */ /* 0x000fc40006800000 */
[C---:B------:R-:W-:Y:S02]  /*13b20*/  ISETP.GE.AND P1, PT, R30.reuse, R3, PT ;  /* 0x000000031e00720c */ /* 0x040fe40003f26270 */
[C---:B------:R-:W-:Y:S02]  /*13b30*/  ISETP.GE.AND P6, PT, R30.reuse, R2, PT ;  /* 0x000000021e00720c */ /* 0x040fe40003fc6270 */
[C---:B------:R-:W-:Y:S02]  /*13b40*/  ISETP.GE.AND P5, PT, R30.reuse, R0, PT ;  /* 0x000000001e00720c */ /* 0x040fe40003fa6270 */
[----:B------:R-:W-:Y:S01]  /*13b50*/  ISETP.GE.AND P2, PT, R30, R251, PT ;  /* 0x000000fb1e00720c */ /* 0x000fe20003f46270 */
[----:B------:R-:W-:Y:S01]  /*13b60*/  IMAD.IADD R95, R28, 0x1, -R95 ;  /* 0x000000011c5f7824 */ /* 0x000fe200078e0a5f */
[----:B------:R-:W-:Y:S01]  /*13b70*/  FSEL R30, R14, -INF , !P3 ;  /* 0xff8000000e1e7808 */ /* 0x000fe20005800000 */
[----:B------:R-:W-:Y:S01]  /*13b80*/  FMUL.FTZ R11, R11, UR8 ;  /* 0x000000080b0b7c20 */ /* 0x000fe20008410000 */
[----:B------:R-:W-:-:S02]  /*13b90*/  I2FP.F32.S32 R14, R117 ;  /* 0x00000075000e7245 */ /* 0x000fc40000201400 */
[----:B------:R-:W-:Y:S02]  /*13ba0*/  FSEL R30, R30, -INF , !P2 ;  /* 0xff8000001e1e7808 */ /* 0x000fe40005000000 */
[----:B------:R-:W-:Y:S01]  /*13bb0*/  IABS R95, R95 ;  /* 0x0000005f005f7213 */ /* 0x000fe20000000000 */
[----:B--2---:R-:W-:Y:S01]  /*13bc0*/  FFMA.FTZ R14, R14, -UR6, R15 ;  /* 0x800000060e0e7c23 */ /* 0x004fe2000801000f */
[----:B------:R-:W-:Y:S01]  /*13bd0*/  ISETP.GT.AND P2, PT, R17, R82, PT ;  /* 0x000000521100720c */ /* 0x000fe20003f44270 */
[----:B------:R-:W2:Y:S01]  /*13be0*/  MUFU.TANH R11, R11 ;  /* 0x0000000b000b7308 */ /* 0x000ea20000002400 */
[----:B------:R-:W-:Y:S01]  /*13bf0*/  I2FP.F32.S32 R95, R95 ;  /* 0x0000005f005f7245 */ /* 0x000fe20000201400 */
[----:B------:R-:W-:Y:S01]  /*13c00*/  FMUL.FTZ R6, R6, UR8 ;  /* 0x0000000806067c20 */ /* 0x000fe20008410000 */
[----:B------:R-:W-:Y:S01]  /*13c10*/  ISETP.GE.AND P3, PT, R82, R251, PT ;  /* 0x000000fb5200720c */ /* 0x000fe20003f66270 */
[----:B------:R-:W-:Y:S01]  /*13c20*/  IMAD.IADD R91, R28, 0x1, -R91 ;  /* 0x000000011c5b7824 */ /* 0x000fe200078e0a5b */
[----:B------:R-:W-:Y:S01]  /*13c30*/  FSEL R14, R14, -INF , !P2 ;  /* 0xff8000000e0e7808 */ /* 0x000fe20005000000 */
[----:B-1----:R-:W-:-:S03]  /*13c40*/  FFMA.FTZ R10, R95, -UR6, R10 ;  /* 0x800000065f0a7c23 */ /* 0x002fc6000801000a */
[----:B------:R-:W-:Y:S01]  /*13c50*/  FSEL R83, R14, -INF , !P3 ;  /* 0xff8000000e537808 */ /* 0x000fe20005800000 */
[----:B------:R-:W1:Y:S01]  /*13c60*/  MUFU.TANH R6, R6 ;  /* 0x0000000600067308 */ /* 0x000e620000002400 */
[----:B------:R-:W-:Y:S02]  /*13c70*/  ISETP.GT.AND P3, PT, R17, R67, PT ;  /* 0x000000431100720c */ /* 0x000fe40003f64270 */
[----:B------:R-:W-:Y:S01]  /*13c80*/  IABS R91, R91 ;  /* 0x0000005b005b7213 */ /* 0x000fe20000000000 */
[----:B------:R-:W-:Y:S01]  /*13c90*/  IMAD.IADD R71, R28, 0x1, -R71 ;  /* 0x000000011c477824 */ /* 0x000fe200078e0a47 */
[----:B------:R-:W-:Y:S02]  /*13ca0*/  FSEL R86, R10, -INF , !P3 ;  /* 0xff8000000a567808 */ /* 0x000fe40005800000 */
[----:B------:R-:W-:Y:S02]  /*13cb0*/  I2FP.F32.S32 R10, R91 ;  /* 0x0000005b000a7245 */ /* 0x000fe40000201400 */
[----:B------:R-:W-:-:S02]  /*13cc0*/  ISETP.GE.AND P2, PT, R67, R251, PT ;  /* 0x000000fb4300720c */ /* 0x000fc40003f46270 */
[----:B------:R-:W-:Y:S01]  /*13cd0*/  IABS R71, R71 ;  /* 0x0000004700477213 */ /* 0x000fe20000000000 */
[----:B--2---:R-:W-:Y:S01]  /*13ce0*/  FFMA.FTZ R10, R10, -UR6, R11 ;  /* 0x800000060a0a7c23 */ /* 0x004fe2000801000b */
[----:B------:R-:W-:Y:S02]  /*13cf0*/  FSEL R86, R86, -INF , !P2 ;  /* 0xff80000056567808 */ /* 0x000fe40005000000 */
[----:B------:R-:W-:Y:S02]  /*13d00*/  ISETP.GT.AND P2, PT, R17, R66, PT ;  /* 0x000000421100720c */ /* 0x000fe40003f44270 */
[----:B------:R-:W-:Y:S02]  /*13d10*/  I2FP.F32.S32 R71, R71 ;  /* 0x0000004700477245 */ /* 0x000fe40000201400 */
[----:B------:R-:W-:Y:S02]  /*13d20*/  ISETP.GE.AND P3, PT, R66, R251, PT ;  /* 0x000000fb4200720c */ /* 0x000fe40003f66270 */
[----:B------:R-:W-:Y:S01]  /*13d30*/  FSEL R10, R10, -INF , !P2 ;  /* 0xff8000000a0a7808 */ /* 0x000fe20005000000 */
[----:B-1----:R-:W-:Y:S01]  /*13d40*/  FFMA.FTZ R6, R71, -UR6, R6 ;  /* 0x8000000647067c23 */ /* 0x002fe20008010006 */
[----:B------:R-:W-:-:S02]  /*13d50*/  FMUL.FTZ R7, R7, UR8 ;  /* 0x0000000807077c20 */ /* 0x000fc40008410000 */
[----:B------:R-:W-:Y:S02]  /*13d60*/  FSEL R85, R10, -INF , !P3 ;  /* 0xff8000000a557808 */ /* 0x000fe40005800000 */
[----:B------:R-:W-:Y:S02]  /*13d70*/  ISETP.GT.AND P3, PT, R17, R63, PT ;  /* 0x0000003f1100720c */ /* 0x000fe40003f64270 */
[----:B------:R-:W-:Y:S02]  /*13d80*/  ISETP.GE.AND P2, PT, R63, R251, PT ;  /* 0x000000fb3f00720c */ /* 0x000fe40003f46270 */
[----:B------:R-:W-:Y:S01]  /*13d90*/  FSEL R6, R6, -INF , !P3 ;  /* 0xff80000006067808 */ /* 0x000fe20005800000 */
[----:B------:R-:W1:Y:S01]  /*13da0*/  MUFU.TANH R7, R7 ;  /* 0x0000000700077308 */ /* 0x000e620000002400 */
[----:B------:R-:W-:Y:S02]  /*13db0*/  FSEL R131, R131, -INF , !P6 ;  /* 0xff80000083837808 */ /* 0x000fe40007000000 */
[----:B------:R-:W-:-:S02]  /*13dc0*/  ISETP.GE.AND P6, PT, R82, R2, PT ;  /* 0x000000025200720c */ /* 0x000fc40003fc6270 */
[----:B------:R-:W-:Y:S02]  /*13dd0*/  FSEL R102, R102, -INF , !P5 ;  /* 0xff80000066667808 */ /* 0x000fe40006800000 */
[----:B------:R-:W-:Y:S02]  /*13de0*/  ISETP.GE.AND P5, PT, R82, R0, PT ;  /* 0x000000005200720c */ /* 0x000fe40003fa6270 */
[----:B------:R-:W-:Y:S01]  /*13df0*/  FSEL R89, R6, -INF , !P2 ;  /* 0xff80000006597808 */ /* 0x000fe20005000000 */
[----:B------:R-:W-:Y:S01]  /*13e00*/  FMUL.FTZ R6, R74, UR8 ;  /* 0x000000084a067c20 */ /* 0x000fe20008410000 */
[----:B------:R-:W-:Y:S01]  /*13e10*/  IMAD.IADD R61, R28, 0x1, -R61 ;  /* 0x000000011c3d7824 */ /* 0x000fe200078e0a3d */
[----:B------:R-:W-:Y:S02]  /*13e20*/  FSEL R201, R65, -INF , !P1 ;  /* 0xff80000041c97808 */ /* 0x000fe40004800000 */
[----:B------:R-:W-:Y:S02]  /*13e30*/  FSEL R206, R206, -INF , !P6 ;  /* 0xff800000cece7808 */ /* 0x000fe40007000000 */
[----:B------:R-:W-:-:S02]  /*13e40*/  ISETP.GE.AND P1, PT, R82, R3, PT ;  /* 0x000000035200720c */ /* 0x000fc40003f26270 */
[C---:B------:R-:W-:Y:S02]  /*13e50*/  ISETP.GE.AND P6, PT, R67.reuse, R2, PT ;  /* 0x000000024300720c */ /* 0x040fe40003fc6270 */
[----:B------:R-:W-:Y:S02]  /*13e60*/  FSEL R108, R108, -INF , !P5 ;  /* 0xff8000006c6c7808 */ /* 0x000fe40006800000 */
[----:B------:R-:W-:Y:S01]  /*13e70*/  ISETP.GE.AND P5, PT, R67, R0, PT ;  /* 0x000000004300720c */ /* 0x000fe20003fa6270 */
[----:B------:R-:W2:Y:S01]  /*13e80*/  MUFU.TANH R6, R6 ;  /* 0x0000000600067308 */ /* 0x000ea20000002400 */
[----:B------:R-:W-:Y:S02]  /*13e90*/  IABS R61, R61 ;  /* 0x0000003d003d7213 */ /* 0x000fe40000000000 */
[----:B------:R-:W-:Y:S02]  /*13ea0*/  FSEL R214, R214, -INF , !P1 ;  /* 0xff800000d6d67808 */ /* 0x000fe40004800000 */
[----:B------:R-:W-:-:S02]  /*13eb0*/  FSEL R199, R199, -INF , !P6 ;  /* 0xff800000c7c77808 */ /* 0x000fc40007000000 */
[----:B------:R-:W-:Y:S02]  /*13ec0*/  ISETP.GE.AND P1, PT, R67, R3, PT ;  /* 0x000000034300720c */ /* 0x000fe40003f26270 */
[----:B------:R-:W-:Y:S02]  /*13ed0*/  ISETP.GE.AND P6, PT, R66, R2, PT ;  /* 0x000000024200720c */ /* 0x000fe40003fc6270 */
[----:B------:R-:W-:Y:S01]  /*13ee0*/  FSEL R106, R106, -INF , !P5 ;  /* 0xff8000006a6a7808 */ /* 0x000fe20006800000 */
[----:B------:R-:W-:Y:S01]  /*13ef0*/  IMAD.IADD R35, R28, 0x1, -R35 ;  /* 0x000000011c237824 */ /* 0x000fe200078e0a23 */
[----:B------:R-:W-:Y:S02]  /*13f00*/  ISETP.GE.AND P5, PT, R66, R0, PT ;  /* 0x000000004200720c */ /* 0x000fe40003fa6270 */
[----:B------:R-:W-:Y:S02]  /*13f10*/  I2FP.F32.S32 R10, R61 ;  /* 0x0000003d000a7245 */ /* 0x000fe40000201400 */
[----:B------:R-:W-:-:S02]  /*13f20*/  FSEL R203, R203, -INF , !P1 ;  /* 0xff800000cbcb7808 */ /* 0x000fc40004800000 */
[----:B------:R-:W-:Y:S02]  /*13f30*/  FSEL R210, R210, -INF , !P6 ;  /* 0xff800000d2d27808 */ /* 0x000fe40007000000 */
[----:B------:R-:W-:Y:S02]  /*13f40*/  ISETP.GE.AND P1, PT, R66, R3, PT ;  /* 0x000000034200720c */ /* 0x000fe40003f26270 */
[C---:B------:R-:W-:Y:S02]  /*13f50*/  ISETP.GE.AND P6, PT, R63.reuse, R2, PT ;  /* 0x000000023f00720c */ /* 0x040fe40003fc6270 */
[----:B------:R-:W-:Y:S01]  /*13f60*/  FSEL R91, R64, -INF , !P5 ;  /* 0xff800000405b7808 */ /* 0x000fe20006800000 */
[----:B-1----:R-:W-:Y:S01]  /*13f70*/  FFMA.FTZ R7, R10, -UR6, R7 ;  /* 0x800000060a077c23 */ /* 0x002fe20008010007 */
[----:B------:R-:W-:Y:S02]  /*13f80*/  ISETP.GE.AND P5, PT, R63, R0, PT ;  /* 0x000000003f00720c */ /* 0x000fe40003fa6270 */
[----:B------:R-:W-:-:S02]  /*13f90*/  IABS R35, R35 ;  /* 0x0000002300237213 */ /* 0x000fc40000000000 */
[----:B------:R-:W-:Y:S02]  /*13fa0*/  ISETP.GT.AND P2, PT, R17, R34, PT ;  /* 0x000000221100720c */ /* 0x000fe40003f44270 */
[----:B------:R-:W-:Y:S02]  /*13fb0*/  FSEL R212, R212, -INF , !P1 ;  /* 0xff800000d4d47808 */ /* 0x000fe40004800000 */
[----:B------:R-:W-:Y:S02]  /*13fc0*/  FSEL R205, R205, -INF , !P6 ;  /* 0xff800000cdcd7808 */ /* 0x000fe40007000000 */
[----:B------:R-:W-:Y:S02]  /*13fd0*/  ISETP.GE.AND P1, PT, R63, R3, PT ;  /* 0x000000033f00720c */ /* 0x000fe40003f26270 */
[----:B------:R-:W-:Y:S02]  /*13fe0*/  ISETP.GE.AND P6, PT, R34, R2, PT ;  /* 0x000000022200720c */ /* 0x000fe40003fc6270 */
[----:B------:R-:W-:-:S02]  /*13ff0*/  FSEL R92, R92, -INF , !P5 ;  /* 0xff8000005c5c7808 */ /* 0x000fc40006800000 */
[C---:B------:R-:W-:Y:S02]  /*14000*/  ISETP.GE.AND P5, PT, R34.reuse, R0, PT ;  /* 0x000000002200720c */ /* 0x040fe40003fa6270 */
[----:B------:R-:W-:Y:S02]  /*14010*/  I2FP.F32.S32 R35, R35 ;  /* 0x0000002300237245 */ /* 0x000fe40000201400 */
[----:B------:R-:W-:Y:S02]  /*14020*/  ISETP.GE.AND P3, PT, R34, R251, PT ;  /* 0x000000fb2200720c */ /* 0x000fe40003f66270 */
[----:B------:R-:W-:Y:S02]  /*14030*/  FSEL R7, R7, -INF , !P2 ;  /* 0xff80000007077808 */ /* 0x000fe40005000000 */
[----:B------:R-:W-:Y:S02]  /*14040*/  FSEL R207, R207, -INF , !P1 ;  /* 0xff800000cfcf7808 */ /* 0x000fe40004800000 */
[----:B------:R-:W-:Y:S01]  /*14050*/  FSEL R218, R218, -INF , !P6 ;  /* 0xff800000dada7808 */ /* 0x000fe20007000000 */
[----:B--2---:R-:W-:Y:S01]  /*14060*/  FFMA.FTZ R6, R35, -UR6, R6 ;  /* 0x8000000623067c23 */ /* 0x004fe20008010006 */
[----:B------:R-:W-:-:S02]  /*14070*/  ISETP.GE.AND P1, PT, R34, R3, PT ;  /* 0x000000032200720c */ /* 0x000fc40003f26270 */
[----:B------:R-:W-:Y:S02]  /*14080*/  ISETP.GE.AND P6, PT, R32, R2, PT ;  /* 0x000000022000720c */ /* 0x000fe40003fc6270 */
[----:B------:R-:W-:Y:S02]  /*14090*/  FSEL R95, R16, -INF , !P5 ;  /* 0xff800000105f7808 */ /* 0x000fe40006800000 */
[----:B------:R-:W-:Y:S02]  /*140a0*/  ISETP.GE.AND P5, PT, R32, R0, PT ;  /* 0x000000002000720c */ /* 0x000fe40003fa6270 */
[----:B------:R-:W-:Y:S02]  /*140b0*/  FSEL R82, R7, -INF , !P3 ;  /* 0xff80000007527808 */ /* 0x000fe40005800000 */
[----:B------:R-:W-:Y:S02]  /*140c0*/  ISETP.GT.AND P3, PT, R17, R32, PT ;  /* 0x000000201100720c */ /* 0x000fe40003f64270 */
[----:B------:R-:W-:-:S02]  /*140d0*/  FSEL R222, R222, -INF , !P1 ;  /* 0xff800000dede7808 */ /* 0x000fc40004800000 */
[----:B------:R-:W-:Y:S02]  /*140e0*/  FSEL R216, R216, -INF , !P6 ;  /* 0xff800000d8d87808 */ /* 0x000fe40007000000 */
[-C--:B------:R-:W-:Y:S02]  /*140f0*/  ISETP.GE.AND P1, PT, R32, R3.reuse, PT ;  /* 0x000000032000720c */ /* 0x080fe40003f26270 */
[C---:B------:R-:W-:Y:S02]  /*14100*/  ISETP.GE.AND P6, PT, R29.reuse, R3, PT ;  /* 0x000000031d00720c */ /* 0x040fe40003fc6270 */
[----:B------:R-:W-:Y:S01]  /*14110*/  FSEL R94, R94, -INF , !P5 ;  /* 0xff8000005e5e7808 */ /* 0x000fe20006800000 */
[----:B------:R1:W5:Y:S01]  /*14120*/  LDL.LU R3, [R1+0x7c] ;  /* 0x00007c0001037983 */ /* 0x0003620000300800 */
[----:B------:R-:W-:Y:S02]  /*14130*/  FSEL R6, R6, -INF , !P3 ;  /* 0xff80000006067808 */ /* 0x000fe40005800000 */
[----:B------:R-:W-:-:S02]  /*14140*/  ISETP.GE.AND P5, PT, R29, R2, PT ;  /* 0x000000021d00720c */ /* 0x000fc40003fa6270 */
[----:B------:R1:W5:Y:S01]  /*14150*/  LDL.LU R2, [R1+0x78] ;  /* 0x0000780001027983 */ /* 0x0003620000300800 */
[----:B------:R-:W-:-:S03]  /*14160*/  ISETP.GE.AND P3, PT, R29, R0, PT ;  /* 0x000000001d00720c */ /* 0x000fc60003f66270 */
[----:B------:R1:W5:Y:S01]  /*14170*/  LDL.LU R0, [R1+0x74] ;  /* 0x0000740001007983 */ /* 0x0003620000300800 */
[----:B------:R-:W-:Y:S01]  /*14180*/  FMUL.FTZ R75, R75, UR8 ;  /* 0x000000084b4b7c20 */ /* 0x000fe20008410000 */
[----:B------:R-:W-:-:S05]  /*14190*/  IMAD.IADD R28, R28, 0x1, -R33 ;  /* 0x000000011c1c7824 */ /* 0x000fca00078e0a21 */
[----:B------:R-:W2:Y:S01]  /*141a0*/  MUFU.TANH R75, R75 ;  /* 0x0000004b004b7308 */ /* 0x000ea20000002400 */
[----:B------:R-:W-:Y:S01]  /*141b0*/  IABS R28, R28 ;  /* 0x0000001c001c7213 */ /* 0x000fe20000000000 */
[----:B------:R-:W-:-:S03]  /*141c0*/  UIADD3 UR28, UPT, UPT, UR18, -0x2, URZ ;  /* 0xfffffffe121c7890 */ /* 0x000fc6000fffe0ff */
[----:B------:R-:W-:Y:S01]  /*141d0*/  I2FP.F32.S32 R28, R28 ;  /* 0x0000001c001c7245 */ /* 0x000fe20000201400 */
[----:B------:R-:W-:Y:S01]  /*141e0*/  UISETP.GT.U32.AND UP0, UPT, UR28, UR15, UPT ;  /* 0x0000000f1c00728c */ /* 0x000fe2000bf04070 */
[----:B------:R-:W-:Y:S01]  /*141f0*/  BAR.SYNC.DEFER_BLOCKING 0x0 ;  /* 0x0000000000007b1d */ /* 0x000fe20000010000 */
[----:B------:R-:W-:Y:S02]  /*14200*/  ISETP.GE.AND P2, PT, R32, R251, PT ;  /* 0x000000fb2000720c */ /* 0x000fe40003f46270 */
[----:B------:R-:W-:Y:S02]  /*14210*/  FSEL R220, R220, -INF , !P1 ;  /* 0xff800000dcdc7808 */ /* 0x000fe40004800000 */
[----:B------:R-:W-:Y:S02]  /*14220*/  ISETP.GT.AND P1, PT, R17, R29, PT ;  /* 0x0000001d1100720c */ /* 0x000fe40003f24270 */
[----:B------:R-:W-:Y:S01]  /*14230*/  FSEL R80, R6, -INF , !P2 ;  /* 0xff80000006507808 */ /* 0x000fe20005000000 */
[----:B--2---:R-:W-:Y:S01]  /*14240*/  FFMA.FTZ R75, R28, -UR6, R75 ;  /* 0x800000061c4b7c23 */ /* 0x004fe2000801004b */
[----:B------:R-:W-:-:S04]  /*14250*/  ISETP.GE.AND P2, PT, R29, R251, PT ;  /* 0x000000fb1d00720c */ /* 0x000fc80003f46270 */
[----:B------:R-:W-:Y:S02]  /*14260*/  FSEL R71, R75, -INF , !P1 ;  /* 0xff8000004b477808 */ /* 0x000fe40004800000 */
[----:B------:R-:W-:Y:S02]  /*14270*/  FSEL R211, R211, -INF , !P6 ;  /* 0xff800000d3d37808 */ /* 0x000fe40007000000 */
[----:B------:R-:W-:Y:S02]  /*14280*/  FSEL R209, R209, -INF , !P5 ;  /* 0xff800000d1d17808 */ /* 0x000fe40006800000 */
[----:B------:R-:W-:Y:S02]  /*14290*/  FSEL R93, R93, -INF , !P3 ;  /* 0xff8000005d5d7808 */ /* 0x000fe40005800000 */
[----:B------:R-:W-:Y:S01]  /*142a0*/  FSEL R71, R71, -INF , !P2 ;  /* 0xff80000047477808 */ /* 0x000fe20005000000 */
[----:B-1----:R-:W-:Y:S06]  /*142b0*/  BRA.U !UP0, `(.L_x_1170) ;  /* 0x0000000908347547 */ /* 0x002fec000b800000 */
[----:B------:R-:W2:Y:S04]  /*142c0*/  LDL R247, [R1+0x24] ;  /* 0x0000240001f77983 */ /* 0x000ea80000100800 */
[----:B------:R-:W3:Y:S04]  /*142d0*/  LDL R249, [R1+0x20] ;  /* 0x0000200001f97983 */ /* 0x000ee80000100800 */
[----:B------:R-:W4:Y:S01]  /*142e0*/  LDL R251, [R1+0x28] ;  /* 0x0000280001fb7983 */ /* 0x000f220000100800 */
[----:B------:R-:W-:Y:S01]  /*142f0*/  MOV R7, UR18 ;  /* 0x0000001200077c02 */ /* 0x000fe20008000f00 */
[----:B------:R-:W-:Y:S01]  /*14300*/  IMAD.U32 R17, RZ, RZ, UR18 ;  /* 0x00000012ff117e24 */ /* 0x000fe2000f8e00ff */
[----:B------:R-:W-:Y:S01]  /*14310*/  BSSY.RECONVERGENT B0, `(.L_x_1171) ;  /* 0x0000086000007945 */ /* 0x000fe20003800200 */
[----:B------:R-:W-:Y:S01]  /*14320*/  IMAD.U32 R23, RZ, RZ, UR18 ;  /* 0x00000012ff177e24 */ /* 0x000fe2000f8e00ff */
[----:B------:R-:W-:Y:S01]  /*14330*/  @!P0 IADD3 R7, PT, PT, R7, -0x3, RZ ;  /* 0xfffffffd07078810 */ /* 0x000fe20007ffe0ff */
[----:B------:R-:W-:-:S02]  /*14340*/  @!P0 VIADD R17, R17, 0xfffffffd ;  /* 0xfffffffd11118836 */ /* 0x000fc40000000000 */
[----:B------:R-:W-:Y:S02]  /*14350*/  IMAD.U32 R33, RZ, RZ, UR18 ;  /* 0x00000012ff217e24 */ /* 0x000fe4000f8e00ff */
[----:B------:R-:W-:-:S04]  /*14360*/  @!P0 IMAD.WIDE.U32 R10, R7, UR10, RZ ;  /* 0x0000000a070a8c25 */ /* 0x000fc8000f8e00ff */
[----:B------:R-:W-:-:S04]  /*14370*/  @!P0 IMAD.WIDE.U32 R14, R17, UR10, RZ ;  /* 0x0000000a110e8c25 */ /* 0x000fc8000f8e00ff */
[----:B------:R-:W-:Y:S02]  /*14380*/  @!P0 VIADD R23, R23, 0xfffffffd ;  /* 0xfffffffd17178836 */ /* 0x000fe40000000000 */
[----:B------:R-:W-:Y:S02]  /*14390*/  @!P0 VIADD R33, R33, 0xfffffffd ;  /* 0xfffffffd21218836 */ /* 0x000fe40000000000 */
[----:B------:R-:W-:Y:S02]  /*143a0*/  @!P0 IMAD R7, R7, UR11, R11 ;  /* 0x0000000b07078c24 */ /* 0x000fe4000f8e020b */
[----:B------:R-:W-:Y:S01]  /*143b0*/  @!P0 IMAD R17, R17, UR11, R15 ;  /* 0x0000000b11118c24 */ /* 0x000fe2000f8e020f */
[----:B------:R-:W-:Y:S01]  /*143c0*/  @!P0 SHF.L.U32 R15, R14, 0x7, RZ ;  /* 0x000000070e0f8819 */ /* 0x000fe200000006ff */
[----:B------:R-:W-:Y:S01]  /*143d0*/  @!P0 IMAD.WIDE.U32 R18, R23, UR10, RZ ;  /* 0x0000000a17128c25 */ /* 0x000fe2000f8e00ff */
[----:B------:R-:W-:Y:S02]  /*143e0*/  @!P0 SHF.L.U64.HI R7, R10, 0x7, R7 ;  /* 0x000000070a078819 */ /* 0x000fe40000010207 */
[----:B------:R-:W-:Y:S01]  /*143f0*/  @!P0 SHF.L.U64.HI R17, R14, 0x7, R17 ;  /* 0x000000070e118819 */ /* 0x000fe20000010211 */
[----:B------:R-:W-:Y:S01]  /*14400*/  @!P0 IMAD.WIDE.U32 R28, R33, UR10, RZ ;  /* 0x0000000a211c8c25 */ /* 0x000fe2000f8e00ff */
[----:B------:R-:W-:-:S03]  /*14410*/  MOV R14, UR10 ;  /* 0x0000000a000e7c02 */ /* 0x000fc60008000f00 */
[----:B------:R-:W-:Y:S01]  /*14420*/  @!P0 IMAD.SHL.U32 R11, R10, 0x80, RZ ;  /* 0x000000800a0b8824 */ /* 0x000fe200078e00ff */
[----:B------:R-:W-:Y:S01]  /*14430*/  @!P0 LEA R14, P3, R14, R15, 0x4 ;  /* 0x0000000f0e0e8211 */ /* 0x000fe200078620ff */
[----:B------:R-:W-:Y:S01]  /*14440*/  @!P0 IMAD R10, R23, UR11, R19 ;  /* 0x0000000b170a8c24 */ /* 0x000fe2000f8e0213 */
[C---:B------:R-:W-:Y:S01]  /*14450*/  @!P0 SHF.L.U32 R19, R18.reuse, 0x7, RZ ;  /* 0x0000000712138819 */ /* 0x040fe200000006ff */
[----:B------:R-:W-:Y:S01]  /*14460*/  @!P0 IMAD R6, R33, UR11, R29 ;  /* 0x0000000b21068c24 */ /* 0x000fe2000f8e021d */
[----:B------:R-:W-:Y:S01]  /*14470*/  MOV R23, UR18 ;  /* 0x0000001200177c02 */ /* 0x000fe20008000f00 */
[----:B------:R-:W-:Y:S01]  /*14480*/  IMAD.U32 R16, RZ, RZ, UR10 ;  /* 0x0000000aff107e24 */ /* 0x000fe2000f8e00ff */
[----:B------:R-:W-:Y:S01]  /*14490*/  @!P0 SHF.L.U64.HI R10, R18, 0x7, R10 ;  /* 0x00000007120a8819 */ /* 0x000fe2000001020a */
[----:B------:R-:W-:Y:S01]  /*144a0*/  IMAD.U32 R18, RZ, RZ, UR10 ;  /* 0x0000000aff127e24 */ /* 0x000fe2000f8e00ff */
[----:B------:R-:W-:Y:S01]  /*144b0*/  @!P0 IADD3 R23, PT, PT, R23, -0x3, RZ ;  /* 0xfffffffd17178810 */ /* 0x000fe20007ffe0ff */
[----:B------:R-:W-:Y:S01]  /*144c0*/  IMAD.U32 R15, RZ, RZ, UR11 ;  /* 0x0000000bff0f7e24 */ /* 0x000fe2000f8e00ff */
[----:B------:R-:W-:Y:S01]  /*144d0*/  @!P0 LEA R16, P2, R16, R11, 0x5 ;  /* 0x0000000b10108211 */ /* 0x000fe200078428ff */
[----:B------:R-:W-:Y:S01]  /*144e0*/  IMAD.U32 R22, RZ, RZ, UR10 ;  /* 0x0000000aff167e24 */ /* 0x000fe2000f8e00ff */
[----:B------:R-:W-:Y:S01]  /*144f0*/  MOV R11, UR11 ;  /* 0x0000000b000b7c02 */ /* 0x000fe20008000f00 */
[----:B------:R-:W-:-:S03]  /*14500*/  @!P0 IMAD.WIDE.U32 R32, R23, UR10, RZ ;  /* 0x0000000a17208c25 */ /* 0x000fc6000f8e00ff */
[----:B------:R-:W-:Y:S01]  /*14510*/  @!P0 LEA.HI.X R11, R22, R17, R11, 0x4, P3 ;  /* 0x00000011160b8211 */ /* 0x000fe200018f240b */
[----:B------:R-:W-:Y:S01]  /*14520*/  IMAD.U32 R17, RZ, RZ, UR11 ;  /* 0x0000000bff117e24 */ /* 0x000fe2000f8e00ff */
[----:B--2---:R-:W-:-:S04]  /*14530*/  @!P0 LEA R34, P1, R28, R247, 0x8 ;  /* 0x000000f71c228211 */ /* 0x004fc800078240ff */
[----:B---3--:R-:W-:Y:S02]  /*14540*/  @!P0 LEA.HI.X R35, R28, R249, R6, 0x8, P1 ;  /* 0x000000f91c238211 */ /* 0x008fe400008f4406 */
[----:B------:R-:W-:Y:S02]  /*14550*/  MOV R6, UR10 ;  /* 0x0000000a00067c02 */ /* 0x000fe40008000f00 */
[----:B------:R-:W-:Y:S01]  /*14560*/  @!P0 LEA R18, P1, R18, R19, 0x6 ;  /* 0x0000001312128211 */ /* 0x000fe200078230ff */
[----:B------:R-:W-:Y:S01]  /*14570*/  IMAD.U32 R19, RZ, RZ, UR18 ;  /* 0x00000012ff137e24 */ /* 0x000fe2000f8e00ff */
[C---:B------:R-:W-:Y:S01]  /*14580*/  @!P0 LEA.HI.X R15, R6.reuse, R7, R15, 0x5, P2 ;  /* 0x00000007060f8211 */ /* 0x040fe200010f2c0f */
[----:B----4-:R1:W-:Y:S01]  /*14590*/  @P0 STS.128 [R251+0x4000], RZ ;  /* 0x004000fffb000388 */ /* 0x0103e20000000c00 */
[----:B------:R-:W-:Y:S02]  /*145a0*/  MOV R7, UR18 ;  /* 0x0000001200077c02 */ /* 0x000fe40008000f00 */
[----:B------:R-:W-:Y:S01]  /*145b0*/  @!P0 IADD3 R19, PT, PT, R19, -0x3, RZ ;  /* 0xfffffffd13138810 */ /* 0x000fe20007ffe0ff */
[----:B------:R-:W-:Y:S01]  /*145c0*/  @!PT LDS RZ, [RZ] ;  /* 0x00000000fffff984 */ /* 0x000fe20000000800 */
[----:B------:R-:W-:Y:S01]  /*145d0*/  @!PT LDS RZ, [RZ] ;  /* 0x00000000fffff984 */ /* 0x000fe20000000800 */
[----:B------:R-:W-:Y:S01]  /*145e0*/  @!PT LDS RZ, [RZ] ;  /* 0x00000000fffff984 */ /* 0x000fe20000000800 */
[----:B------:R2:W-:Y:S01]  /*145f0*/  @!P0 LDGSTS.E.BYPASS.LTC128B.128 [R251+0x4000], desc[UR22][R34.64] ;  /* 0x0400000022fb8fae */ /* 0x0005e2000b981a16 */
[----:B------:R-:W-:Y:S01]  /*14600*/  @!P0 LEA.HI.X R17, R6, R10, R17, 0x6, P1 ;  /* 0x0000000a06118211 */ /* 0x000fe200008f3411 */
[----:B------:R-:W-:-:S02]  /*14610*/  @!P0 VIADD R7, R7, 0xfffffffd ;  /* 0xfffffffd07078836 */ /* 0x000fc40000000000 */
[----:B------:R-:W-:Y:S01]  /*14620*/  @!P0 IMAD R10, R23, UR11, R33 ;  /* 0x0000000b170a8c24 */ /* 0x000fe2000f8e0221 */
[----:B------:R1:W-:Y:S01]  /*14630*/  @P0 STS.128 [R251+0x4800], RZ ;  /* 0x004800fffb000388 */ /* 0x0003e20000000c00 */
[----:B------:R-:W-:-:S03]  /*14640*/  @!P0 IMAD.WIDE.U32 R28, R7, UR10, RZ ;  /* 0x0000000a071c8c25 */ /* 0x000fc6000f8e00ff */
[----:B------:R-:W-:Y:S01]  /*14650*/  @!P0 SHF.L.U64.HI R33, R32, 0x7, R10 ;  /* 0x0000000720218819 */ /* 0x000fe2000001020a */
[----:B------:R-:W-:-:S04]  /*14660*/  @!P0 IMAD.WIDE.U32 R22, R19, UR10, RZ ;  /* 0x0000000a13168c25 */ /* 0x000fc8000f8e00ff */
[----:B------:R-:W-:Y:S02]  /*14670*/  @!P0 IMAD R7, R7, UR11, R29 ;  /* 0x0000000b07078c24 */ /* 0x000fe4000f8e021d */
[----:B------:R-:W-:Y:S02]  /*14680*/  @!P0 IMAD R6, R19, UR11, R23 ;  /* 0x0000000b13068c24 */ /* 0x000fe4000f8e0217 */
[----:B------:R-:W-:Y:S01]  /*14690*/  @!P0 IMAD.SHL.U32 R32, R32, 0x80, RZ ;  /* 0x0000008020208824 */ /* 0x000fe200078e00ff */
[----:B------:R-:W-:Y:S01]  /*146a0*/  @!P0 SHF.L.U64.HI R29, R28, 0x7, R7 ;  /* 0x000000071c1d8819 */ /* 0x000fe20000010207 */
[----:B------:R-:W-:Y:S01]  /*146b0*/  IMAD.U32 R10, RZ, RZ, UR11 ;  /* 0x0000000bff0a7e24 */ /* 0x000fe2000f8e00ff */
[C---:B------:R-:W-:Y:S01]  /*146c0*/  @!P0 SHF.L.U64.HI R23, R22.reuse, 0x7, R6 ;  /* 0x0000000716178819 */ /* 0x040fe20000010206 */
[----:B------:R-:W-:Y:S01]  /*146d0*/  @!P0 IMAD.SHL.U32 R22, R22, 0x80, RZ ;  /* 0x0000008016168824 */ /* 0x000fe200078e00ff */
[----:B------:R-:W-:Y:S02]  /*146e0*/  MOV R7, UR10 ;  /* 0x0000000a00077c02 */ /* 0x000fe40008000f00 */
[----:B------:R-:W-:-:S02]  /*146f0*/  MOV R6, UR11 ;  /* 0x0000000b00067c02 */ /* 0x000fc40008000f00 */
[----:B--2---:R-:W-:Y:S01]  /*14700*/  @!P0 LEA R34, P1, R14, R247, 0x1 ;  /* 0x000000f70e228211 */ /* 0x004fe200078208ff */
[C---:B------:R-:W-:Y:S01]  /*14710*/  @!P0 IMAD.WIDE.U32 R32, R7.reuse, 0x30, R32 ;  /* 0x0000003007208825 */ /* 0x040fe200078e0020 */
[----:B------:R-:W-:Y:S02]  /*14720*/  @!P0 SHF.L.U32 R28, R28, 0x7, RZ ;  /* 0x000000071c1c8819 */ /* 0x000fe400000006ff */
[----:B------:R-:W-:Y:S01]  /*14730*/  @!P0 LEA.HI.X R35, R14, R249, R11, 0x1, P1 ;  /* 0x000000f90e238211 */ /* 0x000fe200008f0c0b */
[----:B------:R-:W-:Y:S01]  /*14740*/  IMAD.U32 R11, RZ, RZ, UR10 ;  /* 0x0000000aff0b7e24 */ /* 0x000fe2000f8e00ff */
[-C--:B------:R-:W-:Y:S01]  /*14750*/  @!P0 LEA R14, P2, R16, R247.reuse, 0x1 ;  /* 0x000000f7100e8211 */ /* 0x080fe200078408ff */
[----:B------:R-:W-:Y:S01]  /*14760*/  @!P0 IMAD.WIDE.U32 R22, R7, 0x60, R22 ;  /* 0x0000006007168825 */ /* 0x000fe200078e0016 */
[----:B------:R-:W-:Y:S01]  /*14770*/  @!P0 LEA R64, P1, R32, R247, 0x1 ;  /* 0x000000f720408211 */ /* 0x000fe200078208ff */
[----:B------:R-:W-:Y:S01]  /*14780*/  @!PT LDS RZ, [RZ] ;  /* 0x00000000fffff984 */ /* 0x000fe20000000800 */
[----:B------:R-:W-:Y:S01]  /*14790*/  @!PT LDS RZ, [RZ] ;  /* 0x00000000fffff984 */ /* 0x000fe20000000800 */
[----:B------:R-:W-:Y:S01]  /*147a0*/  @!PT LDS RZ, [RZ] ;  /* 0x00000000fffff984 */ /* 0x000fe20000000800 */
[----:B------:R1:W-:Y:S01]  /*147b0*/  @!P0 LDGSTS.E.BYPASS.LTC128B.128 [R251+0x4800], desc[UR22][R34.64] ;  /* 0x0480000022fb8fae */ /* 0x0003e2000b981a16 */
[----:B------:R-:W-:Y:S01]  /*147c0*/  @!P0 LEA.HI.X R15, R16, R249, R15, 0x1, P2 ;  /* 0x000000f9100f8211 */ /* 0x000fe200010f0c0f */
[----:B------:R-:W-:-:S02]  /*147d0*/  @!P0 IMAD R7, R6, 0x30, RZ ;  /* 0x0000003006078824 */ /* 0x000fc400078e02ff */
[----:B------:R-:W-:Y:S01]  /*147e0*/  @!P0 IMAD.WIDE.U32 R28, R11, 0x50, R28 ;  /* 0x000000500b1c8825 */ /* 0x000fe200078e001c */
[----:B------:R1:W-:Y:S02]  /*147f0*/  @P0 STS.128 [R251+0x5000], RZ ;  /* 0x005000fffb000388 */ /* 0x0003e40000000c00 */
[----:B------:R-:W-:Y:S01]  /*14800*/  @!P0 IADD3 R7, PT, PT, R7, R33, RZ ;  /* 0x0000002107078210 */ /* 0x000fe20007ffe0ff */
[----:B------:R-:W-:Y:S01]  /*14810*/  @!P0 IMAD R11, R10, 0x50, RZ ;  /* 0x000000500a0b8824 */ /* 0x000fe200078e02ff */
[-C--:B------:R-:W-:Y:S01]  /*14820*/  @!P0 LEA R16, P2, R28, R247.reuse, 0x1 ;  /* 0x000000f71c108211 */ /* 0x080fe200078408ff */
[----:B------:R-:W-:Y:S01]  /*14830*/  @!P0 IMAD R19, R6, 0x60, RZ ;  /* 0x0000006006138824 */ /* 0x000fe200078e02ff */
[----:B------:R-:W-:Y:S01]  /*14840*/  @!P0 LEA R6, P3, R18, R247, 0x1 ;  /* 0x000000f712068211 */ /* 0x000fe200078608ff */
[----:B------:R-:W-:Y:S01]  /*14850*/  @!P0 IMAD.IADD R11, R11, 0x1, R29 ;  /* 0x000000010b0b8824 */ /* 0x000fe200078e021d */
[----:B------:R-:W-:Y:S01]  /*14860*/  @!P0 LEA.HI.X R65, R32, R249, R7, 0x1, P1 ;  /* 0x000000f920418211 */ /* 0x000fe200008f0c07 */
[----:B------:R-:W-:Y:S01]  /*14870*/  @!PT LDS RZ, [RZ] ;  /* 0x00000000fffff984 */ /* 0x000fe20000000800 */
[----:B------:R-:W-:Y:S01]  /*14880*/  @!PT LDS RZ, [RZ] ;  /* 0x00000000fffff984 */ /* 0x000fe20000000800 */
[----:B------:R-:W-:Y:S01]  /*14890*/  @!PT LDS RZ, [RZ] ;  /* 0x00000000fffff984 */ /* 0x000fe20000000800 */
[----:B------:R1:W-:Y:S01]  /*148a0*/  @!P0 LDGSTS.E.BYPASS.LTC128B.128 [R251+0x5000], desc[UR22][R14.64] ;  /* 0x050000000efb8fae */ /* 0x0003e2000b981a16 */
[----:B------:R-:W-:-:S02]  /*148b0*/  @!P0 IADD3 R19, PT, PT, R19, R23, RZ ;  /* 0x0000001713138210 */ /* 0x000fc40007ffe0ff */
[----:B------:R-:W-:Y:S01]  /*148c0*/  @!P0 LEA R10, P1, R22, R247, 0x1 ;  /* 0x000000f7160a8211 */ /* 0x000fe200078208ff */
[----:B------:R1:W-:Y:S01]  /*148d0*/  @P0 STS.128 [R251+0x5800], RZ ;  /* 0x005800fffb000388 */ /* 0x0003e20000000c00 */
[-C--:B------:R-:W-:Y:S02]  /*148e0*/  @!P0 LEA.HI.X R7, R18, R249.reuse, R17, 0x1, P3 ;  /* 0x000000f912078211 */ /* 0x080fe400018f0c11 */
[-C--:B------:R-:W-:Y:S01]  /*148f0*/  @!P0 LEA.HI.X R17, R28, R249.reuse, R11, 0x1, P2 ;  /* 0x000000f91c118211 */ /* 0x080fe200010f0c0b */
        /* <DEDUP_REMOVED lines=39> */
.L_x_1172:
[----:B------:R-:W-:Y:S05]  /*14b70*/  BSYNC.RECONVERGENT B0 ;  /* 0x0000000000007941 */ /* 0x000fea0003800200 */
.L_x_1171:
[----:B------:R-:W0:Y:S02]  /*14b80*/  LDGDEPBAR ;  /* 0x00000000000079af */ /* 0x000e240000000000 */
.L_x_1170:
[----:B------:R-:W3:Y:S04]  /*14b90*/  LDL.LU R229, [R1+0x5c] ;  /* 0x00005c0001e57983 */ /* 0x000ee80000300800 */
[----:B------:R-:W4:Y:S01]  /*14ba0*/  LDL R241, [R1+0x4] ;  /* 0x0000040001f17983 */ /* 0x000f220000100800 */
[----:B-1---5:R-:W-:Y:S02]  /*14bb0*/  FMNMX3.FTZ R7, R2, R20, R12, !PT ;  /* 0x0000001402077276 */ /* 0x022fe4000781000c */
[----:B--2---:R-:W-:Y:S01]  /*14bc0*/  FMNMX3.FTZ R10, R0, R21, R13, !PT ;  /* 0x00000015000a7276 */ /* 0x004fe2000781000d */
        /* <DEDUP_REMOVED lines=32> */
[----:B------:R-:W-:Y:S01]  /*14dd0*/  FMNMX3.FTZ R15, R68, R59, R57, !PT ;  /* 0x0000003b440f7276 */ /* 0x000fe20007810039 */
[----:B------:R-:W1:Y:S01]  /*14de0*/  SHFL.BFLY PT, R6, R7, 0x2, 0x1f ;  /* 0x0c401f0007067f89 */ /* 0x000e6200000e0000 */
[----:B------:R-:W-:Y:S02]  /*14df0*/  FMNMX3.FTZ R11, R3, R43, R230, !PT ;  /* 0x0000002b030b7276 */ /* 0x000fe400078100e6 */
[----:B------:R-:W-:Y:S01]  /*14e00*/  FMNMX3.FTZ R15, R15, R55, R126, !PT ;  /* 0x000000370f0f7276 */ /* 0x000fe2000781007e */
[----:B------:R-:W1:Y:S01]  /*14e10*/  SHFL.BFLY PT, R17, R10, 0x2, 0x1f ;  /* 0x0c401f000a117f89 */ /* 0x000e6200000e0000 */
[----:B------:R-:W-:-:S02]  /*14e20*/  FMNMX3.FTZ R11, R11, R252, R250, !PT ;  /* 0x000000fc0b0b7276 */ /* 0x000fc400078100fa */
[----:B------:R-:W-:Y:S02]  /*14e30*/  FMNMX3.FTZ R15, R15, R248, R130, !PT ;  /* 0x000000f80f0f7276 */ /* 0x000fe40007810082 */
[----:B------:R-:W-:Y:S02]  /*14e40*/  FMNMX3.FTZ R11, R11, R44, R200, !PT ;  /* 0x0000002c0b0b7276 */ /* 0x000fe400078100c8 */
[----:B------:R-:W-:Y:S02]  /*14e50*/  FMNMX3.FTZ R15, R15, R246, R244, !PT ;  /* 0x000000f60f0f7276 */ /* 0x000fe400078100f4 */
[----:B------:R-:W-:Y:S02]  /*14e60*/  FMNMX3.FTZ R11, R11, R242, R62, !PT ;  /* 0x000000f20b0b7276 */ /* 0x000fe4000781003e */
[----:B------:R-:W-:Y:S02]  /*14e70*/  FMNMX3.FTZ R15, R15, R240, R238, !PT ;  /* 0x000000f00f0f7276 */ /* 0x000fe400078100ee */
[----:B------:R-:W-:-:S04]  /*14e80*/  FMNMX3.FTZ R11, R11, R46, R60, !PT ;  /* 0x0000002e0b0b7276 */ /* 0x000fc8000781003c */
[----:B------:R-:W-:Y:S02]  /*14e90*/  FMNMX3.FTZ R11, R11, R234, R48, !PT ;  /* 0x000000ea0b0b7276 */ /* 0x000fe40007810030 */
[----:B-1----:R-:W-:Y:S02]  /*14ea0*/  FMNMX.FTZ R6, R7, R6, !PT ;  /* 0x0000000607067209 */ /* 0x002fe40007810000 */
[----:B------:R-:W-:Y:S02]  /*14eb0*/  FMNMX3.FTZ R11, R11, R122, R109, !PT ;  /* 0x0000007a0b0b7276 */ /* 0x000fe4000781006d */
[----:B------:R-:W-:Y:S01]  /*14ec0*/  FMNMX.FTZ R17, R10, R17, !PT ;  /* 0x000000110a117209 */ /* 0x000fe20007810000 */
[----:B------:R-:W1:Y:S01]  /*14ed0*/  SHFL.BFLY PT, R33, R6, 0x1, 0x1f ;  /* 0x0c201f0006217f89 */ /* 0x000e6200000e0000 */
[----:B------:R-:W-:-:S03]  /*14ee0*/  FMNMX3.FTZ R10, R15, R58, R236, !PT ;  /* 0x0000003a0f0a7276 */ /* 0x000fc600078100ec */
[----:B------:R-:W1:Y:S01]  /*14ef0*/  SHFL.BFLY PT, R32, R17, 0x1, 0x1f ;  /* 0x0c201f0011207f89 */ /* 0x000e6200000e0000 */
[----:B------:R-:W-:-:S04]  /*14f00*/  FMNMX3.FTZ R10, R10, R124, R115, !PT ;  /* 0x0000007c0a0a7276 */ /* 0x000fc80007810073 */
[----:B------:R-:W-:-:S04]  /*14f10*/  FMNMX3.FTZ R10, R10, R118, R113, !PT ;  /* 0x000000760a0a7276 */ /* 0x000fc80007810071 */
[----:B------:R-:W-:-:S04]  /*14f20*/  FMNMX3.FTZ R10, R10, R107, R128, !PT ;  /* 0x0000006b0a0a7276 */ /* 0x000fc80007810080 */
[----:B------:R-:W-:-:S04]  /*14f30*/  FMNMX3.FTZ R10, R10, R123, R198, !PT ;  /* 0x0000007b0a0a7276 */ /* 0x000fc800078100c6 */
[----:B------:R-:W-:Y:S02]  /*14f40*/  FMNMX3.FTZ R10, R10, R127, R204, !PT ;  /* 0x0000007f0a0a7276 */ /* 0x000fe400078100cc */
[----:B-1----:R-:W-:Y:S02]  /*14f50*/  FMNMX.FTZ R33, R6, R33, !PT ;  /* 0x0000002106217209 */ /* 0x002fe40007810000 */
[----:B------:R-:W-:Y:S02]  /*14f60*/  FMNMX3.FTZ R10, R10, R197, R208, !PT ;  /* 0x000000c50a0a7276 */ /* 0x000fe400078100d0 */
[C---:B------:R-:W-:Y:S01]  /*14f70*/  FSETP.NEU.FTZ.AND P1, PT, R33.reuse, -INF , PT ;  /* 0xff8000002100780b */ /* 0x040fe20003f3d000 */
[----:B------:R-:W-:Y:S01]  /*14f80*/  FMUL.FTZ R97, R33, UR4 ;  /* 0x0000000421617c20 */ /* 0x000fe20008410000 */
[----:B------:R-:W-:Y:S02]  /*14f90*/  FMNMX3.FTZ R10, R10, R201, R214, !PT ;  /* 0x000000c90a0a7276 */ /* 0x000fe400078100d6 */
[----:B------:R-:W-:-:S02]  /*14fa0*/  FMNMX.FTZ R32, R17, R32, !PT ;  /* 0x0000002011207209 */ /* 0x000fc40007810000 */
[----:B------:R-:W-:Y:S02]  /*14fb0*/  FSEL R97, R97, RZ, P1 ;  /* 0x000000ff61617208 */ /* 0x000fe40000800000 */
[----:B------:R-:W-:Y:S01]  /*14fc0*/  FMNMX3.FTZ R10, R10, R203, R212, !PT ;  /* 0x000000cb0a0a7276 */ /* 0x000fe200078100d4 */
[C---:B------:R-:W-:Y:S01]  /*14fd0*/  FMUL.FTZ R90, R32.reuse, UR4 ;  /* 0x00000004205a7c20 */ /* 0x040fe20008410000 */
[----:B------:R-:W-:Y:S01]  /*14fe0*/  FSETP.NEU.FTZ.AND P0, PT, R32, -INF , PT ;  /* 0xff8000002000780b */ /* 0x000fe20003f1d000 */
[----:B------:R-:W-:Y:S01]  /*14ff0*/  FFMA.FTZ R67, R8, UR4, -R97 ;  /* 0x0000000408437c23 */ /* 0x000fe20008010861 */
[----:B------:R-:W-:Y:S01]  /*15000*/  FMNMX3.FTZ R8, R11, R120, R25, !PT ;  /* 0x000000780b087276 */ /* 0x000fe20007810019 */
[--C-:B------:R-:W-:Y:S01]  /*15010*/  FFMA.FTZ R29, R12, UR4, -R97.reuse ;  /* 0x000000040c1d7c23 */ /* 0x100fe20008010861 */
[----:B------:R-:W-:Y:S01]  /*15020*/  FMNMX3.FTZ R10, R10, R207, R222, !PT ;  /* 0x000000cf0a0a7276 */ /* 0x000fe200078100de */
[----:B------:R-:W-:Y:S01]  /*15030*/  FFMA.FTZ R66, R4, UR4, -R97 ;  /* 0x0000000404427c23 */ /* 0x000fe20008010861 */
[----:B------:R-:W-:Y:S01]  /*15040*/  FMNMX3.FTZ R8, R8, R24, R111, !PT ;  /* 0x0000001808087276 */ /* 0x000fe2000781006f */
[----:B------:R-:W-:Y:S01]  /*15050*/  FFMA.FTZ R224, R20, UR4, -R97 ;  /* 0x0000000414e07c23 */ /* 0x000fe20008010861 */
[----:B------:R-:W-:Y:S01]  /*15060*/  FMNMX3.FTZ R35, R10, R220, R211, !PT ;  /* 0x000000dc0a237276 */ /* 0x000fe200078100d3 */
[----:B------:R-:W-:Y:S01]  /*15070*/  MUFU.EX2 R29, R29 ;  /* 0x0000001d001d7308 */ /* 0x000fe20000000800 */
[----:B------:R-:W-:Y:S01]  /*15080*/  FMNMX3.FTZ R8, R8, R26, R121, !PT ;  /* 0x0000001a08087276 */ /* 0x000fe20007810079 */
[----:B------:R-:W-:Y:S01]  /*15090*/  FFMA.FTZ R56, R56, UR4, -R97 ;  /* 0x0000000438387c23 */ /* 0x000fe20008010861 */
[----:B------:R-:W-:Y:S01]  /*150a0*/  FSEL R17, R32, RZ, P0 ;  /* 0x000000ff20117208 */ /* 0x000fe20000000000 */
[----:B------:R-:W1:Y:S01]  /*150b0*/  SHFL.BFLY PT, R74, R35, 0x2, 0x1f ;  /* 0x0c401f00234a7f89 */ /* 0x000e6200000e0000 */
[----:B------:R-:W-:Y:S01]  /*150c0*/  FMNMX3.FTZ R8, R8, R27, R196, !PT ;  /* 0x0000001b08087276 */ /* 0x000fe200078100c4 */
[----:B------:R-:W1:Y:S01]  /*150d0*/  MUFU.EX2 R224, R224 ;  /* 0x000000e000e07308 */ /* 0x000e620000000800 */
[----:B------:R-:W-:Y:S01]  /*150e0*/  FSEL R7, R33, RZ, P1 ;  /* 0x000000ff21077208 */ /* 0x000fe20000800000 */
[----:B------:R-:W-:Y:S01]  /*150f0*/  FADD.FTZ R6, R0, -R17 ;  /* 0x8000001100067221 */ /* 0x000fe20000010000 */
[----:B------:R-:W-:Y:S01]  /*15100*/  FMNMX3.FTZ R8, R8, R125, R202, !PT ;  /* 0x0000007d08087276 */ /* 0x000fe200078100ca */
[----:B------:R-:W-:Y:S01]  /*15110*/  MUFU.EX2 R67, R67 ;  /* 0x0000004300437308 */ /* 0x000fe20000000800 */
[----:B------:R-:W-:Y:S01]  /*15120*/  FSEL R90, R90, RZ, P0 ;  /* 0x000000ff5a5a7208 */ /* 0x000fe20000000000 */
[----:B------:R-:W-:Y:S01]  /*15130*/  FADD.FTZ R7, R2, -R7 ;  /* 0x8000000702077221 */ /* 0x000fe20000010000 */
[----:B------:R-:W-:Y:S01]  /*15140*/  FMNMX3.FTZ R8, R8, R131, R206, !PT ;  /* 0x0000008308087276 */ /* 0x000fe200078100ce */
[----:B------:R-:W-:Y:S01]  /*15150*/  FMUL.FTZ R6, R6, UR4 ;  /* 0x0000000406067c20 */ /* 0x000fe20008410000 */
[----:B------:R-:W1:Y:S01]  /*15160*/  MUFU.EX2 R66, R66 ;  /* 0x0000004200427308 */ /* 0x000e620000000800 */
[----:B------:R-:W-:Y:S01]  /*15170*/  FMUL.FTZ R7, R7, UR4 ;  /* 0x0000000407077c20 */ /* 0x000fe20008410000 */
[----:B------:R-:W-:Y:S01]  /*15180*/  FMNMX3.FTZ R8, R8, R199, R210, !PT ;  /* 0x000000c708087276 */ /* 0x000fe200078100d2 */
[--C-:B------:R-:W-:Y:S01]  /*15190*/  FFMA.FTZ R28, R13, UR4, -R90.reuse ;  /* 0x000000040d1c7c23 */ /* 0x100fe2000801085a */
[----:B------:R-:W-:Y:S01]  /*151a0*/  FFMA.FTZ R65, R9, UR4, -R90 ;  /* 0x0000000409417c23 */ /* 0x000fe2000801085a */
[----:B------:R-:W1:Y:S01]  /*151b0*/  MUFU.EX2 R215, R7 ;  /* 0x0000000700d77308 */ /* 0x000e620000000800 */
[----:B------:R-:W-:Y:S01]  /*151c0*/  FMNMX3.FTZ R8, R8, R205, R218, !PT ;  /* 0x000000cd08087276 */ /* 0x000fe200078100da */
[--C-:B------:R-:W-:Y:S01]  /*151d0*/  FFMA.FTZ R64, R5, UR4, -R90.reuse ;  /* 0x0000000405407c23 */ /* 0x100fe2000801085a */
[----:B------:R-:W-:Y:S01]  /*151e0*/  LDSM.16.MT88.4 R12, [R70+0x8000] ;  /* 0x00800000460c783b */ /* 0x000fe20000004200 */
[----:B------:R-:W1:Y:S01]  /*151f0*/  MUFU.EX2 R226, R6 ;  /* 0x0000000600e27308 */ /* 0x000e620000000800 */
[----:B------:R-:W-:Y:S01]  /*15200*/  FMNMX3.FTZ R34, R8, R216, R209, !PT ;  /* 0x000000d808227276 */ /* 0x000fe200078100d1 */
[--C-:B------:R-:W-:Y:S01]  /*15210*/  FFMA.FTZ R213, R21, UR4, -R90.reuse ;  /* 0x0000000415d57c23 */ /* 0x100fe2000801085a */
[----:B-1----:R-:W-:Y:S01]  /*15220*/  F2FP.BF16.F32.PACK_AB R20, R29, R224 ;  /* 0x000000e01d14723e */ /* 0x002fe200000010ff */
[----:B------:R-:W-:Y:S01]  /*15230*/  MUFU.EX2 R28, R28 ;  /* 0x0000001c001c7308 */ /* 0x000fe20000000800 */
[----:B------:R-:W-:Y:S01]  /*15240*/  FMNMX.FTZ R35, R35, R74, !PT ;  /* 0x0000004a23237209 */ /* 0x000fe20007810000 */
[----:B------:R-:W1:Y:S01]  /*15250*/  SHFL.BFLY PT, R61, R34, 0x2, 0x1f ;  /* 0x0c401f00223d7f89 */ /* 0x000e6200000e0000 */
[----:B------:R-:W-:Y:S01]  /*15260*/  F2FP.BF16.F32.PACK_AB R22, R66, R67 ;  /* 0x000000434216723e */ /* 0x000fe200000010ff */
[----:B------:R-:W1:Y:S01]  /*15270*/  MUFU.EX2 R213, R213 ;  /* 0x000000d500d57308 */ /* 0x000e620000000800 */
[--C-:B------:R-:W-:Y:S01]  /*15280*/  FFMA.FTZ R36, R36, UR4, -R97.reuse ;  /* 0x0000000424247c23 */ /* 0x100fe20008010861 */
[----:B------:R-:W1:Y:S01]  /*15290*/  SHFL.BFLY PT, R74, R35, 0x1, 0x1f ;  /* 0x0c201f00234a7f89 */ /* 0x000e6200000e0000 */
[-C--:B------:R-:W-:Y:S01]  /*152a0*/  FMUL.FTZ R188, R188, R215.reuse ;  /* 0x000000d7bcbc7220 */ /* 0x080fe20000410000 */
        /* <DEDUP_REMOVED lines=13> */
[----:B------:R-:W-:Y:S01]  /*15380*/  FMUL.FTZ R169, R169, R215 ;  /* 0x000000d7a9a97220 */ /* 0x000fe20000410000 */
[-C--:B------:R-:W-:Y:S01]  /*15390*/  FMUL.FTZ R174, R174, R226.reuse ;  /* 0x000000e2aeae7220 */ /* 0x080fe20000410000 */
[-C--:B------:R-:W-:Y:S01]  /*153a0*/  FMUL.FTZ R175, R175, R226.reuse ;  /* 0x000000e2afaf7220 */ /* 0x080fe20000410000 */
[-C--:B------:R-:W-:Y:S01]  /*153b0*/  FMUL.FTZ R170, R170, R226.reuse ;  /* 0x000000e2aaaa7220 */ /* 0x080fe20000410000 */
[-C--:B------:R-:W-:Y:S01]  /*153c0*/  FMUL.FTZ R171, R171, R226.reuse ;  /* 0x000000e2abab7220 */ /* 0x080fe20000410000 */
[----:B------:R-:W-:Y:S01]  /*153d0*/  FMNMX.FTZ R34, R34, R61, !PT ;  /* 0x0000003d22227209 */ /* 0x000fe20007810000 */
[----:B------:R-:W-:Y:S01]  /*153e0*/  FMUL.FTZ R156, R156, R215 ;  /* 0x000000d79c9c7220 */ /* 0x000fe20000410000 */
[----:B------:R-:W-:Y:S01]  /*153f0*/  F2FP.BF16.F32.PACK_AB R23, R64, R65 ;  /* 0x000000414017723e */ /* 0x000fe200000010ff */
[-C--:B------:R-:W-:Y:S01]  /*15400*/  FMUL.FTZ R157, R157, R215.reuse ;  /* 0x000000d79d9d7220 */ /* 0x080fe20000410000 */
[-C--:B------:R-:W-:Y:S01]  /*15410*/  FMUL.FTZ R158, R158, R226.reuse ;  /* 0x000000e29e9e7220 */ /* 0x080fe20000410000 */
[----:B------:R-:W1:Y:S01]  /*15420*/  SHFL.BFLY PT, R61, R34, 0x1, 0x1f ;  /* 0x0c201f00223d7f89 */ /* 0x000e6200000e0000 */
        /* <DEDUP_REMOVED lines=13> */
[----:B------:R-:W-:Y:S01]  /*15500*/  FMNMX.FTZ R35, R35, R74, !PT ;  /* 0x0000004a23237209 */ /* 0x000fe20007810000 */
[C---:B------:R-:W-:Y:S01]  /*15510*/  HMMA.16816.F32.BF16 R172, R20.reuse, R12, R172 ;  /* 0x0000000c14ac723c */ /* 0x040fe200000418ac */
[----:B------:R-:W-:Y:S01]  /*15520*/  MUFU.EX2 R56, R56 ;  /* 0x0000003800387308 */ /* 0x000fe20000000800 */
[--C-:B------:R-:W-:Y:S01]  /*15530*/  FFMA.FTZ R52, R52, UR4, -R97.reuse ;  /* 0x0000000434347c23 */ /* 0x100fe20008010861 */
[C---:B------:R-:W-:Y:S01]  /*15540*/  FSETP.NEU.FTZ.AND P0, PT, R35.reuse, -INF , PT ;  /* 0xff8000002300780b */ /* 0x040fe20003f1d000 */
[----:B------:R-:W-:Y:S01]  /*15550*/  FMUL.FTZ R221, R35, UR4 ;  /* 0x0000000423dd7c20 */ /* 0x000fe20008410000 */
[----:B------:R-:W-:Y:S01]  /*15560*/  MUFU.EX2 R36, R36 ;  /* 0x0000002400247308 */ /* 0x000fe20000000800 */
[----:B------:R-:W-:Y:S01]  /*15570*/  FFMA.FTZ R42, R42, UR4, -R97 ;  /* 0x000000042a2a7c23 */ /* 0x000fe20008010861 */
[--C-:B------:R-:W-:Y:S01]  /*15580*/  FFMA.FTZ R37, R37, UR4, -R90.reuse ;  /* 0x0000000425257c23 */ /* 0x100fe2000801085a */
[----:B------:R-:W-:Y:S01]  /*15590*/  HMMA.16816.F32.BF16 R168, R20, R14, R168 ;  /* 0x0000000e14a8723c */ /* 0x000fe200000418a8 */
[----:B------:R-:W-:Y:S01]  /*155a0*/  FSEL R221, R221, RZ, P0 ;  /* 0x000000ffdddd7208 */ /* 0x000fe20000000000 */
[----:B------:R-:W-:Y:S01]  /*155b0*/  FFMA.FTZ R47, R47, UR4, -R90 ;  /* 0x000000042f2f7c23 */ /* 0x000fe2000801085a */
[----:B-1----:R-:W-:Y:S01]  /*155c0*/  FMNMX.FTZ R34, R34, R61, !PT ;  /* 0x0000003d22227209 */ /* 0x002fe20007810000 */
[----:B------:R-:W-:Y:S02]  /*155d0*/  MUFU.EX2 R52, R52 ;  /* 0x0000003400347308 */ /* 0x000fe40000000800 */
[--C-:B------:R-:W-:Y:S01]  /*155e0*/  FFMA.FTZ R74, R59, UR4, -R221.reuse ;  /* 0x000000043b4a7c23 */ /* 0x100fe200080108dd */
[--C-:B------:R-:W-:Y:S01]  /*155f0*/  FFMA.FTZ R129, R57, UR4, -R221.reuse ;  /* 0x0000000439817c23 */ /* 0x100fe200080108dd */
[----:B------:R-:W-:Y:S01]  /*15600*/  FMUL.FTZ R219, R34, UR4 ;  /* 0x0000000422db7c20 */ /* 0x000fe20008410000 */
[--C-:B------:R-:W-:Y:S01]  /*15610*/  FFMA.FTZ R55, R55, UR4, -R221.reuse ;  /* 0x0000000437377c23 */ /* 0x100fe200080108dd */
[--C-:B------:R-:W-:Y:S01]  /*15620*/  FFMA.FTZ R57, R130, UR4, -R221.reuse ;  /* 0x0000000482397c23 */ /* 0x100fe200080108dd */
[--C-:B------:R-:W-:Y:S01]  /*15630*/  FFMA.FTZ R61, R246, UR4, -R221.reuse ;  /* 0x00000004f63d7c23 */ /* 0x100fe200080108dd */
[----:B------:R-:W-:Y:S01]  /*15640*/  MUFU.EX2 R74, R74 ;  /* 0x0000004a004a7308 */ /* 0x000fe20000000800 */
[--C-:B------:R-:W-:Y:S01]  /*15650*/  FFMA.FTZ R248, R248, UR4, -R221.reuse ;  /* 0x00000004f8f87c23 */ /* 0x100fe200080108dd */
[--C-:B------:R-:W-:Y:S01]  /*15660*/  FFMA.FTZ R244, R244, UR4, -R221.reuse ;  /* 0x00000004f4f47c23 */ /* 0x100fe200080108dd */
[--C-:B------:R-:W-:Y:S01]  /*15670*/  FFMA.FTZ R59, R240, UR4, -R221.reuse ;  /* 0x00000004f03b7c23 */ /* 0x100fe200080108dd */
[----:B------:R-:W1:Y:S01]  /*15680*/  MUFU.EX2 R129, R129 ;  /* 0x0000008100817308 */ /* 0x000e620000000800 */
[--C-:B------:R-:W-:Y:S01]  /*15690*/  FFMA.FTZ R238, R238, UR4, -R221.reuse ;  /* 0x00000004eeee7c23 */ /* 0x100fe200080108dd */
[----:B------:R-:W-:-:S02]  /*156a0*/  FFMA.FTZ R236, R236, UR4, -R221 ;  /* 0x00000004ecec7c23 */ /* 0x000fc400080108dd */
[----:B------:R-:W-:Y:S04]  /*156b0*/  MUFU.EX2 R130, R248 ;  /* 0x000000f800827308 */ /* 0x000fe80000000800 */
[----:B------:R-:W-:Y:S04]  /*156c0*/  MUFU.EX2 R57, R57 ;  /* 0x0000003900397308 */ /* 0x000fe80000000800 */
[----:B------:R-:W-:Y:S04]  /*156d0*/  MUFU.EX2 R61, R61 ;  /* 0x0000003d003d7308 */ /* 0x000fe80000000800 */
[----:B------:R-:W-:Y:S04]  /*156e0*/  MUFU.EX2 R42, R42 ;  /* 0x0000002a002a7308 */ /* 0x000fe80000000800 */
[----:B------:R-:W-:Y:S04]  /*156f0*/  MUFU.EX2 R37, R37 ;  /* 0x0000002500257308 */ /* 0x000fe80000000800 */
[----:B------:R-:W-:Y:S01]  /*15700*/  MUFU.EX2 R59, R59 ;  /* 0x0000003b003b7308 */ /* 0x000fe20000000800 */
[C---:B----4-:R-:W-:Y:S01]  /*15710*/  IADD3 R0, PT, PT, R241.reuse, 0x8000, RZ ;  /* 0x00008000f1007810 */ /* 0x050fe20007ffe0ff */
[----:B------:R-:W4:Y:S01]  /*15720*/  LDSM.16.MT88.4 R16, [R241+0x8000] ;  /* 0x00800000f110783b */ /* 0x000f220000004200 */
[----:B------:R-:W-:-:S02]  /*15730*/  IADD3 R2, PT, PT, R241, 0x8040, RZ ;  /* 0x00008040f1027810 */ /* 0x000fc40007ffe0ff */
[----:B------:R-:W-:-:S04]  /*15740*/  @P4 IADD3 R2, PT, PT, R0, -0x40, RZ ;  /* 0xffffffc000024810 */ /* 0x000fc80007ffe0ff */
[----:B------:R-:W-:Y:S01]  /*15750*/  IADD3 R0, PT, PT, R69, R2, RZ ;  /* 0x0000000245007210 */ /* 0x000fe20007ffe0ff */
[----:B------:R-:W1:Y:S01]  /*15760*/  LDSM.16.MT88.4 R8, [R2] ;  /* 0x000000000208783b */ /* 0x000e620000004200 */
[----:B------:R-:W-:Y:S02]  /*15770*/  FFMA.FTZ R69, R126, UR4, -R221 ;  /* 0x000000047e457c23 */ /* 0x000fe400080108dd */
[----:B------:R3:W-:Y:S01]  /*15780*/  MUFU.EX2 R126, R55 ;  /* 0x00000037007e7308 */ /* 0x0007e20000000800 */
[----:B------:R-:W2:Y:S03]  /*15790*/  LDSM.16.MT88.4 R4, [R0] ;  /* 0x000000000004783b */ /* 0x000ea60000004200 */
[----:B------:R-:W2:Y:S01]  /*157a0*/  MUFU.EX2 R69, R69 ;  /* 0x0000004500457308 */ /* 0x000ea20000000800 */
[--C-:B---3--:R-:W-:Y:S01]  /*157b0*/  FFMA.FTZ R55, R54, UR4, -R97.reuse ;  /* 0x0000000436377c23 */ /* 0x108fe20008010861 */
[--C-:B------:R-:W-:Y:S01]  /*157c0*/  FFMA.FTZ R54, R53, UR4, -R90.reuse ;  /* 0x0000000435367c23 */ /* 0x100fe2000801085a */
[--C-:B------:R-:W-:Y:S01]  /*157d0*/  FFMA.FTZ R53, R51, UR4, -R90.reuse ;  /* 0x0000000433357c23 */ /* 0x100fe2000801085a */
[----:B------:R-:W-:Y:S01]  /*157e0*/  FFMA.FTZ R51, R50, UR4, -R97 ;  /* 0x0000000432337c23 */ /* 0x000fe20008010861 */
[----:B------:R-:W-:-:S02]  /*157f0*/  FFMA.FTZ R50, R41, UR4, -R90 ;  /* 0x0000000429327c23 */ /* 0x000fc4000801085a */
[----:B------:R-:W-:Y:S04]  /*15800*/  MUFU.EX2 R55, R55 ;  /* 0x0000003700377308 */ /* 0x000fe80000000800 */
[----:B------:R-:W-:Y:S04]  /*15810*/  MUFU.EX2 R54, R54 ;  /* 0x0000003600367308 */ /* 0x000fe80000000800 */
[----:B------:R-:W-:Y:S01]  /*15820*/  MUFU.EX2 R53, R53 ;  /* 0x0000003500357308 */ /* 0x000fe20000000800 */
[C---:B----4-:R-:W-:Y:S03]  /*15830*/  HMMA.16816.F32.BF16 R188, R20.reuse, R16, R188 ;  /* 0x0000001014bc723c */ /* 0x050fe600000418bc */
[----:B------:R-:W-:Y:S04]  /*15840*/  MUFU.EX2 R51, R51 ;  /* 0x0000003300337308 */ /* 0x000fe80000000800 */
[----:B------:R-:W-:Y:S01]  /*15850*/  MUFU.EX2 R50, R50 ;  /* 0x0000003200327308 */ /* 0x000fe20000000800 */
[C---:B------:R-:W-:Y:S08]  /*15860*/  HMMA.16816.F32.BF16 R184, R20.reuse, R18, R184 ;  /* 0x0000001214b8723c */ /* 0x040ff000000418b8 */
[C---:B-1----:R-:W-:Y:S08]  /*15870*/  HMMA.16816.F32.BF16 R156, R20.reuse, R8, R156 ;  /* 0x00000008149c723c */ /* 0x042ff0000004189c */
[C---:B------:R-:W-:Y:S08]  /*15880*/  HMMA.16816.F32.BF16 R152, R20.reuse, R10, R152 ;  /* 0x0000000a1498723c */ /* 0x040ff00000041898 */
[C---:B--2---:R-:W-:Y:S08]  /*15890*/  HMMA.16816.F32.BF16 R140, R20.reuse, R4, R140 ;  /* 0x00000004148c723c */ /* 0x044ff0000004188c */
[----:B------:R-:W-:Y:S01]  /*158a0*/  HMMA.16816.F32.BF16 R136, R20, R6, R136 ;  /* 0x000000061488723c */ /* 0x000fe20000041888 */
[----:B------:R-:W-:-:S02]  /*158b0*/  FSEL R21, R35, RZ, P0 ;  /* 0x000000ff23157208 */ /* 0x000fc40000000000 */
[----:B------:R-:W-:-:S03]  /*158c0*/  FSETP.NEU.FTZ.AND P0, PT, R34, -INF , PT ;  /* 0xff8000002200780b */ /* 0x000fc60003f1d000 */
[----:B------:R-:W-:Y:S01]  /*158d0*/  FADD.FTZ R20, R68, -R21 ;  /* 0x8000001544147221 */ /* 0x000fe20000010000 */
[----:B------:R-:W-:Y:S02]  /*158e0*/  FSEL R219, R219, RZ, P0 ;  /* 0x000000ffdbdb7208 */ /* 0x000fe40000000000 */
[----:B------:R-:W-:Y:S01]  /*158f0*/  FSEL R22, R34, RZ, P0 ;  /* 0x000000ff22167208 */ /* 0x000fe20000000000 */
[----:B------:R-:W-:Y:S01]  /*15900*/  FMUL.FTZ R75, R20, UR4 ;  /* 0x00000004144b7c20 */ /* 0x000fe20008410000 */
[----:B------:R-:W-:Y:S01]  /*15910*/  F2FP.BF16.F32.PACK_AB R20, R129, R74 ;  /* 0x0000004a8114723e */ /* 0x000fe200000010ff */
[--C-:B------:R-:W-:Y:S01]  /*15920*/  FFMA.FTZ R225, R234, UR4, -R219.reuse ;  /* 0x00000004eae17c23 */ /* 0x100fe200080108db */
[--C-:B------:R-:W-:Y:S01]  /*15930*/  FFMA.FTZ R119, R230, UR4, -R219.reuse ;  /* 0x00000004e6777c23 */ /* 0x100fe200080108db */
[----:B------:R-:W-:Y:S01]  /*15940*/  FADD.FTZ R3, R3, -R22 ;  /* 0x8000001603037221 */ /* 0x000fe20000010000 */
[--C-:B------:R-:W-:Y:S01]  /*15950*/  FFMA.FTZ R117, R252, UR4, -R219.reuse ;  /* 0x00000004fc757c23 */ /* 0x100fe200080108db */
[----:B------:R-:W1:Y:S01]  /*15960*/  MUFU.EX2 R75, R75 ;  /* 0x0000004b004b7308 */ /* 0x000e620000000800 */
[--C-:B------:R-:W-:Y:S01]  /*15970*/  FFMA.FTZ R68, R250, UR4, -R219.reuse ;  /* 0x00000004fa447c23 */ /* 0x100fe200080108db */
[--C-:B------:R-:W-:Y:S01]  /*15980*/  FFMA.FTZ R43, R43, UR4, -R219.reuse ;  /* 0x000000042b2b7c23 */ /* 0x100fe200080108db */
[----:B------:R-:W-:Y:S01]  /*15990*/  FMUL.FTZ R3, R3, UR4 ;  /* 0x0000000403037c20 */ /* 0x000fe20008410000 */
[----:B------:R-:W-:Y:S01]  /*159a0*/  MUFU.EX2 R119, R119 ;  /* 0x0000007700777308 */ /* 0x000fe20000000800 */
[----:B------:R-:W-:Y:S01]  /*159b0*/  F2FP.BF16.F32.PACK_AB R22, R69, R126 ;  /* 0x0000007e4516723e */ /* 0x000fe200000010ff */
[--C-:B------:R-:W-:Y:S01]  /*159c0*/  FFMA.FTZ R63, R200, UR4, -R219.reuse ;  /* 0x00000004c83f7c23 */ /* 0x100fe200080108db */
[--C-:B------:R-:W-:Y:S01]  /*159d0*/  FFMA.FTZ R242, R242, UR4, -R219.reuse ;  /* 0x00000004f2f27c23 */ /* 0x100fe200080108db */
[----:B------:R-:W2:Y:S01]  /*159e0*/  MUFU.EX2 R230, R43 ;  /* 0x0000002b00e67308 */ /* 0x000ea20000000800 */
[--C-:B------:R-:W-:Y:S01]  /*159f0*/  FFMA.FTZ R73, R60, UR4, -R219.reuse ;  /* 0x000000043c497c23 */ /* 0x100fe200080108db */
[----:B------:R-:W-:-:S02]  /*15a00*/  FFMA.FTZ R227, R46, UR4, -R219 ;  /* 0x000000042ee37c23 */ /* 0x000fc400080108db */
[----:B------:R-:W3:Y:S01]  /*15a10*/  MUFU.EX2 R223, R3 ;  /* 0x0000000300df7308 */ /* 0x000ee20000000800 */
[-C--:B-1----:R-:W-:Y:S01]  /*15a20*/  FFMA.FTZ R234, R229, R75.reuse, R74 ;  /* 0x0000004be5ea7223 */ /* 0x082fe2000001004a */
[-C--:B------:R-:W-:Y:S01]  /*15a30*/  FMUL.FTZ R192, R192, R75.reuse ;  /* 0x0000004bc0c07220 */ /* 0x080fe20000410000 */
[----:B------:R-:W4:Y:S01]  /*15a40*/  LDL.LU R229, [R1+0x54] ;  /* 0x0000540001e57983 */ /* 0x000f220000300800 */
[----:B------:R-:W-:Y:S01]  /*15a50*/  MUFU.EX2 R117, R117 ;  /* 0x0000007500757308 */ /* 0x000fe20000000800 */
[-C--:B------:R-:W-:Y:S01]  /*15a60*/  FMUL.FTZ R193, R193, R75.reuse ;  /* 0x0000004bc1c17220 */ /* 0x080fe20000410000 */
[-C--:B------:R-:W-:Y:S01]  /*15a70*/  FMUL.FTZ R180, R180, R75.reuse ;  /* 0x0000004bb4b47220 */ /* 0x080fe20000410000 */
[-C--:B------:R-:W-:Y:S01]  /*15a80*/  FMUL.FTZ R181, R181, R75.reuse ;  /* 0x0000004bb5b57220 */ /* 0x080fe20000410000 */
[----:B------:R-:W1:Y:S01]  /*15a90*/  MUFU.EX2 R68, R68 ;  /* 0x0000004400447308 */ /* 0x000e620000000800 */
[----:B--2---:R-:W-:Y:S01]  /*15aa0*/  F2FP.BF16.F32.PACK_AB R21, R119, R230 ;  /* 0x000000e67715723e */ /* 0x004fe200000010ff */
[-C--:B------:R-:W-:Y:S01]  /*15ab0*/  FMUL.FTZ R176, R176, R75.reuse ;  /* 0x0000004bb0b07220 */ /* 0x080fe20000410000 */
[-C--:B------:R-:W-:Y:S01]  /*15ac0*/  FMUL.FTZ R177, R177, R75.reuse ;  /* 0x0000004bb1b17220 */ /* 0x080fe20000410000 */
[----:B------:R-:W-:Y:S01]  /*15ad0*/  FMUL.FTZ R164, R164, R75 ;  /* 0x0000004ba4a47220 */ /* 0x000fe20000410000 */
[-C--:B---3--:R-:W-:Y:S01]  /*15ae0*/  FMUL.FTZ R194, R194, R223.reuse ;  /* 0x000000dfc2c27220 */ /* 0x088fe20000410000 */
[-C--:B------:R-:W-:Y:S01]  /*15af0*/  FMUL.FTZ R195, R195, R223.reuse ;  /* 0x000000dfc3c37220 */ /* 0x080fe20000410000 */
[-C--:B------:R-:W-:Y:S01]  /*15b00*/  FMUL.FTZ R182, R182, R223.reuse ;  /* 0x000000dfb6b67220 */ /* 0x080fe20000410000 */
[-C--:B------:R-:W-:Y:S01]  /*15b10*/  FMUL.FTZ R183, R183, R223.reuse ;  /* 0x000000dfb7b77220 */ /* 0x080fe20000410000 */
[-C--:B------:R-:W-:Y:S01]  /*15b20*/  FMUL.FTZ R178, R178, R223.reuse ;  /* 0x000000dfb2b27220 */ /* 0x080fe20000410000 */
[----:B------:R-:W-:Y:S01]  /*15b30*/  FMUL.FTZ R179, R179, R223 ;  /* 0x000000dfb3b37220 */ /* 0x000fe20000410000 */
[----:B------:R-:W-:Y:S01]  /*15b40*/  FMUL.FTZ R165, R165, R75 ;  /* 0x0000004ba5a57220 */ /* 0x000fe20000410000 */
[-C--:B------:R-:W-:Y:S01]  /*15b50*/  FMUL.FTZ R166, R166, R223.reuse ;  /* 0x000000dfa6a67220 */ /* 0x080fe20000410000 */
[----:B------:R-:W-:Y:S01]  /*15b60*/  FMUL.FTZ R167, R167, R223 ;  /* 0x000000dfa7a77220 */ /* 0x000fe20000410000 */
[----:B-1----:R-:W-:Y:S01]  /*15b70*/  F2FP.BF16.F32.PACK_AB R23, R68, R117 ;  /* 0x000000754417723e */ /* 0x002fe200000010ff */
        /* <DEDUP_REMOVED lines=16> */
[C---:B------:R-:W-:Y:S01]  /*15c80*/  HMMA.16816.F32.BF16 R192, R20.reuse, R16, R192 ;  /* 0x0000001014c0723c */ /* 0x040fe200000418c0 */
[----:B------:R-:W-:Y:S01]  /*15c90*/  FFMA.FTZ R43, R40, UR4, -R97 ;  /* 0x00000004282b7c23 */ /* 0x000fe20008010861 */
[--C-:B------:R-:W-:Y:S01]  /*15ca0*/  FFMA.FTZ R40, R49, UR4, -R90.reuse ;  /* 0x0000000431287c23 */ /* 0x100fe2000801085a */
[----:B------:R-:W-:Y:S01]  /*15cb0*/  FFMA.FTZ R3, R45, UR4, -R90 ;  /* 0x000000042d037c23 */ /* 0x000fe2000801085a */
[--C-:B------:R-:W-:Y:S01]  /*15cc0*/  FFMA.FTZ R45, R62, UR4, -R219.reuse ;  /* 0x000000043e2d7c23 */ /* 0x100fe200080108db */
[--C-:B------:R-:W-:Y:S01]  /*15cd0*/  FFMA.FTZ R49, R44, UR4, -R219.reuse ;  /* 0x000000042c317c23 */ /* 0x100fe200080108db */
[----:B------:R-:W-:Y:S02]  /*15ce0*/  MUFU.EX2 R63, R63 ;  /* 0x0000003f003f7308 */ /* 0x000fe40000000800 */
[C---:B------:R-:W-:Y:S01]  /*15cf0*/  HMMA.16816.F32.BF16 R180, R20.reuse, R18, R180 ;  /* 0x0000001214b4723c */ /* 0x040fe200000418b4 */
[----:B------:R-:W1:Y:S01]  /*15d00*/  LDSM.16.MT88.4 R16, [R241+0x8800] ;  /* 0x00880000f110783b */ /* 0x000e620000004200 */
[----:B------:R-:W2:Y:S04]  /*15d10*/  MUFU.EX2 R43, R43 ;  /* 0x0000002b002b7308 */ /* 0x000ea80000000800 */
[----:B------:R-:W-:Y:S02]  /*15d20*/  MUFU.EX2 R40, R40 ;  /* 0x0000002800287308 */ /* 0x000fe40000000800 */
[C---:B------:R-:W-:Y:S02]  /*15d30*/  HMMA.16816.F32.BF16 R176, R20.reuse, R12, R176 ;  /* 0x0000000c14b0723c */ /* 0x040fe400000418b0 */
[----:B------:R-:W3:Y:S04]  /*15d40*/  MUFU.EX2 R3, R3 ;  /* 0x0000000300037308 */ /* 0x000ee80000000800 */
[----:B------:R-:W-:Y:S02]  /*15d50*/  MUFU.EX2 R44, R244 ;  /* 0x000000f4002c7308 */ /* 0x000fe40000000800 */
[C---:B------:R-:W-:Y:S01]  /*15d60*/  HMMA.16816.F32.BF16 R164, R20.reuse, R14, R164 ;  /* 0x0000000e14a4723c */ /* 0x040fe200000418a4 */
[----:B------:R-:W1:Y:S01]  /*15d70*/  LDSM.16.MT88.4 R12, [R70+0x8800] ;  /* 0x00880000460c783b */ /* 0x000e620000004200 */
[----:B------:R2:W1:Y:S04]  /*15d80*/  MUFU.EX2 R200, R49 ;  /* 0x0000003100c87308 */ /* 0x0004680000000800 */
[----:B------:R-:W-:Y:S02]  /*15d90*/  MUFU.EX2 R62, R242 ;  /* 0x000000f2003e7308 */ /* 0x000fe40000000800 */
[C---:B------:R-:W-:Y:S02]  /*15da0*/  HMMA.16816.F32.BF16 R160, R20.reuse, R8, R160 ;  /* 0x0000000814a0723c */ /* 0x040fe400000418a0 */
[----:B------:R-:W1:Y:S04]  /*15db0*/  MUFU.EX2 R45, R45 ;  /* 0x0000002d002d7308 */ /* 0x000e680000000800 */
[----:B------:R-:W-:Y:S02]  /*15dc0*/  MUFU.EX2 R46, R236 ;  /* 0x000000ec002e7308 */ /* 0x000fe40000000800 */
[C---:B------:R-:W-:Y:S01]  /*15dd0*/  HMMA.16816.F32.BF16 R148, R20.reuse, R10, R148 ;  /* 0x0000000a1494723c */ /* 0x040fe20000041894 */
[----:B------:R-:W1:Y:S01]  /*15de0*/  LDSM.16.MT88.4 R8, [R2+0x800] ;  /* 0x000800000208783b */ /* 0x000e620000004200 */
[----:B--2---:R-:W-:Y:S01]  /*15df0*/  FFMA.FTZ R49, R48, UR4, -R219 ;  /* 0x0000000430317c23 */ /* 0x004fe200080108db */
[----:B------:R-:W-:Y:S04]  /*15e00*/  MUFU.EX2 R60, R227 ;  /* 0x000000e3003c7308 */ /* 0x000fe80000000800 */
[----:B------:R-:W-:Y:S01]  /*15e10*/  MUFU.EX2 R73, R73 ;  /* 0x0000004900497308 */ /* 0x000fe20000000800 */
[C---:B------:R-:W-:Y:S03]  /*15e20*/  HMMA.16816.F32.BF16 R144, R20.reuse, R4, R144 ;  /* 0x000000041490723c */ /* 0x040fe60000041890 */
[----:B------:R-:W-:Y:S04]  /*15e30*/  MUFU.EX2 R48, R225 ;  /* 0x000000e100307308 */ /* 0x000fe80000000800 */
[----:B------:R-:W-:Y:S01]  /*15e40*/  MUFU.EX2 R49, R49 ;  /* 0x0000003100317308 */ /* 0x000fe20000000800 */
[----:B------:R-:W-:Y:S01]  /*15e50*/  HMMA.16816.F32.BF16 R132, R20, R6, R132 ;  /* 0x000000061484723c */ /* 0x000fe20000041884 */
[----:B------:R-:W2:Y:S01]  /*15e60*/  LDSM.16.MT88.4 R4, [R0+0x800] ;  /* 0x000800000004783b */ /* 0x000ea20000004200 */
[----:B------:R-:W-:-:S02]  /*15e70*/  F2FP.BF16.F32.PACK_AB R20, R55, R56 ;  /* 0x000000383714723e */ /* 0x000fc400000010ff */
[----:B------:R-:W-:Y:S02]  /*15e80*/  F2FP.BF16.F32.PACK_AB R21, R53, R54 ;  /* 0x000000363515723e */ /* 0x000fe400000010ff */
[----:B------:R-:W-:Y:S02]  /*15e90*/  F2FP.BF16.F32.PACK_AB R22, R36, R43 ;  /* 0x0000002b2416723e */ /* 0x000fe400000010ff */
[----:B---3--:R-:W-:-:S07]  /*15ea0*/  F2FP.BF16.F32.PACK_AB R23, R3, R40 ;  /* 0x000000280317723e */ /* 0x008fce00000010ff */
[C---:B-1----:R-:W-:Y:S08]  /*15eb0*/  HMMA.16816.F32.BF16 R188, R20.reuse, R16, R188 ;  /* 0x0000001014bc723c */ /* 0x042ff000000418bc */
[C---:B------:R-:W-:Y:S08]  /*15ec0*/  HMMA.16816.F32.BF16 R184, R20.reuse, R18, R184 ;  /* 0x0000001214b8723c */ /* 0x040ff000000418b8 */
[C---:B------:R-:W-:Y:S08]  /*15ed0*/  HMMA.16816.F32.BF16 R172, R20.reuse, R12, R172 ;  /* 0x0000000c14ac723c */ /* 0x040ff000000418ac */
        /* <DEDUP_REMOVED lines=10> */
[----:B------:R-:W-:Y:S01]  /*15f80*/  FFMA.FTZ R4, R38, UR4, -R97 ;  /* 0x0000000426047c23 */ /* 0x000fe20008010861 */
[----:B------:R-:W-:Y:S02]  /*15f90*/  FFMA.FTZ R38, R39, UR4, -R90 ;  /* 0x0000000427267c23 */ /* 0x000fe4000801085a */
[----:B------:R1:W2:Y:S04]  /*15fa0*/  MUFU.EX2 R39, R47 ;  /* 0x0000002f00277308 */ /* 0x0002a80000000800 */
[C---:B------:R-:W-:Y:S01]  /*15fb0*/  HMMA.16816.F32.BF16 R192, R20.reuse, R16, R192 ;  /* 0x0000001014c0723c */ /* 0x040fe200000418c0 */
[----:B------:R3:W2:Y:S04]  /*15fc0*/  MUFU.EX2 R41, R4 ;  /* 0x0000000400297308 */ /* 0x0006a80000000800 */
[----:B------:R-:W2:Y:S03]  /*15fd0*/  MUFU.EX2 R38, R38 ;  /* 0x0000002600267308 */ /* 0x000ea60000000800 */
[----:B------:R-:W-:Y:S01]  /*15fe0*/  HMMA.16816.F32.BF16 R180, R20, R18, R180 ;  /* 0x0000001214b4723c */ /* 0x000fe200000418b4 */
[----:B------:R-:W2:Y:S01]  /*15ff0*/  LDSM.16.MT88.4 R16, [R241+0x9000] ;  /* 0x00900000f110783b */ /* 0x000ea20000004200 */
[----:B-1----:R-:W-:-:S02]  /*16000*/  FFMA.FTZ R47, R58, UR4, -R221 ;  /* 0x000000043a2f7c23 */ /* 0x002fc400080108dd */
[----:B------:R-:W1:Y:S04]  /*16010*/  MUFU.EX2 R58, R238 ;  /* 0x000000ee003a7308 */ /* 0x000e680000000800 */
[C---:B------:R-:W-:Y:S01]  /*16020*/  HMMA.16816.F32.BF16 R176, R20.reuse, R12, R176 ;  /* 0x0000000c14b0723c */ /* 0x040fe200000418b0 */
[----:B------:R-:W1:Y:S07]  /*16030*/  MUFU.EX2 R47, R47 ;  /* 0x0000002f002f7308 */ /* 0x000e6e0000000800 */
[C---:B------:R-:W-:Y:S01]  /*16040*/  HMMA.16816.F32.BF16 R164, R20.reuse, R14, R164 ;  /* 0x0000000e14a4723c */ /* 0x040fe200000418a4 */
[----:B------:R-:W1:Y:S07]  /*16050*/  LDSM.16.MT88.4 R12, [R70+0x9000] ;  /* 0x00900000460c783b */ /* 0x000e6e0000004200 */
[C---:B------:R-:W-:Y:S08]  /*16060*/  HMMA.16816.F32.BF16 R160, R20.reuse, R8, R160 ;  /* 0x0000000814a0723c */ /* 0x040ff000000418a0 */
[C---:B------:R-:W-:Y:S01]  /*16070*/  HMMA.16816.F32.BF16 R148, R20.reuse, R10, R148 ;  /* 0x0000000a1494723c */ /* 0x040fe20000041894 */
[----:B------:R-:W1:Y:S07]  /*16080*/  LDSM.16.MT88.4 R8, [R2+0x1000] ;  /* 0x001000000208783b */ /* 0x000e6e0000004200 */
[----:B------:R-:W-:Y:S01]  /*16090*/  HMMA.16816.F32.BF16 R132, R20, R6, R132 ;  /* 0x000000061484723c */ /* 0x000fe20000041884 */
[----:B---3--:R-:W3:Y:S01]  /*160a0*/  LDSM.16.MT88.4 R4, [R0+0x1000] ;  /* 0x001000000004783b */ /* 0x008ee20000004200 */
[----:B------:R-:W-:-:S02]  /*160b0*/  F2FP.BF16.F32.PACK_AB R20, R51, R52 ;  /* 0x000000343314723e */ /* 0x000fc400000010ff */
[----:B--2---:R-:W-:Y:S02]  /*160c0*/  F2FP.BF16.F32.PACK_AB R21, R39, R50 ;  /* 0x000000322715723e */ /* 0x004fe400000010ff */
[----:B------:R-:W-:Y:S02]  /*160d0*/  F2FP.BF16.F32.PACK_AB R22, R41, R42 ;  /* 0x0000002a2916723e */ /* 0x000fe400000010ff */
[----:B------:R-:W-:-:S07]  /*160e0*/  F2FP.BF16.F32.PACK_AB R23, R37, R38 ;  /* 0x000000262517723e */ /* 0x000fce00000010ff */
[C---:B------:R-:W-:Y:S08]  /*160f0*/  HMMA.16816.F32.BF16 R188, R20.reuse, R16, R188 ;  /* 0x0000001014bc723c */ /* 0x040ff000000418bc */
[C---:B------:R-:W-:Y:S08]  /*16100*/  HMMA.16816.F32.BF16 R184, R20.reuse, R18, R184 ;  /* 0x0000001214b8723c */ /* 0x040ff000000418b8 */
[C---:B-1----:R-:W-:Y:S08]  /*16110*/  HMMA.16816.F32.BF16 R172, R20.reuse, R12, R172 ;  /* 0x0000000c14ac723c */ /* 0x042ff000000418ac */
        /* <DEDUP_REMOVED lines=17> */
[----:B------:R-:W-:Y:S07]  /*16230*/  LDSM.16.MT88.4 R8, [R0+0x1800] ;  /* 0x001800000008783b */ /* 0x000fee0000004200 */
[C---:B------:R-:W-:Y:S08]  /*16240*/  HMMA.16816.F32.BF16 R144, R20.reuse, R4, R144 ;  /* 0x000000041490723c */ /* 0x040ff00000041890 */
[----:B------:R-:W-:Y:S01]  /*16250*/  HMMA.16816.F32.BF16 R132, R20, R6, R132 ;  /* 0x000000061484723c */ /* 0x000fe20000041884 */
[----:B------:R-:W3:Y:S01]  /*16260*/  LDSM.16.MT88.4 R4, [R2+0x1800] ;  /* 0x001800000204783b */ /* 0x000ee20000004200 */
[--C-:B------:R-:W-:Y:S01]  /*16270*/  FFMA.FTZ R76, R76, UR4, -R97.reuse ;  /* 0x000000044c4c7c23 */ /* 0x100fe20008010861 */
[--C-:B------:R-:W-:Y:S01]  /*16280*/  FFMA.FTZ R225, R72, UR4, -R97.reuse ;  /* 0x0000000448e17c23 */ /* 0x100fe20008010861 */
[--C-:B------:R-:W-:Y:S01]  /*16290*/  FFMA.FTZ R74, R78, UR4, -R97.reuse ;  /* 0x000000044e4a7c23 */ /* 0x100fe20008010861 */
[----:B------:R-:W-:Y:S01]  /*162a0*/  FFMA.FTZ R75, R228, UR4, -R97 ;  /* 0x00000004e44b7c23 */ /* 0x000fe20008010861 */
[----:B------:R4:W-:Y:S01]  /*162b0*/  MUFU.EX2 R72, R76 ;  /* 0x0000004c00487308 */ /* 0x0009e20000000800 */
[--C-:B------:R-:W-:Y:S01]  /*162c0*/  FFMA.FTZ R78, R217, UR4, -R90.reuse ;  /* 0x00000004d94e7c23 */ /* 0x100fe2000801085a */
[--C-:B------:R-:W-:Y:S01]  /*162d0*/  FFMA.FTZ R227, R81, UR4, -R90.reuse ;  /* 0x0000000451e37c23 */ /* 0x100fe2000801085a */
[--C-:B------:R-:W-:Y:S01]  /*162e0*/  FFMA.FTZ R217, R79, UR4, -R90.reuse ;  /* 0x000000044fd97c23 */ /* 0x100fe2000801085a */
[----:B------:R-:W-:Y:S04]  /*162f0*/  MUFU.EX2 R74, R74 ;  /* 0x0000004a004a7308 */ /* 0x000fe80000000800 */
[----:B------:R-:W1:Y:S01]  /*16300*/  MUFU.EX2 R75, R75 ;  /* 0x0000004b004b7308 */ /* 0x000e620000000800 */
[----:B----4-:R-:W-:-:S03]  /*16310*/  FFMA.FTZ R76, R77, UR4, -R90 ;  /* 0x000000044d4c7c23 */ /* 0x010fc6000801085a */
[----:B------:R-:W4:Y:S04]  /*16320*/  MUFU.EX2 R81, R225 ;  /* 0x000000e100517308 */ /* 0x000f280000000800 */
[----:B------:R-:W-:Y:S04]  /*16330*/  MUFU.EX2 R79, R227 ;  /* 0x000000e3004f7308 */ /* 0x000fe80000000800 */
[----:B------:R-:W2:Y:S04]  /*16340*/  MUFU.EX2 R78, R78 ;  /* 0x0000004e004e7308 */ /* 0x000ea80000000800 */
[----:B------:R-:W-:Y:S04]  /*16350*/  MUFU.EX2 R77, R217 ;  /* 0x000000d9004d7308 */ /* 0x000fe80000000800 */
[----:B------:R-:W3:Y:S01]  /*16360*/  MUFU.EX2 R76, R76 ;  /* 0x0000004c004c7308 */ /* 0x000ee20000000800 */
[----:B-1----:R-:W-:-:S02]  /*16370*/  F2FP.BF16.F32.PACK_AB R20, R74, R75 ;  /* 0x0000004b4a14723e */ /* 0x002fc400000010ff */
[----:B----4-:R-:W-:Y:S02]  /*16380*/  F2FP.BF16.F32.PACK_AB R22, R81, R72 ;  /* 0x000000485116723e */ /* 0x010fe400000010ff */
[----:B--2---:R-:W-:Y:S01]  /*16390*/  F2FP.BF16.F32.PACK_AB R21, R78, R79 ;  /* 0x0000004f4e15723e */ /* 0x004fe200000010ff */
[--C-:B------:R-:W-:Y:S01]  /*163a0*/  FFMA.FTZ R124, R124, UR4, -R221.reuse ;  /* 0x000000047c7c7c23 */ /* 0x100fe200080108dd */
[----:B---3--:R-:W-:Y:S01]  /*163b0*/  F2FP.BF16.F32.PACK_AB R23, R76, R77 ;  /* 0x0000004d4c17723e */ /* 0x008fe200000010ff */
[--C-:B------:R-:W-:Y:S01]  /*163c0*/  FFMA.FTZ R225, R198, UR4, -R221.reuse ;  /* 0x00000004c6e17c23 */ /* 0x100fe200080108dd */
[----:B------:R-:W-:-:S05]  /*163d0*/  FFMA.FTZ R115, R115, UR4, -R221 ;  /* 0x0000000473737c23 */ /* 0x000fca00080108dd */
[----:B------:R-:W-:Y:S01]  /*163e0*/  HMMA.16816.F32.BF16 R188, R20, R16, R188 ;  /* 0x0000001014bc723c */ /* 0x000fe200000418bc */
[----:B------:R-:W-:Y:S01]  /*163f0*/  FFMA.FTZ R198, R122, UR4, -R219 ;  /* 0x000000047ac67c23 */ /* 0x000fe200080108db */
[----:B------:R-:W-:-:S06]  /*16400*/  FFMA.FTZ R230, R235, R223, R230 ;  /* 0x000000dfebe67223 */ /* 0x000fcc00000100e6 */
[----:B------:R-:W-:Y:S01]  /*16410*/  HMMA.16816.F32.BF16 R184, R20, R18, R184 ;  /* 0x0000001214b8723c */ /* 0x000fe200000418b8 */
[----:B------:R-:W-:-:S07]  /*16420*/  FFMA.FTZ R223, R229, R226, R213 ;  /* 0x000000e2e5df7223 */ /* 0x000fce00000100d5 */
[C---:B------:R-:W-:Y:S08]  /*16430*/  HMMA.16816.F32.BF16 R172, R20.reuse, R12, R172 ;  /* 0x0000000c14ac723c */ /* 0x040ff000000418ac */
[C---:B------:R-:W-:Y:S08]  /*16440*/  HMMA.16816.F32.BF16 R168, R20.reuse, R14, R168 ;  /* 0x0000000e14a8723c */ /* 0x040ff000000418a8 */
[C---:B------:R-:W-:Y:S08]  /*16450*/  HMMA.16816.F32.BF16 R156, R20.reuse, R4, R156 ;  /* 0x00000004149c723c */ /* 0x040ff0000004189c */
[C---:B------:R-:W-:Y:S08]  /*16460*/  HMMA.16816.F32.BF16 R152, R20.reuse, R6, R152 ;  /* 0x000000061498723c */ /* 0x040ff00000041898 */
[C---:B------:R-:W-:Y:S08]  /*16470*/  HMMA.16816.F32.BF16 R140, R20.reuse, R8, R140 ;  /* 0x00000008148c723c */ /* 0x040ff0000004188c */
[----:B------:R-:W-:Y:S01]  /*16480*/  HMMA.16816.F32.BF16 R136, R20, R10, R136 ;  /* 0x0000000a1488723c */ /* 0x000fe20000041888 */
[----:B------:R-:W-:-:S02]  /*16490*/  FFMA.FTZ R21, R118, UR4, -R221 ;  /* 0x0000000476157c23 */ /* 0x000fc400080108dd */
[----:B------:R1:W-:Y:S01]  /*164a0*/  MUFU.EX2 R118, R124 ;  /* 0x0000007c00767308 */ /* 0x0003e20000000800 */
[----:B------:R-:W-:Y:S01]  /*164b0*/  FFMA.FTZ R20, R113, UR4, -R221 ;  /* 0x0000000471147c23 */ /* 0x000fe200080108dd */
[--C-:B------:R-:W-:Y:S01]  /*164c0*/  FFMA.FTZ R23, R109, UR4, -R219.reuse ;  /* 0x000000046d177c23 */ /* 0x100fe200080108db */
[----:B------:R-:W-:Y:S01]  /*164d0*/  FFMA.FTZ R22, R120, UR4, -R219 ;  /* 0x0000000478167c23 */ /* 0x000fe200080108db */
[----:B------:R-:W-:Y:S01]  /*164e0*/  FFMA.FTZ R229, R107, UR4, -R221 ;  /* 0x000000046be57c23 */ /* 0x000fe200080108dd */
[--C-:B------:R-:W-:Y:S01]  /*164f0*/  FFMA.FTZ R228, R111, UR4, -R219.reuse ;  /* 0x000000046fe47c23 */ /* 0x100fe200080108db */
[----:B------:R-:W2:Y:S01]  /*16500*/  MUFU.EX2 R107, R115 ;  /* 0x00000073006b7308 */ /* 0x000ea20000000800 */
[----:B-1----:R-:W-:-:S03]  /*16510*/  FFMA.FTZ R124, R25, UR4, -R219 ;  /* 0x00000004197c7c23 */ /* 0x002fc600080108db */
[----:B------:R-:W-:Y:S04]  /*16520*/  MUFU.EX2 R113, R21 ;  /* 0x0000001500717308 */ /* 0x000fe80000000800 */
[----:B------:R-:W-:Y:S04]  /*16530*/  MUFU.EX2 R122, R20 ;  /* 0x00000014007a7308 */ /* 0x000fe80000000800 */
[----:B------:R-:W-:Y:S04]  /*16540*/  MUFU.EX2 R109, R198 ;  /* 0x000000c6006d7308 */ /* 0x000fe80000000800 */
[----:B------:R-:W1:Y:S04]  /*16550*/  MUFU.EX2 R120, R23 ;  /* 0x0000001700787308 */ /* 0x000e680000000800 */
[----:B------:R3:W-:Y:S04]  /*16560*/  MUFU.EX2 R111, R22 ;  /* 0x00000016006f7308 */ /* 0x0007e80000000800 */
[----:B------:R-:W4:Y:S01]  /*16570*/  MUFU.EX2 R124, R124 ;  /* 0x0000007c007c7308 */ /* 0x000f220000000800 */
[----:B------:R-:W-:Y:S01]  /*16580*/  FFMA.FTZ R224, R231, R215, R224 ;  /* 0x000000d7e7e07223 */ /* 0x000fe200000100e0 */
[----:B------:R-:W-:Y:S01]  /*16590*/  FFMA.FTZ R215, R123, UR4, -R221 ;  /* 0x000000047bd77c23 */ /* 0x000fe200080108dd */
[--C-:B------:R-:W-:Y:S01]  /*165a0*/  FFMA.FTZ R231, R24, UR4, -R219.reuse ;  /* 0x0000000418e77c23 */ /* 0x100fe200080108db */
[--C-:B------:R-:W-:Y:S01]  /*165b0*/  FFMA.FTZ R227, R26, UR4, -R219.reuse ;  /* 0x000000041ae37c23 */ /* 0x100fe200080108db */
[----:B------:R-:W-:Y:S01]  /*165c0*/  FFMA.FTZ R123, R27, UR4, -R219 ;  /* 0x000000041b7b7c23 */ /* 0x000fe200080108db */
[----:B--2---:R-:W-:-:S02]  /*165d0*/  F2FP.BF16.F32.PACK_AB R24, R107, R118 ;  /* 0x000000766b18723e */ /* 0x004fc400000010ff */
[----:B-1----:R-:W-:Y:S02]  /*165e0*/  F2FP.BF16.F32.PACK_AB R25, R120, R109 ;  /* 0x0000006d7819723e */ /* 0x002fe400000010ff */
[----:B------:R-:W-:Y:S01]  /*165f0*/  F2FP.BF16.F32.PACK_AB R26, R122, R113 ;  /* 0x000000717a1a723e */ /* 0x000fe200000010ff */
[----:B---3--:R-:W1:Y:S01]  /*16600*/  LDSM.16.MT88.4 R20, [R241+0xa000] ;  /* 0x00a00000f114783b */ /* 0x008e620000004200 */
[----:B----4-:R-:W-:-:S07]  /*16610*/  F2FP.BF16.F32.PACK_AB R27, R124, R111 ;  /* 0x0000006f7c1b723e */ /* 0x010fce00000010ff */
[C---:B------:R-:W-:Y:S01]  /*16620*/  HMMA.16816.F32.BF16 R176, R24.reuse, R12, R176 ;  /* 0x0000000c18b0723c */ /* 0x040fe200000418b0 */
[--C-:B------:R-:W-:Y:S01]  /*16630*/  FFMA.FTZ R13, R112, UR4, -R97.reuse ;  /* 0x00000004700d7c23 */ /* 0x100fe20008010861 */
[--C-:B------:R-:W-:Y:S01]  /*16640*/  FFMA.FTZ R12, R105, UR4, -R90.reuse ;  /* 0x00000004690c7c23 */ /* 0x100fe2000801085a */
[--C-:B------:R-:W-:Y:S02]  /*16650*/  FFMA.FTZ R112, R99, UR4, -R90.reuse ;  /* 0x0000000463707c23 */ /* 0x100fe4000801085a */
[----:B------:R-:W-:Y:S03]  /*16660*/  MUFU.EX2 R105, R13 ;  /* 0x0000000d00697308 */ /* 0x000fe60000000800 */
[C---:B------:R-:W-:Y:S01]  /*16670*/  HMMA.16816.F32.BF16 R192, R24.reuse, R16, R192 ;  /* 0x0000001018c0723c */ /* 0x040fe200000418c0 */
[----:B------:R2:W-:Y:S07]  /*16680*/  MUFU.EX2 R99, R12 ;  /* 0x0000000c00637308 */ /* 0x0005ee0000000800 */
[C---:B------:R-:W-:Y:S01]  /*16690*/  HMMA.16816.F32.BF16 R180, R24.reuse, R18, R180 ;  /* 0x0000001218b4723c */ /* 0x040fe200000418b4 */
[----:B------:R-:W-:Y:S07]  /*166a0*/  LDSM.16.MT88.4 R16, [R2+0x2000] ;  /* 0x002000000210783b */ /* 0x000fee0000004200 */
[C---:B------:R-:W-:Y:S01]  /*166b0*/  HMMA.16816.F32.BF16 R164, R24.reuse, R14, R164 ;  /* 0x0000000e18a4723c */ /* 0x040fe200000418a4 */
[----:B--2---:R-:W-:Y:S07]  /*166c0*/  LDSM.16.MT88.4 R12, [R0+0x2000] ;  /* 0x00200000000c783b */ /* 0x004fee0000004200 */
[C---:B------:R-:W-:Y:S08]  /*166d0*/  HMMA.16816.F32.BF16 R160, R24.reuse, R4, R160 ;  /* 0x0000000418a0723c */ /* 0x040ff000000418a0 */
[----:B------:R-:W-:Y:S01]  /*166e0*/  HMMA.16816.F32.BF16 R148, R24, R6, R148 ;  /* 0x000000061894723c */ /* 0x000fe20000041894 */
[----:B------:R-:W2:Y:S01]  /*166f0*/  LDSM.16.MT88.4 R4, [R70+0xa000] ;  /* 0x00a000004604783b */ /* 0x000ea20000004200 */
[--C-:B------:R-:W-:Y:S01]  /*16700*/  FFMA.FTZ R116, R116, UR4, -R97.reuse ;  /* 0x0000000474747c23 */ /* 0x100fe20008010861 */
[--C-:B------:R-:W-:Y:S01]  /*16710*/  FFMA.FTZ R115, R114, UR4, -R97.reuse ;  /* 0x0000000472737c23 */ /* 0x100fe20008010861 */
[----:B------:R-:W-:Y:S01]  /*16720*/  FFMA.FTZ R110, R110, UR4, -R97 ;  /* 0x000000046e6e7c23 */ /* 0x000fe20008010861 */
[----:B------:R-:W-:Y:S01]  /*16730*/  FFMA.FTZ R101, R101, UR4, -R90 ;  /* 0x0000000465657c23 */ /* 0x000fe2000801085a */
[----:B------:R3:W-:Y:S01]  /*16740*/  MUFU.EX2 R114, R116 ;  /* 0x0000007400727308 */ /* 0x0007e20000000800 */
[----:B------:R-:W-:-:S03]  /*16750*/  FFMA.FTZ R226, R121, UR4, -R219 ;  /* 0x0000000479e27c23 */ /* 0x000fc600080108db */
[----:B------:R-:W4:Y:S04]  /*16760*/  MUFU.EX2 R115, R115 ;  /* 0x0000007300737308 */ /* 0x000f280000000800 */
[----:B------:R-:W-:Y:S01]  /*16770*/  MUFU.EX2 R110, R110 ;  /* 0x0000006e006e7308 */ /* 0x000fe20000000800 */
[----:B---3--:R-:W-:-:S03]  /*16780*/  FFMA.FTZ R116, R103, UR4, -R90 ;  /* 0x0000000467747c23 */ /* 0x008fc6000801085a */
[----:B------:R-:W3:Y:S04]  /*16790*/  MUFU.EX2 R112, R112 ;  /* 0x0000007000707308 */ /* 0x000ee80000000800 */
[----:B------:R-:W-:Y:S04]  /*167a0*/  MUFU.EX2 R101, R101 ;  /* 0x0000006500657308 */ /* 0x000fe80000000800 */
[----:B------:R-:W1:Y:S01]  /*167b0*/  MUFU.EX2 R116, R116 ;  /* 0x0000007400747308 */ /* 0x000e620000000800 */
[----:B------:R-:W-:Y:S01]  /*167c0*/  FFMA.FTZ R217, R128, UR4, -R221 ;  /* 0x0000000480d97c23 */ /* 0x000fe200080108dd */
[----:B------:R-:W-:Y:S01]  /*167d0*/  FFMA.FTZ R121, R202, UR4, -R219 ;  /* 0x00000004ca797c23 */ /* 0x000fe200080108db */
[--C-:B------:R-:W-:Y:S01]  /*167e0*/  FFMA.FTZ R236, R98, UR4, -R97.reuse ;  /* 0x0000000462ec7c23 */ /* 0x100fe20008010861 */
[--C-:B------:R-:W-:Y:S01]  /*167f0*/  FFMA.FTZ R202, R102, UR4, -R97.reuse ;  /* 0x0000000466ca7c23 */ /* 0x100fe20008010861 */
[----:B------:R-:W-:Y:S01]  /*16800*/  FFMA.FTZ R98, R92, UR4, -R97 ;  /* 0x000000045c627c23 */ /* 0x000fe20008010861 */
        /* <DEDUP_REMOVED lines=12> */
[----:B------:R4:W-:Y:S01]  /*168d0*/  MUFU.EX2 R92, R215 ;  /* 0x000000d7005c7308 */ /* 0x0009e20000000800 */
[--C-:B------:R-:W-:Y:S01]  /*168e0*/  FFMA.FTZ R238, R96, UR4, -R97.reuse ;  /* 0x0000000460ee7c23 */ /* 0x100fe20008010861 */
[--C-:B------:R-:W-:Y:S01]  /*168f0*/  FFMA.FTZ R213, R91, UR4, -R97.reuse ;  /* 0x000000045bd57c23 */ /* 0x100fe20008010861 */
[----:B------:R-:W-:Y:S01]  /*16900*/  FFMA.FTZ R94, R93, UR4, -R97 ;  /* 0x000000045d5e7c23 */ /* 0x000fe20008010861 */
[--C-:B------:R-:W-:Y:S01]  /*16910*/  FFMA.FTZ R240, R84, UR4, -R90.reuse ;  /* 0x0000000454f07c23 */ /* 0x100fe2000801085a */
[--C-:B------:R-:W-:Y:S01]  /*16920*/  FFMA.FTZ R219, R83, UR4, -R90.reuse ;  /* 0x0000000453db7c23 */ /* 0x100fe2000801085a */
[--C-:B------:R-:W-:Y:S01]  /*16930*/  FFMA.FTZ R108, R80, UR4, -R90.reuse ;  /* 0x00000004506c7c23 */ /* 0x100fe2000801085a */
[----:B------:R-:W-:Y:S04]  /*16940*/  MUFU.EX2 R96, R229 ;  /* 0x000000e500607308 */ /* 0x000fe80000000800 */
[----:B------:R-:W2:Y:S01]  /*16950*/  MUFU.EX2 R91, R217 ;  /* 0x000000d9005b7308 */ /* 0x000ea20000000800 */
[----:B----4-:R-:W-:-:S03]  /*16960*/  FFMA.FTZ R215, R85, UR4, -R90 ;  /* 0x0000000455d77c23 */ /* 0x010fc6000801085a */
[----:B------:R-:W-:Y:S04]  /*16970*/  MUFU.EX2 R93, R225 ;  /* 0x000000e1005d7308 */ /* 0x000fe80000000800 */
[----:B------:R-:W-:Y:S04]  /*16980*/  MUFU.EX2 R84, R231 ;  /* 0x000000e700547308 */ /* 0x000fe80000000800 */
[----:B------:R-:W4:Y:S04]  /*16990*/  MUFU.EX2 R83, R228 ;  /* 0x000000e400537308 */ /* 0x000f280000000800 */
[----:B------:R-:W-:Y:S04]  /*169a0*/  MUFU.EX2 R85, R227 ;  /* 0x000000e300557308 */ /* 0x000fe80000000800 */
[----:B------:R-:W4:Y:S01]  /*169b0*/  MUFU.EX2 R80, R226 ;  /* 0x000000e200507308 */ /* 0x000f220000000800 */
[----:B------:R-:W-:Y:S01]  /*169c0*/  HMMA.16816.F32.BF16 R144, R24, R8, R144 ;  /* 0x000000081890723c */ /* 0x000fe20000041890 */
[----:B------:R-:W-:-:S02]  /*169d0*/  F2FP.BF16.F32.PACK_AB R8, R115, R114 ;  /* 0x000000727308723e */ /* 0x000fc400000010ff */
[----:B---3--:R-:W-:-:S05]  /*169e0*/  F2FP.BF16.F32.PACK_AB R9, R112, R99 ;  /* 0x000000637009723e */ /* 0x008fca00000010ff */
[----:B------:R-:W-:Y:S01]  /*169f0*/  HMMA.16816.F32.BF16 R132, R24, R10, R132 ;  /* 0x0000000a1884723c */ /* 0x000fe20000041884 */
[----:B------:R-:W-:Y:S02]  /*16a00*/  F2FP.BF16.F32.PACK_AB R10, R105, R110 ;  /* 0x0000006e690a723e */ /* 0x000fe400000010ff */
[----:B-1----:R-:W-:Y:S01]  /*16a10*/  F2FP.BF16.F32.PACK_AB R11, R116, R101 ;  /* 0x00000065740b723e */ /* 0x002fe200000010ff */
[----:B------:R-:W-:-:S06]  /*16a20*/  FADD.FTZ R24, R119, R230 ;  /* 0x000000e677187221 */ /* 0x000fcc0000010000 */
[----:B------:R-:W-:Y:S01]  /*16a30*/  HMMA.16816.F32.BF16 R188, R8, R20, R188 ;  /* 0x0000001408bc723c */ /* 0x000fe200000418bc */
[----:B------:R-:W-:-:S07]  /*16a40*/  FFMA.FTZ R235, R104, UR4, -R97 ;  /* 0x0000000468eb7c23 */ /* 0x000fce0008010861 */
[----:B------:R-:W-:Y:S01]  /*16a50*/  HMMA.16816.F32.BF16 R184, R8, R22, R184 ;  /* 0x0000001608b8723c */ /* 0x000fe200000418b8 */
[----:B------:R-:W-:-:S07]  /*16a60*/  FFMA.FTZ R127, R127, UR4, -R221 ;  /* 0x000000047f7f7c23 */ /* 0x000fce00080108dd */
[----:B--2---:R-:W-:Y:S01]  /*16a70*/  HMMA.16816.F32.BF16 R172, R8, R4, R172 ;  /* 0x0000000408ac723c */ /* 0x004fe200000418ac */
[----:B------:R-:W-:-:S07]  /*16a80*/  FFMA.FTZ R204, R204, UR4, -R221 ;  /* 0x00000004cccc7c23 */ /* 0x000fce00080108dd */
[----:B------:R-:W-:Y:S01]  /*16a90*/  HMMA.16816.F32.BF16 R168, R8, R6, R168 ;  /* 0x0000000608a8723c */ /* 0x000fe200000418a8 */
        /* <DEDUP_REMOVED lines=8> */
[----:B------:R-:W-:Y:S02]  /*16b20*/  F2FP.BF16.F32.PACK_AB R8, R91, R96 ;  /* 0x000000605b08723e */ /* 0x000fe400000010ff */
[----:B----4-:R-:W-:Y:S02]  /*16b30*/  F2FP.BF16.F32.PACK_AB R9, R83, R84 ;  /* 0x000000545309723e */ /* 0x010fe400000010ff */
[----:B------:R-:W-:Y:S02]  /*16b40*/  F2FP.BF16.F32.PACK_AB R10, R93, R92 ;  /* 0x0000005c5d0a723e */ /* 0x000fe400000010ff */
[----:B------:R-:W-:Y:S01]  /*16b50*/  F2FP.BF16.F32.PACK_AB R11, R80, R85 ;  /* 0x00000055500b723e */ /* 0x000fe200000010ff */
[--C-:B------:R-:W-:Y:S01]  /*16b60*/  FFMA.FTZ R203, R203, UR4, -R221.reuse ;  /* 0x00000004cbcb7c23 */ /* 0x100fe200080108dd */
[--C-:B------:R-:W-:Y:S01]  /*16b70*/  FFMA.FTZ R212, R212, UR4, -R221.reuse ;  /* 0x00000004d4d47c23 */ /* 0x100fe200080108dd */
[--C-:B------:R-:W-:Y:S01]  /*16b80*/  FFMA.FTZ R207, R207, UR4, -R221.reuse ;  /* 0x00000004cfcf7c23 */ /* 0x100fe200080108dd */
[--C-:B------:R-:W-:Y:S01]  /*16b90*/  FFMA.FTZ R222, R222, UR4, -R221.reuse ;  /* 0x00000004dede7c23 */ /* 0x100fe200080108dd */
[--C-:B------:R-:W-:Y:S01]  /*16ba0*/  FFMA.FTZ R220, R220, UR4, -R221.reuse ;  /* 0x00000004dcdc7c23 */ /* 0x100fe200080108dd */
[----:B------:R-:W-:Y:S01]  /*16bb0*/  FFMA.FTZ R211, R211, UR4, -R221 ;  /* 0x00000004d3d37c23 */ /* 0x000fe200080108dd */
[----:B------:R-:W-:Y:S01]  /*16bc0*/  FFMA.FTZ R104, R71, UR4, -R90 ;  /* 0x0000000447687c23 */ /* 0x000fe2000801085a */
[----:B------:R-:W-:Y:S01]  /*16bd0*/  FADD.FTZ R230, R29, R224 ;  /* 0x000000e01de67221 */ /* 0x000fe20000010000 */
[--C-:B------:R-:W-:Y:S01]  /*16be0*/  FFMA.FTZ R239, R31, UR4, -R90.reuse ;  /* 0x000000041fef7c23 */ /* 0x100fe2000801085a */
[----:B------:R-:W-:Y:S01]  /*16bf0*/  FFMA.FTZ R221, R30, UR4, -R90 ;  /* 0x000000041edd7c23 */ /* 0x000fe2000801085a */
[----:B------:R-:W-:Y:S01]  /*16c00*/  FADD.FTZ R224, R28, R223 ;  /* 0x000000df1ce07221 */ /* 0x000fe20000010000 */
[----:B------:R-:W-:Y:S01]  /*16c10*/  FADD.FTZ R71, R117, R24 ;  /* 0x0000001875477221 */ /* 0x000fe20000010000 */
[C---:B------:R-:W-:Y:S01]  /*16c20*/  HMMA.16816.F32.BF16 R192, R8.reuse, R20, R192 ;  /* 0x0000001408c0723c */ /* 0x040fe200000418c0 */
[----:B------:R-:W-:Y:S04]  /*16c30*/  LDSM.16.MT88.4 R28, [R2+0x2800] ;  /* 0x00280000021c783b */ /* 0x000fe80000004200 */
[----:B------:R-:W-:Y:S03]  /*16c40*/  LDSM.16.MT88.4 R24, [R0+0x2800] ;  /* 0x002800000018783b */ /* 0x000fe60000004200 */
[C---:B------:R-:W-:Y:S01]  /*16c50*/  HMMA.16816.F32.BF16 R180, R8.reuse, R22, R180 ;  /* 0x0000001608b4723c */ /* 0x040fe200000418b4 */
[----:B------:R-:W-:Y:S07]  /*16c60*/  LDSM.16.MT88.4 R20, [R70+0xa800] ;  /* 0x00a800004614783b */ /* 0x000fee0000004200 */
[C---:B------:R-:W-:Y:S08]  /*16c70*/  HMMA.16816.F32.BF16 R176, R8.reuse, R4, R176 ;  /* 0x0000000408b0723c */ /* 0x040ff000000418b0 */
[C---:B------:R-:W-:Y:S01]  /*16c80*/  HMMA.16816.F32.BF16 R164, R8.reuse, R6, R164 ;  /* 0x0000000608a4723c */ /* 0x040fe200000418a4 */
[----:B------:R-:W1:Y:S01]  /*16c90*/  LDSM.16.MT88.4 R4, [R241+0xa800] ;  /* 0x00a80000f104783b */ /* 0x000e620000004200 */
[--C-:B------:R-:W-:Y:S01]  /*16ca0*/  FFMA.FTZ R237, R100, UR4, -R97.reuse ;  /* 0x0000000464ed7c23 */ /* 0x100fe20008010861 */
[--C-:B------:R-:W-:Y:S01]  /*16cb0*/  FFMA.FTZ R196, R106, UR4, -R97.reuse ;  /* 0x000000046ac47c23 */ /* 0x100fe20008010861 */
[----:B------:R-:W-:Y:S01]  /*16cc0*/  FFMA.FTZ R100, R95, UR4, -R97 ;  /* 0x000000045f647c23 */ /* 0x000fe20008010861 */
[----:B------:R-:W-:Y:S01]  /*16cd0*/  FFMA.FTZ R97, R87, UR4, -R90 ;  /* 0x0000000457617c23 */ /* 0x000fe2000801085a */
[----:B------:R-:W-:Y:S01]  /*16ce0*/  FADD.FTZ R129, R129, R234 ;  /* 0x000000ea81817221 */ /* 0x000fe20000010000 */
[--C-:B------:R-:W-:Y:S01]  /*16cf0*/  FFMA.FTZ R229, R88, UR4, -R90.reuse ;  /* 0x0000000458e57c23 */ /* 0x100fe2000801085a */
[--C-:B------:R-:W-:Y:S01]  /*16d00*/  FFMA.FTZ R217, R86, UR4, -R90.reuse ;  /* 0x0000000456d97c23 */ /* 0x100fe2000801085a */
[--C-:B------:R-:W-:Y:S01]  /*16d10*/  FFMA.FTZ R103, R89, UR4, -R90.reuse ;  /* 0x0000000459677c23 */ /* 0x100fe2000801085a */
[----:B------:R-:W-:Y:S01]  /*16d20*/  FFMA.FTZ R106, R82, UR4, -R90 ;  /* 0x00000004526a7c23 */ /* 0x000fe2000801085a */
[----:B------:R-:W-:Y:S01]  /*16d30*/  FADD.FTZ R228, R126, R129 ;  /* 0x000000817ee47221 */ /* 0x000fe20000010000 */
[----:B------:R-:W-:Y:S04]  /*16d40*/  MUFU.EX2 R95, R238 ;  /* 0x000000ee005f7308 */ /* 0x000fe80000000800 */
        /* <DEDUP_REMOVED lines=8> */
[----:B------:R-:W2:Y:S04]  /*16dd0*/  MUFU.EX2 R204, R204 ;  /* 0x000000cc00cc7308 */ /* 0x000ea80000000800 */
[----:B------:R-:W-:Y:S04]  /*16de0*/  MUFU.EX2 R197, R197 ;  /* 0x000000c500c57308 */ /* 0x000fe80000000800 */
[----:B------:R-:W-:Y:S04]  /*16df0*/  MUFU.EX2 R208, R208 ;  /* 0x000000d000d07308 */ /* 0x000fe80000000800 */
[----:B------:R-:W-:Y:S04]  /*16e00*/  MUFU.EX2 R119, R123 ;  /* 0x0000007b00777308 */ /* 0x000fe80000000800 */
[----:B------:R-:W3:Y:S04]  /*16e10*/  MUFU.EX2 R128, R128 ;  /* 0x0000008000807308 */ /* 0x000ee80000000800 */
[----:B------:R-:W-:Y:S04]  /*16e20*/  MUFU.EX2 R126, R125 ;  /* 0x0000007d007e7308 */ /* 0x000fe80000000800 */
[----:B------:R-:W4:Y:S01]  /*16e30*/  MUFU.EX2 R121, R121 ;  /* 0x0000007900797308 */ /* 0x000f220000000800 */
[----:B------:R-:W-:Y:S01]  /*16e40*/  HMMA.16816.F32.BF16 R160, R8, R16, R160 ;  /* 0x0000001008a0723c */ /* 0x000fe200000418a0 */
[----:B--2---:R-:W-:-:S02]  /*16e50*/  F2FP.BF16.F32.PACK_AB R16, R204, R117 ;  /* 0x00000075cc10723e */ /* 0x004fc400000010ff */
[----:B---3--:R-:W-:-:S05]  /*16e60*/  F2FP.BF16.F32.PACK_AB R17, R128, R119 ;  /* 0x000000778011723e */ /* 0x008fca00000010ff */
[----:B------:R-:W-:Y:S01]  /*16e70*/  HMMA.16816.F32.BF16 R148, R8, R18, R148 ;  /* 0x000000120894723c */ /* 0x000fe20000041894 */
[----:B------:R-:W-:Y:S02]  /*16e80*/  F2FP.BF16.F32.PACK_AB R18, R208, R197 ;  /* 0x000000c5d012723e */ /* 0x000fe400000010ff */
[----:B----4-:R-:W-:-:S05]  /*16e90*/  F2FP.BF16.F32.PACK_AB R19, R121, R126 ;  /* 0x0000007e7913723e */ /* 0x010fca00000010ff */
[----:B------:R-:W-:Y:S01]  /*16ea0*/  HMMA.16816.F32.BF16 R144, R8, R12, R144 ;  /* 0x0000000c0890723c */ /* 0x000fe20000041890 */
[----:B------:R-:W-:-:S07]  /*16eb0*/  FADD.FTZ R13, R69, R228 ;  /* 0x000000e4450d7221 */ /* 0x000fce0000010000 */
[----:B------:R-:W-:Y:S01]  /*16ec0*/  HMMA.16816.F32.BF16 R132, R8, R14, R132 ;  /* 0x0000000e0884723c */ /* 0x000fe20000041884 */
[----:B------:R-:W-:Y:S02]  /*16ed0*/  F2FP.BF16.F32.PACK_AB R8, R88, R95 ;  /* 0x0000005f5808723e */ /* 0x000fe400000010ff */
[----:B------:R-:W-:Y:S02]  /*16ee0*/  F2FP.BF16.F32.PACK_AB R9, R82, R87 ;  /* 0x000000575209723e */ /* 0x000fe400000010ff */
[----:B------:R-:W-:Y:S02]  /*16ef0*/  F2FP.BF16.F32.PACK_AB R10, R86, R89 ;  /* 0x00000059560a723e */ /* 0x000fe400000010ff */
[----:B------:R-:W-:Y:S01]  /*16f00*/  F2FP.BF16.F32.PACK_AB R11, R90, R97 ;  /* 0x000000615a0b723e */ /* 0x000fe200000010ff */
[----:B------:R-:W-:Y:S01]  /*16f10*/  FADD.FTZ R15, R68, R71 ;  /* 0x00000047440f7221 */ /* 0x000fe20000010000 */
[----:B------:R-:W-:Y:S01]  /*16f20*/  FADD.FTZ R68, R130, R13 ;  /* 0x0000000d82447221 */ /* 0x000fe20000010000 */
[----:B-1----:R-:W-:Y:S02]  /*16f30*/  HMMA.16816.F32.BF16 R192, R16, R4, R192 ;  /* 0x0000000410c0723c */ /* 0x002fe400000418c0 */
[----:B------:R-:W-:-:S02]  /*16f40*/  FADD.FTZ R200, R200, R15 ;  /* 0x0000000fc8c87221 */ /* 0x000fc40000010000 */
[----:B------:R-:W1:Y:S04]  /*16f50*/  LDSM.16.MT88.4 R12, [R241+0xb000] ;  /* 0x00b00000f10c783b */ /* 0x000e680000004200 */
        /* <DEDUP_REMOVED lines=8> */
[----:B------:R-:W2:Y:S07]  /*16fe0*/  LDSM.16.MT88.4 R8, [R70+0xb000] ;  /* 0x00b000004608783b */ /* 0x000eae0000004200 */
[C---:B------:R-:W-:Y:S01]  /*16ff0*/  HMMA.16816.F32.BF16 R180, R16.reuse, R6, R180 ;  /* 0x0000000610b4723c */ /* 0x040fe200000418b4 */
[----:B------:R-:W3:Y:S07]  /*17000*/  LDSM.16.MT88.4 R4, [R2+0x3000] ;  /* 0x003000000204783b */ /* 0x000eee0000004200 */
[C---:B------:R-:W-:Y:S08]  /*17010*/  HMMA.16816.F32.BF16 R176, R16.reuse, R20, R176 ;  /* 0x0000001410b0723c */ /* 0x040ff000000418b0 */
[C---:B------:R-:W-:Y:S01]  /*17020*/  HMMA.16816.F32.BF16 R164, R16.reuse, R22, R164 ;  /* 0x0000001610a4723c */ /* 0x040fe200000418a4 */
[----:B------:R-:W4:Y:S01]  /*17030*/  LDSM.16.MT88.4 R20, [R0+0x3000] ;  /* 0x003000000014783b */ /* 0x000f220000004200 */
[----:B------:R-:W-:Y:S01]  /*17040*/  FADD.FTZ R67, R67, R230 ;  /* 0x000000e643437221 */ /* 0x000fe20000010000 */
[----:B------:R-:W-:Y:S01]  /*17050*/  FADD.FTZ R65, R65, R224 ;  /* 0x000000e041417221 */ /* 0x000fe20000010000 */
[----:B------:R-:W-:Y:S02]  /*17060*/  MUFU.EX2 R130, R221 ;  /* 0x000000dd00827308 */ /* 0x000fe40000000800 */
[----:B------:R-:W-:Y:S01]  /*17070*/  FADD.FTZ R71, R66, R67 ;  /* 0x0000004342477221 */ /* 0x000fe20000010000 */
[----:B------:R-:W-:Y:S01]  /*17080*/  FADD.FTZ R69, R64, R65 ;  /* 0x0000004140457221 */ /* 0x000fe20000010000 */
[C---:B------:R-:W-:Y:S01]  /*17090*/  HMMA.16816.F32.BF16 R160, R16.reuse, R28, R160 ;  /* 0x0000001c10a0723c */ /* 0x040fe200000418a0 */
[----:B------:R-:W-:Y:S04]  /*170a0*/  MUFU.EX2 R67, R202 ;  /* 0x000000ca00437308 */ /* 0x000fe80000000800 */
[----:B------:R-:W1:Y:S04]  /*170b0*/  MUFU.EX2 R66, R198 ;  /* 0x000000c600427308 */ /* 0x000e680000000800 */
[----:B------:R-:W-:Y:S04]  /*170c0*/  MUFU.EX2 R65, R196 ;  /* 0x000000c400417308 */ /* 0x000fe80000000800 */
[----:B------:R-:W-:Y:S04]  /*170d0*/  MUFU.EX2 R64, R213 ;  /* 0x000000d500407308 */ /* 0x000fe80000000800 */
[----:B------:R-:W2:Y:S04]  /*170e0*/  MUFU.EX2 R125, R219 ;  /* 0x000000db007d7308 */ /* 0x000ea80000000800 */
[----:B------:R-:W-:Y:S04]  /*170f0*/  MUFU.EX2 R123, R217 ;  /* 0x000000d9007b7308 */ /* 0x000fe80000000800 */
[----:B------:R-:W3:Y:S01]  /*17100*/  MUFU.EX2 R28, R215 ;  /* 0x000000d7001c7308 */ /* 0x000ee20000000800 */
[C---:B------:R-:W-:Y:S03]  /*17110*/  HMMA.16816.F32.BF16 R132, R16.reuse, R26, R132 ;  /* 0x0000001a1084723c */ /* 0x040fe60000041884 */
[----:B------:R-:W-:Y:S04]  /*17120*/  MUFU.EX2 R201, R201 ;  /* 0x000000c900c97308 */ /* 0x000fe80000000800 */
[----:B------:R-:W4:Y:S04]  /*17130*/  MUFU.EX2 R214, R214 ;  /* 0x000000d600d67308 */ /* 0x000f280000000800 */
[----:B------:R-:W-:Y:S04]  /*17140*/  MUFU.EX2 R203, R203 ;  /* 0x000000cb00cb7308 */ /* 0x000fe80000000800 */
[----:B------:R-:W-:Y:S04]  /*17150*/  MUFU.EX2 R212, R212 ;  /* 0x000000d400d47308 */ /* 0x000fe80000000800 */
[----:B------:R-:W-:Y:S04]  /*17160*/  MUFU.EX2 R131, R131 ;  /* 0x0000008300837308 */ /* 0x000fe80000000800 */
[----:B------:R-:W4:Y:S04]  /*17170*/  MUFU.EX2 R206, R206 ;  /* 0x000000ce00ce7308 */ /* 0x000f280000000800 */
[----:B------:R-:W-:Y:S04]  /*17180*/  MUFU.EX2 R199, R199 ;  /* 0x000000c700c77308 */ /* 0x000fe80000000800 */
[----:B------:R-:W4:Y:S01]  /*17190*/  MUFU.EX2 R210, R210 ;  /* 0x000000d200d27308 */ /* 0x000f220000000800 */
[----:B------:R-:W-:Y:S01]  /*171a0*/  HMMA.16816.F32.BF16 R148, R16, R30, R148 ;  /* 0x0000001e1094723c */ /* 0x000fe20000041894 */
[----:B------:R-:W-:Y:S01]  /*171b0*/  FADD.FTZ R68, R57, R68 ;  /* 0x0000004439447221 */ /* 0x000fe20000010000 */
[----:B------:R-:W-:-:S06]  /*171c0*/  FADD.FTZ R54, R54, R69 ;  /* 0x0000004536367221 */ /* 0x000fcc0000010000 */
[----:B------:R-:W-:Y:S01]  /*171d0*/  HMMA.16816.F32.BF16 R144, R16, R24, R144 ;  /* 0x000000181090723c */ /* 0x000fe20000041890 */
[----:B-1----:R-:W-:Y:S02]  /*171e0*/  F2FP.BF16.F32.PACK_AB R16, R66, R67 ;  /* 0x000000434210723e */ /* 0x002fe400000010ff */
[----:B--2---:R-:W-:Y:S02]  /*171f0*/  F2FP.BF16.F32.PACK_AB R17, R125, R130 ;  /* 0x000000827d11723e */ /* 0x004fe400000010ff */
[----:B------:R-:W-:Y:S02]  /*17200*/  F2FP.BF16.F32.PACK_AB R18, R64, R65 ;  /* 0x000000414012723e */ /* 0x000fe400000010ff */
[----:B---3--:R-:W-:Y:S01]  /*17210*/  F2FP.BF16.F32.PACK_AB R19, R28, R123 ;  /* 0x0000007b1c13723e */ /* 0x008fe200000010ff */
        /* <DEDUP_REMOVED lines=8> */
[----:B------:R-:W-:-:S05]  /*172a0*/  FADD.FTZ R43, R43, R24 ;  /* 0x000000182b2b7221 */ /* 0x000fca0000010000 */
[----:B------:R-:W-:Y:S01]  /*172b0*/  HMMA.16816.F32.BF16 R184, R16, R14, R184 ;  /* 0x0000000e10b8723c */ /* 0x000fe200000418b8 */
[----:B------:R-:W-:-:S07]  /*172c0*/  FADD.FTZ R40, R40, R53 ;  /* 0x0000003528287221 */ /* 0x000fce0000010000 */
[C---:B------:R-:W-:Y:S08]  /*172d0*/  HMMA.16816.F32.BF16 R172, R16.reuse, R8, R172 ;  /* 0x0000000810ac723c */ /* 0x040ff000000418ac */
[C---:B------:R-:W-:Y:S08]  /*172e0*/  HMMA.16816.F32.BF16 R168, R16.reuse, R10, R168 ;  /* 0x0000000a10a8723c */ /* 0x040ff000000418a8 */
[C---:B------:R-:W-:Y:S08]  /*172f0*/  HMMA.16816.F32.BF16 R156, R16.reuse, R4, R156 ;  /* 0x00000004109c723c */ /* 0x040ff0000004189c */
[C---:B------:R-:W-:Y:S08]  /*17300*/  HMMA.16816.F32.BF16 R152, R16.reuse, R6, R152 ;  /* 0x000000061098723c */ /* 0x040ff00000041898 */
[C---:B----4-:R-:W-:Y:S08]  /*17310*/  HMMA.16816.F32.BF16 R140, R16.reuse, R20, R140 ;  /* 0x00000014108c723c */ /* 0x050ff0000004188c */
[----:B------:R-:W-:Y:S01]  /*17320*/  HMMA.16816.F32.BF16 R136, R16, R22, R136 ;  /* 0x000000161088723c */ /* 0x000fe20000041888 */
[----:B------:R-:W-:Y:S01]  /*17330*/  F2FP.BF16.F32.PACK_AB R16, R214, R201 ;  /* 0x000000c9d610723e */ /* 0x000fe200000010ff */
[----:B------:R-:W-:Y:S01]  /*17340*/  LDSM.16.MT88.4 R68, [R70+0xb800] ;  /* 0x00b800004644783b */ /* 0x000fe20000004200 */
[----:B------:R-:W-:-:S02]  /*17350*/  F2FP.BF16.F32.PACK_AB R17, R206, R131 ;  /* 0x00000083ce11723e */ /* 0x000fc400000010ff */
[----:B------:R-:W-:Y:S02]  /*17360*/  F2FP.BF16.F32.PACK_AB R18, R212, R203 ;  /* 0x000000cbd412723e */ /* 0x000fe400000010ff */
[----:B------:R-:W-:Y:S01]  /*17370*/  F2FP.BF16.F32.PACK_AB R19, R210, R199 ;  /* 0x000000c7d213723e */ /* 0x000fe200000010ff */
[----:B------:R-:W-:Y:S01]  /*17380*/  FADD.FTZ R45, R45, R62 ;  /* 0x0000003e2d2d7221 */ /* 0x000fe20000010000 */
[----:B------:R-:W-:Y:S01]  /*17390*/  FADD.FTZ R59, R59, R44 ;  /* 0x0000002c3b3b7221 */ /* 0x000fe20000010000 */
[----:B------:R-:W-:-:S04]  /*173a0*/  FADD.FTZ R3, R3, R40 ;  /* 0x0000002803037221 */ /* 0x000fc80000010000 */
        /* <DEDUP_REMOVED lines=39> */
[----:B------:R-:W-:Y:S01]  /*17620*/  FADD.FTZ R84, R83, R84 ;  /* 0x0000005453547221 */ /* 0x000fe20000010000 */
[----:B------:R-:W-:-:S04]  /*17630*/  FADD.FTZ R92, R92, R91 ;  /* 0x0000005b5c5c7221 */ /* 0x000fc80000010000 */
[----:B------:R-:W-:Y:S01]  /*17640*/  HMMA.16816.F32.BF16 R180, R16, R14, R180 ;  /* 0x0000000e10b4723c */ /* 0x000fe200000418b4 */
[----:B------:R-:W-:Y:S01]  /*17650*/  LDSM.16.MT88.4 R12, [R2+0x3800] ;  /* 0x00380000020c783b */ /* 0x000fe20000004200 */
[----:B------:R-:W-:Y:S01]  /*17660*/  FADD.FTZ R115, R115, R114 ;  /* 0x0000007273737221 */ /* 0x000fe20000010000 */
[----:B------:R-:W-:-:S05]  /*17670*/  FADD.FTZ R112, R112, R99 ;  /* 0x0000006370707221 */ /* 0x000fca0000010000 */
[----:B------:R-:W-:Y:S01]  /*17680*/  HMMA.16816.F32.BF16 R176, R16, R8, R176 ;  /* 0x0000000810b0723c */ /* 0x000fe200000418b0 */
[----:B------:R-:W-:-:S07]  /*17690*/  FADD.FTZ R85, R85, R84 ;  /* 0x0000005455557221 */ /* 0x000fce0000010000 */
[C---:B------:R-:W-:Y:S01]  /*176a0*/  HMMA.16816.F32.BF16 R164, R16.reuse, R10, R164 ;  /* 0x0000000a10a4723c */ /* 0x040fe200000418a4 */
[----:B------:R-:W1:Y:S07]  /*176b0*/  LDSM.16.MT88.4 R8, [R241+0xb800] ;  /* 0x00b80000f108783b */ /* 0x000e6e0000004200 */
[----:B------:R-:W-:Y:S01]  /*176c0*/  HMMA.16816.F32.BF16 R160, R16, R4, R160 ;  /* 0x0000000410a0723c */ /* 0x000fe200000418a0 */
[----:B------:R-:W-:-:S07]  /*176d0*/  FADD.FTZ R92, R93, R92 ;  /* 0x0000005c5d5c7221 */ /* 0x000fce0000010000 */
[C---:B------:R-:W-:Y:S01]  /*176e0*/  HMMA.16816.F32.BF16 R148, R16.reuse, R6, R148 ;  /* 0x000000061094723c */ /* 0x040fe20000041894 */
        /* <DEDUP_REMOVED lines=27> */
[----:B------:R-:W-:Y:S01]  /*178a0*/  FADD.FTZ R97, R97, R82 ;  /* 0x0000005261617221 */ /* 0x000fe20000010000 */
[----:B------:R-:W-:Y:S01]  /*178b0*/  FADD.FTZ R126, R121, R126 ;  /* 0x0000007e797e7221 */ /* 0x000fe20000010000 */
[----:B------:R-:W-:Y:S01]  /*178c0*/  FADD.FTZ R201, R201, R208 ;  /* 0x000000d0c9c97221 */ /* 0x000fe20000010000 */
[----:B------:R-:W-:Y:S01]  /*178d0*/  MUFU.EX2 R207, R207 ;  /* 0x000000cf00cf7308 */ /* 0x000fe20000000800 */
[----:B------:R-:W-:Y:S01]  /*178e0*/  FADD.FTZ R86, R86, R89 ;  /* 0x0000005956567221 */ /* 0x000fe20000010000 */
[----:B------:R-:W-:-:S02]  /*178f0*/  FADD.FTZ R97, R90, R97 ;  /* 0x000000615a617221 */ /* 0x000fc40000010000 */
[----:B------:R-:W2:Y:S01]  /*17900*/  MUFU.EX2 R222, R222 ;  /* 0x000000de00de7308 */ /* 0x000ea20000000800 */
[----:B------:R-:W-:Y:S01]  /*17910*/  FADD.FTZ R131, R131, R126 ;  /* 0x0000007e83837221 */ /* 0x000fe20000010000 */
[----:B------:R-:W-:Y:S01]  /*17920*/  FADD.FTZ R214, R214, R201 ;  /* 0x000000c9d6d67221 */ /* 0x000fe20000010000 */
[----:B------:R-:W-:Y:S01]  /*17930*/  FADD.FTZ R67, R67, R86 ;  /* 0x0000005643437221 */ /* 0x000fe20000010000 */
[----:B------:R-:W-:Y:S01]  /*17940*/  MUFU.EX2 R205, R205 ;  /* 0x000000cd00cd7308 */ /* 0x000fe20000000800 */
[----:B------:R-:W-:Y:S01]  /*17950*/  FADD.FTZ R130, R130, R97 ;  /* 0x0000006182827221 */ /* 0x000fe20000010000 */
[----:B---3--:R-:W-:Y:S02]  /*17960*/  F2FP.BF16.F32.PACK_AB R16, R25, R98 ;  /* 0x000000621910723e */ /* 0x008fe400000010ff */
[----:B------:R-:W3:Y:S01]  /*17970*/  MUFU.EX2 R218, R218 ;  /* 0x000000da00da7308 */ /* 0x000ee20000000800 */
[----:B----4-:R-:W-:Y:S01]  /*17980*/  F2FP.BF16.F32.PACK_AB R17, R106, R103 ;  /* 0x000000676a11723e */ /* 0x010fe200000010ff */
[----:B------:R-:W-:Y:S01]  /*17990*/  FADD.FTZ R206, R206, R131 ;  /* 0x00000083cece7221 */ /* 0x000fe20000010000 */
[----:B------:R-:W-:Y:S01]  /*179a0*/  F2FP.BF16.F32.PACK_AB R18, R27, R102 ;  /* 0x000000661b12723e */ /* 0x000fe200000010ff */
[----:B------:R-:W-:Y:S01]  /*179b0*/  MUFU.EX2 R220, R220 ;  /* 0x000000dc00dc7308 */ /* 0x000fe20000000800 */
[----:B-1----:R-:W-:Y:S01]  /*179c0*/  F2FP.BF16.F32.PACK_AB R19, R21, R108 ;  /* 0x0000006c1513723e */ /* 0x002fe200000010ff */
[----:B------:R-:W-:-:S02]  /*179d0*/  FADD.FTZ R203, R203, R214 ;  /* 0x000000d6cbcb7221 */ /* 0x000fc40000010000 */
[----:B------:R-:W1:Y:S01]  /*179e0*/  MUFU.EX2 R211, R211 ;  /* 0x000000d300d37308 */ /* 0x000e620000000800 */
[----:B------:R-:W-:-:S03]  /*179f0*/  FADD.FTZ R66, R66, R67 ;  /* 0x0000004342427221 */ /* 0x000fc60000010000 */
[----:B------:R-:W-:Y:S04]  /*17a00*/  MUFU.EX2 R216, R216 ;  /* 0x000000d800d87308 */ /* 0x000fe80000000800 */
[----:B------:R-:W4:Y:S01]  /*17a10*/  MUFU.EX2 R209, R209 ;  /* 0x000000d100d17308 */ /* 0x000f220000000800 */
[----:B------:R-:W-:Y:S01]  /*17a20*/  FADD.FTZ R130, R125, R130 ;  /* 0x000000827d827221 */ /* 0x000fe20000010000 */
        /* <DEDUP_REMOVED lines=8> */
[----:B------:R-:W-:-:S07]  /*17ab0*/  FADD.FTZ R28, R28, R123 ;  /* 0x0000007b1c1c7221 */ /* 0x000fce0000010000 */
[----:B------:R-:W-:Y:S01]  /*17ac0*/  HMMA.16816.F32.BF16 R172, R16, R68, R172 ;  /* 0x0000004410ac723c */ /* 0x000fe200000418ac */
[----:B------:R-:W-:-:S07]  /*17ad0*/  FADD.FTZ R98, R98, R65 ;  /* 0x0000004162627221 */ /* 0x000fce0000010000 */
[C---:B------:R-:W-:Y:S08]  /*17ae0*/  HMMA.16816.F32.BF16 R168, R16.reuse, R70, R168 ;  /* 0x0000004610a8723c */ /* 0x040ff000000418a8 */
[C---:B------:R-:W-:Y:S08]  /*17af0*/  HMMA.16816.F32.BF16 R156, R16.reuse, R12, R156 ;  /* 0x0000000c109c723c */ /* 0x040ff0000004189c */
[C---:B------:R-:W-:Y:S08]  /*17b00*/  HMMA.16816.F32.BF16 R152, R16.reuse, R14, R152 ;  /* 0x0000000e1098723c */ /* 0x040ff00000041898 */
[C---:B--2---:R-:W-:Y:S08]  /*17b10*/  HMMA.16816.F32.BF16 R140, R16.reuse, R4, R140 ;  /* 0x00000004108c723c */ /* 0x044ff0000004188c */
[----:B------:R-:W-:Y:S01]  /*17b20*/  HMMA.16816.F32.BF16 R136, R16, R6, R136 ;  /* 0x000000061088723c */ /* 0x000fe20000041888 */
[----:B------:R-:W-:Y:S01]  /*17b30*/  F2FP.BF16.F32.PACK_AB R16, R222, R207 ;  /* 0x000000cfde10723e */ /* 0x000fe200000010ff */
[----:B------:R-:W-:Y:S01]  /*17b40*/  FADD.FTZ R207, R207, R212 ;  /* 0x000000d4cfcf7221 */ /* 0x000fe20000010000 */
[----:B---3--:R-:W-:Y:S01]  /*17b50*/  F2FP.BF16.F32.PACK_AB R17, R218, R205 ;  /* 0x000000cdda11723e */ /* 0x008fe200000010ff */
[----:B------:R-:W-:Y:S01]  /*17b60*/  FADD.FTZ R205, R205, R210 ;  /* 0x000000d2cdcd7221 */ /* 0x000fe20000010000 */
[----:B-1----:R-:W-:Y:S01]  /*17b70*/  F2FP.BF16.F32.PACK_AB R18, R211, R220 ;  /* 0x000000dcd312723e */ /* 0x002fe200000010ff */
[----:B------:R-:W-:Y:S01]  /*17b80*/  FADD.FTZ R207, R222, R207 ;  /* 0x000000cfdecf7221 */ /* 0x000fe20000010000 */
[----:B----4-:R-:W-:Y:S01]  /*17b90*/  F2FP.BF16.F32.PACK_AB R19, R209, R216 ;  /* 0x000000d8d113723e */ /* 0x010fe200000010ff */
        /* <DEDUP_REMOVED lines=11> */
[----:B------:R-:W-:Y:S01]  /*17c50*/  HMMA.16816.F32.BF16 R132, R16, R6, R132 ;  /* 0x000000061084723c */ /* 0x000fe20000041884 */
[----:B------:R-:W-:Y:S01]  /*17c60*/  FADD.FTZ R6, R209, R216 ;  /* 0x000000d8d1067221 */ /* 0x000fe20000010000 */
[----:B------:R1:W-:Y:S01]  /*17c70*/  STL [R1+0x5c], R4 ;  /* 0x00005c0401007387 */ /* 0x0003e20000100800 */
[----:B------:R-:W-:-:S03]  /*17c80*/  UISETP.GT.U32.AND UP0, UPT, UR28, UR15, UPT ;  /* 0x0000000f1c00728c */ /* 0x000fc6000bf04070 */
[----:B------:R3:W-:Y:S04]  /*17c90*/  STL [R1+0x58], R6 ;  /* 0x0000580601007387 */ /* 0x0007e80000100800 */
[----:B------:R3:W-:Y:S01]  /*17ca0*/  STL [R1+0x60], R5 ;  /* 0x0000600501007387 */ /* 0x0007e20000100800 */
[----:B------:R-:W-:Y:S01]  /*17cb0*/  HMMA.16816.F32.BF16 R164, R16, R70, R164 ;  /* 0x0000004610a4723c */ /* 0x000fe200000418a4 */
[----:B------:R-:W-:-:S07]  /*17cc0*/  PLOP3.LUT P0, PT, PT, PT, UP0, 0x80, 0x8 ;  /* 0x000000000008781c */ /* 0x000fce0003f0f008 */
[----:B------:R-:W-:Y:S01]  /*17cd0*/  HMMA.16816.F32.BF16 R160, R16, R12, R160 ;  /* 0x0000000c10a0723c */ /* 0x000fe200000418a0 */
[----:B-1----:R-:W-:-:S07]  /*17ce0*/  FADD.FTZ R4, R21, R108 ;  /* 0x0000006c15047221 */ /* 0x002fce0000010000 */
[C---:B------:R-:W-:Y:S01]  /*17cf0*/  HMMA.16816.F32.BF16 R148, R16.reuse, R14, R148 ;  /* 0x0000000e1094723c */ /* 0x040fe20000041894 */
[----:B------:R3:W-:Y:S07]  /*17d00*/  STL [R1+0x54], R4 ;  /* 0x0000540401007387 */ /* 0x0007ee0000100800 */
[C---:B------:R-:W-:Y:S08]  /*17d10*/  HMMA.16816.F32.BF16 R192, R16.reuse, R8, R192 ;  /* 0x0000000810c0723c */ /* 0x040ff000000418c0 */
[----:B------:R-:W-:Y:S01]  /*17d20*/  HMMA.16816.F32.BF16 R180, R16, R10, R180 ;  /* 0x0000000a10b4723c */ /* 0x000fe200000418b4 */
[----:B------:R-:W-:-:S02]  /*17d30*/  MOV R0, R32 ;  /* 0x0000002000007202 */ /* 0x000fc40000000f00 */
[----:B------:R-:W-:Y:S02]  /*17d40*/  MOV R2, R33 ;  /* 0x0000002100027202 */ /* 0x000fe40000000f00 */
        /* <DEDUP_REMOVED lines=9> */
.L_x_1169:
[----:B------:R-:W-:-:S12]  /*17de0*/  UIADD3 UR18, UPT, UPT, UR28, -0x1, URZ ;  /* 0xffffffff1c127890 */ /* 0x000fd8000fffe0ff */
.L_x_1173:
[----:B------:R-:W-:-:S09]  /*17df0*/  UISETP.GE.AND UP0, UPT, UR18, UR15, UPT ;  /* 0x0000000f1200728c */ /* 0x000fd2000bf06270 */
[----:B------:R-:W-:Y:S05]  /*17e00*/  BRA.U !UP0, `(.L_x_1174) ;  /* 0x000000b508847547 */ /* 0x000fea000b800000 */
[----:B--2---:R-:W2:Y:S04]  /*17e10*/  LDL R4, [R1+0x4] ;  /* 0x0000040001047983 */ /* 0x004ea80000100800 */
[----:B------:R-:W3:Y:S04]  /*17e20*/  LDL R8, [R1+0x40] ;  /* 0x0000400001087983 */ /* 0x000ee80000100800 */
[----:B------:R-:W4:Y:S04]  /*17e30*/  LDL R7, [R1] ;  /* 0x0000000001077983 */ /* 0x000f280000100800 */
[----:B------:R-:W5:Y:S01]  /*17e40*/  LDL R5, [R1+0x8] ;  /* 0x0000080001057983 */ /* 0x000f620000100800 */
[----:B------:R-:W-:Y:S01]  /*17e50*/  IMAD.MOV.U32 R199, RZ, RZ, R2 ;  /* 0x000000ffffc77224 */ /* 0x000fe200078e0002 */
[----:B------:R-:W-:Y:S01]  /*17e60*/  MOV R198, R3 ;  /* 0x0000000300c67202 */ /* 0x000fe20000000f00 */
[----:B------:R-:W1:Y:S01]  /*17e70*/  S2UR UR5, SR_CgaCtaId ;  /* 0x00000000000579c3 */ /* 0x000e620000008800 */
[----:B------:R-:W1:Y:S01]  /*17e80*/  S2R R6, SR_TID.X ;  /* 0x0000000000067919 */ /* 0x000e620000002100 */
[----:B------:R-:W4:Y:S01]  /*17e90*/  LDCU UR11, c[0x0][0x440] ;  /* 0x00008800ff0b77ac */ /* 0x000f220008000800 */
[----:B------:R-:W-:-:S02]  /*17ea0*/  IMAD.MOV.U32 R196, RZ, RZ, R0 ;  /* 0x000000ffffc47224 */ /* 0x000fc400078e0000 */
[----:B------:R-:W-:Y:S01]  /*17eb0*/  IMAD.MOV.U32 R250, RZ, RZ, 0x20 ;  /* 0x00000020fffa7424 */ /* 0x000fe200078e00ff */
[----:B------:R-:W-:Y:S01]  /*17ec0*/  UMOV UR10, 0x400 ;  /* 0x00000400000a7882 */ /* 0x000fe20000000000 */
[----:B------:R-:W-:Y:S01]  /*17ed0*/  IMAD.MOV.U32 R197, RZ, RZ, R68 ;  /* 0x000000ffffc57224 */ /* 0x000fe200078e0044 */
[----:B------:R-:W1:Y:S01]  /*17ee0*/  LDC.64 R2, c[0x0][0x3c0] ;  /* 0x0000f000ff027b82 */ /* 0x000e620000000a00 */
[----:B------:R-:W2:Y:S01]  /*17ef0*/  LDCU UR9, c[0x0][0x440] ;  /* 0x00008800ff0977ac */ /* 0x000ea20008000800 */
[----:B------:R-:W2:Y:S01]  /*17f00*/  LDCU UR8, c[0x0][0x50c] ;  /* 0x0000a180ff0877ac */ /* 0x000ea20008000800 */
[----:B------:R-:W2:Y:S01]  /*17f10*/  LDCU UR7, c[0x0][0x504] ;  /* 0x0000a080ff0777ac */ /* 0x000ea20008000800 */
[----:B------:R-:W2:Y:S01]  /*17f20*/  LDCU UR4, c[0x0][0x45c] ;  /* 0x00008b80ff0477ac */ /* 0x000ea20008000800 */
[----:B-1----:R-:W-:Y:S01]  /*17f30*/  ULEA UR5, UR5, UR10, 0x18 ;  /* 0x0000000a05057291 */ /* 0x002fe2000f8ec0ff */
[----:B------:R3:W-:Y:S01]  /*17f40*/  STL.64 [R1+0x10], R2 ;  /* 0x0000100201007387 */ /* 0x0007e20000100a00 */
[----:B------:R-:W-:-:S02]  /*17f50*/  LOP3.LUT P0, RZ, R6, 0x2, RZ, 0xc0, !PT ;  /* 0x0000000206ff7812 */ /* 0x000fc4000780c0ff */
[----:B------:R-:W-:Y:S02]  /*17f60*/  LOP3.LUT R252, R6, 0x8, RZ, 0xc0, !PT ;  /* 0x0000000806fc7812 */ /* 0x000fe400078ec0ff */
[----:B------:R-:W-:Y:S02]  /*17f70*/  SEL R250, R250, 0xffffffe0, !P0 ;  /* 0xffffffe0fafa7807 */ /* 0x000fe40004000000 */
[----:B--2---:R-:W-:Y:S02]  /*17f80*/  IADD3 R0, PT, PT, R4, 0x8000, RZ ;  /* 0x0000800004007810 */ /* 0x004fe40007ffe0ff */
[----:B------:R-:W-:Y:S01]  /*17f90*/  IADD3 R248, PT, PT, R250, R4, RZ ;  /* 0x00000004faf87210 */ /* 0x000fe20007ffe0ff */
[C---:B---3--:R-:W-:Y:S01]  /*17fa0*/  VIADD R3, R8.reuse, 0x8 ;  /* 0x0000000808037836 */ /* 0x048fe20000000000 */
[----:B------:R-:W-:Y:S01]  /*17fb0*/  IADD3 R2, PT, PT, R8, 0x40, RZ ;  /* 0x0000004008027810 */ /* 0x000fe20007ffe0ff */
[----:B------:R1:W-:Y:S01]  /*17fc0*/  STL [R1+0x44], R0 ;  /* 0x0000440001007387 */ /* 0x0003e20000100800 */
[----:B----4-:R-:W-:-:S03]  /*17fd0*/  ISETP.GE.AND P5, PT, R7, UR11, PT ;  /* 0x0000000b07007c0c */ /* 0x010fc6000bfa6270 */
[----:B------:R-:W-:Y:S01]  /*17fe0*/  STL [R1+0x50], R3 ;  /* 0x0000500301007387 */ /* 0x000fe20000100800 */
[----:B-----5:R-:W-:-:S03]  /*17ff0*/  IMAD.IADD R249, R5, 0x1, R250 ;  /* 0x0000000105f97824 */ /* 0x020fc600078e02fa */
[----:B------:R-:W-:Y:S01]  /*18000*/  STL [R1+0x4c], R2 ;  /* 0x00004c0201007387 */ /* 0x000fe20000100800 */
[----:B-1----:R-:W-:-:S05]  /*18010*/  VIADD R0, R8, 0x48 ;  /* 0x0000004808007836 */ /* 0x002fca0000000000 */
[----:B------:R1:W-:Y:S02]  /*18020*/  STL [R1+0x48], R0 ;  /* 0x0000480001007387 */ /* 0x0003e40000100800 */
[----:B-1----:R-:W-:-:S04]  /*18030*/  SHF.L.U32 R0, R6, 0x6, RZ ;  /* 0x0000000606007819 */ /* 0x002fc800000006ff */
[----:B------:R-:W-:Y:S01]  /*18040*/  LOP3.LUT R251, R0, 0x400, RZ, 0xc0, !PT ;  /* 0x0000040000fb7812 */ /* 0x000fe200078ec0ff */
[----:B------:R-:W-:Y:S06]  /*18050*/  BRA `(.L_x_1175) ;  /* 0x0000000800307947 */ /* 0x000fec0003800000 */
.L_x_1177:
[----:B------:R-:W-:Y:S01]  /*18060*/  IMAD.U32 R11, RZ, RZ, UR18 ;  /* 0x00000012ff0b7e24 */ /* 0x000fe2000f8e00ff */
[----:B------:R-:W2:Y:S01]  /*18070*/  LDL R3, [R1] ;  /* 0x0000000001037983 */ /* 0x000ea20000100800 */
[----:B------:R-:W-:Y:S01]  /*18080*/  IMAD.U32 R9, RZ, RZ, UR18 ;  /* 0x00000012ff097e24 */ /* 0x000fe2000f8e00ff */
[----:B------:R-:W1:Y:S02]  /*18090*/  @!P0 LDC.64 R4, c[0x0][0x3b8] ;  /* 0x0000ee00ff048b82 */ /* 0x000e640000000a00 */
[----:B------:R-:W3:Y:S01]  /*180a0*/  LDL R208, [R1+0x24] ;  /* 0x0000240001d07983 */ /* 0x000ee20000100800 */
[----:B------:R-:W-:Y:S03]  /*180b0*/  @!P0 VIADD R9, R9, 0xffffffff ;  /* 0xffffffff09098836 */ /* 0x000fe60000000000 */
[----:B------:R-:W4:Y:S04]  /*180c0*/  LDL R209, [R1+0x20] ;  /* 0x0000200001d17983 */ /* 0x000f280000100800 */
[----:B------:R-:W5:Y:S01]  /*180d0*/  LDL R211, [R1+0x2c] ;  /* 0x00002c0001d37983 */ /* 0x000f620000100800 */
[C---:B-1----:R-:W-:Y:S04]  /*180e0*/  @!P0 IMAD.WIDE.U32 R200, R9.reuse, R4, RZ ;  /* 0x0000000409c88225 */ /* 0x042fe800078e00ff */
[----:B------:R-:W-:Y:S01]  /*180f0*/  @!P0 IMAD R201, R9, R5, R201 ;  /* 0x0000000509c98224 */ /* 0x000fe200078e02c9 */
[----:B--2---:R-:W-:Y:S02]  /*18100*/  ISETP.GE.AND P5, PT, R3, UR9, PT ;  /* 0x0000000903007c0c */ /* 0x004fe4000bfa6270 */
[----:B------:R-:W1:Y:S11]  /*18110*/  @!P0 LDC.64 R2, c[0x0][0x3b8] ;  /* 0x0000ee00ff028b82 */ /* 0x000e760000000a00 */
[----:B------:R-:W2:Y:S01]  /*18120*/  @!P5 LDC.64 R6, c[0x0][0x3b8] ;  /* 0x0000ee00ff06db82 */ /* 0x000ea20000000a00 */
[----:B------:R-:W-:Y:S05]  /*18130*/  @!P5 IADD3 R11, PT, PT, R11, -0x1, RZ ;  /* 0xffffffff0b0bd810 */ /* 0x000fea0007ffe0ff */
[C---:B--2---:R-:W-:Y:S04]  /*18140*/  @!P5 IMAD.WIDE.U32 R202, R11.reuse, R6, RZ ;  /* 0x000000060bcad225 */ /* 0x044fe800078e00ff */
[----:B------:R-:W-:Y:S01]  /*18150*/  @!P5 IMAD R7, R11, R7, R203 ;  /* 0x000000070b07d224 */ /* 0x000fe200078e02cb */
[----:B---3--:R-:W-:Y:S02]  /*18160*/  @!P5 LEA R8, P1, R202, R208, 0x8 ;  /* 0x000000d0ca08d211 */ /* 0x008fe400078240ff */
[----:B------:R-:W-:Y:S02]  /*18170*/  @!P0 SHF.L.U64.HI R11, R200, 0x7, R201 ;  /* 0x00000007c80b8819 */ /* 0x000fe400000102c9 */
[----:B----4-:R-:W-:Y:S01]  /*18180*/  @!P5 LEA.HI.X R9, R202, R209, R7, 0x8, P1 ;  /* 0x000000d1ca09d211 */ /* 0x010fe200008f4407 */
[----:B------:R-:W-:Y:S01]  /*18190*/  IMAD.U32 R7, RZ, RZ, UR18 ;  /* 0x00000012ff077e24 */ /* 0x000fe2000f8e00ff */
[----:B-----5:R-:W-:Y:S02]  /*181a0*/  LOP3.LUT R202, R211, 0x1f8, RZ, 0xc0, !PT ;  /* 0x000001f8d3ca7812 */ /* 0x020fe400078ec0ff */
[----:B------:R-:W-:Y:S01]  /*181b0*/  @!P0 SHF.L.U32 R201, R200, 0x7, RZ ;  /* 0x00000007c8c98819 */ /* 0x000fe200000006ff */
[----:B------:R-:W-:Y:S01]  /*181c0*/  @!P0 VIADD R7, R7, 0xffffffff ;  /* 0xffffffff07078836 */ /* 0x000fe20000000000 */
[----:B------:R-:W-:Y:S02]  /*181d0*/  LOP3.LUT R202, R202, 0x38, R210, 0x78, !PT ;  /* 0x00000038caca7812 */ /* 0x000fe400078e78d2 */
[----:B------:R-:W-:Y:S01]  /*181e0*/  @!P0 LEA R6, P1, R4, R201, 0x4 ;  /* 0x000000c904068211 */ /* 0x000fe200078220ff */
[C---:B-1----:R-:W-:Y:S01]  /*181f0*/  @!P0 IMAD.WIDE.U32 R200, R7.reuse, R2, RZ ;  /* 0x0000000207c88225 */ /* 0x042fe200078e00ff */
[----:B------:R-:W-:Y:S02]  /*18200*/  LOP3.LUT R202, R202, 0x1e00, R211, 0xf8, !PT ;  /* 0x00001e00caca7812 */ /* 0x000fe400078ef8d3 */
[----:B------:R-:W-:Y:S01]  /*18210*/  @!P0 LEA.HI.X R11, R4, R11, R5, 0x4, P1 ;  /* 0x0000000b040b8211 */ /* 0x000fe200008f2405 */
[----:B------:R-:W-:Y:S01]  /*18220*/  @!P0 IMAD R7, R7, R3, R201 ;  /* 0x0000000307078224 */ /* 0x000fe200078e02c9 */
[----:B------:R-:W-:Y:S01]  /*18230*/  LEA R207, R202, UR5, 0x1 ;  /* 0x00000005cacf7c11 */ /* 0x000fe2000f8e08ff */
[----:B------:R-:W1:Y:S01]  /*18240*/  @!P0 LDC.64 R4, c[0x0][0x3b8] ;  /* 0x0000ee00ff048b82 */ /* 0x000e620000000a00 */
[-C--:B------:R-:W-:Y:S02]  /*18250*/  @!P0 LEA R202, P1, R6, R208.reuse, 0x1 ;  /* 0x000000d006ca8211 */ /* 0x080fe400078208ff */
[C---:B------:R-:W-:Y:S01]  /*18260*/  @!P0 SHF.L.U64.HI R201, R200.reuse, 0x7, R7 ;  /* 0x00000007c8c98819 */ /* 0x040fe20000010207 */
[----:B------:R-:W-:Y:S01]  /*18270*/  @!P0 IMAD.SHL.U32 R200, R200, 0x80, RZ ;  /* 0x00000080c8c88824 */ /* 0x000fe200078e00ff */
[----:B------:R-:W-:Y:S01]  /*18280*/  @!PT LDS RZ, [RZ] ;  /* 0x00000000fffff984 */ /* 0x000fe20000000800 */
[----:B------:R-:W-:Y:S01]  /*18290*/  @!PT LDS RZ, [RZ] ;  /* 0x00000000fffff984 */ /* 0x000fe20000000800 */
[----:B------:R-:W-:Y:S01]  /*182a0*/  @!PT LDS RZ, [RZ] ;  /* 0x00000000fffff984 */ /* 0x000fe20000000800 */
[----:B------:R2:W-:Y:S01]  /*182b0*/  @!P5 LDGSTS.E.BYPASS.LTC128B.128 [R207+0x4000], desc[UR22][R8.64] ;  /* 0x0400000008cfdfae */ /* 0x0005e2000b981a16 */
[-C--:B------:R-:W-:Y:S01]  /*182c0*/  @!P0 LEA.HI.X R203, R6, R209.reuse, R11, 0x1, P1 ;  /* 0x000000d106cb8211 */ /* 0x080fe200008f0c0b */
[----:B------:R-:W-:Y:S01]  /*182d0*/  @!P0 IMAD R6, R3, 0x30, RZ ;  /* 0x0000003003068824 */ /* 0x000fe200078e02ff */
[----:B------:R-:W-:Y:S01]  /*182e0*/  MOV R11, UR18 ;  /* 0x00000012000b7c02 */ /* 0x000fe20008000f00 */
[----:B------:R-:W-:Y:S01]  /*182f0*/  @!P0 IMAD.WIDE.U32 R200, R2, 0x30, R200 ;  /* 0x0000003002c88825 */ /* 0x000fe200078e00c8 */
[----:B------:R3:W-:Y:S01]  /*18300*/  @P5 STS.128 [R207+0x4000], RZ ;  /* 0x004000ffcf005388 */ /* 0x0007e20000000c00 */
[----:B------:R-:W4:Y:S02]  /*18310*/  @!P0 LDC.64 R2, c[0x0][0x3b8] ;  /* 0x0000ee00ff028b82 */ /* 0x000f240000000a00 */
[----:B------:R-:W-:Y:S01]  /*18320*/  @!P0 IMAD.IADD R7, R6, 0x1, R201 ;  /* 0x0000000106078824 */ /* 0x000fe200078e02c9 */
[----:B------:R3:W-:Y:S01]  /*18330*/  @P0 STS.128 [R207+0x4800], RZ ;  /* 0x004800ffcf000388 */ /* 0x0007e20000000c00 */
[----:B------:R-:W-:Y:S01]  /*18340*/  @!P0 VIADD R11, R11, 0xffffffff ;  /* 0xffffffff0b0b8836 */ /* 0x000fe20000000000 */
[----:B------:R-:W-:Y:S02]  /*18350*/  MOV R6, UR18 ;  /* 0x0000001200067c02 */ /* 0x000fe40008000f00 */
[----:B------:R-:W-:Y:S01]  /*18360*/  @!PT LDS RZ, [RZ] ;  /* 0x00000000fffff984 */ /* 0x000fe20000000800 */
[----:B------:R-:W-:Y:S01]  /*18370*/  @!PT LDS RZ, [RZ] ;  /* 0x00000000fffff984 */ /* 0x000fe20000000800 */
[----:B------:R-:W-:Y:S01]  /*18380*/  @!PT LDS RZ, [RZ] ;  /* 0x00000000fffff984 */ /* 0x000fe20000000800 */
[----:B------:R5:W-:Y:S03]  /*18390*/  @!P0 LDGSTS.E.BYPASS.LTC128B.128 [R207+0x4800], desc[UR22][R202.64] ;  /* 0x04800000cacf8fae */ /* 0x000be6000b981a16 */
[----:B------:R-:W-:Y:S01]  /*183a0*/  @!P0 VIADD R6, R6, 0xffffffff ;  /* 0xffffffff06068836 */ /* 0x000fe20000000000 */
[----:B------:R3:W-:Y:S04]  /*183b0*/  @P0 STS.128 [R207+0x5000], RZ ;  /* 0x005000ffcf000388 */ /* 0x0007e80000000c00 */
[----:B------:R3:W-:Y:S01]  /*183c0*/  STL [R1+0x28], R207 ;  /* 0x000028cf01007387 */ /* 0x0007e20000100800 */
[----:B--2---:R-:W-:Y:S01]  /*183d0*/  @!P0 LEA R8, P1, R200, R208, 0x1 ;  /* 0x000000d0c8088211 */ /* 0x004fe200078208ff */
[----:B----4-:R-:W-:Y:S03]  /*183e0*/  @!P0 IMAD.WIDE.U32 R204, R6, R2, RZ ;  /* 0x0000000206cc8225 */ /* 0x010fe600078e00ff */
[----:B------:R-:W-:Y:S01]  /*183f0*/  @!P0 LEA.HI.X R9, R200, R209, R7, 0x1, P1 ;  /* 0x000000d1c8098211 */ /* 0x000fe200008f0c07 */
[C---:B-1----:R-:W-:Y:S04]  /*18400*/  @!P0 IMAD.WIDE.U32 R200, R11.reuse, R4, RZ ;  /* 0x000000040bc88225 */ /* 0x042fe800078e00ff */
[----:B------:R-:W-:Y:S02]  /*18410*/  @!P0 IMAD R11, R11, R5, R201 ;  /* 0x000000050b0b8224 */ /* 0x000fe400078e02c9 */
[----:B------:R-:W-:Y:S01]  /*18420*/  @!P0 IMAD.SHL.U32 R7, R200, 0x80, RZ ;  /* 0x00000080c8078824 */ /* 0x000fe200078e00ff */
[----:B-----5:R-:W-:Y:S01]  /*18430*/  @!P0 SHF.L.U32 R202, R204, 0x7, RZ ;  /* 0x00000007ccca8819 */ /* 0x020fe200000006ff */
[----:B------:R-:W-:Y:S01]  /*18440*/  @!P0 IMAD R6, R6, R3, R205 ;  /* 0x0000000306068224 */ /* 0x000fe200078e02cd */
[----:B------:R-:W-:Y:S02]  /*18450*/  @!P0 SHF.L.U64.HI R11, R200, 0x7, R11 ;  /* 0x00000007c80b8819 */ /* 0x000fe4000001020b */
[----:B------:R-:W-:Y:S02]  /*18460*/  @!P0 LEA R7, P1, R4, R7, 0x5 ;  /* 0x0000000704078211 */ /* 0x000fe400078228ff */
[----:B------:R-:W-:Y:S01]  /*18470*/  @!P0 SHF.L.U64.HI R203, R204, 0x7, R6 ;  /* 0x00000007cccb8819 */ /* 0x000fe20000010206 */
[----:B------:R-:W-:Y:S01]  /*18480*/  @!P0 IMAD R6, R3, 0x50, RZ ;  /* 0x0000005003068824 */ /* 0x000fe200078e02ff */
[----:B------:R-:W-:Y:S01]  /*18490*/  @!P0 LEA.HI.X R4, R4, R11, R5, 0x5, P1 ;  /* 0x0000000b04048211 */ /* 0x000fe200008f2c05 */
[----:B------:R-:W-:Y:S01]  /*184a0*/  IMAD.U32 R11, RZ, RZ, UR18 ;  /* 0x00000012ff0b7e24 */ /* 0x000fe2000f8e00ff */
[CC--:B------:R-:W-:Y:S01]  /*184b0*/  @!P0 LEA R200, P1, R7.reuse, R208.reuse, 0x1 ;  /* 0x000000d007c88211 */ /* 0x0c0fe200078208ff */
[----:B------:R-:W-:Y:S02]  /*184c0*/  @!P0 IMAD.WIDE.U32 R202, R2, 0x50, R202 ;  /* 0x0000005002ca8825 */ /* 0x000fe400078e00ca */
[----:B------:R-:W1:Y:S01]  /*184d0*/  @!P0 LDC.64 R2, c[0x0][0x3b8] ;  /* 0x0000ee00ff028b82 */ /* 0x000e620000000a00 */
[----:B------:R-:W-:Y:S01]  /*184e0*/  @!P0 LEA.HI.X R201, R7, R209, R4, 0x1, P1 ;  /* 0x000000d107c98211 */ /* 0x000fe200008f0c04 */
[----:B------:R-:W-:Y:S01]  /*184f0*/  @!P0 VIADD R11, R11, 0xffffffff ;  /* 0xffffffff0b0b8836 */ /* 0x000fe20000000000 */
[----:B------:R-:W-:Y:S02]  /*18500*/  @!P0 IADD3 R7, PT, PT, R6, R203, RZ ;  /* 0x000000cb06078210 */ /* 0x000fe40007ffe0ff */
[C---:B------:R-:W-:Y:S01]  /*18510*/  @!P0 LEA R6, P1, R202.reuse, R208, 0x1 ;  /* 0x000000d0ca068211 */ /* 0x040fe200078208ff */
[----:B------:R-:W-:Y:S01]  /*18520*/  @!PT LDS RZ, [RZ] ;  /* 0x00000000fffff984 */ /* 0x000fe20000000800 */
[----:B------:R-:W-:Y:S01]  /*18530*/  @!PT LDS RZ, [RZ] ;  /* 0x00000000fffff984 */ /* 0x000fe20000000800 */
[----:B------:R-:W-:Y:S01]  /*18540*/  @!PT LDS RZ, [RZ] ;  /* 0x00000000fffff984 */ /* 0x000fe20000000800 */
[----:B------:R2:W-:Y:S02]  /*18550*/  @!P0 LDGSTS.E.BYPASS.LTC128B.128 [R207+0x5000], desc[UR22][R200.64] ;  /* 0x05000000c8cf8fae */ /* 0x0005e4000b981a16 */
[----:B------:R-:W4:Y:S01]  /*18560*/  @!P0 LDC.64 R4, c[0x0][0x3b8] ;  /* 0x0000ee00ff048b82 */ /* 0x000f220000000a00 */
[----:B------:R-:W-:Y:S01]  /*18570*/  @!P0 LEA.HI.X R7, R202, R209, R7, 0x1, P1 ;  /* 0x000000d1ca078211 */ /* 0x000fe200008f0c07 */
[----:B------:R3:W-:Y:S04]  /*18580*/  @P0 STS.128 [R207+0x5800], RZ ;  /* 0x005800ffcf000388 */ /* 0x0007e80000000c00 */
[----:B------:R-:W-:Y:S01]  /*18590*/  @!PT LDS RZ, [RZ] ;  /* 0x00000000fffff984 */ /* 0x000fe20000000800 */
[----:B------:R-:W-:Y:S01]  /*185a0*/  @!PT LDS RZ, [RZ] ;  /* 0x00000000fffff984 */ /* 0x000fe20000000800 */
[----:B------:R-:W-:Y:S01]  /*185b0*/  @!PT LDS RZ, [RZ] ;  /* 0x00000000fffff984 */ /* 0x000fe20000000800 */
[----:B------:R5:W-:Y:S04]  /*185c0*/  @!P0 LDGSTS.E.BYPASS.LTC128B.128 [R207+0x5800], desc[UR22][R8.64] ;  /* 0x0580000008cf8fae */ /* 0x000be8000b981a16 */
[----:B------:R3:W-:Y:S01]  /*185d0*/  @P0 STS.128 [R207+0x6000], RZ ;  /* 0x006000ffcf000388 */ /* 0x0007e20000000c00 */
[C---:B----4-:R-:W-:Y:S04]  /*185e0*/  @!P0 IMAD.WIDE.U32 R202, R11.reuse, R4, RZ ;  /* 0x000000040bca8225 */ /* 0x050fe800078e00ff */
[----:B------:R-:W-:Y:S02]  /*185f0*/  @!P0 IMAD R11, R11, R5, R203 ;  /* 0x000000050b0b8224 */ /* 0x000fe400078e02cb */
[C---:B--2---:R-:W-:Y:S02]  /*18600*/  @!P0 IMAD.SHL.U32 R201, R202.reuse, 0x80, RZ ;  /* 0x00000080cac98824 */ /* 0x044fe400078e00ff */
[----:B------:R-:W-:Y:S01]  /*18610*/  IMAD.U32 R200, RZ, RZ, UR18 ;  /* 0x00000012ffc87e24 */ /* 0x000fe2000f8e00ff */
[----:B------:R-:W-:Y:S02]  /*18620*/  @!P0 SHF.L.U64.HI R11, R202, 0x7, R11 ;  /* 0x00000007ca0b8819 */ /* 0x000fe4000001020b */
[----:B-----5:R-:W-:Y:S02]  /*18630*/  @!P0 LEA R9, P1, R4, R201, 0x6 ;  /* 0x000000c904098211 */ /* 0x020fe400078230ff */
[----:B------:R-:W-:Y:S02]  /*18640*/  @!P0 IADD3 R8, PT, PT, R200, -0x1, RZ ;  /* 0xffffffffc8088810 */ /* 0x000fe40007ffe0ff */
[----:B------:R-:W-:Y:S02]  /*18650*/  @!P0 LEA.HI.X R4, R4, R11, R5, 0x6, P1 ;  /* 0x0000000b04048211 */ /* 0x000fe400008f3405 */
[C---:B------:R-:W-:Y:S01]  /*18660*/  @!P0 LEA R200, P1, R9.reuse, R208, 0x1 ;  /* 0x000000d009c88211 */ /* 0x040fe200078208ff */
[C---:B-1----:R-:W-:Y:S03]  /*18670*/  @!P0 IMAD.WIDE.U32 R204, R8.reuse, R2, RZ ;  /* 0x0000000208cc8225 */ /* 0x042fe600078e00ff */
[----:B------:R-:W-:Y:S01]  /*18680*/  @!P0 LEA.HI.X R201, R9, R209, R4, 0x1, P1 ;  /* 0x000000d109c98211 */ /* 0x000fe200008f0c04 */
[----:B------:R-:W-:Y:S01]  /*18690*/  @!P0 IMAD R8, R8, R3, R205 ;  /* 0x0000000308088224 */ /* 0x000fe200078e02cd */
[----:B------:R-:W1:Y:S01]  /*186a0*/  @!P0 LDC.64 R4, c[0x0][0x3b8] ;  /* 0x0000ee00ff048b82 */ /* 0x000e620000000a00 */
[C---:B------:R-:W-:Y:S02]  /*186b0*/  @!P0 IMAD.SHL.U32 R202, R204.reuse, 0x80, RZ ;  /* 0x00000080ccca8824 */ /* 0x040fe400078e00ff */
[----:B------:R-:W-:Y:S01]  /*186c0*/  @!PT LDS RZ, [RZ] ;  /* 0x00000000fffff984 */ /* 0x000fe20000000800 */
[----:B------:R-:W-:Y:S01]  /*186d0*/  @!PT LDS RZ, [RZ] ;  /* 0x00000000fffff984 */ /* 0x000fe20000000800 */
[----:B------:R-:W-:Y:S01]  /*186e0*/  @!PT LDS RZ, [RZ] ;  /* 0x00000000fffff984 */ /* 0x000fe20000000800 */
[----:B------:R3:W-:Y:S01]  /*186f0*/  @!P0 LDGSTS.E.BYPASS.LTC128B.128 [R207+0x6000], desc[UR22][R200.64] ;  /* 0x06000000c8cf8fae */ /* 0x0007e2000b981a16 */
[----:B------:R-:W-:Y:S01]  /*18700*/  @!P0 SHF.L.U64.HI R203, R204, 0x7, R8 ;  /* 0x00000007cccb8819 */ /* 0x000fe20000010208 */
[----:B------:R-:W-:Y:S02]  /*18710*/  @!P0 IMAD R3, R3, 0x60, RZ ;  /* 0x0000006003038824 */ /* 0x000fe400078e02ff */
[----:B------:R3:W-:Y:S01]  /*18720*/  @P0 STS.128 [R207+0x6800], RZ ;  /* 0x006800ffcf000388 */ /* 0x0007e20000000c00 */
[----:B------:R-:W-:Y:S01]  /*18730*/  @!P0 IMAD.WIDE.U32 R202, R2, 0x60, R202 ;  /* 0x0000006002ca8825 */ /* 0x000fe200078e00ca */
[----:B------:R-:W-:Y:S02]  /*18740*/  MOV R2, UR18 ;  /* 0x0000001200027c02 */ /* 0x000fe40008000f00 */
[----:B------:R-:W-:Y:S01]  /*18750*/  @!PT LDS RZ, [RZ] ;  /* 0x00000000fffff984 */ /* 0x000fe20000000800 */
[----:B------:R-:W-:Y:S01]  /*18760*/  @!PT LDS RZ, [RZ] ;  /* 0x00000000fffff984 */ /* 0x000fe20000000800 */
[----:B------:R-:W-:Y:S01]  /*18770*/  @!PT LDS RZ, [RZ] ;  /* 0x00000000fffff984 */ /* 0x000fe20000000800 */
[----:B------:R3:W-:Y:S01]  /*18780*/  @!P0 LDGSTS.E.BYPASS.LTC128B.128 [R207+0x6800], desc[UR22][R6.64] ;  /* 0x0680000006cf8fae */ /* 0x0007e2000b981a16 */
[----:B------:R-:W-:Y:S03]  /*18790*/  @!P0 LEA R8, P1, R202, R208, 0x1 ;  /* 0x000000d0ca088211 */ /* 0x000fe600078208ff */
[----:B------:R3:W-:Y:S01]  /*187a0*/  @P0 STS.128 [R207+0x7000], RZ ;  /* 0x007000ffcf000388 */ /* 0x0007e20000000c00 */
[----:B------:R-:W-:Y:S01]  /*187b0*/  @!P0 VIADD R2, R2, 0xffffffff ;  /* 0xffffffff02028836 */ /* 0x000fe20000000000 */
[----:B------:R-:W-:Y:S04]  /*187c0*/  @!P0 IADD3 R3, PT, PT, R3, R203, RZ ;  /* 0x000000cb03038210 */ /* 0x000fe80007ffe0ff */
[----:B------:R-:W-:Y:S01]  /*187d0*/  @!P0 LEA.HI.X R9, R202, R209, R3, 0x1, P1 ;  /* 0x000000d1ca098211 */ /* 0x000fe200008f0c03 */
[C---:B-1----:R-:W-:Y:S04]  /*187e0*/  @!P0 IMAD.WIDE.U32 R204, R2.reuse, R4, RZ ;  /* 0x0000000402cc8225 */ /* 0x042fe800078e00ff */
[----:B------:R-:W-:Y:S01]  /*187f0*/  @!PT LDS RZ, [RZ] ;  /* 0x00000000fffff984 */ /* 0x000fe20000000800 */
[----:B------:R-:W-:Y:S01]  /*18800*/  @!PT LDS RZ, [RZ] ;  /* 0x00000000fffff984 */ /* 0x000fe20000000800 */
[----:B------:R-:W-:Y:S01]  /*18810*/  @!PT LDS RZ, [RZ] ;  /* 0x00000000fffff984 */ /* 0x000fe20000000800 */
[----:B------:R3:W-:Y:S01]  /*18820*/  @!P0 LDGSTS.E.BYPASS.LTC128B.128 [R207+0x7000], desc[UR22][R8.64] ;  /* 0x0700000008cf8fae */ /* 0x0007e2000b981a16 */
[----:B------:R-:W-:Y:S03]  /*18830*/  @!P0 IMAD R2, R2, R5, R205 ;  /* 0x0000000502028224 */ /* 0x000fe600078e02cd */
[----:B------:R3:W-:Y:S01]  /*18840*/  @P0 STS.128 [R207+0x7800], RZ ;  /* 0x007800ffcf000388 */ /* 0x0007e20000000c00 */
[C---:B------:R-:W-:Y:S01]  /*18850*/  @!P0 IMAD.SHL.U32 R202, R204.reuse, 0x80, RZ ;  /* 0x00000080ccca8824 */ /* 0x040fe200078e00ff */
[----:B------:R-:W-:Y:S01]  /*18860*/  @!P0 SHF.L.U64.HI R203, R204, 0x7, R2 ;  /* 0x00000007cccb8819 */ /* 0x000fe20000010202 */
[----:B------:R-:W-:Y:S02]  /*18870*/  @!P0 IMAD R5, R5, 0x70, RZ ;  /* 0x0000007005058824 */ /* 0x000fe400078e02ff */
[----:B------:R-:W-:Y:S03]  /*18880*/  @!P0 IMAD.WIDE.U32 R202, R4, 0x70, R202 ;  /* 0x0000007004ca8825 */ /* 0x000fe600078e00ca */
[C---:B------:R-:W-:Y:S02]  /*18890*/  @!P0 LEA R2, P1, R202.reuse, R208, 0x1 ;  /* 0x000000d0ca028211 */ /* 0x040fe400078208ff */
[----:B------:R-:W-:Y:S04]  /*188a0*/  @!P0 IADD3 R5, PT, PT, R5, R203, RZ ;  /* 0x000000cb05058210 */ /* 0x000fe80007ffe0ff */
[----:B------:R-:W-:Y:S05]  /*188b0*/  @!P0 LEA.HI.X R3, R202, R209, R5, 0x1, P1 ;  /* 0x000000d1ca038211 */ /* 0x000fea00008f0c05 */
[----:B------:R-:W-:Y:S01]  /*188c0*/  @!PT LDS RZ, [RZ] ;  /* 0x00000000fffff984 */ /* 0x000fe20000000800 */
[----:B------:R-:W-:Y:S01]  /*188d0*/  @!PT LDS RZ, [RZ] ;  /* 0x00000000fffff984 */ /* 0x000fe20000000800 */
[----:B------:R-:W-:Y:S01]  /*188e0*/  @!PT LDS RZ, [RZ] ;  /* 0x00000000fffff984 */ /* 0x000fe20000000800 */
[----:B------:R3:W-:Y:S04]  /*188f0*/  @!P0 LDGSTS.E.BYPASS.LTC128B.128 [R207+0x7800], desc[UR22][R2.64] ;  /* 0x0780000002cf8fae */ /* 0x0007e8000b981a16 */
[----:B------:R-:W0:Y:S01]  /*18900*/  LDGDEPBAR ;  /* 0x00000000000079af */ /* 0x000e220000000000 */
[----:B------:R-:W-:Y:S05]  /*18910*/  BRA `(.L_x_1176) ;  /* 0x0000001400847947 */ /* 0x000fea0003800000 */
.L_x_1175:
[----:B------:R-:W2:Y:S01]  /*18920*/  LDL.LU R6, [R1] ;  /* 0x0000000001067983 */ /* 0x000ea20000300800 */
[----:B------:R-:W-:Y:S04]  /*18930*/  DEPBAR.LE SB0, 0x0 ;  /* 0x000080000000791a */ /* 0x000fe80000000000 */
[----:B---3--:R-:W3:Y:S01]  /*18940*/  LDL R4, [R1+0x10] ;  /* 0x0000100001047983 */ /* 0x008ee20000100800 */
[----:B------:R-:W-:Y:S02]  /*18950*/  UIADD3 UR10, UPT, UPT, UR17, UR7, URZ ;  /* 0x00000007110a7290 */ /* 0x000fe4000fffe0ff */
[----:B------:R-:W-:Y:S01]  /*18960*/  UISETP.GT.AND UP0, UPT, UR18, UR15, UPT ;  /* 0x0000000f1200728c */ /* 0x000fe2000bf04270 */
[----:B------:R-:W4:Y:S04]  /*18970*/  LDL R5, [R1+0x14] ;  /* 0x0000140001057983 */ /* 0x000f280000100800 */
[----:B-----5:R-:W5:Y:S04]  /*18980*/  LDL R3, [R1+0x1c] ;  /* 0x00001c0001037983 */ /* 0x020f680000100800 */
[----:B------:R-:W5:Y:S04]  /*18990*/  LDL R0, [R1+0x18] ;  /* 0x0000180001007983 */ /* 0x000f680000100800 */
[----:B------:R-:W5:Y:S04]  /*189a0*/  LDL R2, [R1+0x28] ;  /* 0x0000280001027983 */ /* 0x000f680000100800 */
[----:B------:R-:W5:Y:S01]  /*189b0*/  LDL R78, [R1+0x8] ;  /* 0x00000800014e7983 */ /* 0x000f620000100800 */
[----:B------:R-:W-:Y:S01]  /*189c0*/  BAR.SYNC.DEFER_BLOCKING 0x0 ;  /* 0x0000000000007b1d */ /* 0x000fe20000010000 */
[----:B--2---:R-:W-:Y:S01]  /*189d0*/  ISETP.GE.AND P0, PT, R6, UR9, PT ;  /* 0x0000000906007c0c */ /* 0x004fe2000bf06270 */
[----:B---3--:R-:W-:Y:S04]  /*189e0*/  IMAD.WIDE.U32 R54, R4, UR18, RZ ;  /* 0x0000001204367c25 */ /* 0x008fe8000f8e00ff */
[C---:B----4-:R-:W-:Y:S02]  /*189f0*/  IMAD R52, R5.reuse, UR18, R55 ;  /* 0x0000001205347c24 */ /* 0x050fe4000f8e0237 */
[C---:B------:R-:W-:Y:S06]  /*18a00*/  IMAD.SHL.U32 R60, R54.reuse, 0x80, RZ ;  /* 0x00000080363c7824 */ /* 0x040fec00078e00ff */
[----:B------:R-:W-:Y:S01]  /*18a10*/  @!P0 IMAD R65, R5, 0x60, RZ ;  /* 0x0000006005418824 */ /* 0x000fe200078e02ff */
[----:B------:R-:W-:Y:S01]  /*18a20*/  SHF.L.U64.HI R61, R54, 0x7, R52 ;  /* 0x00000007363d7819 */ /* 0x000fe20000010234 */
[----:B------:R-:W-:Y:S01]  /*18a30*/  @!P0 IMAD.MOV.U32 R66, RZ, RZ, R60 ;  /* 0x000000ffff428224 */ /* 0x000fe200078e003c */
[CC--:B------:R-:W-:Y:S02]  /*18a40*/  @!P0 LEA R57, P1, R4.reuse, R60.reuse, 0x6 ;  /* 0x0000003c04398211 */ /* 0x0c0fe400078230ff */
[CC--:B------:R-:W-:Y:S01]  /*18a50*/  @!P0 LEA R53, P3, R4.reuse, R60.reuse, 0x4 ;  /* 0x0000003c04358211 */ /* 0x0c0fe200078620ff */
[----:B------:R-:W-:Y:S01]  /*18a60*/  @!P0 IMAD.MOV.U32 R67, RZ, RZ, R61 ;  /* 0x000000ffff438224 */ /* 0x000fe200078e003d */
[C---:B------:R-:W-:Y:S01]  /*18a70*/  @!P0 LEA.HI.X R56, R4.reuse, R61, R5, 0x6, P1 ;  /* 0x0000003d04388211 */ /* 0x040fe200008f3405 */
[----:B------:R-:W-:Y:S01]  /*18a80*/  @!P0 IMAD.MOV.U32 R63, RZ, RZ, R61 ;  /* 0x000000ffff3f8224 */ /* 0x000fe200078e003d */
[CC--:B-----5:R-:W-:Y:S01]  /*18a90*/  @!P0 LEA R58, P1, R57.reuse, R3.reuse, 0x1 ;  /* 0x00000003393a8211 */ /* 0x0e0fe200078208ff */
[C---:B------:R-:W-:Y:S01]  /*18aa0*/  @!P0 IMAD.WIDE.U32 R66, R4.reuse, 0x50, R66 ;  /* 0x0000005004428825 */ /* 0x040fe200078e0042 */
[----:B------:R-:W-:Y:S02]  /*18ab0*/  @!P0 LEA R55, P2, R4, R60, 0x5 ;  /* 0x0000003c04378211 */ /* 0x000fe400078428ff */
[-C--:B------:R-:W-:Y:S01]  /*18ac0*/  @!P0 LEA.HI.X R59, R57, R0.reuse, R56, 0x1, P1 ;  /* 0x00000000393b8211 */ /* 0x080fe200008f0c38 */
[----:B------:R-:W-:Y:S01]  /*18ad0*/  @!P0 IMAD R57, R5, 0x70, RZ ;  /* 0x0000007005398824 */ /* 0x000fe200078e02ff */
[----:B------:R-:W-:Y:S02]  /*18ae0*/  @!P5 LEA R68, P1, R60, R3, 0x1 ;  /* 0x000000033c44d211 */ /* 0x000fe400078208ff */
[----:B------:R-:W-:Y:S02]  /*18af0*/  @!P0 LEA.HI.X R52, R4, R61, R5, 0x4, P3 ;  /* 0x0000003d04348211 */ /* 0x000fe400018f2405 */
[----:B------:R-:W-:Y:S01]  /*18b00*/  @!P5 LEA.HI.X R69, R60, R0, R61, 0x1, P1 ;  /* 0x000000003c45d211 */ /* 0x000fe200008f0c3d */
[----:B------:R-:W-:Y:S01]  /*18b10*/  @!P5 IMAD.MOV.U32 R76, RZ, RZ, R68 ;  /* 0x000000ffff4cd224 */ /* 0x000fe200078e0044 */
[----:B------:R-:W-:Y:S02]  /*18b20*/  @!P0 MOV R62, R60 ;  /* 0x0000003c003e8202 */ /* 0x000fe40000000f00 */
[----:B------:R-:W-:Y:S01]  /*18b30*/  @!P0 LEA R72, P3, R53, R3, 0x1 ;  /* 0x0000000335488211 */ /* 0x000fe200078608ff */
[----:B------:R-:W-:Y:S01]  /*18b40*/  @!P5 IMAD.MOV.U32 R77, RZ, RZ, R69 ;  /* 0x000000ffff4dd224 */ /* 0x000fe200078e0045 */
[C---:B------:R-:W-:Y:S01]  /*18b50*/  @!P0 LEA.HI.X R54, R4.reuse, R61, R5, 0x5, P2 ;  /* 0x0000003d04368211 */ /* 0x040fe200010f2c05 */
[C---:B------:R-:W-:Y:S01]  /*18b60*/  @!P0 IMAD.WIDE.U32 R68, R4.reuse, 0x30, R60 ;  /* 0x0000003004448825 */ /* 0x040fe200078e003c */
[-C--:B------:R-:W-:Y:S02]  /*18b70*/  @!P0 LEA R70, P2, R55, R3.reuse, 0x1 ;  /* 0x0000000337468211 */ /* 0x080fe400078408ff */
[----:B------:R-:W-:Y:S01]  /*18b80*/  @!PT LDS RZ, [RZ] ;  /* 0x00000000fffff984 */ /* 0x000fe20000000800 */
[----:B------:R-:W-:Y:S01]  /*18b90*/  @!PT LDS RZ, [RZ] ;  /* 0x00000000fffff984 */ /* 0x000fe20000000800 */
[----:B------:R-:W-:Y:S01]  /*18ba0*/  @!PT LDS RZ, [RZ] ;  /* 0x00000000fffff984 */ /* 0x000fe20000000800 */
[----:B------:R-:W-:Y:S01]  /*18bb0*/  @!P5 LDGSTS.E.BYPASS.LTC128B.128 [R2+0x8000], desc[UR22][R76.64] ;  /* 0x080000004c02dfae */ /* 0x000fe2000b981a16 */
[-C--:B------:R-:W-:Y:S01]  /*18bc0*/  @!P0 LEA.HI.X R73, R53, R0.reuse, R52, 0x1, P3 ;  /* 0x0000000035498211 */ /* 0x080fe200018f0c34 */
[----:B------:R-:W-:Y:S01]  /*18bd0*/  @!P0 IMAD.WIDE.U32 R62, R4, 0x60, R62 ;  /* 0x00000060043e8825 */ /* 0x000fe200078e003e */
[-C--:B------:R-:W-:Y:S02]  /*18be0*/  @!P0 LEA.HI.X R71, R55, R0.reuse, R54, 0x1, P2 ;  /* 0x0000000037478211 */ /* 0x080fe400010f0c36 */
[-C--:B------:R-:W-:Y:S01]  /*18bf0*/  @!P0 LEA R74, P4, R68, R3.reuse, 0x1 ;  /* 0x00000003444a8211 */ /* 0x080fe200078808ff */
[----:B------:R-:W-:Y:S01]  /*18c00*/  @!P0 IMAD.WIDE.U32 R60, R4, 0x70, R60 ;  /* 0x00000070043c8825 */ /* 0x000fe200078e003c */
[-C--:B------:R-:W-:Y:S01]  /*18c10*/  @!P0 LEA R64, P3, R66, R3.reuse, 0x1 ;  /* 0x0000000342408211 */ /* 0x080fe200078608ff */
[----:B------:R-:W-:Y:S01]  /*18c20*/  @P5 STS.128 [R2+0x8000], RZ ;  /* 0x008000ff02005388 */ /* 0x000fe20000000c00 */
[-C--:B------:R-:W-:Y:S01]  /*18c30*/  @!P0 LEA R54, P2, R62, R3.reuse, 0x1 ;  /* 0x000000033e368211 */ /* 0x080fe200078408ff */
[C---:B------:R-:W-:Y:S01]  /*18c40*/  @!P0 IMAD R53, R5.reuse, 0x30, RZ ;  /* 0x0000003005358824 */ /* 0x040fe200078e02ff */
[----:B------:R-:W-:Y:S01]  /*18c50*/  @!P0 LEA R52, P1, R60, R3, 0x1 ;  /* 0x000000033c348211 */ /* 0x000fe200078208ff */
[----:B------:R-:W-:Y:S02]  /*18c60*/  @!P0 IMAD R55, R5, 0x50, RZ ;  /* 0x0000005005378824 */ /* 0x000fe400078e02ff */
[----:B------:R-:W-:Y:S01]  /*18c70*/  @!P0 IMAD.IADD R56, R65, 0x1, R63 ;  /* 0x0000000141388824 */ /* 0x000fe200078e023f */
[----:B------:R-:W-:Y:S01]  /*18c80*/  @!P0 IADD3 R53, PT, PT, R53, R69, RZ ;  /* 0x0000004535358210 */ /* 0x000fe20007ffe0ff */
[----:B------:R-:W-:Y:S01]  /*18c90*/  @P0 STS.128 [R2+0x8800], RZ ;  /* 0x008800ff02000388 */ /* 0x000fe20000000c00 */
[----:B------:R-:W-:Y:S02]  /*18ca0*/  @!P0 IMAD.IADD R55, R55, 0x1, R67 ;  /* 0x0000000137378824 */ /* 0x000fe400078e0243 */
[-C--:B------:R-:W-:Y:S01]  /*18cb0*/  @!P0 LEA.HI.X R75, R68, R0.reuse, R53, 0x1, P4 ;  /* 0x00000000444b8211 */ /* 0x080fe200020f0c35 */
[----:B------:R-:W-:Y:S02]  /*18cc0*/  @!P0 IMAD.IADD R57, R57, 0x1, R61 ;  /* 0x0000000139398824 */ /* 0x000fe400078e023d */
[-C--:B------:R-:W-:Y:S02]  /*18cd0*/  @!P0 LEA.HI.X R65, R66, R0.reuse, R55, 0x1, P3 ;  /* 0x0000000042418211 */ /* 0x080fe400018f0c37 */
[----:B------:R-:W-:Y:S01]  /*18ce0*/  @!PT LDS RZ, [RZ] ;  /* 0x00000000fffff984 */ /* 0x000fe20000000800 */
[----:B------:R-:W-:Y:S01]  /*18cf0*/  @!PT LDS RZ, [RZ] ;  /* 0x00000000fffff984 */ /* 0x000fe20000000800 */
[----:B------:R-:W-:Y:S01]  /*18d00*/  @!PT LDS RZ, [RZ] ;  /* 0x00000000fffff984 */ /* 0x000fe20000000800 */
[----:B------:R-:W-:Y:S01]  /*18d10*/  @!P0 LDGSTS.E.BYPASS.LTC128B.128 [R2+0x8800], desc[UR22][R72.64] ;  /* 0x0880000048028fae */ /* 0x000fe2000b981a16 */
[-C--:B------:R-:W-:Y:S02]  /*18d20*/  @!P0 LEA.HI.X R55, R62, R0.reuse, R56, 0x1, P2 ;  /* 0x000000003e378211 */ /* 0x080fe400010f0c38 */
[----:B------:R-:W-:Y:S01]  /*18d30*/  @!P0 LEA.HI.X R53, R60, R0, R57, 0x1, P1 ;  /* 0x000000003c358211 */ /* 0x000fe200008f0c39 */
[----:B------:R-:W1:Y:S04]  /*18d40*/  S2R R3, SR_TID.X ;  /* 0x0000000000037919 */ /* 0x000e680000002100 */
        /* <DEDUP_REMOVED lines=9> */
[----:B------:R-:W-:Y:S01]  /*18de0*/  @!P0 LDGSTS.E.BYPASS.LTC128B.128 [R2+0x9800], desc[UR22][R74.64] ;  /* 0x098000004a028fae */ /* 0x000fe2000b981a16 */
[C---:B-1----:R-:W-:Y:S01]  /*18df0*/  SHF.L.U32 R0, R3.reuse, 0x3, RZ ;  /* 0x0000000303007819 */ /* 0x042fe200000006ff */
[----:B------:R-:W-:Y:S06]  /*18e00*/  IMAD.SHL.U32 R3, R3, 0x40, RZ ;  /* 0x0000004003037824 */ /* 0x000fec00078e00ff */
[----:B------:R-:W-:Y:S08]  /*18e10*/  @P0 STS.128 [R2+0xa000], RZ ;  /* 0x00a000ff02000388 */ /* 0x000ff00000000c00 */
[----:B------:R1:W-:Y:S04]  /*18e20*/  STL [R1+0x2c], R0 ;  /* 0x00002c0001007387 */ /* 0x0003e80000100800 */
        /* <DEDUP_REMOVED lines=9> */
[----:B-1----:R-:W-:Y:S07]  /*18ec0*/  LOP3.LUT R0, R0, 0x38, RZ, 0xc0, !PT ;  /* 0x0000003800007812 */ /* 0x002fee00078ec0ff */
[----:B------:R-:W-:Y:S01]  /*18ed0*/  @P0 STS.128 [R2+0xb000], RZ ;  /* 0x00b000ff02000388 */ /* 0x000fe20000000c00 */
[----:B------:R-:W-:Y:S07]  /*18ee0*/  LOP3.LUT R3, R0, 0x1c0, R3, 0xf8, !PT ;  /* 0x000001c000037812 */ /* 0x000fee00078ef803 */
[----:B------:R1:W-:Y:S04]  /*18ef0*/  STL [R1], R0 ;  /* 0x0000000001007387 */ /* 0x0003e80000100800 */
[----:B------:R-:W-:Y:S01]  /*18f00*/  @!PT LDS RZ, [RZ] ;  /* 0x00000000fffff984 */ /* 0x000fe20000000800 */
[----:B------:R-:W-:Y:S01]  /*18f10*/  @!PT LDS RZ, [RZ] ;  /* 0x00000000fffff984 */ /* 0x000fe20000000800 */
[----:B------:R-:W-:Y:S01]  /*18f20*/  @!PT LDS RZ, [RZ] ;  /* 0x00000000fffff984 */ /* 0x000fe20000000800 */
[----:B------:R-:W-:Y:S08]  /*18f30*/  @!P0 LDGSTS.E.BYPASS.LTC128B.128 [R2+0xb000], desc[UR22][R54.64] ;  /* 0x0b00000036028fae */ /* 0x000ff0000b981a16 */
[----:B------:R2:W-:Y:S08]  /*18f40*/  @P0 STS.128 [R2+0xb800], RZ ;  /* 0x00b800ff02000388 */ /* 0x0005f00000000c00 */
[----:B------:R-:W-:Y:S01]  /*18f50*/  @!PT LDS RZ, [RZ] ;  /* 0x00000000fffff984 */ /* 0x000fe20000000800 */
[----:B------:R-:W-:Y:S01]  /*18f60*/  @!PT LDS RZ, [RZ] ;  /* 0x00000000fffff984 */ /* 0x000fe20000000800 */
[----:B------:R-:W-:Y:S01]  /*18f70*/  @!PT LDS RZ, [RZ] ;  /* 0x00000000fffff984 */ /* 0x000fe20000000800 */
[----:B------:R2:W-:Y:S01]  /*18f80*/  @!P0 LDGSTS.E.BYPASS.LTC128B.128 [R2+0xb800], desc[UR22][R52.64] ;  /* 0x0b80000034028fae */ /* 0x0005e2000b981a16 */
[----:B-1----:R-:W-:Y:S07]  /*18f90*/  LOP3.LUT R0, R3, R252, RZ, 0x3c, !PT ;  /* 0x000000fc03007212 */ /* 0x002fee00078e3cff */
[----:B------:R-:W-:Y:S01]  /*18fa0*/  LDSM.16.M88.4 R200, [R78] ;  /* 0x000000004ec8783b */ /* 0x000fe20000000200 */
[----:B------:R-:W-:Y:S04]  /*18fb0*/  IMAD R3, R0, 0x2, R251 ;  /* 0x0000000200037824 */ /* 0x000fe800078e02fb */
[----:B------:R-:W-:Y:S03]  /*18fc0*/  VIADD R0, R3, UR5 ;  /* 0x0000000503007c36 */ /* 0x000fe60008000000 */
[----:B------:R-:W1:Y:S08]  /*18fd0*/  LDSM.16.M88.4 R204, [R3+UR5+0x4000] ;  /* 0x0040000503cc783b */ /* 0x000e700008000200 */
[----:B------:R-:W3:Y:S01]  /*18fe0*/  LDSM.16.M88.4 R208, [R78+0x2000] ;  /* 0x002000004ed0783b */ /* 0x000ee20000000200 */
[----:B--2---:R-:W-:Y:S07]  /*18ff0*/  IADD3 R2, PT, PT, R0, R250, RZ ;  /* 0x000000fa00027210 */ /* 0x004fee0007ffe0ff */
[----:B------:R-:W2:Y:S08]  /*19000*/  LDSM.16.M88.4 R212, [R3+UR5+0x4800] ;  /* 0x0048000503d4783b */ /* 0x000eb00008000200 */
[----:B------:R-:W0:Y:S08]  /*19010*/  LDGDEPBAR ;  /* 0x00000000000079af */ /* 0x000e300000000000 */
[----:B------:R-:W4:Y:S08]  /*19020*/  LDSM.16.M88.4 R216, [R3+UR5+0x5000] ;  /* 0x0050000503d8783b */ /* 0x000f300008000200 */
[----:B------:R-:W5:Y:S01]  /*19030*/  LDSM.16.M88.4 R220, [R3+UR5+0x5800] ;  /* 0x0058000503dc783b */ /* 0x000f620008000200 */
[-C--:B-1----:R-:W-:Y:S07]  /*19040*/  HMMA.16816.F32.BF16 R4, R200, R204.reuse, RZ ;  /* 0x000000ccc804723c */ /* 0x082fee00000418ff */
[----:B------:R-:W-:Y:S01]  /*19050*/  LDSM.16.M88.4 R224, [R3+UR5+0x7000] ;  /* 0x0070000503e0783b */ /* 0x000fe20008000200 */
[C---:B---3--:R-:W-:Y:S07]  /*19060*/  HMMA.16816.F32.BF16 R8, R208.reuse, R204, RZ ;  /* 0x000000ccd008723c */ /* 0x048fee00000418ff */
[----:B------:R-:W-:Y:S01]  /*19070*/  LDSM.16.M88.4 R228, [R249] ;  /* 0x00000000f9e4783b */ /* 0x000fe20000000200 */
[-C--:B------:R-:W-:Y:S07]  /*19080*/  HMMA.16816.F32.BF16 R12, R208, R206.reuse, RZ ;  /* 0x000000ced00c723c */ /* 0x080fee00000418ff */
[----:B------:R-:W-:Y:S01]  /*19090*/  LDSM.16.M88.4 R232, [R2+0x4000] ;  /* 0x0040000002e8783b */ /* 0x000fe20000000200 */
[C---:B------:R-:W-:Y:S07]  /*190a0*/  HMMA.16816.F32.BF16 R16, R200.reuse, R206, RZ ;  /* 0x000000cec810723c */ /* 0x040fee00000418ff */
[----:B------:R-:W1:Y:S01]  /*190b0*/  LDSM.16.M88.4 R204, [R3+UR5+0x6000] ;  /* 0x0060000503cc783b */ /* 0x000e620008000200 */
[-C--:B--2---:R-:W-:Y:S07]  /*190c0*/  HMMA.16816.F32.BF16 R20, R200, R212.reuse, RZ ;  /* 0x000000d4c814723c */ /* 0x084fee00000418ff */
[----:B------:R-:W-:Y:S01]  /*190d0*/  LDSM.16.M88.4 R236, [R249+0x2000] ;  /* 0x00200000f9ec783b */ /* 0x000fe20000000200 */
[C---:B------:R-:W-:Y:S07]  /*190e0*/  HMMA.16816.F32.BF16 R24, R208.reuse, R212, RZ ;  /* 0x000000d4d018723c */ /* 0x040fee00000418ff */
[----:B------:R-:W-:Y:S01]  /*190f0*/  LDSM.16.M88.4 R240, [R2+0x4800] ;  /* 0x0048000002f0783b */ /* 0x000fe20000000200 */
[-C--:B------:R-:W-:Y:S07]  /*19100*/  HMMA.16816.F32.BF16 R28, R208, R214.reuse, RZ ;  /* 0x000000d6d01c723c */ /* 0x080fee00000418ff */
[----:B------:R-:W-:Y:S01]  /*19110*/  LDSM.16.M88.4 R244, [R2+0x5800] ;  /* 0x0058000002f4783b */ /* 0x000fe20000000200 */
[C---:B------:R-:W-:Y:S07]  /*19120*/  HMMA.16816.F32.BF16 R32, R200.reuse, R214, RZ ;  /* 0x000000d6c820723c */ /* 0x040fee00000418ff */
[----:B------:R-:W2:Y:S01]  /*19130*/  LDSM.16.M88.4 R212, [R3+UR5+0x6800] ;  /* 0x0068000503d4783b */ /* 0x000ea20008000200 */
[-C--:B----4-:R-:W-:Y:S08]  /*19140*/  HMMA.16816.F32.BF16 R36, R200, R216.reuse, RZ ;  /* 0x000000d8c824723c */ /* 0x090ff000000418ff */
[C---:B------:R-:W-:Y:S08]  /*19150*/  HMMA.16816.F32.BF16 R40, R208.reuse, R216, RZ ;  /* 0x000000d8d028723c */ /* 0x040ff000000418ff */
[-C--:B------:R-:W-:Y:S08]  /*19160*/  HMMA.16816.F32.BF16 R44, R208, R218.reuse, RZ ;  /* 0x000000dad02c723c */ /* 0x080ff000000418ff */
[C---:B------:R-:W-:Y:S01]  /*19170*/  HMMA.16816.F32.BF16 R48, R200.reuse, R218, RZ ;  /* 0x000000dac830723c */ /* 0x040fe200000418ff */
[----:B------:R3:W4:Y:S07]  /*19180*/  LDSM.16.M88.4 R216, [R3+UR5+0x7800] ;  /* 0x0078000503d8783b */ /* 0x00072e0008000200 */
[-C--:B-----5:R-:W-:Y:S08]  /*19190*/  HMMA.16816.F32.BF16 R52, R200, R220.reuse, RZ ;  /* 0x000000dcc834723c */ /* 0x0a0ff000000418ff */
[C---:B------:R-:W-:Y:S08]  /*191a0*/  HMMA.16816.F32.BF16 R56, R208.reuse, R220, RZ ;  /* 0x000000dcd038723c */ /* 0x040ff000000418ff */
[-C--:B------:R-:W-:Y:S01]  /*191b0*/  HMMA.16816.F32.BF16 R60, R208, R222.reuse, RZ ;  /* 0x000000ded03c723c */ /* 0x080fe200000418ff */
[----:B---3--:R-:W-:Y:S07]  /*191c0*/  IMAD.MOV.U32 R3, RZ, RZ, R78 ;  /* 0x000000ffff037224 */ /* 0x008fee00078e004e */
[C---:B------:R-:W-:Y:S01]  /*191d0*/  HMMA.16816.F32.BF16 R64, R200.reuse, R222, RZ ;  /* 0x000000dec840723c */ /* 0x040fe200000418ff */
[----:B------:R-:W3:Y:S07]  /*191e0*/  LDSM.16.M88.4 R220, [R2+0x5000] ;  /* 0x0050000002dc783b */ /* 0x000eee0000000200 */
[-C--:B-1----:R-:W-:Y:S08]  /*191f0*/  HMMA.16816.F32.BF16 R68, R200, R204.reuse, RZ ;  /* 0x000000ccc844723c */ /* 0x082ff000000418ff */
[C---:B------:R-:W-:Y:S08]  /*19200*/  HMMA.16816.F32.BF16 R72, R208.reuse, R204, RZ ;  /* 0x000000ccd048723c */ /* 0x040ff000000418ff */
[-C--:B------:R-:W-:Y:S08]  /*19210*/  HMMA.16816.F32.BF16 R76, R208, R206.reuse, RZ ;  /* 0x000000ced04c723c */ /* 0x080ff000000418ff */
[C---:B------:R-:W-:Y:S01]  /*19220*/  HMMA.16816.F32.BF16 R80, R200.reuse, R206, RZ ;  /* 0x000000cec850723c */ /* 0x040fe200000418ff */
[----:B------:R-:W-:Y:S07]  /*19230*/  LDSM.16.M88.4 R204, [R2+0x6800] ;  /* 0x0068000002cc783b */ /* 0x000fee0000000200 */
[-C--:B--2---:R-:W-:Y:S08]  /*19240*/  HMMA.16816.F32.BF16 R84, R200, R212.reuse, RZ ;  /* 0x000000d4c854723c */ /* 0x084ff000000418ff */
[C---:B------:R-:W-:Y:S08]  /*19250*/  HMMA.16816.F32.BF16 R88, R208.reuse, R212, RZ ;  /* 0x000000d4d058723c */ /* 0x040ff000000418ff */
[-C--:B------:R-:W-:Y:S08]  /*19260*/  HMMA.16816.F32.BF16 R92, R208, R214.reuse, RZ ;  /* 0x000000d6d05c723c */ /* 0x080ff000000418ff */
[C---:B------:R-:W-:Y:S01]  /*19270*/  HMMA.16816.F32.BF16 R96, R200.reuse, R214, RZ ;  /* 0x000000d6c860723c */ /* 0x040fe200000418ff */
[----:B------:R-:W-:Y:S07]  /*19280*/  LDSM.16.M88.4 R212, [R2+0x7800] ;  /* 0x0078000002d4783b */ /* 0x000fee0000000200 */
[-C--:B------:R-:W-:Y:S08]  /*19290*/  HMMA.16816.F32.BF16 R100, R200, R224.reuse, RZ ;  /* 0x000000e0c864723c */ /* 0x080ff000000418ff */
[C---:B------:R-:W-:Y:S01]  /*192a0*/  HMMA.16816.F32.BF16 R104, R208.reuse, R224, RZ ;  /* 0x000000e0d068723c */ /* 0x040fe200000418ff */
[----:B------:R-:W1:Y:S01]  /*192b0*/  S2R R224, SR_TID.X ;  /* 0x0000000000e07919 */ /* 0x000e620000002100 */
[----:B------:R-:W-:Y:S06]  /*192c0*/  IMAD.MOV.U32 R225, RZ, RZ, 0x40 ;  /* 0x00000040ffe17424 */ /* 0x000fec00078e00ff */
[-C--:B------:R-:W-:Y:S08]  /*192d0*/  HMMA.16816.F32.BF16 R108, R208, R226.reuse, RZ ;  /* 0x000000e2d06c723c */ /* 0x080ff000000418ff */
[C---:B------:R-:W-:Y:S08]  /*192e0*/  HMMA.16816.F32.BF16 R112, R200.reuse, R226, RZ ;  /* 0x000000e2c870723c */ /* 0x040ff000000418ff */
[-C--:B----4-:R-:W-:Y:S08]  /*192f0*/  HMMA.16816.F32.BF16 R116, R200, R216.reuse, RZ ;  /* 0x000000d8c874723c */ /* 0x090ff000000418ff */
[C---:B------:R-:W-:Y:S02]  /*19300*/  HMMA.16816.F32.BF16 R120, R208.reuse, R216, RZ ;  /* 0x000000d8d078723c */ /* 0x040fe400000418ff */
[----:B-1----:R-:W-:Y:S04]  /*19310*/  LOP3.LUT P4, RZ, R224, 0x4, RZ, 0xc0, !PT ;  /* 0x00000004e0ff7812 */ /* 0x002fe8000788c0ff */
[----:B------:R-:W-:Y:S02]  /*19320*/  SEL R217, R225, 0xffffffc0, !P4 ;  /* 0xffffffc0e1d97807 */ /* 0x000fe40006000000 */
[-C--:B------:R-:W-:Y:S01]  /*19330*/  HMMA.16816.F32.BF16 R124, R208, R218.reuse, RZ ;  /* 0x000000dad07c723c */ /* 0x080fe200000418ff */
[----:B------:R-:W-:Y:S02]  /*19340*/  LDSM.16.M88.4 R208, [R2+0x7000] ;  /* 0x0070000002d0783b */ /* 0x000fe40000000200 */
[----:B------:R-:W-:Y:S05]  /*19350*/  IMAD.IADD R3, R3, 0x1, R217 ;  /* 0x0000000103037824 */ /* 0x000fea00078e02d9 */
[----:B------:R-:W-:Y:S01]  /*19360*/  HMMA.16816.F32.BF16 R128, R200, R218, RZ ;  /* 0x000000dac880723c */ /* 0x000fe200000418ff */
[----:B------:R-:W1:Y:S07]  /*19370*/  LDSM.16.M88.4 R200, [R2+0x6000] ;  /* 0x0060000002c8783b */ /* 0x000e6e0000000200 */
[-C--:B------:R-:W-:Y:S01]  /*19380*/  HMMA.16816.F32.BF16 R4, R228, R232.reuse, R4 ;  /* 0x000000e8e404723c */ /* 0x080fe20000041804 */
[----:B------:R-:W-:Y:S07]  /*19390*/  LDSM.16.M88.4 R224, [R3+0x2000] ;  /* 0x0020000003e0783b */ /* 0x000fee0000000200 */
[C---:B------:R-:W-:Y:S04]  /*193a0*/  HMMA.16816.F32.BF16 R8, R236.reuse, R232, R8 ;  /* 0x000000e8ec08723c */ /* 0x040fe80000041808 */
[----:B------:R-:W-:Y:S02]  /*193b0*/  IADD3 R233, PT, PT, R0, R217, RZ ;  /* 0x000000d900e97210 */ /* 0x000fe40007ffe0ff */
[----:B------:R2:W-:Y:S02]  /*193c0*/  LDSM.16.M88.4 R216, [R3] ;  /* 0x0000000003d8783b */ /* 0x0005e40000000200 */
[-C--:B------:R-:W-:Y:S03]  /*193d0*/  HMMA.16816.F32.BF16 R12, R236, R234.reuse, R12 ;  /* 0x000000eaec0c723c */ /* 0x080fe6000004180c */
[C---:B------:R-:W-:Y:S05]  /*193e0*/  IMAD.IADD R0, R250.reuse, 0x1, R233 ;  /* 0x00000001fa007824 */ /* 0x040fea00078e02e9 */
[C---:B------:R-:W-:Y:S08]  /*193f0*/  HMMA.16816.F32.BF16 R16, R228.reuse, R234, R16 ;  /* 0x000000eae410723c */ /* 0x040ff00000041810 */
[-C--:B------:R-:W-:Y:S03]  /*19400*/  HMMA.16816.F32.BF16 R20, R228, R240.reuse, R20 ;  /* 0x000000f0e414723c */ /* 0x080fe60000041814 */
[----:B--2---:R-:W-:Y:S05]  /*19410*/  IMAD.IADD R3, R250, 0x1, R3 ;  /* 0x00000001fa037824 */ /* 0x004fea00078e0203 */
        /* <DEDUP_REMOVED lines=12> */
[C---:B------:R-:W-:Y:S08]  /*194e0*/  HMMA.16816.F32.BF16 R64, R228.reuse, R246, R64 ;  /* 0x000000f6e440723c */ /* 0x040ff00000041840 */
        /* <DEDUP_REMOVED lines=32> */
[-C--:B---3--:R-:W-:Y:S01]  /*196f0*/  HMMA.16816.F32.BF16 R36, R216, R204.reuse, R36 ;  /* 0x000000ccd824723c */ /* 0x088fe20000041824 */
[----:B------:R-:W-:Y:S07]  /*19700*/  LDSM.16.M88.4 R232, [R0+0x5000] ;  /* 0x0050000000e8783b */ /* 0x000fee0000000200 */
        /* <DEDUP_REMOVED lines=24> */
[-C--:B-1----:R-:W-:Y:S08]  /*19890*/  HMMA.16816.F32.BF16 R116, R216, R200.reuse, R116 ;  /* 0x000000c8d874723c */ /* 0x082ff00000041874 */
[C---:B------:R-:W-:Y:S08]  /*198a0*/  HMMA.16816.F32.BF16 R120, R224.reuse, R200, R120 ;  /* 0x000000c8e078723c */ /* 0x040ff00000041878 */
[-C--:B------:R-:W-:Y:S01]  /*198b0*/  HMMA.16816.F32.BF16 R124, R224, R202.reuse, R124 ;  /* 0x000000cae07c723c */ /* 0x080fe2000004187c */
[----:B------:R-:W1:Y:S07]  /*198c0*/  LDSM.16.M88.4 R224, [R0+0x7000] ;  /* 0x0070000000e0783b */ /* 0x000e6e0000000200 */
[----:B------:R-:W-:Y:S01]  /*198d0*/  HMMA.16816.F32.BF16 R128, R216, R202, R128 ;  /* 0x000000cad880723c */ /* 0x000fe20000041880 */
[----:B------:R-:W5:Y:S04]  /*198e0*/  LDL R216, [R1+0x40] ;  /* 0x0000400001d87983 */ /* 0x000f680000100800 */
[----:B------:R-:W5:Y:S03]  /*198f0*/  LDL R218, [R1+0x50] ;  /* 0x0000500001da7983 */ /* 0x000f660000100800 */
[-C--:B---3--:R-:W-:Y:S01]  /*19900*/  HMMA.16816.F32.BF16 R4, R204, R208.reuse, R4 ;  /* 0x000000d0cc04723c */ /* 0x088fe20000041804 */
[----:B------:R-:W3:Y:S04]  /*19910*/  LDL R217, [R1+0x48] ;  /* 0x0000480001d97983 */ /* 0x000ee80000100800 */
[----:B------:R-:W3:Y:S03]  /*19920*/  LDL R219, [R1+0x4c] ;  /* 0x00004c0001db7983 */ /* 0x000ee60000100800 */
[C---:B----4-:R-:W-:Y:S01]  /*19930*/  HMMA.16816.F32.BF16 R8, R212.reuse, R208, R8 ;  /* 0x000000d0d408723c */ /* 0x050fe20000041808 */
[----:B------:R-:W4:Y:S01]  /*19940*/  LDSM.16.M88.4 R200, [R0+0x7800] ;  /* 0x0078000000c8783b */ /* 0x000f220000000200 */
[----:B------:R-:W-:Y:S06]  /*19950*/  DEPBAR.LE SB0, 0x0 ;  /* 0x000080000000791a */ /* 0x000fec0000000000 */
[-C--:B------:R-:W-:Y:S01]  /*19960*/  HMMA.16816.F32.BF16 R12, R212, R210.reuse, R12 ;  /* 0x000000d2d40c723c */ /* 0x080fe2000004180c */
[----:B------:R-:W-:Y:S07]  /*19970*/  BAR.SYNC.DEFER_BLOCKING 0x0 ;  /* 0x0000000000007b1d */ /* 0x000fee0000010000 */
[C---:B------:R-:W-:Y:S04]  /*19980*/  HMMA.16816.F32.BF16 R16, R204.reuse, R210, R16 ;  /* 0x000000d2cc10723c */ /* 0x040fe80000041810 */
[----:B------:R-:W-:Y:S04]  /*19990*/  FMUL.FTZ R244, R10, UR8 ;  /* 0x000000080af47c20 */ /* 0x000fe80008410000 */
[-C--:B--2---:R-:W-:Y:S08]  /*199a0*/  HMMA.16816.F32.BF16 R20, R204, R228.reuse, R20 ;  /* 0x000000e4cc14723c */ /* 0x084ff00000041814 */
[C---:B------:R-:W-:Y:S08]  /*199b0*/  HMMA.16816.F32.BF16 R24, R212.reuse, R228, R24 ;  /* 0x000000e4d418723c */ /* 0x040ff00000041818 */
[-C--:B------:R-:W-:Y:S08]  /*199c0*/  HMMA.16816.F32.BF16 R28, R212, R230.reuse, R28 ;  /* 0x000000e6d41c723c */ /* 0x080ff0000004181c */
[C---:B------:R-:W-:Y:S08]  /*199d0*/  HMMA.16816.F32.BF16 R32, R204.reuse, R230, R32 ;  /* 0x000000e6cc20723c */ /* 0x040ff00000041820 */
[-C--:B------:R-:W-:Y:S01]  /*199e0*/  HMMA.16816.F32.BF16 R36, R204, R232.reuse, R36 ;  /* 0x000000e8cc24723c */ /* 0x080fe20000041824 */
[----:B------:R-:W2:Y:S07]  /*199f0*/  S2R R210, SR_TID.X ;  /* 0x0000000000d27919 */ /* 0x000eae0000002100 */
[C---:B------:R-:W-:Y:S08]  /*19a00*/  HMMA.16816.F32.BF16 R40, R212.reuse, R232, R40 ;  /* 0x000000e8d428723c */ /* 0x040ff00000041828 */
[-C--:B------:R-:W-:Y:S08]  /*19a10*/  HMMA.16816.F32.BF16 R44, R212, R234.reuse, R44 ;  /* 0x000000ead42c723c */ /* 0x080ff0000004182c */
[C---:B------:R-:W-:Y:S01]  /*19a20*/  HMMA.16816.F32.BF16 R48, R204.reuse, R234, R48 ;  /* 0x000000eacc30723c */ /* 0x040fe20000041830 */
[----:B------:R-:W-:Y:S07]  /*19a30*/  MOV R235, UR18 ;  /* 0x0000001200eb7c02 */ /* 0x000fee0008000f00 */
[-C--:B-----5:R-:W-:Y:S03]  /*19a40*/  HMMA.16816.F32.BF16 R52, R204, R220.reuse, R52 ;  /* 0x000000dccc34723c */ /* 0x0a0fe60000041834 */
[----:B--2---:R-:W-:Y:S05]  /*19a50*/  IMAD.SHL.U32 R233, R210, 0x2, RZ ;  /* 0x00000002d2e97824 */ /* 0x004fea00078e00ff */
[C---:B------:R-:W-:Y:S04]  /*19a60*/  HMMA.16816.F32.BF16 R56, R212.reuse, R220, R56 ;  /* 0x000000dcd438723c */ /* 0x040fe80000041838 */
[----:B------:R-:W-:Y:S04]  /*19a70*/  LOP3.LUT R232, R233, 0x6, RZ, 0xc0, !PT ;  /* 0x00000006e9e87812 */ /* 0x000fe800078ec0ff */
[-C--:B------:R-:W-:Y:S03]  /*19a80*/  HMMA.16816.F32.BF16 R60, R212, R222.reuse, R60 ;  /* 0x000000ded43c723c */ /* 0x080fe6000004183c */
[----:B------:R-:W-:Y:S04]  /*19a90*/  IMAD R235, R235, 0x80, R232 ;  /* 0x00000080ebeb7824 */ /* 0x000fe800078e02e8 */
[----:B------:R-:W-:Y:S01]  /*19aa0*/  VIADD R229, R235, 0x78 ;  /* 0x00000078ebe57836 */ /* 0x000fe20000000000 */
[C---:B------:R-:W-:Y:S08]  /*19ab0*/  HMMA.16816.F32.BF16 R64, R204.reuse, R222, R64 ;  /* 0x000000decc40723c */ /* 0x040ff00000041840 */
[-C--:B------:R-:W-:Y:S08]  /*19ac0*/  HMMA.16816.F32.BF16 R68, R204, R236.reuse, R68 ;  /* 0x000000eccc44723c */ /* 0x080ff00000041844 */
[C---:B------:R-:W-:Y:S04]  /*19ad0*/  HMMA.16816.F32.BF16 R72, R212.reuse, R236, R72 ;  /* 0x000000ecd448723c */ /* 0x040fe80000041848 */
[----:B------:R-:W-:Y:S01]  /*19ae0*/  FMUL.FTZ R237, R5, UR8 ;  /* 0x0000000805ed7c20 */ /* 0x000fe20008410000 */
[----:B------:R-:W-:Y:S03]  /*19af0*/  FMUL.FTZ R236, R6, UR8 ;  /* 0x0000000806ec7c20 */ /* 0x000fe60008410000 */
[-C--:B------:R-:W-:Y:S02]  /*19b00*/  HMMA.16816.F32.BF16 R76, R212, R238.reuse, R76 ;  /* 0x000000eed44c723c */ /* 0x080fe4000004184c */
[----:B------:R-:W2:Y:S06]  /*19b10*/  MUFU.TANH R237, R237 ;  /* 0x000000ed00ed7308 */ /* 0x000eac0000002400 */
[C---:B------:R-:W-:Y:S04]  /*19b20*/  HMMA.16816.F32.BF16 R80, R204.reuse, R238, R80 ;  /* 0x000000eecc50723c */ /* 0x040fe80000041850 */
[----:B------:R-:W5:Y:S01]  /*19b30*/  MUFU.TANH R236, R236 ;  /* 0x000000ec00ec7308 */ /* 0x000f620000002400 */
[----:B------:R-:W-:Y:S01]  /*19b40*/  FMUL.FTZ R238, R4, UR8 ;  /* 0x0000000804ee7c20 */ /* 0x000fe20008410000 */
[----:B------:R-:W-:Y:S02]  /*19b50*/  IADD3 R239, PT, PT, R235, UR17, RZ ;  /* 0x00000011ebef7c10 */ /* 0x000fe4000fffe0ff */
[-C--:B------:R-:W-:Y:S06]  /*19b60*/  HMMA.16816.F32.BF16 R84, R204, R240.reuse, R84 ;  /* 0x000000f0cc54723c */ /* 0x080fec0000041854 */
[----:B------:R-:W5:Y:S02]  /*19b70*/  MUFU.TANH R238, R238 ;  /* 0x000000ee00ee7308 */ /* 0x000f640000002400 */
[C---:B------:R-:W-:Y:S04]  /*19b80*/  HMMA.16816.F32.BF16 R88, R212.reuse, R240, R88 ;  /* 0x000000f0d458723c */ /* 0x040fe80000041858 */
[----:B------:R-:W-:Y:S01]  /*19b90*/  FMUL.FTZ R241, R8, UR8 ;  /* 0x0000000808f17c20 */ /* 0x000fe20008410000 */
[----:B------:R-:W-:Y:S03]  /*19ba0*/  FMUL.FTZ R240, R9, UR8 ;  /* 0x0000000809f07c20 */ /* 0x000fe60008410000 */
[-C--:B------:R-:W-:Y:S02]  /*19bb0*/  HMMA.16816.F32.BF16 R92, R212, R242.reuse, R92 ;  /* 0x000000f2d45c723c */ /* 0x080fe4000004185c */
[----:B------:R-:W5:Y:S06]  /*19bc0*/  MUFU.TANH R241, R241 ;  /* 0x000000f100f17308 */ /* 0x000f6c0000002400 */
[C---:B------:R-:W-:Y:S04]  /*19bd0*/  HMMA.16816.F32.BF16 R96, R204.reuse, R242, R96 ;  /* 0x000000f2cc60723c */ /* 0x040fe80000041860 */
[----:B------:R-:W5:Y:S01]  /*19be0*/  MUFU.TANH R240, R240 ;  /* 0x000000f000f07308 */ /* 0x000f620000002400 */
[----:B------:R-:W-:Y:S01]  /*19bf0*/  FMUL.FTZ R242, R7, UR8 ;  /* 0x0000000807f27c20 */ /* 0x000fe20008410000 */
[----:B------:R-:W-:Y:S02]  /*19c00*/  FMUL.FTZ R243, R11, UR8 ;  /* 0x000000080bf37c20 */ /* 0x000fe40008410000 */
[-C--:B-1----:R-:W-:Y:S06]  /*19c10*/  HMMA.16816.F32.BF16 R100, R204, R224.reuse, R100 ;  /* 0x000000e0cc64723c */ /* 0x082fec0000041864 */
[----:B------:R-:W1:Y:S02]  /*19c20*/  MUFU.TANH R242, R242 ;  /* 0x000000f200f27308 */ /* 0x000e640000002400 */
[C---:B------:R-:W-:Y:S08]  /*19c30*/  HMMA.16816.F32.BF16 R104, R212.reuse, R224, R104 ;  /* 0x000000e0d468723c */ /* 0x040ff00000041868 */
[----:B------:R-:W-:Y:S01]  /*19c40*/  MUFU.TANH R243, R243 ;  /* 0x000000f300f37308 */ /* 0x000fe20000002400 */
[----:B------:R-:W-:Y:S01]  /*19c50*/  VIADD R225, R229, UR17 ;  /* 0x00000011e5e17c36 */ /* 0x000fe20008000000 */
[-C--:B------:R-:W-:Y:S03]  /*19c60*/  HMMA.16816.F32.BF16 R108, R212, R226.reuse, R108 ;  /* 0x000000e2d46c723c */ /* 0x080fe6000004186c */
[----:B------:R-:W-:Y:S05]  /*19c70*/  VIADD R234, R225, 0xffffff89 ;  /* 0xffffff89e1ea7836 */ /* 0x000fea0000000000 */
[C---:B------:R-:W-:Y:S08]  /*19c80*/  HMMA.16816.F32.BF16 R112, R204.reuse, R226, R112 ;  /* 0x000000e2cc70723c */ /* 0x040ff00000041870 */
[-C--:B----4-:R-:W-:Y:S08]  /*19c90*/  HMMA.16816.F32.BF16 R116, R204, R200.reuse, R116 ;  /* 0x000000c8cc74723c */ /* 0x090ff00000041874 */
[C---:B------:R-:W-:Y:S08]  /*19ca0*/  HMMA.16816.F32.BF16 R120, R212.reuse, R200, R120 ;  /* 0x000000c8d478723c */ /* 0x040ff00000041878 */
[-C--:B------:R-:W-:Y:S08]  /*19cb0*/  HMMA.16816.F32.BF16 R124, R212, R202.reuse, R124 ;  /* 0x000000cad47c723c */ /* 0x080ff0000004187c */
[----:B------:R-:W-:Y:S04]  /*19cc0*/  HMMA.16816.F32.BF16 R128, R204, R202, R128 ;  /* 0x000000cacc80723c */ /* 0x000fe80000041880 */
[C---:B------:R-:W-:Y:S01]  /*19cd0*/  IADD3 R206, PT, PT, R216.reuse, -UR10, RZ ;  /* 0x8000000ad8ce7c10 */ /* 0x040fe2000fffe0ff */
[C---:B------:R-:W-:Y:S02]  /*19ce0*/  IMAD.IADD R246, R216.reuse, 0x1, -R234 ;  /* 0x00000001d8f67824 */ /* 0x040fe400078e0aea */
[----:B------:R-:W-:Y:S01]  /*19cf0*/  IMAD.IADD R247, R216, 0x1, -R239 ;  /* 0x00000001d8f77824 */ /* 0x000fe200078e0aef */
[C---:B------:R-:W-:Y:S01]  /*19d00*/  IADD3 R245, PT, PT, R218.reuse, -R239, RZ ;  /* 0x800000efdaf57210 */ /* 0x040fe20007ffe0ff */
[----:B------:R-:W-:Y:S01]  /*19d10*/  VIADD R0, R218, -UR10 ;  /* 0x8000000ada007c36 */ /* 0x000fe20008000000 */
[----:B------:R-:W-:Y:S02]  /*19d20*/  IABS R246, R246 ;  /* 0x000000f600f67213 */ /* 0x000fe40000000000 */
[----:B------:R-:W-:Y:S02]  /*19d30*/  IABS R245, R245 ;  /* 0x000000f500f57213 */ /* 0x000fe40000000000 */
[----:B------:R-:W-:Y:S02]  /*19d40*/  I2FP.F32.S32 R246, R246 ;  /* 0x000000f600f67245 */ /* 0x000fe40000201400 */
[----:B---3--:R-:W-:Y:S01]  /*19d50*/  IADD3 R2, PT, PT, R217, -R239, RZ ;  /* 0x800000efd9027210 */ /* 0x008fe20007ffe0ff */
[C---:B------:R-:W-:Y:S01]  /*19d60*/  VIADD R221, R219.reuse, -UR10 ;  /* 0x8000000adbdd7c36 */ /* 0x040fe20008000000 */
[----:B------:R-:W-:Y:S01]  /*19d70*/  IABS R247, R247 ;  /* 0x000000f700f77213 */ /* 0x000fe20000000000 */
[----:B--2---:R-:W-:Y:S01]  /*19d80*/  FFMA.FTZ R237, R246, -UR6, R237 ;  /* 0x80000006f6ed7c23 */ /* 0x004fe200080100ed */
[----:B------:R-:W-:Y:S01]  /*19d90*/  I2FP.F32.S32 R245, R245 ;  /* 0x000000f500f57245 */ /* 0x000fe20000201400 */
[----:B------:R-:W-:Y:S01]  /*19da0*/  IMAD.IADD R246, R219, 0x1, -R239 ;  /* 0x00000001dbf67824 */ /* 0x000fe200078e0aef */
[----:B------:R-:W-:Y:S01]  /*19db0*/  I2FP.F32.S32 R247, R247 ;  /* 0x000000f700f77245 */ /* 0x000fe20000201400 */
[----:B------:R2:W3:Y:S01]  /*19dc0*/  MUFU.TANH R239, R244 ;  /* 0x000000f400ef7308 */ /* 0x0004e20000002400 */
[----:B------:R-:W-:Y:S01]  /*19dd0*/  IABS R2, R2 ;  /* 0x0000000200027213 */ /* 0x000fe20000000000 */
[----:B-----5:R-:W-:Y:S01]  /*19de0*/  FFMA.FTZ R236, R245, -UR6, R236 ;  /* 0x80000006f5ec7c23 */ /* 0x020fe200080100ec */
[----:B------:R-:W-:Y:S01]  /*19df0*/  IABS R246, R246 ;  /* 0x000000f600f67213 */ /* 0x000fe20000000000 */
[----:B------:R-:W-:Y:S01]  /*19e00*/  FFMA.FTZ R238, R247, -UR6, R238 ;  /* 0x80000006f7ee7c23 */ /* 0x000fe200080100ee */
[-C--:B------:R-:W-:Y:S01]  /*19e10*/  ISETP.GT.AND P6, PT, R206, R235.reuse, PT ;  /* 0x000000ebce00720c */ /* 0x080fe20003fc4270 */
[--C-:B------:R-:W-:Y:S01]  /*19e20*/  IMAD.IADD R245, R219, 0x1, -R234.reuse ;  /* 0x00000001dbf57824 */ /* 0x100fe200078e0aea */
[----:B------:R-:W-:Y:S01]  /*19e30*/  I2FP.F32.S32 R246, R246 ;  /* 0x000000f600f67245 */ /* 0x000fe20000201400 */
[----:B------:R-:W-:Y:S01]  /*19e40*/  IMAD.IADD R247, R218, 0x1, -R234 ;  /* 0x00000001daf77824 */ /* 0x000fe200078e0aea */
[----:B------:R-:W-:Y:S02]  /*19e50*/  ISETP.GT.AND P3, PT, R0, R235, PT ;  /* 0x000000eb0000720c */ /* 0x000fe40003f64270 */
[----:B------:R-:W-:Y:S01]  /*19e60*/  IABS R245, R245 ;  /* 0x000000f500f57213 */ /* 0x000fe20000000000 */
[----:B------:R-:W-:Y:S01]  /*19e70*/  FFMA.FTZ R241, R246, -UR6, R241 ;  /* 0x80000006f6f17c23 */ /* 0x000fe200080100f1 */
[----:B------:R-:W-:Y:S02]  /*19e80*/  IABS R247, R247 ;  /* 0x000000f700f77213 */ /* 0x000fe40000000000 */
[----:B------:R-:W-:Y:S02]  /*19e90*/  I2FP.F32.S32 R245, R245 ;  /* 0x000000f500f57245 */ /* 0x000fe40000201400 */
[----:B------:R-:W-:Y:S02]  /*19ea0*/  I2FP.F32.S32 R247, R247 ;  /* 0x000000f700f77245 */ /* 0x000fe40000201400 */
[----:B--2---:R-:W-:Y:S01]  /*19eb0*/  I2FP.F32.S32 R244, R2 ;  /* 0x0000000200f47245 */ /* 0x004fe20000201400 */
[----:B------:R-:W-:Y:S01]  /*19ec0*/  FFMA.FTZ R240, R245, -UR6, R240 ;  /* 0x80000006f5f07c23 */ /* 0x000fe200080100f0 */
[----:B------:R-:W-:Y:S01]  /*19ed0*/  ISETP.GT.AND P2, PT, R221, R235, PT ;  /* 0x000000ebdd00720c */ /* 0x000fe20003f44270 */
[----:B-1----:R-:W-:Y:S01]  /*19ee0*/  FFMA.FTZ R242, R247, -UR6, R242 ;  /* 0x80000006f7f27c23 */ /* 0x002fe200080100f2 */
[----:B------:R-:W-:Y:S01]  /*19ef0*/  IADD3 R10, PT, PT, R217, -UR10, RZ ;  /* 0x8000000ad90a7c10 */ /* 0x000fe2000fffe0ff */
[----:B------:R-:W-:Y:S02]  /*19f00*/  VIADD R245, R235, 0x1 ;  /* 0x00000001ebf57836 */ /* 0x000fe40000000000 */
[----:B---3--:R-:W-:Y:S01]  /*19f10*/  FFMA.FTZ R239, R244, -UR6, R239 ;  /* 0x80000006f4ef7c23 */ /* 0x008fe200080100ef */
[----:B------:R-:W-:Y:S07]  /*19f20*/  BRA.U.ANY UP0, `(.L_x_1177) ;  /* 0xffffffe1004c7547 */ /* 0x000fee000b93ffff */
.L_x_1176:
[----:B------:R-:W-:Y:S01]  /*19f30*/  FSEL R238, R238, -INF , !P6 ;  /* 0xff800000eeee7808 */ /* 0x000fe20007000000 */
[----:B------:R-:W2:Y:S01]  /*19f40*/  LDL R251, [R1+0x3c] ;  /* 0x00003c0001fb7983 */ /* 0x000ea20000100800 */
[-C--:B------:R-:W-:Y:S01]  /*19f50*/  ISETP.GT.AND P6, PT, R0, R245.reuse, PT ;  /* 0x000000f50000720c */ /* 0x080fe20003fc4270 */
[----:B------:R-:W-:Y:S01]  /*19f60*/  FMUL.FTZ R13, R13, UR8 ;  /* 0x000000080d0d7c20 */ /* 0x000fe20008410000 */
[-C--:B------:R-:W-:Y:S01]  /*19f70*/  ISETP.GT.AND P1, PT, R206, R245.reuse, PT ;  /* 0x000000f5ce00720c */ /* 0x080fe20003f24270 */
[----:B------:R-:W4:Y:S01]  /*19f80*/  LDL R210, [R1+0x38] ;  /* 0x0000380001d27983 */ /* 0x000f220000100800 */
[----:B------:R-:W-:Y:S01]  /*19f90*/  FSEL R11, R236, -INF , !P3 ;  /* 0xff800000ec0b7808 */ /* 0x000fe20005800000 */
[----:B---3--:R1:W-:Y:S01]  /*19fa0*/  MUFU.TANH R200, R13 ;  /* 0x0000000d00c87308 */ /* 0x0083e20000002400 */
[----:B------:R-:W-:Y:S01]  /*19fb0*/  ISETP.GT.AND P3, PT, R10, R245, PT ;  /* 0x000000f50a00720c */ /* 0x000fe20003f64270 */
[----:B------:R-:W3:Y:S01]  /*19fc0*/  LDL R212, [R1+0x30] ;  /* 0x0000300001d47983 */ /* 0x000ee20000100800 */
[----:B------:R-:W-:Y:S01]  /*19fd0*/  FSEL R5, R242, -INF , !P6 ;  /* 0xff800000f2057808 */ /* 0x000fe20007000000 */
[----:B------:R-:W-:Y:S01]  /*19fe0*/  IMAD.IADD R3, R217, 0x1, -R234 ;  /* 0x00000001d9037824 */ /* 0x000fe200078e0aea */
[----:B------:R-:W-:Y:S01]  /*19ff0*/  FSEL R237, R237, -INF , !P1 ;  /* 0xff800000eded7808 */ /* 0x000fe20004800000 */
[----:B------:R-:W3:Y:S01]  /*1a000*/  LDL R211, [R1+0x34] ;  /* 0x0000340001d37983 */ /* 0x000ee20000100800 */
[----:B------:R-:W-:Y:S01]  /*1a010*/  FSEL R241, R241, -INF , !P2 ;  /* 0xff800000f1f17808 */ /* 0x000fe20005000000 */
[----:B------:R-:W-:Y:S01]  /*1a020*/  FMUL.FTZ R67, R67, UR8 ;  /* 0x0000000843437c20 */ /* 0x000fe20008410000 */
[----:B------:R-:W-:Y:S01]  /*1a030*/  IABS R3, R3 ;  /* 0x0000000300037213 */ /* 0x000fe20000000000 */
[----:B------:R-:W-:Y:S01]  /*1a040*/  FMUL.FTZ R2, R12, UR8 ;  /* 0x000000080c027c20 */ /* 0x000fe20008410000 */
[----:B------:R-:W-:Y:S01]  /*1a050*/  ISETP.GT.AND P0, PT, R10, R235, PT ;  /* 0x000000eb0a00720c */ /* 0x000fe20003f04270 */
[----:B------:R-:W-:Y:S01]  /*1a060*/  FMUL.FTZ R9, R14, UR8 ;  /* 0x000000080e097c20 */ /* 0x000fe20008410000 */
[----:B------:R-:W-:Y:S01]  /*1a070*/  ISETP.GT.AND P1, PT, R221, R245, PT ;  /* 0x000000f5dd00720c */ /* 0x000fe20003f24270 */
[----:B------:R-:W-:Y:S01]  /*1a080*/  IMAD.MOV.U32 R8, RZ, RZ, R3 ;  /* 0x000000ffff087224 */ /* 0x000fe200078e0003 */
[----:B------:R-:W-:Y:S01]  /*1a090*/  FSEL R6, R239, -INF , !P0 ;  /* 0xff800000ef067808 */ /* 0x000fe20004000000 */
[----:B------:R1:W-:Y:S01]  /*1a0a0*/  MUFU.TANH R3, R9 ;  /* 0x0000000900037308 */ /* 0x0003e20000002400 */
[----:B------:R-:W-:Y:S01]  /*1a0b0*/  FSEL R12, R240, -INF , !P1 ;  /* 0xff800000f00c7808 */ /* 0x000fe20004800000 */
[C---:B-1----:R-:W-:Y:S01]  /*1a0c0*/  VIADD R13, R225.reuse, 0xffffff90 ;  /* 0xffffff90e10d7836 */ /* 0x042fe20000000000 */
[----:B------:R-:W-:Y:S01]  /*1a0d0*/  I2FP.F32.S32 R8, R8 ;  /* 0x0000000800087245 */ /* 0x000fe20000201400 */
[----:B------:R-:W-:Y:S02]  /*1a0e0*/  VIADD R4, R225, 0xffffff91 ;  /* 0xffffff91e1047836 */ /* 0x000fe40000000000 */
[----:B------:R-:W-:Y:S01]  /*1a0f0*/  FMUL.FTZ R14, R15, UR8 ;  /* 0x000000080f0e7c20 */ /* 0x000fe20008410000 */
[--C-:B------:R-:W-:Y:S01]  /*1a100*/  IMAD.IADD R201, R219, 0x1, -R13.reuse ;  /* 0x00000001dbc97824 */ /* 0x100fe200078e0a0d */
[----:B------:R-:W-:Y:S02]  /*1a110*/  STL [R1+0x9c], R136 ;  /* 0x00009c8801007387 */ /* 0x000fe40000100800 */
[----:B------:R-:W1:Y:S01]  /*1a120*/  MUFU.TANH R2, R2 ;  /* 0x0000000200027308 */ /* 0x000e620000002400 */
[----:B------:R-:W-:Y:S02]  /*1a130*/  IMAD.IADD R202, R217, 0x1, -R13 ;  /* 0x00000001d9ca7824 */ /* 0x000fe400078e0a0d */
[----:B------:R-:W-:Y:S01]  /*1a140*/  FMUL.FTZ R84, R84, UR8 ;  /* 0x0000000854547c20 */ /* 0x000fe20008410000 */
[----:B------:R-:W-:Y:S01]  /*1a150*/  IABS R201, R201 ;  /* 0x000000c900c97213 */ /* 0x000fe20000000000 */
[----:B------:R-:W-:Y:S01]  /*1a160*/  IMAD.IADD R7, R219, 0x1, -R4 ;  /* 0x00000001db077824 */ /* 0x000fe200078e0a04 */
[----:B------:R-:W-:Y:S01]  /*1a170*/  STL [R1+0x98], R137 ;  /* 0x0000988901007387 */ /* 0x000fe20000100800 */
[----:B------:R-:W-:Y:S01]  /*1a180*/  IABS R202, R202 ;  /* 0x000000ca00ca7213 */ /* 0x000fe20000000000 */
[----:B------:R-:W-:Y:S01]  /*1a190*/  FMUL.FTZ R89, R89, UR8 ;  /* 0x0000000859597c20 */ /* 0x000fe20008410000 */
[----:B------:R-:W-:Y:S01]  /*1a1a0*/  I2FP.F32.S32 R201, R201 ;  /* 0x000000c900c97245 */ /* 0x000fe20000201400 */
[----:B------:R-:W-:Y:S01]  /*1a1b0*/  STL [R1+0x94], R138 ;  /* 0x0000948a01007387 */ /* 0x000fe20000100800 */
[----:B------:R-:W-:Y:S01]  /*1a1c0*/  IABS R7, R7 ;  /* 0x0000000700077213 */ /* 0x000fe20000000000 */
[----:B------:R-:W-:Y:S01]  /*1a1d0*/  FMUL.FTZ R9, R16, UR8 ;  /* 0x0000000810097c20 */ /* 0x000fe20008410000 */
[----:B------:R-:W-:Y:S01]  /*1a1e0*/  I2FP.F32.S32 R202, R202 ;  /* 0x000000ca00ca7245 */ /* 0x000fe20000201400 */
[----:B------:R-:W-:Y:S01]  /*1a1f0*/  FFMA.FTZ R243, R8, -UR6, R243 ;  /* 0x8000000608f37c23 */ /* 0x000fe200080100f3 */
[----:B------:R-:W3:Y:S01]  /*1a200*/  MUFU.TANH R14, R14 ;  /* 0x0000000e000e7308 */ /* 0x000ee20000002400 */
[----:B------:R-:W-:Y:S01]  /*1a210*/  FMUL.FTZ R8, R17, UR8 ;  /* 0x0000000811087c20 */ /* 0x000fe20008410000 */
[----:B------:R-:W-:Y:S01]  /*1a220*/  I2FP.F32.S32 R17, R7 ;  /* 0x0000000700117245 */ /* 0x000fe20000201400 */
[----:B------:R-:W-:Y:S01]  /*1a230*/  FMUL.FTZ R15, R19, UR8 ;  /* 0x00000008130f7c20 */ /* 0x000fe20008410000 */
[----:B------:R-:W-:Y:S01]  /*1a240*/  FMUL.FTZ R7, R18, UR8 ;  /* 0x0000000812077c20 */ /* 0x000fe20008410000 */
[----:B------:R-:W-:Y:S01]  /*1a250*/  STL [R1+0x90], R139 ;  /* 0x0000908b01007387 */ /* 0x000fe20000100800 */
[----:B------:R-:W-:Y:S01]  /*1a260*/  FMUL.FTZ R131, R131, UR8 ;  /* 0x0000000883837c20 */ /* 0x000fe20008410000 */
[----:B------:R-:W-:Y:S03]  /*1a270*/  FMUL.FTZ R126, R126, UR8 ;  /* 0x000000087e7e7c20 */ /* 0x000fe60008410000 */
[----:B------:R-:W-:Y:S01]  /*1a280*/  MUFU.TANH R8, R8 ;  /* 0x0000000800087308 */ /* 0x000fe20000002400 */
[----:B------:R-:W-:Y:S01]  /*1a290*/  STL [R1+0x8c], R132 ;  /* 0x00008c8401007387 */ /* 0x000fe20000100800 */
[----:B------:R-:W-:Y:S01]  /*1a2a0*/  FMUL.FTZ R208, R22, UR8 ;  /* 0x0000000816d07c20 */ /* 0x000fe20008410000 */
[----:B------:R-:W-:Y:S01]  /*1a2b0*/  FMUL.FTZ R22, R23, UR8 ;  /* 0x0000000817167c20 */ /* 0x000fe20008410000 */
[----:B------:R-:W-:Y:S01]  /*1a2c0*/  FMUL.FTZ R29, R29, UR8 ;  /* 0x000000081d1d7c20 */ /* 0x000fe20008410000 */
[----:B------:R-:W-:Y:S01]  /*1a2d0*/  STL [R1+0x88], R133 ;  /* 0x0000888501007387 */ /* 0x000fe20000100800 */
[----:B------:R-:W-:Y:S01]  /*1a2e0*/  FMUL.FTZ R45, R45, UR8 ;  /* 0x000000082d2d7c20 */ /* 0x000fe20008410000 */
[----:B------:R-:W-:Y:S03]  /*1a2f0*/  FMUL.FTZ R61, R61, UR8 ;  /* 0x000000083d3d7c20 */ /* 0x000fe60008410000 */
[----:B------:R-:W3:Y:S01]  /*1a300*/  MUFU.TANH R9, R9 ;  /* 0x0000000900097308 */ /* 0x000ee20000002400 */
[----:B------:R3:W-:Y:S01]  /*1a310*/  STL [R1+0x84], R134 ;  /* 0x0000848601007387 */ /* 0x0007e20000100800 */
[----:B------:R-:W-:Y:S01]  /*1a320*/  FMUL.FTZ R71, R71, UR8 ;  /* 0x0000000847477c20 */ /* 0x000fe20008410000 */
[----:B------:R-:W-:Y:S01]  /*1a330*/  FMUL.FTZ R75, R75, UR8 ;  /* 0x000000084b4b7c20 */ /* 0x000fe20008410000 */
[----:B------:R-:W-:Y:S01]  /*1a340*/  FMUL.FTZ R83, R83, UR8 ;  /* 0x0000000853537c20 */ /* 0x000fe20008410000 */
[----:B------:R3:W-:Y:S01]  /*1a350*/  STL [R1+0x80], R135 ;  /* 0x0000808701007387 */ /* 0x0007e20000100800 */
[----:B------:R-:W-:Y:S01]  /*1a360*/  FMUL.FTZ R82, R82, UR8 ;  /* 0x0000000852527c20 */ /* 0x000fe20008410000 */
[----:B------:R-:W-:Y:S03]  /*1a370*/  FMUL.FTZ R88, R88, UR8 ;  /* 0x0000000858587c20 */ /* 0x000fe60008410000 */
[----:B------:R-:W-:Y:S01]  /*1a380*/  MUFU.TANH R23, R208 ;  /* 0x000000d000177308 */ /* 0x000fe20000002400 */
[----:B------:R-:W-:Y:S01]  /*1a390*/  STL [R1+0x7c], R249 ;  /* 0x00007cf901007387 */ /* 0x000fe20000100800 */
[----:B------:R-:W-:Y:S01]  /*1a3a0*/  FMUL.FTZ R85, R85, UR8 ;  /* 0x0000000855557c20 */ /* 0x000fe20008410000 */
[----:B------:R-:W-:Y:S01]  /*1a3b0*/  FMUL.FTZ R86, R86, UR8 ;  /* 0x0000000856567c20 */ /* 0x000fe20008410000 */
[----:B------:R-:W-:Y:S01]  /*1a3c0*/  FMUL.FTZ R87, R87, UR8 ;  /* 0x0000000857577c20 */ /* 0x000fe20008410000 */
[----:B------:R3:W-:Y:S01]  /*1a3d0*/  STL [R1+0x78], R233 ;  /* 0x000078e901007387 */ /* 0x0007e20000100800 */
[----:B------:R-:W-:Y:S01]  /*1a3e0*/  FMUL.FTZ R91, R91, UR8 ;  /* 0x000000085b5b7c20 */ /* 0x000fe20008410000 */
[----:B------:R-:W-:Y:S03]  /*1a3f0*/  FMUL.FTZ R90, R90, UR8 ;  /* 0x000000085a5a7c20 */ /* 0x000fe60008410000 */
[----:B------:R-:W-:Y:S01]  /*1a400*/  MUFU.TANH R222, R89 ;  /* 0x0000005900de7308 */ /* 0x000fe20000002400 */
[----:B------:R3:W-:Y:S01]  /*1a410*/  STL [R1+0x74], R232 ;  /* 0x000074e801007387 */ /* 0x0007e20000100800 */
        /* <DEDUP_REMOVED lines=35> */
[----:B------:R-:W-:Y:S02]  /*1a650*/  UISETP.GT.AND UP0, UPT, UR18, UR15, UPT ;  /* 0x0000000f1200728c */ /* 0x000fe4000bf04270 */
[----:B------:R-:W-:Y:S03]  /*1a660*/  UIADD3 UR18, UPT, UPT, UR18, -0x1, URZ ;  /* 0xffffffff12127890 */ /* 0x000fe6000fffe0ff */
        /* <DEDUP_REMOVED lines=18> */
[----:B--2---:R-:W-:Y:S01]  /*1a790*/  ISETP.GE.AND P6, PT, R245, R251, PT ;  /* 0x000000fbf500720c */ /* 0x004fe20003fc6270 */
[----:B-1----:R-:W-:Y:S01]  /*1a7a0*/  FFMA.FTZ R16, R201, -UR6, R2 ;  /* 0x80000006c9107c23 */ /* 0x002fe20008010002 */
[----:B------:R-:W-:Y:S01]  /*1a7b0*/  IADD3 R2, PT, PT, R217, -R4, RZ ;  /* 0x80000004d9027210 */ /* 0x000fe20007ffe0ff */
[----:B------:R-:W-:Y:S01]  /*1a7c0*/  FFMA.FTZ R19, R202, -UR6, R3 ;  /* 0x80000006ca137c23 */ /* 0x000fe20008010003 */
[----:B----4-:R-:W-:Y:S01]  /*1a7d0*/  ISETP.GE.AND P2, PT, R245, R210, PT ;  /* 0x000000d2f500720c */ /* 0x010fe20003f46270 */
[----:B------:R-:W-:Y:S01]  /*1a7e0*/  FFMA.FTZ R200, R17, -UR6, R200 ;  /* 0x8000000611c87c23 */ /* 0x000fe200080100c8 */
[----:B------:R-:W-:Y:S01]  /*1a7f0*/  IABS R18, R2 ;  /* 0x0000000200127213 */ /* 0x000fe20000000000 */
[C-C-:B------:R-:W-:Y:S01]  /*1a800*/  IMAD.IADD R3, R216.reuse, 0x1, -R13.reuse ;  /* 0x00000001d8037824 */ /* 0x140fe200078e0a0d */
[----:B------:R-:W-:Y:S01]  /*1a810*/  FSEL R5, R5, -INF , !P2 ;  /* 0xff80000005057808 */ /* 0x000fe20005000000 */
[----:B------:R-:W1:Y:S01]  /*1a820*/  MUFU.TANH R2, R15 ;  /* 0x0000000f00027308 */ /* 0x000e620000002400 */
[----:B------:R-:W-:Y:S01]  /*1a830*/  I2FP.F32.S32 R201, R18 ;  /* 0x0000001200c97245 */ /* 0x000fe20000201400 */
[--C-:B------:R-:W-:Y:S01]  /*1a840*/  IMAD.IADD R17, R216, 0x1, -R4.reuse ;  /* 0x00000001d8117824 */ /* 0x100fe200078e0a04 */
[----:B------:R-:W-:Y:S01]  /*1a850*/  IABS R3, R3 ;  /* 0x0000000300037213 */ /* 0x000fe20000000000 */
[C---:B------:R-:W-:Y:S01]  /*1a860*/  IMAD.IADD R13, R218.reuse, 0x1, -R13 ;  /* 0x00000001da0d7824 */ /* 0x040fe200078e0a0d */
[----:B---3--:R-:W-:Y:S01]  /*1a870*/  ISETP.GE.AND P0, PT, R245, R212, PT ;  /* 0x000000d4f500720c */ /* 0x008fe20003f06270 */
[----:B------:R-:W-:Y:S01]  /*1a880*/  IMAD.IADD R4, R218, 0x1, -R4 ;  /* 0x00000001da047824 */ /* 0x000fe200078e0a04 */
[----:B------:R-:W-:Y:S01]  /*1a890*/  IABS R17, R17 ;  /* 0x0000001100117213 */ /* 0x000fe20000000000 */
[----:B------:R-:W-:Y:S01]  /*1a8a0*/  FFMA.FTZ R18, R201, -UR6, R14 ;  /* 0x80000006c9127c23 */ /* 0x000fe2000801000e */
[----:B------:R-:W-:Y:S01]  /*1a8b0*/  IABS R13, R13 ;  /* 0x0000000d000d7213 */ /* 0x000fe20000000000 */
[----:B------:R-:W-:Y:S01]  /*1a8c0*/  FMUL.FTZ R201, R20, UR8 ;  /* 0x0000000814c97c20 */ /* 0x000fe20008410000 */
[----:B------:R-:W-:Y:S02]  /*1a8d0*/  IABS R4, R4 ;  /* 0x0000000400047213 */ /* 0x000fe40000000000 */
[----:B------:R-:W-:Y:S02]  /*1a8e0*/  I2FP.F32.S32 R202, R3 ;  /* 0x0000000300ca7245 */ /* 0x000fe40000201400 */
[----:B------:R-:W-:Y:S01]  /*1a8f0*/  I2FP.F32.S32 R14, R13 ;  /* 0x0000000d000e7245 */ /* 0x000fe20000201400 */
[----:B------:R-:W-:Y:S01]  /*1a900*/  VIADD R13, R235, 0x8 ;  /* 0x00000008eb0d7836 */ /* 0x000fe20000000000 */
[----:B------:R-:W-:Y:S01]  /*1a910*/  I2FP.F32.S32 R3, R4 ;  /* 0x0000000400037245 */ /* 0x000fe20000201400 */
[----:B------:R-:W-:Y:S01]  /*1a920*/  FFMA.FTZ R9, R202, -UR6, R9 ;  /* 0x80000006ca097c23 */ /* 0x000fe20008010009 */
[----:B------:R-:W-:Y:S01]  /*1a930*/  I2FP.F32.S32 R17, R17 ;  /* 0x0000001100117245 */ /* 0x000fe20000201400 */
[----:B------:R-:W-:Y:S01]  /*1a940*/  FMUL.FTZ R202, R21, UR8 ;  /* 0x0000000815ca7c20 */ /* 0x000fe20008410000 */
[----:B------:R-:W-:Y:S01]  /*1a950*/  FSEL R4, R243, -INF , !P3 ;  /* 0xff800000f3047808 */ /* 0x000fe20005800000 */
[----:B-1----:R-:W-:Y:S01]  /*1a960*/  FFMA.FTZ R2, R3, -UR6, R2 ;  /* 0x8000000603027c23 */ /* 0x002fe20008010002 */
[C---:B------:R-:W-:Y:S01]  /*1a970*/  ISETP.GE.AND P3, PT, R235.reuse, R251, PT ;  /* 0x000000fbeb00720c */ /* 0x040fe20003f66270 */
[----:B------:R-:W-:Y:S01]  /*1a980*/  VIADD R3, R235, 0x9 ;  /* 0x00000009eb037836 */ /* 0x000fe20000000000 */
[----:B------:R-:W-:Y:S01]  /*1a990*/  FSEL R15, R237, -INF , !P6 ;  /* 0xff800000ed0f7808 */ /* 0x000fe20007000000 */
[----:B------:R-:W-:Y:S01]  /*1a9a0*/  FFMA.FTZ R8, R17, -UR6, R8 ;  /* 0x8000000611087c23 */ /* 0x000fe20008010008 */
[-C--:B------:R-:W-:Y:S01]  /*1a9b0*/  ISETP.GT.AND P6, PT, R221, R13.reuse, PT ;  /* 0x0000000ddd00720c */ /* 0x080fe20003fc4270 */
[----:B------:R-:W-:Y:S01]  /*1a9c0*/  IMAD.MOV.U32 R243, RZ, RZ, R216 ;  /* 0x000000fffff37224 */ /* 0x000fe200078e00d8 */
[----:B------:R-:W-:Y:S01]  /*1a9d0*/  FSEL R17, R238, -INF , !P3 ;  /* 0xff800000ee117808 */ /* 0x000fe20005800000 */
[----:B------:R-:W1:Y:S01]  /*1a9e0*/  MUFU.TANH R201, R201 ;  /* 0x000000c900c97308 */ /* 0x000e620000002400 */
[----:B------:R-:W-:Y:S01]  /*1a9f0*/  ISETP.GE.AND P3, PT, R235, R210, PT ;  /* 0x000000d2eb00720c */ /* 0x000fe20003f66270 */
[----:B------:R-:W-:Y:S01]  /*1aa00*/  IMAD.MOV.U32 R88, RZ, RZ, R243 ;  /* 0x000000ffff587224 */ /* 0x000fe200078e00f3 */
[----:B------:R-:W-:Y:S01]  /*1aa10*/  FSEL R16, R16, -INF , !P6 ;  /* 0xff80000010107808 */ /* 0x000fe20007000000 */
[----:B------:R-:W-:Y:S01]  /*1aa20*/  FFMA.FTZ R7, R14, -UR6, R7 ;  /* 0x800000060e077c23 */ /* 0x000fe20008010007 */
[C---:B------:R-:W-:Y:S02]  /*1aa30*/  ISETP.GT.AND P2, PT, R10.reuse, R13, PT ;  /* 0x0000000d0a00720c */ /* 0x040fe40003f44270 */
[-C--:B------:R-:W-:Y:S03]  /*1aa40*/  ISETP.GT.AND P6, PT, R10, R3.reuse, PT ;  /* 0x000000030a00720c */ /* 0x080fe60003fc4270 */
[----:B------:R-:W-:Y:S01]  /*1aa50*/  MUFU.TANH R238, R83 ;  /* 0x0000005300ee7308 */ /* 0x000fe20000002400 */
[----:B------:R-:W-:Y:S02]  /*1aa60*/  FSEL R11, R11, -INF , !P3 ;  /* 0xff8000000b0b7808 */ /* 0x000fe40005800000 */
[----:B------:R-:W-:Y:S02]  /*1aa70*/  ISETP.GT.AND P3, PT, R221, R3, PT ;  /* 0x00000003dd00720c */ /* 0x000fe40003f64270 */
[----:B------:R-:W-:Y:S02]  /*1aa80*/  FSEL R19, R19, -INF , !P2 ;  /* 0xff80000013137808 */ /* 0x000fe40005000000 */
[----:B------:R-:W-:Y:S03]  /*1aa90*/  FSEL R18, R18, -INF , !P6 ;  /* 0xff80000012127808 */ /* 0x000fe60007000000 */
[----:B------:R-:W-:Y:S01]  /*1aaa0*/  MUFU.TANH R237, R87 ;  /* 0x0000005700ed7308 */ /* 0x000fe20000002400 */
[CC--:B------:R-:W-:Y:S02]  /*1aab0*/  ISETP.GE.AND P2, PT, R235.reuse, R212.reuse, PT ;  /* 0x000000d4eb00720c */ /* 0x0c0fe40003f46270 */
[----:B------:R-:W-:Y:S02]  /*1aac0*/  ISETP.GT.AND P6, PT, R206, R13, PT ;  /* 0x0000000dce00720c */ /* 0x000fe40003fc4270 */
[----:B------:R-:W-:Y:S02]  /*1aad0*/  FSEL R200, R200, -INF , !P3 ;  /* 0xff800000c8c87808 */ /* 0x000fe40005800000 */
[----:B------:R-:W-:Y:S03]  /*1aae0*/  ISETP.GE.AND P3, PT, R235, R211, PT ;  /* 0x000000d3eb00720c */ /* 0x000fe60003f66270 */
[----:B------:R-:W2:Y:S01]  /*1aaf0*/  MUFU.TANH R202, R202 ;  /* 0x000000ca00ca7308 */ /* 0x000ea20000002400 */
[----:B------:R-:W-:Y:S02]  /*1ab00*/  FSEL R6, R6, -INF , !P2 ;  /* 0xff80000006067808 */ /* 0x000fe40005000000 */
[----:B------:R-:W-:Y:S02]  /*1ab10*/  FSEL R20, R9, -INF , !P6 ;  /* 0xff80000009147808 */ /* 0x000fe40007000000 */
[----:B------:R-:W-:Y:S02]  /*1ab20*/  ISETP.GT.AND P2, PT, R0, R3, PT ;  /* 0x000000030000720c */ /* 0x000fe40003f44270 */
[-C--:B------:R-:W-:Y:S02]  /*1ab30*/  ISETP.GE.AND P6, PT, R13, R212.reuse, PT ;  /* 0x000000d40d00720c */ /* 0x080fe40003fc6270 */
[----:B------:R-:W-:Y:S02]  /*1ab40*/  ISETP.GE.AND P1, PT, R245, R211, PT ;  /* 0x000000d3f500720c */ /* 0x000fe40003f26270 */
[----:B------:R-:W-:Y:S02]  /*1ab50*/  FSEL R14, R241, -INF , !P3 ;  /* 0xff800000f10e7808 */ /* 0x000fe40005800000 */
[----:B------:R-:W-:Y:S02]  /*1ab60*/  ISETP.GT.AND P3, PT, R206, R3, PT ;  /* 0x00000003ce00720c */ /* 0x000fe40003f64270 */
[----:B------:R-:W-:Y:S02]  /*1ab70*/  FSEL R2, R2, -INF , !P2 ;  /* 0xff80000002027808 */ /* 0x000fe40005000000 */
[----:B------:R-:W-:Y:S02]  /*1ab80*/  FSEL R21, R19, -INF , !P6 ;  /* 0xff80000013157808 */ /* 0x000fe40007000000 */
[-C--:B------:R-:W-:Y:S02]  /*1ab90*/  ISETP.GE.AND P2, PT, R3, R211.reuse, PT ;  /* 0x000000d30300720c */ /* 0x080fe40003f46270 */
[----:B------:R-:W-:Y:S02]  /*1aba0*/  IADD3 R19, PT, PT, R225, -0x68, RZ ;  /* 0xffffff98e1137810 */ /* 0x000fe40007ffe0ff */
[----:B------:R-:W-:Y:S02]  /*1abb0*/  FSEL R4, R4, -INF , !P0 ;  /* 0xff80000004047808 */ /* 0x000fe40004000000 */
[----:B------:R-:W-:Y:S01]  /*1abc0*/  FSEL R12, R12, -INF , !P1 ;  /* 0xff8000000c0c7808 */ /* 0x000fe20004800000 */
[--C-:B------:R-:W-:Y:S01]  /*1abd0*/  IMAD.IADD R27, R219, 0x1, -R19.reuse ;  /* 0x00000001db1b7824 */ /* 0x100fe200078e0a13 */
[----:B------:R-:W-:Y:S02]  /*1abe0*/  ISETP.GE.AND P0, PT, R13, R211, PT ;  /* 0x000000d30d00720c */ /* 0x000fe40003f06270 */
[----:B------:R-:W-:Y:S02]  /*1abf0*/  ISETP.GT.AND P1, PT, R0, R13, PT ;  /* 0x0000000d0000720c */ /* 0x000fe40003f24270 */
[----:B------:R-:W-:Y:S02]  /*1ac00*/  FSEL R9, R8, -INF , !P3 ;  /* 0xff80000008097808 */ /* 0x000fe40005800000 */
[----:B------:R-:W-:Y:S01]  /*1ac10*/  FSEL R8, R200, -INF , !P2 ;  /* 0xff800000c8087808 */ /* 0x000fe20005000000 */
[--C-:B------:R-:W-:Y:S01]  /*1ac20*/  IMAD.IADD R200, R243, 0x1, -R19.reuse ;  /* 0x00000001f3c87824 */ /* 0x100fe200078e0a13 */
[----:B------:R-:W-:Y:S02]  /*1ac30*/  FSEL R16, R16, -INF , !P0 ;  /* 0xff80000010107808 */ /* 0x000fe40004000000 */
[----:B------:R-:W-:Y:S02]  /*1ac40*/  FSEL R7, R7, -INF , !P1 ;  /* 0xff80000007077808 */ /* 0x000fe40004800000 */
[C---:B------:R-:W-:Y:S02]  /*1ac50*/  ISETP.GE.AND P0, PT, R3.reuse, R212, PT ;  /* 0x000000d40300720c */ /* 0x040fe40003f06270 */
[CC--:B------:R-:W-:Y:S02]  /*1ac60*/  ISETP.GE.AND P2, PT, R3.reuse, R251.reuse, PT ;  /* 0x000000fb0300720c */ /* 0x0c0fe40003f46270 */
[-C--:B------:R-:W-:Y:S01]  /*1ac70*/  ISETP.GE.AND P6, PT, R3, R210.reuse, PT ;  /* 0x000000d20300720c */ /* 0x080fe20003fc6270 */
[----:B------:R-:W-:Y:S01]  /*1ac80*/  FMUL.FTZ R3, R26, UR8 ;  /* 0x000000081a037c20 */ /* 0x000fe20008410000 */
[C---:B------:R-:W-:Y:S01]  /*1ac90*/  ISETP.GE.AND P3, PT, R13.reuse, R251, PT ;  /* 0x000000fb0d00720c */ /* 0x040fe20003f66270 */
[C-C-:B------:R-:W-:Y:S01]  /*1aca0*/  IMAD.IADD R26, R218.reuse, 0x1, -R19.reuse ;  /* 0x00000001da1a7824 */ /* 0x140fe200078e0a13 */
[----:B------:R-:W-:Y:S01]  /*1acb0*/  ISETP.GE.AND P1, PT, R13, R210, PT ;  /* 0x000000d20d00720c */ /* 0x000fe20003f26270 */
[----:B------:R-:W-:Y:S01]  /*1acc0*/  VIADD R13, R225, 0xffffff99 ;  /* 0xffffff99e10d7836 */ /* 0x000fe20000000000 */
[----:B------:R-:W-:Y:S01]  /*1acd0*/  IABS R200, R200 ;  /* 0x000000c800c87213 */ /* 0x000fe20000000000 */
[----:B------:R-:W-:Y:S01]  /*1ace0*/  IMAD.IADD R19, R217, 0x1, -R19 ;  /* 0x00000001d9137824 */ /* 0x000fe200078e0a13 */
[----:B------:R-:W-:Y:S01]  /*1acf0*/  IABS R26, R26 ;  /* 0x0000001a001a7213 */ /* 0x000fe20000000000 */
[--C-:B------:R-:W-:Y:S01]  /*1ad00*/  IMAD.IADD R207, R243, 0x1, -R13.reuse ;  /* 0x00000001f3cf7824 */ /* 0x100fe200078e0a0d */
[----:B------:R-:W-:Y:S01]  /*1ad10*/  I2FP.F32.S32 R200, R200 ;  /* 0x000000c800c87245 */ /* 0x000fe20000201400 */
[----:B------:R-:W-:Y:S01]  /*1ad20*/  IMAD.IADD R205, R218, 0x1, -R13 ;  /* 0x00000001dacd7824 */ /* 0x000fe200078e0a0d */
[----:B------:R-:W-:Y:S01]  /*1ad30*/  IABS R27, R27 ;  /* 0x0000001b001b7213 */ /* 0x000fe20000000000 */
[----:B------:R-:W3:Y:S01]  /*1ad40*/  MUFU.TANH R3, R3 ;  /* 0x0000000300037308 */ /* 0x000ee20000002400 */
[----:B------:R-:W-:Y:S01]  /*1ad50*/  IABS R207, R207 ;  /* 0x000000cf00cf7213 */ /* 0x000fe20000000000 */
[----:B-1----:R-:W-:Y:S01]  /*1ad60*/  FFMA.FTZ R25, R200, -UR6, R201 ;  /* 0x80000006c8197c23 */ /* 0x002fe200080100c9 */
[----:B------:R-:W-:Y:S01]  /*1ad70*/  I2FP.F32.S32 R26, R26 ;  /* 0x0000001a001a7245 */ /* 0x000fe20000201400 */
[----:B------:R-:W-:Y:S01]  /*1ad80*/  VIADD R201, R235, 0x10 ;  /* 0x00000010ebc97836 */ /* 0x000fe20000000000 */
[----:B------:R-:W-:Y:S02]  /*1ad90*/  I2FP.F32.S32 R27, R27 ;  /* 0x0000001b001b7245 */ /* 0x000fe40000201400 */
[----:B------:R-:W-:Y:S01]  /*1ada0*/  I2FP.F32.S32 R207, R207 ;  /* 0x000000cf00cf7245 */ /* 0x000fe20000201400 */
[----:B------:R-:W-:Y:S01]  /*1adb0*/  FFMA.FTZ R26, R26, -UR6, R23 ;  /* 0x800000061a1a7c23 */ /* 0x000fe20008010017 */
[----:B------:R-:W-:Y:S01]  /*1adc0*/  FSEL R23, R18, -INF , !P0 ;  /* 0xff80000012177808 */ /* 0x000fe20004000000 */
[----:B------:R-:W-:Y:S01]  /*1add0*/  FFMA.FTZ R24, R27, -UR6, R24 ;  /* 0x800000061b187c23 */ /* 0x000fe20008010018 */
[C---:B------:R-:W-:Y:S01]  /*1ade0*/  ISETP.GT.AND P0, PT, R206.reuse, R201, PT ;  /* 0x000000c9ce00720c */ /* 0x040fe20003f04270 */
[----:B--2---:R-:W-:Y:S01]  /*1adf0*/  FFMA.FTZ R200, R207, -UR6, R202 ;  /* 0x80000006cfc87c23 */ /* 0x004fe200080100ca */
[----:B------:R-:W-:Y:S01]  /*1ae00*/  IADD3 R27, PT, PT, R235, 0x11, RZ ;  /* 0x00000011eb1b7810 */ /* 0x000fe20007ffe0ff */
[--C-:B------:R-:W-:Y:S01]  /*1ae10*/  IMAD.IADD R18, R219, 0x1, -R13.reuse ;  /* 0x00000001db127824 */ /* 0x100fe200078e0a0d */
[----:B------:R-:W-:Y:S01]  /*1ae20*/  FSEL R25, R25, -INF , !P0 ;  /* 0xff80000019197808 */ /* 0x000fe20004000000 */
[----:B------:R1:W2:Y:S01]  /*1ae30*/  MUFU.TANH R202, R204 ;  /* 0x000000cc00ca7308 */ /* 0x0002a20000002400 */
[----:B------:R-:W-:Y:S01]  /*1ae40*/  IABS R205, R205 ;  /* 0x000000cd00cd7213 */ /* 0x000fe20000000000 */
[----:B------:R-:W-:Y:S01]  /*1ae50*/  IMAD.IADD R13, R217, 0x1, -R13 ;  /* 0x00000001d90d7824 */ /* 0x000fe200078e0a0d */
[----:B------:R-:W-:Y:S02]  /*1ae60*/  ISETP.GT.AND P0, PT, R206, R27, PT ;  /* 0x0000001bce00720c */ /* 0x000fe40003f04270 */
[----:B------:R-:W-:Y:S02]  /*1ae70*/  I2FP.F32.S32 R205, R205 ;  /* 0x000000cd00cd7245 */ /* 0x000fe40000201400 */
[----:B------:R-:W-:Y:S02]  /*1ae80*/  FSEL R200, R200, -INF , !P0 ;  /* 0xff800000c8c87808 */ /* 0x000fe40004000000 */
[----:B------:R-:W-:Y:S01]  /*1ae90*/  ISETP.GT.AND P0, PT, R0, R201, PT ;  /* 0x000000c90000720c */ /* 0x000fe20003f04270 */
[----:B------:R-:W-:Y:S01]  /*1aea0*/  FFMA.FTZ R22, R205, -UR6, R22 ;  /* 0x80000006cd167c23 */ /* 0x000fe20008010016 */
[----:B------:R-:W-:Y:S02]  /*1aeb0*/  IABS R19, R19 ;  /* 0x0000001300137213 */ /* 0x000fe40000000000 */
[----:B------:R-:W-:Y:S02]  /*1aec0*/  FSEL R26, R26, -INF , !P0 ;  /* 0xff8000001a1a7808 */ /* 0x000fe40004000000 */
[----:B------:R-:W-:Y:S02]  /*1aed0*/  ISETP.GT.AND P0, PT, R0, R27, PT ;  /* 0x0000001b0000720c */ /* 0x000fe40003f04270 */
[----:B------:R-:W-:Y:S02]  /*1aee0*/  IABS R13, R13 ;  /* 0x0000000d000d7213 */ /* 0x000fe40000000000 */
[----:B------:R-:W-:Y:S02]  /*1aef0*/  FSEL R22, R22, -INF , !P0 ;  /* 0xff80000016167808 */ /* 0x000fe40004000000 */
[----:B------:R-:W-:Y:S02]  /*1af00*/  ISETP.GT.AND P0, PT, R221, R201, PT ;  /* 0x000000c9dd00720c */ /* 0x000fe40003f04270 */
[----:B-1----:R-:W-:Y:S02]  /*1af10*/  I2FP.F32.S32 R204, R19 ;  /* 0x0000001300cc7245 */ /* 0x002fe40000201400 */
[----:B------:R-:W-:Y:S02]  /*1af20*/  FSEL R19, R20, -INF , !P3 ;  /* 0xff80000014137808 */ /* 0x000fe40005800000 */
[----:B------:R-:W-:Y:S01]  /*1af30*/  FSEL R20, R24, -INF , !P0 ;  /* 0xff80000018147808 */ /* 0x000fe20004000000 */
[----:B---3--:R-:W-:Y:S01]  /*1af40*/  FFMA.FTZ R3, R204, -UR6, R3 ;  /* 0x80000006cc037c23 */ /* 0x008fe20008010003 */
[----:B------:R-:W-:Y:S01]  /*1af50*/  I2FP.F32.S32 R13, R13 ;  /* 0x0000000d000d7245 */ /* 0x000fe20000201400 */
[----:B------:R1:W3:Y:S01]  /*1af60*/  MUFU.TANH R24, R28 ;  /* 0x0000001c00187308 */ /* 0x0002e20000002400 */
[-C--:B------:R-:W-:Y:S02]  /*1af70*/  ISETP.GE.AND P0, PT, R201, R210.reuse, PT ;  /* 0x000000d2c900720c */ /* 0x080fe40003f06270 */
[----:B------:R-:W-:Y:S01]  /*1af80*/  ISETP.GT.AND P3, PT, R221, R27, PT ;  /* 0x0000001bdd00720c */ /* 0x000fe20003f64270 */
[----:B--2---:R-:W-:Y:S01]  /*1af90*/  FFMA.FTZ R202, R13, -UR6, R202 ;  /* 0x800000060dca7c23 */ /* 0x004fe200080100ca */
[----:B------:R-:W-:Y:S02]  /*1afa0*/  FSEL R13, R9, -INF , !P2 ;  /* 0xff800000090d7808 */ /* 0x000fe40005000000 */
[----:B------:R-:W-:Y:S02]  /*1afb0*/  FSEL R9, R7, -INF , !P1 ;  /* 0xff80000007097808 */ /* 0x000fe40004800000 */
[----:B------:R-:W-:Y:S02]  /*1afc0*/  FSEL R7, R2, -INF , !P6 ;  /* 0xff80000002077808 */ /* 0x000fe40007000000 */
[----:B------:R-:W-:Y:S02]  /*1afd0*/  ISETP.GE.AND P6, PT, R201, R251, PT ;  /* 0x000000fbc900720c */ /* 0x000fe40003fc6270 */
[----:B------:R-:W-:Y:S02]  /*1afe0*/  ISETP.GT.AND P1, PT, R10, R27, PT ;  /* 0x0000001b0a00720c */ /* 0x000fe40003f24270 */
[----:B------:R-:W-:Y:S02]  /*1aff0*/  FSEL R134, R25, -INF , !P6 ;  /* 0xff80000019867808 */ /* 0x000fe40007000000 */
[----:B------:R-:W-:Y:S01]  /*1b000*/  FSEL R2, R202, -INF , !P1 ;  /* 0xff800000ca027808 */ /* 0x000fe20004800000 */
[----:B------:R2:W-:Y:S01]  /*1b010*/  MUFU.TANH R25, R29 ;  /* 0x0000001d00197308 */ /* 0x0005e20000002400 */
[----:B------:R-:W-:Y:S01]  /*1b020*/  ISETP.GE.AND P1, PT, R27, R251, PT ;  /* 0x000000fb1b00720c */ /* 0x000fe20003f26270 */
[----:B-1----:R-:W-:Y:S01]  /*1b030*/  FMUL.FTZ R28, R30, UR8 ;  /* 0x000000081e1c7c20 */ /* 0x002fe20008410000 */
[----:B------:R-:W-:Y:S01]  /*1b040*/  FSEL R245, R26, -INF , !P0 ;  /* 0xff8000001af57808 */ /* 0x000fe20004000000 */
[----:B------:R-:W-:Y:S01]  /*1b050*/  VIADD R26, R225, 0xffffffa1 ;  /* 0xffffffa1e11a7836 */ /* 0x000fe20000000000 */
[----:B------:R-:W-:Y:S01]  /*1b060*/  FSEL R135, R200, -INF , !P1 ;  /* 0xff800000c8877808 */ /* 0x000fe20004800000 */
[----:B------:R-:W-:Y:S01]  /*1b070*/  FMUL.FTZ R202, R31, UR8 ;  /* 0x000000081fca7c20 */ /* 0x000fe20008410000 */
[----:B------:R-:W-:Y:S01]  /*1b080*/  ISETP.GE.AND P6, PT, R27, R210, PT ;  /* 0x000000d21b00720c */ /* 0x000fe20003fc6270 */
[--C-:B------:R-:W-:Y:S01]  /*1b090*/  IMAD.IADD R31, R219, 0x1, -R26.reuse ;  /* 0x00000001db1f7824 */ /* 0x100fe200078e0a1a */
[C---:B------:R-:W-:Y:S01]  /*1b0a0*/  ISETP.GE.AND P1, PT, R27.reuse, R211, PT ;  /* 0x000000d31b00720c */ /* 0x040fe20003f26270 */
[----:B------:R-:W1:Y:S01]  /*1b0b0*/  MUFU.TANH R28, R28 ;  /* 0x0000001c001c7308 */ /* 0x000e620000002400 */
[----:B------:R-:W-:Y:S01]  /*1b0c0*/  ISETP.GE.AND P0, PT, R27, R212, PT ;  /* 0x000000d41b00720c */ /* 0x000fe20003f06270 */
[----:B------:R-:W-:Y:S01]  /*1b0d0*/  VIADD R27, R225, 0xffffffa0 ;  /* 0xffffffa0e11b7836 */ /* 0x000fe20000000000 */
[----:B------:R-:W-:Y:S02]  /*1b0e0*/  IABS R18, R18 ;  /* 0x0000001200127213 */ /* 0x000fe40000000000 */
[----:B------:R-:W-:Y:S01]  /*1b0f0*/  IABS R31, R31 ;  /* 0x0000001f001f7213 */ /* 0x000fe20000000000 */
[----:B------:R-:W-:Y:S01]  /*1b100*/  IMAD.IADD R200, R219, 0x1, -R27 ;  /* 0x00000001dbc87824 */ /* 0x000fe200078e0a1b */
[----:B------:R-:W-:Y:S01]  /*1b110*/  I2FP.F32.S32 R18, R18 ;  /* 0x0000001200127245 */ /* 0x000fe20000201400 */
[C---:B--2---:R-:W-:Y:S01]  /*1b120*/  IMAD.IADD R29, R217.reuse, 0x1, -R26 ;  /* 0x00000001d91d7824 */ /* 0x044fe200078e0a1a */
[----:B------:R-:W-:Y:S01]  /*1b130*/  IADD3 R30, PT, PT, R217, -R27, RZ ;  /* 0x8000001bd91e7210 */ /* 0x000fe20007ffe0ff */
[----:B------:R-:W2:Y:S01]  /*1b140*/  MUFU.TANH R202, R202 ;  /* 0x000000ca00ca7308 */ /* 0x000ea20000002400 */
[----:B------:R-:W-:Y:S01]  /*1b150*/  IABS R200, R200 ;  /* 0x000000c800c87213 */ /* 0x000fe20000000000 */
[----:B------:R-:W-:Y:S01]  /*1b160*/  FFMA.FTZ R18, R18, -UR6, R203 ;  /* 0x8000000612127c23 */ /* 0x000fe200080100cb */
[----:B------:R-:W-:Y:S02]  /*1b170*/  IABS R30, R30 ;  /* 0x0000001e001e7213 */ /* 0x000fe40000000000 */
[----:B------:R-:W-:Y:S02]  /*1b180*/  I2FP.F32.S32 R203, R200 ;  /* 0x000000c800cb7245 */ /* 0x000fe40000201400 */
[----:B------:R-:W-:Y:S02]  /*1b190*/  I2FP.F32.S32 R200, R31 ;  /* 0x0000001f00c87245 */ /* 0x000fe40000201400 */
[----:B------:R-:W-:Y:S01]  /*1b1a0*/  I2FP.F32.S32 R31, R30 ;  /* 0x0000001e001f7245 */ /* 0x000fe20000201400 */
[----:B---3--:R-:W-:Y:S01]  /*1b1b0*/  FFMA.FTZ R24, R203, -UR6, R24 ;  /* 0x80000006cb187c23 */ /* 0x008fe20008010018 */
[----:B------:R-:W-:Y:S01]  /*1b1c0*/  IABS R29, R29 ;  /* 0x0000001d001d7213 */ /* 0x000fe20000000000 */
[----:B------:R-:W-:Y:S01]  /*1b1d0*/  IMAD.IADD R30, R218, 0x1, -R27 ;  /* 0x00000001da1e7824 */ /* 0x000fe200078e0a1b */
[----:B------:R-:W-:Y:S01]  /*1b1e0*/  ISETP.GT.AND P2, PT, R10, R201, PT ;  /* 0x000000c90a00720c */ /* 0x000fe20003f44270 */
[----:B-1----:R-:W-:Y:S01]  /*1b1f0*/  FFMA.FTZ R28, R31, -UR6, R28 ;  /* 0x800000061f1c7c23 */ /* 0x002fe2000801001c */
[----:B------:R-:W-:Y:S01]  /*1b200*/  I2FP.F32.S32 R29, R29 ;  /* 0x0000001d001d7245 */ /* 0x000fe20000201400 */
[----:B------:R-:W-:Y:S01]  /*1b210*/  VIADD R31, R235, 0x18 ;  /* 0x00000018eb1f7836 */ /* 0x000fe20000000000 */
[----:B------:R-:W-:Y:S01]  /*1b220*/  FSEL R239, R22, -INF , !P6 ;  /* 0xff80000016ef7808 */ /* 0x000fe20007000000 */
[----:B------:R-:W-:Y:S01]  /*1b230*/  FFMA.FTZ R25, R200, -UR6, R25 ;  /* 0x80000006c8197c23 */ /* 0x000fe20008010019 */
[----:B------:R-:W-:Y:S01]  /*1b240*/  FSEL R18, R18, -INF , !P3 ;  /* 0xff80000012127808 */ /* 0x000fe20005800000 */
[----:B------:R-:W1:Y:S01]  /*1b250*/  MUFU.TANH R22, R35 ;  /* 0x0000002300167308 */ /* 0x000e620000002400 */
[----:B------:R-:W-:Y:S01]  /*1b260*/  FSEL R3, R3, -INF , !P2 ;  /* 0xff80000003037808 */ /* 0x000fe20005000000 */
[----:B--2---:R-:W-:Y:S01]  /*1b270*/  FFMA.FTZ R202, R29, -UR6, R202 ;  /* 0x800000061dca7c23 */ /* 0x004fe200080100ca */
[----:B------:R-:W-:Y:S01]  /*1b280*/  ISETP.GE.AND P3, PT, R201, R211, PT ;  /* 0x000000d3c900720c */ /* 0x000fe20003f66270 */
[----:B------:R-:W-:Y:S01]  /*1b290*/  VIADD R29, R235, 0x19 ;  /* 0x00000019eb1d7836 */ /* 0x000fe20000000000 */
[----:B------:R-:W-:Y:S01]  /*1b2a0*/  ISETP.GE.AND P2, PT, R201, R212, PT ;  /* 0x000000d4c900720c */ /* 0x000fe20003f46270 */
[----:B------:R-:W-:Y:S01]  /*1b2b0*/  IMAD.IADD R201, R243, 0x1, -R27 ;  /* 0x00000001f3c97824 */ /* 0x000fe200078e0a1b */
[----:B------:R-:W-:Y:S01]  /*1b2c0*/  ISETP.GT.AND P6, PT, R221, R31, PT ;  /* 0x0000001fdd00720c */ /* 0x000fe20003fc4270 */
[--C-:B------:R-:W-:Y:S01]  /*1b2d0*/  IMAD.IADD R27, R218, 0x1, -R26.reuse ;  /* 0x00000001da1b7824 */ /* 0x100fe200078e0a1a */
[----:B------:R-:W-:Y:S01]  /*1b2e0*/  FSEL R132, R3, -INF , !P2 ;  /* 0xff80000003847808 */ /* 0x000fe20005000000 */
[----:B------:R-:W-:Y:S01]  /*1b2f0*/  IMAD.IADD R200, R243, 0x1, -R26 ;  /* 0x00000001f3c87824 */ /* 0x000fe200078e0a1a */
[----:B------:R-:W-:Y:S01]  /*1b300*/  FSEL R24, R24, -INF , !P6 ;  /* 0xff80000018187808 */ /* 0x000fe20007000000 */
[----:B------:R-:W-:Y:S01]  /*1b310*/  FMUL.FTZ R3, R36, UR8 ;  /* 0x0000000824037c20 */ /* 0x000fe20008410000 */
[----:B------:R-:W-:Y:S02]  /*1b320*/  ISETP.GT.AND P6, PT, R221, R29, PT ;  /* 0x0000001ddd00720c */ /* 0x000fe40003fc4270 */
[----:B------:R-:W-:Y:S02]  /*1b330*/  IABS R27, R27 ;  /* 0x0000001b001b7213 */ /* 0x000fe40000000000 */
[----:B------:R-:W-:Y:S01]  /*1b340*/  FSEL R25, R25, -INF , !P6 ;  /* 0xff80000019197808 */ /* 0x000fe20007000000 */
[----:B------:R-:W-:Y:S01]  /*1b350*/  MUFU.TANH R3, R3 ;  /* 0x0000000300037308 */ /* 0x000fe20000002400 */
[----:B------:R-:W-:Y:S02]  /*1b360*/  IABS R201, R201 ;  /* 0x000000c900c97213 */ /* 0x000fe40000000000 */
[----:B------:R-:W-:Y:S02]  /*1b370*/  ISETP.GT.AND P6, PT, R10, R31, PT ;  /* 0x0000001f0a00720c */ /* 0x000fe40003fc4270 */
[----:B------:R-:W-:Y:S02]  /*1b380*/  I2FP.F32.S32 R27, R27 ;  /* 0x0000001b001b7245 */ /* 0x000fe40000201400 */
[----:B------:R-:W-:Y:S02]  /*1b390*/  I2FP.F32.S32 R201, R201 ;  /* 0x000000c900c97245 */ /* 0x000fe40000201400 */
[----:B------:R-:W-:Y:S01]  /*1b3a0*/  FSEL R28, R28, -INF , !P6 ;  /* 0xff8000001c1c7808 */ /* 0x000fe20007000000 */
[----:B-1----:R-:W-:Y:S01]  /*1b3b0*/  FFMA.FTZ R22, R27, -UR6, R22 ;  /* 0x800000061b167c23 */ /* 0x002fe20008010016 */
[-C--:B------:R-:W-:Y:S01]  /*1b3c0*/  ISETP.GT.AND P6, PT, R10, R29.reuse, PT ;  /* 0x0000001d0a00720c */ /* 0x080fe20003fc4270 */
[----:B------:R-:W-:Y:S01]  /*1b3d0*/  FFMA.FTZ R32, R201, -UR6, R32 ;  /* 0x80000006c9207c23 */ /* 0x000fe20008010020 */
[----:B------:R-:W-:Y:S02]  /*1b3e0*/  ISETP.GT.AND P2, PT, R0, R29, PT ;  /* 0x0000001d0000720c */ /* 0x000fe40003f44270 */
[----:B------:R-:W-:Y:S02]  /*1b3f0*/  IABS R26, R200 ;  /* 0x000000c8001a7213 */ /* 0x000fe40000000000 */
[----:B------:R-:W-:Y:S02]  /*1b400*/  FSEL R202, R202, -INF , !P6 ;  /* 0xff800000caca7808 */ /* 0x000fe40007000000 */
[----:B------:R-:W-:Y:S02]  /*1b410*/  FSEL R133, R2, -INF , !P0 ;  /* 0xff80000002857808 */ /* 0x000fe40004000000 */
[----:B------:R-:W-:Y:S02]  /*1b420*/  IABS R30, R30 ;  /* 0x0000001e001e7213 */ /* 0x000fe40000000000 */
[----:B------:R-:W-:Y:S02]  /*1b430*/  ISETP.GT.AND P6, PT, R206, R31, PT ;  /* 0x0000001fce00720c */ /* 0x000fe40003fc4270 */
[----:B------:R-:W-:Y:S01]  /*1b440*/  FSEL R2, R22, -INF , !P2 ;  /* 0xff80000016027808 */ /* 0x000fe20005000000 */
[----:B------:R-:W-:Y:S01]  /*1b450*/  FMUL.FTZ R22, R39, UR8 ;  /* 0x0000000827167c20 */ /* 0x000fe20008410000 */
[----:B------:R-:W-:Y:S02]  /*1b460*/  I2FP.F32.S32 R26, R26 ;  /* 0x0000001a001a7245 */ /* 0x000fe40000201400 */
[CC--:B------:R-:W-:Y:S02]  /*1b470*/  ISETP.GE.AND P0, PT, R31.reuse, R211.reuse, PT ;  /* 0x000000d31f00720c */ /* 0x0c0fe40003f06270 */
[----:B------:R-:W-:Y:S01]  /*1b480*/  I2FP.F32.S32 R35, R30 ;  /* 0x0000001e00237245 */ /* 0x000fe20000201400 */
[----:B------:R-:W-:Y:S01]  /*1b490*/  FFMA.FTZ R33, R26, -UR6, R33 ;  /* 0x800000061a217c23 */ /* 0x000fe20008010021 */
[----:B------:R-:W-:Y:S01]  /*1b4a0*/  FSEL R32, R32, -INF , !P6 ;  /* 0xff80000020207808 */ /* 0x000fe20007000000 */
[----:B------:R-:W1:Y:S01]  /*1b4b0*/  MUFU.TANH R22, R22 ;  /* 0x0000001600167308 */ /* 0x000e620000002400 */
[----:B------:R-:W-:Y:S01]  /*1b4c0*/  FSEL R136, R20, -INF , !P3 ;  /* 0xff80000014887808 */ /* 0x000fe20005800000 */
[----:B------:R-:W-:Y:S01]  /*1b4d0*/  FMUL.FTZ R20, R40, UR8 ;  /* 0x0000000828147c20 */ /* 0x000fe20008410000 */
[-C--:B------:R-:W-:Y:S01]  /*1b4e0*/  ISETP.GE.AND P6, PT, R31, R212.reuse, PT ;  /* 0x000000d41f00720c */ /* 0x080fe20003fc6270 */
[----:B------:R-:W-:Y:S01]  /*1b4f0*/  FMUL.FTZ R26, R37, UR8 ;  /* 0x00000008251a7c20 */ /* 0x000fe20008410000 */
[----:B------:R-:W-:Y:S01]  /*1b500*/  ISETP.GE.AND P2, PT, R29, R211, PT ;  /* 0x000000d31d00720c */ /* 0x000fe20003f46270 */
[----:B------:R-:W-:Y:S01]  /*1b510*/  FMUL.FTZ R30, R43, UR8 ;  /* 0x000000082b1e7c20 */ /* 0x000fe20008410000 */
[----:B------:R-:W-:Y:S01]  /*1b520*/  FSEL R138, R24, -INF , !P0 ;  /* 0xff800000188a7808 */ /* 0x000fe20004000000 */
[----:B------:R-:W-:Y:S01]  /*1b530*/  VIADD R24, R225, 0xffffffa9 ;  /* 0xffffffa9e1187836 */ /* 0x000fe20000000000 */
[----:B------:R-:W-:Y:S01]  /*1b540*/  FSEL R137, R18, -INF , !P1 ;  /* 0xff80000012897808 */ /* 0x000fe20004800000 */
[----:B------:R-:W2:Y:S01]  /*1b550*/  MUFU.TANH R20, R20 ;  /* 0x0000001400147308 */ /* 0x000ea20000002400 */
[----:B------:R-:W-:Y:S01]  /*1b560*/  FSEL R139, R25, -INF , !P2 ;  /* 0xff800000198b7808 */ /* 0x000fe20005000000 */
[----:B------:R-:W-:Y:S01]  /*1b570*/  IMAD.IADD R37, R219, 0x1, -R24 ;  /* 0x00000001db257824 */ /* 0x000fe200078e0a18 */
[----:B------:R-:W-:Y:S01]  /*1b580*/  FSEL R209, R28, -INF , !P6 ;  /* 0xff8000001cd17808 */ /* 0x000fe20007000000 */
[----:B------:R-:W-:Y:S01]  /*1b590*/  FFMA.FTZ R34, R35, -UR6, R34 ;  /* 0x8000000623227c23 */ /* 0x000fe20008010022 */
[----:B------:R-:W-:Y:S01]  /*1b5a0*/  ISETP.GT.AND P3, PT, R206, R29, PT ;  /* 0x0000001dce00720c */ /* 0x000fe20003f64270 */
[--C-:B------:R-:W-:Y:S01]  /*1b5b0*/  IMAD.IADD R35, R243, 0x1, -R24.reuse ;  /* 0x00000001f3237824 */ /* 0x100fe200078e0a18 */
[----:B------:R-:W-:Y:S03]  /*1b5c0*/  ISETP.GT.AND P1, PT, R0, R31, PT ;  /* 0x0000001f0000720c */ /* 0x000fe60003f24270 */
[----:B------:R-:W3:Y:S01]  /*1b5d0*/  MUFU.TANH R26, R26 ;  /* 0x0000001a001a7308 */ /* 0x000ee20000002400 */
[----:B------:R-:W-:Y:S01]  /*1b5e0*/  ISETP.GE.AND P0, PT, R29, R212, PT ;  /* 0x000000d41d00720c */ /* 0x000fe20003f06270 */
[----:B------:R-:W-:Y:S01]  /*1b5f0*/  FMUL.FTZ R18, R41, UR8 ;  /* 0x0000000829127c20 */ /* 0x000fe20008410000 */
[CC--:B------:R-:W-:Y:S02]  /*1b600*/  ISETP.GE.AND P2, PT, R29.reuse, R251.reuse, PT ;  /* 0x000000fb1d00720c */ /* 0x0c0fe40003f46270 */
[-C--:B------:R-:W-:Y:S01]  /*1b610*/  ISETP.GE.AND P6, PT, R29, R210.reuse, PT ;  /* 0x000000d21d00720c */ /* 0x080fe20003fc6270 */
[----:B------:R-:W-:Y:S01]  /*1b620*/  IMAD.IADD R29, R218, 0x1, -R24 ;  /* 0x00000001da1d7824 */ /* 0x000fe200078e0a18 */
[----:B------:R-:W-:Y:S03]  /*1b630*/  IADD3 R25, PT, PT, R225, -0x58, RZ ;  /* 0xffffffa8e1197810 */ /* 0x000fe60007ffe0ff */
[----:B------:R-:W-:Y:S01]  /*1b640*/  MUFU.TANH R18, R18 ;  /* 0x0000001200127308 */ /* 0x000fe20000002400 */
[----:B------:R-:W-:Y:S02]  /*1b650*/  FSEL R33, R33, -INF , !P3 ;  /* 0xff80000021217808 */ /* 0x000fe40005800000 */
[----:B------:R-:W-:Y:S01]  /*1b660*/  FSEL R34, R34, -INF , !P1 ;  /* 0xff80000022227808 */ /* 0x000fe20004800000 */
[--C-:B------:R-:W-:Y:S01]  /*1b670*/  IMAD.IADD R28, R243, 0x1, -R25.reuse ;  /* 0x00000001f31c7824 */ /* 0x100fe200078e0a19 */
[----:B------:R-:W-:Y:S01]  /*1b680*/  ISETP.GE.AND P3, PT, R31, R251, PT ;  /* 0x000000fb1f00720c */ /* 0x000fe20003f66270 */
[--C-:B------:R-:W-:Y:S01]  /*1b690*/  IMAD.IADD R27, R219, 0x1, -R25.reuse ;  /* 0x00000001db1b7824 */ /* 0x100fe200078e0a19 */
[----:B------:R-:W-:Y:S01]  /*1b6a0*/  ISETP.GE.AND P1, PT, R31, R210, PT ;  /* 0x000000d21f00720c */ /* 0x000fe20003f26270 */
[--C-:B------:R-:W-:Y:S01]  /*1b6b0*/  IMAD.IADD R36, R218, 0x1, -R25.reuse ;  /* 0x00000001da247824 */ /* 0x100fe200078e0a19 */
[----:B------:R-:W-:Y:S01]  /*1b6c0*/  IABS R29, R29 ;  /* 0x0000001d001d7213 */ /* 0x000fe20000000000 */
[----:B------:R-:W-:Y:S01]  /*1b6d0*/  FMUL.FTZ R31, R38, UR8 ;  /* 0x00000008261f7c20 */ /* 0x000fe20008410000 */
[----:B------:R-:W-:Y:S01]  /*1b6e0*/  IABS R28, R28 ;  /* 0x0000001c001c7213 */ /* 0x000fe20000000000 */
[----:B------:R-:W-:Y:S01]  /*1b6f0*/  IMAD.IADD R25, R217, 0x1, -R25 ;  /* 0x00000001d9197824 */ /* 0x000fe200078e0a19 */
[----:B------:R-:W-:Y:S01]  /*1b700*/  I2FP.F32.S32 R29, R29 ;  /* 0x0000001d001d7245 */ /* 0x000fe20000201400 */
[----:B------:R-:W-:Y:S01]  /*1b710*/  MUFU.TANH R30, R30 ;  /* 0x0000001e001e7308 */ /* 0x000fe20000002400 */
[----:B------:R-:W-:Y:S02]  /*1b720*/  IABS R27, R27 ;  /* 0x0000001b001b7213 */ /* 0x000fe40000000000 */
[----:B------:R-:W-:Y:S01]  /*1b730*/  IABS R35, R35 ;  /* 0x0000002300237213 */ /* 0x000fe20000000000 */
[----:B-1----:R-:W-:Y:S01]  /*1b740*/  FFMA.FTZ R22, R29, -UR6, R22 ;  /* 0x800000061d167c23 */ /* 0x002fe20008010016 */
[----:B------:R-:W-:Y:S01]  /*1b750*/  I2FP.F32.S32 R28, R28 ;  /* 0x0000001c001c7245 */ /* 0x000fe20000201400 */
[----:B------:R-:W-:Y:S01]  /*1b760*/  VIADD R29, R235, 0x20 ;  /* 0x00000020eb1d7836 */ /* 0x000fe20000000000 */
[----:B------:R-:W-:Y:S03]  /*1b770*/  I2FP.F32.S32 R27, R27 ;  /* 0x0000001b001b7245 */ /* 0x000fe60000201400 */
[----:B------:R-:W1:Y:S01]  /*1b780*/  MUFU.TANH R31, R31 ;  /* 0x0000001f001f7308 */ /* 0x000e620000002400 */
[----:B------:R-:W-:Y:S01]  /*1b790*/  I2FP.F32.S32 R35, R35 ;  /* 0x0000002300237245 */ /* 0x000fe20000201400 */
[----:B------:R-:W-:Y:S01]  /*1b7a0*/  FFMA.FTZ R28, R28, -UR6, R3 ;  /* 0x800000061c1c7c23 */ /* 0x000fe20008010003 */
[----:B------:R-:W-:Y:S01]  /*1b7b0*/  FSEL R220, R202, -INF , !P0 ;  /* 0xff800000cadc7808 */ /* 0x000fe20004000000 */
[----:B--2---:R-:W-:Y:S01]  /*1b7c0*/  FFMA.FTZ R20, R27, -UR6, R20 ;  /* 0x800000061b147c23 */ /* 0x004fe20008010014 */
[----:B------:R-:W-:Y:S01]  /*1b7d0*/  IABS R36, R36 ;  /* 0x0000002400247213 */ /* 0x000fe20000000000 */
[----:B------:R-:W-:Y:S01]  /*1b7e0*/  VIADD R27, R235, 0x21 ;  /* 0x00000021eb1b7836 */ /* 0x000fe20000000000 */
[----:B------:R-:W-:Y:S01]  /*1b7f0*/  ISETP.GT.AND P0, PT, R206, R29, PT ;  /* 0x0000001dce00720c */ /* 0x000fe20003f04270 */
[----:B---3--:R-:W-:Y:S01]  /*1b800*/  FFMA.FTZ R26, R35, -UR6, R26 ;  /* 0x80000006231a7c23 */ /* 0x008fe2000801001a */
[----:B------:R-:W-:Y:S01]  /*1b810*/  I2FP.F32.S32 R36, R36 ;  /* 0x0000002400247245 */ /* 0x000fe20000201400 */
[----:B------:R-:W-:Y:S01]  /*1b820*/  IMAD.IADD R35, R217, 0x1, -R24 ;  /* 0x00000001d9237824 */ /* 0x000fe200078e0a18 */
[----:B------:R-:W-:Y:S01]  /*1b830*/  IABS R24, R25 ;  /* 0x0000001900187213 */ /* 0x000fe20000000000 */
[----:B------:R2:W3:Y:S01]  /*1b840*/  MUFU.TANH R3, R42 ;  /* 0x0000002a00037308 */ /* 0x0004e20000002400 */
[----:B------:R-:W-:Y:S02]  /*1b850*/  FSEL R25, R28, -INF , !P0 ;  /* 0xff8000001c197808 */ /* 0x000fe40004000000 */
[----:B------:R-:W-:Y:S02]  /*1b860*/  ISETP.GT.AND P0, PT, R206, R27, PT ;  /* 0x0000001bce00720c */ /* 0x000fe40003f04270 */
[----:B------:R-:W-:Y:S01]  /*1b870*/  IABS R37, R37 ;  /* 0x0000002500257213 */ /* 0x000fe20000000000 */
[----:B-1----:R-:W-:Y:S01]  /*1b880*/  FFMA.FTZ R31, R36, -UR6, R31 ;  /* 0x80000006241f7c23 */ /* 0x002fe2000801001f */
[----:B------:R-:W-:Y:S02]  /*1b890*/  IABS R35, R35 ;  /* 0x0000002300237213 */ /* 0x000fe40000000000 */
[----:B------:R-:W-:Y:S02]  /*1b8a0*/  FSEL R28, R26, -INF , !P0 ;  /* 0xff8000001a1c7808 */ /* 0x000fe40004000000 */
[C---:B------:R-:W-:Y:S02]  /*1b8b0*/  ISETP.GT.AND P0, PT, R0.reuse, R29, PT ;  /* 0x0000001d0000720c */ /* 0x040fe40003f04270 */
[----:B------:R-:W-:Y:S02]  /*1b8c0*/  I2FP.F32.S32 R37, R37 ;  /* 0x0000002500257245 */ /* 0x000fe40000201400 */
[----:B------:R-:W-:Y:S02]  /*1b8d0*/  I2FP.F32.S32 R35, R35 ;  /* 0x0000002300237245 */ /* 0x000fe40000201400 */
[----:B------:R-:W-:Y:S01]  /*1b8e0*/  FSEL R26, R31, -INF , !P0 ;  /* 0xff8000001f1a7808 */ /* 0x000fe20004000000 */
[----:B------:R-:W-:Y:S01]  /*1b8f0*/  FFMA.FTZ R18, R37, -UR6, R18 ;  /* 0x8000000625127c23 */ /* 0x000fe20008010012 */
[-C--:B------:R-:W-:Y:S01]  /*1b900*/  ISETP.GT.AND P0, PT, R0, R27.reuse, PT ;  /* 0x0000001b0000720c */ /* 0x080fe20003f04270 */
[----:B------:R-:W-:Y:S01]  /*1b910*/  FFMA.FTZ R30, R35, -UR6, R30 ;  /* 0x80000006231e7c23 */ /* 0x000fe2000801001e */
[----:B------:R-:W-:Y:S01]  /*1b920*/  FSEL R37, R34, -INF , !P1 ;  /* 0xff80000022257808 */ /* 0x000fe20004800000 */
[----:B------:R-:W-:Y:S01]  /*1b930*/  FMUL.FTZ R34, R47, UR8 ;  /* 0x000000082f227c20 */ /* 0x000fe20008410000 */
[----:B------:R-:W-:Y:S01]  /*1b940*/  ISETP.GT.AND P1, PT, R10, R27, PT ;  /* 0x0000001b0a00720c */ /* 0x000fe20003f24270 */
[----:B------:R-:W-:Y:S01]  /*1b950*/  IMAD.MOV.U32 R47, RZ, RZ, R217 ;  /* 0x000000ffff2f7224 */ /* 0x000fe200078e00d9 */
[----:B------:R-:W-:Y:S02]  /*1b960*/  FSEL R22, R22, -INF , !P0 ;  /* 0xff80000016167808 */ /* 0x000fe40004000000 */
[----:B------:R-:W-:Y:S01]  /*1b970*/  ISETP.GT.AND P0, PT, R221, R29, PT ;  /* 0x0000001ddd00720c */ /* 0x000fe20003f04270 */
[----:B------:R-:W-:Y:S01]  /*1b980*/  MUFU.TANH R34, R34 ;  /* 0x0000002200227308 */ /* 0x000fe20000002400 */
[----:B------:R-:W-:Y:S02]  /*1b990*/  FSEL R40, R2, -INF , !P6 ;  /* 0xff80000002287808 */ /* 0x000fe40007000000 */
[----:B------:R-:W-:Y:S02]  /*1b9a0*/  FSEL R2, R30, -INF , !P1 ;  /* 0xff8000001e027808 */ /* 0x000fe40004800000 */
[-C--:B------:R-:W-:Y:S01]  /*1b9b0*/  ISETP.GE.AND P1, PT, R27, R251.reuse, PT ;  /* 0x000000fb1b00720c */ /* 0x080fe20003f26270 */
[----:B------:R-:W-:Y:S01]  /*1b9c0*/  IMAD.MOV.U32 R75, RZ, RZ, R40 ;  /* 0x000000ffff4b7224 */ /* 0x000fe200078e0028 */
[----:B------:R-:W-:Y:S01]  /*1b9d0*/  FSEL R20, R20, -INF , !P0 ;  /* 0xff80000014147808 */ /* 0x000fe20004000000 */
[----:B------:R-:W-:Y:S01]  /*1b9e0*/  FMUL.FTZ R40, R113, UR8 ;  /* 0x0000000871287c20 */ /* 0x000fe20008410000 */
[C---:B------:R-:W-:Y:S02]  /*1b9f0*/  ISETP.GE.AND P6, PT, R29.reuse, R251, PT ;  /* 0x000000fb1d00720c */ /* 0x040fe40003fc6270 */
[----:B------:R-:W-:Y:S02]  /*1ba00*/  ISETP.GE.AND P0, PT, R29, R210, PT ;  /* 0x000000d21d00720c */ /* 0x000fe40003f06270 */
[----:B--2---:R-:W-:Y:S01]  /*1ba10*/  MOV R42, R212 ;  /* 0x000000d4002a7202 */ /* 0x004fe20000000f00 */
[----:B------:R-:W-:Y:S01]  /*1ba20*/  MUFU.TANH R40, R40 ;  /* 0x0000002800287308 */ /* 0x000fe20000002400 */
[----:B------:R-:W-:Y:S02]  /*1ba30*/  I2FP.F32.S32 R24, R24 ;  /* 0x0000001800187245 */ /* 0x000fe40000201400 */
[----:B------:R-:W-:Y:S01]  /*1ba40*/  FSEL R43, R28, -INF , !P1 ;  /* 0xff8000001c2b7808 */ /* 0x000fe20004800000 */
[----:B------:R-:W-:Y:S01]  /*1ba50*/  FMUL.FTZ R28, R46, UR8 ;  /* 0x000000082e1c7c20 */ /* 0x000fe20008410000 */
[----:B------:R-:W-:Y:S01]  /*1ba60*/  FSEL R216, R32, -INF , !P3 ;  /* 0xff80000020d87808 */ /* 0x000fe20005800000 */
[----:B---3--:R-:W-:Y:S01]  /*1ba70*/  FFMA.FTZ R3, R24, -UR6, R3 ;  /* 0x8000000618037c23 */ /* 0x008fe20008010003 */
[----:B------:R-:W-:Y:S01]  /*1ba80*/  FSEL R202, R25, -INF , !P6 ;  /* 0xff80000019ca7808 */ /* 0x000fe20007000000 */
[----:B------:R-:W-:Y:S01]  /*1ba90*/  FMUL.FTZ R24, R44, UR8 ;  /* 0x000000082c187c20 */ /* 0x000fe20008410000 */
[----:B------:R-:W-:Y:S01]  /*1baa0*/  FSEL R224, R26, -INF , !P0 ;  /* 0xff8000001ae07808 */ /* 0x000fe20004000000 */
[----:B------:R1:W-:Y:S01]  /*1bab0*/  MUFU.TANH R25, R45 ;  /* 0x0000002d00197308 */ /* 0x0003e20000002400 */
[----:B------:R-:W-:Y:S01]  /*1bac0*/  ISETP.GT.AND P3, PT, R221, R27, PT ;  /* 0x0000001bdd00720c */ /* 0x000fe20003f64270 */
[----:B------:R-:W-:Y:S01]  /*1bad0*/  IMAD.MOV.U32 R44, RZ, RZ, R218 ;  /* 0x000000ffff2c7224 */ /* 0x000fe200078e00da */
[C---:B------:R-:W-:Y:S01]  /*1bae0*/  ISETP.GE.AND P6, PT, R27.reuse, R210, PT ;  /* 0x000000d21b00720c */ /* 0x040fe20003fc6270 */
[----:B------:R-:W-:Y:S01]  /*1baf0*/  FMUL.FTZ R46, R98, UR8 ;  /* 0x00000008622e7c20 */ /* 0x000fe20008410000 */
[C---:B------:R-:W-:Y:S01]  /*1bb00*/  ISETP.GE.AND P1, PT, R27.reuse, R211, PT ;  /* 0x000000d31b00720c */ /* 0x040fe20003f26270 */
[----:B------:R-:W-:Y:S01]  /*1bb10*/  IMAD.MOV.U32 R98, RZ, RZ, R44 ;  /* 0x000000ffff627224 */ /* 0x000fe200078e002c */
[----:B------:R-:W-:Y:S01]  /*1bb20*/  ISETP.GE.AND P0, PT, R27, R42, PT ;  /* 0x0000002a1b00720c */ /* 0x000fe20003f06270 */
[C---:B------:R-:W-:Y:S01]  /*1bb30*/  VIADD R27, R225.reuse, 0xffffffb0 ;  /* 0xffffffb0e11b7836 */ /* 0x040fe20000000000 */
[----:B------:R-:W-:Y:S01]  /*1bb40*/  IADD3 R26, PT, PT, R225, -0x4f, RZ ;  /* 0xffffffb1e11a7810 */ /* 0x000fe20007ffe0ff */
[----:B------:R-:W-:Y:S01]  /*1bb50*/  MUFU.TANH R28, R28 ;  /* 0x0000001c001c7308 */ /* 0x000fe20000002400 */
[----:B------:R-:W-:Y:S01]  /*1bb60*/  FSEL R36, R33, -INF , !P2 ;  /* 0xff80000021247808 */ /* 0x000fe20005000000 */
[C-C-:B------:R-:W-:Y:S01]  /*1bb70*/  IMAD.IADD R32, R219.reuse, 0x1, -R27.reuse ;  /* 0x00000001db207824 */ /* 0x140fe200078e0a1b */
[----:B------:R-:W-:Y:S01]  /*1bb80*/  ISETP.GT.AND P2, PT, R10, R29, PT ;  /* 0x0000001d0a00720c */ /* 0x000fe20003f44270 */
[--C-:B------:R-:W-:Y:S01]  /*1bb90*/  IMAD.IADD R31, R219, 0x1, -R26.reuse ;  /* 0x00000001db1f7824 */ /* 0x100fe200078e0a1a */
[----:B------:R-:W-:Y:S01]  /*1bba0*/  FSEL R18, R18, -INF , !P3 ;  /* 0xff80000012127808 */ /* 0x000fe20005800000 */
[--C-:B------:R-:W-:Y:S01]  /*1bbb0*/  IMAD.IADD R30, R47, 0x1, -R27.reuse ;  /* 0x000000012f1e7824 */ /* 0x100fe200078e0a1b */
[----:B------:R-:W-:Y:S03]  /*1bbc0*/  FSEL R3, R3, -INF , !P2 ;  /* 0xff80000003037808 */ /* 0x000fe60005000000 */
[----:B------:R-:W2:Y:S01]  /*1bbd0*/  MUFU.TANH R24, R24 ;  /* 0x0000001800187308 */ /* 0x000ea20000002400 */
[----:B------:R-:W-:Y:S01]  /*1bbe0*/  IABS R32, R32 ;  /* 0x0000002000207213 */ /* 0x000fe20000000000 */
[----:B-1----:R-:W-:Y:S01]  /*1bbf0*/  FMUL.FTZ R45, R99, UR8 ;  /* 0x00000008632d7c20 */ /* 0x002fe20008410000 */
[----:B------:R-:W-:Y:S01]  /*1bc00*/  ISETP.GE.AND P3, PT, R29, R211, PT ;  /* 0x000000d31d00720c */ /* 0x000fe20003f66270 */
[----:B------:R-:W-:Y:S01]  /*1bc10*/  IMAD.IADD R33, R243, 0x1, -R27 ;  /* 0x00000001f3217824 */ /* 0x000fe200078e0a1b */
[----:B------:R-:W-:Y:S01]  /*1bc20*/  ISETP.GE.AND P2, PT, R29, R42, PT ;  /* 0x0000002a1d00720c */ /* 0x000fe20003f46270 */
[----:B------:R-:W-:Y:S01]  /*1bc30*/  IMAD.IADD R29, R47, 0x1, -R26 ;  /* 0x000000012f1d7824 */ /* 0x000fe200078e0a1a */
[----:B------:R-:W-:Y:S03]  /*1bc40*/  IABS R31, R31 ;  /* 0x0000001f001f7213 */ /* 0x000fe60000000000 */
[----:B------:R-:W-:Y:S01]  /*1bc50*/  MUFU.TANH R45, R45 ;  /* 0x0000002d002d7308 */ /* 0x000fe20000002400 */
[----:B------:R-:W-:Y:S02]  /*1bc60*/  IABS R30, R30 ;  /* 0x0000001e001e7213 */ /* 0x000fe40000000000 */
[----:B------:R-:W-:Y:S02]  /*1bc70*/  I2FP.F32.S32 R35, R32 ;  /* 0x0000002000237245 */ /* 0x000fe40000201400 */
[----:B------:R-:W-:Y:S02]  /*1bc80*/  I2FP.F32.S32 R32, R31 ;  /* 0x0000001f00207245 */ /* 0x000fe40000201400 */
[----:B------:R-:W-:Y:S03]  /*1bc90*/  I2FP.F32.S32 R31, R30 ;  /* 0x0000001e001f7245 */ /* 0x000fe60000201400 */
[----:B------:R-:W-:Y:S01]  /*1bca0*/  MUFU.TANH R46, R46 ;  /* 0x0000002e002e7308 */ /* 0x000fe20000002400 */
[----:B------:R-:W-:Y:S01]  /*1bcb0*/  IABS R29, R29 ;  /* 0x0000001d001d7213 */ /* 0x000fe20000000000 */
[----:B--2---:R-:W-:Y:S01]  /*1bcc0*/  FFMA.FTZ R24, R35, -UR6, R24 ;  /* 0x8000000623187c23 */ /* 0x004fe20008010018 */
[----:B------:R-:W-:Y:S01]  /*1bcd0*/  IABS R33, R33 ;  /* 0x0000002100217213 */ /* 0x000fe20000000000 */
[----:B------:R-:W-:Y:S01]  /*1bce0*/  FFMA.FTZ R28, R31, -UR6, R28 ;  /* 0x800000061f1c7c23 */ /* 0x000fe2000801001c */
[----:B------:R-:W-:Y:S01]  /*1bcf0*/  I2FP.F32.S32 R29, R29 ;  /* 0x0000001d001d7245 */ /* 0x000fe20000201400 */
[----:B------:R-:W-:Y:S01]  /*1bd00*/  VIADD R31, R235, 0x28 ;  /* 0x00000028eb1f7836 */ /* 0x000fe20000000000 */
[----:B------:R-:W-:Y:S01]  /*1bd10*/  I2FP.F32.S32 R33, R33 ;  /* 0x0000002100217245 */ /* 0x000fe20000201400 */
[----:B------:R-:W-:Y:S01]  /*1bd20*/  FFMA.FTZ R25, R32, -UR6, R25 ;  /* 0x8000000620197c23 */ /* 0x000fe20008010019 */
[----:B------:R-:W-:Y:S01]  /*1bd30*/  FSEL R39, R22, -INF , !P6 ;  /* 0xff80000016277808 */ /* 0x000fe20007000000 */
[----:B------:R-:W-:Y:S01]  /*1bd40*/  FFMA.FTZ R34, R29, -UR6, R34 ;  /* 0x800000061d227c23 */ /* 0x000fe20008010022 */
[----:B------:R-:W-:Y:S01]  /*1bd50*/  ISETP.GT.AND P6, PT, R221, R31, PT ;  /* 0x0000001fdd00720c */ /* 0x000fe20003fc4270 */
[----:B------:R1:W2:Y:S01]  /*1bd60*/  MUFU.TANH R22, R51 ;  /* 0x0000003300167308 */ /* 0x0002a20000002400 */
[----:B------:R-:W-:Y:S01]  /*1bd70*/  IADD3 R30, PT, PT, R243, -R26, RZ ;  /* 0x8000001af31e7210 */ /* 0x000fe20007ffe0ff */
[----:B------:R-:W-:Y:S01]  /*1bd80*/  FFMA.FTZ R48, R33, -UR6, R48 ;  /* 0x8000000621307c23 */ /* 0x000fe20008010030 */
[----:B------:R-:W-:Y:S01]  /*1bd90*/  FSEL R24, R24, -INF , !P6 ;  /* 0xff80000018187808 */ /* 0x000fe20007000000 */
[----:B------:R-:W-:Y:S01]  /*1bda0*/  VIADD R29, R235, 0x29 ;  /* 0x00000029eb1d7836 */ /* 0x000fe20000000000 */
[----:B------:R-:W-:Y:S01]  /*1bdb0*/  FSEL R226, R2, -INF , !P0 ;  /* 0xff80000002e27808 */ /* 0x000fe20004000000 */
[----:B------:R-:W-:Y:S01]  /*1bdc0*/  IMAD.IADD R33, R44, 0x1, -R27 ;  /* 0x000000012c217824 */ /* 0x000fe200078e0a1b */
[----:B------:R-:W-:Y:S01]  /*1bdd0*/  FSEL R223, R20, -INF , !P3 ;  /* 0xff80000014df7808 */ /* 0x000fe20005800000 */
[----:B------:R-:W-:Y:S01]  /*1bde0*/  IMAD.IADD R27, R44, 0x1, -R26 ;  /* 0x000000012c1b7824 */ /* 0x000fe200078e0a1a */
[----:B------:R-:W-:Y:S01]  /*1bdf0*/  ISETP.GT.AND P6, PT, R221, R29, PT ;  /* 0x0000001ddd00720c */ /* 0x000fe20003fc4270 */
[----:B------:R-:W-:Y:S01]  /*1be00*/  IMAD.MOV.U32 R86, RZ, RZ, R226 ;  /* 0x000000ffff567224 */ /* 0x000fe200078e00e2 */
[----:B------:R-:W-:Y:S01]  /*1be10*/  IABS R26, R30 ;  /* 0x0000001e001a7213 */ /* 0x000fe20000000000 */
[----:B------:R-:W-:Y:S01]  /*1be20*/  IMAD.MOV.U32 R87, RZ, RZ, R223 ;  /* 0x000000ffff577224 */ /* 0x000fe200078e00df */
[----:B------:R-:W-:Y:S01]  /*1be30*/  IABS R27, R27 ;  /* 0x0000001b001b7213 */ /* 0x000fe20000000000 */
[----:B------:R-:W-:Y:S01]  /*1be40*/  FMUL.FTZ R20, R56, UR8 ;  /* 0x0000000838147c20 */ /* 0x000fe20008410000 */
[----:B------:R-:W-:Y:S01]  /*1be50*/  FSEL R25, R25, -INF , !P6 ;  /* 0xff80000019197808 */ /* 0x000fe20007000000 */
[----:B------:R-:W-:Y:S01]  /*1be60*/  FMUL.FTZ R30, R59, UR8 ;  /* 0x000000083b1e7c20 */ /* 0x000fe20008410000 */
[----:B------:R-:W-:Y:S01]  /*1be70*/  ISETP.GT.AND P6, PT, R10, R31, PT ;  /* 0x0000001f0a00720c */ /* 0x000fe20003fc4270 */
[----:B-1----:R-:W-:Y:S01]  /*1be80*/  IMAD.MOV.U32 R51, RZ, RZ, R211 ;  /* 0x000000ffff337224 */ /* 0x002fe200078e00d3 */
[----:B------:R-:W-:Y:S01]  /*1be90*/  I2FP.F32.S32 R27, R27 ;  /* 0x0000001b001b7245 */ /* 0x000fe20000201400 */
[----:B------:R-:W-:Y:S01]  /*1bea0*/  MUFU.TANH R20, R20 ;  /* 0x0000001400147308 */ /* 0x000fe20000002400 */
[----:B------:R-:W-:Y:S02]  /*1beb0*/  FSEL R28, R28, -INF , !P6 ;  /* 0xff8000001c1c7808 */ /* 0x000fe40007000000 */
[-C--:B------:R-:W-:Y:S01]  /*1bec0*/  ISETP.GT.AND P6, PT, R10, R29.reuse, PT ;  /* 0x0000001d0a00720c */ /* 0x080fe20003fc4270 */
[----:B--2---:R-:W-:Y:S01]  /*1bed0*/  FFMA.FTZ R22, R27, -UR6, R22 ;  /* 0x800000061b167c23 */ /* 0x004fe20008010016 */
[----:B------:R-:W-:Y:S01]  /*1bee0*/  FSEL R211, R3, -INF , !P2 ;  /* 0xff80000003d37808 */ /* 0x000fe20005000000 */
[----:B------:R-:W-:Y:S01]  /*1bef0*/  FMUL.FTZ R3, R52, UR8 ;  /* 0x0000000834037c20 */ /* 0x000fe20008410000 */
[----:B------:R-:W-:Y:S03]  /*1bf00*/  ISETP.GT.AND P2, PT, R0, R29, PT ;  /* 0x0000001d0000720c */ /* 0x000fe60003f44270 */
[----:B------:R-:W-:Y:S01]  /*1bf10*/  MUFU.TANH R30, R30 ;  /* 0x0000001e001e7308 */ /* 0x000fe20000002400 */
[----:B------:R-:W-:Y:S02]  /*1bf20*/  FSEL R34, R34, -INF , !P6 ;  /* 0xff80000022227808 */ /* 0x000fe40007000000 */
[----:B------:R-:W-:Y:S02]  /*1bf30*/  IABS R33, R33 ;  /* 0x0000002100217213 */ /* 0x000fe40000000000 */
[----:B------:R-:W-:Y:S02]  /*1bf40*/  ISETP.GT.AND P6, PT, R206, R31, PT ;  /* 0x0000001fce00720c */ /* 0x000fe40003fc4270 */
[----:B------:R-:W-:Y:S01]  /*1bf50*/  FSEL R2, R22, -INF , !P2 ;  /* 0xff80000016027808 */ /* 0x000fe20005000000 */
[----:B------:R-:W-:Y:S01]  /*1bf60*/  FMUL.FTZ R22, R55, UR8 ;  /* 0x0000000837167c20 */ /* 0x000fe20008410000 */
[----:B------:R-:W-:Y:S01]  /*1bf70*/  I2FP.F32.S32 R26, R26 ;  /* 0x0000001a001a7245 */ /* 0x000fe20000201400 */
[----:B------:R-:W-:Y:S01]  /*1bf80*/  MUFU.TANH R3, R3 ;  /* 0x0000000300037308 */ /* 0x000fe20000002400 */
[----:B------:R-:W-:Y:S02]  /*1bf90*/  ISETP.GE.AND P0, PT, R31, R51, PT ;  /* 0x000000331f00720c */ /* 0x000fe40003f06270 */
[----:B------:R-:W-:Y:S01]  /*1bfa0*/  I2FP.F32.S32 R33, R33 ;  /* 0x0000002100217245 */ /* 0x000fe20000201400 */
[----:B------:R-:W-:Y:S01]  /*1bfb0*/  FFMA.FTZ R49, R26, -UR6, R49 ;  /* 0x800000061a317c23 */ /* 0x000fe20008010031 */
[----:B------:R-:W-:Y:S01]  /*1bfc0*/  FSEL R48, R48, -INF , !P6 ;  /* 0xff80000030307808 */ /* 0x000fe20007000000 */
[----:B------:R-:W-:Y:S01]  /*1bfd0*/  FMUL.FTZ R26, R53, UR8 ;  /* 0x00000008351a7c20 */ /* 0x000fe20008410000 */
[-C--:B------:R-:W-:Y:S01]  /*1bfe0*/  ISETP.GE.AND P6, PT, R31, R42.reuse, PT ;  /* 0x0000002a1f00720c */ /* 0x080fe20003fc6270 */
[----:B------:R-:W-:Y:S01]  /*1bff0*/  VIADD R53, R235, 0x59 ;  /* 0x00000059eb357836 */ /* 0x000fe20000000000 */
[----:B------:R-:W-:Y:S01]  /*1c000*/  ISETP.GE.AND P2, PT, R29, R51, PT ;  /* 0x000000331d00720c */ /* 0x000fe20003f46270 */
[----:B------:R-:W1:Y:S01]  /*1c010*/  MUFU.TANH R22, R22 ;  /* 0x0000001600167308 */ /* 0x000e620000002400 */
[----:B------:R-:W-:Y:S01]  /*1c020*/  FSEL R241, R24, -INF , !P0 ;  /* 0xff80000018f17808 */ /* 0x000fe20004000000 */
[----:B------:R-:W-:Y:S01]  /*1c030*/  VIADD R24, R225, 0xffffffb9 ;  /* 0xffffffb9e1187836 */ /* 0x000fe20000000000 */
[----:B------:R-:W-:Y:S01]  /*1c040*/  FSEL R217, R18, -INF , !P1 ;  /* 0xff80000012d97808 */ /* 0x000fe20004800000 */
[----:B------:R-:W-:Y:S01]  /*1c050*/  FMUL.FTZ R18, R57, UR8 ;  /* 0x0000000839127c20 */ /* 0x000fe20008410000 */
[----:B------:R-:W-:Y:S01]  /*1c060*/  FSEL R208, R25, -INF , !P2 ;  /* 0xff80000019d07808 */ /* 0x000fe20005000000 */
[----:B------:R-:W-:Y:S01]  /*1c070*/  IMAD.MOV.U32 R83, RZ, RZ, R241 ;  /* 0x000000ffff537224 */ /* 0x000fe200078e00f1 */
[----:B------:R-:W-:Y:S01]  /*1c080*/  FSEL R227, R28, -INF , !P6 ;  /* 0xff8000001ce37808 */ /* 0x000fe20007000000 */
[----:B------:R-:W-:Y:S01]  /*1c090*/  FFMA.FTZ R50, R33, -UR6, R50 ;  /* 0x8000000621327c23 */ /* 0x000fe20008010032 */
[----:B------:R-:W-:Y:S01]  /*1c0a0*/  ISETP.GT.AND P3, PT, R206, R29, PT ;  /* 0x0000001dce00720c */ /* 0x000fe20003f64270 */
[----:B------:R2:W-:Y:S01]  /*1c0b0*/  STL [R1+0x70], R217 ;  /* 0x000070d901007387 */ /* 0x0005e20000100800 */
[----:B------:R-:W-:Y:S01]  /*1c0c0*/  ISETP.GT.AND P1, PT, R0, R31, PT ;  /* 0x0000001f0000720c */ /* 0x000fe20003f24270 */
[----:B------:R-:W-:Y:S01]  /*1c0d0*/  IMAD.MOV.U32 R99, RZ, RZ, R208 ;  /* 0x000000ffff637224 */ /* 0x000fe200078e00d0 */
[----:B------:R-:W-:Y:S01]  /*1c0e0*/  ISETP.GE.AND P0, PT, R29, R42, PT ;  /* 0x0000002a1d00720c */ /* 0x000fe20003f06270 */
[----:B------:R-:W-:Y:S01]  /*1c0f0*/  VIADD R25, R225, 0xffffffb8 ;  /* 0xffffffb8e1197836 */ /* 0x000fe20000000000 */
[-C--:B------:R-:W-:Y:S01]  /*1c100*/  ISETP.GE.AND P2, PT, R29, R251.reuse, PT ;  /* 0x000000fb1d00720c */ /* 0x080fe20003f46270 */
[--C-:B------:R-:W-:Y:S01]  /*1c110*/  IMAD.IADD R35, R219, 0x1, -R24.reuse ;  /* 0x00000001db237824 */ /* 0x100fe200078e0a18 */
[-C--:B------:R-:W-:Y:S01]  /*1c120*/  ISETP.GE.AND P6, PT, R29, R210.reuse, PT ;  /* 0x000000d21d00720c */ /* 0x080fe20003fc6270 */
[--C-:B------:R-:W-:Y:S01]  /*1c130*/  IMAD.IADD R29, R44, 0x1, -R24.reuse ;  /* 0x000000012c1d7824 */ /* 0x100fe200078e0a18 */
[----:B------:R-:W-:Y:S01]  /*1c140*/  FSEL R49, R49, -INF , !P3 ;  /* 0xff80000031317808 */ /* 0x000fe20005800000 */
[--C-:B------:R-:W-:Y:S01]  /*1c150*/  IMAD.IADD R27, R219, 0x1, -R25.reuse ;  /* 0x00000001db1b7824 */ /* 0x100fe200078e0a19 */
[----:B------:R-:W-:Y:S01]  /*1c160*/  FSEL R50, R50, -INF , !P1 ;  /* 0xff80000032327808 */ /* 0x000fe20004800000 */
[----:B------:R-:W3:Y:S01]  /*1c170*/  MUFU.TANH R26, R26 ;  /* 0x0000001a001a7308 */ /* 0x000ee20000002400 */
[----:B------:R-:W-:Y:S01]  /*1c180*/  ISETP.GE.AND P3, PT, R31, R251, PT ;  /* 0x000000fb1f00720c */ /* 0x000fe20003f66270 */
[----:B------:R-:W-:Y:S01]  /*1c190*/  IMAD.IADD R28, R243, 0x1, -R25 ;  /* 0x00000001f31c7824 */ /* 0x000fe200078e0a19 */
[----:B------:R-:W-:Y:S01]  /*1c1a0*/  ISETP.GE.AND P1, PT, R31, R210, PT ;  /* 0x000000d21f00720c */ /* 0x000fe20003f26270 */
[----:B------:R-:W-:Y:S01]  /*1c1b0*/  FMUL.FTZ R31, R54, UR8 ;  /* 0x00000008361f7c20 */ /* 0x000fe20008410000 */
[----:B------:R-:W-:Y:S01]  /*1c1c0*/  IABS R29, R29 ;  /* 0x0000001d001d7213 */ /* 0x000fe20000000000 */
[----:B------:R-:W-:Y:S01]  /*1c1d0*/  IMAD.IADD R33, R243, 0x1, -R24 ;  /* 0x00000001f3217824 */ /* 0x000fe200078e0a18 */
[----:B------:R-:W-:Y:S01]  /*1c1e0*/  IABS R28, R28 ;  /* 0x0000001c001c7213 */ /* 0x000fe20000000000 */
[----:B------:R-:W-:Y:S01]  /*1c1f0*/  IMAD.MOV.U32 R54, RZ, RZ, R37 ;  /* 0x000000ffff367224 */ /* 0x000fe200078e0025 */
[----:B------:R-:W-:Y:S01]  /*1c200*/  I2FP.F32.S32 R29, R29 ;  /* 0x0000001d001d7245 */ /* 0x000fe20000201400 */
[----:B------:R-:W-:Y:S01]  /*1c210*/  MUFU.TANH R18, R18 ;  /* 0x0000001200127308 */ /* 0x000fe20000002400 */
[----:B------:R-:W-:Y:S01]  /*1c220*/  IABS R27, R27 ;  /* 0x0000001b001b7213 */ /* 0x000fe20000000000 */
[----:B------:R-:W-:Y:S01]  /*1c230*/  FMUL.FTZ R37, R109, UR8 ;  /* 0x000000086d257c20 */ /* 0x000fe20008410000 */
[----:B------:R-:W-:Y:S01]  /*1c240*/  IABS R33, R33 ;  /* 0x0000002100217213 */ /* 0x000fe20000000000 */
[----:B-1----:R-:W-:Y:S01]  /*1c250*/  FFMA.FTZ R22, R29, -UR6, R22 ;  /* 0x800000061d167c23 */ /* 0x002fe20008010016 */
[----:B------:R-:W-:Y:S01]  /*1c260*/  I2FP.F32.S32 R28, R28 ;  /* 0x0000001c001c7245 */ /* 0x000fe20000201400 */
[----:B------:R-:W-:Y:S01]  /*1c270*/  VIADD R29, R235, 0x30 ;  /* 0x00000030eb1d7836 */ /* 0x000fe20000000000 */
[----:B------:R-:W-:Y:S03]  /*1c280*/  I2FP.F32.S32 R27, R27 ;  /* 0x0000001b001b7245 */ /* 0x000fe60000201400 */
[----:B------:R-:W1:Y:S01]  /*1c290*/  MUFU.TANH R31, R31 ;  /* 0x0000001f001f7308 */ /* 0x000e620000002400 */
[----:B------:R-:W-:Y:S01]  /*1c2a0*/  IADD3 R32, PT, PT, R44, -R25, RZ ;  /* 0x800000192c207210 */ /* 0x000fe20007ffe0ff */
[----:B------:R-:W-:Y:S01]  /*1c2b0*/  IMAD.IADD R25, R47, 0x1, -R25 ;  /* 0x000000012f197824 */ /* 0x000fe200078e0a19 */
[----:B------:R-:W-:Y:S01]  /*1c2c0*/  I2FP.F32.S32 R33, R33 ;  /* 0x0000002100217245 */ /* 0x000fe20000201400 */
[----:B------:R-:W-:Y:S01]  /*1c2d0*/  FFMA.FTZ R20, R27, -UR6, R20 ;  /* 0x800000061b147c23 */ /* 0x000fe20008010014 */
[----:B------:R-:W-:Y:S01]  /*1c2e0*/  FSEL R38, R34, -INF , !P0 ;  /* 0xff80000022267808 */ /* 0x000fe20004000000 */
[----:B------:R-:W-:Y:S01]  /*1c2f0*/  FFMA.FTZ R28, R28, -UR6, R3 ;  /* 0x800000061c1c7c23 */ /* 0x000fe20008010003 */
[----:B------:R-:W-:Y:S01]  /*1c300*/  IABS R32, R32 ;  /* 0x0000002000207213 */ /* 0x000fe20000000000 */
[----:B------:R-:W-:Y:S01]  /*1c310*/  VIADD R27, R235, 0x31 ;  /* 0x00000031eb1b7836 */ /* 0x000fe20000000000 */
[----:B------:R-:W-:Y:S01]  /*1c320*/  ISETP.GT.AND P0, PT, R206, R29, PT ;  /* 0x0000001dce00720c */ /* 0x000fe20003f04270 */
[----:B---3--:R-:W-:Y:S01]  /*1c330*/  FFMA.FTZ R26, R33, -UR6, R26 ;  /* 0x80000006211a7c23 */ /* 0x008fe2000801001a */
[----:B------:R-:W-:Y:S01]  /*1c340*/  I2FP.F32.S32 R32, R32 ;  /* 0x0000002000207245 */ /* 0x000fe20000201400 */
[----:B------:R-:W-:Y:S01]  /*1c350*/  IMAD.IADD R33, R47, 0x1, -R24 ;  /* 0x000000012f217824 */ /* 0x000fe200078e0a18 */
[----:B------:R-:W-:Y:S01]  /*1c360*/  IABS R24, R25 ;  /* 0x0000001900187213 */ /* 0x000fe20000000000 */
[----:B------:R-:W-:Y:S01]  /*1c370*/  IMAD.MOV.U32 R71, RZ, RZ, R38 ;  /* 0x000000ffff477224 */ /* 0x000fe200078e0026 */
[----:B------:R-:W-:Y:S01]  /*1c380*/  FSEL R25, R28, -INF , !P0 ;  /* 0xff8000001c197808 */ /* 0x000fe20004000000 */
[----:B------:R-:W-:Y:S01]  /*1c390*/  FMUL.FTZ R34, R63, UR8 ;  /* 0x000000083f227c20 */ /* 0x000fe20008410000 */
[----:B------:R-:W-:Y:S01]  /*1c3a0*/  ISETP.GT.AND P0, PT, R206, R27, PT ;  /* 0x0000001bce00720c */ /* 0x000fe20003f04270 */
[----:B------:R-:W-:Y:S01]  /*1c3b0*/  IMAD.MOV.U32 R63, RZ, RZ, R224 ;  /* 0x000000ffff3f7224 */ /* 0x000fe200078e00e0 */
[----:B------:R-:W-:Y:S01]  /*1c3c0*/  IABS R33, R33 ;  /* 0x0000002100217213 */ /* 0x000fe20000000000 */
[----:B------:R-:W-:Y:S01]  /*1c3d0*/  MUFU.TANH R37, R37 ;  /* 0x0000002500257308 */ /* 0x000fe20000002400 */
[----:B------:R-:W-:Y:S01]  /*1c3e0*/  FSEL R28, R26, -INF , !P0 ;  /* 0xff8000001a1c7808 */ /* 0x000fe20004000000 */
[----:B-1----:R-:W-:Y:S01]  /*1c3f0*/  FFMA.FTZ R31, R32, -UR6, R31 ;  /* 0x80000006201f7c23 */ /* 0x002fe2000801001f */
[C---:B------:R-:W-:Y:S01]  /*1c400*/  ISETP.GT.AND P0, PT, R0.reuse, R29, PT ;  /* 0x0000001d0000720c */ /* 0x040fe20003f04270 */
[----:B------:R-:W-:Y:S01]  /*1c410*/  FMUL.FTZ R38, R115, UR8 ;  /* 0x0000000873267c20 */ /* 0x000fe20008410000 */
[----:B------:R-:W-:Y:S02]  /*1c420*/  I2FP.F32.S32 R33, R33 ;  /* 0x0000002100217245 */ /* 0x000fe40000201400 */
[----:B------:R-:W-:Y:S03]  /*1c430*/  FSEL R26, R31, -INF , !P0 ;  /* 0xff8000001f1a7808 */ /* 0x000fe60004000000 */
[----:B------:R-:W1:Y:S01]  /*1c440*/  MUFU.TANH R3, R58 ;  /* 0x0000003a00037308 */ /* 0x000e620000002400 */
[-C--:B------:R-:W-:Y:S01]  /*1c450*/  ISETP.GT.AND P0, PT, R0, R27.reuse, PT ;  /* 0x0000001b0000720c */ /* 0x080fe20003f04270 */
[----:B------:R-:W-:Y:S01]  /*1c460*/  FFMA.FTZ R30, R33, -UR6, R30 ;  /* 0x80000006211e7c23 */ /* 0x000fe2000801001e */
[----:B------:R-:W-:Y:S01]  /*1c470*/  FSEL R59, R50, -INF , !P1 ;  /* 0xff800000323b7808 */ /* 0x000fe20004800000 */
[----:B------:R-:W-:Y:S01]  /*1c480*/  FMUL.FTZ R50, R92, UR8 ;  /* 0x000000085c327c20 */ /* 0x000fe20008410000 */
[----:B------:R-:W-:Y:S01]  /*1c490*/  ISETP.GT.AND P1, PT, R10, R27, PT ;  /* 0x0000001b0a00720c */ /* 0x000fe20003f24270 */
[----:B------:R-:W-:Y:S01]  /*1c4a0*/  IMAD.MOV.U32 R92, RZ, RZ, R42 ;  /* 0x000000ffff5c7224 */ /* 0x000fe200078e002a */
[----:B------:R-:W-:Y:S03]  /*1c4b0*/  FSEL R22, R22, -INF , !P0 ;  /* 0xff80000016167808 */ /* 0x000fe60004000000 */
[----:B------:R-:W-:Y:S01]  /*1c4c0*/  MUFU.TANH R38, R38 ;  /* 0x0000002600267308 */ /* 0x000fe20000002400 */
[----:B------:R-:W-:Y:S02]  /*1c4d0*/  ISETP.GT.AND P0, PT, R221, R29, PT ;  /* 0x0000001ddd00720c */ /* 0x000fe40003f04270 */
[----:B------:R-:W-:Y:S02]  /*1c4e0*/  FSEL R204, R2, -INF , !P6 ;  /* 0xff80000002cc7808 */ /* 0x000fe40007000000 */
[----:B------:R-:W-:Y:S02]  /*1c4f0*/  FSEL R2, R30, -INF , !P1 ;  /* 0xff8000001e027808 */ /* 0x000fe40004800000 */
[-C--:B------:R-:W-:Y:S03]  /*1c500*/  ISETP.GE.AND P1, PT, R27, R251.reuse, PT ;  /* 0x000000fb1b00720c */ /* 0x080fe60003f26270 */
[----:B------:R-:W-:Y:S01]  /*1c510*/  MUFU.TANH R34, R34 ;  /* 0x0000002200227308 */ /* 0x000fe20000002400 */
[----:B------:R-:W-:Y:S02]  /*1c520*/  FSEL R20, R20, -INF , !P0 ;  /* 0xff80000014147808 */ /* 0x000fe40004000000 */
[C---:B------:R-:W-:Y:S02]  /*1c530*/  ISETP.GE.AND P6, PT, R29.reuse, R251, PT ;  /* 0x000000fb1d00720c */ /* 0x040fe40003fc6270 */
[----:B------:R-:W-:Y:S02]  /*1c540*/  ISETP.GE.AND P0, PT, R29, R210, PT ;  /* 0x000000d21d00720c */ /* 0x000fe40003f06270 */
[----:B------:R-:W-:Y:S03]  /*1c550*/  I2FP.F32.S32 R24, R24 ;  /* 0x0000001800187245 */ /* 0x000fe60000201400 */
[----:B------:R-:W-:Y:S01]  /*1c560*/  MUFU.TANH R50, R50 ;  /* 0x0000003200327308 */ /* 0x000fe20000002400 */
[----:B------:R-:W-:Y:S01]  /*1c570*/  FSEL R207, R28, -INF , !P1 ;  /* 0xff8000001ccf7808 */ /* 0x000fe20004800000 */
[----:B------:R-:W-:Y:S01]  /*1c580*/  FMUL.FTZ R28, R62, UR8 ;  /* 0x000000083e1c7c20 */ /* 0x000fe20008410000 */
[----:B------:R-:W-:Y:S01]  /*1c590*/  IABS R35, R35 ;  /* 0x0000002300237213 */ /* 0x000fe20000000000 */
[----:B-1----:R-:W-:Y:S01]  /*1c5a0*/  FFMA.FTZ R3, R24, -UR6, R3 ;  /* 0x8000000618037c23 */ /* 0x002fe20008010003 */
[----:B------:R-:W-:Y:S01]  /*1c5b0*/  FSEL R41, R48, -INF , !P3 ;  /* 0xff80000030297808 */ /* 0x000fe20005800000 */
[----:B------:R-:W-:Y:S01]  /*1c5c0*/  FMUL.FTZ R48, R97, UR8 ;  /* 0x0000000861307c20 */ /* 0x000fe20008410000 */
[----:B------:R-:W-:Y:S01]  /*1c5d0*/  FSEL R200, R25, -INF , !P6 ;  /* 0xff80000019c87808 */ /* 0x000fe20007000000 */
[----:B------:R-:W-:Y:S01]  /*1c5e0*/  IMAD.MOV.U32 R97, RZ, RZ, R83 ;  /* 0x000000ffff617224 */ /* 0x000fe200078e0053 */
[----:B------:R-:W-:Y:S01]  /*1c5f0*/  FSEL R214, R26, -INF , !P0 ;  /* 0xff8000001ad67808 */ /* 0x000fe20004000000 */
[----:B------:R-:W-:Y:S01]  /*1c600*/  VIADD R26, R225, 0xffffffc1 ;  /* 0xffffffc1e11a7836 */ /* 0x000fe20000000000 */
[----:B------:R-:W-:Y:S01]  /*1c610*/  ISETP.GT.AND P3, PT, R221, R27, PT ;  /* 0x0000001bdd00720c */ /* 0x000fe20003f64270 */
[----:B------:R-:W-:Y:S01]  /*1c620*/  IMAD.MOV.U32 R82, RZ, RZ, R200 ;  /* 0x000000ffff527224 */ /* 0x000fe200078e00c8 */
[C---:B------:R-:W-:Y:S01]  /*1c630*/  ISETP.GE.AND P6, PT, R27.reuse, R210, PT ;  /* 0x000000d21b00720c */ /* 0x040fe20003fc6270 */
[----:B------:R-:W-:Y:S01]  /*1c640*/  MUFU.TANH R25, R61 ;  /* 0x0000003d00197308 */ /* 0x000fe20000002400 */
[----:B------:R-:W-:Y:S01]  /*1c650*/  ISETP.GE.AND P1, PT, R27, R51, PT ;  /* 0x000000331b00720c */ /* 0x000fe20003f26270 */
[----:B------:R-:W-:Y:S01]  /*1c660*/  IMAD.IADD R31, R219, 0x1, -R26 ;  /* 0x00000001db1f7824 */ /* 0x000fe200078e0a1a */
[----:B------:R-:W-:Y:S01]  /*1c670*/  ISETP.GE.AND P0, PT, R27, R42, PT ;  /* 0x0000002a1b00720c */ /* 0x000fe20003f06270 */
[----:B------:R-:W-:Y:S01]  /*1c680*/  FMUL.FTZ R24, R60, UR8 ;  /* 0x000000083c187c20 */ /* 0x000fe20008410000 */
[----:B------:R-:W-:Y:S01]  /*1c690*/  IADD3 R27, PT, PT, R225, -0x40, RZ ;  /* 0xffffffc0e11b7810 */ /* 0x000fe20007ffe0ff */
[----:B------:R-:W-:Y:S01]  /*1c6a0*/  IMAD.MOV.U32 R60, RZ, RZ, R217 ;  /* 0x000000ffff3c7224 */ /* 0x000fe200078e00d9 */
[----:B------:R-:W-:Y:S03]  /*1c6b0*/  I2FP.F32.S32 R35, R35 ;  /* 0x0000002300237245 */ /* 0x000fe60000201400 */
[----:B------:R-:W-:Y:S01]  /*1c6c0*/  MUFU.TANH R28, R28 ;  /* 0x0000001c001c7308 */ /* 0x000fe20000002400 */
[----:B------:R-:W-:Y:S01]  /*1c6d0*/  FSEL R201, R49, -INF , !P2 ;  /* 0xff80000031c97808 */ /* 0x000fe20005000000 */
[--C-:B------:R-:W-:Y:S01]  /*1c6e0*/  IMAD.IADD R32, R219, 0x1, -R27.reuse ;  /* 0x00000001db207824 */ /* 0x100fe200078e0a1b */
[----:B------:R-:W-:Y:S01]  /*1c6f0*/  ISETP.GT.AND P2, PT, R10, R29, PT ;  /* 0x0000001d0a00720c */ /* 0x000fe20003f44270 */
[----:B------:R-:W-:Y:S01]  /*1c700*/  FFMA.FTZ R18, R35, -UR6, R18 ;  /* 0x8000000623127c23 */ /* 0x000fe20008010012 */
[----:B------:R-:W-:Y:S01]  /*1c710*/  IABS R31, R31 ;  /* 0x0000001f001f7213 */ /* 0x000fe20000000000 */
[----:B------:R-:W-:Y:S01]  /*1c720*/  IMAD.IADD R30, R47, 0x1, -R27 ;  /* 0x000000012f1e7824 */ /* 0x000fe200078e0a1b */
[----:B------:R-:W-:Y:S03]  /*1c730*/  IABS R32, R32 ;  /* 0x0000002000207213 */ /* 0x000fe60000000000 */
[----:B------:R-:W1:Y:S01]  /*1c740*/  MUFU.TANH R24, R24 ;  /* 0x0000001800187308 */ /* 0x000e620000002400 */
[----:B------:R-:W-:Y:S01]  /*1c750*/  FSEL R18, R18, -INF , !P3 ;  /* 0xff80000012127808 */ /* 0x000fe20005800000 */
[----:B------:R-:W-:Y:S01]  /*1c760*/  FMUL.FTZ R49, R96, UR8 ;  /* 0x0000000860317c20 */ /* 0x000fe20008410000 */
[----:B------:R-:W-:Y:S01]  /*1c770*/  FSEL R3, R3, -INF , !P2 ;  /* 0xff80000003037808 */ /* 0x000fe20005000000 */
[----:B------:R-:W-:Y:S01]  /*1c780*/  IMAD.MOV.U32 R79, RZ, RZ, R201 ;  /* 0x000000ffff4f7224 */ /* 0x000fe200078e00c9 */
[----:B------:R-:W-:Y:S01]  /*1c790*/  ISETP.GE.AND P3, PT, R29, R51, PT ;  /* 0x000000331d00720c */ /* 0x000fe20003f66270 */
[----:B------:R-:W-:Y:S01]  /*1c7a0*/  IMAD.IADD R33, R243, 0x1, -R27 ;  /* 0x00000001f3217824 */ /* 0x000fe200078e0a1b */
[----:B------:R-:W-:Y:S01]  /*1c7b0*/  ISETP.GE.AND P2, PT, R29, R42, PT ;  /* 0x0000002a1d00720c */ /* 0x000fe20003f46270 */
[--C-:B------:R-:W-:Y:S01]  /*1c7c0*/  IMAD.IADD R29, R47, 0x1, -R26.reuse ;  /* 0x000000012f1d7824 */ /* 0x100fe200078e0a1a */
[----:B------:R-:W-:Y:S01]  /*1c7d0*/  IABS R30, R30 ;  /* 0x0000001e001e7213 */ /* 0x000fe20000000000 */
[----:B------:R-:W-:Y:S01]  /*1c7e0*/  MUFU.TANH R49, R49 ;  /* 0x0000003100317308 */ /* 0x000fe20000002400 */
[----:B------:R-:W-:Y:S02]  /*1c7f0*/  I2FP.F32.S32 R35, R32 ;  /* 0x0000002000237245 */ /* 0x000fe40000201400 */
[----:B------:R-:W-:Y:S02]  /*1c800*/  I2FP.F32.S32 R32, R31 ;  /* 0x0000001f00207245 */ /* 0x000fe40000201400 */
        /* <DEDUP_REMOVED lines=13> */
[----:B------:R-:W1:Y:S01]  /*1c8e0*/  MUFU.TANH R22, R67 ;  /* 0x0000004300167308 */ /* 0x000e620000002400 */
[----:B------:R-:W-:Y:S01]  /*1c8f0*/  FSEL R212, R3, -INF , !P2 ;  /* 0xff80000003d47808 */ /* 0x000fe20005000000 */
[----:B------:R-:W-:Y:S01]  /*1c900*/  FFMA.FTZ R34, R29, -UR6, R34 ;  /* 0x800000061d227c23 */ /* 0x000fe20008010022 */
[----:B------:R-:W-:Y:S01]  /*1c910*/  IADD3 R29, PT, PT, R235, 0x39, RZ ;  /* 0x00000039eb1d7810 */ /* 0x000fe20007ffe0ff */
[----:B------:R-:W-:Y:S01]  /*1c920*/  IMAD.IADD R33, R44, 0x1, -R27 ;  /* 0x000000012c217824 */ /* 0x000fe200078e0a1b */
[----:B------:R-:W-:Y:S01]  /*1c930*/  FSEL R24, R24, -INF , !P6 ;  /* 0xff80000018187808 */ /* 0x000fe20007000000 */
[----:B------:R-:W-:Y:S01]  /*1c940*/  IMAD.IADD R27, R44, 0x1, -R26 ;  /* 0x000000012c1b7824 */ /* 0x000fe200078e0a1a */
[----:B------:R-:W-:Y:S01]  /*1c950*/  ISETP.GT.AND P6, PT, R221, R29, PT ;  /* 0x0000001ddd00720c */ /* 0x000fe20003fc4270 */
[----:B------:R-:W-:Y:S01]  /*1c960*/  FMUL.FTZ R3, R69, UR8 ;  /* 0x0000000845037c20 */ /* 0x000fe20008410000 */
[----:B------:R-:W-:Y:S01]  /*1c970*/  FSEL R218, R2, -INF , !P0 ;  /* 0xff80000002da7808 */ /* 0x000fe20004000000 */
[----:B------:R-:W-:Y:S01]  /*1c980*/  FMUL.FTZ R2, R68, UR8 ;  /* 0x0000000844027c20 */ /* 0x000fe20008410000 */
[----:B------:R-:W-:Y:S01]  /*1c990*/  IABS R27, R27 ;  /* 0x0000001b001b7213 */ /* 0x000fe20000000000 */
[----:B------:R-:W-:Y:S01]  /*1c9a0*/  MUFU.TANH R48, R48 ;  /* 0x0000003000307308 */ /* 0x000fe20000002400 */
[----:B------:R-:W-:Y:S01]  /*1c9b0*/  FSEL R25, R25, -INF , !P6 ;  /* 0xff80000019197808 */ /* 0x000fe20007000000 */
[----:B------:R-:W-:Y:S01]  /*1c9c0*/  FMUL.FTZ R35, R117, UR8 ;  /* 0x0000000875237c20 */ /* 0x000fe20008410000 */
[----:B------:R-:W-:Y:S02]  /*1c9d0*/  ISETP.GT.AND P6, PT, R10, R31, PT ;  /* 0x0000001f0a00720c */ /* 0x000fe40003fc4270 */
[----:B------:R-:W-:Y:S02]  /*1c9e0*/  I2FP.F32.S32 R27, R27 ;  /* 0x0000001b001b7245 */ /* 0x000fe40000201400 */
[----:B------:R-:W-:Y:S03]  /*1c9f0*/  FSEL R28, R28, -INF , !P6 ;  /* 0xff8000001c1c7808 */ /* 0x000fe60007000000 */
[----:B------:R-:W3:Y:S01]  /*1ca00*/  MUFU.TANH R3, R3 ;  /* 0x0000000300037308 */ /* 0x000ee20000002400 */
[-C--:B------:R-:W-:Y:S01]  /*1ca10*/  ISETP.GT.AND P6, PT, R10, R29.reuse, PT ;  /* 0x0000001d0a00720c */ /* 0x080fe20003fc4270 */
[----:B-1----:R-:W-:Y:S01]  /*1ca20*/  FFMA.FTZ R22, R27, -UR6, R22 ;  /* 0x800000061b167c23 */ /* 0x002fe20008010016 */
[----:B------:R-:W-:Y:S02]  /*1ca30*/  ISETP.GT.AND P2, PT, R0, R29, PT ;  /* 0x0000001d0000720c */ /* 0x000fe40003f44270 */
[----:B------:R-:W-:Y:S02]  /*1ca40*/  ISETP.GE.AND P0, PT, R31, R51, PT ;  /* 0x000000331f00720c */ /* 0x000fe40003f06270 */
[----:B------:R-:W-:Y:S03]  /*1ca50*/  IABS R26, R30 ;  /* 0x0000001e001a7213 */ /* 0x000fe60000000000 */
[----:B------:R-:W-:Y:S01]  /*1ca60*/  MUFU.TANH R2, R2 ;  /* 0x0000000200027308 */ /* 0x000fe20000002400 */
[----:B------:R-:W-:Y:S02]  /*1ca70*/  FSEL R34, R34, -INF , !P6 ;  /* 0xff80000022227808 */ /* 0x000fe40007000000 */
[----:B------:R-:W-:Y:S02]  /*1ca80*/  ISETP.GT.AND P6, PT, R206, R31, PT ;  /* 0x0000001fce00720c */ /* 0x000fe40003fc4270 */
[----:B------:R-:W-:Y:S01]  /*1ca90*/  FSEL R233, R20, -INF , !P3 ;  /* 0xff80000014e97808 */ /* 0x000fe20005800000 */
[----:B------:R-:W-:Y:S01]  /*1caa0*/  VIADD R20, R225, 0xffffffc9 ;  /* 0xffffffc9e1147836 */ /* 0x000fe20000000000 */
[----:B------:R-:W-:Y:S03]  /*1cab0*/  FSEL R22, R22, -INF , !P2 ;  /* 0xff80000016167808 */ /* 0x000fe60005000000 */
[----:B------:R-:W-:Y:S01]  /*1cac0*/  MUFU.TANH R35, R35 ;  /* 0x0000002300237308 */ /* 0x000fe20000002400 */
[----:B------:R-:W-:Y:S01]  /*1cad0*/  FSEL R203, R24, -INF , !P0 ;  /* 0xff80000018cb7808 */ /* 0x000fe20004000000 */
[----:B------:R-:W-:Y:S01]  /*1cae0*/  FMUL.FTZ R24, R72, UR8 ;  /* 0x0000000848187c20 */ /* 0x000fe20008410000 */
[----:B------:R-:W-:Y:S01]  /*1caf0*/  I2FP.F32.S32 R26, R26 ;  /* 0x0000001a001a7245 */ /* 0x000fe20000201400 */
[--C-:B------:R-:W-:Y:S01]  /*1cb00*/  IMAD.IADD R242, R243, 0x1, -R20.reuse ;  /* 0x00000001f3f27824 */ /* 0x100fe200078e0a14 */
[----:B------:R-:W-:Y:S02]  /*1cb10*/  ISETP.GE.AND P2, PT, R29, R51, PT ;  /* 0x000000331d00720c */ /* 0x000fe40003f46270 */
[----:B------:R-:W-:Y:S01]  /*1cb20*/  FSEL R64, R64, -INF , !P6 ;  /* 0xff80000040407808 */ /* 0x000fe20007000000 */
[----:B------:R-:W-:Y:S01]  /*1cb30*/  FFMA.FTZ R65, R26, -UR6, R65 ;  /* 0x800000061a417c23 */ /* 0x000fe20008010041 */
[-C--:B------:R-:W-:Y:S01]  /*1cb40*/  ISETP.GE.AND P6, PT, R31, R42.reuse, PT ;  /* 0x0000002a1f00720c */ /* 0x080fe20003fc6270 */
[----:B------:R-:W-:Y:S01]  /*1cb50*/  VIADD R26, R225, 0xffffffc8 ;  /* 0xffffffc8e11a7836 */ /* 0x000fe20000000000 */
[----:B------:R-:W-:Y:S01]  /*1cb60*/  FSEL R231, R25, -INF , !P2 ;  /* 0xff80000019e77808 */ /* 0x000fe20005000000 */
[----:B------:R-:W-:Y:S01]  /*1cb70*/  IMAD.IADD R25, R44, 0x1, -R20 ;  /* 0x000000012c197824 */ /* 0x000fe200078e0a14 */
[----:B------:R-:W-:Y:S01]  /*1cb80*/  FSEL R205, R28, -INF , !P6 ;  /* 0xff8000001ccd7808 */ /* 0x000fe20007000000 */
[----:B------:R-:W1:Y:S01]  /*1cb90*/  MUFU.TANH R24, R24 ;  /* 0x0000001800187308 */ /* 0x000e620000002400 */
[----:B------:R-:W-:Y:S01]  /*1cba0*/  ISETP.GT.AND P3, PT, R206, R29, PT ;  /* 0x0000001dce00720c */ /* 0x000fe20003f64270 */
[----:B------:R-:W-:Y:S01]  /*1cbb0*/  IMAD.MOV.U32 R85, RZ, RZ, R231 ;  /* 0x000000ffff557224 */ /* 0x000fe200078e00e7 */
[----:B------:R-:W-:Y:S01]  /*1cbc0*/  ISETP.GE.AND P0, PT, R29, R42, PT ;  /* 0x0000002a1d00720c */ /* 0x000fe20003f06270 */
[--C-:B------:R-:W-:Y:S01]  /*1cbd0*/  IMAD.IADD R28, R219, 0x1, -R26.reuse ;  /* 0x00000001db1c7824 */ /* 0x100fe200078e0a1a */
[C---:B------:R-:W-:Y:S01]  /*1cbe0*/  ISETP.GE.AND P2, PT, R29.reuse, R251, PT ;  /* 0x000000fb1d00720c */ /* 0x040fe20003f46270 */
[----:B------:R-:W-:Y:S01]  /*1cbf0*/  IMAD.MOV.U32 R89, RZ, RZ, R85 ;  /* 0x000000ffff597224 */ /* 0x000fe200078e0055 */
[----:B------:R-:W-:Y:S01]  /*1cc00*/  ISETP.GE.AND P6, PT, R29, R210, PT ;  /* 0x000000d21d00720c */ /* 0x000fe20003fc6270 */
[----:B------:R-:W-:Y:S01]  /*1cc10*/  IMAD.IADD R29, R243, 0x1, -R26 ;  /* 0x00000001f31d7824 */ /* 0x000fe200078e0a1a */
[----:B------:R-:W-:Y:S02]  /*1cc20*/  IABS R242, R242 ;  /* 0x000000f200f27213 */ /* 0x000fe40000000000 */
[----:B------:R-:W-:Y:S02]  /*1cc30*/  IABS R25, R25 ;  /* 0x0000001900197213 */ /* 0x000fe40000000000 */
[----:B------:R-:W-:Y:S02]  /*1cc40*/  I2FP.F32.S32 R242, R242 ;  /* 0x000000f200f27245 */ /* 0x000fe40000201400 */
[----:B------:R-:W-:Y:S02]  /*1cc50*/  I2FP.F32.S32 R25, R25 ;  /* 0x0000001900197245 */ /* 0x000fe40000201400 */
[----:B------:R-:W-:Y:S01]  /*1cc60*/  IABS R33, R33 ;  /* 0x0000002100217213 */ /* 0x000fe20000000000 */
[----:B---3--:R-:W-:Y:S01]  /*1cc70*/  FFMA.FTZ R242, R242, -UR6, R3 ;  /* 0x80000006f2f27c23 */ /* 0x008fe20008010003 */
[----:B------:R-:W-:Y:S01]  /*1cc80*/  IABS R29, R29 ;  /* 0x0000001d001d7213 */ /* 0x000fe20000000000 */
[----:B------:R-:W-:Y:S01]  /*1cc90*/  FFMA.FTZ R240, R25, -UR6, R240 ;  /* 0x8000000619f07c23 */ /* 0x000fe200080100f0 */
[----:B------:R-:W-:Y:S01]  /*1cca0*/  IABS R28, R28 ;  /* 0x0000001c001c7213 */ /* 0x000fe20000000000 */
[----:B------:R-:W-:Y:S01]  /*1ccb0*/  VIADD R25, R235, 0x40 ;  /* 0x00000040eb197836 */ /* 0x000fe20000000000 */
[----:B------:R-:W-:Y:S02]  /*1ccc0*/  IADD3 R27, PT, PT, R44, -R26, RZ ;  /* 0x8000001a2c1b7210 */ /* 0x000fe40007ffe0ff */
[----:B------:R-:W-:Y:S02]  /*1ccd0*/  I2FP.F32.S32 R33, R33 ;  /* 0x0000002100217245 */ /* 0x000fe40000201400 */
[----:B------:R-:W-:Y:S02]  /*1cce0*/  I2FP.F32.S32 R29, R29 ;  /* 0x0000001d001d7245 */ /* 0x000fe40000201400 */
[----:B------:R-:W-:Y:S01]  /*1ccf0*/  I2FP.F32.S32 R3, R28 ;  /* 0x0000001c00037245 */ /* 0x000fe20000201400 */
[----:B------:R-:W-:Y:S01]  /*1cd00*/  FMUL.FTZ R28, R77, UR8 ;  /* 0x000000084d1c7c20 */ /* 0x000fe20008410000 */
[----:B------:R-:W-:Y:S01]  /*1cd10*/  FSEL R232, R18, -INF , !P1 ;  /* 0xff80000012e87808 */ /* 0x000fe20004800000 */
[----:B------:R-:W-:Y:S01]  /*1cd20*/  FMUL.FTZ R18, R73, UR8 ;  /* 0x0000000849127c20 */ /* 0x000fe20008410000 */
[----:B------:R-:W-:Y:S01]  /*1cd30*/  IABS R27, R27 ;  /* 0x0000001b001b7213 */ /* 0x000fe20000000000 */
[----:B------:R-:W-:Y:S01]  /*1cd40*/  IMAD.MOV.U32 R73, RZ, RZ, R227 ;  /* 0x000000ffff497224 */ /* 0x000fe200078e00e3 */
[----:B------:R-:W-:Y:S01]  /*1cd50*/  FSEL R56, R34, -INF , !P0 ;  /* 0xff80000022387808 */ /* 0x000fe20004000000 */
[----:B-1----:R-:W-:Y:S01]  /*1cd60*/  FFMA.FTZ R24, R3, -UR6, R24 ;  /* 0x8000000603187c23 */ /* 0x002fe20008010018 */
[----:B------:R-:W-:Y:S01]  /*1cd70*/  I2FP.F32.S32 R27, R27 ;  /* 0x0000001b001b7245 */ /* 0x000fe20000201400 */
[----:B------:R-:W-:Y:S01]  /*1cd80*/  FFMA.FTZ R66, R33, -UR6, R66 ;  /* 0x8000000621427c23 */ /* 0x000fe20008010042 */
[----:B------:R-:W-:Y:S01]  /*1cd90*/  ISETP.GT.AND P1, PT, R0, R31, PT ;  /* 0x0000001f0000720c */ /* 0x000fe20003f24270 */
[----:B------:R-:W-:Y:S01]  /*1cda0*/  FFMA.FTZ R244, R29, -UR6, R2 ;  /* 0x800000061df47c23 */ /* 0x000fe20008010002 */
[----:B------:R-:W-:Y:S01]  /*1cdb0*/  ISETP.GT.AND P0, PT, R206, R25, PT ;  /* 0x00000019ce00720c */ /* 0x000fe20003f04270 */
[----:B------:R-:W-:Y:S01]  /*1cdc0*/  VIADD R3, R235, 0x41 ;  /* 0x00000041eb037836 */ /* 0x000fe20000000000 */
[----:B------:R-:W-:Y:S01]  /*1cdd0*/  FSEL R65, R65, -INF , !P3 ;  /* 0xff80000041417808 */ /* 0x000fe20005800000 */
[----:B------:R-:W1:Y:S01]  /*1cde0*/  MUFU.TANH R18, R18 ;  /* 0x0000001200127308 */ /* 0x000e620000002400 */
[----:B------:R-:W-:Y:S01]  /*1cdf0*/  FSEL R66, R66, -INF , !P1 ;  /* 0xff80000042427808 */ /* 0x000fe20004800000 */
[----:B------:R-:W-:Y:S01]  /*1ce00*/  IMAD.MOV.U32 R85, RZ, RZ, R73 ;  /* 0x000000ffff557224 */ /* 0x000fe200078e0049 */
[----:B------:R-:W-:Y:S01]  /*1ce10*/  FSEL R244, R244, -INF , !P0 ;  /* 0xff800000f4f47808 */ /* 0x000fe20004000000 */
[----:B------:R-:W-:Y:S01]  /*1ce20*/  FFMA.FTZ R236, R27, -UR6, R236 ;  /* 0x800000061bec7c23 */ /* 0x000fe200080100ec */
[C---:B------:R-:W-:Y:S01]  /*1ce30*/  ISETP.GE.AND P3, PT, R31.reuse, R251, PT ;  /* 0x000000fb1f00720c */ /* 0x040fe20003f66270 */
[----:B------:R-:W-:Y:S01]  /*1ce40*/  IMAD.MOV.U32 R73, RZ, RZ, R209 ;  /* 0x000000ffff497224 */ /* 0x000fe200078e00d1 */
[-C--:B------:R-:W-:Y:S03]  /*1ce50*/  ISETP.GE.AND P1, PT, R31, R210.reuse, PT ;  /* 0x000000d21f00720c */ /* 0x080fe60003f26270 */
[----:B------:R-:W3:Y:S01]  /*1ce60*/  MUFU.TANH R2, R74 ;  /* 0x0000004a00027308 */ /* 0x000ee20000002400 */
[----:B------:R-:W-:Y:S01]  /*1ce70*/  ISETP.GT.AND P0, PT, R206, R3, PT ;  /* 0x00000003ce00720c */ /* 0x000fe20003f04270 */
[--C-:B------:R-:W-:Y:S01]  /*1ce80*/  IMAD.IADD R27, R47, 0x1, -R20.reuse ;  /* 0x000000012f1b7824 */ /* 0x100fe200078e0a14 */
[----:B------:R-:W-:Y:S01]  /*1ce90*/  FSEL R252, R66, -INF , !P1 ;  /* 0xff80000042fc7808 */ /* 0x000fe20004800000 */
[----:B------:R-:W-:Y:S01]  /*1cea0*/  IMAD.IADD R31, R219, 0x1, -R20 ;  /* 0x00000001db1f7824 */ /* 0x000fe200078e0a14 */
[----:B------:R-:W-:Y:S01]  /*1ceb0*/  FSEL R242, R242, -INF , !P0 ;  /* 0xff800000f2f27808 */ /* 0x000fe20004000000 */
[----:B------:R-:W-:Y:S01]  /*1cec0*/  IMAD.IADD R29, R47, 0x1, -R26 ;  /* 0x000000012f1d7824 */ /* 0x000fe200078e0a1a */
[----:B------:R-:W-:Y:S01]  /*1ced0*/  IABS R27, R27 ;  /* 0x0000001b001b7213 */ /* 0x000fe20000000000 */
[----:B------:R-:W-:Y:S01]  /*1cee0*/  IMAD.MOV.U32 R66, RZ, RZ, R43 ;  /* 0x000000ffff427224 */ /* 0x000fe200078e002b */
[----:B------:R-:W-:Y:S01]  /*1cef0*/  ISETP.GT.AND P0, PT, R0, R25, PT ;  /* 0x000000190000720c */ /* 0x000fe20003f04270 */
[----:B------:R-:W-:Y:S01]  /*1cf00*/  VIADD R20, R225, 0xffffffd1 ;  /* 0xffffffd1e1147836 */ /* 0x000fe20000000000 */
[----:B------:R-:W-:Y:S01]  /*1cf10*/  IABS R31, R31 ;  /* 0x0000001f001f7213 */ /* 0x000fe20000000000 */
[----:B------:R-:W-:Y:S01]  /*1cf20*/  FMUL.FTZ R26, R81, UR8 ;  /* 0x00000008511a7c20 */ /* 0x000fe20008410000 */
[----:B------:R-:W-:Y:S01]  /*1cf30*/  IABS R29, R29 ;  /* 0x0000001d001d7213 */ /* 0x000fe20000000000 */
[----:B------:R-:W-:Y:S01]  /*1cf40*/  IMAD.MOV.U32 R81, RZ, RZ, R54 ;  /* 0x000000ffff517224 */ /* 0x000fe200078e0036 */
[----:B------:R-:W-:Y:S01]  /*1cf50*/  I2FP.F32.S32 R27, R27 ;  /* 0x0000001b001b7245 */ /* 0x000fe20000201400 */
[----:B------:R-:W-:Y:S01]  /*1cf60*/  FMUL.FTZ R54, R106, UR8 ;  /* 0x000000086a367c20 */ /* 0x000fe20008410000 */
[----:B------:R-:W-:Y:S01]  /*1cf70*/  FSEL R236, R236, -INF , !P0 ;  /* 0xff800000ecec7808 */ /* 0x000fe20004000000 */
[----:B------:R-:W-:Y:S01]  /*1cf80*/  IMAD.MOV.U32 R83, RZ, RZ, R81 ;  /* 0x000000ffff537224 */ /* 0x000fe200078e0051 */
[----:B------:R-:W-:Y:S01]  /*1cf90*/  I2FP.F32.S32 R31, R31 ;  /* 0x0000001f001f7245 */ /* 0x000fe20000201400 */
[----:B------:R-:W-:Y:S01]  /*1cfa0*/  IMAD.MOV.U32 R81, RZ, RZ, R66 ;  /* 0x000000ffff517224 */ /* 0x000fe200078e0042 */
[----:B------:R-:W-:Y:S01]  /*1cfb0*/  I2FP.F32.S32 R29, R29 ;  /* 0x0000001d001d7245 */ /* 0x000fe20000201400 */
[----:B------:R-:W-:Y:S01]  /*1cfc0*/  MUFU.TANH R54, R54 ;  /* 0x0000003600367308 */ /* 0x000fe20000002400 */
[----:B------:R-:W-:Y:S01]  /*1cfd0*/  ISETP.GT.AND P0, PT, R0, R3, PT ;  /* 0x000000030000720c */ /* 0x000fe20003f04270 */
[----:B------:R-:W-:Y:S01]  /*1cfe0*/  FFMA.FTZ R230, R27, -UR6, R230 ;  /* 0x800000061be67c23 */ /* 0x000fe200080100e6 */
[----:B------:R-:W-:Y:S01]  /*1cff0*/  FSEL R62, R64, -INF , !P3 ;  /* 0xff800000403e7808 */ /* 0x000fe20005800000 */
[----:B-1----:R-:W-:Y:S01]  /*1d000*/  FFMA.FTZ R18, R31, -UR6, R18 ;  /* 0x800000061f127c23 */ /* 0x002fe20008010012 */
[----:B------:R-:W-:Y:S01]  /*1d010*/  FSEL R240, R240, -INF , !P0 ;  /* 0xff800000f0f07808 */ /* 0x000fe20004000000 */
[----:B------:R-:W-:Y:S01]  /*1d020*/  IMAD.MOV.U32 R64, RZ, RZ, R41 ;  /* 0x000000ffff407224 */ /* 0x000fe200078e0029 */
[----:B------:R-:W-:Y:S01]  /*1d030*/  ISETP.GT.AND P0, PT, R221, R25, PT ;  /* 0x00000019dd00720c */ /* 0x000fe20003f04270 */
[----:B------:R-:W-:Y:S01]  /*1d040*/  FMUL.FTZ R41, R112, UR8 ;  /* 0x0000000870297c20 */ /* 0x000fe20008410000 */
[----:B------:R-:W-:Y:S01]  /*1d050*/  FSEL R58, R65, -INF , !P2 ;  /* 0xff800000413a7808 */ /* 0x000fe20005000000 */
[----:B---3--:R-:W-:Y:S01]  /*1d060*/  FFMA.FTZ R2, R29, -UR6, R2 ;  /* 0x800000061d027c23 */ /* 0x008fe20008010002 */
[-C--:B------:R-:W-:Y:S01]  /*1d070*/  ISETP.GT.AND P1, PT, R10, R3.reuse, PT ;  /* 0x000000030a00720c */ /* 0x080fe20003f24270 */
[----:B------:R-:W-:Y:S01]  /*1d080*/  FMUL.FTZ R29, R76, UR8 ;  /* 0x000000084c1d7c20 */ /* 0x000fe20008410000 */
[----:B------:R-:W-:Y:S01]  /*1d090*/  ISETP.GT.AND P3, PT, R221, R3, PT ;  /* 0x00000003dd00720c */ /* 0x000fe20003f64270 */
[----:B------:R-:W-:Y:S01]  /*1d0a0*/  IMAD.MOV.U32 R76, RZ, RZ, R36 ;  /* 0x000000ffff4c7224 */ /* 0x000fe200078e0024 */
[----:B------:R-:W-:Y:S01]  /*1d0b0*/  ISETP.GT.AND P2, PT, R10, R25, PT ;  /* 0x000000190a00720c */ /* 0x000fe20003f44270 */
[----:B------:R-:W-:Y:S01]  /*1d0c0*/  FMUL.FTZ R27, R80, UR8 ;  /* 0x00000008501b7c20 */ /* 0x000fe20008410000 */
[----:B------:R-:W-:Y:S01]  /*1d0d0*/  FSEL R249, R22, -INF , !P6 ;  /* 0xff80000016f97808 */ /* 0x000fe20007000000 */
[----:B------:R-:W-:Y:S01]  /*1d0e0*/  IMAD.MOV.U32 R80, RZ, RZ, R219 ;  /* 0x000000ffff507224 */ /* 0x000fe200078e00db */
[----:B------:R-:W-:Y:S01]  /*1d0f0*/  FSEL R24, R24, -INF , !P0 ;  /* 0xff80000018187808 */ /* 0x000fe20004000000 */
[----:B------:R-:W1:Y:S01]  /*1d100*/  MUFU.TANH R28, R28 ;  /* 0x0000001c001c7308 */ /* 0x000e620000002400 */
[----:B------:R-:W-:Y:S01]  /*1d110*/  FSEL R230, R230, -INF , !P1 ;  /* 0xff800000e6e67808 */ /* 0x000fe20004800000 */
[--C-:B------:R-:W-:Y:S01]  /*1d120*/  IMAD.IADD R33, R243, 0x1, -R20.reuse ;  /* 0x00000001f3217824 */ /* 0x100fe200078e0a14 */
[-C--:B------:R-:W-:Y:S01]  /*1d130*/  ISETP.GE.AND P6, PT, R25, R251.reuse, PT ;  /* 0x000000fb1900720c */ /* 0x080fe20003fc6270 */
[----:B------:R-:W-:Y:S01]  /*1d140*/  FMUL.FTZ R36, R119, UR8 ;  /* 0x0000000877247c20 */ /* 0x000fe20008410000 */
[----:B------:R-:W-:Y:S01]  /*1d150*/  ISETP.GE.AND P0, PT, R25, R210, PT ;  /* 0x000000d21900720c */ /* 0x000fe20003f06270 */
[----:B------:R-:W-:Y:S01]  /*1d160*/  FMUL.FTZ R43, R103, UR8 ;  /* 0x00000008672b7c20 */ /* 0x000fe20008410000 */
[----:B------:R-:W-:Y:S03]  /*1d170*/  FSEL R18, R18, -INF , !P3 ;  /* 0xff80000012127808 */ /* 0x000fe60005800000 */
[----:B------:R-:W-:Y:S01]  /*1d180*/  MUFU.TANH R219, R84 ;  /* 0x0000005400db7308 */ /* 0x000fe20000002400 */
[----:B------:R-:W-:Y:S02]  /*1d190*/  FSEL R2, R2, -INF , !P2 ;  /* 0xff80000002027808 */ /* 0x000fe40005000000 */
[----:B------:R-:W-:Y:S02]  /*1d1a0*/  ISETP.GE.AND P1, PT, R3, R251, PT ;  /* 0x000000fb0300720c */ /* 0x000fe40003f26270 */
[CC--:B------:R-:W-:Y:S02]  /*1d1b0*/  ISETP.GE.AND P3, PT, R25.reuse, R51.reuse, PT ;  /* 0x000000331900720c */ /* 0x0c0fe40003f66270 */
[----:B------:R-:W-:Y:S01]  /*1d1c0*/  ISETP.GE.AND P2, PT, R25, R42, PT ;  /* 0x0000002a1900720c */ /* 0x000fe20003f46270 */
[----:B------:R-:W-:Y:S01]  /*1d1d0*/  IMAD.IADD R25, R80, 0x1, -R20 ;  /* 0x0000000150197824 */ /* 0x000fe200078e0a14 */
[----:B------:R-:W-:Y:S01]  /*1d1e0*/  IADD3 R22, PT, PT, R225, -0x30, RZ ;  /* 0xffffffd0e1167810 */ /* 0x000fe20007ffe0ff */
[----:B------:R-:W3:Y:S01]  /*1d1f0*/  MUFU.TANH R29, R29 ;  /* 0x0000001d001d7308 */ /* 0x000ee20000002400 */
[----:B------:R-:W-:Y:S02]  /*1d200*/  FSEL R244, R244, -INF , !P6 ;  /* 0xff800000f4f47808 */ /* 0x000fe40007000000 */
[----:B------:R-:W-:Y:S01]  /*1d210*/  FSEL R242, R242, -INF , !P1 ;  /* 0xff800000f2f27808 */ /* 0x000fe20004800000 */
[--C-:B------:R-:W-:Y:S01]  /*1d220*/  IMAD.IADD R34, R80, 0x1, -R22.reuse ;  /* 0x0000000150227824 */ /* 0x100fe200078e0a16 */
[----:B------:R-:W-:Y:S01]  /*1d230*/  FSEL R236, R236, -INF , !P0 ;  /* 0xff800000ecec7808 */ /* 0x000fe20004000000 */
[--C-:B------:R-:W-:Y:S01]  /*1d240*/  IMAD.IADD R32, R47, 0x1, -R22.reuse ;  /* 0x000000012f207824 */ /* 0x100fe200078e0a16 */
[----:B------:R-:W-:Y:S01]  /*1d250*/  ISETP.GE.AND P6, PT, R3, R210, PT ;  /* 0x000000d20300720c */ /* 0x000fe20003fc6270 */
[--C-:B------:R-:W-:Y:S01]  /*1d260*/  IMAD.IADD R30, R243, 0x1, -R22.reuse ;  /* 0x00000001f31e7824 */ /* 0x100fe200078e0a16 */
[C---:B------:R-:W-:Y:S01]  /*1d270*/  ISETP.GE.AND P1, PT, R3.reuse, R51, PT ;  /* 0x000000330300720c */ /* 0x040fe20003f26270 */
[C---:B------:R-:W-:Y:S01]  /*1d280*/  IMAD.IADD R31, R44.reuse, 0x1, -R22 ;  /* 0x000000012c1f7824 */ /* 0x040fe200078e0a16 */
[----:B------:R-:W-:Y:S01]  /*1d290*/  ISETP.GE.AND P0, PT, R3, R42, PT ;  /* 0x0000002a0300720c */ /* 0x000fe20003f06270 */
[--C-:B------:R-:W-:Y:S01]  /*1d2a0*/  IMAD.IADD R3, R47, 0x1, -R20.reuse ;  /* 0x000000012f037824 */ /* 0x100fe200078e0a14 */
[----:B------:R-:W-:Y:S01]  /*1d2b0*/  IABS R25, R25 ;  /* 0x0000001900197213 */ /* 0x000fe20000000000 */
[----:B------:R-:W-:Y:S01]  /*1d2c0*/  MUFU.TANH R36, R36 ;  /* 0x0000002400247308 */ /* 0x000fe20000002400 */
[----:B------:R-:W-:Y:S01]  /*1d2d0*/  IABS R34, R34 ;  /* 0x0000002200227213 */ /* 0x000fe20000000000 */
[----:B------:R-:W-:Y:S01]  /*1d2e0*/  IMAD.IADD R20, R44, 0x1, -R20 ;  /* 0x000000012c147824 */ /* 0x000fe200078e0a14 */
[----:B------:R-:W-:Y:S02]  /*1d2f0*/  IABS R3, R3 ;  /* 0x0000000300037213 */ /* 0x000fe40000000000 */
[----:B------:R-:W-:Y:S02]  /*1d300*/  I2FP.F32.S32 R25, R25 ;  /* 0x0000001900197245 */ /* 0x000fe40000201400 */
[----:B------:R-:W-:Y:S03]  /*1d310*/  I2FP.F32.S32 R34, R34 ;  /* 0x0000002200227245 */ /* 0x000fe60000201400 */
[----:B------:R-:W-:Y:S01]  /*1d320*/  MUFU.TANH R26, R26 ;  /* 0x0000001a001a7308 */ /* 0x000fe20000002400 */
[----:B------:R-:W-:Y:S01]  /*1d330*/  I2FP.F32.S32 R3, R3 ;  /* 0x0000000300037245 */ /* 0x000fe20000201400 */
[----:B-1----:R-:W-:Y:S01]  /*1d340*/  FFMA.FTZ R28, R25, -UR6, R28 ;  /* 0x80000006191c7c23 */ /* 0x002fe2000801001c */
[----:B------:R-:W-:Y:S01]  /*1d350*/  IADD3 R25, PT, PT, R235, 0x48, RZ ;  /* 0x00000048eb197810 */ /* 0x000fe20007ffe0ff */
[----:B---3--:R-:W-:Y:S01]  /*1d360*/  FFMA.FTZ R29, R34, -UR6, R29 ;  /* 0x80000006221d7c23 */ /* 0x008fe2000801001d */
[----:B------:R-:W-:Y:S01]  /*1d370*/  FSEL R240, R240, -INF , !P6 ;  /* 0xff800000f0f07808 */ /* 0x000fe20007000000 */
[----:B------:R-:W-:Y:S01]  /*1d380*/  FFMA.FTZ R234, R3, -UR6, R234 ;  /* 0x8000000603ea7c23 */ /* 0x000fe200080100ea */
[----:B------:R-:W-:Y:S01]  /*1d390*/  IABS R32, R32 ;  /* 0x0000002000207213 */ /* 0x000fe20000000000 */
[----:B------:R-:W-:Y:S01]  /*1d3a0*/  VIADD R3, R235, 0x49 ;  /* 0x00000049eb037836 */ /* 0x000fe20000000000 */
[----:B------:R-:W-:Y:S01]  /*1d3b0*/  ISETP.GT.AND P6, PT, R221, R25, PT ;  /* 0x00000019dd00720c */ /* 0x000fe20003fc4270 */
[----:B------:R-:W1:Y:S01]  /*1d3c0*/  MUFU.TANH R27, R27 ;  /* 0x0000001b001b7308 */ /* 0x000e620000002400 */
[----:B------:R-:W-:Y:S01]  /*1d3d0*/  IABS R20, R20 ;  /* 0x0000001400147213 */ /* 0x000fe20000000000 */
[----:B------:R-:W-:Y:S01]  /*1d3e0*/  FMUL.FTZ R34, R118, UR8 ;  /* 0x0000000876227c20 */ /* 0x000fe20008410000 */
[----:B------:R-:W-:Y:S02]  /*1d3f0*/  I2FP.F32.S32 R32, R32 ;  /* 0x0000002000207245 */ /* 0x000fe40000201400 */
[----:B------:R-:W-:Y:S01]  /*1d400*/  FSEL R22, R29, -INF , !P6 ;  /* 0xff8000001d167808 */ /* 0x000fe20007000000 */
[----:B------:R-:W-:Y:S01]  /*1d410*/  IMAD.MOV.U32 R29, RZ, RZ, R20 ;  /* 0x000000ffff1d7224 */ /* 0x000fe200078e0014 */
[----:B------:R-:W-:Y:S01]  /*1d420*/  ISETP.GT.AND P6, PT, R221, R3, PT ;  /* 0x00000003dd00720c */ /* 0x000fe20003fc4270 */
[----:B------:R-:W-:Y:S01]  /*1d430*/  FFMA.FTZ R247, R32, -UR6, R247 ;  /* 0x8000000620f77c23 */ /* 0x000fe200080100f7 */
[----:B------:R-:W-:Y:S01]  /*1d440*/  IABS R30, R30 ;  /* 0x0000001e001e7213 */ /* 0x000fe20000000000 */
[----:B------:R-:W-:Y:S01]  /*1d450*/  VIADD R32, R225, 0xfffffff1 ;  /* 0xfffffff1e1207836 */ /* 0x000fe20000000000 */
[----:B------:R-:W-:Y:S01]  /*1d460*/  FSEL R20, R28, -INF , !P6 ;  /* 0xff8000001c147808 */ /* 0x000fe20007000000 */
[----:B------:R-:W-:Y:S01]  /*1d470*/  MUFU.TANH R43, R43 ;  /* 0x0000002b002b7308 */ /* 0x000fe20000002400 */
[----:B------:R-:W-:Y:S02]  /*1d480*/  ISETP.GT.AND P6, PT, R10, R25, PT ;  /* 0x000000190a00720c */ /* 0x000fe40003fc4270 */
[----:B------:R-:W-:Y:S02]  /*1d490*/  I2FP.F32.S32 R30, R30 ;  /* 0x0000001e001e7245 */ /* 0x000fe40000201400 */
[----:B------:R-:W-:Y:S02]  /*1d4a0*/  I2FP.F32.S32 R29, R29 ;  /* 0x0000001d001d7245 */ /* 0x000fe40000201400 */
[----:B------:R-:W-:Y:S01]  /*1d4b0*/  FSEL R247, R247, -INF , !P6 ;  /* 0xff800000f7f77808 */ /* 0x000fe20007000000 */
[----:B-1----:R-:W-:Y:S01]  /*1d4c0*/  FFMA.FTZ R27, R30, -UR6, R27 ;  /* 0x800000061e1b7c23 */ /* 0x002fe2000801001b */
[----:B------:R-:W-:Y:S01]  /*1d4d0*/  ISETP.GT.AND P6, PT, R10, R3, PT ;  /* 0x000000030a00720c */ /* 0x000fe20003fc4270 */
[----:B------:R-:W-:Y:S01]  /*1d4e0*/  FFMA.FTZ R238, R29, -UR6, R238 ;  /* 0x800000061dee7c23 */ /* 0x000fe200080100ee */
[----:B------:R-:W-:Y:S01]  /*1d4f0*/  FSEL R65, R2, -INF , !P2 ;  /* 0xff80000002417808 */ /* 0x000fe20005000000 */
[----:B------:R-:W-:Y:S01]  /*1d500*/  MUFU.TANH R41, R41 ;  /* 0x0000002900297308 */ /* 0x000fe20000002400 */
[----:B------:R-:W-:Y:S02]  /*1d510*/  FSEL R234, R234, -INF , !P6 ;  /* 0xff800000eaea7808 */ /* 0x000fe40007000000 */
[----:B------:R-:W-:Y:S02]  /*1d520*/  ISETP.GT.AND P6, PT, R206, R25, PT ;  /* 0x00000019ce00720c */ /* 0x000fe40003fc4270 */
[----:B------:R-:W-:Y:S02]  /*1d530*/  ISETP.GT.AND P2, PT, R0, R3, PT ;  /* 0x000000030000720c */ /* 0x000fe40003f44270 */
[----:B------:R-:W-:Y:S03]  /*1d540*/  FSEL R69, R18, -INF , !P1 ;  /* 0xff80000012457808 */ /* 0x000fe60004800000 */
[----:B------:R-:W-:Y:S01]  /*1d550*/  MUFU.TANH R34, R34 ;  /* 0x0000002200227308 */ /* 0x000fe20000002400 */
[----:B------:R-:W-:Y:S02]  /*1d560*/  FSEL R230, R230, -INF , !P0 ;  /* 0xff800000e6e67808 */ /* 0x000fe40004000000 */
[----:B------:R-:W-:Y:S02]  /*1d570*/  FSEL R18, R27, -INF , !P6 ;  /* 0xff8000001b127808 */ /* 0x000fe40007000000 */
[----:B------:R-:W-:Y:S02]  /*1d580*/  FSEL R238, R238, -INF , !P2 ;  /* 0xff800000eeee7808 */ /* 0x000fe40005000000 */
[-C--:B------:R-:W-:Y:S02]  /*1d590*/  ISETP.GE.AND P0, PT, R25, R51.reuse, PT ;  /* 0x000000331900720c */ /* 0x080fe40003f06270 */
[----:B------:R-:W-:Y:S02]  /*1d5a0*/  ISETP.GE.AND P2, PT, R3, R51, PT ;  /* 0x000000330300720c */ /* 0x000fe40003f46270 */
[----:B------:R-:W-:Y:S02]  /*1d5b0*/  ISETP.GE.AND P6, PT, R25, R42, PT ;  /* 0x0000002a1900720c */ /* 0x000fe40003fc6270 */
[----:B------:R-:W-:Y:S01]  /*1d5c0*/  FSEL R68, R24, -INF , !P3 ;  /* 0xff80000018447808 */ /* 0x000fe20005800000 */
[C---:B------:R-:W-:Y:S01]  /*1d5d0*/  VIADD R24, R225.reuse, 0xffffffd8 ;  /* 0xffffffd8e1187836 */ /* 0x040fe20000000000 */
[----:B------:R-:W-:Y:S02]  /*1d5e0*/  IABS R33, R33 ;  /* 0x0000002100217213 */ /* 0x000fe40000000000 */
[----:B------:R-:W-:Y:S01]  /*1d5f0*/  IABS R31, R31 ;  /* 0x0000001f001f7213 */ /* 0x000fe20000000000 */
[----:B------:R-:W-:Y:S01]  /*1d600*/  STL [R1+0x6c], R68 ;  /* 0x00006c4401007387 */ /* 0x000fe20000100800 */
[----:B------:R-:W-:Y:S01]  /*1d610*/  FSEL R67, R22, -INF , !P0 ;  /* 0xff80000016437808 */ /* 0x000fe20004000000 */
[----:B------:R-:W-:Y:S01]  /*1d620*/  VIADD R22, R225, 0xffffffd9 ;  /* 0xffffffd9e1167836 */ /* 0x000fe20000000000 */
[----:B------:R-:W-:Y:S01]  /*1d630*/  FSEL R77, R20, -INF , !P2 ;  /* 0xff800000144d7808 */ /* 0x000fe20005000000 */
[----:B------:R-:W-:Y:S01]  /*1d640*/  STL [R1+0x68], R69 ;  /* 0x0000684501007387 */ /* 0x000fe20000100800 */
[----:B------:R-:W-:Y:S01]  /*1d650*/  FSEL R247, R247, -INF , !P6 ;  /* 0xff800000f7f77808 */ /* 0x000fe20007000000 */
[--C-:B------:R-:W-:Y:S01]  /*1d660*/  IMAD.IADD R28, R243, 0x1, -R22.reuse ;  /* 0x00000001f31c7824 */ /* 0x100fe200078e0a16 */
[C---:B------:R-:W-:Y:S01]  /*1d670*/  ISETP.GE.AND P2, PT, R3.reuse, R251, PT ;  /* 0x000000fb0300720c */ /* 0x040fe20003f46270 */
[--C-:B------:R-:W-:Y:S01]  /*1d680*/  IMAD.IADD R20, R44, 0x1, -R22.reuse ;  /* 0x000000012c147824 */ /* 0x100fe200078e0a16 */
[----:B------:R-:W-:Y:S01]  /*1d690*/  ISETP.GT.AND P3, PT, R206, R3, PT ;  /* 0x00000003ce00720c */ /* 0x000fe20003f64270 */
[C-C-:B------:R-:W-:Y:S01]  /*1d6a0*/  IMAD.IADD R27, R80.reuse, 0x1, -R22.reuse ;  /* 0x00000001501b7824 */ /* 0x140fe200078e0a16 */
[----:B------:R-:W-:Y:S01]  /*1d6b0*/  ISETP.GE.AND P6, PT, R3, R210, PT ;  /* 0x000000d20300720c */ /* 0x000fe20003fc6270 */
[----:B------:R-:W-:Y:S01]  /*1d6c0*/  IMAD.IADD R22, R47, 0x1, -R22 ;  /* 0x000000012f167824 */ /* 0x000fe200078e0a16 */
[----:B------:R-:W-:Y:S01]  /*1d6d0*/  I2FP.F32.S32 R33, R33 ;  /* 0x0000002100217245 */ /* 0x000fe20000201400 */
[----:B------:R-:W-:Y:S01]  /*1d6e0*/  STL [R1+0x64], R67 ;  /* 0x0000644301007387 */ /* 0x000fe20000100800 */
[----:B------:R-:W-:Y:S02]  /*1d6f0*/  I2FP.F32.S32 R31, R31 ;  /* 0x0000001f001f7245 */ /* 0x000fe40000201400 */
[----:B------:R-:W-:Y:S01]  /*1d700*/  ISETP.GE.AND P0, PT, R3, R42, PT ;  /* 0x0000002a0300720c */ /* 0x000fe20003f06270 */
[----:B------:R-:W-:Y:S01]  /*1d710*/  IMAD.IADD R3, R80, 0x1, -R24 ;  /* 0x0000000150037824 */ /* 0x000fe200078e0a18 */
[----:B------:R-:W-:Y:S01]  /*1d720*/  IADD3 R30, PT, PT, R243, -R24, RZ ;  /* 0x80000018f31e7210 */ /* 0x000fe20007ffe0ff */
[----:B------:R-:W-:Y:S01]  /*1d730*/  FFMA.FTZ R26, R33, -UR6, R26 ;  /* 0x80000006211a7c23 */ /* 0x000fe2000801001a */
[----:B------:R-:W-:Y:S01]  /*1d740*/  FFMA.FTZ R246, R31, -UR6, R246 ;  /* 0x800000061ff67c23 */ /* 0x000fe200080100f6 */
[----:B------:R-:W-:Y:S01]  /*1d750*/  ISETP.GT.AND P1, PT, R0, R25, PT ;  /* 0x000000190000720c */ /* 0x000fe20003f24270 */
[----:B------:R-:W1:Y:S01]  /*1d760*/  MUFU.TANH R243, R91 ;  /* 0x0000005b00f37308 */ /* 0x000e620000002400 */
[----:B------:R-:W-:Y:S01]  /*1d770*/  IABS R30, R30 ;  /* 0x0000001e001e7213 */ /* 0x000fe20000000000 */
[----:B------:R-:W-:Y:S01]  /*1d780*/  IMAD.MOV.U32 R42, RZ, RZ, R245 ;  /* 0x000000ffff2a7224 */ /* 0x000fe200078e00f5 */
[----:B------:R-:W-:Y:S01]  /*1d790*/  IABS R3, R3 ;  /* 0x0000000300037213 */ /* 0x000fe20000000000 */
[----:B------:R-:W-:Y:S01]  /*1d7a0*/  VIADD R33, R225, 0xfffffff0 ;  /* 0xfffffff0e1217836 */ /* 0x000fe20000000000 */
[----:B------:R-:W-:Y:S01]  /*1d7b0*/  FSEL R2, R26, -INF , !P3 ;  /* 0xff8000001a027808 */ /* 0x000fe20005800000 */
[--C-:B------:R-:W-:Y:S01]  /*1d7c0*/  IMAD.IADD R26, R44, 0x1, -R24.reuse ;  /* 0x000000012c1a7824 */ /* 0x100fe200078e0a18 */
[----:B------:R-:W-:Y:S03]  /*1d7d0*/  FSEL R246, R246, -INF , !P1 ;  /* 0xff800000f6f67808 */ /* 0x000fe60004800000 */
[----:B------:R3:W4:Y:S01]  /*1d7e0*/  MUFU.TANH R245, R90 ;  /* 0x0000005a00f57308 */ /* 0x0007220000002400 */
[----:B------:R-:W-:Y:S01]  /*1d7f0*/  I2FP.F32.S32 R30, R30 ;  /* 0x0000001e001e7245 */ /* 0x000fe20000201400 */
[----:B------:R-:W-:Y:S01]  /*1d800*/  IMAD.IADD R24, R47, 0x1, -R24 ;  /* 0x000000012f187824 */ /* 0x000fe200078e0a18 */
[----:B------:R-:W-:Y:S01]  /*1d810*/  I2FP.F32.S32 R3, R3 ;  /* 0x0000000300037245 */ /* 0x000fe20000201400 */
[----:B------:R-:W-:Y:S01]  /*1d820*/  FMUL.FTZ R44, R100, UR8 ;  /* 0x00000008642c7c20 */ /* 0x000fe20008410000 */
[C---:B------:R-:W-:Y:S01]  /*1d830*/  ISETP.GE.AND P3, PT, R25.reuse, R251, PT ;  /* 0x000000fb1900720c */ /* 0x040fe20003f66270 */
[----:B------:R-:W-:Y:S01]  /*1d840*/  FFMA.FTZ R219, R30, -UR6, R219 ;  /* 0x800000061edb7c23 */ /* 0x000fe200080100db */
[----:B------:R-:W-:Y:S01]  /*1d850*/  ISETP.GE.AND P1, PT, R25, R210, PT ;  /* 0x000000d21900720c */ /* 0x000fe20003f26270 */
[----:B------:R-:W-:Y:S01]  /*1d860*/  FFMA.FTZ R228, R3, -UR6, R228 ;  /* 0x8000000603e47c23 */ /* 0x000fe200080100e4 */
[----:B------:R-:W-:Y:S01]  /*1d870*/  IABS R28, R28 ;  /* 0x0000001c001c7213 */ /* 0x000fe20000000000 */
[C---:B------:R-:W-:Y:S01]  /*1d880*/  VIADD R3, R235.reuse, 0x51 ;  /* 0x00000051eb037836 */ /* 0x040fe20000000000 */
[----:B------:R-:W-:Y:S01]  /*1d890*/  IADD3 R25, PT, PT, R235, 0x50, RZ ;  /* 0x00000050eb197810 */ /* 0x000fe20007ffe0ff */
[----:B------:R-:W-:Y:S01]  /*1d8a0*/  IMAD.MOV.U32 R100, RZ, RZ, R47 ;  /* 0x000000ffff647224 */ /* 0x000fe200078e002f */
[----:B------:R-:W-:Y:S01]  /*1d8b0*/  I2FP.F32.S32 R28, R28 ;  /* 0x0000001c001c7245 */ /* 0x000fe20000201400 */
[----:B------:R-:W-:Y:S01]  /*1d8c0*/  MUFU.TANH R44, R44 ;  /* 0x0000002c002c7308 */ /* 0x000fe20000002400 */
[----:B------:R-:W-:Y:S01]  /*1d8d0*/  FSEL R234, R234, -INF , !P0 ;  /* 0xff800000eaea7808 */ /* 0x000fe20004000000 */
[----:B------:R-:W-:Y:S01]  /*1d8e0*/  IMAD.MOV.U32 R78, RZ, RZ, R42 ;  /* 0x000000ffff4e7224 */ /* 0x000fe200078e002a */
[----:B------:R-:W-:Y:S01]  /*1d8f0*/  ISETP.GT.AND P0, PT, R206, R25, PT ;  /* 0x00000019ce00720c */ /* 0x000fe20003f04270 */
[----:B------:R-:W-:Y:S01]  /*1d900*/  FFMA.FTZ R215, R28, -UR6, R215 ;  /* 0x800000061cd77c23 */ /* 0x000fe200080100d7 */
[----:B------:R-:W-:Y:S01]  /*1d910*/  IABS R26, R26 ;  /* 0x0000001a001a7213 */ /* 0x000fe20000000000 */
[----:B------:R-:W-:Y:S01]  /*1d920*/  FMUL.FTZ R28, R93, UR8 ;  /* 0x000000085d1c7c20 */ /* 0x000fe20008410000 */
[----:B------:R-:W-:Y:S01]  /*1d930*/  FSEL R219, R219, -INF , !P0 ;  /* 0xff800000dbdb7808 */ /* 0x000fe20004000000 */
[----:B------:R-:W-:Y:S01]  /*1d940*/  FMUL.FTZ R42, R105, UR8 ;  /* 0x00000008692a7c20 */ /* 0x000fe20008410000 */
[----:B------:R-:W-:Y:S01]  /*1d950*/  I2FP.F32.S32 R26, R26 ;  /* 0x0000001a001a7245 */ /* 0x000fe20000201400 */
[----:B---3--:R-:W-:Y:S01]  /*1d960*/  IMAD.MOV.U32 R90, RZ, RZ, R64 ;  /* 0x000000ffff5a7224 */ /* 0x008fe200078e0040 */
[----:B------:R-:W-:Y:S01]  /*1d970*/  ISETP.GT.AND P0, PT, R206, R3, PT ;  /* 0x00000003ce00720c */ /* 0x000fe20003f04270 */
[----:B------:R-:W-:Y:S01]  /*1d980*/  MUFU.TANH R28, R28 ;  /* 0x0000001c001c7308 */ /* 0x000fe20000002400 */
[----:B------:R-:W-:Y:S01]  /*1d990*/  IABS R20, R20 ;  /* 0x0000001400147213 */ /* 0x000fe20000000000 */
[----:B------:R-:W-:Y:S01]  /*1d9a0*/  FFMA.FTZ R213, R26, -UR6, R213 ;  /* 0x800000061ad57c23 */ /* 0x000fe200080100d5 */
[----:B------:R-:W-:Y:S01]  /*1d9b0*/  FSEL R215, R215, -INF , !P0 ;  /* 0xff800000d7d77808 */ /* 0x000fe20004000000 */
[----:B------:R-:W-:Y:S01]  /*1d9c0*/  FMUL.FTZ R26, R94, UR8 ;  /* 0x000000085e1a7c20 */ /* 0x000fe20008410000 */
[----:B------:R-:W-:Y:S01]  /*1d9d0*/  I2FP.F32.S32 R20, R20 ;  /* 0x0000001400147245 */ /* 0x000fe20000201400 */
[----:B------:R-:W-:Y:S01]  /*1d9e0*/  IMAD.MOV.U32 R94, RZ, RZ, R202 ;  /* 0x000000ffff5e7224 */ /* 0x000fe200078e00ca */
[----:B------:R-:W-:Y:S03]  /*1d9f0*/  ISETP.GT.AND P0, PT, R0, R25, PT ;  /* 0x000000190000720c */ /* 0x000fe60003f04270 */
[----:B------:R-:W-:Y:S01]  /*1da00*/  MUFU.TANH R42, R42 ;  /* 0x0000002a002a7308 */ /* 0x000fe20000002400 */
[----:B------:R-:W-:Y:S01]  /*1da10*/  IABS R22, R22 ;  /* 0x0000001600167213 */ /* 0x000fe20000000000 */
[----:B------:R-:W-:Y:S01]  /*1da20*/  FFMA.FTZ R237, R20, -UR6, R237 ;  /* 0x8000000614ed7c23 */ /* 0x000fe200080100ed */
[----:B------:R-:W-:Y:S01]  /*1da30*/  FSEL R213, R213, -INF , !P0 ;  /* 0xff800000d5d57808 */ /* 0x000fe20004000000 */
[----:B------:R-:W-:Y:S01]  /*1da40*/  FMUL.FTZ R20, R95, UR8 ;  /* 0x000000085f147c20 */ /* 0x000fe20008410000 */
[----:B------:R-:W-:Y:S01]  /*1da50*/  I2FP.F32.S32 R22, R22 ;  /* 0x0000001600167245 */ /* 0x000fe20000201400 */
[----:B------:R-:W-:Y:S01]  /*1da60*/  IMAD.MOV.U32 R64, RZ, RZ, R214 ;  /* 0x000000ffff407224 */ /* 0x000fe200078e00d6 */
[-C--:B------:R-:W-:Y:S03]  /*1da70*/  ISETP.GT.AND P0, PT, R0, R3.reuse, PT ;  /* 0x000000030000720c */ /* 0x080fe60003f04270 */
[----:B------:R-:W3:Y:S01]  /*1da80*/  MUFU.TANH R26, R26 ;  /* 0x0000001a001a7308 */ /* 0x000ee20000002400 */
[----:B------:R-:W-:Y:S01]  /*1da90*/  FSEL R246, R246, -INF , !P1 ;  /* 0xff800000f6f67808 */ /* 0x000fe20004800000 */
[----:B-1----:R-:W-:Y:S01]  /*1daa0*/  FFMA.FTZ R243, R22, -UR6, R243 ;  /* 0x8000000616f37c23 */ /* 0x002fe200080100f3 */
[----:B------:R-:W-:Y:S01]  /*1dab0*/  FSEL R237, R237, -INF , !P0 ;  /* 0xff800000eded7808 */ /* 0x000fe20004000000 */
[----:B------:R-:W-:Y:S01]  /*1dac0*/  IMAD.MOV.U32 R91, RZ, RZ, R76 ;  /* 0x000000ffff5b7224 */ /* 0x000fe200078e004c */
[----:B------:R-:W-:Y:S01]  /*1dad0*/  ISETP.GT.AND P1, PT, R10, R3, PT ;  /* 0x000000030a00720c */ /* 0x000fe20003f24270 */
[----:B------:R-:W-:Y:S01]  /*1dae0*/  IMAD.MOV.U32 R76, RZ, RZ, R204 ;  /* 0x000000ffff4c7224 */ /* 0x000fe200078e00cc */
[----:B------:R-:W-:Y:S03]  /*1daf0*/  ISETP.GT.AND P0, PT, R221, R25, PT ;  /* 0x00000019dd00720c */ /* 0x000fe60003f04270 */
[----:B------:R-:W-:Y:S01]  /*1db00*/  MUFU.TANH R20, R20 ;  /* 0x0000001400147308 */ /* 0x000fe20000002400 */
[----:B------:R-:W-:Y:S01]  /*1db10*/  FSEL R238, R238, -INF , !P6 ;  /* 0xff800000eeee7808 */ /* 0x000fe20007000000 */
[----:B------:R-:W-:Y:S01]  /*1db20*/  IMAD.MOV.U32 R93, RZ, RZ, R87 ;  /* 0x000000ffff5d7224 */ /* 0x000fe200078e0057 */
[----:B------:R-:W-:Y:S01]  /*1db30*/  FSEL R243, R243, -INF , !P1 ;  /* 0xff800000f3f37808 */ /* 0x000fe20004800000 */
[----:B------:R-:W-:Y:S01]  /*1db40*/  IMAD.MOV.U32 R87, RZ, RZ, R71 ;  /* 0x000000ffff577224 */ /* 0x000fe200078e0047 */
[----:B------:R-:W-:Y:S01]  /*1db50*/  FSEL R228, R228, -INF , !P0 ;  /* 0xff800000e4e47808 */ /* 0x000fe20004000000 */
[----:B------:R-:W-:Y:S01]  /*1db60*/  IMAD.MOV.U32 R71, RZ, RZ, R60 ;  /* 0x000000ffff477224 */ /* 0x000fe200078e003c */
[-C--:B------:R-:W-:Y:S01]  /*1db70*/  ISETP.GE.AND P6, PT, R25, R251.reuse, PT ;  /* 0x000000fb1900720c */ /* 0x080fe20003fc6270 */
[----:B------:R-:W-:Y:S01]  /*1db80*/  IMAD.MOV.U32 R60, RZ, RZ, R220 ;  /* 0x000000ffff3c7224 */ /* 0x000fe200078e00dc */
[----:B------:R-:W-:Y:S02]  /*1db90*/  ISETP.GE.AND P1, PT, R3, R251, PT ;  /* 0x000000fb0300720c */ /* 0x000fe40003f26270 */
[----:B------:R-:W-:Y:S02]  /*1dba0*/  ISETP.GE.AND P0, PT, R25, R210, PT ;  /* 0x000000d21900720c */ /* 0x000fe40003f06270 */
[----:B------:R-:W-:Y:S02]  /*1dbb0*/  IABS R27, R27 ;  /* 0x0000001b001b7213 */ /* 0x000fe40000000000 */
[----:B------:R-:W-:Y:S02]  /*1dbc0*/  FSEL R219, R219, -INF , !P6 ;  /* 0xff800000dbdb7808 */ /* 0x000fe40007000000 */
[----:B------:R-:W-:Y:S02]  /*1dbd0*/  FSEL R215, R215, -INF , !P1 ;  /* 0xff800000d7d77808 */ /* 0x000fe40004800000 */
[----:B------:R-:W-:Y:S02]  /*1dbe0*/  FSEL R213, R213, -INF , !P0 ;  /* 0xff800000d5d57808 */ /* 0x000fe40004000000 */
[----:B------:R-:W-:Y:S02]  /*1dbf0*/  FSEL R70, R18, -INF , !P3 ;  /* 0xff80000012467808 */ /* 0x000fe40005800000 */
[----:B------:R-:W-:Y:S02]  /*1dc00*/  I2FP.F32.S32 R27, R27 ;  /* 0x0000001b001b7245 */ /* 0x000fe40000201400 */
[C---:B------:R-:W-:Y:S02]  /*1dc10*/  ISETP.GE.AND P0, PT, R3.reuse, R92, PT ;  /* 0x0000005c0300720c */ /* 0x040fe40003f06270 */
[----:B------:R-:W-:Y:S01]  /*1dc20*/  ISETP.GE.AND P1, PT, R3, R51, PT ;  /* 0x000000330300720c */ /* 0x000fe20003f26270 */
[----:B------:R-:W-:Y:S01]  /*1dc30*/  FFMA.FTZ R222, R27, -UR6, R222 ;  /* 0x800000061bde7c23 */ /* 0x000fe200080100de */
[----:B------:R-:W-:Y:S02]  /*1dc40*/  ISETP.GT.AND P3, PT, R221, R3, PT ;  /* 0x00000003dd00720c */ /* 0x000fe40003f64270 */
[----:B------:R-:W-:Y:S01]  /*1dc50*/  ISETP.GE.AND P6, PT, R3, R210, PT ;  /* 0x000000d20300720c */ /* 0x000fe20003fc6270 */
[C---:B------:R-:W-:Y:S01]  /*1dc60*/  VIADD R3, R225.reuse, 0xffffffe0 ;  /* 0xffffffe0e1037836 */ /* 0x040fe20000000000 */
[----:B------:R-:W-:Y:S01]  /*1dc70*/  FSEL R72, R2, -INF , !P2 ;  /* 0xff80000002487808 */ /* 0x000fe20005000000 */
[----:B------:R-:W-:Y:S01]  /*1dc80*/  VIADD R2, R225, 0xffffffe1 ;  /* 0xffffffe1e1027836 */ /* 0x000fe20000000000 */
[----:B------:R-:W-:Y:S01]  /*1dc90*/  IABS R24, R24 ;  /* 0x0000001800187213 */ /* 0x000fe20000000000 */
[--C-:B------:R-:W-:Y:S01]  /*1dca0*/  IMAD.IADD R27, R47, 0x1, -R3.reuse ;  /* 0x000000012f1b7824 */ /* 0x100fe200078e0a03 */
[----:B------:R-:W-:Y:S01]  /*1dcb0*/  ISETP.GT.AND P2, PT, R10, R25, PT ;  /* 0x000000190a00720c */ /* 0x000fe20003f44270 */
[----:B------:R-:W-:Y:S01]  /*1dcc0*/  IMAD.IADD R29, R80, 0x1, -R2 ;  /* 0x00000001501d7824 */ /* 0x000fe200078e0a02 */
[----:B------:R-:W-:Y:S01]  /*1dcd0*/  I2FP.F32.S32 R24, R24 ;  /* 0x0000001800187245 */ /* 0x000fe20000201400 */
[----:B------:R-:W-:Y:S01]  /*1dce0*/  IMAD.IADD R18, R88, 0x1, -R3 ;  /* 0x0000000158127824 */ /* 0x000fe200078e0a03 */
[----:B------:R-:W-:Y:S02]  /*1dcf0*/  IABS R27, R27 ;  /* 0x0000001b001b7213 */ /* 0x000fe40000000000 */
[----:B------:R-:W-:Y:S01]  /*1dd00*/  IABS R29, R29 ;  /* 0x0000001d001d7213 */ /* 0x000fe20000000000 */
[----:B----4-:R-:W-:Y:S01]  /*1dd10*/  FFMA.FTZ R245, R24, -UR6, R245 ;  /* 0x8000000618f57c23 */ /* 0x010fe200080100f5 */
[----:B------:R-:W-:Y:S02]  /*1dd20*/  I2FP.F32.S32 R27, R27 ;  /* 0x0000001b001b7245 */ /* 0x000fe40000201400 */
[----:B------:R-:W-:Y:S02]  /*1dd30*/  I2FP.F32.S32 R29, R29 ;  /* 0x0000001d001d7245 */ /* 0x000fe40000201400 */
[----:B------:R-:W-:Y:S01]  /*1dd40*/  IADD3 R31, PT, PT, R80, -R3, RZ ;  /* 0x80000003501f7210 */ /* 0x000fe20007ffe0ff */
[----:B---3--:R-:W-:Y:S01]  /*1dd50*/  FFMA.FTZ R26, R27, -UR6, R26 ;  /* 0x800000061b1a7c23 */ /* 0x008fe2000801001a */
[----:B------:R-:W-:Y:S01]  /*1dd60*/  IMAD.IADD R27, R98, 0x1, -R3 ;  /* 0x00000001621b7824 */ /* 0x000fe200078e0a03 */
[----:B------:R-:W-:Y:S01]  /*1dd70*/  IABS R18, R18 ;  /* 0x0000001200127213 */ /* 0x000fe20000000000 */
[----:B------:R-:W-:Y:S01]  /*1dd80*/  FMUL.FTZ R3, R102, UR8 ;  /* 0x0000000866037c20 */ /* 0x000fe20008410000 */
[----:B------:R-:W-:Y:S01]  /*1dd90*/  FSEL R222, R222, -INF , !P3 ;  /* 0xff800000dede7808 */ /* 0x000fe20005800000 */
[----:B------:R-:W-:Y:S01]  /*1dda0*/  FFMA.FTZ R28, R29, -UR6, R28 ;  /* 0x800000061d1c7c23 */ /* 0x000fe2000801001c */
[----:B------:R-:W-:Y:S01]  /*1ddb0*/  FSEL R245, R245, -INF , !P2 ;  /* 0xff800000f5f57808 */ /* 0x000fe20005000000 */
[--C-:B------:R-:W-:Y:S01]  /*1ddc0*/  IMAD.IADD R29, R88, 0x1, -R2.reuse ;  /* 0x00000001581d7824 */ /* 0x100fe200078e0a02 */
[C---:B------:R-:W-:Y:S01]  /*1ddd0*/  ISETP.GE.AND P2, PT, R25.reuse, R92, PT ;  /* 0x0000005c1900720c */ /* 0x040fe20003f46270 */
[----:B------:R-:W1:Y:S01]  /*1dde0*/  MUFU.TANH R3, R3 ;  /* 0x0000000300037308 */ /* 0x000e620000002400 */
[----:B------:R-:W-:Y:S01]  /*1ddf0*/  ISETP.GE.AND P3, PT, R25, R51, PT ;  /* 0x000000331900720c */ /* 0x000fe20003f66270 */
[--C-:B------:R-:W-:Y:S01]  /*1de00*/  IMAD.IADD R25, R47, 0x1, -R2.reuse ;  /* 0x000000012f197824 */ /* 0x100fe200078e0a02 */
[----:B------:R-:W-:Y:S01]  /*1de10*/  I2FP.F32.S32 R18, R18 ;  /* 0x0000001200127245 */ /* 0x000fe20000201400 */
[----:B------:R-:W-:Y:S01]  /*1de20*/  IMAD.IADD R2, R98, 0x1, -R2 ;  /* 0x0000000162027824 */ /* 0x000fe200078e0a02 */
[----:B------:R-:W-:Y:S01]  /*1de30*/  IABS R31, R31 ;  /* 0x0000001f001f7213 */ /* 0x000fe20000000000 */
[----:B------:R-:W-:Y:S01]  /*1de40*/  VIADD R47, R225, 0xffffffe8 ;  /* 0xffffffe8e12f7836 */ /* 0x000fe20000000000 */
[----:B------:R-:W-:Y:S01]  /*1de50*/  IABS R27, R27 ;  /* 0x0000001b001b7213 */ /* 0x000fe20000000000 */
[----:B------:R-:W-:Y:S01]  /*1de60*/  FFMA.FTZ R49, R18, -UR6, R49 ;  /* 0x8000000612317c23 */ /* 0x000fe20008010031 */
[----:B------:R-:W-:Y:S01]  /*1de70*/  IABS R2, R2 ;  /* 0x0000000200027213 */ /* 0x000fe20000000000 */
[----:B------:R-:W-:Y:S01]  /*1de80*/  FMUL.FTZ R18, R104, UR8 ;  /* 0x0000000868127c20 */ /* 0x000fe20008410000 */
[----:B------:R-:W-:Y:S01]  /*1de90*/  IMAD.IADD R24, R98, 0x1, -R47 ;  /* 0x0000000162187824 */ /* 0x000fe200078e0a2f */
[----:B------:R-:W-:Y:S02]  /*1dea0*/  I2FP.F32.S32 R31, R31 ;  /* 0x0000001f001f7245 */ /* 0x000fe40000201400 */
[----:B------:R-:W-:Y:S02]  /*1deb0*/  I2FP.F32.S32 R2, R2 ;  /* 0x0000000200027245 */ /* 0x000fe40000201400 */
[----:B------:R-:W3:Y:S01]  /*1dec0*/  MUFU.TANH R18, R18 ;  /* 0x0000001200127308 */ /* 0x000ee20000002400 */
[----:B------:R-:W-:Y:S01]  /*1ded0*/  IABS R24, R24 ;  /* 0x0000001800187213 */ /* 0x000fe20000000000 */
[----:B------:R-:W-:Y:S01]  /*1dee0*/  FFMA.FTZ R50, R31, -UR6, R50 ;  /* 0x800000061f327c23 */ /* 0x000fe20008010032 */
[----:B------:R-:W-:Y:S01]  /*1def0*/  I2FP.F32.S32 R27, R27 ;  /* 0x0000001b001b7245 */ /* 0x000fe20000201400 */
[----:B------:R-:W-:Y:S01]  /*1df00*/  FFMA.FTZ R45, R2, -UR6, R45 ;  /* 0x80000006022d7c23 */ /* 0x000fe2000801002d */
[----:B------:R-:W-:Y:S01]  /*1df10*/  IMAD.IADD R31, R80, 0x1, -R47 ;  /* 0x00000001501f7824 */ /* 0x000fe200078e0a2f */
[----:B------:R-:W-:Y:S01]  /*1df20*/  I2FP.F32.S32 R24, R24 ;  /* 0x0000001800187245 */ /* 0x000fe20000201400 */
[----:B------:R-:W-:Y:S01]  /*1df30*/  FMUL.FTZ R2, R108, UR8 ;  /* 0x000000086c027c20 */ /* 0x000fe20008410000 */
[----:B------:R-:W-:Y:S01]  /*1df40*/  FFMA.FTZ R46, R27, -UR6, R46 ;  /* 0x800000061b2e7c23 */ /* 0x000fe2000801002e */
[----:B------:R-:W-:Y:S01]  /*1df50*/  VIADD R27, R225, 0xffffffe9 ;  /* 0xffffffe9e11b7836 */ /* 0x000fe20000000000 */
[----:B------:R-:W-:Y:S01]  /*1df60*/  IABS R31, R31 ;  /* 0x0000001f001f7213 */ /* 0x000fe20000000000 */
[----:B-1----:R-:W-:Y:S01]  /*1df70*/  FFMA.FTZ R3, R24, -UR6, R3 ;  /* 0x8000000618037c23 */ /* 0x002fe20008010003 */
[----:B------:R-:W-:Y:S01]  /*1df80*/  IMAD.IADD R24, R80, 0x1, -R33 ;  /* 0x0000000150187824 */ /* 0x000fe200078e0a21 */
[----:B------:R-:W1:Y:S01]  /*1df90*/  MUFU.TANH R2, R2 ;  /* 0x0000000200027308 */ /* 0x000e620000002400 */
[C---:B------:R-:W-:Y:S01]  /*1dfa0*/  IMAD.IADD R22, R98.reuse, 0x1, -R27 ;  /* 0x0000000162167824 */ /* 0x040fe200078e0a1b */
[----:B------:R-:W-:Y:S02]  /*1dfb0*/  I2FP.F32.S32 R31, R31 ;  /* 0x0000001f001f7245 */ /* 0x000fe40000201400 */
[----:B------:R-:W-:Y:S02]  /*1dfc0*/  IABS R25, R25 ;  /* 0x0000001900197213 */ /* 0x000fe40000000000 */
[----:B------:R-:W-:Y:S01]  /*1dfd0*/  IABS R24, R24 ;  /* 0x0000001800187213 */ /* 0x000fe20000000000 */
[----:B---3--:R-:W-:Y:S01]  /*1dfe0*/  FFMA.FTZ R18, R31, -UR6, R18 ;  /* 0x800000061f127c23 */ /* 0x008fe20008010012 */
[----:B------:R-:W-:Y:S02]  /*1dff0*/  IABS R22, R22 ;  /* 0x0000001600167213 */ /* 0x000fe40000000000 */
[----:B------:R-:W-:Y:S02]  /*1e000*/  I2FP.F32.S32 R25, R25 ;  /* 0x0000001900197245 */ /* 0x000fe40000201400 */
[----:B------:R-:W-:Y:S01]  /*1e010*/  MOV R102, R51 ;  /* 0x0000003300667202 */ /* 0x000fe20000000f00 */
[----:B------:R-:W-:Y:S01]  /*1e020*/  IMAD.IADD R51, R98, 0x1, -R32 ;  /* 0x0000000162337824 */ /* 0x000fe200078e0a20 */
[----:B------:R-:W-:Y:S01]  /*1e030*/  I2FP.F32.S32 R31, R24 ;  /* 0x00000018001f7245 */ /* 0x000fe20000201400 */
[----:B------:R-:W-:Y:S01]  /*1e040*/  IMAD.IADD R24, R88, 0x1, -R33 ;  /* 0x0000000158187824 */ /* 0x000fe200078e0a21 */
[----:B------:R-:W-:Y:S01]  /*1e050*/  I2FP.F32.S32 R22, R22 ;  /* 0x0000001600167245 */ /* 0x000fe20000201400 */
[----:B------:R-:W-:Y:S01]  /*1e060*/  FFMA.FTZ R20, R25, -UR6, R20 ;  /* 0x8000000619147c23 */ /* 0x000fe20008010014 */
[----:B------:R-:W-:Y:S01]  /*1e070*/  FMUL.FTZ R25, R101, UR8 ;  /* 0x0000000865197c20 */ /* 0x000fe20008410000 */
[----:B------:R-:W-:Y:S01]  /*1e080*/  IABS R51, R51 ;  /* 0x0000003300337213 */ /* 0x000fe20000000000 */
[----:B-1----:R-:W-:Y:S01]  /*1e090*/  FFMA.FTZ R2, R31, -UR6, R2 ;  /* 0x800000061f027c23 */ /* 0x002fe20008010002 */
[----:B------:R-:W-:Y:S01]  /*1e0a0*/  FFMA.FTZ R43, R22, -UR6, R43 ;  /* 0x80000006162b7c23 */ /* 0x000fe2000801002b */
[----:B------:R-:W-:Y:S01]  /*1e0b0*/  IABS R24, R24 ;  /* 0x0000001800187213 */ /* 0x000fe20000000000 */
[----:B------:R-:W-:Y:S01]  /*1e0c0*/  FMUL.FTZ R31, R116, UR8 ;  /* 0x00000008741f7c20 */ /* 0x000fe20008410000 */
[----:B------:R-:W-:Y:S01]  /*1e0d0*/  IADD3 R22, PT, PT, R80, -R32, RZ ;  /* 0x8000002050167210 */ /* 0x000fe20007ffe0ff */
[----:B------:R-:W1:Y:S01]  /*1e0e0*/  MUFU.TANH R25, R25 ;  /* 0x0000001900197308 */ /* 0x000e620000002400 */
[----:B------:R-:W-:Y:S01]  /*1e0f0*/  I2FP.F32.S32 R51, R51 ;  /* 0x0000003300337245 */ /* 0x000fe20000201400 */
[----:B------:R-:W-:Y:S01]  /*1e100*/  IMAD.MOV.U32 R101, RZ, RZ, R73 ;  /* 0x000000ffff657224 */ /* 0x000fe200078e0049 */
[----:B------:R-:W-:Y:S02]  /*1e110*/  I2FP.F32.S32 R24, R24 ;  /* 0x0000001800187245 */ /* 0x000fe40000201400 */
[----:B------:R-:W-:Y:S01]  /*1e120*/  IABS R22, R22 ;  /* 0x0000001600167213 */ /* 0x000fe20000000000 */
[----:B------:R-:W-:Y:S01]  /*1e130*/  FFMA.FTZ R38, R51, -UR6, R38 ;  /* 0x8000000633267c23 */ /* 0x000fe20008010026 */
[----:B------:R-:W-:Y:S01]  /*1e140*/  IADD3 R30, PT, PT, R88, -R27, RZ ;  /* 0x8000001b581e7210 */ /* 0x000fe20007ffe0ff */
[----:B------:R-:W-:Y:S01]  /*1e150*/  FFMA.FTZ R41, R24, -UR6, R41 ;  /* 0x8000000618297c23 */ /* 0x000fe20008010029 */
[----:B------:R-:W-:Y:S01]  /*1e160*/  I2FP.F32.S32 R22, R22 ;  /* 0x0000001600167245 */ /* 0x000fe20000201400 */
[----:B------:R-:W-:Y:S01]  /*1e170*/  VIADD R51, R235, 0x58 ;  /* 0x00000058eb337836 */ /* 0x000fe20000000000 */
[----:B------:R-:W3:Y:S01]  /*1e180*/  MUFU.TANH R31, R31 ;  /* 0x0000001f001f7308 */ /* 0x000ee20000002400 */
[----:B------:R-:W-:Y:S01]  /*1e190*/  VIADD R24, R225, 0xfffffff8 ;  /* 0xfffffff8e1187836 */ /* 0x000fe20000000000 */
[----:B------:R-:W-:Y:S01]  /*1e1a0*/  FSEL R237, R237, -INF , !P6 ;  /* 0xff800000eded7808 */ /* 0x000fe20007000000 */
[----:B------:R-:W-:Y:S01]  /*1e1b0*/  FFMA.FTZ R37, R22, -UR6, R37 ;  /* 0x8000000616257c23 */ /* 0x000fe20008010025 */
[----:B------:R-:W-:Y:S01]  /*1e1c0*/  IABS R30, R30 ;  /* 0x0000001e001e7213 */ /* 0x000fe20000000000 */
[--C-:B------:R-:W-:Y:S01]  /*1e1d0*/  IMAD.IADD R52, R88, 0x1, -R24.reuse ;  /* 0x0000000158347824 */ /* 0x100fe200078e0a18 */
[C---:B------:R-:W-:Y:S01]  /*1e1e0*/  ISETP.GT.AND P6, PT, R221.reuse, R51, PT ;  /* 0x00000033dd00720c */ /* 0x040fe20003fc4270 */
[----:B------:R-:W-:Y:S01]  /*1e1f0*/  IMAD.IADD R22, R98, 0x1, -R33 ;  /* 0x0000000162167824 */ /* 0x000fe200078e0a21 */
[----:B------:R-:W-:Y:S01]  /*1e200*/  I2FP.F32.S32 R30, R30 ;  /* 0x0000001e001e7245 */ /* 0x000fe20000201400 */
[----:B------:R-:W-:Y:S01]  /*1e210*/  IMAD.IADD R55, R80, 0x1, -R24 ;  /* 0x0000000150377824 */ /* 0x000fe200078e0a18 */
[----:B------:R-:W-:Y:S02]  /*1e220*/  FSEL R50, R50, -INF , !P6 ;  /* 0xff80000032327808 */ /* 0x000fe40007000000 */
[----:B------:R-:W-:Y:S01]  /*1e230*/  IABS R52, R52 ;  /* 0x0000003400347213 */ /* 0x000fe20000000000 */
[----:B-1----:R-:W-:Y:S01]  /*1e240*/  FFMA.FTZ R25, R30, -UR6, R25 ;  /* 0x800000061e197c23 */ /* 0x002fe20008010019 */
[----:B------:R-:W-:Y:S02]  /*1e250*/  IABS R22, R22 ;  /* 0x0000001600167213 */ /* 0x000fe40000000000 */
[----:B------:R-:W-:Y:S02]  /*1e260*/  ISETP.GT.AND P6, PT, R221, R53, PT ;  /* 0x00000035dd00720c */ /* 0x000fe40003fc4270 */
[----:B------:R-:W-:Y:S02]  /*1e270*/  I2FP.F32.S32 R52, R52 ;  /* 0x0000003400347245 */ /* 0x000fe40000201400 */
[----:B------:R-:W-:Y:S01]  /*1e280*/  I2FP.F32.S32 R30, R22 ;  /* 0x00000016001e7245 */ /* 0x000fe20000201400 */
[----:B------:R-:W-:Y:S01]  /*1e290*/  VIADD R22, R225, 0xfffffff9 ;  /* 0xfffffff9e1167836 */ /* 0x000fe20000000000 */
[----:B------:R-:W-:Y:S01]  /*1e2a0*/  FSEL R224, R28, -INF , !P6 ;  /* 0xff8000001ce07808 */ /* 0x000fe20007000000 */
[----:B---3--:R-:W-:Y:S01]  /*1e2b0*/  FFMA.FTZ R31, R52, -UR6, R31 ;  /* 0x80000006341f7c23 */ /* 0x008fe2000801001f */
[----:B------:R-:W-:Y:S01]  /*1e2c0*/  ISETP.GT.AND P6, PT, R10, R51, PT ;  /* 0x000000330a00720c */ /* 0x000fe20003fc4270 */
[----:B------:R-:W-:Y:S01]  /*1e2d0*/  IMAD.IADD R52, R80, 0x1, -R22 ;  /* 0x0000000150347824 */ /* 0x000fe200078e0a16 */
[----:B------:R-:W-:Y:S01]  /*1e2e0*/  MOV R74, R39 ;  /* 0x00000027004a7202 */ /* 0x000fe20000000f00 */
[----:B------:R-:W-:Y:S01]  /*1e2f0*/  FMUL.FTZ R39, R114, UR8 ;  /* 0x0000000872277c20 */ /* 0x000fe20008410000 */
[----:B------:R-:W-:Y:S01]  /*1e300*/  FSEL R227, R26, -INF , !P6 ;  /* 0xff8000001ae37808 */ /* 0x000fe20007000000 */
[----:B------:R-:W-:Y:S01]  /*1e310*/  FMUL.FTZ R26, R125, UR8 ;  /* 0x000000087d1a7c20 */ /* 0x000fe20008410000 */
[----:B------:R-:W-:Y:S01]  /*1e320*/  ISETP.GT.AND P6, PT, R10, R53, PT ;  /* 0x000000350a00720c */ /* 0x000fe20003fc4270 */
[----:B------:R-:W-:Y:S01]  /*1e330*/  IMAD.MOV.U32 R95, RZ, RZ, R74 ;  /* 0x000000ffff5f7224 */ /* 0x000fe200078e004a */
[----:B------:R-:W-:Y:S01]  /*1e340*/  IABS R29, R29 ;  /* 0x0000001d001d7213 */ /* 0x000fe20000000000 */
[----:B------:R-:W1:Y:S01]  /*1e350*/  MUFU.TANH R39, R39 ;  /* 0x0000002700277308 */ /* 0x000e620000002400 */
[----:B--2---:R-:W-:Y:S01]  /*1e360*/  FSEL R217, R20, -INF , !P6 ;  /* 0xff80000014d97808 */ /* 0x004fe20007000000 */
[----:B------:R-:W-:Y:S01]  /*1e370*/  VIADD R20, R225, 0x1 ;  /* 0x00000001e1147836 */ /* 0x000fe20000000000 */
[----:B------:R-:W-:Y:S01]  /*1e380*/  IABS R52, R52 ;  /* 0x0000003400347213 */ /* 0x000fe20000000000 */
[----:B------:R-:W-:Y:S01]  /*1e390*/  IMAD.MOV.U32 R74, RZ, RZ, R212 ;  /* 0x000000ffff4a7224 */ /* 0x000fe200078e00d4 */
[----:B------:R-:W-:Y:S01]  /*1e3a0*/  I2FP.F32.S32 R29, R29 ;  /* 0x0000001d001d7245 */ /* 0x000fe20000201400 */
[----:B------:R-:W-:Y:S01]  /*1e3b0*/  IMAD.IADD R57, R98, 0x1, -R22 ;  /* 0x0000000162397824 */ /* 0x000fe200078e0a16 */
[----:B------:R-:W-:Y:S01]  /*1e3c0*/  I2FP.F32.S32 R28, R52 ;  /* 0x00000034001c7245 */ /* 0x000fe20000201400 */
[----:B------:R-:W-:Y:S02]  /*1e3d0*/  IMAD.IADD R52, R80, 0x1, -R20 ;  /* 0x0000000150347824 */ /* 0x000fe400078e0a14 */
[----:B------:R-:W2:Y:S01]  /*1e3e0*/  MUFU.TANH R26, R26 ;  /* 0x0000001a001a7308 */ /* 0x000ea20000002400 */
[----:B------:R-:W-:Y:S01]  /*1e3f0*/  FFMA.FTZ R48, R29, -UR6, R48 ;  /* 0x800000061d307c23 */ /* 0x000fe20008010030 */
[--C-:B------:R-:W-:Y:S01]  /*1e400*/  IMAD.IADD R29, R88, 0x1, -R47.reuse ;  /* 0x00000001581d7824 */ /* 0x100fe200078e0a2f */
[----:B------:R-:W-:Y:S01]  /*1e410*/  ISETP.GT.AND P6, PT, R206, R51, PT ;  /* 0x00000033ce00720c */ /* 0x000fe20003fc4270 */
[----:B------:R-:W-:Y:S01]  /*1e420*/  IMAD.IADD R47, R100, 0x1, -R47 ;  /* 0x00000001642f7824 */ /* 0x000fe200078e0a2f */
[----:B------:R-:W-:Y:S02]  /*1e430*/  IABS R52, R52 ;  /* 0x0000003400347213 */ /* 0x000fe40000000000 */
[----:B------:R-:W-:Y:S02]  /*1e440*/  FSEL R241, R49, -INF , !P6 ;  /* 0xff80000031f17808 */ /* 0x000fe40007000000 */
[----:B------:R-:W-:Y:S01]  /*1e450*/  I2FP.F32.S32 R49, R52 ;  /* 0x0000003400317245 */ /* 0x000fe20000201400 */
[----:B------:R-:W-:Y:S01]  /*1e460*/  FMUL.FTZ R52, R107, UR8 ;  /* 0x000000086b347c20 */ /* 0x000fe20008410000 */
[----:B------:R-:W-:Y:S01]  /*1e470*/  IABS R29, R29 ;  /* 0x0000001d001d7213 */ /* 0x000fe20000000000 */
[----:B-1----:R-:W-:Y:S01]  /*1e480*/  FFMA.FTZ R39, R30, -UR6, R39 ;  /* 0x800000061e277c23 */ /* 0x002fe20008010027 */
[----:B------:R-:W-:Y:S02]  /*1e490*/  FSEL R222, R222, -INF , !P1 ;  /* 0xff800000dede7808 */ /* 0x000fe40004800000 */
[----:B------:R-:W-:Y:S01]  /*1e4a0*/  I2FP.F32.S32 R29, R29 ;  /* 0x0000001d001d7245 */ /* 0x000fe20000201400 */
[----:B------:R-:W1:Y:S01]  /*1e4b0*/  MUFU.TANH R52, R52 ;  /* 0x0000003400347308 */ /* 0x000e620000002400 */
[----:B------:R-:W-:Y:S01]  /*1e4c0*/  FSEL R228, R228, -INF , !P3 ;  /* 0xff800000e4e47808 */ /* 0x000fe20005800000 */
[----:B--2---:R-:W-:Y:S01]  /*1e4d0*/  FFMA.FTZ R26, R49, -UR6, R26 ;  /* 0x80000006311a7c23 */ /* 0x004fe2000801001a */
[----:B------:R-:W-:Y:S01]  /*1e4e0*/  FSEL R243, R243, -INF , !P0 ;  /* 0xff800000f3f37808 */ /* 0x000fe20004000000 */
[----:B------:R-:W-:Y:S01]  /*1e4f0*/  FFMA.FTZ R44, R29, -UR6, R44 ;  /* 0x800000061d2c7c23 */ /* 0x000fe2000801002c */
[--C-:B------:R-:W-:Y:S01]  /*1e500*/  IMAD.IADD R29, R80, 0x1, -R27.reuse ;  /* 0x00000001501d7824 */ /* 0x100fe200078e0a1b */
[----:B------:R-:W-:Y:S01]  /*1e510*/  ISETP.GT.AND P3, PT, R206, R53, PT ;  /* 0x00000035ce00720c */ /* 0x000fe20003f64270 */
[----:B------:R-:W-:Y:S01]  /*1e520*/  VIADD R49, R235, 0x61 ;  /* 0x00000061eb317836 */ /* 0x000fe20000000000 */
[----:B------:R-:W-:Y:S01]  /*1e530*/  ISETP.GT.AND P1, PT, R0, R51, PT ;  /* 0x000000330000720c */ /* 0x000fe20003f24270 */
[----:B------:R-:W-:Y:S01]  /*1e540*/  IMAD.IADD R27, R100, 0x1, -R27 ;  /* 0x00000001641b7824 */ /* 0x000fe200078e0a1b */
[----:B------:R-:W-:Y:S01]  /*1e550*/  IADD3 R30, PT, PT, R88, -R22, RZ ;  /* 0x80000016581e7210 */ /* 0x000fe20007ffe0ff */
[----:B------:R-:W-:Y:S01]  /*1e560*/  IMAD.IADD R22, R100, 0x1, -R22 ;  /* 0x0000000164167824 */ /* 0x000fe200078e0a16 */
[----:B------:R-:W-:Y:S02]  /*1e570*/  FSEL R245, R245, -INF , !P2 ;  /* 0xff800000f5f57808 */ /* 0x000fe40005000000 */
[C---:B------:R-:W-:Y:S02]  /*1e580*/  ISETP.GE.AND P0, PT, R51.reuse, R92, PT ;  /* 0x0000005c3300720c */ /* 0x040fe40003f06270 */
[C---:B------:R-:W-:Y:S02]  /*1e590*/  ISETP.GE.AND P2, PT, R51.reuse, R102, PT ;  /* 0x000000663300720c */ /* 0x040fe40003f46270 */
[----:B------:R-:W-:Y:S02]  /*1e5a0*/  FSEL R48, R48, -INF , !P3 ;  /* 0xff80000030307808 */ /* 0x000fe40005800000 */
[----:B------:R-:W-:Y:S02]  /*1e5b0*/  FSEL R46, R46, -INF , !P1 ;  /* 0xff8000002e2e7808 */ /* 0x000fe40004800000 */
[C---:B------:R-:W-:Y:S02]  /*1e5c0*/  ISETP.GE.AND P6, PT, R51.reuse, R251, PT ;  /* 0x000000fb3300720c */ /* 0x040fe40003fc6270 */
[----:B------:R-:W-:Y:S01]  /*1e5d0*/  ISETP.GE.AND P3, PT, R51, R210, PT ;  /* 0x000000d23300720c */ /* 0x000fe20003f66270 */
[----:B------:R-:W-:Y:S01]  /*1e5e0*/  VIADD R51, R235, 0x60 ;  /* 0x00000060eb337836 */ /* 0x000fe20000000000 */
[----:B------:R-:W-:Y:S02]  /*1e5f0*/  ISETP.GT.AND P1, PT, R0, R53, PT ;  /* 0x000000350000720c */ /* 0x000fe40003f24270 */
[----:B------:R-:W-:Y:S02]  /*1e600*/  FSEL R227, R227, -INF , !P0 ;  /* 0xff800000e3e37808 */ /* 0x000fe40004000000 */
[----:B------:R-:W-:Y:S02]  /*1e610*/  IABS R30, R30 ;  /* 0x0000001e001e7213 */ /* 0x000fe40000000000 */
[----:B------:R-:W-:Y:S02]  /*1e620*/  FSEL R226, R50, -INF , !P2 ;  /* 0xff80000032e27808 */ /* 0x000fe40005000000 */
[----:B------:R-:W-:Y:S02]  /*1e630*/  IABS R47, R47 ;  /* 0x0000002f002f7213 */ /* 0x000fe40000000000 */
[----:B------:R-:W-:Y:S02]  /*1e640*/  IABS R27, R27 ;  /* 0x0000001b001b7213 */ /* 0x000fe40000000000 */
[----:B------:R-:W-:Y:S02]  /*1e650*/  ISETP.GT.AND P0, PT, R206, R49, PT ;  /* 0x00000031ce00720c */ /* 0x000fe40003f04270 */
[----:B------:R-:W-:Y:S02]  /*1e660*/  ISETP.GE.AND P2, PT, R53, R92, PT ;  /* 0x0000005c3500720c */ /* 0x000fe40003f46270 */
[----:B------:R-:W-:Y:S02]  /*1e670*/  FSEL R231, R45, -INF , !P1 ;  /* 0xff8000002de77808 */ /* 0x000fe40004800000 */
[----:B------:R-:W-:Y:S02]  /*1e680*/  I2FP.F32.S32 R30, R30 ;  /* 0x0000001e001e7245 */ /* 0x000fe40000201400 */
[----:B------:R-:W-:Y:S02]  /*1e690*/  I2FP.F32.S32 R45, R47 ;  /* 0x0000002f002d7245 */ /* 0x000fe40000201400 */
[----:B------:R-:W-:Y:S01]  /*1e6a0*/  I2FP.F32.S32 R27, R27 ;  /* 0x0000001b001b7245 */ /* 0x000fe20000201400 */
[----:B------:R-:W-:Y:S01]  /*1e6b0*/  FFMA.FTZ R35, R30, -UR6, R35 ;  /* 0x800000061e237c23 */ /* 0x000fe20008010023 */
[----:B------:R-:W-:Y:S01]  /*1e6c0*/  FSEL R200, R25, -INF , !P0 ;  /* 0xff80000019c87808 */ /* 0x000fe20004000000 */
[----:B------:R-:W-:Y:S01]  /*1e6d0*/  FFMA.FTZ R50, R45, -UR6, R54 ;  /* 0x800000062d327c23 */ /* 0x000fe20008010036 */
[----:B------:R-:W-:Y:S01]  /*1e6e0*/  FSEL R217, R217, -INF , !P2 ;  /* 0xff800000d9d97808 */ /* 0x000fe20005000000 */
[----:B-1----:R-:W-:Y:S01]  /*1e6f0*/  FFMA.FTZ R52, R27, -UR6, R52 ;  /* 0x800000061b347c23 */ /* 0x002fe20008010034 */
[----:B------:R-:W-:Y:S01]  /*1e700*/  ISETP.GT.AND P0, PT, R0, R51, PT ;  /* 0x000000330000720c */ /* 0x000fe20003f04270 */
[----:B------:R-:W-:Y:S01]  /*1e710*/  VIADD R45, R235, 0x69 ;  /* 0x00000069eb2d7836 */ /* 0x000fe20000000000 */
[----:B------:R-:W-:Y:S01]  /*1e720*/  ISETP.GE.AND P2, PT, R53, R251, PT ;  /* 0x000000fb3500720c */ /* 0x000fe20003f46270 */
[C---:B------:R-:W-:Y:S01]  /*1e730*/  VIADD R27, R235.reuse, 0x70 ;  /* 0x00000070eb1b7836 */ /* 0x040fe20000000000 */
[----:B------:R-:W-:Y:S01]  /*1e740*/  MOV R84, R239 ;  /* 0x000000ef00547202 */ /* 0x000fe20000000f00 */
[----:B------:R-:W-:Y:S01]  /*1e750*/  VIADD R25, R235, 0x71 ;  /* 0x00000071eb197836 */ /* 0x000fe20000000000 */
[----:B------:R-:W-:Y:S01]  /*1e760*/  FSEL R201, R3, -INF , !P0 ;  /* 0xff80000003c97808 */ /* 0x000fe20004000000 */
[C---:B------:R-:W-:Y:S01]  /*1e770*/  VIADD R3, R235.reuse, 0x79 ;  /* 0x00000079eb037836 */ /* 0x040fe20000000000 */
[----:B------:R-:W-:Y:S01]  /*1e780*/  IADD3 R47, PT, PT, R235, 0x68, RZ ;  /* 0x00000068eb2f7810 */ /* 0x000fe20007ffe0ff */
[----:B------:R-:W1:Y:S01]  /*1e790*/  MUFU.TANH R30, R120 ;  /* 0x00000078001e7308 */ /* 0x000e620000002400 */
[----:B------:R-:W-:Y:S02]  /*1e7a0*/  FSEL R239, R48, -INF , !P2 ;  /* 0xff80000030ef7808 */ /* 0x000fe40005000000 */
[----:B------:R-:W-:Y:S01]  /*1e7b0*/  FSEL R235, R46, -INF , !P3 ;  /* 0xff8000002eeb7808 */ /* 0x000fe20005800000 */
[----:B------:R-:W-:Y:S01]  /*1e7c0*/  IMAD.IADD R46, R100, 0x1, -R33 ;  /* 0x00000001642e7824 */ /* 0x000fe200078e0a21 */
[C---:B------:R-:W-:Y:S02]  /*1e7d0*/  ISETP.GT.AND P2, PT, R10.reuse, R51, PT ;  /* 0x000000330a00720c */ /* 0x040fe40003f44270 */
[-C--:B------:R-:W-:Y:S03]  /*1e7e0*/  ISETP.GT.AND P3, PT, R10, R49.reuse, PT ;  /* 0x000000310a00720c */ /* 0x080fe60003f64270 */
[----:B------:R-:W-:Y:S01]  /*1e7f0*/  MUFU.TANH R33, R111 ;  /* 0x0000006f00217308 */ /* 0x000fe20000002400 */
[----:B------:R-:W-:Y:S02]  /*1e800*/  ISETP.GT.AND P0, PT, R0, R49, PT ;  /* 0x000000310000720c */ /* 0x000fe40003f04270 */
[----:B------:R-:W-:Y:S02]  /*1e810*/  ISETP.GE.AND P1, PT, R53, R102, PT ;  /* 0x000000663500720c */ /* 0x000fe40003f26270 */
[----:B------:R-:W-:Y:S02]  /*1e820*/  FSEL R50, R50, -INF , !P2 ;  /* 0xff80000032327808 */ /* 0x000fe40005000000 */
[----:B------:R-:W-:Y:S02]  /*1e830*/  FSEL R52, R52, -INF , !P3 ;  /* 0xff80000034347808 */ /* 0x000fe40005800000 */
[----:B------:R-:W-:Y:S02]  /*1e840*/  FSEL R43, R43, -INF , !P0 ;  /* 0xff8000002b2b7808 */ /* 0x000fe40004000000 */
[-C--:B------:R-:W-:Y:S02]  /*1e850*/  ISETP.GE.AND P2, PT, R49, R210.reuse, PT ;  /* 0x000000d23100720c */ /* 0x080fe40003f46270 */
[----:B------:R-:W-:Y:S02]  /*1e860*/  FSEL R224, R224, -INF , !P1 ;  /* 0xff800000e0e07808 */ /* 0x000fe40004800000 */
[----:B------:R-:W-:Y:S02]  /*1e870*/  ISETP.GT.AND P3, PT, R221, R47, PT ;  /* 0x0000002fdd00720c */ /* 0x000fe40003f64270 */
[----:B------:R-:W-:Y:S02]  /*1e880*/  ISETP.GT.AND P1, PT, R206, R51, PT ;  /* 0x00000033ce00720c */ /* 0x000fe40003f24270 */
[----:B------:R-:W-:Y:S02]  /*1e890*/  IABS R55, R55 ;  /* 0x0000003700377213 */ /* 0x000fe40000000000 */
[----:B------:R-:W-:Y:S02]  /*1e8a0*/  FSEL R125, R43, -INF , !P2 ;  /* 0xff8000002b7d7808 */ /* 0x000fe40005000000 */
[----:B------:R-:W-:Y:S02]  /*1e8b0*/  FSEL R43, R2, -INF , !P3 ;  /* 0xff800000022b7808 */ /* 0x000fe40005800000 */
[----:B------:R-:W-:Y:S01]  /*1e8c0*/  ISETP.GT.AND P0, PT, R221, R51, PT ;  /* 0x00000033dd00720c */ /* 0x000fe20003f04270 */
[----:B------:R-:W2:Y:S01]  /*1e8d0*/  MUFU.TANH R2, R128 ;  /* 0x0000008000027308 */ /* 0x000ea20000002400 */
[----:B------:R-:W-:Y:S02]  /*1e8e0*/  FSEL R44, R44, -INF , !P1 ;  /* 0xff8000002c2c7808 */ /* 0x000fe40004800000 */
[----:B------:R-:W-:Y:S02]  /*1e8f0*/  ISETP.GE.AND P1, PT, R53, R210, PT ;  /* 0x000000d23500720c */ /* 0x000fe40003f26270 */
[----:B------:R-:W-:Y:S02]  /*1e900*/  I2FP.F32.S32 R55, R55 ;  /* 0x0000003700377245 */ /* 0x000fe40000201400 */
[----:B------:R-:W-:Y:S01]  /*1e910*/  FSEL R223, R18, -INF , !P0 ;  /* 0xff80000012df7808 */ /* 0x000fe20004000000 */
[----:B------:R-:W-:Y:S01]  /*1e920*/  IMAD.IADD R18, R88, 0x1, -R225 ;  /* 0x0000000158127824 */ /* 0x000fe200078e0ae1 */
[----:B------:R-:W-:Y:S01]  /*1e930*/  FSEL R231, R231, -INF , !P1 ;  /* 0xff800000e7e77808 */ /* 0x000fe20004800000 */
[----:B-1----:R-:W-:Y:S01]  /*1e940*/  FFMA.FTZ R30, R55, -UR6, R30 ;  /* 0x80000006371e7c23 */ /* 0x002fe2000801001e */
[----:B------:R-:W-:Y:S02]  /*1e950*/  ISETP.GE.AND P1, PT, R51, R251, PT ;  /* 0x000000fb3300720c */ /* 0x000fe40003f26270 */
[----:B------:R-:W-:Y:S01]  /*1e960*/  IADD3 R55, PT, PT, R80, -R225, RZ ;  /* 0x800000e150377210 */ /* 0x000fe20007ffe0ff */
[----:B------:R-:W-:Y:S01]  /*1e970*/  IMAD.MOV.U32 R80, RZ, RZ, R78 ;  /* 0x000000ffff507224 */ /* 0x000fe200078e004e */
[----:B------:R-:W-:Y:S01]  /*1e980*/  IABS R18, R18 ;  /* 0x0000001200127213 */ /* 0x000fe20000000000 */
[----:B------:R-:W-:Y:S01]  /*1e990*/  IMAD.MOV.U32 R78, RZ, RZ, R205 ;  /* 0x000000ffff4e7224 */ /* 0x000fe200078e00cd */
[----:B------:R-:W-:Y:S01]  /*1e9a0*/  FSEL R205, R44, -INF , !P1 ;  /* 0xff8000002ccd7808 */ /* 0x000fe20004800000 */
[C---:B------:R-:W-:Y:S01]  /*1e9b0*/  IMAD.IADD R44, R88.reuse, 0x1, -R20 ;  /* 0x00000001582c7824 */ /* 0x040fe200078e0a14 */
[----:B------:R-:W-:Y:S01]  /*1e9c0*/  I2FP.F32.S32 R53, R18 ;  /* 0x0000001200357245 */ /* 0x000fe20000201400 */
[----:B------:R-:W-:Y:S01]  /*1e9d0*/  IMAD.MOV.U32 R96, RZ, RZ, R80 ;  /* 0x000000ffff607224 */ /* 0x000fe200078e0050 */
[----:B------:R-:W1:Y:S01]  /*1e9e0*/  MUFU.TANH R18, R129 ;  /* 0x0000008100127308 */ /* 0x000e620000002400 */
[----:B------:R-:W-:Y:S02]  /*1e9f0*/  IABS R29, R29 ;  /* 0x0000001d001d7213 */ /* 0x000fe40000000000 */
[----:B------:R-:W-:Y:S01]  /*1ea00*/  IABS R44, R44 ;  /* 0x0000002c002c7213 */ /* 0x000fe20000000000 */
[----:B--2---:R-:W-:Y:S01]  /*1ea10*/  FFMA.FTZ R2, R53, -UR6, R2 ;  /* 0x8000000635027c23 */ /* 0x004fe20008010002 */
[----:B------:R-:W-:Y:S02]  /*1ea20*/  I2FP.F32.S32 R29, R29 ;  /* 0x0000001d001d7245 */ /* 0x000fe40000201400 */
[----:B------:R-:W-:Y:S03]  /*1ea30*/  I2FP.F32.S32 R53, R44 ;  /* 0x0000002c00357245 */ /* 0x000fe60000201400 */
[----:B------:R-:W2:Y:S01]  /*1ea40*/  MUFU.TANH R44, R110 ;  /* 0x0000006e002c7308 */ /* 0x000ea20000002400 */
[----:B------:R-:W-:Y:S01]  /*1ea50*/  FFMA.FTZ R42, R29, -UR6, R42 ;  /* 0x800000061d2a7c23 */ /* 0x000fe2000801002a */
[--C-:B------:R-:W-:Y:S01]  /*1ea60*/  IMAD.IADD R29, R88, 0x1, -R32.reuse ;  /* 0x00000001581d7824 */ /* 0x100fe200078e0a20 */
[----:B------:R-:W-:Y:S01]  /*1ea70*/  IABS R46, R46 ;  /* 0x0000002e002e7213 */ /* 0x000fe20000000000 */
[----:B------:R-:W-:Y:S01]  /*1ea80*/  IMAD.IADD R32, R100, 0x1, -R32 ;  /* 0x0000000164207824 */ /* 0x000fe200078e0a20 */
[----:B------:R-:W-:Y:S02]  /*1ea90*/  ISETP.GT.AND P1, PT, R221, R45, PT ;  /* 0x0000002ddd00720c */ /* 0x000fe40003f24270 */
[----:B------:R-:W-:Y:S01]  /*1eaa0*/  MOV R66, R207 ;  /* 0x000000cf00427202 */ /* 0x000fe20000000f00 */
[----:B-1----:R-:W-:Y:S01]  /*1eab0*/  FFMA.FTZ R18, R53, -UR6, R18 ;  /* 0x8000000635127c23 */ /* 0x002fe20008010012 */
[----:B------:R-:W-:Y:S02]  /*1eac0*/  I2FP.F32.S32 R53, R46 ;  /* 0x0000002e00357245 */ /* 0x000fe40000201400 */
[----:B------:R-:W-:Y:S02]  /*1ead0*/  IABS R32, R32 ;  /* 0x0000002000207213 */ /* 0x000fe40000000000 */
[----:B------:R-:W-:Y:S02]  /*1eae0*/  FSEL R37, R37, -INF , !P1 ;  /* 0xff80000025257808 */ /* 0x000fe40004800000 */
[----:B------:R-:W-:Y:S01]  /*1eaf0*/  I2FP.F32.S32 R32, R32 ;  /* 0x0000002000207245 */ /* 0x000fe20000201400 */
[----:B--2---:R-:W-:Y:S01]  /*1eb00*/  FFMA.FTZ R44, R53, -UR6, R44 ;  /* 0x80000006352c7c23 */ /* 0x004fe2000801002c */
[----:B------:R-:W-:Y:S03]  /*1eb10*/  ISETP.GT.AND P1, PT, R10, R47, PT ;  /* 0x0000002f0a00720c */ /* 0x000fe60003f24270 */
[----:B------:R-:W-:Y:S01]  /*1eb20*/  FFMA.FTZ R33, R32, -UR6, R33 ;  /* 0x8000000620217c23 */ /* 0x000fe20008010021 */
[----:B------:R-:W-:Y:S02]  /*1eb30*/  FSEL R241, R241, -INF , !P6 ;  /* 0xff800000f1f17808 */ /* 0x000fe40007000000 */
[----:B------:R-:W-:Y:S01]  /*1eb40*/  FSEL R207, R44, -INF , !P1 ;  /* 0xff8000002ccf7808 */ /* 0x000fe20004800000 */
[----:B------:R-:W-:Y:S01]  /*1eb50*/  IMAD.MOV.U32 R44, RZ, RZ, R79 ;  /* 0x000000ffff2c7224 */ /* 0x000fe200078e004f */
[----:B------:R-:W-:Y:S02]  /*1eb60*/  ISETP.GT.AND P1, PT, R10, R45, PT ;  /* 0x0000002d0a00720c */ /* 0x000fe40003f24270 */
[----:B------:R-:W-:Y:S02]  /*1eb70*/  ISETP.GT.AND P6, PT, R221, R49, PT ;  /* 0x00000031dd00720c */ /* 0x000fe40003fc4270 */
[----:B------:R-:W-:Y:S02]  /*1eb80*/  FSEL R202, R33, -INF , !P1 ;  /* 0xff80000021ca7808 */ /* 0x000fe40004800000 */
[-C--:B------:R-:W-:Y:S02]  /*1eb90*/  ISETP.GE.AND P1, PT, R51, R102.reuse, PT ;  /* 0x000000663300720c */ /* 0x080fe40003f26270 */
[----:B------:R-:W-:Y:S02]  /*1eba0*/  FSEL R42, R42, -INF , !P6 ;  /* 0xff8000002a2a7808 */ /* 0x000fe40007000000 */
[----:B------:R-:W-:Y:S02]  /*1ebb0*/  FSEL R223, R223, -INF , !P1 ;  /* 0xff800000dfdf7808 */ /* 0x000fe40004800000 */
[----:B------:R-:W-:Y:S02]  /*1ebc0*/  ISETP.GE.AND P1, PT, R49, R102, PT ;  /* 0x000000663100720c */ /* 0x000fe40003f26270 */
[----:B------:R-:W-:Y:S02]  /*1ebd0*/  IABS R29, R29 ;  /* 0x0000001d001d7213 */ /* 0x000fe40000000000 */
[----:B------:R-:W-:Y:S01]  /*1ebe0*/  FSEL R214, R42, -INF , !P1 ;  /* 0xff8000002ad67808 */ /* 0x000fe20004800000 */
[----:B------:R-:W-:Y:S01]  /*1ebf0*/  IMAD.MOV.U32 R42, RZ, RZ, R76 ;  /* 0x000000ffff2a7224 */ /* 0x000fe200078e004c */
[-C--:B------:R-:W-:Y:S02]  /*1ec00*/  ISETP.GE.AND P1, PT, R51, R92.reuse, PT ;  /* 0x0000005c3300720c */ /* 0x080fe40003f26270 */
[----:B------:R-:W-:Y:S02]  /*1ec10*/  I2FP.F32.S32 R29, R29 ;  /* 0x0000001d001d7245 */ /* 0x000fe40000201400 */
[----:B------:R-:W-:Y:S01]  /*1ec20*/  FSEL R209, R50, -INF , !P1 ;  /* 0xff80000032d17808 */ /* 0x000fe20004800000 */
[----:B------:R-:W-:Y:S01]  /*1ec30*/  IMAD.MOV.U32 R50, RZ, RZ, R78 ;  /* 0x000000ffff327224 */ /* 0x000fe200078e004e */
[----:B------:R-:W-:Y:S01]  /*1ec40*/  ISETP.GE.AND P1, PT, R49, R92, PT ;  /* 0x0000005c3100720c */ /* 0x000fe20003f26270 */
[----:B------:R-:W-:Y:S01]  /*1ec50*/  FFMA.FTZ R40, R29, -UR6, R40 ;  /* 0x800000061d287c23 */ /* 0x000fe20008010028 */
[----:B------:R-:W-:Y:S01]  /*1ec60*/  ISETP.GE.AND P0, PT, R49, R251, PT ;  /* 0x000000fb3100720c */ /* 0x000fe20003f06270 */
[----:B------:R-:W-:Y:S01]  /*1ec70*/  IMAD.IADD R29, R98, 0x1, -R24 ;  /* 0x00000001621d7824 */ /* 0x000fe200078e0a18 */
[----:B------:R-:W-:Y:S01]  /*1ec80*/  FSEL R204, R52, -INF , !P1 ;  /* 0xff80000034cc7808 */ /* 0x000fe20004800000 */
[----:B------:R-:W-:Y:S01]  /*1ec90*/  IMAD.MOV.U32 R49, RZ, RZ, R101 ;  /* 0x000000ffff317224 */ /* 0x000fe200078e0065 */
[C---:B------:R-:W-:Y:S02]  /*1eca0*/  ISETP.GT.AND P1, PT, R206.reuse, R47, PT ;  /* 0x0000002fce00720c */ /* 0x040fe40003f24270 */
[----:B------:R-:W-:Y:S02]  /*1ecb0*/  ISETP.GE.AND P6, PT, R51, R210, PT ;  /* 0x000000d23300720c */ /* 0x000fe40003fc6270 */
[----:B------:R-:W-:Y:S02]  /*1ecc0*/  FSEL R41, R41, -INF , !P1 ;  /* 0xff80000029297808 */ /* 0x000fe40004800000 */
[----:B------:R-:W-:Y:S02]  /*1ecd0*/  ISETP.GT.AND P1, PT, R206, R45, PT ;  /* 0x0000002dce00720c */ /* 0x000fe40003f24270 */
[----:B------:R-:W-:Y:S02]  /*1ece0*/  FSEL R200, R200, -INF , !P0 ;  /* 0xff800000c8c87808 */ /* 0x000fe40004000000 */
[----:B------:R-:W-:Y:S02]  /*1ecf0*/  FSEL R40, R40, -INF , !P1 ;  /* 0xff80000028287808 */ /* 0x000fe40004800000 */
[C---:B------:R-:W-:Y:S02]  /*1ed00*/  ISETP.GT.AND P1, PT, R0.reuse, R47, PT ;  /* 0x0000002f0000720c */ /* 0x040fe40003f24270 */
[----:B------:R-:W-:Y:S02]  /*1ed10*/  FSEL R201, R201, -INF , !P6 ;  /* 0xff800000c9c97808 */ /* 0x000fe40007000000 */
[----:B------:R-:W-:Y:S02]  /*1ed20*/  FSEL R39, R39, -INF , !P1 ;  /* 0xff80000027277808 */ /* 0x000fe40004800000 */
[----:B------:R-:W-:Y:S02]  /*1ed30*/  ISETP.GT.AND P1, PT, R0, R45, PT ;  /* 0x0000002d0000720c */ /* 0x000fe40003f24270 */
[----:B------:R-:W-:Y:S02]  /*1ed40*/  ISETP.GT.AND P0, PT, R221, R27, PT ;  /* 0x0000001bdd00720c */ /* 0x000fe40003f04270 */
[----:B------:R-:W-:Y:S02]  /*1ed50*/  FSEL R38, R38, -INF , !P1 ;  /* 0xff80000026267808 */ /* 0x000fe40004800000 */
[-C--:B------:R-:W-:Y:S02]  /*1ed60*/  ISETP.GE.AND P1, PT, R47, R102.reuse, PT ;  /* 0x000000662f00720c */ /* 0x080fe40003f26270 */
[C---:B------:R-:W-:Y:S02]  /*1ed70*/  ISETP.GT.AND P6, PT, R221.reuse, R25, PT ;  /* 0x00000019dd00720c */ /* 0x040fe40003fc4270 */
[C---:B------:R-:W-:Y:S02]  /*1ed80*/  ISETP.GT.AND P2, PT, R221.reuse, R229, PT ;  /* 0x000000e5dd00720c */ /* 0x040fe40003f44270 */
[----:B------:R-:W-:Y:S02]  /*1ed90*/  ISETP.GT.AND P3, PT, R221, R3, PT ;  /* 0x00000003dd00720c */ /* 0x000fe40003f64270 */
[----:B------:R-:W-:Y:S01]  /*1eda0*/  FSEL R221, R43, -INF , !P1 ;  /* 0xff8000002bdd7808 */ /* 0x000fe20004800000 */
[----:B------:R-:W-:Y:S01]  /*1edb0*/  IMAD.MOV.U32 R43, RZ, RZ, R216 ;  /* 0x000000ffff2b7224 */ /* 0x000fe200078e00d8 */
[----:B------:R-:W-:Y:S02]  /*1edc0*/  ISETP.GE.AND P1, PT, R45, R102, PT ;  /* 0x000000662d00720c */ /* 0x000fe40003f26270 */
[----:B------:R-:W-:Y:S01]  /*1edd0*/  FSEL R220, R30, -INF , !P0 ;  /* 0xff8000001edc7808 */ /* 0x000fe20004000000 */
[----:B------:R-:W-:Y:S01]  /*1ede0*/  IMAD.IADD R30, R98, 0x1, -R225 ;  /* 0x00000001621e7824 */ /* 0x000fe200078e0ae1 */
[----:B------:R-:W-:Y:S02]  /*1edf0*/  FSEL R212, R37, -INF , !P1 ;  /* 0xff80000025d47808 */ /* 0x000fe40004800000 */
[----:B------:R-:W-:Y:S02]  /*1ee00*/  ISETP.GE.AND P1, PT, R47, R92, PT ;  /* 0x0000005c2f00720c */ /* 0x000fe40003f26270 */
[----:B------:R-:W-:Y:S02]  /*1ee10*/  IABS R30, R30 ;  /* 0x0000001e001e7213 */ /* 0x000fe40000000000 */
[----:B------:R-:W-:Y:S02]  /*1ee20*/  FSEL R207, R207, -INF , !P1 ;  /* 0xff800000cfcf7808 */ /* 0x000fe40004800000 */
[----:B------:R-:W-:Y:S02]  /*1ee30*/  ISETP.GE.AND P1, PT, R45, R92, PT ;  /* 0x0000005c2d00720c */ /* 0x000fe40003f26270 */
[----:B------:R-:W-:Y:S02]  /*1ee40*/  I2FP.F32.S32 R30, R30 ;  /* 0x0000001e001e7245 */ /* 0x000fe40000201400 */
[----:B------:R-:W-:Y:S02]  /*1ee50*/  FSEL R202, R202, -INF , !P1 ;  /* 0xff800000caca7808 */ /* 0x000fe40004800000 */
[----:B------:R-:W-:Y:S02]  /*1ee60*/  ISETP.GT.AND P1, PT, R206, R27, PT ;  /* 0x0000001bce00720c */ /* 0x000fe40003f24270 */
[----:B------:R-:W-:Y:S02]  /*1ee70*/  IABS R29, R29 ;  /* 0x0000001d001d7213 */ /* 0x000fe40000000000 */
[----:B------:R-:W-:Y:S02]  /*1ee80*/  FSEL R129, R31, -INF , !P1 ;  /* 0xff8000001f817808 */ /* 0x000fe40004800000 */
[----:B------:R-:W1:Y:S01]  /*1ee90*/  MUFU.TANH R31, R130 ;  /* 0x00000082001f7308 */ /* 0x000e620000002400 */
[----:B------:R-:W-:Y:S02]  /*1eea0*/  I2FP.F32.S32 R29, R29 ;  /* 0x0000001d001d7245 */ /* 0x000fe40000201400 */
[----:B------:R-:W-:Y:S01]  /*1eeb0*/  IADD3 R32, PT, PT, R98, -R20, RZ ;  /* 0x8000001462207210 */ /* 0x000fe20007ffe0ff */
[----:B------:R-:W-:Y:S01]  /*1eec0*/  IMAD.MOV.U32 R98, RZ, RZ, R97 ;  /* 0x000000ffff627224 */ /* 0x000fe200078e0061 */
[----:B------:R-:W-:Y:S01]  /*1eed0*/  IABS R22, R22 ;  /* 0x0000001600167213 */ /* 0x000fe20000000000 */
[----:B------:R-:W-:Y:S01]  /*1eee0*/  FFMA.FTZ R34, R29, -UR6, R34 ;  /* 0x800000061d227c23 */ /* 0x000fe20008010022 */
[----:B------:R-:W-:Y:S01]  /*1eef0*/  FMUL.FTZ R29, R121, UR8 ;  /* 0x00000008791d7c20 */ /* 0x000fe20008410000 */
[----:B------:R-:W-:Y:S01]  /*1ef00*/  IABS R32, R32 ;  /* 0x0000002000207213 */ /* 0x000fe20000000000 */
[----:B------:R-:W-:Y:S01]  /*1ef10*/  IMAD.MOV.U32 R97, RZ, RZ, R211 ;  /* 0x000000ffff617224 */ /* 0x000fe200078e00d3 */
[----:B------:R-:W-:Y:S01]  /*1ef20*/  ISETP.GT.AND P1, PT, R206, R25, PT ;  /* 0x00000019ce00720c */ /* 0x000fe20003f24270 */
[----:B------:R-:W-:Y:S01]  /*1ef30*/  IMAD.IADD R20, R100, 0x1, -R20 ;  /* 0x0000000164147824 */ /* 0x000fe200078e0a14 */
[----:B------:R-:W-:Y:S01]  /*1ef40*/  I2FP.F32.S32 R33, R32 ;  /* 0x0000002000217245 */ /* 0x000fe20000201400 */
[----:B------:R-:W2:Y:S01]  /*1ef50*/  MUFU.TANH R29, R29 ;  /* 0x0000001d001d7308 */ /* 0x000ea20000002400 */
[----:B------:R-:W-:Y:S02]  /*1ef60*/  IABS R57, R57 ;  /* 0x0000003900397213 */ /* 0x000fe40000000000 */
[----:B------:R-:W-:Y:S01]  /*1ef70*/  IABS R55, R55 ;  /* 0x0000003700377213 */ /* 0x000fe20000000000 */
[----:B-1----:R-:W-:Y:S01]  /*1ef80*/  FFMA.FTZ R31, R30, -UR6, R31 ;  /* 0x800000061e1f7c23 */ /* 0x002fe2000801001f */
[----:B------:R-:W-:Y:S05]  /*1ef90*/  I2FP.F32.S32 R57, R57 ;  /* 0x0000003900397245 */ /* 0x000fea0000201400 */
[----:B------:R-:W1:Y:S01]  /*1efa0*/  MUFU.TANH R30, R131 ;  /* 0x00000083001e7308 */ /* 0x000e620000002400 */
[----:B------:R-:W-:Y:S02]  /*1efb0*/  FSEL R35, R35, -INF , !P1 ;  /* 0xff80000023237808 */ /* 0x000fe40004800000 */
[----:B------:R-:W-:Y:S01]  /*1efc0*/  ISETP.GT.AND P1, PT, R0, R27, PT ;  /* 0x0000001b0000720c */ /* 0x000fe20003f24270 */
[----:B------:R-:W-:Y:S01]  /*1efd0*/  FFMA.FTZ R36, R57, -UR6, R36 ;  /* 0x8000000639247c23 */ /* 0x000fe20008010024 */
[----:B------:R-:W-:Y:S01]  /*1efe0*/  I2FP.F32.S32 R55, R55 ;  /* 0x0000003700377245 */ /* 0x000fe20000201400 */
[----:B------:R-:W-:Y:S01]  /*1eff0*/  IMAD.MOV.U32 R57, RZ, RZ, R65 ;  /* 0x000000ffff397224 */ /* 0x000fe200078e0041 */
[----:B------:R-:W-:Y:S03]  /*1f000*/  FSEL R34, R34, -INF , !P1 ;  /* 0xff80000022227808 */ /* 0x000fe60004800000 */
[----:B------:R-:W3:Y:S01]  /*1f010*/  MUFU.TANH R32, R122 ;  /* 0x0000007a00207308 */ /* 0x000ee20000002400 */
[----:B------:R-:W-:Y:S01]  /*1f020*/  ISETP.GT.AND P1, PT, R0, R25, PT ;  /* 0x000000190000720c */ /* 0x000fe20003f24270 */
[----:B--2---:R-:W-:Y:S01]  /*1f030*/  FFMA.FTZ R29, R28, -UR6, R29 ;  /* 0x800000061c1d7c23 */ /* 0x004fe2000801001d */
[----:B------:R-:W-:Y:S02]  /*1f040*/  IABS R20, R20 ;  /* 0x0000001400147213 */ /* 0x000fe40000000000 */
[----:B------:R-:W-:Y:S02]  /*1f050*/  FSEL R36, R36, -INF , !P1 ;  /* 0xff80000024247808 */ /* 0x000fe40004800000 */
[----:B------:R-:W-:Y:S03]  /*1f060*/  FSEL R29, R29, -INF , !P6 ;  /* 0xff8000001d1d7808 */ /* 0x000fe60007000000 */
[----:B------:R-:W2:Y:S01]  /*1f070*/  MUFU.TANH R28, R124 ;  /* 0x0000007c001c7308 */ /* 0x000ea20000002400 */
[----:B------:R-:W-:Y:S01]  /*1f080*/  ISETP.GT.AND P6, PT, R10, R27, PT ;  /* 0x0000001b0a00720c */ /* 0x000fe20003fc4270 */
[----:B-1----:R-:W-:Y:S01]  /*1f090*/  FFMA.FTZ R30, R33, -UR6, R30 ;  /* 0x80000006211e7c23 */ /* 0x002fe2000801001e */
[----:B------:R-:W-:Y:S01]  /*1f0a0*/  IMAD.IADD R33, R100, 0x1, -R24 ;  /* 0x0000000164217824 */ /* 0x000fe200078e0a18 */
[----:B------:R-:W-:Y:S02]  /*1f0b0*/  FSEL R26, R26, -INF , !P3 ;  /* 0xff8000001a1a7808 */ /* 0x000fe40005800000 */
[----:B------:R-:W-:Y:S04]  /*1f0c0*/  ISETP.GT.AND P3, PT, R10, R229, PT ;  /* 0x000000e50a00720c */ /* 0x000fe80003f64270 */
[----:B------:R-:W1:Y:S01]  /*1f0d0*/  MUFU.TANH R24, R123 ;  /* 0x0000007b00187308 */ /* 0x000e620000002400 */
[----:B------:R-:W-:Y:S02]  /*1f0e0*/  IABS R33, R33 ;  /* 0x0000002100217213 */ /* 0x000fe40000000000 */
[----:B------:R-:W-:Y:S01]  /*1f0f0*/  MOV R51, R98 ;  /* 0x0000006200337202 */ /* 0x000fe20000000f00 */
[----:B------:R-:W-:Y:S01]  /*1f100*/  IMAD.MOV.U32 R98, RZ, RZ, R96 ;  /* 0x000000ffff627224 */ /* 0x000fe200078e0060 */
[----:B------:R-:W-:Y:S01]  /*1f110*/  I2FP.F32.S32 R33, R33 ;  /* 0x0000002100217245 */ /* 0x000fe20000201400 */
[----:B------:R-:W-:Y:S01]  /*1f120*/  IMAD.MOV.U32 R96, RZ, RZ, R74 ;  /* 0x000000ffff607224 */ /* 0x000fe200078e004a */
[----:B------:R-:W-:Y:S02]  /*1f130*/  ISETP.GE.AND P1, PT, R47, R251, PT ;  /* 0x000000fb2f00720c */ /* 0x000fe40003f26270 */
[----:B------:R-:W-:Y:S01]  /*1f140*/  ISETP.GT.AND P0, PT, R206, R3, PT ;  /* 0x00000003ce00720c */ /* 0x000fe20003f04270 */
[----:B---3--:R-:W-:Y:S01]  /*1f150*/  FFMA.FTZ R32, R33, -UR6, R32 ;  /* 0x8000000621207c23 */ /* 0x008fe20008010020 */
[----:B------:R-:W-:Y:S01]  /*1f160*/  I2FP.F32.S32 R33, R22 ;  /* 0x0000001600217245 */ /* 0x000fe20000201400 */
[----:B--2---:R-:W-:Y:S01]  /*1f170*/  FFMA.FTZ R28, R55, -UR6, R28 ;  /* 0x80000006371c7c23 */ /* 0x004fe2000801001c */
[----:B------:R2:W-:Y:S01]  /*1f180*/  MUFU.TANH R22, R127 ;  /* 0x0000007f00167308 */ /* 0x0005e20000002400 */
[----:B------:R-:W-:Y:S01]  /*1f190*/  MOV R88, R86 ;  /* 0x0000005600587202 */ /* 0x000fe20000000f00 */
[----:B------:R-:W-:Y:S01]  /*1f1a0*/  IMAD.MOV.U32 R86, RZ, RZ, R203 ;  /* 0x000000ffff567224 */ /* 0x000fe200078e00cb */
[----:B------:R-:W-:Y:S01]  /*1f1b0*/  FSEL R211, R32, -INF , !P6 ;  /* 0xff80000020d37808 */ /* 0x000fe20007000000 */
[----:B-1----:R-:W-:Y:S01]  /*1f1c0*/  FFMA.FTZ R24, R33, -UR6, R24 ;  /* 0x8000000621187c23 */ /* 0x002fe20008010018 */
[----:B------:R-:W-:Y:S02]  /*1f1d0*/  ISETP.GT.AND P6, PT, R10, R25, PT ;  /* 0x000000190a00720c */ /* 0x000fe40003fc4270 */
[----:B------:R-:W-:Y:S02]  /*1f1e0*/  FSEL R28, R28, -INF , !P2 ;  /* 0xff8000001c1c7808 */ /* 0x000fe40005000000 */
[----:B------:R-:W-:Y:S01]  /*1f1f0*/  FSEL R208, R24, -INF , !P6 ;  /* 0xff80000018d07808 */ /* 0x000fe20007000000 */
[----:B------:R-:W-:Y:S01]  /*1f200*/  IMAD.IADD R24, R100, 0x1, -R225 ;  /* 0x0000000164187824 */ /* 0x000fe200078e0ae1 */
        /* <DEDUP_REMOVED lines=8> */
[----:B------:R-:W-:Y:S01]  /*1f290*/  IABS R24, R24 ;  /* 0x0000001800187213 */ /* 0x000fe20000000000 */
[----:B------:R-:W-:Y:S01]  /*1f2a0*/  IMAD.MOV.U32 R46, RZ, RZ, R100 ;  /* 0x000000ffff2e7224 */ /* 0x000fe200078e0064 */
[----:B------:R-:W-:Y:S02]  /*1f2b0*/  FSEL R128, R35, -INF , !P6 ;  /* 0xff80000023807808 */ /* 0x000fe40007000000 */
[----:B------:R-:W-:Y:S02]  /*1f2c0*/  ISETP.GE.AND P6, PT, R27, R210, PT ;  /* 0x000000d21b00720c */ /* 0x000fe40003fc6270 */
[----:B------:R-:W-:Y:S02]  /*1f2d0*/  I2FP.F32.S32 R33, R24 ;  /* 0x0000001800217245 */ /* 0x000fe40000201400 */
[----:B------:R-:W-:Y:S02]  /*1f2e0*/  FSEL R114, R34, -INF , !P6 ;  /* 0xff80000022727808 */ /* 0x000fe40007000000 */
[----:B------:R-:W-:Y:S02]  /*1f2f0*/  ISETP.GE.AND P6, PT, R25, R210, PT ;  /* 0x000000d21900720c */ /* 0x000fe40003fc6270 */
[----:B------:R-:W-:Y:S02]  /*1f300*/  MOV R94, R218 ;  /* 0x000000da005e7202 */ /* 0x000fe40000000f00 */
[----:B------:R-:W-:Y:S02]  /*1f310*/  FSEL R113, R36, -INF , !P6 ;  /* 0xff80000024717808 */ /* 0x000fe40007000000 */
[----:B------:R-:W-:Y:S02]  /*1f320*/  ISETP.GT.AND P6, PT, R0, R229, PT ;  /* 0x000000e50000720c */ /* 0x000fe40003fc4270 */
[----:B------:R-:W1:Y:S01]  /*1f330*/  MUFU.TANH R0, R126 ;  /* 0x0000007e00007308 */ /* 0x000e620000002400 */
[----:B------:R-:W-:Y:S01]  /*1f340*/  FSEL R203, R41, -INF , !P1 ;  /* 0xff80000029cb7808 */ /* 0x000fe20004800000 */
[----:B------:R-:W-:Y:S01]  /*1f350*/  IMAD.MOV.U32 R41, RZ, RZ, R98 ;  /* 0x000000ffff297224 */ /* 0x000fe200078e0062 */
[----:B--2---:R-:W-:Y:S01]  /*1f360*/  FSEL R127, R18, -INF , !P0 ;  /* 0xff800000127f7808 */ /* 0x004fe20004000000 */
[----:B------:R-:W-:Y:S01]  /*1f370*/  IMAD.MOV.U32 R98, RZ, RZ, R82 ;  /* 0x000000ffff627224 */ /* 0x000fe200078e0052 */
[-C--:B------:R-:W-:Y:S01]  /*1f380*/  ISETP.GE.AND P1, PT, R45, R251.reuse, PT ;  /* 0x000000fb2d00720c */ /* 0x080fe20003f26270 */
[----:B------:R-:W-:Y:S01]  /*1f390*/  IMAD.MOV.U32 R82, RZ, RZ, R64 ;  /* 0x000000ffff527224 */ /* 0x000fe200078e0040 */
[----:B------:R-:W-:Y:S02]  /*1f3a0*/  ISETP.GE.AND P0, PT, R3, R251, PT ;  /* 0x000000fb0300720c */ /* 0x000fe40003f06270 */
[----:B------:R-:W-:Y:S01]  /*1f3b0*/  FSEL R124, R40, -INF , !P1 ;  /* 0xff800000287c7808 */ /* 0x000fe20004800000 */
[----:B------:R-:W-:Y:S01]  /*1f3c0*/  IMAD.MOV.U32 R40, RZ, RZ, R72 ;  /* 0x000000ffff287224 */ /* 0x000fe200078e0048 */
[----:B------:R-:W-:Y:S02]  /*1f3d0*/  ISETP.GE.AND P1, PT, R47, R210, PT ;  /* 0x000000d22f00720c */ /* 0x000fe40003f26270 */
[----:B------:R-:W-:Y:S02]  /*1f3e0*/  MOV R47, R77 ;  /* 0x0000004d002f7202 */ /* 0x000fe40000000f00 */
[----:B------:R-:W-:Y:S02]  /*1f3f0*/  MOV R80, R75 ;  /* 0x0000004b00507202 */ /* 0x000fe40000000f00 */
[----:B------:R-:W-:Y:S01]  /*1f400*/  FSEL R112, R39, -INF , !P1 ;  /* 0xff80000027707808 */ /* 0x000fe20004800000 */
[----:B-1----:R-:W-:Y:S01]  /*1f410*/  FFMA.FTZ R0, R33, -UR6, R0 ;  /* 0x8000000621007c23 */ /* 0x002fe20008010000 */
[----:B------:R-:W-:Y:S02]  /*1f420*/  I2FP.F32.S32 R33, R20 ;  /* 0x0000001400217245 */ /* 0x000fe40000201400 */
[----:B------:R-:W-:Y:S01]  /*1f430*/  ISETP.GE.AND P1, PT, R45, R210, PT ;  /* 0x000000d22d00720c */ /* 0x000fe20003f26270 */
[----:B------:R-:W-:Y:S01]  /*1f440*/  IMAD.MOV.U32 R45, RZ, RZ, R70 ;  /* 0x000000ffff2d7224 */ /* 0x000fe200078e0046 */
[----:B------:R-:W-:Y:S01]  /*1f450*/  FSEL R74, R0, -INF , !P3 ;  /* 0xff800000004a7808 */ /* 0x000fe20005800000 */
[----:B------:R-:W-:Y:S01]  /*1f460*/  FFMA.FTZ R22, R33, -UR6, R22 ;  /* 0x8000000621167c23 */ /* 0x000fe20008010016 */
[----:B------:R-:W-:Y:S02]  /*1f470*/  ISETP.GT.AND P3, PT, R10, R3, PT ;  /* 0x000000030a00720c */ /* 0x000fe40003f64270 */
[----:B------:R-:W-:Y:S02]  /*1f480*/  FMNMX3.FTZ R10, R197, R17, R15, !PT ;  /* 0x00000011c50a7276 */ /* 0x000fe4000781000f */
[----:B------:R-:W-:Y:S02]  /*1f490*/  FSEL R73, R22, -INF , !P3 ;  /* 0xff80000016497808 */ /* 0x000fe40005800000 */
[----:B------:R-:W-:Y:S02]  /*1f4a0*/  ISETP.GE.AND P3, PT, R27, R102, PT ;  /* 0x000000661b00720c */ /* 0x000fe40003f66270 */
[----:B------:R-:W-:Y:S02]  /*1f4b0*/  FMNMX3.FTZ R0, R196, R6, R4, !PT ;  /* 0x00000006c4007276 */ /* 0x000fe40007810004 */
[----:B------:R-:W-:Y:S02]  /*1f4c0*/  FSEL R220, R220, -INF , !P3 ;  /* 0xff800000dcdc7808 */ /* 0x000fe40005800000 */
[----:B------:R-:W-:Y:S02]  /*1f4d0*/  ISETP.GE.AND P3, PT, R25, R102, PT ;  /* 0x000000661900720c */ /* 0x000fe40003f66270 */
[----:B------:R-:W-:Y:S02]  /*1f4e0*/  FMNMX3.FTZ R33, R0, R21, R23, !PT ;  /* 0x0000001500217276 */ /* 0x000fe40007810017 */
[----:B------:R-:W-:Y:S02]  /*1f4f0*/  FSEL R218, R29, -INF , !P3 ;  /* 0xff8000001dda7808 */ /* 0x000fe40005800000 */
[-C--:B------:R-:W-:Y:S02]  /*1f500*/  ISETP.GE.AND P3, PT, R27, R92.reuse, PT ;  /* 0x0000005c1b00720c */ /* 0x080fe40003f66270 */
        /* <DEDUP_REMOVED lines=14> */
[----:B------:R-:W-:Y:S01]  /*1f5f0*/  ISETP.GE.AND P3, PT, R3, R92, PT ;  /* 0x0000005c0300720c */ /* 0x000fe20003f66270 */
[----:B------:R-:W-:Y:S01]  /*1f600*/  IMAD.MOV.U32 R92, RZ, RZ, R66 ;  /* 0x000000ffff5c7224 */ /* 0x000fe200078e0042 */
[----:B------:R-:W-:Y:S02]  /*1f610*/  FMNMX3.FTZ R25, R25, R93, R71, !PT ;  /* 0x0000005d19197276 */ /* 0x000fe40007810047 */
[----:B------:R-:W-:Y:S02]  /*1f620*/  FSEL R73, R73, -INF , !P3 ;  /* 0xff80000049497808 */ /* 0x000fe40005800000 */
[----:B------:R-:W-:Y:S02]  /*1f630*/  ISETP.GE.AND P3, PT, R229, R251, PT ;  /* 0x000000fbe500720c */ /* 0x000fe40003f66270 */
[----:B------:R-:W2:Y:S01]  /*1f640*/  LDL R251, [R1+0x4] ;  /* 0x0000040001fb7983 */ /* 0x000ea20000100800 */
        /* <DEDUP_REMOVED lines=21> */
[----:B------:R-:W3:Y:S01]  /*1f7a0*/  LDL R24, [R1+0x44] ;  /* 0x0000440001187983 */ /* 0x000ee20000100800 */
[----:B------:R-:W-:Y:S02]  /*1f7b0*/  FMNMX3.FTZ R29, R29, R95, R81, !PT ;  /* 0x0000005f1d1d7276 */ /* 0x000fe40007810051 */
[----:B------:R-:W-:Y:S01]  /*1f7c0*/  FMNMX3.FTZ R33, R33, R96, R94, !PT ;  /* 0x0000006021217276 */ /* 0x000fe2000781005e */
[----:B------:R-:W1:Y:S01]  /*1f7d0*/  SHFL.BFLY PT, R25, R10, 0x2, 0x1f ;  /* 0x0c401f000a197f89 */ /* 0x000e6200000e0000 */
        /* <DEDUP_REMOVED lines=19> */
[----:B------:R-:W-:Y:S02]  /*1f910*/  FSEL R75, R38, -INF , !P1 ;  /* 0xff800000264b7808 */ /* 0x000fe40004800000 */
[----:B------:R-:W-:Y:S01]  /*1f920*/  ISETP.GT.AND P1, PT, R206, R229, PT ;  /* 0x000000e5ce00720c */ /* 0x000fe20003f24270 */
[----:B------:R-:W-:Y:S01]  /*1f930*/  LDSM.16.MT88.4 R36, [R248+0x8000] ;  /* 0x00800000f824783b */ /* 0x000fe20000004200 */
[----:B------:R-:W-:Y:S02]  /*1f940*/  FMNMX3.FTZ R22, R22, R241, R239, !PT ;  /* 0x000000f116167276 */ /* 0x000fe400078100ef */
        /* <DEDUP_REMOVED lines=8> */
[----:B------:R-:W-:Y:S02]  /*1f9d0*/  FSEL R31, R31, -INF , !P6 ;  /* 0xff8000001f1f7808 */ /* 0x000fe40007000000 */
[----:B------:R-:W-:Y:S02]  /*1f9e0*/  FMNMX3.FTZ R2, R20, R112, R75, !PT ;  /* 0x0000007014027276 */ /* 0x000fe4000781004b */
[----:B------:R-:W-:Y:S02]  /*1f9f0*/  FSEL R30, R30, -INF , !P2 ;  /* 0xff8000001e1e7808 */ /* 0x000fe40005000000 */
[-C--:B------:R-:W-:Y:S02]  /*1fa00*/  ISETP.GE.AND P1, PT, R229, R210.reuse, PT ;  /* 0x000000d2e500720c */ /* 0x080fe40003f26270 */
[----:B------:R-:W-:Y:S02]  /*1fa10*/  ISETP.GE.AND P6, PT, R3, R210, PT ;  /* 0x000000d20300720c */ /* 0x000fe40003fc6270 */
[----:B------:R-:W-:Y:S01]  /*1fa20*/  FMNMX3.FTZ R18, R18, R129, R128, !PT ;  /* 0x0000008112127276 */ /* 0x000fe20007810080 */
[----:B------:R-:W4:Y:S01]  /*1fa30*/  SHFL.BFLY PT, R3, R0, 0x2, 0x1f ;  /* 0x0c401f0000037f89 */ /* 0x000f2200000e0000 */
[----:B------:R-:W-:Y:S02]  /*1fa40*/  FSEL R130, R130, -INF , !P3 ;  /* 0xff80000082827808 */ /* 0x000fe40005800000 */
[----:B------:R-:W-:Y:S02]  /*1fa50*/  FSEL R127, R127, -INF , !P0 ;  /* 0xff8000007f7f7808 */ /* 0x000fe40004000000 */
[----:B------:R-:W-:Y:S02]  /*1fa60*/  FSEL R120, R30, -INF , !P6 ;  /* 0xff8000001e787808 */ /* 0x000fe40007000000 */
[----:B------:R-:W-:Y:S02]  /*1fa70*/  FMNMX3.FTZ R2, R2, R114, R113, !PT ;  /* 0x0000007202027276 */ /* 0x000fe40007810071 */
[----:B------:R-:W-:Y:S02]  /*1fa80*/  FSEL R121, R31, -INF , !P1 ;  /* 0xff8000001f797808 */ /* 0x000fe40004800000 */
[----:B------:R-:W-:Y:S02]  /*1fa90*/  FMNMX3.FTZ R20, R18, R130, R127, !PT ;  /* 0x0000008212147276 */ /* 0x000fe4000781007f */
[----:B------:R-:W-:Y:S02]  /*1faa0*/  FMNMX3.FTZ R18, R2, R121, R120, !PT ;  /* 0x0000007902127276 */ /* 0x000fe40007810078 */
[----:B-1----:R-:W-:Y:S01]  /*1fab0*/  FMNMX.FTZ R29, R10, R25, !PT ;  /* 0x000000190a1d7209 */ /* 0x002fe20007810000 */
[----:B------:R-:W1:Y:S08]  /*1fac0*/  SHFL.BFLY PT, R33, R20, 0x2, 0x1f ;  /* 0x0c401f0014217f89 */ /* 0x000e7000000e0000 */
[----:B------:R-:W1:Y:S01]  /*1fad0*/  SHFL.BFLY PT, R31, R18, 0x2, 0x1f ;  /* 0x0c401f00121f7f89 */ /* 0x000e6200000e0000 */
[----:B----4-:R-:W-:Y:S07]  /*1fae0*/  FMNMX.FTZ R3, R0, R3, !PT ;  /* 0x0000000300037209 */ /* 0x010fee0007810000 */
[----:B------:R-:W4:Y:S08]  /*1faf0*/  SHFL.BFLY PT, R2, R29, 0x1, 0x1f ;  /* 0x0c201f001d027f89 */ /* 0x000f3000000e0000 */
[----:B------:R-:W4:Y:S01]  /*1fb00*/  SHFL.BFLY PT, R0, R3, 0x1, 0x1f ;  /* 0x0c201f0003007f89 */ /* 0x000f2200000e0000 */
[----:B-1----:R-:W-:Y:S02]  /*1fb10*/  FMNMX.FTZ R27, R20, R33, !PT ;  /* 0x00000021141b7209 */ /* 0x002fe40007810000 */
[----:B------:R-:W-:Y:S05]  /*1fb20*/  FMNMX.FTZ R25, R18, R31, !PT ;  /* 0x0000001f12197209 */ /* 0x000fea0007810000 */
[----:B------:R-:W1:Y:S08]  /*1fb30*/  SHFL.BFLY PT, R68, R27, 0x1, 0x1f ;  /* 0x0c201f001b447f89 */ /* 0x000e7000000e0000 */
[----:B------:R-:W1:Y:S01]  /*1fb40*/  SHFL.BFLY PT, R10, R25, 0x1, 0x1f ;  /* 0x0c201f00190a7f89 */ /* 0x000e6200000e0000 */
[----:B----4-:R-:W-:Y:S02]  /*1fb50*/  FMNMX.FTZ R2, R29, R2, !PT ;  /* 0x000000021d027209 */ /* 0x010fe40007810000 */
[----:B------:R-:W-:Y:S03]  /*1fb60*/  FMNMX.FTZ R0, R3, R0, !PT ;  /* 0x0000000003007209 */ /* 0x000fe60007810000 */
[C---:B------:R-:W-:Y:S01]  /*1fb70*/  FMUL.FTZ R229, R2.reuse, UR4 ;  /* 0x0000000402e57c20 */ /* 0x040fe20008410000 */
[----:B------:R-:W-:Y:S01]  /*1fb80*/  FSETP.NEU.FTZ.AND P1, PT, R2, -INF , PT ;  /* 0xff8000000200780b */ /* 0x000fe20003f3d000 */
[C---:B------:R-:W-:Y:S01]  /*1fb90*/  FMUL.FTZ R210, R0.reuse, UR4 ;  /* 0x0000000400d27c20 */ /* 0x040fe20008410000 */
[----:B------:R-:W-:Y:S02]  /*1fba0*/  FSETP.NEU.FTZ.AND P0, PT, R0, -INF , PT ;  /* 0xff8000000000780b */ /* 0x000fe40003f1d000 */
[----:B------:R-:W-:Y:S02]  /*1fbb0*/  FSEL R229, R229, RZ, P1 ;  /* 0x000000ffe5e57208 */ /* 0x000fe40000800000 */
[----:B------:R-:W-:Y:S03]  /*1fbc0*/  FSEL R210, R210, RZ, P0 ;  /* 0x000000ffd2d27208 */ /* 0x000fe60000000000 */
[--C-:B------:R-:W-:Y:S01]  /*1fbd0*/  FFMA.FTZ R103, R8, UR4, -R229.reuse ;  /* 0x0000000408677c23 */ /* 0x100fe200080108e5 */
[--C-:B------:R-:W-:Y:S01]  /*1fbe0*/  FFMA.FTZ R123, R14, UR4, -R229.reuse ;  /* 0x000000040e7b7c23 */ /* 0x100fe200080108e5 */
[--C-:B------:R-:W-:Y:S01]  /*1fbf0*/  FFMA.FTZ R105, R21, UR4, -R210.reuse ;  /* 0x0000000415697c23 */ /* 0x100fe200080108d2 */
[----:B-1----:R-:W-:Y:S01]  /*1fc00*/  FMNMX.FTZ R68, R27, R68, !PT ;  /* 0x000000441b447209 */ /* 0x002fe20007810000 */
[--C-:B------:R-:W-:Y:S01]  /*1fc10*/  FFMA.FTZ R102, R23, UR4, -R210.reuse ;  /* 0x0000000417667c23 */ /* 0x100fe200080108d2 */
[--C-:B------:R-:W-:Y:S01]  /*1fc20*/  FFMA.FTZ R116, R6, UR4, -R210.reuse ;  /* 0x0000000406747c23 */ /* 0x100fe200080108d2 */
[----:B------:R-:W-:Y:S01]  /*1fc30*/  FFMA.FTZ R115, R4, UR4, -R210 ;  /* 0x0000000404737c23 */ /* 0x000fe200080108d2 */
[----:B------:R-:W-:Y:S01]  /*1fc40*/  FMNMX.FTZ R3, R25, R10, !PT ;  /* 0x0000000a19037209 */ /* 0x000fe20007810000 */
[C---:B------:R-:W-:Y:S01]  /*1fc50*/  FMUL.FTZ R206, R68.reuse, UR4 ;  /* 0x0000000444ce7c20 */ /* 0x040fe20008410000 */
[----:B------:R-:W-:Y:S01]  /*1fc60*/  FSETP.NEU.FTZ.AND P3, PT, R68, -INF , PT ;  /* 0xff8000004400780b */ /* 0x000fe20003f7d000 */
[--C-:B------:R-:W-:Y:S01]  /*1fc70*/  FFMA.FTZ R117, R12, UR4, -R229.reuse ;  /* 0x000000040c757c23 */ /* 0x100fe200080108e5 */
[C---:B------:R-:W-:Y:S01]  /*1fc80*/  FSETP.NEU.FTZ.AND P2, PT, R3.reuse, -INF , PT ;  /* 0xff8000000300780b */ /* 0x040fe20003f5d000 */
[----:B------:R-:W-:Y:S01]  /*1fc90*/  FMUL.FTZ R122, R3, UR4 ;  /* 0x00000004037a7c20 */ /* 0x000fe20008410000 */
[----:B------:R-:W-:Y:S01]  /*1fca0*/  FSEL R6, R68, RZ, P3 ;  /* 0x000000ff44067208 */ /* 0x000fe20001800000 */
[----:B------:R-:W-:Y:S01]  /*1fcb0*/  FFMA.FTZ R108, R16, UR4, -R229 ;  /* 0x00000004106c7c23 */ /* 0x000fe200080108e5 */
[----:B------:R-:W-:Y:S01]  /*1fcc0*/  FSEL R4, R2, RZ, P1 ;  /* 0x000000ff02047208 */ /* 0x000fe20000800000 */
[----:B------:R-:W-:Y:S01]  /*1fcd0*/  MUFU.EX2 R123, R123 ;  /* 0x0000007b007b7308 */ /* 0x000fe20000000800 */
[----:B------:R-:W-:Y:S01]  /*1fce0*/  FSEL R122, R122, RZ, P2 ;  /* 0x000000ff7a7a7208 */ /* 0x000fe20001000000 */
[----:B------:R-:W-:Y:S01]  /*1fcf0*/  FADD.FTZ R6, -R6, R197 ;  /* 0x000000c506067221 */ /* 0x000fe20000010100 */
[----:B------:R-:W-:Y:S01]  /*1fd00*/  FSEL R206, R206, RZ, P3 ;  /* 0x000000ffcece7208 */ /* 0x000fe20001800000 */
[----:B------:R-:W-:Y:S06]  /*1fd10*/  FADD.FTZ R4, -R4, R199 ;  /* 0x000000c704047221 */ /* 0x000fec0000010100 */
[----:B------:R-:W-:Y:S01]  /*1fd20*/  MUFU.EX2 R116, R116 ;  /* 0x0000007400747308 */ /* 0x000fe20000000800 */
[--C-:B------:R-:W-:Y:S01]  /*1fd30*/  FFMA.FTZ R110, R5, UR4, -R122.reuse ;  /* 0x00000004056e7c23 */ /* 0x100fe2000801087a */
[----:B------:R-:W-:Y:S01]  /*1fd40*/  FSEL R5, R3, RZ, P2 ;  /* 0x000000ff03057208 */ /* 0x000fe20001000000 */
[----:B------:R-:W-:Y:S01]  /*1fd50*/  FFMA.FTZ R106, R7, UR4, -R122 ;  /* 0x00000004076a7c23 */ /* 0x000fe2000801087a */
[----:B------:R-:W-:Y:S01]  /*1fd60*/  FFMA.FTZ R118, R17, UR4, -R206 ;  /* 0x0000000411767c23 */ /* 0x000fe200080108ce */
[----:B------:R-:W-:Y:S01]  /*1fd70*/  FFMA.FTZ R119, R11, UR4, -R122 ;  /* 0x000000040b777c23 */ /* 0x000fe2000801087a */
[----:B------:R-:W-:Y:S01]  /*1fd80*/  FMUL.FTZ R8, R6, UR4 ;  /* 0x0000000406087c20 */ /* 0x000fe20008410000 */
[----:B------:R-:W-:Y:S01]  /*1fd90*/  FADD.FTZ R7, -R5, R198 ;  /* 0x000000c605077221 */ /* 0x000fe20000010100 */
[--C-:B------:R-:W-:Y:S01]  /*1fda0*/  FFMA.FTZ R111, R15, UR4, -R206.reuse ;  /* 0x000000040f6f7c23 */ /* 0x100fe200080108ce */
[--C-:B------:R-:W-:Y:S01]  /*1fdb0*/  FFMA.FTZ R107, R19, UR4, -R206.reuse ;  /* 0x00000004136b7c23 */ /* 0x100fe200080108ce */
[----:B------:R-:W-:Y:S01]  /*1fdc0*/  FFMA.FTZ R104, R13, UR4, -R206 ;  /* 0x000000040d687c23 */ /* 0x000fe200080108ce */
[----:B------:R-:W-:Y:S01]  /*1fdd0*/  FFMA.FTZ R109, R9, UR4, -R122 ;  /* 0x00000004096d7c23 */ /* 0x000fe2000801087a */
[----:B------:R-:W-:Y:S01]  /*1fde0*/  FMUL.FTZ R6, R7, UR4 ;  /* 0x0000000407067c20 */ /* 0x000fe20008410000 */
[----:B------:R-:W-:Y:S01]  /*1fdf0*/  FSEL R5, R0, RZ, P0 ;  /* 0x000000ff00057208 */ /* 0x000fe20000000000 */
[----:B------:R-:W-:Y:S01]  /*1fe00*/  FMUL.FTZ R7, R4, UR4 ;  /* 0x0000000404077c20 */ /* 0x000fe20008410000 */
[----:B------:R-:W-:Y:S01]  /*1fe10*/  MUFU.EX2 R118, R118 ;  /* 0x0000007600767308 */ /* 0x000fe20000000800 */
[--C-:B------:R-:W-:Y:S01]  /*1fe20*/  FFMA.FTZ R48, R136, UR4, -R229.reuse ;  /* 0x0000000488307c23 */ /* 0x100fe200080108e5 */
[--C-:B------:R-:W-:Y:S01]  /*1fe30*/  FFMA.FTZ R131, R138, UR4, -R229.reuse ;  /* 0x000000048a837c23 */ /* 0x100fe200080108e5 */
[----:B------:R-:W-:Y:S07]  /*1fe40*/  FADD.FTZ R5, -R5, R196 ;  /* 0x000000c405057221 */ /* 0x000fee0000010100 */
[----:B------:R-:W-:Y:S01]  /*1fe50*/  MUFU.EX2 R119, R119 ;  /* 0x0000007700777308 */ /* 0x000fe20000000800 */
[----:B------:R-:W4:Y:S01]  /*1fe60*/  LDL.LU R136, [R1+0x9c] ;  /* 0x00009c0001887983 */ /* 0x000f220000300800 */
[----:B------:R-:W-:Y:S02]  /*1fe70*/  IMAD.MOV.U32 R196, RZ, RZ, R42 ;  /* 0x000000ffffc47224 */ /* 0x000fe400078e002a */
[----:B------:R-:W-:Y:S06]  /*1fe80*/  FMUL.FTZ R9, R5, UR4 ;  /* 0x0000000405097c20 */ /* 0x000fec0008410000 */
[----:B------:R-:W1:Y:S01]  /*1fe90*/  MUFU.EX2 R71, R8 ;  /* 0x0000000800477308 */ /* 0x000e620000000800 */
[----:B------:R-:W-:Y:S01]  /*1fea0*/  FFMA.FTZ R126, R139, UR4, -R229 ;  /* 0x000000048b7e7c23 */ /* 0x000fe200080108e5 */
[----:B------:R-:W-:Y:S02]  /*1feb0*/  IMAD.MOV.U32 R197, RZ, RZ, R45 ;  /* 0x000000ffffc57224 */ /* 0x000fe400078e002d */
[----:B------:R-:W-:Y:S06]  /*1fec0*/  FFMA.FTZ R228, R228, UR4, -R229 ;  /* 0x00000004e4e47c23 */ /* 0x000fec00080108e5 */
[----:B------:R-:W1:Y:S01]  /*1fed0*/  MUFU.EX2 R70, R6 ;  /* 0x0000000600467308 */ /* 0x000e620000000800 */
[----:B------:R-:W-:Y:S02]  /*1fee0*/  IMAD.MOV.U32 R198, RZ, RZ, R82 ;  /* 0x000000ffffc67224 */ /* 0x000fe400078e0052 */
[----:B------:R-:W-:Y:S01]  /*1fef0*/  FFMA.FTZ R75, R75, UR4, -R122 ;  /* 0x000000044b4b7c23 */ /* 0x000fe2000801087a */
[----:B------:R-:W-:Y:S06]  /*1ff00*/  IMAD.MOV.U32 R199, RZ, RZ, R81 ;  /* 0x000000ffffc77224 */ /* 0x000fec00078e0051 */
[----:B------:R2:W2:Y:S01]  /*1ff10*/  MUFU.EX2 R72, R7 ;  /* 0x0000000700487308 */ /* 0x0004a20000000800 */
[--C-:B------:R-:W-:Y:S01]  /*1ff20*/  FFMA.FTZ R247, R247, UR4, -R210.reuse ;  /* 0x00000004f7f77c23 */ /* 0x100fe200080108d2 */
[----:B------:R-:W-:Y:S01]  /*1ff30*/  FFMA.FTZ R234, R234, UR4, -R210 ;  /* 0x00000004eaea7c23 */ /* 0x000fe200080108d2 */
[----:B------:R-:W-:Y:S07]  /*1ff40*/  FFMA.FTZ R237, R237, UR4, -R122 ;  /* 0x00000004eded7c23 */ /* 0x000fee000801087a */
[----:B------:R-:W2:Y:S01]  /*1ff50*/  MUFU.EX2 R111, R111 ;  /* 0x0000006f006f7308 */ /* 0x000ea20000000800 */
[----:B------:R-:W-:Y:S01]  /*1ff60*/  FFMA.FTZ R241, R241, UR4, -R206 ;  /* 0x00000004f1f17c23 */ /* 0x000fe200080108ce */
[C---:B-1----:R-:W-:Y:S01]  /*1ff70*/  FMUL.FTZ R4, R71.reuse, R192 ;  /* 0x000000c047047220 */ /* 0x042fe20000410000 */
[C---:B------:R-:W-:Y:S07]  /*1ff80*/  FMUL.FTZ R5, R71.reuse, R193 ;  /* 0x000000c147057220 */ /* 0x040fee0000410000 */
[----:B------:R-:W1:Y:S01]  /*1ff90*/  MUFU.EX2 R110, R110 ;  /* 0x0000006e006e7308 */ /* 0x000e620000000800 */
[C---:B------:R-:W-:Y:S01]  /*1ffa0*/  FMUL.FTZ R16, R71.reuse, R180 ;  /* 0x000000b447107220 */ /* 0x040fe20000410000 */
[C---:B------:R-:W-:Y:S01]  /*1ffb0*/  FMUL.FTZ R6, R70.reuse, R194 ;  /* 0x000000c246067220 */ /* 0x040fe20000410000 */
[----:B------:R-:W-:Y:S07]  /*1ffc0*/  FMUL.FTZ R17, R71, R181 ;  /* 0x000000b547117220 */ /* 0x000fee0000410000 */
[----:B------:R-:W-:Y:S01]  /*1ffd0*/  MUFU.EX2 R107, R107 ;  /* 0x0000006b006b7308 */ /* 0x000fe20000000800 */
[C---:B------:R-:W-:Y:S01]  /*1ffe0*/  FMUL.FTZ R18, R70.reuse, R182 ;  /* 0x000000b646127220 */ /* 0x040fe20000410000 */
[----:B--2---:R-:W-:Y:S01]  /*1fff0*/  FMUL.FTZ R7, R70, R195 ;  /* 0x000000c346077220 */ /* 0x004fe20000410000 */
[C---:B------:R-:W-:Y:S07]  /*20000*/  FMUL.FTZ R8, R72.reuse, R188 ;  /* 0x000000bc48087220 */ /* 0x040fee0000410000 */
[----:B------:R-:W2:Y:S01]  /*20010*/  MUFU.EX2 R104, R104 ;  /* 0x0000006800687308 */ /* 0x000ea20000000800 */
[C---:B------:R-:W-:Y:S01]  /*20020*/  FMUL.FTZ R12, R72.reuse, R184 ;  /* 0x000000b8480c7220 */ /* 0x040fe20000410000 */
[----:B------:R-:W-:Y:S01]  /*20030*/  F2FP.BF16.F32.PACK_AB R76, R111, R118 ;  /* 0x000000766f4c723e */ /* 0x000fe200000010ff */
[----:B------:R-:W-:Y:S07]  /*20040*/  FMUL.FTZ R13, R72, R185 ;  /* 0x000000b9480d7220 */ /* 0x000fee0000410000 */
[----:B------:R-:W-:Y:S01]  /*20050*/  MUFU.EX2 R109, R109 ;  /* 0x0000006d006d7308 */ /* 0x000fe20000000800 */
[----:B------:R-:W-:Y:S01]  /*20060*/  FMUL.FTZ R19, R70, R183 ;  /* 0x000000b746137220 */ /* 0x000fe20000410000 */
[----:B-1----:R-:W-:Y:S01]  /*20070*/  F2FP.BF16.F32.PACK_AB R77, R110, R119 ;  /* 0x000000776e4d723e */ /* 0x002fe200000010ff */
[C---:B------:R-:W-:Y:S07]  /*20080*/  FMUL.FTZ R25, R72.reuse, R173 ;  /* 0x000000ad48197220 */ /* 0x040fee0000410000 */
[----:B------:R-:W1:Y:S01]  /*20090*/  MUFU.EX2 R106, R106 ;  /* 0x0000006a006a7308 */ /* 0x000e620000000800 */
[C---:B------:R-:W-:Y:S01]  /*200a0*/  FMUL.FTZ R28, R72.reuse, R168 ;  /* 0x000000a8481c7220 */ /* 0x040fe20000410000 */
[----:B------:R-:W-:Y:S01]  /*200b0*/  FMUL.FTZ R29, R72, R169 ;  /* 0x000000a9481d7220 */ /* 0x000fe20000410000 */
[C---:B------:R-:W-:Y:S07]  /*200c0*/  FMUL.FTZ R33, R71.reuse, R165 ;  /* 0x000000a547217220 */ /* 0x040fee0000410000 */
[----:B------:R3:W3:Y:S01]  /*200d0*/  MUFU.EX2 R69, R9 ;  /* 0x0000000900457308 */ /* 0x0006e20000000800 */
[----:B------:R-:W-:Y:S01]  /*200e0*/  FMUL.FTZ R34, R70, R166 ;  /* 0x000000a646227220 */ /* 0x000fe20000410000 */
[----:B--2---:R-:W-:Y:S01]  /*200f0*/  F2FP.BF16.F32.PACK_AB R78, R104, R107 ;  /* 0x0000006b684e723e */ /* 0x004fe200000010ff */
[----:B------:R-:W-:Y:S07]  /*20100*/  FMUL.FTZ R35, R70, R167 ;  /* 0x000000a746237220 */ /* 0x000fee0000410000 */
[----:B------:R-:W2:Y:S01]  /*20110*/  MUFU.EX2 R117, R117 ;  /* 0x0000007500757308 */ /* 0x000ea20000000800 */
[----:B------:R-:W-:Y:S01]  /*20120*/  FMUL.FTZ R32, R71, R164 ;  /* 0x000000a447207220 */ /* 0x000fe20000410000 */
[----:B------:R-:W-:Y:S02]  /*20130*/  IMAD.MOV.U32 R192, RZ, RZ, R40 ;  /* 0x000000ffffc07224 */ /* 0x000fe400078e0028 */
[----:B------:R-:W-:Y:S06]  /*20140*/  FMUL.FTZ R40, R72, R156 ;  /* 0x0000009c48287220 */ /* 0x000fec0000410000 */
[----:B------:R-:W-:Y:S01]  /*20150*/  MUFU.EX2 R108, R108 ;  /* 0x0000006c006c7308 */ /* 0x000fe20000000800 */
[----:B------:R-:W-:Y:S01]  /*20160*/  IMAD.MOV.U32 R184, RZ, RZ, R41 ;  /* 0x000000ffffb87224 */ /* 0x000fe200078e0029 */
[----:B-1----:R-:W-:Y:S01]  /*20170*/  F2FP.BF16.F32.PACK_AB R79, R106, R109 ;  /* 0x0000006d6a4f723e */ /* 0x002fe200000010ff */
[C---:B------:R-:W-:Y:S07]  /*20180*/  FMUL.FTZ R41, R72.reuse, R157 ;  /* 0x0000009d48297220 */ /* 0x040fee0000410000 */
[----:B------:R-:W1:Y:S01]  /*20190*/  MUFU.EX2 R115, R115 ;  /* 0x0000007300737308 */ /* 0x000e620000000800 */
[----:B------:R-:W-:Y:S01]  /*201a0*/  FFMA.FTZ R156, R137, UR4, -R229 ;  /* 0x00000004899c7c23 */ /* 0x000fe200080108e5 */
[----:B---3--:R-:W-:Y:S01]  /*201b0*/  FMUL.FTZ R9, R72, R189 ;  /* 0x000000bd48097220 */ /* 0x008fe20000410000 */
[C---:B------:R-:W-:Y:S07]  /*201c0*/  FMUL.FTZ R10, R69.reuse, R190 ;  /* 0x000000be450a7220 */ /* 0x040fee0000410000 */
[----:B------:R-:W-:Y:S01]  /*201d0*/  MUFU.EX2 R102, R102 ;  /* 0x0000006600667308 */ /* 0x000fe20000000800 */
[----:B------:R-:W-:Y:S01]  /*201e0*/  FMUL.FTZ R11, R69, R191 ;  /* 0x000000bf450b7220 */ /* 0x000fe20000410000 */
[----:B--2---:R-:W-:Y:S01]  /*201f0*/  F2FP.BF16.F32.PACK_AB R64, R117, R123 ;  /* 0x0000007b7540723e */ /* 0x004fe200000010ff */
[C---:B------:R-:W-:Y:S07]  /*20200*/  FMUL.FTZ R14, R69.reuse, R186 ;  /* 0x000000ba450e7220 */ /* 0x040fee0000410000 */
[----:B------:R-:W2:Y:S01]  /*20210*/  MUFU.EX2 R103, R103 ;  /* 0x0000006700677308 */ /* 0x000ea20000000800 */
[C---:B------:R-:W-:Y:S01]  /*20220*/  FMUL.FTZ R15, R69.reuse, R187 ;  /* 0x000000bb450f7220 */ /* 0x040fe20000410000 */
[C---:B------:R-:W-:Y:S01]  /*20230*/  FMUL.FTZ R26, R69.reuse, R174 ;  /* 0x000000ae451a7220 */ /* 0x040fe20000410000 */
[C---:B------:R-:W-:Y:S07]  /*20240*/  FMUL.FTZ R27, R69.reuse, R175 ;  /* 0x000000af451b7220 */ /* 0x040fee0000410000 */
[----:B------:R-:W3:Y:S01]  /*20250*/  MUFU.EX2 R105, R105 ;  /* 0x0000006900697308 */ /* 0x000ee20000000800 */
[----:B------:R-:W-:Y:S01]  /*20260*/  FMUL.FTZ R30, R69, R170 ;  /* 0x000000aa451e7220 */ /* 0x000fe20000410000 */
[----:B-1----:R-:W-:Y:S01]  /*20270*/  F2FP.BF16.F32.PACK_AB R65, R115, R116 ;  /* 0x000000747341723e */ /* 0x002fe200000010ff */
[C---:B------:R-:W-:Y:S01]  /*20280*/  FMUL.FTZ R31, R69.reuse, R171 ;  /* 0x000000ab451f7220 */ /* 0x040fe20000410000 */
[----:B------:R-:W-:Y:S02]  /*20290*/  IMAD.MOV.U32 R191, RZ, RZ, R43 ;  /* 0x000000ffffbf7224 */ /* 0x000fe400078e002b */
[C---:B------:R-:W-:Y:S01]  /*202a0*/  FMUL.FTZ R42, R69.reuse, R158 ;  /* 0x0000009e452a7220 */ /* 0x040fe20000410000 */
[----:B------:R-:W-:Y:S03]  /*202b0*/  FMUL.FTZ R43, R69, R159 ;  /* 0x0000009f452b7220 */ /* 0x000fe60000410000 */
[----:B------:R1:W-:Y:S01]  /*202c0*/  MUFU.EX2 R157, R48 ;  /* 0x00000030009d7308 */ /* 0x0003e20000000800 */
[----:B------:R-:W4:Y:S01]  /*202d0*/  LDL.LU R137, [R1+0x98] ;  /* 0x0000980001897983 */ /* 0x000f220000300800 */
[----:B------:R-:W-:Y:S01]  /*202e0*/  MOV R190, R44 ;  /* 0x0000002c00be7202 */ /* 0x000fe20000000f00 */
[----:B------:R-:W-:Y:S01]  /*202f0*/  IMAD.MOV.U32 R193, RZ, RZ, R47 ;  /* 0x000000ffffc17224 */ /* 0x000fe200078e002f */
[----:B--2---:R-:W-:Y:S01]  /*20300*/  F2FP.BF16.F32.PACK_AB R66, R103, R108 ;  /* 0x0000006c6742723e */ /* 0x004fe200000010ff */
[----:B------:R-:W2:Y:S01]  /*20310*/  LDSM.16.MT88.4 R20, [R251+0x8000] ;  /* 0x00800000fb14783b */ /* 0x000ea20000004200 */
[----:B------:R-:W-:Y:S04]  /*20320*/  IMAD.MOV.U32 R188, RZ, RZ, R83 ;  /* 0x000000ffffbc7224 */ /* 0x000fe800078e0053 */
[----:B------:R-:W-:Y:S01]  /*20330*/  MUFU.EX2 R228, R228 ;  /* 0x000000e400e47308 */ /* 0x000fe20000000800 */
[----:B------:R-:W-:Y:S01]  /*20340*/  IMAD.MOV.U32 R195, RZ, RZ, R80 ;  /* 0x000000ffffc37224 */ /* 0x000fe200078e0050 */
[----:B---3--:R-:W-:Y:S01]  /*20350*/  F2FP.BF16.F32.PACK_AB R67, R102, R105 ;  /* 0x000000696643723e */ /* 0x008fe200000010ff */
[----:B------:R-:W-:Y:S02]  /*20360*/  IMAD.MOV.U32 R174, RZ, RZ, R95 ;  /* 0x000000ffffae7224 */ /* 0x000fe400078e005f */
[----:B------:R-:W-:Y:S01]  /*20370*/  FMUL.FTZ R44, R72, R152 ;  /* 0x00000098482c7220 */ /* 0x000fe20000410000 */
[----:B------:R-:W-:Y:S01]  /*20380*/  VIADD R101, R251, 0x8040 ;  /* 0x00008040fb657836 */ /* 0x000fe20000000000 */
[----:B------:R-:W3:Y:S01]  /*20390*/  LDL.LU R138, [R1+0x94] ;  /* 0x00009400018a7983 */ /* 0x000ee20000300800 */
[----:B------:R-:W-:Y:S02]  /*203a0*/  IMAD.MOV.U32 R194, RZ, RZ, R56 ;  /* 0x000000ffffc27224 */ /* 0x000fe400078e0038 */
[--C-:B------:R-:W-:Y:S01]  /*203b0*/  FFMA.FTZ R56, R132, UR4, -R210.reuse ;  /* 0x0000000484387c23 */ /* 0x100fe200080108d2 */
[----:B-1----:R-:W-:Y:S01]  /*203c0*/  FMUL.FTZ R48, R71, R148 ;  /* 0x0000009447307220 */ /* 0x002fe20000410000 */
[----:B------:R-:W3:Y:S01]  /*203d0*/  LDL.LU R139, [R1+0x90] ;  /* 0x00009000018b7983 */ /* 0x000ee20000300800 */
[----:B------:R-:W-:Y:S01]  /*203e0*/  FFMA.FTZ R148, R133, UR4, -R210 ;  /* 0x0000000485947c23 */ /* 0x000fe200080108d2 */
[----:B------:R-:W-:Y:S02]  /*203f0*/  IMAD.MOV.U32 R189, RZ, RZ, R46 ;  /* 0x000000ffffbd7224 */ /* 0x000fe400078e002e */
[C---:B------:R-:W-:Y:S01]  /*20400*/  FMUL.FTZ R46, R69.reuse, R154 ;  /* 0x0000009a452e7220 */ /* 0x040fe20000410000 */
[----:B------:R-:W3:Y:S01]  /*20410*/  LDL.LU R132, [R1+0x8c] ;  /* 0x00008c0001847983 */ /* 0x000ee20000300800 */
[----:B------:R-:W-:Y:S01]  /*20420*/  FMUL.FTZ R45, R72, R153 ;  /* 0x00000099482d7220 */ /* 0x000fe20000410000 */
[----:B------:R-:W-:Y:S01]  /*20430*/  FMUL.FTZ R47, R69, R155 ;  /* 0x0000009b452f7220 */ /* 0x000fe20000410000 */
[----:B------:R-:W-:Y:S01]  /*20440*/  MUFU.EX2 R148, R148 ;  /* 0x0000009400947308 */ /* 0x000fe20000000800 */
[----:B------:R-:W3:Y:S01]  /*20450*/  LDL.LU R133, [R1+0x88] ;  /* 0x0000880001857983 */ /* 0x000ee20000300800 */
[----:B------:R-:W-:Y:S01]  /*20460*/  MOV R187, R191 ;  /* 0x000000bf00bb7202 */ /* 0x000fe20000000f00 */
[----:B------:R-:W-:Y:S01]  /*20470*/  IMAD.MOV.U32 R191, RZ, RZ, R195 ;  /* 0x000000ffffbf7224 */ /* 0x000fe200078e00c3 */
[----:B------:R-:W-:Y:S01]  /*20480*/  MOV R195, R51 ;  /* 0x0000003300c37202 */ /* 0x000fe20000000f00 */
[----:B------:R-:W-:Y:S01]  /*20490*/  FMUL.FTZ R51, R70, R151 ;  /* 0x0000009746337220 */ /* 0x000fe20000410000 */
[----:B------:R-:W-:Y:S01]  /*204a0*/  FFMA.FTZ R151, R134, UR4, -R206 ;  /* 0x0000000486977c23 */ /* 0x000fe200080108ce */
[----:B------:R-:W-:Y:S01]  /*204b0*/  IMAD.MOV.U32 R182, RZ, RZ, R191 ;  /* 0x000000ffffb67224 */ /* 0x000fe200078e00bf */
[----:B------:R-:W3:Y:S01]  /*204c0*/  LDL.LU R134, [R1+0x84] ;  /* 0x0000840001867983 */ /* 0x000ee20000300800 */
[----:B------:R-:W-:Y:S01]  /*204d0*/  IMAD.MOV.U32 R191, RZ, RZ, R85 ;  /* 0x000000ffffbf7224 */ /* 0x000fe200078e0055 */
[----:B------:R-:W-:Y:S01]  /*204e0*/  MUFU.EX2 R156, R156 ;  /* 0x0000009c009c7308 */ /* 0x000fe20000000800 */
[----:B------:R-:W-:Y:S02]  /*204f0*/  IMAD.MOV.U32 R173, RZ, RZ, R182 ;  /* 0x000000ffffad7224 */ /* 0x000fe400078e00b6 */
[----:B------:R-:W-:Y:S01]  /*20500*/  FFMA.FTZ R204, R204, UR4, -R210 ;  /* 0x00000004cccc7c23 */ /* 0x000fe200080108d2 */
[----:B------:R-:W-:Y:S06]  /*20510*/  IMAD.MOV.U32 R182, RZ, RZ, R88 ;  /* 0x000000ffffb67224 */ /* 0x000fec00078e0058 */
[----:B------:R-:W-:Y:S01]  /*20520*/  MUFU.EX2 R151, R151 ;  /* 0x0000009700977308 */ /* 0x000fe20000000800 */
[----:B------:R-:W-:Y:S02]  /*20530*/  IMAD.MOV.U32 R186, RZ, RZ, R189 ;  /* 0x000000ffffba7224 */ /* 0x000fe400078e00bd */
[----:B------:R-:W-:Y:S01]  /*20540*/  FFMA.FTZ R211, R211, UR4, -R210 ;  /* 0x00000004d3d37c23 */ /* 0x000fe200080108d2 */
[----:B------:R-:W-:Y:S02]  /*20550*/  IMAD.MOV.U32 R189, RZ, RZ, R49 ;  /* 0x000000ffffbd7224 */ /* 0x000fe400078e0031 */
[C---:B------:R-:W-:Y:S01]  /*20560*/  FMUL.FTZ R49, R71.reuse, R149 ;  /* 0x0000009547317220 */ /* 0x040fe20000410000 */
[----:B------:R-:W-:Y:S03]  /*20570*/  IMAD.MOV.U32 R185, RZ, RZ, R188 ;  /* 0x000000ffffb97224 */ /* 0x000fe600078e00bc */
[----:B------:R1:W1:Y:S01]  /*20580*/  MUFU.EX2 R149, R56 ;  /* 0x0000003800957308 */ /* 0x0002620000000800 */
[-C--:B--2---:R-:W-:Y:S09]  /*20590*/  HMMA.16816.F32.BF16 R4, R76, R20.reuse, R4 ;  /* 0x000000144c04723c */ /* 0x084ff20000041804 */
[----:B------:R-:W-:Y:S01]  /*205a0*/  MUFU.EX2 R131, R131 ;  /* 0x0000008300837308 */ /* 0x000fe20000000800 */
[----:B------:R-:W-:Y:S01]  /*205b0*/  @P4 IADD3 R101, PT, PT, R24, -0x40, RZ ;  /* 0xffffffc018654810 */ /* 0x000fe20007ffe0ff */
[----:B------:R-:W-:Y:S02]  /*205c0*/  IMAD.MOV.U32 R188, RZ, RZ, R50 ;  /* 0x000000ffffbc7224 */ /* 0x000fe400078e0032 */
[----:B------:R-:W-:Y:S01]  /*205d0*/  FMUL.FTZ R24, R72, R172 ;  /* 0x000000ac48187220 */ /* 0x000fe20000410000 */
[C---:B------:R-:W-:Y:S05]  /*205e0*/  HMMA.16816.F32.BF16 R8, R64.reuse, R20, R8 ;  /* 0x000000144008723c */ /* 0x040fea0000041808 */
[----:B------:R-:W-:Y:S01]  /*205f0*/  MUFU.EX2 R126, R126 ;  /* 0x0000007e007e7308 */ /* 0x000fe20000000800 */
[----:B------:R-:W2:Y:S01]  /*20600*/  LDSM.16.MT88.4 R52, [R101] ;  /* 0x000000006534783b */ /* 0x000ea20000004200 */
[----:B------:R-:W-:Y:S02]  /*20610*/  IMAD.IADD R100, R250, 0x1, R101 ;  /* 0x00000001fa647824 */ /* 0x000fe400078e0265 */
[C---:B------:R-:W-:Y:S01]  /*20620*/  FMUL.FTZ R20, R71.reuse, R176 ;  /* 0x000000b047147220 */ /* 0x040fe20000410000 */
[----:B------:R-:W-:Y:S01]  /*20630*/  IMAD.MOV.U32 R181, RZ, RZ, R189 ;  /* 0x000000ffffb57224 */ /* 0x000fe200078e00bd */
[----:B------:R-:W-:Y:S01]  /*20640*/  MOV R189, R188 ;  /* 0x000000bc00bd7202 */ /* 0x000fe20000000f00 */
[-C--:B------:R-:W-:Y:S03]  /*20650*/  HMMA.16816.F32.BF16 R12, R64, R22.reuse, R12 ;  /* 0x00000016400c723c */ /* 0x080fe6000004180c */
[----:B------:R-:W-:Y:S01]  /*20660*/  MUFU.EX2 R247, R247 ;  /* 0x000000f700f77308 */ /* 0x000fe20000000800 */
[----:B------:R-:W2:Y:S01]  /*20670*/  LDSM.16.MT88.4 R80, [R100] ;  /* 0x000000006450783b */ /* 0x000ea20000004200 */
[----:B------:R-:W-:Y:S02]  /*20680*/  IMAD.MOV.U32 R188, RZ, RZ, R87 ;  /* 0x000000ffffbc7224 */ /* 0x000fe400078e0057 */
[----:B------:R-:W-:Y:S01]  /*20690*/  FMUL.FTZ R21, R71, R177 ;  /* 0x000000b147157220 */ /* 0x000fe20000410000 */
[----:B------:R-:W-:Y:S02]  /*206a0*/  IMAD.MOV.U32 R177, RZ, RZ, R187 ;  /* 0x000000ffffb17224 */ /* 0x000fe400078e00bb */
[C---:B------:R-:W-:Y:S01]  /*206b0*/  FMUL.FTZ R50, R70.reuse, R150 ;  /* 0x0000009646327220 */ /* 0x040fe20000410000 */
[----:B------:R-:W-:Y:S01]  /*206c0*/  IMAD.MOV.U32 R180, RZ, RZ, R184 ;  /* 0x000000ffffb47224 */ /* 0x000fe200078e00b8 */
[C---:B------:R-:W-:Y:S01]  /*206d0*/  HMMA.16816.F32.BF16 R16, R76.reuse, R22, R16 ;  /* 0x000000164c10723c */ /* 0x040fe20000041810 */
[----:B------:R-:W-:Y:S03]  /*206e0*/  MUFU.EX2 R234, R234 ;  /* 0x000000ea00ea7308 */ /* 0x000fe60000000800 */
[C---:B------:R-:W-:Y:S01]  /*206f0*/  FMUL.FTZ R22, R70.reuse, R178 ;  /* 0x000000b246167220 */ /* 0x040fe20000410000 */
[----:B------:R-:W-:Y:S01]  /*20700*/  FMUL.FTZ R23, R70, R179 ;  /* 0x000000b346177220 */ /* 0x000fe20000410000 */
[----:B------:R-:W-:Y:S02]  /*20710*/  IMAD.MOV.U32 R178, RZ, RZ, R90 ;  /* 0x000000ffffb27224 */ /* 0x000fe400078e005a */
[----:B-1----:R-:W-:Y:S01]  /*20720*/  FMUL.FTZ R56, R72, R140 ;  /* 0x0000008c48387220 */ /* 0x002fe20000410000 */
[----:B------:R-:W-:Y:S02]  /*20730*/  IMAD.MOV.U32 R184, RZ, RZ, R190 ;  /* 0x000000ffffb87224 */ /* 0x000fe400078e00be */
[----:B------:R-:W-:Y:S01]  /*20740*/  FFMA.FTZ R140, R177, UR4, -R206 ;  /* 0x00000004b18c7c23 */ /* 0x000fe200080108ce */
[----:B------:R-:W-:Y:S01]  /*20750*/  IMAD.MOV.U32 R190, RZ, RZ, R194 ;  /* 0x000000ffffbe7224 */ /* 0x000fe200078e00c2 */
[----:B------:R-:W-:Y:S01]  /*20760*/  MUFU.EX2 R237, R237 ;  /* 0x000000ed00ed7308 */ /* 0x000fe20000000800 */
[-C--:B------:R-:W-:Y:S03]  /*20770*/  HMMA.16816.F32.BF16 R20, R76, R36.reuse, R20 ;  /* 0x000000244c14723c */ /* 0x080fe60000041814 */
[----:B------:R-:W-:Y:S06]  /*20780*/  IMAD.MOV.U32 R177, RZ, RZ, R91 ;  /* 0x000000ffffb17224 */ /* 0x000fec00078e005b */
[----:B------:R-:W-:Y:S01]  /*20790*/  MUFU.EX2 R140, R140 ;  /* 0x0000008c008c7308 */ /* 0x000fe20000000800 */
[----:B------:R-:W-:Y:S02]  /*207a0*/  IMAD.MOV.U32 R194, RZ, RZ, R60 ;  /* 0x000000ffffc27224 */ /* 0x000fe400078e003c */
[----:B------:R-:W-:Y:S01]  /*207b0*/  FFMA.FTZ R60, R135, UR4, -R206 ;  /* 0x00000004873c7c23 */ /* 0x000fe200080108ce */
[----:B------:R-:W-:Y:S01]  /*207c0*/  IMAD.MOV.U32 R176, RZ, RZ, R186 ;  /* 0x000000ffffb07224 */ /* 0x000fe200078e00ba */
[C---:B------:R-:W-:Y:S01]  /*207d0*/  HMMA.16816.F32.BF16 R24, R64.reuse, R36, R24 ;  /* 0x000000244018723c */ /* 0x040fe20000041818 */
[----:B------:R-:W3:Y:S04]  /*207e0*/  LDL.LU R135, [R1+0x80] ;  /* 0x0000800001877983 */ /* 0x000ee80000300800 */
[----:B------:R-:W-:Y:S01]  /*207f0*/  MUFU.EX2 R211, R211 ;  /* 0x000000d300d37308 */ /* 0x000fe20000000800 */
[----:B------:R-:W-:Y:S02]  /*20800*/  IMAD.MOV.U32 R186, RZ, RZ, R195 ;  /* 0x000000ffffba7224 */ /* 0x000fe400078e00c3 */
[C---:B------:R-:W-:Y:S01]  /*20810*/  FMUL.FTZ R36, R71.reuse, R160 ;  /* 0x000000a047247220 */ /* 0x040fe20000410000 */
[----:B------:R-:W-:Y:S02]  /*20820*/  IMAD.MOV.U32 R195, RZ, RZ, R193 ;  /* 0x000000ffffc37224 */ /* 0x000fe400078e00c1 */
[----:B------:R-:W-:Y:S01]  /*20830*/  FMUL.FTZ R37, R71, R161 ;  /* 0x000000a147257220 */ /* 0x000fe20000410000 */
[-C--:B------:R-:W-:Y:S03]  /*20840*/  HMMA.16816.F32.BF16 R28, R64, R38.reuse, R28 ;  /* 0x00000026401c723c */ /* 0x080fe6000004181c */
[----:B------:R-:W-:Y:S01]  /*20850*/  IMAD.MOV.U32 R193, RZ, RZ, R197 ;  /* 0x000000ffffc17224 */ /* 0x000fe200078e00c5 */
[----:B------:R-:W-:Y:S01]  /*20860*/  MOV R197, R86 ;  /* 0x0000005600c57202 */ /* 0x000fe20000000f00 */
[----:B------:R-:W-:Y:S02]  /*20870*/  IMAD.MOV.U32 R169, RZ, RZ, R186 ;  /* 0x000000ffffa97224 */ /* 0x000fe400078e00ba */
[----:B------:R-:W-:Y:S01]  /*20880*/  FFMA.FTZ R205, R205, UR4, -R206 ;  /* 0x00000004cdcd7c23 */ /* 0x000fe200080108ce */
[----:B------:R-:W-:Y:S01]  /*20890*/  IMAD.MOV.U32 R186, RZ, RZ, R98 ;  /* 0x000000ffffba7224 */ /* 0x000fe200078e0062 */
[C---:B------:R-:W-:Y:S04]  /*208a0*/  HMMA.16816.F32.BF16 R32, R76.reuse, R38, R32 ;  /* 0x000000264c20723c */ /* 0x040fe80000041820 */
[C---:B------:R-:W-:Y:S01]  /*208b0*/  FMUL.FTZ R38, R70.reuse, R162 ;  /* 0x000000a246267220 */ /* 0x040fe20000410000 */
[----:B------:R-:W-:Y:S01]  /*208c0*/  FMUL.FTZ R39, R70, R163 ;  /* 0x000000a346277220 */ /* 0x000fe20000410000 */
[----:B------:R-:W-:Y:S01]  /*208d0*/  IMAD.MOV.U32 R183, RZ, RZ, R185 ;  /* 0x000000ffffb77224 */ /* 0x000fe200078e00b9 */
[----:B------:R-:W-:Y:S01]  /*208e0*/  MUFU.EX2 R205, R205 ;  /* 0x000000cd00cd7308 */ /* 0x000fe20000000800 */
[----:B------:R-:W-:Y:S02]  /*208f0*/  IMAD.MOV.U32 R185, RZ, RZ, R58 ;  /* 0x000000ffffb97224 */ /* 0x000fe400078e003a */
[C---:B------:R-:W-:Y:S01]  /*20900*/  FMUL.FTZ R58, R69.reuse, R142 ;  /* 0x0000008e453a7220 */ /* 0x040fe20000410000 */
[----:B------:R-:W-:Y:S01]  /*20910*/  FFMA.FTZ R142, R84, UR4, -R122 ;  /* 0x00000004548e7c23 */ /* 0x000fe2000801087a */
[----:B------:R-:W-:Y:S01]  /*20920*/  IMAD.MOV.U32 R187, RZ, RZ, R59 ;  /* 0x000000ffffbb7224 */ /* 0x000fe200078e003b */
[-C--:B--2---:R-:W-:Y:S01]  /*20930*/  HMMA.16816.F32.BF16 R36, R76, R52.reuse, R36 ;  /* 0x000000344c24723c */ /* 0x084fe20000041824 */
[----:B------:R-:W1:Y:S02]  /*20940*/  LDSM.16.MT88.4 R84, [R251+0x8800] ;  /* 0x00880000fb54783b */ /* 0x000e640000004200 */
[----:B------:R-:W-:Y:S01]  /*20950*/  FMUL.FTZ R59, R69, R143 ;  /* 0x0000008f453b7220 */ /* 0x000fe20000410000 */
[----:B------:R-:W-:Y:S01]  /*20960*/  FFMA.FTZ R143, R176, UR4, -R206 ;  /* 0x00000004b08f7c23 */ /* 0x000fe200080108ce */
[----:B------:R-:W-:Y:S01]  /*20970*/  IMAD.MOV.U32 R176, RZ, RZ, R196 ;  /* 0x000000ffffb07224 */ /* 0x000fe200078e00c4 */
[----:B------:R-:W-:Y:S01]  /*20980*/  MUFU.EX2 R142, R142 ;  /* 0x0000008e008e7308 */ /* 0x000fe20000000800 */
[----:B------:R-:W-:Y:S01]  /*20990*/  IMAD.MOV.U32 R196, RZ, RZ, R89 ;  /* 0x000000ffffc47224 */ /* 0x000fe200078e0059 */
[C---:B------:R-:W-:Y:S01]  /*209a0*/  HMMA.16816.F32.BF16 R40, R64.reuse, R52, R40 ;  /* 0x000000344028723c */ /* 0x040fe20000041828 */
[----:B------:R-:W2:Y:S07]  /*209b0*/  LDSM.16.MT88.4 R88, [R248+0x8800] ;  /* 0x00880000f858783b */ /* 0x000eae0000004200 */
[----:B------:R-:W-:Y:S01]  /*209c0*/  MUFU.EX2 R143, R143 ;  /* 0x0000008f008f7308 */ /* 0x000fe20000000800 */
[C---:B------:R-:W-:Y:S01]  /*209d0*/  FMUL.FTZ R52, R71.reuse, R144 ;  /* 0x0000009047347220 */ /* 0x040fe20000410000 */
[----:B------:R-:W-:Y:S08]  /*209e0*/  FMUL.FTZ R53, R71, R145 ;  /* 0x0000009147357220 */ /* 0x000ff00000410000 */
[----:B------:R4:W1:Y:S01]  /*209f0*/  MUFU.EX2 R144, R60 ;  /* 0x0000003c00907308 */ /* 0x0008620000000800 */
[----:B------:R-:W-:Y:S01]  /*20a00*/  IMAD.MOV.U32 R172, RZ, RZ, R181 ;  /* 0x000000ffffac7224 */ /* 0x000fe200078e00b5 */
[-C--:B------:R-:W-:Y:S03]  /*20a10*/  HMMA.16816.F32.BF16 R44, R64, R54.reuse, R44 ;  /* 0x00000036402c723c */ /* 0x080fe6000004182c */
[----:B------:R-:W-:Y:S01]  /*20a20*/  MOV R181, R63 ;  /* 0x0000003f00b57202 */ /* 0x000fe20000000f00 */
[----:B------:R-:W-:Y:S02]  /*20a30*/  IMAD.MOV.U32 R168, RZ, RZ, R172 ;  /* 0x000000ffffa87224 */ /* 0x000fe400078e00ac */
[--C-:B------:R-:W-:Y:S01]  /*20a40*/  FFMA.FTZ R197, R197, UR4, -R229.reuse ;  /* 0x00000004c5c57c23 */ /* 0x100fe200080108e5 */
[----:B------:R-:W-:Y:S01]  /*20a50*/  FFMA.FTZ R196, R196, UR4, -R229 ;  /* 0x00000004c4c47c23 */ /* 0x000fe200080108e5 */
[----:B------:R-:W-:Y:S01]  /*20a60*/  FFMA.FTZ R208, R208, UR4, -R210 ;  /* 0x00000004d0d07c23 */ /* 0x000fe200080108d2 */
[C---:B------:R-:W-:Y:S03]  /*20a70*/  HMMA.16816.F32.BF16 R48, R76.reuse, R54, R48 ;  /* 0x000000364c30723c */ /* 0x040fe60000041830 */
[----:B------:R-:W-:Y:S01]  /*20a80*/  MUFU.EX2 R197, R197 ;  /* 0x000000c500c57308 */ /* 0x000fe20000000800 */
[----:B------:R-:W-:Y:S01]  /*20a90*/  FMUL.FTZ R55, R70, R147 ;  /* 0x0000009346377220 */ /* 0x000fe20000410000 */
[----:B------:R-:W-:Y:S01]  /*20aa0*/  FFMA.FTZ R147, R180, UR4, -R122 ;  /* 0x00000004b4937c23 */ /* 0x000fe2000801087a */
[----:B------:R-:W-:Y:S02]  /*20ab0*/  IMAD.MOV.U32 R180, RZ, RZ, R194 ;  /* 0x000000ffffb47224 */ /* 0x000fe400078e00c2 */
[----:B------:R-:W-:Y:S01]  /*20ac0*/  FMUL.FTZ R54, R70, R146 ;  /* 0x0000009246367220 */ /* 0x000fe20000410000 */
[----:B------:R-:W-:Y:S02]  /*20ad0*/  IMAD.MOV.U32 R194, RZ, RZ, R57 ;  /* 0x000000ffffc27224 */ /* 0x000fe400078e0039 */
[----:B------:R-:W-:Y:S01]  /*20ae0*/  FFMA.FTZ R150, R168, UR4, -R210 ;  /* 0x00000004a8967c23 */ /* 0x000fe200080108d2 */
[----:B------:R-:W-:Y:S01]  /*20af0*/  IMAD.MOV.U32 R179, RZ, RZ, R180 ;  /* 0x000000ffffb37224 */ /* 0x000fe200078e00b4 */
[----:B------:R-:W-:Y:S01]  /*20b00*/  MOV R180, R187 ;  /* 0x000000bb00b47202 */ /* 0x000fe20000000f00 */
[----:B------:R-:W-:Y:S02]  /*20b10*/  IMAD.MOV.U32 R168, RZ, RZ, R99 ;  /* 0x000000ffffa87224 */ /* 0x000fe400078e0063 */
[----:B------:R-:W-:Y:S01]  /*20b20*/  FMUL.FTZ R57, R72, R141 ;  /* 0x0000008d48397220 */ /* 0x000fe20000410000 */
[-C--:B------:R-:W-:Y:S01]  /*20b30*/  HMMA.16816.F32.BF16 R52, R76, R80.reuse, R52 ;  /* 0x000000504c34723c */ /* 0x080fe20000041834 */
[----:B------:R-:W2:Y:S02]  /*20b40*/  MUFU.EX2 R147, R147 ;  /* 0x0000009300937308 */ /* 0x000ea40000000800 */
[----:B------:R-:W-:Y:S02]  /*20b50*/  IMAD.MOV.U32 R175, RZ, RZ, R179 ;  /* 0x000000ffffaf7224 */ /* 0x000fe400078e00b3 */
[----:B------:R-:W-:Y:S01]  /*20b60*/  FFMA.FTZ R146, R173, UR4, -R122 ;  /* 0x00000004ad927c23 */ /* 0x000fe2000801087a */
[----:B------:R-:W-:Y:S02]  /*20b70*/  IMAD.MOV.U32 R179, RZ, RZ, R182 ;  /* 0x000000ffffb37224 */ /* 0x000fe400078e00b6 */
[----:B------:R-:W-:Y:S01]  /*20b80*/  FFMA.FTZ R141, R183, UR4, -R122 ;  /* 0x00000004b78d7c23 */ /* 0x000fe2000801087a */
[----:B------:R-:W-:Y:S01]  /*20b90*/  IMAD.MOV.U32 R182, RZ, RZ, R93 ;  /* 0x000000ffffb67224 */ /* 0x000fe200078e005d */
[C---:B------:R-:W-:Y:S01]  /*20ba0*/  HMMA.16816.F32.BF16 R56, R64.reuse, R80, R56 ;  /* 0x000000504038723c */ /* 0x040fe20000041838 */
[----:B------:R-:W-:Y:S03]  /*20bb0*/  MUFU.EX2 R150, R150 ;  /* 0x0000009600967308 */ /* 0x000fe60000000800 */
[----:B------:R-:W-:Y:S01]  /*20bc0*/  MOV R170, R182 ;  /* 0x000000b600aa7202 */ /* 0x000fe20000000f00 */
[----:B------:R-:W-:Y:S06]  /*20bd0*/  IMAD.MOV.U32 R183, RZ, RZ, R184 ;  /* 0x000000ffffb77224 */ /* 0x000fec00078e00b8 */
[----:B------:R-:W-:Y:S01]  /*20be0*/  MUFU.EX2 R141, R141 ;  /* 0x0000008d008d7308 */ /* 0x000fe20000000800 */
[----:B------:R-:W-:Y:S02]  /*20bf0*/  IMAD.MOV.U32 R187, RZ, RZ, R62 ;  /* 0x000000ffffbb7224 */ /* 0x000fe400078e003e */
[----:B------:R-:W-:Y:S01]  /*20c00*/  FFMA.FTZ R145, R175, UR4, -R210 ;  /* 0x00000004af917c23 */ /* 0x000fe200080108d2 */
[----:B------:R-:W-:Y:S01]  /*20c10*/  FFMA.FTZ R154, R170, UR4, -R229 ;  /* 0x00000004aa9a7c23 */ /* 0x000fe200080108e5 */
[----:B------:R-:W-:Y:S01]  /*20c20*/  IMAD.MOV.U32 R184, RZ, RZ, R61 ;  /* 0x000000ffffb87224 */ /* 0x000fe200078e003d */
[----:B------:R-:W2:Y:S04]  /*20c30*/  LDL.LU R170, [R1+0x70] ;  /* 0x0000700001aa7983 */ /* 0x000ea80000300800 */
[----:B------:R-:W2:Y:S01]  /*20c40*/  MUFU.EX2 R146, R146 ;  /* 0x0000009200927308 */ /* 0x000ea20000000800 */
[----:B------:R-:W-:Y:S01]  /*20c50*/  F2FP.BF16.F32.PACK_AB R81, R148, R149 ;  /* 0x000000959451723e */ /* 0x000fe200000010ff */
[----:B------:R-:W-:Y:S01]  /*20c60*/  IMAD.MOV.U32 R175, RZ, RZ, R97 ;  /* 0x000000ffffaf7224 */ /* 0x000fe200078e0061 */
[----:B------:R-:W-:Y:S07]  /*20c70*/  F2FP.BF16.F32.PACK_AB R80, R156, R157 ;  /* 0x0000009d9c50723e */ /* 0x000fee00000010ff */
[----:B------:R-:W2:Y:S01]  /*20c80*/  MUFU.EX2 R145, R145 ;  /* 0x0000009100917308 */ /* 0x000ea20000000800 */
[----:B------:R-:W-:Y:S02]  /*20c90*/  IMAD.MOV.U32 R173, RZ, RZ, R199 ;  /* 0x000000ffffad7224 */ /* 0x000fe400078e00c7 */
[----:B------:R-:W-:Y:S01]  /*20ca0*/  FFMA.FTZ R200, R200, UR4, -R206 ;  /* 0x00000004c8c87c23 */ /* 0x000fe200080108ce */
[----:B------:R-:W-:Y:S01]  /*20cb0*/  IMAD.MOV.U32 R172, RZ, RZ, R181 ;  /* 0x000000ffffac7224 */ /* 0x000fe200078e00b5 */
[----:B------:R-:W-:Y:S01]  /*20cc0*/  MOV R181, R187 ;  /* 0x000000bb00b57202 */ /* 0x000fe20000000f00 */
[----:B------:R-:W-:Y:S04]  /*20cd0*/  IMAD.MOV.U32 R187, RZ, RZ, R184 ;  /* 0x000000ffffbb7224 */ /* 0x000fe800078e00b8 */
[----:B------:R-:W-:Y:S01]  /*20ce0*/  MUFU.EX2 R154, R154 ;  /* 0x0000009a009a7308 */ /* 0x000fe20000000800 */
[----:B------:R-:W-:Y:S02]  /*20cf0*/  IMAD.MOV.U32 R184, RZ, RZ, R94 ;  /* 0x000000ffffb87224 */ /* 0x000fe400078e005e */
[----:B------:R-:W-:Y:S01]  /*20d00*/  FFMA.FTZ R112, R112, UR4, -R122 ;  /* 0x0000000470707c23 */ /* 0x000fe2000801087a */
[----:B------:R-:W-:Y:S06]  /*20d10*/  IMAD.MOV.U32 R199, RZ, RZ, R92 ;  /* 0x000000ffffc77224 */ /* 0x000fec00078e005c */
[----:B------:R-:W-:Y:S01]  /*20d20*/  MUFU.EX2 R196, R196 ;  /* 0x000000c400c47308 */ /* 0x000fe20000000800 */
[----:B------:R-:W2:Y:S01]  /*20d30*/  LDSM.16.MT88.4 R92, [R101+0x800] ;  /* 0x00080000655c783b */ /* 0x000ea20000004200 */
[----:B------:R-:W-:Y:S02]  /*20d40*/  IMAD.MOV.U32 R182, RZ, RZ, R96 ;  /* 0x000000ffffb67224 */ /* 0x000fe400078e0060 */
[----:B------:R-:W-:Y:S06]  /*20d50*/  FFMA.FTZ R199, R199, UR4, -R206 ;  /* 0x00000004c7c77c23 */ /* 0x000fec00080108ce */
[----:B------:R-:W-:Y:S01]  /*20d60*/  MUFU.EX2 R200, R200 ;  /* 0x000000c800c87308 */ /* 0x000fe20000000800 */
[----:B------:R-:W-:Y:S01]  /*20d70*/  FFMA.FTZ R201, R201, UR4, -R122 ;  /* 0x00000004c9c97c23 */ /* 0x000fe2000801087a */
[--C-:B------:R-:W-:Y:S01]  /*20d80*/  FFMA.FTZ R203, R203, UR4, -R206.reuse ;  /* 0x00000004cbcb7c23 */ /* 0x100fe200080108ce */
[--C-:B------:R-:W-:Y:S07]  /*20d90*/  FFMA.FTZ R129, R129, UR4, -R206.reuse ;  /* 0x0000000481817c23 */ /* 0x100fee00080108ce */
[----:B------:R-:W-:Y:S01]  /*20da0*/  MUFU.EX2 R112, R112 ;  /* 0x0000007000707308 */ /* 0x000fe20000000800 */
[----:B------:R-:W2:Y:S01]  /*20db0*/  LDSM.16.MT88.4 R96, [R100+0x800] ;  /* 0x000800006460783b */ /* 0x000ea20000004200 */
        /* <DEDUP_REMOVED lines=10> */
[----:B------:R-:W-:Y:S10]  /*20e60*/  MUFU.EX2 R128, R128 ;  /* 0x0000008000807308 */ /* 0x000ff40000000800 */
[----:B------:R-:W-:Y:S10]  /*20e70*/  MUFU.EX2 R114, R114 ;  /* 0x0000007200727308 */ /* 0x000ff40000000800 */
[----:B------:R-:W-:Y:S10]  /*20e80*/  MUFU.EX2 R130, R130 ;  /* 0x0000008200827308 */ /* 0x000ff40000000800 */
[----:B------:R-:W-:Y:S10]  /*20e90*/  MUFU.EX2 R121, R121 ;  /* 0x0000007900797308 */ /* 0x000ff40000000800 */
[----:B------:R-:W-:Y:S10]  /*20ea0*/  MUFU.EX2 R218, R218 ;  /* 0x000000da00da7308 */ /* 0x000ff40000000800 */
[----:B------:R-:W-:Y:S01]  /*20eb0*/  MUFU.EX2 R208, R208 ;  /* 0x000000d000d07308 */ /* 0x000fe20000000800 */
[----:B----4-:R-:W-:Y:S01]  /*20ec0*/  FMUL.FTZ R60, R72, R136 ;  /* 0x00000088483c7220 */ /* 0x010fe20000410000 */
[----:B------:R-:W-:Y:S01]  /*20ed0*/  FFMA.FTZ R136, R74, UR4, -R210 ;  /* 0x000000044a887c23 */ /* 0x000fe200080108d2 */
[----:B------:R-:W-:Y:S07]  /*20ee0*/  FFMA.FTZ R74, R125, UR4, -R122 ;  /* 0x000000047d4a7c23 */ /* 0x000fee000801087a */
[----:B------:R-:W-:Y:S01]  /*20ef0*/  MUFU.EX2 R125, R201 ;  /* 0x000000c9007d7308 */ /* 0x000fe20000000800 */
[----:B------:R-:W-:Y:S01]  /*20f00*/  FMUL.FTZ R61, R72, R137 ;  /* 0x00000089483d7220 */ /* 0x000fe20000410000 */
[----:B------:R-:W-:Y:S01]  /*20f10*/  FFMA.FTZ R137, R207, UR4, -R210 ;  /* 0x00000004cf897c23 */ /* 0x000fe200080108d2 */
[C---:B---3--:R-:W-:Y:S01]  /*20f20*/  FMUL.FTZ R62, R69.reuse, R138 ;  /* 0x0000008a453e7220 */ /* 0x048fe20000410000 */
[----:B------:R-:W-:Y:S07]  /*20f30*/  FMUL.FTZ R63, R69, R139 ;  /* 0x0000008b453f7220 */ /* 0x000fee0000410000 */
[-C--:B------:R-:W-:Y:S03]  /*20f40*/  HMMA.16816.F32.BF16 R60, R64, R82.reuse, R60 ;  /* 0x00000052403c723c */ /* 0x080fe6000004183c */
[C---:B------:R-:W-:Y:S01]  /*20f50*/  FMUL.FTZ R64, R71.reuse, R132 ;  /* 0x0000008447407220 */ /* 0x040fe20000410000 */
[----:B------:R-:W-:Y:S01]  /*20f60*/  FMUL.FTZ R65, R71, R133 ;  /* 0x0000008547417220 */ /* 0x000fe20000410000 */
[C---:B------:R-:W-:Y:S01]  /*20f70*/  FMUL.FTZ R66, R70.reuse, R134 ;  /* 0x0000008646427220 */ /* 0x040fe20000410000 */
[----:B------:R-:W-:Y:S01]  /*20f80*/  FMUL.FTZ R67, R70, R135 ;  /* 0x0000008746437220 */ /* 0x000fe20000410000 */
[----:B------:R-:W-:Y:S06]  /*20f90*/  FFMA.FTZ R135, R181, UR4, -R206 ;  /* 0x00000004b5877c23 */ /* 0x000fec00080108ce */
[----:B------:R-:W-:Y:S04]  /*20fa0*/  HMMA.16816.F32.BF16 R64, R76, R82, R64 ;  /* 0x000000524c40723c */ /* 0x000fe80000041840 */
[----:B-1----:R-:W-:Y:S02]  /*20fb0*/  F2FP.BF16.F32.PACK_AB R76, R144, R151 ;  /* 0x00000097904c723e */ /* 0x002fe400000010ff */
[----:B--2---:R-:W-:Y:S02]  /*20fc0*/  F2FP.BF16.F32.PACK_AB R77, R142, R147 ;  /* 0x000000938e4d723e */ /* 0x004fe400000010ff */
[----:B------:R-:W-:Y:S02]  /*20fd0*/  F2FP.BF16.F32.PACK_AB R78, R143, R140 ;  /* 0x0000008c8f4e723e */ /* 0x000fe400000010ff */
[----:B------:R-:W-:Y:S02]  /*20fe0*/  F2FP.BF16.F32.PACK_AB R79, R146, R141 ;  /* 0x0000008d924f723e */ /* 0x000fe400000010ff */
[----:B------:R-:W-:Y:S02]  /*20ff0*/  F2FP.BF16.F32.PACK_AB R82, R126, R131 ;  /* 0x000000837e52723e */ /* 0x000fe400000010ff */
        /* <DEDUP_REMOVED lines=10> */
[----:B------:R-:W2:Y:S03]  /*210a0*/  LDSM.16.MT88.4 R88, [R248+0x9000] ;  /* 0x00900000f858783b */ /* 0x000ea60000004200 */
[----:B------:R-:W-:Y:S01]  /*210b0*/  FFMA.FTZ R155, R170, UR4, -R229 ;  /* 0x00000004aa9b7c23 */ /* 0x000fe200080108e5 */
[----:B------:R-:W-:Y:S01]  /*210c0*/  IMAD.MOV.U32 R170, RZ, RZ, R169 ;  /* 0x000000ffffaa7224 */ /* 0x000fe200078e00a9 */
[----:B------:R-:W-:Y:S01]  /*210d0*/  MOV R169, R168 ;  /* 0x000000a800a97202 */ /* 0x000fe20000000f00 */
[----:B------:R-:W-:Y:S01]  /*210e0*/  IMAD.MOV.U32 R168, RZ, RZ, R175 ;  /* 0x000000ffffa87224 */ /* 0x000fe200078e00af */
[-C--:B------:R-:W-:Y:S02]  /*210f0*/  HMMA.16816.F32.BF16 R36, R76, R92.reuse, R36 ;  /* 0x0000005c4c24723c */ /* 0x080fe40000041824 */
[----:B------:R-:W3:Y:S01]  /*21100*/  MUFU.EX2 R155, R155 ;  /* 0x0000009b009b7308 */ /* 0x000ee20000000800 */
[----:B------:R-:W-:Y:S02]  /*21110*/  IMAD.MOV.U32 R175, RZ, RZ, R174 ;  /* 0x000000ffffaf7224 */ /* 0x000fe400078e00ae */
[----:B------:R-:W-:Y:S01]  /*21120*/  FFMA.FTZ R153, R170, UR4, -R229 ;  /* 0x00000004aa997c23 */ /* 0x000fe200080108e5 */
[----:B------:R-:W-:Y:S01]  /*21130*/  IMAD.MOV.U32 R174, RZ, RZ, R173 ;  /* 0x000000ffffae7224 */ /* 0x000fe200078e00ad */
[----:B------:R-:W-:Y:S01]  /*21140*/  MOV R170, R169 ;  /* 0x000000a900aa7202 */ /* 0x000fe20000000f00 */
[----:B------:R-:W-:Y:S01]  /*21150*/  IMAD.MOV.U32 R173, RZ, RZ, R172 ;  /* 0x000000ffffad7224 */ /* 0x000fe200078e00ac */
[C---:B------:R-:W-:Y:S03]  /*21160*/  HMMA.16816.F32.BF16 R40, R80.reuse, R92, R40 ;  /* 0x0000005c5028723c */ /* 0x040fe60000041828 */
[----:B------:R-:W-:Y:S01]  /*21170*/  MUFU.EX2 R153, R153 ;  /* 0x0000009900997308 */ /* 0x000fe20000000800 */
[----:B------:R-:W-:Y:S02]  /*21180*/  IMAD.MOV.U32 R172, RZ, RZ, R179 ;  /* 0x000000ffffac7224 */ /* 0x000fe400078e00b3 */
[----:B------:R-:W-:Y:S01]  /*21190*/  FFMA.FTZ R152, R170, UR4, -R229 ;  /* 0x00000004aa987c23 */ /* 0x000fe200080108e5 */
[----:B------:R-:W-:Y:S01]  /*211a0*/  IMAD.MOV.U32 R179, RZ, RZ, R178 ;  /* 0x000000ffffb37224 */ /* 0x000fe200078e00b2 */
[----:B------:R-:W-:Y:S01]  /*211b0*/  MOV R178, R177 ;  /* 0x000000b100b27202 */ /* 0x000fe20000000f00 */
[-C--:B------:R-:W-:Y:S03]  /*211c0*/  HMMA.16816.F32.BF16 R44, R80, R94.reuse, R44 ;  /* 0x0000005e502c723c */ /* 0x080fe6000004182c */
[----:B------:R-:W-:Y:S01]  /*211d0*/  IMAD.MOV.U32 R169, RZ, RZ, R168 ;  /* 0x000000ffffa97224 */ /* 0x000fe200078e00a8 */
[----:B------:R-:W4:Y:S01]  /*211e0*/  MUFU.EX2 R152, R152 ;  /* 0x0000009800987308 */ /* 0x000f220000000800 */
[----:B------:R-:W-:Y:S02]  /*211f0*/  IMAD.MOV.U32 R177, RZ, RZ, R176 ;  /* 0x000000ffffb17224 */ /* 0x000fe400078e00b0 */
[----:B------:R-:W-:Y:S01]  /*21200*/  FFMA.FTZ R172, R172, UR4, -R210 ;  /* 0x00000004acac7c23 */ /* 0x000fe200080108d2 */
[----:B------:R-:W-:Y:S01]  /*21210*/  IMAD.MOV.U32 R168, RZ, RZ, R175 ;  /* 0x000000ffffa87224 */ /* 0x000fe200078e00af */
[C---:B------:R-:W-:Y:S01]  /*21220*/  HMMA.16816.F32.BF16 R48, R76.reuse, R94, R48 ;  /* 0x0000005e4c30723c */ /* 0x040fe20000041830 */
[----:B------:R-:W2:Y:S03]  /*21230*/  LDSM.16.MT88.4 R92, [R101+0x1000] ;  /* 0x00100000655c783b */ /* 0x000ea60000004200 */
[----:B------:R-:W-:Y:S01]  /*21240*/  IMAD.MOV.U32 R176, RZ, RZ, R183 ;  /* 0x000000ffffb07224 */ /* 0x000fe200078e00b7 */
[----:B------:R-:W-:Y:S01]  /*21250*/  MUFU.EX2 R172, R172 ;  /* 0x000000ac00ac7308 */ /* 0x000fe20000000800 */
[----:B------:R-:W-:Y:S02]  /*21260*/  IMAD.MOV.U32 R175, RZ, RZ, R174 ;  /* 0x000000ffffaf7224 */ /* 0x000fe400078e00ae */
[----:B------:R-:W-:Y:S01]  /*21270*/  FFMA.FTZ R168, R168, UR4, -R206 ;  /* 0x00000004a8a87c23 */ /* 0x000fe200080108ce */
[-C--:B------:R-:W-:Y:S03]  /*21280*/  HMMA.16816.F32.BF16 R52, R76, R96.reuse, R52 ;  /* 0x000000604c34723c */ /* 0x080fe60000041834 */
[----:B------:R-:W-:Y:S02]  /*21290*/  IMAD.MOV.U32 R183, RZ, RZ, R180 ;  /* 0x000000ffffb77224 */ /* 0x000fe400078e00b4 */
[----:B------:R-:W-:Y:S01]  /*212a0*/  IMAD.MOV.U32 R174, RZ, RZ, R173 ;  /* 0x000000ffffae7224 */ /* 0x000fe200078e00ad */
[----:B------:R-:W-:Y:S01]  /*212b0*/  MUFU.EX2 R168, R168 ;  /* 0x000000a800a87308 */ /* 0x000fe20000000800 */
[----:B------:R-:W-:Y:S01]  /*212c0*/  IMAD.MOV.U32 R180, RZ, RZ, R185 ;  /* 0x000000ffffb47224 */ /* 0x000fe200078e00b9 */
[C---:B------:R-:W-:Y:S04]  /*212d0*/  HMMA.16816.F32.BF16 R56, R80.reuse, R96, R56 ;  /* 0x000000605038723c */ /* 0x040fe80000041838 */
[----:B------:R-:W-:Y:S02]  /*212e0*/  IMAD.MOV.U32 R173, RZ, RZ, R179 ;  /* 0x000000ffffad7224 */ /* 0x000fe400078e00b3 */
[----:B------:R-:W-:Y:S01]  /*212f0*/  FFMA.FTZ R133, R180, UR4, -R206 ;  /* 0x00000004b4857c23 */ /* 0x000fe200080108ce */
[----:B------:R-:W-:Y:S01]  /*21300*/  IMAD.MOV.U32 R185, RZ, RZ, R191 ;  /* 0x000000ffffb97224 */ /* 0x000fe200078e00bf */
[-C--:B------:R-:W-:Y:S03]  /*21310*/  HMMA.16816.F32.BF16 R60, R80, R98.reuse, R60 ;  /* 0x00000062503c723c */ /* 0x080fe6000004183c */
[----:B------:R-:W-:Y:S01]  /*21320*/  IMAD.MOV.U32 R179, RZ, RZ, R178 ;  /* 0x000000ffffb37224 */ /* 0x000fe200078e00b2 */
[----:B------:R-:W-:Y:S01]  /*21330*/  MOV R178, R177 ;  /* 0x000000b100b27202 */ /* 0x000fe20000000f00 */
[----:B------:R-:W-:Y:S01]  /*21340*/  IMAD.MOV.U32 R191, RZ, RZ, R188 ;  /* 0x000000ffffbf7224 */ /* 0x000fe200078e00bc */
[----:B---3--:R-:W-:Y:S01]  /*21350*/  F2FP.BF16.F32.PACK_AB R80, R155, R154 ;  /* 0x0000009a9b50723e */ /* 0x008fe200000010ff */
[----:B------:R-:W-:Y:S01]  /*21360*/  IMAD.MOV.U32 R177, RZ, RZ, R176 ;  /* 0x000000ffffb17224 */ /* 0x000fe200078e00b0 */
[----:B------:R-:W-:Y:S01]  /*21370*/  HMMA.16816.F32.BF16 R64, R76, R98, R64 ;  /* 0x000000624c40723c */ /* 0x000fe20000041840 */
[----:B------:R-:W3:Y:S03]  /*21380*/  LDL.LU R188, [R1+0x64] ;  /* 0x0000640001bc7983 */ /* 0x000ee60000300800 */
[----:B------:R-:W-:Y:S01]  /*21390*/  IMAD.MOV.U32 R176, RZ, RZ, R183 ;  /* 0x000000ffffb07224 */ /* 0x000fe200078e00b7 */
[----:B----4-:R-:W-:Y:S01]  /*213a0*/  F2FP.BF16.F32.PACK_AB R82, R152, R153 ;  /* 0x000000999852723e */ /* 0x010fe200000010ff */
[----:B------:R-:W-:Y:S01]  /*213b0*/  IMAD.MOV.U32 R183, RZ, RZ, R185 ;  /* 0x000000ffffb77224 */ /* 0x000fe200078e00b9 */
[----:B------:R-:W4:Y:S01]  /*213c0*/  LDSM.16.MT88.4 R96, [R100+0x1000] ;  /* 0x001000006460783b */ /* 0x000f220000004200 */
[----:B------:R-:W-:Y:S02]  /*213d0*/  IMAD.MOV.U32 R185, RZ, RZ, R191 ;  /* 0x000000ffffb97224 */ /* 0x000fe400078e00bf */
[----:B------:R-:W-:Y:S02]  /*213e0*/  IMAD.MOV.U32 R191, RZ, RZ, R190 ;  /* 0x000000ffffbf7224 */ /* 0x000fe400078e00be */
[----:B------:R-:W-:Y:S01]  /*213f0*/  IMAD.MOV.U32 R170, RZ, RZ, R169 ;  /* 0x000000ffffaa7224 */ /* 0x000fe200078e00a9 */
[----:B------:R-:W-:Y:S01]  /*21400*/  MOV R169, R175 ;  /* 0x000000af00a97202 */ /* 0x000fe20000000f00 */
[----:B------:R-:W-:Y:S01]  /*21410*/  IMAD.MOV.U32 R175, RZ, RZ, R174 ;  /* 0x000000ffffaf7224 */ /* 0x000fe200078e00ae */
[----:B------:R-:W3:Y:S01]  /*21420*/  LDL.LU R190, [R1+0x6c] ;  /* 0x00006c0001be7983 */ /* 0x000ee20000300800 */
[----:B------:R-:W-:Y:S02]  /*21430*/  IMAD.MOV.U32 R174, RZ, RZ, R173 ;  /* 0x000000ffffae7224 */ /* 0x000fe400078e00ad */
[----:B------:R-:W-:Y:S01]  /*21440*/  FFMA.FTZ R161, R170, UR4, -R210 ;  /* 0x00000004aaa17c23 */ /* 0x000fe200080108d2 */
[----:B------:R-:W-:Y:S02]  /*21450*/  IMAD.MOV.U32 R173, RZ, RZ, R179 ;  /* 0x000000ffffad7224 */ /* 0x000fe400078e00b3 */
[----:B------:R-:W-:Y:S02]  /*21460*/  IMAD.MOV.U32 R179, RZ, RZ, R178 ;  /* 0x000000ffffb37224 */ /* 0x000fe400078e00b2 */
[----:B------:R-:W-:Y:S01]  /*21470*/  IMAD.MOV.U32 R178, RZ, RZ, R177 ;  /* 0x000000ffffb27224 */ /* 0x000fe200078e00b1 */
[----:B------:R-:W1:Y:S01]  /*21480*/  MUFU.EX2 R161, R161 ;  /* 0x000000a100a17308 */ /* 0x000e620000000800 */
[----:B------:R-:W-:Y:S01]  /*21490*/  IMAD.MOV.U32 R177, RZ, RZ, R176 ;  /* 0x000000ffffb17224 */ /* 0x000fe200078e00b0 */
[----:B------:R-:W-:Y:S01]  /*214a0*/  MOV R176, R183 ;  /* 0x000000b700b07202 */ /* 0x000fe20000000f00 */
[----:B------:R-:W-:Y:S02]  /*214b0*/  IMAD.MOV.U32 R183, RZ, RZ, R185 ;  /* 0x000000ffffb77224 */ /* 0x000fe400078e00b9 */
[----:B------:R-:W-:Y:S02]  /*214c0*/  IMAD.MOV.U32 R185, RZ, RZ, R189 ;  /* 0x000000ffffb97224 */ /* 0x000fe400078e00bd */
[----:B------:R-:W3:Y:S01]  /*214d0*/  LDL.LU R189, [R1+0x68] ;  /* 0x0000680001bd7983 */ /* 0x000ee20000300800 */
[----:B------:R-:W-:Y:S02]  /*214e0*/  IMAD.MOV.U32 R170, RZ, RZ, R169 ;  /* 0x000000ffffaa7224 */ /* 0x000fe400078e00a9 */
[----:B------:R-:W-:Y:S02]  /*214f0*/  IMAD.MOV.U32 R169, RZ, RZ, R175 ;  /* 0x000000ffffa97224 */ /* 0x000fe400078e00af */
[----:B------:R-:W-:Y:S01]  /*21500*/  IMAD.MOV.U32 R175, RZ, RZ, R174 ;  /* 0x000000ffffaf7224 */ /* 0x000fe200078e00ae */
[----:B------:R-:W-:Y:S01]  /*21510*/  MOV R171, R170 ;  /* 0x000000aa00ab7202 */ /* 0x000fe20000000f00 */
[----:B------:R-:W-:Y:S01]  /*21520*/  IMAD.MOV.U32 R174, RZ, RZ, R173 ;  /* 0x000000ffffae7224 */ /* 0x000fe200078e00ad */
[----:B------:R-:W-:Y:S01]  /*21530*/  MOV R173, R179 ;  /* 0x000000b300ad7202 */ /* 0x000fe20000000f00 */
        /* <DEDUP_REMOVED lines=11> */
[----:B------:R-:W-:Y:S01]  /*215f0*/  FFMA.FTZ R160, R174, UR4, -R122 ;  /* 0x00000004aea07c23 */ /* 0x000fe2000801087a */
[----:B------:R-:W-:Y:S02]  /*21600*/  IMAD.MOV.U32 R173, RZ, RZ, R179 ;  /* 0x000000ffffad7224 */ /* 0x000fe400078e00b3 */
[----:B------:R-:W-:Y:S01]  /*21610*/  IMAD.MOV.U32 R170, RZ, RZ, R169 ;  /* 0x000000ffffaa7224 */ /* 0x000fe200078e00a9 */
[----:B------:R-:W-:Y:S01]  /*21620*/  MOV R169, R175 ;  /* 0x000000af00a97202 */ /* 0x000fe20000000f00 */
[----:B------:R-:W-:Y:S01]  /*21630*/  IMAD.MOV.U32 R179, RZ, RZ, R178 ;  /* 0x000000ffffb37224 */ /* 0x000fe200078e00b2 */
[----:B------:R-:W-:Y:S01]  /*21640*/  MOV R178, R177 ;  /* 0x000000b100b27202 */ /* 0x000fe20000000f00 */
[----:B------:R-:W-:Y:S02]  /*21650*/  IMAD.MOV.U32 R176, RZ, RZ, R183 ;  /* 0x000000ffffb07224 */ /* 0x000fe400078e00b7 */
[----:B------:R-:W-:Y:S01]  /*21660*/  FFMA.FTZ R171, R171, UR4, -R122 ;  /* 0x00000004abab7c23 */ /* 0x000fe2000801087a */
[----:B------:R-:W-:Y:S01]  /*21670*/  IMAD.MOV.U32 R175, RZ, RZ, R173 ;  /* 0x000000ffffaf7224 */ /* 0x000fe200078e00ad */
[----:B------:R-:W-:Y:S01]  /*21680*/  MUFU.EX2 R160, R160 ;  /* 0x000000a000a07308 */ /* 0x000fe20000000800 */
[----:B------:R-:W-:Y:S01]  /*21690*/  IMAD.MOV.U32 R173, RZ, RZ, R179 ;  /* 0x000000ffffad7224 */ /* 0x000fe200078e00b3 */
[----:B-1----:R-:W-:Y:S01]  /*216a0*/  F2FP.BF16.F32.PACK_AB R76, R163, R168 ;  /* 0x000000a8a34c723e */ /* 0x002fe200000010ff */
[----:B------:R-:W-:Y:S07]  /*216b0*/  IMAD.MOV.U32 R164, RZ, RZ, R170 ;  /* 0x000000ffffa47224 */ /* 0x000fee00078e00aa */
[----:B------:R-:W-:Y:S01]  /*216c0*/  MUFU.EX2 R171, R171 ;  /* 0x000000ab00ab7308 */ /* 0x000fe20000000800 */
[----:B------:R-:W-:Y:S02]  /*216d0*/  IMAD.MOV.U32 R177, RZ, RZ, R176 ;  /* 0x000000ffffb17224 */ /* 0x000fe400078e00b0 */
[----:B------:R-:W-:Y:S02]  /*216e0*/  IMAD.MOV.U32 R170, RZ, RZ, R169 ;  /* 0x000000ffffaa7224 */ /* 0x000fe400078e00a9 */
[----:B------:R-:W-:Y:S01]  /*216f0*/  FFMA.FTZ R158, R164, UR4, -R122 ;  /* 0x00000004a49e7c23 */ /* 0x000fe2000801087a */
[----:B------:R-:W-:Y:S02]  /*21700*/  IMAD.MOV.U32 R169, RZ, RZ, R175 ;  /* 0x000000ffffa97224 */ /* 0x000fe400078e00af */
[----:B------:R-:W-:Y:S02]  /*21710*/  IMAD.MOV.U32 R175, RZ, RZ, R173 ;  /* 0x000000ffffaf7224 */ /* 0x000fe400078e00ad */
[----:B------:R-:W-:Y:S01]  /*21720*/  FFMA.FTZ R159, R170, UR4, -R206 ;  /* 0x00000004aa9f7c23 */ /* 0x000fe200080108ce */
[----:B------:R-:W-:Y:S02]  /*21730*/  IMAD.MOV.U32 R179, RZ, RZ, R178 ;  /* 0x000000ffffb37224 */ /* 0x000fe400078e00b2 */
[----:B------:R-:W-:Y:S01]  /*21740*/  FFMA.FTZ R162, R169, UR4, -R206 ;  /* 0x00000004a9a27c23 */ /* 0x000fe200080108ce */
[----:B------:R-:W-:Y:S02]  /*21750*/  IMAD.MOV.U32 R178, RZ, RZ, R177 ;  /* 0x000000ffffb27224 */ /* 0x000fe400078e00b1 */
[----:B------:R-:W-:Y:S01]  /*21760*/  FFMA.FTZ R169, R175, UR4, -R122 ;  /* 0x00000004afa97c23 */ /* 0x000fe2000801087a */
[----:B------:R-:W-:Y:S01]  /*21770*/  IMAD.MOV.U32 R173, RZ, RZ, R179 ;  /* 0x000000ffffad7224 */ /* 0x000fe200078e00b3 */
[----:B------:R-:W1:Y:S01]  /*21780*/  MUFU.EX2 R158, R158 ;  /* 0x0000009e009e7308 */ /* 0x000e620000000800 */
[----:B------:R-:W-:Y:S01]  /*21790*/  IMAD.MOV.U32 R183, RZ, RZ, R186 ;  /* 0x000000ffffb77224 */ /* 0x000fe200078e00ba */
[----:B------:R-:W-:Y:S01]  /*217a0*/  MOV R179, R178 ;  /* 0x000000b200b37202 */ /* 0x000fe20000000f00 */
[--C-:B------:R-:W-:Y:S07]  /*217b0*/  FFMA.FTZ R173, R173, UR4, -R210.reuse ;  /* 0x00000004adad7c23 */ /* 0x100fee00080108d2 */
[----:B------:R-:W-:Y:S01]  /*217c0*/  MUFU.EX2 R159, R159 ;  /* 0x0000009f009f7308 */ /* 0x000fe20000000800 */
[----:B------:R-:W-:Y:S02]  /*217d0*/  IMAD.MOV.U32 R186, RZ, RZ, R249 ;  /* 0x000000ffffba7224 */ /* 0x000fe400078e00f9 */
[----:B------:R-:W-:Y:S07]  /*217e0*/  FFMA.FTZ R170, R179, UR4, -R210 ;  /* 0x00000004b3aa7c23 */ /* 0x000fee00080108d2 */
[----:B------:R-:W2:Y:S01]  /*217f0*/  MUFU.EX2 R162, R162 ;  /* 0x000000a200a27308 */ /* 0x000ea20000000800 */
[----:B------:R2:W5:Y:S01]  /*21800*/  LDL.LU R249, [R1+0x7c] ;  /* 0x00007c0001f97983 */ /* 0x0005620000300800 */
[----:B------:R-:W-:Y:S08]  /*21810*/  IMAD.MOV.U32 R176, RZ, RZ, R183 ;  /* 0x000000ffffb07224 */ /* 0x000ff000078e00b7 */
[----:B------:R-:W4:Y:S01]  /*21820*/  MUFU.EX2 R169, R169 ;  /* 0x000000a900a97308 */ /* 0x000f220000000800 */
[----:B------:R-:W-:Y:S01]  /*21830*/  IMAD.MOV.U32 R183, RZ, RZ, R182 ;  /* 0x000000ffffb77224 */ /* 0x000fe200078e00b6 */
[----:B-1----:R-:W-:Y:S01]  /*21840*/  F2FP.BF16.F32.PACK_AB R77, R158, R171 ;  /* 0x000000ab9e4d723e */ /* 0x002fe200000010ff */
[----:B------:R-:W-:Y:S07]  /*21850*/  IMAD.MOV.U32 R182, RZ, RZ, R233 ;  /* 0x000000ffffb67224 */ /* 0x000fee00078e00e9 */
[----:B------:R-:W-:Y:S01]  /*21860*/  MUFU.EX2 R173, R173 ;  /* 0x000000ad00ad7308 */ /* 0x000fe20000000800 */
[----:B------:R1:W5:Y:S01]  /*21870*/  LDL.LU R233, [R1+0x78] ;  /* 0x0000780001e97983 */ /* 0x0003620000300800 */
[----:B------:R-:W-:Y:S08]  /*21880*/  IMAD.MOV.U32 R177, RZ, RZ, R183 ;  /* 0x000000ffffb17224 */ /* 0x000ff000078e00b7 */
[----:B------:R-:W1:Y:S01]  /*21890*/  MUFU.EX2 R170, R170 ;  /* 0x000000aa00aa7308 */ /* 0x000e620000000800 */
[----:B------:R-:W-:Y:S01]  /*218a0*/  IMAD.MOV.U32 R183, RZ, RZ, R182 ;  /* 0x000000ffffb77224 */ /* 0x000fe200078e00b6 */
[----:B--2---:R-:W-:Y:S01]  /*218b0*/  F2FP.BF16.F32.PACK_AB R78, R162, R159 ;  /* 0x0000009fa24e723e */ /* 0x004fe200000010ff */
[----:B------:R-:W-:Y:S01]  /*218c0*/  FFMA.FTZ R174, R177, UR4, -R210 ;  /* 0x00000004b1ae7c23 */ /* 0x000fe200080108d2 */
[----:B------:R-:W-:Y:S01]  /*218d0*/  MOV R182, R198 ;  /* 0x000000c600b67202 */ /* 0x000fe20000000f00 */
[----:B------:R-:W-:Y:S01]  /*218e0*/  IMAD.MOV.U32 R198, RZ, RZ, R232 ;  /* 0x000000ffffc67224 */ /* 0x000fe200078e00e8 */
[----:B----4-:R-:W-:Y:S01]  /*218f0*/  F2FP.BF16.F32.PACK_AB R79, R160, R169 ;  /* 0x000000a9a04f723e */ /* 0x010fe200000010ff */
[----:B------:R4:W5:Y:S01]  /*21900*/  LDL.LU R232, [R1+0x74] ;  /* 0x0000740001e87983 */ /* 0x0009620000300800 */
[----:B------:R-:W-:Y:S02]  /*21910*/  IMAD.MOV.U32 R178, RZ, RZ, R183 ;  /* 0x000000ffffb27224 */ /* 0x000fe400078e00b7 */
[----:B------:R-:W-:Y:S01]  /*21920*/  MUFU.EX2 R174, R174 ;  /* 0x000000ae00ae7308 */ /* 0x000fe20000000800 */
[----:B------:R-:W-:Y:S02]  /*21930*/  IMAD.MOV.U32 R183, RZ, RZ, R182 ;  /* 0x000000ffffb77224 */ /* 0x000fe400078e00b6 */
[----:B------:R-:W-:Y:S01]  /*21940*/  FFMA.FTZ R198, R198, UR4, -R229 ;  /* 0x00000004c6c67c23 */ /* 0x000fe200080108e5 */
[----:B------:R-:W-:Y:S01]  /*21950*/  IMAD.MOV.U32 R182, RZ, RZ, R187 ;  /* 0x000000ffffb67224 */ /* 0x000fe200078e00bb */
[-C--:B------:R-:W-:Y:S05]  /*21960*/  HMMA.16816.F32.BF16 R4, R76, R84.reuse, R4 ;  /* 0x000000544c04723c */ /* 0x080fea0000041804 */
[----:B------:R2:W-:Y:S01]  /*21970*/  MUFU.EX2 R179, R133 ;  /* 0x0000008500b37308 */ /* 0x0005e20000000800 */
[----:B-1----:R-:W-:Y:S01]  /*21980*/  F2FP.BF16.F32.PACK_AB R83, R170, R173 ;  /* 0x000000adaa53723e */ /* 0x002fe200000010ff */
[--C-:B------:R-:W-:Y:S01]  /*21990*/  FFMA.FTZ R132, R183, UR4, -R122.reuse ;  /* 0x00000004b7847c23 */ /* 0x100fe2000801087a */
[----:B------:R-:W-:Y:S01]  /*219a0*/  FFMA.FTZ R134, R182, UR4, -R122 ;  /* 0x00000004b6867c23 */ /* 0x000fe2000801087a */
[----:B------:R-:W4:Y:S01]  /*219b0*/  LDL.LU R183, [R1+0x60] ;  /* 0x0000600001b77983 */ /* 0x000f220000300800 */
[----:B------:R-:W-:Y:S05]  /*219c0*/  IMAD.MOV.U32 R187, RZ, RZ, R252 ;  /* 0x000000ffffbb7224 */ /* 0x000fea00078e00fc */
[----:B------:R1:W-:Y:S01]  /*219d0*/  MUFU.EX2 R164, R132 ;  /* 0x0000008400a47308 */ /* 0x0003e20000000800 */
[--C-:B------:R-:W-:Y:S01]  /*219e0*/  FFMA.FTZ R175, R178, UR4, -R229.reuse ;  /* 0x00000004b2af7c23 */ /* 0x100fe200080108e5 */
[C---:B------:R-:W-:Y:S01]  /*219f0*/  HMMA.16816.F32.BF16 R8, R80.reuse, R84, R8 ;  /* 0x000000545008723c */ /* 0x040fe20000041808 */
[----:B------:R-:W4:Y:S07]  /*21a00*/  LDL.LU R182, [R1+0x54] ;  /* 0x0000540001b67983 */ /* 0x000f2e0000300800 */
[----:B------:R1:W-:Y:S01]  /*21a10*/  MUFU.EX2 R166, R134 ;  /* 0x0000008600a67308 */ /* 0x0003e20000000800 */
[----:B------:R-:W4:Y:S01]  /*21a20*/  LDL.LU R181, [R1+0x5c] ;  /* 0x00005c0001b57983 */ /* 0x000f220000300800 */
[----:B--2---:R-:W-:Y:S08]  /*21a30*/  FFMA.FTZ R133, R192, UR4, -R206 ;  /* 0x00000004c0857c23 */ /* 0x004ff000080108ce */
[----:B------:R-:W-:Y:S01]  /*21a40*/  MUFU.EX2 R175, R175 ;  /* 0x000000af00af7308 */ /* 0x000fe20000000800 */
[-C--:B------:R-:W-:Y:S01]  /*21a50*/  HMMA.16816.F32.BF16 R12, R80, R86.reuse, R12 ;  /* 0x00000056500c723c */ /* 0x080fe2000004180c */
[----:B------:R-:W2:Y:S08]  /*21a60*/  LDL.LU R180, [R1+0x58] ;  /* 0x0000580001b47983 */ /* 0x000eb00000300800 */
[----:B------:R-:W-:Y:S01]  /*21a70*/  MUFU.EX2 R198, R198 ;  /* 0x000000c600c67308 */ /* 0x000fe20000000800 */
[--C-:B-1----:R-:W-:Y:S01]  /*21a80*/  FFMA.FTZ R132, R184, UR4, -R210.reuse ;  /* 0x00000004b8847c23 */ /* 0x102fe200080108d2 */
[----:B------:R-:W1:Y:S01]  /*21a90*/  S2R R252, SR_TID.X ;  /* 0x0000000000fc7919 */ /* 0x000e620000002100 */
[C---:B------:R-:W-:Y:S01]  /*21aa0*/  HMMA.16816.F32.BF16 R16, R76.reuse, R86, R16 ;  /* 0x000000564c10723c */ /* 0x040fe20000041810 */
[----:B------:R-:W3:Y:S06]  /*21ab0*/  LDSM.16.MT88.4 R84, [R251+0x9800] ;  /* 0x00980000fb54783b */ /* 0x000eec0000004200 */
[----:B------:R1:W1:Y:S01]  /*21ac0*/  MUFU.EX2 R165, R132 ;  /* 0x0000008400a57308 */ /* 0x0002620000000800 */
[----:B------:R-:W-:Y:S01]  /*21ad0*/  FFMA.FTZ R134, R191, UR4, -R210 ;  /* 0x00000004bf867c23 */ /* 0x000fe200080108d2 */
[-C--:B------:R-:W-:Y:S08]  /*21ae0*/  HMMA.16816.F32.BF16 R20, R76, R88.reuse, R20 ;  /* 0x000000584c14723c */ /* 0x080ff00000041814 */
[----:B------:R1:W-:Y:S01]  /*21af0*/  MUFU.EX2 R178, R134 ;  /* 0x0000008600b27308 */ /* 0x0003e20000000800 */
[C---:B------:R-:W-:Y:S04]  /*21b00*/  HMMA.16816.F32.BF16 R24, R80.reuse, R88, R24 ;  /* 0x000000585018723c */ /* 0x040fe80000041818 */
[----:B------:R-:W-:Y:S01]  /*21b10*/  FFMA.FTZ R88, R176, UR4, -R206 ;  /* 0x00000004b0587c23 */ /* 0x000fe200080108ce */
[----:B-1----:R-:W-:Y:S04]  /*21b20*/  FFMA.FTZ R132, R230, UR4, -R210 ;  /* 0x00000004e6847c23 */ /* 0x002fe800080108d2 */
[----:B------:R1:W-:Y:S01]  /*21b30*/  MUFU.EX2 R176, R135 ;  /* 0x0000008700b07308 */ /* 0x0003e20000000800 */
[----:B------:R-:W-:Y:S01]  /*21b40*/  FFMA.FTZ R134, R240, UR4, -R122 ;  /* 0x00000004f0867c23 */ /* 0x000fe2000801087a */
[-C--:B------:R-:W-:Y:S08]  /*21b50*/  HMMA.16816.F32.BF16 R28, R80, R90.reuse, R28 ;  /* 0x0000005a501c723c */ /* 0x080ff0000004181c */
[----:B------:R1:W3:Y:S01]  /*21b60*/  MUFU.EX2 R138, R88 ;  /* 0x00000058008a7308 */ /* 0x0002e20000000800 */
[----:B------:R-:W-:Y:S01]  /*21b70*/  FFMA.FTZ R240, R193, UR4, -R206 ;  /* 0x00000004c1f07c23 */ /* 0x000fe200080108ce */
[----:B------:R-:W-:Y:S01]  /*21b80*/  LOP3.LUT R252, R252, 0x8, RZ, 0xc0, !PT ;  /* 0x00000008fcfc7812 */ /* 0x000fe200078ec0ff */
[C---:B------:R-:W-:Y:S07]  /*21b90*/  HMMA.16816.F32.BF16 R32, R76.reuse, R90, R32 ;  /* 0x0000005a4c20723c */ /* 0x040fee0000041820 */
[----:B------:R-:W-:Y:S01]  /*21ba0*/  MUFU.EX2 R240, R240 ;  /* 0x000000f000f07308 */ /* 0x000fe20000000800 */
[----:B-1----:R-:W-:Y:S09]  /*21bb0*/  FFMA.FTZ R135, R202, UR4, -R210 ;  /* 0x00000004ca877c23 */ /* 0x002ff200080108d2 */
[----:B------:R-:W-:Y:S01]  /*21bc0*/  MUFU.EX2 R202, R204 ;  /* 0x000000cc00ca7308 */ /* 0x000fe20000000800 */
[-C--:B------:R-:W-:Y:S01]  /*21bd0*/  HMMA.16816.F32.BF16 R36, R76, R92.reuse, R36 ;  /* 0x0000005c4c24723c */ /* 0x080fe20000041824 */
[----:B------:R-:W1:Y:S07]  /*21be0*/  LDSM.16.MT88.4 R88, [R248+0x9800] ;  /* 0x00980000f858783b */ /* 0x000e6e0000004200 */
[C---:B------:R-:W-:Y:S08]  /*21bf0*/  HMMA.16816.F32.BF16 R40, R80.reuse, R92, R40 ;  /* 0x0000005c5028723c */ /* 0x040ff00000041828 */
[-C--:B------:R-:W-:Y:S08]  /*21c00*/  HMMA.16816.F32.BF16 R44, R80, R94.reuse, R44 ;  /* 0x0000005e502c723c */ /* 0x080ff0000004182c */
[C---:B------:R-:W-:Y:S01]  /*21c10*/  HMMA.16816.F32.BF16 R48, R76.reuse, R94, R48 ;  /* 0x0000005e4c30723c */ /* 0x040fe20000041830 */
[----:B------:R-:W1:Y:S07]  /*21c20*/  LDSM.16.MT88.4 R92, [R101+0x1800] ;  /* 0x00180000655c783b */ /* 0x000e6e0000004200 */
[-C--:B------:R-:W-:Y:S08]  /*21c30*/  HMMA.16816.F32.BF16 R52, R76, R96.reuse, R52 ;  /* 0x000000604c34723c */ /* 0x080ff00000041834 */
[C---:B------:R-:W-:Y:S04]  /*21c40*/  HMMA.16816.F32.BF16 R56, R80.reuse, R96, R56 ;  /* 0x000000605038723c */ /* 0x040fe80000041838 */
[--C-:B------:R-:W-:Y:S01]  /*21c50*/  FFMA.FTZ R97, R187, UR4, -R122.reuse ;  /* 0x00000004bb617c23 */ /* 0x100fe2000801087a */
[----:B------:R-:W-:Y:S03]  /*21c60*/  FFMA.FTZ R96, R186, UR4, -R122 ;  /* 0x00000004ba607c23 */ /* 0x000fe6000801087a */
[-C--:B------:R-:W-:Y:S01]  /*21c70*/  HMMA.16816.F32.BF16 R60, R80, R98.reuse, R60 ;  /* 0x00000062503c723c */ /* 0x080fe2000004183c */
[----:B------:R-:W-:Y:S02]  /*21c80*/  MUFU.EX2 R177, R97 ;  /* 0x0000006100b17308 */ /* 0x000fe40000000800 */
[--C-:B------:R-:W-:Y:S01]  /*21c90*/  FFMA.FTZ R83, R185, UR4, -R210.reuse ;  /* 0x00000004b9537c23 */ /* 0x100fe200080108d2 */
[----:B------:R-:W-:Y:S07]  /*21ca0*/  F2FP.BF16.F32.PACK_AB R81, R165, R174 ;  /* 0x000000aea551723e */ /* 0x000fee00000010ff */
[----:B------:R1:W1:Y:S01]  /*21cb0*/  MUFU.EX2 R184, R96 ;  /* 0x0000006000b87308 */ /* 0x0002620000000800 */
[----:B------:R-:W-:Y:S01]  /*21cc0*/  F2FP.BF16.F32.PACK_AB R80, R198, R175 ;  /* 0x000000afc650723e */ /* 0x000fe200000010ff */
[----:B------:R-:W-:Y:S08]  /*21cd0*/  HMMA.16816.F32.BF16 R64, R76, R98, R64 ;  /* 0x000000624c40723c */ /* 0x000ff00000041840 */
[----:B------:R-:W1:Y:S01]  /*21ce0*/  MUFU.EX2 R167, R83 ;  /* 0x0000005300a77308 */ /* 0x000e620000000800 */
[----:B------:R-:W-:Y:S02]  /*21cf0*/  F2FP.BF16.F32.PACK_AB R77, R166, R164 ;  /* 0x000000a4a64d723e */ /* 0x000fe400000010ff */
[----:B---3--:R-:W-:Y:S02]  /*21d00*/  F2FP.BF16.F32.PACK_AB R76, R199, R138 ;  /* 0x0000008ac74c723e */ /* 0x008fe400000010ff */
[----:B------:R-:W-:Y:S02]  /*21d10*/  F2FP.BF16.F32.PACK_AB R78, R179, R176 ;  /* 0x000000b0b34e723e */ /* 0x000fe400000010ff */
[----:B------:R-:W-:Y:S01]  /*21d20*/  F2FP.BF16.F32.PACK_AB R82, R196, R197 ;  /* 0x000000c5c452723e */ /* 0x000fe200000010ff */
[----:B-1----:R-:W1:Y:S01]  /*21d30*/  LDSM.16.MT88.4 R96, [R100+0x1800] ;  /* 0x001800006460783b */ /* 0x002e620000004200 */
[----:B------:R-:W-:Y:S02]  /*21d40*/  F2FP.BF16.F32.PACK_AB R79, R184, R177 ;  /* 0x000000b1b84f723e */ /* 0x000fe400000010ff */
[----:B------:R-:W-:Y:S05]  /*21d50*/  F2FP.BF16.F32.PACK_AB R83, R178, R167 ;  /* 0x000000a7b253723e */ /* 0x000fea00000010ff */
[-C--:B------:R-:W-:Y:S08]  /*21d60*/  HMMA.16816.F32.BF16 R4, R76, R84.reuse, R4 ;  /* 0x000000544c04723c */ /* 0x080ff00000041804 */
[C---:B------:R-:W-:Y:S08]  /*21d70*/  HMMA.16816.F32.BF16 R8, R80.reuse, R84, R8 ;  /* 0x000000545008723c */ /* 0x040ff00000041808 */
[-C--:B------:R-:W-:Y:S08]  /*21d80*/  HMMA.16816.F32.BF16 R12, R80, R86.reuse, R12 ;  /* 0x00000056500c723c */ /* 0x080ff0000004180c */
[C---:B------:R-:W-:Y:S08]  /*21d90*/  HMMA.16816.F32.BF16 R16, R76.reuse, R86, R16 ;  /* 0x000000564c10723c */ /* 0x040ff00000041810 */
[-C--:B------:R-:W-:Y:S08]  /*21da0*/  HMMA.16816.F32.BF16 R20, R76, R88.reuse, R20 ;  /* 0x000000584c14723c */ /* 0x080ff00000041814 */
[C---:B------:R-:W-:Y:S04]  /*21db0*/  HMMA.16816.F32.BF16 R24, R80.reuse, R88, R24 ;  /* 0x000000585018723c */ /* 0x040fe80000041818 */
[----:B------:R-:W-:Y:S04]  /*21dc0*/  FFMA.FTZ R88, R194, UR4, -R210 ;  /* 0x00000004c2587c23 */ /* 0x000fe800080108d2 */
[-C--:B------:R-:W-:Y:S01]  /*21dd0*/  HMMA.16816.F32.BF16 R28, R80, R90.reuse, R28 ;  /* 0x0000005a501c723c */ /* 0x080fe2000004181c */
[----:B------:R-:W-:Y:S07]  /*21de0*/  MUFU.EX2 R186, R88 ;  /* 0x0000005800ba7308 */ /* 0x000fee0000000800 */
[C---:B------:R-:W-:Y:S04]  /*21df0*/  HMMA.16816.F32.BF16 R32, R76.reuse, R90, R32 ;  /* 0x0000005a4c20723c */ /* 0x040fe80000041820 */
[--C-:B------:R-:W-:Y:S01]  /*21e00*/  FFMA.FTZ R84, R190, UR4, -R229.reuse ;  /* 0x00000004be547c23 */ /* 0x100fe200080108e5 */
[--C-:B------:R-:W-:Y:S01]  /*21e10*/  FFMA.FTZ R91, R188, UR4, -R229.reuse ;  /* 0x00000004bc5b7c23 */ /* 0x100fe200080108e5 */
[--C-:B------:R-:W-:Y:S01]  /*21e20*/  FFMA.FTZ R90, R195, UR4, -R229.reuse ;  /* 0x00000004c35a7c23 */ /* 0x100fe200080108e5 */
[----:B------:R-:W3:Y:S01]  /*21e30*/  MUFU.EX2 R188, R132 ;  /* 0x0000008400bc7308 */ /* 0x000ee20000000800 */
[-C--:B------:R-:W-:Y:S09]  /*21e40*/  HMMA.16816.F32.BF16 R36, R76, R92.reuse, R36 ;  /* 0x0000005c4c24723c */ /* 0x080ff20000041824 */
[----:B------:R1:W-:Y:S10]  /*21e50*/  MUFU.EX2 R185, R84 ;  /* 0x0000005400b97308 */ /* 0x0003f40000000800 */
[----:B------:R-:W-:Y:S01]  /*21e60*/  MUFU.EX2 R190, R91 ;  /* 0x0000005b00be7308 */ /* 0x000fe20000000800 */
[C---:B------:R-:W-:Y:S09]  /*21e70*/  HMMA.16816.F32.BF16 R40, R80.reuse, R92, R40 ;  /* 0x0000005c5028723c */ /* 0x040ff20000041828 */
[----:B------:R-:W-:Y:S01]  /*21e80*/  MUFU.EX2 R139, R90 ;  /* 0x0000005a008b7308 */ /* 0x000fe20000000800 */
[--C-:B------:R-:W-:Y:S01]  /*21e90*/  FFMA.FTZ R93, R244, UR4, -R206.reuse ;  /* 0x00000004f45d7c23 */ /* 0x100fe200080108ce */
[--C-:B------:R-:W-:Y:S01]  /*21ea0*/  FFMA.FTZ R89, R189, UR4, -R229.reuse ;  /* 0x00000004bd597c23 */ /* 0x100fe200080108e5 */
[----:B------:R-:W-:Y:S01]  /*21eb0*/  FFMA.FTZ R92, R242, UR4, -R206 ;  /* 0x00000004f25c7c23 */ /* 0x000fe200080108ce */
[----:B------:R-:W-:Y:S01]  /*21ec0*/  FFMA.FTZ R244, R236, UR4, -R122 ;  /* 0x00000004ecf47c23 */ /* 0x000fe2000801087a */
[-C--:B------:R-:W-:Y:S01]  /*21ed0*/  HMMA.16816.F32.BF16 R44, R80, R94.reuse, R44 ;  /* 0x0000005e502c723c */ /* 0x080fe2000004182c */
[----:B-1----:R-:W1:Y:S04]  /*21ee0*/  LDSM.16.MT88.4 R84, [R251+0xa000] ;  /* 0x00a00000fb54783b */ /* 0x002e680000004200 */
[----:B------:R4:W1:Y:S01]  /*21ef0*/  MUFU.EX2 R187, R89 ;  /* 0x0000005900bb7308 */ /* 0x0008620000000800 */
[--C-:B------:R-:W-:Y:S01]  /*21f00*/  FFMA.FTZ R132, R212, UR4, -R229.reuse ;  /* 0x00000004d4847c23 */ /* 0x100fe200080108e5 */
[----:B---3--:R-:W-:Y:S08]  /*21f10*/  IMAD.MOV.U32 R201, RZ, RZ, R188 ;  /* 0x000000ffffc97224 */ /* 0x008ff000078e00bc */
[----:B------:R-:W-:Y:S01]  /*21f20*/  MUFU.EX2 R242, R93 ;  /* 0x0000005d00f27308 */ /* 0x000fe20000000800 */
[C---:B------:R-:W-:Y:S09]  /*21f30*/  HMMA.16816.F32.BF16 R48, R76.reuse, R94, R48 ;  /* 0x0000005e4c30723c */ /* 0x040ff20000041830 */
[----:B------:R3:W2:Y:S10]  /*21f40*/  MUFU.EX2 R236, R92 ;  /* 0x0000005c00ec7308 */ /* 0x0006b40000000800 */
[----:B------:R-:W-:Y:S01]  /*21f50*/  MUFU.EX2 R244, R244 ;  /* 0x000000f400f47308 */ /* 0x000fe20000000800 */
[-C--:B------:R-:W-:Y:S01]  /*21f60*/  HMMA.16816.F32.BF16 R52, R76, R96.reuse, R52 ;  /* 0x000000604c34723c */ /* 0x080fe20000041834 */
[----:B----4-:R-:W4:Y:S08]  /*21f70*/  LDSM.16.MT88.4 R88, [R248+0xa000] ;  /* 0x00a00000f858783b */ /* 0x010f300000004200 */
[----:B------:R2:W2:Y:S01]  /*21f80*/  MUFU.EX2 R189, R134 ;  /* 0x0000008600bd7308 */ /* 0x0004a20000000800 */
[C---:B------:R-:W-:Y:S01]  /*21f90*/  HMMA.16816.F32.BF16 R56, R80.reuse, R96, R56 ;  /* 0x000000605038723c */ /* 0x040fe20000041838 */
[----:B---3--:R-:W3:Y:S03]  /*21fa0*/  LDSM.16.MT88.4 R92, [R101+0x2000] ;  /* 0x00200000655c783b */ /* 0x008ee60000004200 */
[--C-:B------:R-:W-:Y:S01]  /*21fb0*/  FFMA.FTZ R97, R246, UR4, -R122.reuse ;  /* 0x00000004f6617c23 */ /* 0x100fe2000801087a */
[----:B------:R-:W-:Y:S04]  /*21fc0*/  FFMA.FTZ R96, R238, UR4, -R122 ;  /* 0x00000004ee607c23 */ /* 0x000fe8000801087a */
[----:B------:R4:W4:Y:S01]  /*21fd0*/  MUFU.EX2 R246, R133 ;  /* 0x0000008500f67308 */ /* 0x0009220000000800 */
[-C--:B------:R-:W-:Y:S09]  /*21fe0*/  HMMA.16816.F32.BF16 R60, R80, R98.reuse, R60 ;  /* 0x00000062503c723c */ /* 0x080ff2000004183c */
[----:B------:R-:W-:Y:S01]  /*21ff0*/  MUFU.EX2 R238, R97 ;  /* 0x0000006100ee7308 */ /* 0x000fe20000000800 */
[----:B-1----:R-:W-:Y:S01]  /*22000*/  F2FP.BF16.F32.PACK_AB R80, R187, R185 ;  /* 0x000000b9bb50723e */ /* 0x002fe200000010ff */
[--C-:B--2---:R-:W-:Y:S01]  /*22010*/  FFMA.FTZ R134, R214, UR4, -R229.reuse ;  /* 0x00000004d6867c23 */ /* 0x104fe200080108e5 */
[----:B------:R-:W-:Y:S07]  /*22020*/  F2FP.BF16.F32.PACK_AB R82, R139, R190 ;  /* 0x000000be8b52723e */ /* 0x000fee00000010ff */
[----:B------:R-:W1:Y:S01]  /*22030*/  MUFU.EX2 R230, R96 ;  /* 0x0000006000e67308 */ /* 0x000e620000000800 */
[----:B------:R-:W-:Y:S01]  /*22040*/  F2FP.BF16.F32.PACK_AB R81, R188, R186 ;  /* 0x000000babc51723e */ /* 0x000fe200000010ff */
[----:B------:R-:W-:Y:S04]  /*22050*/  HMMA.16816.F32.BF16 R64, R76, R98, R64 ;  /* 0x000000624c40723c */ /* 0x000fe80000041840 */
[----:B------:R-:W-:Y:S01]  /*22060*/  F2FP.BF16.F32.PACK_AB R76, R236, R242 ;  /* 0x000000f2ec4c723e */ /* 0x000fe200000010ff */
[--C-:B----4-:R-:W-:Y:S01]  /*22070*/  FFMA.FTZ R133, R221, UR4, -R229.reuse ;  /* 0x00000004dd857c23 */ /* 0x110fe200080108e5 */
[----:B------:R-:W-:Y:S02]  /*22080*/  F2FP.BF16.F32.PACK_AB R77, R189, R244 ;  /* 0x000000f4bd4d723e */ /* 0x000fe400000010ff */
[----:B------:R-:W-:Y:S01]  /*22090*/  MUFU.EX2 R221, R134 ;  /* 0x0000008600dd7308 */ /* 0x000fe20000000800 */
[----:B------:R-:W-:Y:S02]  /*220a0*/  F2FP.BF16.F32.PACK_AB R78, R246, R240 ;  /* 0x000000f0f64e723e */ /* 0x000fe400000010ff */
[----:B------:R-:W-:Y:S07]  /*220b0*/  F2FP.BF16.F32.PACK_AB R83, R234, R247 ;  /* 0x000000f7ea53723e */ /* 0x000fee00000010ff */
[----:B------:R-:W-:Y:S01]  /*220c0*/  MUFU.EX2 R212, R133 ;  /* 0x0000008500d47308 */ /* 0x000fe20000000800 */
[----:B-1----:R-:W-:Y:S01]  /*220d0*/  F2FP.BF16.F32.PACK_AB R79, R230, R238 ;  /* 0x000000eee64f723e */ /* 0x002fe200000010ff */
[----:B------:R-:W1:Y:S01]  /*220e0*/  LDSM.16.MT88.4 R96, [R100+0x2000] ;  /* 0x002000006460783b */ /* 0x000e620000004200 */
[----:B------:R-:W-:Y:S05]  /*220f0*/  MOV R204, R189 ;  /* 0x000000bd00cc7202 */ /* 0x000fea0000000f00 */
[-C--:B------:R-:W-:Y:S08]  /*22100*/  HMMA.16816.F32.BF16 R4, R76, R84.reuse, R4 ;  /* 0x000000544c04723c */ /* 0x080ff00000041804 */
[C---:B------:R-:W-:Y:S04]  /*22110*/  HMMA.16816.F32.BF16 R8, R80.reuse, R84, R8 ;  /* 0x000000545008723c */ /* 0x040fe80000041808 */
[--C-:B------:R-:W-:Y:S01]  /*22120*/  FFMA.FTZ R84, R222, UR4, -R229.reuse ;  /* 0x00000004de547c23 */ /* 0x100fe200080108e5 */
[----:B------:R-:W-:Y:S03]  /*22130*/  FFMA.FTZ R222, R226, UR4, -R229 ;  /* 0x00000004e2de7c23 */ /* 0x000fe600080108e5 */
[-C--:B------:R-:W-:Y:S01]  /*22140*/  HMMA.16816.F32.BF16 R12, R80, R86.reuse, R12 ;  /* 0x00000056500c723c */ /* 0x080fe2000004180c */
[----:B------:R2:W-:Y:S10]  /*22150*/  MUFU.EX2 R226, R84 ;  /* 0x0000005400e27308 */ /* 0x0005f40000000800 */
[----:B------:R-:W-:Y:S01]  /*22160*/  MUFU.EX2 R222, R222 ;  /* 0x000000de00de7308 */ /* 0x000fe20000000800 */
[C---:B------:R-:W-:Y:S04]  /*22170*/  HMMA.16816.F32.BF16 R16, R76.reuse, R86, R16 ;  /* 0x000000564c10723c */ /* 0x040fe80000041810 */
[----:B------:R-:W-:Y:S01]  /*22180*/  FFMA.FTZ R123, R72, R183, R123 ;  /* 0x000000b7487b7223 */ /* 0x000fe2000001007b */
[----:B------:R-:W-:Y:S01]  /*22190*/  F2FP.BF16.F32.PACK_AB R72, R200, R205 ;  /* 0x000000cdc848723e */ /* 0x000fe200000010ff */
[----:B--2---:R-:W2:Y:S02]  /*221a0*/  LDSM.16.MT88.4 R84, [R251+0xa800] ;  /* 0x00a80000fb54783b */ /* 0x004ea40000004200 */
[-C--:B------:R-:W-:Y:S03]  /*221b0*/  HMMA.16816.F32.BF16 R20, R76, R88.reuse, R20 ;  /* 0x000000584c14723c */ /* 0x080fe60000041814 */
[----:B------:R-:W-:Y:S01]  /*221c0*/  FFMA.FTZ R116, R69, R182, R116 ;  /* 0x000000b645747223 */ /* 0x000fe20000010074 */
[----:B------:R-:W-:Y:S01]  /*221d0*/  FFMA.FTZ R118, R71, R181, R118 ;  /* 0x000000b547767223 */ /* 0x000fe20000010076 */
[----:B------:R-:W-:Y:S01]  /*221e0*/  FADD.FTZ R123, R117, R123 ;  /* 0x0000007b757b7221 */ /* 0x000fe20000010000 */
[----:B------:R4:W-:Y:S01]  /*221f0*/  MUFU.EX2 R69, R137 ;  /* 0x0000008900457308 */ /* 0x0009e20000000800 */
[----:B------:R-:W-:Y:S01]  /*22200*/  FFMA.FTZ R119, R70, R180, R119 ;  /* 0x000000b446777223 */ /* 0x000fe20000010077 */
[C---:B------:R-:W-:Y:S01]  /*22210*/  HMMA.16816.F32.BF16 R24, R80.reuse, R88, R24 ;  /* 0x000000585018723c */ /* 0x040fe20000041818 */
[----:B------:R-:W-:Y:S07]  /*22220*/  LDSM.16.MT88.4 R180, [R251+0xb800] ;  /* 0x00b80000fbb4783b */ /* 0x000fee0000004200 */
[----:B------:R-:W-:Y:S01]  /*22230*/  MUFU.EX2 R70, R135 ;  /* 0x0000008700467308 */ /* 0x000fe20000000800 */
[----:B------:R-:W-:Y:S01]  /*22240*/  FFMA.FTZ R88, R224, UR4, -R229 ;  /* 0x00000004e0587c23 */ /* 0x000fe200080108e5 */
[----:B------:R-:W-:Y:S01]  /*22250*/  FFMA.FTZ R89, R215, UR4, -R206 ;  /* 0x00000004d7597c23 */ /* 0x000fe200080108ce */
[----:B------:R-:W-:Y:S01]  /*22260*/  FFMA.FTZ R224, R245, UR4, -R210 ;  /* 0x00000004f5e07c23 */ /* 0x000fe200080108d2 */
[----:B------:R-:W-:Y:S01]  /*22270*/  FADD.FTZ R108, R108, R123 ;  /* 0x0000007b6c6c7221 */ /* 0x000fe20000010000 */
[-C--:B------:R-:W-:Y:S05]  /*22280*/  HMMA.16816.F32.BF16 R28, R80, R90.reuse, R28 ;  /* 0x0000005a501c723c */ /* 0x080fea000004181c */
[----:B------:R-:W-:Y:S01]  /*22290*/  MUFU.EX2 R245, R88 ;  /* 0x0000005800f57308 */ /* 0x000fe20000000800 */
[----:B------:R-:W-:Y:S02]  /*222a0*/  IMAD.MOV.U32 R123, RZ, RZ, R167 ;  /* 0x000000ffff7b7224 */ /* 0x000fe400078e00a7 */
[----:B------:R-:W-:Y:S07]  /*222b0*/  FFMA.FTZ R229, R216, UR4, -R229 ;  /* 0x00000004d8e57c23 */ /* 0x000fee00080108e5 */
[----:B------:R-:W-:Y:S01]  /*222c0*/  MUFU.EX2 R224, R224 ;  /* 0x000000e000e07308 */ /* 0x000fe20000000800 */
[----:B------:R-:W-:Y:S01]  /*222d0*/  FADD.FTZ R116, R115, R116 ;  /* 0x0000007473747221 */ /* 0x000fe20000010000 */
[----:B------:R-:W-:Y:S01]  /*222e0*/  IMAD.MOV.U32 R115, RZ, RZ, R184 ;  /* 0x000000ffff737224 */ /* 0x000fe200078e00b8 */
[C---:B------:R-:W-:Y:S07]  /*222f0*/  HMMA.16816.F32.BF16 R32, R76.reuse, R90, R32 ;  /* 0x0000005a4c20723c */ /* 0x040fee0000041820 */
[----:B------:R1:W-:Y:S01]  /*22300*/  MUFU.EX2 R216, R223 ;  /* 0x000000df00d87308 */ /* 0x0003e20000000800 */
[----:B------:R-:W-:Y:S01]  /*22310*/  FFMA.FTZ R91, R243, UR4, -R210 ;  /* 0x00000004f35b7c23 */ /* 0x000fe200080108d2 */
[----:B------:R-:W-:Y:S01]  /*22320*/  FFMA.FTZ R90, R219, UR4, -R206 ;  /* 0x00000004db5a7c23 */ /* 0x000fe200080108ce */
[----:B------:R-:W-:Y:S07]  /*22330*/  FFMA.FTZ R243, R213, UR4, -R122 ;  /* 0x00000004d5f37c23 */ /* 0x000fee000801087a */
[----:B------:R-:W-:Y:S01]  /*22340*/  MUFU.EX2 R229, R229 ;  /* 0x000000e500e57308 */ /* 0x000fe20000000800 */
[-C--:B---3--:R-:W-:Y:S09]  /*22350*/  HMMA.16816.F32.BF16 R36, R76, R92.reuse, R36 ;  /* 0x0000005c4c24723c */ /* 0x088ff20000041824 */
[----:B------:R-:W-:Y:S01]  /*22360*/  MUFU.EX2 R219, R91 ;  /* 0x0000005b00db7308 */ /* 0x000fe20000000800 */
[----:B------:R-:W-:Y:S01]  /*22370*/  FADD.FTZ R118, R111, R118 ;  /* 0x000000766f767221 */ /* 0x000fe20000010000 */
[----:B------:R-:W-:Y:S02]  /*22380*/  IMAD.MOV.U32 R111, RZ, RZ, R177 ;  /* 0x000000ffff6f7224 */ /* 0x000fe400078e00b1 */
[----:B------:R-:W-:Y:S06]  /*22390*/  FADD.FTZ R110, R110, R119 ;  /* 0x000000776e6e7221 */ /* 0x000fec0000010000 */
[----:B------:R-:W-:Y:S01]  /*223a0*/  MUFU.EX2 R215, R90 ;  /* 0x0000005a00d77308 */ /* 0x000fe20000000800 */
[C---:B------:R-:W-:Y:S09]  /*223b0*/  HMMA.16816.F32.BF16 R40, R80.reuse, R92, R40 ;  /* 0x0000005c5028723c */ /* 0x040ff20000041828 */
[----:B------:R3:W2:Y:S01]  /*223c0*/  MUFU.EX2 R213, R89 ;  /* 0x0000005900d57308 */ /* 0x0006a20000000800 */
[----:B------:R-:W-:Y:S02]  /*223d0*/  IMAD.MOV.U32 R119, RZ, RZ, R176 ;  /* 0x000000ffff777224 */ /* 0x000fe400078e00b0 */
[----:B------:R-:W-:Y:S01]  /*223e0*/  FADD.FTZ R105, R105, R116 ;  /* 0x0000007469697221 */ /* 0x000fe20000010000 */
[----:B----4-:R-:W-:Y:S06]  /*223f0*/  F2FP.BF16.F32.PACK_AB R137, R208, R211 ;  /* 0x000000d3d089723e */ /* 0x010fec00000010ff */
[----:B------:R-:W4:Y:S01]  /*22400*/  MUFU.EX2 R243, R243 ;  /* 0x000000f300f37308 */ /* 0x000f220000000800 */
[-C--:B------:R-:W-:Y:S03]  /*22410*/  HMMA.16816.F32.BF16 R44, R80, R94.reuse, R44 ;  /* 0x0000005e502c723c */ /* 0x080fe6000004182c */
[----:B------:R-:W-:Y:S01]  /*22420*/  FADD.FTZ R102, R102, R105 ;  /* 0x0000006966667221 */ /* 0x000fe20000010000 */
[----:B-1----:R-:W-:Y:S05]  /*22430*/  IMAD.MOV.U32 R223, RZ, RZ, R190 ;  /* 0x000000ffffdf7224 */ /* 0x002fea00078e00be */
[----:B------:R-:W-:Y:S01]  /*22440*/  MUFU.EX2 R71, R220 ;  /* 0x000000dc00477308 */ /* 0x000fe20000000800 */
[----:B------:R-:W-:Y:S01]  /*22450*/  FADD.FTZ R107, R107, R118 ;  /* 0x000000766b6b7221 */ /* 0x000fe20000010000 */
[----:B------:R-:W-:Y:S01]  /*22460*/  IMAD.MOV.U32 R117, RZ, RZ, R185 ;  /* 0x000000ffff757224 */ /* 0x000fe200078e00b9 */
[C---:B------:R-:W-:Y:S01]  /*22470*/  HMMA.16816.F32.BF16 R48, R76.reuse, R94, R48 ;  /* 0x0000005e4c30723c */ /* 0x040fe20000041830 */
[----:B---3--:R-:W1:Y:S03]  /*22480*/  LDSM.16.MT88.4 R88, [R248+0xa800] ;  /* 0x00a80000f858783b */ /* 0x008e660000004200 */
[----:B------:R-:W-:Y:S01]  /*22490*/  FADD.FTZ R104, R104, R107 ;  /* 0x0000006b68687221 */ /* 0x000fe20000010000 */
[----:B------:R-:W-:Y:S01]  /*224a0*/  FADD.FTZ R109, R109, R110 ;  /* 0x0000006e6d6d7221 */ /* 0x000fe20000010000 */
[----:B------:R-:W-:Y:S02]  /*224b0*/  FADD.FTZ R108, R103, R108 ;  /* 0x0000006c676c7221 */ /* 0x000fe40000010000 */
[-C--:B------:R-:W-:Y:S01]  /*224c0*/  HMMA.16816.F32.BF16 R52, R76, R96.reuse, R52 ;  /* 0x000000604c34723c */ /* 0x080fe20000041834 */
[----:B------:R-:W3:Y:S02]  /*224d0*/  LDSM.16.MT88.4 R92, [R101+0x2800] ;  /* 0x00280000655c783b */ /* 0x000ee40000004200 */
[----:B------:R-:W-:Y:S01]  /*224e0*/  FADD.FTZ R151, R151, R104 ;  /* 0x0000006897977221 */ /* 0x000fe20000010000 */
[----:B------:R-:W-:Y:S01]  /*224f0*/  FADD.FTZ R106, R106, R109 ;  /* 0x0000006d6a6a7221 */ /* 0x000fe20000010000 */
[----:B------:R-:W-:Y:S02]  /*22500*/  FADD.FTZ R157, R157, R108 ;  /* 0x0000006c9d9d7221 */ /* 0x000fe40000010000 */
[----:B------:R-:W-:Y:S01]  /*22510*/  FADD.FTZ R151, R144, R151 ;  /* 0x0000009790977221 */ /* 0x000fe20000010000 */
[C---:B------:R-:W-:Y:S04]  /*22520*/  HMMA.16816.F32.BF16 R56, R80.reuse, R96, R56 ;  /* 0x000000605038723c */ /* 0x040fe80000041838 */
[----:B------:R-:W-:Y:S01]  /*22530*/  FFMA.FTZ R96, R239, UR4, -R206 ;  /* 0x00000004ef607c23 */ /* 0x000fe200080108ce */
[----:B------:R-:W-:Y:S01]  /*22540*/  FADD.FTZ R140, R140, R151 ;  /* 0x000000978c8c7221 */ /* 0x000fe20000010000 */
[----:B------:R1:W-:Y:S01]  /*22550*/  MUFU.EX2 R239, R241 ;  /* 0x000000f100ef7308 */ /* 0x0003e20000000800 */
[----:B------:R-:W-:Y:S01]  /*22560*/  FADD.FTZ R147, R147, R106 ;  /* 0x0000006a93937221 */ /* 0x000fe20000010000 */
[-C--:B------:R-:W-:Y:S03]  /*22570*/  HMMA.16816.F32.BF16 R60, R80, R98.reuse, R60 ;  /* 0x00000062503c723c */ /* 0x080fe6000004183c */
[--C-:B------:R-:W-:Y:S01]  /*22580*/  FFMA.FTZ R83, R235, UR4, -R122.reuse ;  /* 0x00000004eb537c23 */ /* 0x100fe2000801087a */
[----:B------:R-:W-:Y:S01]  /*22590*/  FFMA.FTZ R82, R231, UR4, -R122 ;  /* 0x00000004e7527c23 */ /* 0x000fe2000801087a */
[--C-:B------:R-:W-:Y:S03]  /*225a0*/  FFMA.FTZ R80, R227, UR4, -R210.reuse ;  /* 0x00000004e3507c23 */ /* 0x100fe600080108d2 */
[----:B------:R1:W1:Y:S01]  /*225b0*/  MUFU.EX2 R235, R96 ;  /* 0x0000006000eb7308 */ /* 0x0002620000000800 */
[----:B------:R-:W-:Y:S01]  /*225c0*/  FFMA.FTZ R81, R217, UR4, -R210 ;  /* 0x00000004d9517c23 */ /* 0x000fe200080108d2 */
[----:B------:R-:W-:Y:S08]  /*225d0*/  HMMA.16816.F32.BF16 R64, R76, R98, R64 ;  /* 0x000000624c40723c */ /* 0x000ff00000041840 */
[----:B------:R-:W-:Y:S01]  /*225e0*/  MUFU.EX2 R231, R83 ;  /* 0x0000005300e77308 */ /* 0x000fe20000000800 */
[----:B--2---:R-:W-:Y:S01]  /*225f0*/  F2FP.BF16.F32.PACK_AB R76, R213, R215 ;  /* 0x000000d7d54c723e */ /* 0x004fe200000010ff */
[----:B------:R-:W-:Y:S08]  /*22600*/  FADD.FTZ R142, R142, R147 ;  /* 0x000000938e8e7221 */ /* 0x000ff00000010000 */
[----:B------:R-:W2:Y:S01]  /*22610*/  MUFU.EX2 R227, R82 ;  /* 0x0000005200e37308 */ /* 0x000ea20000000800 */
[----:B----4-:R-:W-:Y:S01]  /*22620*/  F2FP.BF16.F32.PACK_AB R77, R237, R243 ;  /* 0x000000f3ed4d723e */ /* 0x010fe200000010ff */
[----:B------:R-:W-:Y:S01]  /*22630*/  FADD.FTZ R143, R143, R140 ;  /* 0x0000008c8f8f7221 */ /* 0x000fe20000010000 */
[----:B------:R-:W-:Y:S07]  /*22640*/  FADD.FTZ R141, R141, R142 ;  /* 0x0000008e8d8d7221 */ /* 0x000fee0000010000 */
[----:B------:R4:W-:Y:S01]  /*22650*/  MUFU.EX2 R217, R80 ;  /* 0x0000005000d97308 */ /* 0x0009e20000000800 */
[----:B-1----:R-:W-:Y:S01]  /*22660*/  MOV R241, R139 ;  /* 0x0000008b00f17202 */ /* 0x002fe20000000f00 */
[----:B------:R-:W1:Y:S01]  /*22670*/  LDSM.16.MT88.4 R96, [R100+0x2800] ;  /* 0x002800006460783b */ /* 0x000e620000004200 */
[----:B------:R-:W-:Y:S07]  /*22680*/  F2FP.BF16.F32.PACK_AB R78, R235, R239 ;  /* 0x000000efeb4e723e */ /* 0x000fee00000010ff */
[----:B------:R3:W3:Y:S01]  /*22690*/  MUFU.EX2 R214, R81 ;  /* 0x0000005100d67308 */ /* 0x0006e20000000800 */
[----:B------:R-:W-:Y:S01]  /*226a0*/  FADD.FTZ R146, R146, R141 ;  /* 0x0000008d92927221 */ /* 0x000fe20000010000 */
[----:B------:R-:W-:Y:S03]  /*226b0*/  FADD.FTZ R156, R156, R157 ;  /* 0x0000009d9c9c7221 */ /* 0x000fe60000010000 */
[----:B------:R-:W-:Y:S01]  /*226c0*/  FADD.FTZ R171, R171, R146 ;  /* 0x00000092abab7221 */ /* 0x000fe20000010000 */
[----:B--2---:R-:W-:Y:S01]  /*226d0*/  F2FP.BF16.F32.PACK_AB R79, R227, R231 ;  /* 0x000000e7e34f723e */ /* 0x004fe200000010ff */
[----:B------:R-:W-:Y:S01]  /*226e0*/  FADD.FTZ R131, R131, R156 ;  /* 0x0000009c83837221 */ /* 0x000fe20000010000 */
[----:B------:R-:W-:Y:S01]  /*226f0*/  F2FP.BF16.F32.PACK_AB R82, R245, R222 ;  /* 0x000000def552723e */ /* 0x000fe200000010ff */
[----:B------:R-:W-:Y:S01]  /*22700*/  FADD.FTZ R158, R158, R171 ;  /* 0x000000ab9e9e7221 */ /* 0x000fe20000010000 */
[----:B----4-:R-:W-:Y:S01]  /*22710*/  F2FP.BF16.F32.PACK_AB R80, R226, R228 ;  /* 0x000000e4e250723e */ /* 0x010fe200000010ff */
[----:B------:R-:W-:Y:S02]  /*22720*/  FADD.FTZ R131, R126, R131 ;  /* 0x000000837e837221 */ /* 0x000fe40000010000 */
[-C--:B------:R-:W-:Y:S03]  /*22730*/  HMMA.16816.F32.BF16 R4, R76, R84.reuse, R4 ;  /* 0x000000544c04723c */ /* 0x080fe60000041804 */
[----:B---3--:R-:W-:Y:S01]  /*22740*/  F2FP.BF16.F32.PACK_AB R81, R219, R224 ;  /* 0x000000e0db51723e */ /* 0x008fe200000010ff */
[----:B------:R-:W-:Y:S01]  /*22750*/  FADD.FTZ R169, R169, R158 ;  /* 0x0000009ea9a97221 */ /* 0x000fe20000010000 */
[----:B------:R-:W-:Y:S03]  /*22760*/  F2FP.BF16.F32.PACK_AB R83, R214, R217 ;  /* 0x000000d9d653723e */ /* 0x000fe600000010ff */
[----:B------:R-:W-:Y:S04]  /*22770*/  FADD.FTZ R169, R160, R169 ;  /* 0x000000a9a0a97221 */ /* 0x000fe80000010000 */
[C---:B------:R-:W-:Y:S08]  /*22780*/  HMMA.16816.F32.BF16 R8, R80.reuse, R84, R8 ;  /* 0x000000545008723c */ /* 0x040ff00000041808 */
[-C--:B------:R-:W-:Y:S08]  /*22790*/  HMMA.16816.F32.BF16 R12, R80, R86.reuse, R12 ;  /* 0x00000056500c723c */ /* 0x080ff0000004180c */
[C---:B------:R-:W-:Y:S01]  /*227a0*/  HMMA.16816.F32.BF16 R16, R76.reuse, R86, R16 ;  /* 0x000000564c10723c */ /* 0x040fe20000041810 */
[----:B------:R2:W3:Y:S07]  /*227b0*/  LDSM.16.MT88.4 R84, [R251+0xb000] ;  /* 0x00b00000fb54783b */ /* 0x0004ee0000004200 */
[-C--:B------:R-:W-:Y:S08]  /*227c0*/  HMMA.16816.F32.BF16 R20, R76, R88.reuse, R20 ;  /* 0x000000584c14723c */ /* 0x080ff00000041814 */
[C---:B------:R-:W-:Y:S04]  /*227d0*/  HMMA.16816.F32.BF16 R24, R80.reuse, R88, R24 ;  /* 0x000000585018723c */ /* 0x040fe80000041818 */
[--C-:B------:R-:W-:Y:S01]  /*227e0*/  FFMA.FTZ R88, R209, UR4, -R210.reuse ;  /* 0x00000004d1587c23 */ /* 0x100fe200080108d2 */
[----:B------:R-:W-:Y:S01]  /*227f0*/  FFMA.FTZ R210, R73, UR4, -R210 ;  /* 0x0000000449d27c23 */ /* 0x000fe200080108d2 */
[--C-:B------:R-:W-:Y:S01]  /*22800*/  FFMA.FTZ R73, R124, UR4, -R206.reuse ;  /* 0x000000047c497c23 */ /* 0x100fe200080108ce */
[----:B------:R-:W-:Y:S01]  /*22810*/  FFMA.FTZ R206, R127, UR4, -R206 ;  /* 0x000000047fce7c23 */ /* 0x000fe200080108ce */
[-C--:B------:R-:W-:Y:S01]  /*22820*/  HMMA.16816.F32.BF16 R28, R80, R90.reuse, R28 ;  /* 0x0000005a501c723c */ /* 0x080fe2000004181c */
[----:B------:R4:W-:Y:S01]  /*22830*/  MUFU.EX2 R207, R88 ;  /* 0x0000005800cf7308 */ /* 0x0009e20000000800 */
[----:B--2---:R-:W2:Y:S01]  /*22840*/  S2R R251, SR_TID.X ;  /* 0x0000000000fb7919 */ /* 0x004ea20000002100 */
[--C-:B------:R-:W-:Y:S01]  /*22850*/  FFMA.FTZ R127, R113, UR4, -R122.reuse ;  /* 0x00000004717f7c23 */ /* 0x100fe2000801087a */
[----:B------:R-:W-:Y:S01]  /*22860*/  FFMA.FTZ R122, R120, UR4, -R122 ;  /* 0x00000004787a7c23 */ /* 0x000fe2000801087a */
[----:B------:R-:W-:Y:S06]  /*22870*/  IMAD.MOV.U32 R120, RZ, RZ, R186 ;  /* 0x000000ffff787224 */ /* 0x000fec00078e00ba */
[----:B------:R-:W-:Y:S01]  /*22880*/  MUFU.EX2 R210, R210 ;  /* 0x000000d200d27308 */ /* 0x000fe20000000800 */
[C---:B------:R-:W-:Y:S09]  /*22890*/  HMMA.16816.F32.BF16 R32, R76.reuse, R90, R32 ;  /* 0x0000005a4c20723c */ /* 0x040ff20000041820 */
[----:B------:R-:W1:Y:S10]  /*228a0*/  MUFU.EX2 R122, R122 ;  /* 0x0000007a007a7308 */ /* 0x000e740000000800 */
[----:B------:R-:W-:Y:S01]  /*228b0*/  MUFU.EX2 R124, R74 ;  /* 0x0000004a007c7308 */ /* 0x000fe20000000800 */
[----:B----4-:R-:W4:Y:S01]  /*228c0*/  LDSM.16.MT88.4 R88, [R248+0xb000] ;  /* 0x00b00000f858783b */ /* 0x010f220000004200 */
[-C--:B------:R-:W-:Y:S08]  /*228d0*/  HMMA.16816.F32.BF16 R36, R76, R92.reuse, R36 ;  /* 0x0000005c4c24723c */ /* 0x080ff00000041824 */
[----:B------:R-:W3:Y:S10]  /*228e0*/  MUFU.EX2 R113, R75 ;  /* 0x0000004b00717308 */ /* 0x000ef40000000800 */
[----:B------:R2:W-:Y:S01]  /*228f0*/  MUFU.EX2 R209, R132 ;  /* 0x0000008400d17308 */ /* 0x0005e20000000800 */
[C---:B------:R-:W-:Y:S09]  /*22900*/  HMMA.16816.F32.BF16 R40, R80.reuse, R92, R40 ;  /* 0x0000005c5028723c */ /* 0x040ff20000041828 */
[----:B------:R-:W4:Y:S01]  /*22910*/  MUFU.EX2 R127, R127 ;  /* 0x0000007f007f7308 */ /* 0x000f220000000800 */
[----:B-1----:R-:W-:Y:S01]  /*22920*/  F2FP.BF16.F32.PACK_AB R135, R122, R121 ;  /* 0x000000797a87723e */ /* 0x002fe200000010ff */
[-C--:B------:R-:W-:Y:S03]  /*22930*/  HMMA.16816.F32.BF16 R44, R80, R94.reuse, R44 ;  /* 0x0000005e502c723c */ /* 0x080fe6000004182c */
[----:B---3--:R-:W-:Y:S01]  /*22940*/  F2FP.BF16.F32.PACK_AB R75, R113, R112 ;  /* 0x00000070714b723e */ /* 0x008fe200000010ff */
[----:B--2---:R-:W-:Y:S01]  /*22950*/  IMAD.SHL.U32 R251, R251, 0x40, RZ ;  /* 0x00000040fbfb7824 */ /* 0x004fe200078e00ff */
[----:B------:R-:W-:Y:S03]  /*22960*/  F2FP.BF16.F32.PACK_AB R132, R128, R129 ;  /* 0x000000818084723e */ /* 0x000fe600000010ff */
[C---:B------:R-:W-:Y:S01]  /*22970*/  HMMA.16816.F32.BF16 R48, R76.reuse, R94, R48 ;  /* 0x0000005e4c30723c */ /* 0x040fe20000041830 */
[----:B------:R-:W1:Y:S03]  /*22980*/  LDSM.16.MT88.4 R92, [R101+0x3000] ;  /* 0x00300000655c783b */ /* 0x000e660000004200 */
[----:B----4-:R-:W-:Y:S02]  /*22990*/  F2FP.BF16.F32.PACK_AB R133, R127, R114 ;  /* 0x000000727f85723e */ /* 0x010fe400000010ff */
[----:B------:R-:W-:Y:S02]  /*229a0*/  LOP3.LUT R251, R251, 0x400, RZ, 0xc0, !PT ;  /* 0x00000400fbfb7812 */ /* 0x000fe400078ec0ff */
[-C--:B------:R-:W-:Y:S08]  /*229b0*/  HMMA.16816.F32.BF16 R52, R76, R96.reuse, R52 ;  /* 0x000000604c34723c */ /* 0x080ff00000041834 */
[C---:B------:R-:W-:Y:S01]  /*229c0*/  HMMA.16816.F32.BF16 R56, R80.reuse, R96, R56 ;  /* 0x000000605038723c */ /* 0x040fe20000041838 */
[----:B------:R2:W-:Y:S10]  /*229d0*/  MUFU.EX2 R97, R203 ;  /* 0x000000cb00617308 */ /* 0x0005f40000000800 */
[----:B------:R3:W4:Y:S01]  /*229e0*/  MUFU.EX2 R96, R73 ;  /* 0x0000004900607308 */ /* 0x0007220000000800 */
[-C--:B------:R-:W-:Y:S01]  /*229f0*/  HMMA.16816.F32.BF16 R60, R80, R98.reuse, R60 ;  /* 0x00000062503c723c */ /* 0x080fe2000004183c */
[----:B------:R-:W1:Y:S02]  /*22a00*/  LDSM.16.MT88.4 R80, [R100+0x3000] ;  /* 0x003000006450783b */ /* 0x000e640000004200 */
[----:B--2---:R-:W-:Y:S05]  /*22a10*/  IMAD.MOV.U32 R203, RZ, RZ, R187 ;  /* 0x000000ffffcb7224 */ /* 0x004fea00078e00bb */
[----:B------:R-:W-:Y:S04]  /*22a20*/  HMMA.16816.F32.BF16 R64, R76, R98, R64 ;  /* 0x000000624c40723c */ /* 0x000fe80000041840 */
[----:B---3--:R-:W-:Y:S01]  /*22a30*/  F2FP.BF16.F32.PACK_AB R73, R124, R125 ;  /* 0x0000007d7c49723e */ /* 0x008fe200000010ff */
[----:B------:R-:W-:Y:S01]  /*22a40*/  IMAD.MOV.U32 R99, RZ, RZ, R179 ;  /* 0x000000ffff637224 */ /* 0x000fe200078e00b3 */
[----:B----4-:R-:W-:Y:S02]  /*22a50*/  F2FP.BF16.F32.PACK_AB R74, R96, R97 ;  /* 0x00000061604a723e */ /* 0x010fe400000010ff */
[----:B------:R-:W-:Y:S02]  /*22a60*/  F2FP.BF16.F32.PACK_AB R79, R70, R69 ;  /* 0x00000045464f723e */ /* 0x000fe400000010ff */
[----:B------:R-:W-:Y:S02]  /*22a70*/  MOV R98, R178 ;  /* 0x000000b200627202 */ /* 0x000fe40000000f00 */
[----:B------:R-:W-:Y:S01]  /*22a80*/  F2FP.BF16.F32.PACK_AB R76, R221, R216 ;  /* 0x000000d8dd4c723e */ /* 0x000fe200000010ff */
[-C--:B------:R-:W-:Y:S05]  /*22a90*/  HMMA.16816.F32.BF16 R4, R72, R84.reuse, R4 ;  /* 0x000000544804723c */ /* 0x080fea0000041804 */
[----:B------:R-:W-:Y:S02]  /*22aa0*/  F2FP.BF16.F32.PACK_AB R78, R209, R212 ;  /* 0x000000d4d14e723e */ /* 0x000fe400000010ff */
[----:B------:R-:W-:Y:S07]  /*22ab0*/  F2FP.BF16.F32.PACK_AB R77, R202, R207 ;  /* 0x000000cfca4d723e */ /* 0x000fee00000010ff */
[C---:B------:R-:W-:Y:S01]  /*22ac0*/  HMMA.16816.F32.BF16 R8, R76.reuse, R84, R8 ;  /* 0x000000544c08723c */ /* 0x040fe20000041808 */
[----:B------:R-:W2:Y:S10]  /*22ad0*/  MUFU.EX2 R85, R206 ;  /* 0x000000ce00557308 */ /* 0x000eb40000000800 */
[----:B------:R-:W3:Y:S01]  /*22ae0*/  MUFU.EX2 R84, R225 ;  /* 0x000000e100547308 */ /* 0x000ee20000000800 */
[-C--:B------:R-:W-:Y:S03]  /*22af0*/  HMMA.16816.F32.BF16 R12, R76, R86.reuse, R12 ;  /* 0x000000564c0c723c */ /* 0x080fe6000004180c */
[----:B--2---:R-:W-:Y:S05]  /*22b00*/  F2FP.BF16.F32.PACK_AB R134, R85, R130 ;  /* 0x000000825586723e */ /* 0x004fea00000010ff */
[C---:B------:R-:W-:Y:S04]  /*22b10*/  HMMA.16816.F32.BF16 R16, R72.reuse, R86, R16 ;  /* 0x000000564810723c */ /* 0x040fe80000041810 */
[----:B------:R-:W-:Y:S02]  /*22b20*/  IMAD.MOV.U32 R87, RZ, RZ, R166 ;  /* 0x000000ffff577224 */ /* 0x000fe400078e00a6 */
[----:B------:R-:W-:Y:S02]  /*22b30*/  IMAD.MOV.U32 R86, RZ, RZ, R165 ;  /* 0x000000ffff567224 */ /* 0x000fe400078e00a5 */
[-C--:B------:R-:W-:Y:S08]  /*22b40*/  HMMA.16816.F32.BF16 R20, R72, R88.reuse, R20 ;  /* 0x000000584814723c */ /* 0x080ff00000041814 */
[C---:B------:R-:W-:Y:S04]  /*22b50*/  HMMA.16816.F32.BF16 R24, R76.reuse, R88, R24 ;  /* 0x000000584c18723c */ /* 0x040fe80000041818 */
[----:B------:R-:W-:Y:S02]  /*22b60*/  IMAD.MOV.U32 R89, RZ, RZ, R164 ;  /* 0x000000ffff597224 */ /* 0x000fe400078e00a4 */
[----:B------:R-:W2:Y:S01]  /*22b70*/  LDSM.16.MT88.4 R164, [R248+0xb800] ;  /* 0x00b80000f8a4783b */ /* 0x000ea20000004200 */
[----:B------:R-:W-:Y:S01]  /*22b80*/  IMAD.MOV.U32 R88, RZ, RZ, R138 ;  /* 0x000000ffff587224 */ /* 0x000fe200078e008a */
[-C--:B------:R-:W-:Y:S03]  /*22b90*/  HMMA.16816.F32.BF16 R28, R76, R90.reuse, R28 ;  /* 0x0000005a4c1c723c */ /* 0x080fe6000004181c */
[----:B---3--:R-:W-:Y:S01]  /*22ba0*/  F2FP.BF16.F32.PACK_AB R138, R229, R84 ;  /* 0x00000054e58a723e */ /* 0x008fe200000010ff */
[----:B------:R-:W-:Y:S04]  /*22bb0*/  FADD.FTZ R169, R89, R169 ;  /* 0x000000a959a97221 */ /* 0x000fe80000010000 */
[C---:B------:R-:W-:Y:S08]  /*22bc0*/  HMMA.16816.F32.BF16 R32, R72.reuse, R90, R32 ;  /* 0x0000005a4820723c */ /* 0x040ff00000041820 */
[-C--:B-1----:R-:W-:Y:S08]  /*22bd0*/  HMMA.16816.F32.BF16 R36, R72, R92.reuse, R36 ;  /* 0x0000005c4824723c */ /* 0x082ff00000041824 */
[C---:B------:R-:W-:Y:S08]  /*22be0*/  HMMA.16816.F32.BF16 R40, R76.reuse, R92, R40 ;  /* 0x0000005c4c28723c */ /* 0x040ff00000041828 */
[-C--:B------:R-:W-:Y:S08]  /*22bf0*/  HMMA.16816.F32.BF16 R44, R76, R94.reuse, R44 ;  /* 0x0000005e4c2c723c */ /* 0x080ff0000004182c */
[C---:B------:R-:W-:Y:S08]  /*22c00*/  HMMA.16816.F32.BF16 R48, R72.reuse, R94, R48 ;  /* 0x0000005e4830723c */ /* 0x040ff00000041830 */
[-C--:B------:R-:W-:Y:S08]  /*22c10*/  HMMA.16816.F32.BF16 R52, R72, R80.reuse, R52 ;  /* 0x000000504834723c */ /* 0x080ff00000041834 */
[C---:B------:R-:W-:Y:S08]  /*22c20*/  HMMA.16816.F32.BF16 R56, R76.reuse, R80, R56 ;  /* 0x000000504c38723c */ /* 0x040ff00000041838 */
[-C--:B------:R-:W-:Y:S01]  /*22c30*/  HMMA.16816.F32.BF16 R60, R76, R82.reuse, R60 ;  /* 0x000000524c3c723c */ /* 0x080fe2000004183c */
[----:B------:R1:W3:Y:S02]  /*22c40*/  MUFU.EX2 R77, R136 ;  /* 0x00000088004d7308 */ /* 0x0002e40000000800 */
[----:B------:R-:W-:Y:S04]  /*22c50*/  FADD.FTZ R79, R149, R102 ;  /* 0x00000066954f7221 */ /* 0x000fe80000010000 */
[----:B------:R-:W-:Y:S01]  /*22c60*/  FADD.FTZ R79, R148, R79 ;  /* 0x0000004f944f7221 */ /* 0x000fe20000010000 */
[----:B------:R-:W-:Y:S04]  /*22c70*/  HMMA.16816.F32.BF16 R64, R72, R82, R64 ;  /* 0x000000524840723c */ /* 0x000fe80000041840 */
[----:B------:R-:W-:Y:S01]  /*22c80*/  FADD.FTZ R150, R150, R79 ;  /* 0x0000004f96967221 */ /* 0x000fe20000010000 */
[----:B-1----:R-:W-:Y:S03]  /*22c90*/  F2FP.BF16.F32.PACK_AB R136, R218, R71 ;  /* 0x00000047da88723e */ /* 0x002fe600000010ff */
[-C--:B------:R-:W-:Y:S05]  /*22ca0*/  HMMA.16816.F32.BF16 R192, R132, R180.reuse, R4 ;  /* 0x000000b484c0723c */ /* 0x080fea0000041804 */
[----:B---3--:R-:W-:Y:S01]  /*22cb0*/  F2FP.BF16.F32.PACK_AB R139, R210, R77 ;  /* 0x0000004dd28b723e */ /* 0x008fe200000010ff */
[----:B------:R-:W-:Y:S01]  /*22cc0*/  FADD.FTZ R150, R145, R150 ;  /* 0x0000009691967221 */ /* 0x000fe20000010000 */
[----:B------:R-:W-:Y:S01]  /*22cd0*/  FADD.FTZ R6, R168, R143 ;  /* 0x0000008fa8067221 */ /* 0x000fe20000010000 */
[----:B------:R-:W-:Y:S02]  /*22ce0*/  FADD.FTZ R4, R154, R131 ;  /* 0x000000839a047221 */ /* 0x000fe40000010000 */
[----:B------:R-:W-:Y:S01]  /*22cf0*/  FADD.FTZ R161, R161, R150 ;  /* 0x00000096a1a17221 */ /* 0x000fe20000010000 */
[----:B------:R-:W-:Y:S01]  /*22d00*/  FADD.FTZ R6, R163, R6 ;  /* 0x00000006a3067221 */ /* 0x000fe20000010000 */
[C---:B------:R-:W-:Y:S01]  /*22d10*/  HMMA.16816.F32.BF16 R188, R136.reuse, R180, R8 ;  /* 0x000000b488bc723c */ /* 0x040fe20000041808 */
[----:B------:R-:W1:Y:S03]  /*22d20*/  LDSM.16.MT88.4 R148, [R101+0x3800] ;  /* 0x003800006594783b */ /* 0x000e660000004200 */
        /* <DEDUP_REMOVED lines=88> */
[----:B------:R-:W-:Y:S02]  /*232b0*/  IMAD.MOV.U32 R196, RZ, RZ, R0 ;  /* 0x000000ffffc47224 */ /* 0x000fe400078e0000 */
        /* <DEDUP_REMOVED lines=14> */
[----:B------:R-:W-:Y:S03]  /*233a0*/  FADD.FTZ R121, R121, R114 ;  /* 0x0000007279797221 */ /* 0x000fe60000010000 */
[----:B------:R-:W-:Y:S05]  /*233b0*/  FADD.FTZ R6, R229, R84 ;  /* 0x00000054e5067221 */ /* 0x000fea0000010000 */
[----:B------:R-:W-:Y:S04]  /*233c0*/  STL [R1+0x60], R6 ;  /* 0x0000600601007387 */ /* 0x000fe80000100800 */
[----:B------:R1:W-:Y:S04]  /*233d0*/  STL [R1+0x54], R4 ;  /* 0x0000540401007387 */ /* 0x0003e80000100800 */
[----:B------:R3:W-:Y:S01]  /*233e0*/  STL [R1+0x5c], R5 ;  /* 0x00005c0501007387 */ /* 0x0007e20000100800 */
[----:B-1----:R-:W-:Y:S05]  /*233f0*/  FADD.FTZ R4, R122, R121 ;  /* 0x000000797a047221 */ /* 0x002fea0000010000 */
[----:B------:R3:W-:Y:S01]  /*23400*/  STL [R1+0x58], R4 ;  /* 0x0000580401007387 */ /* 0x0007e20000100800 */
[----:B------:R-:W-:Y:S05]  /*23410*/  BRA.U UP0, `(.L_x_1175) ;  /* 0xffffff5500407547 */ /* 0x000fea000b83ffff */
.L_x_1174:
[----:B------:R-:W4:Y:S01]  /*23420*/  LDL.LU R7, [R1+0x5c] ;  /* 0x00005c0001077983 */ /* 0x000f220000300800 */
[----:B------:R-:W1:Y:S01]  /*23430*/  S2R R24, SR_TID.X ;  /* 0x0000000000187919 */ /* 0x000e620000002100 */
[----:B------:R-:W-:Y:S01]  /*23440*/  UISETP.NE.AND UP3, UPT, UR16, -0x1, UPT ;  /* 0xffffffff1000788c */ /* 0x000fe2000bf65270 */
[----:B------:R-:W1:Y:S01]  /*23450*/  S2UR UR9, SR_CTAID.Y ;  /* 0x00000000000979c3 */ /* 0x000e620000002600 */
[----:B------:R-:W3:Y:S01]  /*23460*/  LDCU.U8 UR4, c[0x0][0x549] ;  /* 0x0000a920ff0477ac */ /* 0x000ee20008000000 */
[----:B--2---:R-:W2:Y:S01]  /*23470*/  LDL.LU R6, [R1+0x58] ;  /* 0x0000580001067983 */ /* 0x004ea20000300800 */
[----:B------:R-:W1:Y:S03]  /*23480*/  LDCU.U8 UR8, c[0x0][0x548] ;  /* 0x0000a900ff0877ac */ /* 0x000e660008000000 */
[----:B------:R-:W2:Y:S04]  /*23490*/  LDL.LU R10, [R1+0x60] ;  /* 0x00006000010a7983 */ /* 0x000ea80000300800 */
[----:B------:R-:W2:Y:S01]  /*234a0*/  LDL.LU R9, [R1+0x54] ;  /* 0x0000540001097983 */ /* 0x000ea20000300800 */
[----:B------:R-:W1:Y:S03]  /*234b0*/  @!UP3 LDCU.64 UR6, c[0x0][0x400] ;  /* 0x00008000ff06b7ac */ /* 0x000e660008000a00 */
[----:B---3--:R-:W3:Y:S01]  /*234c0*/  LDL.LU R5, [R1+0x2c] ;  /* 0x00002c0001057983 */ /* 0x008ee20000300800 */
[----:B------:R-:W2:Y:S01]  /*234d0*/  S2UR UR13, SR_CTAID.Z ;  /* 0x00000000000d79c3 */ /* 0x000ea20000002700 */
[----:B------:R-:W-:Y:S01]  /*234e0*/  UISETP.NE.AND UP2, UPT, UR16, -0x1, UPT ;  /* 0xffffffff1000788c */ /* 0x000fe2000bf45270 */
[----:B------:R-:W1:Y:S01]  /*234f0*/  LDCU UR11, c[0x0][0x434] ;  /* 0x00008680ff0b77ac */ /* 0x000e620008000800 */
[----:B------:R-:W-:Y:S01]  /*23500*/  UISETP.NE.AND UP1, UPT, UR4, URZ, UPT ;  /* 0x000000ff0400728c */ /* 0x000fe2000bf25270 */
[----:B------:R-:W1:Y:S03]  /*23510*/  LDCU UR4, c[0x0][0x434] ;  /* 0x00008680ff0477ac */ /* 0x000e660008000800 */
[----:B-1----:R-:W-:Y:S01]  /*23520*/  UISETP.NE.AND UP0, UPT, UR8, URZ, !UP1 ;  /* 0x000000ff0800728c */ /* 0x002fe2000cf05270 */
[----:B------:R-:W-:Y:S01]  /*23530*/  LOP3.LUT P5, RZ, R24, 0x8, RZ, 0xc0, !PT ;  /* 0x0000000818ff7812 */ /* 0x000fe200078ac0ff */
[----:B------:R-:W-:-:S05]  /*23540*/  @!UP3 UIMAD.WIDE.U32 UR18, UR9, UR6, URZ ;  /* 0x000000060912b2a5 */ /* 0x000fca000f8e00ff */
[----:B------:R-:W1:Y:S01]  /*23550*/  @UP1 LDCU UR12, c[0x0][0x430] ;  /* 0x00008600ff0c17ac */ /* 0x000e620008000800 */
[----:B------:R-:W-:Y:S01]  /*23560*/  @!UP3 UIMAD UR10, UR9, UR7, UR19 ;  /* 0x00000007090ab2a4 */ /* 0x000fe2000f8e0213 */
[----:B------:R-:W1:Y:S01]  /*23570*/  @UP3 LDCU.64 UR6, c[0x0][0x408] ;  /* 0x00008100ff0637ac */ /* 0x000e620008000a00 */
[----:B------:R-:W2:Y:S01]  /*23580*/  @UP1 LDCU UR15, c[0x0][0x430] ;  /* 0x00008600ff0f17ac */ /* 0x000ea20008000800 */
[----:B-1----:R-:W-:Y:S02]  /*23590*/  @UP1 UIMAD UR11, UR12, UR4, URZ ;  /* 0x000000040c0b12a4 */ /* 0x002fe4000f8e02ff */
[----:B------:R-:W-:Y:S01]  /*235a0*/  @UP3 UIMAD.WIDE.U32 UR20, UR16, UR6, URZ ;  /* 0x00000006101432a5 */ /* 0x000fe2000f8e00ff */
[----:B------:R-:W1:Y:S03]  /*235b0*/  S2UR UR6, SR_CTAID.X ;  /* 0x00000000000679c3 */ /* 0x000e660000002500 */
[----:B------:R-:W-:-:S02]  /*235c0*/  @UP3 UIMAD UR10, UR16, UR7, UR21 ;  /* 0x00000007100a32a4 */ /* 0x000fc4000f8e0215 */
[----:B------:R-:W-:Y:S01]  /*235d0*/  @!UP2 UIMAD UR16, UR9, UR4, URZ ;  /* 0x000000040910a2a4 */ /* 0x000fe2000f8e02ff */
[----:B------:R-:W-:Y:S01]  /*235e0*/  @UP1 UMOV UR7, 0x1 ;  /* 0x0000000100071882 */ /* 0x000fe20000000000 */
[----:B------:R-:W-:Y:S02]  /*235f0*/  @UP3 UMOV UR18, UR20 ;  /* 0x0000001400123c82 */ /* 0x000fe40008000000 */
[----:B------:R-:W-:Y:S01]  /*23600*/  USHF.R.S32.HI UR12, URZ, 0x1f, UR16 ;  /* 0x0000001fff0c7899 */ /* 0x000fe20008011410 */
[----:B----4-:R-:W4:Y:S04]  /*23610*/  SHFL.BFLY PT, R8, R7, 0x2, 0x1f ;  /* 0x0c401f0007087f89 */ /* 0x010f2800000e0000 */
[----:B--2---:R-:W2:Y:S04]  /*23620*/  SHFL.BFLY PT, R15, R6, 0x2, 0x1f ;  /* 0x0c401f00060f7f89 */ /* 0x004ea800000e0000 */
[----:B------:R-:W1:Y:S04]  /*23630*/  SHFL.BFLY PT, R4, R10, 0x2, 0x1f ;  /* 0x0c401f000a047f89 */ /* 0x000e6800000e0000 */
[----:B------:R-:W1:Y:S01]  /*23640*/  SHFL.BFLY PT, R12, R9, 0x2, 0x1f ;  /* 0x0c401f00090c7f89 */ /* 0x000e6200000e0000 */
[----:B---3--:R-:W-:-:S02]  /*23650*/  MOV R16, R5 ;  /* 0x0000000500107202 */ /* 0x008fc40000000f00 */
[----:B------:R-:W-:Y:S01]  /*23660*/  SHF.L.U32 R5, R24, 0x5, RZ ;  /* 0x0000000518057819 */ /* 0x000fe200000006ff */
[----:B----4-:R-:W-:Y:S01]  /*23670*/  FADD.FTZ R8, R8, R7 ;  /* 0x0000000708087221 */ /* 0x010fe20000010000 */
[----:B------:R-:W-:Y:S02]  /*23680*/  LOP3.LUT R14, R16, 0x1f8, RZ, 0xc0, !PT ;  /* 0x000001f8100e7812 */ /* 0x000fe400078ec0ff */
[----:B-----5:R-:W-:Y:S02]  /*23690*/  LOP3.LUT R5, R232, 0x7c00, R5, 0xf8, !PT ;  /* 0x00007c00e8057812 */ /* 0x020fe400078ef805 */
[----:B------:R-:W3:Y:S01]  /*236a0*/  SHFL.BFLY PT, R7, R8, 0x1, 0x1f ;  /* 0x0c201f0008077f89 */ /* 0x000ee200000e0000 */
[----:B------:R-:W-:Y:S01]  /*236b0*/  LOP3.LUT R14, R14, 0x38, R24, 0x78, !PT ;  /* 0x000000380e0e7812 */ /* 0x000fe200078e7818 */
[----:B--2---:R-:W-:Y:S01]  /*236c0*/  FADD.FTZ R15, R15, R6 ;  /* 0x000000060f0f7221 */ /* 0x004fe20000010000 */
[----:B-1----:R-:W-:-:S04]  /*236d0*/  FADD.FTZ R4, R4, R10 ;  /* 0x0000000a04047221 */ /* 0x002fc80000010000 */
[----:B------:R-:W1:Y:S01]  /*236e0*/  SHFL.BFLY PT, R6, R15, 0x1, 0x1f ;  /* 0x0c201f000f067f89 */ /* 0x000e6200000e0000 */
[----:B------:R-:W-:-:S03]  /*236f0*/  FADD.FTZ R12, R12, R9 ;  /* 0x000000090c0c7221 */ /* 0x000fc60000010000 */
[----:B------:R-:W2:Y:S04]  /*23700*/  SHFL.BFLY PT, R13, R4, 0x1, 0x1f ;  /* 0x0c201f00040d7f89 */ /* 0x000ea800000e0000 */
[----:B------:R-:W4:Y:S01]  /*23710*/  SHFL.BFLY PT, R11, R12, 0x1, 0x1f ;  /* 0x0c201f000c0b7f89 */ /* 0x000f2200000e0000 */
[----:B---3--:R-:W-:Y:S01]  /*23720*/  FADD.FTZ R7, R8, R7 ;  /* 0x0000000708077221 */ /* 0x008fe20000010000 */
[----:B------:R-:W-:-:S03]  /*23730*/  SHF.L.U32 R8, R24, 0x4, RZ ;  /* 0x0000000418087819 */ /* 0x000fc600000006ff */
[----:B------:R-:W3:Y:S01]  /*23740*/  MUFU.RCP R10, R7 ;  /* 0x00000007000a7308 */ /* 0x000ee20000001000 */
[----:B------:R-:W-:Y:S02]  /*23750*/  LOP3.LUT R8, R8, 0x1c0, RZ, 0xc0, !PT ;  /* 0x000001c008087812 */ /* 0x000fe400078ec0ff */
[----:B------:R-:W-:Y:S01]  /*23760*/  FSETP.NE.FTZ.AND P3, PT, R7, RZ, PT ;  /* 0x000000ff0700720b */ /* 0x000fe20003f75000 */
[----:B-1----:R-:W-:Y:S01]  /*23770*/  FADD.FTZ R6, R15, R6 ;  /* 0x000000060f067221 */ /* 0x002fe20000010000 */
[----:B------:R-:W-:Y:S01]  /*23780*/  LOP3.LUT R8, R8, 0x38, R233, 0xf8, !PT ;  /* 0x0000003808087812 */ /* 0x000fe200078ef8e9 */
[----:B--2---:R-:W-:-:S03]  /*23790*/  FADD.FTZ R13, R4, R13 ;  /* 0x0000000d040d7221 */ /* 0x004fc60000010000 */
[----:B------:R-:W-:Y:S01]  /*237a0*/  LOP3.LUT R5, R5, R8, RZ, 0xfc, !PT ;  /* 0x0000000805057212 */ /* 0x000fe200078efcff */
[----:B------:R-:W1:Y:S01]  /*237b0*/  MUFU.RCP R9, R6 ;  /* 0x0000000600097308 */ /* 0x000e620000001000 */
[----:B------:R-:W-:Y:S01]  /*237c0*/  FSETP.NE.FTZ.AND P2, PT, R6, RZ, PT ;  /* 0x000000ff0600720b */ /* 0x000fe20003f55000 */
[----:B----4-:R-:W-:Y:S01]  /*237d0*/  FADD.FTZ R11, R12, R11 ;  /* 0x0000000b0c0b7221 */ /* 0x010fe20000010000 */
[----:B------:R-:W-:Y:S02]  /*237e0*/  FSETP.NE.FTZ.AND P1, PT, R13, RZ, PT ;  /* 0x000000ff0d00720b */ /* 0x000fe40003f35000 */
[----:B------:R-:W-:Y:S02]  /*237f0*/  LEA R5, R5, UR5, 0x1 ;  /* 0x0000000505057c11 */ /* 0x000fe4000f8e08ff */
[----:B------:R-:W-:Y:S01]  /*23800*/  FSETP.NE.FTZ.AND P0, PT, R11, RZ, PT ;  /* 0x000000ff0b00720b */ /* 0x000fe20003f15000 */
[----:B------:R-:W2:Y:S01]  /*23810*/  MUFU.RCP R4, R13 ;  /* 0x0000000d00047308 */ /* 0x000ea20000001000 */
[----:B---3--:R-:W-:-:S02]  /*23820*/  FSEL R10, R10, 1, P3 ;  /* 0x3f8000000a0a7808 */ /* 0x008fc40001800000 */
[----:B------:R-:W-:Y:S02]  /*23830*/  IADD3 R17, PT, PT, R5, 0x40, RZ ;  /* 0x0000004005117810 */ /* 0x000fe40007ffe0ff */
[----:B------:R-:W-:Y:S01]  /*23840*/  MOV R12, 0x7f800000 ;  /* 0x7f800000000c7802 */ /* 0x000fe20000000f00 */
[C---:B------:R-:W-:Y:S01]  /*23850*/  FMUL.FTZ R192, R10.reuse, R192 ;  /* 0x000000c00ac07220 */ /* 0x040fe20000410000 */
[C---:B------:R-:W-:Y:S01]  /*23860*/  FMUL.FTZ R193, R10.reuse, R193 ;  /* 0x000000c10ac17220 */ /* 0x040fe20000410000 */
[----:B------:R-:W3:Y:S01]  /*23870*/  MUFU.RCP R8, R11 ;  /* 0x0000000b00087308 */ /* 0x000ee20000001000 */
[C---:B------:R-:W-:Y:S01]  /*23880*/  FMUL.FTZ R180, R10.reuse, R180 ;  /* 0x000000b40ab47220 */ /* 0x040fe20000410000 */
[----:B-1----:R-:W-:Y:S01]  /*23890*/  FSEL R9, R9, 1, P2 ;  /* 0x3f80000009097808 */ /* 0x002fe20001000000 */
[C---:B------:R-:W-:Y:S01]  /*238a0*/  FMUL.FTZ R181, R10.reuse, R181 ;  /* 0x000000b50ab57220 */ /* 0x040fe20000410000 */
[C---:B------:R-:W-:Y:S01]  /*238b0*/  FMUL.FTZ R176, R10.reuse, R176 ;  /* 0x000000b00ab07220 */ /* 0x040fe20000410000 */
[C---:B------:R-:W-:Y:S01]  /*238c0*/  FMUL.FTZ R177, R10.reuse, R177 ;  /* 0x000000b10ab17220 */ /* 0x040fe20000410000 */
[----:B------:R-:W-:Y:S01]  /*238d0*/  FMUL.FTZ R164, R10, R164 ;  /* 0x000000a40aa47220 */ /* 0x000fe20000410000 */
[C---:B------:R-:W-:Y:S01]  /*238e0*/  FMUL.FTZ R194, R9.reuse, R194 ;  /* 0x000000c209c27220 */ /* 0x040fe20000410000 */
        /* <DEDUP_REMOVED lines=24> */
[C---:B------:R-:W-:Y:S01]  /*23a70*/  FMUL.FTZ R166, R9.reuse, R166 ;  /* 0x000000a609a67220 */ /* 0x040fe20000410000 */
[----:B------:R-:W-:Y:S01]  /*23a80*/  MOV R4, 0x10 ;  /* 0x0000001000047802 */ /* 0x000fe20000000f00 */
[----:B------:R-:W-:Y:S01]  /*23a90*/  FMUL.FTZ R167, R9, R167 ;  /* 0x000000a709a77220 */ /* 0x000fe20000410000 */
[----:B------:R-:W-:Y:S01]  /*23aa0*/  F2FP.BF16.F32.PACK_AB R192, R193, R192 ;  /* 0x000000c0c1c0723e */ /* 0x000fe200000010ff */
[----:B------:R-:W-:Y:S01]  /*23ab0*/  FMUL.FTZ R190, R8, R190 ;  /* 0x000000be08be7220 */ /* 0x000fe20000410000 */
        /* <DEDUP_REMOVED lines=16> */
[----:B------:R-:W-:Y:S01]  /*23bc0*/  LOP3.LUT P4, RZ, R24, 0x10, RZ, 0xc0, !PT ;  /* 0x0000001018ff7812 */ /* 0x000fe2000788c0ff */
[C---:B------:R-:W-:Y:S01]  /*23bd0*/  FMUL.FTZ R160, R10.reuse, R160 ;  /* 0x000000a00aa07220 */ /* 0x040fe20000410000 */
[----:B------:R-:W-:Y:S01]  /*23be0*/  MOV R8, 0x20 ;  /* 0x0000002000087802 */ /* 0x000fe20000000f00 */
[----:B------:R-:W-:Y:S01]  /*23bf0*/  FMUL.FTZ R161, R10, R161 ;  /* 0x000000a10aa17220 */ /* 0x000fe20000410000 */
[----:B------:R-:W-:Y:S01]  /*23c00*/  F2FP.BF16.F32.PACK_AB R194, R195, R194 ;  /* 0x000000c2c3c2723e */ /* 0x000fe200000010ff */
[C---:B------:R-:W-:Y:S01]  /*23c10*/  FMUL.FTZ R162, R9.reuse, R162 ;  /* 0x000000a209a27220 */ /* 0x040fe20000410000 */
[----:B------:R-:W-:Y:S01]  /*23c20*/  SEL R8, R8, 0xffffffe0, !P5 ;  /* 0xffffffe008087807 */ /* 0x000fe20006800000 */
[----:B------:R-:W-:Y:S01]  /*23c30*/  FMUL.FTZ R163, R9, R163 ;  /* 0x000000a309a37220 */ /* 0x000fe20000410000 */
[----:B------:R-:W-:Y:S01]  /*23c40*/  F2FP.BF16.F32.PACK_AB R180, R181, R180 ;  /* 0x000000b4b5b4723e */ /* 0x000fe200000010ff */
[C---:B------:R-:W-:Y:S01]  /*23c50*/  FMUL.FTZ R148, R10.reuse, R148 ;  /* 0x000000940a947220 */ /* 0x040fe20000410000 */
[----:B------:R-:W-:Y:S01]  /*23c60*/  F2FP.BF16.F32.PACK_AB R182, R183, R182 ;  /* 0x000000b6b7b6723e */ /* 0x000fe200000010ff */
[----:B------:R-:W-:Y:S01]  /*23c70*/  FMUL.FTZ R149, R10, R149 ;  /* 0x000000950a957220 */ /* 0x000fe20000410000 */
[-C--:B------:R-:W-:Y:S01]  /*23c80*/  IADD3 R15, PT, PT, R4, R5.reuse, RZ ;  /* 0x00000005040f7210 */ /* 0x080fe20007ffe0ff */
[C---:B------:R-:W-:Y:S01]  /*23c90*/  FMUL.FTZ R150, R9.reuse, R150 ;  /* 0x0000009609967220 */ /* 0x040fe20000410000 */
[----:B------:R-:W-:Y:S01]  /*23ca0*/  IADD3 R19, PT, PT, R8, R5, RZ ;  /* 0x0000000508137210 */ /* 0x000fe20007ffe0ff */
[----:B------:R-:W-:Y:S01]  /*23cb0*/  FMUL.FTZ R151, R9, R151 ;  /* 0x0000009709977220 */ /* 0x000fe20000410000 */
[----:B------:R-:W-:Y:S01]  /*23cc0*/  F2FP.BF16.F32.PACK_AB R188, R189, R188 ;  /* 0x000000bcbdbc723e */ /* 0x000fe200000010ff */
[----:B------:R-:W-:Y:S01]  /*23cd0*/  STS [R5], R192 ;  /* 0x000000c005007388 */ /* 0x000fe20000000800 */
        /* <DEDUP_REMOVED lines=8> */
[----:B------:R-:W-:Y:S01]  /*23d60*/  F2FP.BF16.F32.PACK_AB R178, R179, R178 ;  /* 0x000000b2b3b2723e */ /* 0x000fe200000010ff */
[----:B------:R-:W-:Y:S01]  /*23d70*/  FMUL.FTZ R146, R9, R146 ;  /* 0x0000009209927220 */ /* 0x000fe20000410000 */
[----:B------:R-:W-:Y:S01]  /*23d80*/  F2FP.BF16.F32.PACK_AB R164, R165, R164 ;  /* 0x000000a4a5a4723e */ /* 0x000fe200000010ff */
[----:B------:R-:W-:Y:S01]  /*23d90*/  STS [R15+0x400], R182 ;  /* 0x000400b60f007388 */ /* 0x000fe20000000800 */
[----:B------:R-:W-:Y:S01]  /*23da0*/  F2FP.BF16.F32.PACK_AB R166, R167, R166 ;  /* 0x000000a6a7a6723e */ /* 0x000fe200000010ff */
[----:B------:R-:W-:Y:S01]  /*23db0*/  FMUL.FTZ R147, R9, R147 ;  /* 0x0000009309937220 */ /* 0x000fe20000410000 */
[----:B------:R-:W-:Y:S01]  /*23dc0*/  @P4 IADD3 R17, PT, PT, R5, -0x40, RZ ;  /* 0xffffffc005114810 */ /* 0x000fe20007ffe0ff */
[----:B------:R-:W-:Y:S01]  /*23dd0*/  FMUL.FTZ R134, R9, R134 ;  /* 0x0000008609867220 */ /* 0x000fe20000410000 */
[----:B------:R-:W-:Y:S01]  /*23de0*/  IADD3 R21, PT, PT, R4, R19, RZ ;  /* 0x0000001304157210 */ /* 0x000fe20007ffe0ff */
        /* <DEDUP_REMOVED lines=8> */
[----:B------:R-:W-:Y:S01]  /*23e70*/  FMUL.FTZ R9, R9, R135 ;  /* 0x0000008709097220 */ /* 0x000fe20000410000 */
[----:B------:R-:W-:Y:S01]  /*23e80*/  F2FP.BF16.F32.PACK_AB R160, R161, R160 ;  /* 0x000000a0a1a0723e */ /* 0x000fe200000010ff */
[----:B------:R-:W-:Y:S01]  /*23e90*/  STS [R15+0x2000], R184 ;  /* 0x002000b80f007388 */ /* 0x000fe20000000800 */
[----:B------:R-:W-:Y:S01]  /*23ea0*/  F2FP.BF16.F32.PACK_AB R162, R163, R162 ;  /* 0x000000a2a3a2723e */ /* 0x000fe200000010ff */
[----:B------:R-:W2:Y:S01]  /*23eb0*/  @P3 MUFU.LG2 R7, R7 ;  /* 0x0000000700073308 */ /* 0x000ea20000000c00 */
[----:B------:R-:W-:Y:S01]  /*23ec0*/  F2FP.BF16.F32.PACK_AB R148, R149, R148 ;  /* 0x000000949594723e */ /* 0x000fe200000010ff */
[----:B------:R3:W-:Y:S01]  /*23ed0*/  STS [R15+0x2400], R186 ;  /* 0x002400ba0f007388 */ /* 0x0007e20000000800 */
[----:B------:R-:W-:-:S02]  /*23ee0*/  F2FP.BF16.F32.PACK_AB R150, R151, R150 ;  /* 0x000000969796723e */ /* 0x000fc400000010ff */
[----:B------:R-:W-:Y:S01]  /*23ef0*/  F2FP.BF16.F32.PACK_AB R156, R157, R156 ;  /* 0x0000009c9d9c723e */ /* 0x000fe200000010ff */
[----:B------:R-:W-:Y:S01]  /*23f00*/  STS [R19], R176 ;  /* 0x000000b013007388 */ /* 0x000fe20000000800 */
[----:B------:R-:W-:Y:S01]  /*23f10*/  F2FP.BF16.F32.PACK_AB R158, R159, R158 ;  /* 0x0000009e9f9e723e */ /* 0x000fe200000010ff */
[----:B------:R-:W4:Y:S01]  /*23f20*/  @P2 MUFU.LG2 R6, R6 ;  /* 0x0000000600062308 */ /* 0x000f220000000c00 */
[----:B------:R-:W-:Y:S01]  /*23f30*/  F2FP.BF16.F32.PACK_AB R152, R153, R152 ;  /* 0x000000989998723e */ /* 0x000fe200000010ff */
[----:B------:R-:W-:Y:S01]  /*23f40*/  STS [R19+0x400], R178 ;  /* 0x000400b213007388 */ /* 0x000fe20000000800 */
[----:B------:R-:W-:Y:S02]  /*23f50*/  F2FP.BF16.F32.PACK_AB R154, R155, R154 ;  /* 0x0000009a9b9a723e */ /* 0x000fe400000010ff */
[----:B------:R-:W-:Y:S01]  /*23f60*/  F2FP.BF16.F32.PACK_AB R144, R145, R144 ;  /* 0x000000909190723e */ /* 0x000fe200000010ff */
[----:B------:R-:W-:Y:S01]  /*23f70*/  STS [R21], R164 ;  /* 0x000000a415007388 */ /* 0x000fe20000000800 */
[----:B------:R-:W-:-:S02]  /*23f80*/  F2FP.BF16.F32.PACK_AB R146, R147, R146 ;  /* 0x000000929392723e */ /* 0x000fc400000010ff */
[-C--:B-1----:R-:W-:Y:S01]  /*23f90*/  IADD3 R5, PT, PT, R4, R17.reuse, RZ ;  /* 0x0000001104057210 */ /* 0x082fe20007ffe0ff */
[----:B------:R-:W-:Y:S01]  /*23fa0*/  STS [R21+0x400], R166 ;  /* 0x000400a615007388 */ /* 0x000fe20000000800 */
[----:B------:R-:W-:Y:S02]  /*23fb0*/  F2FP.BF16.F32.PACK_AB R132, R133, R132 ;  /* 0x000000848584723e */ /* 0x000fe400000010ff */
[----:B------:R-:W-:Y:S01]  /*23fc0*/  F2FP.BF16.F32.PACK_AB R9, R9, R134 ;  /* 0x000000860909723e */ /* 0x000fe200000010ff */
[----:B------:R-:W-:Y:S01]  /*23fd0*/  STS [R19+0x2000], R172 ;  /* 0x002000ac13007388 */ /* 0x000fe20000000800 */
[----:B------:R-:W-:Y:S02]  /*23fe0*/  F2FP.BF16.F32.PACK_AB R140, R141, R140 ;  /* 0x0000008c8d8c723e */ /* 0x000fe400000010ff */
[----:B------:R-:W-:Y:S01]  /*23ff0*/  F2FP.BF16.F32.PACK_AB R142, R143, R142 ;  /* 0x0000008e8f8e723e */ /* 0x000fe200000010ff */
[----:B------:R1:W-:Y:S01]  /*24000*/  STS [R19+0x2400], R174 ;  /* 0x002400ae13007388 */ /* 0x0003e20000000800 */
[----:B---3--:R-:W-:-:S02]  /*24010*/  IADD3 R15, PT, PT, R8, R17, RZ ;  /* 0x00000011080f7210 */ /* 0x008fc40007ffe0ff */
[----:B------:R-:W-:Y:S01]  /*24020*/  F2FP.BF16.F32.PACK_AB R136, R137, R136 ;  /* 0x000000888988723e */ /* 0x000fe200000010ff */
[----:B------:R-:W-:Y:S01]  /*24030*/  STS [R21+0x2000], R168 ;  /* 0x002000a815007388 */ /* 0x000fe20000000800 */
[----:B------:R-:W-:Y:S01]  /*24040*/  F2FP.BF16.F32.PACK_AB R138, R139, R138 ;  /* 0x0000008a8b8a723e */ /* 0x000fe200000010ff */
[----:B------:R2:W3:Y:S02]  /*24050*/  @P1 MUFU.LG2 R8, R13 ;  /* 0x0000000d00081308 */ /* 0x0004e40000000c00 */
[----:B------:R-:W-:Y:S04]  /*24060*/  STS [R21+0x2400], R170 ;  /* 0x002400aa15007388 */ /* 0x000fe80000000800 */
[----:B------:R-:W-:Y:S04]  /*24070*/  STS [R17], R160 ;  /* 0x000000a011007388 */ /* 0x000fe80000000800 */
[----:B------:R-:W-:Y:S04]  /*24080*/  STS [R17+0x400], R162 ;  /* 0x000400a211007388 */ /* 0x000fe80000000800 */
[----:B------:R-:W-:Y:S04]  /*24090*/  STS [R5], R148 ;  /* 0x0000009405007388 */ /* 0x000fe80000000800 */
[----:B------:R-:W-:Y:S01]  /*240a0*/  STS [R5+0x400], R150 ;  /* 0x0004009605007388 */ /* 0x000fe20000000800 */
[----:B-1----:R-:W-:Y:S01]  /*240b0*/  IADD3 R19, PT, PT, R4, R15, RZ ;  /* 0x0000000f04137210 */ /* 0x002fe20007ffe0ff */
[----:B--2---:R-:W-:Y:S01]  /*240c0*/  @P3 FMUL.FTZ R13, R7, 0.69314718246459960938 ;  /* 0x3f317218070d3820 */ /* 0x004fe20000410000 */
[----:B------:R-:W1:Y:S01]  /*240d0*/  @P2 LDC R4, c[0x0][0x458] ;  /* 0x00011600ff042b82 */ /* 0x000e620000000800 */
[----:B------:R-:W-:Y:S01]  /*240e0*/  STS [R17+0x2000], R156 ;  /* 0x0020009c11007388 */ /* 0x000fe20000000800 */
[----:B------:R-:W-:-:S03]  /*240f0*/  LOP3.LUT R7, R14, 0x1e00, R16, 0xf8, !PT ;  /* 0x00001e000e077812 */ /* 0x000fc600078ef810 */
[----:B------:R2:W-:Y:S04]  /*24100*/  STS [R17+0x2400], R158 ;  /* 0x0024009e11007388 */ /* 0x0005e80000000800 */
[----:B------:R-:W-:Y:S04]  /*24110*/  STS [R5+0x2000], R152 ;  /* 0x0020009805007388 */ /* 0x000fe80000000800 */
[----:B------:R4:W-:Y:S04]  /*24120*/  STS [R5+0x2400], R154 ;  /* 0x0024009a05007388 */ /* 0x0009e80000000800 */
[----:B------:R-:W-:Y:S04]  /*24130*/  STS [R15], R144 ;  /* 0x000000900f007388 */ /* 0x000fe80000000800 */
[----:B------:R-:W-:Y:S04]  /*24140*/  STS [R15+0x400], R146 ;  /* 0x000400920f007388 */ /* 0x000fe80000000800 */
[----:B------:R-:W-:Y:S04]  /*24150*/  STS [R19], R132 ;  /* 0x0000008413007388 */ /* 0x000fe80000000800 */
[----:B------:R3:W-:Y:S01]  /*24160*/  STS [R19+0x400], R9 ;  /* 0x0004000913007388 */ /* 0x0007e20000000800 */
[----:B--2---:R-:W2:Y:S03]  /*24170*/  @P3 LDC R17, c[0x0][0x458] ;  /* 0x00011600ff113b82 */ /* 0x004ea60000000800 */
[----:B------:R-:W-:Y:S04]  /*24180*/  STS [R15+0x2000], R140 ;  /* 0x0020008c0f007388 */ /* 0x000fe80000000800 */
[----:B------:R1:W-:Y:S01]  /*24190*/  STS [R15+0x2400], R142 ;  /* 0x0024008e0f007388 */ /* 0x0003e20000000800 */
[----:B----4-:R-:W4:Y:S03]  /*241a0*/  @P0 LDC R5, c[0x0][0x458] ;  /* 0x00011600ff050b82 */ /* 0x010f260000000800 */
[----:B------:R1:W-:Y:S01]  /*241b0*/  STS [R19+0x2000], R136 ;  /* 0x0020008813007388 */ /* 0x0003e20000000800 */
[----:B------:R-:W1:Y:S03]  /*241c0*/  S2R R10, SR_CTAID.X ;  /* 0x00000000000a7919 */ /* 0x000e660000002500 */
[----:B------:R1:W-:Y:S01]  /*241d0*/  STS [R19+0x2400], R138 ;  /* 0x0024008a13007388 */ /* 0x0003e20000000800 */
[----:B---3--:R-:W3:Y:S01]  /*241e0*/  @P1 LDC R9, c[0x0][0x458] ;  /* 0x00011600ff091b82 */ /* 0x008ee20000000800 */
[----:B--2---:R-:W-:Y:S01]  /*241f0*/  @P3 FFMA.FTZ R12, R68, R17, R13 ;  /* 0x00000011440c3223 */ /* 0x004fe2000001000d */
[----:B-1----:R1:W2:Y:S01]  /*24200*/  @P0 MUFU.LG2 R15, R11 ;  /* 0x0000000b000f0308 */ /* 0x0022a20000000c00 */
[----:B------:R-:W-:Y:S05]  /*24210*/  BRA.U UP1, `(.L_x_1178) ;  /* 0x0000000101207547 */ /* 0x000fea000b800000 */
[----:B------:R-:W-:Y:S01]  /*24220*/  UISETP.NE.AND UP1, UPT, UR8, URZ, UPT ;  /* 0x000000ff0800728c */ /* 0x000fe2000bf25270 */
[----:B------:R-:W5:Y:S10]  /*24230*/  LDCU UR8, c[0x0][0x3e0] ;  /* 0x00007c00ff0877ac */ /* 0x000f740008000800 */
[----:B------:R-:W5:Y:S01]  /*24240*/  @UP1 LDCU UR7, c[0x0][0x454] ;  /* 0x00008a80ff0717ac */ /* 0x000f620008000800 */
[----:B------:R-:W-:Y:S01]  /*24250*/  @UP1 UMOV UR15, 0x1 ;  /* 0x00000001000f1882 */ /* 0x000fe20000000000 */
[----:B------:R-:W1:Y:S01]  /*24260*/  @UP1 LDCU UR11, c[0x0][0x454] ;  /* 0x00008a80ff0b17ac */ /* 0x000e620008000800 */
[----:B------:R-:W-:Y:S01]  /*24270*/  @!UP1 UMOV UR15, 0x1 ;  /* 0x00000001000f9882 */ /* 0x000fe20000000000 */
[----:B-----5:R-:W-:-:S02]  /*24280*/  @UP1 UIMAD UR7, UR7, UR8, URZ ;  /* 0x00000008070712a4 */ /* 0x020fc4000f8e02ff */
[----:B-1----:R-:W-:-:S12]  /*24290*/  @!UP1 UIMAD UR7, UR4, UR8, URZ ;  /* 0x00000008040792a4 */ /* 0x002fd8000f8e02ff */
.L_x_1178:
[----:B------:R-:W-:Y:S01]  /*242a0*/  UIMAD UR11, UR13, UR11, URZ ;  /* 0x0000000b0d0b72a4 */ /* 0x000fe2000f8e02ff */
[----:B------:R-:W-:Y:S01]  /*242b0*/  LOP3.LUT P3, RZ, R24, 0x3, RZ, 0xc0, !PT ;  /* 0x0000000318ff7812 */ /* 0x000fe2000786c0ff */
[----:B------:R-:W-:Y:S01]  /*242c0*/  UIMAD UR8, UR6, UR15, URZ ;  /* 0x0000000f060872a4 */ /* 0x000fe2000f8e02ff */
[----:B--2---:R-:W-:Y:S01]  /*242d0*/  @P0 FMUL.FTZ R15, R15, 0.69314718246459960938 ;  /* 0x3f3172180f0f0820 */ /* 0x004fe20000410000 */
[----:B------:R-:W-:Y:S01]  /*242e0*/  USEL UR16, UR16, URZ, UP0 ;  /* 0x000000ff10107287 */ /* 0x000fe20008000000 */
[----:B------:R-:W-:Y:S01]  /*242f0*/  @P2 FMUL.FTZ R6, R6, 0.69314718246459960938 ;  /* 0x3f31721806062820 */ /* 0x000fe20000410000 */
[----:B------:R-:W-:Y:S01]  /*24300*/  @!UP0 UIMAD UR11, UR9, UR7, UR11 ;  /* 0x00000007090b82a4 */ /* 0x000fe2000f8e020b */
[----:B------:R-:W-:Y:S01]  /*24310*/  @P1 FMUL.FTZ R17, R8, 0.69314718246459960938 ;  /* 0x3f31721808111820 */ /* 0x000fe20000410000 */
[----:B------:R-:W-:Y:S01]  /*24320*/  USHF.L.U32 UR8, UR8, 0x7, URZ ;  /* 0x0000000708087899 */ /* 0x000fe200080006ff */
[----:B------:R-:W-:Y:S01]  /*24330*/  BAR.SYNC.DEFER_BLOCKING 0x0 ;  /* 0x0000000000007b1d */ /* 0x000fe20000010000 */
[----:B------:R-:W-:Y:S01]  /*24340*/  USEL UR12, UR12, URZ, UP0 ;  /* 0x000000ff0c0c7287 */ /* 0x000fe20008000000 */
[----:B-1----:R-:W-:Y:S01]  /*24350*/  MOV R11, 0x7f800000 ;  /* 0x7f800000000b7802 */ /* 0x002fe20000000f00 */
[----:B------:R-:W-:Y:S01]  /*24360*/  USHF.R.S32.HI UR7, URZ, 0x1f, UR11 ;  /* 0x0000001fff077899 */ /* 0x000fe2000801140b */
[----:B------:R-:W-:Y:S01]  /*24370*/  MOV R14, 0x7f800000 ;  /* 0x7f800000000e7802 */ /* 0x000fe20000000f00 */
[----:B------:R-:W-:Y:S01]  /*24380*/  USHF.R.S32.HI UR4, URZ, 0x1f, UR8 ;  /* 0x0000001fff047899 */ /* 0x000fe20008011408 */
[----:B------:R-:W-:Y:S01]  /*24390*/  BSSY.RECONVERGENT B0, `(.L_x_1179) ;  /* 0x0000030000007945 */ /* 0x000fe20003800200 */
[----:B------:R-:W-:Y:S01]  /*243a0*/  UIADD3 UR16, UP1, UP0, UR8, UR16, UR11 ;  /* 0x0000001008107290 */ /* 0x000fe2000f83e00b */
[----:B------:R-:W-:Y:S01]  /*243b0*/  MOV R13, 0x7f800000 ;  /* 0x7f800000000d7802 */ /* 0x000fe20000000f00 */
[----:B----4-:R-:W-:Y:S01]  /*243c0*/  @P0 FFMA.FTZ R11, R0, R5, R15 ;  /* 0x00000005000b0223 */ /* 0x010fe2000001000f */
[----:B------:R-:W-:Y:S01]  /*243d0*/  @P2 FFMA.FTZ R14, R3, R4, R6 ;  /* 0x00000004030e2223 */ /* 0x000fe20000010006 */
[----:B------:R-:W-:Y:S01]  /*243e0*/  UIADD3.X UR4, UPT, UPT, UR4, UR12, UR7, UP1, UP0 ;  /* 0x0000000c04047290 */ /* 0x000fe20008fe0407 */
[----:B---3--:R-:W-:Y:S01]  /*243f0*/  @P1 FFMA.FTZ R13, R2, R9, R17 ;  /* 0x00000009020d1223 */ /* 0x008fe20000010011 */
        /* <DEDUP_REMOVED lines=29> */
[----:B------:R-:W-:Y:S02]  /*245d0*/  @!P4 IADD3 R6, P1, PT, R18, UR16, RZ ;  /* 0x000000101206cc10 */ /* 0x000fe4000ff3e0ff */
[----:B------:R-:W-:Y:S02]  /*245e0*/  @!P3 IADD3 R9, P0, PT, R17, UR16, RZ ;  /* 0x000000101109bc10 */ /* 0x000fe4000ff1e0ff */
[----:B------:R-:W-:-:S02]  /*245f0*/  @!P5 LEA.HI.X R23, R8, R7, R19, 0x2, P2 ;  /* 0x000000070817d211 */ /* 0x000fc400010f1413 */
[----:B------:R-:W-:Y:S02]  /*24600*/  @!P4 LEA.HI.X.SX32 R18, R18, UR4, 0x1, P1 ;  /* 0x000000041212cc11 */ /* 0x000fe400088f0eff */
[----:B------:R-:W-:Y:S01]  /*24610*/  @!P3 LEA.HI.X.SX32 R8, R17, UR4, 0x1, P0 ;  /* 0x000000041108bc11 */ /* 0x000fe200080f0eff */
[----:B------:R1:W-:Y:S01]  /*24620*/  @!P5 STG.E desc[UR22][R22.64], R14 ;  /* 0x0000000e1600d986 */ /* 0x0003e2000c101916 */
[C---:B---3--:R-:W-:Y:S02]  /*24630*/  @!P4 LEA R4, P1, R6.reuse, R4, 0x2 ;  /* 0x000000040604c211 */ /* 0x048fe400078210ff */
[C---:B----4-:R-:W-:Y:S02]  /*24640*/  @!P3 LEA R2, P0, R9.reuse, R2, 0x2 ;  /* 0x000000020902b211 */ /* 0x050fe400078010ff */
[----:B------:R-:W-:Y:S02]  /*24650*/  @!P4 LEA.HI.X R5, R6, R5, R18, 0x2, P1 ;  /* 0x000000050605c211 */ /* 0x000fe400008f1412 */
[----:B------:R-:W-:-:S03]  /*24660*/  @!P3 LEA.HI.X R3, R9, R3, R8, 0x2, P0 ;  /* 0x000000030903b211 */ /* 0x000fc600000f1408 */
[----:B------:R1:W-:Y:S04]  /*24670*/  @!P4 STG.E desc[UR22][R4.64], R13 ;  /* 0x0000000d0400c986 */ /* 0x0003e8000c101916 */
[----:B------:R1:W-:Y:S02]  /*24680*/  @!P3 STG.E desc[UR22][R2.64], R11 ;  /* 0x0000000b0200b986 */ /* 0x0003e4000c101916 */
.L_x_1180:
[----:B------:R-:W-:Y:S05]  /*24690*/  BSYNC.RECONVERGENT B0 ;  /* 0x0000000000007941 */ /* 0x000fea0003800200 */
.L_x_1179:
[----:B------:R-:W2:Y:S01]  /*246a0*/  LDL.LU R9, [R1] ;  /* 0x0000000001097983 */ /* 0x000ea20000300800 */
        /* <DEDUP_REMOVED lines=9> */
[----:B------:R-:W-:Y:S02]  /*24740*/  VIADD R3, R12, 0x30 ;  /* 0x000000300c037836 */ /* 0x000fe40000000000 */
[----:B----4-:R-:W-:Y:S01]  /*24750*/  IMAD.U32 R16, RZ, RZ, UR4 ;  /* 0x00000004ff107e24 */ /* 0x010fe2000f8e00ff */
[----:B------:R-:W-:Y:S02]  /*24760*/  MOV R19, UR5 ;  /* 0x0000000500137c02 */ /* 0x000fe40008000f00 */
[----:B--2---:R-:W-:-:S04]  /*24770*/  ISETP.GE.AND P0, PT, R9, UR6, PT ;  /* 0x0000000609007c0c */ /* 0x004fc8000bf06270 */
[----:B------:R-:W-:Y:S02]  /*24780*/  ISETP.GE.OR P5, PT, R8, UR14, P0 ;  /* 0x0000000e08007c0c */ /* 0x000fe400087a6670 */
[----:B------:R-:W-:Y:S02]  /*24790*/  IADD3 R8, P1, PT, R9, UR18, RZ ;  /* 0x0000001209087c10 */ /* 0x000fe4000ff3e0ff */
[----:B------:R-:W-:Y:S01]  /*247a0*/  ISETP.GE.OR P6, PT, R2, UR14, P0 ;  /* 0x0000000e02007c0c */ /* 0x000fe200087c6670 */
[C---:B------:R-:W-:Y:S01]  /*247b0*/  VIADD R2, R12.reuse, 0x40 ;  /* 0x000000400c027836 */ /* 0x040fe20000000000 */
[----:B------:R-:W-:Y:S01]  /*247c0*/  ISETP.GE.OR P4, PT, R3, UR14, P0 ;  /* 0x0000000e03007c0c */ /* 0x000fe20008786670 */
[----:B------:R-:W-:Y:S01]  /*247d0*/  IMAD.X R9, RZ, RZ, UR10, P1 ;  /* 0x0000000aff097e24 */ /* 0x000fe200088e06ff */
[C---:B------:R-:W-:Y:S01]  /*247e0*/  ISETP.GE.OR P1, PT, R12.reuse, UR14, P0 ;  /* 0x0000000e0c007c0c */ /* 0x040fe20008726670 */
[----:B------:R-:W-:Y:S01]  /*247f0*/  VIADD R3, R12, 0x60 ;  /* 0x000000600c037836 */ /* 0x000fe20000000000 */
[----:B------:R-:W-:Y:S01]  /*24800*/  ISETP.GE.OR P3, PT, R2, UR14, P0 ;  /* 0x0000000e02007c0c */ /* 0x000fe20008766670 */
[----:B------:R-:W-:Y:S01]  /*24810*/  IMAD.WIDE.U32 R16, R16, UR13, R8 ;  /* 0x0000000d10107c25 */ /* 0x000fe2000f8e0008 */
[----:B------:R-:W-:Y:S01]  /*24820*/  IADD3 R2, PT, PT, R12, 0x50, RZ ;  /* 0x000000500c027810 */ /* 0x000fe20007ffe0ff */
[----:B------:R1:W2:Y:S02]  /*24830*/  LDS.128 R8, [R0] ;  /* 0x0000000000087984 */ /* 0x0002a40000000c00 */
[----:B------:R-:W-:Y:S01]  /*24840*/  IMAD R19, R19, UR13, R17 ;  /* 0x0000000d13137c24 */ /* 0x000fe2000f8e0211 */
[----:B------:R-:W-:-:S02]  /*24850*/  ISETP.GE.OR P2, PT, R2, UR14, P0 ;  /* 0x0000000e02007c0c */ /* 0x000fc40008746670 */
        /* <DEDUP_REMOVED lines=12> */
.L_x_1182:
[----:B------:R-:W-:Y:S05]  /*24920*/  BSYNC.RECONVERGENT B0 ;  /* 0x0000000000007941 */ /* 0x000fea0003800200 */
.L_x_1181:
        /* <DEDUP_REMOVED lines=18> */
.L_x_1184:
[----:B------:R-:W-:Y:S05]  /*24a50*/  BSYNC.RECONVERGENT B0 ;  /* 0x0000000000007941 */ /* 0x000fea0003800200 */
.L_x_1183:
        /* <DEDUP_REMOVED lines=16> */
.L_x_1186:
[----:B------:R-:W-:Y:S05]  /*24b60*/  BSYNC.RECONVERGENT B0 ;  /* 0x0000000000007941 */ /* 0x000fea0003800200 */
.L_x_1185:
        /* <DEDUP_REMOVED lines=16> */
.L_x_1188:
[----:B------:R-:W-:Y:S05]  /*24c70*/  BSYNC.RECONVERGENT B0 ;  /* 0x0000000000007941 */ /* 0x000fea0003800200 */
.L_x_1187:
        /* <DEDUP_REMOVED lines=16> */
.L_x_1190:
[----:B------:R-:W-:Y:S05]  /*24d80*/  BSYNC.RECONVERGENT B0 ;  /* 0x0000000000007941 */ /* 0x000fea0003800200 */
.L_x_1189:
        /* <DEDUP_REMOVED lines=16> */
.L_x_1192:
[----:B------:R-:W-:Y:S05]  /*24e90*/  BSYNC.RECONVERGENT B0 ;  /* 0x0000000000007941 */ /* 0x000fea0003800200 */
.L_x_1191:
        /* <DEDUP_REMOVED lines=16> */
.L_x_1194:
[----:B------:R-:W-:Y:S05]  /*24fa0*/  BSYNC.RECONVERGENT B0 ;  /* 0x0000000000007941 */ /* 0x000fea0003800200 */
.L_x_1193:
        /* <DEDUP_REMOVED lines=15> */
.L_x_1195:
        /* <DEDUP_REMOVED lines=14> */
.L_x_2699:


//--------------------- .text._ZN5flash16flash_fwd_kernelI23Flash_fwd_kernel_traitsILi64ELi128ELi64ELi4ELb0ELb0EN7cutlass10bfloat16_tE19Flash_kernel_traitsILi64ELi128ELi64ELi4ES3_EELb1ELb0ELb0ELb0ELb0ELb1ELb0ELb0EEEvNS_16Flash_fwd_paramsE --------------------------
	.section	.text._ZN5flash16flash_fwd_kernelI23Flash_fwd_kernel_traitsILi64ELi128ELi64ELi4ELb0ELb0EN7cutlass10bfloat16_tE19Flash_kernel_traitsILi64ELi128ELi64ELi4ES3_EELb1ELb0ELb0ELb0ELb0ELb1ELb0ELb0EEEvNS_16Flash_fwd_paramsE,"ax",@progbits
	.align	128
        .global         _ZN5flash16flash_fwd_kernelI23Flash_fwd_kernel_traitsILi64ELi128ELi64ELi4ELb0ELb0EN7cutlass10bfloat16_tE19Flash_kernel_traitsILi64ELi128ELi64ELi4ES3_EELb1ELb0ELb0ELb0ELb0ELb1ELb0ELb0EEEvNS_16Flash_fwd_paramsE
        .type           _ZN5flash16flash_fwd_kernelI23Flash_fwd_kernel_traitsILi64ELi128ELi64ELi4ELb0ELb0EN7cutlass10bfloat16_tE19Flash_kernel_traitsILi64ELi128ELi64ELi4ES3_EELb1ELb0ELb0ELb0ELb0ELb1ELb0ELb0EEEvNS_16Flash_fwd_paramsE,@function
        .size           _ZN5flash16flash_fwd_kernelI23Flash_fwd_kernel_traitsILi64ELi128ELi64ELi4ELb0ELb0EN7cutlass10bfloat16_tE19Flash_kernel_traitsILi64ELi128ELi64ELi4ES3_EELb1ELb0ELb0ELb0ELb0ELb1ELb0ELb0EEEvNS_16Flash_fwd_paramsE,(.L_x_2700 - _ZN5flash16flash_fwd_kernelI23Flash_fwd_kernel_traitsILi64ELi128ELi64ELi4ELb0ELb0EN7cutlass10bfloat16_tE19Flash_kernel_traitsILi64ELi128ELi64ELi4ES3_EELb1ELb0ELb0ELb0ELb0ELb1ELb0ELb0EEEvNS_16Flash_fwd_paramsE)
        .other          _ZN5flash16flash_fwd_kernelI23Flash_fwd_kernel_traitsILi64ELi128ELi64ELi4ELb0ELb0EN7cutlass10bfloat16_tE19Flash_kernel_traitsILi64ELi128ELi64ELi4ES3_EELb1ELb0ELb0ELb0ELb0ELb1ELb0ELb0EEEvNS_16Flash_fwd_paramsE,@"STO_CUDA_ENTRY STV_DEFAULT"
_ZN5flash16flash_fwd_kernelI23Flash_fwd_kernel_traitsILi64ELi128ELi64ELi4ELb0ELb0EN7cutlass10bfloat16_tE19Flash_kernel_traitsILi64ELi128ELi64ELi4ES3_EELb1ELb0ELb0ELb0ELb0ELb1ELb0ELb0EEEvNS_16Flash_fwd_paramsE:
.text._ZN5flash16flash_fwd_kernelI23Flash_fwd_kernel_traitsILi64ELi128ELi64ELi4ELb0ELb0EN7cutlass10bfloat16_tE19Flash_kernel_traitsILi64ELi128ELi64ELi4ES3_EELb1ELb0ELb0ELb0ELb0ELb1ELb0ELb0EEEvNS_16Flash_fwd_paramsE:
[----:B------:R-:W-:Y:S01]  /*0000*/  LDC R1, c[0x0][0x37c] ;  /* 0x0000df00ff017b82 */ /* 0x000fe20000000800 */
[----:B------:R-:W1:Y:S07]  /*0010*/  LDCU.U8 UR4, c[0x0][0x524] ;  /* 0x0000a480ff0477ac */ /* 0x000e6e0008000000 */
[----:B------:R-:W2:Y:S01]  /*0020*/  LDC R127, c[0x0][0x518] ;  /* 0x00014600ff7f7b82 */ /* 0x000ea20000000800 */
[----:B------:R-:W3:Y:S07]  /*0030*/  LDCU.64 UR12, c[0x0][0x358] ;  /* 0x00006b00ff0c77ac */ /* 0x000eee0008000a00 */
[----:B------:R-:W4:Y:S01]  /*0040*/  LDC R126, c[0x0][0x51c] ;  /* 0x00014700ff7e7b82 */ /* 0x000f220000000800 */
[----:B------:R-:W3:Y:S01]  /*0050*/  S2R R129, SR_CTAID.X ;  /* 0x0000000000817919 */ /* 0x000ee20000002500 */
[----:B------:R-:W3:Y:S01]  /*0060*/  LDCU.64 UR8, c[0x0][0x460] ;  /* 0x00008c00ff0877ac */ /* 0x000ee20008000a00 */
[----:B------:R-:W3:Y:S01]  /*0070*/  S2R R209, SR_CTAID.Y ;  /* 0x0000000000d17919 */ /* 0x000ee20000002600 */
[----:B------:R-:W3:Y:S01]  /*0080*/  LDCU.64 UR6, c[0x0][0x470] ;  /* 0x00008e00ff0677ac */ /* 0x000ee20008000a00 */
[----:B-1----:R-:W-:Y:S01]  /*0090*/  ISETP.NE.AND P5, PT, RZ, UR4, PT ;  /* 0x00000004ff007c0c */ /* 0x002fe2000bfa5270 */
[----:B------:R-:W1:-:S12]  /*00a0*/  LDCU.64 UR4, c[0x0][0x510] ;  /* 0x0000a200ff0477ac */ /* 0x000e580008000a00 */
[----:B--2---:R-:W-:Y:S01]  /*00b0*/  @P5 IMAD.MOV.U32 R2, RZ, RZ, R127 ;  /* 0x000000ffff025224 */ /* 0x004fe200078e007f */
[----:B------:R-:W2:Y:S01]  /*00c0*/  S2R R128, SR_CTAID.Z ;  /* 0x0000000000807919 */ /* 0x000ea20000002700 */
[----:B----4-:R-:W-:Y:S01]  /*00d0*/  @P5 IMAD.MOV.U32 R3, RZ, RZ, R126 ;  /* 0x000000ffff035224 */ /* 0x010fe200078e007e */
[----:B------:R-:W4:Y:S04]  /*00e0*/  @P5 LDC R0, c[0x0][0x520] ;  /* 0x00014800ff005b82 */ /* 0x000f280000000800 */
[----:B---3--:R2:W4:Y:S01]  /*00f0*/  @P5 LDG.E.64 R6, desc[UR12][R2.64] ;  /* 0x0000000c02065981 */ /* 0x008522000c1e1b00 */
[----:B-1----:R-:W-:Y:S02]  /*0100*/  IMAD.U32 R216, RZ, RZ, UR4 ;  /* 0x00000004ffd87e24 */ /* 0x002fe4000f8e00ff */
[----:B------:R-:W-:Y:S01]  /*0110*/  IMAD.U32 R217, RZ, RZ, UR5 ;  /* 0x00000005ffd97e24 */ /* 0x000fe2000f8e00ff */
[----:B------:R-:W1:Y:S01]  /*0120*/  S2R R208, SR_TID.X ;  /* 0x0000000000d07919 */ /* 0x000e620000002100 */
[----:B------:R-:W3:Y:S04]  /*0130*/  LDCU.64 UR4, c[0x0][0x478] ;  /* 0x00008f00ff0477ac */ /* 0x000ee80008000a00 */
[----:B------:R-:W4:Y:S01]  /*0140*/  @P5 LDG.E.64 R216, desc[UR12][R216.64] ;  /* 0x0000000cd8d85981 */ /* 0x000f22000c1e1b00 */
[----:B------:R-:W-:Y:S01]  /*0150*/  ISETP.NE.U32.AND P3, PT, RZ, UR8, PT ;  /* 0x00000008ff007c0c */ /* 0x000fe2000bf65070 */
[----:B------:R-:W-:Y:S01]  /*0160*/  IMAD.MOV.U32 R207, RZ, RZ, -0x1 ;  /* 0xffffffffffcf7424 */ /* 0x000fe200078e00ff */
[----:B------:R-:W-:Y:S01]  /*0170*/  ISETP.NE.U32.AND P2, PT, RZ, UR8, PT ;  /* 0x00000008ff007c0c */ /* 0x000fe2000bf45070 */
[----:B------:R-:W-:Y:S01]  /*0180*/  IMAD.SHL.U32 R10, R209, 0x4, RZ ;  /* 0x00000004d10a7824 */ /* 0x000fe200078e00ff */
[----:B------:R-:W-:-:S02]  /*0190*/  ISETP.NE.AND.EX P3, PT, RZ, UR9, PT, P3 ;  /* 0x00000009ff007c0c */ /* 0x000fc4000bf65330 */
[----:B------:R-:W-:Y:S02]  /*01a0*/  ISETP.NE.AND.EX P2, PT, RZ, UR9, PT, P2 ;  /* 0x00000009ff007c0c */ /* 0x000fe4000bf45320 */
[----:B------:R-:W-:-:S04]  /*01b0*/  ISETP.NE.U32.AND P1, PT, RZ, UR6, PT ;  /* 0x00000006ff007c0c */ /* 0x000fc8000bf25070 */
[----:B------:R-:W-:Y:S02]  /*01c0*/  ISETP.NE.AND.EX P1, PT, RZ, UR7, PT, P1 ;  /* 0x00000007ff007c0c */ /* 0x000fe4000bf25310 */
[----:B---3--:R-:W-:Y:S02]  /*01d0*/  ISETP.NE.U32.AND P0, PT, RZ, UR4, PT ;  /* 0x00000004ff007c0c */ /* 0x008fe4000bf05070 */
[----:B--2---:R-:W-:Y:S02]  /*01e0*/  LOP3.LUT R2, R128, R129, R209, 0xfe, !PT ;  /* 0x0000008180027212 */ /* 0x004fe400078efed1 */
[----:B------:R-:W-:Y:S02]  /*01f0*/  ISETP.NE.AND.EX P0, PT, RZ, UR5, PT, P0 ;  /* 0x00000005ff007c0c */ /* 0x000fe4000bf05300 */
[----:B-1----:R-:W-:Y:S02]  /*0200*/  LOP3.LUT P6, RZ, R2, R208, RZ, 0xfc, !PT ;  /* 0x000000d002ff7212 */ /* 0x002fe400078cfcff */
[----:B------:R-:W1:Y:S11]  /*0210*/  LDC.64 R2, c[0x0][0x460] ;  /* 0x00011800ff027b82 */ /* 0x000e760000000a00 */
[----:B------:R-:W2:Y:S01]  /*0220*/  @!P6 LDC.64 R4, c[0x0][0x528] ;  /* 0x00014a00ff04eb82 */ /* 0x000ea20000000a00 */
[----:B-1----:R-:W-:Y:S01]  /*0230*/  IMAD.WIDE.U32 R2, R209, 0x4, R2 ;  /* 0x00000004d1027825 */ /* 0x002fe200078e0002 */
[----:B----4-:R-:W-:-:S05]  /*0240*/  @P5 IADD3 R127, P4, PT, R6, R0, RZ ;  /* 0x00000000067f5210 */ /* 0x010fca0007f9e0ff */
[----:B------:R-:W-:Y:S02]  /*0250*/  @P5 IMAD.X R126, RZ, RZ, R7, P4 ;  /* 0x000000ffff7e5224 */ /* 0x000fe400020e0607 */
[----:B------:R-:W-:Y:S02]  /*0260*/  @!P6 IMAD.MOV.U32 R6, RZ, RZ, R127 ;  /* 0x000000ffff06e224 */ /* 0x000fe400078e007f */
[----:B------:R-:W-:Y:S01]  /*0270*/  @!P6 IMAD.MOV.U32 R7, RZ, RZ, R126 ;  /* 0x000000ffff07e224 */ /* 0x000fe200078e007e */
[----:B--2---:R-:W-:Y:S04]  /*0280*/  @!P6 STG.E.64 desc[UR12][R4.64], R216 ;  /* 0x000000d80400e986 */ /* 0x004fe8000c101b0c */
[----:B------:R1:W-:Y:S04]  /*0290*/  @!P6 STG.E.64 desc[UR12][R4.64+0x8], R6 ;  /* 0x000008060400e986 */ /* 0x0003e8000c101b0c */
[----:B------:R-:W2:Y:S04]  /*02a0*/  @P3 LDG.E R207, desc[UR12][R2.64] ;  /* 0x0000000c02cf3981 */ /* 0x000ea8000c1e1900 */
[----:B------:R3:W2:Y:S01]  /*02b0*/  @P2 LDG.E R8, desc[UR12][R2.64+0x4] ;  /* 0x0000040c02082981 */ /* 0x0006a2000c1e1900 */
[C---:B------:R-:W-:Y:S01]  /*02c0*/  @P0 IADD3 R120, P3, PT, R10.reuse, UR4, RZ ;  /* 0x000000040a780c10 */ /* 0x040fe2000ff7e0ff */
[----:B------:R-:W-:Y:S01]  /*02d0*/  IMAD.MOV.U32 R0, RZ, RZ, RZ ;  /* 0x000000ffff007224 */ /* 0x000fe200078e00ff */
[----:B------:R-:W4:Y:S01]  /*02e0*/  @!P2 LDC R200, c[0x0][0x434] ;  /* 0x00010d00ffc8ab82 */ /* 0x000f220000000800 */
[----:B------:R-:W3:Y:S01]  /*02f0*/  LDCU.U8 UR4, c[0x0][0x532] ;  /* 0x0000a640ff0477ac */ /* 0x000ee20008000000 */
[----:B-1----:R-:W-:-:S06]  /*0300*/  @P1 IADD3 R6, P4, PT, R10, UR6, RZ ;  /* 0x000000060a061c10 */ /* 0x002fcc000ff9e0ff */
[----:B------:R-:W1:Y:S01]  /*0310*/  LDC.64 R4, c[0x0][0x468] ;  /* 0x00011a00ff047b82 */ /* 0x000e620000000a00 */
[----:B---3--:R-:W-:-:S04]  /*0320*/  SHF.R.U32.HI R2, RZ, 0x1e, R209 ;  /* 0x0000001eff027819 */ /* 0x008fc800000116d1 */
[C---:B------:R-:W-:Y:S02]  /*0330*/  @P1 IADD3.X R7, PT, PT, R2.reuse, UR7, RZ, P4, !PT ;  /* 0x0000000702071c10 */ /* 0x040fe4000a7fe4ff */
[----:B------:R-:W-:-:S03]  /*0340*/  @P0 IADD3.X R121, PT, PT, R2, UR5, RZ, P3, !PT ;  /* 0x0000000502790c10 */ /* 0x000fc60009ffe4ff */
[----:B------:R3:W4:Y:S04]  /*0350*/  @P1 LDG.E R0, desc[UR12][R6.64] ;  /* 0x0000000c06001981 */ /* 0x000728000c1e1900 */
[----:B------:R-:W4:Y:S01]  /*0360*/  @P0 LDG.E R120, desc[UR12][R120.64] ;  /* 0x0000000c78780981 */ /* 0x000f22000c1e1900 */
[----:B------:R-:W-:Y:S02]  /*0370*/  ISETP.NE.AND P3, PT, RZ, UR4, PT ;  /* 0x00000004ff007c0c */ /* 0x000fe4000bf65270 */
[----:B-1----:R-:W-:Y:S02]  /*0380*/  IADD3 R10, P1, PT, R10, R4, RZ ;  /* 0x000000040a0a7210 */ /* 0x002fe40007f3e0ff */
[----:B------:R-:W-:-:S03]  /*0390*/  ISETP.EQ.U32.AND P4, PT, R4, RZ, PT ;  /* 0x000000ff0400720c */ /* 0x000fc60003f82070 */
[----:B------:R-:W-:Y:S01]  /*03a0*/  IMAD.X R11, R2, 0x1, R5, P1 ;  /* 0x00000001020b7824 */ /* 0x000fe200008e0605 */
[----:B------:R-:W-:Y:S01]  /*03b0*/  ISETP.EQ.OR.EX P4, PT, R5, RZ, !P3, P4 ;  /* 0x000000ff0500720c */ /* 0x000fe20005f82740 */
[----:B------:R-:W1:Y:S01]  /*03c0*/  @!P0 LDC.64 R2, c[0x0][0x488] ;  /* 0x00012200ff028b82 */ /* 0x000e620000000a00 */
[----:B------:R-:W-:-:S04]  /*03d0*/  ISETP.NE.U32.AND P1, PT, R4, RZ, PT ;  /* 0x000000ff0400720c */ /* 0x000fc80003f25070 */
[----:B------:R-:W-:Y:S01]  /*03e0*/  ISETP.NE.AND.EX P1, PT, R5, RZ, PT, P1 ;  /* 0x000000ff0500720c */ /* 0x000fe20003f25310 */
[----:B---3--:R-:W-:Y:S02]  /*03f0*/  IMAD.MOV.U32 R6, RZ, RZ, -0x1 ;  /* 0xffffffffff067424 */ /* 0x008fe400078e00ff */
[----:B------:R-:W3:Y:S01]  /*0400*/  @!P0 LDC R7, c[0x0][0x43c] ;  /* 0x00010f00ff078b82 */ /* 0x000ee20000000800 */
[----:B------:R-:W-:-:S03]  /*0410*/  IMAD.SHL.U32 R211, R129, 0x80, RZ ;  /* 0x0000008081d37824 */ /* 0x000fc600078e00ff */
[----:B------:R1:W5:Y:S01]  /*0420*/  @!P4 LDG.E R6, desc[UR12][R10.64] ;  /* 0x0000000c0a06c981 */ /* 0x000362000c1e1900 */
[----:B--2---:R-:W-:Y:S01]  /*0430*/  @P2 IMAD.IADD R200, R8, 0x1, -R207 ;  /* 0x0000000108c82824 */ /* 0x004fe200078e0acf */
[----:B-1----:R-:W-:-:S04]  /*0440*/  @!P0 ISETP.NE.U32.AND P2, PT, R2, RZ, PT ;  /* 0x000000ff0200820c */ /* 0x002fc80003f45070 */
[----:B------:R-:W1:Y:S01]  /*0450*/  @!P1 LDC R2, c[0x0][0x438] ;  /* 0x00010e00ff029b82 */ /* 0x000e620000000800 */
[----:B------:R-:W-:Y:S02]  /*0460*/  @!P0 ISETP.NE.AND.EX P2, PT, R3, RZ, PT, P2 ;  /* 0x000000ff0300820c */ /* 0x000fe40003f45320 */
[----:B----4-:R-:W-:Y:S02]  /*0470*/  ISETP.GT.AND P4, PT, R200, R211, PT ;  /* 0x000000d3c800720c */ /* 0x010fe40003f84270 */
[----:B---3--:R-:W-:Y:S01]  /*0480*/  @!P0 SEL R7, R7, RZ, P2 ;  /* 0x000000ff07078207 */ /* 0x008fe20001000000 */
[----:B------:R-:W-:Y:S01]  /*0490*/  @P0 IMAD.IADD R120, R120, 0x1, -R0 ;  /* 0x0000000178780824 */ /* 0x000fe200078e0a00 */
[----:B------:R-:W-:Y:S09]  /*04a0*/  @!P1 BRA `(.L_x_1196) ;  /* 0x00000000000c9947 */ /* 0x000ff20003800000 */
[----:B-1----:R-:W2:Y:S02]  /*04b0*/  @P3 LDG.E R2, desc[UR12][R10.64+0x4] ;  /* 0x0000040c0a023981 */ /* 0x002ea4000c1e1900 */
[----:B--2--5:R-:W-:-:S06]  /*04c0*/  @P3 IADD3 R2, PT, PT, R2, -R6, RZ ;  /* 0x8000000602023210 */ /* 0x024fcc0007ffe0ff */
[----:B------:R2:W5:Y:S02]  /*04d0*/  @!P3 LDG.E R2, desc[UR12][R10.64] ;  /* 0x0000000c0a02b981 */ /* 0x000564000c1e1900 */
.L_x_1196:
[----:B-1---5:R-:W-:Y:S01]  /*04e0*/  @!P0 IADD3 R120, PT, PT, R7, R2, -R0 ;  /* 0x0000000207788210 */ /* 0x022fe20007ffe800 */
[----:B------:R-:W-:Y:S06]  /*04f0*/  @!P4 EXIT ;  /* 0x000000000000c94d */ /* 0x000fec0003800000 */
[C---:B------:R-:W-:Y:S01]  /*0500*/  ISETP.GT.AND P0, PT, R120.reuse, RZ, PT ;  /* 0x000000ff7800720c */ /* 0x040fe20003f04270 */
[----:B------:R-:W-:-:S05]  /*0510*/  VIADD R2, R120, 0x3f ;  /* 0x0000003f78027836 */ /* 0x000fca0000000000 */
[----:B------:R-:W-:-:S04]  /*0520*/  SHF.R.S32.HI R136, RZ, 0x1f, R2 ;  /* 0x0000001fff887819 */ /* 0x000fc80000011402 */
[----:B------:R-:W-:-:S03]  /*0530*/  LEA.HI R136, R136, R2, RZ, 0x6 ;  /* 0x0000000288887211 */ /* 0x000fc600078f30ff */
[----:B------:R-:W-:Y:S05]  /*0540*/  @P0 BRA `(.L_x_1197) ;  /* 0x00000010009c0947 */ /* 0x000fea0003800000 */
[----:B------:R-:W1:Y:S01]  /*0550*/  LDC.U8 R0, c[0x0][0x549] ;  /* 0x00015240ff007b82 */ /* 0x000e620000000000 */
[----:B------:R-:W-:-:S07]  /*0560*/  ISETP.NE.AND P1, PT, R207, -0x1, PT ;  /* 0xffffffffcf00780c */ /* 0x000fce0003f25270 */
[----:B------:R-:W3:Y:S08]  /*0570*/  LDC.U8 R9, c[0x0][0x548] ;  /* 0x00015200ff097b82 */ /* 0x000ef00000000000 */
[----:B------:R-:W2:Y:S01]  /*0580*/  @!P1 LDC.64 R6, c[0x0][0x400] ;  /* 0x00010000ff069b82 */ /* 0x000ea20000000a00 */
[----:B-1----:R-:W-:-:S07]  /*0590*/  ISETP.NE.AND P0, PT, R0, RZ, PT ;  /* 0x000000ff0000720c */ /* 0x002fce0003f05270 */
[----:B------:R-:W1:Y:S01]  /*05a0*/  LDC R8, c[0x0][0x434] ;  /* 0x00010d00ff087b82 */ /* 0x000e620000000800 */
[----:B---3--:R-:W-:-:S07]  /*05b0*/  ISETP.NE.AND P2, PT, R9, RZ, !P0 ;  /* 0x000000ff0900720c */ /* 0x008fce0004745270 */
[----:B------:R-:W3:Y:S01]  /*05c0*/  @P1 LDC.64 R4, c[0x0][0x408] ;  /* 0x00010200ff041b82 */ /* 0x000ee20000000a00 */
[----:B--2---:R-:W-:-:S07]  /*05d0*/  @!P1 IMAD.WIDE.U32 R10, R209, R6, RZ ;  /* 0x00000006d10a9225 */ /* 0x004fce00078e00ff */
[----:B------:R-:W2:Y:S08]  /*05e0*/  @P0 LDC.64 R2, c[0x0][0x430] ;  /* 0x00010c00ff020b82 */ /* 0x000eb00000000a00 */
[----:B------:R-:W4:Y:S01]  /*05f0*/  @P0 LDC R0, c[0x0][0x430] ;  /* 0x00010c00ff000b82 */ /* 0x000f220000000800 */
[----:B--2---:R-:W-:Y:S01]  /*0600*/  @P0 IMAD R2, R2, R3, RZ ;  /* 0x0000000302020224 */ /* 0x004fe200078e02ff */
[----:B------:R-:W-:Y:S01]  /*0610*/  @P0 MOV R3, 0x1 ;  /* 0x0000000100030802 */ /* 0x000fe20000000f00 */
[----:B-1-3--:R-:W-:Y:S06]  /*0620*/  @P0 BRA `(.L_x_1198) ;  /* 0x0000000000280947 */ /* 0x00afec0003800000 */
[----:B------:R-:W-:Y:S02]  /*0630*/  ISETP.NE.AND P0, PT, R9, RZ, PT ;  /* 0x000000ff0900720c */ /* 0x000fe40003f05270 */
[----:B------:R-:W1:Y:S11]  /*0640*/  LDC R9, c[0x0][0x3e0] ;  /* 0x0000f800ff097b82 */ /* 0x000e760000000800 */
[----:B------:R-:W2:Y:S01]  /*0650*/  @P0 LDC R2, c[0x0][0x454] ;  /* 0x00011500ff020b82 */ /* 0x000ea20000000800 */
[----:B----4-:R-:W-:-:S02]  /*0660*/  @P0 MOV R0, 0x1 ;  /* 0x0000000100000802 */ /* 0x010fc40000000f00 */
[----:B------:R-:W-:-:S05]  /*0670*/  @!P0 MOV R0, 0x1 ;  /* 0x0000000100008802 */ /* 0x000fca0000000f00 */
[----:B------:R-:W1:Y:S08]  /*0680*/  @P0 LDC R3, c[0x0][0x454] ;  /* 0x00011500ff030b82 */ /* 0x000e700000000800 */
[----:B------:R-:W3:Y:S08]  /*0690*/  @!P0 LDC R6, c[0x0][0x434] ;  /* 0x00010d00ff068b82 */ /* 0x000ef00000000800 */
[----:B------:R-:W4:Y:S01]  /*06a0*/  @!P0 LDC R2, c[0x0][0x434] ;  /* 0x00010d00ff028b82 */ /* 0x000f220000000800 */
[----:B-1----:R-:W-:-:S02]  /*06b0*/  @P0 IMAD R3, R3, R9, RZ ;  /* 0x0000000903030224 */ /* 0x002fc400078e02ff */
[----:B--23--:R-:W-:-:S07]  /*06c0*/  @!P0 IMAD R3, R6, R9, RZ ;  /* 0x0000000906038224 */ /* 0x00cfce00078e02ff */
.L_x_1198:
[----:B------:R-:W-:Y:S01]  /*06d0*/  IMAD R8, R209, R8, RZ ;  /* 0x00000008d1087224 */ /* 0x000fe200078e02ff */
[----:B------:R-:W-:Y:S01]  /*06e0*/  ISETP.NE.AND P0, PT, R207, -0x1, PT ;  /* 0xffffffffcf00780c */ /* 0x000fe20003f05270 */
[----:B------:R-:W-:Y:S01]  /*06f0*/  @!P1 IMAD R11, R209, R7, R11 ;  /* 0x00000007d10b9224 */ /* 0x000fe200078e020b */
[----:B------:R-:W1:Y:S01]  /*0700*/  LDCU.64 UR4, c[0x0][0x410] ;  /* 0x00008200ff0477ac */ /* 0x000e620008000a00 */
[C---:B------:R-:W-:Y:S01]  /*0710*/  @P1 IMAD.WIDE.U32 R6, R207.reuse, R4, RZ ;  /* 0x00000004cf061225 */ /* 0x040fe200078e00ff */
[----:B------:R-:W-:Y:S01]  /*0720*/  SEL R8, R8, R207, !P0 ;  /* 0x000000cf08087207 */ /* 0x000fe20004000000 */
[----:B------:R-:W-:Y:S02]  /*0730*/  BSSY.RECONVERGENT B0, `(.L_x_1199) ;  /* 0x0000032000007945 */ /* 0x000fe40003800200 */
[----:B----4-:R-:W-:Y:S02]  /*0740*/  IMAD R2, R128, R2, RZ ;  /* 0x0000000280027224 */ /* 0x010fe400078e02ff */
[----:B------:R-:W-:-:S02]  /*0750*/  @P1 IMAD R11, R207, R5, R7 ;  /* 0x00000005cf0b1224 */ /* 0x000fc400078e0207 */
[----:B------:R-:W-:Y:S02]  /*0760*/  IMAD.SHL.U32 R5, R208, 0x8, RZ ;  /* 0x00000008d0057824 */ /* 0x000fe400078e00ff */
[----:B------:R-:W-:Y:S01]  /*0770*/  @!P2 IMAD R2, R209, R3, R2 ;  /* 0x00000003d102a224 */ /* 0x000fe200078e0202 */
[----:B------:R-:W-:Y:S01]  /*0780*/  SHF.R.S32.HI R3, RZ, 0x1f, R8 ;  /* 0x0000001fff037819 */ /* 0x000fe20000011408 */
[----:B------:R-:W-:Y:S01]  /*0790*/  IMAD.IADD R200, R200, 0x1, -R211 ;  /* 0x00000001c8c87824 */ /* 0x000fe200078e0ad3 */
[----:B------:R-:W-:Y:S01]  /*07a0*/  SEL R8, R8, RZ, P2 ;  /* 0x000000ff08087207 */ /* 0x000fe20001000000 */
[----:B------:R-:W-:Y:S01]  /*07b0*/  IMAD R211, R211, R0, RZ ;  /* 0x00000000d3d37224 */ /* 0x000fe200078e02ff */
[----:B------:R-:W-:Y:S01]  /*07c0*/  LOP3.LUT R12, R5, 0x38, RZ, 0xc0, !PT ;  /* 0x00000038050c7812 */ /* 0x000fe200078ec0ff */
[----:B------:R-:W-:Y:S01]  /*07d0*/  @!P1 IMAD.MOV.U32 R4, RZ, RZ, R10 ;  /* 0x000000ffff049224 */ /* 0x000fe200078e000a */
[----:B------:R-:W-:Y:S01]  /*07e0*/  SEL R5, R3, RZ, P2 ;  /* 0x000000ff03057207 */ /* 0x000fe20001000000 */
[----:B------:R-:W-:Y:S01]  /*07f0*/  @P1 IMAD.MOV.U32 R4, RZ, RZ, R6 ;  /* 0x000000ffff041224 */ /* 0x000fe200078e0006 */
[----:B------:R-:W-:Y:S01]  /*0800*/  IADD3 R3, P2, P0, R211, R8, R2 ;  /* 0x00000008d3037210 */ /* 0x000fe2000785e002 */
[----:B------:R-:W-:Y:S01]  /*0810*/  IMAD.WIDE.U32 R18, R129, 0x80, RZ ;  /* 0x0000008081127825 */ /* 0x000fe200078e00ff */
[----:B------:R-:W-:-:S02]  /*0820*/  SHF.R.S32.HI R211, RZ, 0x1f, R211 ;  /* 0x0000001fffd37819 */ /* 0x000fc400000114d3 */
[----:B------:R-:W-:Y:S02]  /*0830*/  SHF.R.S32.HI R2, RZ, 0x1f, R2 ;  /* 0x0000001fff027819 */ /* 0x000fe40000011402 */
[----:B------:R-:W-:Y:S02]  /*0840*/  SHF.R.U32.HI R10, RZ, 0x3, R208 ;  /* 0x00000003ff0a7819 */ /* 0x000fe400000116d0 */
[----:B------:R-:W-:Y:S02]  /*0850*/  IADD3 R12, P1, PT, R12, R4, RZ ;  /* 0x000000040c0c7210 */ /* 0x000fe40007f3e0ff */
[----:B------:R-:W-:Y:S01]  /*0860*/  IADD3.X R2, PT, PT, R211, R5, R2, P2, P0 ;  /* 0x00000005d3027210 */ /* 0x000fe200017e0402 */
[C---:B------:R-:W-:Y:S01]  /*0870*/  VIADD R9, R10.reuse, 0x10 ;  /* 0x000000100a097836 */ /* 0x040fe20000000000 */
[CC--:B------:R-:W-:Y:S01]  /*0880*/  ISETP.GE.AND P0, PT, R10.reuse, R200.reuse, PT ;  /* 0x000000c80a00720c */ /* 0x0c0fe20003f06270 */
[C---:B------:R-:W-:Y:S01]  /*0890*/  VIADD R8, R10.reuse, 0x20 ;  /* 0x000000200a087836 */ /* 0x040fe20000000000 */
[----:B------:R-:W-:Y:S01]  /*08a0*/  IADD3.X R13, PT, PT, RZ, R11, RZ, P1, !PT ;  /* 0x0000000bff0d7210 */ /* 0x000fe20000ffe4ff */
[C---:B------:R-:W-:Y:S01]  /*08b0*/  VIADD R6, R10.reuse, 0x40 ;  /* 0x000000400a067836 */ /* 0x040fe20000000000 */
[----:B------:R-:W-:Y:S01]  /*08c0*/  ISETP.GE.AND P2, PT, R9, R200, PT ;  /* 0x000000c80900720c */ /* 0x000fe20003f46270 */
[C---:B------:R-:W-:Y:S01]  /*08d0*/  VIADD R5, R10.reuse, 0x50 ;  /* 0x000000500a057836 */ /* 0x040fe20000000000 */
[----:B------:R-:W-:Y:S01]  /*08e0*/  IADD3 R7, PT, PT, R10, 0x30, RZ ;  /* 0x000000300a077810 */ /* 0x000fe20007ffe0ff */
[----:B-1----:R-:W-:Y:S01]  /*08f0*/  IMAD.WIDE.U32 R12, R128, UR4, R12 ;  /* 0x00000004800c7c25 */ /* 0x002fe2000f8e000c */
[----:B------:R-:W-:-:S02]  /*0900*/  P2R R11, PR, RZ, 0x4 ;  /* 0x00000004ff0b7803 */ /* 0x000fc40000000000 */
[-C--:B------:R-:W-:Y:S01]  /*0910*/  ISETP.GE.AND P6, PT, R8, R200.reuse, PT ;  /* 0x000000c80800720c */ /* 0x080fe20003fc6270 */
[----:B------:R-:W-:Y:S01]  /*0920*/  VIADD R4, R10, 0x60 ;  /* 0x000000600a047836 */ /* 0x000fe20000000000 */
[-C--:B------:R-:W-:Y:S01]  /*0930*/  ISETP.GE.AND P5, PT, R7, R200.reuse, PT ;  /* 0x000000c80700720c */ /* 0x080fe20003fa6270 */
[----:B------:R-:W-:Y:S01]  /*0940*/  IMAD R129, R128, UR5, R13 ;  /* 0x0000000580817c24 */ /* 0x000fe2000f8e020d */
[-C--:B------:R-:W-:Y:S01]  /*0950*/  ISETP.GE.AND P4, PT, R6, R200.reuse, PT ;  /* 0x000000c80600720c */ /* 0x080fe20003f86270 */
[----:B------:R-:W-:Y:S01]  /*0960*/  VIADD R17, R10, 0x70 ;  /* 0x000000700a117836 */ /* 0x000fe20000000000 */
[-C--:B------:R-:W-:Y:S02]  /*0970*/  ISETP.GE.AND P3, PT, R5, R200.reuse, PT ;  /* 0x000000c80500720c */ /* 0x080fe40003f66270 */
[----:B------:R-:W-:Y:S02]  /*0980*/  ISETP.GE.AND P2, PT, R4, R200, PT ;  /* 0x000000c80400720c */ /* 0x000fe40003f46270 */
        /* <DEDUP_REMOVED lines=12> */
.L_x_1200:
[----:B------:R-:W-:Y:S05]  /*0a50*/  BSYNC.RECONVERGENT B0 ;  /* 0x0000000000007941 */ /* 0x000fea0003800200 */
.L_x_1199:
[----:B------:R-:W-:Y:S01]  /*0a60*/  ISETP.NE.AND P0, PT, R11, RZ, PT ;  /* 0x000000ff0b00720c */ /* 0x000fe20003f05270 */
[----:B------:R-:W-:-:S12]  /*0a70*/  BSSY.RECONVERGENT B0, `(.L_x_1201) ;  /* 0x000000f000007945 */ /* 0x000fd80003800200 */
[----:B------:R-:W-:Y:S05]  /*0a80*/  @P0 BRA `(.L_x_1202) ;  /* 0x0000000000340947 */ /* 0x000fea0003800000 */
[----:B------:R-:W2:Y:S01]  /*0a90*/  LDCU.64 UR6, c[0x0][0x408] ;  /* 0x00008100ff0677ac */ /* 0x000ea20008000a00 */
[----:B------:R-:W-:Y:S01]  /*0aa0*/  IADD3 R16, P0, PT, R15, 0x10, RZ ;  /* 0x000000100f107810 */ /* 0x000fe20007f1e0ff */
        /* <DEDUP_REMOVED lines=11> */
.L_x_1202:
[----:B------:R-:W-:Y:S05]  /*0b60*/  BSYNC.RECONVERGENT B0 ;  /* 0x0000000000007941 */ /* 0x000fea0003800200 */
.L_x_1201:
[----:B------:R-:W-:Y:S04]  /*0b70*/  BSSY.RECONVERGENT B0, `(.L_x_1203) ;  /* 0x000000f000007945 */ /* 0x000fe80003800200 */
[----:B------:R-:W-:Y:S05]  /*0b80*/  @P6 BRA `(.L_x_1204) ;  /* 0x0000000000346947 */ /* 0x000fea0003800000 */
[----:B------:R-:W3:Y:S01]  /*0b90*/  LDCU.64 UR6, c[0x0][0x408] ;  /* 0x00008100ff0677ac */ /* 0x000ee20008000a00 */
[----:B------:R-:W-:Y:S01]  /*0ba0*/  IADD3 R16, P0, PT, R15, 0x20, RZ ;  /* 0x000000200f107810 */ /* 0x000fe20007f1e0ff */
[----:B------:R-:W-:Y:S01]  /*0bb0*/  IMAD.MOV.U32 R20, RZ, RZ, R12 ;  /* 0x000000ffff147224 */ /* 0x000fe200078e000c */
[----:B------:R-:W-:Y:S01]  /*0bc0*/  MOV R21, R129 ;  /* 0x0000008100157202 */ /* 0x000fe20000000f00 */
[----:B------:R-:W1:Y:S02]  /*0bd0*/  LDCU.64 UR4, c[0x0][0x3f0] ;  /* 0x00007e00ff0477ac */ /* 0x000e640008000a00 */
[----:B------:R-:W-:-:S04]  /*0be0*/  IMAD.X R14, RZ, RZ, R19, P0 ;  /* 0x000000ffff0e7224 */ /* 0x000fc800000e0613 */
[----:B---3--:R-:W-:Y:S02]  /*0bf0*/  IMAD R14, R14, UR6, RZ ;  /* 0x000000060e0e7c24 */ /* 0x008fe4000f8e02ff */
[----:B------:R-:W-:-:S04]  /*0c00*/  IMAD.WIDE.U32 R20, R16, UR6, R20 ;  /* 0x0000000610147c25 */ /* 0x000fc8000f8e0014 */
[----:B------:R-:W-:Y:S01]  /*0c10*/  IMAD R14, R16, UR7, R14 ;  /* 0x00000007100e7c24 */ /* 0x000fe2000f8e020e */
[----:B-12---:R-:W-:-:S04]  /*0c20*/  LEA R22, P0, R20, UR4, 0x1 ;  /* 0x0000000414167c11 */ /* 0x006fc8000f8008ff */
[----:B------:R-:W-:-:S04]  /*0c30*/  IADD3 R14, PT, PT, R21, R14, RZ ;  /* 0x0000000e150e7210 */ /* 0x000fc80007ffe0ff */
[----:B------:R-:W-:-:S05]  /*0c40*/  LEA.HI.X R23, R20, UR5, R14, 0x1, P0 ;  /* 0x0000000514177c11 */ /* 0x000fca00080f0c0e */
[----:B------:R3:W-:Y:S02]  /*0c50*/  STG.E.128 desc[UR12][R22.64], RZ ;  /* 0x000000ff16007986 */ /* 0x0007e4000c101d0c */
.L_x_1204:
[----:B------:R-:W-:Y:S05]  /*0c60*/  BSYNC.RECONVERGENT B0 ;  /* 0x0000000000007941 */ /* 0x000fea0003800200 */
.L_x_1203:
[----:B------:R-:W-:Y:S04]  /*0c70*/  BSSY.RECONVERGENT B0, `(.L_x_1205) ;  /* 0x000000f000007945 */ /* 0x000fe80003800200 */
[----:B------:R-:W-:Y:S05]  /*0c80*/  @P5 BRA `(.L_x_1206) ;  /* 0x0000000000345947 */ /* 0x000fea0003800000 */
[----:B------:R-:W4:Y:S01]  /*0c90*/  LDCU.64 UR6, c[0x0][0x408] ;  /* 0x00008100ff0677ac */ /* 0x000f220008000a00 */
[----:B------:R-:W-:Y:S01]  /*0ca0*/  IADD3 R16, P0, PT, R15, 0x30, RZ ;  /* 0x000000300f107810 */ /* 0x000fe20007f1e0ff */
[----:B------:R-:W-:Y:S01]  /*0cb0*/  IMAD.MOV.U32 R20, RZ, RZ, R12 ;  /* 0x000000ffff147224 */ /* 0x000fe200078e000c */
[----:B------:R-:W-:Y:S01]  /*0cc0*/  MOV R21, R129 ;  /* 0x0000008100157202 */ /* 0x000fe20000000f00 */
[----:B------:R-:W1:Y:S02]  /*0cd0*/  LDCU.64 UR4, c[0x0][0x3f0] ;  /* 0x00007e00ff0477ac */ /* 0x000e640008000a00 */
[----:B------:R-:W-:-:S04]  /*0ce0*/  IMAD.X R14, RZ, RZ, R19, P0 ;  /* 0x000000ffff0e7224 */ /* 0x000fc800000e0613 */
[----:B----4-:R-:W-:Y:S02]  /*0cf0*/  IMAD R14, R14, UR6, RZ ;  /* 0x000000060e0e7c24 */ /* 0x010fe4000f8e02ff */
[----:B------:R-:W-:-:S04]  /*0d00*/  IMAD.WIDE.U32 R20, R16, UR6, R20 ;  /* 0x0000000610147c25 */ /* 0x000fc8000f8e0014 */
[----:B------:R-:W-:Y:S01]  /*0d10*/  IMAD R14, R16, UR7, R14 ;  /* 0x00000007100e7c24 */ /* 0x000fe2000f8e020e */
[----:B-123--:R-:W-:-:S04]  /*0d20*/  LEA R22, P0, R20, UR4, 0x1 ;  /* 0x0000000414167c11 */ /* 0x00efc8000f8008ff */
[----:B------:R-:W-:-:S04]  /*0d30*/  IADD3 R14, PT, PT, R21, R14, RZ ;  /* 0x0000000e150e7210 */ /* 0x000fc80007ffe0ff */
[----:B------:R-:W-:-:S05]  /*0d40*/  LEA.HI.X R23, R20, UR5, R14, 0x1, P0 ;  /* 0x0000000514177c11 */ /* 0x000fca00080f0c0e */
[----:B------:R4:W-:Y:S02]  /*0d50*/  STG.E.128 desc[UR12][R22.64], RZ ;  /* 0x000000ff16007986 */ /* 0x0009e4000c101d0c */
.L_x_1206:
[----:B------:R-:W-:Y:S05]  /*0d60*/  BSYNC.RECONVERGENT B0 ;  /* 0x0000000000007941 */ /* 0x000fea0003800200 */
.L_x_1205:
        /* <DEDUP_REMOVED lines=11> */
[----:B-1234-:R-:W-:-:S04]  /*0e20*/  LEA R22, P0, R20, UR4, 0x1 ;  /* 0x0000000414167c11 */ /* 0x01efc8000f8008ff */
[----:B------:R-:W-:-:S04]  /*0e30*/  IADD3 R14, PT, PT, R21, R14, RZ ;  /* 0x0000000e150e7210 */ /* 0x000fc80007ffe0ff */
[----:B------:R-:W-:-:S05]  /*0e40*/  LEA.HI.X R23, R20, UR5, R14, 0x1, P0 ;  /* 0x0000000514177c11 */ /* 0x000fca00080f0c0e */
[----:B------:R1:W-:Y:S02]  /*0e50*/  STG.E.128 desc[UR12][R22.64], RZ ;  /* 0x000000ff16007986 */ /* 0x0003e4000c101d0c */
.L_x_1208:
[----:B------:R-:W-:Y:S05]  /*0e60*/  BSYNC.RECONVERGENT B0 ;  /* 0x0000000000007941 */ /* 0x000fea0003800200 */
.L_x_1207:
        /* <DEDUP_REMOVED lines=15> */
.L_x_1210:
[----:B------:R-:W-:Y:S05]  /*0f60*/  BSYNC.RECONVERGENT B0 ;  /* 0x0000000000007941 */ /* 0x000fea0003800200 */
.L_x_1209:
        /* <DEDUP_REMOVED lines=15> */
.L_x_1212:
[----:B------:R-:W-:Y:S05]  /*1060*/  BSYNC.RECONVERGENT B0 ;  /* 0x0000000000007941 */ /* 0x000fea0003800200 */
.L_x_1211:
[----:B------:R-:W-:Y:S01]  /*1070*/  ISETP.GE.AND P1, PT, R17, R200, PT ;  /* 0x000000c81100720c */ /* 0x000fe20003f26270 */
[----:B------:R-:W-:-:S12]  /*1080*/  BSSY.RECONVERGENT B0, `(.L_x_1213) ;  /* 0x000000e000007945 */ /* 0x000fd80003800200 */
[----:B------:R-:W-:Y:S05]  /*1090*/  @P1 BRA `(.L_x_1214) ;  /* 0x0000000000301947 */ /* 0x000fea0003800000 */
[----:B------:R-:W5:Y:S01]  /*10a0*/  LDCU.64 UR6, c[0x0][0x408] ;  /* 0x00008100ff0677ac */ /* 0x000f620008000a00 */
[----:B------:R-:W-:Y:S02]  /*10b0*/  IADD3 R15, P0, PT, R15, 0x70, RZ ;  /* 0x000000700f0f7810 */ /* 0x000fe40007f1e0ff */
[----:B------:R-:W-:Y:S01]  /*10c0*/  MOV R128, R12 ;  /* 0x0000000c00807202 */ /* 0x000fe20000000f00 */
[----:B------:R-:W1:Y:S01]  /*10d0*/  LDCU.64 UR4, c[0x0][0x3f0] ;  /* 0x00007e00ff0477ac */ /* 0x000e620008000a00 */
[----:B------:R-:W-:-:S05]  /*10e0*/  IADD3.X R13, PT, PT, RZ, R19, RZ, P0, !PT ;  /* 0x00000013ff0d7210 */ /* 0x000fca00007fe4ff */
[----:B-----5:R-:W-:Y:S02]  /*10f0*/  IMAD R13, R13, UR6, RZ ;  /* 0x000000060d0d7c24 */ /* 0x020fe4000f8e02ff */
[----:B------:R-:W-:-:S04]  /*1100*/  IMAD.WIDE.U32 R128, R15, UR6, R128 ;  /* 0x000000060f807c25 */ /* 0x000fc8000f8e0080 */
[----:B------:R-:W-:Y:S01]  /*1110*/  IMAD R12, R15, UR7, R13 ;  /* 0x000000070f0c7c24 */ /* 0x000fe2000f8e020d */
[----:B-1----:R-:W-:-:S04]  /*1120*/  LEA R14, P0, R128, UR4, 0x1 ;  /* 0x00000004800e7c11 */ /* 0x002fc8000f8008ff */
[----:B------:R-:W-:-:S04]  /*1130*/  IADD3 R12, PT, PT, R129, R12, RZ ;  /* 0x0000000c810c7210 */ /* 0x000fc80007ffe0ff */
[----:B------:R-:W-:-:S05]  /*1140*/  LEA.HI.X R15, R128, UR5, R12, 0x1, P0 ;  /* 0x00000005800f7c11 */ /* 0x000fca00080f0c0c */
[----:B------:R1:W-:Y:S02]  /*1150*/  STG.E.128 desc[UR12][R14.64], RZ ;  /* 0x000000ff0e007986 */ /* 0x0003e4000c101d0c */
.L_x_1214:
[----:B------:R-:W-:Y:S05]  /*1160*/  BSYNC.RECONVERGENT B0 ;  /* 0x0000000000007941 */ /* 0x000fea0003800200 */
.L_x_1213:
[----:B------:R-:W-:Y:S01]  /*1170*/  LOP3.LUT P0, R208, R208, 0x7, RZ, 0xc0, !PT ;  /* 0x00000007d0d07812 */ /* 0x000fe2000780c0ff */
[----:B------:R-:W-:Y:S01]  /*1180*/  BSSY.RECONVERGENT B0, `(.L_x_1215) ;  /* 0x0000016000007945 */ /* 0x000fe20003800200 */
[----:B------:R-:W-:Y:S02]  /*1190*/  P2R R12, PR, RZ, 0x2 ;  /* 0x00000002ff0c7803 */ /* 0x000fe40000000000 */
[----:B------:R-:W-:Y:S02]  /*11a0*/  ISETP.GE.OR P0, PT, R10, R200, P0 ;  /* 0x000000c80a00720c */ /* 0x000fe40000706670 */
[----:B------:R-:W-:Y:S02]  /*11b0*/  ISETP.NE.AND P1, PT, R11, RZ, PT ;  /* 0x000000ff0b00720c */ /* 0x000fe40003f25270 */
[C---:B------:R-:W-:Y:S02]  /*11c0*/  ISETP.NE.OR P6, PT, R208.reuse, RZ, P6 ;  /* 0x000000ffd000720c */ /* 0x040fe400037c5670 */
[----:B------:R-:W-:-:S02]  /*11d0*/  ISETP.NE.OR P1, PT, R208, RZ, P1 ;  /* 0x000000ffd000720c */ /* 0x000fc40000f25670 */
[----:B------:R-:W-:Y:S02]  /*11e0*/  ISETP.NE.OR P5, PT, R208, RZ, P5 ;  /* 0x000000ffd000720c */ /* 0x000fe40002fa5670 */
[----:B------:R-:W-:Y:S02]  /*11f0*/  P2R R11, PR, RZ, 0x2 ;  /* 0x00000002ff0b7803 */ /* 0x000fe40000000000 */
[----:B------:R-:W-:Y:S02]  /*1200*/  ISETP.NE.AND P1, PT, R12, RZ, PT ;  /* 0x000000ff0c00720c */ /* 0x000fe40003f25270 */
[C---:B------:R-:W-:Y:S02]  /*1210*/  ISETP.NE.OR P4, PT, R208.reuse, RZ, P4 ;  /* 0x000000ffd000720c */ /* 0x040fe40002785670 */
[C---:B------:R-:W-:Y:S02]  /*1220*/  ISETP.NE.OR P3, PT, R208.reuse, RZ, P3 ;  /* 0x000000ffd000720c */ /* 0x040fe40001f65670 */
[----:B------:R-:W-:-:S02]  /*1230*/  ISETP.NE.OR P2, PT, R208, RZ, P2 ;  /* 0x000000ffd000720c */ /* 0x000fc40001745670 */
[----:B------:R-:W-:Y:S01]  /*1240*/  ISETP.NE.OR P1, PT, R208, RZ, P1 ;  /* 0x000000ffd000720c */ /* 0x000fe20000f25670 */
[----:B------:R-:W-:-:S12]  /*1250*/  @P0 BRA `(.L_x_1216) ;  /* 0x0000000000200947 */ /* 0x000fd80003800000 */
[----:B------:R-:W1:Y:S01]  /*1260*/  LDCU.64 UR4, c[0x0][0x420] ;  /* 0x00008400ff0477ac */ /* 0x000e620008000a00 */
[----:B------:R-:W-:-:S05]  /*1270*/  IMAD R10, R10, R0, RZ ;  /* 0x000000000a0a7224 */ /* 0x000fca00078e02ff */
[----:B------:R-:W-:-:S04]  /*1280*/  IADD3 R12, P0, PT, R10, R3, RZ ;  /* 0x000000030a0c7210 */ /* 0x000fc80007f1e0ff */
[----:B------:R-:W-:Y:S02]  /*1290*/  LEA.HI.X.SX32 R10, R10, R2, 0x1, P0 ;  /* 0x000000020a0a7211 */ /* 0x000fe400000f0eff */
[----:B-1----:R-:W-:-:S04]  /*12a0*/  LEA R14, P0, R12, UR4, 0x2 ;  /* 0x000000040c0e7c11 */ /* 0x002fc8000f8010ff */
[----:B------:R-:W-:Y:S01]  /*12b0*/  LEA.HI.X R15, R12, UR5, R10, 0x2, P0 ;  /* 0x000000050c0f7c11 */ /* 0x000fe200080f140a */
[----:B------:R-:W-:-:S05]  /*12c0*/  IMAD.MOV.U32 R10, RZ, RZ, 0x7f800000 ;  /* 0x7f800000ff0a7424 */ /* 0x000fca00078e00ff */
[----:B------:R1:W-:Y:S03]  /*12d0*/  STG.E desc[UR12][R14.64], R10 ;  /* 0x0000000a0e007986 */ /* 0x0003e6000c10190c */
.L_x_1216:
[----:B------:R-:W-:Y:S05]  /*12e0*/  BSYNC.RECONVERGENT B0 ;  /* 0x0000000000007941 */ /* 0x000fea0003800200 */
.L_x_1215:
[----:B------:R-:W-:Y:S01]  /*12f0*/  ISETP.NE.AND P0, PT, R11, RZ, PT ;  /* 0x000000ff0b00720c */ /* 0x000fe20003f05270 */
[----:B------:R-:W-:-:S12]  /*1300*/  BSSY.RECONVERGENT B0, `(.L_x_1217) ;  /* 0x000000a000007945 */ /* 0x000fd80003800200 */
[----:B------:R-:W-:Y:S05]  /*1310*/  @P0 BRA `(.L_x_1218) ;  /* 0x0000000000200947 */ /* 0x000fea0003800000 */
[----:B------:R-:W5:Y:S01]  /*1320*/  LDCU.64 UR4, c[0x0][0x420] ;  /* 0x00008400ff0477ac */ /* 0x000f620008000a00 */
[----:B------:R-:W-:-:S05]  /*1330*/  IMAD R9, R9, R0, RZ ;  /* 0x0000000009097224 */ /* 0x000fca00078e02ff */
[----:B-1----:R-:W-:-:S04]  /*1340*/  IADD3 R10, P0, PT, R9, R3, RZ ;  /* 0x00000003090a7210 */ /* 0x002fc80007f1e0ff */
[----:B------:R-:W-:Y:S02]  /*1350*/  LEA.HI.X.SX32 R9, R9, R2, 0x1, P0 ;  /* 0x0000000209097211 */ /* 0x000fe400000f0eff */
[----:B-----5:R-:W-:-:S04]  /*1360*/  LEA R12, P0, R10, UR4, 0x2 ;  /* 0x000000040a0c7c11 */ /* 0x020fc8000f8010ff */
[----:B------:R-:W-:Y:S01]  /*1370*/  LEA.HI.X R13, R10, UR5, R9, 0x2, P0 ;  /* 0x000000050a0d7c11 */ /* 0x000fe200080f1409 */
[----:B------:R-:W-:-:S05]  /*1380*/  IMAD.MOV.U32 R9, RZ, RZ, 0x7f800000 ;  /* 0x7f800000ff097424 */ /* 0x000fca00078e00ff */
[----:B------:R1:W-:Y:S03]  /*1390*/  STG.E desc[UR12][R12.64], R9 ;  /* 0x000000090c007986 */ /* 0x0003e6000c10190c */
.L_x_1218:
[----:B------:R-:W-:Y:S05]  /*13a0*/  BSYNC.RECONVERGENT B0 ;  /* 0x0000000000007941 */ /* 0x000fea0003800200 */
.L_x_1217:
[----:B------:R-:W-:Y:S04]  /*13b0*/  BSSY.RECONVERGENT B0, `(.L_x_1219) ;  /* 0x000000a000007945 */ /* 0x000fe80003800200 */
        /* <DEDUP_REMOVED lines=9> */
.L_x_1220:
[----:B------:R-:W-:Y:S05]  /*1450*/  BSYNC.RECONVERGENT B0 ;  /* 0x0000000000007941 */ /* 0x000fea0003800200 */
.L_x_1219:
        /* <DEDUP_REMOVED lines=10> */
.L_x_1222:
[----:B------:R-:W-:Y:S05]  /*1500*/  BSYNC.RECONVERGENT B0 ;  /* 0x0000000000007941 */ /* 0x000fea0003800200 */
.L_x_1221:
        /* <DEDUP_REMOVED lines=10> */
.L_x_1224:
[----:B------:R-:W-:Y:S05]  /*15b0*/  BSYNC.RECONVERGENT B0 ;  /* 0x0000000000007941 */ /* 0x000fea0003800200 */
.L_x_1223:
        /* <DEDUP_REMOVED lines=10> */
.L_x_1226:
[----:B------:R-:W-:Y:S05]  /*1660*/  BSYNC.RECONVERGENT B0 ;  /* 0x0000000000007941 */ /* 0x000fea0003800200 */
.L_x_1225:
        /* <DEDUP_REMOVED lines=10> */
.L_x_1228:
[----:B------:R-:W-:Y:S05]  /*1710*/  BSYNC.RECONVERGENT B0 ;  /* 0x0000000000007941 */ /* 0x000fea0003800200 */
.L_x_1227:
[----:B------:R-:W-:Y:S05]  /*1720*/  @P1 EXIT ;  /* 0x000000000000194d */ /* 0x000fea0003800000 */
[----:B------:R-:W5:Y:S01]  /*1730*/  LDCU.64 UR4, c[0x0][0x420] ;  /* 0x00008400ff0477ac */ /* 0x000f620008000a00 */
[----:B------:R-:W-:-:S05]  /*1740*/  IMAD R0, R17, R0, RZ ;  /* 0x0000000011007224 */ /* 0x000fca00078e02ff */
[----:B------:R-:W-:-:S04]  /*1750*/  IADD3 R3, P0, PT, R0, R3, RZ ;  /* 0x0000000300037210 */ /* 0x000fc80007f1e0ff */
[----:B------:R-:W-:Y:S02]  /*1760*/  LEA.HI.X.SX32 R0, R0, R2, 0x1, P0 ;  /* 0x0000000200007211 */ /* 0x000fe400000f0eff */
[----:B-----5:R-:W-:-:S04]  /*1770*/  LEA R2, P0, R3, UR4, 0x2 ;  /* 0x0000000403027c11 */ /* 0x020fc8000f8010ff */
[----:B------:R-:W-:Y:S01]  /*1780*/  LEA.HI.X R3, R3, UR5, R0, 0x2, P0 ;  /* 0x0000000503037c11 */ /* 0x000fe200080f1400 */
[----:B------:R-:W-:-:S05]  /*1790*/  IMAD.MOV.U32 R0, RZ, RZ, 0x7f800000 ;  /* 0x7f800000ff007424 */ /* 0x000fca00078e00ff */
[----:B------:R-:W-:Y:S01]  /*17a0*/  STG.E desc[UR12][R2.64], R0 ;  /* 0x0000000002007986 */ /* 0x000fe2000c10190c */
[----:B------:R-:W-:Y:S05]  /*17b0*/  EXIT ;  /* 0x000000000000794d */ /* 0x000fea0003800000 */
.L_x_1197:
[----:B------:R-:W-:Y:S02]  /*17c0*/  ISETP.NE.AND P0, PT, R207, -0x1, PT ;  /* 0xffffffffcf00780c */ /* 0x000fe40003f05270 */
[----:B------:R-:W-:-:S11]  /*17d0*/  ISETP.NE.AND P2, PT, R6, -0x1, PT ;  /* 0xffffffff0600780c */ /* 0x000fd60003f45270 */
[----:B------:R-:W1:Y:S08]  /*17e0*/  @!P0 LDC.64 R4, c[0x0][0x398] ;  /* 0x0000e600ff048b82 */ /* 0x000e700000000a00 */
[----:B------:R-:W3:Y:S01]  /*17f0*/  @P0 LDC.64 R2, c[0x0][0x3b0] ;  /* 0x0000ec00ff020b82 */ /* 0x000ee20000000a00 */
[----:B-1----:R-:W-:-:S04]  /*1800*/  @!P0 IMAD.WIDE.U32 R16, R209, R4, RZ ;  /* 0x00000004d1108225 */ /* 0x002fc800078e00ff */
[----:B------:R-:W-:Y:S02]  /*1810*/  @!P0 IMAD R5, R209, R5, R17 ;  /* 0x00000005d1058224 */ /* 0x000fe400078e0211 */
[----:B---3--:R-:W-:-:S04]  /*1820*/  @P0 IMAD.WIDE.U32 R8, R207, R2, RZ ;  /* 0x00000002cf080225 */ /* 0x008fc800078e00ff */
[----:B------:R-:W-:Y:S01]  /*1830*/  @P0 IMAD R5, R207, R3, R9 ;  /* 0x00000003cf050224 */ /* 0x000fe200078e0209 */
[----:B------:R-:W-:Y:S01]  /*1840*/  @P0 MOV R16, R8 ;  /* 0x0000000800100202 */ /* 0x000fe20000000f00 */
        /* <DEDUP_REMOVED lines=9> */
[----:B------:R-:W-:Y:S02]  /*18e0*/  IADD3 R3, PT, PT, R9, R2, RZ ;  /* 0x0000000209037210 */ /* 0x000fe40007ffe0ff */
[----:B------:R-:W-:-:S05]  /*18f0*/  MOV R2, R8 ;  /* 0x0000000800027202 */ /* 0x000fca0000000f00 */
[----:B---3--:R-:W-:-:S04]  /*1900*/  IMAD.WIDE.U32 R2, R209, UR6, R2 ;  /* 0x00000006d1027c25 */ /* 0x008fc8000f8e0002 */
[----:B------:R-:W-:Y:S01]  /*1910*/  IMAD R4, R209, UR7, R3 ;  /* 0x00000007d1047c24 */ /* 0x000fe2000f8e0203 */
[----:B------:R-:W-:Y:S01]  /*1920*/  MOV R7, R2 ;  /* 0x0000000200077202 */ /* 0x000fe20000000f00 */
[----:B------:R-:W-:Y:S06]  /*1930*/  BRA `(.L_x_1230) ;  /* 0x0000000000187947 */ /* 0x000fec0003800000 */
.L_x_1229:
[----:B------:R-:W1:Y:S01]  /*1940*/  LDC.64 R116, c[0x0][0x3b8] ;  /* 0x0000ee00ff747b82 */ /* 0x000e620000000a00 */
[----:B------:R-:W-:-:S05]  /*1950*/  IADD3 R2, PT, PT, R0, R6, RZ ;  /* 0x0000000600027210 */ /* 0x000fca0007ffe0ff */
[C---:B-1----:R-:W-:Y:S02]  /*1960*/  IMAD R4, R2.reuse, R117, RZ ;  /* 0x0000007502047224 */ /* 0x042fe400078e02ff */
[----:B------:R-:W-:-:S05]  /*1970*/  IMAD.WIDE.U32 R2, R2, R116, RZ ;  /* 0x0000007402027225 */ /* 0x000fca00078e00ff */
[----:B------:R-:W-:Y:S02]  /*1980*/  IADD3 R4, PT, PT, R3, R4, RZ ;  /* 0x0000000403047210 */ /* 0x000fe40007ffe0ff */
[----:B------:R-:W-:-:S07]  /*1990*/  MOV R7, R2 ;  /* 0x0000000200077202 */ /* 0x000fce0000000f00 */
.L_x_1230:
[----:B------:R-:W1:Y:S02]  /*19a0*/  LDC R2, c[0x0][0x3e8] ;  /* 0x0000fa00ff027b82 */ /* 0x000e640000000800 */
[----:B-1----:R-:W-:-:S04]  /*19b0*/  IABS R9, R2 ;  /* 0x0000000200097213 */ /* 0x002fc80000000000 */
[----:B--2---:R-:W1:Y:S08]  /*19c0*/  I2F.RP R10, R9 ;  /* 0x00000009000a7306 */ /* 0x004e700000209400 */
[----:B-1----:R-:W1:Y:S02]  /*19d0*/  MUFU.RCP R10, R10 ;  /* 0x0000000a000a7308 */ /* 0x002e640000001000 */
[----:B-1----:R-:W-:-:S06]  /*19e0*/  VIADD R10, R10, 0xffffffe ;  /* 0x0ffffffe0a0a7836 */ /* 0x002fcc0000000000 */
[----:B------:R-:W1:Y:S02]  /*19f0*/  F2I.FTZ.U32.TRUNC.NTZ R11, R10 ;  /* 0x0000000a000b7305 */ /* 0x000e64000021f000 */
[----:B-1----:R-:W-:Y:S01]  /*1a00*/  IMAD.MOV R3, RZ, RZ, -R11 ;  /* 0x000000ffff037224 */ /* 0x002fe200078e0a0b */
[----:B------:R-:W-:-:S03]  /*1a10*/  MOV R10, RZ ;  /* 0x000000ff000a7202 */ /* 0x000fc60000000f00 */
[----:B------:R-:W-:Y:S01]  /*1a20*/  IMAD R8, R3, R9, RZ ;  /* 0x0000000903087224 */ /* 0x000fe200078e02ff */
[----:B------:R-:W-:-:S03]  /*1a30*/  IABS R3, R128 ;  /* 0x0000008000037213 */ /* 0x000fc60000000000 */
        /* <DEDUP_REMOVED lines=10> */
[----:B------:R-:W-:-:S04]  /*1ae0*/  LOP3.LUT R3, R128, R2, RZ, 0x3c, !PT ;  /* 0x0000000280037212 */ /* 0x000fc800078e3cff */
[----:B------:R-:W-:-:S07]  /*1af0*/  ISETP.GE.AND P0, PT, R3, RZ, PT ;  /* 0x000000ff0300720c */ /* 0x000fce0003f06270 */
[----:B------:R-:W-:-:S06]  /*1b00*/  @P3 VIADD R22, R22, 0x1 ;  /* 0x0000000116163836 */ /* 0x000fcc0000000000 */
[----:B------:R-:W-:Y:S02]  /*1b10*/  @!P0 IADD3 R22, PT, PT, -R22, RZ, RZ ;  /* 0x000000ff16168210 */ /* 0x000fe40007ffe1ff */
[----:B------:R-:W-:Y:S01]  /*1b20*/  @!P1 LOP3.LUT R22, RZ, R2, RZ, 0x33, !PT ;  /* 0x00000002ff169212 */ /* 0x000fe200078e33ff */
[----:B------:R-:W-:Y:S06]  /*1b30*/  @P2 BRA `(.L_x_1231) ;  /* 0x0000000000302947 */ /* 0x000fec0003800000 */
[----:B------:R-:W1:Y:S01]  /*1b40*/  LDCU.64 UR4, c[0x0][0x3c0] ;  /* 0x00007800ff0477ac */ /* 0x000e620008000a00 */
[----:B------:R-:W-:Y:S01]  /*1b50*/  SHF.R.S32.HI R6, RZ, 0x1f, R0 ;  /* 0x0000001fff067819 */ /* 0x000fe20000011400 */
[----:B------:R-:W2:Y:S01]  /*1b60*/  LDCU.64 UR6, c[0x0][0x3a8] ;  /* 0x00007500ff0677ac */ /* 0x000ea20008000a00 */
[----:B-1----:R-:W-:Y:S02]  /*1b70*/  MOV R2, UR4 ;  /* 0x0000000400027c02 */ /* 0x002fe40008000f00 */
[----:B------:R-:W-:-:S03]  /*1b80*/  MOV R3, UR5 ;  /* 0x0000000500037c02 */ /* 0x000fc60008000f00 */
[-C--:B------:R-:W-:Y:S02]  /*1b90*/  IMAD R6, R6, R2.reuse, RZ ;  /* 0x0000000206067224 */ /* 0x080fe400078e02ff */
[----:B------:R-:W-:-:S04]  /*1ba0*/  IMAD.WIDE.U32 R8, R0, R2, RZ ;  /* 0x0000000200087225 */ /* 0x000fc800078e00ff */
[----:B------:R-:W-:-:S05]  /*1bb0*/  IMAD R6, R0, R3, R6 ;  /* 0x0000000300067224 */ /* 0x000fca00078e0206 */
[----:B------:R-:W-:-:S03]  /*1bc0*/  IADD3 R9, PT, PT, R9, R6, RZ ;  /* 0x0000000609097210 */ /* 0x000fc60007ffe0ff */
[----:B--2---:R-:W-:-:S04]  /*1bd0*/  IMAD.WIDE.U32 R8, R209, UR6, R8 ;  /* 0x00000006d1087c25 */ /* 0x004fc8000f8e0008 */
[----:B------:R-:W-:Y:S01]  /*1be0*/  IMAD R6, R209, UR7, R9 ;  /* 0x00000007d1067c24 */ /* 0x000fe2000f8e0209 */
[----:B------:R-:W-:Y:S06]  /*1bf0*/  BRA `(.L_x_1232) ;  /* 0x0000000000147947 */ /* 0x000fec0003800000 */
.L_x_1231:
[----:B------:R-:W1:Y:S01]  /*1c00*/  LDC.64 R2, c[0x0][0x3c0] ;  /* 0x0000f000ff027b82 */ /* 0x000e620000000a00 */
[----:B------:R-:W-:-:S05]  /*1c10*/  IADD3 R0, PT, PT, R0, R6, RZ ;  /* 0x0000000600007210 */ /* 0x000fca0007ffe0ff */
[C---:B-1----:R-:W-:Y:S02]  /*1c20*/  IMAD R6, R0.reuse, R3, RZ ;  /* 0x0000000300067224 */ /* 0x042fe400078e02ff */
[----:B------:R-:W-:-:S05]  /*1c30*/  IMAD.WIDE.U32 R8, R0, R2, RZ ;  /* 0x0000000200087225 */ /* 0x000fca00078e00ff */
[----:B------:R-:W-:-:S07]  /*1c40*/  IADD3 R6, PT, PT, R9, R6, RZ ;  /* 0x0000000609067210 */ /* 0x000fce0007ffe0ff */
.L_x_1232:
[----:B------:R-:W-:Y:S01]  /*1c50*/  IMAD.IADD R200, R200, 0x1, -R211 ;  /* 0x00000001c8c87824 */ /* 0x000fe200078e0ad3 */
[----:B------:R-:W-:Y:S01]  /*1c60*/  SHF.R.U32.HI R202, RZ, 0x3, R208 ;  /* 0x00000003ffca7819 */ /* 0x000fe200000116d0 */
[----:B------:R-:W-:Y:S01]  /*1c70*/  IMAD.SHL.U32 R0, R208, 0x8, RZ ;  /* 0x00000008d0007824 */ /* 0x000fe200078e00ff */
[----:B------:R-:W1:Y:S01]  /*1c80*/  LDCU.128 UR4, c[0x0][0x3d0] ;  /* 0x00007a00ff0477ac */ /* 0x000e620008000c00 */
[----:B------:R-:W-:Y:S01]  /*1c90*/  SHF.R.S32.HI R203, RZ, 0x1f, R22 ;  /* 0x0000001fffcb7819 */ /* 0x000fe20000011416 */
[----:B------:R-:W-:Y:S01]  /*1ca0*/  IMAD.WIDE.U32 R212, R129, 0x80, RZ ;  /* 0x0000008081d47825 */ /* 0x000fe200078e00ff */
[----:B------:R-:W-:Y:S01]  /*1cb0*/  ISETP.GE.AND P0, PT, R202, R200, PT ;  /* 0x000000c8ca00720c */ /* 0x000fe20003f06270 */
[----:B------:R-:W2:Y:S01]  /*1cc0*/  LDCU.64 UR8, c[0x0][0x3c8] ;  /* 0x00007900ff0877ac */ /* 0x000ea20008000a00 */
[----:B------:R-:W-:Y:S01]  /*1cd0*/  LOP3.LUT R201, R0, 0x38, RZ, 0xc0, !PT ;  /* 0x0000003800c97812 */ /* 0x000fe200078ec0ff */
[----:B------:R-:W-:Y:S01]  /*1ce0*/  VIADD R198, R202, 0x10 ;  /* 0x00000010cac67836 */ /* 0x000fe20000000000 */
[----:B------:R-:W-:Y:S01]  /*1cf0*/  LOP3.LUT R199, R212, R202, RZ, 0xfc, !PT ;  /* 0x000000cad4c77212 */ /* 0x000fe200078efcff */
[----:B------:R-:W3:Y:S01]  /*1d00*/  LDCU.64 UR10, c[0x0][0x388] ;  /* 0x00007100ff0a77ac */ /* 0x000ee20008000a00 */
[C---:B------:R-:W-:Y:S01]  /*1d10*/  IADD3 R8, P2, PT, R201.reuse, R8, RZ ;  /* 0x00000008c9087210 */ /* 0x040fe20007f5e0ff */
[C---:B------:R-:W-:Y:S01]  /*1d20*/  VIADD R197, R202.reuse, 0x20 ;  /* 0x00000020cac57836 */ /* 0x040fe20000000000 */
[C---:B------:R-:W-:Y:S01]  /*1d30*/  IADD3 R16, P1, PT, R201.reuse, R16, RZ ;  /* 0x00000010c9107210 */ /* 0x040fe20007f3e0ff */
[----:B------:R-:W-:Y:S01]  /*1d40*/  VIADD R196, R202, 0x30 ;  /* 0x00000030cac47836 */ /* 0x000fe20000000000 */
[----:B------:R-:W-:Y:S01]  /*1d50*/  IADD3 R10, P3, PT, R201, R7, RZ ;  /* 0x00000007c90a7210 */ /* 0x000fe20007f7e0ff */
[----:B------:R-:W-:Y:S01]  /*1d60*/  IMAD.X R9, RZ, RZ, R6, P2 ;  /* 0x000000ffff097224 */ /* 0x000fe200010e0606 */
[-C--:B------:R-:W-:Y:S01]  /*1d70*/  ISETP.GE.AND P6, PT, R197, R200.reuse, PT ;  /* 0x000000c8c500720c */ /* 0x080fe20003fc6270 */
[----:B------:R-:W4:Y:S01]  /*1d80*/  @!P0 LDC.64 R6, c[0x0][0x3b0] ;  /* 0x0000ec00ff068b82 */ /* 0x000f220000000a00 */
[----:B------:R-:W-:Y:S01]  /*1d90*/  IMAD.X R17, RZ, RZ, R5, P1 ;  /* 0x000000ffff117224 */ /* 0x000fe200008e0605 */
[-C--:B------:R-:W-:Y:S01]  /*1da0*/  ISETP.GE.AND P1, PT, R198, R200.reuse, PT ;  /* 0x000000c8c600720c */ /* 0x080fe20003f26270 */
[----:B------:R-:W-:Y:S01]  /*1db0*/  IMAD.X R11, RZ, RZ, R4, P3 ;  /* 0x000000ffff0b7224 */ /* 0x000fe200018e0604 */
[----:B------:R-:W-:Y:S01]  /*1dc0*/  LOP3.LUT R210, R0, 0x1f8, RZ, 0xc0, !PT ;  /* 0x000001f800d27812 */ /* 0x000fe200078ec0ff */
[----:B-1----:R-:W-:Y:S01]  /*1dd0*/  IMAD R205, R203, UR4, RZ ;  /* 0x00000004cbcd7c24 */ /* 0x002fe2000f8e02ff */
[----:B------:R-:W-:Y:S01]  /*1de0*/  ISETP.GE.AND P5, PT, R196, R200, PT ;  /* 0x000000c8c400720c */ /* 0x000fe20003fa6270 */
[----:B------:R-:W-:Y:S01]  /*1df0*/  IMAD.WIDE.U32 R10, R202, R116, R10 ;  /* 0x00000074ca0a7225 */ /* 0x000fe200078e000a */
[----:B------:R-:W1:Y:S01]  /*1e00*/  @!P0 LDC.64 R4, c[0x0][0x380] ;  /* 0x0000e000ff048b82 */ /* 0x000e620000000a00 */
[----:B------:R-:W-:-:S02]  /*1e10*/  LOP3.LUT R210, R210, 0x38, R208, 0x78, !PT ;  /* 0x00000038d2d27812 */ /* 0x000fc400078e78d0 */
[----:B------:R-:W-:Y:S01]  /*1e20*/  IMAD R13, R202, R117, R11 ;  /* 0x00000075ca0d7224 */ /* 0x000fe200078e020b */
[----:B------:R-:W-:Y:S01]  /*1e30*/  LEA.HI.SX32 R121, R136, 0xffffffff, 0x1a ;  /* 0xffffffff88797811 */ /* 0x000fe200078fd2ff */
[----:B------:R-:W-:Y:S01]  /*1e40*/  IMAD.MOV.U32 R12, RZ, RZ, R10 ;  /* 0x000000ffff0c7224 */ /* 0x000fe200078e000a */
[----:B------:R-:W-:Y:S01]  /*1e50*/  LOP3.LUT R210, R210, 0x1e00, R0, 0xf8, !PT ;  /* 0x00001e00d2d27812 */ /* 0x000fe200078ef800 */
[----:B------:R-:W-:Y:S01]  /*1e60*/  IMAD.WIDE.U32 R8, R202, R2, R8 ;  /* 0x00000002ca087225 */ /* 0x000fe200078e0008 */
[----:B------:R-:W5:Y:S01]  /*1e70*/  @!P1 LDC.64 R10, c[0x0][0x3b0] ;  /* 0x0000ec00ff0a9b82 */ /* 0x000f620000000a00 */
[----:B------:R-:W-:Y:S02]  /*1e80*/  SHF.L.U64.HI R122, R116, 0x6, R117 ;  /* 0x00000006747a7819 */ /* 0x000fe40000010275 */
[----:B------:R-:W-:Y:S01]  /*1e90*/  IMAD R205, R22, UR5, R205 ;  /* 0x0000000516cd7c24 */ /* 0x000fe2000f8e02cd */
[----:B------:R-:W-:Y:S01]  /*1ea0*/  SHF.L.U64.HI R124, R116, 0x4, R117 ;  /* 0x00000004747c7819 */ /* 0x000fe20000010275 */
[----:B------:R-:W-:Y:S01]  /*1eb0*/  IMAD.WIDE.U32 R12, R22, UR4, R12 ;  /* 0x00000004160c7c25 */ /* 0x000fe2000f8e000c */
[----:B------:R-:W-:Y:S01]  /*1ec0*/  UMOV UR4, 0x400 ;  /* 0x0000040000047882 */ /* 0x000fe20000000000 */
[----:B------:R-:W-:Y:S01]  /*1ed0*/  SHF.R.U32.HI R118, RZ, 0x1, R208 ;  /* 0x00000001ff767819 */ /* 0x000fe200000116d0 */
[----:B------:R-:W1:Y:S01]  /*1ee0*/  S2UR UR5, SR_CgaCtaId ;  /* 0x00000000000579c3 */ /* 0x000e620000008800 */
[----:B--2---:R-:W-:Y:S01]  /*1ef0*/  IMAD.WIDE.U32 R16, R128, UR8, R16 ;  /* 0x0000000880107c25 */ /* 0x004fe2000f8e0010 */
[----:B---3--:R-:W-:-:S02]  /*1f00*/  LEA R206, P2, R12, UR10, 0x1 ;  /* 0x0000000a0cce7c11 */ /* 0x008fc4000f8408ff */
[----:B------:R-:W-:Y:S01]  /*1f10*/  LOP3.LUT R238, R208, 0x1f, RZ, 0xc0, !PT ;  /* 0x0000001fd0ee7812 */ /* 0x000fe200078ec0ff */
[----:B------:R-:W-:Y:S02]  /*1f20*/  IMAD.MOV.U32 R14, RZ, RZ, R8 ;  /* 0x000000ffff0e7224 */ /* 0x000fe400078e0008 */
[----:B----4-:R-:W-:Y:S02]  /*1f30*/  @!P0 IMAD R8, R213, R6, RZ ;  /* 0x00000006d5088224 */ /* 0x010fe400078e02ff */
[----:B------:R-:W-:Y:S02]  /*1f40*/  IMAD.IADD R205, R13, 0x1, R205 ;  /* 0x000000010dcd7824 */ /* 0x000fe400078e02cd */
[----:B------:R-:W-:Y:S01]  /*1f50*/  IMAD R17, R128, UR9, R17 ;  /* 0x0000000980117c24 */ /* 0x000fe2000f8e0211 */
[----:B------:R-:W2:Y:S01]  /*1f60*/  LDCU.64 UR8, c[0x0][0x390] ;  /* 0x00007200ff0877ac */ /* 0x000ea20008000a00 */
[----:B------:R-:W-:Y:S01]  /*1f70*/  IMAD R15, R202, R3, R9 ;  /* 0x00000003ca0f7224 */ /* 0x000fe200078e0209 */
[----:B------:R-:W-:Y:S01]  /*1f80*/  LEA.HI.X R205, R12, UR11, R205, 0x1, P2 ;  /* 0x0000000b0ccd7c11 */ /* 0x000fe200090f0ccd */
[----:B------:R-:W-:Y:S01]  /*1f90*/  IMAD R203, R203, UR6, RZ ;  /* 0x00000006cbcb7c24 */ /* 0x000fe2000f8e02ff */
[C---:B------:R-:W-:Y:S01]  /*1fa0*/  @!P1 IADD3 R12, P2, PT, R199.reuse, 0x10, RZ ;  /* 0x00000010c70c9810 */ /* 0x040fe20007f5e0ff */
[----:B------:R-:W-:-:S02]  /*1fb0*/  @!P0 IMAD R7, R199, R7, R8 ;  /* 0x00000007c7078224 */ /* 0x000fc400078e0208 */
[----:B------:R-:W3:Y:S01]  /*1fc0*/  @!P6 LDC.64 R8, c[0x0][0x3b0] ;  /* 0x0000ec00ff08eb82 */ /* 0x000ee20000000a00 */
[----:B------:R-:W-:-:S04]  /*1fd0*/  @!P0 IMAD.WIDE.U32 R18, R199, R6, R16 ;  /* 0x00000006c7128225 */ /* 0x000fc800078e0010 */
[C---:B------:R-:W-:Y:S01]  /*1fe0*/  IMAD R203, R22.reuse, UR7, R203 ;  /* 0x0000000716cb7c24 */ /* 0x040fe2000f8e02cb */
[----:B-1----:R-:W-:Y:S01]  /*1ff0*/  ULEA UR5, UR5, UR4, 0x18 ;  /* 0x0000000405057291 */ /* 0x002fe2000f8ec0ff */
[----:B------:R-:W-:Y:S01]  /*2000*/  IMAD.WIDE.U32 R22, R22, UR6, R14 ;  /* 0x0000000616167c25 */ /* 0x000fe2000f8e000e */
[----:B------:R-:W1:Y:S03]  /*2010*/  LDCU UR4, c[0x0][0x3e0] ;  /* 0x00007c00ff0477ac */ /* 0x000e660008000800 */
[----:B------:R-:W-:Y:S01]  /*2020*/  @!P0 IMAD.IADD R14, R19, 0x1, R7 ;  /* 0x00000001130e8824 */ /* 0x000fe200078e0207 */
[----:B------:R-:W-:Y:S01]  /*2030*/  LEA R210, R210, UR5, 0x1 ;  /* 0x00000005d2d27c11 */ /* 0x000fe2000f8e08ff */
[----:B------:R-:W-:Y:S01]  /*2040*/  @!P1 IMAD.X R13, RZ, RZ, R213, P2 ;  /* 0x000000ffff0d9224 */ /* 0x000fe200010e06d5 */
[----:B------:R-:W4:Y:S01]  /*2050*/  @!P1 LDC.64 R6, c[0x0][0x380] ;  /* 0x0000e000ff069b82 */ /* 0x000f220000000a00 */
[----:B------:R-:W-:Y:S01]  /*2060*/  @!P0 LEA R20, P2, R18, R4, 0x1 ;  /* 0x0000000412148211 */ /* 0x000fe200078408ff */
[----:B------:R-:W-:Y:S01]  /*2070*/  VIADD R195, R202, 0x40 ;  /* 0x00000040cac37836 */ /* 0x000fe20000000000 */
[----:B--2---:R-:W-:Y:S01]  /*2080*/  LEA R204, P3, R22, UR8, 0x1 ;  /* 0x0000000816cc7c11 */ /* 0x004fe2000f8608ff */
[----:B-----5:R-:W-:Y:S01]  /*2090*/  @!P1 IMAD R13, R13, R10, RZ ;  /* 0x0000000a0d0d9224 */ /* 0x020fe200078e02ff */
[----:B------:R-:W-:Y:S01]  /*20a0*/  @!P0 LEA.HI.X R21, R18, R5, R14, 0x1, P2 ;  /* 0x0000000512158211 */ /* 0x000fe200010f0c0e */
[----:B------:R-:W-:Y:S01]  /*20b0*/  @!P1 IMAD.MOV.U32 R18, RZ, RZ, R16 ;  /* 0x000000ffff129224 */ /* 0x000fe200078e0010 */
[----:B------:R-:W-:Y:S01]  /*20c0*/  ISETP.GE.AND P4, PT, R195, R200, PT ;  /* 0x000000c8c300720c */ /* 0x000fe20003f86270 */
[----:B------:R-:W-:Y:S01]  /*20d0*/  @!P1 IMAD R11, R12, R11, R13 ;  /* 0x0000000b0c0b9224 */ /* 0x000fe200078e020d */
[----:B------:R-:W2:Y:S01]  /*20e0*/  @!P6 LDC.64 R4, c[0x0][0x380] ;  /* 0x0000e000ff04eb82 */ /* 0x000ea20000000a00 */
[----:B------:R-:W-:Y:S01]  /*20f0*/  @!P6 IADD3 R13, P2, PT, R199, 0x20, RZ ;  /* 0x00000020c70de810 */ /* 0x000fe20007f5e0ff */
[--C-:B------:R-:W-:Y:S01]  /*2100*/  @!P1 IMAD.MOV.U32 R19, RZ, RZ, R17.reuse ;  /* 0x000000ffff139224 */ /* 0x100fe200078e0011 */
[----:B------:R-:W-:Y:S01]  /*2110*/  @!PT LDS RZ, [RZ] ;  /* 0x00000000fffff984 */ /* 0x000fe20000000800 */
[----:B------:R-:W-:Y:S01]  /*2120*/  @!PT LDS RZ, [RZ] ;  /* 0x00000000fffff984 */ /* 0x000fe20000000800 */
[----:B------:R-:W-:Y:S01]  /*2130*/  @!PT LDS RZ, [RZ] ;  /* 0x00000000fffff984 */ /* 0x000fe20000000800 */
[----:B------:R5:W-:Y:S01]  /*2140*/  @!P0 LDGSTS.E.BYPASS.LTC128B.128 [R210], desc[UR12][R20.64] ;  /* 0x0000000014d28fae */ /* 0x000be2000b981a0c */
[----:B------:R-:W-:-:S02]  /*2150*/  @!P6 IMAD.MOV.U32 R15, RZ, RZ, R17 ;  /* 0x000000ffff0fe224 */ /* 0x000fc400078e0011 */
[----:B------:R-:W-:Y:S02]  /*2160*/  @!P6 IMAD.X R14, RZ, RZ, R213, P2 ;  /* 0x000000ffff0ee224 */ /* 0x000fe400010e06d5 */
[----:B------:R-:W-:-:S04]  /*2170*/  @!P1 IMAD.WIDE.U32 R18, R12, R10, R18 ;  /* 0x0000000a0c129225 */ /* 0x000fc800078e0012 */
[----:B---3--:R-:W-:Y:S02]  /*2180*/  @!P6 IMAD R12, R14, R8, RZ ;  /* 0x000000080e0ce224 */ /* 0x008fe400078e02ff */
[----:B------:R-:W-:Y:S01]  /*2190*/  @!P6 IMAD.MOV.U32 R14, RZ, RZ, R16 ;  /* 0x000000ffff0ee224 */ /* 0x000fe200078e0010 */
[----:B----4-:R-:W-:Y:S01]  /*21a0*/  @!P1 LEA R6, P0, R18, R6, 0x1 ;  /* 0x0000000612069211 */ /* 0x010fe200078008ff */
[----:B------:R-:W-:Y:S02]  /*21b0*/  @!P6 IMAD R12, R13, R9, R12 ;  /* 0x000000090d0ce224 */ /* 0x000fe400078e020c */
[----:B------:R-:W-:Y:S02]  /*21c0*/  @!P1 IMAD.IADD R9, R19, 0x1, R11 ;  /* 0x0000000113099824 */ /* 0x000fe400078e020b */
[----:B------:R-:W3:Y:S01]  /*21d0*/  @!P5 LDC.64 R10, c[0x0][0x3b0] ;  /* 0x0000ec00ff0adb82 */ /* 0x000ee20000000a00 */
[----:B------:R-:W-:Y:S02]  /*21e0*/  IMAD.IADD R203, R23, 0x1, R203 ;  /* 0x0000000117cb7824 */ /* 0x000fe400078e02cb */
[----:B------:R-:W-:Y:S01]  /*21f0*/  VIADD R194, R202, 0x50 ;  /* 0x00000050cac27836 */ /* 0x000fe20000000000 */
[----:B------:R-:W-:Y:S01]  /*2200*/  @!P1 LEA.HI.X R7, R18, R7, R9, 0x1, P0 ;  /* 0x0000000712079211 */ /* 0x000fe200000f0c09 */
[----:B------:R-:W-:Y:S01]  /*2210*/  @!P6 IMAD.WIDE.U32 R14, R13, R8, R14 ;  /* 0x000000080d0ee225 */ /* 0x000fe200078e000e */
[----:B------:R-:W-:-:S02]  /*2220*/  LEA.HI.X R203, R22, UR9, R203, 0x1, P3 ;  /* 0x0000000916cb7c11 */ /* 0x000fc400098f0ccb */
[----:B------:R-:W4:Y:S01]  /*2230*/  @!P4 LDC.64 R8, c[0x0][0x3b0] ;  /* 0x0000ec00ff08cb82 */ /* 0x000f220000000a00 */
[----:B------:R-:W-:Y:S01]  /*2240*/  ISETP.GE.AND P3, PT, R194, R200, PT ;  /* 0x000000c8c200720c */ /* 0x000fe20003f66270 */
[----:B------:R-:W-:Y:S01]  /*2250*/  @!P6 IMAD.IADD R12, R15, 0x1, R12 ;  /* 0x000000010f0ce824 */ /* 0x000fe200078e020c */
[----:B--2---:R-:W-:Y:S01]  /*2260*/  @!P6 LEA R24, P0, R14, R4, 0x1 ;  /* 0x000000040e18e211 */ /* 0x004fe200078008ff */
[C---:B------:R-:W-:Y:S01]  /*2270*/  VIADD R193, R202.reuse, 0x60 ;  /* 0x00000060cac17836 */ /* 0x040fe20000000000 */
[----:B------:R2:W-:Y:S01]  /*2280*/  @!P1 LDGSTS.E.BYPASS.LTC128B.128 [R210+0x800], desc[UR12][R6.64] ;  /* 0x0080000006d29fae */ /* 0x0005e2000b981a0c */
[----:B------:R-:W-:Y:S01]  /*2290*/  VIADD R192, R202, 0x70 ;  /* 0x00000070cac07836 */ /* 0x000fe20000000000 */
[----:B------:R-:W-:Y:S01]  /*22a0*/  @!P6 LEA.HI.X R25, R14, R5, R12, 0x1, P0 ;  /* 0x000000050e19e211 */ /* 0x000fe200000f0c0c */
[--C-:B------:R-:W-:Y:S01]  /*22b0*/  @!P5 IMAD.MOV.U32 R28, RZ, RZ, R16.reuse ;  /* 0x000000ffff1cd224 */ /* 0x100fe200078e0010 */
[----:B------:R-:W-:Y:S01]  /*22c0*/  @!P5 IADD3 R23, P0, PT, R199, 0x30, RZ ;  /* 0x00000030c717d810 */ /* 0x000fe20007f1e0ff */
[----:B------:R-:W1:Y:S01]  /*22d0*/  @!P5 LDC.64 R14, c[0x0][0x380] ;  /* 0x0000e000ff0edb82 */ /* 0x000e620000000a00 */
[-C--:B------:R-:W-:Y:S01]  /*22e0*/  ISETP.GE.AND P2, PT, R193, R200.reuse, PT ;  /* 0x000000c8c100720c */ /* 0x080fe20003f46270 */
[----:B------:R-:W-:Y:S01]  /*22f0*/  @!P5 IMAD.MOV.U32 R29, RZ, RZ, R17 ;  /* 0x000000ffff1dd224 */ /* 0x000fe200078e0011 */
[----:B------:R-:W-:Y:S01]  /*2300*/  ISETP.GE.AND P1, PT, R192, R200, PT ;  /* 0x000000c8c000720c */ /* 0x000fe20003f26270 */
[----:B-----5:R-:W-:Y:S01]  /*2310*/  @!P5 IMAD.X R21, RZ, RZ, R213, P0 ;  /* 0x000000ffff15d224 */ /* 0x020fe200000e06d5 */
[----:B------:R-:W-:Y:S01]  /*2320*/  @!P4 IADD3 R22, P0, PT, R199, 0x40, RZ ;  /* 0x00000040c716c810 */ /* 0x000fe20007f1e0ff */
[----:B------:R-:W-:Y:S01]  /*2330*/  @!P4 IMAD.MOV.U32 R30, RZ, RZ, R16 ;  /* 0x000000ffff1ec224 */ /* 0x000fe200078e0010 */
[----:B------:R5:W-:Y:S01]  /*2340*/  @!P6 LDGSTS.E.BYPASS.LTC128B.128 [R210+0x1000], desc[UR12][R24.64] ;  /* 0x0100000018d2efae */ /* 0x000be2000b981a0c */
[----:B------:R-:W5:Y:S01]  /*2350*/  @!P3 LDC.64 R4, c[0x0][0x3b0] ;  /* 0x0000ec00ff04bb82 */ /* 0x000f620000000a00 */
[----:B---3--:R-:W-:-:S02]  /*2360*/  @!P5 IMAD R21, R21, R10, RZ ;  /* 0x0000000a1515d224 */ /* 0x008fc400078e02ff */
[----:B------:R-:W-:Y:S01]  /*2370*/  @!P4 IMAD.X R12, RZ, RZ, R213, P0 ;  /* 0x000000ffff0cc224 */ /* 0x000fe200000e06d5 */
[----:B------:R-:W-:Y:S01]  /*2380*/  @!P3 IADD3 R20, P0, PT, R199, 0x50, RZ ;  /* 0x00000050c714b810 */ /* 0x000fe20007f1e0ff */
[C---:B------:R-:W-:Y:S02]  /*2390*/  @!P5 IMAD R21, R23.reuse, R11, R21 ;  /* 0x0000000b1715d224 */ /* 0x040fe400078e0215 */
[----:B----4-:R-:W-:Y:S02]  /*23a0*/  @!P4 IMAD R11, R12, R8, RZ ;  /* 0x000000080c0bc224 */ /* 0x010fe400078e02ff */
[----:B------:R-:W3:Y:S01]  /*23b0*/  @!P3 LDC.64 R12, c[0x0][0x380] ;  /* 0x0000e000ff0cbb82 */ /* 0x000ee20000000a00 */
[----:B------:R-:W-:Y:S02]  /*23c0*/  @!P4 IMAD.MOV.U32 R31, RZ, RZ, R17 ;  /* 0x000000ffff1fc224 */ /* 0x000fe400078e0011 */
[----:B------:R-:W-:-:S04]  /*23d0*/  @!P5 IMAD.WIDE.U32 R28, R23, R10, R28 ;  /* 0x0000000a171cd225 */ /* 0x000fc800078e001c */
[C---:B------:R-:W-:Y:S01]  /*23e0*/  @!P4 IMAD R23, R22.reuse, R9, R11 ;  /* 0x000000091617c224 */ /* 0x040fe200078e020b */
[----:B--2---:R-:W2:Y:S01]  /*23f0*/  @!P4 LDC.64 R6, c[0x0][0x380] ;  /* 0x0000e000ff06cb82 */ /* 0x004ea20000000a00 */
[----:B------:R-:W-:-:S04]  /*2400*/  @!P4 IMAD.WIDE.U32 R30, R22, R8, R30 ;  /* 0x00000008161ec225 */ /* 0x000fc800078e001e */
[----:B------:R-:W-:Y:S01]  /*2410*/  @!P3 IMAD.X R22, RZ, RZ, R213, P0 ;  /* 0x000000ffff16b224 */ /* 0x000fe200000e06d5 */
[----:B-1----:R-:W-:Y:S01]  /*2420*/  @!P5 LEA R14, P0, R28, R14, 0x1 ;  /* 0x0000000e1c0ed211 */ /* 0x002fe200078008ff */
[----:B------:R-:W-:Y:S01]  /*2430*/  @!P5 IMAD.IADD R21, R29, 0x1, R21 ;  /* 0x000000011d15d824 */ /* 0x000fe200078e0215 */
[----:B------:R-:W1:Y:S01]  /*2440*/  @!P2 LDC.64 R10, c[0x0][0x3b0] ;  /* 0x0000ec00ff0aab82 */ /* 0x000e620000000a00 */
[-C--:B-----5:R-:W-:Y:S02]  /*2450*/  @!P3 IMAD R22, R22, R4.reuse, RZ ;  /* 0x000000041616b224 */ /* 0x0a0fe400078e02ff */
[----:B------:R-:W-:Y:S01]  /*2460*/  @!P3 IMAD.MOV.U32 R26, RZ, RZ, R16 ;  /* 0x000000ffff1ab224 */ /* 0x000fe200078e0010 */
[----:B------:R-:W-:Y:S01]  /*2470*/  @!P5 LEA.HI.X R15, R28, R15, R21, 0x1, P0 ;  /* 0x0000000f1c0fd211 */ /* 0x000fe200000f0c15 */
[----:B------:R-:W-:Y:S02]  /*2480*/  @!P3 IMAD.MOV.U32 R27, RZ, RZ, R17 ;  /* 0x000000ffff1bb224 */ /* 0x000fe400078e0011 */
[C---:B------:R-:W-:Y:S01]  /*2490*/  @!P3 IMAD R5, R20.reuse, R5, R22 ;  /* 0x000000051405b224 */ /* 0x040fe200078e0216 */
[----:B------:R-:W4:Y:S01]  /*24a0*/  @!P1 LDC.64 R8, c[0x0][0x3b0] ;  /* 0x0000ec00ff089b82 */ /* 0x000f220000000a00 */
[----:B------:R-:W-:Y:S01]  /*24b0*/  @!P4 IMAD.IADD R23, R31, 0x1, R23 ;  /* 0x000000011f17c824 */ /* 0x000fe200078e0217 */
[----:B------:R5:W-:Y:S01]  /*24c0*/  @!P5 LDGSTS.E.BYPASS.LTC128B.128 [R210+0x1800], desc[UR12][R14.64] ;  /* 0x018000000ed2dfae */ /* 0x000be2000b981a0c */
[----:B------:R-:W-:-:S04]  /*24d0*/  @!P3 IMAD.WIDE.U32 R26, R20, R4, R26 ;  /* 0x00000004141ab225 */ /* 0x000fc800078e001a */
[----:B------:R-:W-:Y:S01]  /*24e0*/  @!P3 IMAD.IADD R20, R27, 0x1, R5 ;  /* 0x000000011b14b824 */ /* 0x000fe200078e0205 */
[----:B--2---:R-:W-:Y:S01]  /*24f0*/  @!P4 LEA R22, P0, R30, R6, 0x1 ;  /* 0x000000061e16c211 */ /* 0x004fe200078008ff */
[----:B------:R-:W2:Y:S01]  /*2500*/  @!P1 LDC.64 R4, c[0x0][0x380] ;  /* 0x0000e000ff049b82 */ /* 0x000ea20000000a00 */
[----:B---3--:R-:W-:Y:S01]  /*2510*/  @!P3 LEA R24, P6, R26, R12, 0x1 ;  /* 0x0000000c1a18b211 */ /* 0x008fe200078c08ff */
[----:B------:R-:W-:Y:S01]  /*2520*/  @!P2 IMAD.MOV.U32 R18, RZ, RZ, R16 ;  /* 0x000000ffff12a224 */ /* 0x000fe200078e0010 */
[----:B------:R-:W-:Y:S01]  /*2530*/  @!P4 LEA.HI.X R23, R30, R7, R23, 0x1, P0 ;  /* 0x000000071e17c211 */ /* 0x000fe200000f0c17 */
[----:B------:R-:W-:Y:S01]  /*2540*/  @!P2 IMAD.MOV.U32 R19, RZ, RZ, R17 ;  /* 0x000000ffff13a224 */ /* 0x000fe200078e0011 */
[----:B------:R-:W-:Y:S01]  /*2550*/  @!P3 LEA.HI.X R25, R26, R13, R20, 0x1, P6 ;  /* 0x0000000d1a19b211 */ /* 0x000fe200030f0c14 */
[C---:B------:R-:W-:Y:S02]  /*2560*/  IMAD.SHL.U32 R123, R116.reuse, 0x40, RZ ;  /* 0x00000040747b7824 */ /* 0x040fe400078e00ff */
[----:B------:R-:W3:Y:S01]  /*2570*/  @!P2 LDC.64 R6, c[0x0][0x380] ;  /* 0x0000e000ff06ab82 */ /* 0x000ee20000000a00 */
[----:B------:R2:W-:Y:S01]  /*2580*/  @!P4 LDGSTS.E.BYPASS.LTC128B.128 [R210+0x2000], desc[UR12][R22.64] ;  /* 0x0200000016d2cfae */ /* 0x0005e2000b981a0c */
[----:B------:R-:W-:-:S02]  /*2590*/  IMAD.SHL.U32 R125, R116, 0x10, RZ ;  /* 0x00000010747d7824 */ /* 0x000fc400078e00ff */
[C---:B------:R-:W-:Y:S01]  /*25a0*/  IMAD.SHL.U32 R119, R208.reuse, 0x40, RZ ;  /* 0x00000040d0777824 */ /* 0x040fe200078e00ff */
[----:B------:R-:W-:Y:S01]  /*25b0*/  @!P3 LDGSTS.E.BYPASS.LTC128B.128 [R210+0x2800], desc[UR12][R24.64] ;  /* 0x0280000018d2bfae */ /* 0x000fe2000b981a0c */
[----:B------:R-:W-:Y:S02]  /*25c0*/  IMAD.SHL.U32 R214, R208, 0x20, RZ ;  /* 0x00000020d0d67824 */ /* 0x000fe400078e00ff */
[----:B------:R-:W-:Y:S01]  /*25d0*/  IMAD R128, R209, UR4, R128 ;  /* 0x00000004d1807c24 */ /* 0x000fe2000f8e0280 */
[----:B------:R-:W-:Y:S02]  /*25e0*/  LOP3.LUT R188, R119, 0x400, RZ, 0xc0, !PT ;  /* 0x0000040077bc7812 */ /* 0x000fe400078ec0ff */
[----:B------:R-:W-:Y:S01]  /*25f0*/  LOP3.LUT R214, R214, 0x7c00, RZ, 0xc0, !PT ;  /* 0x00007c00d6d67812 */ /* 0x000fe200078ec0ff */
[----:B------:R-:W-:Y:S01]  /*2600*/  IMAD.SHL.U32 R128, R128, 0x20, RZ ;  /* 0x0000002080807824 */ /* 0x000fe200078e00ff */
[C---:B-----5:R-:W-:Y:S02]  /*2610*/  @!P2 IADD3 R15, P5, PT, R199.reuse, 0x60, RZ ;  /* 0x00000060c70fa810 */ /* 0x060fe40007fbe0ff */
[----:B------:R-:W-:-:S02]  /*2620*/  @!P1 IADD3 R14, P0, PT, R199, 0x70, RZ ;  /* 0x00000070c70e9810 */ /* 0x000fc40007f1e0ff */
[----:B------:R-:W-:Y:S01]  /*2630*/  LOP3.LUT R189, R214, 0x200, R119, 0xf8, !PT ;  /* 0x00000200d6bd7812 */ /* 0x000fe200078ef877 */
[--C-:B------:R-:W-:Y:S02]  /*2640*/  @!P2 IMAD.X R12, RZ, RZ, R213.reuse, P5 ;  /* 0x000000ffff0ca224 */ /* 0x100fe400028e06d5 */
[----:B------:R-:W-:Y:S02]  /*2650*/  @!P1 IMAD.X R13, RZ, RZ, R213, P0 ;  /* 0x000000ffff0d9224 */ /* 0x000fe400000e06d5 */
[----:B-1----:R-:W-:Y:S02]  /*2660*/  @!P2 IMAD R20, R12, R10, RZ ;  /* 0x0000000a0c14a224 */ /* 0x002fe400078e02ff */
[----:B----4-:R-:W-:Y:S02]  /*2670*/  @!P1 IMAD R12, R13, R8, RZ ;  /* 0x000000080d0c9224 */ /* 0x010fe400078e02ff */
[----:B------:R-:W-:-:S04]  /*2680*/  @!P2 IMAD.WIDE.U32 R18, R15, R10, R18 ;  /* 0x0000000a0f12a225 */ /* 0x000fc800078e0012 */
[----:B------:R-:W-:Y:S01]  /*2690*/  @!P1 IMAD R10, R14, R9, R12 ;  /* 0x000000090e0a9224 */ /* 0x000fe200078e020c */
[----:B---3--:R-:W-:Y:S01]  /*26a0*/  @!P2 LEA R6, P3, R18, R6, 0x1 ;  /* 0x000000061206a211 */ /* 0x008fe200078608ff */
[----:B------:R-:W-:Y:S02]  /*26b0*/  IMAD R9, R121, -0x40, R120 ;  /* 0xffffffc079097824 */ /* 0x000fe400078e0278 */
[----:B------:R-:W-:Y:S01]  /*26c0*/  @!P1 IMAD.WIDE.U32 R16, R14, R8, R16 ;  /* 0x000000080e109225 */ /* 0x000fe200078e0010 */
[----:B------:R-:W-:Y:S02]  /*26d0*/  SHF.R.S32.HI R8, RZ, 0x1f, R121 ;  /* 0x0000001fff087819 */ /* 0x000fe40000011479 */
[----:B------:R-:W-:Y:S01]  /*26e0*/  ISETP.GE.AND P4, PT, R202, R9, PT ;  /* 0x00000009ca00720c */ /* 0x000fe20003f86270 */
[----:B------:R-:W-:Y:S01]  /*26f0*/  IMAD R13, R122, R121, RZ ;  /* 0x000000797a0d7224 */ /* 0x000fe200078e02ff */
[----:B------:R-:W-:Y:S01]  /*2700*/  ISETP.GE.AND P5, PT, R198, R9, PT ;  /* 0x00000009c600720c */ /* 0x000fe20003fa6270 */
[----:B------:R-:W-:Y:S01]  /*2710*/  @!P2 IMAD R11, R15, R11, R20 ;  /* 0x0000000b0f0ba224 */ /* 0x000fe200078e0214 */
[----:B--2---:R-:W-:Y:S01]  /*2720*/  @!P1 LEA R12, P0, R16, R4, 0x1 ;  /* 0x00000004100c9211 */ /* 0x004fe200078008ff */
[----:B------:R-:W-:-:S02]  /*2730*/  @!P1 IMAD.IADD R10, R17, 0x1, R10 ;  /* 0x00000001110a9824 */ /* 0x000fc400078e020a */
[----:B------:R-:W-:-:S04]  /*2740*/  IMAD.WIDE.U32 R14, R123, R121, RZ ;  /* 0x000000797b0e7225 */ /* 0x000fc800078e00ff */
[----:B------:R-:W-:Y:S01]  /*2750*/  IMAD R4, R8, R123, R13 ;  /* 0x0000007b08047224 */ /* 0x000fe200078e020d */
[----:B------:R-:W-:Y:S01]  /*2760*/  @!P1 LEA.HI.X R13, R16, R5, R10, 0x1, P0 ;  /* 0x00000005100d9211 */ /* 0x000fe200000f0c0a */
[----:B------:R-:W-:Y:S01]  /*2770*/  @!P2 IMAD.IADD R11, R19, 0x1, R11 ;  /* 0x00000001130ba824 */ /* 0x000fe200078e020b */
[----:B------:R-:W-:Y:S01]  /*2780*/  @!P4 LEA R20, P0, R14, R206, 0x1 ;  /* 0x000000ce0e14c211 */ /* 0x000fe200078008ff */
[----:B------:R-:W-:Y:S01]  /*2790*/  IMAD.IADD R19, R15, 0x1, R4 ;  /* 0x000000010f137824 */ /* 0x000fe200078e0204 */
[----:B------:R-:W-:Y:S02]  /*27a0*/  @!P5 IADD3 R5, P6, PT, R125, R14, RZ ;  /* 0x0000000e7d05d210 */ /* 0x000fe40007fde0ff */
[----:B------:R-:W-:Y:S01]  /*27b0*/  @!P2 LEA.HI.X R7, R18, R7, R11, 0x1, P3 ;  /* 0x000000071207a211 */ /* 0x000fe200018f0c0b */
[----:B------:R-:W-:Y:S01]  /*27c0*/  IMAD.WIDE.U32 R10, R116, 0x20, RZ ;  /* 0x00000020740a7825 */ /* 0x000fe200078e00ff */
[----:B------:R-:W-:Y:S02]  /*27d0*/  ISETP.GE.AND P3, PT, R197, R9, PT ;  /* 0x00000009c500720c */ /* 0x000fe40003f66270 */
[--C-:B------:R-:W-:Y:S01]  /*27e0*/  @!P4 LEA.HI.X R21, R14, R205, R19.reuse, 0x1, P0 ;  /* 0x000000cd0e15c211 */ /* 0x100fe200000f0c13 */
[----:B------:R-:W-:Y:S01]  /*27f0*/  @!P5 IMAD.X R4, R124, 0x1, R19, P6 ;  /* 0x000000017c04d824 */ /* 0x000fe200030e0613 */
[----:B------:R-:W-:Y:S01]  /*2800*/  ISETP.GE.AND P0, PT, R196, R9, PT ;  /* 0x00000009c400720c */ /* 0x000fe20003f06270 */
[----:B------:R1:W-:Y:S01]  /*2810*/  @!P2 LDGSTS.E.BYPASS.LTC128B.128 [R210+0x3000], desc[UR12][R6.64] ;  /* 0x0300000006d2afae */ /* 0x0003e2000b981a0c */
[----:B------:R-:W-:-:S02]  /*2820*/  @!P5 LEA R16, P6, R5, R206, 0x1 ;  /* 0x000000ce0510d211 */ /* 0x000fc400078c08ff */
[----:B------:R-:W-:Y:S01]  /*2830*/  ISETP.GE.AND P2, PT, R197, R9, PT ;  /* 0x00000009c500720c */ /* 0x000fe20003f46270 */
[----:B------:R2:W-:Y:S01]  /*2840*/  @!P1 LDGSTS.E.BYPASS.LTC128B.128 [R210+0x3800], desc[UR12][R12.64] ;  /* 0x038000000cd29fae */ /* 0x0005e2000b981a0c */
[----:B------:R-:W-:Y:S01]  /*2850*/  @!P5 LEA.HI.X R17, R5, R205, R4, 0x1, P6 ;  /* 0x000000cd0511d211 */ /* 0x000fe200030f0c04 */
[----:B------:R-:W-:Y:S02]  /*2860*/  IMAD.SHL.U32 R5, R117, 0x20, RZ ;  /* 0x0000002075057824 */ /* 0x000fe400078e00ff */
[----:B------:R-:W-:Y:S01]  /*2870*/  @!P3 IADD3 R10, P6, PT, R14, R10, RZ ;  /* 0x0000000a0e0ab210 */ /* 0x000fe20007fde0ff */
[----:B------:R-:W-:Y:S03]  /*2880*/  @!P4 LDGSTS.E.BYPASS.LTC128B.128 [R210+0x4000], desc[UR12][R20.64] ;  /* 0x0400000014d2cfae */ /* 0x000fe6000b981a0c */
[----:B------:R-:W-:Y:S01]  /*2890*/  @!P0 IMAD.MOV.U32 R18, RZ, RZ, R14 ;  /* 0x000000ffff128224 */ /* 0x000fe200078e000e */
[----:B------:R-:W-:Y:S01]  /*28a0*/  @!P3 IADD3.X R5, PT, PT, R19, R11, R5, P6, !PT ;  /* 0x0000000b1305b210 */ /* 0x000fe200037fe405 */
[----:B------:R-:W-:Y:S01]  /*28b0*/  @!P0 IMAD R4, R117, 0x30, RZ ;  /* 0x0000003075048824 */ /* 0x000fe200078e02ff */
[----:B------:R-:W-:Y:S01]  /*28c0*/  @!P3 LEA R14, P6, R10, R206, 0x1 ;  /* 0x000000ce0a0eb211 */ /* 0x000fe200078c08ff */
[----:B------:R-:W-:Y:S01]  /*28d0*/  @!P0 IMAD.WIDE.U32 R18, R116, 0x30, R18 ;  /* 0x0000003074128825 */ /* 0x000fe200078e0012 */
[----:B------:R3:W-:Y:S01]  /*28e0*/  @!P5 LDGSTS.E.BYPASS.LTC128B.128 [R210+0x4800], desc[UR12][R16.64] ;  /* 0x0480000010d2dfae */ /* 0x0007e2000b981a0c */
[----:B------:R-:W-:-:S02]  /*28f0*/  SHF.L.U64.HI R11, R2, 0x6, R3 ;  /* 0x00000006020b7819 */ /* 0x000fc40000010203 */
[----:B------:R-:W-:Y:S01]  /*2900*/  @!P3 LEA.HI.X R15, R10, R205, R5, 0x1, P6 ;  /* 0x000000cd0a0fb211 */ /* 0x000fe200030f0c05 */
[----:B------:R-:W-:Y:S01]  /*2910*/  @!P0 IMAD.IADD R4, R19, 0x1, R4 ;  /* 0x0000000113048824 */ /* 0x000fe200078e0204 */
[----:B------:R-:W-:Y:S01]  /*2920*/  @!P0 LEA R22, P6, R18, R206, 0x1 ;  /* 0x000000ce12168211 */ /* 0x000fe200078c08ff */
[----:B------:R-:W-:Y:S01]  /*2930*/  IMAD.SHL.U32 R5, R2, 0x40, RZ ;  /* 0x0000004002057824 */ /* 0x000fe200078e00ff */
[----:B------:R-:W-:Y:S01]  /*2940*/  ISETP.GE.AND P5, PT, R196, R9, PT ;  /* 0x00000009c400720c */ /* 0x000fe20003fa6270 */
[----:B------:R4:W-:Y:S01]  /*2950*/  @!P3 LDGSTS.E.BYPASS.LTC128B.128 [R210+0x5000], desc[UR12][R14.64] ;  /* 0x050000000ed2bfae */ /* 0x0009e2000b981a0c */
[----:B------:R-:W-:Y:S01]  /*2960*/  @!P0 LEA.HI.X R23, R18, R205, R4, 0x1, P6 ;  /* 0x000000cd12178211 */ /* 0x000fe200030f0c04 */
[----:B------:R-:W-:Y:S01]  /*2970*/  IMAD R11, R11, R121, RZ ;  /* 0x000000790b0b7224 */ /* 0x000fe200078e02ff */
[----:B------:R-:W-:Y:S01]  /*2980*/  ISETP.GE.AND P6, PT, R198, R9, PT ;  /* 0x00000009c600720c */ /* 0x000fe20003fc6270 */
[----:B-1----:R-:W-:Y:S02]  /*2990*/  IMAD.WIDE.U32 R6, R5, R121, RZ ;  /* 0x0000007905067225 */ /* 0x002fe400078e00ff */
[----:B------:R1:W-:Y:S02]  /*29a0*/  @!P0 LDGSTS.E.BYPASS.LTC128B.128 [R210+0x5800], desc[UR12][R22.64] ;  /* 0x0580000016d28fae */ /* 0x0003e4000b981a0c */
[----:B------:R-:W-:Y:S01]  /*29b0*/  IMAD R11, R8, R5, R11 ;  /* 0x00000005080b7224 */ /* 0x000fe200078e020b */
[----:B------:R-:W-:Y:S01]  /*29c0*/  LOP3.LUT R8, R119, 0x1c0, RZ, 0xc0, !PT ;  /* 0x000001c077087812 */ /* 0x000fe200078ec0ff */
[----:B------:R-:W0:Y:S01]  /*29d0*/  LDGDEPBAR ;  /* 0x00000000000079af */ /* 0x000e220000000000 */
[----:B--2---:R-:W-:-:S02]  /*29e0*/  IMAD.WIDE.U32 R12, R2, 0x20, RZ ;  /* 0x00000020020c7825 */ /* 0x004fc400078e00ff */
[----:B------:R-:W-:Y:S02]  /*29f0*/  LOP3.LUT R0, R8, 0x38, R0, 0xf8, !PT ;  /* 0x0000003808007812 */ /* 0x000fe400078ef800 */
[----:B------:R-:W-:Y:S01]  /*2a00*/  IMAD.SHL.U32 R5, R3, 0x20, RZ ;  /* 0x0000002003057824 */ /* 0x000fe200078e00ff */
[----:B------:R-:W-:Y:S01]  /*2a10*/  @!P2 IADD3 R4, P1, PT, R6, R12, RZ ;  /* 0x0000000c0604a210 */ /* 0x000fe20007f3e0ff */
[----:B------:R-:W-:Y:S01]  /*2a20*/  IMAD.IADD R7, R7, 0x1, R11 ;  /* 0x0000000107077824 */ /* 0x000fe200078e020b */
[----:B------:R-:W-:Y:S01]  /*2a30*/  @!P6 LEA R8, P0, R2, R6, 0x4 ;  /* 0x000000060208e211 */ /* 0x000fe200078020ff */
[----:B------:R-:W-:Y:S01]  /*2a40*/  @!P5 IMAD R9, R3, 0x30, RZ ;  /* 0x000000300309d824 */ /* 0x000fe200078e02ff */
[----:B------:R-:W-:Y:S01]  /*2a50*/  LOP3.LUT R118, R0, 0x8, R118, 0x78, !PT ;  /* 0x0000000800767812 */ /* 0x000fe200078e7876 */
[----:B------:R-:W-:Y:S01]  /*2a60*/  @!P5 IMAD.WIDE.U32 R10, R2, 0x30, R6 ;  /* 0x00000030020ad825 */ /* 0x000fe200078e0006 */
[----:B------:R-:W-:Y:S02]  /*2a70*/  @!P2 IADD3.X R5, PT, PT, R7, R13, R5, P1, !PT ;  /* 0x0000000d0705a210 */ /* 0x000fe40000ffe405 */
[-C--:B------:R-:W-:Y:S01]  /*2a80*/  @!P4 LEA R12, P1, R6, R204.reuse, 0x1 ;  /* 0x000000cc060cc211 */ /* 0x080fe200078208ff */
[----:B------:R-:W-:Y:S01]  /*2a90*/  @!P5 IMAD.IADD R9, R11, 0x1, R9 ;  /* 0x000000010b09d824 */ /* 0x000fe200078e0209 */
[----:B------:R-:W-:Y:S01]  /*2aa0*/  @!P6 LEA.HI.X R2, R2, R7, R3, 0x4, P0 ;  /* 0x000000070202e211 */ /* 0x000fe200000f2403 */
[----:B------:R-:W-:Y:S01]  /*2ab0*/  IMAD.IADD R189, R118, 0x1, R189 ;  /* 0x0000000176bd7824 */ /* 0x000fe200078e02bd */
[----:B---3--:R-:W-:-:S02]  /*2ac0*/  @!P6 LEA R16, P3, R8, R204, 0x1 ;  /* 0x000000cc0810e211 */ /* 0x008fc400078608ff */
[----:B------:R-:W-:Y:S02]  /*2ad0*/  @!P4 LEA.HI.X R13, R6, R203, R7, 0x1, P1 ;  /* 0x000000cb060dc211 */ /* 0x000fe400008f0c07 */
[----:B----4-:R-:W-:Y:S01]  /*2ae0*/  @!P2 LEA R14, P1, R4, R204, 0x1 ;  /* 0x000000cc040ea211 */ /* 0x010fe200078208ff */
[----:B------:R-:W-:-:S04]  /*2af0*/  DEPBAR.LE SB0, 0x0 ;  /* 0x000080000000791a */ /* 0x000fc80000000000 */
[----:B------:R-:W-:Y:S01]  /*2b00*/  BAR.SYNC.DEFER_BLOCKING 0x0 ;  /* 0x0000000000007b1d */ /* 0x000fe20000010000 */
[----:B------:R-:W-:Y:S02]  /*2b10*/  LOP3.LUT R0, R0, 0x8, R208, 0x78, !PT ;  /* 0x0000000800007812 */ /* 0x000fe400078e78d0 */
[----:B------:R-:W-:Y:S02]  /*2b20*/  @!P5 LEA R6, P0, R10, R204, 0x1 ;  /* 0x000000cc0a06d211 */ /* 0x000fe400078008ff */
[-C--:B------:R-:W-:Y:S01]  /*2b30*/  @!P6 LEA.HI.X R17, R8, R203.reuse, R2, 0x1, P3 ;  /* 0x000000cb0811e211 */ /* 0x080fe200018f0c02 */
[----:B------:R-:W-:Y:S01]  /*2b40*/  IMAD R188, R0, 0x2, R188 ;  /* 0x0000000200bc7824 */ /* 0x000fe200078e02bc */
[-C--:B------:R-:W-:Y:S01]  /*2b50*/  @!P2 LEA.HI.X R15, R4, R203.reuse, R5, 0x1, P1 ;  /* 0x000000cb040fa211 */ /* 0x080fe200008f0c05 */
[----:B------:R-:W-:Y:S01]  /*2b60*/  IMAD.MOV.U32 R0, RZ, RZ, 0x20 ;  /* 0x00000020ff007424 */ /* 0x000fe200078e00ff */
[----:B------:R-:W-:Y:S01]  /*2b70*/  @!P5 LEA.HI.X R7, R10, R203, R9, 0x1, P0 ;  /* 0x000000cb0a07d211 */ /* 0x000fe200000f0c09 */
[----:B------:R-:W-:Y:S01]  /*2b80*/  VIADD R3, R188, UR5 ;  /* 0x00000005bc037c36 */ /* 0x000fe20008000000 */
[----:B------:R-:W-:Y:S01]  /*2b90*/  LEA R189, R189, UR5, 0x1 ;  /* 0x00000005bdbd7c11 */ /* 0x000fe2000f8e08ff */
[----:B------:R-:W-:Y:S01]  /*2ba0*/  IMAD.MOV.U32 R2, RZ, RZ, 0x40 ;  /* 0x00000040ff027424 */ /* 0x000fe200078e00ff */
[----:B------:R-:W-:Y:S01]  /*2bb0*/  @!PT LDS RZ, [RZ] ;  /* 0x00000000fffff984 */ /* 0x000fe20000000800 */
[----:B------:R-:W-:Y:S01]  /*2bc0*/  @!PT LDS RZ, [RZ] ;  /* 0x00000000fffff984 */ /* 0x000fe20000000800 */
[----:B------:R-:W-:Y:S01]  /*2bd0*/  @!PT LDS RZ, [RZ] ;  /* 0x00000000fffff984 */ /* 0x000fe20000000800 */
[----:B------:R-:W-:Y:S04]  /*2be0*/  @!P4 LDGSTS.E.BYPASS.LTC128B.128 [R210+0x6000], desc[UR12][R12.64] ;  /* 0x060000000cd2cfae */ /* 0x000fe8000b981a0c */
[----:B------:R-:W-:Y:S04]  /*2bf0*/  @P4 STS.128 [R210+0x6000], RZ ;  /* 0x006000ffd2004388 */ /* 0x000fe80000000c00 */
        /* <DEDUP_REMOVED lines=9> */
[----:B------:R2:W-:Y:S01]  /*2c90*/  @!P2 LDGSTS.E.BYPASS.LTC128B.128 [R210+0x7000], desc[UR12][R14.64] ;  /* 0x070000000ed2afae */ /* 0x0005e2000b981a0c */
[----:B------:R-:W-:-:S03]  /*2ca0*/  R2P PR, R208, 0x6 ;  /* 0x00000006d0007804 */ /* 0x000fc60000000000 */
[----:B------:R-:W-:Y:S02]  /*2cb0*/  @P5 STS.128 [R210+0x7800], RZ ;  /* 0x007800ffd2005388 */ /* 0x000fe40000000c00 */
[----:B------:R-:W-:Y:S02]  /*2cc0*/  SEL R0, R0, 0xffffffe0, !P1 ;  /* 0xffffffe000007807 */ /* 0x000fe40004800000 */
[----:B------:R-:W-:Y:S01]  /*2cd0*/  @!PT LDS RZ, [RZ] ;  /* 0x00000000fffff984 */ /* 0x000fe20000000800 */
[----:B------:R-:W-:Y:S01]  /*2ce0*/  @!PT LDS RZ, [RZ] ;  /* 0x00000000fffff984 */ /* 0x000fe20000000800 */
[----:B------:R-:W-:Y:S01]  /*2cf0*/  @!PT LDS RZ, [RZ] ;  /* 0x00000000fffff984 */ /* 0x000fe20000000800 */
[----:B------:R3:W-:Y:S01]  /*2d00*/  @!P5 LDGSTS.E.BYPASS.LTC128B.128 [R210+0x7800], desc[UR12][R6.64] ;  /* 0x0780000006d2dfae */ /* 0x0007e2000b981a0c */
[----:B------:R-:W-:Y:S02]  /*2d10*/  SEL R2, R2, 0xffffffc0, !P2 ;  /* 0xffffffc002027807 */ /* 0x000fe40005000000 */
[--C-:B------:R-:W-:Y:S01]  /*2d20*/  IMAD.IADD R183, R3, 0x1, R0.reuse ;  /* 0x0000000103b77824 */ /* 0x100fe200078e0200 */
[----:B------:R-:W-:Y:S01]  /*2d30*/  LDSM.16.M88.4 R56, [R189] ;  /* 0x00000000bd38783b */ /* 0x000fe20000000200 */
[C---:B------:R-:W-:Y:S01]  /*2d40*/  IMAD.IADD R187, R189.reuse, 0x1, R0 ;  /* 0x00000001bdbb7824 */ /* 0x040fe200078e0200 */
[----:B------:R-:W-:Y:S01]  /*2d50*/  IADD3 R238, P1, P0, R128, R127, R238 ;  /* 0x0000007f80ee7210 */ /* 0x000fe2000783e0ee */
[--C-:B------:R-:W-:Y:S01]  /*2d60*/  IMAD.IADD R186, R189, 0x1, R2.reuse ;  /* 0x00000001bdba7824 */ /* 0x100fe200078e0202 */
[----:B------:R-:W4:Y:S01]  /*2d70*/  LDSM.16.M88.4 R84, [R188+UR5+0x4000] ;  /* 0x00400005bc54783b */ /* 0x000f220008000200 */
[----:B------:R-:W-:Y:S01]  /*2d80*/  IMAD.IADD R182, R3, 0x1, R2 ;  /* 0x0000000103b67824 */ /* 0x000fe200078e0202 */
[----:B------:R-:W-:Y:S01]  /*2d90*/  SHF.R.S32.HI R128, RZ, 0x1f, R128 ;  /* 0x0000001fff807819 */ /* 0x000fe20000011480 */
[C---:B------:R-:W-:Y:S01]  /*2da0*/  IMAD.IADD R185, R0.reuse, 0x1, R186 ;  /* 0x0000000100b97824 */ /* 0x040fe200078e02ba */
[----:B------:R-:W5:Y:S01]  /*2db0*/  LDSM.16.M88.4 R60, [R189+0x2000] ;  /* 0x00200000bd3c783b */ /* 0x000f620000000200 */
[----:B------:R-:W-:Y:S01]  /*2dc0*/  IMAD.IADD R181, R0, 0x1, R182 ;  /* 0x0000000100b57824 */ /* 0x000fe200078e02b6 */
[----:B------:R-:W-:Y:S01]  /*2dd0*/  IADD3.X R126, PT, PT, R128, R126, RZ, P1, P0 ;  /* 0x0000007e807e7210 */ /* 0x000fe20000fe04ff */
[----:B------:R-:W-:Y:S01]  /*2de0*/  IMAD.SHL.U32 R3, R208, 0x2, RZ ;  /* 0x00000002d0037824 */ /* 0x000fe200078e00ff */
[----:B------:R-:W1:Y:S04]  /*2df0*/  LDSM.16.M88.4 R76, [R188+UR5+0x4800] ;  /* 0x00480005bc4c783b */ /* 0x000e680008000200 */
[----:B------:R-:W2:Y:S01]  /*2e00*/  LDSM.16.M88.4 R68, [R188+UR5+0x5000] ;  /* 0x00500005bc44783b */ /* 0x000ea20008000200 */
[----:B------:R-:W-:-:S03]  /*2e10*/  LOP3.LUT R3, R3, 0x6, RZ, 0xc0, !PT ;  /* 0x0000000603037812 */ /* 0x000fc600078ec0ff */
[----:B------:R-:W3:Y:S02]  /*2e20*/  LDSM.16.M88.4 R32, [R188+UR5+0x5800] ;  /* 0x00580005bc20783b */ /* 0x000ee40008000200 */
[----:B------:R-:W-:Y:S02]  /*2e30*/  IMAD R3, R121, 0x40, R3 ;  /* 0x0000004079037824 */ /* 0x000fe400078e0203 */
[----:B------:R-:W-:Y:S03]  /*2e40*/  LDSM.16.M88.4 R48, [R183+0x4000] ;  /* 0x00400000b730783b */ /* 0x000fe60000000200 */
[----:B------:R-:W-:Y:S01]  /*2e50*/  ISETP.GE.AND P0, PT, R3, R120, PT ;  /* 0x000000780300720c */ /* 0x000fe20003f06270 */
[----:B------:R-:W3:Y:S04]  /*2e60*/  LDSM.16.M88.4 R52, [R187+0x2000] ;  /* 0x00200000bb34783b */ /* 0x000ee80000000200 */
[----:B------:R-:W3:Y:S04]  /*2e70*/  LDSM.16.M88.4 R44, [R183+0x4800] ;  /* 0x00480000b72c783b */ /* 0x000ee80000000200 */
[----:B------:R-:W3:Y:S04]  /*2e80*/  LDSM.16.M88.4 R40, [R183+0x5000] ;  /* 0x00500000b728783b */ /* 0x000ee80000000200 */
[----:B------:R-:W-:Y:S01]  /*2e90*/  LDSM.16.M88.4 R36, [R183+0x5800] ;  /* 0x00580000b724783b */ /* 0x000fe20000000200 */
[-C--:B----4-:R-:W-:Y:S03]  /*2ea0*/  HMMA.16816.F32.BF16 R88, R56, R84.reuse, RZ ;  /* 0x000000543858723c */ /* 0x090fe600000418ff */
[----:B------:R-:W-:Y:S04]  /*2eb0*/  LDSM.16.M88.4 R108, [R186+0x2000] ;  /* 0x00200000ba6c783b */ /* 0x000fe80000000200 */
[----:B------:R-:W-:Y:S01]  /*2ec0*/  LDSM.16.M88.4 R104, [R182+0x4000] ;  /* 0x00400000b668783b */ /* 0x000fe20000000200 */
[C---:B-----5:R-:W-:Y:S03]  /*2ed0*/  HMMA.16816.F32.BF16 R28, R60.reuse, R84, RZ ;  /* 0x000000543c1c723c */ /* 0x060fe600000418ff */
[----:B------:R-:W-:Y:S04]  /*2ee0*/  LDSM.16.M88.4 R112, [R186] ;  /* 0x00000000ba70783b */ /* 0x000fe80000000200 */
[----:B------:R-:W-:Y:S01]  /*2ef0*/  LDSM.16.M88.4 R96, [R182+0x5000] ;  /* 0x00500000b660783b */ /* 0x000fe20000000200 */
[C---:B------:R-:W-:Y:S03]  /*2f00*/  HMMA.16816.F32.BF16 R24, R60.reuse, R86, RZ ;  /* 0x000000563c18723c */ /* 0x040fe600000418ff */
[----:B------:R-:W-:Y:S04]  /*2f10*/  LDSM.16.M88.4 R100, [R182+0x4800] ;  /* 0x00480000b664783b */ /* 0x000fe80000000200 */
[----:B------:R-:W-:Y:S01]  /*2f20*/  LDSM.16.M88.4 R92, [R182+0x5800] ;  /* 0x00580000b65c783b */ /* 0x000fe20000000200 */
[C---:B-1----:R-:W-:Y:S03]  /*2f30*/  HMMA.16816.F32.BF16 R20, R60.reuse, R76, RZ ;  /* 0x0000004c3c14723c */ /* 0x042fe600000418ff */
[----:B------:R-:W0:Y:S05]  /*2f40*/  LDGDEPBAR ;  /* 0x00000000000079af */ /* 0x000e2a0000000000 */
[C---:B--2---:R-:W-:Y:S08]  /*2f50*/  HMMA.16816.F32.BF16 R12, R60.reuse, R68, RZ ;  /* 0x000000443c0c723c */ /* 0x044ff000000418ff */
[C---:B------:R-:W-:Y:S08]  /*2f60*/  HMMA.16816.F32.BF16 R16, R60.reuse, R78, RZ ;  /* 0x0000004e3c10723c */ /* 0x040ff000000418ff */
[----:B------:R-:W-:Y:S08]  /*2f70*/  HMMA.16816.F32.BF16 R8, R60, R70, RZ ;  /* 0x000000463c08723c */ /* 0x000ff000000418ff */
[C---:B------:R-:W-:Y:S08]  /*2f80*/  HMMA.16816.F32.BF16 R80, R56.reuse, R76, RZ ;  /* 0x0000004c3850723c */ /* 0x040ff000000418ff */
[C---:B------:R-:W-:Y:S08]  /*2f90*/  HMMA.16816.F32.BF16 R72, R56.reuse, R68, RZ ;  /* 0x000000443848723c */ /* 0x040ff000000418ff */
[----:B------:R-:W-:Y:S08]  /*2fa0*/  HMMA.16816.F32.BF16 R84, R56, R86, RZ ;  /* 0x000000563854723c */ /* 0x000ff000000418ff */
[----:B---3--:R-:W-:Y:S08]  /*2fb0*/  HMMA.16816.F32.BF16 R4, R60, R32, RZ ;  /* 0x000000203c04723c */ /* 0x008ff000000418ff */
[C---:B------:R-:W-:Y:S08]  /*2fc0*/  HMMA.16816.F32.BF16 R76, R56.reuse, R78, RZ ;  /* 0x0000004e384c723c */ /* 0x040ff000000418ff */
[C---:B------:R-:W-:Y:S08]  /*2fd0*/  HMMA.16816.F32.BF16 R68, R56.reuse, R70, RZ ;  /* 0x000000463844723c */ /* 0x040ff000000418ff */
[----:B------:R-:W-:Y:S08]  /*2fe0*/  HMMA.16816.F32.BF16 R64, R56, R32, RZ ;  /* 0x000000203840723c */ /* 0x000ff000000418ff */
[-C--:B------:R-:W-:Y:S08]  /*2ff0*/  HMMA.16816.F32.BF16 R60, R60, R34.reuse, RZ ;  /* 0x000000223c3c723c */ /* 0x080ff000000418ff */
[----:B------:R-:W-:Y:S01]  /*3000*/  HMMA.16816.F32.BF16 R56, R56, R34, RZ ;  /* 0x000000223838723c */ /* 0x000fe200000418ff */
[----:B------:R-:W1:Y:S07]  /*3010*/  LDSM.16.M88.4 R32, [R187] ;  /* 0x00000000bb20783b */ /* 0x000e6e0000000200 */
[C---:B------:R-:W-:Y:S08]  /*3020*/  HMMA.16816.F32.BF16 R28, R52.reuse, R48, R28 ;  /* 0x00000030341c723c */ /* 0x040ff0000004181c */
[C---:B------:R-:W-:Y:S08]  /*3030*/  HMMA.16816.F32.BF16 R20, R52.reuse, R44, R20 ;  /* 0x0000002c3414723c */ /* 0x040ff00000041814 */
[C---:B------:R-:W-:Y:S08]  /*3040*/  HMMA.16816.F32.BF16 R24, R52.reuse, R50, R24 ;  /* 0x000000323418723c */ /* 0x040ff00000041818 */
[C---:B------:R-:W-:Y:S08]  /*3050*/  HMMA.16816.F32.BF16 R16, R52.reuse, R46, R16 ;  /* 0x0000002e3410723c */ /* 0x040ff00000041810 */
[----:B------:R-:W-:Y:S08]  /*3060*/  HMMA.16816.F32.BF16 R12, R52, R40, R12 ;  /* 0x00000028340c723c */ /* 0x000ff0000004180c */
[C---:B-1----:R-:W-:Y:S08]  /*3070*/  HMMA.16816.F32.BF16 R88, R32.reuse, R48, R88 ;  /* 0x000000302058723c */ /* 0x042ff00000041858 */
[C---:B------:R-:W-:Y:S08]  /*3080*/  HMMA.16816.F32.BF16 R80, R32.reuse, R44, R80 ;  /* 0x0000002c2050723c */ /* 0x040ff00000041850 */
[C---:B------:R-:W-:Y:S01]  /*3090*/  HMMA.16816.F32.BF16 R84, R32.reuse, R50, R84 ;  /* 0x000000322054723c */ /* 0x040fe20000041854 */
[----:B------:R-:W-:Y:S07]  /*30a0*/  LDSM.16.M88.4 R48, [R185+0x2000] ;  /* 0x00200000b930783b */ /* 0x000fee0000000200 */
[----:B------:R-:W-:Y:S01]  /*30b0*/  HMMA.16816.F32.BF16 R76, R32, R46, R76 ;  /* 0x0000002e204c723c */ /* 0x000fe2000004184c */
[----:B------:R-:W1:Y:S07]  /*30c0*/  LDSM.16.M88.4 R44, [R181+0x4000] ;  /* 0x00400000b52c783b */ /* 0x000e6e0000000200 */
[C---:B------:R-:W-:Y:S08]  /*30d0*/  HMMA.16816.F32.BF16 R4, R52.reuse, R36, R4 ;  /* 0x000000243404723c */ /* 0x040ff00000041804 */
[C---:B------:R-:W-:Y:S08]  /*30e0*/  HMMA.16816.F32.BF16 R8, R52.reuse, R42, R8 ;  /* 0x0000002a3408723c */ /* 0x040ff00000041808 */
[----:B------:R-:W-:Y:S01]  /*30f0*/  HMMA.16816.F32.BF16 R60, R52, R38, R60 ;  /* 0x00000026343c723c */ /* 0x000fe2000004183c */
[----:B------:R-:W2:Y:S07]  /*3100*/  LDSM.16.M88.4 R52, [R185] ;  /* 0x00000000b934783b */ /* 0x000eae0000000200 */
[C---:B------:R-:W-:Y:S08]  /*3110*/  HMMA.16816.F32.BF16 R64, R32.reuse, R36, R64 ;  /* 0x000000242040723c */ /* 0x040ff00000041840 */
[C---:B------:R-:W-:Y:S01]  /*3120*/  HMMA.16816.F32.BF16 R56, R32.reuse, R38, R56 ;  /* 0x000000262038723c */ /* 0x040fe20000041838 */
[----:B------:R-:W3:Y:S07]  /*3130*/  LDSM.16.M88.4 R36, [R181+0x5000] ;  /* 0x00500000b524783b */ /* 0x000eee0000000200 */
[C---:B------:R-:W-:Y:S08]  /*3140*/  HMMA.16816.F32.BF16 R72, R32.reuse, R40, R72 ;  /* 0x000000282048723c */ /* 0x040ff00000041848 */
[----:B------:R-:W-:Y:S01]  /*3150*/  HMMA.16816.F32.BF16 R68, R32, R42, R68 ;  /* 0x0000002a2044723c */ /* 0x000fe20000041844 */
[----:B------:R-:W4:Y:S04]  /*3160*/  LDSM.16.M88.4 R40, [R181+0x4800] ;  /* 0x00480000b528783b */ /* 0x000f280000000200 */
[----:B------:R-:W5:Y:S01]  /*3170*/  LDSM.16.M88.4 R32, [R181+0x5800] ;  /* 0x00580000b520783b */ /* 0x000f620000000200 */
[----:B------:R-:W-:-:S04]  /*3180*/  DEPBAR.LE SB0, 0x0 ;  /* 0x000080000000791a */ /* 0x000fc80000000000 */
[C---:B------:R-:W-:Y:S08]  /*3190*/  HMMA.16816.F32.BF16 R28, R108.reuse, R104, R28 ;  /* 0x000000686c1c723c */ /* 0x040ff0000004181c */
[----:B------:R-:W-:Y:S08]  /*31a0*/  HMMA.16816.F32.BF16 R24, R108, R106, R24 ;  /* 0x0000006a6c18723c */ /* 0x000ff00000041818 */
[C---:B------:R-:W-:Y:S08]  /*31b0*/  HMMA.16816.F32.BF16 R88, R112.reuse, R104, R88 ;  /* 0x000000687058723c */ /* 0x040ff00000041858 */
[----:B------:R-:W-:Y:S08]  /*31c0*/  HMMA.16816.F32.BF16 R84, R112, R106, R84 ;  /* 0x0000006a7054723c */ /* 0x000ff00000041854 */
[-C--:B------:R-:W-:Y:S08]  /*31d0*/  HMMA.16816.F32.BF16 R12, R108, R96.reuse, R12 ;  /* 0x000000606c0c723c */ /* 0x080ff0000004180c */
[----:B------:R-:W-:Y:S08]  /*31e0*/  HMMA.16816.F32.BF16 R72, R112, R96, R72 ;  /* 0x000000607048723c */ /* 0x000ff00000041848 */
[-C--:B------:R-:W-:Y:S08]  /*31f0*/  HMMA.16816.F32.BF16 R20, R108, R100.reuse, R20 ;  /* 0x000000646c14723c */ /* 0x080ff00000041814 */
[----:B------:R-:W-:Y:S08]  /*3200*/  HMMA.16816.F32.BF16 R80, R112, R100, R80 ;  /* 0x000000647050723c */ /* 0x000ff00000041850 */
[-C--:B------:R-:W-:Y:S08]  /*3210*/  HMMA.16816.F32.BF16 R16, R108, R102.reuse, R16 ;  /* 0x000000666c10723c */ /* 0x080ff00000041810 */
[----:B------:R-:W-:Y:S08]  /*3220*/  HMMA.16816.F32.BF16 R76, R112, R102, R76 ;  /* 0x00000066704c723c */ /* 0x000ff0000004184c */
[C---:B-1----:R-:W-:Y:S08]  /*3230*/  HMMA.16816.F32.BF16 R28, R48.reuse, R44, R28 ;  /* 0x0000002c301c723c */ /* 0x042ff0000004181c */
[----:B------:R-:W-:Y:S08]  /*3240*/  HMMA.16816.F32.BF16 R24, R48, R46, R24 ;  /* 0x0000002e3018723c */ /* 0x000ff00000041818 */
[----:B--2---:R-:W-:Y:S01]  /*3250*/  HMMA.16816.F32.BF16 R88, R52, R44, R88 ;  /* 0x0000002c3458723c */ /* 0x004fe20000041858 */
[----:B------:R-:W-:Y:S01]  /*3260*/  SHF.R.U32.HI R44, RZ, 0x5, R208 ;  /* 0x00000005ff2c7819 */ /* 0x000fe200000116d0 */
[----:B------:R-:W-:-:S04]  /*3270*/  VIADD R45, R3, 0x8 ;  /* 0x00000008032d7836 */ /* 0x000fc80000000000 */
[----:B------:R-:W-:Y:S01]  /*3280*/  IMAD R129, R129, 0x8, R44 ;  /* 0x0000000881817824 */ /* 0x000fe200078e022c */
[-C--:B------:R-:W-:Y:S01]  /*3290*/  ISETP.GE.AND P5, PT, R45, R120.reuse, PT ;  /* 0x000000782d00720c */ /* 0x080fe20003fa6270 */
[----:B------:R-:W-:Y:S01]  /*32a0*/  HMMA.16816.F32.BF16 R84, R52, R46, R84 ;  /* 0x0000002e3454723c */ /* 0x000fe20000041854 */
[C---:B------:R-:W-:Y:S02]  /*32b0*/  VIADD R44, R3.reuse, 0x9 ;  /* 0x00000009032c7836 */ /* 0x040fe40000000000 */
[C---:B------:R-:W-:Y:S01]  /*32c0*/  VIADD R46, R3.reuse, 0x1 ;  /* 0x00000001032e7836 */ /* 0x040fe20000000000 */
[----:B------:R-:W-:Y:S02]  /*32d0*/  FSEL R26, R26, -INF , !P5 ;  /* 0xff8000001a1a7808 */ /* 0x000fe40006800000 */
[-C--:B------:R-:W-:Y:S01]  /*32e0*/  ISETP.GE.AND P4, PT, R44, R120.reuse, PT ;  /* 0x000000782c00720c */ /* 0x080fe20003f86270 */
[----:B------:R-:W-:Y:S01]  /*32f0*/  VIADD R44, R3, 0x10 ;  /* 0x00000010032c7836 */ /* 0x000fe20000000000 */
[----:B---3--:R-:W-:Y:S01]  /*3300*/  HMMA.16816.F32.BF16 R12, R48, R36, R12 ;  /* 0x00000024300c723c */ /* 0x008fe2000004180c */
[----:B------:R-:W-:-:S02]  /*3310*/  ISETP.GE.AND P6, PT, R46, R120, PT ;  /* 0x000000782e00720c */ /* 0x000fc40003fc6270 */
[----:B------:R-:W-:Y:S02]  /*3320*/  FSEL R88, R88, -INF , !P0 ;  /* 0xff80000058587808 */ /* 0x000fe40004000000 */
[----:B------:R-:W-:Y:S02]  /*3330*/  ISETP.GE.AND P3, PT, R44, R120, PT ;  /* 0x000000782c00720c */ /* 0x000fe40003f66270 */
[----:B------:R-:W-:Y:S01]  /*3340*/  FSEL R44, R31, -INF , !P6 ;  /* 0xff8000001f2c7808 */ /* 0x000fe20007000000 */
[----:B------:R-:W-:Y:S01]  /*3350*/  HMMA.16816.F32.BF16 R72, R52, R36, R72 ;  /* 0x000000243448723c */ /* 0x000fe20000041848 */
[----:B------:R-:W-:Y:S01]  /*3360*/  FSEL R36, R24, -INF , !P5 ;  /* 0xff80000018247808 */ /* 0x000fe20006800000 */
[----:B------:R-:W-:Y:S01]  /*3370*/  VIADD R24, R3, 0x28 ;  /* 0x0000002803187836 */ /* 0x000fe20000000000 */
[----:B------:R-:W-:Y:S02]  /*3380*/  FSEL R45, R29, -INF , !P6 ;  /* 0xff8000001d2d7808 */ /* 0x000fe40007000000 */
[----:B------:R-:W-:-:S02]  /*3390*/  FSEL R89, R89, -INF , !P6 ;  /* 0xff80000059597808 */ /* 0x000fc40007000000 */
[----:B------:R-:W-:Y:S01]  /*33a0*/  FSEL R27, R27, -INF , !P4 ;  /* 0xff8000001b1b7808 */ /* 0x000fe20006000000 */
[-C--:B----4-:R-:W-:Y:S01]  /*33b0*/  HMMA.16816.F32.BF16 R20, R48, R40.reuse, R20 ;  /* 0x000000283014723c */ /* 0x090fe20000041814 */
[----:B------:R-:W-:Y:S02]  /*33c0*/  FSEL R25, R25, -INF , !P4 ;  /* 0xff80000019197808 */ /* 0x000fe40006000000 */
[----:B------:R-:W-:Y:S02]  /*33d0*/  FSEL R87, R87, -INF , !P4 ;  /* 0xff80000057577808 */ /* 0x000fe40006000000 */
[----:B------:R-:W-:Y:S02]  /*33e0*/  FSEL R85, R85, -INF , !P4 ;  /* 0xff80000055557808 */ /* 0x000fe40006000000 */
[-C--:B------:R-:W-:Y:S01]  /*33f0*/  ISETP.GE.AND P4, PT, R24, R120.reuse, PT ;  /* 0x000000781800720c */ /* 0x080fe20003f86270 */
[----:B------:R-:W-:Y:S01]  /*3400*/  HMMA.16816.F32.BF16 R80, R52, R40, R80 ;  /* 0x000000283450723c */ /* 0x000fe20000041850 */
[C---:B------:R-:W-:Y:S01]  /*3410*/  VIADD R41, R3.reuse, 0x18 ;  /* 0x0000001803297836 */ /* 0x040fe20000000000 */
[----:B------:R-:W-:Y:S01]  /*3420*/  FSEL R86, R86, -INF , !P5 ;  /* 0xff80000056567808 */ /* 0x000fe20006800000 */
[C---:B------:R-:W-:Y:S01]  /*3430*/  VIADD R40, R3.reuse, 0x11 ;  /* 0x0000001103287836 */ /* 0x040fe20000000000 */
[----:B------:R-:W-:Y:S01]  /*3440*/  FSEL R84, R84, -INF , !P5 ;  /* 0xff80000054547808 */ /* 0x000fe20006800000 */
[----:B------:R-:W-:Y:S01]  /*3450*/  VIADD R24, R3, 0x29 ;  /* 0x0000002903187836 */ /* 0x000fe20000000000 */
[-C--:B------:R-:W-:Y:S01]  /*3460*/  ISETP.GE.AND P1, PT, R41, R120.reuse, PT ;  /* 0x000000782900720c */ /* 0x080fe20003f26270 */
[C---:B------:R-:W-:Y:S01]  /*3470*/  VIADD R41, R3.reuse, 0x19 ;  /* 0x0000001903297836 */ /* 0x040fe20000000000 */
[----:B------:R-:W-:Y:S01]  /*3480*/  ISETP.GE.AND P2, PT, R40, R120, PT ;  /* 0x000000782800720c */ /* 0x000fe20003f46270 */
[----:B------:R-:W-:Y:S01]  /*3490*/  HMMA.16816.F32.BF16 R16, R48, R42, R16 ;  /* 0x0000002a3010723c */ /* 0x000fe20000041810 */
[----:B------:R-:W-:Y:S01]  /*34a0*/  FSEL R40, R28, -INF , !P0 ;  /* 0xff8000001c287808 */ /* 0x000fe20004000000 */
[----:B------:R-:W-:Y:S01]  /*34b0*/  VIADD R28, R3, 0x20 ;  /* 0x00000020031c7836 */ /* 0x000fe20000000000 */
[----:B------:R-:W-:-:S02]  /*34c0*/  FSEL R22, R22, -INF , !P3 ;  /* 0xff80000016167808 */ /* 0x000fc40005800000 */
[----:B------:R-:W-:Y:S02]  /*34d0*/  FSEL R20, R20, -INF , !P3 ;  /* 0xff80000014147808 */ /* 0x000fe40005800000 */
[----:B------:R-:W-:Y:S01]  /*34e0*/  FSEL R21, R21, -INF , !P2 ;  /* 0xff80000015157808 */ /* 0x000fe20005000000 */
[----:B------:R-:W-:Y:S01]  /*34f0*/  HMMA.16816.F32.BF16 R76, R52, R42, R76 ;  /* 0x0000002a344c723c */ /* 0x000fe2000004184c */
[----:B------:R-:W-:Y:S01]  /*3500*/  FSEL R42, R30, -INF , !P0 ;  /* 0xff8000001e2a7808 */ /* 0x000fe20004000000 */
[----:B------:R-:W-:Y:S01]  /*3510*/  IMAD.WIDE.U32 R30, R129, -0x326172a9, RZ ;  /* 0xcd9e8d57811e7825 */ /* 0x000fe200078e00ff */
[----:B------:R-:W-:Y:S02]  /*3520*/  FSEL R43, R90, -INF , !P0 ;  /* 0xff8000005a2b7808 */ /* 0x000fe40004000000 */
[-C--:B------:R-:W-:Y:S02]  /*3530*/  ISETP.GE.AND P0, PT, R41, R120.reuse, PT ;  /* 0x000000782900720c */ /* 0x080fe40003f06270 */
[----:B------:R-:W-:Y:S01]  /*3540*/  FSEL R41, R91, -INF , !P6 ;  /* 0xff8000005b297808 */ /* 0x000fe20007000000 */
[----:B------:R-:W-:Y:S01]  /*3550*/  HMMA.16816.F32.BF16 R4, R108, R92, R4 ;  /* 0x0000005c6c04723c */ /* 0x000fe20000041804 */
[----:B------:R-:W-:Y:S01]  /*3560*/  ISETP.GE.AND P6, PT, R28, R120, PT ;  /* 0x000000781c00720c */ /* 0x000fe20003fc6270 */
[----:B------:R-:W-:Y:S01]  /*3570*/  VIADD R28, R3, 0x21 ;  /* 0x00000021031c7836 */ /* 0x000fe20000000000 */
[----:B------:R-:W-:-:S02]  /*3580*/  FSEL R137, R82, -INF , !P3 ;  /* 0xff80000052897808 */ /* 0x000fc40005800000 */
[----:B------:R-:W-:Y:S02]  /*3590*/  FSEL R162, R14, -INF , !P6 ;  /* 0xff8000000ea27808 */ /* 0x000fe40007000000 */
[----:B------:R-:W-:Y:S01]  /*35a0*/  FSEL R153, R12, -INF , !P6 ;  /* 0xff8000000c997808 */ /* 0x000fe20007000000 */
[C---:B------:R-:W-:Y:S01]  /*35b0*/  HMMA.16816.F32.BF16 R8, R108.reuse, R98, R8 ;  /* 0x000000626c08723c */ /* 0x040fe20000041808 */
[----:B------:R-:W-:Y:S02]  /*35c0*/  FSEL R159, R74, -INF , !P6 ;  /* 0xff8000004a9f7808 */ /* 0x000fe40007000000 */
[----:B------:R-:W-:Y:S02]  /*35d0*/  FSEL R165, R72, -INF , !P6 ;  /* 0xff80000048a57808 */ /* 0x000fe40007000000 */
[----:B------:R-:W-:Y:S02]  /*35e0*/  ISETP.GE.U32.AND P6, PT, R120, 0x41, PT ;  /* 0x000000417800780c */ /* 0x000fe40003fc6070 */
[----:B------:R-:W-:Y:S01]  /*35f0*/  FSEL R143, R80, -INF , !P3 ;  /* 0xff800000508f7808 */ /* 0x000fe20005800000 */
[----:B------:R-:W-:Y:S01]  /*3600*/  HMMA.16816.F32.BF16 R60, R108, R94, R60 ;  /* 0x0000005e6c3c723c */ /* 0x000fe2000004183c */
[----:B------:R-:W-:-:S02]  /*3610*/  ISETP.GE.AND P3, PT, R24, R120, PT ;  /* 0x000000781800720c */ /* 0x000fc40003f66270 */
[----:B------:R-:W-:Y:S01]  /*3620*/  FSEL R24, R23, -INF , !P2 ;  /* 0xff80000017187808 */ /* 0x000fe20005000000 */
[C---:B------:R-:W-:Y:S01]  /*3630*/  VIADD R23, R3.reuse, 0x31 ;  /* 0x0000003103177836 */ /* 0x040fe20000000000 */
[----:B------:R-:W-:Y:S02]  /*3640*/  FSEL R18, R18, -INF , !P1 ;  /* 0xff80000012127808 */ /* 0x000fe40004800000 */
[----:B------:R-:W-:Y:S01]  /*3650*/  FSEL R16, R16, -INF , !P1 ;  /* 0xff80000010107808 */ /* 0x000fe20004800000 */
[C---:B------:R-:W-:Y:S01]  /*3660*/  HMMA.16816.F32.BF16 R68, R112.reuse, R98, R68 ;  /* 0x000000627044723c */ /* 0x040fe20000041844 */
[----:B------:R-:W-:Y:S02]  /*3670*/  FSEL R174, R78, -INF , !P1 ;  /* 0xff8000004eae7808 */ /* 0x000fe40004800000 */
[----:B------:R-:W-:Y:S02]  /*3680*/  FSEL R176, R76, -INF , !P1 ;  /* 0xff8000004cb07808 */ /* 0x000fe40004800000 */
[-C--:B------:R-:W-:Y:S01]  /*3690*/  ISETP.GE.AND P5, PT, R28, R120.reuse, PT ;  /* 0x000000781c00720c */ /* 0x080fe20003fa6270 */
[----:B------:R-:W-:Y:S01]  /*36a0*/  VIADD R28, R3, 0x30 ;  /* 0x00000030031c7836 */ /* 0x000fe20000000000 */
[----:B------:R-:W-:Y:S01]  /*36b0*/  ISETP.GE.AND P1, PT, R23, R120, PT ;  /* 0x000000781700720c */ /* 0x000fe20003f26270 */
[----:B------:R-:W-:Y:S01]  /*36c0*/  HMMA.16816.F32.BF16 R64, R112, R92, R64 ;  /* 0x0000005c7040723c */ /* 0x000fe20000041840 */
[----:B------:R-:W-:Y:S01]  /*36d0*/  VIADD R23, R3, 0x38 ;  /* 0x0000003803177836 */ /* 0x000fe20000000000 */
[----:B------:R-:W-:-:S02]  /*36e0*/  FSEL R142, R83, -INF , !P2 ;  /* 0xff800000538e7808 */ /* 0x000fc40005000000 */
[----:B------:R-:W-:Y:S02]  /*36f0*/  FSEL R175, R81, -INF , !P2 ;  /* 0xff80000051af7808 */ /* 0x000fe40005000000 */
[----:B------:R-:W-:Y:S02]  /*3700*/  FSEL R19, R19, -INF , !P0 ;  /* 0xff80000013137808 */ /* 0x000fe40004000000 */
[----:B------:R-:W-:Y:S01]  /*3710*/  HMMA.16816.F32.BF16 R56, R112, R94, R56 ;  /* 0x0000005e7038723c */ /* 0x000fe20000041838 */
[----:B------:R-:W-:Y:S02]  /*3720*/  FSEL R17, R17, -INF , !P0 ;  /* 0xff80000011117808 */ /* 0x000fe40004000000 */
[----:B------:R-:W-:Y:S02]  /*3730*/  FSEL R144, R79, -INF , !P0 ;  /* 0xff8000004f907808 */ /* 0x000fe40004000000 */
[----:B------:R-:W-:Y:S02]  /*3740*/  FSEL R177, R77, -INF , !P0 ;  /* 0xff8000004db17808 */ /* 0x000fe40004000000 */
[-C--:B------:R-:W-:Y:S01]  /*3750*/  ISETP.GE.AND P2, PT, R28, R120.reuse, PT ;  /* 0x000000781c00720c */ /* 0x080fe20003f46270 */
[----:B------:R-:W-:Y:S01]  /*3760*/  HMMA.16816.F32.BF16 R8, R48, R38, R8 ;  /* 0x000000263008723c */ /* 0x000fe20000041808 */
[----:B------:R-:W-:-:S02]  /*3770*/  ISETP.GE.AND P0, PT, R23, R120, PT ;  /* 0x000000781700720c */ /* 0x000fc40003f06270 */
[----:B------:R-:W-:Y:S02]  /*3780*/  FSEL R163, R15, -INF , !P5 ;  /* 0xff8000000fa37808 */ /* 0x000fe40006800000 */
[----:B------:R-:W-:Y:S02]  /*3790*/  FSEL R160, R13, -INF , !P5 ;  /* 0xff8000000da07808 */ /* 0x000fe40006800000 */
[----:B------:R-:W-:Y:S01]  /*37a0*/  FSEL R157, R75, -INF , !P5 ;  /* 0xff8000004b9d7808 */ /* 0x000fe20006800000 */
[----:B-----5:R-:W-:Y:S01]  /*37b0*/  HMMA.16816.F32.BF16 R4, R48, R32, R4 ;  /* 0x000000203004723c */ /* 0x020fe20000041804 */
[----:B------:R-:W-:Y:S02]  /*37c0*/  FSEL R164, R73, -INF , !P5 ;  /* 0xff80000049a47808 */ /* 0x000fe40006800000 */
[----:B------:R-:W-:-:S05]  /*37d0*/  LOP3.LUT R236, R216, R126, R31, 0x96, !PT ;  /* 0x0000007ed8ec7212 */ /* 0x000fca00078e961f */
[----:B------:R-:W-:Y:S08]  /*37e0*/  HMMA.16816.F32.BF16 R60, R48, R34, R60 ;  /* 0x00000022303c723c */ /* 0x000ff0000004183c */
[C---:B------:R-:W-:Y:S08]  /*37f0*/  HMMA.16816.F32.BF16 R68, R52.reuse, R38, R68 ;  /* 0x000000263444723c */ /* 0x040ff00000041844 */
[----:B------:R-:W-:Y:S01]  /*3800*/  HMMA.16816.F32.BF16 R64, R52, R32, R64 ;  /* 0x000000203440723c */ /* 0x000fe20000041840 */
[----:B------:R-:W-:-:S07]  /*3810*/  VIADD R32, R129, 0x4 ;  /* 0x0000000481207836 */ /* 0x000fce0000000000 */
[----:B------:R-:W-:Y:S01]  /*3820*/  HMMA.16816.F32.BF16 R56, R52, R34, R56 ;  /* 0x000000223438723c */ /* 0x000fe20000041838 */
[----:B------:R-:W-:Y:S06]  /*3830*/  BAR.SYNC.DEFER_BLOCKING 0x0 ;  /* 0x0000000000007b1d */ /* 0x000fec0000010000 */
[----:B------:R-:W-:-:S13]  /*3840*/  @!P6 BRA `(.L_x_1233) ;  /* 0x000000000068e947 */ /* 0x000fda0003800000 */
[----:B------:R-:W-:-:S05]  /*3850*/  LEA.HI.SX32 R12, R136, 0xfffffffe, 0x1a ;  /* 0xfffffffe880c7811 */ /* 0x000fca00078fd2ff */
[-C--:B------:R-:W-:Y:S02]  /*3860*/  IMAD R122, R122, R12.reuse, RZ ;  /* 0x0000000c7a7a7224 */ /* 0x080fe400078e02ff */
[----:B------:R-:W-:-:S04]  /*3870*/  IMAD.WIDE.U32 R28, R123, R12, RZ ;  /* 0x0000000c7b1c7225 */ /* 0x000fc800078e00ff */
[----:B------:R-:W-:Y:S01]  /*3880*/  IMAD.IADD R12, R29, 0x1, R122 ;  /* 0x000000011d0c7824 */ /* 0x000fe200078e027a */
[----:B------:R-:W-:-:S04]  /*3890*/  LEA R14, P5, R28, R206, 0x1 ;  /* 0x000000ce1c0e7211 */ /* 0x000fc800078a08ff */
[----:B------:R-:W-:Y:S02]  /*38a0*/  LEA.HI.X R15, R28, R205, R12, 0x1, P5 ;  /* 0x000000cd1c0f7211 */ /* 0x000fe400028f0c0c */
[----:B------:R-:W-:-:S03]  /*38b0*/  IADD3 R13, P5, PT, R125, R28, RZ ;  /* 0x0000001c7d0d7210 */ /* 0x000fc60007fbe0ff */
[----:B------:R-:W-:Y:S01]  /*38c0*/  @!PT LDS RZ, [RZ] ;  /* 0x00000000fffff984 */ /* 0x000fe20000000800 */
[----:B------:R-:W-:Y:S01]  /*38d0*/  @!PT LDS RZ, [RZ] ;  /* 0x00000000fffff984 */ /* 0x000fe20000000800 */
[----:B------:R-:W-:Y:S01]  /*38e0*/  @!PT LDS RZ, [RZ] ;  /* 0x00000000fffff984 */ /* 0x000fe20000000800 */
[----:B------:R1:W-:Y:S02]  /*38f0*/  LDGSTS.E.BYPASS.LTC128B.128 [R210+0x4000], desc[UR12][R14.64] ;  /* 0x040000000ed27fae */ /* 0x0003e4000b981a0c */
[----:B------:R-:W-:Y:S01]  /*3900*/  IMAD.X R12, R124, 0x1, R12, P5 ;  /* 0x000000017c0c7824 */ /* 0x000fe200028e060c */
[----:B------:R-:W-:-:S05]  /*3910*/  IADD3 R125, P5, PT, R125, R13, RZ ;  /* 0x0000000d7d7d7210 */ /* 0x000fca0007fbe0ff */
[----:B------:R-:W-:Y:S01]  /*3920*/  IMAD.X R124, R124, 0x1, R12, P5 ;  /* 0x000000017c7c7824 */ /* 0x000fe200028e060c */
[----:B------:R-:W-:-:S04]  /*3930*/  LEA R34, P5, R13, R206, 0x1 ;  /* 0x000000ce0d227211 */ /* 0x000fc800078a08ff */
[----:B------:R-:W-:Y:S02]  /*3940*/  LEA.HI.X R35, R13, R205, R12, 0x1, P5 ;  /* 0x000000cd0d237211 */ /* 0x000fe400028f0c0c */
[----:B------:R-:W-:-:S03]  /*3950*/  LEA R28, P5, R125, R206, 0x1 ;  /* 0x000000ce7d1c7211 */ /* 0x000fc600078a08ff */
[----:B------:R1:W-:Y:S01]  /*3960*/  LDGSTS.E.BYPASS.LTC128B.128 [R210+0x4800], desc[UR12][R34.64] ;  /* 0x0480000022d27fae */ /* 0x0003e2000b981a0c */
[----:B------:R-:W-:Y:S02]  /*3970*/  LEA.HI.X R29, R125, R205, R124, 0x1, P5 ;  /* 0x000000cd7d1d7211 */ /* 0x000fe400028f0c7c */
[----:B------:R-:W-:-:S03]  /*3980*/  LEA R13, P5, R116, R13, 0x5 ;  /* 0x0000000d740d7211 */ /* 0x000fc600078a28ff */
[----:B------:R1:W-:Y:S01]  /*3990*/  LDGSTS.E.BYPASS.LTC128B.128 [R210+0x5000], desc[UR12][R28.64] ;  /* 0x050000001cd27fae */ /* 0x0003e2000b981a0c */
[----:B------:R-:W-:Y:S02]  /*39a0*/  LEA.HI.X R12, R116, R12, R117, 0x5, P5 ;  /* 0x0000000c740c7211 */ /* 0x000fe400028f2c75 */
[----:B------:R-:W-:-:S04]  /*39b0*/  LEA R38, P5, R13, R206, 0x1 ;  /* 0x000000ce0d267211 */ /* 0x000fc800078a08ff */
[----:B------:R-:W-:-:S05]  /*39c0*/  LEA.HI.X R39, R13, R205, R12, 0x1, P5 ;  /* 0x000000cd0d277211 */ /* 0x000fca00028f0c0c */
[----:B------:R1:W-:Y:S04]  /*39d0*/  LDGSTS.E.BYPASS.LTC128B.128 [R210+0x5800], desc[UR12][R38.64] ;  /* 0x0580000026d27fae */ /* 0x0003e8000b981a0c */
[----:B------:R-:W0:Y:S02]  /*39e0*/  LDGDEPBAR ;  /* 0x00000000000079af */ /* 0x000e240000000000 */
.L_x_1233:
[----:B------:R-:W-:Y:S01]  /*39f0*/  IMAD.WIDE.U32 R32, R32, -0x326172a9, RZ ;  /* 0xcd9e8d5720207825 */ /* 0x000fe200078e00ff */
[----:B------:R-:W-:Y:S01]  /*3a00*/  FMNMX3.FTZ R133, R40, R45, R36, !PT ;  /* 0x0000002d28857276 */ /* 0x000fe20007810024 */
[----:B------:R-:W2:Y:S01]  /*3a10*/  LDC.U8 R220, c[0x0][0x4f8] ;  /* 0x00013e00ffdc7b82 */ /* 0x000ea20000000000 */
[----:B------:R-:W-:Y:S01]  /*3a20*/  FSEL R156, R8, -INF , !P4 ;  /* 0xff800000089c7808 */ /* 0x000fe20006000000 */
[----:B------:R-:W-:Y:S01]  /*3a30*/  IMAD.SHL.U32 R12, R121, 0x2, RZ ;  /* 0x00000002790c7824 */ /* 0x000fe200078e00ff */
[----:B------:R-:W-:Y:S01]  /*3a40*/  LOP3.LUT R232, R216, R126, R33, 0x96, !PT ;  /* 0x0000007ed8e87212 */ /* 0x000fe200078e9621 */
[----:B------:R-:W-:Y:S01]  /*3a50*/  IMAD.WIDE.U32 R238, R238, -0x2daee0ad, RZ ;  /* 0xd2511f53eeee7825 */ /* 0x000fe200078e00ff */
[----:B------:R-:W-:Y:S01]  /*3a60*/  FMNMX3.FTZ R133, R133, R25, R20, !PT ;  /* 0x0000001985857276 */ /* 0x000fe20007810014 */
[----:B------:R-:W3:Y:S01]  /*3a70*/  LDCU UR4, c[0x0][0x45c] ;  /* 0x00008b80ff0477ac */ /* 0x000ee20008000800 */
[----:B------:R-:W-:Y:S01]  /*3a80*/  FSEL R155, R9, -INF , !P3 ;  /* 0xff800000099b7808 */ /* 0x000fe20005800000 */
[----:B------:R-:W-:Y:S01]  /*3a90*/  IMAD.WIDE.U32 R236, R236, -0x2daee0ad, RZ ;  /* 0xd2511f53ecec7825 */ /* 0x000fe200078e00ff */
[----:B-1----:R-:W-:-:S02]  /*3aa0*/  LOP3.LUT R34, R217, R12, R239, 0x96, !PT ;  /* 0x0000000cd9227212 */ /* 0x002fc400078e96ef */
[----:B------:R-:W-:Y:S01]  /*3ab0*/  FMNMX3.FTZ R133, R133, R21, R16, !PT ;  /* 0x0000001585857276 */ /* 0x000fe20007810010 */
[----:B------:R-:W-:Y:S01]  /*3ac0*/  VIADD R226, R217, 0xbb67ae85 ;  /* 0xbb67ae85d9e27836 */ /* 0x000fe20000000000 */
[----:B------:R-:W-:Y:S01]  /*3ad0*/  FSEL R147, R4, -INF , !P2 ;  /* 0xff80000004937808 */ /* 0x000fe20005000000 */
[----:B------:R-:W-:Y:S01]  /*3ae0*/  IMAD.WIDE.U32 R232, R232, -0x2daee0ad, RZ ;  /* 0xd2511f53e8e87825 */ /* 0x000fe200078e00ff */
[----:B------:R-:W-:Y:S02]  /*3af0*/  FMNMX3.FTZ R133, R133, R17, R153, !PT ;  /* 0x0000001185857276 */ /* 0x000fe40007810099 */
[-C--:B------:R-:W-:Y:S01]  /*3b00*/  LOP3.LUT R234, R226, R238.reuse, R237, 0x96, !PT ;  /* 0x000000eee2ea7212 */ /* 0x080fe200078e96ed */
[----:B------:R-:W-:Y:S01]  /*3b10*/  VIADD R29, R216, 0x9e3779b9 ;  /* 0x9e3779b9d81d7836 */ /* 0x000fe20000000000 */
[----:B------:R-:W-:Y:S01]  /*3b20*/  LOP3.LUT R226, R226, R238, R233, 0x96, !PT ;  /* 0x000000eee2e27212 */ /* 0x000fe200078e96e9 */
[----:B------:R-:W-:Y:S01]  /*3b30*/  IMAD.WIDE.U32 R34, R34, -0x326172a9, RZ ;  /* 0xcd9e8d5722227825 */ /* 0x000fe200078e00ff */
[----:B------:R-:W-:-:S02]  /*3b40*/  FMNMX3.FTZ R133, R133, R160, R156, !PT ;  /* 0x000000a085857276 */ /* 0x000fc4000781009c */
[----:B------:R-:W-:Y:S01]  /*3b50*/  FSEL R149, R5, -INF , !P1 ;  /* 0xff80000005957808 */ /* 0x000fe20004800000 */
[----:B------:R-:W-:Y:S01]  /*3b60*/  IMAD.WIDE.U32 R234, R234, -0x326172a9, RZ ;  /* 0xcd9e8d57eaea7825 */ /* 0x000fe200078e00ff */
[C-C-:B------:R-:W-:Y:S02]  /*3b70*/  LOP3.LUT R13, R29.reuse, R30, R35.reuse, 0x96, !PT ;  /* 0x0000001e1d0d7212 */ /* 0x140fe400078e9623 */
[----:B------:R-:W-:Y:S01]  /*3b80*/  LOP3.LUT R14, R29, R32, R35, 0x96, !PT ;  /* 0x000000201d0e7212 */ /* 0x000fe200078e9623 */
[----:B------:R-:W-:Y:S01]  /*3b90*/  VIADD R28, R216, 0x3c6ef372 ;  /* 0x3c6ef372d81c7836 */ /* 0x000fe20000000000 */
[----:B------:R-:W-:Y:S01]  /*3ba0*/  FSEL R150, R60, -INF , !P0 ;  /* 0xff8000003c967808 */ /* 0x000fe20004000000 */
[----:B------:R-:W-:Y:S01]  /*3bb0*/  IMAD.WIDE.U32 R226, R226, -0x326172a9, RZ ;  /* 0xcd9e8d57e2e27825 */ /* 0x000fe200078e00ff */
[----:B------:R-:W-:Y:S02]  /*3bc0*/  FMNMX3.FTZ R133, R133, R155, R147, !PT ;  /* 0x0000009b85857276 */ /* 0x000fe40007810093 */
[CC--:B------:R-:W-:Y:S01]  /*3bd0*/  LOP3.LUT R38, R28.reuse, R34.reuse, R235, 0x96, !PT ;  /* 0x000000221c267212 */ /* 0x0c0fe200078e96eb */
[----:B------:R-:W-:Y:S01]  /*3be0*/  VIADD R178, R217, 0x76cf5d0a ;  /* 0x76cf5d0ad9b27836 */ /* 0x000fe20000000000 */
[----:B------:R-:W-:Y:S01]  /*3bf0*/  LOP3.LUT R34, R28, R34, R227, 0x96, !PT ;  /* 0x000000221c227212 */ /* 0x000fe200078e96e3 */
[----:B------:R-:W-:Y:S01]  /*3c00*/  IMAD.WIDE.U32 R190, R13, -0x2daee0ad, RZ ;  /* 0xd2511f530dbe7825 */ /* 0x000fe200078e00ff */
[----:B------:R-:W-:-:S02]  /*3c10*/  FMNMX3.FTZ R4, R42, R44, R26, !PT ;  /* 0x0000002c2a047276 */ /* 0x000fc4000781001a */
[----:B------:R-:W-:Y:S01]  /*3c20*/  FMNMX3.FTZ R133, R133, R149, R150, !PT ;  /* 0x0000009585857276 */ /* 0x000fe20007810096 */
[----:B------:R-:W-:Y:S01]  /*3c30*/  IMAD.WIDE.U32 R38, R38, -0x2daee0ad, RZ ;  /* 0xd2511f5326267825 */ /* 0x000fe200078e00ff */
[----:B------:R-:W-:Y:S02]  /*3c40*/  LOP3.LUT R13, R178, R236, R191, 0x96, !PT ;  /* 0x000000ecb20d7212 */ /* 0x000fe400078e96bf */
[----:B------:R-:W-:Y:S01]  /*3c50*/  FMNMX3.FTZ R4, R4, R27, R22, !PT ;  /* 0x0000001b04047276 */ /* 0x000fe20007810016 */
[----:B------:R-:W-:Y:S01]  /*3c60*/  VIADD R173, R217, 0x32370b8f ;  /* 0x32370b8fd9ad7836 */ /* 0x000fe20000000000 */
[----:B------:R-:W-:Y:S01]  /*3c70*/  FSEL R166, R10, -INF , !P4 ;  /* 0xff8000000aa67808 */ /* 0x000fe20006000000 */
[----:B------:R-:W-:Y:S01]  /*3c80*/  VIADD R3, R3, 0x39 ;  /* 0x0000003903037836 */ /* 0x000fe20000000000 */
[----:B------:R-:W-:Y:S01]  /*3c90*/  FSEL R151, R6, -INF , !P2 ;  /* 0xff80000006977808 */ /* 0x000fe20005000000 */
[----:B------:R-:W-:Y:S01]  /*3ca0*/  IMAD.WIDE.U32 R14, R14, -0x2daee0ad, RZ ;  /* 0xd2511f530e0e7825 */ /* 0x000fe200078e00ff */
[----:B------:R-:W-:-:S02]  /*3cb0*/  LOP3.LUT R190, R173, R190, R39, 0x96, !PT ;  /* 0x000000beadbe7212 */ /* 0x000fc400078e9627 */
[----:B------:R-:W-:Y:S01]  /*3cc0*/  ISETP.GE.AND P5, PT, R3, R120, PT ;  /* 0x000000780300720c */ /* 0x000fe20003fa6270 */
[----:B------:R-:W-:Y:S01]  /*3cd0*/  IMAD.WIDE.U32 R34, R34, -0x2daee0ad, RZ ;  /* 0xd2511f5322227825 */ /* 0x000fe200078e00ff */
[----:B------:R-:W-:Y:S02]  /*3ce0*/  LOP3.LUT R23, R178, R232, R15, 0x96, !PT ;  /* 0x000000e8b2177212 */ /* 0x000fe400078e960f */
[----:B------:R-:W-:Y:S01]  /*3cf0*/  FSEL R152, R61, -INF , !P5 ;  /* 0xff8000003d987808 */ /* 0x000fe20006800000 */
[C---:B------:R-:W-:Y:S01]  /*3d00*/  VIADD R219, R216.reuse, 0xdaa66d2b ;  /* 0xdaa66d2bd8db7836 */ /* 0x040fe20000000000 */
[----:B------:R-:W-:Y:S01]  /*3d10*/  LOP3.LUT R15, R173, R14, R35, 0x96, !PT ;  /* 0x0000000ead0f7212 */ /* 0x000fe200078e9623 */
[----:B------:R-:W-:Y:S01]  /*3d20*/  VIADD R218, R216, 0x78dde6e4 ;  /* 0x78dde6e4d8da7836 */ /* 0x000fe20000000000 */
[----:B------:R-:W-:Y:S01]  /*3d30*/  FMNMX.FTZ R133, R152, R133, !PT ;  /* 0x0000008598857209 */ /* 0x000fe20007810000 */
[----:B------:R-:W-:Y:S01]  /*3d40*/  IMAD.WIDE.U32 R46, R13, -0x326172a9, RZ ;  /* 0xcd9e8d570d2e7825 */ /* 0x000fe200078e00ff */
[----:B------:R-:W-:-:S02]  /*3d50*/  FSEL R158, R11, -INF , !P3 ;  /* 0xff8000000b9e7808 */ /* 0x000fc40005800000 */
[----:B------:R-:W-:Y:S01]  /*3d60*/  FSEL R145, R7, -INF , !P1 ;  /* 0xff80000007917808 */ /* 0x000fe20004800000 */
[----:B------:R-:W-:Y:S01]  /*3d70*/  IMAD.WIDE.U32 R190, R190, -0x326172a9, RZ ;  /* 0xcd9e8d57bebe7825 */ /* 0x000fe200078e00ff */
[----:B------:R-:W-:Y:S02]  /*3d80*/  LOP3.LUT R13, R219, R234, R47, 0x96, !PT ;  /* 0x000000eadb0d7212 */ /* 0x000fe400078e962f */
[----:B------:R-:W-:Y:S01]  /*3d90*/  FSEL R146, R62, -INF , !P0 ;  /* 0xff8000003e927808 */ /* 0x000fe20004000000 */
[----:B------:R-:W-:Y:S01]  /*3da0*/  IMAD.WIDE.U32 R8, R15, -0x326172a9, RZ ;  /* 0xcd9e8d570f087825 */ /* 0x000fe200078e00ff */
[----:B------:R-:W-:Y:S02]  /*3db0*/  LOP3.LUT R14, R218, R46, R191, 0x96, !PT ;  /* 0x0000002eda0e7212 */ /* 0x000fe400078e96bf */
[----:B------:R-:W-:Y:S01]  /*3dc0*/  FSEL R148, R63, -INF , !P5 ;  /* 0xff8000003f947808 */ /* 0x000fe20006800000 */
[----:B------:R-:W-:Y:S01]  /*3dd0*/  IMAD.WIDE.U32 R46, R23, -0x326172a9, RZ ;  /* 0xcd9e8d57172e7825 */ /* 0x000fe200078e00ff */
[----:B------:R-:W-:-:S02]  /*3de0*/  FMNMX3.FTZ R23, R88, R89, R84, !PT ;  /* 0x0000005958177276 */ /* 0x000fc40007810054 */
[----:B------:R-:W-:Y:S01]  /*3df0*/  FMNMX3.FTZ R134, R43, R41, R86, !PT ;  /* 0x000000292b867276 */ /* 0x000fe20007810056 */
[C---:B------:R-:W-:Y:S01]  /*3e00*/  VIADD R171, R217.reuse, 0xed9eba14 ;  /* 0xed9eba14d9ab7836 */ /* 0x040fe20000000000 */
[----:B------:R-:W-:Y:S01]  /*3e10*/  LOP3.LUT R5, R218, R46, R9, 0x96, !PT ;  /* 0x0000002eda057212 */ /* 0x000fe200078e9609 */
[----:B------:R-:W-:Y:S01]  /*3e20*/  VIADD R172, R217, 0xa9066899 ;  /* 0xa9066899d9ac7836 */ /* 0x000fe20000000000 */
[----:B------:R-:W-:Y:S01]  /*3e30*/  FMNMX3.FTZ R9, R4, R24, R18, !PT ;  /* 0x0000001804097276 */ /* 0x000fe20007810012 */
[----:B------:R-:W-:Y:S01]  /*3e40*/  IMAD.WIDE.U32 R60, R14, -0x2daee0ad, RZ ;  /* 0xd2511f530e3c7825 */ /* 0x000fe200078e00ff */
[----:B------:R-:W1:Y:S01]  /*3e50*/  SHFL.BFLY PT, R4, R133, 0x2, 0x1f ;  /* 0x0c401f0085047f89 */ /* 0x000e6200000e0000 */
[----:B------:R-:W-:Y:S02]  /*3e60*/  LOP3.LUT R15, R219, R226, R47, 0x96, !PT ;  /* 0x000000e2db0f7212 */ /* 0x000fe400078e962f */
[----:B------:R-:W-:Y:S01]  /*3e70*/  FMNMX3.FTZ R9, R9, R19, R162, !PT ;  /* 0x0000001309097276 */ /* 0x000fe200078100a2 */
[----:B------:R-:W-:Y:S01]  /*3e80*/  IMAD.WIDE.U32 R46, R13, -0x2daee0ad, RZ ;  /* 0xd2511f530d2e7825 */ /* 0x000fe200078e00ff */
[----:B------:R-:W-:-:S02]  /*3e90*/  FMNMX3.FTZ R23, R23, R85, R143, !PT ;  /* 0x0000005517177276 */ /* 0x000fc4000781008f */
[----:B------:R-:W-:Y:S01]  /*3ea0*/  FMNMX3.FTZ R6, R9, R163, R166, !PT ;  /* 0x000000a309067276 */ /* 0x000fe200078100a6 */
[----:B------:R-:W-:Y:S01]  /*3eb0*/  IMAD.WIDE.U32 R48, R15, -0x2daee0ad, RZ ;  /* 0xd2511f530f307825 */ /* 0x000fe200078e00ff */
[----:B------:R-:W-:Y:S02]  /*3ec0*/  LOP3.LUT R62, R171, R38, R47, 0x96, !PT ;  /* 0x00000026ab3e7212 */ /* 0x000fe400078e962f */
[----:B------:R-:W-:Y:S01]  /*3ed0*/  FMNMX3.FTZ R6, R6, R158, R151, !PT ;  /* 0x0000009e06067276 */ /* 0x000fe20007810097 */
[----:B------:R-:W-:Y:S01]  /*3ee0*/  IMAD.WIDE.U32 R10, R5, -0x2daee0ad, RZ ;  /* 0xd2511f53050a7825 */ /* 0x000fe200078e00ff */
[----:B------:R-:W-:Y:S02]  /*3ef0*/  FMNMX3.FTZ R23, R23, R175, R176, !PT ;  /* 0x000000af17177276 */ /* 0x000fe400078100b0 */
[----:B------:R-:W-:Y:S01]  /*3f00*/  FMNMX3.FTZ R13, R6, R145, R146, !PT ;  /* 0x00000091060d7276 */ /* 0x000fe20007810092 */
[----:B------:R-:W-:Y:S01]  /*3f10*/  VIADD R215, R216, 0xb54cda56 ;  /* 0xb54cda56d8d77836 */ /* 0x000fe20000000000 */
[----:B------:R-:W-:Y:S01]  /*3f20*/  LOP3.LUT R38, R172, R48, R11, 0x96, !PT ;  /* 0x00000030ac267212 */ /* 0x000fe200078e960b */
[----:B------:R-:W-:Y:S01]  /*3f30*/  IMAD.WIDE.U32 R62, R62, -0x326172a9, RZ ;  /* 0xcd9e8d573e3e7825 */ /* 0x000fe200078e00ff */
[----:B------:R-:W-:-:S02]  /*3f40*/  FMNMX.FTZ R13, R148, R13, !PT ;  /* 0x0000000d940d7209 */ /* 0x000fc40007810000 */
[----:B------:R-:W-:Y:S01]  /*3f50*/  FSEL R169, R68, -INF , !P4 ;  /* 0xff80000044a97808 */ /* 0x000fe20006000000 */
[----:B------:R-:W-:Y:S01]  /*3f60*/  IMAD.WIDE.U32 R38, R38, -0x326172a9, RZ ;  /* 0xcd9e8d5726267825 */ /* 0x000fe200078e00ff */
[----:B------:R-:W-:Y:S01]  /*3f70*/  FMNMX3.FTZ R23, R23, R177, R165, !PT ;  /* 0x000000b117177276 */ /* 0x000fe200078100a5 */
[----:B------:R-:W4:Y:S01]  /*3f80*/  SHFL.BFLY PT, R7, R13, 0x2, 0x1f ;  /* 0x0c401f000d077f89 */ /* 0x000f2200000e0000 */
[----:B-1----:R-:W-:Y:S01]  /*3f90*/  FMNMX.FTZ R133, R133, R4, !PT ;  /* 0x0000000485857209 */ /* 0x002fe20007810000 */
[----:B------:R-:W-:Y:S01]  /*3fa0*/  IMAD.MOV.U32 R5, RZ, RZ, R38 ;  /* 0x000000ffff057224 */ /* 0x000fe200078e0026 */
[----:B------:R-:W-:Y:S01]  /*3fb0*/  LOP3.LUT R15, R171, R34, R49, 0x96, !PT ;  /* 0x00000022ab0f7212 */ /* 0x000fe200078e9631 */
[----:B------:R-:W-:Y:S01]  /*3fc0*/  VIADD R225, R216, 0x1715609d ;  /* 0x1715609dd8e17836 */ /* 0x000fe20000000000 */
[----:B------:R-:W-:Y:S01]  /*3fd0*/  FMNMX3.FTZ R134, R134, R87, R137, !PT ;  /* 0x0000005786867276 */ /* 0x000fe20007810089 */
[----:B------:R-:W1:Y:S01]  /*3fe0*/  SHFL.BFLY PT, R11, R133, 0x1, 0x1f ;  /* 0x0c201f00850b7f89 */ /* 0x000e6200000e0000 */
[----:B------:R-:W-:Y:S01]  /*3ff0*/  FSEL R167, R69, -INF , !P3 ;  /* 0xff80000045a77808 */ /* 0x000fe20005800000 */
[----:B------:R-:W-:Y:S01]  /*4000*/  IMAD.WIDE.U32 R14, R15, -0x326172a9, RZ ;  /* 0xcd9e8d570f0e7825 */ /* 0x000fe200078e00ff */
[----:B------:R-:W-:-:S02]  /*4010*/  FSEL R64, R64, -INF , !P2 ;  /* 0xff80000040407808 */ /* 0x000fc40005000000 */
[----:B------:R-:W-:Y:S01]  /*4020*/  FMNMX3.FTZ R23, R23, R164, R169, !PT ;  /* 0x000000a417177276 */ /* 0x000fe200078100a9 */
[----:B------:R-:W-:Y:S01]  /*4030*/  VIADD R141, R217, 0x646e171e ;  /* 0x646e171ed98d7836 */ /* 0x000fe20000000000 */
[----:B------:R-:W-:Y:S01]  /*4040*/  FMNMX3.FTZ R134, R134, R142, R174, !PT ;  /* 0x0000008e86867276 */ /* 0x000fe200078100ae */
[----:B------:R-:W-:Y:S01]  /*4050*/  VIADD R222, R12, 0x1 ;  /* 0x000000010cde7836 */ /* 0x000fe20000000000 */
[----:B------:R-:W-:Y:S02]  /*4060*/  FSEL R65, R65, -INF , !P1 ;  /* 0xff80000041417808 */ /* 0x000fe40004800000 */
[----:B------:R-:W-:Y:S02]  /*4070*/  FSEL R56, R56, -INF , !P0 ;  /* 0xff80000038387808 */ /* 0x000fe40004000000 */
[----:B------:R-:W-:Y:S02]  /*4080*/  FMNMX3.FTZ R23, R23, R167, R64, !PT ;  /* 0x000000a717177276 */ /* 0x000fe40007810040 */
[----:B------:R-:W-:-:S02]  /*4090*/  FSEL R170, R70, -INF , !P4 ;  /* 0xff80000046aa7808 */ /* 0x000fc40006000000 */
[----:B------:R-:W-:Y:S02]  /*40a0*/  FMNMX3.FTZ R134, R134, R144, R159, !PT ;  /* 0x0000009086867276 */ /* 0x000fe4000781009f */
[----:B------:R-:W-:Y:S02]  /*40b0*/  FSEL R57, R57, -INF , !P5 ;  /* 0xff80000039397808 */ /* 0x000fe40006800000 */
[----:B------:R-:W-:Y:S02]  /*40c0*/  FMNMX3.FTZ R23, R23, R65, R56, !PT ;  /* 0x0000004117177276 */ /* 0x000fe40007810038 */
[----:B------:R-:W-:Y:S02]  /*40d0*/  LOP3.LUT R6, R215, R14, R39, 0x96, !PT ;  /* 0x0000000ed7067212 */ /* 0x000fe400078e9627 */
[----:B----4-:R-:W-:Y:S02]  /*40e0*/  FMNMX.FTZ R7, R13, R7, !PT ;  /* 0x000000070d077209 */ /* 0x010fe40007810000 */
[----:B------:R-:W-:-:S02]  /*40f0*/  FSEL R168, R71, -INF , !P3 ;  /* 0xff80000047a87808 */ /* 0x000fc40005800000 */
[----:B------:R-:W-:Y:S01]  /*4100*/  FSEL R66, R66, -INF , !P2 ;  /* 0xff80000042427808 */ /* 0x000fe20005000000 */
[----:B------:R-:W4:Y:S01]  /*4110*/  SHFL.BFLY PT, R132, R7, 0x1, 0x1f ;  /* 0x0c201f0007847f89 */ /* 0x000f2200000e0000 */
[----:B------:R-:W-:Y:S02]  /*4120*/  FMNMX3.FTZ R134, R134, R157, R170, !PT ;  /* 0x0000009d86867276 */ /* 0x000fe400078100aa */
[----:B------:R-:W-:Y:S02]  /*4130*/  PRMT R14, R38, 0x7771, RZ ;  /* 0x00007771260e7816 */ /* 0x000fe400000000ff */
[----:B------:R-:W-:Y:S02]  /*4140*/  FMNMX.FTZ R13, R57, R23, !PT ;  /* 0x00000017390d7209 */ /* 0x000fe40007810000 */
[----:B------:R-:W-:Y:S02]  /*4150*/  LOP3.LUT R5, R5, 0xff, RZ, 0xc0, !PT ;  /* 0x000000ff05057812 */ /* 0x000fe400078ec0ff */
[----:B------:R-:W-:Y:S01]  /*4160*/  LOP3.LUT R23, R6, 0xffff, RZ, 0xc0, !PT ;  /* 0x0000ffff06177812 */ /* 0x000fe200078ec0ff */
[----:B------:R-:W5:Y:S01]  /*4170*/  SHFL.BFLY PT, R135, R13, 0x2, 0x1f ;  /* 0x0c401f000d877f89 */ /* 0x000f6200000e0000 */
[----:B------:R-:W-:-:S02]  /*4180*/  FSEL R67, R67, -INF , !P1 ;  /* 0xff80000043437808 */ /* 0x000fc40004800000 */
[----:B------:R-:W-:Y:S02]  /*4190*/  FSEL R58, R58, -INF , !P0 ;  /* 0xff8000003a3a7808 */ /* 0x000fe40004000000 */
[----:B------:R-:W-:Y:S02]  /*41a0*/  FMNMX3.FTZ R134, R134, R168, R66, !PT ;  /* 0x000000a886867276 */ /* 0x000fe40007810042 */
[----:B------:R-:W-:Y:S02]  /*41b0*/  PRMT R5, R5, 0x5410, R14 ;  /* 0x0000541005057816 */ /* 0x000fe4000000000e */
[----:B-1----:R-:W-:Y:S02]  /*41c0*/  FMNMX.FTZ R133, R133, R11, !PT ;  /* 0x0000000b85857209 */ /* 0x002fe40007810000 */
[----:B------:R-:W-:Y:S02]  /*41d0*/  LOP3.LUT R14, R6, 0xff, RZ, 0xc0, !PT ;  /* 0x000000ff060e7812 */ /* 0x000fe400078ec0ff */
[----:B------:R-:W-:Y:S01]  /*41e0*/  SHF.R.U32.HI R11, RZ, 0x8, R23 ;  /* 0x00000008ff0b7819 */ /* 0x000fe20000011617 */
[----:B---3--:R-:W-:Y:S01]  /*41f0*/  FMUL.FTZ R161, R133, UR4 ;  /* 0x0000000485a17c20 */ /* 0x008fe20008410000 */
[----:B------:R-:W-:-:S02]  /*4200*/  FSEL R59, R59, -INF , !P5 ;  /* 0xff8000003b3b7808 */ /* 0x000fc40006800000 */
[----:B------:R-:W-:Y:S02]  /*4210*/  FMNMX3.FTZ R134, R134, R67, R58, !PT ;  /* 0x0000004386867276 */ /* 0x000fe4000781003a */
[----:B------:R-:W-:Y:S01]  /*4220*/  PRMT R11, R14, 0x5410, R11 ;  /* 0x000054100e0b7816 */ /* 0x000fe2000000000b */
[C---:B--2---:R-:W-:Y:S01]  /*4230*/  IMAD.U32 R14, R220.reuse, 0x10000, RZ ;  /* 0x00010000dc0e7824 */ /* 0x044fe200078e00ff */
[----:B------:R-:W-:Y:S02]  /*4240*/  FMNMX.FTZ R134, R59, R134, !PT ;  /* 0x000000863b867209 */ /* 0x000fe40007810000 */
[----:B----4-:R-:W-:Y:S02]  /*4250*/  FMNMX.FTZ R132, R7, R132, !PT ;  /* 0x0000008407847209 */ /* 0x010fe40007810000 */
[----:B------:R-:W-:Y:S02]  /*4260*/  LOP3.LUT R220, R220, 0xff0000, R14, 0xf8, !PT ;  /* 0x00ff0000dcdc7812 */ /* 0x000fe400078ef80e */
[----:B------:R-:W1:Y:S01]  /*4270*/  SHFL.BFLY PT, R14, R134, 0x2, 0x1f ;  /* 0x0c401f00860e7f89 */ /* 0x000e6200000e0000 */
[----:B-----5:R-:W-:Y:S01]  /*4280*/  FMNMX.FTZ R135, R13, R135, !PT ;  /* 0x000000870d877209 */ /* 0x020fe20007810000 */
[----:B------:R-:W-:Y:S01]  /*4290*/  FMUL.FTZ R154, R132, UR4 ;  /* 0x00000004849a7c20 */ /* 0x000fe20008410000 */
[----:B------:R-:W-:-:S02]  /*42a0*/  FSETP.NEU.FTZ.AND P0, PT, R133, -INF , PT ;  /* 0xff8000008500780b */ /* 0x000fc40003f1d000 */
[----:B------:R-:W-:Y:S01]  /*42b0*/  LOP3.LUT R3, R119, 0x200, RZ, 0xc0, !PT ;  /* 0x0000020077037812 */ /* 0x000fe200078ec0ff */
[----:B------:R-:W2:Y:S01]  /*42c0*/  SHFL.BFLY PT, R7, R135, 0x1, 0x1f ;  /* 0x0c201f0087077f89 */ /* 0x000ea200000e0000 */
[----:B------:R-:W-:Y:S02]  /*42d0*/  FSEL R161, R161, RZ, P0 ;  /* 0x000000ffa1a17208 */ /* 0x000fe40000000000 */
[----:B------:R-:W-:Y:S01]  /*42e0*/  FSETP.NEU.FTZ.AND P0, PT, R132, -INF , PT ;  /* 0xff8000008400780b */ /* 0x000fe20003f1d000 */
[----:B------:R-:W-:Y:S01]  /*42f0*/  IMAD.IADD R3, R3, 0x1, R118 ;  /* 0x0000000103037824 */ /* 0x000fe200078e0276 */
[----:B------:R-:W-:Y:S01]  /*4300*/  PRMT R4, R38, 0x7773, RZ ;  /* 0x0000777326047816 */ /* 0x000fe200000000ff */
[--C-:B------:R-:W-:Y:S01]  /*4310*/  FFMA.FTZ R40, R40, UR4, -R161.reuse ;  /* 0x0000000428287c23 */ /* 0x100fe200080108a1 */
[----:B------:R-:W-:Y:S01]  /*4320*/  FSEL R154, R154, RZ, P0 ;  /* 0x000000ff9a9a7208 */ /* 0x000fe20000000000 */
[--C-:B------:R-:W-:Y:S01]  /*4330*/  FFMA.FTZ R39, R45, UR4, -R161.reuse ;  /* 0x000000042d277c23 */ /* 0x100fe200080108a1 */
[----:B------:R-:W-:Y:S01]  /*4340*/  LEA R184, R3, UR5, 0x1 ;  /* 0x0000000503b87c11 */ /* 0x000fe2000f8e08ff */
[----:B------:R-:W-:Y:S01]  /*4350*/  FFMA.FTZ R35, R36, UR4, -R161 ;  /* 0x0000000424237c23 */ /* 0x000fe200080108a1 */
[----:B------:R-:W-:Y:S01]  /*4360*/  PRMT R34, R38, 0x7772, RZ ;  /* 0x0000777226227816 */ /* 0x000fe200000000ff */
[--C-:B------:R-:W-:Y:S01]  /*4370*/  FFMA.FTZ R3, R26, UR4, -R154.reuse ;  /* 0x000000041a037c23 */ /* 0x100fe2000801089a */
[--C-:B------:R-:W-:Y:S01]  /*4380*/  FFMA.FTZ R27, R27, UR4, -R154.reuse ;  /* 0x000000041b1b7c23 */ /* 0x100fe2000801089a */
[----:B------:R-:W-:Y:S01]  /*4390*/  FFMA.FTZ R42, R42, UR4, -R154 ;  /* 0x000000042a2a7c23 */ /* 0x000fe2000801089a */
[----:B------:R-:W-:-:S02]  /*43a0*/  IMAD.IADD R139, R2, 0x1, R184 ;  /* 0x00000001028b7824 */ /* 0x000fc400078e02b8 */
[----:B------:R-:W-:Y:S01]  /*43b0*/  FFMA.FTZ R44, R44, UR4, -R154 ;  /* 0x000000042c2c7c23 */ /* 0x000fe2000801089a */
[----:B------:R3:W-:Y:S01]  /*43c0*/  MUFU.EX2 R2, R27 ;  /* 0x0000001b00027308 */ /* 0x0007e20000000800 */
[----:B-1----:R-:W-:Y:S01]  /*43d0*/  FMNMX.FTZ R134, R134, R14, !PT ;  /* 0x0000000e86867209 */ /* 0x002fe20007810000 */
[----:B------:R-:W-:Y:S01]  /*43e0*/  IMAD.IADD R180, R0, 0x1, R184 ;  /* 0x0000000100b47824 */ /* 0x000fe200078e02b8 */
[----:B------:R-:W-:Y:S01]  /*43f0*/  PRMT R4, R34, 0x5410, R4 ;  /* 0x0000541022047816 */ /* 0x000fe20000000004 */
[----:B------:R-:W1:Y:S01]  /*4400*/  MUFU.EX2 R3, R3 ;  /* 0x0000000300037308 */ /* 0x000e620000000800 */
[----:B------:R-:W-:Y:S01]  /*4410*/  FFMA.FTZ R34, R25, UR4, -R161 ;  /* 0x0000000419227c23 */ /* 0x000fe200080108a1 */
[----:B------:R-:W4:Y:S01]  /*4420*/  SHFL.BFLY PT, R14, R134, 0x1, 0x1f ;  /* 0x0c201f00860e7f89 */ /* 0x000f2200000e0000 */
[----:B--2---:R-:W-:Y:S01]  /*4430*/  FMNMX.FTZ R135, R135, R7, !PT ;  /* 0x0000000787877209 */ /* 0x004fe20007810000 */
[----:B------:R-:W-:Y:S01]  /*4440*/  MUFU.EX2 R40, R40 ;  /* 0x0000002800287308 */ /* 0x000fe20000000800 */
[----:B------:R-:W-:Y:S01]  /*4450*/  PRMT R23, R6, 0x7632, R23 ;  /* 0x0000763206177816 */ /* 0x000fe20000000017 */
[----:B------:R-:W-:Y:S01]  /*4460*/  IMAD.IADD R138, R0, 0x1, R139 ;  /* 0x00000001008a7824 */ /* 0x000fe200078e028b */
[C---:B------:R-:W-:Y:S01]  /*4470*/  FSETP.NEU.FTZ.AND P0, PT, R135.reuse, -INF , PT ;  /* 0xff8000008700780b */ /* 0x040fe20003f1d000 */
[----:B------:R-:W2:Y:S01]  /*4480*/  MUFU.EX2 R39, R39 ;  /* 0x0000002700277308 */ /* 0x000ea20000000800 */
[----:B------:R-:W-:Y:S01]  /*4490*/  FMUL.FTZ R140, R135, UR4 ;  /* 0x00000004878c7c20 */ /* 0x000fe20008410000 */
[----:B------:R-:W-:Y:S01]  /*44a0*/  SHF.R.U32.HI R13, RZ, 0x18, R6 ;  /* 0x00000018ff0d7819 */ /* 0x000fe20000011606 */
[----:B------:R-:W5:Y:S01]  /*44b0*/  LDSM.16.MT88.4 R116, [R184+0x6000] ;  /* 0x00600000b874783b */ /* 0x000f620000004200 */
[----:B------:R-:W-:Y:S01]  /*44c0*/  MUFU.EX2 R42, R42 ;  /* 0x0000002a002a7308 */ /* 0x000fe20000000800 */
[----:B------:R-:W-:Y:S01]  /*44d0*/  LOP3.LUT R4, R4, 0xff00ff, RZ, 0xc0, !PT ;  /* 0x00ff00ff04047812 */ /* 0x000fe200078ec0ff */
[----:B------:R-:W-:Y:S01]  /*44e0*/  FFMA.FTZ R54, R22, UR4, -R154 ;  /* 0x0000000416367c23 */ /* 0x000fe2000801089a */
[----:B------:R-:W-:Y:S01]  /*44f0*/  LOP3.LUT R6, R23, 0xff, RZ, 0xc0, !PT ;  /* 0x000000ff17067812 */ /* 0x000fe200078ec0ff */
[----:B------:R-:W2:Y:S01]  /*4500*/  MUFU.EX2 R44, R44 ;  /* 0x0000002c002c7308 */ /* 0x000ea20000000800 */
[----:B------:R-:W-:Y:S01]  /*4510*/  LOP3.LUT R9, R172, R46, R61, 0x96, !PT ;  /* 0x0000002eac097212 */ /* 0x000fe200078e963d */
[----:B------:R-:W5:Y:S01]  /*4520*/  LDSM.16.MT88.4 R80, [R180+0x6000] ;  /* 0x00600000b450783b */ /* 0x000f620000004200 */
[----:B------:R-:W-:Y:S01]  /*4530*/  FSEL R140, R140, RZ, P0 ;  /* 0x000000ff8c8c7208 */ /* 0x000fe20000000000 */
[----:B------:R-:W-:Y:S01]  /*4540*/  MUFU.EX2 R35, R35 ;  /* 0x0000002300237308 */ /* 0x000fe20000000800 */
[----:B------:R-:W-:Y:S01]  /*4550*/  PRMT R13, R6, 0x5410, R13 ;  /* 0x00005410060d7816 */ /* 0x000fe2000000000d */
[----:B---3--:R-:W-:Y:S01]  /*4560*/  IMAD.WIDE.U32 R26, R9, -0x326172a9, RZ ;  /* 0xcd9e8d57091a7825 */ /* 0x008fe200078e00ff */
[--C-:B------:R-:W-:Y:S01]  /*4570*/  HSET2.LE.AND R103, R4, R220.reuse, PT ;  /* 0x000000dc04677233 */ /* 0x100fe20003803000 */
[----:B------:R-:W3:Y:S01]  /*4580*/  MUFU.EX2 R34, R34 ;  /* 0x0000002200227308 */ /* 0x000ee20000000800 */
[----:B-1----:R-:W-:Y:S01]  /*4590*/  F2FP.BF16.F32.PACK_AB R0, R2, R3 ;  /* 0x000000030200723e */ /* 0x002fe200000010ff */
[--C-:B------:R-:W-:Y:S01]  /*45a0*/  FFMA.FTZ R52, R88, UR4, -R140.reuse ;  /* 0x0000000458347c23 */ /* 0x100fe2000801088c */
[----:B----4-:R-:W-:Y:S01]  /*45b0*/  FMNMX.FTZ R134, R134, R14, !PT ;  /* 0x0000000e86867209 */ /* 0x010fe20007810000 */
[--C-:B------:R-:W-:Y:S01]  /*45c0*/  FFMA.FTZ R51, R89, UR4, -R140.reuse ;  /* 0x0000000459337c23 */ /* 0x100fe2000801088c */
[--C-:B------:R-:W-:Y:S01]  /*45d0*/  HSET2.LE.AND R11, R11, R220.reuse, PT ;  /* 0x000000dc0b0b7233 */ /* 0x100fe20003803000 */
[--C-:B------:R-:W-:Y:S01]  /*45e0*/  FFMA.FTZ R50, R84, UR4, -R140.reuse ;  /* 0x0000000454327c23 */ /* 0x100fe2000801088c */
[C---:B------:R-:W-:Y:S01]  /*45f0*/  FSETP.NEU.FTZ.AND P0, PT, R134.reuse, -INF , PT ;  /* 0xff8000008600780b */ /* 0x040fe20003f1d000 */
[----:B------:R-:W-:Y:S01]  /*4600*/  FMUL.FTZ R55, R134, UR4 ;  /* 0x0000000486377c20 */ /* 0x000fe20008410000 */
[----:B--2---:R-:W-:Y:S01]  /*4610*/  F2FP.BF16.F32.PACK_AB R100, R39, R40 ;  /* 0x000000282764723e */ /* 0x004fe200000010ff */
[----:B------:R-:W-:Y:S01]  /*4620*/  FFMA.FTZ R38, R85, UR4, -R140 ;  /* 0x0000000455267c23 */ /* 0x000fe2000801088c */
[--C-:B------:R-:W-:Y:S01]  /*4630*/  HSET2.LE.AND R13, R13, R220.reuse, PT ;  /* 0x000000dc0d0d7233 */ /* 0x100fe20003803000 */
[----:B------:R-:W1:Y:S01]  /*4640*/  LDSM.16.MT88.4 R112, [R139+0x6000] ;  /* 0x006000008b70783b */ /* 0x000e620000004200 */
[----:B------:R-:W-:Y:S01]  /*4650*/  FSEL R55, R55, RZ, P0 ;  /* 0x000000ff37377208 */ /* 0x000fe20000000000 */
[----:B------:R-:W-:Y:S01]  /*4660*/  MUFU.EX2 R52, R52 ;  /* 0x0000003400347308 */ /* 0x000fe20000000800 */
[----:B------:R-:W-:Y:S01]  /*4670*/  LOP3.LUT R103, R0, R103, RZ, 0xc0, !PT ;  /* 0x0000006700677212 */ /* 0x000fe200078ec0ff */
[----:B------:R-:W-:Y:S01]  /*4680*/  IMAD.MOV.U32 R0, RZ, RZ, R26 ;  /* 0x000000ffff007224 */ /* 0x000fe200078e001a */
[----:B------:R-:W-:Y:S01]  /*4690*/  F2FP.BF16.F32.PACK_AB R101, R44, R42 ;  /* 0x0000002a2c65723e */ /* 0x000fe200000010ff */
[--C-:B------:R-:W-:Y:S01]  /*46a0*/  FFMA.FTZ R49, R43, UR4, -R55.reuse ;  /* 0x000000042b317c23 */ /* 0x100fe20008010837 */
[--C-:B------:R-:W-:Y:S01]  /*46b0*/  FFMA.FTZ R48, R41, UR4, -R55.reuse ;  /* 0x0000000429307c23 */ /* 0x100fe20008010837 */
[----:B------:R-:W-:Y:S01]  /*46c0*/  LOP3.LUT R100, R100, R11, RZ, 0xc0, !PT ;  /* 0x0000000b64647212 */ /* 0x000fe200078ec0ff */
[--C-:B------:R-:W-:Y:S01]  /*46d0*/  FFMA.FTZ R37, R86, UR4, -R55.reuse ;  /* 0x0000000456257c23 */ /* 0x100fe20008010837 */
[C---:B------:R-:W-:Y:S01]  /*46e0*/  PRMT R23, R26.reuse, 0x7773, RZ ;  /* 0x000077731a177816 */ /* 0x040fe200000000ff */
[----:B------:R-:W-:Y:S01]  /*46f0*/  FFMA.FTZ R36, R87, UR4, -R55 ;  /* 0x0000000457247c23 */ /* 0x000fe20008010837 */
[----:B------:R-:W-:Y:S01]  /*4700*/  PRMT R9, R26, 0x7772, RZ ;  /* 0x000077721a097816 */ /* 0x000fe200000000ff */
[----:B------:R-:W-:Y:S01]  /*4710*/  MUFU.EX2 R49, R49 ;  /* 0x0000003100317308 */ /* 0x000fe20000000800 */
[----:B------:R-:W-:Y:S01]  /*4720*/  LOP3.LUT R11, R215, R62, R27, 0x96, !PT ;  /* 0x0000003ed70b7212 */ /* 0x000fe200078e961b */
[----:B------:R-:W-:Y:S01]  /*4730*/  FFMA.FTZ R53, R24, UR4, -R154 ;  /* 0x0000000418357c23 */ /* 0x000fe2000801089a */
[--C-:B------:R-:W-:Y:S01]  /*4740*/  HSET2.LE.AND R5, R5, R220.reuse, PT ;  /* 0x000000dc05057233 */ /* 0x100fe20003803000 */
[----:B------:R-:W2:Y:S01]  /*4750*/  MUFU.EX2 R48, R48 ;  /* 0x0000003000307308 */ /* 0x000ea20000000800 */
[----:B------:R-:W-:Y:S01]  /*4760*/  LOP3.LUT R101, R101, R13, RZ, 0xc0, !PT ;  /* 0x0000000d65657212 */ /* 0x000fe200078ec0ff */
[--C-:B------:R-:W-:Y:S01]  /*4770*/  FFMA.FTZ R47, R20, UR4, -R161.reuse ;  /* 0x00000004142f7c23 */ /* 0x100fe200080108a1 */
[----:B---3--:R-:W-:Y:S01]  /*4780*/  F2FP.BF16.F32.PACK_AB R102, R34, R35 ;  /* 0x000000232266723e */ /* 0x008fe200000010ff */
[----:B------:R-:W-:Y:S01]  /*4790*/  MUFU.EX2 R51, R51 ;  /* 0x0000003300337308 */ /* 0x000fe20000000800 */
[----:B------:R-:W-:Y:S01]  /*47a0*/  PRMT R13, R26, 0x7771, RZ ;  /* 0x000077711a0d7816 */ /* 0x000fe200000000ff */
[----:B------:R-:W-:Y:S01]  /*47b0*/  FFMA.FTZ R46, R21, UR4, -R161 ;  /* 0x00000004152e7c23 */ /* 0x000fe200080108a1 */
[----:B------:R-:W-:Y:S01]  /*47c0*/  LOP3.LUT R0, R0, 0xff, RZ, 0xc0, !PT ;  /* 0x000000ff00007812 */ /* 0x000fe200078ec0ff */
[----:B------:R-:W-:Y:S01]  /*47d0*/  MUFU.EX2 R50, R50 ;  /* 0x0000003200327308 */ /* 0x000fe20000000800 */
[----:B------:R-:W-:Y:S01]  /*47e0*/  PRMT R9, R9, 0x5410, R23 ;  /* 0x0000541009097816 */ /* 0x000fe20000000017 */
[----:B------:R-:W-:Y:S01]  /*47f0*/  FFMA.FTZ R43, R16, UR4, -R161 ;  /* 0x00000004102b7c23 */ /* 0x000fe200080108a1 */
[C---:B------:R-:W-:Y:S01]  /*4800*/  LOP3.LUT R23, R11.reuse, 0xffff, RZ, 0xc0, !PT ;  /* 0x0000ffff0b177812 */ /* 0x040fe200078ec0ff */
[----:B------:R-:W3:Y:S01]  /*4810*/  MUFU.EX2 R38, R38 ;  /* 0x0000002600267308 */ /* 0x000ee20000000800 */
[C---:B------:R-:W-:Y:S01]  /*4820*/  PRMT R14, R11.reuse, 0x7632, R14 ;  /* 0x000076320b0e7816 */ /* 0x040fe2000000000e */
[--C-:B------:R-:W-:Y:S01]  /*4830*/  FFMA.FTZ R45, R18, UR4, -R154.reuse ;  /* 0x00000004122d7c23 */ /* 0x100fe2000801089a */
[----:B------:R-:W-:Y:S01]  /*4840*/  LOP3.LUT R102, R102, R5, RZ, 0xc0, !PT ;  /* 0x0000000566667212 */ /* 0x000fe200078ec0ff */
[----:B------:R-:W-:Y:S01]  /*4850*/  MUFU.EX2 R37, R37 ;  /* 0x0000002500257308 */ /* 0x000fe20000000800 */
[----:B------:R-:W-:Y:S01]  /*4860*/  PRMT R13, R0, 0x5410, R13 ;  /* 0x00005410000d7816 */ /* 0x000fe2000000000d */
[----:B------:R-:W4:Y:S01]  /*4870*/  LDSM.16.MT88.4 R4, [R138+0x6000] ;  /* 0x006000008a04783b */ /* 0x000f220000004200 */
[----:B------:R-:W-:Y:S01]  /*4880*/  LOP3.LUT R0, R11, 0xff, RZ, 0xc0, !PT ;  /* 0x000000ff0b007812 */ /* 0x000fe200078ec0ff */
[----:B------:R-:W3:Y:S01]  /*4890*/  MUFU.EX2 R36, R36 ;  /* 0x0000002400247308 */ /* 0x000ee20000000800 */
[----:B------:R-:W-:Y:S01]  /*48a0*/  SHF.R.U32.HI R11, RZ, 0x18, R11 ;  /* 0x00000018ff0b7819 */ /* 0x000fe2000001160b */
[----:B------:R-:W-:Y:S01]  /*48b0*/  FFMA.FTZ R41, R19, UR4, -R154 ;  /* 0x0000000413297c23 */ /* 0x000fe2000801089a */
[----:B------:R-:W-:Y:S01]  /*48c0*/  SHF.R.U32.HI R23, RZ, 0x8, R23 ;  /* 0x00000008ff177819 */ /* 0x000fe20000011617 */
[----:B------:R-:W-:Y:S01]  /*48d0*/  MUFU.EX2 R54, R54 ;  /* 0x0000003600367308 */ /* 0x000fe20000000800 */
[----:B------:R-:W-:Y:S01]  /*48e0*/  LOP3.LUT R14, R14, 0xff, RZ, 0xc0, !PT ;  /* 0x000000ff0e0e7812 */ /* 0x000fe200078ec0ff */
[C---:B-----5:R-:W-:Y:S01]  /*48f0*/  HMMA.16816.F32.BF16 R124, R100.reuse, R116, RZ ;  /* 0x00000074647c723c */ /* 0x060fe200000418ff */
[----:B------:R-:W-:Y:S01]  /*4900*/  PRMT R0, R0, 0x5410, R23 ;  /* 0x0000541000007816 */ /* 0x000fe20000000017 */
[----:B------:R-:W5:Y:S01]  /*4910*/  MUFU.EX2 R53, R53 ;  /* 0x0000003500357308 */ /* 0x000f620000000800 */
[----:B------:R-:W-:Y:S01]  /*4920*/  PRMT R11, R14, 0x5410, R11 ;  /* 0x000054100e0b7816 */ /* 0x000fe2000000000b */
[----:B------:R-:W5:Y:S01]  /*4930*/  LDSM.16.MT88.4 R20, [R184+0x6800] ;  /* 0x00680000b814783b */ /* 0x000f620000004200 */
[----:B------:R-:W-:Y:S01]  /*4940*/  LOP3.LUT R8, R225, R8, R15, 0x96, !PT ;  /* 0x00000008e1087212 */ /* 0x000fe200078e960f */
[----:B------:R-:W-:Y:S01]  /*4950*/  MUFU.EX2 R47, R47 ;  /* 0x0000002f002f7308 */ /* 0x000fe20000000800 */
[--C-:B------:R-:W-:Y:S01]  /*4960*/  HSET2.LE.AND R96, R0, R220.reuse, PT ;  /* 0x000000dc00607233 */ /* 0x100fe20003803000 */
[C---:B------:R-:W-:Y:S01]  /*4970*/  HMMA.16816.F32.BF16 R72, R100.reuse, R80, RZ ;  /* 0x000000506448723c */ /* 0x040fe200000418ff */
[--C-:B------:R-:W-:Y:S01]  /*4980*/  HSET2.LE.AND R97, R11, R220.reuse, PT ;  /* 0x000000dc0b617233 */ /* 0x100fe20003803000 */
[----:B------:R-:W-:Y:S01]  /*4990*/  IMAD.WIDE.U32 R14, R8, -0x2daee0ad, RZ ;  /* 0xd2511f53080e7825 */ /* 0x000fe200078e00ff */
[----:B--2---:R-:W-:Y:S01]  /*49a0*/  F2FP.BF16.F32.PACK_AB R0, R48, R49 ;  /* 0x000000313000723e */ /* 0x004fe200000010ff */
[----:B------:R-:W-:Y:S01]  /*49b0*/  MUFU.EX2 R46, R46 ;  /* 0x0000002e002e7308 */ /* 0x000fe20000000800 */
[----:B------:R-:W-:Y:S01]  /*49c0*/  LOP3.LUT R9, R9, 0xff00ff, RZ, 0xc0, !PT ;  /* 0x00ff00ff09097812 */ /* 0x000fe200078ec0ff */
[----:B------:R-:W-:Y:S01]  /*49d0*/  FFMA.FTZ R62, R175, UR4, -R140 ;  /* 0x00000004af3e7c23 */ /* 0x000fe2000801088c */
[----:B------:R-:W-:Y:S01]  /*49e0*/  LOP3.LUT R97, R0, R97, RZ, 0xc0, !PT ;  /* 0x0000006100617212 */ /* 0x000fe200078ec0ff */
[----:B------:R-:W-:Y:S01]  /*49f0*/  IMAD.MOV.U32 R0, RZ, RZ, R14 ;  /* 0x000000ffff007224 */ /* 0x000fe200078e000e */
[--C-:B------:R-:W-:Y:S01]  /*4a00*/  HSET2.LE.AND R13, R13, R220.reuse, PT ;  /* 0x000000dc0d0d7233 */ /* 0x100fe20003803000 */
[----:B------:R-:W-:Y:S01]  /*4a10*/  MUFU.EX2 R43, R43 ;  /* 0x0000002b002b7308 */ /* 0x000fe20000000800 */
[--C-:B------:R-:W-:Y:S01]  /*4a20*/  HSET2.LE.AND R99, R9, R220.reuse, PT ;  /* 0x000000dc09637233 */ /* 0x100fe20003803000 */
[C---:B-1----:R-:W-:Y:S01]  /*4a30*/  HMMA.16816.F32.BF16 R88, R100.reuse, R112, RZ ;  /* 0x000000706458723c */ /* 0x042fe200000418ff */
[----:B---3--:R-:W-:Y:S01]  /*4a40*/  F2FP.BF16.F32.PACK_AB R98, R38, R50 ;  /* 0x000000322662723e */ /* 0x008fe200000010ff */
[----:B------:R-:W-:Y:S01]  /*4a50*/  MUFU.EX2 R45, R45 ;  /* 0x0000002d002d7308 */ /* 0x000fe20000000800 */
[----:B------:R-:W-:Y:S01]  /*4a60*/  F2FP.BF16.F32.PACK_AB R9, R51, R52 ;  /* 0x000000343309723e */ /* 0x000fe200000010ff */
[--C-:B------:R-:W-:Y:S01]  /*4a70*/  FFMA.FTZ R166, R166, UR4, -R154.reuse ;  /* 0x00000004a6a67c23 */ /* 0x100fe2000801089a */
[----:B------:R-:W-:Y:S01]  /*4a80*/  PRMT R11, R14, 0x7771, RZ ;  /* 0x000077710e0b7816 */ /* 0x000fe200000000ff */
[----:B------:R-:W-:Y:S01]  /*4a90*/  MUFU.EX2 R41, R41 ;  /* 0x0000002900297308 */ /* 0x000fe20000000800 */
[----:B------:R-:W-:Y:S01]  /*4aa0*/  LOP3.LUT R0, R0, 0xff, RZ, 0xc0, !PT ;  /* 0x000000ff00007812 */ /* 0x000fe200078ec0ff */
[C---:B------:R-:W-:Y:S01]  /*4ab0*/  HMMA.16816.F32.BF16 R120, R100.reuse, R118, RZ ;  /* 0x000000766478723c */ /* 0x040fe200000418ff */
[----:B------:R-:W-:Y:S01]  /*4ac0*/  LOP3.LUT R10, R141, R10, R15, 0x96, !PT ;  /* 0x0000000a8d0a7212 */ /* 0x000fe200078e960f */
[----:B------:R-:W-:Y:S01]  /*4ad0*/  MUFU.EX2 R62, R62 ;  /* 0x0000003e003e7308 */ /* 0x000fe20000000800 */
[----:B------:R-:W-:Y:S01]  /*4ae0*/  LOP3.LUT R98, R98, R13, RZ, 0xc0, !PT ;  /* 0x0000000d62627212 */ /* 0x000fe200078ec0ff */
[----:B------:R-:W-:Y:S01]  /*4af0*/  FFMA.FTZ R163, R163, UR4, -R154 ;  /* 0x00000004a3a37c23 */ /* 0x000fe2000801089a */
[----:B------:R-:W-:Y:S01]  /*4b00*/  LOP3.LUT R96, R9, R96, RZ, 0xc0, !PT ;  /* 0x0000006009607212 */ /* 0x000fe200078ec0ff */
[--C-:B------:R-:W-:Y:S01]  /*4b10*/  FFMA.FTZ R153, R153, UR4, -R161.reuse ;  /* 0x0000000499997c23 */ /* 0x100fe200080108a1 */
[----:B------:R-:W-:Y:S01]  /*4b20*/  F2FP.BF16.F32.PACK_AB R13, R36, R37 ;  /* 0x00000025240d723e */ /* 0x000fe200000010ff */
[C---:B----4-:R-:W-:Y:S01]  /*4b30*/  HMMA.16816.F32.BF16 R104, R100.reuse, R4, RZ ;  /* 0x000000046468723c */ /* 0x050fe200000418ff */
[C---:B------:R-:W-:Y:S01]  /*4b40*/  PRMT R8, R14.reuse, 0x7773, RZ ;  /* 0x000077730e087816 */ /* 0x040fe200000000ff */
[----:B------:R-:W-:Y:S01]  /*4b50*/  MUFU.EX2 R163, R163 ;  /* 0x000000a300a37308 */ /* 0x000fe20000000800 */
[----:B------:R-:W-:Y:S01]  /*4b60*/  PRMT R9, R14, 0x7772, RZ ;  /* 0x000077720e097816 */ /* 0x000fe200000000ff */
[----:B------:R-:W-:Y:S01]  /*4b70*/  FFMA.FTZ R155, R155, UR4, -R161 ;  /* 0x000000049b9b7c23 */ /* 0x000fe200080108a1 */
[----:B------:R-:W-:Y:S01]  /*4b80*/  PRMT R11, R0, 0x5410, R11 ;  /* 0x00005410000b7816 */ /* 0x000fe2000000000b */
[----:B------:R-:W-:Y:S01]  /*4b90*/  FFMA.FTZ R0, R17, UR4, -R161 ;  /* 0x0000000411007c23 */ /* 0x000fe200080108a1 */
[C---:B------:R-:W-:Y:S01]  /*4ba0*/  PRMT R12, R10.reuse, 0x7632, R12 ;  /* 0x000076320a0c7816 */ /* 0x040fe2000000000c */
[----:B------:R-:W-:Y:S01]  /*4bb0*/  HMMA.16816.F32.BF16 R76, R100, R82, RZ ;  /* 0x00000052644c723c */ /* 0x000fe200000418ff */
[----:B------:R-:W-:Y:S01]  /*4bc0*/  LOP3.LUT R99, R13, R99, RZ, 0xc0, !PT ;  /* 0x000000630d637212 */ /* 0x000fe200078ec0ff */
[----:B------:R-:W1:Y:S01]  /*4bd0*/  LDSM.16.MT88.4 R16, [R180+0x6800] ;  /* 0x00680000b410783b */ /* 0x000e620000004200 */
[----:B------:R-:W-:Y:S01]  /*4be0*/  PRMT R9, R9, 0x5410, R8 ;  /* 0x0000541009097816 */ /* 0x000fe20000000008 */
[----:B------:R-:W2:Y:S01]  /*4bf0*/  MUFU.EX2 R0, R0 ;  /* 0x0000000000007308 */ /* 0x000ea20000000800 */
[----:B------:R-:W-:Y:S01]  /*4c00*/  LOP3.LUT R8, R10, 0xffff, RZ, 0xc0, !PT ;  /* 0x0000ffff0a087812 */ /* 0x000fe200078ec0ff */
[----:B------:R-:W-:Y:S01]  /*4c10*/  FFMA.FTZ R164, R164, UR4, -R140 ;  /* 0x00000004a4a47c23 */ /* 0x000fe2000801088c */
[----:B------:R-:W-:Y:S01]  /*4c20*/  LOP3.LUT R13, R10, 0xff, RZ, 0xc0, !PT ;  /* 0x000000ff0a0d7812 */ /* 0x000fe200078ec0ff */
[----:B------:R-:W-:Y:S01]  /*4c30*/  HMMA.16816.F32.BF16 R108, R96, R4, RZ ;  /* 0x00000004606c723c */ /* 0x000fe200000418ff */
[----:B------:R-:W-:Y:S01]  /*4c40*/  SHF.R.U32.HI R10, RZ, 0x18, R10 ;  /* 0x00000018ff0a7819 */ /* 0x000fe2000001160a */
[----:B------:R-:W-:Y:S01]  /*4c50*/  MUFU.EX2 R155, R155 ;  /* 0x0000009b009b7308 */ /* 0x000fe20000000800 */
[----:B------:R-:W-:Y:S01]  /*4c60*/  LOP3.LUT R24, R12, 0xff, RZ, 0xc0, !PT ;  /* 0x000000ff0c187812 */ /* 0x000fe200078ec0ff */
[----:B------:R-:W-:Y:S01]  /*4c70*/  FFMA.FTZ R170, R170, UR4, -R55 ;  /* 0x00000004aaaa7c23 */ /* 0x000fe20008010837 */
[----:B------:R-:W-:Y:S01]  /*4c80*/  SHF.R.U32.HI R8, RZ, 0x8, R8 ;  /* 0x00000008ff087819 */ /* 0x000fe20000011608 */
[----:B------:R-:W-:Y:S01]  /*4c90*/  FFMA.FTZ R165, R165, UR4, -R140 ;  /* 0x00000004a5a57c23 */ /* 0x000fe2000801088c */
[----:B------:R-:W-:Y:S01]  /*4ca0*/  PRMT R10, R24, 0x5410, R10 ;  /* 0x00005410180a7816 */ /* 0x000fe2000000000a */
[----:B------:R-:W-:Y:S01]  /*4cb0*/  HMMA.16816.F32.BF16 R92, R100, R114, RZ ;  /* 0x00000072645c723c */ /* 0x000fe200000418ff */
[----:B------:R-:W-:Y:S01]  /*4cc0*/  LOP3.LUT R222, R217, R222, R239, 0x96, !PT ;  /* 0x000000ded9de7212 */ /* 0x000fe200078e96ef */
[----:B------:R-:W-:Y:S01]  /*4cd0*/  FFMA.FTZ R157, R157, UR4, -R55 ;  /* 0x000000049d9d7c23 */ /* 0x000fe20008010837 */
[----:B------:R-:W-:Y:S01]  /*4ce0*/  PRMT R8, R13, 0x5410, R8 ;  /* 0x000054100d087816 */ /* 0x000fe20000000008 */
[----:B------:R-:W-:Y:S01]  /*4cf0*/  MUFU.EX2 R165, R165 ;  /* 0x000000a500a57308 */ /* 0x000fe20000000800 */
[--C-:B------:R-:W-:Y:S01]  /*4d00*/  HSET2.LE.AND R25, R10, R220.reuse, PT ;  /* 0x000000dc0a197233 */ /* 0x100fe20003803000 */
[----:B------:R-:W-:Y:S01]  /*4d10*/  IMAD.WIDE.U32 R222, R222, -0x326172a9, RZ ;  /* 0xcd9e8d57dede7825 */ /* 0x000fe200078e00ff */
[----:B-----5:R-:W-:Y:S01]  /*4d20*/  F2FP.BF16.F32.PACK_AB R4, R53, R54 ;  /* 0x000000363504723e */ /* 0x020fe200000010ff */
[C---:B------:R-:W-:Y:S01]  /*4d30*/  HMMA.16816.F32.BF16 R128, R96.reuse, R116, RZ ;  /* 0x000000746080723c */ /* 0x040fe200000418ff */
[----:B------:R-:W-:Y:S01]  /*4d40*/  LOP3.LUT R9, R9, 0xff00ff, RZ, 0xc0, !PT ;  /* 0x00ff00ff09097812 */ /* 0x000fe200078ec0ff */
[----:B------:R-:W3:Y:S01]  /*4d50*/  LDSM.16.MT88.4 R12, [R139+0x6800] ;  /* 0x006800008b0c783b */ /* 0x000ee20000004200 */
[--C-:B------:R-:W-:Y:S01]  /*4d60*/  HSET2.LE.AND R11, R11, R220.reuse, PT ;  /* 0x000000dc0b0b7233 */ /* 0x100fe20003803000 */
[----:B------:R-:W-:Y:S01]  /*4d70*/  MUFU.EX2 R157, R157 ;  /* 0x0000009d009d7308 */ /* 0x000fe20000000800 */
[--C-:B------:R-:W-:Y:S01]  /*4d80*/  HSET2.LE.AND R24, R8, R220.reuse, PT ;  /* 0x000000dc08187233 */ /* 0x100fe20003803000 */
[--C-:B------:R-:W-:Y:S01]  /*4d90*/  FFMA.FTZ R150, R150, UR4, -R161.reuse ;  /* 0x0000000496967c23 */ /* 0x100fe200080108a1 */
[----:B------:R-:W-:Y:S01]  /*4da0*/  LOP3.LUT R25, R4, R25, RZ, 0xc0, !PT ;  /* 0x0000001904197212 */ /* 0x000fe200078ec0ff */
[C---:B------:R-:W-:Y:S01]  /*4db0*/  HMMA.16816.F32.BF16 R68, R96.reuse, R80, RZ ;  /* 0x000000506044723c */ /* 0x040fe200000418ff */
[----:B--2---:R-:W-:Y:S01]  /*4dc0*/  F2FP.BF16.F32.PACK_AB R26, R0, R43 ;  /* 0x0000002b001a723e */ /* 0x004fe200000010ff */
[----:B------:R-:W-:Y:S01]  /*4dd0*/  FFMA.FTZ R240, R152, UR4, -R161 ;  /* 0x0000000498f07c23 */ /* 0x000fe200080108a1 */
[----:B------:R-:W-:Y:S01]  /*4de0*/  F2FP.BF16.F32.PACK_AB R5, R46, R47 ;  /* 0x0000002f2e05723e */ /* 0x000fe200000010ff */
[----:B------:R-:W-:Y:S01]  /*4df0*/  FFMA.FTZ R146, R146, UR4, -R154 ;  /* 0x0000000492927c23 */ /* 0x000fe2000801089a */
[----:B------:R-:W-:Y:S01]  /*4e00*/  LOP3.LUT R4, R29, R32, R223, 0x96, !PT ;  /* 0x000000201d047212 */ /* 0x000fe200078e96df */
[----:B------:R-:W-:Y:S01]  /*4e10*/  MUFU.EX2 R150, R150 ;  /* 0x0000009600967308 */ /* 0x000fe20000000800 */
[----:B------:R-:W-:Y:S01]  /*4e20*/  LOP3.LUT R26, R26, R11, RZ, 0xc0, !PT ;  /* 0x0000000b1a1a7212 */ /* 0x000fe200078ec0ff */
[----:B------:R-:W-:Y:S01]  /*4e30*/  HMMA.16816.F32.BF16 R84, R96, R112, RZ ;  /* 0x000000706054723c */ /* 0x000fe200000418ff */
[----:B------:R-:W-:Y:S01]  /*4e40*/  HSET2.LE.AND R27, R9, R220, PT ;  /* 0x000000dc091b7233 */ /* 0x000fe20003803000 */
[----:B------:R-:W-:Y:S01]  /*4e50*/  MUFU.EX2 R240, R240 ;  /* 0x000000f000f07308 */ /* 0x000fe20000000800 */
[----:B------:R-:W-:Y:S01]  /*4e60*/  LOP3.LUT R24, R5, R24, RZ, 0xc0, !PT ;  /* 0x0000001805187212 */ /* 0x000fe200078ec0ff */
[----:B------:R-:W2:Y:S01]  /*4e70*/  LDSM.16.MT88.4 R8, [R138+0x6800] ;  /* 0x006800008a08783b */ /* 0x000ea20000004200 */
[----:B------:R-:W-:Y:S01]  /*4e80*/  IMAD.WIDE.U32 R4, R4, -0x2daee0ad, RZ ;  /* 0xd2511f5304047825 */ /* 0x000fe200078e00ff */
[----:B------:R-:W-:-:S03]  /*4e90*/  LOP3.LUT R230, R28, R222, R227, 0x96, !PT ;  /* 0x000000de1ce67212 */ /* 0x000fc600078e96e3 */
[----:B------:R-:W-:Y:S01]  /*4ea0*/  FFMA.FTZ R151, R151, UR4, -R154 ;  /* 0x0000000497977c23 */ /* 0x000fe2000801089a */
[----:B------:R-:W-:Y:S01]  /*4eb0*/  HMMA.16816.F32.BF16 R116, R96, R118, RZ ;  /* 0x000000766074723c */ /* 0x000fe200000418ff */
[----:B------:R-:W-:Y:S01]  /*4ec0*/  F2FP.BF16.F32.PACK_AB R61, R41, R45 ;  /* 0x0000002d293d723e */ /* 0x000fe200000010ff */
[----:B------:R-:W-:Y:S01]  /*4ed0*/  MUFU.EX2 R146, R146 ;  /* 0x0000009200927308 */ /* 0x000fe20000000800 */
[----:B------:R-:W-:Y:S01]  /*4ee0*/  IMAD.WIDE.U32 R230, R230, -0x2daee0ad, RZ ;  /* 0xd2511f53e6e67825 */ /* 0x000fe200078e00ff */
[----:B------:R-:W-:-:S03]  /*4ef0*/  LOP3.LUT R228, R28, R222, R235, 0x96, !PT ;  /* 0x000000de1ce47212 */ /* 0x000fc600078e96eb */
[----:B------:R-:W-:Y:S01]  /*4f00*/  FADD.FTZ R51, R52, R51 ;  /* 0x0000003334337221 */ /* 0x000fe20000010000 */
[----:B------:R-:W-:Y:S01]  /*4f10*/  LOP3.LUT R27, R61, R27, RZ, 0xc0, !PT ;  /* 0x0000001b3d1b7212 */ /* 0x000fe200078ec0ff */
[----:B------:R-:W-:Y:S01]  /*4f20*/  FFMA.FTZ R61, R176, UR4, -R140 ;  /* 0x00000004b03d7c23 */ /* 0x000fe2000801088c */
[----:B------:R-:W-:Y:S01]  /*4f30*/  HMMA.16816.F32.BF16 R80, R96, R82, RZ ;  /* 0x000000526050723c */ /* 0x000fe200000418ff */
[----:B------:R-:W-:Y:S01]  /*4f40*/  LOP3.LUT R179, R173, R4, R231, 0x96, !PT ;  /* 0x00000004adb37212 */ /* 0x000fe200078e96e7 */
[----:B------:R-:W-:Y:S01]  /*4f50*/  FFMA.FTZ R176, R142, UR4, -R55 ;  /* 0x000000048eb07c23 */ /* 0x000fe20008010837 */
[----:B------:R-:W-:-:S04]  /*4f60*/  IMAD.WIDE.U32 R228, R228, -0x2daee0ad, RZ ;  /* 0xd2511f53e4e47825 */ /* 0x000fc800078e00ff */
[----:B------:R-:W-:Y:S01]  /*4f70*/  FADD.FTZ R48, R49, R48 ;  /* 0x0000003031307221 */ /* 0x000fe20000010000 */
[----:B------:R-:W-:Y:S01]  /*4f80*/  MUFU.EX2 R61, R61 ;  /* 0x0000003d003d7308 */ /* 0x000fe20000000800 */
[----:B------:R-:W-:Y:S01]  /*4f90*/  FADD.FTZ R39, R40, R39 ;  /* 0x0000002728277221 */ /* 0x000fe20000010000 */
[----:B------:R-:W-:Y:S01]  /*4fa0*/  FADD.FTZ R42, R42, R44 ;  /* 0x0000002c2a2a7221 */ /* 0x000fe20000010000 */
[----:B------:R-:W-:Y:S01]  /*4fb0*/  HMMA.16816.F32.BF16 R112, R96, R114, RZ ;  /* 0x000000726070723c */ /* 0x000fe200000418ff */
[----:B------:R-:W-:Y:S01]  /*4fc0*/  FADD.FTZ R51, R50, R51 ;  /* 0x0000003332337221 */ /* 0x000fe20000010000 */
[----:B------:R-:W-:Y:S01]  /*4fd0*/  FADD.FTZ R48, R37, R48 ;  /* 0x0000003025307221 */ /* 0x000fe20000010000 */
[----:B------:R-:W-:Y:S01]  /*4fe0*/  FADD.FTZ R39, R35, R39 ;  /* 0x0000002723277221 */ /* 0x000fe20000010000 */
[----:B------:R-:W-:Y:S01]  /*4ff0*/  FADD.FTZ R42, R3, R42 ;  /* 0x0000002a032a7221 */ /* 0x000fe20000010000 */
[----:B------:R-:W-:Y:S01]  /*5000*/  FADD.FTZ R51, R38, R51 ;  /* 0x0000003326337221 */ /* 0x000fe20000010000 */
[----:B------:R-:W-:Y:S01]  /*5010*/  FADD.FTZ R48, R36, R48 ;  /* 0x0000003024307221 */ /* 0x000fe20000010000 */
[----:B------:R-:W-:Y:S01]  /*5020*/  FADD.FTZ R39, R34, R39 ;  /* 0x0000002722277221 */ /* 0x000fe20000010000 */
[-C--:B------:R-:W-:Y:S01]  /*5030*/  HMMA.16816.F32.BF16 R100, R100, R6.reuse, RZ ;  /* 0x000000066464723c */ /* 0x080fe200000418ff */
[----:B------:R-:W-:Y:S01]  /*5040*/  FADD.FTZ R42, R2, R42 ;  /* 0x0000002a022a7221 */ /* 0x000fe20000010000 */
[----:B------:R-:W-:Y:S01]  /*5050*/  FFMA.FTZ R242, R57, UR4, -R140 ;  /* 0x0000000439f27c23 */ /* 0x000fe2000801088c */
[----:B------:R-:W-:Y:S01]  /*5060*/  FADD.FTZ R39, R47, R39 ;  /* 0x000000272f277221 */ /* 0x000fe20000010000 */
[----:B------:R-:W-:Y:S01]  /*5070*/  FFMA.FTZ R241, R59, UR4, -R55 ;  /* 0x000000043bf17c23 */ /* 0x000fe20008010837 */
[----:B------:R-:W-:Y:S01]  /*5080*/  FADD.FTZ R42, R54, R42 ;  /* 0x0000002a362a7221 */ /* 0x000fe20000010000 */
[--C-:B------:R-:W-:Y:S01]  /*5090*/  FFMA.FTZ R64, R64, UR4, -R140.reuse ;  /* 0x0000000440407c23 */ /* 0x100fe2000801088c */
[----:B------:R-:W-:Y:S01]  /*50a0*/  FADD.FTZ R39, R46, R39 ;  /* 0x000000272e277221 */ /* 0x000fe20000010000 */
[----:B------:R-:W-:Y:S01]  /*50b0*/  HMMA.16816.F32.BF16 R96, R96, R6, RZ ;  /* 0x000000066060723c */ /* 0x000fe200000418ff */
[----:B------:R-:W-:Y:S01]  /*50c0*/  LOP3.LUT R6, R225, R190, R63, 0x96, !PT ;  /* 0x000000bee1067212 */ /* 0x000fe200078e963f */
[----:B------:R-:W-:Y:S01]  /*50d0*/  FFMA.FTZ R63, R143, UR4, -R140 ;  /* 0x000000048f3f7c23 */ /* 0x000fe2000801088c */
[----:B------:R-:W-:Y:S01]  /*50e0*/  LOP3.LUT R190, R178, R232, R5, 0x96, !PT ;  /* 0x000000e8b2be7212 */ /* 0x000fe200078e9605 */
[----:B------:R-:W-:Y:S01]  /*50f0*/  FADD.FTZ R42, R53, R42 ;  /* 0x0000002a352a7221 */ /* 0x000fe20000010000 */
[----:B------:R-:W-:Y:S01]  /*5100*/  FADD.FTZ R39, R43, R39 ;  /* 0x000000272b277221 */ /* 0x000fe20000010000 */
[----:B------:R-:W-:Y:S01]  /*5110*/  IMAD.WIDE.U32 R6, R6, -0x2daee0ad, RZ ;  /* 0xd2511f5306067825 */ /* 0x000fe200078e00ff */
[----:B------:R-:W-:Y:S01]  /*5120*/  MUFU.EX2 R242, R242 ;  /* 0x000000f200f27308 */ /* 0x000fe20000000800 */
[C---:B------:R-:W-:Y:S02]  /*5130*/  HMMA.16816.F32.BF16 R124, R24.reuse, R20, R124 ;  /* 0x00000014187c723c */ /* 0x040fe4000004187c */
[----:B------:R-:W-:Y:S01]  /*5140*/  FADD.FTZ R42, R45, R42 ;  /* 0x0000002a2d2a7221 */ /* 0x000fe20000010000 */
[----:B------:R-:W-:Y:S01]  /*5150*/  IMAD.WIDE.U32 R190, R190, -0x326172a9, RZ ;  /* 0xcd9e8d57bebe7825 */ /* 0x000fe200078e00ff */
[C---:B------:R-:W-:Y:S01]  /*5160*/  PRMT R5, R6.reuse, 0x7773, RZ ;  /* 0x0000777306057816 */ /* 0x040fe200000000ff */
[----:B------:R-:W4:Y:S01]  /*5170*/  MUFU.EX2 R63, R63 ;  /* 0x0000003f003f7308 */ /* 0x000f220000000800 */
[----:B------:R-:W-:Y:S01]  /*5180*/  PRMT R143, R6, 0x7772, RZ ;  /* 0x00007772068f7816 */ /* 0x000fe200000000ff */
[----:B------:R-:W-:Y:S01]  /*5190*/  FFMA.FTZ R66, R66, UR4, -R55 ;  /* 0x0000000442427c23 */ /* 0x000fe20008010837 */
[----:B------:R-:W-:Y:S01]  /*51a0*/  LOP3.LUT R4, R141, R60, R7, 0x96, !PT ;  /* 0x0000003c8d047212 */ /* 0x000fe200078e9607 */
[----:B------:R-:W-:Y:S01]  /*51b0*/  FFMA.FTZ R60, R177, UR4, -R140 ;  /* 0x00000004b13c7c23 */ /* 0x000fe2000801088c */
[----:B------:R-:W-:Y:S01]  /*51c0*/  PRMT R5, R143, 0x5410, R5 ;  /* 0x000054108f057816 */ /* 0x000fe20000000005 */
[--C-:B------:R-:W-:Y:S01]  /*51d0*/  FFMA.FTZ R143, R137, UR4, -R55.reuse ;  /* 0x00000004898f7c23 */ /* 0x100fe20008010837 */
[--C-:B------:R-:W-:Y:S01]  /*51e0*/  FFMA.FTZ R137, R174, UR4, -R55.reuse ;  /* 0x00000004ae897c23 */ /* 0x100fe20008010837 */
[----:B------:R-:W-:Y:S01]  /*51f0*/  FFMA.FTZ R177, R144, UR4, -R55 ;  /* 0x0000000490b17c23 */ /* 0x000fe20008010837 */
[C---:B------:R-:W-:Y:S01]  /*5200*/  LOP3.LUT R175, R4.reuse, 0xffff, RZ, 0xc0, !PT ;  /* 0x0000ffff04af7812 */ /* 0x040fe200078ec0ff */
[----:B------:R-:W-:Y:S01]  /*5210*/  IMAD.MOV.U32 R7, RZ, RZ, R6 ;  /* 0x000000ffff077224 */ /* 0x000fe200078e0006 */
[C---:B------:R-:W-:Y:S01]  /*5220*/  PRMT R144, R4.reuse, 0x7632, R144 ;  /* 0x0000763204907816 */ /* 0x040fe20000000090 */
[----:B------:R5:W-:Y:S01]  /*5230*/  MUFU.EX2 R142, R177 ;  /* 0x000000b1008e7308 */ /* 0x000be20000000800 */
[----:B------:R-:W-:Y:S01]  /*5240*/  LOP3.LUT R174, R4, 0xff, RZ, 0xc0, !PT ;  /* 0x000000ff04ae7812 */ /* 0x000fe200078ec0ff */
[C---:B-1----:R-:W-:Y:S01]  /*5250*/  HMMA.16816.F32.BF16 R72, R24.reuse, R16, R72 ;  /* 0x000000101848723c */ /* 0x042fe20000041848 */
[----:B------:R-:W-:Y:S01]  /*5260*/  SHF.R.U32.HI R4, RZ, 0x18, R4 ;  /* 0x00000018ff047819 */ /* 0x000fe20000011604 */
[----:B------:R-:W-:Y:S01]  /*5270*/  MUFU.EX2 R137, R137 ;  /* 0x0000008900897308 */ /* 0x000fe20000000800 */
[----:B------:R-:W-:Y:S01]  /*5280*/  SHF.R.U32.HI R175, RZ, 0x8, R175 ;  /* 0x00000008ffaf7819 */ /* 0x000fe200000116af */
[----:B----4-:R-:W-:Y:S01]  /*5290*/  FADD.FTZ R51, R63, R51 ;  /* 0x000000333f337221 */ /* 0x010fe20000010000 */
[----:B------:R-:W-:Y:S01]  /*52a0*/  PRMT R6, R6, 0x7771, RZ ;  /* 0x0000777106067816 */ /* 0x000fe200000000ff */
[----:B------:R-:W1:Y:S01]  /*52b0*/  MUFU.EX2 R60, R60 ;  /* 0x0000003c003c7308 */ /* 0x000e620000000800 */
[----:B------:R-:W-:Y:S01]  /*52c0*/  LOP3.LUT R7, R7, 0xff, RZ, 0xc0, !PT ;  /* 0x000000ff07077812 */ /* 0x000fe200078ec0ff */
[C---:B---3--:R-:W-:Y:S01]  /*52d0*/  HMMA.16816.F32.BF16 R88, R24.reuse, R12, R88 ;  /* 0x0000000c1858723c */ /* 0x048fe20000041858 */
[----:B------:R-:W-:Y:S01]  /*52e0*/  LOP3.LUT R5, R5, 0xff00ff, RZ, 0xc0, !PT ;  /* 0x00ff00ff05057812 */ /* 0x000fe200078ec0ff */
[----:B------:R-:W3:Y:S01]  /*52f0*/  MUFU.EX2 R143, R143 ;  /* 0x0000008f008f7308 */ /* 0x000ee20000000800 */
[----:B------:R-:W-:Y:S01]  /*5300*/  PRMT R174, R174, 0x5410, R175 ;  /* 0x00005410aeae7816 */ /* 0x000fe200000000af */
[----:B------:R-:W-:Y:S01]  /*5310*/  FADD.FTZ R51, R62, R51 ;  /* 0x000000333e337221 */ /* 0x000fe20000010000 */
[----:B-----5:R-:W-:Y:S01]  /*5320*/  LOP3.LUT R177, R144, 0xff, RZ, 0xc0, !PT ;  /* 0x000000ff90b17812 */ /* 0x020fe200078ec0ff */
[----:B------:R-:W-:Y:S01]  /*5330*/  FFMA.FTZ R67, R67, UR4, -R55 ;  /* 0x0000000443437c23 */ /* 0x000fe20008010837 */
[----:B------:R4:W5:Y:S01]  /*5340*/  MUFU.EX2 R144, R176 ;  /* 0x000000b000907308 */ /* 0x0009620000000800 */
[----:B------:R-:W-:Y:S01]  /*5350*/  PRMT R6, R7, 0x5410, R6 ;  /* 0x0000541007067816 */ /* 0x000fe20000000006 */
[C---:B--2---:R-:W-:Y:S01]  /*5360*/  HMMA.16816.F32.BF16 R104, R24.reuse, R8, R104 ;  /* 0x000000081868723c */ /* 0x044fe20000041868 */
[----:B------:R-:W-:Y:S01]  /*5370*/  PRMT R177, R177, 0x5410, R4 ;  /* 0x00005410b1b17816 */ /* 0x000fe20000000004 */
[----:B------:R-:W-:Y:S01]  /*5380*/  FADD.FTZ R51, R61, R51 ;  /* 0x000000333d337221 */ /* 0x000fe20000010000 */
[--C-:B------:R-:W-:Y:S01]  /*5390*/  HSET2.LE.AND R7, R5, R220.reuse, PT ;  /* 0x000000dc05077233 */ /* 0x100fe20003803000 */
[----:B------:R-:W-:Y:S01]  /*53a0*/  FADD.FTZ R39, R0, R39 ;  /* 0x0000002700277221 */ /* 0x000fe20000010000 */
[--C-:B------:R-:W-:Y:S01]  /*53b0*/  HSET2.LE.AND R4, R174, R220.reuse, PT ;  /* 0x000000dcae047233 */ /* 0x100fe20003803000 */
[----:B-1----:R-:W-:Y:S01]  /*53c0*/  FADD.FTZ R51, R60, R51 ;  /* 0x000000333c337221 */ /* 0x002fe20000010000 */
[--C-:B------:R-:W-:Y:S01]  /*53d0*/  HSET2.LE.AND R5, R177, R220.reuse, PT ;  /* 0x000000dcb1057233 */ /* 0x100fe20003803000 */
[C---:B------:R-:W-:Y:S01]  /*53e0*/  HMMA.16816.F32.BF16 R120, R24.reuse, R22, R120 ;  /* 0x000000161878723c */ /* 0x040fe20000041878 */
[----:B------:R-:W-:Y:S01]  /*53f0*/  F2FP.BF16.F32.PACK_AB R177, R142, R137 ;  /* 0x000000898eb1723e */ /* 0x000fe200000010ff */
[----:B---3--:R-:W-:Y:S01]  /*5400*/  FADD.FTZ R48, R143, R48 ;  /* 0x000000308f307221 */ /* 0x008fe20000010000 */
[----:B------:R-:W-:Y:S01]  /*5410*/  HSET2.LE.AND R6, R6, R220, PT ;  /* 0x000000dc06067233 */ /* 0x000fe20003803000 */
[----:B------:R-:W-:Y:S01]  /*5420*/  FADD.FTZ R42, R41, R42 ;  /* 0x0000002a292a7221 */ /* 0x000fe20000010000 */
[----:B----4-:R-:W-:Y:S01]  /*5430*/  F2FP.BF16.F32.PACK_AB R176, R62, R63 ;  /* 0x0000003f3eb0723e */ /* 0x010fe200000010ff */
[----:B-----5:R-:W-:Y:S01]  /*5440*/  FADD.FTZ R48, R144, R48 ;  /* 0x0000003090307221 */ /* 0x020fe20000010000 */
[----:B------:R-:W-:Y:S01]  /*5450*/  LOP3.LUT R7, R177, R7, RZ, 0xc0, !PT ;  /* 0x00000007b1077212 */ /* 0x000fe200078ec0ff */
[----:B------:R-:W-:Y:S01]  /*5460*/  HMMA.16816.F32.BF16 R76, R24, R18, R76 ;  /* 0x00000012184c723c */ /* 0x000fe2000004184c */
[----:B------:R-:W-:Y:S01]  /*5470*/  LOP3.LUT R4, R176, R4, RZ, 0xc0, !PT ;  /* 0x00000004b0047212 */ /* 0x000fe200078ec0ff */
[----:B------:R-:W-:Y:S01]  /*5480*/  IMAD.WIDE.U32 R176, R179, -0x326172a9, RZ ;  /* 0xcd9e8d57b3b07825 */ /* 0x000fe200078e00ff */
[----:B------:R-:W-:-:S03]  /*5490*/  F2FP.BF16.F32.PACK_AB R174, R60, R61 ;  /* 0x0000003d3cae723e */ /* 0x000fc600000010ff */
[----:B------:R-:W-:Y:S01]  /*54a0*/  FADD.FTZ R48, R137, R48 ;  /* 0x0000003089307221 */ /* 0x000fe20000010000 */
[----:B------:R-:W-:Y:S01]  /*54b0*/  F2FP.BF16.F32.PACK_AB R175, R144, R143 ;  /* 0x0000008f90af723e */ /* 0x000fe200000010ff */
[----:B------:R-:W-:Y:S01]  /*54c0*/  MUFU.EX2 R64, R64 ;  /* 0x0000004000407308 */ /* 0x000fe20000000800 */
[----:B------:R-:W-:Y:S01]  /*54d0*/  LOP3.LUT R6, R174, R6, RZ, 0xc0, !PT ;  /* 0x00000006ae067212 */ /* 0x000fe200078ec0ff */
[----:B------:R-:W-:Y:S01]  /*54e0*/  HMMA.16816.F32.BF16 R92, R24, R14, R92 ;  /* 0x0000000e185c723c */ /* 0x000fe2000004185c */
[----:B------:R-:W-:Y:S01]  /*54f0*/  LOP3.LUT R174, R218, R190, R177, 0x96, !PT ;  /* 0x000000bedaae7212 */ /* 0x000fe200078e96b1 */
[----:B------:R-:W-:Y:S01]  /*5500*/  FADD.FTZ R48, R142, R48 ;  /* 0x000000308e307221 */ /* 0x000fe20000010000 */
[----:B------:R-:W-:Y:S01]  /*5510*/  LOP3.LUT R5, R175, R5, RZ, 0xc0, !PT ;  /* 0x00000005af057212 */ /* 0x000fe200078ec0ff */
[----:B------:R-:W-:Y:S01]  /*5520*/  MUFU.EX2 R241, R241 ;  /* 0x000000f100f17308 */ /* 0x000fe20000000800 */
[----:B------:R-:W-:Y:S01]  /*5530*/  FADD.FTZ R51, R165, R51 ;  /* 0x00000033a5337221 */ /* 0x000fe20000010000 */
[----:B------:R-:W-:-:S02]  /*5540*/  IMAD.WIDE.U32 R174, R174, -0x2daee0ad, RZ ;  /* 0xd2511f53aeae7825 */ /* 0x000fc400078e00ff */
[----:B------:R-:W-:Y:S01]  /*5550*/  HMMA.16816.F32.BF16 R100, R24, R10, R100 ;  /* 0x0000000a1864723c */ /* 0x000fe20000041864 */
[----:B------:R-:W-:Y:S01]  /*5560*/  LOP3.LUT R25, R29, R30, R223, 0x96, !PT ;  /* 0x0000001e1d197212 */ /* 0x000fe200078e96df */
[----:B------:R-:W-:Y:S01]  /*5570*/  FFMA.FTZ R26, R160, UR4, -R161 ;  /* 0x00000004a01a7c23 */ /* 0x000fe200080108a1 */
[----:B------:R-:W-:-:S03]  /*5580*/  LOP3.LUT R24, R219, R226, R191, 0x96, !PT ;  /* 0x000000e2db187212 */ /* 0x000fc600078e96bf */
[----:B------:R-:W-:Y:S02]  /*5590*/  IMAD.WIDE.U32 R190, R25, -0x2daee0ad, RZ ;  /* 0xd2511f5319be7825 */ /* 0x000fe400078e00ff */
[C---:B------:R-:W-:Y:S02]  /*55a0*/  HMMA.16816.F32.BF16 R68, R4.reuse, R16, R68 ;  /* 0x000000100444723c */ /* 0x040fe40000041844 */
[----:B------:R-:W-:Y:S01]  /*55b0*/  IMAD.WIDE.U32 R24, R24, -0x2daee0ad, RZ ;  /* 0xd2511f5318187825 */ /* 0x000fe200078e00ff */
[----:B------:R-:W-:Y:S02]  /*55c0*/  LOP3.LUT R178, R178, R236, R191, 0x96, !PT ;  /* 0x000000ecb2b27212 */ /* 0x000fe400078e96bf */
[----:B------:R-:W-:Y:S02]  /*55d0*/  LOP3.LUT R190, R173, R190, R229, 0x96, !PT ;  /* 0x000000beadbe7212 */ /* 0x000fe400078e96e5 */
[----:B------:R-:W-:Y:S01]  /*55e0*/  LOP3.LUT R16, R172, R24, R175, 0x96, !PT ;  /* 0x00000018ac107212 */ /* 0x000fe200078e96af */
[----:B------:R-:W-:Y:S01]  /*55f0*/  HMMA.16816.F32.BF16 R128, R4, R20, R128 ;  /* 0x000000140480723c */ /* 0x000fe20000041880 */
[----:B------:R-:W-:Y:S01]  /*5600*/  LOP3.LUT R222, R171, R230, R25, 0x96, !PT ;  /* 0x000000e6abde7212 */ /* 0x000fe200078e9619 */
[----:B------:R-:W-:-:S04]  /*5610*/  IMAD.WIDE.U32 R178, R178, -0x326172a9, RZ ;  /* 0xcd9e8d57b2b27825 */ /* 0x000fc800078e00ff */
[----:B------:R-:W-:Y:S01]  /*5620*/  IMAD.WIDE.U32 R16, R16, -0x326172a9, RZ ;  /* 0xcd9e8d5710107825 */ /* 0x000fe200078e00ff */
[----:B------:R-:W-:Y:S01]  /*5630*/  LOP3.LUT R24, R219, R234, R179, 0x96, !PT ;  /* 0x000000eadb187212 */ /* 0x000fe200078e96b3 */
[----:B------:R-:W-:Y:S02]  /*5640*/  HMMA.16816.F32.BF16 R84, R4, R12, R84 ;  /* 0x0000000c0454723c */ /* 0x000fe40000041854 */
[----:B------:R-:W-:Y:S01]  /*5650*/  IMAD.MOV.U32 R20, RZ, RZ, R16 ;  /* 0x000000ffff147224 */ /* 0x000fe200078e0010 */
[----:B------:R-:W-:Y:S01]  /*5660*/  PRMT R13, R16, 0x7771, RZ ;  /* 0x00007771100d7816 */ /* 0x000fe200000000ff */
[----:B------:R-:W-:-:S04]  /*5670*/  IMAD.WIDE.U32 R222, R222, -0x326172a9, RZ ;  /* 0xcd9e8d57dede7825 */ /* 0x000fc800078e00ff */
[C---:B------:R-:W-:Y:S01]  /*5680*/  HMMA.16816.F32.BF16 R108, R4.reuse, R8, R108 ;  /* 0x00000008046c723c */ /* 0x040fe2000004186c */
[----:B------:R-:W-:Y:S01]  /*5690*/  LOP3.LUT R8, R20, 0xff, RZ, 0xc0, !PT ;  /* 0x000000ff14087812 */ /* 0x000fe200078ec0ff */
[----:B------:R-:W-:Y:S01]  /*56a0*/  IMAD.WIDE.U32 R190, R190, -0x326172a9, RZ ;  /* 0xcd9e8d57bebe7825 */ /* 0x000fe200078e00ff */
[----:B------:R-:W-:Y:S02]  /*56b0*/  LOP3.LUT R12, R215, R222, R17, 0x96, !PT ;  /* 0x000000ded70c7212 */ /* 0x000fe400078e9611 */
[--C-:B------:R-:W-:Y:S02]  /*56c0*/  PRMT R8, R8, 0x5410, R13.reuse ;  /* 0x0000541008087816 */ /* 0x100fe4000000000d */
[C---:B------:R-:W-:Y:S01]  /*56d0*/  PRMT R13, R12.reuse, 0x7632, R13 ;  /* 0x000076320c0d7816 */ /* 0x040fe2000000000d */
[----:B------:R-:W-:Y:S01]  /*56e0*/  HMMA.16816.F32.BF16 R116, R4, R22, R116 ;  /* 0x000000160474723c */ /* 0x000fe20000041874 */
[C---:B------:R-:W-:Y:S02]  /*56f0*/  LOP3.LUT R9, R12.reuse, 0xffff, RZ, 0xc0, !PT ;  /* 0x0000ffff0c097812 */ /* 0x040fe400078ec0ff */
[----:B------:R-:W-:-:S02]  /*5700*/  LOP3.LUT R25, R12, 0xff, RZ, 0xc0, !PT ;  /* 0x000000ff0c197812 */ /* 0x000fc400078ec0ff */
[----:B------:R-:W-:Y:S02]  /*5710*/  SHF.R.U32.HI R173, RZ, 0x18, R12 ;  /* 0x00000018ffad7819 */ /* 0x000fe4000001160c */
[----:B------:R-:W-:Y:S01]  /*5720*/  LOP3.LUT R12, R13, 0xff, RZ, 0xc0, !PT ;  /* 0x000000ff0d0c7812 */ /* 0x000fe200078ec0ff */
[----:B------:R-:W-:Y:S01]  /*5730*/  FFMA.FTZ R13, R158, UR4, -R154 ;  /* 0x000000049e0d7c23 */ /* 0x000fe2000801089a */
[----:B------:R-:W-:Y:S01]  /*5740*/  PRMT R17, R16, 0x7773, RZ ;  /* 0x0000777310117816 */ /* 0x000fe200000000ff */
[----:B------:R1:W-:Y:S01]  /*5750*/  MUFU.EX2 R158, R166 ;  /* 0x000000a6009e7308 */ /* 0x0003e20000000800 */
[----:B------:R-:W-:Y:S01]  /*5760*/  LOP3.LUT R178, R218, R178, R191, 0x96, !PT ;  /* 0x000000b2dab27212 */ /* 0x000fe200078e96bf */
[----:B------:R-:W-:Y:S01]  /*5770*/  HMMA.16816.F32.BF16 R80, R4, R18, R80 ;  /* 0x000000120450723c */ /* 0x000fe20000041850 */
[----:B------:R-:W-:Y:S01]  /*5780*/  PRMT R16, R16, 0x7772, RZ ;  /* 0x0000777210107816 */ /* 0x000fe200000000ff */
[----:B------:R2:W-:Y:S01]  /*5790*/  MUFU.EX2 R160, R13 ;  /* 0x0000000d00a07308 */ /* 0x0005e20000000800 */
[----:B------:R-:W-:Y:S01]  /*57a0*/  SHF.R.U32.HI R20, RZ, 0x8, R9 ;  /* 0x00000008ff147819 */ /* 0x000fe20000011609 */
[----:B------:R-:W-:Y:S01]  /*57b0*/  IMAD.WIDE.U32 R178, R178, -0x2daee0ad, RZ ;  /* 0xd2511f53b2b27825 */ /* 0x000fe200078e00ff */
[----:B------:R-:W-:-:S03]  /*57c0*/  PRMT R9, R16, 0x5410, R17 ;  /* 0x0000541010097816 */ /* 0x000fc60000000011 */
[----:B------:R-:W-:Y:S01]  /*57d0*/  FFMA.FTZ R16, R156, UR4, -R161 ;  /* 0x000000049c107c23 */ /* 0x000fe200080108a1 */
[----:B------:R-:W-:Y:S01]  /*57e0*/  PRMT R25, R25, 0x5410, R20 ;  /* 0x0000541019197816 */ /* 0x000fe20000000014 */
[C---:B------:R-:W-:Y:S01]  /*57f0*/  HMMA.16816.F32.BF16 R112, R4.reuse, R14, R112 ;  /* 0x0000000e0470723c */ /* 0x040fe20000041870 */
[----:B------:R-:W3:Y:S01]  /*5800*/  MUFU.EX2 R156, R153 ;  /* 0x00000099009c7308 */ /* 0x000ee20000000800 */
[----:B------:R-:W-:Y:S01]  /*5810*/  PRMT R173, R12, 0x5410, R173 ;  /* 0x000054100cad7816 */ /* 0x000fe200000000ad */
[----:B------:R-:W-:Y:S01]  /*5820*/  LDSM.16.MT88.4 R20, [R184+0x7000] ;  /* 0x00700000b814783b */ /* 0x000fe20000004200 */
[----:B-1----:R-:W-:Y:S01]  /*5830*/  FFMA.FTZ R166, R162, UR4, -R154 ;  /* 0x00000004a2a67c23 */ /* 0x002fe2000801089a */
[----:B------:R1:W-:Y:S01]  /*5840*/  MUFU.EX2 R153, R16 ;  /* 0x0000001000997308 */ /* 0x0003e20000000800 */
[----:B------:R-:W-:Y:S02]  /*5850*/  LOP3.LUT R9, R9, 0xff00ff, RZ, 0xc0, !PT ;  /* 0x00ff00ff09097812 */ /* 0x000fe400078ec0ff */
[----:B------:R-:W-:Y:S01]  /*5860*/  HMMA.16816.F32.BF16 R96, R4, R10, R96 ;  /* 0x0000000a0460723c */ /* 0x000fe20000041860 */
[----:B------:R-:W-:Y:S01]  /*5870*/  IMAD.WIDE.U32 R6, R24, -0x2daee0ad, RZ ;  /* 0xd2511f5318067825 */ /* 0x000fe200078e00ff */
[----:B------:R-:W4:Y:S01]  /*5880*/  MUFU.EX2 R166, R166 ;  /* 0x000000a600a67308 */ /* 0x000f220000000800 */
[--C-:B------:R-:W-:Y:S01]  /*5890*/  HSET2.LE.AND R24, R25, R220.reuse, PT ;  /* 0x000000dc19187233 */ /* 0x100fe20003803000 */
[----:B--2---:R-:W2:Y:S01]  /*58a0*/  LDSM.16.MT88.4 R12, [R139+0x7000] ;  /* 0x007000008b0c783b */ /* 0x004ea20000004200 */
[--C-:B------:R-:W-:Y:S01]  /*58b0*/  HSET2.LE.AND R25, R173, R220.reuse, PT ;  /* 0x000000dcad197233 */ /* 0x100fe20003803000 */
[----:B------:R-:W5:Y:S01]  /*58c0*/  MUFU.EX2 R162, R26 ;  /* 0x0000001a00a27308 */ /* 0x000f620000000800 */
[----:B------:R-:W-:Y:S01]  /*58d0*/  LOP3.LUT R172, R172, R6, R179, 0x96, !PT ;  /* 0x00000006acac7212 */ /* 0x000fe200078e96b3 */
[----:B---3--:R-:W-:Y:S01]  /*58e0*/  FADD.FTZ R39, R156, R39 ;  /* 0x000000279c277221 */ /* 0x008fe20000010000 */
[----:B------:R-:W-:-:S02]  /*58f0*/  HSET2.LE.AND R8, R8, R220, PT ;  /* 0x000000dc08087233 */ /* 0x000fc40003803000 */
[----:B------:R-:W-:Y:S01]  /*5900*/  HSET2.LE.AND R9, R9, R220, PT ;  /* 0x000000dc09097233 */ /* 0x000fe20003803000 */
[----:B------:R-:W-:Y:S01]  /*5910*/  IMAD.WIDE.U32 R230, R172, -0x326172a9, RZ ;  /* 0xcd9e8d57ace67825 */ /* 0x000fe200078e00ff */
[----:B------:R-:W-:Y:S01]  /*5920*/  LOP3.LUT R172, R171, R228, R7, 0x96, !PT ;  /* 0x000000e4abac7212 */ /* 0x000fe200078e9607 */
[----:B-1----:R-:W1:Y:S01]  /*5930*/  LDSM.16.MT88.4 R16, [R180+0x7000] ;  /* 0x00700000b410783b */ /* 0x002e620000004200 */
[----:B------:R-:W-:Y:S01]  /*5940*/  F2FP.BF16.F32.PACK_AB R27, R160, R158 ;  /* 0x0000009ea01b723e */ /* 0x000fe200000010ff */
[----:B------:R-:W-:Y:S01]  /*5950*/  IMAD.MOV.U32 R6, RZ, RZ, R230 ;  /* 0x000000ffff067224 */ /* 0x000fe200078e00e6 */
[----:B----4-:R-:W-:Y:S01]  /*5960*/  F2FP.BF16.F32.PACK_AB R4, R163, R166 ;  /* 0x000000a6a304723e */ /* 0x010fe200000010ff */
[----:B------:R-:W-:Y:S01]  /*5970*/  IMAD.WIDE.U32 R172, R172, -0x326172a9, RZ ;  /* 0xcd9e8d57acac7825 */ /* 0x000fe200078e00ff */
[----:B------:R-:W-:-:S03]  /*5980*/  PRMT R171, R230, 0x7772, RZ ;  /* 0x00007772e6ab7816 */ /* 0x000fc600000000ff */
[----:B------:R-:W-:Y:S01]  /*5990*/  FADD.FTZ R42, R166, R42 ;  /* 0x0000002aa62a7221 */ /* 0x000fe20000010000 */
[C---:B-----5:R-:W-:Y:S01]  /*59a0*/  F2FP.BF16.F32.PACK_AB R5, R162.reuse, R156 ;  /* 0x0000009ca205723e */ /* 0x060fe200000010ff */
[----:B------:R-:W-:Y:S01]  /*59b0*/  FADD.FTZ R39, R162, R39 ;  /* 0x00000027a2277221 */ /* 0x000fe20000010000 */
[----:B------:R-:W-:Y:S01]  /*59c0*/  LOP3.LUT R25, R4, R25, RZ, 0xc0, !PT ;  /* 0x0000001904197212 */ /* 0x000fe200078ec0ff */
[----:B------:R-:W-:Y:S01]  /*59d0*/  FADD.FTZ R42, R163, R42 ;  /* 0x0000002aa32a7221 */ /* 0x000fe20000010000 */
[----:B------:R-:W-:Y:S01]  /*59e0*/  LOP3.LUT R24, R5, R24, RZ, 0xc0, !PT ;  /* 0x0000001805187212 */ /* 0x000fe200078ec0ff */
[----:B------:R-:W-:Y:S01]  /*59f0*/  FADD.FTZ R39, R153, R39 ;  /* 0x0000002799277221 */ /* 0x000fe20000010000 */
[----:B------:R-:W-:Y:S01]  /*5a00*/  PRMT R4, R230, 0x7771, RZ ;  /* 0x00007771e6047816 */ /* 0x000fe200000000ff */
[----:B------:R-:W-:Y:S01]  /*5a10*/  FADD.FTZ R42, R158, R42 ;  /* 0x0000002a9e2a7221 */ /* 0x000fe20000010000 */
[----:B------:R-:W-:Y:S01]  /*5a20*/  LOP3.LUT R7, R6, 0xff, RZ, 0xc0, !PT ;  /* 0x000000ff06077812 */ /* 0x000fe200078ec0ff */
[----:B------:R-:W-:Y:S01]  /*5a30*/  FADD.FTZ R39, R155, R39 ;  /* 0x000000279b277221 */ /* 0x000fe20000010000 */
[----:B------:R-:W-:Y:S01]  /*5a40*/  PRMT R5, R230, 0x7773, RZ ;  /* 0x00007773e6057816 */ /* 0x000fe200000000ff */
[----:B------:R-:W-:Y:S01]  /*5a50*/  FADD.FTZ R42, R160, R42 ;  /* 0x0000002aa02a7221 */ /* 0x000fe20000010000 */
[----:B------:R-:W-:Y:S01]  /*5a60*/  LOP3.LUT R6, R215, R172, R231, 0x96, !PT ;  /* 0x000000acd7067212 */ /* 0x000fe200078e96e7 */
[----:B------:R-:W-:Y:S01]  /*5a70*/  FFMA.FTZ R172, R168, UR4, -R55 ;  /* 0x00000004a8ac7c23 */ /* 0x000fe20008010837 */
[----:B------:R-:W-:Y:S01]  /*5a80*/  F2FP.BF16.F32.PACK_AB R26, R155, R153 ;  /* 0x000000999b1a723e */ /* 0x000fe200000010ff */
[----:B------:R3:W-:Y:S01]  /*5a90*/  MUFU.EX2 R168, R170 ;  /* 0x000000aa00a87308 */ /* 0x0007e20000000800 */
[----:B------:R-:W-:Y:S01]  /*5aa0*/  PRMT R4, R7, 0x5410, R4 ;  /* 0x0000541007047816 */ /* 0x000fe20000000004 */
[----:B------:R-:W-:Y:S01]  /*5ab0*/  FFMA.FTZ R7, R169, UR4, -R140 ;  /* 0x00000004a9077c23 */ /* 0x000fe2000801088c */
[----:B------:R-:W-:Y:S01]  /*5ac0*/  PRMT R5, R171, 0x5410, R5 ;  /* 0x00005410ab057816 */ /* 0x000fe20000000005 */
[----:B------:R4:W5:Y:S01]  /*5ad0*/  MUFU.EX2 R169, R164 ;  /* 0x000000a400a97308 */ /* 0x0009620000000800 */
[----:B------:R-:W-:Y:S01]  /*5ae0*/  LOP3.LUT R171, R6, 0xffff, RZ, 0xc0, !PT ;  /* 0x0000ffff06ab7812 */ /* 0x000fe200078ec0ff */
[----:B------:R-:W-:Y:S01]  /*5af0*/  FFMA.FTZ R231, R148, UR4, -R154 ;  /* 0x0000000494e77c23 */ /* 0x000fe2000801089a */
[----:B------:R-:W-:-:S02]  /*5b00*/  LOP3.LUT R26, R26, R8, RZ, 0xc0, !PT ;  /* 0x000000081a1a7212 */ /* 0x000fc400078ec0ff */
[----:B------:R-:W-:Y:S02]  /*5b10*/  LOP3.LUT R27, R27, R9, RZ, 0xc0, !PT ;  /* 0x000000091b1b7212 */ /* 0x000fe400078ec0ff */
[----:B------:R-:W1:Y:S01]  /*5b20*/  LDSM.16.MT88.4 R8, [R138+0x7000] ;  /* 0x007000008a08783b */ /* 0x000e620000004200 */
[----:B------:R-:W-:Y:S01]  /*5b30*/  SHF.R.U32.HI R171, RZ, 0x8, R171 ;  /* 0x00000008ffab7819 */ /* 0x000fe200000116ab */
[----:B------:R-:W-:Y:S01]  /*5b40*/  MUFU.EX2 R231, R231 ;  /* 0x000000e700e77308 */ /* 0x000fe20000000800 */
[----:B---3--:R-:W-:Y:S01]  /*5b50*/  FFMA.FTZ R170, R159, UR4, -R55 ;  /* 0x000000049faa7c23 */ /* 0x008fe20008010837 */
[----:B------:R-:W-:Y:S01]  /*5b60*/  LOP3.LUT R176, R225, R176, R223, 0x96, !PT ;  /* 0x000000b0e1b07212 */ /* 0x000fe200078e96df */
[C---:B--2---:R-:W-:Y:S01]  /*5b70*/  HMMA.16816.F32.BF16 R88, R24.reuse, R12, R88 ;  /* 0x0000000c1858723c */ /* 0x044fe20000041858 */
[----:B------:R-:W-:Y:S01]  /*5b80*/  MUFU.EX2 R159, R172 ;  /* 0x000000ac009f7308 */ /* 0x000fe20000000800 */
[----:B----4-:R-:W-:Y:S01]  /*5b90*/  FFMA.FTZ R164, R167, UR4, -R140 ;  /* 0x00000004a7a47c23 */ /* 0x010fe2000801088c */
[----:B-----5:R-:W-:Y:S01]  /*5ba0*/  FADD.FTZ R51, R169, R51 ;  /* 0x00000033a9337221 */ /* 0x020fe20000010000 */
[----:B------:R-:W-:Y:S01]  /*5bb0*/  IMAD.WIDE.U32 R176, R176, -0x2daee0ad, RZ ;  /* 0xd2511f53b0b07825 */ /* 0x000fe200078e00ff */
[----:B------:R2:W3:Y:S03]  /*5bc0*/  MUFU.EX2 R167, R7 ;  /* 0x0000000700a77308 */ /* 0x0004e60000000800 */
[----:B-1----:R-:W-:Y:S01]  /*5bd0*/  HMMA.16816.F32.BF16 R72, R24, R16, R72 ;  /* 0x000000101848723c */ /* 0x002fe20000041848 */
[----:B------:R-:W1:Y:S01]  /*5be0*/  MUFU.EX2 R164, R164 ;  /* 0x000000a400a47308 */ /* 0x000e620000000800 */
[----:B------:R-:W-:-:S03]  /*5bf0*/  LOP3.LUT R174, R141, R174, R177, 0x96, !PT ;  /* 0x000000ae8dae7212 */ /* 0x000fc600078e96b1 */
[----:B------:R-:W4:Y:S03]  /*5c00*/  MUFU.EX2 R170, R170 ;  /* 0x000000aa00aa7308 */ /* 0x000f260000000800 */
[----:B------:R-:W-:Y:S01]  /*5c10*/  HMMA.16816.F32.BF16 R124, R24, R20, R124 ;  /* 0x00000014187c723c */ /* 0x000fe2000004187c */
[----:B--2---:R-:W-:Y:S01]  /*5c20*/  LOP3.LUT R7, R6, 0xff, RZ, 0xc0, !PT ;  /* 0x000000ff06077812 */ /* 0x004fe200078ec0ff */
[----:B---3--:R-:W-:-:S03]  /*5c30*/  FADD.FTZ R51, R167, R51 ;  /* 0x00000033a7337221 */ /* 0x008fc60000010000 */
[----:B------:R-:W-:-:S03]  /*5c40*/  PRMT R171, R7, 0x5410, R171 ;  /* 0x0000541007ab7816 */ /* 0x000fc600000000ab */
[C---:B------:R-:W-:Y:S01]  /*5c50*/  HMMA.16816.F32.BF16 R120, R24.reuse, R22, R120 ;  /* 0x000000161878723c */ /* 0x040fe20000041878 */
[----:B------:R-:W-:Y:S01]  /*5c60*/  PRMT R7, R6, 0x7632, R7 ;  /* 0x0000763206077816 */ /* 0x000fe20000000007 */
[----:B-1----:R-:W-:Y:S01]  /*5c70*/  FADD.FTZ R51, R164, R51 ;  /* 0x00000033a4337221 */ /* 0x002fe20000010000 */
[----:B------:R-:W-:Y:S01]  /*5c80*/  SHF.R.U32.HI R6, RZ, 0x18, R6 ;  /* 0x00000018ff067819 */ /* 0x000fe20000011606 */
[----:B----4-:R-:W-:Y:S01]  /*5c90*/  FADD.FTZ R48, R170, R48 ;  /* 0x00000030aa307221 */ /* 0x010fe20000010000 */
[----:B------:R-:W-:Y:S01]  /*5ca0*/  LOP3.LUT R172, R7, 0xff, RZ, 0xc0, !PT ;  /* 0x000000ff07ac7812 */ /* 0x000fe200078ec0ff */
[----:B------:R-:W-:Y:S01]  /*5cb0*/  FADD.FTZ R51, R64, R51 ;  /* 0x0000003340337221 */ /* 0x000fe20000010000 */
[----:B------:R-:W-:Y:S01]  /*5cc0*/  LOP3.LUT R7, R5, 0xff00ff, RZ, 0xc0, !PT ;  /* 0x00ff00ff05077812 */ /* 0x000fe200078ec0ff */
[----:B------:R-:W-:Y:S01]  /*5cd0*/  HMMA.16816.F32.BF16 R76, R24, R18, R76 ;  /* 0x00000012184c723c */ /* 0x000fe2000004184c */
[----:B------:R-:W-:Y:S01]  /*5ce0*/  PRMT R5, R172, 0x5410, R6 ;  /* 0x00005410ac057816 */ /* 0x000fe20000000006 */
[----:B------:R-:W-:Y:S01]  /*5cf0*/  FADD.FTZ R48, R157, R48 ;  /* 0x000000309d307221 */ /* 0x000fe20000010000 */
[----:B------:R-:W-:-:S02]  /*5d00*/  HSET2.LE.AND R6, R4, R220, PT ;  /* 0x000000dc04067233 */ /* 0x000fc40003803000 */
[--C-:B------:R-:W-:Y:S01]  /*5d10*/  HSET2.LE.AND R7, R7, R220.reuse, PT ;  /* 0x000000dc07077233 */ /* 0x100fe20003803000 */
[----:B------:R-:W-:Y:S01]  /*5d20*/  FADD.FTZ R48, R168, R48 ;  /* 0x00000030a8307221 */ /* 0x000fe20000010000 */
[C---:B------:R-:W-:Y:S01]  /*5d30*/  F2FP.BF16.F32.PACK_AB R4, R159.reuse, R168 ;  /* 0x000000a89f04723e */ /* 0x040fe200000010ff */
[C---:B------:R-:W-:Y:S01]  /*5d40*/  HMMA.16816.F32.BF16 R104, R24.reuse, R8, R104 ;  /* 0x000000081868723c */ /* 0x040fe20000041868 */
[----:B------:R-:W-:Y:S01]  /*5d50*/  F2FP.BF16.F32.PACK_AB R172, R164, R167 ;  /* 0x000000a7a4ac723e */ /* 0x000fe200000010ff */
[----:B------:R-:W-:Y:S01]  /*5d60*/  FADD.FTZ R48, R159, R48 ;  /* 0x000000309f307221 */ /* 0x000fe20000010000 */
[----:B------:R-:W-:Y:S02]  /*5d70*/  LOP3.LUT R7, R4, R7, RZ, 0xc0, !PT ;  /* 0x0000000704077212 */ /* 0x000fe400078ec0ff */
[----:B------:R-:W-:Y:S02]  /*5d80*/  LOP3.LUT R6, R172, R6, RZ, 0xc0, !PT ;  /* 0x00000006ac067212 */ /* 0x000fe400078ec0ff */
[--C-:B------:R-:W-:Y:S01]  /*5d90*/  HSET2.LE.AND R4, R171, R220.reuse, PT ;  /* 0x000000dcab047233 */ /* 0x100fe20003803000 */
[----:B------:R-:W-:Y:S01]  /*5da0*/  HMMA.16816.F32.BF16 R92, R24, R14, R92 ;  /* 0x0000000e185c723c */ /* 0x000fe2000004185c */
[----:B------:R-:W-:-:S02]  /*5db0*/  HSET2.LE.AND R5, R5, R220, PT ;  /* 0x000000dc05057233 */ /* 0x000fc40003803000 */
[----:B------:R-:W-:Y:S02]  /*5dc0*/  F2FP.BF16.F32.PACK_AB R172, R169, R165 ;  /* 0x000000a5a9ac723e */ /* 0x000fe400000010ff */
[----:B------:R-:W-:Y:S02]  /*5dd0*/  F2FP.BF16.F32.PACK_AB R171, R157, R170 ;  /* 0x000000aa9dab723e */ /* 0x000fe400000010ff */
[----:B------:R-:W-:Y:S01]  /*5de0*/  LOP3.LUT R4, R172, R4, RZ, 0xc0, !PT ;  /* 0x00000004ac047212 */ /* 0x000fe200078ec0ff */
[----:B------:R-:W-:Y:S01]  /*5df0*/  HMMA.16816.F32.BF16 R100, R24, R10, R100 ;  /* 0x0000000a1864723c */ /* 0x000fe20000041864 */
[----:B------:R-:W-:Y:S02]  /*5e00*/  LOP3.LUT R5, R171, R5, RZ, 0xc0, !PT ;  /* 0x00000005ab057212 */ /* 0x000fe400078ec0ff */
[C---:B------:R-:W-:Y:S02]  /*5e10*/  PRMT R25, R176.reuse, 0x7771, RZ ;  /* 0x00007771b0197816 */ /* 0x040fe400000000ff */
[----:B------:R-:W-:-:S02]  /*5e20*/  PRMT R24, R176, 0x7773, RZ ;  /* 0x00007773b0187816 */ /* 0x000fc400000000ff */
[----:B------:R-:W-:Y:S01]  /*5e30*/  F2FP.BF16.F32.PACK_AB R27, R240, R150 ;  /* 0x00000096f01b723e */ /* 0x000fe200000010ff */
[C---:B------:R-:W-:Y:S01]  /*5e40*/  HMMA.16816.F32.BF16 R68, R4.reuse, R16, R68 ;  /* 0x000000100444723c */ /* 0x040fe20000041844 */
[----:B------:R-:W-:Y:S02]  /*5e50*/  IMAD.MOV.U32 R16, RZ, RZ, R176 ;  /* 0x000000ffff107224 */ /* 0x000fe400078e00b0 */
[--C-:B------:R-:W-:Y:S01]  /*5e60*/  FFMA.FTZ R17, R147, UR4, -R161.reuse ;  /* 0x0000000493117c23 */ /* 0x100fe200080108a1 */
[----:B------:R-:W-:Y:S01]  /*5e70*/  FFMA.FTZ R147, R149, UR4, -R161 ;  /* 0x0000000495937c23 */ /* 0x000fe200080108a1 */
[----:B------:R-:W-:Y:S02]  /*5e80*/  LOP3.LUT R172, R225, R190, R173, 0x96, !PT ;  /* 0x000000bee1ac7212 */ /* 0x000fe400078e96ad */
[----:B------:R-:W1:Y:S01]  /*5e90*/  MUFU.EX2 R149, R17 ;  /* 0x0000001100957308 */ /* 0x000e620000000800 */
[----:B------:R-:W-:Y:S01]  /*5ea0*/  LOP3.LUT R16, R16, 0xff, RZ, 0xc0, !PT ;  /* 0x000000ff10107812 */ /* 0x000fe200078ec0ff */
[C---:B------:R-:W-:Y:S01]  /*5eb0*/  HMMA.16816.F32.BF16 R84, R4.reuse, R12, R84 ;  /* 0x0000000c0454723c */ /* 0x040fe20000041854 */
[----:B------:R-:W-:Y:S01]  /*5ec0*/  FFMA.FTZ R12, R145, UR4, -R154 ;  /* 0x00000004910c7c23 */ /* 0x000fe2000801089a */
[----:B------:R-:W2:Y:S01]  /*5ed0*/  MUFU.EX2 R147, R147 ;  /* 0x0000009300937308 */ /* 0x000ea20000000800 */
[----:B------:R-:W-:Y:S01]  /*5ee0*/  PRMT R13, R174, 0x7632, R13 ;  /* 0x00007632ae0d7816 */ /* 0x000fe2000000000d */
[----:B------:R-:W-:Y:S01]  /*5ef0*/  IMAD.WIDE.U32 R172, R172, -0x2daee0ad, RZ ;  /* 0xd2511f53acac7825 */ /* 0x000fe200078e00ff */
[----:B------:R-:W-:Y:S01]  /*5f00*/  PRMT R25, R16, 0x5410, R25 ;  /* 0x0000541010197816 */ /* 0x000fe20000000019 */
[----:B------:R-:W3:Y:S01]  /*5f10*/  MUFU.EX2 R145, R151 ;  /* 0x0000009700917308 */ /* 0x000ee20000000800 */
[----:B------:R-:W-:Y:S01]  /*5f20*/  LOP3.LUT R13, R13, 0xff, RZ, 0xc0, !PT ;  /* 0x000000ff0d0d7812 */ /* 0x000fe200078ec0ff */
[----:B------:R-:W-:Y:S01]  /*5f30*/  HMMA.16816.F32.BF16 R112, R4, R14, R112 ;  /* 0x0000000e0470723c */ /* 0x000fe20000041870 */
[C---:B------:R-:W-:Y:S01]  /*5f40*/  LOP3.LUT R15, R174.reuse, 0xffff, RZ, 0xc0, !PT ;  /* 0x0000ffffae0f7812 */ /* 0x040fe200078ec0ff */
[----:B------:R4:W5:Y:S01]  /*5f50*/  MUFU.EX2 R148, R12 ;  /* 0x0000000c00947308 */ /* 0x0009620000000800 */
[----:B------:R-:W-:Y:S01]  /*5f60*/  LOP3.LUT R14, R174, 0xff, RZ, 0xc0, !PT ;  /* 0x000000ffae0e7812 */ /* 0x000fe200078ec0ff */
[----:B-1----:R-:W-:Y:S01]  /*5f70*/  FADD.FTZ R39, R149, R39 ;  /* 0x0000002795277221 */ /* 0x002fe20000010000 */
[----:B------:R-:W-:-:S02]  /*5f80*/  PRMT R17, R176, 0x7772, RZ ;  /* 0x00007772b0117816 */ /* 0x000fc400000000ff */
[----:B------:R-:W-:Y:S01]  /*5f90*/  SHF.R.U32.HI R174, RZ, 0x18, R174 ;  /* 0x00000018ffae7819 */ /* 0x000fe200000116ae */
[C---:B------:R-:W-:Y:S01]  /*5fa0*/  HMMA.16816.F32.BF16 R108, R4.reuse, R8, R108 ;  /* 0x00000008046c723c */ /* 0x040fe2000004186c */
[----:B------:R-:W-:Y:S01]  /*5fb0*/  PRMT R24, R17, 0x5410, R24 ;  /* 0x0000541011187816 */ /* 0x000fe20000000018 */
[----:B--2---:R-:W-:Y:S01]  /*5fc0*/  FADD.FTZ R39, R147, R39 ;  /* 0x0000002793277221 */ /* 0x004fe20000010000 */
[----:B------:R-:W-:Y:S01]  /*5fd0*/  SHF.R.U32.HI R15, RZ, 0x8, R15 ;  /* 0x00000008ff0f7819 */ /* 0x000fe2000001160f */
[----:B---3--:R-:W-:Y:S01]  /*5fe0*/  FADD.FTZ R42, R145, R42 ;  /* 0x0000002a912a7221 */ /* 0x008fe20000010000 */
[--C-:B------:R-:W-:Y:S01]  /*5ff0*/  HSET2.LE.AND R26, R25, R220.reuse, PT ;  /* 0x000000dc191a7233 */ /* 0x100fe20003803000 */
[----:B------:R-:W-:Y:S01]  /*6000*/  FADD.FTZ R39, R150, R39 ;  /* 0x0000002796277221 */ /* 0x000fe20000010000 */
[----:B------:R-:W-:Y:S01]  /*6010*/  LOP3.LUT R24, R24, 0xff00ff, RZ, 0xc0, !PT ;  /* 0x00ff00ff18187812 */ /* 0x000fe200078ec0ff */
[C---:B------:R-:W-:Y:S01]  /*6020*/  HMMA.16816.F32.BF16 R128, R4.reuse, R20, R128 ;  /* 0x000000140480723c */ /* 0x040fe20000041880 */
[----:B----4-:R-:W-:Y:S01]  /*6030*/  PRMT R12, R14, 0x5410, R15 ;  /* 0x000054100e0c7816 */ /* 0x010fe2000000000f */
[----:B-----5:R-:W-:Y:S01]  /*6040*/  FADD.FTZ R42, R148, R42 ;  /* 0x0000002a942a7221 */ /* 0x020fe20000010000 */
[----:B------:R-:W-:Y:S01]  /*6050*/  PRMT R25, R13, 0x5410, R174 ;  /* 0x000054100d197816 */ /* 0x000fe200000000ae */
[----:B------:R-:W-:Y:S01]  /*6060*/  FADD.FTZ R240, R240, R39 ;  /* 0x00000027f0f07221 */ /* 0x000fe20000010000 */
[----:B------:R-:W-:Y:S01]  /*6070*/  LOP3.LUT R26, R27, R26, RZ, 0xc0, !PT ;  /* 0x0000001a1b1a7212 */ /* 0x000fe200078ec0ff */
[----:B------:R-:W-:Y:S01]  /*6080*/  FADD.FTZ R42, R146, R42 ;  /* 0x0000002a922a7221 */ /* 0x000fe20000010000 */
[--C-:B------:R-:W-:Y:S01]  /*6090*/  HSET2.LE.AND R24, R24, R220.reuse, PT ;  /* 0x000000dc18187233 */ /* 0x100fe20003803000 */
[----:B------:R-:W-:Y:S01]  /*60a0*/  HMMA.16816.F32.BF16 R116, R4, R22, R116 ;  /* 0x000000160474723c */ /* 0x000fe20000041874 */
[--C-:B------:R-:W-:Y:S01]  /*60b0*/  HSET2.LE.AND R9, R12, R220.reuse, PT ;  /* 0x000000dc0c097233 */ /* 0x100fe20003803000 */
[----:B------:R-:W1:Y:S01]  /*60c0*/  LDSM.16.MT88.4 R20, [R184+0x7800] ;  /* 0x00780000b814783b */ /* 0x000e620000004200 */
[----:B------:R-:W-:-:S02]  /*60d0*/  HSET2.LE.AND R25, R25, R220, PT ;  /* 0x000000dc19197233 */ /* 0x000fc40003803000 */
[----:B------:R-:W-:Y:S01]  /*60e0*/  F2FP.BF16.F32.PACK_AB R27, R231, R146 ;  /* 0x00000092e71b723e */ /* 0x000fe200000010ff */
[----:B------:R-:W-:Y:S01]  /*60f0*/  LDSM.16.MT88.4 R12, [R139+0x7800] ;  /* 0x007800008b0c783b */ /* 0x000fe20000004200 */
[----:B------:R-:W-:Y:S01]  /*6100*/  F2FP.BF16.F32.PACK_AB R8, R148, R145 ;  /* 0x000000919408723e */ /* 0x000fe200000010ff */
[C---:B------:R-:W-:Y:S01]  /*6110*/  HMMA.16816.F32.BF16 R80, R4.reuse, R18, R80 ;  /* 0x000000120450723c */ /* 0x040fe20000041850 */
[----:B------:R-:W-:Y:S01]  /*6120*/  F2FP.BF16.F32.PACK_AB R151, R147, R149 ;  /* 0x000000959397723e */ /* 0x000fe200000010ff */
[----:B------:R-:W2:Y:S01]  /*6130*/  LDSM.16.MT88.4 R16, [R180+0x7800] ;  /* 0x00780000b410783b */ /* 0x000ea20000004200 */
[----:B------:R-:W-:Y:S01]  /*6140*/  LOP3.LUT R27, R27, R24, RZ, 0xc0, !PT ;  /* 0x000000181b1b7212 */ /* 0x000fe200078ec0ff */
[----:B------:R-:W-:Y:S01]  /*6150*/  FADD.FTZ R231, R231, R42 ;  /* 0x0000002ae7e77221 */ /* 0x000fe20000010000 */
[----:B------:R-:W-:Y:S01]  /*6160*/  LOP3.LUT R24, R151, R9, RZ, 0xc0, !PT ;  /* 0x0000000997187212 */ /* 0x000fe200078ec0ff */
[--C-:B------:R-:W-:Y:S01]  /*6170*/  FFMA.FTZ R151, R65, UR4, -R140.reuse ;  /* 0x0000000441977c23 */ /* 0x100fe2000801088c */
[----:B------:R-:W-:Y:S01]  /*6180*/  LOP3.LUT R25, R8, R25, RZ, 0xc0, !PT ;  /* 0x0000001908197212 */ /* 0x000fe200078ec0ff */
[----:B------:R-:W-:Y:S01]  /*6190*/  HMMA.16816.F32.BF16 R96, R4, R10, R96 ;  /* 0x0000000a0460723c */ /* 0x000fe20000041860 */
[----:B------:R-:W3:Y:S01]  /*61a0*/  LDSM.16.MT88.4 R8, [R138+0x7800] ;  /* 0x007800008a08783b */ /* 0x000ee20000004200 */
[----:B------:R-:W-:Y:S01]  /*61b0*/  FFMA.FTZ R65, R56, UR4, -R140 ;  /* 0x0000000438417c23 */ /* 0x000fe2000801088c */
[C---:B------:R-:W-:Y:S01]  /*61c0*/  PRMT R5, R172.reuse, 0x7773, RZ ;  /* 0x00007773ac057816 */ /* 0x040fe200000000ff */
[----:B------:R-:W-:Y:S01]  /*61d0*/  IMAD.MOV.U32 R6, RZ, RZ, R172 ;  /* 0x000000ffff067224 */ /* 0x000fe200078e00ac */
[----:B------:R-:W-:Y:S01]  /*61e0*/  PRMT R7, R172, 0x7772, RZ ;  /* 0x00007772ac077816 */ /* 0x000fe200000000ff */
[----:B------:R4:W-:Y:S01]  /*61f0*/  MUFU.EX2 R57, R65 ;  /* 0x0000004100397308 */ /* 0x0009e20000000800 */
[----:B------:R-:W-:-:S02]  /*6200*/  LOP3.LUT R141, R141, R178, R173, 0x96, !PT ;  /* 0x000000b28d8d7212 */ /* 0x000fc400078e96ad */
[----:B------:R-:W-:Y:S01]  /*6210*/  PRMT R5, R7, 0x5410, R5 ;  /* 0x0000541007057816 */ /* 0x000fe20000000005 */
[----:B------:R-:W5:Y:S01]  /*6220*/  MUFU.EX2 R56, R151 ;  /* 0x0000009700387308 */ /* 0x000f620000000800 */
[C---:B------:R-:W-:Y:S02]  /*6230*/  LOP3.LUT R7, R141.reuse, 0xffff, RZ, 0xc0, !PT ;  /* 0x0000ffff8d077812 */ /* 0x040fe400078ec0ff */
[----:B------:R-:W-:Y:S02]  /*6240*/  PRMT R59, R141, 0x7632, R59 ;  /* 0x000076328d3b7816 */ /* 0x000fe4000000003b */
[----:B------:R-:W-:Y:S02]  /*6250*/  PRMT R4, R172, 0x7771, RZ ;  /* 0x00007771ac047816 */ /* 0x000fe400000000ff */
[----:B------:R-:W-:Y:S02]  /*6260*/  LOP3.LUT R6, R6, 0xff, RZ, 0xc0, !PT ;  /* 0x000000ff06067812 */ /* 0x000fe400078ec0ff */
[----:B------:R-:W-:Y:S01]  /*6270*/  LOP3.LUT R5, R5, 0xff00ff, RZ, 0xc0, !PT ;  /* 0x00ff00ff05057812 */ /* 0x000fe200078ec0ff */
[----:B----4-:R-:W-:Y:S01]  /*6280*/  FFMA.FTZ R65, R58, UR4, -R55 ;  /* 0x000000043a417c23 */ /* 0x010fe20008010837 */
[----:B------:R-:W-:Y:S01]  /*6290*/  PRMT R4, R6, 0x5410, R4 ;  /* 0x0000541006047816 */ /* 0x000fe20000000004 */
[----:B------:R4:W2:Y:S01]  /*62a0*/  MUFU.EX2 R58, R66 ;  /* 0x00000042003a7308 */ /* 0x0008a20000000800 */
[----:B------:R-:W-:Y:S01]  /*62b0*/  LOP3.LUT R6, R141, 0xff, RZ, 0xc0, !PT ;  /* 0x000000ff8d067812 */ /* 0x000fe200078ec0ff */
[----:B-----5:R-:W-:Y:S01]  /*62c0*/  FADD.FTZ R51, R56, R51 ;  /* 0x0000003338337221 */ /* 0x020fe20000010000 */
[----:B------:R-:W-:Y:S01]  /*62d0*/  SHF.R.U32.HI R141, RZ, 0x18, R141 ;  /* 0x00000018ff8d7819 */ /* 0x000fe2000001168d */
[----:B------:R5:W-:Y:S01]  /*62e0*/  MUFU.EX2 R55, R65 ;  /* 0x0000004100377308 */ /* 0x000be20000000800 */
[----:B------:R-:W-:Y:S01]  /*62f0*/  HSET2.LE.AND R4, R4, R220, PT ;  /* 0x000000dc04047233 */ /* 0x000fe20003803000 */
[----:B------:R-:W-:Y:S01]  /*6300*/  FADD.FTZ R51, R57, R51 ;  /* 0x0000003339337221 */ /* 0x000fe20000010000 */
[----:B-1----:R-:W-:Y:S01]  /*6310*/  HMMA.16816.F32.BF16 R124, R24, R20, R124 ;  /* 0x00000014187c723c */ /* 0x002fe2000004187c */
[----:B----4-:R-:W-:Y:S01]  /*6320*/  F2FP.BF16.F32.PACK_AB R66, R242, R57 ;  /* 0x00000039f242723e */ /* 0x010fe200000010ff */
[----:B--2---:R-:W-:-:S06]  /*6330*/  FADD.FTZ R48, R58, R48 ;  /* 0x000000303a307221 */ /* 0x004fcc0000010000 */
[C---:B------:R-:W-:Y:S01]  /*6340*/  HMMA.16816.F32.BF16 R120, R24.reuse, R22, R120 ;  /* 0x000000161878723c */ /* 0x040fe20000041878 */
[----:B------:R-:W-:Y:S01]  /*6350*/  FADD.FTZ R242, R242, R51 ;  /* 0x00000033f2f27221 */ /* 0x000fe20000010000 */
[----:B-----5:R-:W-:Y:S02]  /*6360*/  SHF.R.U32.HI R65, RZ, 0x8, R7 ;  /* 0x00000008ff417819 */ /* 0x020fe40000011607 */
[----:B------:R-:W-:Y:S02]  /*6370*/  LOP3.LUT R7, R59, 0xff, RZ, 0xc0, !PT ;  /* 0x000000ff3b077812 */ /* 0x000fe400078ec0ff */
[----:B------:R-:W1:Y:S01]  /*6380*/  MUFU.EX2 R59, R67 ;  /* 0x00000043003b7308 */ /* 0x000e620000000800 */
[----:B------:R-:W-:Y:S01]  /*6390*/  PRMT R65, R6, 0x5410, R65 ;  /* 0x0000541006417816 */ /* 0x000fe20000000041 */
[----:B------:R-:W-:Y:S01]  /*63a0*/  HMMA.16816.F32.BF16 R72, R24, R16, R72 ;  /* 0x000000101848723c */ /* 0x000fe20000041848 */
[----:B------:R-:W-:Y:S02]  /*63b0*/  PRMT R141, R7, 0x5410, R141 ;  /* 0x00005410078d7816 */ /* 0x000fe4000000008d */
[----:B------:R-:W-:-:S02]  /*63c0*/  LOP3.LUT R6, R66, R4, RZ, 0xc0, !PT ;  /* 0x0000000442067212 */ /* 0x000fc400078ec0ff */
[--C-:B------:R-:W-:Y:S02]  /*63d0*/  HSET2.LE.AND R7, R5, R220.reuse, PT ;  /* 0x000000dc05077233 */ /* 0x100fe40003803000 */
[--C-:B------:R-:W-:Y:S01]  /*63e0*/  HSET2.LE.AND R4, R65, R220.reuse, PT ;  /* 0x000000dc41047233 */ /* 0x100fe20003803000 */
[C---:B------:R-:W-:Y:S01]  /*63f0*/  HMMA.16816.F32.BF16 R76, R24.reuse, R18, R76 ;  /* 0x00000012184c723c */ /* 0x040fe2000004184c */
[----:B------:R-:W-:Y:S02]  /*6400*/  HSET2.LE.AND R5, R141, R220, PT ;  /* 0x000000dc8d057233 */ /* 0x000fe40003803000 */
[----:B------:R-:W-:Y:S01]  /*6410*/  F2FP.BF16.F32.PACK_AB R66, R56, R64 ;  /* 0x000000403842723e */ /* 0x000fe200000010ff */
[----:B-1----:R-:W-:Y:S01]  /*6420*/  FADD.FTZ R48, R59, R48 ;  /* 0x000000303b307221 */ /* 0x002fe20000010000 */
[----:B------:R-:W-:Y:S02]  /*6430*/  F2FP.BF16.F32.PACK_AB R67, R241, R55 ;  /* 0x00000037f143723e */ /* 0x000fe400000010ff */
[----:B------:R-:W-:Y:S01]  /*6440*/  F2FP.BF16.F32.PACK_AB R65, R59, R58 ;  /* 0x0000003a3b41723e */ /* 0x000fe200000010ff */
[----:B------:R-:W-:Y:S01]  /*6450*/  FADD.FTZ R48, R55, R48 ;  /* 0x0000003037307221 */ /* 0x000fe20000010000 */
[----:B------:R-:W-:Y:S01]  /*6460*/  LOP3.LUT R7, R67, R7, RZ, 0xc0, !PT ;  /* 0x0000000743077212 */ /* 0x000fe200078ec0ff */
[----:B------:R-:W-:Y:S01]  /*6470*/  HMMA.16816.F32.BF16 R88, R24, R12, R88 ;  /* 0x0000000c1858723c */ /* 0x000fe20000041858 */
[----:B------:R-:W-:Y:S01]  /*6480*/  LOP3.LUT R4, R66, R4, RZ, 0xc0, !PT ;  /* 0x0000000442047212 */ /* 0x000fe200078ec0ff */
[----:B------:R-:W-:Y:S01]  /*6490*/  FADD.FTZ R241, R241, R48 ;  /* 0x00000030f1f17221 */ /* 0x000fe20000010000 */
[----:B------:R-:W-:-:S05]  /*64a0*/  LOP3.LUT R5, R65, R5, RZ, 0xc0, !PT ;  /* 0x0000000541057212 */ /* 0x000fca00078ec0ff */
[C---:B------:R-:W-:Y:S08]  /*64b0*/  HMMA.16816.F32.BF16 R92, R24.reuse, R14, R92 ;  /* 0x0000000e185c723c */ /* 0x040ff0000004185c */
[C---:B---3--:R-:W-:Y:S08]  /*64c0*/  HMMA.16816.F32.BF16 R104, R24.reuse, R8, R104 ;  /* 0x000000081868723c */ /* 0x048ff00000041868 */
        /* <DEDUP_REMOVED lines=9> */
[----:B------:R-:W-:-:S04]  /*6560*/  NOP ;  /* 0x0000000000007918 */ /* 0x000fc80000000000 */
[----:B------:R-:W-:-:S15]  /*6570*/  @!P6 BRA `(.L_x_1234) ;  /* 0x0000003400f0e947 */ /* 0x000fde0003800000 */
[----:B------:R-:W1:Y:S01]  /*6580*/  LDC.64 R190, c[0x0][0x3c0] ;  /* 0x0000f000ffbe7b82 */ /* 0x000e620000000a00 */
[----:B------:R-:W-:Y:S01]  /*6590*/  LEA.HI.SX32 R230, R136, 0xfffffffe, 0x1a ;  /* 0xfffffffe88e67811 */ /* 0x000fe200078fd2ff */
[----:B------:R-:W-:Y:S01]  /*65a0*/  IMAD.MOV.U32 R2, RZ, RZ, R132 ;  /* 0x000000ffff027224 */ /* 0x000fe200078e0084 */
[-C--:B------:R-:W-:Y:S01]  /*65b0*/  LOP3.LUT R224, R30, R29.reuse, RZ, 0x3c, !PT ;  /* 0x0000001d1ee07212 */ /* 0x080fe200078e3cff */
[----:B------:R-:W-:Y:S01]  /*65c0*/  IMAD.MOV.U32 R0, RZ, RZ, R133 ;  /* 0x000000ffff007224 */ /* 0x000fe200078e0085 */
[----:B------:R-:W-:Y:S01]  /*65d0*/  LOP3.LUT R222, R32, R29, RZ, 0x3c, !PT ;  /* 0x0000001d20de7212 */ /* 0x000fe200078e3cff */
[----:B------:R-:W-:Y:S01]  /*65e0*/  IMAD.MOV.U32 R136, RZ, RZ, R134 ;  /* 0x000000ffff887224 */ /* 0x000fe200078e0086 */
[-C--:B------:R-:W-:Y:S01]  /*65f0*/  LOP3.LUT R223, R235, R28.reuse, RZ, 0x3c, !PT ;  /* 0x0000001cebdf7212 */ /* 0x080fe200078e3cff */
[----:B------:R-:W-:Y:S01]  /*6600*/  IMAD.MOV.U32 R3, RZ, RZ, R135 ;  /* 0x000000ffff037224 */ /* 0x000fe200078e0087 */
[----:B------:R-:W-:Y:S01]  /*6610*/  LOP3.LUT R221, R227, R28, RZ, 0x3c, !PT ;  /* 0x0000001ce3dd7212 */ /* 0x000fe200078e3cff */
[----:B------:R-:W2:Y:S01]  /*6620*/  LDCU UR4, c[0x0][0x45c] ;  /* 0x00008b80ff0477ac */ /* 0x000ea20008000800 */
[C---:B-1----:R-:W-:Y:S01]  /*6630*/  SHF.L.U64.HI R228, R190.reuse, 0x4, R191 ;  /* 0x00000004bee47819 */ /* 0x042fe200000102bf */
[----:B------:R-:W-:Y:S01]  /*6640*/  IMAD.SHL.U32 R229, R190, 0x10, RZ ;  /* 0x00000010bee57824 */ /* 0x000fe200078e00ff */
[----:B--2---:R-:W-:Y:S06]  /*6650*/  BRA `(.L_x_1235) ;  /* 0x0000000000747947 */ /* 0x004fec0003800000 */
.L_x_1237:
[----:B------:R-:W1:Y:S01]  /*6660*/  LDC.64 R132, c[0x0][0x3b8] ;  /* 0x0000ee00ff847b82 */ /* 0x000e620000000a00 */
[----:B------:R-:W-:Y:S01]  /*6670*/  VIADD R143, R230, 0xffffffff ;  /* 0xffffffffe68f7836 */ /* 0x000fe20000000000 */
[C---:B-1----:R-:W-:Y:S03]  /*6680*/  SHF.L.U64.HI R142, R132.reuse, 0x4, R133 ;  /* 0x00000004848e7819 */ /* 0x042fe60000010285 */
[C---:B------:R-:W-:Y:S04]  /*6690*/  IMAD.WIDE.U32 R152, R143.reuse, R132, RZ ;  /* 0x000000848f987225 */ /* 0x040fe800078e00ff */
[----:B------:R-:W-:Y:S01]  /*66a0*/  IMAD.SHL.U32 R140, R132, 0x10, RZ ;  /* 0x00000010848c7824 */ /* 0x000fe200078e00ff */
[C---:B------:R-:W-:Y:S01]  /*66b0*/  LEA R150, P2, R152.reuse, R206, 0x7 ;  /* 0x000000ce98967211 */ /* 0x040fe200078438ff */
[----:B------:R-:W-:Y:S03]  /*66c0*/  IMAD R143, R143, R133, R153 ;  /* 0x000000858f8f7224 */ /* 0x000fe600078e0299 */
[C---:B------:R-:W-:Y:S02]  /*66d0*/  LEA R145, P0, R152.reuse, R140, 0x6 ;  /* 0x0000008c98917211 */ /* 0x040fe400078030ff */
[C-C-:B------:R-:W-:Y:S02]  /*66e0*/  LEA.HI.X R151, R152.reuse, R205, R143.reuse, 0x7, P2 ;  /* 0x000000cd98977211 */ /* 0x140fe400010f3c8f */
[----:B------:R-:W-:Y:S02]  /*66f0*/  LEA.HI.X R144, R152, R142, R143, 0x6, P0 ;  /* 0x0000008e98907211 */ /* 0x000fe400000f348f */
[-C--:B------:R-:W-:Y:S01]  /*6700*/  IADD3 R140, P0, PT, R140, R145.reuse, RZ ;  /* 0x000000918c8c7210 */ /* 0x080fe20007f1e0ff */
[----:B------:R-:W-:Y:S01]  /*6710*/  @!PT LDS RZ, [RZ] ;  /* 0x00000000fffff984 */ /* 0x000fe20000000800 */
[----:B------:R-:W-:Y:S01]  /*6720*/  @!PT LDS RZ, [RZ] ;  /* 0x00000000fffff984 */ /* 0x000fe20000000800 */
[----:B------:R-:W-:Y:S01]  /*6730*/  @!PT LDS RZ, [RZ] ;  /* 0x00000000fffff984 */ /* 0x000fe20000000800 */
[----:B------:R1:W-:Y:S01]  /*6740*/  LDGSTS.E.BYPASS.LTC128B.128 [R210+0x4000], desc[UR12][R150.64] ;  /* 0x0400000096d27fae */ /* 0x0003e2000b981a0c */
[----:B------:R-:W-:Y:S02]  /*6750*/  LEA R146, P1, R132, R145, 0x5 ;  /* 0x0000009184927211 */ /* 0x000fe400078228ff */
[C---:B------:R-:W-:Y:S01]  /*6760*/  LEA R152, P2, R145.reuse, R206, 0x1 ;  /* 0x000000ce91987211 */ /* 0x040fe200078408ff */
[--C-:B------:R-:W-:Y:S01]  /*6770*/  IMAD.X R142, R142, 0x1, R144.reuse, P0 ;  /* 0x000000018e8e7824 */ /* 0x100fe200000e0690 */
[----:B------:R-:W-:Y:S02]  /*6780*/  LEA.HI.X R132, R132, R144, R133, 0x5, P1 ;  /* 0x0000009084847211 */ /* 0x000fe400008f2c85 */
[-C--:B------:R-:W-:Y:S02]  /*6790*/  LEA R156, P1, R140, R206.reuse, 0x1 ;  /* 0x000000ce8c9c7211 */ /* 0x080fe400078208ff */
[-C--:B------:R-:W-:Y:S02]  /*67a0*/  LEA.HI.X R153, R145, R205.reuse, R144, 0x1, P2 ;  /* 0x000000cd91997211 */ /* 0x080fe400010f0c90 */
[----:B------:R-:W-:Y:S02]  /*67b0*/  LEA R154, P0, R146, R206, 0x1 ;  /* 0x000000ce929a7211 */ /* 0x000fe400078008ff */
[-C--:B------:R-:W-:Y:S01]  /*67c0*/  LEA.HI.X R157, R140, R205.reuse, R142, 0x1, P1 ;  /* 0x000000cd8c9d7211 */ /* 0x080fe200008f0c8e */
[----:B------:R1:W-:Y:S01]  /*67d0*/  LDGSTS.E.BYPASS.LTC128B.128 [R210+0x4800], desc[UR12][R152.64] ;  /* 0x0480000098d27fae */ /* 0x0003e2000b981a0c */
[----:B------:R-:W-:Y:S03]  /*67e0*/  LEA.HI.X R155, R146, R205, R132, 0x1, P0 ;  /* 0x000000cd929b7211 */ /* 0x000fe600000f0c84 */
[----:B------:R1:W-:Y:S04]  /*67f0*/  LDGSTS.E.BYPASS.LTC128B.128 [R210+0x5000], desc[UR12][R156.64] ;  /* 0x050000009cd27fae */ /* 0x0003e8000b981a0c */
[----:B------:R1:W-:Y:S04]  /*6800*/  LDGSTS.E.BYPASS.LTC128B.128 [R210+0x5800], desc[UR12][R154.64] ;  /* 0x058000009ad27fae */ /* 0x0003e8000b981a0c */
[----:B------:R-:W0:Y:S01]  /*6810*/  LDGDEPBAR ;  /* 0x00000000000079af */ /* 0x000e220000000000 */
[----:B------:R-:W-:Y:S05]  /*6820*/  BRA `(.L_x_1236) ;  /* 0x00000008007c7947 */ /* 0x000fea0003800000 */
.L_x_1235:
[----:B------:R-:W-:Y:S04]  /*6830*/  DEPBAR.LE SB0, 0x0 ;  /* 0x000080000000791a */ /* 0x000fe80000000000 */
[----:B------:R-:W-:Y:S01]  /*6840*/  BAR.SYNC.DEFER_BLOCKING 0x0 ;  /* 0x0000000000007b1d */ /* 0x000fe20000010000 */
[C---:B------:R-:W-:Y:S04]  /*6850*/  IMAD.WIDE.U32 R20, R230.reuse, R190, RZ ;  /* 0x000000bee6147225 */ /* 0x040fe800078e00ff */
[----:B------:R-:W-:Y:S01]  /*6860*/  IMAD R4, R230, R191, R21 ;  /* 0x000000bfe6047224 */ /* 0x000fe200078e0215 */
[-C--:B------:R-:W-:Y:S01]  /*6870*/  LEA R18, P3, R20, R204.reuse, 0x7 ;  /* 0x000000cc14127211 */ /* 0x080fe200078638ff */
[----:B------:R-:W-:Y:S01]  /*6880*/  IMAD.SHL.U32 R243, R230, 0x2, RZ ;  /* 0x00000002e6f37824 */ /* 0x000fe200078e00ff */
[C---:B------:R-:W-:Y:S01]  /*6890*/  LEA R6, P0, R20.reuse, R229, 0x6 ;  /* 0x000000e514067211 */ /* 0x040fe200078030ff */
[C---:B------:R-:W-:Y:S01]  /*68a0*/  VIADD R245, R217.reuse, 0x76cf5d0a ;  /* 0x76cf5d0ad9f57836 */ /* 0x040fe20000000000 */
[--C-:B------:R-:W-:Y:S01]  /*68b0*/  LEA.HI.X R19, R20, R203, R4.reuse, 0x7, P3 ;  /* 0x000000cb14137211 */ /* 0x100fe200018f3c04 */
[C---:B------:R-:W-:Y:S01]  /*68c0*/  VIADD R244, R217.reuse, 0x32370b8f ;  /* 0x32370b8fd9f47836 */ /* 0x040fe20000000000 */
[----:B------:R-:W-:Y:S01]  /*68d0*/  LEA R16, P2, R6, R204, 0x1 ;  /* 0x000000cc06107211 */ /* 0x000fe200078408ff */
[----:B------:R-:W-:Y:S01]  /*68e0*/  VIADD R247, R217, 0xed9eba14 ;  /* 0xed9eba14d9f77836 */ /* 0x000fe20000000000 */
[----:B------:R-:W-:Y:S02]  /*68f0*/  LEA.HI.X R5, R20, R228, R4, 0x6, P0 ;  /* 0x000000e414057211 */ /* 0x000fe400000f3404 */
[C---:B------:R-:W-:Y:S02]  /*6900*/  IADD3 R8, P1, PT, R6.reuse, R229, RZ ;  /* 0x000000e506087210 */ /* 0x040fe40007f3e0ff */
[----:B------:R-:W-:Y:S02]  /*6910*/  LEA.HI.X R17, R6, R203, R5, 0x1, P2 ;  /* 0x000000cb06117211 */ /* 0x000fe400010f0c05 */
[----:B------:R-:W-:Y:S01]  /*6920*/  LEA R10, P0, R190, R6, 0x5 ;  /* 0x00000006be0a7211 */ /* 0x000fe200078028ff */
[----:B------:R-:W-:Y:S01]  /*6930*/  IMAD.X R7, R5, 0x1, R228, P1 ;  /* 0x0000000105077824 */ /* 0x000fe200008e06e4 */
[-C--:B------:R-:W-:Y:S01]  /*6940*/  LEA R14, P1, R8, R204.reuse, 0x1 ;  /* 0x000000cc080e7211 */ /* 0x080fe200078208ff */
[----:B------:R-:W-:Y:S01]  /*6950*/  @!PT LDS RZ, [RZ] ;  /* 0x00000000fffff984 */ /* 0x000fe20000000800 */
[----:B------:R-:W-:Y:S01]  /*6960*/  @!PT LDS RZ, [RZ] ;  /* 0x00000000fffff984 */ /* 0x000fe20000000800 */
[----:B------:R-:W-:Y:S01]  /*6970*/  @!PT LDS RZ, [RZ] ;  /* 0x00000000fffff984 */ /* 0x000fe20000000800 */
[----:B------:R-:W-:Y:S01]  /*6980*/  LDGSTS.E.BYPASS.LTC128B.128 [R210+0x6000], desc[UR12][R18.64] ;  /* 0x0600000012d27fae */ /* 0x000fe2000b981a0c */
[----:B------:R-:W-:Y:S02]  /*6990*/  LEA.HI.X R9, R190, R5, R191, 0x5, P0 ;  /* 0x00000005be097211 */ /* 0x000fe400000f2cbf */
[-C--:B------:R-:W-:Y:S02]  /*69a0*/  LEA.HI.X R15, R8, R203.reuse, R7, 0x1, P1 ;  /* 0x000000cb080f7211 */ /* 0x080fe400008f0c07 */
[C---:B------:R-:W-:Y:S03]  /*69b0*/  LEA R12, P0, R10.reuse, R204, 0x1 ;  /* 0x000000cc0a0c7211 */ /* 0x040fe600078008ff */
[----:B------:R1:W-:Y:S01]  /*69c0*/  LDGSTS.E.BYPASS.LTC128B.128 [R210+0x6800], desc[UR12][R16.64] ;  /* 0x0680000010d27fae */ /* 0x0003e2000b981a0c */
[----:B------:R-:W-:Y:S02]  /*69d0*/  LEA.HI.X R13, R10, R203, R9, 0x1, P0 ;  /* 0x000000cb0a0d7211 */ /* 0x000fe400000f0c09 */
[----:B------:R-:W-:Y:S05]  /*69e0*/  ISETP.NE.AND P0, PT, R230, RZ, PT ;  /* 0x000000ffe600720c */ /* 0x000fea0003f05270 */
[----:B------:R-:W-:Y:S08]  /*69f0*/  LDGSTS.E.BYPASS.LTC128B.128 [R210+0x7000], desc[UR12][R14.64] ;  /* 0x070000000ed27fae */ /* 0x000ff0000b981a0c */
[----:B------:R2:W-:Y:S08]  /*6a00*/  LDGSTS.E.BYPASS.LTC128B.128 [R210+0x7800], desc[UR12][R12.64] ;  /* 0x078000000cd27fae */ /* 0x0005f0000b981a0c */
        /* <DEDUP_REMOVED lines=8> */
[----:B------:R-:W-:Y:S01]  /*6a90*/  LDSM.16.M88.4 R140, [R187] ;  /* 0x00000000bb8c783b */ /* 0x000fe20000000200 */
[C---:B---3--:R-:W-:Y:S07]  /*6aa0*/  HMMA.16816.F32.BF16 R8, R60.reuse, R16, RZ ;  /* 0x000000103c08723c */ /* 0x048fee00000418ff */
[----:B------:R-:W1:Y:S01]  /*6ab0*/  LDSM.16.M88.4 R144, [R183+0x4000] ;  /* 0x00400000b790783b */ /* 0x000e620000000200 */
[-C--:B--2---:R-:W-:Y:S07]  /*6ac0*/  HMMA.16816.F32.BF16 R12, R60, R18.reuse, RZ ;  /* 0x000000123c0c723c */ /* 0x084fee00000418ff */
[----:B------:R-:W2:Y:S01]  /*6ad0*/  LDSM.16.M88.4 R148, [R187+0x2000] ;  /* 0x00200000bb94783b */ /* 0x000ea20000000200 */
[C---:B------:R-:W-:Y:S07]  /*6ae0*/  HMMA.16816.F32.BF16 R16, R64.reuse, R18, RZ ;  /* 0x000000124010723c */ /* 0x040fee00000418ff */
[----:B------:R-:W3:Y:S01]  /*6af0*/  LDSM.16.M88.4 R152, [R183+0x4800] ;  /* 0x00480000b798783b */ /* 0x000ee20000000200 */
[-C--:B----4-:R-:W-:Y:S07]  /*6b00*/  HMMA.16816.F32.BF16 R20, R64, R32.reuse, RZ ;  /* 0x000000204014723c */ /* 0x090fee00000418ff */
[----:B------:R-:W4:Y:S01]  /*6b10*/  LDSM.16.M88.4 R156, [R183+0x5000] ;  /* 0x00500000b79c783b */ /* 0x000f220000000200 */
[C---:B------:R-:W-:Y:S07]  /*6b20*/  HMMA.16816.F32.BF16 R24, R60.reuse, R32, RZ ;  /* 0x000000203c18723c */ /* 0x040fee00000418ff */
[----:B------:R-:W-:Y:S01]  /*6b30*/  LDSM.16.M88.4 R160, [R182+0x4000] ;  /* 0x00400000b6a0783b */ /* 0x000fe20000000200 */
[-C--:B------:R-:W-:Y:S07]  /*6b40*/  HMMA.16816.F32.BF16 R28, R60, R34.reuse, RZ ;  /* 0x000000223c1c723c */ /* 0x080fee00000418ff */
[----:B------:R-:W-:Y:S01]  /*6b50*/  LDSM.16.M88.4 R164, [R186+0x2000] ;  /* 0x00200000baa4783b */ /* 0x000fe20000000200 */
[C---:B------:R-:W-:Y:S07]  /*6b60*/  HMMA.16816.F32.BF16 R32, R64.reuse, R34, RZ ;  /* 0x000000224020723c */ /* 0x040fee00000418ff */
[----:B------:R-:W-:Y:S01]  /*6b70*/  LDSM.16.M88.4 R168, [R182+0x5000] ;  /* 0x00500000b6a8783b */ /* 0x000fe20000000200 */
[-C--:B-----5:R-:W-:Y:S07]  /*6b80*/  HMMA.16816.F32.BF16 R36, R64, R48.reuse, RZ ;  /* 0x000000304024723c */ /* 0x0a0fee00000418ff */
[----:B------:R-:W-:Y:S01]  /*6b90*/  LDSM.16.M88.4 R172, [R181+0x4800] ;  /* 0x00480000b5ac783b */ /* 0x000fe20000000200 */
[C---:B------:R-:W-:Y:S07]  /*6ba0*/  HMMA.16816.F32.BF16 R40, R60.reuse, R48, RZ ;  /* 0x000000303c28723c */ /* 0x040fee00000418ff */
[----:B------:R-:W-:Y:S01]  /*6bb0*/  LDSM.16.M88.4 R176, [R181+0x5000] ;  /* 0x00500000b5b0783b */ /* 0x000fe20000000200 */
[-C--:B------:R-:W-:Y:S08]  /*6bc0*/  HMMA.16816.F32.BF16 R44, R60, R50.reuse, RZ ;  /* 0x000000323c2c723c */ /* 0x080ff000000418ff */
[C---:B------:R-:W-:Y:S08]  /*6bd0*/  HMMA.16816.F32.BF16 R48, R64.reuse, R50, RZ ;  /* 0x000000324030723c */ /* 0x040ff000000418ff */
[-C--:B------:R-:W-:Y:S08]  /*6be0*/  HMMA.16816.F32.BF16 R52, R64, R132.reuse, RZ ;  /* 0x000000844034723c */ /* 0x080ff000000418ff */
[C---:B------:R-:W-:Y:S08]  /*6bf0*/  HMMA.16816.F32.BF16 R56, R60.reuse, R132, RZ ;  /* 0x000000843c38723c */ /* 0x040ff000000418ff */
[-C--:B------:R-:W-:Y:S08]  /*6c00*/  HMMA.16816.F32.BF16 R60, R60, R134.reuse, RZ ;  /* 0x000000863c3c723c */ /* 0x080ff000000418ff */
[----:B------:R-:W-:Y:S01]  /*6c10*/  HMMA.16816.F32.BF16 R64, R64, R134, RZ ;  /* 0x000000864040723c */ /* 0x000fe200000418ff */
[----:B------:R-:W5:Y:S07]  /*6c20*/  LDSM.16.M88.4 R132, [R183+0x5800] ;  /* 0x00580000b784783b */ /* 0x000f6e0000000200 */
[-C--:B-1----:R-:W-:Y:S08]  /*6c30*/  HMMA.16816.F32.BF16 R4, R140, R144.reuse, R4 ;  /* 0x000000908c04723c */ /* 0x082ff00000041804 */
[C---:B--2---:R-:W-:Y:S08]  /*6c40*/  HMMA.16816.F32.BF16 R8, R148.reuse, R144, R8 ;  /* 0x000000909408723c */ /* 0x044ff00000041808 */
[-C--:B------:R-:W-:Y:S08]  /*6c50*/  HMMA.16816.F32.BF16 R12, R148, R146.reuse, R12 ;  /* 0x00000092940c723c */ /* 0x080ff0000004180c */
[C---:B------:R-:W-:Y:S01]  /*6c60*/  HMMA.16816.F32.BF16 R16, R140.reuse, R146, R16 ;  /* 0x000000928c10723c */ /* 0x040fe20000041810 */
[----:B------:R-:W1:Y:S07]  /*6c70*/  LDSM.16.M88.4 R144, [R186] ;  /* 0x00000000ba90783b */ /* 0x000e6e0000000200 */
[-C--:B---3--:R-:W-:Y:S08]  /*6c80*/  HMMA.16816.F32.BF16 R20, R140, R152.reuse, R20 ;  /* 0x000000988c14723c */ /* 0x088ff00000041814 */
        /* <DEDUP_REMOVED lines=15> */
[-C--:B-1----:R-:W-:Y:S01]  /*6d80*/  HMMA.16816.F32.BF16 R4, R144, R160.reuse, R4 ;  /* 0x000000a09004723c */ /* 0x082fe20000041804 */
[----:B------:R-:W1:Y:S07]  /*6d90*/  LDSM.16.M88.4 R140, [R185] ;  /* 0x00000000b98c783b */ /* 0x000e6e0000000200 */
[C---:B------:R-:W-:Y:S08]  /*6da0*/  HMMA.16816.F32.BF16 R8, R164.reuse, R160, R8 ;  /* 0x000000a0a408723c */ /* 0x040ff00000041808 */
[-C--:B------:R-:W-:Y:S08]  /*6db0*/  HMMA.16816.F32.BF16 R12, R164, R162.reuse, R12 ;  /* 0x000000a2a40c723c */ /* 0x080ff0000004180c */
[C---:B------:R-:W-:Y:S08]  /*6dc0*/  HMMA.16816.F32.BF16 R16, R144.reuse, R162, R16 ;  /* 0x000000a29010723c */ /* 0x040ff00000041810 */
[-C--:B--2---:R-:W-:Y:S08]  /*6dd0*/  HMMA.16816.F32.BF16 R20, R144, R152.reuse, R20 ;  /* 0x000000989014723c */ /* 0x084ff00000041814 */
[C---:B------:R-:W-:Y:S08]  /*6de0*/  HMMA.16816.F32.BF16 R24, R164.reuse, R152, R24 ;  /* 0x00000098a418723c */ /* 0x040ff00000041818 */
[-C--:B------:R-:W-:Y:S08]  /*6df0*/  HMMA.16816.F32.BF16 R28, R164, R154.reuse, R28 ;  /* 0x0000009aa41c723c */ /* 0x080ff0000004181c */
[C---:B------:R-:W-:Y:S01]  /*6e00*/  HMMA.16816.F32.BF16 R32, R144.reuse, R154, R32 ;  /* 0x0000009a9020723c */ /* 0x040fe20000041820 */
[----:B------:R-:W2:Y:S01]  /*6e10*/  LDSM.16.M88.4 R152, [R181+0x5800] ;  /* 0x00580000b598783b */ /* 0x000ea20000000200 */
[----:B------:R-:W-:Y:S06]  /*6e20*/  DEPBAR.LE SB0, 0x0 ;  /* 0x000080000000791a */ /* 0x000fec0000000000 */
[-C--:B------:R-:W-:Y:S01]  /*6e30*/  HMMA.16816.F32.BF16 R36, R144, R168.reuse, R36 ;  /* 0x000000a89024723c */ /* 0x080fe20000041824 */
[----:B------:R-:W-:Y:S07]  /*6e40*/  BAR.SYNC.DEFER_BLOCKING 0x0 ;  /* 0x0000000000007b1d */ /* 0x000fee0000010000 */
[C---:B------:R-:W-:Y:S08]  /*6e50*/  HMMA.16816.F32.BF16 R40, R164.reuse, R168, R40 ;  /* 0x000000a8a428723c */ /* 0x040ff00000041828 */
[-C--:B------:R-:W-:Y:S08]  /*6e60*/  HMMA.16816.F32.BF16 R44, R164, R170.reuse, R44 ;  /* 0x000000aaa42c723c */ /* 0x080ff0000004182c */
[C---:B------:R-:W-:Y:S08]  /*6e70*/  HMMA.16816.F32.BF16 R48, R144.reuse, R170, R48 ;  /* 0x000000aa9030723c */ /* 0x040ff00000041830 */
[-C--:B---3--:R-:W-:Y:S08]  /*6e80*/  HMMA.16816.F32.BF16 R52, R144, R132.reuse, R52 ;  /* 0x000000849034723c */ /* 0x088ff00000041834 */
[C---:B------:R-:W-:Y:S04]  /*6e90*/  HMMA.16816.F32.BF16 R56, R164.reuse, R132, R56 ;  /* 0x00000084a438723c */ /* 0x040fe80000041838 */
[----:B------:R-:W-:Y:S04]  /*6ea0*/  LOP3.LUT R132, R243, R239, R217, 0x96, !PT ;  /* 0x000000eff3847212 */ /* 0x000fe800078e96d9 */
[-C--:B------:R-:W-:Y:S03]  /*6eb0*/  HMMA.16816.F32.BF16 R60, R164, R134.reuse, R60 ;  /* 0x00000086a43c723c */ /* 0x080fe6000004183c */
[----:B------:R-:W-:Y:S05]  /*6ec0*/  IMAD.WIDE.U32 R170, R132, -0x326172a9, RZ ;  /* 0xcd9e8d5784aa7825 */ /* 0x000fea00078e00ff */
[----:B------:R-:W-:Y:S04]  /*6ed0*/  HMMA.16816.F32.BF16 R64, R144, R134, R64 ;  /* 0x000000869040723c */ /* 0x000fe80000041840 */
[C---:B------:R-:W-:Y:S02]  /*6ee0*/  LOP3.LUT R133, R171.reuse, R224, RZ, 0x3c, !PT ;  /* 0x000000e0ab857212 */ /* 0x040fe400078e3cff */
[----:B------:R-:W-:Y:S02]  /*6ef0*/  LOP3.LUT R132, R171, R222, RZ, 0x3c, !PT ;  /* 0x000000deab847212 */ /* 0x000fe400078e3cff */
[-C--:B-1----:R-:W-:Y:S05]  /*6f00*/  HMMA.16816.F32.BF16 R4, R140, R148.reuse, R4 ;  /* 0x000000948c04723c */ /* 0x082fea0000041804 */
[C---:B------:R-:W-:Y:S02]  /*6f10*/  LOP3.LUT R134, R170.reuse, R223, RZ, 0x3c, !PT ;  /* 0x000000dfaa867212 */ /* 0x040fe400078e3cff */
[----:B------:R-:W-:Y:S01]  /*6f20*/  LOP3.LUT R170, R170, R221, RZ, 0x3c, !PT ;  /* 0x000000ddaaaa7212 */ /* 0x000fe200078e3cff */
[C---:B------:R-:W-:Y:S04]  /*6f30*/  HMMA.16816.F32.BF16 R8, R156.reuse, R148, R8 ;  /* 0x000000949c08723c */ /* 0x040fe80000041808 */
[----:B------:R-:W-:Y:S04]  /*6f40*/  IMAD.WIDE.U32 R134, R134, -0x2daee0ad, RZ ;  /* 0xd2511f5386867825 */ /* 0x000fe800078e00ff */
[-C--:B------:R-:W-:Y:S03]  /*6f50*/  HMMA.16816.F32.BF16 R12, R156, R150.reuse, R12 ;  /* 0x000000969c0c723c */ /* 0x080fe6000004180c */
[----:B------:R-:W-:Y:S01]  /*6f60*/  FMNMX3.FTZ R144, R3, R4, R5, !PT ;  /* 0x0000000403907276 */ /* 0x000fe20007810005 */
[----:B------:R-:W-:Y:S01]  /*6f70*/  IMAD.WIDE.U32 R170, R170, -0x2daee0ad, RZ ;  /* 0xd2511f53aaaa7825 */ /* 0x000fe200078e00ff */
[----:B------:R-:W-:Y:S03]  /*6f80*/  FMNMX3.FTZ R137, R136, R6, R7, !PT ;  /* 0x0000000688897276 */ /* 0x000fe60007810007 */
[C---:B------:R-:W-:Y:S08]  /*6f90*/  HMMA.16816.F32.BF16 R16, R140.reuse, R150, R16 ;  /* 0x000000968c10723c */ /* 0x040ff00000041810 */
[-C--:B------:R-:W-:Y:S08]  /*6fa0*/  HMMA.16816.F32.BF16 R20, R140, R172.reuse, R20 ;  /* 0x000000ac8c14723c */ /* 0x080ff00000041814 */
[C---:B------:R-:W-:Y:S04]  /*6fb0*/  HMMA.16816.F32.BF16 R24, R156.reuse, R172, R24 ;  /* 0x000000ac9c18723c */ /* 0x040fe80000041818 */
[----:B------:R-:W-:Y:S02]  /*6fc0*/  FMNMX3.FTZ R145, R144, R16, R17, !PT ;  /* 0x0000001090917276 */ /* 0x000fe40007810011 */
[----:B------:R-:W-:Y:S02]  /*6fd0*/  FMNMX3.FTZ R144, R137, R18, R19, !PT ;  /* 0x0000001289907276 */ /* 0x000fe40007810013 */
[-C--:B------:R-:W-:Y:S03]  /*6fe0*/  HMMA.16816.F32.BF16 R28, R156, R174.reuse, R28 ;  /* 0x000000ae9c1c723c */ /* 0x080fe6000004181c */
[----:B------:R-:W-:Y:S05]  /*6ff0*/  FMNMX3.FTZ R137, R145, R20, R21, !PT ;  /* 0x0000001491897276 */ /* 0x000fea0007810015 */
[C---:B------:R-:W-:Y:S08]  /*7000*/  HMMA.16816.F32.BF16 R32, R140.reuse, R174, R32 ;  /* 0x000000ae8c20723c */ /* 0x040ff00000041820 */
[-C--:B------:R-:W-:Y:S08]  /*7010*/  HMMA.16816.F32.BF16 R36, R140, R176.reuse, R36 ;  /* 0x000000b08c24723c */ /* 0x080ff00000041824 */
[C---:B------:R-:W-:Y:S04]  /*7020*/  HMMA.16816.F32.BF16 R40, R156.reuse, R176, R40 ;  /* 0x000000b09c28723c */ /* 0x040fe80000041828 */
[----:B------:R-:W-:Y:S04]  /*7030*/  IMAD.WIDE.U32 R176, R133, -0x2daee0ad, RZ ;  /* 0xd2511f5385b07825 */ /* 0x000fe800078e00ff */
[-C--:B------:R-:W-:Y:S03]  /*7040*/  HMMA.16816.F32.BF16 R44, R156, R178.reuse, R44 ;  /* 0x000000b29c2c723c */ /* 0x080fe6000004182c */
[----:B------:R-:W-:Y:S02]  /*7050*/  LOP3.LUT R133, R236, R245, R177, 0x96, !PT ;  /* 0x000000f5ec857212 */ /* 0x000fe400078e96b1 */
[----:B------:R-:W-:Y:S03]  /*7060*/  LOP3.LUT R176, R244, R176, R135, 0x96, !PT ;  /* 0x000000b0f4b07212 */ /* 0x000fe600078e9687 */
[C---:B------:R-:W-:Y:S04]  /*7070*/  HMMA.16816.F32.BF16 R48, R140.reuse, R178, R48 ;  /* 0x000000b28c30723c */ /* 0x040fe80000041830 */
[----:B------:R-:W-:Y:S01]  /*7080*/  IMAD.WIDE.U32 R174, R133, -0x326172a9, RZ ;  /* 0xcd9e8d5785ae7825 */ /* 0x000fe200078e00ff */
[----:B------:R-:W-:Y:S03]  /*7090*/  FMNMX3.FTZ R133, R144, R22, R23, !PT ;  /* 0x0000001690857276 */ /* 0x000fe60007810017 */
[-C--:B--2---:R-:W-:Y:S03]  /*70a0*/  HMMA.16816.F32.BF16 R52, R140, R152.reuse, R52 ;  /* 0x000000988c34723c */ /* 0x084fe60000041834 */
[----:B------:R-:W-:Y:S01]  /*70b0*/  LOP3.LUT R148, R234, R219, R175, 0x96, !PT ;  /* 0x000000dbea947212 */ /* 0x000fe200078e96af */
[----:B------:R-:W-:Y:S04]  /*70c0*/  IMAD.WIDE.U32 R178, R132, -0x2daee0ad, RZ ;  /* 0xd2511f5384b27825 */ /* 0x000fe800078e00ff */
[C---:B------:R-:W-:Y:S04]  /*70d0*/  HMMA.16816.F32.BF16 R56, R156.reuse, R152, R56 ;  /* 0x000000989c38723c */ /* 0x040fe80000041838 */
[----:B------:R-:W-:Y:S01]  /*70e0*/  LOP3.LUT R132, R232, R245, R179, 0x96, !PT ;  /* 0x000000f5e8847212 */ /* 0x000fe200078e96b3 */
[----:B------:R-:W-:Y:S01]  /*70f0*/  IMAD.WIDE.U32 R176, R176, -0x326172a9, RZ ;  /* 0xcd9e8d57b0b07825 */ /* 0x000fe200078e00ff */
[----:B------:R-:W-:Y:S02]  /*7100*/  LOP3.LUT R178, R244, R178, R171, 0x96, !PT ;  /* 0x000000b2f4b27212 */ /* 0x000fe400078e96ab */
[-C--:B------:R-:W-:Y:S03]  /*7110*/  HMMA.16816.F32.BF16 R60, R156, R154.reuse, R60 ;  /* 0x0000009a9c3c723c */ /* 0x080fe6000004183c */
[----:B------:R-:W-:Y:S01]  /*7120*/  LOP3.LUT R174, R218, R174, R177, 0x96, !PT ;  /* 0x000000aedaae7212 */ /* 0x000fe200078e96b1 */
[----:B------:R-:W-:Y:S04]  /*7130*/  IMAD.WIDE.U32 R172, R132, -0x326172a9, RZ ;  /* 0xcd9e8d5784ac7825 */ /* 0x000fe800078e00ff */
[----:B------:R-:W-:Y:S04]  /*7140*/  HMMA.16816.F32.BF16 R64, R140, R154, R64 ;  /* 0x0000009a8c40723c */ /* 0x000fe80000041840 */
[----:B------:R-:W-:Y:S01]  /*7150*/  FMNMX3.FTZ R140, R137, R32, R33, !PT ;  /* 0x00000020898c7276 */ /* 0x000fe20007810021 */
[----:B------:R-:W-:Y:S01]  /*7160*/  IMAD.WIDE.U32 R178, R178, -0x326172a9, RZ ;  /* 0xcd9e8d57b2b27825 */ /* 0x000fe200078e00ff */
[----:B------:R-:W-:Y:S02]  /*7170*/  FMNMX3.FTZ R137, R133, R34, R35, !PT ;  /* 0x0000002285897276 */ /* 0x000fe40007810023 */
[----:B------:R-:W-:Y:S01]  /*7180*/  FMNMX3.FTZ R133, R140, R36, R37, !PT ;  /* 0x000000248c857276 */ /* 0x000fe20007810025 */
[----:B------:R-:W-:Y:S01]  /*7190*/  IMAD.WIDE.U32 R148, R148, -0x2daee0ad, RZ ;  /* 0xd2511f5394947825 */ /* 0x000fe200078e00ff */
        /* <DEDUP_REMOVED lines=8> */
.L_x_1236:
[----:B------:R-:W-:Y:S01]  /*7220*/  FMNMX3.FTZ R133, R0, R8, R9, !PT ;  /* 0x0000000800857276 */ /* 0x000fe20007810009 */
[----:B------:R-:W-:Y:S01]  /*7230*/  VIADD R243, R243, 0x1 ;  /* 0x00000001f3f37836 */ /* 0x000fe20000000000 */
[----:B------:R-:W-:Y:S01]  /*7240*/  FMNMX3.FTZ R142, R2, R10, R11, !PT ;  /* 0x0000000a028e7276 */ /* 0x000fe2000781000b */
[----:B------:R-:W-:Y:S01]  /*7250*/  VIADD R246, R217, 0xa9066899 ;  /* 0xa9066899d9f67836 */ /* 0x000fe20000000000 */
[----:B------:R-:W-:Y:S01]  /*7260*/  FMNMX3.FTZ R133, R133, R12, R13, !PT ;  /* 0x0000000c85857276 */ /* 0x000fe2000781000d */
[----:B------:R-:W-:Y:S01]  /*7270*/  IMAD.WIDE.U32 R174, R174, -0x2daee0ad, RZ ;  /* 0xd2511f53aeae7825 */ /* 0x000fe200078e00ff */
[----:B------:R-:W-:Y:S01]  /*7280*/  FMNMX3.FTZ R142, R142, R14, R15, !PT ;  /* 0x0000000e8e8e7276 */ /* 0x000fe2000781000f */
[----:B------:R-:W-:Y:S01]  /*7290*/  SHFL.BFLY PT, R135, R141, 0x2, 0x1f ;  /* 0x0c401f008d877f89 */ /* 0x000fe200000e0000 */
[----:B------:R-:W-:Y:S02]  /*72a0*/  LOP3.LUT R248, R247, R134, R149, 0x96, !PT ;  /* 0x00000086f7f87212 */ /* 0x000fe400078e9695 */
[----:B------:R-:W-:Y:S05]  /*72b0*/  FMNMX3.FTZ R133, R133, R24, R25, !PT ;  /* 0x0000001885857276 */ /* 0x000fea0007810019 */
[----:B------:R-:W2:Y:S01]  /*72c0*/  SHFL.BFLY PT, R140, R137, 0x2, 0x1f ;  /* 0x0c401f00898c7f89 */ /* 0x000ea200000e0000 */
[----:B------:R-:W-:Y:S01]  /*72d0*/  FMNMX3.FTZ R134, R142, R26, R27, !PT ;  /* 0x0000001a8e867276 */ /* 0x000fe2000781001b */
[----:B------:R-:W-:Y:S01]  /*72e0*/  IMAD.WIDE.U32 R248, R248, -0x326172a9, RZ ;  /* 0xcd9e8d57f8f87825 */ /* 0x000fe200078e00ff */
[----:B------:R-:W-:Y:S02]  /*72f0*/  LOP3.LUT R132, R226, R219, R173, 0x96, !PT ;  /* 0x000000dbe2847212 */ /* 0x000fe400078e96ad */
[----:B------:R-:W-:Y:S02]  /*7300*/  FMNMX3.FTZ R133, R133, R28, R29, !PT ;  /* 0x0000001c85857276 */ /* 0x000fe4000781001d */
[----:B------:R-:W-:Y:S01]  /*7310*/  FMNMX3.FTZ R134, R134, R30, R31, !PT ;  /* 0x0000001e86867276 */ /* 0x000fe2000781001f */
[----:B------:R-:W-:Y:S01]  /*7320*/  IMAD.WIDE.U32 R144, R132, -0x2daee0ad, RZ ;  /* 0xd2511f5384907825 */ /* 0x000fe200078e00ff */
[----:B------:R-:W-:Y:S02]  /*7330*/  FMNMX3.FTZ R133, R133, R40, R41, !PT ;  /* 0x0000002885857276 */ /* 0x000fe40007810029 */
[----:B------:R-:W-:Y:S02]  /*7340*/  FMNMX3.FTZ R132, R134, R42, R43, !PT ;  /* 0x0000002a86847276 */ /* 0x000fe4000781002b */
[----:B------:R-:W-:Y:S02]  /*7350*/  FMNMX3.FTZ R134, R133, R44, R45, !PT ;  /* 0x0000002c85867276 */ /* 0x000fe4000781002d */
[----:B------:R-:W-:Y:S02]  /*7360*/  FMNMX3.FTZ R132, R132, R46, R47, !PT ;  /* 0x0000002e84847276 */ /* 0x000fe4000781002f */
[----:B------:R-:W-:Y:S02]  /*7370*/  LOP3.LUT R170, R247, R170, R145, 0x96, !PT ;  /* 0x000000aaf7aa7212 */ /* 0x000fe400078e9691 */
[----:B------:R-:W-:Y:S02]  /*7380*/  FMNMX3.FTZ R145, R134, R56, R57, !PT ;  /* 0x0000003886917276 */ /* 0x000fe40007810039 */
[----:B------:R-:W-:Y:S01]  /*7390*/  FMNMX3.FTZ R132, R132, R58, R59, !PT ;  /* 0x0000003a84847276 */ /* 0x000fe2000781003b */
[----:B------:R-:W-:Y:S01]  /*73a0*/  IMAD.WIDE.U32 R170, R170, -0x326172a9, RZ ;  /* 0xcd9e8d57aaaa7825 */ /* 0x000fe200078e00ff */
[----:B------:R-:W-:Y:S02]  /*73b0*/  LOP3.LUT R172, R218, R172, R179, 0x96, !PT ;  /* 0x000000acdaac7212 */ /* 0x000fe400078e96b3 */
[----:B------:R-:W-:Y:S02]  /*73c0*/  FMNMX3.FTZ R145, R145, R60, R61, !PT ;  /* 0x0000003c91917276 */ /* 0x000fe4000781003d */
[----:B------:R-:W-:Y:S01]  /*73d0*/  FMNMX3.FTZ R132, R132, R62, R63, !PT ;  /* 0x0000003e84847276 */ /* 0x000fe2000781003f */
[----:B------:R-:W-:Y:S01]  /*73e0*/  IMAD.WIDE.U32 R172, R172, -0x2daee0ad, RZ ;  /* 0xd2511f53acac7825 */ /* 0x000fe200078e00ff */
[----:B--2---:R-:W-:Y:S01]  /*73f0*/  FMNMX.FTZ R134, R137, R140, !PT ;  /* 0x0000008c89867209 */ /* 0x004fe20007810000 */
[----:B------:R-:W2:Y:S01]  /*7400*/  SHFL.BFLY PT, R149, R145, 0x2, 0x1f ;  /* 0x0c401f0091957f89 */ /* 0x000ea200000e0000 */
[C---:B------:R-:W-:Y:S02]  /*7410*/  LOP3.LUT R142, R246.reuse, R148, R175, 0x96, !PT ;  /* 0x00000094f68e7212 */ /* 0x040fe400078e96af */
[----:B------:R-:W-:Y:S05]  /*7420*/  LOP3.LUT R133, R246, R144, R173, 0x96, !PT ;  /* 0x00000090f6857212 */ /* 0x000fea00078e96ad */
[----:B------:R-:W3:Y:S01]  /*7430*/  SHFL.BFLY PT, R137, R132, 0x2, 0x1f ;  /* 0x0c401f0084897f89 */ /* 0x000ee200000e0000 */
[----:B------:R-:W-:Y:S01]  /*7440*/  FMNMX.FTZ R135, R141, R135, !PT ;  /* 0x000000878d877209 */ /* 0x000fe20007810000 */
[----:B------:R-:W-:Y:S01]  /*7450*/  IMAD.WIDE.U32 R146, R142, -0x326172a9, RZ ;  /* 0xcd9e8d578e927825 */ /* 0x000fe200078e00ff */
[----:B------:R-:W-:Y:S03]  /*7460*/  LOP3.LUT R176, R225, R176, R249, 0x96, !PT ;  /* 0x000000b0e1b07212 */ /* 0x000fe600078e96f9 */
[----:B-1----:R-:W-:Y:S01]  /*7470*/  IMAD.WIDE.U32 R154, R133, -0x326172a9, RZ ;  /* 0xcd9e8d57859a7825 */ /* 0x002fe200078e00ff */
[C---:B------:R-:W-:Y:S01]  /*7480*/  PRMT R152, R146.reuse, 0x7773, RZ ;  /* 0x0000777392987816 */ /* 0x040fe200000000ff */
[----:B------:R-:W1:Y:S01]  /*7490*/  SHFL.BFLY PT, R141, R135, 0x1, 0x1f ;  /* 0x0c201f00878d7f89 */ /* 0x000e6200000e0000 */
[C---:B------:R-:W-:Y:S01]  /*74a0*/  PRMT R143, R146.reuse, 0x7772, RZ ;  /* 0x00007772928f7816 */ /* 0x040fe200000000ff */
[----:B------:R-:W-:Y:S01]  /*74b0*/  IMAD.MOV.U32 R140, RZ, RZ, R146 ;  /* 0x000000ffff8c7224 */ /* 0x000fe200078e0092 */
[----:B------:R-:W-:Y:S01]  /*74c0*/  PRMT R142, R146, 0x7771, RZ ;  /* 0x00007771928e7816 */ /* 0x000fe200000000ff */
[----:B------:R-:W-:Y:S01]  /*74d0*/  IMAD.MOV.U32 R146, RZ, RZ, R154 ;  /* 0x000000ffff927224 */ /* 0x000fe200078e009a */
[----:B------:R-:W-:Y:S03]  /*74e0*/  LOP3.LUT R147, R215, R248, R147, 0x96, !PT ;  /* 0x000000f8d7937212 */ /* 0x000fe600078e9693 */
[----:B------:R-:W4:Y:S01]  /*74f0*/  SHFL.BFLY PT, R133, R134, 0x1, 0x1f ;  /* 0x0c201f0086857f89 */ /* 0x000f2200000e0000 */
[----:B------:R-:W-:Y:S01]  /*7500*/  LOP3.LUT R140, R140, 0xff, RZ, 0xc0, !PT ;  /* 0x000000ff8c8c7812 */ /* 0x000fe200078ec0ff */
[----:B------:R-:W-:Y:S01]  /*7510*/  IMAD.WIDE.U32 R176, R176, -0x2daee0ad, RZ ;  /* 0xd2511f53b0b07825 */ /* 0x000fe200078e00ff */
[----:B------:R-:W-:Y:S02]  /*7520*/  PRMT R150, R154, 0x7771, RZ ;  /* 0x000077719a967816 */ /* 0x000fe400000000ff */
[----:B------:R-:W-:Y:S02]  /*7530*/  LOP3.LUT R146, R146, 0xff, RZ, 0xc0, !PT ;  /* 0x000000ff92927812 */ /* 0x000fe400078ec0ff */
[----:B------:R-:W-:Y:S02]  /*7540*/  PRMT R142, R140, 0x5410, R142 ;  /* 0x000054108c8e7816 */ /* 0x000fe4000000008e */
[C---:B------:R-:W-:Y:S02]  /*7550*/  LOP3.LUT R140, R147.reuse, 0xffff, RZ, 0xc0, !PT ;  /* 0x0000ffff938c7812 */ /* 0x040fe400078ec0ff */
[----:B------:R-:W-:Y:S02]  /*7560*/  PRMT R150, R146, 0x5410, R150 ;  /* 0x0000541092967816 */ /* 0x000fe40000000096 */
[----:B------:R-:W-:Y:S02]  /*7570*/  LOP3.LUT R146, R147, 0xff, RZ, 0xc0, !PT ;  /* 0x000000ff93927812 */ /* 0x000fe400078ec0ff */
[----:B------:R-:W-:Y:S02]  /*7580*/  SHF.R.U32.HI R140, RZ, 0x8, R140 ;  /* 0x00000008ff8c7819 */ /* 0x000fe4000001168c */
[----:B--2---:R-:W-:Y:S02]  /*7590*/  FMNMX.FTZ R145, R145, R149, !PT ;  /* 0x0000009591917209 */ /* 0x004fe40007810000 */
[----:B---3--:R-:W-:Y:S02]  /*75a0*/  FMNMX.FTZ R137, R132, R137, !PT ;  /* 0x0000008984897209 */ /* 0x008fe40007810000 */
[----:B------:R-:W-:Y:S02]  /*75b0*/  PRMT R140, R146, 0x5410, R140 ;  /* 0x00005410928c7816 */ /* 0x000fe4000000008c */
[----:B------:R-:W2:Y:S01]  /*75c0*/  SHFL.BFLY PT, R146, R145, 0x1, 0x1f ;  /* 0x0c201f0091927f89 */ /* 0x000ea200000e0000 */
[C---:B------:R-:W-:Y:S02]  /*75d0*/  PRMT R148, R154.reuse, 0x7773, RZ ;  /* 0x000077739a947816 */ /* 0x040fe400000000ff */
[----:B------:R-:W-:Y:S05]  /*75e0*/  PRMT R151, R154, 0x7772, RZ ;  /* 0x000077729a977816 */ /* 0x000fea00000000ff */
[----:B------:R-:W3:Y:S01]  /*75f0*/  SHFL.BFLY PT, R132, R137, 0x1, 0x1f ;  /* 0x0c201f0089847f89 */ /* 0x000ee200000e0000 */
[----:B-1----:R-:W-:Y:S02]  /*7600*/  FMNMX.FTZ R135, R135, R141, !PT ;  /* 0x0000008d87877209 */ /* 0x002fe40007810000 */
[--C-:B------:R-:W-:Y:S02]  /*7610*/  PRMT R151, R151, 0x5410, R148.reuse ;  /* 0x0000541097977816 */ /* 0x100fe40000000094 */
[----:B------:R-:W-:Y:S02]  /*7620*/  PRMT R148, R147, 0x7632, R148 ;  /* 0x0000763293947816 */ /* 0x000fe40000000094 */
[----:B------:R-:W-:Y:S01]  /*7630*/  LOP3.LUT R144, R215, R170, R155, 0x96, !PT ;  /* 0x000000aad7907212 */ /* 0x000fe200078e969b */
[C---:B------:R-:W-:Y:S01]  /*7640*/  FMUL.FTZ R170, R135.reuse, UR4 ;  /* 0x0000000487aa7c20 */ /* 0x040fe20008410000 */
[----:B------:R-:W-:Y:S02]  /*7650*/  SHF.R.U32.HI R147, RZ, 0x18, R147 ;  /* 0x00000018ff937819 */ /* 0x000fe40000011693 */
[----:B------:R-:W-:Y:S02]  /*7660*/  LOP3.LUT R148, R148, 0xff, RZ, 0xc0, !PT ;  /* 0x000000ff94947812 */ /* 0x000fe400078ec0ff */
[----:B----4-:R-:W-:Y:S01]  /*7670*/  FMNMX.FTZ R134, R134, R133, !PT ;  /* 0x0000008586867209 */ /* 0x010fe20007810000 */
[C---:B------:R-:W-:Y:S01]  /*7680*/  FADD.FTZ R133, -R135.reuse, R3 ;  /* 0x0000000387857221 */ /* 0x040fe20000010100 */
[----:B------:R-:W-:Y:S02]  /*7690*/  FSETP.NEU.FTZ.AND P0, PT, R135, -INF , PT ;  /* 0xff8000008700780b */ /* 0x000fe40003f1d000 */
[----:B------:R-:W-:Y:S01]  /*76a0*/  PRMT R141, R148, 0x5410, R147 ;  /* 0x00005410948d7816 */ /* 0x000fe20000000093 */
[----:B------:R-:W-:Y:S01]  /*76b0*/  FMUL.FTZ R168, R134, UR4 ;  /* 0x0000000486a87c20 */ /* 0x000fe20008410000 */
[----:B------:R-:W-:Y:S01]  /*76c0*/  LOP3.LUT R147, R144, 0xffff, RZ, 0xc0, !PT ;  /* 0x0000ffff90937812 */ /* 0x000fe200078ec0ff */
[----:B------:R-:W-:Y:S01]  /*76d0*/  FADD.FTZ R3, -R134, R136 ;  /* 0x0000008886037221 */ /* 0x000fe20000010100 */
[----:B------:R-:W-:Y:S01]  /*76e0*/  FSEL R170, R170, RZ, P0 ;  /* 0x000000ffaaaa7208 */ /* 0x000fe20000000000 */
[----:B------:R-:W-:Y:S01]  /*76f0*/  FMUL.FTZ R136, R133, UR4 ;  /* 0x0000000485887c20 */ /* 0x000fe20008410000 */
[----:B------:R-:W-:Y:S01]  /*7700*/  FSETP.NEU.FTZ.AND P0, PT, R134, -INF , PT ;  /* 0xff8000008600780b */ /* 0x000fe20003f1d000 */
[----:B------:R-:W-:Y:S01]  /*7710*/  FMUL.FTZ R3, R3, UR4 ;  /* 0x0000000403037c20 */ /* 0x000fe20008410000 */
[----:B------:R-:W-:Y:S01]  /*7720*/  LOP3.LUT R148, R144, 0xff, RZ, 0xc0, !PT ;  /* 0x000000ff90947812 */ /* 0x000fe200078ec0ff */
[--C-:B------:R-:W-:Y:S01]  /*7730*/  FFMA.FTZ R17, R17, UR4, -R170.reuse ;  /* 0x0000000411117c23 */ /* 0x100fe200080108aa */
[----:B------:R-:W-:Y:S01]  /*7740*/  SHF.R.U32.HI R133, RZ, 0x8, R147 ;  /* 0x00000008ff857819 */ /* 0x000fe20000011693 */
[----:B------:R-:W-:Y:S01]  /*7750*/  FFMA.FTZ R166, R4, UR4, -R170 ;  /* 0x0000000404a67c23 */ /* 0x000fe200080108aa */
[----:B------:R-:W-:Y:S01]  /*7760*/  PRMT R143, R143, 0x5410, R152 ;  /* 0x000054108f8f7816 */ /* 0x000fe20000000098 */
[--C-:B------:R-:W-:Y:S01]  /*7770*/  FFMA.FTZ R152, R16, UR4, -R170.reuse ;  /* 0x0000000410987c23 */ /* 0x100fe200080108aa */
[----:B------:R-:W-:Y:S01]  /*7780*/  FSEL R168, R168, RZ, P0 ;  /* 0x000000ffa8a87208 */ /* 0x000fe20000000000 */
[----:B------:R-:W-:Y:S01]  /*7790*/  FFMA.FTZ R155, R5, UR4, -R170 ;  /* 0x00000004059b7c23 */ /* 0x000fe200080108aa */
[----:B------:R-:W-:Y:S01]  /*77a0*/  PRMT R148, R148, 0x5410, R133 ;  /* 0x0000541094947816 */ /* 0x000fe20000000085 */
[----:B------:R-:W-:Y:S01]  /*77b0*/  MUFU.EX2 R166, R166 ;  /* 0x000000a600a67308 */ /* 0x000fe20000000800 */
[----:B--2---:R-:W-:Y:S01]  /*77c0*/  FMNMX.FTZ R133, R145, R146, !PT ;  /* 0x0000009291857209 */ /* 0x004fe20007810000 */
[--C-:B------:R-:W-:Y:S01]  /*77d0*/  FFMA.FTZ R157, R6, UR4, -R168.reuse ;  /* 0x00000004069d7c23 */ /* 0x100fe200080108a8 */
[----:B---3--:R-:W-:Y:S01]  /*77e0*/  FMNMX.FTZ R132, R137, R132, !PT ;  /* 0x0000008489847209 */ /* 0x008fe20007810000 */
[--C-:B------:R-:W-:Y:S06]  /*77f0*/  FFMA.FTZ R156, R7, UR4, -R168.reuse ;  /* 0x00000004079c7c23 */ /* 0x100fec00080108a8 */
[----:B------:R-:W-:Y:S01]  /*7800*/  MUFU.EX2 R137, R17 ;  /* 0x0000001100897308 */ /* 0x000fe20000000800 */
[C---:B------:R-:W-:Y:S01]  /*7810*/  FMUL.FTZ R169, R133.reuse, UR4 ;  /* 0x0000000485a97c20 */ /* 0x040fe20008410000 */
[----:B------:R-:W-:Y:S01]  /*7820*/  FSETP.NEU.FTZ.AND P1, PT, R133, -INF , PT ;  /* 0xff8000008500780b */ /* 0x000fe20003f3d000 */
[C---:B------:R-:W-:Y:S07]  /*7830*/  FMUL.FTZ R167, R132.reuse, UR4 ;  /* 0x0000000484a77c20 */ /* 0x040fee0008410000 */
[----:B------:R-:W1:Y:S01]  /*7840*/  MUFU.EX2 R152, R152 ;  /* 0x0000009800987308 */ /* 0x000e620000000800 */
[----:B------:R-:W-:Y:S01]  /*7850*/  FSETP.NEU.FTZ.AND P0, PT, R132, -INF , PT ;  /* 0xff8000008400780b */ /* 0x000fe20003f1d000 */
[----:B------:R-:W-:Y:S01]  /*7860*/  FFMA.FTZ R153, R18, UR4, -R168 ;  /* 0x0000000412997c23 */ /* 0x000fe200080108a8 */
[----:B------:R-:W-:Y:S07]  /*7870*/  PRMT R16, R144, 0x7632, R16 ;  /* 0x0000763290107816 */ /* 0x000fee0000000010 */
[----:B------:R-:W-:Y:S01]  /*7880*/  MUFU.EX2 R157, R157 ;  /* 0x0000009d009d7308 */ /* 0x000fe20000000800 */
[----:B------:R-:W-:Y:S01]  /*7890*/  SHF.R.U32.HI R149, RZ, 0x18, R144 ;  /* 0x00000018ff957819 */ /* 0x000fe20000011690 */
[--C-:B------:R-:W-:Y:S01]  /*78a0*/  FFMA.FTZ R154, R19, UR4, -R168.reuse ;  /* 0x00000004139a7c23 */ /* 0x100fe200080108a8 */
[----:B------:R-:W2:Y:S07]  /*78b0*/  LDSM.16.MT88.4 R144, [R184+0x6000] ;  /* 0x00600000b890783b */ /* 0x000eae0000004200 */
[----:B------:R-:W3:Y:S01]  /*78c0*/  MUFU.EX2 R156, R156 ;  /* 0x0000009c009c7308 */ /* 0x000ee20000000800 */
[----:B------:R-:W-:Y:S01]  /*78d0*/  FSEL R169, R169, RZ, P1 ;  /* 0x000000ffa9a97208 */ /* 0x000fe20000800000 */
[----:B------:R-:W-:Y:S01]  /*78e0*/  FFMA.FTZ R50, R50, UR4, -R168 ;  /* 0x0000000432327c23 */ /* 0x000fe200080108a8 */
[----:B------:R-:W-:Y:S07]  /*78f0*/  FSEL R167, R167, RZ, P0 ;  /* 0x000000ffa7a77208 */ /* 0x000fee0000000000 */
[----:B------:R-:W4:Y:S01]  /*7900*/  MUFU.EX2 R155, R155 ;  /* 0x0000009b009b7308 */ /* 0x000f220000000800 */
[--C-:B------:R-:W-:Y:S01]  /*7910*/  HSET2.LE.AND R142, R142, R220.reuse, PT ;  /* 0x000000dc8e8e7233 */ /* 0x100fe20003803000 */
[--C-:B------:R-:W-:Y:S01]  /*7920*/  FFMA.FTZ R159, R8, UR4, -R169.reuse ;  /* 0x00000004089f7c23 */ /* 0x100fe200080108a9 */
[----:B------:R-:W-:Y:S01]  /*7930*/  FFMA.FTZ R158, R9, UR4, -R169 ;  /* 0x00000004099e7c23 */ /* 0x000fe200080108a9 */
[--C-:B------:R-:W-:Y:S01]  /*7940*/  FFMA.FTZ R161, R10, UR4, -R167.reuse ;  /* 0x000000040aa17c23 */ /* 0x100fe200080108a7 */
[----:B------:R-:W-:Y:S01]  /*7950*/  FFMA.FTZ R160, R11, UR4, -R167 ;  /* 0x000000040ba07c23 */ /* 0x000fe200080108a7 */
[----:B-1----:R-:W-:Y:S04]  /*7960*/  F2FP.BF16.F32.PACK_AB R4, R137, R152 ;  /* 0x000000988904723e */ /* 0x002fe800000010ff */
[----:B------:R-:W-:Y:S01]  /*7970*/  MUFU.EX2 R153, R153 ;  /* 0x0000009900997308 */ /* 0x000fe20000000800 */
[--C-:B------:R-:W-:Y:S01]  /*7980*/  HSET2.LE.AND R141, R141, R220.reuse, PT ;  /* 0x000000dc8d8d7233 */ /* 0x100fe20003803000 */
[--C-:B------:R-:W-:Y:S01]  /*7990*/  FFMA.FTZ R162, R12, UR4, -R169.reuse ;  /* 0x000000040ca27c23 */ /* 0x100fe200080108a9 */
[----:B------:R-:W-:Y:S07]  /*79a0*/  LOP3.LUT R142, R4, R142, RZ, 0xc0, !PT ;  /* 0x0000008e048e7212 */ /* 0x000fee00078ec0ff */
[----:B------:R-:W1:Y:S01]  /*79b0*/  MUFU.EX2 R154, R154 ;  /* 0x0000009a009a7308 */ /* 0x000e620000000800 */
[----:B---3--:R-:W-:Y:S01]  /*79c0*/  F2FP.BF16.F32.PACK_AB R4, R156, R157 ;  /* 0x0000009d9c04723e */ /* 0x008fe200000010ff */
[----:B------:R-:W-:Y:S01]  /*79d0*/  FFMA.FTZ R163, R13, UR4, -R169 ;  /* 0x000000040da37c23 */ /* 0x000fe200080108a9 */
[----:B------:R-:W-:Y:S07]  /*79e0*/  LOP3.LUT R16, R16, 0xff, RZ, 0xc0, !PT ;  /* 0x000000ff10107812 */ /* 0x000fee00078ec0ff */
[----:B------:R-:W-:Y:S01]  /*79f0*/  MUFU.EX2 R159, R159 ;  /* 0x0000009f009f7308 */ /* 0x000fe20000000800 */
[----:B------:R-:W-:Y:S01]  /*7a00*/  LOP3.LUT R141, R4, R141, RZ, 0xc0, !PT ;  /* 0x0000008d048d7212 */ /* 0x000fe200078ec0ff */
[----:B------:R-:W-:Y:S01]  /*7a10*/  FADD.FTZ R4, -R133, R0 ;  /* 0x0000000085047221 */ /* 0x000fe20000010100 */
[--C-:B------:R-:W-:Y:S07]  /*7a20*/  FFMA.FTZ R164, R14, UR4, -R167.reuse ;  /* 0x000000040ea47c23 */ /* 0x100fee00080108a7 */
[----:B------:R-:W3:Y:S01]  /*7a30*/  MUFU.EX2 R158, R158 ;  /* 0x0000009e009e7308 */ /* 0x000ee20000000800 */
[----:B------:R-:W-:Y:S01]  /*7a40*/  FFMA.FTZ R165, R15, UR4, -R167 ;  /* 0x000000040fa57c23 */ /* 0x000fe200080108a7 */
[----:B------:R-:W-:Y:S01]  /*7a50*/  FADD.FTZ R0, -R132, R2 ;  /* 0x0000000284007221 */ /* 0x000fe20000010100 */
[----:B------:R-:W-:Y:S07]  /*7a60*/  PRMT R149, R16, 0x5410, R149 ;  /* 0x0000541010957816 */ /* 0x000fee0000000095 */
[----:B------:R-:W-:Y:S01]  /*7a70*/  MUFU.EX2 R161, R161 ;  /* 0x000000a100a17308 */ /* 0x000fe20000000800 */
[----:B------:R-:W-:Y:S01]  /*7a80*/  LOP3.LUT R143, R143, 0xff00ff, RZ, 0xc0, !PT ;  /* 0x00ff00ff8f8f7812 */ /* 0x000fe200078ec0ff */
[----:B------:R-:W-:Y:S01]  /*7a90*/  FMUL.FTZ R2, R4, UR4 ;  /* 0x0000000404027c20 */ /* 0x000fe20008410000 */
[--C-:B------:R-:W-:Y:S07]  /*7aa0*/  HSET2.LE.AND R140, R140, R220.reuse, PT ;  /* 0x000000dc8c8c7233 */ /* 0x100fee0003803000 */
[----:B------:R-:W5:Y:S01]  /*7ab0*/  MUFU.EX2 R160, R160 ;  /* 0x000000a000a07308 */ /* 0x000f620000000800 */
[----:B----4-:R-:W-:Y:S01]  /*7ac0*/  F2FP.BF16.F32.PACK_AB R5, R155, R166 ;  /* 0x000000a69b05723e */ /* 0x010fe200000010ff */
[----:B------:R-:W-:Y:S01]  /*7ad0*/  FMUL.FTZ R0, R0, UR4 ;  /* 0x0000000400007c20 */ /* 0x000fe20008410000 */
[--C-:B------:R-:W-:Y:S07]  /*7ae0*/  HSET2.LE.AND R143, R143, R220.reuse, PT ;  /* 0x000000dc8f8f7233 */ /* 0x100fee0003803000 */
[----:B------:R-:W4:Y:S01]  /*7af0*/  MUFU.EX2 R136, R136 ;  /* 0x0000008800887308 */ /* 0x000f220000000800 */
[----:B------:R-:W-:Y:S01]  /*7b00*/  LOP3.LUT R140, R5, R140, RZ, 0xc0, !PT ;  /* 0x0000008c058c7212 */ /* 0x000fe200078ec0ff */
[----:B------:R-:W-:Y:S01]  /*7b10*/  FFMA.FTZ R251, R52, UR4, -R170 ;  /* 0x0000000434fb7c23 */ /* 0x000fe200080108aa */
[--C-:B------:R-:W-:Y:S07]  /*7b20*/  HSET2.LE.AND R148, R148, R220.reuse, PT ;  /* 0x000000dc94947233 */ /* 0x100fee0003803000 */
[----:B------:R-:W2:Y:S01]  /*7b30*/  MUFU.EX2 R3, R3 ;  /* 0x0000000300037308 */ /* 0x000ea20000000800 */
[--C-:B------:R-:W-:Y:S01]  /*7b40*/  HSET2.LE.AND R149, R149, R220.reuse, PT ;  /* 0x000000dc95957233 */ /* 0x100fe20003803000 */
[--C-:B------:R-:W-:Y:S01]  /*7b50*/  FFMA.FTZ R252, R54, UR4, -R168.reuse ;  /* 0x0000000436fc7c23 */ /* 0x100fe200080108a8 */
[----:B-1----:R-:W-:Y:S07]  /*7b60*/  F2FP.BF16.F32.PACK_AB R6, R154, R153 ;  /* 0x000000999a06723e */ /* 0x002fee00000010ff */
[----:B------:R-:W-:Y:S01]  /*7b70*/  MUFU.EX2 R162, R162 ;  /* 0x000000a200a27308 */ /* 0x000fe20000000800 */
[----:B---3--:R-:W-:Y:S01]  /*7b80*/  F2FP.BF16.F32.PACK_AB R5, R158, R159 ;  /* 0x0000009f9e05723e */ /* 0x008fe200000010ff */
[--C-:B------:R-:W-:Y:S01]  /*7b90*/  FFMA.FTZ R173, R22, UR4, -R168.reuse ;  /* 0x0000000416ad7c23 */ /* 0x100fe200080108a8 */
[----:B-----5:R-:W-:Y:S07]  /*7ba0*/  F2FP.BF16.F32.PACK_AB R4, R160, R161 ;  /* 0x000000a1a004723e */ /* 0x020fee00000010ff */
[----:B------:R-:W1:Y:S01]  /*7bb0*/  MUFU.EX2 R163, R163 ;  /* 0x000000a300a37308 */ /* 0x000e620000000800 */
[----:B------:R-:W-:Y:S01]  /*7bc0*/  LOP3.LUT R143, R6, R143, RZ, 0xc0, !PT ;  /* 0x0000008f068f7212 */ /* 0x000fe200078ec0ff */
[----:B----4-:R-:W-:Y:S01]  /*7bd0*/  FMUL.FTZ R16, R136, R116 ;  /* 0x0000007488107220 */ /* 0x010fe20000410000 */
[----:B------:R-:W-:Y:S07]  /*7be0*/  LOP3.LUT R148, R5, R148, RZ, 0xc0, !PT ;  /* 0x0000009405947212 */ /* 0x000fee00078ec0ff */
[----:B------:R-:W-:Y:S01]  /*7bf0*/  MUFU.EX2 R164, R164 ;  /* 0x000000a400a47308 */ /* 0x000fe20000000800 */
[----:B------:R-:W-:Y:S01]  /*7c00*/  LOP3.LUT R149, R4, R149, RZ, 0xc0, !PT ;  /* 0x0000009504957212 */ /* 0x000fe200078ec0ff */
[C---:B------:R-:W-:Y:S01]  /*7c10*/  FMUL.FTZ R4, R136.reuse, R128 ;  /* 0x0000008088047220 */ /* 0x040fe20000410000 */
[C---:B------:R-:W-:Y:S07]  /*7c20*/  FMUL.FTZ R5, R136.reuse, R129 ;  /* 0x0000008188057220 */ /* 0x040fee0000410000 */
[----:B------:R-:W3:Y:S01]  /*7c30*/  MUFU.EX2 R165, R165 ;  /* 0x000000a500a57308 */ /* 0x000ee20000000800 */
[C---:B--2---:R-:W-:Y:S01]  /*7c40*/  FMUL.FTZ R6, R3.reuse, R130 ;  /* 0x0000008203067220 */ /* 0x044fe20000410000 */
[----:B------:R-:W-:Y:S01]  /*7c50*/  FMUL.FTZ R7, R3, R131 ;  /* 0x0000008303077220 */ /* 0x000fe20000410000 */
[----:B------:R-:W-:Y:S07]  /*7c60*/  LOP3.LUT R151, R151, 0xff00ff, RZ, 0xc0, !PT ;  /* 0x00ff00ff97977812 */ /* 0x000fee00078ec0ff */
[----:B------:R-:W2:Y:S01]  /*7c70*/  MUFU.EX2 R2, R2 ;  /* 0x0000000200027308 */ /* 0x000ea20000000800 */
[----:B------:R-:W4:Y:S01]  /*7c80*/  LDSM.16.MT88.4 R128, [R180+0x6000] ;  /* 0x00600000b480783b */ /* 0x000f220000004200 */
[--C-:B------:R-:W-:Y:S01]  /*7c90*/  HSET2.LE.AND R150, R150, R220.reuse, PT ;  /* 0x000000dc96967233 */ /* 0x100fe20003803000 */
[----:B------:R-:W-:Y:S07]  /*7ca0*/  FMUL.FTZ R17, R136, R117 ;  /* 0x0000007588117220 */ /* 0x000fee0000410000 */
[----:B------:R-:W5:Y:S01]  /*7cb0*/  MUFU.EX2 R0, R0 ;  /* 0x0000000000007308 */ /* 0x000f620000000800 */
[-C--:B------:R-:W-:Y:S09]  /*7cc0*/  HMMA.16816.F32.BF16 R4, R140, R144.reuse, R4 ;  /* 0x000000908c04723c */ /* 0x080ff20000041804 */
[----:B------:R-:W-:Y:S01]  /*7cd0*/  MUFU.EX2 R173, R173 ;  /* 0x000000ad00ad7308 */ /* 0x000fe20000000800 */
[--C-:B------:R-:W-:Y:S01]  /*7ce0*/  HSET2.LE.AND R151, R151, R220.reuse, PT ;  /* 0x000000dc97977233 */ /* 0x100fe20003803000 */
[----:B------:R-:W-:Y:S01]  /*7cf0*/  FMUL.FTZ R18, R3, R118 ;  /* 0x0000007603127220 */ /* 0x000fe20000410000 */
[----:B-1----:R-:W-:Y:S01]  /*7d00*/  F2FP.BF16.F32.PACK_AB R9, R163, R162 ;  /* 0x000000a2a309723e */ /* 0x002fe200000010ff */
[----:B------:R-:W-:Y:S01]  /*7d10*/  FMUL.FTZ R19, R3, R119 ;  /* 0x0000007703137220 */ /* 0x000fe20000410000 */
[----:B---3--:R-:W-:Y:S01]  /*7d20*/  F2FP.BF16.F32.PACK_AB R8, R165, R164 ;  /* 0x000000a4a508723e */ /* 0x008fe200000010ff */
[C---:B--2---:R-:W-:Y:S01]  /*7d30*/  FMUL.FTZ R12, R2.reuse, R120 ;  /* 0x00000078020c7220 */ /* 0x044fe20000410000 */
[----:B------:R-:W-:Y:S01]  /*7d40*/  LOP3.LUT R150, R9, R150, RZ, 0xc0, !PT ;  /* 0x0000009609967212 */ /* 0x000fe200078ec0ff */
[----:B------:R-:W-:Y:S01]  /*7d50*/  FMUL.FTZ R9, R2, R125 ;  /* 0x0000007d02097220 */ /* 0x000fe20000410000 */
[----:B------:R-:W-:Y:S01]  /*7d60*/  LOP3.LUT R151, R8, R151, RZ, 0xc0, !PT ;  /* 0x0000009708977212 */ /* 0x000fe200078ec0ff */
[----:B------:R-:W-:Y:S01]  /*7d70*/  FMUL.FTZ R8, R2, R124 ;  /* 0x0000007c02087220 */ /* 0x000fe20000410000 */
[C---:B-----5:R-:W-:Y:S01]  /*7d80*/  FMUL.FTZ R10, R0.reuse, R126 ;  /* 0x0000007e000a7220 */ /* 0x060fe20000410000 */
[----:B------:R-:W-:Y:S01]  /*7d90*/  FMUL.FTZ R11, R0, R127 ;  /* 0x0000007f000b7220 */ /* 0x000fe20000410000 */
[----:B------:R-:W1:Y:S01]  /*7da0*/  LDSM.16.MT88.4 R116, [R139+0x6000] ;  /* 0x006000008b74783b */ /* 0x000e620000004200 */
[----:B------:R-:W-:Y:S01]  /*7db0*/  VIADD R124, R217, 0x646e171e ;  /* 0x646e171ed97c7836 */ /* 0x000fe20000000000 */
[----:B------:R-:W-:Y:S01]  /*7dc0*/  PRMT R175, R176, 0x7771, RZ ;  /* 0x00007771b0af7816 */ /* 0x000fe200000000ff */
[--C-:B------:R-:W-:Y:S01]  /*7dd0*/  FFMA.FTZ R38, R38, UR4, -R168.reuse ;  /* 0x0000000426267c23 */ /* 0x100fe200080108a8 */
[--C-:B------:R-:W-:Y:S01]  /*7de0*/  FFMA.FTZ R39, R39, UR4, -R168.reuse ;  /* 0x0000000427277c23 */ /* 0x100fe200080108a8 */
[----:B------:R-:W-:Y:S01]  /*7df0*/  FFMA.FTZ R66, R66, UR4, -R168 ;  /* 0x0000000442427c23 */ /* 0x000fe200080108a8 */
[C---:B------:R-:W-:Y:S01]  /*7e00*/  HMMA.16816.F32.BF16 R8, R148.reuse, R144, R8 ;  /* 0x000000909408723c */ /* 0x040fe20000041808 */
[----:B------:R-:W-:Y:S03]  /*7e10*/  MUFU.EX2 R251, R251 ;  /* 0x000000fb00fb7308 */ /* 0x000fe60000000800 */
[----:B------:R-:W-:Y:S01]  /*7e20*/  FMUL.FTZ R13, R2, R121 ;  /* 0x00000079020d7220 */ /* 0x000fe20000410000 */
[C---:B------:R-:W-:Y:S01]  /*7e30*/  FMUL.FTZ R14, R0.reuse, R122 ;  /* 0x0000007a000e7220 */ /* 0x040fe20000410000 */
[----:B------:R-:W-:Y:S01]  /*7e40*/  FMUL.FTZ R15, R0, R123 ;  /* 0x0000007b000f7220 */ /* 0x000fe20000410000 */
[----:B------:R-:W-:Y:S01]  /*7e50*/  LOP3.LUT R120, R124, R174, R177, 0x96, !PT ;  /* 0x000000ae7c787212 */ /* 0x000fe200078e96b1 */
[----:B------:R-:W-:Y:S02]  /*7e60*/  IMAD.MOV.U32 R123, RZ, RZ, R176 ;  /* 0x000000ffff7b7224 */ /* 0x000fe400078e00b0 */
[----:B------:R-:W-:Y:S01]  /*7e70*/  FFMA.FTZ R177, R28, UR4, -R169 ;  /* 0x000000041cb17c23 */ /* 0x000fe200080108a9 */
[C---:B------:R-:W-:Y:S01]  /*7e80*/  FMUL.FTZ R28, R2.reuse, R104 ;  /* 0x00000068021c7220 */ /* 0x040fe20000410000 */
[C---:B------:R-:W-:Y:S01]  /*7e90*/  FMUL.FTZ R72, R2.reuse, R72 ;  /* 0x0000004802487220 */ /* 0x040fe20000410000 */
[----:B------:R-:W-:Y:S01]  /*7ea0*/  FMUL.FTZ R73, R2, R73 ;  /* 0x0000004902497220 */ /* 0x000fe20000410000 */
[-C--:B------:R-:W-:Y:S01]  /*7eb0*/  HMMA.16816.F32.BF16 R12, R148, R146.reuse, R12 ;  /* 0x00000092940c723c */ /* 0x080fe2000004180c */
[----:B------:R-:W-:Y:S02]  /*7ec0*/  MUFU.EX2 R252, R252 ;  /* 0x000000fc00fc7308 */ /* 0x000fe40000000800 */
[----:B------:R-:W-:Y:S01]  /*7ed0*/  LOP3.LUT R123, R123, 0xff, RZ, 0xc0, !PT ;  /* 0x000000ff7b7b7812 */ /* 0x000fe200078ec0ff */
[C---:B------:R-:W-:Y:S01]  /*7ee0*/  FMUL.FTZ R74, R0.reuse, R74 ;  /* 0x0000004a004a7220 */ /* 0x040fe20000410000 */
[----:B------:R-:W-:Y:S01]  /*7ef0*/  FMUL.FTZ R75, R0, R75 ;  /* 0x0000004b004b7220 */ /* 0x000fe20000410000 */
[----:B------:R-:W-:Y:S01]  /*7f00*/  LOP3.LUT R144, R225, R178, R171, 0x96, !PT ;  /* 0x000000b2e1907212 */ /* 0x000fe200078e96ab */
[----:B------:R-:W-:Y:S01]  /*7f10*/  FFMA.FTZ R171, R21, UR4, -R170 ;  /* 0x0000000415ab7c23 */ /* 0x000fe200080108aa */
[C---:B------:R-:W-:Y:S03]  /*7f20*/  HMMA.16816.F32.BF16 R16, R140.reuse, R146, R16 ;  /* 0x000000928c10723c */ /* 0x040fe60000041810 */
[----:B------:R-:W-:Y:S01]  /*7f30*/  MUFU.EX2 R177, R177 ;  /* 0x000000b100b17308 */ /* 0x000fe20000000800 */
[C---:B------:R-:W-:Y:S01]  /*7f40*/  FMUL.FTZ R68, R136.reuse, R68 ;  /* 0x0000004488447220 */ /* 0x040fe20000410000 */
[----:B------:R-:W-:Y:S01]  /*7f50*/  FMUL.FTZ R69, R136, R69 ;  /* 0x0000004588457220 */ /* 0x000fe20000410000 */
[C---:B------:R-:W-:Y:S01]  /*7f60*/  FMUL.FTZ R70, R3.reuse, R70 ;  /* 0x0000004603467220 */ /* 0x040fe20000410000 */
[----:B------:R-:W-:Y:S01]  /*7f70*/  FMUL.FTZ R71, R3, R71 ;  /* 0x0000004703477220 */ /* 0x000fe20000410000 */
[----:B------:R-:W-:Y:S01]  /*7f80*/  PRMT R175, R123, 0x5410, R175 ;  /* 0x000054107baf7816 */ /* 0x000fe200000000af */
[--C-:B------:R-:W-:Y:S01]  /*7f90*/  FFMA.FTZ R146, R34, UR4, -R168.reuse ;  /* 0x0000000422927c23 */ /* 0x100fe200080108a8 */
[----:B------:R-:W-:Y:S01]  /*7fa0*/  FFMA.FTZ R147, R35, UR4, -R168 ;  /* 0x0000000423937c23 */ /* 0x000fe200080108a8 */
[C---:B------:R-:W-:Y:S01]  /*7fb0*/  FMUL.FTZ R35, R3.reuse, R115 ;  /* 0x0000007303237220 */ /* 0x040fe20000410000 */
[----:B------:R-:W-:Y:S01]  /*7fc0*/  FMUL.FTZ R34, R3, R114 ;  /* 0x0000007203227220 */ /* 0x000fe20000410000 */
[----:B------:R-:W-:Y:S01]  /*7fd0*/  FFMA.FTZ R114, R25, UR4, -R169 ;  /* 0x0000000419727c23 */ /* 0x000fe200080108a9 */
[-C--:B----4-:R-:W-:Y:S01]  /*7fe0*/  HMMA.16816.F32.BF16 R68, R140, R128.reuse, R68 ;  /* 0x000000808c44723c */ /* 0x090fe20000041844 */
[----:B------:R-:W-:Y:S02]  /*7ff0*/  MUFU.EX2 R171, R171 ;  /* 0x000000ab00ab7308 */ /* 0x000fe40000000800 */
[----:B------:R-:W-:Y:S01]  /*8000*/  FFMA.FTZ R178, R30, UR4, -R167 ;  /* 0x000000041eb27c23 */ /* 0x000fe200080108a7 */
[----:B------:R-:W-:Y:S01]  /*8010*/  FMUL.FTZ R30, R0, R106 ;  /* 0x0000006a001e7220 */ /* 0x000fe20000410000 */
[----:B------:R-:W-:Y:S04]  /*8020*/  IMAD.WIDE.U32 R144, R144, -0x2daee0ad, RZ ;  /* 0xd2511f5390907825 */ /* 0x000fe800078e00ff */
[C---:B------:R-:W-:Y:S02]  /*8030*/  FMUL.FTZ R76, R2.reuse, R76 ;  /* 0x0000004c024c7220 */ /* 0x040fe40000410000 */
[----:B------:R-:W-:Y:S01]  /*8040*/  MUFU.EX2 R146, R146 ;  /* 0x0000009200927308 */ /* 0x000fe20000000800 */
[C---:B------:R-:W-:Y:S09]  /*8050*/  HMMA.16816.F32.BF16 R72, R148.reuse, R128, R72 ;  /* 0x000000809448723c */ /* 0x040ff20000041848 */
[----:B------:R-:W2:Y:S01]  /*8060*/  MUFU.EX2 R147, R147 ;  /* 0x0000009300937308 */ /* 0x000ea20000000800 */
[----:B------:R-:W-:Y:S01]  /*8070*/  FMUL.FTZ R77, R2, R77 ;  /* 0x0000004d024d7220 */ /* 0x000fe20000410000 */
[C---:B------:R-:W-:Y:S01]  /*8080*/  FMUL.FTZ R78, R0.reuse, R78 ;  /* 0x0000004e004e7220 */ /* 0x040fe20000410000 */
[----:B------:R-:W-:Y:S01]  /*8090*/  FMUL.FTZ R79, R0, R79 ;  /* 0x0000004f004f7220 */ /* 0x000fe20000410000 */
[----:B------:R-:W-:Y:S01]  /*80a0*/  IMAD.MOV.U32 R122, RZ, RZ, R144 ;  /* 0x000000ffff7a7224 */ /* 0x000fe200078e0090 */
[----:B------:R-:W-:Y:S01]  /*80b0*/  SHF.R.U32.HI R129, RZ, 0x18, R120 ;  /* 0x00000018ff817819 */ /* 0x000fe20000011678 */
[----:B------:R-:W-:Y:S01]  /*80c0*/  FMUL.FTZ R80, R136, R80 ;  /* 0x0000005088507220 */ /* 0x000fe20000410000 */
[----:B------:R-:W-:Y:S01]  /*80d0*/  PRMT R121, R176, 0x7773, RZ ;  /* 0x00007773b0797816 */ /* 0x000fe200000000ff */
[----:B------:R-:W-:Y:S01]  /*80e0*/  FMUL.FTZ R81, R136, R81 ;  /* 0x0000005188517220 */ /* 0x000fe20000410000 */
[----:B------:R-:W-:Y:S01]  /*80f0*/  PRMT R174, R176, 0x7772, RZ ;  /* 0x00007772b0ae7816 */ /* 0x000fe200000000ff */
[-C--:B------:R-:W-:Y:S01]  /*8100*/  HMMA.16816.F32.BF16 R76, R148, R130.reuse, R76 ;  /* 0x00000082944c723c */ /* 0x080fe2000004184c */
[----:B------:R-:W-:Y:S02]  /*8110*/  MUFU.EX2 R178, R178 ;  /* 0x000000b200b27308 */ /* 0x000fe40000000800 */
[----:B------:R-:W-:Y:S01]  /*8120*/  PRMT R127, R144, 0x7771, RZ ;  /* 0x00007771907f7816 */ /* 0x000fe200000000ff */
[C---:B------:R-:W-:Y:S01]  /*8130*/  FMUL.FTZ R82, R3.reuse, R82 ;  /* 0x0000005203527220 */ /* 0x040fe20000410000 */
[----:B------:R-:W-:Y:S01]  /*8140*/  FMUL.FTZ R83, R3, R83 ;  /* 0x0000005303537220 */ /* 0x000fe20000410000 */
[----:B------:R-:W-:Y:S01]  /*8150*/  LOP3.LUT R122, R122, 0xff, RZ, 0xc0, !PT ;  /* 0x000000ff7a7a7812 */ /* 0x000fe200078ec0ff */
[----:B------:R-:W-:Y:S01]  /*8160*/  FFMA.FTZ R176, R29, UR4, -R169 ;  /* 0x000000041db07c23 */ /* 0x000fe200080108a9 */
[----:B------:R-:W-:Y:S01]  /*8170*/  PRMT R128, R144, 0x7773, RZ ;  /* 0x0000777390807816 */ /* 0x000fe200000000ff */
[----:B------:R-:W-:Y:S01]  /*8180*/  FMUL.FTZ R29, R2, R105 ;  /* 0x00000069021d7220 */ /* 0x000fe20000410000 */
[----:B------:R-:W-:Y:S01]  /*8190*/  PRMT R125, R144, 0x7772, RZ ;  /* 0x00007772907d7816 */ /* 0x000fe200000000ff */
[----:B------:R-:W-:Y:S01]  /*81a0*/  FMUL.FTZ R88, R2, R88 ;  /* 0x0000005802587220 */ /* 0x000fe20000410000 */
[C---:B------:R-:W-:Y:S01]  /*81b0*/  HMMA.16816.F32.BF16 R80, R140.reuse, R130, R80 ;  /* 0x000000828c50723c */ /* 0x040fe20000041850 */
[----:B------:R-:W-:Y:S03]  /*81c0*/  MUFU.EX2 R176, R176 ;  /* 0x000000b000b07308 */ /* 0x000fe60000000800 */
[----:B------:R-:W-:Y:S01]  /*81d0*/  PRMT R174, R174, 0x5410, R121 ;  /* 0x00005410aeae7816 */ /* 0x000fe20000000079 */
[----:B------:R-:W-:Y:S01]  /*81e0*/  FMUL.FTZ R84, R136, R84 ;  /* 0x0000005488547220 */ /* 0x000fe20000410000 */
[----:B------:R-:W-:Y:S01]  /*81f0*/  PRMT R127, R122, 0x5410, R127 ;  /* 0x000054107a7f7816 */ /* 0x000fe2000000007f */
[----:B------:R-:W-:Y:S01]  /*8200*/  FMUL.FTZ R85, R136, R85 ;  /* 0x0000005588557220 */ /* 0x000fe20000410000 */
[----:B------:R-:W-:Y:S01]  /*8210*/  LOP3.LUT R144, R124, R172, R145, 0x96, !PT ;  /* 0x000000ac7c907212 */ /* 0x000fe200078e9691 */
[C---:B------:R-:W-:Y:S01]  /*8220*/  FMUL.FTZ R86, R3.reuse, R86 ;  /* 0x0000005603567220 */ /* 0x040fe20000410000 */
[C---:B------:R-:W-:Y:S01]  /*8230*/  LOP3.LUT R122, R120.reuse, 0xffff, RZ, 0xc0, !PT ;  /* 0x0000ffff787a7812 */ /* 0x040fe200078ec0ff */
[----:B------:R-:W-:Y:S01]  /*8240*/  FMUL.FTZ R87, R3, R87 ;  /* 0x0000005703577220 */ /* 0x000fe20000410000 */
[C---:B------:R-:W-:Y:S01]  /*8250*/  PRMT R121, R120.reuse, 0x7632, R121 ;  /* 0x0000763278797816 */ /* 0x040fe20000000079 */
[--C-:B------:R-:W-:Y:S01]  /*8260*/  FFMA.FTZ R145, R33, UR4, -R170.reuse ;  /* 0x0000000421917c23 */ /* 0x100fe200080108aa */
[----:B------:R-:W-:Y:S01]  /*8270*/  LOP3.LUT R130, R120, 0xff, RZ, 0xc0, !PT ;  /* 0x000000ff78827812 */ /* 0x000fe200078ec0ff */
[----:B------:R-:W-:Y:S01]  /*8280*/  FFMA.FTZ R172, R20, UR4, -R170 ;  /* 0x0000000414ac7c23 */ /* 0x000fe200080108aa */
[----:B------:R-:W-:Y:S01]  /*8290*/  PRMT R120, R144, 0x7632, R120 ;  /* 0x0000763290787816 */ /* 0x000fe20000000078 */
[----:B------:R-:W-:Y:S01]  /*82a0*/  FMUL.FTZ R89, R2, R89 ;  /* 0x0000005902597220 */ /* 0x000fe20000410000 */
[-C--:B-1----:R-:W-:Y:S01]  /*82b0*/  HMMA.16816.F32.BF16 R84, R140, R116.reuse, R84 ;  /* 0x000000748c54723c */ /* 0x082fe20000041854 */
[----:B------:R-:W-:Y:S02]  /*82c0*/  MUFU.EX2 R145, R145 ;  /* 0x0000009100917308 */ /* 0x000fe40000000800 */
[----:B------:R-:W-:Y:S01]  /*82d0*/  SHF.R.U32.HI R122, RZ, 0x8, R122 ;  /* 0x00000008ff7a7819 */ /* 0x000fe2000001167a */
[C---:B------:R-:W-:Y:S01]  /*82e0*/  FMUL.FTZ R90, R0.reuse, R90 ;  /* 0x0000005a005a7220 */ /* 0x040fe20000410000 */
[----:B------:R-:W-:Y:S01]  /*82f0*/  LOP3.LUT R121, R121, 0xff, RZ, 0xc0, !PT ;  /* 0x000000ff79797812 */ /* 0x000fe200078ec0ff */
[----:B------:R-:W-:Y:S01]  /*8300*/  FMUL.FTZ R91, R0, R91 ;  /* 0x0000005b005b7220 */ /* 0x000fe20000410000 */
[----:B------:R-:W-:Y:S04]  /*8310*/  PRMT R128, R125, 0x5410, R128 ;  /* 0x000054107d807816 */ /* 0x000fe80000000080 */
[----:B------:R-:W-:Y:S01]  /*8320*/  MUFU.EX2 R172, R172 ;  /* 0x000000ac00ac7308 */ /* 0x000fe20000000800 */
[----:B------:R-:W-:Y:S01]  /*8330*/  LOP3.LUT R131, R144, 0xffff, RZ, 0xc0, !PT ;  /* 0x0000ffff90837812 */ /* 0x000fe200078ec0ff */
[----:B------:R-:W-:Y:S01]  /*8340*/  FMUL.FTZ R92, R2, R92 ;  /* 0x0000005c025c7220 */ /* 0x000fe20000410000 */
[----:B------:R-:W-:Y:S01]  /*8350*/  LOP3.LUT R126, R144, 0xff, RZ, 0xc0, !PT ;  /* 0x000000ff907e7812 */ /* 0x000fe200078ec0ff */
[----:B------:R-:W-:Y:S01]  /*8360*/  FMUL.FTZ R93, R2, R93 ;  /* 0x0000005d025d7220 */ /* 0x000fe20000410000 */
[C---:B------:R-:W-:Y:S04]  /*8370*/  HMMA.16816.F32.BF16 R88, R148.reuse, R116, R88 ;  /* 0x000000749458723c */ /* 0x040fe80000041858 */
[----:B------:R-:W-:Y:S01]  /*8380*/  SHF.R.U32.HI R125, RZ, 0x18, R144 ;  /* 0x00000018ff7d7819 */ /* 0x000fe20000011690 */
[----:B------:R-:W-:Y:S01]  /*8390*/  FMUL.FTZ R94, R0, R94 ;  /* 0x0000005e005e7220 */ /* 0x000fe20000410000 */
[----:B------:R-:W-:Y:S01]  /*83a0*/  LOP3.LUT R144, R120, 0xff, RZ, 0xc0, !PT ;  /* 0x000000ff78907812 */ /* 0x000fe200078ec0ff */
[----:B------:R-:W-:Y:S01]  /*83b0*/  FMUL.FTZ R95, R0, R95 ;  /* 0x0000005f005f7220 */ /* 0x000fe20000410000 */
[----:B------:R-:W-:Y:S01]  /*83c0*/  PRMT R130, R130, 0x5410, R122 ;  /* 0x0000541082827816 */ /* 0x000fe2000000007a */
[----:B------:R-:W-:Y:S01]  /*83d0*/  FMUL.FTZ R33, R136, R113 ;  /* 0x0000007188217220 */ /* 0x000fe20000410000 */
[----:B------:R-:W-:Y:S01]  /*83e0*/  PRMT R129, R121, 0x5410, R129 ;  /* 0x0000541079817816 */ /* 0x000fe20000000081 */
[----:B------:R-:W-:Y:S01]  /*83f0*/  FFMA.FTZ R113, R26, UR4, -R167 ;  /* 0x000000041a717c23 */ /* 0x000fe200080108a7 */
[----:B------:R-:W1:Y:S01]  /*8400*/  LDSM.16.MT88.4 R120, [R138+0x6000] ;  /* 0x006000008a78783b */ /* 0x000e620000004200 */
[----:B------:R-:W-:Y:S01]  /*8410*/  PRMT R125, R144, 0x5410, R125 ;  /* 0x00005410907d7816 */ /* 0x000fe2000000007d */
[-C--:B------:R-:W-:Y:S03]  /*8420*/  HMMA.16816.F32.BF16 R92, R148, R118.reuse, R92 ;  /* 0x00000076945c723c */ /* 0x080fe6000004185c */
[----:B------:R-:W-:Y:S01]  /*8430*/  FFMA.FTZ R144, R32, UR4, -R170 ;  /* 0x0000000420907c23 */ /* 0x000fe200080108aa */
[C---:B------:R-:W-:Y:S01]  /*8440*/  FMUL.FTZ R32, R136.reuse, R112 ;  /* 0x0000007088207220 */ /* 0x040fe20000410000 */
[----:B------:R-:W-:Y:S01]  /*8450*/  FFMA.FTZ R112, R23, UR4, -R168 ;  /* 0x0000000417707c23 */ /* 0x000fe200080108a8 */
[C---:B------:R-:W-:Y:S01]  /*8460*/  FMUL.FTZ R20, R136.reuse, R108 ;  /* 0x0000006c88147220 */ /* 0x040fe20000410000 */
[----:B------:R-:W-:Y:S01]  /*8470*/  SHF.R.U32.HI R131, RZ, 0x8, R131 ;  /* 0x00000008ff837819 */ /* 0x000fe20000011683 */
[----:B------:R-:W-:Y:S01]  /*8480*/  FMUL.FTZ R21, R136, R109 ;  /* 0x0000006d88157220 */ /* 0x000fe20000410000 */
[----:B------:R-:W-:Y:S01]  /*8490*/  LOP3.LUT R108, R174, 0xff00ff, RZ, 0xc0, !PT ;  /* 0x00ff00ffae6c7812 */ /* 0x000fe200078ec0ff */
[C---:B------:R-:W-:Y:S01]  /*84a0*/  FMUL.FTZ R22, R3.reuse, R110 ;  /* 0x0000006e03167220 */ /* 0x040fe20000410000 */
[C---:B------:R-:W-:Y:S01]  /*84b0*/  HMMA.16816.F32.BF16 R32, R140.reuse, R118, R32 ;  /* 0x000000768c20723c */ /* 0x040fe20000041820 */
[----:B------:R3:W-:Y:S03]  /*84c0*/  MUFU.EX2 R174, R112 ;  /* 0x0000007000ae7308 */ /* 0x0007e60000000800 */
[----:B------:R-:W-:Y:S01]  /*84d0*/  FMUL.FTZ R23, R3, R111 ;  /* 0x0000006f03177220 */ /* 0x000fe20000410000 */
[----:B------:R-:W-:Y:S01]  /*84e0*/  FFMA.FTZ R110, R31, UR4, -R167 ;  /* 0x000000041f6e7c23 */ /* 0x000fe200080108a7 */
[----:B------:R-:W-:Y:S01]  /*84f0*/  FMUL.FTZ R31, R0, R107 ;  /* 0x0000006b001f7220 */ /* 0x000fe20000410000 */
[----:B------:R-:W-:Y:S01]  /*8500*/  PRMT R126, R126, 0x5410, R131 ;  /* 0x000054107e7e7816 */ /* 0x000fe20000000083 */
[----:B------:R-:W4:Y:S01]  /*8510*/  LDSM.16.MT88.4 R104, [R184+0x6800] ;  /* 0x00680000b868783b */ /* 0x000f220000004200 */
[----:B------:R-:W-:Y:S01]  /*8520*/  FMUL.FTZ R25, R2, R101 ;  /* 0x0000006502197220 */ /* 0x000fe20000410000 */
[--C-:B------:R-:W-:Y:S01]  /*8530*/  HSET2.LE.AND R101, R129, R220.reuse, PT ;  /* 0x000000dc81657233 */ /* 0x100fe20003803000 */
[----:B------:R-:W-:Y:S01]  /*8540*/  FMUL.FTZ R26, R0, R102 ;  /* 0x00000066001a7220 */ /* 0x000fe20000410000 */
[--C-:B------:R-:W-:Y:S01]  /*8550*/  HSET2.LE.AND R109, R175, R220.reuse, PT ;  /* 0x000000dcaf6d7233 */ /* 0x100fe20003803000 */
[----:B------:R-:W-:Y:S01]  /*8560*/  FMUL.FTZ R96, R136, R96 ;  /* 0x0000006088607220 */ /* 0x000fe20000410000 */
[--C-:B------:R-:W-:Y:S01]  /*8570*/  HSET2.LE.AND R108, R108, R220.reuse, PT ;  /* 0x000000dc6c6c7233 */ /* 0x100fe20003803000 */
[--C-:B---3--:R-:W-:Y:S01]  /*8580*/  FFMA.FTZ R112, R27, UR4, -R167.reuse ;  /* 0x000000041b707c23 */ /* 0x108fe200080108a7 */
[----:B------:R-:W-:Y:S01]  /*8590*/  FMUL.FTZ R27, R0, R103 ;  /* 0x00000067001b7220 */ /* 0x000fe20000410000 */
[----:B------:R-:W-:Y:S01]  /*85a0*/  FMUL.FTZ R97, R136, R97 ;  /* 0x0000006188617220 */ /* 0x000fe20000410000 */
[C---:B------:R-:W-:Y:S01]  /*85b0*/  FMUL.FTZ R98, R3.reuse, R98 ;  /* 0x0000006203627220 */ /* 0x040fe20000410000 */
[----:B------:R-:W-:Y:S01]  /*85c0*/  FMUL.FTZ R99, R3, R99 ;  /* 0x0000006303637220 */ /* 0x000fe20000410000 */
[----:B--2---:R-:W-:Y:S01]  /*85d0*/  F2FP.BF16.F32.PACK_AB R103, R147, R146 ;  /* 0x000000929367723e */ /* 0x004fe200000010ff */
[----:B------:R-:W-:Y:S01]  /*85e0*/  FFMA.FTZ R250, R46, UR4, -R167 ;  /* 0x000000042efa7c23 */ /* 0x000fe200080108a7 */
[--C-:B------:R-:W-:Y:S01]  /*85f0*/  FFMA.FTZ R179, R24, UR4, -R169.reuse ;  /* 0x0000000418b37c23 */ /* 0x100fe200080108a9 */
[----:B------:R-:W-:Y:S01]  /*8600*/  FMUL.FTZ R24, R2, R100 ;  /* 0x0000006402187220 */ /* 0x000fe20000410000 */
[--C-:B------:R-:W-:Y:S01]  /*8610*/  HSET2.LE.AND R100, R130, R220.reuse, PT ;  /* 0x000000dc82647233 */ /* 0x100fe20003803000 */
[----:B------:R-:W2:Y:S01]  /*8620*/  MUFU.EX2 R144, R144 ;  /* 0x0000009000907308 */ /* 0x000ea20000000800 */
[----:B------:R-:W-:Y:S01]  /*8630*/  LOP3.LUT R103, R103, R108, RZ, 0xc0, !PT ;  /* 0x0000006c67677212 */ /* 0x000fe200078ec0ff */
[-C--:B-1----:R-:W-:Y:S08]  /*8640*/  HMMA.16816.F32.BF16 R20, R140, R120.reuse, R20 ;  /* 0x000000788c14723c */ /* 0x082ff00000041814 */
[----:B------:R1:W3:Y:S01]  /*8650*/  MUFU.EX2 R175, R110 ;  /* 0x0000006e00af7308 */ /* 0x0002e20000000800 */
[----:B------:R-:W-:Y:S01]  /*8660*/  LOP3.LUT R111, R128, 0xff00ff, RZ, 0xc0, !PT ;  /* 0x00ff00ff806f7812 */ /* 0x000fe200078ec0ff */
[----:B------:R-:W-:Y:S01]  /*8670*/  FFMA.FTZ R248, R44, UR4, -R169 ;  /* 0x000000042cf87c23 */ /* 0x000fe200080108a9 */
[----:B------:R-:W-:Y:S07]  /*8680*/  FFMA.FTZ R249, R47, UR4, -R167 ;  /* 0x000000042ff97c23 */ /* 0x000fee00080108a7 */
[----:B------:R-:W-:Y:S01]  /*8690*/  MUFU.EX2 R179, R179 ;  /* 0x000000b300b37308 */ /* 0x000fe20000000800 */
[--C-:B------:R-:W-:Y:S01]  /*86a0*/  FFMA.FTZ R56, R56, UR4, -R169.reuse ;  /* 0x0000000438387c23 */ /* 0x100fe200080108a9 */
[C---:B------:R-:W-:Y:S08]  /*86b0*/  HMMA.16816.F32.BF16 R28, R148.reuse, R120, R28 ;  /* 0x00000078941c723c */ /* 0x040ff0000004181c */
[----:B------:R-:W-:Y:S01]  /*86c0*/  MUFU.EX2 R248, R248 ;  /* 0x000000f800f87308 */ /* 0x000fe20000000800 */
[----:B--2---:R-:W-:Y:S01]  /*86d0*/  F2FP.BF16.F32.PACK_AB R102, R145, R144 ;  /* 0x000000909166723e */ /* 0x004fe200000010ff */
[----:B------:R-:W-:Y:S01]  /*86e0*/  FFMA.FTZ R60, R60, UR4, -R169 ;  /* 0x000000043c3c7c23 */ /* 0x000fe200080108a9 */
[--C-:B------:R-:W-:Y:S07]  /*86f0*/  HSET2.LE.AND R111, R111, R220.reuse, PT ;  /* 0x000000dc6f6f7233 */ /* 0x100fee0003803000 */
[----:B------:R-:W-:Y:S01]  /*8700*/  MUFU.EX2 R250, R250 ;  /* 0x000000fa00fa7308 */ /* 0x000fe20000000800 */
[-C--:B------:R-:W-:Y:S09]  /*8710*/  HMMA.16816.F32.BF16 R24, R148, R122.reuse, R24 ;  /* 0x0000007a9418723c */ /* 0x080ff20000041818 */
[----:B------:R2:W-:Y:S01]  /*8720*/  MUFU.EX2 R149, R113 ;  /* 0x0000007100957308 */ /* 0x0005e20000000800 */
[----:B------:R-:W-:Y:S01]  /*8730*/  LOP3.LUT R102, R102, R109, RZ, 0xc0, !PT ;  /* 0x0000006d66667212 */ /* 0x000fe200078ec0ff */
[----:B------:R-:W-:Y:S01]  /*8740*/  FFMA.FTZ R151, R37, UR4, -R170 ;  /* 0x0000000425977c23 */ /* 0x000fe200080108aa */
[--C-:B-1----:R-:W-:Y:S07]  /*8750*/  HSET2.LE.AND R110, R127, R220.reuse, PT ;  /* 0x000000dc7f6e7233 */ /* 0x102fee0003803000 */
[----:B------:R1:W-:Y:S01]  /*8760*/  MUFU.EX2 R150, R112 ;  /* 0x0000007000967308 */ /* 0x0003e20000000800 */
[----:B------:R-:W-:Y:S09]  /*8770*/  HMMA.16816.F32.BF16 R96, R140, R122, R96 ;  /* 0x0000007a8c60723c */ /* 0x000ff20000041860 */
[----:B------:R5:W4:Y:S01]  /*8780*/  MUFU.EX2 R148, R114 ;  /* 0x0000007200947308 */ /* 0x000b220000000800 */
[----:B------:R-:W-:Y:S01]  /*8790*/  F2FP.BF16.F32.PACK_AB R109, R176, R177 ;  /* 0x000000b1b06d723e */ /* 0x000fe200000010ff */
[--C-:B------:R-:W-:Y:S01]  /*87a0*/  FFMA.FTZ R58, R58, UR4, -R167.reuse ;  /* 0x000000043a3a7c23 */ /* 0x100fe200080108a7 */
[----:B---3--:R-:W-:Y:S07]  /*87b0*/  F2FP.BF16.F32.PACK_AB R108, R175, R178 ;  /* 0x000000b2af6c723e */ /* 0x008fee00000010ff */
[----:B------:R-:W-:Y:S01]  /*87c0*/  MUFU.EX2 R151, R151 ;  /* 0x0000009700977308 */ /* 0x000fe20000000800 */
[----:B------:R-:W-:Y:S01]  /*87d0*/  LOP3.LUT R110, R109, R110, RZ, 0xc0, !PT ;  /* 0x0000006e6d6e7212 */ /* 0x000fe200078ec0ff */
[--C-:B------:R-:W-:Y:S01]  /*87e0*/  FFMA.FTZ R59, R59, UR4, -R167.reuse ;  /* 0x000000043b3b7c23 */ /* 0x100fe200080108a7 */
[----:B--2---:R-:W-:Y:S07]  /*87f0*/  F2FP.BF16.F32.PACK_AB R113, R171, R172 ;  /* 0x000000acab71723e */ /* 0x004fee00000010ff */
[----:B------:R-:W-:Y:S01]  /*8800*/  MUFU.EX2 R249, R249 ;  /* 0x000000f900f97308 */ /* 0x000fe20000000800 */
[----:B------:R-:W-:Y:S01]  /*8810*/  LOP3.LUT R111, R108, R111, RZ, 0xc0, !PT ;  /* 0x0000006f6c6f7212 */ /* 0x000fe200078ec0ff */
[----:B------:R-:W-:Y:S01]  /*8820*/  FFMA.FTZ R62, R62, UR4, -R167 ;  /* 0x000000043e3e7c23 */ /* 0x000fe200080108a7 */
[----:B-1----:R-:W-:Y:S07]  /*8830*/  F2FP.BF16.F32.PACK_AB R112, R174, R173 ;  /* 0x000000adae70723e */ /* 0x002fee00000010ff */
[----:B------:R-:W-:Y:S01]  /*8840*/  MUFU.EX2 R58, R58 ;  /* 0x0000003a003a7308 */ /* 0x000fe20000000800 */
[----:B------:R-:W-:Y:S01]  /*8850*/  LOP3.LUT R100, R113, R100, RZ, 0xc0, !PT ;  /* 0x0000006471647212 */ /* 0x000fe200078ec0ff */
[----:B------:R-:W-:Y:S01]  /*8860*/  FFMA.FTZ R157, R3, R241, R157 ;  /* 0x000000f1039d7223 */ /* 0x000fe2000001009d */
[----:B------:R-:W-:Y:S01]  /*8870*/  LOP3.LUT R101, R112, R101, RZ, 0xc0, !PT ;  /* 0x0000006570657212 */ /* 0x000fe200078ec0ff */
[----:B------:R-:W-:Y:S01]  /*8880*/  IMAD.MOV.U32 R3, RZ, RZ, R135 ;  /* 0x000000ffff037224 */ /* 0x000fe200078e0087 */
[----:B-----5:R-:W1:Y:S01]  /*8890*/  LDSM.16.MT88.4 R112, [R180+0x6800] ;  /* 0x00680000b470783b */ /* 0x020e620000004200 */
[--C-:B------:R-:W-:Y:S04]  /*88a0*/  HSET2.LE.AND R108, R126, R220.reuse, PT ;  /* 0x000000dc7e6c7233 */ /* 0x100fe80003803000 */
[----:B------:R-:W-:Y:S01]  /*88b0*/  MUFU.EX2 R59, R59 ;  /* 0x0000003b003b7308 */ /* 0x000fe20000000800 */
[--C-:B------:R-:W-:Y:S01]  /*88c0*/  HSET2.LE.AND R109, R125, R220.reuse, PT ;  /* 0x000000dc7d6d7233 */ /* 0x100fe20003803000 */
[----:B------:R-:W-:Y:S01]  /*88d0*/  FADD.FTZ R157, R156, R157 ;  /* 0x0000009d9c9d7221 */ /* 0x000fe20000010000 */
[-C--:B----4-:R-:W-:Y:S05]  /*88e0*/  HMMA.16816.F32.BF16 R4, R100, R104.reuse, R4 ;  /* 0x000000686404723c */ /* 0x090fea0000041804 */
[----:B------:R-:W-:Y:S01]  /*88f0*/  F2FP.BF16.F32.PACK_AB R117, R148, R179 ;  /* 0x000000b39475723e */ /* 0x000fe200000010ff */
[----:B------:R-:W-:Y:S01]  /*8900*/  FADD.FTZ R157, R153, R157 ;  /* 0x0000009d999d7221 */ /* 0x000fe20000010000 */
[----:B------:R-:W-:Y:S01]  /*8910*/  F2FP.BF16.F32.PACK_AB R116, R150, R149 ;  /* 0x000000959674723e */ /* 0x000fe200000010ff */
[----:B------:R-:W-:Y:S01]  /*8920*/  FFMA.FTZ R166, R136, R242, R166 ;  /* 0x000000f288a67223 */ /* 0x000fe200000100a6 */
[----:B------:R-:W-:Y:S01]  /*8930*/  LOP3.LUT R108, R117, R108, RZ, 0xc0, !PT ;  /* 0x0000006c756c7212 */ /* 0x000fe200078ec0ff */
[----:B------:R-:W-:Y:S01]  /*8940*/  FADD.FTZ R157, R154, R157 ;  /* 0x0000009d9a9d7221 */ /* 0x000fe20000010000 */
[----:B------:R-:W-:Y:S01]  /*8950*/  LOP3.LUT R109, R116, R109, RZ, 0xc0, !PT ;  /* 0x0000006d746d7212 */ /* 0x000fe200078ec0ff */
[----:B------:R-:W-:Y:S01]  /*8960*/  FFMA.FTZ R159, R2, R240, R159 ;  /* 0x000000f0029f7223 */ /* 0x000fe2000001009f */
[----:B------:R-:W-:Y:S01]  /*8970*/  LOP3.LUT R117, R239, R217, R243, 0x96, !PT ;  /* 0x000000d9ef757212 */ /* 0x000fe200078e96f3 */
[----:B------:R-:W-:Y:S01]  /*8980*/  FFMA.FTZ R243, R40, UR4, -R169 ;  /* 0x0000000428f37c23 */ /* 0x000fe200080108a9 */
[----:B------:R-:W-:Y:S01]  /*8990*/  FFMA.FTZ R161, R0, R231, R161 ;  /* 0x000000e700a17223 */ /* 0x000fe200000100a1 */
[----:B------:R-:W-:Y:S01]  /*89a0*/  ISETP.GT.AND P0, PT, R230, RZ, PT ;  /* 0x000000ffe600720c */ /* 0x000fe20003f04270 */
[----:B------:R-:W-:Y:S01]  /*89b0*/  FADD.FTZ R157, R173, R157 ;  /* 0x0000009dad9d7221 */ /* 0x000fe20000010000 */
[C---:B------:R-:W-:Y:S02]  /*89c0*/  HMMA.16816.F32.BF16 R8, R108.reuse, R104, R8 ;  /* 0x000000686c08723c */ /* 0x040fe40000041808 */
[----:B------:R-:W-:Y:S02]  /*89d0*/  MUFU.EX2 R243, R243 ;  /* 0x000000f300f37308 */ /* 0x000fe40000000800 */
[----:B------:R-:W-:Y:S04]  /*89e0*/  IMAD.WIDE.U32 R128, R117, -0x326172a9, RZ ;  /* 0xcd9e8d5775807825 */ /* 0x000fe800078e00ff */
[----:B------:R-:W-:Y:S01]  /*89f0*/  FADD.FTZ R166, R155, R166 ;  /* 0x000000a69ba67221 */ /* 0x000fe20000010000 */
[----:B------:R-:W-:Y:S01]  /*8a00*/  FADD.FTZ R159, R158, R159 ;  /* 0x0000009f9e9f7221 */ /* 0x000fe20000010000 */
[-C--:B------:R-:W-:Y:S03]  /*8a10*/  HMMA.16816.F32.BF16 R12, R108, R106.reuse, R12 ;  /* 0x0000006a6c0c723c */ /* 0x080fe6000004180c */
[C---:B------:R-:W-:Y:S01]  /*8a20*/  LOP3.LUT R122, R129.reuse, R224, RZ, 0x3c, !PT ;  /* 0x000000e0817a7212 */ /* 0x040fe200078e3cff */
[----:B------:R-:W-:Y:S01]  /*8a30*/  VIADD R230, R230, 0xffffffff ;  /* 0xffffffffe6e67836 */ /* 0x000fe20000000000 */
[----:B------:R-:W-:Y:S01]  /*8a40*/  LOP3.LUT R104, R129, R222, RZ, 0x3c, !PT ;  /* 0x000000de81687212 */ /* 0x000fe200078e3cff */
[----:B------:R-:W-:Y:S01]  /*8a50*/  FADD.FTZ R161, R160, R161 ;  /* 0x000000a1a0a17221 */ /* 0x000fe20000010000 */
[C---:B------:R-:W-:Y:S01]  /*8a60*/  LOP3.LUT R126, R128.reuse, R223, RZ, 0x3c, !PT ;  /* 0x000000df807e7212 */ /* 0x040fe200078e3cff */
[C---:B------:R-:W-:Y:S04]  /*8a70*/  HMMA.16816.F32.BF16 R16, R100.reuse, R106, R16 ;  /* 0x0000006a6410723c */ /* 0x040fe80000041810 */
[----:B------:R-:W-:Y:S01]  /*8a80*/  LOP3.LUT R128, R128, R221, RZ, 0x3c, !PT ;  /* 0x000000dd80807212 */ /* 0x000fe200078e3cff */
[----:B------:R-:W-:Y:S04]  /*8a90*/  IMAD.WIDE.U32 R122, R122, -0x2daee0ad, RZ ;  /* 0xd2511f537a7a7825 */ /* 0x000fe800078e00ff */
[----:B------:R-:W-:Y:S01]  /*8aa0*/  FADD.FTZ R157, R174, R157 ;  /* 0x0000009dae9d7221 */ /* 0x000fe20000010000 */
[-C--:B-1----:R-:W-:Y:S03]  /*8ab0*/  HMMA.16816.F32.BF16 R68, R100, R112.reuse, R68 ;  /* 0x000000706444723c */ /* 0x082fe60000041844 */
[----:B------:R-:W-:Y:S01]  /*8ac0*/  IMAD.WIDE.U32 R116, R104, -0x2daee0ad, RZ ;  /* 0xd2511f5368747825 */ /* 0x000fe200078e00ff */
[-C--:B------:R-:W-:Y:S03]  /*8ad0*/  LOP3.LUT R104, R236, R245.reuse, R123, 0x96, !PT ;  /* 0x000000f5ec687212 */ /* 0x080fe600078e967b */
[----:B------:R-:W-:Y:S01]  /*8ae0*/  FADD.FTZ R166, R152, R166 ;  /* 0x000000a698a67221 */ /* 0x000fe20000010000 */
[----:B------:R-:W-:Y:S01]  /*8af0*/  IMAD.WIDE.U32 R126, R126, -0x2daee0ad, RZ ;  /* 0xd2511f537e7e7825 */ /* 0x000fe200078e00ff */
[C---:B------:R-:W-:Y:S04]  /*8b00*/  HMMA.16816.F32.BF16 R72, R108.reuse, R112, R72 ;  /* 0x000000706c48723c */ /* 0x040fe80000041848 */
[----:B------:R-:W-:Y:S01]  /*8b10*/  IMAD.WIDE.U32 R128, R128, -0x2daee0ad, RZ ;  /* 0xd2511f5380807825 */ /* 0x000fe200078e00ff */
[----:B------:R-:W-:Y:S02]  /*8b20*/  LOP3.LUT R122, R244, R122, R127, 0x96, !PT ;  /* 0x0000007af47a7212 */ /* 0x000fe400078e967f */
[----:B------:R-:W-:Y:S01]  /*8b30*/  LOP3.LUT R245, R232, R245, R117, 0x96, !PT ;  /* 0x000000f5e8f57212 */ /* 0x000fe200078e9675 */
[-C--:B------:R-:W-:Y:S03]  /*8b40*/  HMMA.16816.F32.BF16 R76, R108, R114.reuse, R76 ;  /* 0x000000726c4c723c */ /* 0x080fe6000004184c */
[----:B------:R-:W-:Y:S01]  /*8b50*/  LOP3.LUT R116, R244, R116, R129, 0x96, !PT ;  /* 0x00000074f4747212 */ /* 0x000fe200078e9681 */
[----:B------:R-:W-:Y:S04]  /*8b60*/  IMAD.WIDE.U32 R130, R104, -0x326172a9, RZ ;  /* 0xcd9e8d5768827825 */ /* 0x000fe800078e00ff */
[----:B------:R-:W-:Y:S01]  /*8b70*/  FFMA.FTZ R244, R41, UR4, -R169 ;  /* 0x0000000429f47c23 */ /* 0x000fe200080108a9 */
[----:B------:R-:W1:Y:S01]  /*8b80*/  LDSM.16.MT88.4 R104, [R139+0x6800] ;  /* 0x006800008b68783b */ /* 0x000e620000004200 */
[----:B------:R-:W-:Y:S01]  /*8b90*/  FADD.FTZ R159, R162, R159 ;  /* 0x0000009fa29f7221 */ /* 0x000fe20000010000 */
[C---:B------:R-:W-:Y:S03]  /*8ba0*/  HMMA.16816.F32.BF16 R80, R100.reuse, R114, R80 ;  /* 0x000000726450723c */ /* 0x040fe60000041850 */
[----:B------:R-:W-:Y:S01]  /*8bb0*/  MUFU.EX2 R244, R244 ;  /* 0x000000f400f47308 */ /* 0x000fe20000000800 */
[----:B------:R-:W-:Y:S01]  /*8bc0*/  IMAD.WIDE.U32 R118, R245, -0x326172a9, RZ ;  /* 0xcd9e8d57f5767825 */ /* 0x000fe200078e00ff */
[-C--:B------:R-:W-:Y:S03]  /*8bd0*/  LOP3.LUT R120, R234, R219.reuse, R131, 0x96, !PT ;  /* 0x000000dbea787212 */ /* 0x080fe600078e9683 */
[----:B------:R-:W-:Y:S01]  /*8be0*/  FFMA.FTZ R245, R42, UR4, -R167 ;  /* 0x000000042af57c23 */ /* 0x000fe200080108a7 */
[----:B------:R-:W-:Y:S01]  /*8bf0*/  IMAD.WIDE.U32 R122, R122, -0x326172a9, RZ ;  /* 0xcd9e8d577a7a7825 */ /* 0x000fe200078e00ff */
[----:B------:R-:W-:Y:S03]  /*8c00*/  LOP3.LUT R119, R226, R219, R119, 0x96, !PT ;  /* 0x000000dbe2777212 */ /* 0x000fe600078e9677 */
[----:B------:R-:W-:Y:S01]  /*8c10*/  FADD.FTZ R161, R164, R161 ;  /* 0x000000a1a4a17221 */ /* 0x000fe20000010000 */
[----:B------:R-:W-:Y:S01]  /*8c20*/  IMAD.WIDE.U32 R116, R116, -0x326172a9, RZ ;  /* 0xcd9e8d5774747825 */ /* 0x000fe200078e00ff */
[----:B------:R-:W-:Y:S01]  /*8c30*/  LOP3.LUT R121, R218, R130, R123, 0x96, !PT ;  /* 0x00000082da797212 */ /* 0x000fe200078e967b */
[----:B------:R-:W-:Y:S02]  /*8c40*/  MUFU.EX2 R245, R245 ;  /* 0x000000f500f57308 */ /* 0x000fe40000000800 */
[----:B------:R-:W-:Y:S01]  /*8c50*/  FADD.FTZ R157, R146, R157 ;  /* 0x0000009d929d7221 */ /* 0x000fe20000010000 */
[----:B------:R-:W-:Y:S01]  /*8c60*/  IMAD.WIDE.U32 R130, R120, -0x2daee0ad, RZ ;  /* 0xd2511f5378827825 */ /* 0x000fe200078e00ff */
[----:B------:R-:W-:Y:S03]  /*8c70*/  LOP3.LUT R118, R218, R118, R117, 0x96, !PT ;  /* 0x00000076da767212 */ /* 0x000fe600078e9675 */
        /* <DEDUP_REMOVED lines=9> */
[--C-:B------:R-:W-:Y:S01]  /*8d10*/  FFMA.FTZ R143, R36, UR4, -R170.reuse ;  /* 0x00000004248f7c23 */ /* 0x100fe200080108aa */
[----:B------:R-:W-:Y:S01]  /*8d20*/  IMAD.WIDE.U32 R140, R112, -0x326172a9, RZ ;  /* 0xcd9e8d57708c7825 */ /* 0x000fe200078e00ff */
[----:B------:R-:W-:Y:S03]  /*8d30*/  LOP3.LUT R246, R246, R142, R119, 0x96, !PT ;  /* 0x0000008ef6f67212 */ /* 0x000fe600078e9677 */
[----:B------:R-:W-:Y:S01]  /*8d40*/  FFMA.FTZ R142, R49, UR4, -R170 ;  /* 0x00000004318e7c23 */ /* 0x000fe200080108aa */
[----:B------:R-:W-:Y:S01]  /*8d50*/  IMAD.WIDE.U32 R126, R126, -0x326172a9, RZ ;  /* 0xcd9e8d577e7e7825 */ /* 0x000fe200078e00ff */
[----:B------:R-:W-:Y:S01]  /*8d60*/  PRMT R112, R140, 0x7773, RZ ;  /* 0x000077738c707816 */ /* 0x000fe200000000ff */
[-C--:B-1----:R-:W-:Y:S01]  /*8d70*/  HMMA.16816.F32.BF16 R84, R100, R104.reuse, R84 ;  /* 0x000000686454723c */ /* 0x082fe20000041854 */
[----:B------:R-:W-:Y:S02]  /*8d80*/  MUFU.EX2 R143, R143 ;  /* 0x0000008f008f7308 */ /* 0x000fe40000000800 */
[----:B------:R-:W-:Y:S01]  /*8d90*/  IMAD.WIDE.U32 R246, R246, -0x326172a9, RZ ;  /* 0xcd9e8d57f6f67825 */ /* 0x000fe200078e00ff */
[----:B------:R-:W-:Y:S07]  /*8da0*/  PRMT R121, R140, 0x7772, RZ ;  /* 0x000077728c797816 */ /* 0x000fee00000000ff */
[----:B------:R-:W-:Y:S01]  /*8db0*/  MUFU.EX2 R142, R142 ;  /* 0x0000008e008e7308 */ /* 0x000fe20000000800 */
[----:B------:R-:W-:Y:S01]  /*8dc0*/  LOP3.LUT R116, R225, R116, R127, 0x96, !PT ;  /* 0x00000074e1747212 */ /* 0x000fe200078e967f */
[----:B------:R-:W-:Y:S01]  /*8dd0*/  IMAD.MOV.U32 R113, RZ, RZ, R246 ;  /* 0x000000ffff717224 */ /* 0x000fe200078e00f6 */
[C---:B------:R-:W-:Y:S07]  /*8de0*/  HMMA.16816.F32.BF16 R88, R108.reuse, R104, R88 ;  /* 0x000000686c58723c */ /* 0x040fee0000041858 */
[----:B------:R-:W-:Y:S01]  /*8df0*/  MUFU.EX2 R105, R50 ;  /* 0x0000003200697308 */ /* 0x000fe20000000800 */
[C---:B------:R-:W-:Y:S01]  /*8e00*/  PRMT R114, R246.reuse, 0x7773, RZ ;  /* 0x00007773f6727816 */ /* 0x040fe200000000ff */
[----:B------:R-:W-:Y:S01]  /*8e10*/  IMAD.WIDE.U32 R128, R129, -0x326172a9, RZ ;  /* 0xcd9e8d5781807825 */ /* 0x000fe200078e00ff */
[C---:B------:R-:W-:Y:S01]  /*8e20*/  PRMT R117, R246.reuse, 0x7772, RZ ;  /* 0x00007772f6757816 */ /* 0x040fe200000000ff */
[-C--:B------:R-:W-:Y:S03]  /*8e30*/  HMMA.16816.F32.BF16 R92, R108, R106.reuse, R92 ;  /* 0x0000006a6c5c723c */ /* 0x080fe6000004185c */
[----:B------:R-:W-:Y:S01]  /*8e40*/  LOP3.LUT R123, R215, R126, R247, 0x96, !PT ;  /* 0x0000007ed77b7212 */ /* 0x000fe200078e96f7 */
[----:B------:R-:W-:Y:S01]  /*8e50*/  IMAD.MOV.U32 R130, RZ, RZ, R140 ;  /* 0x000000ffff827224 */ /* 0x000fe200078e008c */
[----:B------:R-:W-:Y:S01]  /*8e60*/  PRMT R121, R121, 0x5410, R112 ;  /* 0x0000541079797816 */ /* 0x000fe20000000070 */
[----:B------:R-:W-:Y:S01]  /*8e70*/  FFMA.FTZ R247, R45, UR4, -R169 ;  /* 0x000000042df77c23 */ /* 0x000fe200080108a9 */
[----:B------:R-:W-:Y:S01]  /*8e80*/  PRMT R117, R117, 0x5410, R114 ;  /* 0x0000541075757816 */ /* 0x000fe20000000072 */
[C---:B------:R-:W-:Y:S01]  /*8e90*/  HMMA.16816.F32.BF16 R32, R100.reuse, R106, R32 ;  /* 0x0000006a6420723c */ /* 0x040fe20000041820 */
[----:B------:R1:W-:Y:S03]  /*8ea0*/  MUFU.EX2 R106, R38 ;  /* 0x00000026006a7308 */ /* 0x0003e60000000800 */
[----:B------:R-:W-:Y:S07]  /*8eb0*/  LOP3.LUT R126, R113, 0xff, RZ, 0xc0, !PT ;  /* 0x000000ff717e7812 */ /* 0x000fee00078ec0ff */
[----:B------:R-:W2:Y:S01]  /*8ec0*/  MUFU.EX2 R107, R39 ;  /* 0x00000027006b7308 */ /* 0x000ea20000000800 */
[----:B------:R-:W3:Y:S01]  /*8ed0*/  LDSM.16.MT88.4 R112, [R138+0x6800] ;  /* 0x006800008a70783b */ /* 0x000ee20000004200 */
[----:B------:R-:W-:Y:S01]  /*8ee0*/  LOP3.LUT R128, R215, R128, R141, 0x96, !PT ;  /* 0x00000080d7807212 */ /* 0x000fe200078e968d */
[----:B------:R-:W-:Y:S01]  /*8ef0*/  FFMA.FTZ R141, R51, UR4, -R168 ;  /* 0x00000004338d7c23 */ /* 0x000fe200080108a8 */
[----:B------:R-:W-:Y:S01]  /*8f00*/  PRMT R119, R246, 0x7771, RZ ;  /* 0x00007771f6777816 */ /* 0x000fe200000000ff */
[--C-:B------:R-:W-:Y:S01]  /*8f10*/  FFMA.FTZ R246, R43, UR4, -R167.reuse ;  /* 0x000000042bf67c23 */ /* 0x100fe200080108a7 */
[----:B------:R-:W-:Y:S01]  /*8f20*/  PRMT R125, R140, 0x7771, RZ ;  /* 0x000077718c7d7816 */ /* 0x000fe200000000ff */
[----:B------:R-:W-:Y:S01]  /*8f30*/  FFMA.FTZ R140, R48, UR4, -R170 ;  /* 0x00000004308c7c23 */ /* 0x000fe200080108aa */
[C---:B------:R-:W-:Y:S01]  /*8f40*/  PRMT R48, R128.reuse, 0x7632, R48 ;  /* 0x0000763280307816 */ /* 0x040fe20000000030 */
[----:B------:R-:W4:Y:S01]  /*8f50*/  LDSM.16.MT88.4 R40, [R184+0x7000] ;  /* 0x00700000b828783b */ /* 0x000f220000004200 */
[C---:B------:R-:W-:Y:S01]  /*8f60*/  LOP3.LUT R49, R128.reuse, 0xffff, RZ, 0xc0, !PT ;  /* 0x0000ffff80317812 */ /* 0x040fe200078ec0ff */
[----:B------:R-:W-:Y:S01]  /*8f70*/  MUFU.EX2 R246, R246 ;  /* 0x000000f600f67308 */ /* 0x000fe20000000800 */
[----:B------:R-:W-:Y:S01]  /*8f80*/  LOP3.LUT R104, R128, 0xff, RZ, 0xc0, !PT ;  /* 0x000000ff80687812 */ /* 0x000fe200078ec0ff */
[----:B------:R-:W-:Y:S01]  /*8f90*/  FFMA.FTZ R167, R63, UR4, -R167 ;  /* 0x000000043fa77c23 */ /* 0x000fe200080108a7 */
[----:B------:R-:W-:Y:S07]  /*8fa0*/  SHF.R.U32.HI R128, RZ, 0x18, R128 ;  /* 0x00000018ff807819 */ /* 0x000fee0000011680 */
[----:B------:R-:W5:Y:S01]  /*8fb0*/  MUFU.EX2 R140, R140 ;  /* 0x0000008c008c7308 */ /* 0x000f620000000800 */
[----:B------:R-:W-:Y:S01]  /*8fc0*/  LOP3.LUT R48, R48, 0xff, RZ, 0xc0, !PT ;  /* 0x000000ff30307812 */ /* 0x000fe200078ec0ff */
[----:B------:R-:W-:Y:S01]  /*8fd0*/  IMAD.MOV.U32 R2, RZ, RZ, R132 ;  /* 0x000000ffff027224 */ /* 0x000fe200078e0084 */
[----:B------:R-:W-:Y:S07]  /*8fe0*/  PRMT R119, R126, 0x5410, R119 ;  /* 0x000054107e777816 */ /* 0x000fee0000000077 */
[----:B------:R-:W-:Y:S01]  /*8ff0*/  MUFU.EX2 R247, R247 ;  /* 0x000000f700f77308 */ /* 0x000fe20000000800 */
[----:B------:R-:W-:Y:S01]  /*9000*/  SHF.R.U32.HI R49, RZ, 0x8, R49 ;  /* 0x00000008ff317819 */ /* 0x000fe20000011631 */
[----:B------:R-:W-:Y:S01]  /*9010*/  FADD.FTZ R157, R147, R157 ;  /* 0x0000009d939d7221 */ /* 0x000fe20000010000 */
[----:B------:R-:W-:Y:S07]  /*9020*/  PRMT R37, R48, 0x5410, R128 ;  /* 0x0000541030257816 */ /* 0x000fee0000000080 */
[----:B------:R-:W4:Y:S01]  /*9030*/  MUFU.EX2 R141, R141 ;  /* 0x0000008d008d7308 */ /* 0x000f220000000800 */
[----:B------:R-:W-:Y:S01]  /*9040*/  LOP3.LUT R48, R123, 0xffff, RZ, 0xc0, !PT ;  /* 0x0000ffff7b307812 */ /* 0x000fe200078ec0ff */
[----:B------:R-:W-:Y:S01]  /*9050*/  FADD.FTZ R166, R172, R166 ;  /* 0x000000a6aca67221 */ /* 0x000fe20000010000 */
[----:B------:R-:W-:Y:S07]  /*9060*/  PRMT R104, R104, 0x5410, R49 ;  /* 0x0000541068687816 */ /* 0x000fee0000000031 */
[----:B------:R-:W-:Y:S01]  /*9070*/  MUFU.EX2 R167, R167 ;  /* 0x000000a700a77308 */ /* 0x000fe20000000800 */
[----:B-1----:R-:W-:Y:S01]  /*9080*/  SHF.R.U32.HI R38, RZ, 0x8, R48 ;  /* 0x00000008ff267819 */ /* 0x002fe20000011630 */
[----:B------:R-:W-:Y:S01]  /*9090*/  FADD.FTZ R159, R179, R159 ;  /* 0x0000009fb39f7221 */ /* 0x000fe20000010000 */
[----:B------:R-:W1:Y:S01]  /*90a0*/  LDSM.16.MT88.4 R48, [R180+0x7000] ;  /* 0x00700000b430783b */ /* 0x000e620000004200 */
[----:B------:R-:W-:Y:S01]  /*90b0*/  LOP3.LUT R130, R130, 0xff, RZ, 0xc0, !PT ;  /* 0x000000ff82827812 */ /* 0x000fe200078ec0ff */
[----:B------:R-:W-:Y:S01]  /*90c0*/  FADD.FTZ R161, R149, R161 ;  /* 0x000000a195a17221 */ /* 0x000fe20000010000 */
[----:B--2---:R-:W-:Y:S01]  /*90d0*/  F2FP.BF16.F32.PACK_AB R46, R107, R106 ;  /* 0x0000006a6b2e723e */ /* 0x004fe200000010ff */
[----:B------:R-:W-:Y:S01]  /*90e0*/  FADD.FTZ R157, R106, R157 ;  /* 0x0000009d6a9d7221 */ /* 0x000fe20000010000 */
[----:B------:R-:W-:Y:S01]  /*90f0*/  PRMT R125, R130, 0x5410, R125 ;  /* 0x00005410827d7816 */ /* 0x000fe2000000007d */
[----:B------:R-:W-:Y:S01]  /*9100*/  FADD.FTZ R166, R171, R166 ;  /* 0x000000a6aba67221 */ /* 0x000fe20000010000 */
[----:B------:R-:W-:Y:S01]  /*9110*/  LOP3.LUT R122, R225, R122, R129, 0x96, !PT ;  /* 0x0000007ae17a7212 */ /* 0x000fe200078e9681 */
[----:B------:R-:W-:Y:S01]  /*9120*/  FADD.FTZ R159, R148, R159 ;  /* 0x0000009f949f7221 */ /* 0x000fe20000010000 */
[----:B------:R-:W-:Y:S01]  /*9130*/  F2FP.BF16.F32.PACK_AB R47, R151, R143 ;  /* 0x0000008f972f723e */ /* 0x000fe200000010ff */
[----:B------:R-:W-:Y:S01]  /*9140*/  FADD.FTZ R161, R150, R161 ;  /* 0x000000a196a17221 */ /* 0x000fe20000010000 */
[-C--:B---3--:R-:W-:Y:S03]  /*9150*/  HMMA.16816.F32.BF16 R20, R100, R112.reuse, R20 ;  /* 0x000000706414723c */ /* 0x088fe60000041814 */
[----:B------:R-:W-:Y:S01]  /*9160*/  PRMT R36, R123, 0x7632, R36 ;  /* 0x000076327b247816 */ /* 0x000fe20000000024 */
[----:B------:R-:W-:Y:S01]  /*9170*/  FADD.FTZ R157, R107, R157 ;  /* 0x0000009d6b9d7221 */ /* 0x000fe20000010000 */
[----:B------:R-:W-:Y:S01]  /*9180*/  LOP3.LUT R126, R123, 0xff, RZ, 0xc0, !PT ;  /* 0x000000ff7b7e7812 */ /* 0x000fe200078ec0ff */
[----:B------:R-:W-:Y:S01]  /*9190*/  FADD.FTZ R166, R144, R166 ;  /* 0x000000a690a67221 */ /* 0x000fe20000010000 */
[----:B------:R-:W-:Y:S01]  /*91a0*/  SHF.R.U32.HI R123, RZ, 0x18, R123 ;  /* 0x00000018ff7b7819 */ /* 0x000fe2000001167b */
[C---:B------:R-:W-:Y:S04]  /*91b0*/  HMMA.16816.F32.BF16 R28, R108.reuse, R112, R28 ;  /* 0x000000706c1c723c */ /* 0x040fe8000004181c */
[----:B------:R-:W-:Y:S01]  /*91c0*/  LOP3.LUT R36, R36, 0xff, RZ, 0xc0, !PT ;  /* 0x000000ff24247812 */ /* 0x000fe200078ec0ff */
[----:B------:R-:W-:Y:S01]  /*91d0*/  FADD.FTZ R159, R177, R159 ;  /* 0x0000009fb19f7221 */ /* 0x000fe20000010000 */
[----:B------:R-:W-:Y:S01]  /*91e0*/  PRMT R126, R126, 0x5410, R38 ;  /* 0x000054107e7e7816 */ /* 0x000fe20000000026 */
[----:B------:R-:W-:Y:S01]  /*91f0*/  FADD.FTZ R161, R178, R161 ;  /* 0x000000a1b2a17221 */ /* 0x000fe20000010000 */
[-C--:B------:R-:W-:Y:S03]  /*9200*/  HMMA.16816.F32.BF16 R24, R108, R114.reuse, R24 ;  /* 0x000000726c18723c */ /* 0x080fe60000041818 */
[----:B------:R-:W-:Y:S01]  /*9210*/  PRMT R123, R36, 0x5410, R123 ;  /* 0x00005410247b7816 */ /* 0x000fe2000000007b */
[--C-:B------:R-:W-:Y:S01]  /*9220*/  FFMA.FTZ R111, R64, UR4, -R170.reuse ;  /* 0x00000004406f7c23 */ /* 0x100fe200080108aa */
[--C-:B------:R-:W-:Y:S01]  /*9230*/  HSET2.LE.AND R38, R125, R220.reuse, PT ;  /* 0x000000dc7d267233 */ /* 0x100fe20003803000 */
[--C-:B------:R-:W-:Y:S01]  /*9240*/  FFMA.FTZ R64, R65, UR4, -R170.reuse ;  /* 0x0000000441407c23 */ /* 0x100fe200080108aa */
[----:B-----5:R-:W-:Y:S01]  /*9250*/  F2FP.BF16.F32.PACK_AB R36, R142, R140 ;  /* 0x0000008c8e24723e */ /* 0x020fe200000010ff */
[----:B------:R-:W-:Y:S01]  /*9260*/  HMMA.16816.F32.BF16 R96, R100, R114, R96 ;  /* 0x000000726460723c */ /* 0x000fe20000041860 */
[----:B------:R-:W-:Y:S01]  /*9270*/  LDSM.16.MT88.4 R112, [R139+0x7800] ;  /* 0x007800008b70783b */ /* 0x000fe20000004200 */
[----:B------:R-:W-:Y:S02]  /*9280*/  MUFU.EX2 R65, R111 ;  /* 0x0000006f00417308 */ /* 0x000fe40000000800 */
[----:B------:R-:W-:Y:S01]  /*9290*/  LOP3.LUT R39, R121, 0xff00ff, RZ, 0xc0, !PT ;  /* 0x00ff00ff79277812 */ /* 0x000fe200078ec0ff */
[----:B------:R-:W-:Y:S01]  /*92a0*/  FFMA.FTZ R170, R53, UR4, -R170 ;  /* 0x0000000435aa7c23 */ /* 0x000fe200080108aa */
[----:B------:R-:W-:Y:S06]  /*92b0*/  LOP3.LUT R38, R36, R38, RZ, 0xc0, !PT ;  /* 0x0000002624267212 */ /* 0x000fec00078ec0ff */
[----:B------:R-:W-:Y:S01]  /*92c0*/  MUFU.EX2 R64, R64 ;  /* 0x0000004000407308 */ /* 0x000fe20000000800 */
[--C-:B------:R-:W-:Y:S01]  /*92d0*/  HSET2.LE.AND R36, R104, R220.reuse, PT ;  /* 0x000000dc68247233 */ /* 0x100fe20003803000 */
[----:B------:R-:W-:Y:S01]  /*92e0*/  FADD.FTZ R157, R105, R157 ;  /* 0x0000009d699d7221 */ /* 0x000fe20000010000 */
[--C-:B------:R-:W-:Y:S07]  /*92f0*/  HSET2.LE.AND R39, R39, R220.reuse, PT ;  /* 0x000000dc27277233 */ /* 0x100fee0003803000 */
[----:B------:R-:W2:Y:S01]  /*9300*/  MUFU.EX2 R170, R170 ;  /* 0x000000aa00aa7308 */ /* 0x000ea20000000800 */
[--C-:B------:R-:W-:Y:S01]  /*9310*/  HSET2.LE.AND R37, R37, R220.reuse, PT ;  /* 0x000000dc25257233 */ /* 0x100fe20003803000 */
[----:B------:R-:W-:Y:S01]  /*9320*/  FADD.FTZ R166, R145, R166 ;  /* 0x000000a691a67221 */ /* 0x000fe20000010000 */
[----:B----4-:R-:W-:Y:S01]  /*9330*/  F2FP.BF16.F32.PACK_AB R104, R141, R105 ;  /* 0x000000698d68723e */ /* 0x010fe200000010ff */
[----:B------:R-:W-:Y:S01]  /*9340*/  FADD.FTZ R159, R176, R159 ;  /* 0x0000009fb09f7221 */ /* 0x000fe20000010000 */
[----:B------:R-:W-:Y:S01]  /*9350*/  LOP3.LUT R36, R47, R36, RZ, 0xc0, !PT ;  /* 0x000000242f247212 */ /* 0x000fe200078ec0ff */
[----:B------:R-:W-:Y:S01]  /*9360*/  FADD.FTZ R161, R175, R161 ;  /* 0x000000a1afa17221 */ /* 0x000fe20000010000 */
[--C-:B------:R-:W-:Y:S01]  /*9370*/  HSET2.LE.AND R44, R126, R220.reuse, PT ;  /* 0x000000dc7e2c7233 */ /* 0x100fe20003803000 */
[----:B------:R-:W-:Y:S01]  /*9380*/  FADD.FTZ R166, R143, R166 ;  /* 0x000000a68fa67221 */ /* 0x000fe20000010000 */
[----:B------:R-:W-:Y:S01]  /*9390*/  LOP3.LUT R47, R117, 0xff00ff, RZ, 0xc0, !PT ;  /* 0x00ff00ff752f7812 */ /* 0x000fe200078ec0ff */
[----:B------:R-:W-:Y:S01]  /*93a0*/  IMAD.WIDE.U32 R116, R116, -0x2daee0ad, RZ ;  /* 0xd2511f5374747825 */ /* 0x000fe200078e00ff */
[----:B------:R-:W-:Y:S02]  /*93b0*/  F2FP.BF16.F32.PACK_AB R45, R244, R243 ;  /* 0x000000f3f42d723e */ /* 0x000fe400000010ff */
[----:B------:R-:W-:Y:S01]  /*93c0*/  LOP3.LUT R39, R104, R39, RZ, 0xc0, !PT ;  /* 0x0000002768277212 */ /* 0x000fe200078ec0ff */
[----:B------:R-:W-:Y:S01]  /*93d0*/  IMAD.MOV.U32 R103, RZ, RZ, R116 ;  /* 0x000000ffff677224 */ /* 0x000fe200078e0074 */
[----:B------:R-:W-:Y:S01]  /*93e0*/  LOP3.LUT R37, R46, R37, RZ, 0xc0, !PT ;  /* 0x000000252e257212 */ /* 0x000fe200078ec0ff */
[----:B------:R-:W-:Y:S01]  /*93f0*/  IMAD.MOV.U32 R0, RZ, RZ, R133 ;  /* 0x000000ffff007224 */ /* 0x000fe200078e0085 */
[----:B------:R-:W-:Y:S01]  /*9400*/  LOP3.LUT R44, R45, R44, RZ, 0xc0, !PT ;  /* 0x0000002c2d2c7212 */ /* 0x000fe200078ec0ff */
[----:B------:R-:W-:Y:S01]  /*9410*/  FADD.FTZ R159, R243, R159 ;  /* 0x0000009ff39f7221 */ /* 0x000fe20000010000 */
[--C-:B------:R-:W-:Y:S01]  /*9420*/  HSET2.LE.AND R46, R119, R220.reuse, PT ;  /* 0x000000dc772e7233 */ /* 0x100fe20003803000 */
[----:B------:R-:W-:Y:S01]  /*9430*/  FADD.FTZ R161, R245, R161 ;  /* 0x000000a1f5a17221 */ /* 0x000fe20000010000 */
[--C-:B------:R-:W-:Y:S01]  /*9440*/  HSET2.LE.AND R45, R123, R220.reuse, PT ;  /* 0x000000dc7b2d7233 */ /* 0x100fe20003803000 */
[-C--:B------:R-:W-:Y:S05]  /*9450*/  HMMA.16816.F32.BF16 R4, R36, R40.reuse, R4 ;  /* 0x000000282404723c */ /* 0x080fea0000041804 */
[--C-:B------:R-:W-:Y:S01]  /*9460*/  HSET2.LE.AND R47, R47, R220.reuse, PT ;  /* 0x000000dc2f2f7233 */ /* 0x100fe20003803000 */
[----:B------:R-:W-:Y:S01]  /*9470*/  IMAD.WIDE.U32 R122, R122, -0x2daee0ad, RZ ;  /* 0xd2511f537a7a7825 */ /* 0x000fe200078e00ff */
[----:B------:R-:W-:Y:S02]  /*9480*/  F2FP.BF16.F32.PACK_AB R102, R246, R245 ;  /* 0x000000f5f666723e */ /* 0x000fe400000010ff */
[----:B------:R-:W-:Y:S01]  /*9490*/  F2FP.BF16.F32.PACK_AB R101, R247, R248 ;  /* 0x000000f8f765723e */ /* 0x000fe200000010ff */
[----:B------:R-:W-:Y:S01]  /*94a0*/  IMAD.MOV.U32 R104, RZ, RZ, R122 ;  /* 0x000000ffff687224 */ /* 0x000fe200078e007a */
[----:B------:R-:W-:Y:S01]  /*94b0*/  F2FP.BF16.F32.PACK_AB R100, R249, R250 ;  /* 0x000000faf964723e */ /* 0x000fe200000010ff */
[----:B------:R-:W-:Y:S01]  /*94c0*/  IMAD.MOV.U32 R136, RZ, RZ, R134 ;  /* 0x000000ffff887224 */ /* 0x000fe200078e0086 */
[----:B------:R-:W-:Y:S01]  /*94d0*/  LOP3.LUT R45, R102, R45, RZ, 0xc0, !PT ;  /* 0x0000002d662d7212 */ /* 0x000fe200078ec0ff */
[----:B------:R-:W-:Y:S01]  /*94e0*/  FADD.FTZ R166, R151, R166 ;  /* 0x000000a697a67221 */ /* 0x000fe20000010000 */
[----:B------:R-:W-:Y:S01]  /*94f0*/  LOP3.LUT R46, R101, R46, RZ, 0xc0, !PT ;  /* 0x0000002e652e7212 */ /* 0x000fe200078ec0ff */
[----:B------:R-:W-:Y:S01]  /*9500*/  FADD.FTZ R159, R244, R159 ;  /* 0x0000009ff49f7221 */ /* 0x000fe20000010000 */
[----:B------:R-:W-:Y:S01]  /*9510*/  LOP3.LUT R47, R100, R47, RZ, 0xc0, !PT ;  /* 0x0000002f642f7212 */ /* 0x000fe200078ec0ff */
[----:B------:R-:W-:Y:S01]  /*9520*/  FADD.FTZ R161, R246, R161 ;  /* 0x000000a1f6a17221 */ /* 0x000fe20000010000 */
[----:B------:R-:W-:Y:S01]  /*9530*/  PRMT R101, R116, 0x7772, RZ ;  /* 0x0000777274657816 */ /* 0x000fe200000000ff */
[----:B------:R-:W-:Y:S01]  /*9540*/  FADD.FTZ R166, R140, R166 ;  /* 0x000000a68ca67221 */ /* 0x000fe20000010000 */
[----:B------:R-:W-:Y:S01]  /*9550*/  PRMT R102, R116, 0x7771, RZ ;  /* 0x0000777174667816 */ /* 0x000fe200000000ff */
[----:B------:R-:W-:Y:S01]  /*9560*/  FADD.FTZ R159, R248, R159 ;  /* 0x0000009ff89f7221 */ /* 0x000fe20000010000 */
[----:B------:R-:W-:Y:S01]  /*9570*/  LOP3.LUT R118, R124, R118, R117, 0x96, !PT ;  /* 0x000000767c767212 */ /* 0x000fe200078e9675 */
[C---:B------:R-:W-:Y:S04]  /*9580*/  HMMA.16816.F32.BF16 R8, R44.reuse, R40, R8 ;  /* 0x000000282c08723c */ /* 0x040fe80000041808 */
[----:B------:R-:W-:Y:S01]  /*9590*/  PRMT R100, R122, 0x7772, RZ ;  /* 0x000077727a647816 */ /* 0x000fe200000000ff */
[----:B------:R-:W-:Y:S01]  /*95a0*/  FADD.FTZ R161, R250, R161 ;  /* 0x000000a1faa17221 */ /* 0x000fe20000010000 */
[----:B------:R-:W-:Y:S01]  /*95b0*/  LOP3.LUT R120, R124, R120, R123, 0x96, !PT ;  /* 0x000000787c787212 */ /* 0x000fe200078e967b */
[----:B------:R-:W-:Y:S01]  /*95c0*/  FADD.FTZ R166, R142, R166 ;  /* 0x000000a68ea67221 */ /* 0x000fe20000010000 */
[-C--:B------:R-:W-:Y:S03]  /*95d0*/  HMMA.16816.F32.BF16 R12, R44, R42.reuse, R12 ;  /* 0x0000002a2c0c723c */ /* 0x080fe6000004180c */
[C---:B------:R-:W-:Y:S01]  /*95e0*/  PRMT R109, R120.reuse, 0x7632, R109 ;  /* 0x00007632786d7816 */ /* 0x040fe2000000006d */
[----:B------:R-:W-:Y:S01]  /*95f0*/  FADD.FTZ R157, R141, R157 ;  /* 0x0000009d8d9d7221 */ /* 0x000fe20000010000 */
[----:B------:R-:W-:Y:S01]  /*9600*/  LOP3.LUT R110, R120, 0xffff, RZ, 0xc0, !PT ;  /* 0x0000ffff786e7812 */ /* 0x000fe200078ec0ff */
[----:B------:R-:W-:Y:S01]  /*9610*/  FADD.FTZ R159, R247, R159 ;  /* 0x0000009ff79f7221 */ /* 0x000fe20000010000 */
[----:B------:R-:W-:Y:S01]  /*9620*/  LOP3.LUT R109, R109, 0xff, RZ, 0xc0, !PT ;  /* 0x000000ff6d6d7812 */ /* 0x000fe200078ec0ff */
[C---:B------:R-:W-:Y:S01]  /*9630*/  HMMA.16816.F32.BF16 R16, R36.reuse, R42, R16 ;  /* 0x0000002a2410723c */ /* 0x040fe20000041810 */
[----:B------:R-:W3:Y:S03]  /*9640*/  LDSM.16.MT88.4 R40, [R139+0x7000] ;  /* 0x007000008b28783b */ /* 0x000ee60000004200 */
[----:B------:R-:W-:Y:S01]  /*9650*/  SHF.R.U32.HI R110, RZ, 0x8, R110 ;  /* 0x00000008ff6e7819 */ /* 0x000fe2000001166e */
[----:B------:R-:W-:Y:S01]  /*9660*/  FADD.FTZ R161, R249, R161 ;  /* 0x000000a1f9a17221 */ /* 0x000fe20000010000 */
[----:B------:R-:W-:Y:S01]  /*9670*/  LOP3.LUT R103, R103, 0xff, RZ, 0xc0, !PT ;  /* 0x000000ff67677812 */ /* 0x000fe200078ec0ff */
[----:B------:R-:W-:Y:S01]  /*9680*/  FADD.FTZ R166, R251, R166 ;  /* 0x000000a6fba67221 */ /* 0x000fe20000010000 */
[-C--:B-1----:R-:W-:Y:S03]  /*9690*/  HMMA.16816.F32.BF16 R68, R36, R48.reuse, R68 ;  /* 0x000000302444723c */ /* 0x082fe60000041844 */
[----:B------:R-:W-:Y:S01]  /*96a0*/  PRMT R102, R103, 0x5410, R102 ;  /* 0x0000541067667816 */ /* 0x000fe20000000066 */
[----:B------:R-:W-:Y:S01]  /*96b0*/  FADD.FTZ R157, R252, R157 ;  /* 0x0000009dfc9d7221 */ /* 0x000fe20000010000 */
[----:B------:R-:W-:Y:S01]  /*96c0*/  SHF.R.U32.HI R103, RZ, 0x18, R120 ;  /* 0x00000018ff677819 */ /* 0x000fe20000011678 */
[----:B------:R-:W-:Y:S01]  /*96d0*/  FADD.FTZ R161, R58, R161 ;  /* 0x000000a13aa17221 */ /* 0x000fe20000010000 */
[C---:B------:R-:W-:Y:S01]  /*96e0*/  PRMT R108, R122.reuse, 0x7771, RZ ;  /* 0x000077717a6c7816 */ /* 0x040fe200000000ff */
[C---:B------:R-:W-:Y:S04]  /*96f0*/  HMMA.16816.F32.BF16 R72, R44.reuse, R48, R72 ;  /* 0x000000302c48723c */ /* 0x040fe80000041848 */
[----:B------:R-:W-:Y:S01]  /*9700*/  PRMT R49, R122, 0x7773, RZ ;  /* 0x000077737a317816 */ /* 0x000fe200000000ff */
[----:B--2---:R-:W-:Y:S01]  /*9710*/  FADD.FTZ R166, R170, R166 ;  /* 0x000000a6aaa67221 */ /* 0x004fe20000010000 */
[----:B------:R-:W-:Y:S01]  /*9720*/  PRMT R48, R116, 0x7773, RZ ;  /* 0x0000777374307816 */ /* 0x000fe200000000ff */
[----:B------:R-:W-:Y:S01]  /*9730*/  FADD.FTZ R161, R59, R161 ;  /* 0x000000a13ba17221 */ /* 0x000fe20000010000 */
[-C--:B------:R-:W-:Y:S03]  /*9740*/  HMMA.16816.F32.BF16 R76, R44, R50.reuse, R76 ;  /* 0x000000322c4c723c */ /* 0x080fe6000004184c */
[----:B------:R-:W-:Y:S01]  /*9750*/  PRMT R100, R100, 0x5410, R49 ;  /* 0x0000541064647816 */ /* 0x000fe20000000031 */
[----:B------:R-:W-:Y:S01]  /*9760*/  FADD.FTZ R166, R65, R166 ;  /* 0x000000a641a67221 */ /* 0x000fe20000010000 */
[----:B------:R-:W-:Y:S02]  /*9770*/  PRMT R101, R101, 0x5410, R48 ;  /* 0x0000541065657816 */ /* 0x000fe40000000030 */
[----:B------:R-:W-:Y:S01]  /*9780*/  PRMT R103, R109, 0x5410, R103 ;  /* 0x000054106d677816 */ /* 0x000fe20000000067 */
[C---:B------:R-:W-:Y:S01]  /*9790*/  HMMA.16816.F32.BF16 R80, R36.reuse, R50, R80 ;  /* 0x000000322450723c */ /* 0x040fe20000041850 */
[----:B------:R-:W1:Y:S03]  /*97a0*/  LDSM.16.MT88.4 R48, [R138+0x7000] ;  /* 0x007000008a30783b */ /* 0x000e660000004200 */
[----:B------:R-:W-:Y:S01]  /*97b0*/  LOP3.LUT R104, R104, 0xff, RZ, 0xc0, !PT ;  /* 0x000000ff68687812 */ /* 0x000fe200078ec0ff */
[----:B------:R-:W-:Y:S01]  /*97c0*/  FADD.FTZ R242, R64, R166 ;  /* 0x000000a640f27221 */ /* 0x000fe20000010000 */
[----:B------:R-:W-:Y:S02]  /*97d0*/  SHF.R.U32.HI R109, RZ, 0x18, R118 ;  /* 0x00000018ff6d7819 */ /* 0x000fe40000011676 */
[----:B------:R-:W-:Y:S01]  /*97e0*/  PRMT R108, R104, 0x5410, R108 ;  /* 0x00005410686c7816 */ /* 0x000fe2000000006c */
[-C--:B---3--:R-:W-:Y:S03]  /*97f0*/  HMMA.16816.F32.BF16 R84, R36, R40.reuse, R84 ;  /* 0x000000282454723c */ /* 0x088fe60000041854 */
[----:B------:R-:W-:Y:S02]  /*9800*/  LOP3.LUT R104, R120, 0xff, RZ, 0xc0, !PT ;  /* 0x000000ff78687812 */ /* 0x000fe400078ec0ff */
[--C-:B------:R-:W-:Y:S02]  /*9810*/  HSET2.LE.AND R102, R102, R220.reuse, PT ;  /* 0x000000dc66667233 */ /* 0x100fe40003803000 */
[----:B------:R-:W-:Y:S01]  /*9820*/  PRMT R104, R104, 0x5410, R110 ;  /* 0x0000541068687816 */ /* 0x000fe2000000006e */
[C---:B------:R-:W-:Y:S04]  /*9830*/  HMMA.16816.F32.BF16 R88, R44.reuse, R40, R88 ;  /* 0x000000282c58723c */ /* 0x040fe80000041858 */
[----:B------:R-:W-:Y:S01]  /*9840*/  FFMA.FTZ R110, R67, UR4, -R168 ;  /* 0x00000004436e7c23 */ /* 0x000fe200080108a8 */
[C---:B------:R-:W-:Y:S01]  /*9850*/  PRMT R40, R118.reuse, 0x7632, R40 ;  /* 0x0000763276287816 */ /* 0x040fe20000000028 */
[----:B------:R-:W-:Y:S01]  /*9860*/  MUFU.EX2 R67, R66 ;  /* 0x0000004200437308 */ /* 0x000fe20000000800 */
[----:B------:R-:W-:Y:S01]  /*9870*/  LOP3.LUT R41, R118, 0xff, RZ, 0xc0, !PT ;  /* 0x000000ff76297812 */ /* 0x000fe200078ec0ff */
[-C--:B------:R-:W-:Y:S08]  /*9880*/  HMMA.16816.F32.BF16 R92, R44, R42.reuse, R92 ;  /* 0x0000002a2c5c723c */ /* 0x080ff0000004185c */
[----:B------:R2:W-:Y:S01]  /*9890*/  MUFU.EX2 R66, R110 ;  /* 0x0000006e00427308 */ /* 0x0005e20000000800 */
[----:B------:R-:W-:Y:S01]  /*98a0*/  FFMA.FTZ R168, R55, UR4, -R168 ;  /* 0x0000000437a87c23 */ /* 0x000fe200080108a8 */
[----:B------:R-:W-:Y:S01]  /*98b0*/  LOP3.LUT R40, R40, 0xff, RZ, 0xc0, !PT ;  /* 0x000000ff28287812 */ /* 0x000fe200078ec0ff */
[----:B------:R-:W-:Y:S01]  /*98c0*/  LDSM.16.MT88.4 R52, [R180+0x7800] ;  /* 0x00780000b434783b */ /* 0x000fe20000004200 */
[C---:B------:R-:W-:Y:S06]  /*98d0*/  HMMA.16816.F32.BF16 R32, R36.reuse, R42, R32 ;  /* 0x0000002a2420723c */ /* 0x040fec0000041820 */
[----:B------:R-:W-:Y:S01]  /*98e0*/  MUFU.EX2 R168, R168 ;  /* 0x000000a800a87308 */ /* 0x000fe20000000800 */
[----:B------:R-:W-:Y:S01]  /*98f0*/  PRMT R109, R40, 0x5410, R109 ;  /* 0x00005410286d7816 */ /* 0x000fe2000000006d */
[--C-:B------:R-:W-:Y:S01]  /*9900*/  FFMA.FTZ R40, R57, UR4, -R169.reuse ;  /* 0x0000000439287c23 */ /* 0x100fe200080108a9 */
[--C-:B------:R-:W-:Y:S07]  /*9910*/  HSET2.LE.AND R42, R108, R220.reuse, PT ;  /* 0x000000dc6c2a7233 */ /* 0x100fee0003803000 */
[----:B------:R-:W3:Y:S01]  /*9920*/  MUFU.EX2 R57, R56 ;  /* 0x0000003800397308 */ /* 0x000ee20000000800 */
[-C--:B-1----:R-:W-:Y:S03]  /*9930*/  HMMA.16816.F32.BF16 R20, R36, R48.reuse, R20 ;  /* 0x000000302414723c */ /* 0x082fe60000041814 */
[----:B--2---:R-:W-:Y:S06]  /*9940*/  LOP3.LUT R110, R118, 0xffff, RZ, 0xc0, !PT ;  /* 0x0000ffff766e7812 */ /* 0x004fec00078ec0ff */
[----:B------:R1:W2:Y:S01]  /*9950*/  MUFU.EX2 R56, R40 ;  /* 0x0000002800387308 */ /* 0x0002a20000000800 */
[----:B------:R-:W4:Y:S01]  /*9960*/  LDSM.16.MT88.4 R116, [R184+0x7800] ;  /* 0x00780000b874783b */ /* 0x000f220000004200 */
[----:B------:R-:W-:Y:S01]  /*9970*/  LOP3.LUT R43, R100, 0xff00ff, RZ, 0xc0, !PT ;  /* 0x00ff00ff642b7812 */ /* 0x000fe200078ec0ff */
[----:B------:R-:W-:Y:S01]  /*9980*/  FFMA.FTZ R169, R61, UR4, -R169 ;  /* 0x000000043da97c23 */ /* 0x000fe200080108a9 */
[C---:B------:R-:W-:Y:S06]  /*9990*/  HMMA.16816.F32.BF16 R28, R44.reuse, R48, R28 ;  /* 0x000000302c1c723c */ /* 0x040fec000004181c */
[----:B------:R-:W5:Y:S01]  /*99a0*/  MUFU.EX2 R48, R60 ;  /* 0x0000003c00307308 */ /* 0x000f620000000800 */
[----:B------:R-:W-:Y:S09]  /*99b0*/  SHF.R.U32.HI R110, RZ, 0x8, R110 ;  /* 0x00000008ff6e7819 */ /* 0x000ff2000001166e */
[----:B------:R-:W-:Y:S01]  /*99c0*/  MUFU.EX2 R169, R169 ;  /* 0x000000a900a97308 */ /* 0x000fe20000000800 */
[--C-:B------:R-:W-:Y:S01]  /*99d0*/  HSET2.LE.AND R43, R43, R220.reuse, PT ;  /* 0x000000dc2b2b7233 */ /* 0x100fe20003803000 */
[----:B---3--:R-:W-:Y:S01]  /*99e0*/  FADD.FTZ R159, R57, R159 ;  /* 0x0000009f399f7221 */ /* 0x008fe20000010000 */
[-C--:B------:R-:W-:Y:S07]  /*99f0*/  HMMA.16816.F32.BF16 R24, R44, R50.reuse, R24 ;  /* 0x000000322c18723c */ /* 0x080fee0000041818 */
[----:B------:R-:W3:Y:S01]  /*9a00*/  MUFU.EX2 R49, R62 ;  /* 0x0000003e00317308 */ /* 0x000ee20000000800 */
[----:B-1----:R-:W-:Y:S01]  /*9a10*/  F2FP.BF16.F32.PACK_AB R40, R64, R65 ;  /* 0x000000414028723e */ /* 0x002fe200000010ff */
[----:B------:R-:W-:Y:S01]  /*9a20*/  FADD.FTZ R157, R168, R157 ;  /* 0x0000009da89d7221 */ /* 0x000fe20000010000 */
[----:B------:R-:W-:Y:S01]  /*9a30*/  PRMT R110, R41, 0x5410, R110 ;  /* 0x00005410296e7816 */ /* 0x000fe2000000006e */
[----:B--2---:R-:W-:Y:S01]  /*9a40*/  FADD.FTZ R159, R56, R159 ;  /* 0x0000009f389f7221 */ /* 0x004fe20000010000 */
[----:B------:R-:W-:Y:S01]  /*9a50*/  LOP3.LUT R42, R40, R42, RZ, 0xc0, !PT ;  /* 0x0000002a282a7212 */ /* 0x000fe200078ec0ff */
[----:B------:R-:W-:Y:S04]  /*9a60*/  HMMA.16816.F32.BF16 R96, R36, R50, R96 ;  /* 0x000000322460723c */ /* 0x000fe80000041860 */
[--C-:B------:R-:W-:Y:S01]  /*9a70*/  HSET2.LE.AND R40, R104, R220.reuse, PT ;  /* 0x000000dc68287233 */ /* 0x100fe20003803000 */
[----:B------:R-:W-:Y:S01]  /*9a80*/  FADD.FTZ R157, R67, R157 ;  /* 0x0000009d439d7221 */ /* 0x000fe20000010000 */
[--C-:B------:R-:W-:Y:S01]  /*9a90*/  HSET2.LE.AND R41, R103, R220.reuse, PT ;  /* 0x000000dc67297233 */ /* 0x100fe20003803000 */
[----:B-----5:R-:W-:Y:S01]  /*9aa0*/  FADD.FTZ R159, R48, R159 ;  /* 0x0000009f309f7221 */ /* 0x020fe20000010000 */
[----:B------:R-:W-:Y:S01]  /*9ab0*/  F2FP.BF16.F32.PACK_AB R47, R66, R67 ;  /* 0x00000043422f723e */ /* 0x000fe200000010ff */
[----:B---3--:R-:W-:Y:S01]  /*9ac0*/  FADD.FTZ R161, R49, R161 ;  /* 0x000000a131a17221 */ /* 0x008fe20000010000 */
[----:B------:R-:W-:Y:S01]  /*9ad0*/  F2FP.BF16.F32.PACK_AB R46, R170, R251 ;  /* 0x000000fbaa2e723e */ /* 0x000fe200000010ff */
[----:B------:R-:W-:Y:S01]  /*9ae0*/  FADD.FTZ R241, R66, R157 ;  /* 0x0000009d42f17221 */ /* 0x000fe20000010000 */
[----:B------:R-:W-:Y:S01]  /*9af0*/  F2FP.BF16.F32.PACK_AB R45, R168, R252 ;  /* 0x000000fca82d723e */ /* 0x000fe200000010ff */
[----:B------:R-:W-:Y:S01]  /*9b00*/  FADD.FTZ R240, R169, R159 ;  /* 0x0000009fa9f07221 */ /* 0x000fe20000010000 */
[----:B------:R-:W-:Y:S01]  /*9b10*/  LOP3.LUT R103, R101, 0xff00ff, RZ, 0xc0, !PT ;  /* 0x00ff00ff65677812 */ /* 0x000fe200078ec0ff */
[----:B------:R-:W-:Y:S01]  /*9b20*/  FADD.FTZ R231, R167, R161 ;  /* 0x000000a1a7e77221 */ /* 0x000fe20000010000 */
[----:B------:R-:W-:Y:S02]  /*9b30*/  LOP3.LUT R43, R47, R43, RZ, 0xc0, !PT ;  /* 0x0000002b2f2b7212 */ /* 0x000fe400078ec0ff */
[----:B------:R-:W-:Y:S02]  /*9b40*/  LOP3.LUT R40, R46, R40, RZ, 0xc0, !PT ;  /* 0x000000282e287212 */ /* 0x000fe400078ec0ff */
[----:B------:R-:W-:Y:S02]  /*9b50*/  LOP3.LUT R41, R45, R41, RZ, 0xc0, !PT ;  /* 0x000000292d297212 */ /* 0x000fe400078ec0ff */
[--C-:B------:R-:W-:Y:S02]  /*9b60*/  HSET2.LE.AND R100, R110, R220.reuse, PT ;  /* 0x000000dc6e647233 */ /* 0x100fe40003803000 */
[--C-:B------:R-:W-:Y:S02]  /*9b70*/  HSET2.LE.AND R101, R109, R220.reuse, PT ;  /* 0x000000dc6d657233 */ /* 0x100fe40003803000 */
[----:B------:R-:W-:Y:S01]  /*9b80*/  HSET2.LE.AND R103, R103, R220, PT ;  /* 0x000000dc67677233 */ /* 0x000fe20003803000 */
[-C--:B----4-:R-:W-:Y:S01]  /*9b90*/  HMMA.16816.F32.BF16 R128, R40, R116.reuse, R4 ;  /* 0x000000742880723c */ /* 0x090fe20000041804 */
[----:B------:R-:W1:Y:S04]  /*9ba0*/  LDSM.16.MT88.4 R4, [R138+0x7800] ;  /* 0x007800008a04783b */ /* 0x000e680000004200 */
[----:B------:R-:W-:Y:S02]  /*9bb0*/  F2FP.BF16.F32.PACK_AB R44, R56, R57 ;  /* 0x00000039382c723e */ /* 0x000fe400000010ff */
[----:B------:R-:W-:Y:S02]  /*9bc0*/  F2FP.BF16.F32.PACK_AB R38, R59, R58 ;  /* 0x0000003a3b26723e */ /* 0x000fe400000010ff */
[----:B------:R-:W-:Y:S02]  /*9bd0*/  F2FP.BF16.F32.PACK_AB R37, R169, R48 ;  /* 0x00000030a925723e */ /* 0x000fe400000010ff */
[----:B------:R-:W-:Y:S02]  /*9be0*/  F2FP.BF16.F32.PACK_AB R36, R167, R49 ;  /* 0x00000031a724723e */ /* 0x000fe400000010ff */
[----:B------:R-:W-:Y:S02]  /*9bf0*/  LOP3.LUT R100, R44, R100, RZ, 0xc0, !PT ;  /* 0x000000642c647212 */ /* 0x000fe400078ec0ff */
[----:B------:R-:W-:Y:S02]  /*9c00*/  LOP3.LUT R101, R38, R101, RZ, 0xc0, !PT ;  /* 0x0000006526657212 */ /* 0x000fe400078ec0ff */
[----:B------:R-:W-:Y:S02]  /*9c10*/  LOP3.LUT R102, R37, R102, RZ, 0xc0, !PT ;  /* 0x0000006625667212 */ /* 0x000fe400078ec0ff */
[----:B------:R-:W-:Y:S07]  /*9c20*/  LOP3.LUT R103, R36, R103, RZ, 0xc0, !PT ;  /* 0x0000006724677212 */ /* 0x000fee00078ec0ff */
        /* <DEDUP_REMOVED lines=14> */
[----:B------:R-:W-:Y:S01]  /*9d10*/  HMMA.16816.F32.BF16 R96, R40, R6, R96 ;  /* 0x000000062860723c */ /* 0x000fe20000041860 */
[----:B------:R-:W-:Y:S08]  /*9d20*/  @!UPT UIADD3 URZ, UPT, UPT, URZ, URZ, URZ ;  /* 0x000000fffffff290 */ /* 0x000ff0000fffe0ff */
[----:B------:R-:W-:Y:S11]  /*9d30*/  @P0 BRA `(.L_x_1235) ;  /* 0xffffffc800bc0947 */ /* 0x000ff6000383ffff */
.L_x_1234:
[----:B------:R-:W1:Y:S01]  /*9d40*/  SHFL.BFLY PT, R2, R240, 0x2, 0x1f ;  /* 0x0c401f00f0027f89 */ /* 0x000e6200000e0000 */
[----:B------:R-:W2:Y:S01]  /*9d50*/  LDCU UR4, c[0x0][0x4fc] ;  /* 0x00009f80ff0477ac */ /* 0x000ea20008000800 */
[----:B------:R-:W-:Y:S01]  /*9d60*/  MOV R11, 0x20 ;  /* 0x00000020000b7802 */ /* 0x000fe20000000f00 */
[----:B------:R-:W3:Y:S01]  /*9d70*/  LDC R16, c[0x0][0x434] ;  /* 0x00010d00ff107b82 */ /* 0x000ee20000000800 */
[----:B------:R-:W4:Y:S01]  /*9d80*/  SHFL.BFLY PT, R0, R231, 0x2, 0x1f ;  /* 0x0c401f00e7007f89 */ /* 0x000f2200000e0000 */
[C---:B------:R-:W-:Y:S01]  /*9d90*/  LOP3.LUT P1, RZ, R208.reuse, 0x8, RZ, 0xc0, !PT ;  /* 0x00000008d0ff7812 */ /* 0x040fe2000782c0ff */
[----:B------:R-:W-:Y:S01]  /*9da0*/  UMOV UR5, 0x400 ;  /* 0x0000040000057882 */ /* 0x000fe20000000000 */
[----:B------:R-:W-:Y:S01]  /*9db0*/  LOP3.LUT P0, RZ, R208, 0x4, RZ, 0xc0, !PT ;  /* 0x00000004d0ff7812 */ /* 0x000fe2000780c0ff */
[----:B------:R-:W5:Y:S01]  /*9dc0*/  SHFL.BFLY PT, R4, R242, 0x2, 0x1f ;  /* 0x0c401f00f2047f89 */ /* 0x000f6200000e0000 */
[----:B------:R-:W-:Y:S02]  /*9dd0*/  SEL R14, R11, 0xffffffe0, !P1 ;  /* 0xffffffe00b0e7807 */ /* 0x000fe40004800000 */
[----:B------:R-:W2:Y:S01]  /*9de0*/  LDC.U8 R11, c[0x0][0x549] ;  /* 0x00015240ff0b7b82 */ /* 0x000ea20000000000 */
[----:B------:R-:W2:Y:S01]  /*9df0*/  SHFL.BFLY PT, R3, R241, 0x2, 0x1f ;  /* 0x0c401f00f1037f89 */ /* 0x000ea200000e0000 */
[----:B------:R-:W-:-:S02]  /*9e00*/  MOV R10, 0x10 ;  /* 0x00000010000a7802 */ /* 0x000fc40000000f00 */
[----:B------:R-:W-:Y:S02]  /*9e10*/  ISETP.NE.AND P2, PT, R207, -0x1, PT ;  /* 0xffffffffcf00780c */ /* 0x000fe40003f45270 */
[----:B------:R-:W-:Y:S02]  /*9e20*/  SEL R10, R10, 0xfffffff0, !P0 ;  /* 0xfffffff00a0a7807 */ /* 0x000fe40004000000 */
[----:B------:R-:W-:Y:S01]  /*9e30*/  LOP3.LUT P0, RZ, R208, 0x10, RZ, 0xc0, !PT ;  /* 0x00000010d0ff7812 */ /* 0x000fe2000780c0ff */
[----:B------:R-:W3:Y:S01]  /*9e40*/  LDC R18, c[0x0][0x434] ;  /* 0x00010d00ff127b82 */ /* 0x000ee20000000800 */
[----:B-1----:R-:W-:Y:S01]  /*9e50*/  FADD.FTZ R2, R2, R240 ;  /* 0x000000f002027221 */ /* 0x002fe20000010000 */
[----:B----4-:R-:W-:-:S04]  /*9e60*/  FADD.FTZ R231, R0, R231 ;  /* 0x000000e700e77221 */ /* 0x010fc80000010000 */
[----:B------:R-:W1:Y:S02]  /*9e70*/  SHFL.BFLY PT, R5, R2, 0x1, 0x1f ;  /* 0x0c201f0002057f89 */ /* 0x000e6400000e0000 */
[----:B------:R-:W4:Y:S01]  /*9e80*/  LDC.U8 R19, c[0x0][0x548] ;  /* 0x00015200ff137b82 */ /* 0x000f220000000000 */
[----:B-----5:R-:W-:Y:S01]  /*9e90*/  FADD.FTZ R242, R4, R242 ;  /* 0x000000f204f27221 */ /* 0x020fe20000010000 */
[----:B------:R-:W5:Y:S01]  /*9ea0*/  SHFL.BFLY PT, R0, R231, 0x1, 0x1f ;  /* 0x0c201f00e7007f89 */ /* 0x000f6200000e0000 */
[----:B--2---:R-:W-:Y:S01]  /*9eb0*/  ISETP.NE.AND P1, PT, R11, RZ, PT ;  /* 0x000000ff0b00720c */ /* 0x004fe20003f25270 */
[----:B------:R-:W-:Y:S02]  /*9ec0*/  FADD.FTZ R241, R3, R241 ;  /* 0x000000f103f17221 */ /* 0x000fe40000010000 */
[----:B------:R-:W2:Y:S04]  /*9ed0*/  SHFL.BFLY PT, R4, R242, 0x1, 0x1f ;  /* 0x0c201f00f2047f89 */ /* 0x000ea800000e0000 */
[----:B------:R-:W3:Y:S06]  /*9ee0*/  SHFL.BFLY PT, R3, R241, 0x1, 0x1f ;  /* 0x0c201f00f1037f89 */ /* 0x000eec00000e0000 */
[----:B------:R-:W4:Y:S01]  /*9ef0*/  @P1 LDC R17, c[0x0][0x430] ;  /* 0x00010c00ff111b82 */ /* 0x000f220000000800 */
[----:B-1----:R-:W-:Y:S01]  /*9f00*/  FADD.FTZ R5, R2, R5 ;  /* 0x0000000502057221 */ /* 0x002fe20000010000 */
[C---:B------:R-:W-:Y:S01]  /*9f10*/  SHF.L.U32 R2, R208.reuse, 0x4, RZ ;  /* 0x00000004d0027819 */ /* 0x040fe200000006ff */
[----:B-----5:R-:W-:Y:S01]  /*9f20*/  FADD.FTZ R8, R231, R0 ;  /* 0x00000000e7087221 */ /* 0x020fe20000010000 */
[----:B------:R-:W-:Y:S01]  /*9f30*/  SHF.L.U32 R0, R208, 0x1, RZ ;  /* 0x00000001d0007819 */ /* 0x000fe200000006ff */
[----:B------:R-:W1:Y:S01]  /*9f40*/  MUFU.RCP R9, R5 ;  /* 0x0000000500097308 */ /* 0x000e620000001000 */
[----:B------:R-:W-:Y:S01]  /*9f50*/  LOP3.LUT R2, R2, 0x1c0, RZ, 0xc0, !PT ;  /* 0x000001c002027812 */ /* 0x000fe200078ec0ff */
[----:B--2---:R-:W-:Y:S01]  /*9f60*/  FADD.FTZ R4, R242, R4 ;  /* 0x00000004f2047221 */ /* 0x004fe20000010000 */
[----:B------:R-:W-:-:S02]  /*9f70*/  FSETP.NE.FTZ.AND P4, PT, R5, RZ, PT ;  /* 0x000000ff0500720b */ /* 0x000fc40003f95000 */
[----:B------:R-:W-:Y:S01]  /*9f80*/  LOP3.LUT R2, R2, 0x38, R0, 0xf8, !PT ;  /* 0x0000003802027812 */ /* 0x000fe200078ef800 */
[----:B---3--:R-:W-:Y:S01]  /*9f90*/  FADD.FTZ R3, R241, R3 ;  /* 0x00000003f1037221 */ /* 0x008fe20000010000 */
[----:B------:R-:W-:Y:S01]  /*9fa0*/  LOP3.LUT R0, R0, 0x6, RZ, 0xc0, !PT ;  /* 0x0000000600007812 */ /* 0x000fe200078ec0ff */
[----:B------:R-:W2:Y:S01]  /*9fb0*/  MUFU.RCP R6, R4 ;  /* 0x0000000400067308 */ /* 0x000ea20000001000 */
[----:B------:R-:W-:Y:S02]  /*9fc0*/  FSETP.NE.FTZ.AND P6, PT, R4, RZ, PT ;  /* 0x000000ff0400720b */ /* 0x000fe40003fd5000 */
[----:B------:R-:W-:Y:S02]  /*9fd0*/  IADD3 R0, PT, PT, R2, R0, R214 ;  /* 0x0000000002007210 */ /* 0x000fe40007ffe0d6 */
[----:B------:R-:W-:Y:S02]  /*9fe0*/  FSETP.NE.FTZ.AND P5, PT, R3, RZ, PT ;  /* 0x000000ff0300720b */ /* 0x000fe40003fb5000 */
[----:B------:R-:W-:Y:S01]  /*9ff0*/  FSETP.NE.FTZ.AND P3, PT, R8, RZ, PT ;  /* 0x000000ff0800720b */ /* 0x000fe20003f75000 */
[----:B------:R-:W3:Y:S01]  /*a000*/  MUFU.RCP R7, R3 ;  /* 0x0000000300077308 */ /* 0x000ee20000001000 */
[----:B-1----:R-:W-:-:S05]  /*a010*/  FSEL R9, R9, 1, P4 ;  /* 0x3f80000009097808 */ /* 0x002fca0002000000 */
[----:B------:R-:W-:Y:S02]  /*a020*/  FMUL.FTZ R9, R9, UR4 ;  /* 0x0000000409097c20 */ /* 0x000fe40008410000 */
[----:B------:R-:W1:Y:S01]  /*a030*/  MUFU.RCP R2, R8 ;  /* 0x0000000800027308 */ /* 0x000e620000001000 */
[----:B--2---:R-:W-:Y:S01]  /*a040*/  FSEL R6, R6, 1, P6 ;  /* 0x3f80000006067808 */ /* 0x004fe20003000000 */
[C---:B------:R-:W-:Y:S01]  /*a050*/  FMUL.FTZ R124, R9.reuse, R124 ;  /* 0x0000007c097c7220 */ /* 0x040fe20000410000 */
[C---:B------:R-:W-:Y:S01]  /*a060*/  FMUL.FTZ R125, R9.reuse, R125 ;  /* 0x0000007d097d7220 */ /* 0x040fe20000410000 */
[C---:B------:R-:W-:Y:S01]  /*a070*/  FMUL.FTZ R120, R9.reuse, R120 ;  /* 0x0000007809787220 */ /* 0x040fe20000410000 */
[C---:B------:R-:W-:Y:S01]  /*a080*/  FMUL.FTZ R121, R9.reuse, R121 ;  /* 0x0000007909797220 */ /* 0x040fe20000410000 */
[----:B------:R-:W-:Y:S01]  /*a090*/  FMUL.FTZ R6, R6, UR4 ;  /* 0x0000000406067c20 */ /* 0x000fe20008410000 */
[----:B------:R-:W-:Y:S01]  /*a0a0*/  FMUL.FTZ R72, R9, R72 ;  /* 0x0000004809487220 */ /* 0x000fe20000410000 */
[----:B------:R-:W-:Y:S01]  /*a0b0*/  F2FP.BF16.F32.PACK_AB R124, R125, R124 ;  /* 0x0000007c7d7c723e */ /* 0x000fe200000010ff */
[----:B------:R-:W-:Y:S01]  /*a0c0*/  FMUL.FTZ R73, R9, R73 ;  /* 0x0000004909497220 */ /* 0x000fe20000410000 */
[----:B---3--:R-:W-:Y:S01]  /*a0d0*/  FSEL R7, R7, 1, P5 ;  /* 0x3f80000007077808 */ /* 0x008fe20002800000 */
[C---:B------:R-:W-:Y:S01]  /*a0e0*/  FMUL.FTZ R128, R6.reuse, R128 ;  /* 0x0000008006807220 */ /* 0x040fe20000410000 */
[C---:B------:R-:W-:Y:S01]  /*a0f0*/  FMUL.FTZ R129, R6.reuse, R129 ;  /* 0x0000008106817220 */ /* 0x040fe20000410000 */
[C---:B------:R-:W-:Y:S01]  /*a100*/  FMUL.FTZ R116, R6.reuse, R116 ;  /* 0x0000007406747220 */ /* 0x040fe20000410000 */
[C---:B------:R-:W-:Y:S01]  /*a110*/  FMUL.FTZ R117, R6.reuse, R117 ;  /* 0x0000007506757220 */ /* 0x040fe20000410000 */
[----:B------:R-:W-:Y:S01]  /*a120*/  FMUL.FTZ R7, R7, UR4 ;  /* 0x0000000407077c20 */ /* 0x000fe20008410000 */
[----:B------:R-:W-:Y:S01]  /*a130*/  FMUL.FTZ R68, R6, R68 ;  /* 0x0000004406447220 */ /* 0x000fe20000410000 */
[----:B-1----:R-:W-:Y:S01]  /*a140*/  FSEL R2, R2, 1, P3 ;  /* 0x3f80000002027808 */ /* 0x002fe20001800000 */
[----:B------:R-:W-:Y:S01]  /*a150*/  FMUL.FTZ R69, R6, R69 ;  /* 0x0000004506457220 */ /* 0x000fe20000410000 */
[C---:B------:R-:W-:Y:S01]  /*a160*/  FMUL.FTZ R130, R7.reuse, R130 ;  /* 0x0000008207827220 */ /* 0x040fe20000410000 */
[C---:B------:R-:W-:Y:S01]  /*a170*/  FMUL.FTZ R131, R7.reuse, R131 ;  /* 0x0000008307837220 */ /* 0x040fe20000410000 */
[C---:B------:R-:W-:Y:S01]  /*a180*/  FMUL.FTZ R118, R7.reuse, R118 ;  /* 0x0000007607767220 */ /* 0x040fe20000410000 */
[----:B------:R-:W-:Y:S01]  /*a190*/  FMUL.FTZ R2, R2, UR4 ;  /* 0x0000000402027c20 */ /* 0x000fe20008410000 */
[----:B------:R-:W1:Y:S01]  /*a1a0*/  S2UR UR4, SR_CgaCtaId ;  /* 0x00000000000479c3 */ /* 0x000e620000008800 */
[----:B------:R-:W-:Y:S01]  /*a1b0*/  FMUL.FTZ R119, R7, R119 ;  /* 0x0000007707777220 */ /* 0x000fe20000410000 */
[----:B------:R-:W-:Y:S01]  /*a1c0*/  F2FP.BF16.F32.PACK_AB R128, R129, R128 ;  /* 0x000000808180723e */ /* 0x000fe200000010ff */
[C---:B------:R-:W-:Y:S01]  /*a1d0*/  FMUL.FTZ R126, R2.reuse, R126 ;  /* 0x0000007e027e7220 */ /* 0x040fe20000410000 */
[C---:B------:R-:W-:Y:S01]  /*a1e0*/  FMUL.FTZ R127, R2.reuse, R127 ;  /* 0x0000007f027f7220 */ /* 0x040fe20000410000 */
[----:B------:R-:W-:Y:S01]  /*a1f0*/  F2FP.BF16.F32.PACK_AB R130, R131, R130 ;  /* 0x000000828382723e */ /* 0x000fe200000010ff */
[C---:B------:R-:W-:Y:S01]  /*a200*/  FMUL.FTZ R122, R2.reuse, R122 ;  /* 0x0000007a027a7220 */ /* 0x040fe20000410000 */
[----:B------:R-:W-:Y:S01]  /*a210*/  FMUL.FTZ R123, R2, R123 ;  /* 0x0000007b027b7220 */ /* 0x000fe20000410000 */
[----:B------:R-:W-:Y:S01]  /*a220*/  F2FP.BF16.F32.PACK_AB R116, R117, R116 ;  /* 0x000000747574723e */ /* 0x000fe200000010ff */
        /* <DEDUP_REMOVED lines=14> */
[C---:B------:R-:W-:Y:S01]  /*a310*/  FMUL.FTZ R84, R6.reuse, R84 ;  /* 0x0000005406547220 */ /* 0x040fe20000410000 */
[----:B-1----:R-:W-:Y:S01]  /*a320*/  ULEA UR4, UR4, UR5, 0x18 ;  /* 0x0000000504047291 */ /* 0x002fe2000f8ec0ff */
[C---:B------:R-:W-:Y:S01]  /*a330*/  FMUL.FTZ R85, R6.reuse, R85 ;  /* 0x0000005506557220 */ /* 0x040fe20000410000 */
[C---:B------:R-:W-:Y:S01]  /*a340*/  FMUL.FTZ R86, R7.reuse, R86 ;  /* 0x0000005607567220 */ /* 0x040fe20000410000 */
[----:B------:R-:W-:Y:S01]  /*a350*/  FMUL.FTZ R87, R7, R87 ;  /* 0x0000005707577220 */ /* 0x000fe20000410000 */
[----:B------:R-:W-:Y:S01]  /*a360*/  F2FP.BF16.F32.PACK_AB R120, R121, R120 ;  /* 0x000000787978723e */ /* 0x000fe200000010ff */
[----:B------:R-:W-:Y:S01]  /*a370*/  FMUL.FTZ R112, R6, R112 ;  /* 0x0000007006707220 */ /* 0x000fe20000410000 */
[----:B------:R-:W-:Y:S01]  /*a380*/  LEA R0, R0, UR4, 0x1 ;  /* 0x0000000400007c11 */ /* 0x000fe2000f8e08ff */
[----:B------:R-:W-:Y:S01]  /*a390*/  FMUL.FTZ R113, R6, R113 ;  /* 0x0000007106717220 */ /* 0x000fe20000410000 */
[----:B------:R-:W-:Y:S01]  /*a3a0*/  F2FP.BF16.F32.PACK_AB R122, R123, R122 ;  /* 0x0000007a7b7a723e */ /* 0x000fe200000010ff */
[C---:B------:R-:W-:Y:S01]  /*a3b0*/  FMUL.FTZ R114, R7.reuse, R114 ;  /* 0x0000007207727220 */ /* 0x040fe20000410000 */
[-C--:B------:R-:W-:Y:S01]  /*a3c0*/  IADD3 R12, PT, PT, R10, R0.reuse, RZ ;  /* 0x000000000a0c7210 */ /* 0x080fe20007ffe0ff */
[----:B------:R-:W-:Y:S01]  /*a3d0*/  STS [R0], R128 ;  /* 0x0000008000007388 */ /* 0x000fe20000000800 */
[----:B------:R-:W-:Y:S01]  /*a3e0*/  IADD3 R15, PT, PT, R14, R0, RZ ;  /* 0x000000000e0f7210 */ /* 0x000fe20007ffe0ff */
[----:B------:R-:W-:Y:S01]  /*a3f0*/  FMUL.FTZ R115, R7, R115 ;  /* 0x0000007307737220 */ /* 0x000fe20000410000 */
[C---:B------:R-:W-:Y:S01]  /*a400*/  IADD3 R13, PT, PT, R0.reuse, 0x40, RZ ;  /* 0x00000040000d7810 */ /* 0x040fe20007ffe0ff */
[----:B------:R-:W-:Y:S01]  /*a410*/  STS [R0+0x400], R130 ;  /* 0x0004008200007388 */ /* 0x000fe20000000800 */
[----:B------:R-:W-:Y:S01]  /*a420*/  F2FP.BF16.F32.PACK_AB R68, R69, R68 ;  /* 0x000000444544723e */ /* 0x000fe200000010ff */
[----:B------:R-:W-:Y:S01]  /*a430*/  FMUL.FTZ R88, R9, R88 ;  /* 0x0000005809587220 */ /* 0x000fe20000410000 */
[----:B------:R-:W-:Y:S01]  /*a440*/  F2FP.BF16.F32.PACK_AB R70, R71, R70 ;  /* 0x000000464746723e */ /* 0x000fe200000010ff */
[----:B------:R-:W-:Y:S01]  /*a450*/  STS [R12], R116 ;  /* 0x000000740c007388 */ /* 0x000fe20000000800 */
[----:B------:R-:W-:Y:S01]  /*a460*/  @P0 IADD3 R13, PT, PT, R0, -0x40, RZ ;  /* 0xffffffc0000d0810 */ /* 0x000fe20007ffe0ff */
[----:B------:R-:W-:Y:S01]  /*a470*/  FMUL.FTZ R89, R9, R89 ;  /* 0x0000005909597220 */ /* 0x000fe20000410000 */
[C---:B------:R-:W-:Y:S01]  /*a480*/  FMUL.FTZ R90, R2.reuse, R90 ;  /* 0x0000005a025a7220 */ /* 0x040fe20000410000 */
[----:B------:R-:W-:Y:S01]  /*a490*/  STS [R12+0x400], R118 ;  /* 0x000400760c007388 */ /* 0x000fe20000000800 */
[C---:B------:R-:W-:Y:S01]  /*a4a0*/  FMUL.FTZ R91, R2.reuse, R91 ;  /* 0x0000005b025b7220 */ /* 0x040fe20000410000 */
[----:B------:R-:W-:Y:S01]  /*a4b0*/  F2FP.BF16.F32.PACK_AB R80, R81, R80 ;  /* 0x000000505150723e */ /* 0x000fe200000010ff */
[----:B------:R-:W-:Y:S01]  /*a4c0*/  FMUL.FTZ R92, R9, R92 ;  /* 0x0000005c095c7220 */ /* 0x000fe20000410000 */
[----:B------:R-:W-:Y:S01]  /*a4d0*/  STS [R0+0x2000], R124 ;  /* 0x0020007c00007388 */ /* 0x000fe20000000800 */
[----:B------:R-:W-:Y:S01]  /*a4e0*/  F2FP.BF16.F32.PACK_AB R82, R83, R82 ;  /* 0x000000525352723e */ /* 0x000fe200000010ff */
[----:B------:R-:W-:Y:S01]  /*a4f0*/  FMUL.FTZ R93, R9, R93 ;  /* 0x0000005d095d7220 */ /* 0x000fe20000410000 */
[C---:B------:R-:W-:Y:S01]  /*a500*/  FMUL.FTZ R94, R2.reuse, R94 ;  /* 0x0000005e025e7220 */ /* 0x040fe20000410000 */
[----:B------:R1:W-:Y:S01]  /*a510*/  STS [R0+0x2400], R126 ;  /* 0x0024007e00007388 */ /* 0x0003e20000000800 */
[----:B------:R-:W-:Y:S01]  /*a520*/  FMUL.FTZ R95, R2, R95 ;  /* 0x0000005f025f7220 */ /* 0x000fe20000410000 */
[----:B------:R-:W-:Y:S01]  /*a530*/  F2FP.BF16.F32.PACK_AB R72, R73, R72 ;  /* 0x000000484948723e */ /* 0x000fe200000010ff */
[C---:B------:R-:W-:Y:S01]  /*a540*/  FMUL.FTZ R108, R6.reuse, R108 ;  /* 0x0000006c066c7220 */ /* 0x040fe20000410000 */
[----:B------:R-:W-:Y:S01]  /*a550*/  F2FP.BF16.F32.PACK_AB R74, R75, R74 ;  /* 0x0000004a4b4a723e */ /* 0x000fe200000010ff */
[C---:B------:R-:W-:Y:S01]  /*a560*/  FMUL.FTZ R109, R6.reuse, R109 ;  /* 0x0000006d066d7220 */ /* 0x040fe20000410000 */
[C---:B------:R-:W-:Y:S01]  /*a570*/  FMUL.FTZ R96, R6.reuse, R96 ;  /* 0x0000006006607220 */ /* 0x040fe20000410000 */
[C---:B------:R-:W-:Y:S01]  /*a580*/  FMUL.FTZ R110, R7.reuse, R110 ;  /* 0x0000006e076e7220 */ /* 0x040fe20000410000 */
[C---:B------:R-:W-:Y:S01]  /*a590*/  FMUL.FTZ R111, R7.reuse, R111 ;  /* 0x0000006f076f7220 */ /* 0x040fe20000410000 */
[----:B------:R-:W-:Y:S01]  /*a5a0*/  FMUL.FTZ R98, R7, R98 ;  /* 0x0000006207627220 */ /* 0x000fe20000410000 */
[----:B------:R-:W-:Y:S01]  /*a5b0*/  F2FP.BF16.F32.PACK_AB R76, R77, R76 ;  /* 0x0000004c4d4c723e */ /* 0x000fe200000010ff */
        /* <DEDUP_REMOVED lines=11> */
[----:B------:R-:W-:Y:S01]  /*a670*/  IADD3 R14, PT, PT, R14, R13, RZ ;  /* 0x0000000d0e0e7210 */ /* 0x000fe20007ffe0ff */
[----:B------:R-:W-:Y:S01]  /*a680*/  STS [R15], R68 ;  /* 0x000000440f007388 */ /* 0x000fe20000000800 */
[----:B------:R-:W-:Y:S01]  /*a690*/  F2FP.BF16.F32.PACK_AB R88, R89, R88 ;  /* 0x000000585958723e */ /* 0x000fe200000010ff */
[----:B------:R-:W-:Y:S01]  /*a6a0*/  FMUL.FTZ R100, R9, R100 ;  /* 0x0000006409647220 */ /* 0x000fe20000410000 */
[----:B-1----:R-:W-:Y:S01]  /*a6b0*/  IADD3 R0, PT, PT, R10, R15, RZ ;  /* 0x0000000f0a007210 */ /* 0x002fe20007ffe0ff */
[----:B------:R-:W-:Y:S01]  /*a6c0*/  STS [R15+0x400], R70 ;  /* 0x000400460f007388 */ /* 0x000fe20000000800 */
[----:B------:R-:W-:Y:S01]  /*a6d0*/  F2FP.BF16.F32.PACK_AB R90, R91, R90 ;  /* 0x0000005a5b5a723e */ /* 0x000fe200000010ff */
[C---:B------:R-:W-:Y:S01]  /*a6e0*/  FMUL.FTZ R106, R2.reuse, R106 ;  /* 0x0000006a026a7220 */ /* 0x040fe20000410000 */
[C---:B------:R-:W-:Y:S01]  /*a6f0*/  FMUL.FTZ R107, R2.reuse, R107 ;  /* 0x0000006b026b7220 */ /* 0x040fe20000410000 */
[----:B------:R-:W-:Y:S01]  /*a700*/  STS [R0], R80 ;  /* 0x0000005000007388 */ /* 0x000fe20000000800 */
[----:B------:R-:W-:Y:S01]  /*a710*/  F2FP.BF16.F32.PACK_AB R92, R93, R92 ;  /* 0x0000005c5d5c723e */ /* 0x000fe200000010ff */
[----:B------:R-:W-:Y:S01]  /*a720*/  FMUL.FTZ R9, R9, R101 ;  /* 0x0000006509097220 */ /* 0x000fe20000410000 */
[----:B------:R-:W-:Y:S01]  /*a730*/  F2FP.BF16.F32.PACK_AB R94, R95, R94 ;  /* 0x0000005e5f5e723e */ /* 0x000fe200000010ff */
[----:B------:R-:W-:Y:S01]  /*a740*/  STS [R0+0x400], R82 ;  /* 0x0004005200007388 */ /* 0x000fe20000000800 */
[C---:B------:R-:W-:Y:S01]  /*a750*/  FMUL.FTZ R102, R2.reuse, R102 ;  /* 0x0000006602667220 */ /* 0x040fe20000410000 */
[----:B------:R-:W-:Y:S01]  /*a760*/  F2FP.BF16.F32.PACK_AB R108, R109, R108 ;  /* 0x0000006c6d6c723e */ /* 0x000fe200000010ff */
[----:B------:R-:W-:Y:S01]  /*a770*/  FMUL.FTZ R2, R2, R103 ;  /* 0x0000006702027220 */ /* 0x000fe20000410000 */
[----:B------:R-:W-:Y:S01]  /*a780*/  STS [R15+0x2000], R72 ;  /* 0x002000480f007388 */ /* 0x000fe20000000800 */
[----:B------:R-:W-:Y:S01]  /*a790*/  F2FP.BF16.F32.PACK_AB R110, R111, R110 ;  /* 0x0000006e6f6e723e */ /* 0x000fe200000010ff */
[----:B------:R1:W3:Y:S01]  /*a7a0*/  @P4 MUFU.LG2 R21, R5 ;  /* 0x0000000500154308 */ /* 0x0002e20000000c00 */
[----:B------:R-:W-:Y:S01]  /*a7b0*/  F2FP.BF16.F32.PACK_AB R6, R6, R96 ;  /* 0x000000600606723e */ /* 0x000fe200000010ff */
[----:B------:R-:W-:Y:S01]  /*a7c0*/  STS [R15+0x2400], R74 ;  /* 0x0024004a0f007388 */ /* 0x000fe20000000800 */
[----:B--2---:R-:W-:-:S02]  /*a7d0*/  IADD3 R12, PT, PT, R10, R13, RZ ;  /* 0x0000000d0a0c7210 */ /* 0x004fc40007ffe0ff */
[----:B------:R-:W-:Y:S01]  /*a7e0*/  F2FP.BF16.F32.PACK_AB R7, R7, R98 ;  /* 0x000000620707723e */ /* 0x000fe200000010ff */
[----:B------:R-:W-:Y:S01]  /*a7f0*/  STS [R0+0x2000], R76 ;  /* 0x0020004c00007388 */ /* 0x000fe20000000800 */
[----:B------:R-:W-:Y:S01]  /*a800*/  IADD3 R10, PT, PT, R10, R14, RZ ;  /* 0x0000000e0a0a7210 */ /* 0x000fe20007ffe0ff */
[----:B------:R-:W2:Y:S01]  /*a810*/  @P6 MUFU.LG2 R4, R4 ;  /* 0x0000000400046308 */ /* 0x000ea20000000c00 */
[----:B------:R-:W-:Y:S01]  /*a820*/  F2FP.BF16.F32.PACK_AB R104, R105, R104 ;  /* 0x000000686968723e */ /* 0x000fe200000010ff */
[----:B------:R-:W-:Y:S01]  /*a830*/  STS [R0+0x2400], R78 ;  /* 0x0024004e00007388 */ /* 0x000fe20000000800 */
[----:B------:R-:W-:Y:S02]  /*a840*/  F2FP.BF16.F32.PACK_AB R106, R107, R106 ;  /* 0x0000006a6b6a723e */ /* 0x000fe400000010ff */
[----:B------:R-:W-:Y:S01]  /*a850*/  F2FP.BF16.F32.PACK_AB R9, R9, R100 ;  /* 0x000000640909723e */ /* 0x000fe200000010ff */
[----:B------:R-:W-:Y:S01]  /*a860*/  STS [R13], R84 ;  /* 0x000000540d007388 */ /* 0x000fe20000000800 */
[----:B------:R-:W-:-:S03]  /*a870*/  F2FP.BF16.F32.PACK_AB R2, R2, R102 ;  /* 0x000000660202723e */ /* 0x000fc600000010ff */
[----:B------:R-:W-:Y:S04]  /*a880*/  STS [R13+0x400], R86 ;  /* 0x000400560d007388 */ /* 0x000fe80000000800 */
[----:B------:R-:W-:Y:S04]  /*a890*/  STS [R12], R112 ;  /* 0x000000700c007388 */ /* 0x000fe80000000800 */
[----:B------:R-:W-:Y:S04]  /*a8a0*/  STS [R12+0x400], R114 ;  /* 0x000400720c007388 */ /* 0x000fe80000000800 */
[----:B------:R-:W-:Y:S04]  /*a8b0*/  STS [R13+0x2000], R88 ;  /* 0x002000580d007388 */ /* 0x000fe80000000800 */
[----:B------:R-:W-:Y:S04]  /*a8c0*/  STS [R13+0x2400], R90 ;  /* 0x0024005a0d007388 */ /* 0x000fe80000000800 */
[----:B------:R-:W-:Y:S04]  /*a8d0*/  STS [R12+0x2000], R92 ;  /* 0x0020005c0c007388 */ /* 0x000fe80000000800 */
[----:B------:R5:W-:Y:S04]  /*a8e0*/  STS [R12+0x2400], R94 ;  /* 0x0024005e0c007388 */ /* 0x000be80000000800 */
[----:B------:R-:W-:Y:S04]  /*a8f0*/  STS [R14], R108 ;  /* 0x0000006c0e007388 */ /* 0x000fe80000000800 */
[----:B------:R-:W-:Y:S04]  /*a900*/  STS [R14+0x400], R110 ;  /* 0x0004006e0e007388 */ /* 0x000fe80000000800 */
[----:B------:R-:W-:Y:S04]  /*a910*/  STS [R10], R6 ;  /* 0x000000060a007388 */ /* 0x000fe80000000800 */
[----:B------:R4:W-:Y:S04]  /*a920*/  STS [R10+0x400], R7 ;  /* 0x000400070a007388 */ /* 0x0009e80000000800 */
[----:B------:R-:W-:Y:S04]  /*a930*/  STS [R14+0x2000], R104 ;  /* 0x002000680e007388 */ /* 0x000fe80000000800 */
[----:B------:R-:W-:Y:S01]  /*a940*/  STS [R14+0x2400], R106 ;  /* 0x0024006a0e007388 */ /* 0x000fe20000000800 */
[----:B-----5:R-:W5:Y:S03]  /*a950*/  @P1 LDC R12, c[0x0][0x430] ;  /* 0x00010c00ff0c1b82 */ /* 0x020f660000000800 */
[----:B------:R3:W-:Y:S04]  /*a960*/  STS [R10+0x2000], R9 ;  /* 0x002000090a007388 */ /* 0x0007e80000000800 */
[----:B------:R2:W-:Y:S01]  /*a970*/  STS [R10+0x2400], R2 ;  /* 0x002400020a007388 */ /* 0x0005e20000000800 */
[----:B------:R-:W2:Y:S01]  /*a980*/  S2R R0, SR_CTAID.Z ;  /* 0x0000000000007919 */ /* 0x000ea20000002700 */
[----:B-1----:R-:W1:Y:S01]  /*a990*/  S2R R5, SR_CTAID.Y ;  /* 0x0000000000057919 */ /* 0x002e620000002600 */
[----:B----4-:R-:W4:Y:S01]  /*a9a0*/  @!P2 LDC.64 R6, c[0x0][0x400] ;  /* 0x00010000ff06ab82 */ /* 0x010f220000000a00 */
[----:B-----5:R-:W-:Y:S01]  /*a9b0*/  @P1 IMAD R18, R12, R16, RZ ;  /* 0x000000100c121224 */ /* 0x020fe200078e02ff */
[----:B---3--:R3:W1:Y:S06]  /*a9c0*/  @P5 MUFU.LG2 R9, R3 ;  /* 0x0000000300095308 */ /* 0x00866c0000000c00 */
[----:B--2---:R-:W2:Y:S08]  /*a9d0*/  @P2 LDC.64 R10, c[0x0][0x408] ;  /* 0x00010200ff0a2b82 */ /* 0x004eb00000000a00 */
[----:B------:R-:W1:Y:S01]  /*a9e0*/  @P5 LDC R2, c[0x0][0x458] ;  /* 0x00011600ff025b82 */ /* 0x000e620000000800 */
[----:B----4-:R-:W-:Y:S01]  /*a9f0*/  @!P2 IMAD.WIDE.U32 R26, R209, R6, RZ ;  /* 0x00000006d11aa225 */ /* 0x010fe200078e00ff */
[----:B------:R-:W-:-:S06]  /*aa00*/  @P1 MOV R6, 0x1 ;  /* 0x0000000100061802 */ /* 0x000fcc0000000f00 */
[----:B---3--:R-:W3:Y:S01]  /*aa10*/  @P6 LDC R3, c[0x0][0x458] ;  /* 0x00011600ff036b82 */ /* 0x008ee20000000800 */
[----:B------:R-:W-:Y:S05]  /*aa20*/  @P1 BRA `(.L_x_1238) ;  /* 0x0000000000201947 */ /* 0x000fea0003800000 */
[----:B------:R-:W-:Y:S01]  /*aa30*/  ISETP.NE.AND P0, PT, R19, RZ, PT ;  /* 0x000000ff1300720c */ /* 0x000fe20003f05270 */
[----:B------:R-:W4:-:S12]  /*aa40*/  LDC R12, c[0x0][0x3e0] ;  /* 0x0000f800ff0c7b82 */ /* 0x000f180000000800 */
[----:B------:R-:W4:Y:S01]  /*aa50*/  @P0 LDC R6, c[0x0][0x454] ;  /* 0x00011500ff060b82 */ /* 0x000f220000000800 */
[----:B------:R-:W-:Y:S02]  /*aa60*/  @P0 MOV R17, 0x1 ;  /* 0x0000000100110802 */ /* 0x000fe40000000f00 */
[----:B------:R-:W-:-:S05]  /*aa70*/  @!P0 MOV R17, 0x1 ;  /* 0x0000000100118802 */ /* 0x000fca0000000f00 */
[----:B------:R-:W1:Y:S01]  /*aa80*/  @P0 LDC R18, c[0x0][0x454] ;  /* 0x00011500ff120b82 */ /* 0x000e620000000800 */
[-C--:B----4-:R-:W-:Y:S02]  /*aa90*/  @P0 IMAD R6, R6, R12.reuse, RZ ;  /* 0x0000000c06060224 */ /* 0x090fe400078e02ff */
[----:B------:R-:W-:-:S07]  /*aaa0*/  @!P0 IMAD R6, R16, R12, RZ ;  /* 0x0000000c10068224 */ /* 0x000fce00078e02ff */
.L_x_1238:
[----:B------:R-:W-:Y:S01]  /*aab0*/  BAR.SYNC.DEFER_BLOCKING 0x0 ;  /* 0x0000000000007b1d */ /* 0x000fe20000010000 */
[----:B------:R-:W-:Y:S01]  /*aac0*/  ISETP.NE.AND P0, PT, R207, -0x1, PT ;  /* 0xffffffffcf00780c */ /* 0x000fe20003f05270 */
[----:B------:R-:W-:Y:S01]  /*aad0*/  @!P2 IMAD R209, R209, R7, R27 ;  /* 0x00000007d1d1a224 */ /* 0x000fe200078e021b */
[----:B------:R-:W-:Y:S01]  /*aae0*/  ISETP.NE.AND P1, PT, R19, RZ, !P1 ;  /* 0x000000ff1300720c */ /* 0x000fe20004f25270 */
[----:B--2---:R-:W-:-:S04]  /*aaf0*/  @P2 IMAD.WIDE.U32 R22, R207, R10, RZ ;  /* 0x0000000acf162225 */ /* 0x004fc800078e00ff */
[----:B-1----:R-:W-:Y:S01]  /*ab00*/  @P5 FMUL.FTZ R9, R9, 0.69314718246459960938 ;  /* 0x3f31721809095820 */ /* 0x002fe20000410000 */
[----:B------:R1:W2:Y:S01]  /*ab10*/  @P3 MUFU.LG2 R24, R8 ;  /* 0x0000000800183308 */ /* 0x0002a20000000c00 */
[----:B------:R-:W4:Y:S01]  /*ab20*/  @P3 LDC R7, c[0x0][0x458] ;  /* 0x00011600ff073b82 */ /* 0x000f220000000800 */
[----:B------:R-:W-:Y:S01]  /*ab30*/  @P2 IMAD R209, R207, R11, R23 ;  /* 0x0000000bcfd12224 */ /* 0x000fe200078e0217 */
[----:B------:R-:W-:Y:S01]  /*ab40*/  MOV R20, 0x7f800000 ;  /* 0x7f80000000147802 */ /* 0x000fe20000000f00 */
[----:B------:R-:W-:Y:S02]  /*ab50*/  IMAD R18, R0, R18, RZ ;  /* 0x0000001200127224 */ /* 0x000fe400078e02ff */
[----:B------:R-:W-:Y:S01]  /*ab60*/  @P5 FFMA.FTZ R20, R134, R2, R9 ;  /* 0x0000000286145223 */ /* 0x000fe20000010009 */
[----:B------:R-:W-:Y:S02]  /*ab70*/  IMAD R211, R211, R17, RZ ;  /* 0x00000011d3d37224 */ /* 0x000fe400078e02ff */
[----:B------:R-:W-:Y:S01]  /*ab80*/  @P6 FMUL.FTZ R4, R4, 0.69314718246459960938 ;  /* 0x3f31721804046820 */ /* 0x000fe20000410000 */
[C---:B------:R-:W-:Y:S01]  /*ab90*/  @!P0 IMAD R207, R5.reuse, R16, RZ ;  /* 0x0000001005cf8224 */ /* 0x040fe200078e02ff */
[----:B------:R-:W-:Y:S01]  /*aba0*/  LOP3.LUT P0, RZ, R208, 0x3, RZ, 0xc0, !PT ;  /* 0x00000003d0ff7812 */ /* 0x000fe2000780c0ff */
[----:B------:R-:W-:-:S02]  /*abb0*/  @!P1 IMAD R18, R5, R6, R18 ;  /* 0x0000000605129224 */ /* 0x000fc400078e0212 */
[----:B------:R-:W-:Y:S01]  /*abc0*/  @P4 FMUL.FTZ R21, R21, 0.69314718246459960938 ;  /* 0x3f31721815154820 */ /* 0x000fe20000410000 */
[----:B------:R-:W-:Y:S01]  /*abd0*/  BSSY.RECONVERGENT B0, `(.L_x_1239) ;  /* 0x0000039000007945 */ /* 0x000fe20003800200 */
[----:B------:R-:W-:Y:S02]  /*abe0*/  SHF.R.S32.HI R2, RZ, 0x1f, R207 ;  /* 0x0000001fff027819 */ /* 0x000fe400000114cf */
[----:B------:R-:W-:Y:S02]  /*abf0*/  SEL R16, R207, RZ, P1 ;  /* 0x000000ffcf107207 */ /* 0x000fe40000800000 */
[----:B------:R-:W-:Y:S01]  /*ac00*/  SEL R2, R2, RZ, P1 ;  /* 0x000000ff02027207 */ /* 0x000fe20000800000 */
[----:B------:R4:W4:Y:S01]  /*ac10*/  LDS.128 R12, [R210+0x3800] ;  /* 0x00380000d20c7984 */ /* 0x0009220000000c00 */
[----:B-1----:R-:W1:Y:S01]  /*ac20*/  @P4 LDC R8, c[0x0][0x458] ;  /* 0x00011600ff084b82 */ /* 0x002e620000000800 */
[----:B------:R-:W-:Y:S01]  /*ac30*/  IADD3 R16, P5, P1, R211, R16, R18 ;  /* 0x00000010d3107210 */ /* 0x000fe200079be012 */
[----:B--2---:R-:W-:Y:S01]  /*ac40*/  @P3 FMUL.FTZ R24, R24, 0.69314718246459960938 ;  /* 0x3f31721818183820 */ /* 0x004fe20000410000 */
[----:B------:R-:W-:-:S02]  /*ac50*/  SHF.R.S32.HI R211, RZ, 0x1f, R211 ;  /* 0x0000001fffd37819 */ /* 0x000fc400000114d3 */
[----:B------:R-:W-:Y:S02]  /*ac60*/  SHF.R.S32.HI R18, RZ, 0x1f, R18 ;  /* 0x0000001fff127819 */ /* 0x000fe40000011412 */
[----:B------:R-:W-:Y:S01]  /*ac70*/  MOV R19, 0x7f800000 ;  /* 0x7f80000000137802 */ /* 0x000fe20000000f00 */
[----:B---3--:R-:W-:Y:S01]  /*ac80*/  @P6 FFMA.FTZ R19, R135, R3, R4 ;  /* 0x0000000387136223 */ /* 0x008fe20000010004 */
[----:B------:R-:W-:Y:S02]  /*ac90*/  MOV R11, 0x7f800000 ;  /* 0x7f800000000b7802 */ /* 0x000fe40000000f00 */
[----:B------:R-:W-:Y:S01]  /*aca0*/  MOV R10, 0x7f800000 ;  /* 0x7f800000000a7802 */ /* 0x000fe20000000f00 */
[----:B----4-:R-:W-:Y:S01]  /*acb0*/  @P3 FFMA.FTZ R10, R132, R7, R24 ;  /* 0x00000007840a3223 */ /* 0x010fe20000010018 */
[----:B------:R-:W-:Y:S01]  /*acc0*/  IADD3.X R18, PT, PT, R211, R2, R18, P5, P1 ;  /* 0x00000002d3127210 */ /* 0x000fe20002fe2412 */
[----:B-1----:R-:W-:Y:S01]  /*acd0*/  @P4 FFMA.FTZ R11, R133, R8, R21 ;  /* 0x00000008850b4223 */ /* 0x002fe20000010015 */
[----:B------:R-:W-:Y:S06]  /*ace0*/  @P0 BRA `(.L_x_1240) ;  /* 0x00000000009c0947 */ /* 0x000fec0003800000 */
        /* <DEDUP_REMOVED lines=18> */
[----:B------:R-:W-:-:S05]  /*ae10*/  @!P3 IMAD R17, R25, R17, RZ ;  /* 0x000000111911b224 */ /* 0x000fca00078e02ff */
[----:B------:R-:W3:Y:S08]  /*ae20*/  @!P4 LDC.64 R4, c[0x0][0x420] ;  /* 0x00010800ff04cb82 */ /* 0x000ef00000000a00 */
[----:B------:R-:W4:Y:S01]  /*ae30*/  @!P3 LDC.64 R2, c[0x0][0x420] ;  /* 0x00010800ff02bb82 */ /* 0x000f220000000a00 */
[----:B-1----:R-:W-:Y:S02]  /*ae40*/  @!P6 LEA R30, P1, R24, R8, 0x2 ;  /* 0x00000008181ee211 */ /* 0x002fe400078210ff */
[----:B------:R-:W-:-:S02]  /*ae50*/  @!P5 IADD3 R8, P0, PT, R28, R16, RZ ;  /* 0x000000101c08d210 */ /* 0x000fc40007f1e0ff */
[----:B------:R-:W-:Y:S02]  /*ae60*/  @!P6 LEA.HI.X R31, R24, R9, R21, 0x2, P1 ;  /* 0x00000009181fe211 */ /* 0x000fe400008f1415 */
[----:B------:R-:W-:Y:S02]  /*ae70*/  @!P5 LEA.HI.X.SX32 R28, R28, R18, 0x1, P0 ;  /* 0x000000121c1cd211 */ /* 0x000fe400000f0eff */
[C---:B--2---:R-:W-:Y:S01]  /*ae80*/  @!P5 LEA R24, P0, R8.reuse, R6, 0x2 ;  /* 0x000000060818d211 */ /* 0x044fe200078010ff */
[----:B------:R1:W-:Y:S01]  /*ae90*/  @!P6 STG.E desc[UR12][R30.64], R19 ;  /* 0x000000131e00e986 */ /* 0x0003e2000c10190c */
[-C--:B------:R-:W-:Y:S02]  /*aea0*/  @!P4 IADD3 R6, P1, PT, R27, R16.reuse, RZ ;  /* 0x000000101b06c210 */ /* 0x080fe40007f3e0ff */
[----:B------:R-:W-:Y:S02]  /*aeb0*/  @!P5 LEA.HI.X R25, R8, R7, R28, 0x2, P0 ;  /* 0x000000070819d211 */ /* 0x000fe400000f141c */
[----:B------:R-:W-:-:S02]  /*aec0*/  @!P3 IADD3 R16, P0, PT, R17, R16, RZ ;  /* 0x000000101110b210 */ /* 0x000fc40007f1e0ff */
[----:B------:R-:W-:Y:S01]  /*aed0*/  @!P4 LEA.HI.X.SX32 R27, R27, R18, 0x1, P1 ;  /* 0x000000121b1bc211 */ /* 0x000fe200008f0eff */
[----:B------:R1:W-:Y:S01]  /*aee0*/  @!P5 STG.E desc[UR12][R24.64], R20 ;  /* 0x000000141800d986 */ /* 0x0003e2000c10190c */
[C---:B---3--:R-:W-:Y:S02]  /*aef0*/  @!P4 LEA R4, P1, R6.reuse, R4, 0x2 ;  /* 0x000000040604c211 */ /* 0x048fe400078210ff */
[----:B------:R-:W-:Y:S02]  /*af00*/  @!P3 LEA.HI.X.SX32 R17, R17, R18, 0x1, P0 ;  /* 0x000000121111b211 */ /* 0x000fe400000f0eff */
[----:B------:R-:W-:Y:S02]  /*af10*/  @!P4 LEA.HI.X R5, R6, R5, R27, 0x2, P1 ;  /* 0x000000050605c211 */ /* 0x000fe400008f141b */
[----:B----4-:R-:W-:-:S03]  /*af20*/  @!P3 LEA R2, P0, R16, R2, 0x2 ;  /* 0x000000021002b211 */ /* 0x010fc600078010ff */
[----:B------:R1:W-:Y:S01]  /*af30*/  @!P4 STG.E desc[UR12][R4.64], R11 ;  /* 0x0000000b0400c986 */ /* 0x0003e2000c10190c */
[----:B------:R-:W-:-:S05]  /*af40*/  @!P3 LEA.HI.X R3, R16, R3, R17, 0x2, P0 ;  /* 0x000000031003b211 */ /* 0x000fca00000f1411 */
[----:B------:R1:W-:Y:S04]  /*af50*/  @!P3 STG.E desc[UR12][R2.64], R10 ;  /* 0x0000000a0200b986 */ /* 0x0003e8000c10190c */
.L_x_1240:
[----:B------:R-:W-:Y:S05]  /*af60*/  BSYNC.RECONVERGENT B0 ;  /* 0x0000000000007941 */ /* 0x000fea0003800200 */
.L_x_1239:
[----:B-1----:R1:W2:Y:S01]  /*af70*/  LDS.128 R4, [R210] ;  /* 0x00000000d2047984 */ /* 0x0022a20000000c00 */
[----:B------:R-:W3:Y:S01]  /*af80*/  LDCU.64 UR4, c[0x0][0x410] ;  /* 0x00008200ff0477ac */ /* 0x000ee20008000a00 */
[----:B------:R-:W-:Y:S01]  /*af90*/  @P2 IMAD.MOV.U32 R26, RZ, RZ, R22 ;  /* 0x000000ffff1a2224 */ /* 0x000fe200078e0016 */
[-C--:B------:R-:W-:Y:S01]  /*afa0*/  ISETP.GE.AND P0, PT, R202, R200.reuse, PT ;  /* 0x000000c8ca00720c */ /* 0x080fe20003f06270 */
[----:B------:R-:W-:Y:S01]  /*afb0*/  BSSY.RECONVERGENT B0, `(.L_x_1241) ;  /* 0x0000016000007945 */ /* 0x000fe20003800200 */
[----:B------:R-:W-:Y:S02]  /*afc0*/  ISETP.GE.AND P6, PT, R198, R200, PT ;  /* 0x000000c8c600720c */ /* 0x000fe40003fc6270 */
[----:B------:R-:W-:Y:S02]  /*afd0*/  IADD3 R2, P1, PT, R201, R26, RZ ;  /* 0x0000001ac9027210 */ /* 0x000fe40007f3e0ff */
[-C--:B------:R-:W-:Y:S02]  /*afe0*/  ISETP.GE.AND P5, PT, R197, R200.reuse, PT ;  /* 0x000000c8c500720c */ /* 0x080fe40003fa6270 */
[-C--:B------:R-:W-:Y:S01]  /*aff0*/  ISETP.GE.AND P4, PT, R196, R200.reuse, PT ;  /* 0x000000c8c400720c */ /* 0x080fe20003f86270 */
[----:B------:R-:W-:Y:S01]  /*b000*/  IMAD.X R3, RZ, RZ, R209, P1 ;  /* 0x000000ffff037224 */ /* 0x000fe200008e06d1 */
[----:B------:R-:W-:-:S02]  /*b010*/  ISETP.GE.AND P3, PT, R195, R200, PT ;  /* 0x000000c8c300720c */ /* 0x000fc40003f66270 */
[-C--:B------:R-:W-:Y:S02]  /*b020*/  ISETP.GE.AND P2, PT, R194, R200.reuse, PT ;  /* 0x000000c8c200720c */ /* 0x080fe40003f46270 */
[----:B------:R-:W-:Y:S01]  /*b030*/  ISETP.GE.AND P1, PT, R193, R200, PT ;  /* 0x000000c8c100720c */ /* 0x000fe20003f26270 */
[----:B---3--:R-:W-:-:S04]  /*b040*/  IMAD.WIDE.U32 R2, R0, UR4, R2 ;  /* 0x0000000400027c25 */ /* 0x008fc8000f8e0002 */
[----:B------:R-:W-:Y:S01]  /*b050*/  IMAD R11, R0, UR5, R3 ;  /* 0x00000005000b7c24 */ /* 0x000fe2000f8e0203 */
[----:B-1----:R-:W-:Y:S07]  /*b060*/  @P0 BRA `(.L_x_1242) ;  /* 0x0000000000280947 */ /* 0x002fee0003800000 */
[----:B------:R-:W1:Y:S01]  /*b070*/  LDCU.64 UR6, c[0x0][0x408] ;  /* 0x00008100ff0677ac */ /* 0x000e620008000a00 */
[----:B------:R-:W-:Y:S01]  /*b080*/  MOV R10, R2 ;  /* 0x00000002000a7202 */ /* 0x000fe20000000f00 */
[----:B------:R-:W3:Y:S01]  /*b090*/  LDCU.64 UR4, c[0x0][0x3f0] ;  /* 0x00007e00ff0477ac */ /* 0x000ee20008000a00 */
[----:B-1----:R-:W-:-:S03]  /*b0a0*/  IMAD R0, R213, UR6, RZ ;  /* 0x00000006d5007c24 */ /* 0x002fc6000f8e02ff */
[----:B------:R-:W-:-:S04]  /*b0b0*/  IMAD.WIDE.U32 R8, R199, UR6, R10 ;  /* 0x00000006c7087c25 */ /* 0x000fc8000f8e000a */
[----:B------:R-:W-:Y:S01]  /*b0c0*/  IMAD R0, R199, UR7, R0 ;  /* 0x00000007c7007c24 */ /* 0x000fe2000f8e0200 */
[----:B---3--:R-:W-:-:S04]  /*b0d0*/  LEA R16, P0, R8, UR4, 0x1 ;  /* 0x0000000408107c11 */ /* 0x008fc8000f8008ff */
[----:B------:R-:W-:-:S04]  /*b0e0*/  IADD3 R0, PT, PT, R0, R9, RZ ;  /* 0x0000000900007210 */ /* 0x000fc80007ffe0ff */
[----:B------:R-:W-:-:S05]  /*b0f0*/  LEA.HI.X R17, R8, UR5, R0, 0x1, P0 ;  /* 0x0000000508117c11 */ /* 0x000fca00080f0c00 */
[----:B--2---:R1:W-:Y:S02]  /*b100*/  STG.E.128 desc[UR12][R16.64], R4 ;  /* 0x0000000410007986 */ /* 0x0043e4000c101d0c */
.L_x_1242:
[----:B------:R-:W-:Y:S05]  /*b110*/  BSYNC.RECONVERGENT B0 ;  /* 0x0000000000007941 */ /* 0x000fea0003800200 */
.L_x_1241:
[----:B-12---:R1:W2:Y:S01]  /*b120*/  LDS.128 R4, [R210+0x800] ;  /* 0x00080000d2047984 */ /* 0x0062a20000000c00 */
[----:B------:R-:W-:Y:S01]  /*b130*/  BSSY.RECONVERGENT B0, `(.L_x_1243) ;  /* 0x0000010000007945 */ /* 0x000fe20003800200 */
[----:B------:R-:W-:-:S03]  /*b140*/  ISETP.GE.AND P0, PT, R192, R200, PT ;  /* 0x000000c8c000720c */ /* 0x000fc60003f06270 */
[----:B------:R-:W-:Y:S10]  /*b150*/  @P6 BRA `(.L_x_1244) ;  /* 0x0000000000346947 */ /* 0x000ff40003800000 */
[----:B------:R-:W3:Y:S01]  /*b160*/  LDCU.64 UR6, c[0x0][0x408] ;  /* 0x00008100ff0677ac */ /* 0x000ee20008000a00 */
[----:B------:R-:W-:Y:S01]  /*b170*/  IADD3 R8, P6, PT, R199, 0x10, RZ ;  /* 0x00000010c7087810 */ /* 0x000fe20007fde0ff */
[----:B------:R-:W-:Y:S01]  /*b180*/  IMAD.MOV.U32 R16, RZ, RZ, R2 ;  /* 0x000000ffff107224 */ /* 0x000fe200078e0002 */
[----:B------:R-:W-:Y:S01]  /*b190*/  MOV R17, R11 ;  /* 0x0000000b00117202 */ /* 0x000fe20000000f00 */
[----:B------:R-:W4:Y:S02]  /*b1a0*/  LDCU.64 UR4, c[0x0][0x3f0] ;  /* 0x00007e00ff0477ac */ /* 0x000f240008000a00 */
[----:B------:R-:W-:-:S04]  /*b1b0*/  IMAD.X R0, RZ, RZ, R213, P6 ;  /* 0x000000ffff007224 */ /* 0x000fc800030e06d5 */
[----:B---3--:R-:W-:Y:S02]  /*b1c0*/  IMAD R0, R0, UR6, RZ ;  /* 0x0000000600007c24 */ /* 0x008fe4000f8e02ff */
[----:B------:R-:W-:-:S04]  /*b1d0*/  IMAD.WIDE.U32 R16, R8, UR6, R16 ;  /* 0x0000000608107c25 */ /* 0x000fc8000f8e0010 */
[----:B------:R-:W-:Y:S01]  /*b1e0*/  IMAD R0, R8, UR7, R0 ;  /* 0x0000000708007c24 */ /* 0x000fe2000f8e0200 */
[----:B----4-:R-:W-:-:S04]  /*b1f0*/  LEA R8, P6, R16, UR4, 0x1 ;  /* 0x0000000410087c11 */ /* 0x010fc8000f8c08ff */
[----:B------:R-:W-:-:S04]  /*b200*/  IADD3 R0, PT, PT, R0, R17, RZ ;  /* 0x0000001100007210 */ /* 0x000fc80007ffe0ff */
[----:B------:R-:W-:-:S05]  /*b210*/  LEA.HI.X R9, R16, UR5, R0, 0x1, P6 ;  /* 0x0000000510097c11 */ /* 0x000fca000b0f0c00 */
[----:B--2---:R3:W-:Y:S02]  /*b220*/  STG.E.128 desc[UR12][R8.64], R4 ;  /* 0x0000000408007986 */ /* 0x0047e4000c101d0c */
.L_x_1244:
[----:B------:R-:W-:Y:S05]  /*b230*/  BSYNC.RECONVERGENT B0 ;  /* 0x0000000000007941 */ /* 0x000fea0003800200 */
.L_x_1243:
        /* <DEDUP_REMOVED lines=16> */
.L_x_1246:
[----:B------:R-:W-:Y:S05]  /*b340*/  BSYNC.RECONVERGENT B0 ;  /* 0x0000000000007941 */ /* 0x000fea0003800200 */
.L_x_1245:
        /* <DEDUP_REMOVED lines=16> */
.L_x_1248:
[----:B------:R-:W-:Y:S05]  /*b450*/  BSYNC.RECONVERGENT B0 ;  /* 0x0000000000007941 */ /* 0x000fea0003800200 */
.L_x_1247:
        /* <DEDUP_REMOVED lines=16> */
.L_x_1250:
[----:B------:R-:W-:Y:S05]  /*b560*/  BSYNC.RECONVERGENT B0 ;  /* 0x0000000000007941 */ /* 0x000fea0003800200 */
.L_x_1249:
        /* <DEDUP_REMOVED lines=16> */
.L_x_1252:
[----:B------:R-:W-:Y:S05]  /*b670*/  BSYNC.RECONVERGENT B0 ;  /* 0x0000000000007941 */ /* 0x000fea0003800200 */
.L_x_1251:
[----:B-123--:R-:W1:Y:S01]  /*b680*/  LDS.128 R208, [R210+0x3000] ;  /* 0x00300000d2d07984 */ /* 0x00ee620000000c00 */
[----:B------:R-:W-:Y:S04]  /*b690*/  BSSY.RECONVERGENT B0, `(.L_x_1253) ;  /* 0x000000f000007945 */ /* 0x000fe80003800200 */
[----:B------:R-:W-:Y:S05]  /*b6a0*/  @P1 BRA `(.L_x_1254) ;  /* 0x0000000000341947 */ /* 0x000fea0003800000 */
[----:B------:R-:W2:Y:S01]  /*b6b0*/  LDCU.64 UR6, c[0x0][0x408] ;  /* 0x00008100ff0677ac */ /* 0x000ea20008000a00 */
[----:B----4-:R-:W-:Y:S01]  /*b6c0*/  IADD3 R4, P1, PT, R199, 0x60, RZ ;  /* 0x00000060c7047810 */ /* 0x010fe20007f3e0ff */
[----:B------:R-:W-:Y:S01]  /*b6d0*/  IMAD.MOV.U32 R6, RZ, RZ, R2 ;  /* 0x000000ffff067224 */ /* 0x000fe200078e0002 */
[----:B------:R-:W-:Y:S01]  /*b6e0*/  MOV R7, R11 ;  /* 0x0000000b00077202 */ /* 0x000fe20000000f00 */
[----:B------:R-:W3:Y:S02]  /*b6f0*/  LDCU.64 UR4, c[0x0][0x3f0] ;  /* 0x00007e00ff0477ac */ /* 0x000ee40008000a00 */
[----:B------:R-:W-:-:S04]  /*b700*/  IMAD.X R0, RZ, RZ, R213, P1 ;  /* 0x000000ffff007224 */ /* 0x000fc800008e06d5 */
[----:B--2---:R-:W-:Y:S02]  /*b710*/  IMAD R0, R0, UR6, RZ ;  /* 0x0000000600007c24 */ /* 0x004fe4000f8e02ff */
[----:B------:R-:W-:-:S04]  /*b720*/  IMAD.WIDE.U32 R6, R4, UR6, R6 ;  /* 0x0000000604067c25 */ /* 0x000fc8000f8e0006 */
[----:B------:R-:W-:Y:S01]  /*b730*/  IMAD R0, R4, UR7, R0 ;  /* 0x0000000704007c24 */ /* 0x000fe2000f8e0200 */
[----:B---3--:R-:W-:-:S04]  /*b740*/  LEA R4, P1, R6, UR4, 0x1 ;  /* 0x0000000406047c11 */ /* 0x008fc8000f8208ff */
[----:B------:R-:W-:-:S04]  /*b750*/  IADD3 R0, PT, PT, R0, R7, RZ ;  /* 0x0000000700007210 */ /* 0x000fc80007ffe0ff */
[----:B------:R-:W-:-:S05]  /*b760*/  LEA.HI.X R5, R6, UR5, R0, 0x1, P1 ;  /* 0x0000000506057c11 */ /* 0x000fca00088f0c00 */
[----:B-1----:R2:W-:Y:S02]  /*b770*/  STG.E.128 desc[UR12][R4.64], R208 ;  /* 0x000000d004007986 */ /* 0x0025e4000c101d0c */
.L_x_1254:
[----:B------:R-:W-:Y:S05]  /*b780*/  BSYNC.RECONVERGENT B0 ;  /* 0x0000000000007941 */ /* 0x000fea0003800200 */
.L_x_1253:
[----:B------:R-:W-:Y:S05]  /*b790*/  @P0 EXIT ;  /* 0x000000000000094d */ /* 0x000fea0003800000 */
[----:B------:R-:W3:Y:S01]  /*b7a0*/  LDCU.64 UR6, c[0x0][0x408] ;  /* 0x00008100ff0677ac */ /* 0x000ee20008000a00 */
[----:B------:R-:W-:Y:S02]  /*b7b0*/  IADD3 R199, P0, PT, R199, 0x70, RZ ;  /* 0x00000070c7c77810 */ /* 0x000fe40007f1e0ff */
[----:B------:R-:W-:Y:S01]  /*b7c0*/  MOV R3, R11 ;  /* 0x0000000b00037202 */ /* 0x000fe20000000f00 */
[----:B------:R-:W2:Y:S01]  /*b7d0*/  LDCU.64 UR4, c[0x0][0x3f0] ;  /* 0x00007e00ff0477ac */ /* 0x000ea20008000a00 */
[----:B------:R-:W-:-:S05]  /*b7e0*/  IADD3.X R0, PT, PT, RZ, R213, RZ, P0, !PT ;  /* 0x000000d5ff007210 */ /* 0x000fca00007fe4ff */
[----:B---3--:R-:W-:Y:S02]  /*b7f0*/  IMAD R0, R0, UR6, RZ ;  /* 0x0000000600007c24 */ /* 0x008fe4000f8e02ff */
[----:B------:R-:W-:-:S04]  /*b800*/  IMAD.WIDE.U32 R2, R199, UR6, R2 ;  /* 0x00000006c7027c25 */ /* 0x000fc8000f8e0002 */
[----:B------:R-:W-:Y:S01]  /*b810*/  IMAD R0, R199, UR7, R0 ;  /* 0x00000007c7007c24 */ /* 0x000fe2000f8e0200 */
[----:B--2-4-:R-:W-:-:S04]  /*b820*/  LEA R4, P0, R2, UR4, 0x1 ;  /* 0x0000000402047c11 */ /* 0x014fc8000f8008ff */
[----:B------:R-:W-:-:S04]  /*b830*/  IADD3 R0, PT, PT, R0, R3, RZ ;  /* 0x0000000300007210 */ /* 0x000fc80007ffe0ff */
[----:B------:R-:W-:-:S05]  /*b840*/  LEA.HI.X R5, R2, UR5, R0, 0x1, P0 ;  /* 0x0000000502057c11 */ /* 0x000fca00080f0c00 */
[----:B------:R-:W-:Y:S01]  /*b850*/  STG.E.128 desc[UR12][R4.64], R12 ;  /* 0x0000000c04007986 */ /* 0x000fe2000c101d0c */
[----:B------:R-:W-:Y:S05]  /*b860*/  EXIT ;  /* 0x000000000000794d */ /* 0x000fea0003800000 */
.L_x_1255:
        /* <DEDUP_REMOVED lines=9> */
.L_x_2700:


//--------------------- .text._ZN5flash16flash_fwd_kernelI23Flash_fwd_kernel_traitsILi64ELi128ELi64ELi4ELb0ELb0EN7cutlass10bfloat16_tE19Flash_kernel_traitsILi64ELi128ELi64ELi4ES3_EELb0ELb0ELb0ELb0ELb0ELb1ELb1ELb0EEEvNS_16Flash_fwd_paramsE --------------------------
	.section	.text._ZN5flash16flash_fwd_kernelI23Flash_fwd_kernel_traitsILi64ELi128ELi64ELi4ELb0ELb0EN7cutlass10bfloat16_tE19Flash_kernel_traitsILi64ELi128ELi64ELi4ES3_EELb0ELb0ELb0ELb0ELb0ELb1ELb1ELb0EEEvNS_16Flash_fwd_paramsE,"ax",@progbits
	.align	128
        .global         _ZN5flash16flash_fwd_kernelI23Flash_fwd_kernel_traitsILi64ELi128ELi64ELi4ELb0ELb0EN7cutlass10bfloat16_tE19Flash_kernel_traitsILi64ELi128ELi64ELi4ES3_EELb0ELb0ELb0ELb0ELb0ELb1ELb1ELb0EEEvNS_16Flash_fwd_paramsE
        .type           _ZN5flash16flash_fwd_kernelI23Flash_fwd_kernel_traitsILi64ELi128ELi64ELi4ELb0ELb0EN7cutlass10bfloat16_tE19Flash_kernel_traitsILi64ELi128ELi64ELi4ES3_EELb0ELb0ELb0ELb0ELb0ELb1ELb1ELb0EEEvNS_16Flash_fwd_paramsE,@function
        .size           _ZN5flash16flash_fwd_kernelI23Flash_fwd_kernel_traitsILi64ELi128ELi64ELi4ELb0ELb0EN7cutlass10bfloat16_tE19Flash_kernel_traitsILi64ELi128ELi64ELi4ES3_EELb0ELb0ELb0ELb0ELb0ELb1ELb1ELb0EEEvNS_16Flash_fwd_paramsE,(.L_x_2701 - _ZN5flash16flash_fwd_kernelI23Flash_fwd_kernel_traitsILi64ELi128ELi64ELi4ELb0ELb0EN7cutlass10bfloat16_tE19Flash_kernel_traitsILi64ELi128ELi64ELi4ES3_EELb0ELb0ELb0ELb0ELb0ELb1ELb1ELb0EEEvNS_16Flash_fwd_paramsE)
        .other          _ZN5flash16flash_fwd_kernelI23Flash_fwd_kernel_traitsILi64ELi128ELi64ELi4ELb0ELb0EN7cutlass10bfloat16_tE19Flash_kernel_traitsILi64ELi128ELi64ELi4ES3_EELb0ELb0ELb0ELb0ELb0ELb1ELb1ELb0EEEvNS_16Flash_fwd_paramsE,@"STO_CUDA_ENTRY STV_DEFAULT"
_ZN5flash16flash_fwd_kernelI23Flash_fwd_kernel_traitsILi64ELi128ELi64ELi4ELb0ELb0EN7cutlass10bfloat16_tE19Flash_kernel_traitsILi64ELi128ELi64ELi4ES3_EELb0ELb0ELb0ELb0ELb0ELb1ELb1ELb0EEEvNS_16Flash_fwd_paramsE:
.text._ZN5flash16flash_fwd_kernelI23Flash_fwd_kernel_traitsILi64ELi128ELi64ELi4ELb0ELb0EN7cutlass10bfloat16_tE19Flash_kernel_traitsILi64ELi128ELi64ELi4ES3_EELb0ELb0ELb0ELb0ELb0ELb1ELb1ELb0EEEvNS_16Flash_fwd_paramsE:
[----:B------:R-:W-:Y:S01]  /*0000*/  LDC R1, c[0x0][0x37c] ;  /* 0x0000df00ff017b82 */ /* 0x000fe20000000800 */
[----:B------:R-:W1:Y:S01]  /*0010*/  S2R R210, SR_CTAID.Y ;  /* 0x0000000000d27919 */ /* 0x000e620000002600 */
[----:B------:R-:W2:Y:S06]  /*0020*/  LDCU.64 UR6, c[0x0][0x470] ;  /* 0x00008e00ff0677ac */ /* 0x000eac0008000a00 */
[----:B------:R-:W3:Y:S01]  /*0030*/  LDC.64 R14, c[0x0][0x460] ;  /* 0x00011800ff0e7b82 */ /* 0x000ee20000000a00 */
[----:B------:R-:W-:Y:S01]  /*0040*/  IMAD.MOV.U32 R209, RZ, RZ, -0x1 ;  /* 0xffffffffffd17424 */ /* 0x000fe200078e00ff */
[----:B------:R-:W4:Y:S01]  /*0050*/  LDCU.64 UR4, c[0x0][0x478] ;  /* 0x00008f00ff0477ac */ /* 0x000f220008000a00 */
[----:B------:R-:W1:Y:S05]  /*0060*/  LDCU.64 UR8, c[0x0][0x460] ;  /* 0x00008c00ff0877ac */ /* 0x000e6a0008000a00 */
[----:B------:R-:W3:Y:S01]  /*0070*/  LDC.64 R6, c[0x0][0x468] ;  /* 0x00011a00ff067b82 */ /* 0x000ee20000000a00 */
[----:B------:R-:W3:Y:S01]  /*0080*/  LDCU.64 UR14, c[0x0][0x358] ;  /* 0x00006b00ff0e77ac */ /* 0x000ee20008000a00 */
[----:B--2---:R-:W-:-:S02]  /*0090*/  ISETP.NE.U32.AND P3, PT, RZ, UR6, PT ;  /* 0x00000006ff007c0c */ /* 0x004fc4000bf65070 */
[----:B----4-:R-:W-:Y:S02]  /*00a0*/  ISETP.NE.U32.AND P2, PT, RZ, UR4, PT ;  /* 0x00000004ff007c0c */ /* 0x010fe4000bf45070 */
[----:B------:R-:W-:Y:S02]  /*00b0*/  ISETP.NE.AND.EX P3, PT, RZ, UR7, PT, P3 ;  /* 0x00000007ff007c0c */ /* 0x000fe4000bf65330 */
[----:B-1----:R-:W-:Y:S02]  /*00c0*/  ISETP.NE.U32.AND P5, PT, RZ, UR8, PT ;  /* 0x00000008ff007c0c */ /* 0x002fe4000bfa5070 */
[----:B------:R-:W-:Y:S02]  /*00d0*/  ISETP.NE.U32.AND P4, PT, RZ, UR8, PT ;  /* 0x00000008ff007c0c */ /* 0x000fe4000bf85070 */
[----:B------:R-:W-:Y:S01]  /*00e0*/  ISETP.NE.AND.EX P2, PT, RZ, UR5, PT, P2 ;  /* 0x00000005ff007c0c */ /* 0x000fe2000bf45320 */
[C---:B------:R-:W-:Y:S01]  /*00f0*/  IMAD.SHL.U32 R11, R210.reuse, 0x4, RZ ;  /* 0x00000004d20b7824 */ /* 0x040fe200078e00ff */
[----:B------:R-:W-:Y:S01]  /*0100*/  ISETP.NE.AND.EX P5, PT, RZ, UR9, PT, P5 ;  /* 0x00000009ff007c0c */ /* 0x000fe2000bfa5350 */
[----:B---3--:R-:W-:Y:S01]  /*0110*/  IMAD.WIDE.U32 R14, R210, 0x4, R14 ;  /* 0x00000004d20e7825 */ /* 0x008fe200078e000e */
[----:B------:R-:W-:-:S02]  /*0120*/  ISETP.NE.AND.EX P4, PT, RZ, UR9, PT, P4 ;  /* 0x00000009ff007c0c */ /* 0x000fc4000bf85340 */
[----:B------:R-:W-:Y:S02]  /*0130*/  SHF.R.U32.HI R2, RZ, 0x1e, R210 ;  /* 0x0000001eff027819 */ /* 0x000fe400000116d2 */
[----:B------:R-:W-:Y:S01]  /*0140*/  @P3 IADD3 R4, P1, PT, R11, UR6, RZ ;  /* 0x000000060b043c10 */ /* 0x000fe2000ff3e0ff */
[----:B------:R-:W-:-:S04]  /*0150*/  IMAD.MOV.U32 R0, RZ, RZ, RZ ;  /* 0x000000ffff007224 */ /* 0x000fc800078e00ff */
[----:B------:R-:W-:Y:S02]  /*0160*/  @P2 IADD3 R12, P0, PT, R11, UR4, RZ ;  /* 0x000000040b0c2c10 */ /* 0x000fe4000ff1e0ff */
[----:B------:R-:W2:Y:S01]  /*0170*/  @P5 LDG.E R209, desc[UR14][R14.64] ;  /* 0x0000000e0ed15981 */ /* 0x000ea2000c1e1900 */
[----:B------:R-:W-:-:S03]  /*0180*/  @P3 IADD3.X R5, PT, PT, R2, UR7, RZ, P1, !PT ;  /* 0x0000000702053c10 */ /* 0x000fc60008ffe4ff */
[----:B------:R-:W2:Y:S01]  /*0190*/  @P4 LDG.E R8, desc[UR14][R14.64+0x4] ;  /* 0x0000040e0e084981 */ /* 0x000ea2000c1e1900 */
[----:B------:R-:W-:Y:S01]  /*01a0*/  @P2 IADD3.X R13, PT, PT, R2, UR5, RZ, P0, !PT ;  /* 0x00000005020d2c10 */ /* 0x000fe200087fe4ff */
[----:B------:R-:W1:Y:S02]  /*01b0*/  LDCU.U8 UR4, c[0x0][0x532] ;  /* 0x0000a640ff0477ac */ /* 0x000e640008000000 */
[----:B------:R3:W4:Y:S04]  /*01c0*/  @P3 LDG.E R0, desc[UR14][R4.64] ;  /* 0x0000000e04003981 */ /* 0x000728000c1e1900 */
[----:B------:R-:W4:Y:S01]  /*01d0*/  @P2 LDG.E R87, desc[UR14][R12.64] ;  /* 0x0000000e0c572981 */ /* 0x000f22000c1e1900 */
[----:B------:R-:W-:Y:S01]  /*01e0*/  IADD3 R10, P0, PT, R11, R6, RZ ;  /* 0x000000060b0a7210 */ /* 0x000fe20007f1e0ff */
[----:B------:R-:W-:Y:S01]  /*01f0*/  IMAD.MOV.U32 R9, RZ, RZ, -0x1 ;  /* 0xffffffffff097424 */ /* 0x000fe200078e00ff */
[----:B------:R-:W-:-:S03]  /*0200*/  ISETP.EQ.U32.AND P3, PT, R6, RZ, PT ;  /* 0x000000ff0600720c */ /* 0x000fc60003f62070 */
[----:B------:R-:W-:Y:S02]  /*0210*/  IMAD.X R11, R2, 0x1, R7, P0 ;  /* 0x00000001020b7824 */ /* 0x000fe400000e0607 */
[----:B------:R-:W3:Y:S01]  /*0220*/  @!P2 LDC R2, c[0x0][0x43c] ;  /* 0x00010f00ff02ab82 */ /* 0x000ee20000000800 */
[----:B-1----:R-:W-:-:S04]  /*0230*/  ISETP.NE.AND P1, PT, RZ, UR4, PT ;  /* 0x00000004ff007c0c */ /* 0x002fc8000bf25270 */
[----:B------:R-:W-:-:S03]  /*0240*/  ISETP.EQ.OR.EX P3, PT, R7, RZ, !P1, P3 ;  /* 0x000000ff0700720c */ /* 0x000fc60004f62730 */
[----:B---3--:R-:W1:Y:S01]  /*0250*/  @!P2 LDC.64 R4, c[0x0][0x488] ;  /* 0x00012200ff04ab82 */ /* 0x008e620000000a00 */
[----:B------:R-:W-:-:S04]  /*0260*/  ISETP.NE.U32.AND P0, PT, R6, RZ, PT ;  /* 0x000000ff0600720c */ /* 0x000fc80003f05070 */
[----:B------:R-:W-:-:S03]  /*0270*/  ISETP.NE.AND.EX P0, PT, R7, RZ, PT, P0 ;  /* 0x000000ff0700720c */ /* 0x000fc60003f05300 */
[----:B------:R-:W3:Y:S02]  /*0280*/  S2UR UR13, SR_CTAID.X ;  /* 0x00000000000d79c3 */ /* 0x000ee40000002500 */
[----:B------:R1:W5:Y:S01]  /*0290*/  @!P3 LDG.E R9, desc[UR14][R10.64] ;  /* 0x0000000e0a09b981 */ /* 0x000362000c1e1900 */
[----:B------:R-:W1:Y:S05]  /*02a0*/  S2R R3, SR_CTAID.Z ;  /* 0x0000000000037919 */ /* 0x000e6a0000002700 */
[----:B------:R-:W2:Y:S01]  /*02b0*/  @!P4 LDC R201, c[0x0][0x434] ;  /* 0x00010d00ffc9cb82 */ /* 0x000ea20000000800 */
[----:B------:R-:W1:Y:S02]  /*02c0*/  S2R R88, SR_TID.X ;  /* 0x0000000000587919 */ /* 0x000e640000002100 */
[----:B-1----:R-:W-:-:S04]  /*02d0*/  @!P2 ISETP.NE.U32.AND P3, PT, R4, RZ, PT ;  /* 0x000000ff0400a20c */ /* 0x002fc80003f65070 */
[----:B------:R-:W-:-:S04]  /*02e0*/  @!P2 ISETP.NE.AND.EX P3, PT, R5, RZ, PT, P3 ;  /* 0x000000ff0500a20c */ /* 0x000fc80003f65330 */
[----:B------:R-:W-:Y:S01]  /*02f0*/  @!P2 SEL R5, R2, RZ, P3 ;  /* 0x000000ff0205a207 */ /* 0x000fe20001800000 */
[----:B---3--:R-:W-:Y:S01]  /*0300*/  USHF.L.U32 UR12, UR13, 0x7, URZ ;  /* 0x000000070d0c7899 */ /* 0x008fe200080006ff */
[----:B------:R-:W1:Y:S01]  /*0310*/  @!P0 LDC R2, c[0x0][0x438] ;  /* 0x00010e00ff028b82 */ /* 0x000e620000000800 */
[----:B--2---:R-:W-:-:S05]  /*0320*/  @P4 IMAD.IADD R201, R8, 0x1, -R209 ;  /* 0x0000000108c94824 */ /* 0x004fca00078e0ad1 */
[----:B------:R-:W-:Y:S01]  /*0330*/  ISETP.GT.AND P4, PT, R201, UR12, PT ;  /* 0x0000000cc9007c0c */ /* 0x000fe2000bf84270 */
[----:B----4-:R-:W-:Y:S01]  /*0340*/  @P2 IMAD.IADD R87, R87, 0x1, -R0 ;  /* 0x0000000157572824 */ /* 0x010fe200078e0a00 */
[----:B-1----:R-:W-:Y:S11]  /*0350*/  @!P0 BRA `(.L_x_1256) ;  /* 0x00000000000c8947 */ /* 0x002ff60003800000 */
[----:B------:R-:W2:Y:S02]  /*0360*/  @P1 LDG.E R2, desc[UR14][R10.64+0x4] ;  /* 0x0000040e0a021981 */ /* 0x000ea4000c1e1900 */
[----:B--2--5:R-:W-:-:S06]  /*0370*/  @P1 IADD3 R2, PT, PT, R2, -R9, RZ ;  /* 0x8000000902021210 */ /* 0x024fcc0007ffe0ff */
[----:B------:R1:W5:Y:S02]  /*0380*/  @!P1 LDG.E R2, desc[UR14][R10.64] ;  /* 0x0000000e0a029981 */ /* 0x000364000c1e1900 */
.L_x_1256:
[----:B-----5:R-:W-:Y:S01]  /*0390*/  @!P2 IADD3 R87, PT, PT, R5, R2, -R0 ;  /* 0x000000020557a210 */ /* 0x020fe20007ffe800 */
[----:B------:R-:W-:Y:S06]  /*03a0*/  @!P4 EXIT ;  /* 0x000000000000c94d */ /* 0x000fec0003800000 */
[C---:B------:R-:W-:Y:S01]  /*03b0*/  ISETP.GT.AND P0, PT, R87.reuse, RZ, PT ;  /* 0x000000ff5700720c */ /* 0x040fe20003f04270 */
[----:B------:R-:W-:-:S05]  /*03c0*/  VIADD R5, R87, 0x3f ;  /* 0x0000003f57057836 */ /* 0x000fca0000000000 */
[----:B------:R-:W-:-:S04]  /*03d0*/  SHF.R.S32.HI R26, RZ, 0x1f, R5 ;  /* 0x0000001fff1a7819 */ /* 0x000fc80000011405 */
[----:B------:R-:W-:-:S03]  /*03e0*/  LEA.HI R26, R26, R5, RZ, 0x6 ;  /* 0x000000051a1a7211 */ /* 0x000fc600078f30ff */
[----:B------:R-:W-:Y:S05]  /*03f0*/  @P0 BRA `(.L_x_1257) ;  /* 0x0000001000940947 */ /* 0x000fea0003800000 */
[----:B------:R-:W2:Y:S01]  /*0400*/  LDC.U8 R0, c[0x0][0x549] ;  /* 0x00015240ff007b82 */ /* 0x000ea20000000000 */
[----:B------:R-:W-:-:S07]  /*0410*/  ISETP.NE.AND P0, PT, R209, -0x1, PT ;  /* 0xffffffffd100780c */ /* 0x000fce0003f05270 */
[----:B------:R-:W3:Y:S08]  /*0420*/  LDC.U8 R2, c[0x0][0x548] ;  /* 0x00015200ff027b82 */ /* 0x000ef00000000000 */
[----:B-1----:R-:W1:Y:S01]  /*0430*/  LDC R11, c[0x0][0x434] ;  /* 0x00010d00ff0b7b82 */ /* 0x002e620000000800 */
[----:B--2---:R-:W-:-:S07]  /*0440*/  ISETP.NE.AND P1, PT, R0, RZ, PT ;  /* 0x000000ff0000720c */ /* 0x004fce0003f25270 */
[----:B------:R-:W2:Y:S01]  /*0450*/  @!P0 LDC.64 R8, c[0x0][0x400] ;  /* 0x00010000ff088b82 */ /* 0x000ea20000000a00 */
[----:B---3--:R-:W-:-:S07]  /*0460*/  ISETP.NE.AND P2, PT, R2, RZ, !P1 ;  /* 0x000000ff0200720c */ /* 0x008fce0004f45270 */
[----:B------:R-:W3:Y:S08]  /*0470*/  @P0 LDC.64 R6, c[0x0][0x408] ;  /* 0x00010200ff060b82 */ /* 0x000ef00000000a00 */
[----:B------:R-:W4:Y:S08]  /*0480*/  @P1 LDC.64 R4, c[0x0][0x430] ;  /* 0x00010c00ff041b82 */ /* 0x000f300000000a00 */
[----:B------:R-:W1:Y:S01]  /*0490*/  @P1 LDC R0, c[0x0][0x430] ;  /* 0x00010c00ff001b82 */ /* 0x000e620000000800 */
[----:B----4-:R-:W-:-:S02]  /*04a0*/  @P1 IMAD R10, R4, R5, RZ ;  /* 0x00000005040a1224 */ /* 0x010fc400078e02ff */
[----:B------:R-:W-:Y:S01]  /*04b0*/  @P1 IMAD.MOV.U32 R5, RZ, RZ, 0x1 ;  /* 0x00000001ff051424 */ /* 0x000fe200078e00ff */
[----:B--23--:R-:W-:Y:S06]  /*04c0*/  @P1 BRA `(.L_x_1258) ;  /* 0x0000000000281947 */ /* 0x00cfec0003800000 */
[----:B------:R-:W-:Y:S01]  /*04d0*/  ISETP.NE.AND P1, PT, R2, RZ, PT ;  /* 0x000000ff0200720c */ /* 0x000fe20003f25270 */
[----:B------:R-:W2:-:S12]  /*04e0*/  LDC R13, c[0x0][0x3e0] ;  /* 0x0000f800ff0d7b82 */ /* 0x000e980000000800 */
[----:B------:R-:W3:Y:S01]  /*04f0*/  @P1 LDC R10, c[0x0][0x454] ;  /* 0x00011500ff0a1b82 */ /* 0x000ee20000000800 */
[----:B-1----:R-:W-:Y:S02]  /*0500*/  @P1 MOV R0, 0x1 ;  /* 0x0000000100001802 */ /* 0x002fe40000000f00 */
[----:B------:R-:W-:-:S05]  /*0510*/  @!P1 MOV R0, 0x1 ;  /* 0x0000000100009802 */ /* 0x000fca0000000f00 */
[----:B------:R-:W2:Y:S08]  /*0520*/  @P1 LDC R4, c[0x0][0x454] ;  /* 0x00011500ff041b82 */ /* 0x000eb00000000800 */
[----:B------:R-:W1:Y:S08]  /*0530*/  @!P1 LDC R2, c[0x0][0x434] ;  /* 0x00010d00ff029b82 */ /* 0x000e700000000800 */
[----:B------:R-:W4:Y:S01]  /*0540*/  @!P1 LDC R10, c[0x0][0x434] ;  /* 0x00010d00ff0a9b82 */ /* 0x000f220000000800 */
[----:B--2---:R-:W-:-:S02]  /*0550*/  @P1 IMAD R5, R4, R13, RZ ;  /* 0x0000000d04051224 */ /* 0x004fc400078e02ff */
[----:B-1-3--:R-:W-:-:S07]  /*0560*/  @!P1 IMAD R5, R2, R13, RZ ;  /* 0x0000000d02059224 */ /* 0x00afce00078e02ff */
.L_x_1258:
[C---:B-1----:R-:W-:Y:S01]  /*0570*/  IMAD R4, R210.reuse, R11, RZ ;  /* 0x0000000bd2047224 */ /* 0x042fe200078e02ff */
[----:B------:R-:W-:Y:S01]  /*0580*/  ISETP.NE.AND P1, PT, R209, -0x1, PT ;  /* 0xffffffffd100780c */ /* 0x000fe20003f25270 */
[----:B------:R-:W-:Y:S01]  /*0590*/  @!P0 IMAD.WIDE.U32 R20, R210, R8, RZ ;  /* 0x00000008d2148225 */ /* 0x000fe200078e00ff */
[----:B------:R-:W1:Y:S01]  /*05a0*/  LDCU.64 UR4, c[0x0][0x410] ;  /* 0x00008200ff0477ac */ /* 0x000e620008000a00 */
[----:B------:R-:W-:Y:S01]  /*05b0*/  SHF.R.U32.HI R17, RZ, 0x3, R88 ;  /* 0x00000003ff117819 */ /* 0x000fe20000011658 */
[----:B------:R-:W-:Y:S01]  /*05c0*/  BSSY.RECONVERGENT B0, `(.L_x_1259) ;  /* 0x0000033000007945 */ /* 0x000fe20003800200 */
[----:B----4-:R-:W-:Y:S01]  /*05d0*/  IMAD R11, R3, R10, RZ ;  /* 0x0000000a030b7224 */ /* 0x010fe200078e02ff */
[----:B------:R-:W-:Y:S01]  /*05e0*/  SEL R4, R4, R209, !P1 ;  /* 0x000000d104047207 */ /* 0x000fe20004800000 */
[C---:B------:R-:W-:Y:S01]  /*05f0*/  @!P0 IMAD R2, R210.reuse, R9, R21 ;  /* 0x00000009d2028224 */ /* 0x040fe200078e0215 */
[----:B------:R-:W-:Y:S01]  /*0600*/  UIMAD.WIDE.U32 UR8, UR13, 0x80, URZ ;  /* 0x000000800d0878a5 */ /* 0x000fe2000f8e00ff */
[----:B------:R-:W-:Y:S01]  /*0610*/  @!P2 IMAD R11, R210, R5, R11 ;  /* 0x00000005d20ba224 */ /* 0x000fe200078e020b */
[----:B------:R-:W-:Y:S01]  /*0620*/  SHF.R.S32.HI R5, RZ, 0x1f, R4 ;  /* 0x0000001fff057819 */ /* 0x000fe20000011404 */
[----:B------:R-:W-:Y:S01]  /*0630*/  @P0 IMAD.WIDE.U32 R8, R209, R6, RZ ;  /* 0x00000006d1080225 */ /* 0x000fe200078e00ff */
[----:B------:R-:W-:-:S02]  /*0640*/  SEL R4, R4, RZ, P2 ;  /* 0x000000ff04047207 */ /* 0x000fc40001000000 */
[----:B------:R-:W-:Y:S01]  /*0650*/  SEL R5, R5, RZ, P2 ;  /* 0x000000ff05057207 */ /* 0x000fe20001000000 */
[----:B------:R-:W-:Y:S01]  /*0660*/  IMAD R6, R0, UR12, RZ ;  /* 0x0000000c00067c24 */ /* 0x000fe2000f8e02ff */
[----:B------:R-:W-:Y:S01]  /*0670*/  LOP3.LUT R23, R17, UR8, RZ, 0xfc, !PT ;  /* 0x0000000811177c12 */ /* 0x000fe2000f8efcff */
[----:B------:R-:W-:Y:S02]  /*0680*/  IMAD.SHL.U32 R21, R88, 0x8, RZ ;  /* 0x0000000858157824 */ /* 0x000fe400078e00ff */
[----:B------:R-:W-:Y:S01]  /*0690*/  @P0 IMAD.MOV.U32 R20, RZ, RZ, R8 ;  /* 0x000000ffff140224 */ /* 0x000fe200078e0008 */
[----:B------:R-:W-:Y:S01]  /*06a0*/  IADD3 R4, P2, P1, R6, R4, R11 ;  /* 0x0000000406047210 */ /* 0x000fe2000795e00b */
[----:B------:R-:W-:Y:S01]  /*06b0*/  @P0 IMAD R2, R209, R7, R9 ;  /* 0x00000007d1020224 */ /* 0x000fe200078e0209 */
[----:B------:R-:W-:Y:S01]  /*06c0*/  LOP3.LUT R21, R21, 0x38, RZ, 0xc0, !PT ;  /* 0x0000003815157812 */ /* 0x000fe200078ec0ff */
[C---:B------:R-:W-:Y:S01]  /*06d0*/  VIADD R15, R17.reuse, 0x10 ;  /* 0x00000010110f7836 */ /* 0x040fe20000000000 */
[----:B------:R-:W-:Y:S01]  /*06e0*/  SHF.R.S32.HI R6, RZ, 0x1f, R6 ;  /* 0x0000001fff067819 */ /* 0x000fe20000011406 */
[C---:B------:R-:W-:Y:S01]  /*06f0*/  VIADD R13, R17.reuse, 0x20 ;  /* 0x00000020110d7836 */ /* 0x040fe20000000000 */
[----:B------:R-:W-:Y:S01]  /*0700*/  SHF.R.S32.HI R8, RZ, 0x1f, R11 ;  /* 0x0000001fff087819 */ /* 0x000fe2000001140b */
[----:B------:R-:W-:Y:S01]  /*0710*/  VIADD R11, R17, 0x30 ;  /* 0x00000030110b7836 */ /* 0x000fe20000000000 */
[----:B------:R-:W-:Y:S01]  /*0720*/  IADD3 R20, P0, PT, R21, R20, RZ ;  /* 0x0000001415147210 */ /* 0x000fe20007f1e0ff */
[----:B------:R-:W-:Y:S01]  /*0730*/  VIADD R9, R17, 0x40 ;  /* 0x0000004011097836 */ /* 0x000fe20000000000 */
[----:B------:R-:W-:Y:S01]  /*0740*/  IADD3.X R5, PT, PT, R6, R5, R8, P2, P1 ;  /* 0x0000000506057210 */ /* 0x000fe200017e2408 */
[----:B------:R-:W-:-:S02]  /*0750*/  VIADD R6, R201, -UR12 ;  /* 0x8000000cc9067c36 */ /* 0x000fc40008000000 */
[----:B------:R-:W-:Y:S02]  /*0760*/  IMAD.X R21, RZ, RZ, R2, P0 ;  /* 0x000000ffff157224 */ /* 0x000fe400000e0602 */
[C---:B------:R-:W-:Y:S01]  /*0770*/  VIADD R7, R17.reuse, 0x50 ;  /* 0x0000005011077836 */ /* 0x040fe20000000000 */
[-C--:B------:R-:W-:Y:S01]  /*0780*/  ISETP.GE.AND P0, PT, R17, R6.reuse, PT ;  /* 0x000000061100720c */ /* 0x080fe20003f06270 */
[----:B-1----:R-:W-:Y:S01]  /*0790*/  IMAD.WIDE.U32 R20, R3, UR4, R20 ;  /* 0x0000000403147c25 */ /* 0x002fe2000f8e0014 */
[-C--:B------:R-:W-:Y:S02]  /*07a0*/  ISETP.GE.AND P1, PT, R15, R6.reuse, PT ;  /* 0x000000060f00720c */ /* 0x080fe40003f26270 */
[-C--:B------:R-:W-:Y:S01]  /*07b0*/  ISETP.GE.AND P6, PT, R13, R6.reuse, PT ;  /* 0x000000060d00720c */ /* 0x080fe20003fc6270 */
[----:B------:R-:W-:Y:S01]  /*07c0*/  VIADD R19, R17, 0x60 ;  /* 0x0000006011137836 */ /* 0x000fe20000000000 */
[-C--:B------:R-:W-:Y:S01]  /*07d0*/  ISETP.GE.AND P5, PT, R11, R6.reuse, PT ;  /* 0x000000060b00720c */ /* 0x080fe20003fa6270 */
[----:B------:R-:W-:Y:S01]  /*07e0*/  IMAD R27, R3, UR5, R21 ;  /* 0x00000005031b7c24 */ /* 0x000fe2000f8e0215 */
[----:B------:R-:W-:Y:S01]  /*07f0*/  ISETP.GE.AND P4, PT, R9, R6, PT ;  /* 0x000000060900720c */ /* 0x000fe20003f86270 */
[----:B------:R-:W-:Y:S01]  /*0800*/  VIADD R25, R17, 0x70 ;  /* 0x0000007011197836 */ /* 0x000fe20000000000 */
[----:B------:R-:W-:-:S02]  /*0810*/  P2R R8, PR, RZ, 0x2 ;  /* 0x00000002ff087803 */ /* 0x000fc40000000000 */
[-C--:B------:R-:W-:Y:S02]  /*0820*/  ISETP.GE.AND P3, PT, R7, R6.reuse, PT ;  /* 0x000000060700720c */ /* 0x080fe40003f66270 */
[----:B------:R-:W-:Y:S01]  /*0830*/  ISETP.GE.AND P2, PT, R19, R6, PT ;  /* 0x000000061300720c */ /* 0x000fe20003f46270 */
        /* <DEDUP_REMOVED lines=11> */
.L_x_1260:
[----:B------:R-:W-:Y:S05]  /*08f0*/  BSYNC.RECONVERGENT B0 ;  /* 0x0000000000007941 */ /* 0x000fea0003800200 */
.L_x_1259:
[----:B------:R-:W-:Y:S04]  /*0900*/  BSSY.RECONVERGENT B0, `(.L_x_1261) ;  /* 0x000000f000007945 */ /* 0x000fe80003800200 */
        /* <DEDUP_REMOVED lines=14> */
.L_x_1262:
[----:B------:R-:W-:Y:S05]  /*09f0*/  BSYNC.RECONVERGENT B0 ;  /* 0x0000000000007941 */ /* 0x000fea0003800200 */
.L_x_1261:
[----:B------:R-:W-:Y:S04]  /*0a00*/  BSSY.RECONVERGENT B0, `(.L_x_1263) ;  /* 0x000000f000007945 */ /* 0x000fe80003800200 */
        /* <DEDUP_REMOVED lines=14> */
.L_x_1264:
[----:B------:R-:W-:Y:S05]  /*0af0*/  BSYNC.RECONVERGENT B0 ;  /* 0x0000000000007941 */ /* 0x000fea0003800200 */
.L_x_1263:
[----:B------:R-:W-:Y:S04]  /*0b00*/  BSSY.RECONVERGENT B0, `(.L_x_1265) ;  /* 0x000000f000007945 */ /* 0x000fe80003800200 */
[----:B------:R-:W-:Y:S05]  /*0b10*/  @P5 BRA `(.L_x_1266) ;  /* 0x0000000000345947 */ /* 0x000fea0003800000 */
[----:B------:R-:W4:Y:S01]  /*0b20*/  LDCU.64 UR6, c[0x0][0x408] ;  /* 0x00008100ff0677ac */ /* 0x000f220008000a00 */
[----:B-1----:R-:W-:Y:S01]  /*0b30*/  IADD3 R3, P0, PT, R23, 0x30, RZ ;  /* 0x0000003017037810 */ /* 0x002fe20007f1e0ff */
[----:B------:R-:W-:Y:S01]  /*0b40*/  IMAD.MOV.U32 R28, RZ, RZ, R20 ;  /* 0x000000ffff1c7224 */ /* 0x000fe200078e0014 */
[----:B------:R-:W-:Y:S01]  /*0b50*/  MOV R29, R27 ;  /* 0x0000001b001d7202 */ /* 0x000fe20000000f00 */
[----:B------:R-:W2:Y:S02]  /*0b60*/  LDCU.64 UR4, c[0x0][0x3f0] ;  /* 0x00007e00ff0477ac */ /* 0x000ea40008000a00 */
[----:B------:R-:W-:-:S04]  /*0b70*/  IMAD.X R2, RZ, RZ, UR9, P0 ;  /* 0x00000009ff027e24 */ /* 0x000fc800080e06ff */
[----:B----4-:R-:W-:Y:S02]  /*0b80*/  IMAD R2, R2, UR6, RZ ;  /* 0x0000000602027c24 */ /* 0x010fe4000f8e02ff */
[----:B------:R-:W-:-:S04]  /*0b90*/  IMAD.WIDE.U32 R28, R3, UR6, R28 ;  /* 0x00000006031c7c25 */ /* 0x000fc8000f8e001c */
[----:B------:R-:W-:Y:S01]  /*0ba0*/  IMAD R2, R3, UR7, R2 ;  /* 0x0000000703027c24 */ /* 0x000fe2000f8e0202 */
[----:B--23--:R-:W-:-:S04]  /*0bb0*/  LEA R30, P0, R28, UR4, 0x1 ;  /* 0x000000041c1e7c11 */ /* 0x00cfc8000f8008ff */
[----:B------:R-:W-:-:S04]  /*0bc0*/  IADD3 R3, PT, PT, R29, R2, RZ ;  /* 0x000000021d037210 */ /* 0x000fc80007ffe0ff */
[----:B------:R-:W-:-:S05]  /*0bd0*/  LEA.HI.X R31, R28, UR5, R3, 0x1, P0 ;  /* 0x000000051c1f7c11 */ /* 0x000fca00080f0c03 */
[----:B------:R4:W-:Y:S02]  /*0be0*/  STG.E.128 desc[UR14][R30.64], RZ ;  /* 0x000000ff1e007986 */ /* 0x0009e4000c101d0e */
.L_x_1266:
[----:B------:R-:W-:Y:S05]  /*0bf0*/  BSYNC.RECONVERGENT B0 ;  /* 0x0000000000007941 */ /* 0x000fea0003800200 */
.L_x_1265:
[----:B------:R-:W-:Y:S04]  /*0c00*/  BSSY.RECONVERGENT B0, `(.L_x_1267) ;  /* 0x000000f000007945 */ /* 0x000fe80003800200 */
[----:B------:R-:W-:Y:S05]  /*0c10*/  @P4 BRA `(.L_x_1268) ;  /* 0x0000000000344947 */ /* 0x000fea0003800000 */
[----:B------:R-:W5:Y:S01]  /*0c20*/  LDCU.64 UR6, c[0x0][0x408] ;  /* 0x00008100ff0677ac */ /* 0x000f620008000a00 */
[----:B-1----:R-:W-:Y:S01]  /*0c30*/  IADD3 R3, P0, PT, R23, 0x40, RZ ;  /* 0x0000004017037810 */ /* 0x002fe20007f1e0ff */
[----:B------:R-:W-:Y:S01]  /*0c40*/  IMAD.MOV.U32 R28, RZ, RZ, R20 ;  /* 0x000000ffff1c7224 */ /* 0x000fe200078e0014 */
[----:B------:R-:W-:Y:S01]  /*0c50*/  MOV R29, R27 ;  /* 0x0000001b001d7202 */ /* 0x000fe20000000f00 */
[----:B------:R-:W2:Y:S02]  /*0c60*/  LDCU.64 UR4, c[0x0][0x3f0] ;  /* 0x00007e00ff0477ac */ /* 0x000ea40008000a00 */
[----:B------:R-:W-:-:S04]  /*0c70*/  IMAD.X R2, RZ, RZ, UR9, P0 ;  /* 0x00000009ff027e24 */ /* 0x000fc800080e06ff */
[----:B-----5:R-:W-:Y:S02]  /*0c80*/  IMAD R2, R2, UR6, RZ ;  /* 0x0000000602027c24 */ /* 0x020fe4000f8e02ff */
[----:B------:R-:W-:-:S04]  /*0c90*/  IMAD.WIDE.U32 R28, R3, UR6, R28 ;  /* 0x00000006031c7c25 */ /* 0x000fc8000f8e001c */
[----:B------:R-:W-:Y:S01]  /*0ca0*/  IMAD R2, R3, UR7, R2 ;  /* 0x0000000703027c24 */ /* 0x000fe2000f8e0202 */
[----:B--234-:R-:W-:-:S04]  /*0cb0*/  LEA R30, P0, R28, UR4, 0x1 ;  /* 0x000000041c1e7c11 */ /* 0x01cfc8000f8008ff */
[----:B------:R-:W-:-:S04]  /*0cc0*/  IADD3 R3, PT, PT, R29, R2, RZ ;  /* 0x000000021d037210 */ /* 0x000fc80007ffe0ff */
[----:B------:R-:W-:-:S05]  /*0cd0*/  LEA.HI.X R31, R28, UR5, R3, 0x1, P0 ;  /* 0x000000051c1f7c11 */ /* 0x000fca00080f0c03 */
[----:B------:R1:W-:Y:S02]  /*0ce0*/  STG.E.128 desc[UR14][R30.64], RZ ;  /* 0x000000ff1e007986 */ /* 0x0003e4000c101d0e */
.L_x_1268:
[----:B------:R-:W-:Y:S05]  /*0cf0*/  BSYNC.RECONVERGENT B0 ;  /* 0x0000000000007941 */ /* 0x000fea0003800200 */
.L_x_1267:
        /* <DEDUP_REMOVED lines=15> */
.L_x_1270:
[----:B------:R-:W-:Y:S05]  /*0df0*/  BSYNC.RECONVERGENT B0 ;  /* 0x0000000000007941 */ /* 0x000fea0003800200 */
.L_x_1269:
        /* <DEDUP_REMOVED lines=15> */
.L_x_1272:
[----:B------:R-:W-:Y:S05]  /*0ef0*/  BSYNC.RECONVERGENT B0 ;  /* 0x0000000000007941 */ /* 0x000fea0003800200 */
.L_x_1271:
[----:B------:R-:W-:Y:S01]  /*0f00*/  ISETP.GE.AND P1, PT, R25, R6, PT ;  /* 0x000000061900720c */ /* 0x000fe20003f26270 */
[----:B------:R-:W-:-:S12]  /*0f10*/  BSSY.RECONVERGENT B0, `(.L_x_1273) ;  /* 0x000000e000007945 */ /* 0x000fd80003800200 */
[----:B------:R-:W-:Y:S05]  /*0f20*/  @P1 BRA `(.L_x_1274) ;  /* 0x0000000000301947 */ /* 0x000fea0003800000 */
[----:B------:R-:W5:Y:S01]  /*0f30*/  LDCU.64 UR6, c[0x0][0x408] ;  /* 0x00008100ff0677ac */ /* 0x000f620008000a00 */
[----:B------:R-:W-:Y:S02]  /*0f40*/  IADD3 R23, P0, PT, R23, 0x70, RZ ;  /* 0x0000007017177810 */ /* 0x000fe40007f1e0ff */
[----:B------:R-:W-:Y:S01]  /*0f50*/  MOV R21, R27 ;  /* 0x0000001b00157202 */ /* 0x000fe20000000f00 */
[----:B------:R-:W2:Y:S01]  /*0f60*/  LDCU.64 UR4, c[0x0][0x3f0] ;  /* 0x00007e00ff0477ac */ /* 0x000ea20008000a00 */
[----:B-1----:R-:W-:-:S05]  /*0f70*/  IADD3.X R2, PT, PT, RZ, UR9, RZ, P0, !PT ;  /* 0x00000009ff027c10 */ /* 0x002fca00087fe4ff */
[----:B-----5:R-:W-:Y:S02]  /*0f80*/  IMAD R2, R2, UR6, RZ ;  /* 0x0000000602027c24 */ /* 0x020fe4000f8e02ff */
[----:B------:R-:W-:-:S04]  /*0f90*/  IMAD.WIDE.U32 R20, R23, UR6, R20 ;  /* 0x0000000617147c25 */ /* 0x000fc8000f8e0014 */
[----:B------:R-:W-:Y:S01]  /*0fa0*/  IMAD R3, R23, UR7, R2 ;  /* 0x0000000717037c24 */ /* 0x000fe2000f8e0202 */
[----:B--2---:R-:W-:-:S04]  /*0fb0*/  LEA R2, P0, R20, UR4, 0x1 ;  /* 0x0000000414027c11 */ /* 0x004fc8000f8008ff */
[----:B------:R-:W-:-:S04]  /*0fc0*/  IADD3 R3, PT, PT, R21, R3, RZ ;  /* 0x0000000315037210 */ /* 0x000fc80007ffe0ff */
[----:B------:R-:W-:-:S05]  /*0fd0*/  LEA.HI.X R3, R20, UR5, R3, 0x1, P0 ;  /* 0x0000000514037c11 */ /* 0x000fca00080f0c03 */
[----:B------:R1:W-:Y:S02]  /*0fe0*/  STG.E.128 desc[UR14][R2.64], RZ ;  /* 0x000000ff02007986 */ /* 0x0003e4000c101d0e */
.L_x_1274:
[----:B------:R-:W-:Y:S05]  /*0ff0*/  BSYNC.RECONVERGENT B0 ;  /* 0x0000000000007941 */ /* 0x000fea0003800200 */
.L_x_1273:
[----:B------:R-:W-:Y:S01]  /*1000*/  LOP3.LUT P0, R88, R88, 0x7, RZ, 0xc0, !PT ;  /* 0x0000000758587812 */ /* 0x000fe2000780c0ff */
[----:B------:R-:W-:Y:S01]  /*1010*/  BSSY.RECONVERGENT B0, `(.L_x_1275) ;  /* 0x0000016000007945 */ /* 0x000fe20003800200 */
[----:B-1----:R-:W-:Y:S02]  /*1020*/  P2R R2, PR, RZ, 0x2 ;  /* 0x00000002ff027803 */ /* 0x002fe40000000000 */
        /* <DEDUP_REMOVED lines=13> */
[----:B------:R-:W-:Y:S02]  /*1100*/  IMAD R2, R17, R0, RZ ;  /* 0x0000000011027224 */ /* 0x000fe400078e02ff */
[----:B------:R-:W-:-:S03]  /*1110*/  IMAD.MOV.U32 R21, RZ, RZ, 0x7f800000 ;  /* 0x7f800000ff157424 */ /* 0x000fc600078e00ff */
[----:B------:R-:W-:-:S04]  /*1120*/  IADD3 R17, P0, PT, R2, R4, RZ ;  /* 0x0000000402117210 */ /* 0x000fc80007f1e0ff */
[----:B------:R-:W-:Y:S02]  /*1130*/  LEA.HI.X.SX32 R2, R2, R5, 0x1, P0 ;  /* 0x0000000502027211 */ /* 0x000fe400000f0eff */
[----:B-1----:R-:W-:-:S04]  /*1140*/  LEA R16, P0, R17, UR4, 0x2 ;  /* 0x0000000411107c11 */ /* 0x002fc8000f8010ff */
[----:B------:R-:W-:-:S05]  /*1150*/  LEA.HI.X R17, R17, UR5, R2, 0x2, P0 ;  /* 0x0000000511117c11 */ /* 0x000fca00080f1402 */
[----:B------:R1:W-:Y:S04]  /*1160*/  STG.E desc[UR14][R16.64], R21 ;  /* 0x0000001510007986 */ /* 0x0003e8000c10190e */
.L_x_1276:
[----:B------:R-:W-:Y:S05]  /*1170*/  BSYNC.RECONVERGENT B0 ;  /* 0x0000000000007941 */ /* 0x000fea0003800200 */
.L_x_1275:
[----:B------:R-:W-:Y:S01]  /*1180*/  ISETP.NE.AND P0, PT, R3, RZ, PT ;  /* 0x000000ff0300720c */ /* 0x000fe20003f05270 */
[----:B------:R-:W-:-:S12]  /*1190*/  BSSY.RECONVERGENT B0, `(.L_x_1277) ;  /* 0x000000a000007945 */ /* 0x000fd80003800200 */
[----:B------:R-:W-:Y:S05]  /*11a0*/  @P0 BRA `(.L_x_1278) ;  /* 0x0000000000200947 */ /* 0x000fea0003800000 */
[----:B------:R-:W5:Y:S01]  /*11b0*/  LDCU.64 UR4, c[0x0][0x420] ;  /* 0x00008400ff0477ac */ /* 0x000f620008000a00 */
[----:B------:R-:W-:-:S05]  /*11c0*/  IMAD R2, R15, R0, RZ ;  /* 0x000000000f027224 */ /* 0x000fca00078e02ff */
[----:B------:R-:W-:-:S04]  /*11d0*/  IADD3 R3, P0, PT, R2, R4, RZ ;  /* 0x0000000402037210 */ /* 0x000fc80007f1e0ff */
[----:B------:R-:W-:Y:S02]  /*11e0*/  LEA.HI.X.SX32 R2, R2, R5, 0x1, P0 ;  /* 0x0000000502027211 */ /* 0x000fe400000f0eff */
[----:B-----5:R-:W-:-:S04]  /*11f0*/  LEA R14, P0, R3, UR4, 0x2 ;  /* 0x00000004030e7c11 */ /* 0x020fc8000f8010ff */
[----:B------:R-:W-:Y:S01]  /*1200*/  LEA.HI.X R15, R3, UR5, R2, 0x2, P0 ;  /* 0x00000005030f7c11 */ /* 0x000fe200080f1402 */
[----:B------:R-:W-:-:S05]  /*1210*/  IMAD.MOV.U32 R3, RZ, RZ, 0x7f800000 ;  /* 0x7f800000ff037424 */ /* 0x000fca00078e00ff */
[----:B------:R1:W-:Y:S03]  /*1220*/  STG.E desc[UR14][R14.64], R3 ;  /* 0x000000030e007986 */ /* 0x0003e6000c10190e */
.L_x_1278:
[----:B------:R-:W-:Y:S05]  /*1230*/  BSYNC.RECONVERGENT B0 ;  /* 0x0000000000007941 */ /* 0x000fea0003800200 */
.L_x_1277:
        /* <DEDUP_REMOVED lines=10> */
.L_x_1280:
[----:B------:R-:W-:Y:S05]  /*12e0*/  BSYNC.RECONVERGENT B0 ;  /* 0x0000000000007941 */ /* 0x000fea0003800200 */
.L_x_1279:
        /* <DEDUP_REMOVED lines=10> */
.L_x_1282:
[----:B------:R-:W-:Y:S05]  /*1390*/  BSYNC.RECONVERGENT B0 ;  /* 0x0000000000007941 */ /* 0x000fea0003800200 */
.L_x_1281:
        /* <DEDUP_REMOVED lines=10> */
.L_x_1284:
[----:B------:R-:W-:Y:S05]  /*1440*/  BSYNC.RECONVERGENT B0 ;  /* 0x0000000000007941 */ /* 0x000fea0003800200 */
.L_x_1283:
        /* <DEDUP_REMOVED lines=10> */
.L_x_1286:
[----:B------:R-:W-:Y:S05]  /*14f0*/  BSYNC.RECONVERGENT B0 ;  /* 0x0000000000007941 */ /* 0x000fea0003800200 */
.L_x_1285:
        /* <DEDUP_REMOVED lines=10> */
.L_x_1288:
[----:B------:R-:W-:Y:S05]  /*15a0*/  BSYNC.RECONVERGENT B0 ;  /* 0x0000000000007941 */ /* 0x000fea0003800200 */
.L_x_1287:
[----:B------:R-:W-:Y:S05]  /*15b0*/  @P1 EXIT ;  /* 0x000000000000194d */ /* 0x000fea0003800000 */
[----:B------:R-:W5:Y:S01]  /*15c0*/  LDCU.64 UR4, c[0x0][0x420] ;  /* 0x00008400ff0477ac */ /* 0x000f620008000a00 */
[----:B------:R-:W-:-:S05]  /*15d0*/  IMAD R0, R25, R0, RZ ;  /* 0x0000000019007224 */ /* 0x000fca00078e02ff */
[----:B------:R-:W-:-:S04]  /*15e0*/  IADD3 R4, P0, PT, R0, R4, RZ ;  /* 0x0000000400047210 */ /* 0x000fc80007f1e0ff */
[----:B------:R-:W-:Y:S02]  /*15f0*/  LEA.HI.X.SX32 R5, R0, R5, 0x1, P0 ;  /* 0x0000000500057211 */ /* 0x000fe400000f0eff */
[----:B-----5:R-:W-:-:S04]  /*1600*/  LEA R2, P0, R4, UR4, 0x2 ;  /* 0x0000000404027c11 */ /* 0x020fc8000f8010ff */
[----:B-1----:R-:W-:Y:S01]  /*1610*/  LEA.HI.X R3, R4, UR5, R5, 0x2, P0 ;  /* 0x0000000504037c11 */ /* 0x002fe200080f1405 */
[----:B------:R-:W-:-:S05]  /*1620*/  IMAD.MOV.U32 R5, RZ, RZ, 0x7f800000 ;  /* 0x7f800000ff057424 */ /* 0x000fca00078e00ff */
[----:B------:R-:W-:Y:S01]  /*1630*/  STG.E desc[UR14][R2.64], R5 ;  /* 0x0000000502007986 */ /* 0x000fe2000c10190e */
[----:B------:R-:W-:Y:S05]  /*1640*/  EXIT ;  /* 0x000000000000794d */ /* 0x000fea0003800000 */
.L_x_1257:
[----:B------:R-:W-:Y:S02]  /*1650*/  ISETP.NE.AND P0, PT, R209, -0x1, PT ;  /* 0xffffffffd100780c */ /* 0x000fe40003f05270 */
[----:B------:R-:W-:-:S11]  /*1660*/  ISETP.NE.AND P2, PT, R9, -0x1, PT ;  /* 0xffffffff0900780c */ /* 0x000fd60003f45270 */
[----:B------:R-:W2:Y:S08]  /*1670*/  @!P0 LDC.64 R6, c[0x0][0x398] ;  /* 0x0000e600ff068b82 */ /* 0x000eb00000000a00 */
[----:B------:R-:W1:Y:S01]  /*1680*/  @P0 LDC.64 R4, c[0x0][0x3b0] ;  /* 0x0000ec00ff040b82 */ /* 0x000e620000000a00 */
[----:B--2---:R-:W-:-:S04]  /*1690*/  @!P0 IMAD.WIDE.U32 R14, R210, R6, RZ ;  /* 0x00000006d20e8225 */ /* 0x004fc800078e00ff */
[----:B------:R-:W-:Y:S02]  /*16a0*/  @!P0 IMAD R2, R210, R7, R15 ;  /* 0x00000007d2028224 */ /* 0x000fe400078e020f */
[----:B-1----:R-:W-:-:S04]  /*16b0*/  @P0 IMAD.WIDE.U32 R10, R209, R4, RZ ;  /* 0x00000004d10a0225 */ /* 0x002fc800078e00ff */
[----:B------:R-:W-:Y:S01]  /*16c0*/  @P0 IMAD R2, R209, R5, R11 ;  /* 0x00000005d1020224 */ /* 0x000fe200078e020b */
[----:B------:R-:W-:Y:S01]  /*16d0*/  @P0 MOV R14, R10 ;  /* 0x0000000a000e0202 */ /* 0x000fe20000000f00 */
        /* <DEDUP_REMOVED lines=12> */
[----:B------:R-:W-:Y:S01]  /*17a0*/  MOV R8, R4 ;  /* 0x0000000400087202 */ /* 0x000fe20000000f00 */
[----:B------:R-:W-:Y:S06]  /*17b0*/  BRA `(.L_x_1290) ;  /* 0x0000000000187947 */ /* 0x000fec0003800000 */
.L_x_1289:
[----:B------:R-:W1:Y:S01]  /*17c0*/  LDC.64 R80, c[0x0][0x3b8] ;  /* 0x0000ee00ff507b82 */ /* 0x000e620000000a00 */
[----:B------:R-:W-:-:S05]  /*17d0*/  IADD3 R6, PT, PT, R0, R9, RZ ;  /* 0x0000000900067210 */ /* 0x000fca0007ffe0ff */
[C---:B-1----:R-:W-:Y:S02]  /*17e0*/  IMAD R5, R6.reuse, R81, RZ ;  /* 0x0000005106057224 */ /* 0x042fe400078e02ff */
[----:B------:R-:W-:-:S05]  /*17f0*/  IMAD.WIDE.U32 R6, R6, R80, RZ ;  /* 0x0000005006067225 */ /* 0x000fca00078e00ff */
[----:B------:R-:W-:Y:S02]  /*1800*/  IADD3 R5, PT, PT, R7, R5, RZ ;  /* 0x0000000507057210 */ /* 0x000fe40007ffe0ff */
[----:B------:R-:W-:-:S07]  /*1810*/  MOV R8, R6 ;  /* 0x0000000600087202 */ /* 0x000fce0000000f00 */
.L_x_1290:
[----:B------:R-:W1:Y:S02]  /*1820*/  LDC R4, c[0x0][0x3e8] ;  /* 0x0000fa00ff047b82 */ /* 0x000e640000000800 */
[----:B-1----:R-:W-:-:S04]  /*1830*/  IABS R10, R4 ;  /* 0x00000004000a7213 */ /* 0x002fc80000000000 */
[----:B------:R-:W1:Y:S08]  /*1840*/  I2F.RP R11, R10 ;  /* 0x0000000a000b7306 */ /* 0x000e700000209400 */
[----:B-1----:R-:W1:Y:S02]  /*1850*/  MUFU.RCP R12, R11 ;  /* 0x0000000b000c7308 */ /* 0x002e640000001000 */
[----:B-1----:R-:W-:-:S06]  /*1860*/  VIADD R12, R12, 0xffffffe ;  /* 0x0ffffffe0c0c7836 */ /* 0x002fcc0000000000 */
[----:B------:R-:W1:Y:S02]  /*1870*/  F2I.FTZ.U32.TRUNC.NTZ R13, R12 ;  /* 0x0000000c000d7305 */ /* 0x000e64000021f000 */
[----:B-1----:R-:W-:Y:S01]  /*1880*/  IMAD.MOV R6, RZ, RZ, -R13 ;  /* 0x000000ffff067224 */ /* 0x002fe200078e0a0d */
[----:B------:R-:W-:-:S03]  /*1890*/  MOV R12, RZ ;  /* 0x000000ff000c7202 */ /* 0x000fc60000000f00 */
[----:B------:R-:W-:Y:S01]  /*18a0*/  IMAD R7, R6, R10, RZ ;  /* 0x0000000a06077224 */ /* 0x000fe200078e02ff */
[----:B------:R-:W-:-:S03]  /*18b0*/  IABS R6, R3 ;  /* 0x0000000300067213 */ /* 0x000fc60000000000 */
[----:B------:R-:W-:-:S06]  /*18c0*/  IMAD.HI.U32 R7, R13, R7, R12 ;  /* 0x000000070d077227 */ /* 0x000fcc00078e000c */
[----:B------:R-:W-:-:S04]  /*18d0*/  IMAD.HI.U32 R16, R7, R6, RZ ;  /* 0x0000000607107227 */ /* 0x000fc800078e00ff */
[----:B------:R-:W-:-:S04]  /*18e0*/  IMAD.MOV R7, RZ, RZ, -R16 ;  /* 0x000000ffff077224 */ /* 0x000fc800078e0a10 */
[----:B------:R-:W-:Y:S01]  /*18f0*/  IMAD R7, R10, R7, R6 ;  /* 0x000000070a077224 */ /* 0x000fe200078e0206 */
[----:B------:R-:W-:-:S04]  /*1900*/  LOP3.LUT R6, R3, R4, RZ, 0x3c, !PT ;  /* 0x0000000403067212 */ /* 0x000fc800078e3cff */
        /* <DEDUP_REMOVED lines=22> */
.L_x_1291:
[----:B------:R-:W1:Y:S01]  /*1a70*/  LDC.64 R24, c[0x0][0x3c0] ;  /* 0x0000f000ff187b82 */ /* 0x000e620000000a00 */
[----:B------:R-:W-:-:S05]  /*1a80*/  IADD3 R0, PT, PT, R0, R9, RZ ;  /* 0x0000000900007210 */ /* 0x000fca0007ffe0ff */
[C---:B-1----:R-:W-:Y:S02]  /*1a90*/  IMAD R4, R0.reuse, R25, RZ ;  /* 0x0000001900047224 */ /* 0x042fe400078e02ff */
[----:B------:R-:W-:-:S05]  /*1aa0*/  IMAD.WIDE.U32 R6, R0, R24, RZ ;  /* 0x0000001800067225 */ /* 0x000fca00078e00ff */
[----:B------:R-:W-:-:S07]  /*1ab0*/  IADD3 R4, PT, PT, R7, R4, RZ ;  /* 0x0000000407047210 */ /* 0x000fce0007ffe0ff */
.L_x_1292:
[----:B------:R-:W-:Y:S01]  /*1ac0*/  VIADD R201, R201, -UR12 ;  /* 0x8000000cc9c97c36 */ /* 0x000fe20008000000 */
[----:B------:R-:W-:Y:S01]  /*1ad0*/  SHF.R.U32.HI R204, RZ, 0x3, R88 ;  /* 0x00000003ffcc7819 */ /* 0x000fe20000011658 */
[----:B------:R-:W-:Y:S01]  /*1ae0*/  IMAD.SHL.U32 R0, R88, 0x8, RZ ;  /* 0x0000000858007824 */ /* 0x000fe200078e00ff */
[----:B------:R-:W1:Y:S01]  /*1af0*/  LDCU.64 UR8, c[0x0][0x3c8] ;  /* 0x00007900ff0877ac */ /* 0x000e620008000a00 */
[----:B------:R-:W-:Y:S01]  /*1b00*/  SHF.R.S32.HI R203, RZ, 0x1f, R16 ;  /* 0x0000001fffcb7819 */ /* 0x000fe20000011410 */
[----:B------:R-:W-:Y:S01]  /*1b10*/  IMAD.SHL.U32 R84, R80, 0x40, RZ ;  /* 0x0000004050547824 */ /* 0x000fe200078e00ff */
[-C--:B------:R-:W-:Y:S01]  /*1b20*/  ISETP.GE.AND P0, PT, R204, R201.reuse, PT ;  /* 0x000000c9cc00720c */ /* 0x080fe20003f06270 */
[----:B------:R-:W2:Y:S01]  /*1b30*/  LDCU.128 UR4, c[0x0][0x3d0] ;  /* 0x00007a00ff0477ac */ /* 0x000ea20008000c00 */
[----:B------:R-:W-:Y:S01]  /*1b40*/  LOP3.LUT R202, R0, 0x38, RZ, 0xc0, !PT ;  /* 0x0000003800ca7812 */ /* 0x000fe200078ec0ff */
[----:B------:R-:W-:Y:S01]  /*1b50*/  VIADD R200, R204, 0x10 ;  /* 0x00000010ccc87836 */ /* 0x000fe20000000000 */
[----:B------:R-:W-:Y:S01]  /*1b60*/  LOP3.LUT R211, R0, 0x1f8, RZ, 0xc0, !PT ;  /* 0x000001f800d37812 */ /* 0x000fe200078ec0ff */
[----:B------:R-:W3:Y:S01]  /*1b70*/  LDCU.64 UR10, c[0x0][0x388] ;  /* 0x00007100ff0a77ac */ /* 0x000ee20008000a00 */
[----:B------:R-:W-:Y:S01]  /*1b80*/  IADD3 R8, P3, PT, R202, R8, RZ ;  /* 0x00000008ca087210 */ /* 0x000fe20007f7e0ff */
[----:B------:R-:W-:Y:S01]  /*1b90*/  VIADD R199, R204, 0x20 ;  /* 0x00000020ccc77836 */ /* 0x000fe20000000000 */
[C---:B------:R-:W-:Y:S01]  /*1ba0*/  IADD3 R6, P2, PT, R202.reuse, R6, RZ ;  /* 0x00000006ca067210 */ /* 0x040fe20007f5e0ff */
[----:B------:R-:W-:Y:S01]  /*1bb0*/  USHF.L.U32 UR16, UR13, 0x7, URZ ;  /* 0x000000070d107899 */ /* 0x000fe200080006ff */
[----:B------:R-:W-:Y:S01]  /*1bc0*/  IADD3 R14, P1, PT, R202, R14, RZ ;  /* 0x0000000eca0e7210 */ /* 0x000fe20007f3e0ff */
[----:B------:R-:W-:Y:S01]  /*1bd0*/  IMAD.X R9, RZ, RZ, R5, P3 ;  /* 0x000000ffff097224 */ /* 0x000fe200018e0605 */
[----:B------:R-:W-:Y:S01]  /*1be0*/  IADD3.X R7, PT, PT, RZ, R4, RZ, P2, !PT ;  /* 0x00000004ff077210 */ /* 0x000fe200017fe4ff */
[----:B------:R-:W-:Y:S01]  /*1bf0*/  USHF.R.U32.HI UR13, URZ, 0x19, UR13 ;  /* 0x00000019ff0d7899 */ /* 0x000fe2000801160d */
[----:B------:R-:W4:Y:S01]  /*1c00*/  @!P0 LDC.64 R4, c[0x0][0x3b0] ;  /* 0x0000ec00ff048b82 */ /* 0x000f220000000a00 */
[----:B------:R-:W-:Y:S01]  /*1c10*/  IMAD.X R15, RZ, RZ, R2, P1 ;  /* 0x000000ffff0f7224 */ /* 0x000fe200008e0602 */
[-C--:B------:R-:W-:Y:S01]  /*1c20*/  ISETP.GE.AND P3, PT, R200, R201.reuse, PT ;  /* 0x000000c9c800720c */ /* 0x080fe20003f66270 */
[----:B------:R-:W-:Y:S01]  /*1c30*/  IMAD.WIDE.U32 R10, R204, R80, R8 ;  /* 0x00000050cc0a7225 */ /* 0x000fe200078e0008 */
[----:B------:R-:W-:-:S02]  /*1c40*/  ISETP.GE.AND P2, PT, R199, R201, PT ;  /* 0x000000c9c700720c */ /* 0x000fc40003f46270 */
[C---:B------:R-:W-:Y:S01]  /*1c50*/  LOP3.LUT R208, R204.reuse, UR16, RZ, 0xfc, !PT ;  /* 0x00000010ccd07c12 */ /* 0x040fe2000f8efcff */
[----:B-1----:R-:W-:Y:S01]  /*1c60*/  IMAD.WIDE.U32 R14, R3, UR8, R14 ;  /* 0x00000008030e7c25 */ /* 0x002fe2000f8e000e */
[----:B------:R-:W-:Y:S02]  /*1c70*/  LOP3.LUT R211, R211, 0x38, R88, 0x78, !PT ;  /* 0x00000038d3d37812 */ /* 0x000fe400078e7858 */
[C---:B------:R-:W-:Y:S01]  /*1c80*/  IADD3 R194, PT, PT, R204.reuse, 0x70, RZ ;  /* 0x00000070ccc27810 */ /* 0x040fe20007ffe0ff */
[----:B------:R-:W-:Y:S01]  /*1c90*/  IMAD R15, R3, UR9, R15 ;  /* 0x00000009030f7c24 */ /* 0x000fe2000f8e020f */
[----:B------:R-:W1:Y:S01]  /*1ca0*/  LDCU.64 UR8, c[0x0][0x390] ;  /* 0x00007200ff0877ac */ /* 0x000e620008000a00 */
[----:B------:R-:W5:Y:S01]  /*1cb0*/  @!P0 LDC.64 R2, c[0x0][0x380] ;  /* 0x0000e000ff028b82 */ /* 0x000f620000000a00 */
[----:B------:R-:W-:Y:S01]  /*1cc0*/  IMAD.WIDE.U32 R12, R204, R24, R6 ;  /* 0x00000018cc0c7225 */ /* 0x000fe200078e0006 */
[----:B------:R-:W-:Y:S02]  /*1cd0*/  LOP3.LUT R211, R211, 0x1e00, R0, 0xf8, !PT ;  /* 0x00001e00d3d37812 */ /* 0x000fe400078ef800 */
[----:B------:R-:W-:Y:S01]  /*1ce0*/  LEA.HI.SX32 R89, R26, 0xffffffff, 0x1a ;  /* 0xffffffff1a597811 */ /* 0x000fe200078fd2ff */
[----:B------:R-:W-:Y:S01]  /*1cf0*/  IMAD R11, R204, R81, R11 ;  /* 0x00000051cc0b7224 */ /* 0x000fe200078e020b */
[----:B------:R-:W-:Y:S01]  /*1d00*/  SHF.L.U64.HI R82, R80, 0x6, R81 ;  /* 0x0000000650527819 */ /* 0x000fe20000010251 */
[----:B--2---:R-:W-:Y:S01]  /*1d10*/  IMAD R7, R203, UR4, RZ ;  /* 0x00000004cb077c24 */ /* 0x004fe2000f8e02ff */
[----:B------:R-:W2:Y:S01]  /*1d20*/  @!P3 LDC.64 R8, c[0x0][0x3b0] ;  /* 0x0000ec00ff08bb82 */ /* 0x000ea20000000a00 */
[----:B------:R-:W-:Y:S01]  /*1d30*/  IMAD.WIDE.U32 R10, R16, UR4, R10 ;  /* 0x00000004100a7c25 */ /* 0x000fe2000f8e000a */
[----:B------:R-:W-:Y:S01]  /*1d40*/  UMOV UR4, 0x400 ;  /* 0x0000040000047882 */ /* 0x000fe20000000000 */
[----:B------:R-:W-:-:S02]  /*1d50*/  SHF.L.U32 R86, R80, 0x4, RZ ;  /* 0x0000000450567819 */ /* 0x000fc400000006ff */
[----:B------:R-:W-:Y:S01]  /*1d60*/  IMAD R7, R16, UR5, R7 ;  /* 0x0000000510077c24 */ /* 0x000fe2000f8e0207 */
[----:B---3--:R-:W-:Y:S01]  /*1d70*/  LEA R207, P1, R10, UR10, 0x1 ;  /* 0x0000000a0acf7c11 */ /* 0x008fe2000f8208ff */
[----:B------:R-:W-:Y:S01]  /*1d80*/  IMAD R203, R203, UR6, RZ ;  /* 0x00000006cbcb7c24 */ /* 0x000fe2000f8e02ff */
[----:B------:R-:W3:Y:S01]  /*1d90*/  S2UR UR5, SR_CgaCtaId ;  /* 0x00000000000579c3 */ /* 0x000ee20000008800 */
[----:B------:R-:W-:Y:S01]  /*1da0*/  IMAD.IADD R206, R11, 0x1, R7 ;  /* 0x000000010bce7824 */ /* 0x000fe200078e0207 */
[----:B------:R-:W-:Y:S01]  /*1db0*/  SHF.L.U64.HI R85, R80, 0x4, R81 ;  /* 0x0000000450557819 */ /* 0x000fe20000010251 */
[----:B------:R-:W-:Y:S02]  /*1dc0*/  IMAD R13, R204, R25, R13 ;  /* 0x00000019cc0d7224 */ /* 0x000fe400078e020d */
[----:B----4-:R-:W-:Y:S01]  /*1dd0*/  @!P0 IMAD R6, R4, UR13, RZ ;  /* 0x0000000d04068c24 */ /* 0x010fe2000f8e02ff */
[----:B------:R-:W-:Y:S01]  /*1de0*/  LEA.HI.X R206, R10, UR11, R206, 0x1, P1 ;  /* 0x0000000b0ace7c11 */ /* 0x000fe200088f0cce */
[----:B------:R-:W-:Y:S01]  /*1df0*/  IMAD R203, R16, UR7, R203 ;  /* 0x0000000710cb7c24 */ /* 0x000fe2000f8e02cb */
[----:B------:R-:W-:Y:S01]  /*1e00*/  @!P3 IADD3 R18, P1, PT, R208, 0x10, RZ ;  /* 0x00000010d012b810 */ /* 0x000fe20007f3e0ff */
[----:B------:R-:W-:-:S04]  /*1e10*/  IMAD.WIDE.U32 R16, R16, UR6, R12 ;  /* 0x0000000610107c25 */ /* 0x000fc8000f8e000c */
[C---:B------:R-:W-:Y:S01]  /*1e20*/  @!P0 IMAD R5, R208.reuse, R5, R6 ;  /* 0x00000005d0058224 */ /* 0x040fe200078e0206 */
[----:B------:R-:W-:Y:S01]  /*1e30*/  IADD3 R203, PT, PT, R17, R203, RZ ;  /* 0x000000cb11cb7210 */ /* 0x000fe20007ffe0ff */
[----:B------:R-:W-:Y:S01]  /*1e40*/  @!P0 IMAD.WIDE.U32 R12, R208, R4, R14 ;  /* 0x00000004d00c8225 */ /* 0x000fe200078e000e */
[----:B------:R-:W4:Y:S01]  /*1e50*/  @!P2 LDC.64 R6, c[0x0][0x3b0] ;  /* 0x0000ec00ff06ab82 */ /* 0x000f220000000a00 */
[----:B-1----:R-:W-:Y:S02]  /*1e60*/  LEA R205, P4, R16, UR8, 0x1 ;  /* 0x0000000810cd7c11 */ /* 0x002fe4000f8808ff */
[----:B------:R-:W-:Y:S01]  /*1e70*/  @!P3 IMAD.X R11, RZ, RZ, UR13, P1 ;  /* 0x0000000dff0bbe24 */ /* 0x000fe200088e06ff */
[----:B-----5:R-:W-:Y:S01]  /*1e80*/  @!P0 LEA R20, P1, R12, R2, 0x1 ;  /* 0x000000020c148211 */ /* 0x020fe200078208ff */
[----:B------:R-:W-:Y:S01]  /*1e90*/  @!P0 IMAD.IADD R10, R13, 0x1, R5 ;  /* 0x000000010d0a8824 */ /* 0x000fe200078e0205 */
[----:B------:R-:W-:Y:S01]  /*1ea0*/  LEA.HI.X R203, R16, UR9, R203, 0x1, P4 ;  /* 0x0000000910cb7c11 */ /* 0x000fe2000a0f0ccb */
[-C--:B--2---:R-:W-:Y:S01]  /*1eb0*/  @!P3 IMAD R11, R11, R8.reuse, RZ ;  /* 0x000000080b0bb224 */ /* 0x084fe200078e02ff */
[----:B------:R-:W1:Y:S01]  /*1ec0*/  @!P3 LDC.64 R4, c[0x0][0x380] ;  /* 0x0000e000ff04bb82 */ /* 0x000e620000000a00 */
[----:B------:R-:W-:Y:S01]  /*1ed0*/  VIADD R197, R204, 0x40 ;  /* 0x00000040ccc57836 */ /* 0x000fe20000000000 */
[----:B------:R-:W-:Y:S01]  /*1ee0*/  @!P0 LEA.HI.X R21, R12, R3, R10, 0x1, P1 ;  /* 0x000000030c158211 */ /* 0x000fe200008f0c0a */
[----:B------:R-:W-:Y:S01]  /*1ef0*/  @!P3 IMAD R9, R18, R9, R11 ;  /* 0x000000091209b224 */ /* 0x000fe200078e020b */
[----:B------:R-:W-:Y:S01]  /*1f00*/  @!P2 IADD3 R11, P4, PT, R208, 0x20, RZ ;  /* 0x00000020d00ba810 */ /* 0x000fe20007f9e0ff */
[----:B---3--:R-:W-:Y:S01]  /*1f10*/  ULEA UR5, UR5, UR4, 0x18 ;  /* 0x0000000405057291 */ /* 0x008fe2000f8ec0ff */
[----:B------:R-:W-:Y:S01]  /*1f20*/  VIADD R198, R204, 0x30 ;  /* 0x00000030ccc67836 */ /* 0x000fe20000000000 */
[-C--:B------:R-:W-:Y:S01]  /*1f30*/  ISETP.GE.AND P6, PT, R197, R201.reuse, PT ;  /* 0x000000c9c500720c */ /* 0x080fe20003fc6270 */
[----:B------:R-:W2:Y:S01]  /*1f40*/  @!P2 LDC.64 R2, c[0x0][0x380] ;  /* 0x0000e000ff02ab82 */ /* 0x000ea20000000a00 */
[----:B------:R-:W-:Y:S01]  /*1f50*/  @!P2 IADD3.X R13, PT, PT, RZ, UR13, RZ, P4, !PT ;  /* 0x0000000dff0dac10 */ /* 0x000fe2000a7fe4ff */
[----:B------:R-:W-:Y:S01]  /*1f60*/  @!P3 IMAD.WIDE.U32 R18, R18, R8, R14 ;  /* 0x000000081212b225 */ /* 0x000fe200078e000e */
[----:B------:R-:W-:Y:S01]  /*1f70*/  ISETP.GE.AND P1, PT, R198, R201, PT ;  /* 0x000000c9c600720c */ /* 0x000fe20003f26270 */
[----:B------:R-:W3:Y:S01]  /*1f80*/  LDCU UR4, c[0x0][0x50c] ;  /* 0x0000a180ff0477ac */ /* 0x000ee20008000800 */
[----:B------:R-:W-:Y:S01]  /*1f90*/  LEA R211, R211, UR5, 0x1 ;  /* 0x00000005d3d37c11 */ /* 0x000fe2000f8e08ff */
[----:B------:R-:W-:Y:S01]  /*1fa0*/  @!P2 IMAD.MOV.U32 R17, RZ, RZ, R15 ;  /* 0x000000ffff11a224 */ /* 0x000fe200078e000f */
[----:B------:R-:W-:Y:S01]  /*1fb0*/  @!P2 MOV R16, R14 ;  /* 0x0000000e0010a202 */ /* 0x000fe20000000f00 */
[----:B----4-:R-:W-:-:S02]  /*1fc0*/  @!P2 IMAD R10, R13, R6, RZ ;  /* 0x000000060d0aa224 */ /* 0x010fc400078e02ff */
[----:B------:R-:W-:Y:S01]  /*1fd0*/  VIADD R196, R204, 0x50 ;  /* 0x00000050ccc47836 */ /* 0x000fe20000000000 */
[----:B------:R-:W-:Y:S01]  /*1fe0*/  @!PT LDS RZ, [RZ] ;  /* 0x00000000fffff984 */ /* 0x000fe20000000800 */
[----:B------:R-:W-:Y:S01]  /*1ff0*/  @!PT LDS RZ, [RZ] ;  /* 0x00000000fffff984 */ /* 0x000fe20000000800 */
[----:B------:R-:W-:Y:S01]  /*2000*/  @!PT LDS RZ, [RZ] ;  /* 0x00000000fffff984 */ /* 0x000fe20000000800 */
[----:B------:R4:W-:Y:S01]  /*2010*/  @!P0 LDGSTS.E.BYPASS.LTC128B.128 [R211], desc[UR14][R20.64] ;  /* 0x0000000014d38fae */ /* 0x0009e2000b981a0e */
[----:B------:R-:W-:Y:S02]  /*2020*/  @!P3 IMAD.IADD R12, R19, 0x1, R9 ;  /* 0x00000001130cb824 */ /* 0x000fe400078e0209 */
[C---:B------:R-:W-:Y:S01]  /*2030*/  @!P2 IMAD R10, R11.reuse, R7, R10 ;  /* 0x000000070b0aa224 */ /* 0x040fe200078e020a */
[----:B------:R-:W-:Y:S01]  /*2040*/  ISETP.GE.AND P4, PT, R196, R201, PT ;  /* 0x000000c9c400720c */ /* 0x000fe20003f86270 */
[----:B------:R-:W-:Y:S01]  /*2050*/  @!P2 IMAD.WIDE.U32 R16, R11, R6, R16 ;  /* 0x000000060b10a225 */ /* 0x000fe200078e0010 */
[C---:B-1----:R-:W-:Y:S01]  /*2060*/  @!P3 LEA R22, P0, R18.reuse, R4, 0x1 ;  /* 0x000000041216b211 */ /* 0x042fe200078008ff */
[----:B------:R-:W1:Y:S01]  /*2070*/  @!P6 LDC.64 R6, c[0x0][0x3b0] ;  /* 0x0000ec00ff06eb82 */ /* 0x000e620000000a00 */
[----:B------:R-:W-:Y:S01]  /*2080*/  @!P1 MOV R35, R15 ;  /* 0x0000000f00239202 */ /* 0x000fe20000000f00 */
[----:B------:R-:W-:Y:S01]  /*2090*/  @!P2 IMAD.IADD R10, R17, 0x1, R10 ;  /* 0x00000001110aa824 */ /* 0x000fe200078e020a */
[----:B------:R-:W-:Y:S01]  /*20a0*/  @!P3 LEA.HI.X R23, R18, R5, R12, 0x1, P0 ;  /* 0x000000051217b211 */ /* 0x000fe200000f0c0c */
[----:B------:R-:W-:Y:S01]  /*20b0*/  VIADD R195, R204, 0x60 ;  /* 0x00000060ccc37836 */ /* 0x000fe20000000000 */
[----:B--2---:R-:W-:Y:S01]  /*20c0*/  @!P2 LEA R18, P0, R16, R2, 0x1 ;  /* 0x000000021012a211 */ /* 0x004fe200078008ff */
[----:B------:R-:W-:-:S02]  /*20d0*/  @!P1 IMAD.MOV.U32 R34, RZ, RZ, R14 ;  /* 0x000000ffff229224 */ /* 0x000fc400078e000e */
[----:B------:R-:W2:Y:S01]  /*20e0*/  @!P1 LDC.64 R8, c[0x0][0x3b0] ;  /* 0x0000ec00ff089b82 */ /* 0x000ea20000000a00 */
[----:B------:R5:W-:Y:S01]  /*20f0*/  @!P3 LDGSTS.E.BYPASS.LTC128B.128 [R211+0x800], desc[UR14][R22.64] ;  /* 0x0080000016d3bfae */ /* 0x000be2000b981a0e */
[----:B------:R-:W-:Y:S01]  /*2100*/  @!P2 LEA.HI.X R19, R16, R3, R10, 0x1, P0 ;  /* 0x000000031013a211 */ /* 0x000fe200000f0c0a */
[--C-:B------:R-:W-:Y:S01]  /*2110*/  @!P6 IMAD.MOV.U32 R32, RZ, RZ, R14.reuse ;  /* 0x000000ffff20e224 */ /* 0x100fe200078e000e */
[-C--:B------:R-:W-:Y:S01]  /*2120*/  ISETP.GE.AND P3, PT, R194, R201.reuse, PT ;  /* 0x000000c9c200720c */ /* 0x080fe20003f66270 */
[----:B------:R-:W-:Y:S01]  /*2130*/  @!P6 IMAD.MOV.U32 R33, RZ, RZ, R15 ;  /* 0x000000ffff21e224 */ /* 0x000fe200078e000f */
[----:B------:R-:W-:Y:S01]  /*2140*/  ISETP.GE.AND P5, PT, R195, R201, PT ;  /* 0x000000c9c300720c */ /* 0x000fe20003fa6270 */
[----:B------:R-:W-:Y:S01]  /*2150*/  @!P4 IMAD.MOV.U32 R28, RZ, RZ, R14 ;  /* 0x000000ffff1cc224 */ /* 0x000fe200078e000e */
[----:B------:R-:W3:Y:S01]  /*2160*/  @!P1 LDC.64 R12, c[0x0][0x380] ;  /* 0x0000e000ff0c9b82 */ /* 0x000ee20000000a00 */
[----:B------:R-:W-:Y:S01]  /*2170*/  @!P4 MOV R29, R15 ;  /* 0x0000000f001dc202 */ /* 0x000fe20000000f00 */
[----:B------:R3:W-:Y:S01]  /*2180*/  @!P2 LDGSTS.E.BYPASS.LTC128B.128 [R211+0x1000], desc[UR14][R18.64] ;  /* 0x0100000012d3afae */ /* 0x0007e2000b981a0e */
[----:B------:R-:W-:Y:S01]  /*2190*/  IMAD.SHL.U32 R83, R88, 0x40, RZ ;  /* 0x0000004058537824 */ /* 0x000fe200078e00ff */
[----:B----4-:R-:W-:Y:S01]  /*21a0*/  @!P1 IADD3 R20, P0, PT, R208, 0x30, RZ ;  /* 0x00000030d0149810 */ /* 0x010fe20007f1e0ff */
[----:B------:R-:W-:-:S03]  /*21b0*/  IMAD.SHL.U32 R212, R88, 0x20, RZ ;  /* 0x0000002058d47824 */ /* 0x000fc600078e00ff */
[----:B------:R-:W4:Y:S01]  /*21c0*/  @!P4 LDC.64 R2, c[0x0][0x3b0] ;  /* 0x0000ec00ff02cb82 */ /* 0x000f220000000a00 */
[----:B------:R-:W-:Y:S01]  /*21d0*/  @!P1 IMAD.X R17, RZ, RZ, UR13, P0 ;  /* 0x0000000dff119e24 */ /* 0x000fe200080e06ff */
[----:B------:R-:W-:Y:S01]  /*21e0*/  @!P6 IADD3 R21, P0, PT, R208, 0x40, RZ ;  /* 0x00000040d015e810 */ /* 0x000fe20007f1e0ff */
[----:B------:R-:W-:Y:S01]  /*21f0*/  @!P5 IMAD.MOV.U32 R16, RZ, RZ, R14 ;  /* 0x000000ffff10d224 */ /* 0x000fe200078e000e */
[----:B------:R-:W-:Y:S02]  /*2200*/  LOP3.LUT R212, R212, 0x7c00, RZ, 0xc0, !PT ;  /* 0x00007c00d4d47812 */ /* 0x000fe400078ec0ff */
[----:B------:R-:W-:Y:S01]  /*2210*/  LOP3.LUT R192, R83, 0x400, RZ, 0xc0, !PT ;  /* 0x0000040053c07812 */ /* 0x000fe200078ec0ff */
[----:B------:R-:W-:Y:S01]  /*2220*/  @!P6 IMAD.X R11, RZ, RZ, UR13, P0 ;  /* 0x0000000dff0bee24 */ /* 0x000fe200080e06ff */
[----:B------:R-:W4:Y:S01]  /*2230*/  @!P6 LDC.64 R4, c[0x0][0x380] ;  /* 0x0000e000ff04eb82 */ /* 0x000f220000000a00 */
[----:B--2---:R-:W-:Y:S01]  /*2240*/  @!P1 IMAD.WIDE.U32 R34, R20, R8, R34 ;  /* 0x0000000814229225 */ /* 0x004fe200078e0022 */
[----:B-----5:R-:W-:-:S03]  /*2250*/  @!P4 IADD3 R23, P0, PT, R208, 0x50, RZ ;  /* 0x00000050d017c810 */ /* 0x020fc60007f1e0ff */
[----:B-1----:R-:W-:Y:S02]  /*2260*/  @!P6 IMAD R30, R11, R6, RZ ;  /* 0x000000060b1ee224 */ /* 0x002fe400078e02ff */
[----:B------:R-:W-:Y:S01]  /*2270*/  @!P1 IMAD R22, R17, R8, RZ ;  /* 0x0000000811169224 */ /* 0x000fe200078e02ff */
[----:B------:R-:W1:Y:S01]  /*2280*/  @!P4 LDC.64 R10, c[0x0][0x380] ;  /* 0x0000e000ff0acb82 */ /* 0x000e620000000a00 */
[----:B------:R-:W-:-:S04]  /*2290*/  @!P6 IMAD.WIDE.U32 R32, R21, R6, R32 ;  /* 0x000000061520e225 */ /* 0x000fc800078e0020 */
[----:B------:R-:W-:Y:S02]  /*22a0*/  @!P1 IMAD R22, R20, R9, R22 ;  /* 0x0000000914169224 */ /* 0x000fe400078e0216 */
[----:B------:R-:W-:Y:S01]  /*22b0*/  @!P6 IMAD R20, R21, R7, R30 ;  /* 0x000000071514e224 */ /* 0x000fe200078e021e */
[----:B------:R-:W2:Y:S01]  /*22c0*/  @!P5 LDC.64 R8, c[0x0][0x3b0] ;  /* 0x0000ec00ff08db82 */ /* 0x000ea20000000a00 */
[----:B------:R-:W-:Y:S01]  /*22d0*/  @!P4 IMAD.X R21, RZ, RZ, UR13, P0 ;  /* 0x0000000dff15ce24 */ /* 0x000fe200080e06ff */
[C---:B---3--:R-:W-:Y:S01]  /*22e0*/  @!P1 LEA R30, P0, R34.reuse, R12, 0x1 ;  /* 0x0000000c221e9211 */ /* 0x048fe200078008ff */
[----:B------:R-:W-:Y:S01]  /*22f0*/  @!P6 IMAD.IADD R20, R33, 0x1, R20 ;  /* 0x000000012114e824 */ /* 0x000fe200078e0214 */
[----:B------:R-:W-:Y:S01]  /*2300*/  @!P1 IADD3 R22, PT, PT, R35, R22, RZ ;  /* 0x0000001623169210 */ /* 0x000fe20007ffe0ff */
[-C--:B----4-:R-:W-:Y:S02]  /*2310*/  @!P4 IMAD R12, R21, R2.reuse, RZ ;  /* 0x00000002150cc224 */ /* 0x090fe400078e02ff */
[----:B------:R-:W-:Y:S01]  /*2320*/  @!P4 IMAD.WIDE.U32 R28, R23, R2, R28 ;  /* 0x00000002171cc225 */ /* 0x000fe200078e001c */
[----:B------:R-:W3:Y:S01]  /*2330*/  @!P3 LDC.64 R6, c[0x0][0x3b0] ;  /* 0x0000ec00ff06bb82 */ /* 0x000ee20000000a00 */
[----:B------:R-:W-:-:S02]  /*2340*/  @!P1 LEA.HI.X R31, R34, R13, R22, 0x1, P0 ;  /* 0x0000000d221f9211 */ /* 0x000fc400000f0c16 */
[----:B------:R-:W-:Y:S01]  /*2350*/  @!P4 IMAD R3, R23, R3, R12 ;  /* 0x000000031703c224 */ /* 0x000fe200078e020c */
[----:B------:R-:W-:Y:S01]  /*2360*/  @!P6 LEA R12, P0, R32, R4, 0x1 ;  /* 0x00000004200ce211 */ /* 0x000fe200078008ff */
[----:B------:R-:W-:Y:S01]  /*2370*/  @!P5 IMAD.MOV.U32 R17, RZ, RZ, R15 ;  /* 0x000000ffff11d224 */ /* 0x000fe200078e000f */
[----:B------:R-:W-:Y:S01]  /*2380*/  @!P1 LDGSTS.E.BYPASS.LTC128B.128 [R211+0x1800], desc[UR14][R30.64] ;  /* 0x018000001ed39fae */ /* 0x000fe2000b981a0e */
[----:B------:R-:W-:Y:S02]  /*2390*/  @!P5 IADD3 R23, P1, PT, R208, 0x60, RZ ;  /* 0x00000060d017d810 */ /* 0x000fe40007f3e0ff */
[----:B------:R-:W-:Y:S01]  /*23a0*/  @!P6 LEA.HI.X R13, R32, R5, R20, 0x1, P0 ;  /* 0x00000005200de211 */ /* 0x000fe200000f0c14 */
[----:B------:R-:W-:Y:S01]  /*23b0*/  @!P4 IMAD.IADD R20, R29, 0x1, R3 ;  /* 0x000000011d14c824 */ /* 0x000fe200078e0203 */
[----:B-1----:R-:W-:Y:S01]  /*23c0*/  @!P4 LEA R32, P2, R28, R10, 0x1 ;  /* 0x0000000a1c20c211 */ /* 0x002fe200078408ff */
[----:B------:R-:W1:Y:S01]  /*23d0*/  @!P5 LDC.64 R4, c[0x0][0x380] ;  /* 0x0000e000ff04db82 */ /* 0x000e620000000a00 */
[----:B------:R-:W-:Y:S01]  /*23e0*/  @!P3 IADD3 R21, P0, PT, R208, 0x70, RZ ;  /* 0x00000070d015b810 */ /* 0x000fe20007f1e0ff */
[----:B------:R-:W-:Y:S01]  /*23f0*/  @!P5 IMAD.X R19, RZ, RZ, UR13, P1 ;  /* 0x0000000dff13de24 */ /* 0x000fe200088e06ff */
[----:B------:R-:W-:Y:S01]  /*2400*/  @!P4 LEA.HI.X R33, R28, R11, R20, 0x1, P2 ;  /* 0x0000000b1c21c211 */ /* 0x000fe200010f0c14 */
[----:B------:R4:W-:Y:S01]  /*2410*/  @!P6 LDGSTS.E.BYPASS.LTC128B.128 [R211+0x2000], desc[UR14][R12.64] ;  /* 0x020000000cd3efae */ /* 0x0009e2000b981a0e */
[----:B------:R-:W-:Y:S01]  /*2420*/  @!P3 IADD3.X R11, PT, PT, RZ, UR13, RZ, P0, !PT ;  /* 0x0000000dff0bbc10 */ /* 0x000fe200087fe4ff */
[----:B--2---:R-:W-:-:S02]  /*2430*/  @!P5 IMAD R10, R19, R8, RZ ;  /* 0x00000008130ad224 */ /* 0x004fc400078e02ff */
[----:B------:R-:W2:Y:S01]  /*2440*/  @!P3 LDC.64 R2, c[0x0][0x380] ;  /* 0x0000e000ff02bb82 */ /* 0x000ea20000000a00 */
[----:B------:R-:W-:Y:S01]  /*2450*/  @!P5 IMAD.WIDE.U32 R18, R23, R8, R16 ;  /* 0x000000081712d225 */ /* 0x000fe200078e0010 */
[----:B------:R-:W-:Y:S03]  /*2460*/  @!P4 LDGSTS.E.BYPASS.LTC128B.128 [R211+0x2800], desc[UR14][R32.64] ;  /* 0x0280000020d3cfae */ /* 0x000fe6000b981a0e */
[----:B---3--:R-:W-:Y:S02]  /*2470*/  @!P3 IMAD R20, R11, R6, RZ ;  /* 0x000000060b14b224 */ /* 0x008fe400078e02ff */
[----:B------:R-:W-:Y:S01]  /*2480*/  @!P5 IMAD R10, R23, R9, R10 ;  /* 0x00000009170ad224 */ /* 0x000fe200078e020a */
[----:B------:R-:W-:Y:S01]  /*2490*/  SHF.R.S32.HI R9, RZ, 0x1f, R89 ;  /* 0x0000001fff097819 */ /* 0x000fe20000011459 */
[----:B------:R-:W-:Y:S02]  /*24a0*/  @!P3 IMAD R8, R21, R7, R20 ;  /* 0x000000071508b224 */ /* 0x000fe400078e0214 */
[----:B------:R-:W-:-:S02]  /*24b0*/  IMAD R7, R89, -0x40, R87 ;  /* 0xffffffc059077824 */ /* 0x000fc400078e0257 */
[----:B------:R-:W-:-:S03]  /*24c0*/  @!P3 IMAD.WIDE.U32 R14, R21, R6, R14 ;  /* 0x00000006150eb225 */ /* 0x000fc600078e000e */
[----:B------:R-:W-:Y:S01]  /*24d0*/  ISETP.GE.AND P6, PT, R204, R7, PT ;  /* 0x00000007cc00720c */ /* 0x000fe20003fc6270 */
[----:B------:R-:W-:Y:S01]  /*24e0*/  IMAD R6, R82, R89, RZ ;  /* 0x0000005952067224 */ /* 0x000fe200078e02ff */
[----:B------:R-:W-:Y:S01]  /*24f0*/  ISETP.GE.AND P0, PT, R200, R7, PT ;  /* 0x00000007c800720c */ /* 0x000fe20003f06270 */
[----:B------:R-:W-:Y:S01]  /*2500*/  @!P5 IMAD.IADD R11, R19, 0x1, R10 ;  /* 0x00000001130bd824 */ /* 0x000fe200078e020a */
[----:B-1----:R-:W-:Y:S01]  /*2510*/  @!P5 LEA R4, P2, R18, R4, 0x1 ;  /* 0x000000041204d211 */ /* 0x002fe200078408ff */
[----:B------:R-:W-:Y:S02]  /*2520*/  @!P3 IMAD.IADD R8, R15, 0x1, R8 ;  /* 0x000000010f08b824 */ /* 0x000fe400078e0208 */
[----:B------:R-:W-:Y:S01]  /*2530*/  IMAD.WIDE.U32 R16, R84, R89, RZ ;  /* 0x0000005954107225 */ /* 0x000fe200078e00ff */
[----:B--2---:R-:W-:Y:S02]  /*2540*/  @!P3 LEA R10, P1, R14, R2, 0x1 ;  /* 0x000000020e0ab211 */ /* 0x004fe400078208ff */
[----:B------:R-:W-:Y:S01]  /*2550*/  @!P5 LEA.HI.X R5, R18, R5, R11, 0x1, P2 ;  /* 0x000000051205d211 */ /* 0x000fe200010f0c0b */
[----:B----4-:R-:W-:Y:S01]  /*2560*/  IMAD R13, R9, R84, R6 ;  /* 0x00000054090d7224 */ /* 0x010fe200078e0206 */
[----:B------:R-:W-:Y:S01]  /*2570*/  @!P3 LEA.HI.X R11, R14, R3, R8, 0x1, P1 ;  /* 0x000000030e0bb211 */ /* 0x000fe200008f0c08 */
[----:B------:R-:W-:Y:S01]  /*2580*/  IMAD.WIDE.U32 R22, R24, 0x20, RZ ;  /* 0x0000002018167825 */ /* 0x000fe200078e00ff */
[----:B------:R-:W-:Y:S01]  /*2590*/  ISETP.GE.AND P2, PT, R199, R7, PT ;  /* 0x00000007c700720c */ /* 0x000fe20003f46270 */
[----:B------:R1:W-:Y:S01]  /*25a0*/  @!P5 LDGSTS.E.BYPASS.LTC128B.128 [R211+0x3000], desc[UR14][R4.64] ;  /* 0x0300000004d3dfae */ /* 0x0003e2000b981a0e */
[----:B------:R-:W-:Y:S01]  /*25b0*/  @!P6 LEA R18, P1, R16, R207, 0x1 ;  /* 0x000000cf1012e211 */ /* 0x000fe200078208ff */
[----:B------:R-:W-:Y:S01]  /*25c0*/  IMAD.IADD R17, R17, 0x1, R13 ;  /* 0x0000000111117824 */ /* 0x000fe200078e020d */
[----:B------:R-:W-:Y:S01]  /*25d0*/  @!P0 IADD3 R2, P4, PT, R86, R16, RZ ;  /* 0x0000001056028210 */ /* 0x000fe20007f9e0ff */
[----:B------:R-:W-:Y:S01]  /*25e0*/  IMAD.WIDE.U32 R12, R80, 0x20, RZ ;  /* 0x00000020500c7825 */ /* 0x000fe200078e00ff */
[----:B------:R2:W-:Y:S01]  /*25f0*/  @!P3 LDGSTS.E.BYPASS.LTC128B.128 [R211+0x3800], desc[UR14][R10.64] ;  /* 0x038000000ad3bfae */ /* 0x0005e2000b981a0e */
[----:B------:R-:W-:-:S02]  /*2600*/  SHF.L.U64.HI R8, R24, 0x6, R25 ;  /* 0x0000000618087819 */ /* 0x000fc40000010219 */
[-CC-:B------:R-:W-:Y:S01]  /*2610*/  @!P6 LEA.HI.X R19, R16, R206.reuse, R17.reuse, 0x1, P1 ;  /* 0x000000ce1013e211 */ /* 0x180fe200008f0c11 */
[----:B------:R-:W-:Y:S01]  /*2620*/  @!P0 IMAD.X R3, R85, 0x1, R17, P4 ;  /* 0x0000000155038824 */ /* 0x000fe200020e0611 */
[----:B------:R-:W-:Y:S01]  /*2630*/  ISETP.GE.AND P1, PT, R198, R7, PT ;  /* 0x00000007c600720c */ /* 0x000fe20003f26270 */
[----:B------:R-:W-:Y:S01]  /*2640*/  IMAD R8, R8, R89, RZ ;  /* 0x0000005908087224 */ /* 0x000fe200078e02ff */
[----:B------:R-:W-:Y:S01]  /*2650*/  @!P0 LEA R14, P4, R2, R207, 0x1 ;  /* 0x000000cf020e8211 */ /* 0x000fe200078808ff */
[----:B------:R3:W-:Y:S01]  /*2660*/  @!P6 LDGSTS.E.BYPASS.LTC128B.128 [R211+0x4000], desc[UR14][R18.64] ;  /* 0x0400000012d3efae */ /* 0x0007e2000b981a0e */
[----:B------:R-:W-:Y:S02]  /*2670*/  ISETP.GE.AND P5, PT, R200, R7, PT ;  /* 0x00000007c800720c */ /* 0x000fe40003fa6270 */
[----:B------:R-:W-:Y:S01]  /*2680*/  @!P0 LEA.HI.X R15, R2, R206, R3, 0x1, P4 ;  /* 0x000000ce020f8211 */ /* 0x000fe200020f0c03 */
[----:B------:R-:W-:Y:S01]  /*2690*/  IMAD.SHL.U32 R3, R81, 0x20, RZ ;  /* 0x0000002051037824 */ /* 0x000fe200078e00ff */
[----:B------:R-:W-:-:S02]  /*26a0*/  @!P2 IADD3 R6, P4, PT, R16, R12, RZ ;  /* 0x0000000c1006a210 */ /* 0x000fc40007f9e0ff */
[----:B------:R-:W-:Y:S01]  /*26b0*/  ISETP.GE.AND P3, PT, R198, R7, PT ;  /* 0x00000007c600720c */ /* 0x000fe20003f66270 */
[----:B------:R-:W-:Y:S01]  /*26c0*/  @!P0 LDGSTS.E.BYPASS.LTC128B.128 [R211+0x4800], desc[UR14][R14.64] ;  /* 0x048000000ed38fae */ /* 0x000fe2000b981a0e */
[----:B------:R-:W-:Y:S01]  /*26d0*/  @!P2 IADD3.X R3, PT, PT, R17, R13, R3, P4, !PT ;  /* 0x0000000d1103a210 */ /* 0x000fe200027fe403 */
[----:B------:R-:W-:Y:S01]  /*26e0*/  @!P1 IMAD R2, R81, 0x30, RZ ;  /* 0x0000003051029824 */ /* 0x000fe200078e02ff */
[-C--:B------:R-:W-:Y:S01]  /*26f0*/  @!P2 LEA R12, P4, R6, R207.reuse, 0x1 ;  /* 0x000000cf060ca211 */ /* 0x080fe200078808ff */
[----:B------:R-:W-:Y:S01]  /*2700*/  @!P1 IMAD.WIDE.U32 R16, R80, 0x30, R16 ;  /* 0x0000003050109825 */ /* 0x000fe200078e0010 */
[----:B-1----:R-:W-:Y:S02]  /*2710*/  SHF.R.U32.HI R4, RZ, 0x1, R88 ;  /* 0x00000001ff047819 */ /* 0x002fe40000011658 */
[----:B------:R-:W-:Y:S01]  /*2720*/  @!P2 LEA.HI.X R13, R6, R206, R3, 0x1, P4 ;  /* 0x000000ce060da211 */ /* 0x000fe200020f0c03 */
[----:B------:R-:W-:Y:S01]  /*2730*/  @!P1 IMAD.IADD R3, R17, 0x1, R2 ;  /* 0x0000000111039824 */ /* 0x000fe200078e0202 */
[----:B------:R-:W-:-:S02]  /*2740*/  @!P1 LEA R20, P4, R16, R207, 0x1 ;  /* 0x000000cf10149211 */ /* 0x000fc400078808ff */
[----:B------:R-:W-:Y:S01]  /*2750*/  SHF.L.U32 R6, R24, 0x6, RZ ;  /* 0x0000000618067819 */ /* 0x000fe200000006ff */
[----:B------:R1:W-:Y:S01]  /*2760*/  @!P2 LDGSTS.E.BYPASS.LTC128B.128 [R211+0x5000], desc[UR14][R12.64] ;  /* 0x050000000cd3afae */ /* 0x0003e2000b981a0e */
[----:B------:R-:W-:Y:S01]  /*2770*/  @!P1 LEA.HI.X R21, R16, R206, R3, 0x1, P4 ;  /* 0x000000ce10159211 */ /* 0x000fe200020f0c03 */
[----:B------:R-:W-:Y:S01]  /*2780*/  IMAD.SHL.U32 R3, R25, 0x20, RZ ;  /* 0x0000002019037824 */ /* 0x000fe200078e00ff */
[----:B------:R-:W-:Y:S01]  /*2790*/  ISETP.GE.AND P4, PT, R199, R7, PT ;  /* 0x00000007c700720c */ /* 0x000fe20003f86270 */
[----:B------:R-:W-:Y:S01]  /*27a0*/  IMAD R8, R9, R6, R8 ;  /* 0x0000000609087224 */ /* 0x000fe200078e0208 */
[----:B------:R-:W-:Y:S01]  /*27b0*/  LOP3.LUT R9, R83, 0x1c0, RZ, 0xc0, !PT ;  /* 0x000001c053097812 */ /* 0x000fe200078ec0ff */
[----:B------:R4:W-:Y:S01]  /*27c0*/  @!P1 LDGSTS.E.BYPASS.LTC128B.128 [R211+0x5800], desc[UR14][R20.64] ;  /* 0x0580000014d39fae */ /* 0x0009e2000b981a0e */
[----:B------:R-:W-:Y:S02]  /*27d0*/  IMAD.WIDE.U32 R16, R6, R89, RZ ;  /* 0x0000005906107225 */ /* 0x000fe400078e00ff */
[----:B------:R-:W-:Y:S01]  /*27e0*/  LOP3.LUT R5, R9, 0x38, R0, 0xf8, !PT ;  /* 0x0000003809057812 */ /* 0x000fe200078ef800 */
[----:B------:R-:W0:Y:S02]  /*27f0*/  LDGDEPBAR ;  /* 0x00000000000079af */ /* 0x000e240000000000 */
[----:B------:R-:W-:-:S02]  /*2800*/  IADD3 R17, PT, PT, R17, R8, RZ ;  /* 0x0000000811117210 */ /* 0x000fc40007ffe0ff */
[C---:B------:R-:W-:Y:S02]  /*2810*/  @!P6 LEA R8, P1, R16.reuse, R205, 0x1 ;  /* 0x000000cd1008e211 */ /* 0x040fe400078208ff */
[----:B------:R-:W-:Y:S01]  /*2820*/  @!P4 IADD3 R2, P0, PT, R16, R22, RZ ;  /* 0x000000161002c210 */ /* 0x000fe20007f1e0ff */
[----:B------:R-:W-:Y:S01]  /*2830*/  @!P3 IMAD.WIDE.U32 R6, R24, 0x30, R16 ;  /* 0x000000301806b825 */ /* 0x000fe200078e0010 */
[----:B------:R-:W-:Y:S02]  /*2840*/  LOP3.LUT R27, R5, 0x8, R4, 0x78, !PT ;  /* 0x00000008051b7812 */ /* 0x000fe400078e7804 */
[----:B------:R-:W-:Y:S02]  /*2850*/  @!P4 IADD3.X R0, PT, PT, R17, R23, R3, P0, !PT ;  /* 0x000000171100c210 */ /* 0x000fe400007fe403 */
[----:B------:R-:W-:Y:S02]  /*2860*/  @!P6 LEA.HI.X R9, R16, R203, R17, 0x1, P1 ;  /* 0x000000cb1009e211 */ /* 0x000fe400008f0c11 */
[----:B------:R-:W-:-:S02]  /*2870*/  @!P5 LEA R4, P0, R24, R16, 0x4 ;  /* 0x000000101804d211 */ /* 0x000fc400078020ff */
[----:B--2---:R-:W-:Y:S02]  /*2880*/  @!P4 LEA R10, P1, R2, R205, 0x1 ;  /* 0x000000cd020ac211 */ /* 0x004fe400078208ff */
[----:B------:R-:W-:Y:S01]  /*2890*/  LOP3.LUT R3, R5, 0x8, R88, 0x78, !PT ;  /* 0x0000000805037812 */ /* 0x000fe200078e7858 */
[----:B------:R-:W-:Y:S01]  /*28a0*/  @!P3 IMAD R5, R25, 0x30, RZ ;  /* 0x000000301905b824 */ /* 0x000fe200078e02ff */
[----:B------:R-:W-:Y:S02]  /*28b0*/  @!P5 LEA.HI.X R16, R24, R17, R25, 0x4, P0 ;  /* 0x000000111810d211 */ /* 0x000fe400000f2419 */
[----:B------:R-:W-:Y:S01]  /*28c0*/  @!P5 LEA R28, P2, R4, R205, 0x1 ;  /* 0x000000cd041cd211 */ /* 0x000fe200078408ff */
[----:B------:R-:W-:Y:S01]  /*28d0*/  @!P3 IMAD.IADD R5, R7, 0x1, R5 ;  /* 0x000000010705b824 */ /* 0x000fe200078e0205 */
[----:B------:R-:W-:-:S04]  /*28e0*/  DEPBAR.LE SB0, 0x0 ;  /* 0x000080000000791a */ /* 0x000fc80000000000 */
[----:B------:R-:W-:Y:S01]  /*28f0*/  BAR.SYNC.DEFER_BLOCKING 0x0 ;  /* 0x0000000000007b1d */ /* 0x000fe20000010000 */
[----:B------:R-:W-:Y:S01]  /*2900*/  @!P4 LEA.HI.X R11, R2, R203, R0, 0x1, P1 ;  /* 0x000000cb020bc211 */ /* 0x000fe200008f0c00 */
[----:B------:R-:W-:Y:S01]  /*2910*/  IMAD R192, R3, 0x2, R192 ;  /* 0x0000000203c07824 */ /* 0x000fe200078e02c0 */
[----:B------:R-:W-:Y:S01]  /*2920*/  LOP3.LUT R0, R212, 0x200, R83, 0xf8, !PT ;  /* 0x00000200d4007812 */ /* 0x000fe200078ef853 */
[----:B------:R-:W-:Y:S01]  /*2930*/  IMAD.MOV.U32 R3, RZ, RZ, 0x20 ;  /* 0x00000020ff037424 */ /* 0x000fe200078e00ff */
[----:B---3--:R-:W-:Y:S01]  /*2940*/  @!P3 LEA R18, P0, R6, R205, 0x1 ;  /* 0x000000cd0612b211 */ /* 0x008fe200078008ff */
[----:B------:R-:W-:Y:S01]  /*2950*/  VIADD R2, R192, UR5 ;  /* 0x00000005c0027c36 */ /* 0x000fe20008000000 */
[-C--:B------:R-:W-:Y:S02]  /*2960*/  @!P5 LEA.HI.X R29, R4, R203.reuse, R16, 0x1, P2 ;  /* 0x000000cb041dd211 */ /* 0x080fe400010f0c10 */
[----:B------:R-:W-:Y:S01]  /*2970*/  IADD3 R193, PT, PT, R27, R0, RZ ;  /* 0x000000001bc17210 */ /* 0x000fe20007ffe0ff */
[----:B------:R-:W-:Y:S01]  /*2980*/  IMAD.MOV.U32 R0, RZ, RZ, 0x40 ;  /* 0x00000040ff007424 */ /* 0x000fe200078e00ff */
[----:B------:R-:W-:-:S02]  /*2990*/  @!P3 LEA.HI.X R19, R6, R203, R5, 0x1, P0 ;  /* 0x000000cb0613b211 */ /* 0x000fc400000f0c05 */
[----:B------:R-:W-:Y:S02]  /*29a0*/  LEA R193, R193, UR5, 0x1 ;  /* 0x00000005c1c17c11 */ /* 0x000fe4000f8e08ff */
[----:B------:R-:W-:-:S05]  /*29b0*/  R2P PR, R88, 0x6 ;  /* 0x0000000658007804 */ /* 0x000fca0000000000 */
[----:B------:R-:W-:Y:S02]  /*29c0*/  SEL R3, R3, 0xffffffe0, !P1 ;  /* 0xffffffe003037807 */ /* 0x000fe40004800000 */
[----:B------:R-:W-:Y:S01]  /*29d0*/  SEL R0, R0, 0xffffffc0, !P2 ;  /* 0xffffffc000007807 */ /* 0x000fe20005000000 */
[----:B------:R-:W-:Y:S01]  /*29e0*/  @!PT LDS RZ, [RZ] ;  /* 0x00000000fffff984 */ /* 0x000fe20000000800 */
[----:B------:R-:W-:Y:S01]  /*29f0*/  @!PT LDS RZ, [RZ] ;  /* 0x00000000fffff984 */ /* 0x000fe20000000800 */
[----:B------:R-:W-:Y:S01]  /*2a00*/  @!PT LDS RZ, [RZ] ;  /* 0x00000000fffff984 */ /* 0x000fe20000000800 */
[----:B------:R-:W-:Y:S02]  /*2a10*/  @!P6 LDGSTS.E.BYPASS.LTC128B.128 [R211+0x6000], desc[UR14][R8.64] ;  /* 0x0600000008d3efae */ /* 0x000fe4000b981a0e */
[C---:B------:R-:W-:Y:S01]  /*2a20*/  IMAD.IADD R191, R193.reuse, 0x1, R3 ;  /* 0x00000001c1bf7824 */ /* 0x040fe200078e0203 */
[C---:B------:R-:W-:Y:S01]  /*2a30*/  IADD3 R187, PT, PT, R2.reuse, R3, RZ ;  /* 0x0000000302bb7210 */ /* 0x040fe20007ffe0ff */
[--C-:B------:R-:W-:Y:S01]  /*2a40*/  IMAD.IADD R186, R2, 0x1, R0.reuse ;  /* 0x0000000102ba7824 */ /* 0x100fe200078e0200 */
[----:B------:R-:W-:Y:S01]  /*2a50*/  @P6 STS.128 [R211+0x6000], RZ ;  /* 0x006000ffd3006388 */ /* 0x000fe20000000c00 */
[----:B------:R-:W-:-:S03]  /*2a60*/  IMAD.IADD R190, R193, 0x1, R0 ;  /* 0x00000001c1be7824 */ /* 0x000fc600078e0200 */
[----:B------:R-:W-:Y:S01]  /*2a70*/  @P5 STS.128 [R211+0x6800], RZ ;  /* 0x006800ffd3005388 */ /* 0x000fe20000000c00 */
[C---:B------:R-:W-:Y:S01]  /*2a80*/  IADD3 R185, PT, PT, R3.reuse, R186, RZ ;  /* 0x000000ba03b97210 */ /* 0x040fe20007ffe0ff */
[----:B------:R-:W-:Y:S02]  /*2a90*/  IMAD.IADD R189, R3, 0x1, R190 ;  /* 0x0000000103bd7824 */ /* 0x000fe400078e02be */
        /* <DEDUP_REMOVED lines=9> */
[----:B------:R-:W-:Y:S04]  /*2b30*/  @P3 STS.128 [R211+0x7800], RZ ;  /* 0x007800ffd3003388 */ /* 0x000fe80000000c00 */
[----:B------:R-:W-:Y:S01]  /*2b40*/  @!PT LDS RZ, [RZ] ;  /* 0x00000000fffff984 */ /* 0x000fe20000000800 */
[----:B------:R-:W-:Y:S01]  /*2b50*/  @!PT LDS RZ, [RZ] ;  /* 0x00000000fffff984 */ /* 0x000fe20000000800 */
[----:B------:R-:W-:Y:S01]  /*2b60*/  @!PT LDS RZ, [RZ] ;  /* 0x00000000fffff984 */ /* 0x000fe20000000800 */
[----:B------:R3:W-:Y:S04]  /*2b70*/  @!P3 LDGSTS.E.BYPASS.LTC128B.128 [R211+0x7800], desc[UR14][R18.64] ;  /* 0x0780000012d3bfae */ /* 0x0007e8000b981a0e */
[----:B-1----:R-:W-:Y:S04]  /*2b80*/  LDSM.16.M88.4 R12, [R193] ;  /* 0x00000000c10c783b */ /* 0x002fe80000000200 */
[----:B----4-:R-:W1:Y:S04]  /*2b90*/  LDSM.16.M88.4 R20, [R192+UR5+0x4000] ;  /* 0x00400005c014783b */ /* 0x010e680008000200 */
[----:B------:R-:W-:Y:S04]  /*2ba0*/  LDSM.16.M88.4 R4, [R191] ;  /* 0x00000000bf04783b */ /* 0x000fe80000000200 */
[----:B------:R-:W-:Y:S04]  /*2bb0*/  LDSM.16.M88.4 R40, [R187+0x4000] ;  /* 0x00400000bb28783b */ /* 0x000fe80000000200 */
[----:B--2---:R-:W2:Y:S04]  /*2bc0*/  LDSM.16.M88.4 R8, [R193+0x2000] ;  /* 0x00200000c108783b */ /* 0x004ea80000000200 */
[----:B------:R-:W-:Y:S04]  /*2bd0*/  LDSM.16.M88.4 R48, [R190] ;  /* 0x00000000be30783b */ /* 0x000fe80000000200 */
[----:B---3--:R-:W3:Y:S04]  /*2be0*/  LDSM.16.M88.4 R16, [R186+0x4000] ;  /* 0x00400000ba10783b */ /* 0x008ee80000000200 */
[----:B------:R-:W4:Y:S04]  /*2bf0*/  LDSM.16.M88.4 R64, [R191+0x2000] ;  /* 0x00200000bf40783b */ /* 0x000f280000000200 */
[----:B------:R-:W-:Y:S04]  /*2c00*/  LDSM.16.M88.4 R72, [R185+0x4000] ;  /* 0x00400000b948783b */ /* 0x000fe80000000200 */
[----:B------:R-:W5:Y:S04]  /*2c10*/  LDSM.16.M88.4 R36, [R189] ;  /* 0x00000000bd24783b */ /* 0x000f680000000200 */
[----:B------:R-:W5:Y:S01]  /*2c20*/  LDSM.16.M88.4 R44, [R190+0x2000] ;  /* 0x00200000be2c783b */ /* 0x000f620000000200 */
[-C--:B-1----:R-:W-:Y:S03]  /*2c30*/  HMMA.16816.F32.BF16 R76, R12, R20.reuse, RZ ;  /* 0x000000140c4c723c */ /* 0x082fe600000418ff */
[----:B------:R-:W1:Y:S04]  /*2c40*/  LDSM.16.M88.4 R68, [R192+UR5+0x4800] ;  /* 0x00480005c044783b */ /* 0x000e680008000200 */
[----:B------:R-:W1:Y:S04]  /*2c50*/  LDSM.16.M88.4 R32, [R189+0x2000] ;  /* 0x00200000bd20783b */ /* 0x000e680000000200 */
[----:B------:R-:W1:Y:S01]  /*2c60*/  LDSM.16.M88.4 R60, [R187+0x4800] ;  /* 0x00480000bb3c783b */ /* 0x000e620000000200 */
[----:B--2---:R-:W-:Y:S03]  /*2c70*/  HMMA.16816.F32.BF16 R28, R8, R20, RZ ;  /* 0x00000014081c723c */ /* 0x004fe600000418ff */
[----:B------:R-:W0:Y:S05]  /*2c80*/  LDGDEPBAR ;  /* 0x00000000000079af */ /* 0x000e2a0000000000 */
[----:B------:R-:W-:Y:S08]  /*2c90*/  HMMA.16816.F32.BF16 R76, R4, R40, R76 ;  /* 0x00000028044c723c */ /* 0x000ff0000004184c */
[-C--:B------:R-:W-:Y:S08]  /*2ca0*/  HMMA.16816.F32.BF16 R56, R8, R22.reuse, RZ ;  /* 0x000000160838723c */ /* 0x080ff000000418ff */
[----:B------:R-:W-:Y:S08]  /*2cb0*/  HMMA.16816.F32.BF16 R20, R12, R22, RZ ;  /* 0x000000160c14723c */ /* 0x000ff000000418ff */
[----:B---3--:R-:W-:Y:S08]  /*2cc0*/  HMMA.16816.F32.BF16 R76, R48, R16, R76 ;  /* 0x00000010304c723c */ /* 0x008ff0000004184c */
[----:B----4-:R-:W-:Y:S08]  /*2cd0*/  HMMA.16816.F32.BF16 R28, R64, R40, R28 ;  /* 0x00000028401c723c */ /* 0x010ff0000004181c */
[----:B------:R-:W-:Y:S08]  /*2ce0*/  HMMA.16816.F32.BF16 R20, R4, R42, R20 ;  /* 0x0000002a0414723c */ /* 0x000ff00000041814 */
[----:B-----5:R-:W-:Y:S08]  /*2cf0*/  HMMA.16816.F32.BF16 R76, R36, R72, R76 ;  /* 0x00000048244c723c */ /* 0x020ff0000004184c */
[----:B------:R-:W-:Y:S08]  /*2d00*/  HMMA.16816.F32.BF16 R28, R44, R16, R28 ;  /* 0x000000102c1c723c */ /* 0x000ff0000004181c */
[----:B------:R-:W-:Y:S01]  /*2d10*/  HMMA.16816.F32.BF16 R56, R64, R42, R56 ;  /* 0x0000002a4038723c */ /* 0x000fe20000041838 */
[----:B------:R-:W2:Y:S02]  /*2d20*/  LDSM.16.M88.4 R40, [R186+0x4800] ;  /* 0x00480000ba28783b */ /* 0x000ea40000000200 */
[----:B------:R-:W-:Y:S01]  /*2d30*/  FMUL.FTZ R77, R77, UR4 ;  /* 0x000000044d4d7c20 */ /* 0x000fe20008410000 */
[----:B------:R-:W-:Y:S01]  /*2d40*/  FMUL.FTZ R78, R78, UR4 ;  /* 0x000000044e4e7c20 */ /* 0x000fe20008410000 */
[----:B------:R-:W-:Y:S01]  /*2d50*/  FMUL.FTZ R2, R76, UR4 ;  /* 0x000000044c027c20 */ /* 0x000fe20008410000 */
[----:B------:R-:W-:Y:S01]  /*2d60*/  FMUL.FTZ R91, R79, UR4 ;  /* 0x000000044f5b7c20 */ /* 0x000fe20008410000 */
[----:B------:R-:W-:Y:S01]  /*2d70*/  MUFU.TANH R90, R77 ;  /* 0x0000004d005a7308 */ /* 0x000fe20000002400 */
[----:B-1----:R-:W-:Y:S07]  /*2d80*/  HMMA.16816.F32.BF16 R52, R12, R68, RZ ;  /* 0x000000440c34723c */ /* 0x002fee00000418ff */
[----:B------:R1:W-:Y:S01]  /*2d90*/  MUFU.TANH R92, R78 ;  /* 0x0000004e005c7308 */ /* 0x0003e20000002400 */
[----:B------:R-:W-:Y:S07]  /*2da0*/  HMMA.16816.F32.BF16 R20, R48, R18, R20 ;  /* 0x000000123014723c */ /* 0x000fee0000041814 */
[----:B------:R-:W-:Y:S01]  /*2db0*/  MUFU.TANH R2, R2 ;  /* 0x0000000200027308 */ /* 0x000fe20000002400 */
[----:B------:R-:W-:Y:S07]  /*2dc0*/  HMMA.16816.F32.BF16 R28, R32, R72, R28 ;  /* 0x00000048201c723c */ /* 0x000fee000004181c */
[----:B------:R-:W-:Y:S01]  /*2dd0*/  MUFU.TANH R91, R91 ;  /* 0x0000005b005b7308 */ /* 0x000fe20000002400 */
[----:B------:R-:W-:Y:S01]  /*2de0*/  HMMA.16816.F32.BF16 R52, R4, R60, R52 ;  /* 0x0000003c0434723c */ /* 0x000fe20000041834 */
[----:B-1----:R-:W1:Y:S07]  /*2df0*/  LDSM.16.M88.4 R76, [R185+0x4800] ;  /* 0x00480000b94c783b */ /* 0x002e6e0000000200 */
        /* <DEDUP_REMOVED lines=9> */
[----:B------:R3:W4:Y:S01]  /*2e90*/  MUFU.TANH R97, R30 ;  /* 0x0000001e00617308 */ /* 0x0007220000002400 */
[----:B--2---:R-:W-:Y:S07]  /*2ea0*/  HMMA.16816.F32.BF16 R52, R48, R40, R52 ;  /* 0x000000283034723c */ /* 0x004fee0000041834 */
[----:B------:R-:W-:Y:S01]  /*2eb0*/  MUFU.TANH R95, R95 ;  /* 0x0000005f005f7308 */ /* 0x000fe20000002400 */
[----:B------:R-:W-:Y:S03]  /*2ec0*/  HMMA.16816.F32.BF16 R16, R64, R60, R16 ;  /* 0x0000003c4010723c */ /* 0x000fe60000041810 */
[----:B------:R-:W-:Y:S01]  /*2ed0*/  FMUL.FTZ R96, R20, UR4 ;  /* 0x0000000414607c20 */ /* 0x000fe20008410000 */
[----:B------:R-:W-:Y:S01]  /*2ee0*/  FMUL.FTZ R98, R21, UR4 ;  /* 0x0000000415627c20 */ /* 0x000fe20008410000 */
[----:B------:R-:W-:Y:S01]  /*2ef0*/  FMUL.FTZ R99, R22, UR4 ;  /* 0x0000000416637c20 */ /* 0x000fe20008410000 */
[----:B------:R-:W-:-:S02]  /*2f00*/  FMUL.FTZ R100, R23, UR4 ;  /* 0x0000000417647c20 */ /* 0x000fc40008410000 */
[-C--:B------:R-:W-:Y:S01]  /*2f10*/  HMMA.16816.F32.BF16 R20, R12, R70.reuse, RZ ;  /* 0x000000460c14723c */ /* 0x080fe200000418ff */
[----:B------:R-:W-:Y:S07]  /*2f20*/  MUFU.TANH R96, R96 ;  /* 0x0000006000607308 */ /* 0x000fee0000002400 */
[----:B---3--:R-:W-:Y:S01]  /*2f30*/  HMMA.16816.F32.BF16 R28, R8, R70, RZ ;  /* 0x00000046081c723c */ /* 0x008fe200000418ff */
[----:B------:R-:W2:Y:S01]  /*2f40*/  LDSM.16.M88.4 R68, [R192+UR5+0x5000] ;  /* 0x00500005c044783b */ /* 0x000ea20008000200 */
[----:B------:R-:W3:Y:S06]  /*2f50*/  MUFU.TANH R99, R99 ;  /* 0x0000006300637308 */ /* 0x000eec0000002400 */
[----:B------:R-:W-:Y:S01]  /*2f60*/  HMMA.16816.F32.BF16 R56, R32, R74, R56 ;  /* 0x0000004a2038723c */ /* 0x000fe20000041838 */
[----:B------:R-:W-:Y:S01]  /*2f70*/  LDSM.16.M88.4 R72, [R185+0x5000] ;  /* 0x00500000b948783b */ /* 0x000fe20000000200 */
[----:B------:R-:W-:Y:S06]  /*2f80*/  MUFU.TANH R98, R98 ;  /* 0x0000006200627308 */ /* 0x000fec0000002400 */
[----:B-1----:R-:W-:Y:S02]  /*2f90*/  HMMA.16816.F32.BF16 R52, R36, R76, R52 ;  /* 0x0000004c2434723c */ /* 0x002fe40000041834 */
[----:B------:R-:W-:Y:S06]  /*2fa0*/  MUFU.TANH R100, R100 ;  /* 0x0000006400647308 */ /* 0x000fec0000002400 */
[----:B------:R-:W-:Y:S03]  /*2fb0*/  HMMA.16816.F32.BF16 R16, R44, R40, R16 ;  /* 0x000000282c10723c */ /* 0x000fe60000041810 */
[----:B------:R-:W-:Y:S01]  /*2fc0*/  FMUL.FTZ R56, R56, UR4 ;  /* 0x0000000438387c20 */ /* 0x000fe20008410000 */
[----:B------:R-:W-:Y:S01]  /*2fd0*/  FMUL.FTZ R57, R57, UR4 ;  /* 0x0000000439397c20 */ /* 0x000fe20008410000 */
[----:B------:R-:W-:Y:S01]  /*2fe0*/  FMUL.FTZ R58, R58, UR4 ;  /* 0x000000043a3a7c20 */ /* 0x000fe20008410000 */
[----:B------:R-:W-:Y:S01]  /*2ff0*/  FMUL.FTZ R59, R59, UR4 ;  /* 0x000000043b3b7c20 */ /* 0x000fe20008410000 */
[----:B------:R-:W1:Y:S01]  /*3000*/  MUFU.TANH R101, R56 ;  /* 0x0000003800657308 */ /* 0x000e620000002400 */
[----:B------:R-:W-:Y:S03]  /*3010*/  HMMA.16816.F32.BF16 R28, R64, R62, R28 ;  /* 0x0000003e401c723c */ /* 0x000fe6000004181c */
[----:B------:R-:W-:Y:S01]  /*3020*/  FMUL.FTZ R52, R52, UR4 ;  /* 0x0000000434347c20 */ /* 0x000fe20008410000 */
[----:B------:R-:W-:Y:S01]  /*3030*/  FMUL.FTZ R106, R54, UR4 ;  /* 0x00000004366a7c20 */ /* 0x000fe20008410000 */
[----:B------:R-:W-:-:S02]  /*3040*/  FMUL.FTZ R105, R55, UR4 ;  /* 0x0000000437697c20 */ /* 0x000fc40008410000 */
[----:B------:R-:W-:Y:S01]  /*3050*/  MUFU.TANH R102, R57 ;  /* 0x0000003900667308 */ /* 0x000fe20000002400 */
[----:B------:R-:W-:Y:S01]  /*3060*/  HMMA.16816.F32.BF16 R20, R4, R62, R20 ;  /* 0x0000003e0414723c */ /* 0x000fe20000041814 */
[----:B------:R-:W5:Y:S06]  /*3070*/  LDSM.16.M88.4 R60, [R187+0x5000] ;  /* 0x00500000bb3c783b */ /* 0x000f6c0000000200 */
[----:B------:R-:W1:Y:S01]  /*3080*/  MUFU.TANH R103, R58 ;  /* 0x0000003a00677308 */ /* 0x000e620000002400 */
[----:B------:R-:W-:Y:S01]  /*3090*/  HMMA.16816.F32.BF16 R16, R32, R76, R16 ;  /* 0x0000004c2010723c */ /* 0x000fe20000041810 */
[----:B------:R-:W-:-:S06]  /*30a0*/  FMUL.FTZ R77, R53, UR4 ;  /* 0x00000004354d7c20 */ /* 0x000fcc0008410000 */
[----:B------:R2:W-:Y:S01]  /*30b0*/  MUFU.TANH R104, R59 ;  /* 0x0000003b00687308 */ /* 0x0005e20000002400 */
[-C--:B------:R-:W-:Y:S07]  /*30c0*/  HMMA.16816.F32.BF16 R28, R44, R42.reuse, R28 ;  /* 0x0000002a2c1c723c */ /* 0x080fee000004181c */
[----:B------:R4:W-:Y:S01]  /*30d0*/  MUFU.TANH R76, R52 ;  /* 0x00000034004c7308 */ /* 0x0009e20000002400 */
[----:B------:R-:W-:Y:S01]  /*30e0*/  HMMA.16816.F32.BF16 R20, R48, R42, R20 ;  /* 0x0000002a3014723c */ /* 0x000fe20000041814 */
[----:B------:R-:W3:Y:S02]  /*30f0*/  LDSM.16.M88.4 R40, [R186+0x5000] ;  /* 0x00500000ba28783b */ /* 0x000ee40000000200 */
[----:B------:R-:W-:Y:S01]  /*3100*/  FMUL.FTZ R16, R16, UR4 ;  /* 0x0000000410107c20 */ /* 0x000fe20008410000 */
[----:B------:R-:W-:Y:S01]  /*3110*/  FMUL.FTZ R17, R17, UR4 ;  /* 0x0000000411117c20 */ /* 0x000fe20008410000 */
[----:B------:R-:W-:Y:S01]  /*3120*/  FMUL.FTZ R18, R18, UR4 ;  /* 0x0000000412127c20 */ /* 0x000fe20008410000 */
[----:B------:R-:W-:Y:S01]  /*3130*/  FMUL.FTZ R110, R19, UR4 ;  /* 0x00000004136e7c20 */ /* 0x000fe20008410000 */
[----:B------:R-:W-:Y:S01]  /*3140*/  MUFU.TANH R108, R16 ;  /* 0x00000010006c7308 */ /* 0x000fe20000002400 */
[-C--:B--2---:R-:W-:Y:S07]  /*3150*/  HMMA.16816.F32.BF16 R56, R12, R68.reuse, RZ ;  /* 0x000000440c38723c */ /* 0x084fee00000418ff */
[----:B------:R-:W-:Y:S01]  /*3160*/  MUFU.TANH R107, R17 ;  /* 0x00000011006b7308 */ /* 0x000fe20000002400 */
[----:B----4-:R-:W-:Y:S07]  /*3170*/  HMMA.16816.F32.BF16 R52, R8, R68, RZ ;  /* 0x000000440834723c */ /* 0x010fee00000418ff */
[----:B------:R2:W-:Y:S01]  /*3180*/  MUFU.TANH R109, R18 ;  /* 0x00000012006d7308 */ /* 0x0005e20000002400 */
[----:B------:R-:W-:Y:S07]  /*3190*/  HMMA.16816.F32.BF16 R20, R36, R78, R20 ;  /* 0x0000004e2414723c */ /* 0x000fee0000041814 */
[----:B------:R-:W-:Y:S01]  /*31a0*/  MUFU.TANH R106, R106 ;  /* 0x0000006a006a7308 */ /* 0x000fe20000002400 */
        /* <DEDUP_REMOVED lines=10> */
[-C--:B---3--:R-:W-:Y:S07]  /*3250*/  HMMA.16816.F32.BF16 R56, R48, R40.reuse, R56 ;  /* 0x000000283038723c */ /* 0x088fee0000041838 */
[----:B------:R3:W-:Y:S01]  /*3260*/  MUFU.TANH R153, R21 ;  /* 0x0000001500997308 */ /* 0x0007e20000002400 */
[----:B------:R-:W-:Y:S03]  /*3270*/  HMMA.16816.F32.BF16 R52, R44, R40, R52 ;  /* 0x000000282c34723c */ /* 0x000fe60000041834 */
[----:B------:R-:W-:Y:S01]  /*3280*/  FMUL.FTZ R28, R28, UR4 ;  /* 0x000000041c1c7c20 */ /* 0x000fe20008410000 */
[----:B------:R-:W-:Y:S01]  /*3290*/  FMUL.FTZ R111, R29, UR4 ;  /* 0x000000041d6f7c20 */ /* 0x000fe20008410000 */
[----:B------:R-:W-:Y:S01]  /*32a0*/  FMUL.FTZ R112, R30, UR4 ;  /* 0x000000041e707c20 */ /* 0x000fe20008410000 */
[----:B------:R-:W-:Y:S01]  /*32b0*/  FMUL.FTZ R113, R31, UR4 ;  /* 0x000000041f717c20 */ /* 0x000fe20008410000 */
[----:B------:R4:W-:Y:S01]  /*32c0*/  MUFU.TANH R79, R28 ;  /* 0x0000001c004f7308 */ /* 0x0009e20000002400 */
[-C--:B--2---:R-:W-:Y:S07]  /*32d0*/  HMMA.16816.F32.BF16 R16, R12, R70.reuse, RZ ;  /* 0x000000460c10723c */ /* 0x084fee00000418ff */
[----:B------:R-:W-:Y:S01]  /*32e0*/  MUFU.TANH R145, R145 ;  /* 0x0000009100917308 */ /* 0x000fe20000002400 */
[----:B------:R-:W-:Y:S01]  /*32f0*/  HMMA.16816.F32.BF16 R68, R8, R70, RZ ;  /* 0x000000460844723c */ /* 0x000fe200000418ff */
[----:B---3--:R-:W2:Y:S06]  /*3300*/  LDSM.16.M88.4 R20, [R192+UR5+0x5800] ;  /* 0x00580005c014783b */ /* 0x008eac0008000200 */
[----:B------:R-:W-:Y:S01]  /*3310*/  MUFU.TANH R111, R111 ;  /* 0x0000006f006f7308 */ /* 0x000fe20000002400 */
[-C--:B------:R-:W-:Y:S01]  /*3320*/  HMMA.16816.F32.BF16 R56, R36, R72.reuse, R56 ;  /* 0x000000482438723c */ /* 0x080fe20000041838 */
[----:B----4-:R-:W3:Y:S06]  /*3330*/  LDSM.16.M88.4 R28, [R187+0x5800] ;  /* 0x00580000bb1c783b */ /* 0x010eec0000000200 */
[----:B------:R-:W4:Y:S01]  /*3340*/  MUFU.TANH R113, R113 ;  /* 0x0000007100717308 */ /* 0x000f220000002400 */
[----:B------:R-:W-:Y:S07]  /*3350*/  HMMA.16816.F32.BF16 R52, R32, R72, R52 ;  /* 0x000000482034723c */ /* 0x000fee0000041834 */
[----:B------:R-:W5:Y:S01]  /*3360*/  MUFU.TANH R110, R110 ;  /* 0x0000006e006e7308 */ /* 0x000f620000002400 */
[-C--:B------:R-:W-:Y:S03]  /*3370*/  HMMA.16816.F32.BF16 R16, R4, R62.reuse, R16 ;  /* 0x0000003e0410723c */ /* 0x080fe60000041810 */
[----:B------:R-:W-:Y:S01]  /*3380*/  FMUL.FTZ R56, R56, UR4 ;  /* 0x0000000438387c20 */ /* 0x000fe20008410000 */
[----:B------:R-:W-:Y:S01]  /*3390*/  FMUL.FTZ R169, R57, UR4 ;  /* 0x0000000439a97c20 */ /* 0x000fe20008410000 */
[----:B------:R-:W-:Y:S01]  /*33a0*/  FMUL.FTZ R155, R58, UR4 ;  /* 0x000000043a9b7c20 */ /* 0x000fe20008410000 */
[----:B------:R-:W-:Y:S01]  /*33b0*/  FMUL.FTZ R163, R59, UR4 ;  /* 0x000000043ba37c20 */ /* 0x000fe20008410000 */
[----:B------:R2:W-:Y:S01]  /*33c0*/  MUFU.TANH R157, R56 ;  /* 0x00000038009d7308 */ /* 0x0005e20000002400 */
[----:B------:R-:W-:Y:S03]  /*33d0*/  HMMA.16816.F32.BF16 R68, R64, R62, R68 ;  /* 0x0000003e4044723c */ /* 0x000fe60000041844 */
[----:B------:R-:W-:Y:S01]  /*33e0*/  FMUL.FTZ R52, R52, UR4 ;  /* 0x0000000434347c20 */ /* 0x000fe20008410000 */
[----:B------:R-:W-:Y:S01]  /*33f0*/  FMUL.FTZ R72, R53, UR4 ;  /* 0x0000000435487c20 */ /* 0x000fe20008410000 */
[----:B------:R-:W-:Y:S01]  /*3400*/  FMUL.FTZ R140, R54, UR4 ;  /* 0x00000004368c7c20 */ /* 0x000fe20008410000 */
[----:B------:R-:W-:Y:S01]  /*3410*/  FMUL.FTZ R160, R55, UR4 ;  /* 0x0000000437a07c20 */ /* 0x000fe20008410000 */
[----:B------:R1:W-:Y:S05]  /*3420*/  MUFU.TANH R73, R52 ;  /* 0x0000003400497308 */ /* 0x0003ea0000002400 */
[-C--:B------:R-:W-:Y:S03]  /*3430*/  HMMA.16816.F32.BF16 R16, R48, R42.reuse, R16 ;  /* 0x0000002a3010723c */ /* 0x080fe60000041810 */
[----:B------:R-:W-:Y:S05]  /*3440*/  MUFU.TANH R149, R149 ;  /* 0x0000009500957308 */ /* 0x000fea0000002400 */
[----:B------:R-:W-:Y:S01]  /*3450*/  HMMA.16816.F32.BF16 R68, R44, R42, R68 ;  /* 0x0000002a2c44723c */ /* 0x000fe20000041844 */
[----:B------:R-:W4:Y:S02]  /*3460*/  LDSM.16.M88.4 R40, [R186+0x5800] ;  /* 0x00580000ba28783b */ /* 0x000f240000000200 */
[----:B------:R-:W5:Y:S05]  /*3470*/  MUFU.TANH R112, R112 ;  /* 0x0000007000707308 */ /* 0x000f6a0000002400 */
[-C--:B--2---:R-:W-:Y:S03]  /*3480*/  HMMA.16816.F32.BF16 R56, R12, R20.reuse, RZ ;  /* 0x000000140c38723c */ /* 0x084fe600000418ff */
[----:B------:R-:W-:Y:S05]  /*3490*/  MUFU.TANH R155, R155 ;  /* 0x0000009b009b7308 */ /* 0x000fea0000002400 */
[C---:B-1----:R-:W-:Y:S03]  /*34a0*/  HMMA.16816.F32.BF16 R52, R8.reuse, R20, RZ ;  /* 0x000000140834723c */ /* 0x042fe600000418ff */
[----:B------:R-:W1:Y:S05]  /*34b0*/  MUFU.TANH R140, R140 ;  /* 0x0000008c008c7308 */ /* 0x000e6a0000002400 */
[----:B------:R-:W-:Y:S03]  /*34c0*/  HMMA.16816.F32.BF16 R8, R8, R22, RZ ;  /* 0x000000160808723c */ /* 0x000fe600000418ff */
[----:B------:R-:W2:Y:S05]  /*34d0*/  MUFU.TANH R169, R169 ;  /* 0x000000a900a97308 */ /* 0x000eaa0000002400 */
[----:B---3--:R-:W-:Y:S01]  /*34e0*/  HMMA.16816.F32.BF16 R60, R4, R28, R56 ;  /* 0x0000001c043c723c */ /* 0x008fe20000041838 */
[----:B------:R-:W3:Y:S01]  /*34f0*/  LDSM.16.M88.4 R56, [R185+0x5800] ;  /* 0x00580000b938783b */ /* 0x000ee20000000200 */
[----:B------:R-:W-:-:S04]  /*3500*/  DEPBAR.LE SB0, 0x0 ;  /* 0x000080000000791a */ /* 0x000fc80000000000 */
[----:B------:R-:W1:Y:S02]  /*3510*/  MUFU.TANH R163, R163 ;  /* 0x000000a300a37308 */ /* 0x000e640000002400 */
[C---:B------:R-:W-:Y:S06]  /*3520*/  HMMA.16816.F32.BF16 R52, R64.reuse, R28, R52 ;  /* 0x0000001c4034723c */ /* 0x040fec0000041834 */
[----:B------:R-:W1:Y:S02]  /*3530*/  MUFU.TANH R72, R72 ;  /* 0x0000004800487308 */ /* 0x000e640000002400 */
[----:B------:R-:W-:Y:S06]  /*3540*/  HMMA.16816.F32.BF16 R8, R64, R30, R8 ;  /* 0x0000001e4008723c */ /* 0x000fec0000041808 */
[----:B------:R-:W1:Y:S02]  /*3550*/  MUFU.TANH R160, R160 ;  /* 0x000000a000a07308 */ /* 0x000e640000002400 */
[-C--:B------:R-:W-:Y:S08]  /*3560*/  HMMA.16816.F32.BF16 R16, R36, R74.reuse, R16 ;  /* 0x0000004a2410723c */ /* 0x080ff00000041810 */
[----:B------:R-:W-:Y:S01]  /*3570*/  HMMA.16816.F32.BF16 R68, R32, R74, R68 ;  /* 0x0000004a2044723c */ /* 0x000fe20000041844 */
[----:B------:R-:W-:-:S05]  /*3580*/  IMAD.SHL.U32 R74, R88, 0x2, RZ ;  /* 0x00000002584a7824 */ /* 0x000fca00078e00ff */
[----:B------:R-:W-:Y:S02]  /*3590*/  LOP3.LUT R74, R74, 0x6, RZ, 0xc0, !PT ;  /* 0x000000064a4a7812 */ /* 0x000fe400078ec0ff */
[----:B------:R-:W-:Y:S03]  /*35a0*/  HMMA.16816.F32.BF16 R12, R12, R22, RZ ;  /* 0x000000160c0c723c */ /* 0x000fe600000418ff */
[----:B------:R-:W-:Y:S01]  /*35b0*/  FMUL.FTZ R16, R16, UR4 ;  /* 0x0000000410107c20 */ /* 0x000fe20008410000 */
[----:B------:R-:W-:Y:S02]  /*35c0*/  IMAD R74, R89, 0x40, R74 ;  /* 0x00000040594a7824 */ /* 0x000fe400078e024a */
[----:B------:R-:W-:Y:S01]  /*35d0*/  FMUL.FTZ R19, R19, UR4 ;  /* 0x0000000413137c20 */ /* 0x000fe20008410000 */
[----:B------:R-:W-:Y:S01]  /*35e0*/  FMUL.FTZ R17, R17, UR4 ;  /* 0x0000000411117c20 */ /* 0x000fe20008410000 */
[----:B------:R5:W1:Y:S01]  /*35f0*/  MUFU.TANH R167, R16 ;  /* 0x0000001000a77308 */ /* 0x000a620000002400 */
[----:B----4-:R-:W-:Y:S01]  /*3600*/  HMMA.16816.F32.BF16 R52, R44, R40, R52 ;  /* 0x000000282c34723c */ /* 0x010fe20000041834 */
[C---:B------:R-:W-:Y:S01]  /*3610*/  ISETP.GE.AND P1, PT, R74.reuse, R87, PT ;  /* 0x000000574a00720c */ /* 0x040fe20003f26270 */
[----:B------:R-:W-:-:S02]  /*3620*/  VIADD R20, R74, 0x8 ;  /* 0x000000084a147836 */ /* 0x000fc40000000000 */
[----:B------:R-:W-:Y:S01]  /*3630*/  FMUL.FTZ R22, R68, UR4 ;  /* 0x0000000444167c20 */ /* 0x000fe20008410000 */
[----:B------:R-:W-:Y:S01]  /*3640*/  FMUL.FTZ R18, R18, UR4 ;  /* 0x0000000412127c20 */ /* 0x000fe20008410000 */
[----:B------:R-:W-:Y:S01]  /*3650*/  FSEL R64, R97, -INF , !P1 ;  /* 0xff80000061407808 */ /* 0x000fe20004800000 */
[----:B------:R-:W-:Y:S01]  /*3660*/  FMUL.FTZ R69, R69, UR4 ;  /* 0x0000000445457c20 */ /* 0x000fe20008410000 */
[----:B------:R4:W1:Y:S01]  /*3670*/  MUFU.TANH R159, R19 ;  /* 0x00000013009f7308 */ /* 0x0008620000002400 */
[----:B------:R-:W-:Y:S01]  /*3680*/  HMMA.16816.F32.BF16 R8, R44, R42, R8 ;  /* 0x0000002a2c08723c */ /* 0x000fe20000041808 */
[----:B------:R-:W-:Y:S01]  /*3690*/  FSEL R68, R93, -INF , !P1 ;  /* 0xff8000005d447808 */ /* 0x000fe20004800000 */
[----:B------:R-:W-:Y:S01]  /*36a0*/  FMUL.FTZ R70, R70, UR4 ;  /* 0x0000000446467c20 */ /* 0x000fe20008410000 */
[----:B------:R-:W-:Y:S01]  /*36b0*/  ISETP.GE.AND P6, PT, R20, R87, PT ;  /* 0x000000571400720c */ /* 0x000fe20003fc6270 */
[C---:B------:R-:W-:Y:S02]  /*36c0*/  VIADD R20, R74.reuse, 0x10 ;  /* 0x000000104a147836 */ /* 0x040fe40000000000 */
[----:B------:R-:W-:Y:S01]  /*36d0*/  FMUL.FTZ R71, R71, UR4 ;  /* 0x0000000447477c20 */ /* 0x000fe20008410000 */
[----:B------:R2:W1:Y:S01]  /*36e0*/  MUFU.TANH R165, R17 ;  /* 0x0000001100a57308 */ /* 0x0004620000002400 */
[----:B------:R-:W-:Y:S01]  /*36f0*/  HMMA.16816.F32.BF16 R60, R48, R40, R60 ;  /* 0x00000028303c723c */ /* 0x000fe2000004183c */
[----:B-----5:R-:W-:-:S02]  /*3700*/  IADD3 R16, PT, PT, R74, 0x1, RZ ;  /* 0x000000014a107810 */ /* 0x020fc40007ffe0ff */
[----:B------:R-:W-:Y:S02]  /*3710*/  FSEL R99, R99, -INF , !P6 ;  /* 0xff80000063637808 */ /* 0x000fe40007000000 */
[-C--:B------:R-:W-:Y:S01]  /*3720*/  ISETP.GE.AND P0, PT, R16, R87.reuse, PT ;  /* 0x000000571000720c */ /* 0x080fe20003f06270 */
[----:B------:R-:W-:Y:S01]  /*3730*/  VIADD R16, R74, 0x18 ;  /* 0x000000184a107836 */ /* 0x000fe20000000000 */
[----:B------:R-:W-:Y:S01]  /*3740*/  FSEL R41, R96, -INF , !P6 ;  /* 0xff80000060297808 */ /* 0x000fe20007000000 */
[----:B------:R-:W-:Y:S01]  /*3750*/  HMMA.16816.F32.BF16 R12, R4, R30, R12 ;  /* 0x0000001e040c723c */ /* 0x000fe2000004180c */
[----:B----4-:R-:W-:Y:S01]  /*3760*/  FSEL R19, R2, -INF , !P1 ;  /* 0xff80000002137808 */ /* 0x010fe20004800000 */
[----:B------:R-:W-:Y:S01]  /*3770*/  VIADD R2, R74, 0x20 ;  /* 0x000000204a027836 */ /* 0x000fe20000000000 */
[-C--:B------:R-:W-:Y:S01]  /*3780*/  ISETP.GE.AND P2, PT, R16, R87.reuse, PT ;  /* 0x000000571000720c */ /* 0x080fe20003f46270 */
[----:B------:R-:W-:Y:S01]  /*3790*/  VIADD R16, R74, 0x19 ;  /* 0x000000194a107836 */ /* 0x000fe20000000000 */
[----:B------:R-:W-:Y:S01]  /*37a0*/  FSEL R44, R95, -INF , !P0 ;  /* 0xff8000005f2c7808 */ /* 0x000fe20004000000 */
[----:B------:R4:W1:Y:S01]  /*37b0*/  MUFU.TANH R161, R18 ;  /* 0x0000001200a17308 */ /* 0x0008620000002400 */
[----:B------:R-:W-:Y:S01]  /*37c0*/  FSEL R94, R94, -INF , !P0 ;  /* 0xff8000005e5e7808 */ /* 0x000fe20004000000 */
[----:B---3--:R-:W-:Y:S01]  /*37d0*/  HMMA.16816.F32.BF16 R52, R32, R56, R52 ;  /* 0x000000382034723c */ /* 0x008fe20000041834 */
[----:B--2---:R-:W-:Y:S01]  /*37e0*/  FSEL R17, R92, -INF , !P1 ;  /* 0xff8000005c117808 */ /* 0x004fe20004800000 */
[----:B------:R-:W-:Y:S01]  /*37f0*/  VIADD R6, R74, 0x28 ;  /* 0x000000284a067836 */ /* 0x000fe20000000000 */
[----:B------:R-:W-:-:S02]  /*3800*/  ISETP.GE.AND P1, PT, R16, R87, PT ;  /* 0x000000571000720c */ /* 0x000fc40003f26270 */
[----:B------:R-:W-:Y:S01]  /*3810*/  IADD3 R16, PT, PT, R74, 0x21, RZ ;  /* 0x000000214a107810 */ /* 0x000fe20007ffe0ff */
[----:B------:R-:W2:Y:S01]  /*3820*/  MUFU.TANH R22, R22 ;  /* 0x0000001600167308 */ /* 0x000ea20000002400 */
[----:B------:R-:W-:Y:S01]  /*3830*/  FSEL R91, R91, -INF , !P0 ;  /* 0xff8000005b5b7808 */ /* 0x000fe20004000000 */
[----:B------:R-:W-:Y:S01]  /*3840*/  HMMA.16816.F32.BF16 R8, R32, R58, R8 ;  /* 0x0000003a2008723c */ /* 0x000fe20000041808 */
[----:B------:R-:W-:Y:S02]  /*3850*/  FSEL R29, R90, -INF , !P0 ;  /* 0xff8000005a1d7808 */ /* 0x000fe40004000000 */
[-C--:B------:R-:W-:Y:S02]  /*3860*/  ISETP.GE.AND P0, PT, R2, R87.reuse, PT ;  /* 0x000000570200720c */ /* 0x080fe40003f06270 */
[----:B------:R-:W-:Y:S01]  /*3870*/  FSEL R2, R101, -INF , !P6 ;  /* 0xff80000065027808 */ /* 0x000fe20007000000 */
[----:B------:R3:W1:Y:S01]  /*3880*/  MUFU.TANH R162, R69 ;  /* 0x0000004500a27308 */ /* 0x0006620000002400 */
[-C--:B------:R-:W-:Y:S01]  /*3890*/  ISETP.GE.AND P4, PT, R20, R87.reuse, PT ;  /* 0x000000571400720c */ /* 0x080fe20003f86270 */
[----:B------:R-:W-:Y:S01]  /*38a0*/  HMMA.16816.F32.BF16 R60, R36, R56, R60 ;  /* 0x00000038243c723c */ /* 0x000fe2000004183c */
[----:B------:R-:W-:Y:S01]  /*38b0*/  FSEL R56, R103, -INF , !P6 ;  /* 0xff80000067387808 */ /* 0x000fe20007000000 */
[----:B----4-:R-:W-:Y:S01]  /*38c0*/  VIADD R18, R74, 0x9 ;  /* 0x000000094a127836 */ /* 0x010fe20000000000 */
[-C--:B------:R-:W-:Y:S01]  /*38d0*/  ISETP.GE.AND P6, PT, R16, R87.reuse, PT ;  /* 0x000000571000720c */ /* 0x080fe20003fc6270 */
[----:B------:R-:W-:Y:S01]  /*38e0*/  FMUL.FTZ R154, R53, UR4 ;  /* 0x00000004359a7c20 */ /* 0x000fe20008410000 */
[----:B------:R-:W-:Y:S01]  /*38f0*/  FMUL.FTZ R52, R52, UR4 ;  /* 0x0000000434347c20 */ /* 0x000fe20008410000 */
[----:B------:R-:W-:Y:S01]  /*3900*/  FMUL.FTZ R54, R54, UR4 ;  /* 0x0000000436367c20 */ /* 0x000fe20008410000 */
[----:B------:R-:W-:Y:S01]  /*3910*/  P2R R4, PR, RZ, 0x40 ;  /* 0x00000040ff047803 */ /* 0x000fe20000000000 */
[----:B------:R-:W-:Y:S01]  /*3920*/  HMMA.16816.F32.BF16 R12, R48, R42, R12 ;  /* 0x0000002a300c723c */ /* 0x000fe2000004180c */
[-C--:B------:R-:W-:Y:S01]  /*3930*/  ISETP.GE.AND P6, PT, R6, R87.reuse, PT ;  /* 0x000000570600720c */ /* 0x080fe20003fc6270 */
[----:B------:R-:W-:Y:S01]  /*3940*/  VIADD R6, R74, 0x29 ;  /* 0x000000294a067836 */ /* 0x000fe20000000000 */
[----:B------:R-:W-:Y:S01]  /*3950*/  ISETP.GE.AND P5, PT, R18, R87, PT ;  /* 0x000000571200720c */ /* 0x000fe20003fa6270 */
[----:B------:R-:W-:Y:S01]  /*3960*/  FMUL.FTZ R150, R8, UR4 ;  /* 0x0000000408967c20 */ /* 0x000fe20008410000 */
[----:B------:R-:W-:Y:S01]  /*3970*/  FSEL R8, R113, -INF , !P1 ;  /* 0xff80000071087808 */ /* 0x000fe20004800000 */
[----:B------:R3:W4:Y:S01]  /*3980*/  MUFU.TANH R158, R70 ;  /* 0x00000046009e7308 */ /* 0x0007220000002400 */
[----:B------:R-:W-:-:S02]  /*3990*/  FSEL R104, R104, -INF , !P5 ;  /* 0xff80000068687808 */ /* 0x000fc40006800000 */
[----:B------:R-:W-:Y:S02]  /*39a0*/  FSEL R102, R102, -INF , !P5 ;  /* 0xff80000066667808 */ /* 0x000fe40006800000 */
[----:B------:R-:W-:Y:S01]  /*39b0*/  FSEL R31, R100, -INF , !P5 ;  /* 0xff800000641f7808 */ /* 0x000fe20006800000 */
[----:B------:R-:W-:Y:S01]  /*39c0*/  FMUL.FTZ R60, R60, UR4 ;  /* 0x000000043c3c7c20 */ /* 0x000fe20008410000 */
[----:B------:R-:W-:Y:S01]  /*39d0*/  FSEL R47, R98, -INF , !P5 ;  /* 0xff800000622f7808 */ /* 0x000fe20006800000 */
[----:B------:R-:W-:Y:S01]  /*39e0*/  FMUL.FTZ R61, R61, UR4 ;  /* 0x000000043d3d7c20 */ /* 0x000fe20008410000 */
[----:B------:R-:W-:Y:S01]  /*39f0*/  ISETP.GE.AND P5, PT, R6, R87, PT ;  /* 0x000000570600720c */ /* 0x000fe20003fa6270 */
[----:B------:R-:W-:Y:S01]  /*3a00*/  FMUL.FTZ R62, R62, UR4 ;  /* 0x000000043e3e7c20 */ /* 0x000fe20008410000 */
[----:B------:R-:W-:Y:S01]  /*3a10*/  FMUL.FTZ R63, R63, UR4 ;  /* 0x000000043f3f7c20 */ /* 0x000fe20008410000 */
[----:B------:R-:W-:Y:S01]  /*3a20*/  VIADD R6, R74, 0x30 ;  /* 0x000000304a067836 */ /* 0x000fe20000000000 */
[----:B------:R-:W-:Y:S01]  /*3a30*/  FSEL R40, R111, -INF , !P1 ;  /* 0xff8000006f287808 */ /* 0x000fe20004800000 */
[----:B------:R3:W1:Y:S01]  /*3a40*/  MUFU.TANH R152, R71 ;  /* 0x0000004700987308 */ /* 0x0006620000002400 */
[----:B------:R-:W-:Y:S01]  /*3a50*/  FSEL R145, R145, -INF , !P1 ;  /* 0xff80000091917808 */ /* 0x000fe20004800000 */
[----:B------:R-:W-:Y:S01]  /*3a60*/  HMMA.16816.F32.BF16 R36, R36, R58, R12 ;  /* 0x0000003a2424723c */ /* 0x000fe2000004180c */
[----:B------:R-:W-:-:S02]  /*3a70*/  FSEL R153, R153, -INF , !P1 ;  /* 0xff80000099997808 */ /* 0x000fc40004800000 */
[----:B------:R-:W-:Y:S02]  /*3a80*/  IADD3 R18, PT, PT, R74, 0x11, RZ ;  /* 0x000000114a127810 */ /* 0x000fe40007ffe0ff */
[----:B------:R-:W-:Y:S01]  /*3a90*/  ISETP.GE.U32.AND P1, PT, R87, 0x41, PT ;  /* 0x000000415700780c */ /* 0x000fe20003f26070 */
[----:B------:R3:W1:Y:S01]  /*3aa0*/  MUFU.TANH R141, R60 ;  /* 0x0000003c008d7308 */ /* 0x0006620000002400 */
[----:B------:R-:W-:Y:S02]  /*3ab0*/  FSEL R28, R109, -INF , !P4 ;  /* 0xff8000006d1c7808 */ /* 0x000fe40006000000 */
[----:B------:R-:W-:Y:S02]  /*3ac0*/  FSEL R16, R108, -INF , !P4 ;  /* 0xff8000006c107808 */ /* 0x000fe40006000000 */
[----:B------:R-:W-:Y:S02]  /*3ad0*/  FSEL R21, R106, -INF , !P4 ;  /* 0xff8000006a157808 */ /* 0x000fe40006000000 */
[----:B------:R-:W-:Y:S01]  /*3ae0*/  FSEL R23, R76, -INF , !P4 ;  /* 0xff8000004c177808 */ /* 0x000fe20006000000 */
[----:B------:R3:W1:Y:S01]  /*3af0*/  MUFU.TANH R139, R61 ;  /* 0x0000003d008b7308 */ /* 0x0006620000002400 */
[----:B------:R-:W-:-:S02]  /*3b00*/  ISETP.GE.AND P3, PT, R18, R87, PT ;  /* 0x000000571200720c */ /* 0x000fc40003f66270 */
[----:B------:R-:W-:Y:S02]  /*3b10*/  ISETP.GE.AND P4, PT, R6, R87, PT ;  /* 0x000000570600720c */ /* 0x000fe40003f86270 */
[----:B------:R-:W-:Y:S02]  /*3b20*/  IADD3 R6, PT, PT, R74, 0x31, RZ ;  /* 0x000000314a067810 */ /* 0x000fe40007ffe0ff */
[----:B------:R-:W-:Y:S01]  /*3b30*/  FSEL R30, R110, -INF , !P3 ;  /* 0xff8000006e1e7808 */ /* 0x000fe20005800000 */
[----:B------:R3:W1:Y:S01]  /*3b40*/  MUFU.TANH R67, R62 ;  /* 0x0000003e00437308 */ /* 0x0006620000002400 */
[----:B------:R-:W-:Y:S02]  /*3b50*/  FSEL R18, R107, -INF , !P3 ;  /* 0xff8000006b127808 */ /* 0x000fe40005800000 */
[----:B------:R-:W-:Y:S02]  /*3b60*/  FSEL R57, R105, -INF , !P3 ;  /* 0xff80000069397808 */ /* 0x000fe40005800000 */
[----:B------:R-:W-:-:S02]  /*3b70*/  FSEL R53, R77, -INF , !P3 ;  /* 0xff8000004d357808 */ /* 0x000fc40005800000 */
[----:B------:R-:W-:Y:S01]  /*3b80*/  ISETP.GE.AND P3, PT, R6, R87, PT ;  /* 0x000000570600720c */ /* 0x000fe20003f66270 */
[----:B------:R3:W2:Y:S01]  /*3b90*/  MUFU.TANH R65, R63 ;  /* 0x0000003f00417308 */ /* 0x0006a20000002400 */
[----:B------:R-:W-:Y:S01]  /*3ba0*/  VIADD R6, R74, 0x38 ;  /* 0x000000384a067836 */ /* 0x000fe20000000000 */
[----:B------:R-:W-:Y:S02]  /*3bb0*/  FSEL R46, R112, -INF , !P2 ;  /* 0xff800000702e7808 */ /* 0x000fe40005000000 */
[----:B------:R-:W-:Y:S02]  /*3bc0*/  FSEL R50, R79, -INF , !P2 ;  /* 0xff8000004f327808 */ /* 0x000fe40005000000 */
[----:B------:R-:W-:Y:S02]  /*3bd0*/  FSEL R149, R149, -INF , !P2 ;  /* 0xff80000095957808 */ /* 0x000fe40005000000 */
[----:B------:R3:W2:Y:S01]  /*3be0*/  MUFU.TANH R156, R52 ;  /* 0x00000034009c7308 */ /* 0x0006a20000002400 */
[----:B------:R-:W-:-:S02]  /*3bf0*/  FSEL R171, R78, -INF , !P2 ;  /* 0xff8000004eab7808 */ /* 0x000fc40005000000 */
[----:B-1----:R-:W-:Y:S02]  /*3c00*/  FSEL R140, R140, -INF , !P0 ;  /* 0xff8000008c8c7808 */ /* 0x002fe40004000000 */
[----:B------:R-:W-:Y:S02]  /*3c10*/  FSEL R20, R73, -INF , !P0 ;  /* 0xff80000049147808 */ /* 0x000fe40004000000 */
[----:B------:R-:W-:Y:S01]  /*3c20*/  FSEL R155, R155, -INF , !P0 ;  /* 0xff8000009b9b7808 */ /* 0x000fe20004000000 */
[----:B------:R-:W1:Y:S01]  /*3c30*/  MUFU.TANH R154, R154 ;  /* 0x0000009a009a7308 */ /* 0x000e620000002400 */
[----:B------:R-:W-:Y:S01]  /*3c40*/  FSEL R157, R157, -INF , !P0 ;  /* 0xff8000009d9d7808 */ /* 0x000fe20004000000 */
[----:B------:R-:W-:Y:S01]  /*3c50*/  BAR.SYNC.DEFER_BLOCKING 0x0 ;  /* 0x0000000000007b1d */ /* 0x000fe20000010000 */
[----:B------:R-:W-:-:S05]  /*3c60*/  ISETP.GE.AND P2, PT, R6, R87, PT ;  /* 0x000000570600720c */ /* 0x000fca0003f46270 */
[----:B------:R3:W1:Y:S08]  /*3c70*/  MUFU.TANH R148, R54 ;  /* 0x0000003600947308 */ /* 0x0006700000002400 */
[----:B------:R-:W1:Y:S01]  /*3c80*/  MUFU.TANH R150, R150 ;  /* 0x0000009600967308 */ /* 0x000e620000002400 */
[----:B--2-4-:R-:W-:Y:S05]  /*3c90*/  @!P1 BRA `(.L_x_1293) ;  /* 0x0000000000689947 */ /* 0x014fea0003800000 */
        /* <DEDUP_REMOVED lines=12> */
[----:B------:R-:W-:-:S04]  /*3d60*/  LEA R6, P0, R80, R7, 0x5 ;  /* 0x0000000750067211 */ /* 0x000fc800078028ff */
[----:B------:R-:W-:Y:S02]  /*3d70*/  LEA.HI.X R81, R80, R5, R81, 0x5, P0 ;  /* 0x0000000550517211 */ /* 0x000fe400000f2c51 */
        /* <DEDUP_REMOVED lines=9> */
[----:B------:R-:W-:-:S05]  /*3e10*/  LEA.HI.X R35, R6, R206, R81, 0x1, P0 ;  /* 0x000000ce06237211 */ /* 0x000fca00000f0c51 */
[----:B------:R2:W-:Y:S04]  /*3e20*/  LDGSTS.E.BYPASS.LTC128B.128 [R211+0x5800], desc[UR14][R34.64] ;  /* 0x0580000022d37fae */ /* 0x0005e8000b981a0e */
[----:B------:R-:W0:Y:S02]  /*3e30*/  LDGDEPBAR ;  /* 0x00000000000079af */ /* 0x000e240000000000 */
.L_x_1293:
[----:B------:R-:W-:Y:S01]  /*3e40*/  FMNMX3.FTZ R5, R68, R94, R2, !PT ;  /* 0x0000005e44057276 */ /* 0x000fe20007810002 */
[----:B------:R-:W-:Y:S01]  /*3e50*/  FMUL.FTZ R9, R9, UR4 ;  /* 0x0000000409097c20 */ /* 0x000fe20008410000 */
[----:B------:R-:W-:Y:S01]  /*3e60*/  ISETP.NE.AND P0, PT, R4, RZ, PT ;  /* 0x000000ff0400720c */ /* 0x000fe20003f05270 */
[----:B------:R-:W-:Y:S01]  /*3e70*/  FMUL.FTZ R55, R55, UR4 ;  /* 0x0000000437377c20 */ /* 0x000fe20008410000 */
[----:B------:R-:W-:Y:S01]  /*3e80*/  FMNMX3.FTZ R5, R5, R102, R16, !PT ;  /* 0x0000006605057276 */ /* 0x000fe20007810010 */
[----:B------:R-:W4:Y:S01]  /*3e90*/  MUFU.TANH R144, R9 ;  /* 0x0000000900907308 */ /* 0x000f220000002400 */
[----:B------:R-:W-:Y:S01]  /*3ea0*/  FSEL R66, R72, -INF , !P0 ;  /* 0xff80000048427808 */ /* 0x000fe20004000000 */
[----:B------:R-:W-:Y:S01]  /*3eb0*/  FMUL.FTZ R10, R10, UR4 ;  /* 0x000000040a0a7c20 */ /* 0x000fe20008410000 */
[----:B------:R-:W-:Y:S01]  /*3ec0*/  FMNMX3.FTZ R5, R5, R18, R50, !PT ;  /* 0x0000001205057276 */ /* 0x000fe20007810032 */
[----:B------:R-:W-:Y:S01]  /*3ed0*/  FMUL.FTZ R11, R11, UR4 ;  /* 0x000000040b0b7c20 */ /* 0x000fe20008410000 */
[----:B------:R-:W-:Y:S01]  /*3ee0*/  FSEL R22, R22, -INF , !P6 ;  /* 0xff80000016167808 */ /* 0x000fe20007000000 */
[----:B------:R-:W-:Y:S01]  /*3ef0*/  FMUL.FTZ R36, R36, UR4 ;  /* 0x0000000424247c20 */ /* 0x000fe20008410000 */
[----:B------:R-:W-:Y:S01]  /*3f00*/  FMNMX3.FTZ R5, R5, R40, R20, !PT ;  /* 0x0000002805057276 */ /* 0x000fe20007810014 */
[----:B------:R-:W5:Y:S01]  /*3f10*/  MUFU.TANH R146, R55 ;  /* 0x0000003700927308 */ /* 0x000f620000002400 */
[----:B------:R-:W-:Y:S01]  /*3f20*/  IADD3 R74, PT, PT, R74, 0x39, RZ ;  /* 0x000000394a4a7810 */ /* 0x000fe20007ffe0ff */
[----:B------:R-:W-:Y:S01]  /*3f30*/  FMUL.FTZ R37, R37, UR4 ;  /* 0x0000000425257c20 */ /* 0x000fe20008410000 */
[----:B------:R-:W-:Y:S01]  /*3f40*/  FSEL R162, R162, -INF , !P5 ;  /* 0xff800000a2a27808 */ /* 0x000fe20006800000 */
[----:B------:R-:W-:Y:S01]  /*3f50*/  FMUL.FTZ R38, R38, UR4 ;  /* 0x0000000426267c20 */ /* 0x000fe20008410000 */
[----:B------:R-:W-:Y:S01]  /*3f60*/  FSEL R156, R156, -INF , !P4 ;  /* 0xff8000009c9c7808 */ /* 0x000fe20006000000 */
[----:B------:R-:W-:Y:S01]  /*3f70*/  FMUL.FTZ R39, R39, UR4 ;  /* 0x0000000427277c20 */ /* 0x000fe20008410000 */
[----:B------:R-:W-:Y:S01]  /*3f80*/  FMNMX3.FTZ R5, R5, R66, R22, !PT ;  /* 0x0000004205057276 */ /* 0x000fe20007810016 */
[----:B------:R2:W5:Y:S01]  /*3f90*/  MUFU.TANH R138, R10 ;  /* 0x0000000a008a7308 */ /* 0x0005620000002400 */
[----:B------:R-:W-:Y:S01]  /*3fa0*/  FSEL R160, R160, -INF , !P0 ;  /* 0xff800000a0a07808 */ /* 0x000fe20004000000 */
[----:B------:R-:W5:Y:S01]  /*3fb0*/  LDCU UR4, c[0x0][0x45c] ;  /* 0x00008b80ff0477ac */ /* 0x000f620008000800 */
[----:B------:R-:W-:-:S02]  /*3fc0*/  FSEL R163, R163, -INF , !P0 ;  /* 0xff800000a3a37808 */ /* 0x000fc40004000000 */
[----:B------:R-:W-:Y:S02]  /*3fd0*/  FSEL R169, R169, -INF , !P0 ;  /* 0xff800000a9a97808 */ /* 0x000fe40004000000 */
[----:B------:R-:W-:Y:S01]  /*3fe0*/  ISETP.GE.AND P0, PT, R74, R87, PT ;  /* 0x000000574a00720c */ /* 0x000fe20003f06270 */
[----:B------:R-:W5:Y:S01]  /*3ff0*/  MUFU.TANH R132, R11 ;  /* 0x0000000b00847308 */ /* 0x000f620000002400 */
[----:B-1----:R-:W-:Y:S02]  /*4000*/  FSEL R154, R154, -INF , !P3 ;  /* 0xff8000009a9a7808 */ /* 0x002fe40005800000 */
[----:B------:R-:W-:Y:S02]  /*4010*/  FSEL R150, R150, -INF , !P2 ;  /* 0xff80000096967808 */ /* 0x000fe40005000000 */
[----:B------:R-:W-:Y:S02]  /*4020*/  FMNMX3.FTZ R5, R5, R162, R156, !PT ;  /* 0x000000a205057276 */ /* 0x000fe4000781009c */
[----:B----4-:R-:W-:Y:S01]  /*4030*/  FSEL R144, R144, -INF , !P0 ;  /* 0xff80000090907808 */ /* 0x010fe20004000000 */
[----:B------:R-:W1:Y:S01]  /*4040*/  MUFU.TANH R137, R36 ;  /* 0x0000002400897308 */ /* 0x000e620000002400 */
[----:B------:R-:W-:-:S02]  /*4050*/  FMNMX3.FTZ R5, R5, R154, R150, !PT ;  /* 0x0000009a05057276 */ /* 0x000fc40007810096 */
[----:B------:R-:W-:Y:S02]  /*4060*/  FMNMX3.FTZ R7, R64, R44, R56, !PT ;  /* 0x0000002c40077276 */ /* 0x000fe40007810038 */
[----:B------:R-:W-:Y:S02]  /*4070*/  FMNMX.FTZ R5, R144, R5, !PT ;  /* 0x0000000590057209 */ /* 0x000fe40007810000 */
[----:B------:R-:W-:Y:S01]  /*4080*/  FMNMX3.FTZ R7, R7, R104, R28, !PT ;  /* 0x0000006807077276 */ /* 0x000fe2000781001c */
[----:B---3--:R-:W3:Y:S01]  /*4090*/  MUFU.TANH R63, R37 ;  /* 0x00000025003f7308 */ /* 0x008ee20000002400 */
[----:B--2---:R-:W-:Y:S01]  /*40a0*/  FMNMX3.FTZ R10, R19, R29, R41, !PT ;  /* 0x0000001d130a7276 */ /* 0x004fe20007810029 */
[----:B------:R-:W2:Y:S01]  /*40b0*/  SHFL.BFLY PT, R134, R5, 0x2, 0x1f ;  /* 0x0c401f0005867f89 */ /* 0x000ea200000e0000 */
[----:B------:R-:W-:Y:S02]  /*40c0*/  FMNMX3.FTZ R7, R7, R30, R46, !PT ;  /* 0x0000001e07077276 */ /* 0x000fe4000781002e */
[----:B------:R-:W-:-:S02]  /*40d0*/  FSEL R158, R158, -INF , !P6 ;  /* 0xff8000009e9e7808 */ /* 0x000fc40007000000 */
[----:B------:R-:W-:Y:S01]  /*40e0*/  FMNMX3.FTZ R7, R7, R8, R140, !PT ;  /* 0x0000000807077276 */ /* 0x000fe2000781008c */
[----:B------:R-:W4:Y:S01]  /*40f0*/  MUFU.TANH R61, R38 ;  /* 0x00000026003d7308 */ /* 0x000f220000002400 */
[----:B------:R-:W-:Y:S02]  /*4100*/  FMNMX3.FTZ R10, R10, R47, R23, !PT ;  /* 0x0000002f0a0a7276 */ /* 0x000fe40007810017 */
[----:B------:R-:W-:Y:S02]  /*4110*/  FSEL R152, R152, -INF , !P5 ;  /* 0xff80000098987808 */ /* 0x000fe40006800000 */
[----:B------:R-:W-:Y:S02]  /*4120*/  FSEL R148, R148, -INF , !P4 ;  /* 0xff80000094947808 */ /* 0x000fe40006000000 */
[----:B------:R-:W-:Y:S01]  /*4130*/  FMNMX3.FTZ R7, R7, R160, R158, !PT ;  /* 0x000000a007077276 */ /* 0x000fe2000781009e */
[----:B------:R-:W4:Y:S01]  /*4140*/  MUFU.TANH R60, R39 ;  /* 0x00000027003c7308 */ /* 0x000f220000002400 */
[----:B------:R-:W-:-:S02]  /*4150*/  FMNMX3.FTZ R6, R17, R91, R99, !PT ;  /* 0x0000005b11067276 */ /* 0x000fc40007810063 */
[----:B------:R-:W-:Y:S02]  /*4160*/  FMNMX3.FTZ R10, R10, R53, R171, !PT ;  /* 0x000000350a0a7276 */ /* 0x000fe400078100ab */
[----:B-----5:R-:W-:Y:S02]  /*4170*/  FSEL R146, R146, -INF , !P3 ;  /* 0xff80000092927808 */ /* 0x020fe40005800000 */
[----:B------:R-:W-:Y:S02]  /*4180*/  FSEL R138, R138, -INF , !P2 ;  /* 0xff8000008a8a7808 */ /* 0x000fe40005000000 */
[----:B------:R-:W-:Y:S02]  /*4190*/  FMNMX3.FTZ R6, R6, R31, R21, !PT ;  /* 0x0000001f06067276 */ /* 0x000fe40007810015 */
[----:B--2---:R-:W-:Y:S02]  /*41a0*/  FMNMX.FTZ R134, R5, R134, !PT ;  /* 0x0000008605867209 */ /* 0x004fe40007810000 */
[----:B------:R-:W-:-:S02]  /*41b0*/  FMNMX3.FTZ R5, R7, R152, R148, !PT ;  /* 0x0000009807057276 */ /* 0x000fc40007810094 */
[----:B------:R-:W-:Y:S01]  /*41c0*/  FSEL R167, R167, -INF , !P6 ;  /* 0xff800000a7a77808 */ /* 0x000fe20007000000 */
[----:B------:R-:W-:Y:S01]  /*41d0*/  SHFL.BFLY PT, R9, R134, 0x1, 0x1f ;  /* 0x0c201f0086097f89 */ /* 0x000fe200000e0000 */
[----:B------:R-:W-:Y:S02]  /*41e0*/  FMNMX3.FTZ R10, R10, R153, R157, !PT ;  /* 0x000000990a0a7276 */ /* 0x000fe4000781009d */
[----:B------:R-:W-:Y:S02]  /*41f0*/  FSEL R132, R132, -INF , !P0 ;  /* 0xff80000084847808 */ /* 0x000fe40004000000 */
[----:B------:R-:W-:Y:S02]  /*4200*/  FMNMX3.FTZ R5, R5, R146, R138, !PT ;  /* 0x0000009205057276 */ /* 0x000fe4000781008a */
[----:B------:R-:W-:Y:S02]  /*4210*/  FMNMX3.FTZ R6, R6, R57, R149, !PT ;  /* 0x0000003906067276 */ /* 0x000fe40007810095 */
[----:B------:R-:W-:-:S02]  /*4220*/  FSEL R165, R165, -INF , !P5 ;  /* 0xff800000a5a57808 */ /* 0x000fc40006800000 */
[----:B------:R-:W-:Y:S02]  /*4230*/  FSEL R141, R141, -INF , !P4 ;  /* 0xff8000008d8d7808 */ /* 0x000fe40006000000 */
[----:B------:R-:W-:Y:S02]  /*4240*/  FMNMX3.FTZ R10, R10, R169, R167, !PT ;  /* 0x000000a90a0a7276 */ /* 0x000fe400078100a7 */
[----:B------:R-:W-:Y:S02]  /*4250*/  FSEL R161, R161, -INF , !P6 ;  /* 0xff800000a1a17808 */ /* 0x000fe40007000000 */
[----:B------:R-:W-:Y:S02]  /*4260*/  FMNMX.FTZ R4, R132, R5, !PT ;  /* 0x0000000584047209 */ /* 0x000fe40007810000 */
[----:B------:R-:W-:Y:S02]  /*4270*/  FMNMX3.FTZ R6, R6, R145, R155, !PT ;  /* 0x0000009106067276 */ /* 0x000fe4000781009b */
[----:B------:R-:W-:Y:S01]  /*4280*/  FSEL R139, R139, -INF , !P3 ;  /* 0xff8000008b8b7808 */ /* 0x000fe20005800000 */
[----:B------:R-:W2:Y:S01]  /*4290*/  SHFL.BFLY PT, R5, R4, 0x2, 0x1f ;  /* 0x0c401f0004057f89 */ /* 0x000ea200000e0000 */
[----:B-1----:R-:W-:-:S02]  /*42a0*/  FSEL R137, R137, -INF , !P2 ;  /* 0xff80000089897808 */ /* 0x002fc40005000000 */
[----:B------:R-:W-:Y:S02]  /*42b0*/  FMNMX3.FTZ R10, R10, R165, R141, !PT ;  /* 0x000000a50a0a7276 */ /* 0x000fe4000781008d */
[----:B------:R-:W-:Y:S02]  /*42c0*/  FSEL R159, R159, -INF , !P5 ;  /* 0xff8000009f9f7808 */ /* 0x000fe40006800000 */
[----:B------:R-:W-:Y:S02]  /*42d0*/  FSEL R67, R67, -INF , !P4 ;  /* 0xff80000043437808 */ /* 0x000fe40006000000 */
[----:B------:R-:W-:Y:S02]  /*42e0*/  FMNMX3.FTZ R6, R6, R163, R161, !PT ;  /* 0x000000a306067276 */ /* 0x000fe400078100a1 */
[----:B---3--:R-:W-:Y:S02]  /*42f0*/  FSEL R63, R63, -INF , !P0 ;  /* 0xff8000003f3f7808 */ /* 0x008fe40004000000 */
[----:B------:R-:W-:-:S02]  /*4300*/  FMNMX3.FTZ R10, R10, R139, R137, !PT ;  /* 0x0000008b0a0a7276 */ /* 0x000fc40007810089 */
[----:B------:R-:W-:Y:S02]  /*4310*/  FSEL R65, R65, -INF , !P3 ;  /* 0xff80000041417808 */ /* 0x000fe40005800000 */
[----:B----4-:R-:W-:Y:S02]  /*4320*/  FSEL R61, R61, -INF , !P2 ;  /* 0xff8000003d3d7808 */ /* 0x010fe40005000000 */
[----:B------:R-:W-:Y:S02]  /*4330*/  FMNMX3.FTZ R6, R6, R159, R67, !PT ;  /* 0x0000009f06067276 */ /* 0x000fe40007810043 */
[----:B------:R-:W-:Y:S02]  /*4340*/  FMNMX.FTZ R7, R63, R10, !PT ;  /* 0x0000000a3f077209 */ /* 0x000fe40007810000 */
[----:B------:R-:W-:Y:S02]  /*4350*/  FSEL R60, R60, -INF , !P0 ;  /* 0xff8000003c3c7808 */ /* 0x000fe40004000000 */
[----:B------:R-:W-:Y:S01]  /*4360*/  FMNMX3.FTZ R11, R6, R65, R61, !PT ;  /* 0x00000041060b7276 */ /* 0x000fe2000781003d */
[----:B------:R-:W1:Y:S01]  /*4370*/  SHFL.BFLY PT, R136, R7, 0x2, 0x1f ;  /* 0x0c401f0007887f89 */ /* 0x000e6200000e0000 */
[----:B--2---:R-:W-:-:S02]  /*4380*/  FMNMX.FTZ R4, R4, R5, !PT ;  /* 0x0000000504047209 */ /* 0x004fc40007810000 */
[----:B------:R-:W-:Y:S02]  /*4390*/  FMNMX.FTZ R6, R60, R11, !PT ;  /* 0x0000000b3c067209 */ /* 0x000fe40007810000 */
[----:B------:R-:W-:Y:S01]  /*43a0*/  FMNMX.FTZ R134, R134, R9, !PT ;  /* 0x0000000986867209 */ /* 0x000fe20007810000 */
[----:B------:R-:W2:Y:S01]  /*43b0*/  SHFL.BFLY PT, R133, R4, 0x1, 0x1f ;  /* 0x0c201f0004857f89 */ /* 0x000ea200000e0000 */
[----:B------:R-:W-:Y:S02]  /*43c0*/  LOP3.LUT R188, R83, 0x200, RZ, 0xc0, !PT ;  /* 0x0000020053bc7812 */ /* 0x000fe400078ec0ff */
[----:B------:R-:W-:Y:S01]  /*43d0*/  FSETP.NEU.FTZ.AND P0, PT, R134, -INF , PT ;  /* 0xff8000008600780b */ /* 0x000fe20003f1d000 */
[----:B------:R-:W3:Y:S01]  /*43e0*/  SHFL.BFLY PT, R135, R6, 0x2, 0x1f ;  /* 0x0c401f0006877f89 */ /* 0x000ee200000e0000 */
[----:B------:R-:W-:Y:S01]  /*43f0*/  IADD3 R188, PT, PT, R188, R27, RZ ;  /* 0x0000001bbcbc7210 */ /* 0x000fe20007ffe0ff */
[----:B------:R-:W-:-:S03]  /*4400*/  FMUL.FTZ R151, R134, UR4 ;  /* 0x0000000486977c20 */ /* 0x000fc60008410000 */
[----:B------:R-:W-:Y:S02]  /*4410*/  LEA R188, R188, UR5, 0x1 ;  /* 0x00000005bcbc7c11 */ /* 0x000fe4000f8e08ff */
[----:B------:R-:W-:Y:S02]  /*4420*/  FSEL R151, R151, RZ, P0 ;  /* 0x000000ff97977208 */ /* 0x000fe40000000000 */
[-C--:B------:R-:W-:Y:S01]  /*4430*/  IADD3 R143, PT, PT, R0, R188.reuse, RZ ;  /* 0x000000bc008f7210 */ /* 0x080fe20007ffe0ff */
[----:B------:R-:W-:Y:S01]  /*4440*/  LDSM.16.MT88.4 R116, [R188+0x6000] ;  /* 0x00600000bc74783b */ /* 0x000fe20000004200 */
[C---:B------:R-:W-:Y:S01]  /*4450*/  IADD3 R184, PT, PT, R3.reuse, R188, RZ ;  /* 0x000000bc03b87210 */ /* 0x040fe20007ffe0ff */
[--C-:B------:R-:W-:Y:S01]  /*4460*/  FFMA.FTZ R33, R2, UR4, -R151.reuse ;  /* 0x0000000402217c23 */ /* 0x100fe20008010897 */
[----:B------:R-:W-:Y:S01]  /*4470*/  IADD3 R142, PT, PT, R3, R143, RZ ;  /* 0x0000008f038e7210 */ /* 0x000fe20007ffe0ff */
[--C-:B------:R-:W-:Y:S01]  /*4480*/  FFMA.FTZ R2, R102, UR4, -R151.reuse ;  /* 0x0000000466027c23 */ /* 0x100fe20008010897 */
[----:B-1----:R-:W-:Y:S01]  /*4490*/  FMNMX.FTZ R136, R7, R136, !PT ;  /* 0x0000008807887209 */ /* 0x002fe20007810000 */
[----:B------:R-:W-:Y:S01]  /*44a0*/  LDSM.16.MT88.4 R100, [R184+0x6000] ;  /* 0x00600000b864783b */ /* 0x000fe20000004200 */
[--C-:B------:R-:W-:Y:S01]  /*44b0*/  FFMA.FTZ R35, R68, UR4, -R151.reuse ;  /* 0x0000000444237c23 */ /* 0x100fe20008010897 */
[--C-:B------:R-:W-:Y:S01]  /*44c0*/  FFMA.FTZ R32, R94, UR4, -R151.reuse ;  /* 0x000000045e207c23 */ /* 0x100fe20008010897 */
[----:B------:R-:W-:Y:S01]  /*44d0*/  MUFU.EX2 R33, R33 ;  /* 0x0000002100217308 */ /* 0x000fe20000000800 */
[----:B------:R-:W1:Y:S01]  /*44e0*/  SHFL.BFLY PT, R9, R136, 0x1, 0x1f ;  /* 0x0c201f0088097f89 */ /* 0x000e6200000e0000 */
[----:B--2---:R-:W-:Y:S01]  /*44f0*/  FMNMX.FTZ R133, R4, R133, !PT ;  /* 0x0000008504857209 */ /* 0x004fe20007810000 */
[--C-:B------:R-:W-:Y:S01]  /*4500*/  FFMA.FTZ R48, R16, UR4, -R151.reuse ;  /* 0x0000000410307c23 */ /* 0x100fe20008010897 */
[----:B------:R-:W-:Y:S01]  /*4510*/  MUFU.EX2 R35, R35 ;  /* 0x0000002300237308 */ /* 0x000fe20000000800 */
[----:B---3--:R-:W-:Y:S01]  /*4520*/  FMNMX.FTZ R135, R6, R135, !PT ;  /* 0x0000008706877209 */ /* 0x008fe20007810000 */
[----:B------:R-:W-:Y:S01]  /*4530*/  LDSM.16.MT88.4 R84, [R143+0x6000] ;  /* 0x006000008f54783b */ /* 0x000fe20000004200 */
[C---:B------:R-:W-:Y:S01]  /*4540*/  FMUL.FTZ R147, R133.reuse, UR4 ;  /* 0x0000000485937c20 */ /* 0x040fe20008410000 */
[----:B------:R-:W-:Y:S01]  /*4550*/  FSETP.NEU.FTZ.AND P0, PT, R133, -INF , PT ;  /* 0xff8000008500780b */ /* 0x000fe20003f1d000 */
[----:B------:R-:W2:Y:S01]  /*4560*/  MUFU.EX2 R32, R32 ;  /* 0x0000002000207308 */ /* 0x000ea20000000800 */
[----:B------:R-:W3:Y:S01]  /*4570*/  SHFL.BFLY PT, R10, R135, 0x1, 0x1f ;  /* 0x0c201f00870a7f89 */ /* 0x000ee200000e0000 */
[--C-:B------:R-:W-:Y:S01]  /*4580*/  FFMA.FTZ R156, R156, UR4, -R151.reuse ;  /* 0x000000049c9c7c23 */ /* 0x100fe20008010897 */
[----:B------:R-:W-:Y:S01]  /*4590*/  FSEL R147, R147, RZ, P0 ;  /* 0x000000ff93937208 */ /* 0x000fe20000000000 */
[----:B------:R-:W4:Y:S01]  /*45a0*/  MUFU.EX2 R2, R2 ;  /* 0x0000000200027308 */ /* 0x000f220000000800 */
[----:B------:R-:W5:Y:S01]  /*45b0*/  LDSM.16.MT88.4 R4, [R142+0x6000] ;  /* 0x006000008e04783b */ /* 0x000f620000004200 */
        /* <DEDUP_REMOVED lines=8> */
[----:B------:R-:W-:Y:S01]  /*4640*/  MUFU.EX2 R27, R27 ;  /* 0x0000001b001b7308 */ /* 0x000fe20000000800 */
[----:B------:R-:W-:Y:S01]  /*4650*/  FFMA.FTZ R49, R8, UR4, -R147 ;  /* 0x0000000408317c23 */ /* 0x000fe20008010893 */
[----:B-1----:R-:W-:Y:S01]  /*4660*/  FMNMX.FTZ R136, R136, R9, !PT ;  /* 0x0000000988887209 */ /* 0x002fe20007810000 */
[----:B------:R-:W-:Y:S01]  /*4670*/  FFMA.FTZ R9, R50, UR4, -R151 ;  /* 0x0000000432097c23 */ /* 0x000fe20008010897 */
[----:B------:R-:W1:Y:S01]  /*4680*/  MUFU.EX2 R34, R34 ;  /* 0x0000002200227308 */ /* 0x000e620000000800 */
[----:B------:R-:W-:Y:S01]  /*4690*/  LDSM.16.MT88.4 R12, [R184+0x6800] ;  /* 0x00680000b80c783b */ /* 0x000fe20000004200 */
[C---:B------:R-:W-:Y:S01]  /*46a0*/  FSETP.NEU.FTZ.AND P0, PT, R136.reuse, -INF , PT ;  /* 0xff8000008800780b */ /* 0x040fe20003f1d000 */
[----:B------:R-:W-:Y:S01]  /*46b0*/  FMUL.FTZ R64, R136, UR4 ;  /* 0x0000000488407c20 */ /* 0x000fe20008410000 */
[----:B------:R-:W-:Y:S01]  /*46c0*/  MUFU.EX2 R37, R37 ;  /* 0x0000002500257308 */ /* 0x000fe20000000800 */
[----:B--2---:R-:W-:Y:S01]  /*46d0*/  F2FP.BF16.F32.PACK_AB R72, R32, R35 ;  /* 0x000000232048723e */ /* 0x004fe200000010ff */
[--C-:B------:R-:W-:Y:S01]  /*46e0*/  FFMA.FTZ R50, R46, UR4, -R147.reuse ;  /* 0x000000042e327c23 */ /* 0x100fe20008010893 */
[----:B---3--:R-:W-:Y:S01]  /*46f0*/  FMNMX.FTZ R135, R135, R10, !PT ;  /* 0x0000000a87877209 */ /* 0x008fe20007810000 */
[----:B------:R-:W2:Y:S01]  /*4700*/  MUFU.EX2 R0, R0 ;  /* 0x0000000000007308 */ /* 0x000ea20000000800 */
[----:B------:R-:W-:Y:S01]  /*4710*/  FSEL R64, R64, RZ, P0 ;  /* 0x000000ff40407208 */ /* 0x000fe20000000000 */
[----:B------:R-:W-:Y:S01]  /*4720*/  FFMA.FTZ R152, R152, UR4, -R147 ;  /* 0x0000000498987c23 */ /* 0x000fe20008010893 */
[C---:B------:R-:W-:Y:S01]  /*4730*/  FSETP.NEU.FTZ.AND P0, PT, R135.reuse, -INF , PT ;  /* 0xff8000008700780b */ /* 0x040fe20003f1d000 */
[----:B------:R-:W-:Y:S01]  /*4740*/  FMUL.FTZ R62, R135, UR4 ;  /* 0x00000004873e7c20 */ /* 0x000fe20008410000 */
[----:B----4-:R-:W-:Y:S01]  /*4750*/  F2FP.BF16.F32.PACK_AB R74, R2, R33 ;  /* 0x00000021024a723e */ /* 0x010fe200000010ff */
[--C-:B------:R-:W-:Y:S01]  /*4760*/  FFMA.FTZ R38, R47, UR4, -R64.reuse ;  /* 0x000000042f267c23 */ /* 0x100fe20008010840 */
[--C-:B------:R-:W-:Y:S01]  /*4770*/  FFMA.FTZ R39, R41, UR4, -R64.reuse ;  /* 0x0000000429277c23 */ /* 0x100fe20008010840 */
[--C-:B------:R-:W-:Y:S01]  /*4780*/  FFMA.FTZ R47, R40, UR4, -R151.reuse ;  /* 0x00000004282f7c23 */ /* 0x100fe20008010897 */
[----:B------:R-:W-:Y:S01]  /*4790*/  FSEL R62, R62, RZ, P0 ;  /* 0x000000ff3e3e7208 */ /* 0x000fe20000000000 */
[--C-:B------:R-:W-:Y:S01]  /*47a0*/  FFMA.FTZ R45, R19, UR4, -R64.reuse ;  /* 0x00000004132d7c23 */ /* 0x100fe20008010840 */
[----:B------:R-:W-:Y:S01]  /*47b0*/  FFMA.FTZ R44, R29, UR4, -R64 ;  /* 0x000000041d2c7c23 */ /* 0x000fe20008010840 */
[----:B------:R-:W-:Y:S01]  /*47c0*/  FFMA.FTZ R41, R18, UR4, -R151 ;  /* 0x0000000412297c23 */ /* 0x000fe20008010897 */
[----:B------:R3:W-:Y:S01]  /*47d0*/  MUFU.EX2 R40, R9 ;  /* 0x0000000900287308 */ /* 0x0007e20000000800 */
[--C-:B------:R-:W-:Y:S01]  /*47e0*/  FFMA.FTZ R43, R17, UR4, -R62.reuse ;  /* 0x00000004112b7c23 */ /* 0x100fe2000801083e */
[--C-:B------:R-:W-:Y:S01]  /*47f0*/  FFMA.FTZ R3, R31, UR4, -R62.reuse ;  /* 0x000000041f037c23 */ /* 0x100fe2000801083e */
[----:B------:R-:W4:Y:S01]  /*4800*/  LDSM.16.MT88.4 R16, [R188+0x6800] ;  /* 0x00680000bc10783b */ /* 0x000f220000004200 */
[--C-:B------:R-:W-:Y:S01]  /*4810*/  FFMA.FTZ R42, R91, UR4, -R62.reuse ;  /* 0x000000045b2a7c23 */ /* 0x100fe2000801083e */
[----:B------:R-:W-:Y:S01]  /*4820*/  FFMA.FTZ R36, R99, UR4, -R62 ;  /* 0x0000000463247c23 */ /* 0x000fe2000801083e */
[----:B------:R-:W-:Y:S01]  /*4830*/  MUFU.EX2 R45, R45 ;  /* 0x0000002d002d7308 */ /* 0x000fe20000000800 */
[----:B------:R-:W-:Y:S01]  /*4840*/  LDSM.16.MT88.4 R28, [R142+0x6800] ;  /* 0x006800008e1c783b */ /* 0x000fe20000004200 */
[----:B-1----:R-:W-:Y:S01]  /*4850*/  F2FP.BF16.F32.PACK_AB R73, R34, R27 ;  /* 0x0000001b2249723e */ /* 0x002fe200000010ff */
[--C-:B------:R-:W-:Y:S01]  /*4860*/  FFMA.FTZ R55, R23, UR4, -R64.reuse ;  /* 0x0000000417377c23 */ /* 0x100fe20008010840 */
[----:B------:R-:W1:Y:S01]  /*4870*/  MUFU.EX2 R44, R44 ;  /* 0x0000002c002c7308 */ /* 0x000e620000000800 */
[----:B--2---:R-:W-:Y:S01]  /*4880*/  F2FP.BF16.F32.PACK_AB R75, R0, R37 ;  /* 0x00000025004b723e */ /* 0x004fe200000010ff */
[----:B------:R-:W-:Y:S01]  /*4890*/  FFMA.FTZ R54, R171, UR4, -R64 ;  /* 0x00000004ab367c23 */ /* 0x000fe20008010840 */
[--C-:B------:R-:W-:Y:S01]  /*48a0*/  FFMA.FTZ R58, R21, UR4, -R62.reuse ;  /* 0x00000004153a7c23 */ /* 0x100fe2000801083e */
[----:B---3--:R-:W2:Y:S01]  /*48b0*/  LDSM.16.MT88.4 R8, [R143+0x6800] ;  /* 0x006800008f08783b */ /* 0x008ea20000004200 */
[----:B------:R-:W-:Y:S01]  /*48c0*/  MUFU.EX2 R39, R39 ;  /* 0x0000002700277308 */ /* 0x000fe20000000800 */
[--C-:B------:R-:W-:Y:S01]  /*48d0*/  FFMA.FTZ R57, R57, UR4, -R62.reuse ;  /* 0x0000000439397c23 */ /* 0x100fe2000801083e */
[--C-:B------:R-:W-:Y:S01]  /*48e0*/  FFMA.FTZ R56, R149, UR4, -R62.reuse ;  /* 0x0000000495387c23 */ /* 0x100fe2000801083e */
[C---:B------:R-:W-:Y:S01]  /*48f0*/  HMMA.16816.F32.BF16 R124, R72.reuse, R116, RZ ;  /* 0x00000074487c723c */ /* 0x040fe200000418ff */
[----:B------:R-:W3:Y:S01]  /*4900*/  MUFU.EX2 R38, R38 ;  /* 0x0000002600267308 */ /* 0x000ee20000000800 */
[--C-:B------:R-:W-:Y:S01]  /*4910*/  FFMA.FTZ R59, R145, UR4, -R62.reuse ;  /* 0x00000004913b7c23 */ /* 0x100fe2000801083e */
[----:B------:R-:W-:Y:S01]  /*4920*/  FFMA.FTZ R145, R140, UR4, -R147 ;  /* 0x000000048c917c23 */ /* 0x000fe20008010893 */
[----:B------:R-:W-:Y:S01]  /*4930*/  FFMA.FTZ R149, R162, UR4, -R151 ;  /* 0x00000004a2957c23 */ /* 0x000fe20008010897 */
[----:B------:R-:W-:Y:S01]  /*4940*/  MUFU.EX2 R43, R43 ;  /* 0x0000002b002b7308 */ /* 0x000fe20000000800 */
[----:B-1----:R-:W-:Y:S01]  /*4950*/  F2FP.BF16.F32.PACK_AB R68, R44, R45 ;  /* 0x0000002d2c44723e */ /* 0x002fe200000010ff */
[----:B------:R-:W-:Y:S01]  /*4960*/  FFMA.FTZ R140, R160, UR4, -R147 ;  /* 0x00000004a08c7c23 */ /* 0x000fe20008010893 */
[C---:B------:R-:W-:Y:S01]  /*4970*/  HMMA.16816.F32.BF16 R108, R72.reuse, R100, RZ ;  /* 0x00000064486c723c */ /* 0x040fe200000418ff */
[----:B------:R-:W1:Y:S01]  /*4980*/  MUFU.EX2 R42, R42 ;  /* 0x0000002a002a7308 */ /* 0x000e620000000800 */
[--C-:B------:R-:W-:Y:S01]  /*4990*/  FFMA.FTZ R155, R155, UR4, -R62.reuse ;  /* 0x000000049b9b7c23 */ /* 0x100fe2000801083e */
[--C-:B------:R-:W-:Y:S01]  /*49a0*/  FFMA.FTZ R160, R163, UR4, -R62.reuse ;  /* 0x00000004a3a07c23 */ /* 0x100fe2000801083e */
[--C-:B------:R-:W-:Y:S01]  /*49b0*/  FFMA.FTZ R162, R159, UR4, -R62.reuse ;  /* 0x000000049fa27c23 */ /* 0x100fe2000801083e */
[----:B------:R-:W-:Y:S01]  /*49c0*/  MUFU.EX2 R36, R36 ;  /* 0x0000002400247308 */ /* 0x000fe20000000800 */
[----:B------:R-:W-:Y:S01]  /*49d0*/  FFMA.FTZ R161, R161, UR4, -R62 ;  /* 0x00000004a1a17c23 */ /* 0x000fe2000801083e */
[----:B---3--:R-:W-:Y:S01]  /*49e0*/  F2FP.BF16.F32.PACK_AB R70, R38, R39 ;  /* 0x000000272646723e */ /* 0x008fe200000010ff */
[C---:B------:R-:W-:Y:S01]  /*49f0*/  HMMA.16816.F32.BF16 R92, R72.reuse, R84, RZ ;  /* 0x00000054485c723c */ /* 0x040fe200000418ff */
[----:B------:R-:W3:Y:S01]  /*4a00*/  MUFU.EX2 R3, R3 ;  /* 0x0000000300037308 */ /* 0x000ee20000000800 */
[----:B------:R-:W-:Y:S01]  /*4a10*/  FADD.FTZ R44, R45, R44 ;  /* 0x0000002c2d2c7221 */ /* 0x000fe20000010000 */
[----:B------:R-:W-:Y:S01]  /*4a20*/  FADD.FTZ R32, R35, R32 ;  /* 0x0000002023207221 */ /* 0x000fe20000010000 */
[----:B------:R-:W-:Y:S01]  /*4a30*/  FADD.FTZ R34, R27, R34 ;  /* 0x000000221b227221 */ /* 0x000fe20000010000 */
[----:B------:R-:W-:Y:S01]  /*4a40*/  MUFU.EX2 R48, R48 ;  /* 0x0000003000307308 */ /* 0x000fe20000000800 */
[----:B------:R-:W-:Y:S01]  /*4a50*/  FADD.FTZ R39, R39, R44 ;  /* 0x0000002c27277221 */ /* 0x000fe20000010000 */
[----:B-1----:R-:W-:Y:S01]  /*4a60*/  F2FP.BF16.F32.PACK_AB R69, R42, R43 ;  /* 0x0000002b2a45723e */ /* 0x002fe200000010ff */
[C---:B-----5:R-:W-:Y:S01]  /*4a70*/  HMMA.16816.F32.BF16 R76, R72.reuse, R4, RZ ;  /* 0x00000004484c723c */ /* 0x060fe200000418ff */
[----:B------:R-:W1:Y:S01]  /*4a80*/  MUFU.EX2 R41, R41 ;  /* 0x0000002900297308 */ /* 0x000e620000000800 */
[----:B------:R-:W-:Y:S01]  /*4a90*/  FADD.FTZ R43, R43, R42 ;  /* 0x0000002a2b2b7221 */ /* 0x000fe20000010000 */
[----:B------:R-:W-:Y:S01]  /*4aa0*/  FADD.FTZ R33, R33, R32 ;  /* 0x0000002021217221 */ /* 0x000fe20000010000 */
[----:B------:R-:W-:Y:S01]  /*4ab0*/  FADD.FTZ R37, R37, R34 ;  /* 0x0000002225257221 */ /* 0x000fe20000010000 */
[----:B------:R-:W-:Y:S01]  /*4ac0*/  MUFU.EX2 R47, R47 ;  /* 0x0000002f002f7308 */ /* 0x000fe20000000800 */
[----:B------:R-:W-:Y:S01]  /*4ad0*/  FADD.FTZ R38, R38, R39 ;  /* 0x0000002726267221 */ /* 0x000fe20000010000 */
[C---:B---3--:R-:W-:Y:S01]  /*4ae0*/  F2FP.BF16.F32.PACK_AB R71, R3.reuse, R36 ;  /* 0x000000240347723e */ /* 0x048fe200000010ff */
[C---:B------:R-:W-:Y:S01]  /*4af0*/  HMMA.16816.F32.BF16 R120, R72.reuse, R118, RZ ;  /* 0x000000764878723c */ /* 0x040fe200000418ff */
[----:B------:R-:W-:Y:S01]  /*4b00*/  MUFU.EX2 R51, R51 ;  /* 0x0000003300337308 */ /* 0x000fe20000000800 */
[----:B------:R-:W-:Y:S01]  /*4b10*/  FADD.FTZ R36, R36, R43 ;  /* 0x0000002b24247221 */ /* 0x000fe20000010000 */
[----:B------:R-:W-:Y:S01]  /*4b20*/  FADD.FTZ R33, R2, R33 ;  /* 0x0000002102217221 */ /* 0x000fe20000010000 */
[----:B------:R-:W-:Y:S01]  /*4b30*/  FADD.FTZ R0, R0, R37 ;  /* 0x0000002500007221 */ /* 0x000fe20000010000 */
[----:B------:R3:W5:Y:S01]  /*4b40*/  MUFU.EX2 R46, R52 ;  /* 0x00000034002e7308 */ /* 0x0007620000000800 */
[----:B------:R-:W-:Y:S01]  /*4b50*/  FADD.FTZ R3, R3, R36 ;  /* 0x0000002403037221 */ /* 0x000fe20000010000 */
[--C-:B------:R-:W-:Y:S01]  /*4b60*/  FFMA.FTZ R219, R132, UR4, -R147.reuse ;  /* 0x0000000484db7c23 */ /* 0x100fe20008010893 */
[----:B------:R-:W-:Y:S01]  /*4b70*/  HMMA.16816.F32.BF16 R104, R72, R102, RZ ;  /* 0x000000664868723c */ /* 0x000fe200000418ff */
[----:B------:R-:W-:Y:S01]  /*4b80*/  MUFU.EX2 R50, R50 ;  /* 0x0000003200327308 */ /* 0x000fe20000000800 */
[--C-:B------:R-:W-:Y:S01]  /*4b90*/  FFMA.FTZ R148, R148, UR4, -R147.reuse ;  /* 0x0000000494947c23 */ /* 0x100fe20008010893 */
[----:B------:R-:W-:-:S02]  /*4ba0*/  FFMA.FTZ R138, R138, UR4, -R147 ;  /* 0x000000048a8a7c23 */ /* 0x000fc40008010893 */
[----:B------:R-:W4:Y:S03]  /*4bb0*/  MUFU.EX2 R49, R49 ;  /* 0x0000003100317308 */ /* 0x000f260000000800 */
[C---:B------:R-:W-:Y:S01]  /*4bc0*/  HMMA.16816.F32.BF16 R88, R72.reuse, R86, RZ ;  /* 0x000000564858723c */ /* 0x040fe200000418ff */
[----:B------:R-:W-:Y:S01]  /*4bd0*/  MUFU.EX2 R55, R55 ;  /* 0x0000003700377308 */ /* 0x000fe20000000800 */
[--C-:B---3--:R-:W-:Y:S01]  /*4be0*/  FFMA.FTZ R52, R53, UR4, -R64.reuse ;  /* 0x0000000435347c23 */ /* 0x108fe20008010840 */
[--C-:B------:R-:W-:Y:S02]  /*4bf0*/  FFMA.FTZ R53, R153, UR4, -R64.reuse ;  /* 0x0000000499357c23 */ /* 0x100fe40008010840 */
[----:B------:R-:W-:Y:S01]  /*4c00*/  MUFU.EX2 R54, R54 ;  /* 0x0000003600367308 */ /* 0x000fe20000000800 */
[----:B------:R-:W-:Y:S01]  /*4c10*/  FFMA.FTZ R153, R158, UR4, -R147 ;  /* 0x000000049e997c23 */ /* 0x000fe20008010893 */
[----:B------:R-:W-:Y:S01]  /*4c20*/  FFMA.FTZ R158, R167, UR4, -R64 ;  /* 0x00000004a79e7c23 */ /* 0x000fe20008010840 */
[----:B------:R-:W-:Y:S01]  /*4c30*/  HMMA.16816.F32.BF16 R72, R72, R6, RZ ;  /* 0x000000064848723c */ /* 0x000fe200000418ff */
[----:B------:R-:W3:Y:S04]  /*4c40*/  MUFU.EX2 R52, R52 ;  /* 0x0000003400347308 */ /* 0x000ee80000000800 */
[----:B------:R-:W-:Y:S03]  /*4c50*/  MUFU.EX2 R53, R53 ;  /* 0x0000003500357308 */ /* 0x000fe60000000800 */
[C---:B------:R-:W-:Y:S01]  /*4c60*/  HMMA.16816.F32.BF16 R96, R68.reuse, R84, RZ ;  /* 0x000000544460723c */ /* 0x040fe200000418ff */
[----:B------:R-:W-:Y:S04]  /*4c70*/  MUFU.EX2 R58, R58 ;  /* 0x0000003a003a7308 */ /* 0x000fe80000000800 */
[----:B------:R-:W3:Y:S03]  /*4c80*/  MUFU.EX2 R57, R57 ;  /* 0x0000003900397308 */ /* 0x000ee60000000800 */
[C---:B------:R-:W-:Y:S01]  /*4c90*/  HMMA.16816.F32.BF16 R128, R68.reuse, R116, RZ ;  /* 0x000000744480723c */ /* 0x040fe200000418ff */
[----:B------:R-:W-:Y:S04]  /*4ca0*/  MUFU.EX2 R56, R56 ;  /* 0x0000003800387308 */ /* 0x000fe80000000800 */
[----:B------:R-:W3:Y:S03]  /*4cb0*/  MUFU.EX2 R59, R59 ;  /* 0x0000003b003b7308 */ /* 0x000ee60000000800 */
[C---:B------:R-:W-:Y:S01]  /*4cc0*/  HMMA.16816.F32.BF16 R112, R68.reuse, R100, RZ ;  /* 0x000000644470723c */ /* 0x040fe200000418ff */
[----:B------:R-:W-:Y:S04]  /*4cd0*/  MUFU.EX2 R149, R149 ;  /* 0x0000009500957308 */ /* 0x000fe80000000800 */
[----:B------:R-:W-:Y:S03]  /*4ce0*/  MUFU.EX2 R145, R145 ;  /* 0x0000009100917308 */ /* 0x000fe60000000800 */
        /* <DEDUP_REMOVED lines=10> */
[----:B-1----:R-:W-:Y:S01]  /*4d90*/  F2FP.BF16.F32.PACK_AB R4, R41, R48 ;  /* 0x000000302904723e */ /* 0x002fe200000010ff */
[----:B------:R1:W-:Y:S01]  /*4da0*/  MUFU.EX2 R159, R161 ;  /* 0x000000a1009f7308 */ /* 0x0003e20000000800 */
[----:B-----5:R-:W-:Y:S01]  /*4db0*/  F2FP.BF16.F32.PACK_AB R5, R46, R51 ;  /* 0x000000332e05723e */ /* 0x020fe200000010ff */
[----:B------:R-:W-:Y:S01]  /*4dc0*/  FADD.FTZ R48, R48, R33 ;  /* 0x0000002130307221 */ /* 0x000fe20000010000 */
[----:B------:R-:W-:Y:S01]  /*4dd0*/  FADD.FTZ R51, R51, R0 ;  /* 0x0000000033337221 */ /* 0x000fe20000010000 */
[----:B------:R-:W-:Y:S02]  /*4de0*/  MUFU.EX2 R162, R162 ;  /* 0x000000a200a27308 */ /* 0x000fe40000000800 */
[----:B------:R-:W-:Y:S01]  /*4df0*/  HMMA.16816.F32.BF16 R68, R68, R6, RZ ;  /* 0x000000064444723c */ /* 0x000fe200000418ff */
[----:B------:R-:W-:Y:S01]  /*4e00*/  F2FP.BF16.F32.PACK_AB R6, R47, R40 ;  /* 0x000000282f06723e */ /* 0x000fe200000010ff */
[----:B------:R-:W-:Y:S01]  /*4e10*/  FADD.FTZ R41, R41, R48 ;  /* 0x0000003029297221 */ /* 0x000fe20000010000 */
[----:B----4-:R-:W-:Y:S01]  /*4e20*/  F2FP.BF16.F32.PACK_AB R7, R49, R50 ;  /* 0x000000323107723e */ /* 0x010fe200000010ff */
[----:B------:R-:W-:Y:S01]  /*4e30*/  FADD.FTZ R51, R46, R51 ;  /* 0x000000332e337221 */ /* 0x000fe20000010000 */
[----:B------:R-:W-:Y:S01]  /*4e40*/  MUFU.EX2 R144, R150 ;  /* 0x0000009600907308 */ /* 0x000fe20000000800 */
[----:B------:R-:W-:Y:S01]  /*4e50*/  FADD.FTZ R40, R40, R41 ;  /* 0x0000002928287221 */ /* 0x000fe20000010000 */
[----:B-1----:R-:W-:Y:S01]  /*4e60*/  FFMA.FTZ R161, R154, UR4, -R151 ;  /* 0x000000049aa17c23 */ /* 0x002fe20008010897 */
[----:B------:R-:W-:-:S02]  /*4e70*/  FADD.FTZ R50, R50, R51 ;  /* 0x0000003332327221 */ /* 0x000fc40000010000 */
[C---:B------:R-:W-:Y:S01]  /*4e80*/  HMMA.16816.F32.BF16 R124, R4.reuse, R16, R124 ;  /* 0x00000010047c723c */ /* 0x040fe2000004187c */
[----:B------:R-:W-:Y:S01]  /*4e90*/  MUFU.EX2 R154, R156 ;  /* 0x0000009c009a7308 */ /* 0x000fe20000000800 */
[----:B------:R-:W-:Y:S01]  /*4ea0*/  FADD.FTZ R47, R47, R40 ;  /* 0x000000282f2f7221 */ /* 0x000fe20000010000 */
[----:B------:R-:W-:Y:S02]  /*4eb0*/  FADD.FTZ R50, R49, R50 ;  /* 0x0000003231327221 */ /* 0x000fe40000010000 */
[----:B------:R-:W-:Y:S03]  /*4ec0*/  MUFU.EX2 R161, R161 ;  /* 0x000000a100a17308 */ /* 0x000fe60000000800 */
[C---:B------:R-:W-:Y:S01]  /*4ed0*/  HMMA.16816.F32.BF16 R108, R4.reuse, R12, R108 ;  /* 0x0000000c046c723c */ /* 0x040fe2000004186c */
[----:B------:R-:W-:Y:S04]  /*4ee0*/  MUFU.EX2 R221, R221 ;  /* 0x000000dd00dd7308 */ /* 0x000fe80000000800 */
[----:B------:R1:W-:Y:S03]  /*4ef0*/  MUFU.EX2 R132, R138 ;  /* 0x0000008a00847308 */ /* 0x0003e60000000800 */
[C---:B--2---:R-:W-:Y:S01]  /*4f00*/  HMMA.16816.F32.BF16 R92, R4.reuse, R8, R92 ;  /* 0x00000008045c723c */ /* 0x044fe2000004185c */
[----:B------:R-:W-:Y:S07]  /*4f10*/  MUFU.EX2 R219, R219 ;  /* 0x000000db00db7308 */ /* 0x000fee0000000800 */
[----:B------:R-:W-:Y:S01]  /*4f20*/  HMMA.16816.F32.BF16 R76, R4, R28, R76 ;  /* 0x0000001c044c723c */ /* 0x000fe2000004184c */
[----:B-1----:R-:W-:Y:S01]  /*4f30*/  FFMA.FTZ R138, R141, UR4, -R64 ;  /* 0x000000048d8a7c23 */ /* 0x002fe20008010840 */
[--C-:B------:R-:W-:Y:S01]  /*4f40*/  FFMA.FTZ R141, R67, UR4, -R62.reuse ;  /* 0x00000004438d7c23 */ /* 0x100fe2000801083e */
[--C-:B------:R-:W-:Y:S01]  /*4f50*/  FFMA.FTZ R67, R61, UR4, -R62.reuse ;  /* 0x000000043d437c23 */ /* 0x100fe2000801083e */
[----:B------:R-:W-:-:S04]  /*4f60*/  FFMA.FTZ R61, R60, UR4, -R62 ;  /* 0x000000043c3d7c23 */ /* 0x000fc8000801083e */
[C---:B------:R-:W-:Y:S01]  /*4f70*/  HMMA.16816.F32.BF16 R120, R4.reuse, R18, R120 ;  /* 0x000000120478723c */ /* 0x040fe20000041878 */
[----:B------:R-:W-:Y:S04]  /*4f80*/  MUFU.EX2 R138, R138 ;  /* 0x0000008a008a7308 */ /* 0x000fe80000000800 */
[----:B------:R-:W-:Y:S03]  /*4f90*/  MUFU.EX2 R60, R67 ;  /* 0x00000043003c7308 */ /* 0x000fe60000000800 */
[C---:B------:R-:W-:Y:S01]  /*4fa0*/  HMMA.16816.F32.BF16 R104, R4.reuse, R14, R104 ;  /* 0x0000000e0468723c */ /* 0x040fe20000041868 */
[----:B------:R-:W-:Y:S07]  /*4fb0*/  MUFU.EX2 R61, R61 ;  /* 0x0000003d003d7308 */ /* 0x000fee0000000800 */
[C---:B------:R-:W-:Y:S08]  /*4fc0*/  HMMA.16816.F32.BF16 R88, R4.reuse, R10, R88 ;  /* 0x0000000a0458723c */ /* 0x040ff00000041858 */
[----:B------:R-:W-:Y:S01]  /*4fd0*/  HMMA.16816.F32.BF16 R72, R4, R30, R72 ;  /* 0x0000001e0448723c */ /* 0x000fe20000041848 */
[----:B---3--:R-:W-:Y:S01]  /*4fe0*/  F2FP.BF16.F32.PACK_AB R4, R52, R55 ;  /* 0x000000373404723e */ /* 0x008fe200000010ff */
        /* <DEDUP_REMOVED lines=9> */
[C---:B------:R-:W-:Y:S01]  /*5080*/  HMMA.16816.F32.BF16 R96, R4.reuse, R8, R96 ;  /* 0x000000080460723c */ /* 0x040fe20000041860 */
[--C-:B------:R-:W-:Y:S01]  /*5090*/  FFMA.FTZ R9, R20, UR4, -R151.reuse ;  /* 0x0000000414097c23 */ /* 0x100fe20008010897 */
[--C-:B------:R-:W-:Y:S01]  /*50a0*/  FFMA.FTZ R8, R66, UR4, -R151.reuse ;  /* 0x0000000442087c23 */ /* 0x100fe20008010897 */
[----:B------:R-:W-:Y:S01]  /*50b0*/  FADD.FTZ R54, R53, R54 ;  /* 0x0000003635367221 */ /* 0x000fe20000010000 */
[----:B------:R-:W-:Y:S01]  /*50c0*/  FADD.FTZ R56, R59, R56 ;  /* 0x000000383b387221 */ /* 0x000fe20000010000 */
[----:B------:R-:W-:Y:S03]  /*50d0*/  MUFU.EX2 R66, R9 ;  /* 0x0000000900427308 */ /* 0x000fe60000000800 */
[C---:B------:R-:W-:Y:S01]  /*50e0*/  HMMA.16816.F32.BF16 R80, R4.reuse, R28, R80 ;  /* 0x0000001c0450723c */ /* 0x040fe20000041850 */
[----:B------:R-:W-:Y:S01]  /*50f0*/  FFMA.FTZ R28, R22, UR4, -R151 ;  /* 0x00000004161c7c23 */ /* 0x000fe20008010897 */
[----:B------:R-:W1:Y:S01]  /*5100*/  MUFU.EX2 R29, R8 ;  /* 0x00000008001d7308 */ /* 0x000e620000000800 */
[----:B------:R-:W2:Y:S01]  /*5110*/  LDSM.16.MT88.4 R20, [R188+0x7000] ;  /* 0x00700000bc14783b */ /* 0x000ea20000004200 */
[----:B------:R-:W-:Y:S01]  /*5120*/  FFMA.FTZ R151, R146, UR4, -R147 ;  /* 0x0000000492977c23 */ /* 0x000fe20008010893 */
[--C-:B------:R-:W-:Y:S01]  /*5130*/  FFMA.FTZ R147, R139, UR4, -R64.reuse ;  /* 0x000000048b937c23 */ /* 0x100fe20008010840 */
[----:B------:R3:W-:Y:S01]  /*5140*/  MUFU.EX2 R146, R148 ;  /* 0x0000009400927308 */ /* 0x0007e20000000800 */
[----:B------:R-:W-:Y:S01]  /*5150*/  FFMA.FTZ R139, R137, UR4, -R64 ;  /* 0x00000004898b7c23 */ /* 0x000fe20008010840 */
[C---:B------:R-:W-:Y:S02]  /*5160*/  HMMA.16816.F32.BF16 R128, R4.reuse, R16, R128 ;  /* 0x000000100480723c */ /* 0x040fe40000041880 */
[----:B------:R-:W4:Y:S04]  /*5170*/  MUFU.EX2 R28, R28 ;  /* 0x0000001c001c7308 */ /* 0x000f280000000800 */
[----:B------:R-:W-:Y:S02]  /*5180*/  MUFU.EX2 R151, R151 ;  /* 0x0000009700977308 */ /* 0x000fe40000000800 */
[----:B------:R-:W-:Y:S02]  /*5190*/  HMMA.16816.F32.BF16 R112, R4, R12, R112 ;  /* 0x0000000c0470723c */ /* 0x000fe40000041870 */
[----:B------:R-:W-:Y:S01]  /*51a0*/  MUFU.EX2 R137, R147 ;  /* 0x0000009300897308 */ /* 0x000fe20000000800 */
[----:B---3--:R-:W-:-:S03]  /*51b0*/  FFMA.FTZ R148, R65, UR4, -R62 ;  /* 0x0000000441947c23 */ /* 0x008fc6000801083e */
[----:B------:R-:W-:Y:S02]  /*51c0*/  MUFU.EX2 R65, R141 ;  /* 0x0000008d00417308 */ /* 0x000fe40000000800 */
[C---:B------:R-:W-:Y:S01]  /*51d0*/  HMMA.16816.F32.BF16 R116, R4.reuse, R18, R116 ;  /* 0x000000120474723c */ /* 0x040fe20000041874 */
[----:B------:R-:W3:Y:S01]  /*51e0*/  LDSM.16.MT88.4 R16, [R184+0x7000] ;  /* 0x00700000b810783b */ /* 0x000ee20000004200 */
[----:B------:R-:W-:Y:S06]  /*51f0*/  MUFU.EX2 R148, R148 ;  /* 0x0000009400947308 */ /* 0x000fec0000000800 */
[C---:B------:R-:W-:Y:S01]  /*5200*/  HMMA.16816.F32.BF16 R100, R4.reuse, R14, R100 ;  /* 0x0000000e0464723c */ /* 0x040fe20000041864 */
[----:B------:R-:W5:Y:S07]  /*5210*/  LDSM.16.MT88.4 R12, [R143+0x7000] ;  /* 0x007000008f0c783b */ /* 0x000f6e0000004200 */
[C---:B------:R-:W-:Y:S01]  /*5220*/  HMMA.16816.F32.BF16 R84, R4.reuse, R10, R84 ;  /* 0x0000000a0454723c */ /* 0x040fe20000041854 */
[----:B------:R-:W5:Y:S07]  /*5230*/  LDSM.16.MT88.4 R8, [R142+0x7000] ;  /* 0x007000008e08783b */ /* 0x000f6e0000004200 */
[----:B------:R-:W-:Y:S01]  /*5240*/  HMMA.16816.F32.BF16 R68, R4, R30, R68 ;  /* 0x0000001e0444723c */ /* 0x000fe20000041844 */
[--C-:B------:R-:W-:Y:S01]  /*5250*/  FFMA.FTZ R31, R157, UR4, -R64.reuse ;  /* 0x000000049d1f7c23 */ /* 0x100fe20008010840 */
[--C-:B------:R-:W-:Y:S01]  /*5260*/  FFMA.FTZ R30, R169, UR4, -R64.reuse ;  /* 0x00000004a91e7c23 */ /* 0x100fe20008010840 */
[--C-:B------:R-:W-:Y:S01]  /*5270*/  FFMA.FTZ R157, R165, UR4, -R64.reuse ;  /* 0x00000004a59d7c23 */ /* 0x100fe20008010840 */
[----:B-1----:R-:W-:Y:S01]  /*5280*/  F2FP.BF16.F32.PACK_AB R4, R29, R66 ;  /* 0x000000421d04723e */ /* 0x002fe200000010ff */
[----:B------:R-:W-:Y:S01]  /*5290*/  FFMA.FTZ R64, R63, UR4, -R64 ;  /* 0x000000043f407c23 */ /* 0x000fe20008010840 */
[----:B------:R-:W-:Y:S01]  /*52a0*/  F2FP.BF16.F32.PACK_AB R5, R140, R145 ;  /* 0x000000918c05723e */ /* 0x000fe200000010ff */
[----:B------:R-:W-:Y:S01]  /*52b0*/  MUFU.EX2 R31, R31 ;  /* 0x0000001f001f7308 */ /* 0x000fe20000000800 */
[----:B----4-:R-:W-:Y:S01]  /*52c0*/  F2FP.BF16.F32.PACK_AB R6, R149, R28 ;  /* 0x0000001c9506723e */ /* 0x010fe200000010ff */
[----:B------:R-:W-:Y:S01]  /*52d0*/  FADD.FTZ R66, R66, R47 ;  /* 0x0000002f42427221 */ /* 0x000fe20000010000 */
[----:B------:R-:W-:Y:S01]  /*52e0*/  F2FP.BF16.F32.PACK_AB R7, R152, R153 ;  /* 0x000000999807723e */ /* 0x000fe200000010ff */
[----:B------:R-:W1:Y:S01]  /*52f0*/  MUFU.EX2 R30, R30 ;  /* 0x0000001e001e7308 */ /* 0x000e620000000800 */
[----:B------:R-:W-:Y:S01]  /*5300*/  FADD.FTZ R145, R145, R50 ;  /* 0x0000003291917221 */ /* 0x000fe20000010000 */
[----:B------:R-:W-:-:S02]  /*5310*/  FADD.FTZ R29, R29, R66 ;  /* 0x000000421d1d7221 */ /* 0x000fc40000010000 */
[----:B------:R-:W4:Y:S01]  /*5320*/  MUFU.EX2 R157, R157 ;  /* 0x0000009d009d7308 */ /* 0x000f220000000800 */
[----:B------:R-:W-:Y:S01]  /*5330*/  FADD.FTZ R140, R140, R145 ;  /* 0x000000918c8c7221 */ /* 0x000fe20000010000 */
[C---:B--2---:R-:W-:Y:S01]  /*5340*/  HMMA.16816.F32.BF16 R124, R4.reuse, R20, R124 ;  /* 0x00000014047c723c */ /* 0x044fe2000004187c */
[----:B------:R-:W-:Y:S01]  /*5350*/  FADD.FTZ R28, R28, R29 ;  /* 0x0000001d1c1c7221 */ /* 0x000fe20000010000 */
[----:B------:R-:W-:Y:S01]  /*5360*/  MUFU.EX2 R63, R139 ;  /* 0x0000008b003f7308 */ /* 0x000fe20000000800 */
[----:B------:R-:W-:Y:S02]  /*5370*/  FADD.FTZ R153, R153, R140 ;  /* 0x0000008c99997221 */ /* 0x000fe40000010000 */
[----:B------:R-:W-:Y:S01]  /*5380*/  FADD.FTZ R149, R149, R28 ;  /* 0x0000001c95957221 */ /* 0x000fe20000010000 */
[----:B------:R-:W2:Y:S01]  /*5390*/  MUFU.EX2 R64, R64 ;  /* 0x0000004000407308 */ /* 0x000ea20000000800 */
[----:B------:R-:W-:Y:S01]  /*53a0*/  FADD.FTZ R153, R152, R153 ;  /* 0x0000009998997221 */ /* 0x000fe20000010000 */
[C---:B---3--:R-:W-:Y:S08]  /*53b0*/  HMMA.16816.F32.BF16 R108, R4.reuse, R16, R108 ;  /* 0x00000010046c723c */ /* 0x048ff0000004186c */
[C---:B-----5:R-:W-:Y:S08]  /*53c0*/  HMMA.16816.F32.BF16 R92, R4.reuse, R12, R92 ;  /* 0x0000000c045c723c */ /* 0x060ff0000004185c */
[C---:B------:R-:W-:Y:S08]  /*53d0*/  HMMA.16816.F32.BF16 R76, R4.reuse, R8, R76 ;  /* 0x00000008044c723c */ /* 0x040ff0000004184c */
[C---:B------:R-:W-:Y:S08]  /*53e0*/  HMMA.16816.F32.BF16 R120, R4.reuse, R22, R120 ;  /* 0x000000160478723c */ /* 0x040ff00000041878 */
[C---:B------:R-:W-:Y:S08]  /*53f0*/  HMMA.16816.F32.BF16 R104, R4.reuse, R18, R104 ;  /* 0x000000120468723c */ /* 0x040ff00000041868 */
[C---:B------:R-:W-:Y:S08]  /*5400*/  HMMA.16816.F32.BF16 R88, R4.reuse, R14, R88 ;  /* 0x0000000e0458723c */ /* 0x040ff00000041858 */
[----:B------:R-:W-:Y:S01]  /*5410*/  HMMA.16816.F32.BF16 R72, R4, R10, R72 ;  /* 0x0000000a0448723c */ /* 0x000fe20000041848 */
[----:B-1----:R-:W-:Y:S01]  /*5420*/  F2FP.BF16.F32.PACK_AB R4, R30, R31 ;  /* 0x0000001f1e04723e */ /* 0x002fe200000010ff */
[----:B------:R-:W-:Y:S01]  /*5430*/  FADD.FTZ R31, R31, R54 ;  /* 0x000000361f1f7221 */ /* 0x000fe20000010000 */
[----:B------:R-:W-:Y:S01]  /*5440*/  F2FP.BF16.F32.PACK_AB R5, R160, R155 ;  /* 0x0000009ba005723e */ /* 0x000fe200000010ff */
[----:B------:R-:W-:Y:S01]  /*5450*/  FADD.FTZ R155, R155, R56 ;  /* 0x000000389b9b7221 */ /* 0x000fe20000010000 */
[----:B----4-:R-:W-:Y:S01]  /*5460*/  F2FP.BF16.F32.PACK_AB R6, R157, R158 ;  /* 0x0000009e9d06723e */ /* 0x010fe200000010ff */
[----:B------:R-:W-:Y:S01]  /*5470*/  FADD.FTZ R31, R30, R31 ;  /* 0x0000001f1e1f7221 */ /* 0x000fe20000010000 */
[----:B------:R-:W-:Y:S01]  /*5480*/  F2FP.BF16.F32.PACK_AB R7, R162, R159 ;  /* 0x0000009fa207723e */ /* 0x000fe200000010ff */
[----:B------:R-:W-:-:S02]  /*5490*/  FADD.FTZ R160, R160, R155 ;  /* 0x0000009ba0a07221 */ /* 0x000fc40000010000 */
[----:B------:R-:W-:Y:S02]  /*54a0*/  FADD.FTZ R158, R158, R31 ;  /* 0x0000001f9e9e7221 */ /* 0x000fe40000010000 */
[----:B------:R-:W-:Y:S02]  /*54b0*/  FADD.FTZ R159, R159, R160 ;  /* 0x000000a09f9f7221 */ /* 0x000fe40000010000 */
[----:B------:R-:W-:Y:S01]  /*54c0*/  HMMA.16816.F32.BF16 R128, R4, R20, R128 ;  /* 0x000000140480723c */ /* 0x000fe20000041880 */
[----:B------:R-:W-:Y:S01]  /*54d0*/  FADD.FTZ R157, R157, R158 ;  /* 0x0000009e9d9d7221 */ /* 0x000fe20000010000 */
[----:B------:R-:W-:-:S06]  /*54e0*/  FADD.FTZ R162, R162, R159 ;  /* 0x0000009fa2a27221 */ /* 0x000fcc0000010000 */
        /* <DEDUP_REMOVED lines=10> */
[----:B------:R-:W5:Y:S01]  /*5590*/  LDSM.16.MT88.4 R8, [R142+0x7800] ;  /* 0x007800008e08783b */ /* 0x000f620000004200 */
        /* <DEDUP_REMOVED lines=10> */
[----:B-1----:R-:W-:Y:S01]  /*5640*/  HMMA.16816.F32.BF16 R124, R4, R20, R124 ;  /* 0x00000014047c723c */ /* 0x002fe2000004187c */
[----:B------:R-:W-:Y:S01]  /*5650*/  FADD.FTZ R221, R221, R144 ;  /* 0x00000090dddd7221 */ /* 0x000fe20000010000 */
[----:B------:R-:W-:-:S06]  /*5660*/  FADD.FTZ R219, R219, R132 ;  /* 0x00000084dbdb7221 */ /* 0x000fcc0000010000 */
[C---:B------:R-:W-:Y:S08]  /*5670*/  HMMA.16816.F32.BF16 R120, R4.reuse, R22, R120 ;  /* 0x000000160478723c */ /* 0x040ff00000041878 */
[C---:B---3--:R-:W-:Y:S08]  /*5680*/  HMMA.16816.F32.BF16 R108, R4.reuse, R16, R108 ;  /* 0x00000010046c723c */ /* 0x048ff0000004186c */
[C---:B------:R-:W-:Y:S08]  /*5690*/  HMMA.16816.F32.BF16 R104, R4.reuse, R18, R104 ;  /* 0x000000120468723c */ /* 0x040ff00000041868 */
[C---:B----4-:R-:W-:Y:S08]  /*56a0*/  HMMA.16816.F32.BF16 R92, R4.reuse, R12, R92 ;  /* 0x0000000c045c723c */ /* 0x050ff0000004185c */
[C---:B------:R-:W-:Y:S08]  /*56b0*/  HMMA.16816.F32.BF16 R88, R4.reuse, R14, R88 ;  /* 0x0000000e0458723c */ /* 0x040ff00000041858 */
[C---:B-----5:R-:W-:Y:S08]  /*56c0*/  HMMA.16816.F32.BF16 R76, R4.reuse, R8, R76 ;  /* 0x00000008044c723c */ /* 0x060ff0000004184c */
[----:B------:R-:W-:Y:S01]  /*56d0*/  HMMA.16816.F32.BF16 R72, R4, R10, R72 ;  /* 0x0000000a0448723c */ /* 0x000fe20000041848 */
[----:B------:R-:W-:Y:S01]  /*56e0*/  F2FP.BF16.F32.PACK_AB R4, R137, R138 ;  /* 0x0000008a8904723e */ /* 0x000fe200000010ff */
[----:B------:R-:W-:Y:S01]  /*56f0*/  FADD.FTZ R138, R138, R157 ;  /* 0x0000009d8a8a7221 */ /* 0x000fe20000010000 */
[----:B------:R-:W-:Y:S01]  /*5700*/  F2FP.BF16.F32.PACK_AB R5, R148, R65 ;  /* 0x000000419405723e */ /* 0x000fe200000010ff */
[----:B------:R-:W-:Y:S01]  /*5710*/  FADD.FTZ R65, R65, R162 ;  /* 0x000000a241417221 */ /* 0x000fe20000010000 */
[----:B--2---:R-:W-:Y:S01]  /*5720*/  F2FP.BF16.F32.PACK_AB R6, R64, R63 ;  /* 0x0000003f4006723e */ /* 0x004fe200000010ff */
        /* <DEDUP_REMOVED lines=17> */
[C-C-:B------:R-:W-:Y:S01]  /*5840*/  SHF.L.U64.HI R213, R24.reuse, 0x4, R25.reuse ;  /* 0x0000000418d57819 */ /* 0x140fe20000010219 */
[C---:B------:R-:W-:Y:S01]  /*5850*/  IMAD.SHL.U32 R214, R24.reuse, 0x10, RZ ;  /* 0x0000001018d67824 */ /* 0x040fe200078e00ff */
[C---:B------:R-:W-:Y:S01]  /*5860*/  SHF.L.U64.HI R215, R24.reuse, 0x5, R25 ;  /* 0x0000000518d77819 */ /* 0x040fe20000010219 */
[----:B------:R-:W-:Y:S01]  /*5870*/  IMAD.SHL.U32 R216, R24, 0x20, RZ ;  /* 0x0000002018d87824 */ /* 0x000fe200078e00ff */
[----:B------:R-:W-:Y:S01]  /*5880*/  LEA.HI.SX32 R217, R26, 0xfffffffe, 0x1a ;  /* 0xfffffffe1ad97811 */ /* 0x000fe200078fd2ff */
[----:B------:R-:W-:Y:S01]  /*5890*/  IMAD.MOV.U32 R141, RZ, RZ, R134 ;  /* 0x000000ffff8d7224 */ /* 0x000fe200078e0086 */
[----:B------:R-:W-:Y:S01]  /*58a0*/  MOV R2, R133 ;  /* 0x0000008500027202 */ /* 0x000fe20000000f00 */
[----:B------:R-:W-:Y:S01]  /*58b0*/  IMAD.MOV.U32 R3, RZ, RZ, R136 ;  /* 0x000000ffff037224 */ /* 0x000fe200078e0088 */
[----:B------:R-:W-:Y:S01]  /*58c0*/  MOV R0, R135 ;  /* 0x0000008700007202 */ /* 0x000fe20000000f00 */
[----:B------:R-:W1:Y:S01]  /*58d0*/  LDCU UR8, c[0x0][0x50c] ;  /* 0x0000a180ff0877ac */ /* 0x000e620008000800 */
[----:B------:R-:W2:Y:S01]  /*58e0*/  LDCU UR4, c[0x0][0x45c] ;  /* 0x00008b80ff0477ac */ /* 0x000ea20008000800 */
[----:B------:R-:W3:Y:S01]  /*58f0*/  LDCU.64 UR6, c[0x0][0x3c0] ;  /* 0x00007800ff0677ac */ /* 0x000ee20008000a00 */
[----:B------:R-:W-:Y:S05]  /*5900*/  BRA `(.L_x_1295) ;  /* 0x0000000000747947 */ /* 0x000fea0003800000 */
.L_x_1297:
        /* <DEDUP_REMOVED lines=17> */
[----:B------:R-:W-:Y:S01]  /*5a20*/  IMAD.X R23, R6, 0x1, R25, P0 ;  /* 0x0000000106177824 */ /* 0x000fe200000e0619 */
        /* <DEDUP_REMOVED lines=11> */
.L_x_1295:
[----:B------:R-:W-:Y:S04]  /*5ae0*/  DEPBAR.LE SB0, 0x0 ;  /* 0x000080000000791a */ /* 0x000fe80000000000 */
[----:B------:R-:W-:Y:S01]  /*5af0*/  BAR.SYNC.DEFER_BLOCKING 0x0 ;  /* 0x0000000000007b1d */ /* 0x000fe20000010000 */
[C---:B---3--:R-:W-:Y:S04]  /*5b00*/  IMAD.WIDE.U32 R232, R217.reuse, UR6, RZ ;  /* 0x00000006d9e87c25 */ /* 0x048fe8000f8e00ff */
[----:B------:R-:W-:Y:S01]  /*5b10*/  IMAD R136, R217, UR7, R233 ;  /* 0x00000007d9887c24 */ /* 0x000fe2000f8e02e9 */
[C---:B------:R-:W-:Y:S02]  /*5b20*/  LEA R230, P3, R232.reuse, R205, 0x7 ;  /* 0x000000cde8e67211 */ /* 0x040fe400078638ff */
[CC--:B------:R-:W-:Y:S02]  /*5b30*/  LEA R137, P0, R232.reuse, R214.reuse, 0x6 ;  /* 0x000000d6e8897211 */ /* 0x0c0fe400078030ff */
[C-C-:B------:R-:W-:Y:S02]  /*5b40*/  LEA.HI.X R231, R232.reuse, R203, R136.reuse, 0x7, P3 ;  /* 0x000000cbe8e77211 */ /* 0x140fe400018f3c88 */
[----:B------:R-:W-:Y:S02]  /*5b50*/  LEA.HI.X R138, R232, R213, R136, 0x6, P0 ;  /* 0x000000d5e88a7211 */ /* 0x000fe400000f3488 */
[C---:B------:R-:W-:Y:S02]  /*5b60*/  LEA R228, P2, R137.reuse, R205, 0x1 ;  /* 0x000000cd89e47211 */ /* 0x040fe400078408ff */
[C---:B------:R-:W-:Y:S02]  /*5b70*/  IADD3 R180, P1, PT, R137.reuse, R214, RZ ;  /* 0x000000d689b47210 */ /* 0x040fe40007f3e0ff */
[C---:B------:R-:W-:Y:S02]  /*5b80*/  LEA.HI.X R229, R137.reuse, R203, R138, 0x1, P2 ;  /* 0x000000cb89e57211 */ /* 0x040fe400010f0c8a */
[----:B------:R-:W-:Y:S02]  /*5b90*/  IADD3.X R140, PT, PT, R138, R213, RZ, P1, !PT ;  /* 0x000000d58a8c7210 */ /* 0x000fe40000ffe4ff */
[C---:B------:R-:W-:Y:S01]  /*5ba0*/  LEA R226, P1, R180.reuse, R205, 0x1 ;  /* 0x000000cdb4e27211 */ /* 0x040fe200078208ff */
[----:B------:R-:W-:Y:S01]  /*5bb0*/  @!PT LDS RZ, [RZ] ;  /* 0x00000000fffff984 */ /* 0x000fe20000000800 */
[----:B------:R-:W-:Y:S01]  /*5bc0*/  @!PT LDS RZ, [RZ] ;  /* 0x00000000fffff984 */ /* 0x000fe20000000800 */
[----:B------:R-:W-:Y:S01]  /*5bd0*/  @!PT LDS RZ, [RZ] ;  /* 0x00000000fffff984 */ /* 0x000fe20000000800 */
[----:B------:R-:W-:Y:S01]  /*5be0*/  LDGSTS.E.BYPASS.LTC128B.128 [R211+0x6000], desc[UR14][R230.64] ;  /* 0x06000000e6d37fae */ /* 0x000fe2000b981a0e */
[----:B------:R-:W-:Y:S02]  /*5bf0*/  IADD3 R220, P0, PT, R137, R216, RZ ;  /* 0x000000d889dc7210 */ /* 0x000fe40007f1e0ff */
[----:B------:R-:W-:Y:S02]  /*5c00*/  LEA.HI.X R227, R180, R203, R140, 0x1, P1 ;  /* 0x000000cbb4e37211 */ /* 0x000fe400008f0c8c */
[----:B------:R-:W-:Y:S02]  /*5c10*/  IADD3.X R182, PT, PT, R138, R215, RZ, P0, !PT ;  /* 0x000000d78ab67210 */ /* 0x000fe400007fe4ff */
[C---:B------:R-:W-:Y:S01]  /*5c20*/  LEA R224, P0, R220.reuse, R205, 0x1 ;  /* 0x000000cddce07211 */ /* 0x040fe200078008ff */
[----:B------:R-:W-:Y:S03]  /*5c30*/  LDGSTS.E.BYPASS.LTC128B.128 [R211+0x6800], desc[UR14][R228.64] ;  /* 0x06800000e4d37fae */ /* 0x000fe6000b981a0e */
[----:B------:R-:W-:Y:S02]  /*5c40*/  LEA.HI.X R225, R220, R203, R182, 0x1, P0 ;  /* 0x000000cbdce17211 */ /* 0x000fe400000f0cb6 */
[----:B------:R-:W-:Y:S03]  /*5c50*/  ISETP.NE.AND P0, PT, R217, RZ, PT ;  /* 0x000000ffd900720c */ /* 0x000fe60003f05270 */
[----:B------:R-:W-:Y:S08]  /*5c60*/  LDGSTS.E.BYPASS.LTC128B.128 [R211+0x7000], desc[UR14][R226.64] ;  /* 0x07000000e2d37fae */ /* 0x000ff0000b981a0e */
[----:B------:R3:W-:Y:S08]  /*5c70*/  LDGSTS.E.BYPASS.LTC128B.128 [R211+0x7800], desc[UR14][R224.64] ;  /* 0x07800000e0d37fae */ /* 0x0007f0000b981a0e */
[----:B------:R-:W-:Y:S08]  /*5c80*/  LDSM.16.M88.4 R132, [R193] ;  /* 0x00000000c184783b */ /* 0x000ff00000000200 */
[----:B------:R-:W4:Y:S08]  /*5c90*/  LDSM.16.M88.4 R144, [R192+UR5+0x4000] ;  /* 0x00400005c090783b */ /* 0x000f300008000200 */
[----:B------:R-:W5:Y:S08]  /*5ca0*/  LDSM.16.M88.4 R148, [R193+0x2000] ;  /* 0x00200000c194783b */ /* 0x000f700000000200 */
[----:B------:R-:W1:Y:S08]  /*5cb0*/  LDSM.16.M88.4 R152, [R192+UR5+0x4800] ;  /* 0x00480005c098783b */ /* 0x000e700008000200 */
[----:B------:R-:W2:Y:S08]  /*5cc0*/  LDSM.16.M88.4 R156, [R192+UR5+0x5000] ;  /* 0x00500005c09c783b */ /* 0x000eb00008000200 */
[----:B------:R-:W0:Y:S08]  /*5cd0*/  LDGDEPBAR ;  /* 0x00000000000079af */ /* 0x000e300000000000 */
[----:B------:R-:W3:Y:S08]  /*5ce0*/  LDSM.16.M88.4 R160, [R192+UR5+0x5800] ;  /* 0x00580005c0a0783b */ /* 0x000ef00008000200 */
[----:B------:R-:W-:Y:S08]  /*5cf0*/  LDSM.16.M88.4 R164, [R191] ;  /* 0x00000000bfa4783b */ /* 0x000ff00000000200 */
[----:B------:R-:W3:Y:S08]  /*5d00*/  LDSM.16.M88.4 R168, [R187+0x4000] ;  /* 0x00400000bba8783b */ /* 0x000ef00000000200 */
[----:B------:R-:W3:Y:S08]  /*5d10*/  LDSM.16.M88.4 R172, [R191+0x2000] ;  /* 0x00200000bfac783b */ /* 0x000ef00000000200 */
[----:B------:R-:W-:Y:S08]  /*5d20*/  LDSM.16.M88.4 R176, [R186+0x4800] ;  /* 0x00480000bab0783b */ /* 0x000ff00000000200 */
[----:B------:R-:W-:Y:S08]  /*5d30*/  LDSM.16.M88.4 R136, [R186+0x5000] ;  /* 0x00500000ba88783b */ /* 0x000ff00000000200 */
[----:B------:R-:W-:Y:S01]  /*5d40*/  LDSM.16.M88.4 R180, [R185+0x4000] ;  /* 0x00400000b9b4783b */ /* 0x000fe20000000200 */
[-C--:B----4-:R-:W-:Y:S08]  /*5d50*/  HMMA.16816.F32.BF16 R4, R132, R144.reuse, RZ ;  /* 0x000000908404723c */ /* 0x090ff000000418ff */
[C---:B-----5:R-:W-:Y:S08]  /*5d60*/  HMMA.16816.F32.BF16 R8, R148.reuse, R144, RZ ;  /* 0x000000909408723c */ /* 0x060ff000000418ff */
[-C--:B------:R-:W-:Y:S08]  /*5d70*/  HMMA.16816.F32.BF16 R12, R148, R146.reuse, RZ ;  /* 0x00000092940c723c */ /* 0x080ff000000418ff */
[C---:B------:R-:W-:Y:S01]  /*5d80*/  HMMA.16816.F32.BF16 R16, R132.reuse, R146, RZ ;  /* 0x000000928410723c */ /* 0x040fe200000418ff */
[----:B------:R-:W4:Y:S07]  /*5d90*/  LDSM.16.M88.4 R144, [R187+0x4800] ;  /* 0x00480000bb90783b */ /* 0x000f2e0000000200 */
[-C--:B-1----:R-:W-:Y:S08]  /*5da0*/  HMMA.16816.F32.BF16 R20, R132, R152.reuse, RZ ;  /* 0x000000988414723c */ /* 0x082ff000000418ff */
[C---:B------:R-:W-:Y:S08]  /*5db0*/  HMMA.16816.F32.BF16 R24, R148.reuse, R152, RZ ;  /* 0x000000989418723c */ /* 0x040ff000000418ff */
[-C--:B------:R-:W-:Y:S08]  /*5dc0*/  HMMA.16816.F32.BF16 R28, R148, R154.reuse, RZ ;  /* 0x0000009a941c723c */ /* 0x080ff000000418ff */
[C---:B------:R-:W-:Y:S01]  /*5dd0*/  HMMA.16816.F32.BF16 R32, R132.reuse, R154, RZ ;  /* 0x0000009a8420723c */ /* 0x040fe200000418ff */
[----:B------:R-:W-:Y:S07]  /*5de0*/  LDSM.16.M88.4 R152, [R190] ;  /* 0x00000000be98783b */ /* 0x000fee0000000200 */
[-C--:B--2---:R-:W-:Y:S08]  /*5df0*/  HMMA.16816.F32.BF16 R36, R132, R156.reuse, RZ ;  /* 0x0000009c8424723c */ /* 0x084ff000000418ff */
[C---:B------:R-:W-:Y:S08]  /*5e00*/  HMMA.16816.F32.BF16 R40, R148.reuse, R156, RZ ;  /* 0x0000009c9428723c */ /* 0x040ff000000418ff */
[-C--:B------:R-:W-:Y:S08]  /*5e10*/  HMMA.16816.F32.BF16 R44, R148, R158.reuse, RZ ;  /* 0x0000009e942c723c */ /* 0x080ff000000418ff */
[C---:B------:R-:W-:Y:S01]  /*5e20*/  HMMA.16816.F32.BF16 R48, R132.reuse, R158, RZ ;  /* 0x0000009e8430723c */ /* 0x040fe200000418ff */
[----:B------:R-:W-:Y:S07]  /*5e30*/  LDSM.16.M88.4 R156, [R186+0x4000] ;  /* 0x00400000ba9c783b */ /* 0x000fee0000000200 */
[-C--:B---3--:R-:W-:Y:S08]  /*5e40*/  HMMA.16816.F32.BF16 R52, R132, R160.reuse, RZ ;  /* 0x000000a08434723c */ /* 0x088ff000000418ff */
[C---:B------:R-:W-:Y:S08]  /*5e50*/  HMMA.16816.F32.BF16 R56, R148.reuse, R160, RZ ;  /* 0x000000a09438723c */ /* 0x040ff000000418ff */
[-C--:B------:R-:W-:Y:S01]  /*5e60*/  HMMA.16816.F32.BF16 R60, R148, R162.reuse, RZ ;  /* 0x000000a2943c723c */ /* 0x080fe200000418ff */
[----:B------:R-:W-:Y:S07]  /*5e70*/  LDSM.16.M88.4 R148, [R187+0x5800] ;  /* 0x00580000bb94783b */ /* 0x000fee0000000200 */
[----:B------:R-:W-:Y:S01]  /*5e80*/  HMMA.16816.F32.BF16 R64, R132, R162, RZ ;  /* 0x000000a28440723c */ /* 0x000fe200000418ff */
[----:B------:R-:W1:Y:S07]  /*5e90*/  LDSM.16.M88.4 R132, [R187+0x5000] ;  /* 0x00500000bb84783b */ /* 0x000e6e0000000200 */
[-C--:B------:R-:W-:Y:S01]  /*5ea0*/  HMMA.16816.F32.BF16 R4, R164, R168.reuse, R4 ;  /* 0x000000a8a404723c */ /* 0x080fe20000041804 */
[----:B------:R-:W2:Y:S07]  /*5eb0*/  LDSM.16.M88.4 R160, [R190+0x2000] ;  /* 0x00200000bea0783b */ /* 0x000eae0000000200 */
        /* <DEDUP_REMOVED lines=8> */
[----:B------:R-:W4:Y:S07]  /*5f40*/  LDSM.16.M88.4 R144, [R189] ;  /* 0x00000000bd90783b */ /* 0x000f2e0000000200 */
        /* <DEDUP_REMOVED lines=8> */
[----:B------:R-:W-:Y:S01]  /*5fd0*/  HMMA.16816.F32.BF16 R64, R164, R150, R64 ;  /* 0x00000096a440723c */ /* 0x000fe20000041840 */
[----:B------:R-:W-:Y:S07]  /*5fe0*/  LDSM.16.M88.4 R148, [R185+0x5000] ;  /* 0x00500000b994783b */ /* 0x000fee0000000200 */
[-C--:B------:R-:W-:Y:S08]  /*5ff0*/  HMMA.16816.F32.BF16 R4, R152, R156.reuse, R4 ;  /* 0x0000009c9804723c */ /* 0x080ff00000041804 */
[C---:B--2---:R-:W-:Y:S08]  /*6000*/  HMMA.16816.F32.BF16 R8, R160.reuse, R156, R8 ;  /* 0x0000009ca008723c */ /* 0x044ff00000041808 */
        /* <DEDUP_REMOVED lines=9> */
[C---:B------:R-:W-:Y:S01]  /*60a0*/  HMMA.16816.F32.BF16 R48, R152.reuse, R138, R48 ;  /* 0x0000008a9830723c */ /* 0x040fe20000041830 */
[----:B------:R-:W2:Y:S07]  /*60b0*/  LDSM.16.M88.4 R136, [R185+0x4800] ;  /* 0x00480000b988783b */ /* 0x000eae0000000200 */
[-C--:B---3--:R-:W-:Y:S08]  /*60c0*/  HMMA.16816.F32.BF16 R52, R152, R168.reuse, R52 ;  /* 0x000000a89834723c */ /* 0x088ff00000041834 */
[C---:B------:R-:W-:Y:S08]  /*60d0*/  HMMA.16816.F32.BF16 R56, R160.reuse, R168, R56 ;  /* 0x000000a8a038723c */ /* 0x040ff00000041838 */
[-C--:B------:R-:W-:Y:S08]  /*60e0*/  HMMA.16816.F32.BF16 R60, R160, R170.reuse, R60 ;  /* 0x000000aaa03c723c */ /* 0x080ff0000004183c */
[----:B------:R-:W-:Y:S01]  /*60f0*/  HMMA.16816.F32.BF16 R64, R152, R170, R64 ;  /* 0x000000aa9840723c */ /* 0x000fe20000041840 */
[----:B------:R-:W3:Y:S01]  /*6100*/  LDSM.16.M88.4 R152, [R185+0x5800] ;  /* 0x00580000b998783b */ /* 0x000ee20000000200 */
[----:B------:R-:W-:Y:S06]  /*6110*/  DEPBAR.LE SB0, 0x0 ;  /* 0x000080000000791a */ /* 0x000fec0000000000 */
[-C--:B----4-:R-:W-:Y:S01]  /*6120*/  HMMA.16816.F32.BF16 R4, R144, R180.reuse, R4 ;  /* 0x000000b49004723c */ /* 0x090fe20000041804 */
[----:B------:R-:W-:Y:S07]  /*6130*/  BAR.SYNC.DEFER_BLOCKING 0x0 ;  /* 0x0000000000007b1d */ /* 0x000fee0000010000 */
[C---:B-1----:R-:W-:Y:S08]  /*6140*/  HMMA.16816.F32.BF16 R8, R132.reuse, R180, R8 ;  /* 0x000000b48408723c */ /* 0x042ff00000041808 */
[-C--:B------:R-:W-:Y:S03]  /*6150*/  HMMA.16816.F32.BF16 R12, R132, R182.reuse, R12 ;  /* 0x000000b6840c723c */ /* 0x080fe6000004180c */
[----:B------:R-:W-:Y:S01]  /*6160*/  FMUL.FTZ R140, R4, UR8 ;  /* 0x00000008048c7c20 */ /* 0x000fe20008410000 */
[----:B------:R-:W-:Y:S01]  /*6170*/  FMUL.FTZ R220, R5, UR8 ;  /* 0x0000000805dc7c20 */ /* 0x000fe20008410000 */
[----:B------:R-:W-:Y:S01]  /*6180*/  FMUL.FTZ R181, R6, UR8 ;  /* 0x0000000806b57c20 */ /* 0x000fe20008410000 */
[----:B------:R-:W-:Y:S01]  /*6190*/  FMUL.FTZ R224, R7, UR8 ;  /* 0x0000000807e07c20 */ /* 0x000fe20008410000 */
[----:B------:R1:W-:Y:S01]  /*61a0*/  MUFU.TANH R157, R140 ;  /* 0x0000008c009d7308 */ /* 0x0003e20000002400 */
[C---:B------:R-:W-:Y:S04]  /*61b0*/  HMMA.16816.F32.BF16 R16, R144.reuse, R182, R16 ;  /* 0x000000b69010723c */ /* 0x040fe80000041810 */
[----:B------:R-:W-:Y:S01]  /*61c0*/  FMUL.FTZ R180, R8, UR8 ;  /* 0x0000000808b47c20 */ /* 0x000fe20008410000 */
[----:B------:R-:W-:Y:S04]  /*61d0*/  FMUL.FTZ R222, R9, UR8 ;  /* 0x0000000809de7c20 */ /* 0x000fe80008410000 */
[----:B------:R4:W-:Y:S01]  /*61e0*/  MUFU.TANH R159, R220 ;  /* 0x000000dc009f7308 */ /* 0x0009e20000002400 */
[-C--:B--2---:R-:W-:Y:S03]  /*61f0*/  HMMA.16816.F32.BF16 R20, R144, R136.reuse, R20 ;  /* 0x000000889014723c */ /* 0x084fe60000041814 */
[----:B------:R-:W-:Y:S01]  /*6200*/  FMUL.FTZ R183, R14, UR8 ;  /* 0x000000080eb77c20 */ /* 0x000fe20008410000 */
[----:B------:R-:W-:Y:S05]  /*6210*/  FMUL.FTZ R182, R15, UR8 ;  /* 0x000000080fb67c20 */ /* 0x000fea0008410000 */
[----:B------:R2:W-:Y:S01]  /*6220*/  MUFU.TANH R176, R181 ;  /* 0x000000b500b07308 */ /* 0x0005e20000002400 */
[C---:B------:R-:W-:Y:S04]  /*6230*/  HMMA.16816.F32.BF16 R24, R132.reuse, R136, R24 ;  /* 0x000000888418723c */ /* 0x040fe80000041818 */
[----:B-1----:R-:W-:Y:S05]  /*6240*/  FMUL.FTZ R140, R12, UR8 ;  /* 0x000000080c8c7c20 */ /* 0x002fea0008410000 */
[----:B------:R1:W-:Y:S01]  /*6250*/  MUFU.TANH R158, R224 ;  /* 0x000000e0009e7308 */ /* 0x0003e20000002400 */
[-C--:B------:R-:W-:Y:S03]  /*6260*/  HMMA.16816.F32.BF16 R28, R132, R138.reuse, R28 ;  /* 0x0000008a841c723c */ /* 0x080fe6000004181c */
[----:B------:R-:W-:Y:S01]  /*6270*/  FMUL.FTZ R136, R22, UR8 ;  /* 0x0000000816887c20 */ /* 0x000fe20008410000 */
[----:B----4-:R-:W-:Y:S01]  /*6280*/  FMUL.FTZ R220, R10, UR8 ;  /* 0x000000080adc7c20 */ /* 0x010fe20008410000 */
[----:B------:R-:W-:Y:S01]  /*6290*/  FMUL.FTZ R137, R21, UR8 ;  /* 0x0000000815897c20 */ /* 0x000fe20008410000 */
[----:B------:R-:W-:Y:S03]  /*62a0*/  FMUL.FTZ R252, R20, UR8 ;  /* 0x0000000814fc7c20 */ /* 0x000fe60008410000 */
[----:B------:R4:W-:Y:S01]  /*62b0*/  MUFU.TANH R10, R140 ;  /* 0x0000008c000a7308 */ /* 0x0009e20000002400 */
[C---:B------:R-:W-:Y:S04]  /*62c0*/  HMMA.16816.F32.BF16 R32, R144.reuse, R138, R32 ;  /* 0x0000008a9020723c */ /* 0x040fe80000041820 */
[----:B--2---:R-:W-:Y:S01]  /*62d0*/  FMUL.FTZ R181, R11, UR8 ;  /* 0x000000080bb57c20 */ /* 0x004fe20008410000 */
[----:B------:R-:W-:Y:S01]  /*62e0*/  FMUL.FTZ R250, R23, UR8 ;  /* 0x0000000817fa7c20 */ /* 0x000fe20008410000 */
[----:B------:R-:W-:Y:S03]  /*62f0*/  FMUL.FTZ R248, R24, UR8 ;  /* 0x0000000818f87c20 */ /* 0x000fe60008410000 */
[----:B------:R2:W-:Y:S01]  /*6300*/  MUFU.TANH R170, R136 ;  /* 0x0000008800aa7308 */ /* 0x0005e20000002400 */
[-C--:B------:R-:W-:Y:S03]  /*6310*/  HMMA.16816.F32.BF16 R36, R144, R148.reuse, R36 ;  /* 0x000000949024723c */ /* 0x080fe60000041824 */
[----:B------:R-:W-:Y:S01]  /*6320*/  FMUL.FTZ R138, R29, UR8 ;  /* 0x000000081d8a7c20 */ /* 0x000fe20008410000 */
[----:B-1----:R-:W-:Y:S01]  /*6330*/  FMUL.FTZ R224, R13, UR8 ;  /* 0x000000080de07c20 */ /* 0x002fe20008410000 */
[----:B------:R-:W-:Y:S01]  /*6340*/  FMUL.FTZ R246, R25, UR8 ;  /* 0x0000000819f67c20 */ /* 0x000fe20008410000 */
[----:B------:R-:W-:Y:S03]  /*6350*/  FMUL.FTZ R244, R26, UR8 ;  /* 0x000000081af47c20 */ /* 0x000fe60008410000 */
[----:B------:R1:W-:Y:S01]  /*6360*/  MUFU.TANH R175, R181 ;  /* 0x000000b500af7308 */ /* 0x0003e20000002400 */
[C---:B------:R-:W-:Y:S04]  /*6370*/  HMMA.16816.F32.BF16 R40, R132.reuse, R148, R40 ;  /* 0x000000948428723c */ /* 0x040fe80000041828 */
[----:B----4-:R-:W-:Y:S01]  /*6380*/  FMUL.FTZ R140, R19, UR8 ;  /* 0x00000008138c7c20 */ /* 0x010fe20008410000 */
[----:B------:R-:W-:Y:S01]  /*6390*/  FMUL.FTZ R139, R34, UR8 ;  /* 0x00000008228b7c20 */ /* 0x000fe20008410000 */
[----:B------:R-:W-:Y:S03]  /*63a0*/  FMUL.FTZ R242, R27, UR8 ;  /* 0x000000081bf27c20 */ /* 0x000fe60008410000 */
[----:B------:R4:W5:Y:S01]  /*63b0*/  MUFU.TANH R166, R220 ;  /* 0x000000dc00a67308 */ /* 0x0009620000002400 */
[-C--:B------:R-:W-:Y:S03]  /*63c0*/  HMMA.16816.F32.BF16 R44, R132, R150.reuse, R44 ;  /* 0x00000096842c723c */ /* 0x080fe6000004182c */
[----:B--2---:R-:W-:Y:S01]  /*63d0*/  FMUL.FTZ R136, R32, UR8 ;  /* 0x0000000820887c20 */ /* 0x004fe20008410000 */
[----:B------:R-:W-:Y:S01]  /*63e0*/  FMUL.FTZ R240, R28, UR8 ;  /* 0x000000081cf07c20 */ /* 0x000fe20008410000 */
[----:B------:R-:W-:Y:S01]  /*63f0*/  FMUL.FTZ R238, R31, UR8 ;  /* 0x000000081fee7c20 */ /* 0x000fe20008410000 */
[----:B------:R-:W-:Y:S03]  /*6400*/  FMUL.FTZ R245, R36, UR8 ;  /* 0x0000000824f57c20 */ /* 0x000fe60008410000 */
[----:B------:R2:W-:Y:S01]  /*6410*/  MUFU.TANH R173, R136 ;  /* 0x0000008800ad7308 */ /* 0x0005e20000002400 */
[C---:B------:R-:W-:Y:S04]  /*6420*/  HMMA.16816.F32.BF16 R48, R144.reuse, R150, R48 ;  /* 0x000000969030723c */ /* 0x040fe80000041830 */
[----:B-1----:R-:W-:Y:S01]  /*6430*/  FMUL.FTZ R181, R18, UR8 ;  /* 0x0000000812b57c20 */ /* 0x002fe20008410000 */
[----:B------:R-:W-:Y:S01]  /*6440*/  FMUL.FTZ R249, R37, UR8 ;  /* 0x0000000825f97c20 */ /* 0x000fe20008410000 */
[----:B------:R-:W-:Y:S03]  /*6450*/  FMUL.FTZ R228, R38, UR8 ;  /* 0x0000000826e47c20 */ /* 0x000fe60008410000 */
[----:B------:R1:W-:Y:S01]  /*6460*/  MUFU.TANH R18, R140 ;  /* 0x0000008c00127308 */ /* 0x0003e20000002400 */
[-C--:B---3--:R-:W-:Y:S03]  /*6470*/  HMMA.16816.F32.BF16 R52, R144, R152.reuse, R52 ;  /* 0x000000989034723c */ /* 0x088fe60000041834 */
[----:B----4-:R-:W-:Y:S01]  /*6480*/  FMUL.FTZ R220, R17, UR8 ;  /* 0x0000000811dc7c20 */ /* 0x010fe20008410000 */
[----:B------:R-:W-:Y:S01]  /*6490*/  FMUL.FTZ R230, R39, UR8 ;  /* 0x0000000827e67c20 */ /* 0x000fe20008410000 */
        /* <DEDUP_REMOVED lines=9> */
[----:B-1----:R-:W-:Y:S01]  /*6530*/  FMUL.FTZ R140, R33, UR8 ;  /* 0x00000008218c7c20 */ /* 0x002fe20008410000 */
[----:B------:R-:W-:Y:S01]  /*6540*/  FMUL.FTZ R251, R44, UR8 ;  /* 0x000000082cfb7c20 */ /* 0x000fe20008410000 */
[----:B------:R-:W-:Y:S01]  /*6550*/  FMUL.FTZ R247, R45, UR8 ;  /* 0x000000082df77c20 */ /* 0x000fe20008410000 */
[----:B------:R-:W-:Y:S03]  /*6560*/  FMUL.FTZ R233, R46, UR8 ;  /* 0x000000082ee97c20 */ /* 0x000fe60008410000 */
[----:B------:R1:W-:Y:S01]  /*6570*/  MUFU.TANH R177, R138 ;  /* 0x0000008a00b17308 */ /* 0x0003e20000002400 */
[----:B------:R-:W-:Y:S04]  /*6580*/  HMMA.16816.F32.BF16 R64, R144, R154, R64 ;  /* 0x0000009a9040723c */ /* 0x000fe80000041840 */
[----:B---3--:R-:W-:Y:S01]  /*6590*/  FMUL.FTZ R180, R16, UR8 ;  /* 0x0000000810b47c20 */ /* 0x008fe20008410000 */
[----:B------:R-:W-:Y:S01]  /*65a0*/  FMUL.FTZ R235, R47, UR8 ;  /* 0x000000082feb7c20 */ /* 0x000fe20008410000 */
[----:B------:R-:W-:Y:S03]  /*65b0*/  FMUL.FTZ R234, R48, UR8 ;  /* 0x0000000830ea7c20 */ /* 0x000fe60008410000 */
[----:B------:R3:W4:Y:S01]  /*65c0*/  MUFU.TANH R7, R222 ;  /* 0x000000de00077308 */ /* 0x0007220000002400 */
[----:B------:R-:W-:Y:S01]  /*65d0*/  FMUL.FTZ R236, R50, UR8 ;  /* 0x0000000832ec7c20 */ /* 0x000fe20008410000 */
[----:B--2---:R-:W-:Y:S01]  /*65e0*/  FMUL.FTZ R137, R30, UR8 ;  /* 0x000000081e897c20 */ /* 0x004fe20008410000 */
[----:B------:R-:W-:Y:S01]  /*65f0*/  FMUL.FTZ R232, R51, UR8 ;  /* 0x0000000833e87c20 */ /* 0x000fe20008410000 */
[----:B------:R-:W-:Y:S01]  /*6600*/  FMUL.FTZ R225, R54, UR8 ;  /* 0x0000000836e17c20 */ /* 0x000fe20008410000 */
[----:B-----5:R-:W-:Y:S01]  /*6610*/  FMNMX3.FTZ R19, R2, R166, R175, !PT ;  /* 0x000000a602137276 */ /* 0x020fe200078100af */
[----:B------:R-:W-:Y:S01]  /*6620*/  FMUL.FTZ R227, R61, UR8 ;  /* 0x000000083de37c20 */ /* 0x000fe20008410000 */
[----:B------:R-:W-:Y:S03]  /*6630*/  FMNMX3.FTZ R30, R3, R157, R159, !PT ;  /* 0x0000009d031e7276 */ /* 0x000fe6000781009f */
[----:B------:R2:W-:Y:S01]  /*6640*/  MUFU.TANH R14, R183 ;  /* 0x000000b7000e7308 */ /* 0x0005e20000002400 */
[----:B------:R-:W-:Y:S01]  /*6650*/  FMUL.FTZ R62, R62, UR8 ;  /* 0x000000083e3e7c20 */ /* 0x000fe20008410000 */
[----:B-1----:R-:W-:Y:S01]  /*6660*/  FMUL.FTZ R138, R35, UR8 ;  /* 0x00000008238a7c20 */ /* 0x002fe20008410000 */
[----:B------:R-:W-:Y:S01]  /*6670*/  FMUL.FTZ R63, R63, UR8 ;  /* 0x000000083f3f7c20 */ /* 0x000fe20008410000 */
[----:B------:R-:W-:Y:S01]  /*6680*/  FMUL.FTZ R226, R64, UR8 ;  /* 0x0000000840e27c20 */ /* 0x000fe20008410000 */
[----:B------:R-:W-:Y:S01]  /*6690*/  FMUL.FTZ R231, R65, UR8 ;  /* 0x0000000841e77c20 */ /* 0x000fe20008410000 */
[----:B------:R-:W-:Y:S04]  /*66a0*/  FMUL.FTZ R229, R66, UR8 ;  /* 0x0000000842e57c20 */ /* 0x000fe80008410000 */
[----:B------:R1:W5:Y:S01]  /*66b0*/  MUFU.TANH R13, R182 ;  /* 0x000000b6000d7308 */ /* 0x0003620000002400 */
[----:B---3--:R-:W-:Y:S01]  /*66c0*/  FMUL.FTZ R222, R53, UR8 ;  /* 0x0000000835de7c20 */ /* 0x008fe20008410000 */
[----:B----4-:R-:W-:Y:S08]  /*66d0*/  FMNMX3.FTZ R21, R141, R169, R7, !PT ;  /* 0x000000a98d157276 */ /* 0x010ff00007810007 */
[----:B------:R3:W-:Y:S01]  /*66e0*/  MUFU.TANH R17, R220 ;  /* 0x000000dc00117308 */ /* 0x0007e20000002400 */
[----:B--2---:R-:W-:Y:S09]  /*66f0*/  FMUL.FTZ R183, R52, UR8 ;  /* 0x0000000834b77c20 */ /* 0x004ff20008410000 */
[----:B------:R2:W4:Y:S01]  /*6700*/  MUFU.TANH R15, R181 ;  /* 0x000000b5000f7308 */ /* 0x0005220000002400 */
[----:B-1----:R-:W-:Y:S01]  /*6710*/  FMUL.FTZ R182, R55, UR8 ;  /* 0x0000000837b67c20 */ /* 0x002fe20008410000 */
[----:B-----5:R-:W-:Y:S08]  /*6720*/  FMNMX3.FTZ R19, R19, R14, R13, !PT ;  /* 0x0000000e13137276 */ /* 0x020ff0000781000d */
[----:B------:R1:W-:Y:S01]  /*6730*/  MUFU.TANH R167, R140 ;  /* 0x0000008c00a77308 */ /* 0x0003e20000002400 */
[----:B---3--:R-:W-:Y:S09]  /*6740*/  FMUL.FTZ R220, R56, UR8 ;  /* 0x0000000838dc7c20 */ /* 0x008ff20008410000 */
[----:B------:R3:W-:Y:S01]  /*6750*/  MUFU.TANH R174, R139 ;  /* 0x0000008b00ae7308 */ /* 0x0007e20000002400 */
[----:B--2---:R-:W-:Y:S09]  /*6760*/  FMUL.FTZ R181, R57, UR8 ;  /* 0x0000000839b57c20 */ /* 0x004ff20008410000 */
[----:B------:R2:W-:Y:S01]  /*6770*/  MUFU.TANH R171, R136 ;  /* 0x0000008800ab7308 */ /* 0x0005e20000002400 */
[----:B-1----:R-:W-:Y:S09]  /*6780*/  FMUL.FTZ R140, R58, UR8 ;  /* 0x000000083a8c7c20 */ /* 0x002ff20008410000 */
[----:B------:R1:W5:Y:S01]  /*6790*/  MUFU.TANH R11, R224 ;  /* 0x000000e0000b7308 */ /* 0x0003620000002400 */
[----:B---3--:R-:W-:Y:S09]  /*67a0*/  FMUL.FTZ R139, R59, UR8 ;  /* 0x000000083b8b7c20 */ /* 0x008ff20008410000 */
[----:B------:R3:W3:Y:S01]  /*67b0*/  MUFU.TANH R163, R180 ;  /* 0x000000b400a37308 */ /* 0x0006e20000002400 */
[----:B--2---:R-:W-:Y:S04]  /*67c0*/  FMNMX3.FTZ R136, R0, R176, R158, !PT ;  /* 0x000000b000887276 */ /* 0x004fe8000781009e */
[----:B----4-:R-:W-:Y:S05]  /*67d0*/  FMNMX3.FTZ R136, R136, R15, R18, !PT ;  /* 0x0000000f88887276 */ /* 0x010fea0007810012 */
[----:B------:R-:W2:Y:S01]  /*67e0*/  MUFU.TANH R252, R252 ;  /* 0x000000fc00fc7308 */ /* 0x000ea20000002400 */
[----:B-1----:R-:W-:Y:S01]  /*67f0*/  FMUL.FTZ R224, R67, UR8 ;  /* 0x0000000843e07c20 */ /* 0x002fe20008410000 */
[----:B-----5:R-:W-:Y:S08]  /*6800*/  FMNMX3.FTZ R21, R21, R10, R11, !PT ;  /* 0x0000000a15157276 */ /* 0x020ff0000781000b */
[----:B------:R-:W1:Y:S01]  /*6810*/  MUFU.TANH R250, R250 ;  /* 0x000000fa00fa7308 */ /* 0x000e620000002400 */
[----:B---3--:R-:W-:Y:S01]  /*6820*/  FMUL.FTZ R180, R60, UR8 ;  /* 0x000000083cb47c20 */ /* 0x008fe20008410000 */
[----:B------:R-:W-:Y:S08]  /*6830*/  FMNMX3.FTZ R30, R30, R163, R17, !PT ;  /* 0x000000a31e1e7276 */ /* 0x000ff00007810011 */
[----:B------:R-:W-:Y:S01]  /*6840*/  MUFU.TANH R248, R248 ;  /* 0x000000f800f87308 */ /* 0x000fe20000002400 */
[----:B--2---:R-:W-:Y:S04]  /*6850*/  FMNMX3.FTZ R30, R30, R252, R165, !PT ;  /* 0x000000fc1e1e7276 */ /* 0x004fe800078100a5 */
[----:B------:R-:W-:Y:S05]  /*6860*/  FMNMX3.FTZ R30, R30, R173, R167, !PT ;  /* 0x000000ad1e1e7276 */ /* 0x000fea00078100a7 */
[----:B------:R-:W2:Y:S01]  /*6870*/  MUFU.TANH R246, R246 ;  /* 0x000000f600f67308 */ /* 0x000ea20000002400 */
[----:B-1----:R-:W-:Y:S09]  /*6880*/  FMNMX3.FTZ R136, R136, R170, R250, !PT ;  /* 0x000000aa88887276 */ /* 0x002ff200078100fa */
[----:B------:R-:W-:Y:S10]  /*6890*/  MUFU.TANH R244, R244 ;  /* 0x000000f400f47308 */ /* 0x000ff40000002400 */
[----:B------:R-:W1:Y:S01]  /*68a0*/  MUFU.TANH R242, R242 ;  /* 0x000000f200f27308 */ /* 0x000e620000002400 */
[----:B--2---:R-:W-:Y:S09]  /*68b0*/  FMNMX3.FTZ R26, R21, R248, R246, !PT ;  /* 0x000000f8151a7276 */ /* 0x004ff200078100f6 */
[----:B------:R-:W2:Y:S10]  /*68c0*/  MUFU.TANH R240, R240 ;  /* 0x000000f000f07308 */ /* 0x000eb40000002400 */
[----:B------:R-:W-:Y:S01]  /*68d0*/  MUFU.TANH R179, R137 ;  /* 0x0000008900b37308 */ /* 0x000fe20000002400 */
[----:B-1----:R-:W-:Y:S09]  /*68e0*/  FMNMX3.FTZ R22, R19, R244, R242, !PT ;  /* 0x000000f413167276 */ /* 0x002ff200078100f2 */
[----:B------:R-:W1:Y:S01]  /*68f0*/  MUFU.TANH R238, R238 ;  /* 0x000000ee00ee7308 */ /* 0x000e620000002400 */
[----:B--2---:R-:W-:Y:S09]  /*6900*/  FMNMX3.FTZ R26, R26, R240, R177, !PT ;  /* 0x000000f01a1a7276 */ /* 0x004ff200078100b1 */
[----:B------:R-:W2:Y:S10]  /*6910*/  MUFU.TANH R178, R138 ;  /* 0x0000008a00b27308 */ /* 0x000eb40000002400 */
[----:B------:R-:W-:Y:S01]  /*6920*/  MUFU.TANH R245, R245 ;  /* 0x000000f500f57308 */ /* 0x000fe20000002400 */
[----:B-1----:R-:W-:Y:S09]  /*6930*/  FMNMX3.FTZ R22, R22, R179, R238, !PT ;  /* 0x000000b316167276 */ /* 0x002ff200078100ee */
[----:B------:R-:W1:Y:S01]  /*6940*/  MUFU.TANH R249, R249 ;  /* 0x000000f900f97308 */ /* 0x000e620000002400 */
[----:B--2---:R-:W-:Y:S09]  /*6950*/  FMNMX3.FTZ R136, R136, R174, R178, !PT ;  /* 0x000000ae88887276 */ /* 0x004ff200078100b2 */
[----:B------:R-:W-:Y:S10]  /*6960*/  MUFU.TANH R228, R228 ;  /* 0x000000e400e47308 */ /* 0x000ff40000002400 */
[----:B------:R-:W2:Y:S01]  /*6970*/  MUFU.TANH R230, R230 ;  /* 0x000000e600e67308 */ /* 0x000ea20000002400 */
[----:B-1----:R-:W-:Y:S09]  /*6980*/  FMNMX3.FTZ R21, R30, R245, R249, !PT ;  /* 0x000000f51e157276 */ /* 0x002ff200078100f9 */
[----:B------:R-:W-:Y:S10]  /*6990*/  MUFU.TANH R241, R241 ;  /* 0x000000f100f17308 */ /* 0x000ff40000002400 */
        /* <DEDUP_REMOVED lines=11> */
[----:B------:R-:W1:Y:S10]  /*6a50*/  MUFU.TANH R234, R234 ;  /* 0x000000ea00ea7308 */ /* 0x000e740000002400 */
[----:B------:R-:W-:Y:S01]  /*6a60*/  MUFU.TANH R236, R236 ;  /* 0x000000ec00ec7308 */ /* 0x000fe20000002400 */
[----:B--2---:R-:W-:Y:S09]  /*6a70*/  FMNMX3.FTZ R5, R22, R233, R235, !PT ;  /* 0x000000e916057276 */ /* 0x004ff200078100eb */
        /* <DEDUP_REMOVED lines=25> */
[----:B-1----:R-:W-:Y:S02]  /*6c10*/  FMNMX3.FTZ R21, R21, R226, R231, !PT ;  /* 0x000000e215157276 */ /* 0x002fe400078100e7 */
[----:B--2---:R-:W-:Y:S01]  /*6c20*/  FMNMX3.FTZ R136, R136, R229, R224, !PT ;  /* 0x000000e588887276 */ /* 0x004fe200078100e0 */
[----:B------:R-:W-:Y:S06]  /*6c30*/  @P0 BRA `(.L_x_1297) ;  /* 0xffffffec00340947 */ /* 0x000fec000383ffff */
.L_x_1296:
[----:B------:R-:W2:Y:S08]  /*6c40*/  SHFL.BFLY PT, R6, R21, 0x2, 0x1f ;  /* 0x0c401f0015067f89 */ /* 0x000eb000000e0000 */
[----:B------:R-:W1:Y:S08]  /*6c50*/  SHFL.BFLY PT, R23, R136, 0x2, 0x1f ;  /* 0x0c401f0088177f89 */ /* 0x000e7000000e0000 */
[----:B------:R-:W3:Y:S08]  /*6c60*/  SHFL.BFLY PT, R16, R19, 0x2, 0x1f ;  /* 0x0c401f0013107f89 */ /* 0x000ef000000e0000 */
[----:B------:R-:W4:Y:S08]  /*6c70*/  SHFL.BFLY PT, R4, R5, 0x2, 0x1f ;  /* 0x0c401f0005047f89 */ /* 0x000f3000000e0000 */
[----:B------:R-:W-:Y:S08]  /*6c80*/  LDSM.16.MT88.4 R36, [R184+0x6000] ;  /* 0x00600000b824783b */ /* 0x000ff00000004200 */
[----:B------:R-:W-:Y:S01]  /*6c90*/  LDSM.16.MT88.4 R52, [R143+0x6000] ;  /* 0x006000008f34783b */ /* 0x000fe20000004200 */
[----:B--2---:R-:W-:Y:S02]  /*6ca0*/  FMNMX.FTZ R12, R21, R6, !PT ;  /* 0x00000006150c7209 */ /* 0x004fe40007810000 */
[----:B-1----:R-:W-:Y:S05]  /*6cb0*/  FMNMX.FTZ R9, R136, R23, !PT ;  /* 0x0000001788097209 */ /* 0x002fea0007810000 */
[----:B------:R-:W1:Y:S01]  /*6cc0*/  SHFL.BFLY PT, R25, R12, 0x1, 0x1f ;  /* 0x0c201f000c197f89 */ /* 0x000e6200000e0000 */
[----:B---3--:R-:W-:Y:S02]  /*6cd0*/  FMNMX.FTZ R8, R19, R16, !PT ;  /* 0x0000001013087209 */ /* 0x008fe40007810000 */
[----:B----4-:R-:W-:Y:S05]  /*6ce0*/  FMNMX.FTZ R6, R5, R4, !PT ;  /* 0x0000000405067209 */ /* 0x010fea0007810000 */
[----:B------:R-:W2:Y:S08]  /*6cf0*/  SHFL.BFLY PT, R4, R9, 0x1, 0x1f ;  /* 0x0c201f0009047f89 */ /* 0x000eb000000e0000 */
[----:B------:R-:W3:Y:S08]  /*6d00*/  SHFL.BFLY PT, R23, R8, 0x1, 0x1f ;  /* 0x0c201f0008177f89 */ /* 0x000ef000000e0000 */
[----:B------:R-:W4:Y:S01]  /*6d10*/  SHFL.BFLY PT, R133, R6, 0x1, 0x1f ;  /* 0x0c201f0006857f89 */ /* 0x000f2200000e0000 */
[----:B-1----:R-:W-:Y:S04]  /*6d20*/  FMNMX.FTZ R136, R12, R25, !PT ;  /* 0x000000190c887209 */ /* 0x002fe80007810000 */
[C---:B------:R-:W-:Y:S01]  /*6d30*/  FSETP.NEU.FTZ.AND P1, PT, R136.reuse, -INF , PT ;  /* 0xff8000008800780b */ /* 0x040fe20003f3d000 */
[C---:B------:R-:W-:Y:S01]  /*6d40*/  FMUL.FTZ R162, R136.reuse, UR4 ;  /* 0x0000000488a27c20 */ /* 0x040fe20008410000 */
[----:B--2---:R-:W-:Y:S01]  /*6d50*/  FMNMX.FTZ R135, R9, R4, !PT ;  /* 0x0000000409877209 */ /* 0x004fe20007810000 */
[----:B------:R-:W-:Y:S01]  /*6d60*/  FADD.FTZ R3, -R136, R3 ;  /* 0x0000000388037221 */ /* 0x000fe20000010100 */
[----:B---3--:R-:W-:Y:S03]  /*6d70*/  FMNMX.FTZ R134, R8, R23, !PT ;  /* 0x0000001708867209 */ /* 0x008fe60007810000 */
[C---:B------:R-:W-:Y:S01]  /*6d80*/  FMUL.FTZ R161, R135.reuse, UR4 ;  /* 0x0000000487a17c20 */ /* 0x040fe20008410000 */
[----:B------:R-:W-:Y:S01]  /*6d90*/  FSEL R162, R162, RZ, P1 ;  /* 0x000000ffa2a27208 */ /* 0x000fe20000800000 */
[----:B------:R-:W1:Y:S01]  /*6da0*/  LDSM.16.MT88.4 R20, [R188+0x6000] ;  /* 0x00600000bc14783b */ /* 0x000e620000004200 */
[C---:B------:R-:W-:Y:S01]  /*6db0*/  FSETP.NEU.FTZ.AND P0, PT, R135.reuse, -INF , PT ;  /* 0xff8000008700780b */ /* 0x040fe20003f1d000 */
[----:B------:R-:W-:Y:S01]  /*6dc0*/  FADD.FTZ R4, -R135, R0 ;  /* 0x0000000087047221 */ /* 0x000fe20000010100 */
[----:B----4-:R-:W-:Y:S01]  /*6dd0*/  FMNMX.FTZ R133, R6, R133, !PT ;  /* 0x0000008506857209 */ /* 0x010fe20007810000 */
[--C-:B------:R-:W-:Y:S01]  /*6de0*/  FFMA.FTZ R157, R157, UR4, -R162.reuse ;  /* 0x000000049d9d7c23 */ /* 0x100fe200080108a2 */
[----:B------:R-:W-:Y:S01]  /*6df0*/  FSEL R161, R161, RZ, P0 ;  /* 0x000000ffa1a17208 */ /* 0x000fe20000000000 */
[----:B------:R-:W-:Y:S01]  /*6e00*/  FFMA.FTZ R155, R159, UR4, -R162 ;  /* 0x000000049f9b7c23 */ /* 0x000fe200080108a2 */
[----:B------:R-:W-:Y:S01]  /*6e10*/  FADD.FTZ R0, -R134, R141 ;  /* 0x0000008d86007221 */ /* 0x000fe20000010100 */
[----:B------:R2:W-:Y:S01]  /*6e20*/  MUFU.EX2 R159, R157 ;  /* 0x0000009d009f7308 */ /* 0x0005e20000000800 */
[----:B------:R-:W-:Y:S01]  /*6e30*/  FMUL.FTZ R132, R3, UR4 ;  /* 0x0000000403847c20 */ /* 0x000fe20008410000 */
[--C-:B------:R-:W-:Y:S01]  /*6e40*/  FFMA.FTZ R152, R158, UR4, -R161.reuse ;  /* 0x000000049e987c23 */ /* 0x100fe200080108a1 */
[C---:B------:R-:W-:Y:S01]  /*6e50*/  FMUL.FTZ R158, R133.reuse, UR4 ;  /* 0x00000004859e7c20 */ /* 0x040fe20008410000 */
[----:B------:R-:W-:Y:S01]  /*6e60*/  FMUL.FTZ R160, R134, UR4 ;  /* 0x0000000486a07c20 */ /* 0x000fe20008410000 */
[C---:B------:R-:W-:Y:S01]  /*6e70*/  FADD.FTZ R2, -R133.reuse, R2 ;  /* 0x0000000285027221 */ /* 0x040fe20000010100 */
[----:B------:R-:W-:Y:S01]  /*6e80*/  FMUL.FTZ R3, R4, UR4 ;  /* 0x0000000404037c20 */ /* 0x000fe20008410000 */
[----:B------:R-:W-:Y:S01]  /*6e90*/  FSETP.NEU.FTZ.AND P0, PT, R133, -INF , PT ;  /* 0xff8000008500780b */ /* 0x000fe20003f1d000 */
[--C-:B------:R-:W-:Y:S01]  /*6ea0*/  FFMA.FTZ R153, R17, UR4, -R162.reuse ;  /* 0x0000000411997c23 */ /* 0x100fe200080108a2 */
[----:B------:R-:W-:Y:S01]  /*6eb0*/  FSETP.NEU.FTZ.AND P1, PT, R134, -INF , PT ;  /* 0xff8000008600780b */ /* 0x000fe20003f3d000 */
[--C-:B------:R-:W-:Y:S01]  /*6ec0*/  FFMA.FTZ R150, R18, UR4, -R161.reuse ;  /* 0x0000000412967c23 */ /* 0x100fe200080108a1 */
[--C-:B------:R-:W-:Y:S01]  /*6ed0*/  FFMA.FTZ R156, R176, UR4, -R161.reuse ;  /* 0x00000004b09c7c23 */ /* 0x100fe200080108a1 */
[--C-:B------:R-:W-:Y:S01]  /*6ee0*/  FFMA.FTZ R154, R163, UR4, -R162.reuse ;  /* 0x00000004a39a7c23 */ /* 0x100fe200080108a2 */
[--C-:B------:R-:W-:Y:S01]  /*6ef0*/  FFMA.FTZ R151, R15, UR4, -R161.reuse ;  /* 0x000000040f977c23 */ /* 0x100fe200080108a1 */
[----:B------:R-:W-:Y:S01]  /*6f00*/  FMUL.FTZ R4, R0, UR4 ;  /* 0x0000000400047c20 */ /* 0x000fe20008410000 */
[----:B------:R-:W-:Y:S01]  /*6f10*/  FSEL R158, R158, RZ, P0 ;  /* 0x000000ff9e9e7208 */ /* 0x000fe20000000000 */
[----:B------:R-:W-:Y:S01]  /*6f20*/  FMUL.FTZ R0, R2, UR4 ;  /* 0x0000000402007c20 */ /* 0x000fe20008410000 */
[----:B------:R-:W-:Y:S01]  /*6f30*/  FSEL R160, R160, RZ, P1 ;  /* 0x000000ffa0a07208 */ /* 0x000fe20000800000 */
[----:B------:R-:W3:Y:S01]  /*6f40*/  MUFU.EX2 R132, R132 ;  /* 0x0000008400847308 */ /* 0x000ee20000000800 */
[----:B------:R-:W-:Y:S01]  /*6f50*/  FFMA.FTZ R163, R165, UR4, -R162 ;  /* 0x00000004a5a37c23 */ /* 0x000fe200080108a2 */
[--C-:B------:R-:W-:Y:S01]  /*6f60*/  FFMA.FTZ R144, R14, UR4, -R158.reuse ;  /* 0x000000040e907c23 */ /* 0x100fe2000801089e */
[----:B------:R-:W-:Y:S07]  /*6f70*/  FFMA.FTZ R141, R13, UR4, -R158 ;  /* 0x000000040d8d7c23 */ /* 0x000fee000801089e */
[----:B------:R-:W4:Y:S01]  /*6f80*/  MUFU.EX2 R3, R3 ;  /* 0x0000000300037308 */ /* 0x000f220000000800 */
[--C-:B------:R-:W-:Y:S01]  /*6f90*/  FFMA.FTZ R148, R7, UR4, -R160.reuse ;  /* 0x0000000407947c23 */ /* 0x100fe200080108a0 */
[--C-:B------:R-:W-:Y:S01]  /*6fa0*/  FFMA.FTZ R149, R10, UR4, -R160.reuse ;  /* 0x000000040a957c23 */ /* 0x100fe200080108a0 */
[--C-:B------:R-:W-:Y:S07]  /*6fb0*/  FFMA.FTZ R146, R11, UR4, -R160.reuse ;  /* 0x000000040b927c23 */ /* 0x100fee00080108a0 */
[----:B------:R5:W1:Y:S01]  /*6fc0*/  MUFU.EX2 R2, R4 ;  /* 0x0000000400027308 */ /* 0x000a620000000800 */
[----:B--2---:R-:W-:Y:S01]  /*6fd0*/  FFMA.FTZ R157, R169, UR4, -R160 ;  /* 0x00000004a99d7c23 */ /* 0x004fe200080108a0 */
[--C-:B------:R-:W-:Y:S01]  /*6fe0*/  FFMA.FTZ R147, R166, UR4, -R158.reuse ;  /* 0x00000004a6937c23 */ /* 0x100fe2000801089e */
[--C-:B------:R-:W-:Y:S07]  /*6ff0*/  FFMA.FTZ R145, R175, UR4, -R158.reuse ;  /* 0x00000004af917c23 */ /* 0x100fee000801089e */
[----:B------:R-:W2:Y:S01]  /*7000*/  MUFU.EX2 R155, R155 ;  /* 0x0000009b009b7308 */ /* 0x000ea20000000800 */
[--C-:B------:R-:W-:Y:S01]  /*7010*/  FFMA.FTZ R172, R238, UR4, -R158.reuse ;  /* 0x00000004eeac7c23 */ /* 0x100fe2000801089e */
[C---:B---3--:R-:W-:Y:S01]  /*7020*/  FMUL.FTZ R5, R132.reuse, R129 ;  /* 0x0000008184057220 */ /* 0x048fe20000410000 */
[C---:B------:R-:W-:Y:S07]  /*7030*/  FMUL.FTZ R16, R132.reuse, R116 ;  /* 0x0000007484107220 */ /* 0x040fee0000410000 */
[----:B------:R-:W-:Y:S01]  /*7040*/  MUFU.EX2 R156, R156 ;  /* 0x0000009c009c7308 */ /* 0x000fe20000000800 */
[C---:B------:R-:W-:Y:S01]  /*7050*/  FMUL.FTZ R17, R132.reuse, R117 ;  /* 0x0000007584117220 */ /* 0x040fe20000410000 */
[C---:B----4-:R-:W-:Y:S01]  /*7060*/  FMUL.FTZ R6, R3.reuse, R130 ;  /* 0x0000008203067220 */ /* 0x050fe20000410000 */
[C---:B------:R-:W-:Y:S07]  /*7070*/  FMUL.FTZ R7, R3.reuse, R131 ;  /* 0x0000008303077220 */ /* 0x040fee0000410000 */
[----:B------:R-:W3:Y:S01]  /*7080*/  MUFU.EX2 R152, R152 ;  /* 0x0000009800987308 */ /* 0x000ee20000000800 */
[----:B------:R-:W-:Y:S01]  /*7090*/  FMUL.FTZ R18, R3, R118 ;  /* 0x0000007603127220 */ /* 0x000fe20000410000 */
[----:B-----5:R-:W-:Y:S01]  /*70a0*/  FMUL.FTZ R4, R132, R128 ;  /* 0x0000008084047220 */ /* 0x020fe20000410000 */
[C---:B-1----:R-:W-:Y:S07]  /*70b0*/  FMUL.FTZ R8, R2.reuse, R124 ;  /* 0x0000007c02087220 */ /* 0x042fee0000410000 */
[----:B------:R-:W-:Y:S01]  /*70c0*/  MUFU.EX2 R154, R154 ;  /* 0x0000009a009a7308 */ /* 0x000fe20000000800 */
[C---:B------:R-:W-:Y:S01]  /*70d0*/  FMUL.FTZ R9, R2.reuse, R125 ;  /* 0x0000007d02097220 */ /* 0x040fe20000410000 */
[----:B--2---:R-:W-:Y:S01]  /*70e0*/  F2FP.BF16.F32.PACK_AB R128, R155, R159 ;  /* 0x0000009f9b80723e */ /* 0x004fe200000010ff */
[C---:B------:R-:W-:Y:S07]  /*70f0*/  FMUL.FTZ R12, R2.reuse, R120 ;  /* 0x00000078020c7220 */ /* 0x040fee0000410000 */
[----:B------:R-:W1:Y:S01]  /*7100*/  MUFU.EX2 R153, R153 ;  /* 0x0000009900997308 */ /* 0x000e620000000800 */
[----:B------:R-:W-:Y:S01]  /*7110*/  FMUL.FTZ R13, R2, R121 ;  /* 0x00000079020d7220 */ /* 0x000fe20000410000 */
[C---:B------:R-:W-:Y:S01]  /*7120*/  FMUL.FTZ R19, R3.reuse, R119 ;  /* 0x0000007703137220 */ /* 0x040fe20000410000 */
[----:B------:R-:W-:Y:S07]  /*7130*/  FMUL.FTZ R32, R132, R100 ;  /* 0x0000006484207220 */ /* 0x000fee0000410000 */
[----:B------:R-:W-:Y:S01]  /*7140*/  MUFU.EX2 R151, R151 ;  /* 0x0000009700977308 */ /* 0x000fe20000000800 */
[----:B------:R-:W-:Y:S01]  /*7150*/  LDSM.16.MT88.4 R116, [R188+0x7800] ;  /* 0x00780000bc74783b */ /* 0x000fe20000004200 */
[----:B---3--:R-:W-:Y:S01]  /*7160*/  F2FP.BF16.F32.PACK_AB R129, R152, R156 ;  /* 0x0000009c9881723e */ /* 0x008fe200000010ff */
[----:B------:R-:W-:Y:S07]  /*7170*/  FMUL.FTZ R33, R132, R101 ;  /* 0x0000006584217220 */ /* 0x000fee0000410000 */
[----:B------:R-:W2:Y:S01]  /*7180*/  MUFU.EX2 R150, R150 ;  /* 0x0000009600967308 */ /* 0x000ea20000000800 */
[C---:B------:R-:W-:Y:S01]  /*7190*/  FMUL.FTZ R34, R3.reuse, R102 ;  /* 0x0000006603227220 */ /* 0x040fe20000410000 */
[----:B------:R-:W-:Y:S01]  /*71a0*/  FMUL.FTZ R35, R3, R103 ;  /* 0x0000006703237220 */ /* 0x000fe20000410000 */
[C---:B------:R-:W-:Y:S07]  /*71b0*/  FMUL.FTZ R44, R2.reuse, R88 ;  /* 0x00000058022c7220 */ /* 0x040fee0000410000 */
[----:B------:R-:W3:Y:S01]  /*71c0*/  MUFU.EX2 R0, R0 ;  /* 0x0000000000007308 */ /* 0x000ee20000000800 */
[----:B------:R-:W-:Y:S01]  /*71d0*/  LDSM.16.MT88.4 R100, [R184+0x7800] ;  /* 0x00780000b864783b */ /* 0x000fe20000004200 */
[----:B-1----:R-:W-:Y:S01]  /*71e0*/  F2FP.BF16.F32.PACK_AB R130, R153, R154 ;  /* 0x0000009a9982723e */ /* 0x002fe200000010ff */
[----:B------:R-:W-:Y:S07]  /*71f0*/  FMUL.FTZ R45, R2, R89 ;  /* 0x00000059022d7220 */ /* 0x000fee0000410000 */
[----:B------:R-:W-:Y:S01]  /*7200*/  MUFU.EX2 R157, R157 ;  /* 0x0000009d009d7308 */ /* 0x000fe20000000800 */
[C---:B------:R-:W-:Y:S01]  /*7210*/  FMUL.FTZ R48, R132.reuse, R84 ;  /* 0x0000005484307220 */ /* 0x040fe20000410000 */
[----:B------:R-:W-:Y:S01]  /*7220*/  FMUL.FTZ R49, R132, R85 ;  /* 0x0000005584317220 */ /* 0x000fe20000410000 */
[C---:B------:R-:W-:Y:S07]  /*7230*/  FMUL.FTZ R50, R3.reuse, R86 ;  /* 0x0000005603327220 */ /* 0x040fee0000410000 */
[----:B------:R-:W1:Y:S01]  /*7240*/  MUFU.EX2 R148, R148 ;  /* 0x0000009400947308 */ /* 0x000e620000000800 */
[----:B------:R-:W-:Y:S01]  /*7250*/  FMUL.FTZ R51, R3, R87 ;  /* 0x0000005703337220 */ /* 0x000fe20000410000 */
[----:B--2---:R-:W-:Y:S01]  /*7260*/  F2FP.BF16.F32.PACK_AB R131, R150, R151 ;  /* 0x000000979683723e */ /* 0x004fe200000010ff */
[----:B------:R-:W-:Y:S07]  /*7270*/  LDSM.16.MT88.4 R84, [R143+0x6800] ;  /* 0x006800008f54783b */ /* 0x000fee0000004200 */
[----:B------:R-:W-:Y:S01]  /*7280*/  MUFU.EX2 R147, R147 ;  /* 0x0000009300937308 */ /* 0x000fe20000000800 */
[----:B------:R-:W-:Y:S01]  /*7290*/  FMUL.FTZ R56, R2, R76 ;  /* 0x0000004c02387220 */ /* 0x000fe20000410000 */
[C---:B---3--:R-:W-:Y:S01]  /*72a0*/  FMUL.FTZ R46, R0.reuse, R90 ;  /* 0x0000005a002e7220 */ /* 0x048fe20000410000 */
[C---:B------:R-:W-:Y:S07]  /*72b0*/  FMUL.FTZ R47, R0.reuse, R91 ;  /* 0x0000005b002f7220 */ /* 0x040fee0000410000 */
[----:B------:R-:W2:Y:S01]  /*72c0*/  MUFU.EX2 R145, R145 ;  /* 0x0000009100917308 */ /* 0x000ea20000000800 */
[-C--:B------:R-:W-:Y:S01]  /*72d0*/  HMMA.16816.F32.BF16 R4, R128, R20.reuse, R4 ;  /* 0x000000148004723c */ /* 0x080fe20000041804 */
[----:B------:R-:W-:Y:S08]  /*72e0*/  LDSM.16.MT88.4 R88, [R142+0x6800] ;  /* 0x006800008e58783b */ /* 0x000ff00000004200 */
[----:B------:R-:W-:Y:S01]  /*72f0*/  MUFU.EX2 R149, R149 ;  /* 0x0000009500957308 */ /* 0x000fe20000000800 */
[C---:B------:R-:W-:Y:S01]  /*7300*/  FMUL.FTZ R10, R0.reuse, R126 ;  /* 0x0000007e000a7220 */ /* 0x040fe20000410000 */
[----:B------:R-:W-:Y:S08]  /*7310*/  FMUL.FTZ R11, R0, R127 ;  /* 0x0000007f000b7220 */ /* 0x000ff00000410000 */
[----:B------:R-:W3:Y:S01]  /*7320*/  MUFU.EX2 R146, R146 ;  /* 0x0000009200927308 */ /* 0x000ee20000000800 */
[----:B-1----:R-:W-:Y:S01]  /*7330*/  F2FP.BF16.F32.PACK_AB R64, R148, R157 ;  /* 0x0000009d9440723e */ /* 0x002fe200000010ff */
[C---:B------:R-:W-:Y:S01]  /*7340*/  FMUL.FTZ R14, R0.reuse, R122 ;  /* 0x0000007a000e7220 */ /* 0x040fe20000410000 */
[----:B------:R-:W-:Y:S07]  /*7350*/  FMUL.FTZ R15, R0, R123 ;  /* 0x0000007b000f7220 */ /* 0x000fee0000410000 */
[----:B------:R-:W-:Y:S01]  /*7360*/  MUFU.EX2 R144, R144 ;  /* 0x0000009000907308 */ /* 0x000fe20000000800 */
[----:B------:R-:W-:Y:S01]  /*7370*/  FMUL.FTZ R57, R2, R77 ;  /* 0x0000004d02397220 */ /* 0x000fe20000410000 */
[----:B--2---:R-:W-:Y:S01]  /*7380*/  F2FP.BF16.F32.PACK_AB R65, R145, R147 ;  /* 0x000000939141723e */ /* 0x004fe200000010ff */
[C---:B------:R-:W-:Y:S07]  /*7390*/  FMUL.FTZ R58, R0.reuse, R78 ;  /* 0x0000004e003a7220 */ /* 0x040fee0000410000 */
[----:B------:R-:W1:Y:S01]  /*73a0*/  MUFU.EX2 R141, R141 ;  /* 0x0000008d008d7308 */ /* 0x000e620000000800 */
[----:B------:R-:W-:Y:S01]  /*73b0*/  FMUL.FTZ R59, R0, R79 ;  /* 0x0000004f003b7220 */ /* 0x000fe20000410000 */
[----:B------:R-:W-:Y:S01]  /*73c0*/  FFMA.FTZ R238, R239, UR4, -R158 ;  /* 0x00000004efee7c23 */ /* 0x000fe2000801089e */
[----:B------:R-:W-:Y:S01]  /*73d0*/  LDSM.16.MT88.4 R76, [R188+0x6800] ;  /* 0x00680000bc4c783b */ /* 0x000fe20000004200 */
[C---:B------:R-:W-:Y:S01]  /*73e0*/  FMUL.FTZ R24, R2.reuse, R108 ;  /* 0x0000006c02187220 */ /* 0x040fe20000410000 */
[----:B------:R-:W-:Y:S01]  /*73f0*/  FMUL.FTZ R25, R2, R109 ;  /* 0x0000006d02197220 */ /* 0x000fe20000410000 */
[----:B---3--:R-:W-:Y:S01]  /*7400*/  F2FP.BF16.F32.PACK_AB R66, R146, R149 ;  /* 0x000000959242723e */ /* 0x008fe200000010ff */
[C---:B------:R-:W-:Y:S01]  /*7410*/  FMUL.FTZ R26, R0.reuse, R110 ;  /* 0x0000006e001a7220 */ /* 0x040fe20000410000 */
[----:B------:R-:W-:Y:S01]  /*7420*/  FMUL.FTZ R27, R0, R111 ;  /* 0x0000006f001b7220 */ /* 0x000fe20000410000 */
[C---:B------:R-:W-:Y:S01]  /*7430*/  FMUL.FTZ R28, R2.reuse, R104 ;  /* 0x00000068021c7220 */ /* 0x040fe20000410000 */
[----:B------:R-:W-:Y:S01]  /*7440*/  FMUL.FTZ R29, R2, R105 ;  /* 0x00000069021d7220 */ /* 0x000fe20000410000 */
[C---:B------:R-:W-:Y:S01]  /*7450*/  FMUL.FTZ R30, R0.reuse, R106 ;  /* 0x0000006a001e7220 */ /* 0x040fe20000410000 */
[----:B------:R-:W-:Y:S01]  /*7460*/  FMUL.FTZ R31, R0, R107 ;  /* 0x0000006b001f7220 */ /* 0x000fe20000410000 */
[C---:B------:R-:W-:Y:S01]  /*7470*/  FMUL.FTZ R40, R2.reuse, R92 ;  /* 0x0000005c02287220 */ /* 0x040fe20000410000 */
[----:B-1----:R-:W-:Y:S01]  /*7480*/  F2FP.BF16.F32.PACK_AB R67, R141, R144 ;  /* 0x000000908d43723e */ /* 0x002fe200000010ff */
[----:B------:R-:W-:Y:S01]  /*7490*/  FMUL.FTZ R41, R2, R93 ;  /* 0x0000005d02297220 */ /* 0x000fe20000410000 */
[C---:B------:R-:W-:Y:S01]  /*74a0*/  FMUL.FTZ R42, R0.reuse, R94 ;  /* 0x0000005e002a7220 */ /* 0x040fe20000410000 */
[----:B------:R-:W-:Y:S01]  /*74b0*/  FMUL.FTZ R43, R0, R95 ;  /* 0x0000005f002b7220 */ /* 0x000fe20000410000 */
[C---:B------:R-:W-:Y:S01]  /*74c0*/  FMUL.FTZ R60, R2.reuse, R72 ;  /* 0x00000048023c7220 */ /* 0x040fe20000410000 */
[----:B------:R-:W-:Y:S01]  /*74d0*/  FMUL.FTZ R61, R2, R73 ;  /* 0x00000049023d7220 */ /* 0x000fe20000410000 */
[----:B------:R-:W-:Y:S01]  /*74e0*/  FMUL.FTZ R62, R0, R74 ;  /* 0x0000004a003e7220 */ /* 0x000fe20000410000 */
[C---:B------:R-:W-:Y:S01]  /*74f0*/  HMMA.16816.F32.BF16 R8, R64.reuse, R20, R8 ;  /* 0x000000144008723c */ /* 0x040fe20000041808 */
[----:B------:R-:W-:Y:S03]  /*7500*/  MUFU.EX2 R163, R163 ;  /* 0x000000a300a37308 */ /* 0x000fe60000000800 */
[C---:B------:R-:W-:Y:S01]  /*7510*/  FMUL.FTZ R20, R132.reuse, R112 ;  /* 0x0000007084147220 */ /* 0x040fe20000410000 */
[----:B------:R-:W-:Y:S01]  /*7520*/  FMUL.FTZ R21, R132, R113 ;  /* 0x0000007184157220 */ /* 0x000fe20000410000 */
[----:B------:R-:W-:Y:S05]  /*7530*/  FMUL.FTZ R63, R0, R75 ;  /* 0x0000004b003f7220 */ /* 0x000fea0000410000 */
[----:B------:R-:W-:Y:S01]  /*7540*/  MUFU.EX2 R172, R172 ;  /* 0x000000ac00ac7308 */ /* 0x000fe20000000800 */
[-C--:B------:R-:W-:Y:S09]  /*7550*/  HMMA.16816.F32.BF16 R12, R64, R22.reuse, R12 ;  /* 0x00000016400c723c */ /* 0x080ff2000004180c */
[----:B------:R-:W-:Y:S01]  /*7560*/  MUFU.EX2 R238, R238 ;  /* 0x000000ee00ee7308 */ /* 0x000fe20000000800 */
[--C-:B------:R-:W-:Y:S01]  /*7570*/  FFMA.FTZ R92, R252, UR4, -R162.reuse ;  /* 0x00000004fc5c7c23 */ /* 0x100fe200080108a2 */
[--C-:B------:R-:W-:Y:S01]  /*7580*/  FFMA.FTZ R166, R170, UR4, -R161.reuse ;  /* 0x00000004aaa67c23 */ /* 0x100fe200080108a1 */
[--C-:B------:R-:W-:Y:S01]  /*7590*/  FFMA.FTZ R165, R250, UR4, -R161.reuse ;  /* 0x00000004faa57c23 */ /* 0x100fe200080108a1 */
[--C-:B------:R-:W-:Y:S01]  /*75a0*/  FFMA.FTZ R164, R173, UR4, -R162.reuse ;  /* 0x00000004ada47c23 */ /* 0x100fe200080108a2 */
[C---:B------:R-:W-:Y:S05]  /*75b0*/  HMMA.16816.F32.BF16 R16, R128.reuse, R22, R16 ;  /* 0x000000168010723c */ /* 0x040fea0000041810 */
[----:B------:R-:W-:Y:S01]  /*75c0*/  MUFU.EX2 R92, R92 ;  /* 0x0000005c005c7308 */ /* 0x000fe20000000800 */
[C---:B------:R-:W-:Y:S01]  /*75d0*/  FMUL.FTZ R22, R3.reuse, R114 ;  /* 0x0000007203167220 */ /* 0x040fe20000410000 */
[----:B------:R-:W-:Y:S08]  /*75e0*/  FMUL.FTZ R23, R3, R115 ;  /* 0x0000007303177220 */ /* 0x000ff00000410000 */
[----:B------:R-:W-:Y:S01]  /*75f0*/  MUFU.EX2 R166, R166 ;  /* 0x000000a600a67308 */ /* 0x000fe20000000800 */
[----:B------:R-:W-:Y:S01]  /*7600*/  FFMA.FTZ R167, R167, UR4, -R162 ;  /* 0x00000004a7a77c23 */ /* 0x000fe200080108a2 */
[--C-:B------:R-:W-:Y:S01]  /*7610*/  FFMA.FTZ R168, R174, UR4, -R161.reuse ;  /* 0x00000004aea87c23 */ /* 0x100fe200080108a1 */
[--C-:B------:R-:W-:Y:S07]  /*7620*/  FFMA.FTZ R169, R178, UR4, -R161.reuse ;  /* 0x00000004b2a97c23 */ /* 0x100fee00080108a1 */
        /* <DEDUP_REMOVED lines=8> */
[----:B------:R-:W-:Y:S01]  /*76b0*/  FFMA.FTZ R176, R242, UR4, -R158 ;  /* 0x00000004f2b07c23 */ /* 0x000fe2000801089e */
[C---:B------:R-:W-:Y:S08]  /*76c0*/  HMMA.16816.F32.BF16 R24, R64.reuse, R36, R24 ;  /* 0x000000244018723c */ /* 0x040ff00000041818 */
[----:B------:R-:W-:Y:S01]  /*76d0*/  MUFU.EX2 R168, R168 ;  /* 0x000000a800a87308 */ /* 0x000fe20000000800 */
[C---:B------:R-:W-:Y:S01]  /*76e0*/  FMUL.FTZ R36, R132.reuse, R96 ;  /* 0x0000006084247220 */ /* 0x040fe20000410000 */
[----:B------:R-:W-:Y:S08]  /*76f0*/  FMUL.FTZ R37, R132, R97 ;  /* 0x0000006184257220 */ /* 0x000ff00000410000 */
[----:B------:R-:W-:Y:S01]  /*7700*/  MUFU.EX2 R169, R169 ;  /* 0x000000a900a97308 */ /* 0x000fe20000000800 */
[----:B------:R-:W-:Y:S01]  /*7710*/  FFMA.FTZ R175, R240, UR4, -R160 ;  /* 0x00000004f0af7c23 */ /* 0x000fe200080108a0 */
[-C--:B------:R-:W-:Y:S08]  /*7720*/  HMMA.16816.F32.BF16 R28, R64, R38.reuse, R28 ;  /* 0x00000026401c723c */ /* 0x080ff0000004181c */
[----:B------:R-:W-:Y:S01]  /*7730*/  MUFU.EX2 R173, R173 ;  /* 0x000000ad00ad7308 */ /* 0x000fe20000000800 */
[----:B------:R-:W-:Y:S01]  /*7740*/  FFMA.FTZ R177, R179, UR4, -R158 ;  /* 0x00000004b3b17c23 */ /* 0x000fe2000801089e */
[----:B------:R-:W-:Y:S01]  /*7750*/  FFMA.FTZ R179, R245, UR4, -R162 ;  /* 0x00000004f5b37c23 */ /* 0x000fe200080108a2 */
[--C-:B------:R-:W-:Y:S07]  /*7760*/  FFMA.FTZ R245, R230, UR4, -R161.reuse ;  /* 0x00000004e6f57c23 */ /* 0x100fee00080108a1 */
[----:B------:R-:W1:Y:S01]  /*7770*/  MUFU.EX2 R170, R170 ;  /* 0x000000aa00aa7308 */ /* 0x000e620000000800 */
[--C-:B------:R-:W-:Y:S01]  /*7780*/  FFMA.FTZ R232, R232, UR4, -R161.reuse ;  /* 0x00000004e8e87c23 */ /* 0x100fe200080108a1 */
[C---:B------:R-:W-:Y:S08]  /*7790*/  HMMA.16816.F32.BF16 R32, R128.reuse, R38, R32 ;  /* 0x000000268020723c */ /* 0x040ff00000041820 */
[----:B------:R-:W-:Y:S01]  /*77a0*/  MUFU.EX2 R174, R174 ;  /* 0x000000ae00ae7308 */ /* 0x000fe20000000800 */
[C---:B------:R-:W-:Y:S01]  /*77b0*/  FMUL.FTZ R38, R3.reuse, R98 ;  /* 0x0000006203267220 */ /* 0x040fe20000410000 */
[----:B------:R-:W-:Y:S08]  /*77c0*/  FMUL.FTZ R39, R3, R99 ;  /* 0x0000006303277220 */ /* 0x000ff00000410000 */
[----:B------:R-:W2:Y:S01]  /*77d0*/  MUFU.EX2 R176, R176 ;  /* 0x000000b000b07308 */ /* 0x000ea20000000800 */
[----:B------:R-:W3:Y:S01]  /*77e0*/  LDSM.16.MT88.4 R96, [R142+0x6000] ;  /* 0x006000008e60783b */ /* 0x000ee20000004200 */
[----:B------:R-:W-:Y:S01]  /*77f0*/  FFMA.FTZ R240, R251, UR4, -R160 ;  /* 0x00000004fbf07c23 */ /* 0x000fe200080108a0 */
[--C-:B------:R-:W-:Y:S07]  /*7800*/  FFMA.FTZ R242, R233, UR4, -R158.reuse ;  /* 0x00000004e9f27c23 */ /* 0x100fee000801089e */
[----:B------:R-:W-:Y:S01]  /*7810*/  MUFU.EX2 R175, R175 ;  /* 0x000000af00af7308 */ /* 0x000fe20000000800 */
[----:B------:R-:W-:Y:S01]  /*7820*/  FFMA.FTZ R235, R235, UR4, -R158 ;  /* 0x00000004ebeb7c23 */ /* 0x000fe2000801089e */
[-C--:B------:R-:W-:Y:S08]  /*7830*/  HMMA.16816.F32.BF16 R36, R128, R52.reuse, R36 ;  /* 0x000000348024723c */ /* 0x080ff00000041824 */
[----:B------:R-:W4:Y:S01]  /*7840*/  MUFU.EX2 R178, R178 ;  /* 0x000000b200b27308 */ /* 0x000f220000000800 */
[----:B-1----:R-:W-:Y:S01]  /*7850*/  F2FP.BF16.F32.PACK_AB R72, R170, R173 ;  /* 0x000000adaa48723e */ /* 0x002fe200000010ff */
[--C-:B------:R-:W-:Y:S01]  /*7860*/  FFMA.FTZ R243, R243, UR4, -R160.reuse ;  /* 0x00000004f3f37c23 */ /* 0x100fe200080108a0 */
[----:B------:R-:W-:Y:S07]  /*7870*/  FFMA.FTZ R247, R247, UR4, -R160 ;  /* 0x00000004f7f77c23 */ /* 0x000fee00080108a0 */
[----:B------:R-:W1:Y:S01]  /*7880*/  MUFU.EX2 R177, R177 ;  /* 0x000000b100b17308 */ /* 0x000e620000000800 */
[--C-:B------:R-:W-:Y:S01]  /*7890*/  FFMA.FTZ R182, R182, UR4, -R161.reuse ;  /* 0x00000004b6b67c23 */ /* 0x100fe200080108a1 */
[C---:B------:R-:W-:Y:S08]  /*78a0*/  HMMA.16816.F32.BF16 R40, R64.reuse, R52, R40 ;  /* 0x000000344028723c */ /* 0x040ff00000041828 */
[----:B------:R-:W-:Y:S01]  /*78b0*/  MUFU.EX2 R179, R179 ;  /* 0x000000b300b37308 */ /* 0x000fe20000000800 */
[C---:B------:R-:W-:Y:S01]  /*78c0*/  FMUL.FTZ R52, R132.reuse, R80 ;  /* 0x0000005084347220 */ /* 0x040fe20000410000 */
[----:B------:R-:W-:Y:S01]  /*78d0*/  FMUL.FTZ R53, R132, R81 ;  /* 0x0000005184357220 */ /* 0x000fe20000410000 */
[----:B--2---:R-:W-:Y:S07]  /*78e0*/  F2FP.BF16.F32.PACK_AB R73, R176, R174 ;  /* 0x000000aeb049723e */ /* 0x004fee00000010ff */
[----:B------:R-:W-:Y:S01]  /*78f0*/  MUFU.EX2 R245, R245 ;  /* 0x000000f500f57308 */ /* 0x000fe20000000800 */
[-C--:B------:R-:W-:Y:S03]  /*7900*/  HMMA.16816.F32.BF16 R44, R64, R54.reuse, R44 ;  /* 0x00000036402c723c */ /* 0x080fe6000004182c */
[----:B----4-:R-:W-:Y:S06]  /*7910*/  F2FP.BF16.F32.PACK_AB R74, R178, R175 ;  /* 0x000000afb24a723e */ /* 0x010fec00000010ff */
[----:B------:R-:W-:Y:S01]  /*7920*/  MUFU.EX2 R232, R232 ;  /* 0x000000e800e87308 */ /* 0x000fe20000000800 */
[----:B-1----:R-:W-:Y:S01]  /*7930*/  F2FP.BF16.F32.PACK_AB R75, R172, R177 ;  /* 0x000000b1ac4b723e */ /* 0x002fe200000010ff */
[----:B------:R-:W-:Y:S01]  /*7940*/  FFMA.FTZ R229, R229, UR4, -R161 ;  /* 0x00000004e5e57c23 */ /* 0x000fe200080108a1 */
[--C-:B------:R-:W-:Y:S01]  /*7950*/  FFMA.FTZ R139, R139, UR4, -R158.reuse ;  /* 0x000000048b8b7c23 */ /* 0x100fe2000801089e */
[C---:B------:R-:W-:Y:S06]  /*7960*/  HMMA.16816.F32.BF16 R48, R128.reuse, R54, R48 ;  /* 0x000000368030723c */ /* 0x040fec0000041830 */
[----:B------:R-:W-:Y:S01]  /*7970*/  MUFU.EX2 R240, R240 ;  /* 0x000000f000f07308 */ /* 0x000fe20000000800 */
[C---:B------:R-:W-:Y:S01]  /*7980*/  FMUL.FTZ R54, R3.reuse, R82 ;  /* 0x0000005203367220 */ /* 0x040fe20000410000 */
[----:B------:R-:W-:Y:S08]  /*7990*/  FMUL.FTZ R55, R3, R83 ;  /* 0x0000005303377220 */ /* 0x000ff00000410000 */
[----:B------:R-:W1:Y:S01]  /*79a0*/  MUFU.EX2 R233, R247 ;  /* 0x000000f700e97308 */ /* 0x000e620000000800 */
[----:B------:R-:W2:Y:S01]  /*79b0*/  LDSM.16.MT88.4 R80, [R184+0x6800] ;  /* 0x00680000b850783b */ /* 0x000ea20000004200 */
[----:B------:R-:W-:Y:S01]  /*79c0*/  FFMA.FTZ R138, R138, UR4, -R158 ;  /* 0x000000048a8a7c23 */ /* 0x000fe2000801089e */
[----:B------:R-:W-:Y:S07]  /*79d0*/  ISETP.GT.AND P0, PT, R217, RZ, PT ;  /* 0x000000ffd900720c */ /* 0x000fee0003f04270 */
[----:B------:R-:W-:Y:S01]  /*79e0*/  MUFU.EX2 R242, R242 ;  /* 0x000000f200f27308 */ /* 0x000fe20000000800 */
[----:B------:R-:W-:Y:S01]  /*79f0*/  FFMA.FTZ R180, R180, UR4, -R160 ;  /* 0x00000004b4b47c23 */ /* 0x000fe200080108a0 */
[-C--:B---3--:R-:W-:Y:S08]  /*7a00*/  HMMA.16816.F32.BF16 R52, R128, R96.reuse, R52 ;  /* 0x000000608034723c */ /* 0x088ff00000041834 */
[----:B------:R-:W3:Y:S01]  /*7a10*/  MUFU.EX2 R235, R235 ;  /* 0x000000eb00eb7308 */ /* 0x000ee20000000800 */
[----:B------:R-:W-:Y:S01]  /*7a20*/  FFMA.FTZ R159, R132, R223, R159 ;  /* 0x000000df849f7223 */ /* 0x000fe2000001009f */
[----:B------:R-:W-:Y:S01]  /*7a30*/  FFMA.FTZ R147, R0, R219, R147 ;  /* 0x000000db00937223 */ /* 0x000fe20000010093 */
[----:B------:R-:W-:Y:S07]  /*7a40*/  FFMA.FTZ R156, R3, R218, R156 ;  /* 0x000000da039c7223 */ /* 0x000fee000001009c */
[----:B------:R-:W-:Y:S01]  /*7a50*/  MUFU.EX2 R182, R182 ;  /* 0x000000b600b67308 */ /* 0x000fe20000000800 */
[----:B------:R-:W-:Y:S01]  /*7a60*/  FADD.FTZ R159, R155, R159 ;  /* 0x0000009f9b9f7221 */ /* 0x000fe20000010000 */
[C---:B------:R-:W-:Y:S08]  /*7a70*/  HMMA.16816.F32.BF16 R56, R64.reuse, R96, R56 ;  /* 0x000000604038723c */ /* 0x040ff00000041838 */
[----:B------:R-:W-:Y:S01]  /*7a80*/  MUFU.EX2 R139, R139 ;  /* 0x0000008b008b7308 */ /* 0x000fe20000000800 */
[----:B------:R-:W-:Y:S01]  /*7a90*/  FADD.FTZ R154, R154, R159 ;  /* 0x0000009f9a9a7221 */ /* 0x000fe20000010000 */
[----:B------:R-:W-:Y:S08]  /*7aa0*/  FFMA.FTZ R157, R2, R221, R157 ;  /* 0x000000dd029d7223 */ /* 0x000ff0000001009d */
[----:B------:R-:W-:Y:S01]  /*7ab0*/  MUFU.EX2 R180, R180 ;  /* 0x000000b400b47308 */ /* 0x000fe20000000800 */
[----:B------:R-:W-:Y:S01]  /*7ac0*/  FADD.FTZ R156, R152, R156 ;  /* 0x0000009c989c7221 */ /* 0x000fe20000010000 */
[-C--:B------:R-:W-:Y:S03]  /*7ad0*/  HMMA.16816.F32.BF16 R60, R64, R98.reuse, R60 ;  /* 0x00000062403c723c */ /* 0x080fe6000004183c */
[C---:B------:R-:W-:Y:S01]  /*7ae0*/  FMUL.FTZ R64, R132.reuse, R68 ;  /* 0x0000004484407220 */ /* 0x040fe20000410000 */
[----:B------:R-:W-:Y:S01]  /*7af0*/  FMUL.FTZ R65, R132, R69 ;  /* 0x0000004584417220 */ /* 0x000fe20000410000 */
[C---:B------:R-:W-:Y:S01]  /*7b00*/  FMUL.FTZ R66, R3.reuse, R70 ;  /* 0x0000004603427220 */ /* 0x040fe20000410000 */
[----:B------:R-:W-:Y:S01]  /*7b10*/  FMUL.FTZ R67, R3, R71 ;  /* 0x0000004703437220 */ /* 0x000fe20000410000 */
[----:B------:R-:W-:Y:S01]  /*7b20*/  F2FP.BF16.F32.PACK_AB R68, R163, R92 ;  /* 0x0000005ca344723e */ /* 0x000fe200000010ff */
[----:B------:R-:W-:Y:S01]  /*7b30*/  FADD.FTZ R153, R153, R154 ;  /* 0x0000009a99997221 */ /* 0x000fe20000010000 */
[----:B------:R-:W-:Y:S01]  /*7b40*/  F2FP.BF16.F32.PACK_AB R69, R165, R166 ;  /* 0x000000a6a545723e */ /* 0x000fe200000010ff */
[----:B------:R-:W-:Y:S01]  /*7b50*/  FADD.FTZ R148, R148, R157 ;  /* 0x0000009d94947221 */ /* 0x000fe20000010000 */
[----:B------:R-:W-:Y:S01]  /*7b60*/  F2FP.BF16.F32.PACK_AB R70, R167, R164 ;  /* 0x000000a4a746723e */ /* 0x000fe200000010ff */
[----:B------:R-:W-:Y:S01]  /*7b70*/  FADD.FTZ R0, R92, R153 ;  /* 0x000000995c007221 */ /* 0x000fe20000010000 */
[----:B------:R-:W-:Y:S04]  /*7b80*/  HMMA.16816.F32.BF16 R64, R128, R98, R64 ;  /* 0x000000628040723c */ /* 0x000fe80000041840 */
[----:B------:R-:W-:Y:S01]  /*7b90*/  F2FP.BF16.F32.PACK_AB R71, R169, R168 ;  /* 0x000000a8a947723e */ /* 0x000fe200000010ff */
[----:B------:R-:W-:Y:S01]  /*7ba0*/  FADD.FTZ R147, R145, R147 ;  /* 0x0000009391937221 */ /* 0x000fe20000010000 */
[----:B------:R-:W-:Y:S01]  /*7bb0*/  IADD3 R217, PT, PT, R217, -0x1, RZ ;  /* 0xffffffffd9d97810 */ /* 0x000fe20007ffe0ff */
[----:B------:R-:W-:Y:S01]  /*7bc0*/  FADD.FTZ R151, R151, R156 ;  /* 0x0000009c97977221 */ /* 0x000fe20000010000 */
[----:B------:R-:W-:Y:S01]  /*7bd0*/  FADD.FTZ R149, R149, R148 ;  /* 0x0000009495957221 */ /* 0x000fe20000010000 */
[----:B------:R-:W-:Y:S01]  /*7be0*/  FADD.FTZ R144, R144, R147 ;  /* 0x0000009390907221 */ /* 0x000fe20000010000 */
        /* <DEDUP_REMOVED lines=17> */
[----:B------:R-:W4:Y:S03]  /*7d00*/  LDSM.16.MT88.4 R76, [R188+0x7000] ;  /* 0x00700000bc4c783b */ /* 0x000f260000004200 */
[----:B------:R-:W-:Y:S01]  /*7d10*/  FADD.FTZ R175, R175, R170 ;  /* 0x000000aaafaf7221 */ /* 0x000fe20000010000 */
[----:B------:R-:W-:Y:S01]  /*7d20*/  FADD.FTZ R177, R177, R176 ;  /* 0x000000b0b1b17221 */ /* 0x000fe20000010000 */
[----:B------:R-:W-:Y:S01]  /*7d30*/  FADD.FTZ R169, R169, R168 ;  /* 0x000000a8a9a97221 */ /* 0x000fe20000010000 */
[----:B------:R-:W-:Y:S01]  /*7d40*/  MOV R2, R133 ;  /* 0x0000008500027202 */ /* 0x000fe20000000f00 */
[-C--:B--2---:R-:W-:Y:S03]  /*7d50*/  HMMA.16816.F32.BF16 R20, R68, R80.reuse, R20 ;  /* 0x000000504414723c */ /* 0x084fe60000041814 */
[----:B------:R-:W-:Y:S01]  /*7d60*/  FADD.FTZ R175, R178, R175 ;  /* 0x000000afb2af7221 */ /* 0x000fe20000010000 */
[----:B------:R-:W-:Y:S01]  /*7d70*/  FADD.FTZ R172, R172, R177 ;  /* 0x000000b1acac7221 */ /* 0x000fe20000010000 */
[----:B------:R-:W-:Y:S02]  /*7d80*/  MOV R141, R134 ;  /* 0x00000086008d7202 */ /* 0x000fe40000000f00 */
[----:B------:R-:W-:Y:S01]  /*7d90*/  MOV R0, R135 ;  /* 0x0000008700007202 */ /* 0x000fe20000000f00 */
[C---:B------:R-:W-:Y:S04]  /*7da0*/  HMMA.16816.F32.BF16 R24, R72.reuse, R80, R24 ;  /* 0x000000504818723c */ /* 0x040fe80000041818 */
[----:B------:R-:W-:Y:S01]  /*7db0*/  FFMA.FTZ R81, R249, UR4, -R162 ;  /* 0x00000004f9517c23 */ /* 0x000fe200080108a2 */
[--C-:B------:R-:W-:Y:S01]  /*7dc0*/  FFMA.FTZ R80, R228, UR4, -R161.reuse ;  /* 0x00000004e4507c23 */ /* 0x100fe200080108a1 */
[--C-:B------:R-:W-:Y:S01]  /*7dd0*/  FFMA.FTZ R249, R236, UR4, -R161.reuse ;  /* 0x00000004ecf97c23 */ /* 0x100fe200080108a1 */
[----:B------:R-:W-:Y:S01]  /*7de0*/  FFMA.FTZ R236, R241, UR4, -R160 ;  /* 0x00000004f1ec7c23 */ /* 0x000fe200080108a0 */
[-C--:B------:R-:W-:Y:S01]  /*7df0*/  HMMA.16816.F32.BF16 R28, R72, R82.reuse, R28 ;  /* 0x00000052481c723c */ /* 0x080fe2000004181c */
[----:B------:R-:W2:Y:S02]  /*7e00*/  MUFU.EX2 R228, R81 ;  /* 0x0000005100e47308 */ /* 0x000ea40000000800 */
[--C-:B------:R-:W-:Y:S01]  /*7e10*/  FFMA.FTZ R241, R225, UR4, -R161.reuse ;  /* 0x00000004e1f17c23 */ /* 0x100fe200080108a1 */
[--C-:B------:R-:W-:Y:S07]  /*7e20*/  FFMA.FTZ R225, R226, UR4, -R162.reuse ;  /* 0x00000004e2e17c23 */ /* 0x100fee00080108a2 */
[----:B------:R-:W5:Y:S01]  /*7e30*/  MUFU.EX2 R230, R80 ;  /* 0x0000005000e67308 */ /* 0x000f620000000800 */
[----:B------:R-:W-:Y:S01]  /*7e40*/  FFMA.FTZ R161, R224, UR4, -R161 ;  /* 0x00000004e0a17c23 */ /* 0x000fe200080108a1 */
[----:B------:R-:W-:Y:S01]  /*7e50*/  MOV R3, R136 ;  /* 0x0000008800037202 */ /* 0x000fe20000000f00 */
[C---:B------:R-:W-:Y:S07]  /*7e60*/  HMMA.16816.F32.BF16 R32, R68.reuse, R82, R32 ;  /* 0x000000524420723c */ /* 0x040fee0000041820 */
[----:B------:R-:W-:Y:S01]  /*7e70*/  MUFU.EX2 R249, R249 ;  /* 0x000000f900f97308 */ /* 0x000fe20000000800 */
[--C-:B------:R-:W-:Y:S01]  /*7e80*/  FFMA.FTZ R82, R234, UR4, -R162.reuse ;  /* 0x00000004ea527c23 */ /* 0x100fe200080108a2 */
[----:B------:R-:W-:Y:S08]  /*7e90*/  FFMA.FTZ R234, R171, UR4, -R162 ;  /* 0x00000004abea7c23 */ /* 0x000ff000080108a2 */
[----:B------:R-:W-:Y:S01]  /*7ea0*/  MUFU.EX2 R236, R236 ;  /* 0x000000ec00ec7308 */ /* 0x000fe20000000800 */
[-C--:B------:R-:W-:Y:S09]  /*7eb0*/  HMMA.16816.F32.BF16 R36, R68, R84.reuse, R36 ;  /* 0x000000544424723c */ /* 0x080ff20000041824 */
[----:B------:R1:W-:Y:S10]  /*7ec0*/  MUFU.EX2 R171, R82 ;  /* 0x0000005200ab7308 */ /* 0x0003f40000000800 */
[----:B------:R-:W4:Y:S01]  /*7ed0*/  MUFU.EX2 R234, R234 ;  /* 0x000000ea00ea7308 */ /* 0x000f220000000800 */
[C---:B------:R-:W-:Y:S09]  /*7ee0*/  HMMA.16816.F32.BF16 R40, R72.reuse, R84, R40 ;  /* 0x000000544828723c */ /* 0x040ff20000041828 */
[----:B------:R-:W-:Y:S10]  /*7ef0*/  MUFU.EX2 R241, R241 ;  /* 0x000000f100f17308 */ /* 0x000ff40000000800 */
[----:B------:R-:W-:Y:S01]  /*7f00*/  MUFU.EX2 R225, R225 ;  /* 0x000000e100e17308 */ /* 0x000fe20000000800 */
[-C--:B------:R-:W-:Y:S01]  /*7f10*/  HMMA.16816.F32.BF16 R44, R72, R86.reuse, R44 ;  /* 0x00000056482c723c */ /* 0x080fe2000004182c */
[----:B-1----:R-:W1:Y:S08]  /*7f20*/  LDSM.16.MT88.4 R80, [R184+0x7000] ;  /* 0x00700000b850783b */ /* 0x002e700000004200 */
[----:B------:R-:W-:Y:S10]  /*7f30*/  MUFU.EX2 R224, R229 ;  /* 0x000000e500e07308 */ /* 0x000ff40000000800 */
[----:B------:R-:W-:Y:S01]  /*7f40*/  MUFU.EX2 R161, R161 ;  /* 0x000000a100a17308 */ /* 0x000fe20000000800 */
[C---:B------:R-:W-:Y:S01]  /*7f50*/  HMMA.16816.F32.BF16 R48, R68.reuse, R86, R48 ;  /* 0x000000564430723c */ /* 0x040fe20000041830 */
[----:B------:R-:W1:Y:S07]  /*7f60*/  LDSM.16.MT88.4 R84, [R143+0x7000] ;  /* 0x007000008f54783b */ /* 0x000e6e0000004200 */
[-C--:B------:R-:W-:Y:S08]  /*7f70*/  HMMA.16816.F32.BF16 R52, R68, R88.reuse, R52 ;  /* 0x000000584434723c */ /* 0x080ff00000041834 */
[C---:B------:R-:W-:Y:S04]  /*7f80*/  HMMA.16816.F32.BF16 R56, R72.reuse, R88, R56 ;  /* 0x000000584838723c */ /* 0x040fe80000041838 */
[----:B------:R-:W-:Y:S02]  /*7f90*/  FFMA.FTZ R88, R237, UR4, -R158 ;  /* 0x00000004ed587c23 */ /* 0x000fe4000801089e */
[----:B------:R-:W1:Y:S02]  /*7fa0*/  MUFU.EX2 R237, R243 ;  /* 0x000000f300ed7308 */ /* 0x000e640000000800 */
[-C--:B------:R-:W-:Y:S08]  /*7fb0*/  HMMA.16816.F32.BF16 R60, R72, R90.reuse, R60 ;  /* 0x0000005a483c723c */ /* 0x080ff0000004183c */
[----:B------:R1:W1:Y:S01]  /*7fc0*/  MUFU.EX2 R239, R88 ;  /* 0x0000005800ef7308 */ /* 0x0002620000000800 */
[----:B------:R-:W-:Y:S02]  /*7fd0*/  F2FP.BF16.F32.PACK_AB R74, R233, R240 ;  /* 0x000000f0e94a723e */ /* 0x000fe400000010ff */
[----:B---3--:R-:W-:Y:S01]  /*7fe0*/  F2FP.BF16.F32.PACK_AB R75, R235, R242 ;  /* 0x000000f2eb4b723e */ /* 0x008fe200000010ff */
[----:B------:R-:W-:Y:S04]  /*7ff0*/  HMMA.16816.F32.BF16 R64, R68, R90, R64 ;  /* 0x0000005a4440723c */ /* 0x000fe80000041840 */
[----:B--2---:R-:W-:Y:S01]  /*8000*/  F2FP.BF16.F32.PACK_AB R68, R228, R179 ;  /* 0x000000b3e444723e */ /* 0x004fe200000010ff */
[----:B------:R-:W-:Y:S01]  /*8010*/  FADD.FTZ R179, R179, R164 ;  /* 0x000000a4b3b37221 */ /* 0x000fe20000010000 */
[----:B-----5:R-:W-:Y:S01]  /*8020*/  F2FP.BF16.F32.PACK_AB R69, R245, R230 ;  /* 0x000000e6f545723e */ /* 0x020fe200000010ff */
[----:B------:R-:W-:Y:S01]  /*8030*/  FADD.FTZ R230, R230, R169 ;  /* 0x000000a9e6e67221 */ /* 0x000fe20000010000 */
[----:B----4-:R-:W-:Y:S01]  /*8040*/  F2FP.BF16.F32.PACK_AB R70, R234, R171 ;  /* 0x000000abea46723e */ /* 0x010fe200000010ff */
[----:B-1----:R-:W1:Y:S01]  /*8050*/  LDSM.16.MT88.4 R88, [R142+0x7000] ;  /* 0x007000008e58783b */ /* 0x002e620000004200 */
[----:B------:R-:W-:Y:S01]  /*8060*/  F2FP.BF16.F32.PACK_AB R71, R232, R249 ;  /* 0x000000f9e847723e */ /* 0x000fe200000010ff */
[----:B------:R-:W-:Y:S01]  /*8070*/  FADD.FTZ R228, R228, R179 ;  /* 0x000000b3e4e47221 */ /* 0x000fe20000010000 */
[----:B------:R-:W-:Y:S01]  /*8080*/  F2FP.BF16.F32.PACK_AB R72, R237, R236 ;  /* 0x000000eced48723e */ /* 0x000fe200000010ff */
[----:B------:R-:W-:Y:S01]  /*8090*/  FADD.FTZ R236, R236, R175 ;  /* 0x000000afecec7221 */ /* 0x000fe20000010000 */
[C---:B------:R-:W-:Y:S01]  /*80a0*/  F2FP.BF16.F32.PACK_AB R73, R238.reuse, R239 ;  /* 0x000000efee49723e */ /* 0x040fe200000010ff */
        /* <DEDUP_REMOVED lines=9> */
[--C-:B------:R-:W-:Y:S01]  /*8140*/  FFMA.FTZ R76, R183, UR4, -R162.reuse ;  /* 0x00000004b74c7c23 */ /* 0x100fe200080108a2 */
[--C-:B------:R-:W-:Y:S01]  /*8150*/  FFMA.FTZ R183, R222, UR4, -R162.reuse ;  /* 0x00000004deb77c23 */ /* 0x100fe200080108a2 */
[----:B------:R-:W-:Y:S01]  /*8160*/  FFMA.FTZ R162, R231, UR4, -R162 ;  /* 0x00000004e7a27c23 */ /* 0x000fe200080108a2 */
[----:B------:R-:W-:Y:S01]  /*8170*/  FFMA.FTZ R77, R181, UR4, -R160 ;  /* 0x00000004b54d7c23 */ /* 0x000fe200080108a0 */
[-C--:B------:R-:W-:Y:S01]  /*8180*/  HMMA.16816.F32.BF16 R12, R72, R78.reuse, R12 ;  /* 0x0000004e480c723c */ /* 0x080fe2000004180c */
[----:B------:R2:W-:Y:S02]  /*8190*/  MUFU.EX2 R222, R76 ;  /* 0x0000004c00de7308 */ /* 0x0005e40000000800 */
[----:B------:R-:W-:Y:S01]  /*81a0*/  FADD.FTZ R242, R242, R239 ;  /* 0x000000eff2f27221 */ /* 0x000fe20000010000 */
[----:B------:R-:W-:Y:S07]  /*81b0*/  FADD.FTZ R171, R234, R171 ;  /* 0x000000abeaab7221 */ /* 0x000fee0000010000 */
[----:B------:R-:W-:Y:S01]  /*81c0*/  MUFU.EX2 R183, R183 ;  /* 0x000000b700b77308 */ /* 0x000fe20000000800 */
[----:B------:R-:W-:Y:S01]  /*81d0*/  FADD.FTZ R232, R232, R249 ;  /* 0x000000f9e8e87221 */ /* 0x000fe20000010000 */
[----:B------:R-:W-:Y:S01]  /*81e0*/  FADD.FTZ R240, R233, R240 ;  /* 0x000000f0e9f07221 */ /* 0x000fe20000010000 */
[C---:B------:R-:W-:Y:S07]  /*81f0*/  HMMA.16816.F32.BF16 R16, R68.reuse, R78, R16 ;  /* 0x0000004e4410723c */ /* 0x040fee0000041810 */
[----:B------:R-:W-:Y:S01]  /*8200*/  MUFU.EX2 R162, R162 ;  /* 0x000000a200a27308 */ /* 0x000fe20000000800 */
[----:B------:R-:W-:Y:S01]  /*8210*/  FADD.FTZ R235, R235, R242 ;  /* 0x000000f2ebeb7221 */ /* 0x000fe20000010000 */
[----:B--2---:R-:W-:Y:S01]  /*8220*/  FFMA.FTZ R76, R220, UR4, -R160 ;  /* 0x00000004dc4c7c23 */ /* 0x004fe200080108a0 */
[-C--:B------:R-:W-:Y:S07]  /*8230*/  HMMA.16816.F32.BF16 R20, R68, R80.reuse, R20 ;  /* 0x000000504414723c */ /* 0x080fee0000041814 */
[----:B------:R-:W-:Y:S01]  /*8240*/  MUFU.EX2 R181, R76 ;  /* 0x0000004c00b57308 */ /* 0x000fe20000000800 */
[--C-:B------:R-:W-:Y:S01]  /*8250*/  FFMA.FTZ R220, R140, UR4, -R158.reuse ;  /* 0x000000048cdc7c23 */ /* 0x100fe2000801089e */
[----:B------:R-:W-:Y:S01]  /*8260*/  FFMA.FTZ R158, R137, UR4, -R158 ;  /* 0x00000004899e7c23 */ /* 0x000fe2000801089e */
[----:B------:R-:W-:Y:S07]  /*8270*/  FFMA.FTZ R160, R227, UR4, -R160 ;  /* 0x00000004e3a07c23 */ /* 0x000fee00080108a0 */
[----:B------:R-:W2:Y:S01]  /*8280*/  MUFU.EX2 R140, R77 ;  /* 0x0000004d008c7308 */ /* 0x000ea20000000800 */
[C---:B------:R-:W-:Y:S09]  /*8290*/  HMMA.16816.F32.BF16 R24, R72.reuse, R80, R24 ;  /* 0x000000504818723c */ /* 0x040ff20000041818 */
[----:B------:R-:W3:Y:S10]  /*82a0*/  MUFU.EX2 R220, R220 ;  /* 0x000000dc00dc7308 */ /* 0x000ef40000000800 */
[----:B------:R-:W4:Y:S01]  /*82b0*/  MUFU.EX2 R227, R160 ;  /* 0x000000a000e37308 */ /* 0x000f220000000800 */
[-C--:B------:R-:W-:Y:S09]  /*82c0*/  HMMA.16816.F32.BF16 R28, R72, R82.reuse, R28 ;  /* 0x00000052481c723c */ /* 0x080ff2000004181c */
[----:B------:R-:W-:Y:S10]  /*82d0*/  MUFU.EX2 R137, R138 ;  /* 0x0000008a00897308 */ /* 0x000ff40000000800 */
[----:B------:R-:W5:Y:S01]  /*82e0*/  MUFU.EX2 R158, R158 ;  /* 0x0000009e009e7308 */ /* 0x000f620000000800 */
[C---:B------:R-:W-:Y:S08]  /*82f0*/  HMMA.16816.F32.BF16 R32, R68.reuse, R82, R32 ;  /* 0x000000524420723c */ /* 0x040ff00000041820 */
[-C--:B------:R-:W-:Y:S08]  /*8300*/  HMMA.16816.F32.BF16 R36, R68, R84.reuse, R36 ;  /* 0x000000544424723c */ /* 0x080ff00000041824 */
[C---:B------:R-:W-:Y:S08]  /*8310*/  HMMA.16816.F32.BF16 R40, R72.reuse, R84, R40 ;  /* 0x000000544828723c */ /* 0x040ff00000041828 */
[-C--:B------:R-:W-:Y:S08]  /*8320*/  HMMA.16816.F32.BF16 R44, R72, R86.reuse, R44 ;  /* 0x00000056482c723c */ /* 0x080ff0000004182c */
[C---:B------:R-:W-:Y:S01]  /*8330*/  HMMA.16816.F32.BF16 R48, R68.reuse, R86, R48 ;  /* 0x000000564430723c */ /* 0x040fe20000041830 */
[----:B------:R-:W5:Y:S07]  /*8340*/  LDSM.16.MT88.4 R84, [R143+0x7800] ;  /* 0x007800008f54783b */ /* 0x000f6e0000004200 */
[-C--:B-1----:R-:W-:Y:S08]  /*8350*/  HMMA.16816.F32.BF16 R52, R68, R88.reuse, R52 ;  /* 0x000000584434723c */ /* 0x082ff00000041834 */
[C---:B------:R-:W-:Y:S08]  /*8360*/  HMMA.16816.F32.BF16 R56, R72.reuse, R88, R56 ;  /* 0x000000584838723c */ /* 0x040ff00000041838 */
[-C--:B------:R-:W-:Y:S03]  /*8370*/  HMMA.16816.F32.BF16 R60, R72, R90.reuse, R60 ;  /* 0x0000005a483c723c */ /* 0x080fe6000004183c */
[----:B--2---:R-:W-:Y:S01]  /*8380*/  F2FP.BF16.F32.PACK_AB R72, R140, R181 ;  /* 0x000000b58c48723e */ /* 0x004fe200000010ff */
[----:B------:R-:W-:Y:S01]  /*8390*/  FADD.FTZ R181, R181, R240 ;  /* 0x000000f0b5b57221 */ /* 0x000fe20000010000 */
[----:B---3--:R-:W-:Y:S01]  /*83a0*/  F2FP.BF16.F32.PACK_AB R73, R139, R220 ;  /* 0x000000dc8b49723e */ /* 0x008fe200000010ff */
[----:B------:R-:W-:Y:S01]  /*83b0*/  FADD.FTZ R220, R220, R235 ;  /* 0x000000ebdcdc7221 */ /* 0x000fe20000010000 */
[----:B----4-:R-:W-:Y:S01]  /*83c0*/  F2FP.BF16.F32.PACK_AB R74, R227, R180 ;  /* 0x000000b4e34a723e */ /* 0x010fe200000010ff */
[----:B------:R-:W-:Y:S04]  /*83d0*/  HMMA.16816.F32.BF16 R64, R68, R90, R64 ;  /* 0x0000005a4440723c */ /* 0x000fe80000041840 */
        /* <DEDUP_REMOVED lines=8> */
[----:B-----5:R-:W-:Y:S01]  /*8460*/  F2FP.BF16.F32.PACK_AB R75, R158, R137 ;  /* 0x000000899e4b723e */ /* 0x020fe200000010ff */
        /* <DEDUP_REMOVED lines=29> */
.L_x_1294:
[----:B------:R-:W1:Y:S01]  /*8640*/  SHFL.BFLY PT, R3, R218, 0x2, 0x1f ;  /* 0x0c401f00da037f89 */ /* 0x000e6200000e0000 */
[----:B------:R-:W2:Y:S01]  /*8650*/  S2UR UR4, SR_CgaCtaId ;  /* 0x00000000000479c3 */ /* 0x000ea20000008800 */
[----:B------:R-:W-:Y:S01]  /*8660*/  UMOV UR5, 0x400 ;  /* 0x0000040000057882 */ /* 0x000fe20000000000 */
[----:B------:R-:W-:Y:S01]  /*8670*/  ISETP.NE.AND P2, PT, R209, -0x1, PT ;  /* 0xffffffffd100780c */ /* 0x000fe20003f45270 */
[----:B------:R-:W3:Y:S04]  /*8680*/  SHFL.BFLY PT, R2, R221, 0x2, 0x1f ;  /* 0x0c401f00dd027f89 */ /* 0x000ee800000e0000 */
[----:B------:R-:W4:Y:S01]  /*8690*/  SHFL.BFLY PT, R4, R219, 0x2, 0x1f ;  /* 0x0c401f00db047f89 */ /* 0x000f2200000e0000 */
[----:B------:R-:W4:Y:S03]  /*86a0*/  LDC.U8 R16, c[0x0][0x548] ;  /* 0x00015200ff107b82 */ /* 0x000f260000000000 */
[----:B------:R-:W5:Y:S01]  /*86b0*/  SHFL.BFLY PT, R0, R223, 0x2, 0x1f ;  /* 0x0c401f00df007f89 */ /* 0x000f6200000e0000 */
[----:B------:R-:W5:Y:S01]  /*86c0*/  S2R R14, SR_CTAID.Z ;  /* 0x00000000000e7919 */ /* 0x000f620000002700 */
[----:B-1----:R-:W-:Y:S01]  /*86d0*/  FADD.FTZ R12, R3, R218 ;  /* 0x000000da030c7221 */ /* 0x002fe20000010000 */
[----:B--2---:R-:W-:Y:S01]  /*86e0*/  ULEA UR4, UR4, UR5, 0x18 ;  /* 0x0000000504047291 */ /* 0x004fe2000f8ec0ff */
[----:B---3--:R-:W-:-:S03]  /*86f0*/  FADD.FTZ R3, R2, R221 ;  /* 0x000000dd02037221 */ /* 0x008fc60000010000 */
[----:B------:R-:W1:Y:S01]  /*8700*/  SHFL.BFLY PT, R5, R12, 0x1, 0x1f ;  /* 0x0c201f000c057f89 */ /* 0x000e6200000e0000 */
[----:B----4-:R-:W-:-:S03]  /*8710*/  FADD.FTZ R11, R4, R219 ;  /* 0x000000db040b7221 */ /* 0x010fc60000010000 */
[----:B------:R-:W2:Y:S01]  /*8720*/  SHFL.BFLY PT, R2, R3, 0x1, 0x1f ;  /* 0x0c201f0003027f89 */ /* 0x000ea200000e0000 */
[----:B-----5:R-:W-:-:S03]  /*8730*/  FADD.FTZ R7, R0, R223 ;  /* 0x000000df00077221 */ /* 0x020fc60000010000 */
[----:B------:R-:W3:Y:S01]  /*8740*/  SHFL.BFLY PT, R10, R11, 0x1, 0x1f ;  /* 0x0c201f000b0a7f89 */ /* 0x000ee200000e0000 */
[----:B------:R-:W4:Y:S03]  /*8750*/  S2R R0, SR_TID.X ;  /* 0x0000000000007919 */ /* 0x000f260000002100 */
[----:B------:R-:W5:Y:S01]  /*8760*/  SHFL.BFLY PT, R6, R7, 0x1, 0x1f ;  /* 0x0c201f0007067f89 */ /* 0x000f6200000e0000 */
[----:B-1----:R-:W-:Y:S01]  /*8770*/  FADD.FTZ R5, R12, R5 ;  /* 0x000000050c057221 */ /* 0x002fe20000010000 */
[----:B--2---:R-:W-:-:S03]  /*8780*/  FADD.FTZ R2, R3, R2 ;  /* 0x0000000203027221 */ /* 0x004fc60000010000 */
[----:B------:R-:W-:Y:S01]  /*8790*/  MUFU.RCP R8, R5 ;  /* 0x0000000500087308 */ /* 0x000fe20000001000 */
[----:B------:R-:W-:Y:S01]  /*87a0*/  FSETP.NE.FTZ.AND P5, PT, R5, RZ, PT ;  /* 0x000000ff0500720b */ /* 0x000fe20003fb5000 */
[----:B---3--:R-:W-:Y:S01]  /*87b0*/  FADD.FTZ R3, R11, R10 ;  /* 0x0000000a0b037221 */ /* 0x008fe20000010000 */
[----:B------:R-:W-:-:S05]  /*87c0*/  FSETP.NE.FTZ.AND P4, PT, R2, RZ, PT ;  /* 0x000000ff0200720b */ /* 0x000fca0003f95000 */
[----:B------:R-:W1:Y:S01]  /*87d0*/  MUFU.RCP R10, R3 ;  /* 0x00000003000a7308 */ /* 0x000e620000001000 */
[----:B------:R-:W-:Y:S01]  /*87e0*/  FSETP.NE.FTZ.AND P3, PT, R3, RZ, PT ;  /* 0x000000ff0300720b */ /* 0x000fe20003f75000 */
[----:B-----5:R-:W-:-:S04]  /*87f0*/  FADD.FTZ R6, R7, R6 ;  /* 0x0000000607067221 */ /* 0x020fc80000010000 */
[----:B------:R-:W2:Y:S01]  /*8800*/  @P5 LDC R20, c[0x0][0x458] ;  /* 0x00011600ff145b82 */ /* 0x000ea20000000800 */
[C---:B----4-:R-:W-:Y:S01]  /*8810*/  SHF.L.U32 R7, R0.reuse, 0x4, RZ ;  /* 0x0000000400077819 */ /* 0x050fe200000006ff */
[----:B------:R-:W3:Y:S01]  /*8820*/  MUFU.RCP R9, R6 ;  /* 0x0000000600097308 */ /* 0x000ee20000001000 */
[C---:B------:R-:W-:Y:S02]  /*8830*/  SHF.L.U32 R4, R0.reuse, 0x1, RZ ;  /* 0x0000000100047819 */ /* 0x040fe400000006ff */
[----:B------:R-:W-:Y:S02]  /*8840*/  LOP3.LUT R7, R7, 0x1c0, RZ, 0xc0, !PT ;  /* 0x000001c007077812 */ /* 0x000fe400078ec0ff */
[----:B------:R-:W-:Y:S02]  /*8850*/  LOP3.LUT P1, RZ, R0, 0x8, RZ, 0xc0, !PT ;  /* 0x0000000800ff7812 */ /* 0x000fe4000782c0ff */
[----:B------:R-:W-:Y:S01]  /*8860*/  LOP3.LUT R7, R7, 0x38, R4, 0xf8, !PT ;  /* 0x0000003807077812 */ /* 0x000fe200078ef804 */
[----:B------:R-:W-:Y:S01]  /*8870*/  @P5 MUFU.LG2 R22, R5 ;  /* 0x0000000500165308 */ /* 0x000fe20000000c00 */
[----:B------:R-:W-:-:S02]  /*8880*/  LOP3.LUT R4, R4, 0x6, RZ, 0xc0, !PT ;  /* 0x0000000604047812 */ /* 0x000fc400078ec0ff */
[----:B-1----:R-:W-:Y:S02]  /*8890*/  FSEL R10, R10, 1, P3 ;  /* 0x3f8000000a0a7808 */ /* 0x002fe40001800000 */
[----:B------:R-:W-:Y:S02]  /*88a0*/  IADD3 R4, PT, PT, R7, R4, R212 ;  /* 0x0000000407047210 */ /* 0x000fe40007ffe0d4 */
[----:B------:R-:W-:Y:S01]  /*88b0*/  FSEL R8, R8, 1, P5 ;  /* 0x3f80000008087808 */ /* 0x000fe20002800000 */
[----:B------:R-:W1:Y:S01]  /*88c0*/  MUFU.RCP R7, R2 ;  /* 0x0000000200077308 */ /* 0x000e620000001000 */
[----:B------:R-:W-:Y:S01]  /*88d0*/  LEA R11, R4, UR4, 0x1 ;  /* 0x00000004040b7c11 */ /* 0x000fe2000f8e08ff */
[C---:B------:R-:W-:Y:S01]  /*88e0*/  FMUL.FTZ R126, R10.reuse, R126 ;  /* 0x0000007e0a7e7220 */ /* 0x040fe20000410000 */
[----:B------:R-:W-:Y:S01]  /*88f0*/  MOV R4, 0x20 ;  /* 0x0000002000047802 */ /* 0x000fe20000000f00 */
        /* <DEDUP_REMOVED lines=15> */
[----:B------:R-:W-:Y:S01]  /*89f0*/  SEL R10, R4, 0xffffffe0, !P1 ;  /* 0xffffffe0040a7807 */ /* 0x000fe20004800000 */
[----:B------:R-:W-:Y:S01]  /*8a00*/  FMUL.FTZ R130, R8, R130 ;  /* 0x0000008208827220 */ /* 0x000fe20000410000 */
[----:B------:R-:W4:Y:S01]  /*8a10*/  LDC.U8 R4, c[0x0][0x549] ;  /* 0x00015240ff047b82 */ /* 0x000f220000000000 */
        /* <DEDUP_REMOVED lines=16> */
[----:B------:R-:W-:Y:S01]  /*8b20*/  MOV R8, 0x10 ;  /* 0x0000001000087802 */ /* 0x000fe20000000f00 */
[----:B------:R2:W2:Y:S01]  /*8b30*/  @P6 MUFU.LG2 R12, R6 ;  /* 0x00000006000c6308 */ /* 0x0004a20000000c00 */
[----:B------:R-:W-:-:S02]  /*8b40*/  LOP3.LUT P0, RZ, R0, 0x4, RZ, 0xc0, !PT ;  /* 0x0000000400ff7812 */ /* 0x000fc4000780c0ff */
[----:B---3--:R-:W-:Y:S02]  /*8b50*/  FSEL R9, R9, 1, P6 ;  /* 0x3f80000009097808 */ /* 0x008fe40003000000 */
[----:B------:R-:W-:Y:S02]  /*8b60*/  SEL R8, R8, 0xfffffff0, !P0 ;  /* 0xfffffff008087807 */ /* 0x000fe40004000000 */
[----:B-1----:R-:W-:Y:S01]  /*8b70*/  FSEL R7, R7, 1, P4 ;  /* 0x3f80000007077808 */ /* 0x002fe20002000000 */
[C---:B------:R-:W-:Y:S01]  /*8b80*/  FMUL.FTZ R128, R9.reuse, R128 ;  /* 0x0000008009807220 */ /* 0x040fe20000410000 */
[----:B------:R-:W-:Y:S01]  /*8b90*/  LOP3.LUT P0, RZ, R0, 0x10, RZ, 0xc0, !PT ;  /* 0x0000001000ff7812 */ /* 0x000fe2000780c0ff */
[C---:B------:R-:W-:Y:S01]  /*8ba0*/  FMUL.FTZ R129, R9.reuse, R129 ;  /* 0x0000008109817220 */ /* 0x040fe20000410000 */
[C---:B------:R-:W-:Y:S01]  /*8bb0*/  FMUL.FTZ R116, R9.reuse, R116 ;  /* 0x0000007409747220 */ /* 0x040fe20000410000 */
[----:B------:R-:W-:Y:S01]  /*8bc0*/  FMUL.FTZ R117, R9, R117 ;  /* 0x0000007509757220 */ /* 0x000fe20000410000 */
[C---:B------:R-:W-:Y:S01]  /*8bd0*/  FMUL.FTZ R124, R7.reuse, R124 ;  /* 0x0000007c077c7220 */ /* 0x040fe20000410000 */
[C---:B------:R-:W-:Y:S01]  /*8be0*/  FMUL.FTZ R125, R7.reuse, R125 ;  /* 0x0000007d077d7220 */ /* 0x040fe20000410000 */
[C---:B------:R-:W-:Y:S01]  /*8bf0*/  FMUL.FTZ R120, R7.reuse, R120 ;  /* 0x0000007807787220 */ /* 0x040fe20000410000 */
[----:B------:R-:W-:Y:S01]  /*8c00*/  FMUL.FTZ R121, R7, R121 ;  /* 0x0000007907797220 */ /* 0x000fe20000410000 */
        /* <DEDUP_REMOVED lines=12> */
[-C--:B------:R-:W-:Y:S01]  /*8cd0*/  IADD3 R13, PT, PT, R8, R11.reuse, RZ ;  /* 0x0000000b080d7210 */ /* 0x080fe20007ffe0ff */
[C---:B------:R-:W-:Y:S01]  /*8ce0*/  FMUL.FTZ R96, R9.reuse, R96 ;  /* 0x0000006009607220 */ /* 0x040fe20000410000 */
[----:B------:R-:W-:Y:S01]  /*8cf0*/  IADD3 R17, PT, PT, R10, R11, RZ ;  /* 0x0000000b0a117210 */ /* 0x000fe20007ffe0ff */
        /* <DEDUP_REMOVED lines=9> */
[----:B----4-:R-:W-:Y:S01]  /*8d90*/  ISETP.NE.AND P1, PT, R4, RZ, PT ;  /* 0x000000ff0400720c */ /* 0x010fe20003f25270 */
        /* <DEDUP_REMOVED lines=13> */
[C---:B------:R-:W-:Y:S01]  /*8e70*/  IADD3 R19, PT, PT, R8.reuse, R17, RZ ;  /* 0x0000001108137210 */ /* 0x040fe20007ffe0ff */
        /* <DEDUP_REMOVED lines=15> */
[----:B------:R-:W-:Y:S01]  /*8f70*/  F2FP.BF16.F32.PACK_AB R84, R85, R84 ;  /* 0x000000545554723e */ /* 0x000fe200000010ff */
[----:B------:R3:W-:Y:S01]  /*8f80*/  STS [R13+0x2400], R122 ;  /* 0x0024007a0d007388 */ /* 0x0007e20000000800 */
[----:B------:R-:W-:Y:S01]  /*8f90*/  F2FP.BF16.F32.PACK_AB R86, R87, R86 ;  /* 0x000000565756723e */ /* 0x000fe200000010ff */
[----:B------:R-:W-:Y:S01]  /*8fa0*/  FMUL.FTZ R7, R7, R73 ;  /* 0x0000004907077220 */ /* 0x000fe20000410000 */
[-C--:B------:R-:W-:Y:S01]  /*8fb0*/  IADD3 R21, PT, PT, R8, R15.reuse, RZ ;  /* 0x0000000f08157210 */ /* 0x080fe20007ffe0ff */
[----:B------:R-:W-:Y:S01]  /*8fc0*/  STS [R17], R112 ;  /* 0x0000007011007388 */ /* 0x000fe20000000800 */
[----:B------:R-:W-:Y:S01]  /*8fd0*/  IADD3 R23, PT, PT, R10, R15, RZ ;  /* 0x0000000f0a177210 */ /* 0x000fe20007ffe0ff */
[----:B------:R-:W4:Y:S01]  /*8fe0*/  @P1 LDC R4, c[0x0][0x430] ;  /* 0x00010c00ff041b82 */ /* 0x000f220000000800 */
[----:B------:R-:W-:Y:S01]  /*8ff0*/  F2FP.BF16.F32.PACK_AB R92, R93, R92 ;  /* 0x0000005c5d5c723e */ /* 0x000fe200000010ff */
[----:B------:R-:W-:Y:S01]  /*9000*/  STS [R17+0x400], R114 ;  /* 0x0004007211007388 */ /* 0x000fe20000000800 */
[----:B------:R-:W-:Y:S01]  /*9010*/  F2FP.BF16.F32.PACK_AB R94, R95, R94 ;  /* 0x0000005e5f5e723e */ /* 0x000fe200000010ff */
[----:B------:R-:W2:Y:S01]  /*9020*/  @P4 MUFU.LG2 R2, R2 ;  /* 0x0000000200024308 */ /* 0x000ea20000000c00 */
[----:B------:R-:W-:Y:S01]  /*9030*/  F2FP.BF16.F32.PACK_AB R88, R89, R88 ;  /* 0x000000585958723e */ /* 0x000fe200000010ff */
[----:B------:R-:W-:Y:S01]  /*9040*/  STS [R19], R100 ;  /* 0x0000006413007388 */ /* 0x000fe20000000800 */
[----:B------:R-:W-:-:S02]  /*9050*/  F2FP.BF16.F32.PACK_AB R90, R91, R90 ;  /* 0x0000005a5b5a723e */ /* 0x000fc400000010ff */
[----:B------:R-:W-:Y:S01]  /*9060*/  F2FP.BF16.F32.PACK_AB R80, R81, R80 ;  /* 0x000000505150723e */ /* 0x000fe200000010ff */
[----:B------:R-:W-:Y:S01]  /*9070*/  STS [R19+0x400], R102 ;  /* 0x0004006613007388 */ /* 0x000fe20000000800 */
[----:B------:R-:W-:Y:S01]  /*9080*/  F2FP.BF16.F32.PACK_AB R82, R83, R82 ;  /* 0x000000525352723e */ /* 0x000fe200000010ff */
[----:B-1----:R-:W1:Y:S01]  /*9090*/  @!P2 LDC.64 R10, c[0x0][0x400] ;  /* 0x00010000ff0aab82 */ /* 0x002e620000000a00 */
[----:B------:R-:W-:Y:S01]  /*90a0*/  F2FP.BF16.F32.PACK_AB R9, R9, R68 ;  /* 0x000000440909723e */ /* 0x000fe200000010ff */
[----:B------:R-:W-:Y:S01]  /*90b0*/  STS [R17+0x2000], R108 ;  /* 0x0020006c11007388 */ /* 0x000fe20000000800 */
[----:B------:R-:W-:Y:S02]  /*90c0*/  F2FP.BF16.F32.PACK_AB R70, R71, R70 ;  /* 0x000000464746723e */ /* 0x000fe400000010ff */
[----:B------:R-:W-:Y:S01]  /*90d0*/  IADD3 R18, PT, PT, R8, R23, RZ ;  /* 0x0000001708127210 */ /* 0x000fe20007ffe0ff */
[----:B------:R5:W-:Y:S01]  /*90e0*/  STS [R17+0x2400], R110 ;  /* 0x0024006e11007388 */ /* 0x000be20000000800 */
[----:B------:R-:W-:Y:S01]  /*90f0*/  F2FP.BF16.F32.PACK_AB R76, R77, R76 ;  /* 0x0000004c4d4c723e */ /* 0x000fe200000010ff */
[----:B---3--:R-:W4:Y:S01]  /*9100*/  LDC R13, c[0x0][0x434] ;  /* 0x00010d00ff0d7b82 */ /* 0x008f220000000800 */
[----:B------:R-:W-:Y:S01]  /*9110*/  F2FP.BF16.F32.PACK_AB R78, R79, R78 ;  /* 0x0000004e4f4e723e */ /* 0x000fe200000010ff */
[----:B------:R-:W-:Y:S01]  /*9120*/  STS [R19+0x2000], R104 ;  /* 0x0020006813007388 */ /* 0x000fe20000000800 */
[----:B------:R-:W-:-:S02]  /*9130*/  F2FP.BF16.F32.PACK_AB R7, R7, R72 ;  /* 0x000000480707723e */ /* 0x000fc400000010ff */
[----:B------:R-:W-:Y:S01]  /*9140*/  F2FP.BF16.F32.PACK_AB R74, R75, R74 ;  /* 0x0000004a4b4a723e */ /* 0x000fe200000010ff */
[----:B------:R-:W-:Y:S01]  /*9150*/  STS [R19+0x2400], R106 ;  /* 0x0024006a13007388 */ /* 0x000fe20000000800 */
[----:B------:R-:W-:-:S03]  /*9160*/  @P1 MOV R25, 0x1 ;  /* 0x0000000100191802 */ /* 0x000fc60000000f00 */
[----:B------:R-:W-:Y:S04]  /*9170*/  STS [R15], R96 ;  /* 0x000000600f007388 */ /* 0x000fe80000000800 */
[----:B------:R-:W-:Y:S01]  /*9180*/  STS [R15+0x400], R98 ;  /* 0x000400620f007388 */ /* 0x000fe20000000800 */
[----:B-1----:R-:W-:-:S03]  /*9190*/  @!P2 IMAD.WIDE.U32 R26, R210, R10, RZ ;  /* 0x0000000ad21aa225 */ /* 0x002fc600078e00ff */
[----:B------:R-:W-:Y:S04]  /*91a0*/  STS [R21], R84 ;  /* 0x0000005415007388 */ /* 0x000fe80000000800 */
[----:B------:R-:W-:Y:S01]  /*91b0*/  STS [R21+0x400], R86 ;  /* 0x0004005615007388 */ /* 0x000fe20000000800 */
[----:B-----5:R-:W4:Y:S03]  /*91c0*/  LDC R17, c[0x0][0x434] ;  /* 0x00010d00ff117b82 */ /* 0x020f260000000800 */
[----:B------:R-:W-:Y:S04]  /*91d0*/  STS [R15+0x2000], R92 ;  /* 0x0020005c0f007388 */ /* 0x000fe80000000800 */
[----:B------:R1:W-:Y:S04]  /*91e0*/  STS [R15+0x2400], R94 ;  /* 0x0024005e0f007388 */ /* 0x0003e80000000800 */
[----:B------:R-:W-:Y:S04]  /*91f0*/  STS [R21+0x2000], R88 ;  /* 0x0020005815007388 */ /* 0x000fe80000000800 */
[----:B------:R3:W-:Y:S04]  /*9200*/  STS [R21+0x2400], R90 ;  /* 0x0024005a15007388 */ /* 0x0007e80000000800 */
[----:B------:R-:W-:Y:S04]  /*9210*/  STS [R23], R80 ;  /* 0x0000005017007388 */ /* 0x000fe80000000800 */
[----:B------:R-:W-:Y:S01]  /*9220*/  STS [R23+0x400], R82 ;  /* 0x0004005217007388 */ /* 0x000fe20000000800 */
[----:B----4-:R-:W-:-:S03]  /*9230*/  @P1 IMAD R17, R4, R13, RZ ;  /* 0x0000000d04111224 */ /* 0x010fc600078e02ff */
[----:B------:R4:W-:Y:S04]  /*9240*/  STS [R18], R9 ;  /* 0x0000000912007388 */ /* 0x0009e80000000800 */
[----:B------:R2:W-:Y:S01]  /*9250*/  STS [R18+0x400], R70 ;  /* 0x0004004612007388 */ /* 0x0005e20000000800 */
[----:B-1----:R-:W1:Y:S03]  /*9260*/  @P1 LDC R15, c[0x0][0x430] ;  /* 0x00010c00ff0f1b82 */ /* 0x002e660000000800 */
[----:B------:R1:W-:Y:S04]  /*9270*/  STS [R23+0x2000], R76 ;  /* 0x0020004c17007388 */ /* 0x0003e80000000800 */
[----:B------:R1:W-:Y:S01]  /*9280*/  STS [R23+0x2400], R78 ;  /* 0x0024004e17007388 */ /* 0x0003e20000000800 */
[----:B---3--:R-:W3:Y:S03]  /*9290*/  @P6 LDC R21, c[0x0][0x458] ;  /* 0x00011600ff156b82 */ /* 0x008ee60000000800 */
[----:B------:R1:W-:Y:S04]  /*92a0*/  STS [R18+0x2000], R7 ;  /* 0x0020000712007388 */ /* 0x0003e80000000800 */
[----:B------:R1:W-:Y:S01]  /*92b0*/  STS [R18+0x2400], R74 ;  /* 0x0024004a12007388 */ /* 0x0003e20000000800 */
[----:B----4-:R-:W4:Y:S01]  /*92c0*/  @P2 LDC.64 R8, c[0x0][0x408] ;  /* 0x00010200ff082b82 */ /* 0x010f220000000a00 */
[----:B------:R-:W-:Y:S05]  /*92d0*/  @P1 BRA `(.L_x_1298) ;  /* 0x0000000000201947 */ /* 0x000fea0003800000 */
[----:B------:R-:W-:Y:S01]  /*92e0*/  ISETP.NE.AND P0, PT, R16, RZ, PT ;  /* 0x000000ff1000720c */ /* 0x000fe20003f05270 */
[----:B------:R-:W5:-:S12]  /*92f0*/  LDC R4, c[0x0][0x3e0] ;  /* 0x0000f800ff047b82 */ /* 0x000f580000000800 */
[----:B------:R-:W5:Y:S01]  /*9300*/  @P0 LDC R25, c[0x0][0x454] ;  /* 0x00011500ff190b82 */ /* 0x000f620000000800 */
[----:B-1----:R-:W-:Y:S02]  /*9310*/  @P0 MOV R15, 0x1 ;  /* 0x00000001000f0802 */ /* 0x002fe40000000f00 */
[----:B------:R-:W-:-:S05]  /*9320*/  @!P0 MOV R15, 0x1 ;  /* 0x00000001000f8802 */ /* 0x000fca0000000f00 */
[----:B------:R-:W1:Y:S01]  /*9330*/  @P0 LDC R17, c[0x0][0x454] ;  /* 0x00011500ff110b82 */ /* 0x000e620000000800 */
[-C--:B-----5:R-:W-:Y:S02]  /*9340*/  @P0 IMAD R25, R25, R4.reuse, RZ ;  /* 0x0000000419190224 */ /* 0x0a0fe400078e02ff */
[----:B------:R-:W-:-:S07]  /*9350*/  @!P0 IMAD R25, R13, R4, RZ ;  /* 0x000000040d198224 */ /* 0x000fce00078e02ff */
.L_x_1298:
[----:B------:R-:W-:Y:S01]  /*9360*/  BAR.SYNC.DEFER_BLOCKING 0x0 ;  /* 0x0000000000007b1d */ /* 0x000fe20000010000 */
[C---:B------:R-:W-:Y:S02]  /*9370*/  ISETP.NE.AND P0, PT, R209.reuse, -0x1, PT ;  /* 0xffffffffd100780c */ /* 0x040fe40003f05270 */
[----:B------:R-:W-:Y:S01]  /*9380*/  ISETP.NE.AND P1, PT, R16, RZ, !P1 ;  /* 0x000000ff1000720c */ /* 0x000fe20004f25270 */
[----:B------:R-:W-:Y:S02]  /*9390*/  @!P2 IMAD R16, R210, R11, R27 ;  /* 0x0000000bd210a224 */ /* 0x000fe400078e021b */
[----:B--2---:R-:W-:Y:S02]  /*93a0*/  @P6 FMUL.FTZ R27, R12, 0.69314718246459960938 ;  /* 0x3f3172180c1b6820 */ /* 0x004fe40000410000 */
[----:B------:R-:W2:Y:S01]  /*93b0*/  @P4 LDC R11, c[0x0][0x458] ;  /* 0x00011600ff0b4b82 */ /* 0x000ea20000000800 */
[----:B------:R-:W5:Y:S01]  /*93c0*/  @P3 MUFU.LG2 R3, R3 ;  /* 0x0000000300033308 */ /* 0x000f620000000c00 */
[----:B------:R-:W-:Y:S01]  /*93d0*/  @P5 FMUL.FTZ R12, R22, 0.69314718246459960938 ;  /* 0x3f317218160c5820 */ /* 0x000fe20000410000 */
[C---:B-1--4-:R-:W-:Y:S01]  /*93e0*/  @P2 IMAD.WIDE.U32 R22, R209.reuse, R8, RZ ;  /* 0x00000008d1162225 */ /* 0x052fe200078e00ff */
[----:B------:R-:W-:Y:S01]  /*93f0*/  MOV R19, 0x7f800000 ;  /* 0x7f80000000137802 */ /* 0x000fe20000000f00 */
[----:B------:R-:W-:Y:S01]  /*9400*/  BSSY.RECONVERGENT B0, `(.L_x_1299) ;  /* 0x0000041000007945 */ /* 0x000fe20003800200 */
[----:B------:R-:W-:Y:S01]  /*9410*/  MOV R18, 0x7f800000 ;  /* 0x7f80000000127802 */ /* 0x000fe20000000f00 */
[----:B------:R-:W-:Y:S01]  /*9420*/  @P2 IMAD R16, R209, R9, R23 ;  /* 0x00000009d1102224 */ /* 0x000fe200078e0217 */
[----:B------:R-:W1:Y:S01]  /*9430*/  @P3 LDC R10, c[0x0][0x458] ;  /* 0x00011600ff0a3b82 */ /* 0x000e620000000800 */
[----:B------:R-:W-:Y:S01]  /*9440*/  @!P0 IMAD R209, R210, R13, RZ ;  /* 0x0000000dd2d18224 */ /* 0x000fe200078e02ff */
[----:B------:R-:W-:Y:S01]  /*9450*/  LOP3.LUT P0, RZ, R0, 0x3, RZ, 0xc0, !PT ;  /* 0x0000000300ff7812 */ /* 0x000fe2000780c0ff */
[----:B------:R-:W-:-:S02]  /*9460*/  IMAD R8, R14, R17, RZ ;  /* 0x000000110e087224 */ /* 0x000fc400078e02ff */
[----:B------:R-:W-:Y:S01]  /*9470*/  @P5 FFMA.FTZ R19, R135, R20, R12 ;  /* 0x0000001487135223 */ /* 0x000fe2000001000c */
[----:B---3--:R-:W-:Y:S01]  /*9480*/  @P6 FFMA.FTZ R18, R136, R21, R27 ;  /* 0x0000001588126223 */ /* 0x008fe2000001001b */
[----:B------:R-:W-:Y:S01]  /*9490*/  SHF.R.S32.HI R12, RZ, 0x1f, R209 ;  /* 0x0000001fff0c7819 */ /* 0x000fe200000114d1 */
[----:B------:R-:W-:Y:S01]  /*94a0*/  @!P1 IMAD R8, R210, R25, R8 ;  /* 0x00000019d2089224 */ /* 0x000fe200078e0208 */
[----:B------:R-:W-:Y:S01]  /*94b0*/  SEL R21, R209, RZ, P1 ;  /* 0x000000ffd1157207 */ /* 0x000fe20000800000 */
[----:B------:R-:W-:Y:S01]  /*94c0*/  IMAD R9, R15, UR12, RZ ;  /* 0x0000000c0f097c24 */ /* 0x000fe2000f8e02ff */
[----:B------:R3:W4:Y:S01]  /*94d0*/  LDS.128 R4, [R211+0x3800] ;  /* 0x00380000d3047984 */ /* 0x0007220000000c00 */
[----:B------:R-:W-:Y:S01]  /*94e0*/  SEL R12, R12, RZ, P1 ;  /* 0x000000ff0c0c7207 */ /* 0x000fe20000800000 */
[----:B------:R-:W-:Y:S01]  /*94f0*/  @P4 FMUL.FTZ R13, R2, 0.69314718246459960938 ;  /* 0x3f317218020d4820 */ /* 0x000fe20000410000 */
[----:B-----5:R-:W-:Y:S01]  /*9500*/  @P3 FMUL.FTZ R2, R3, 0.69314718246459960938 ;  /* 0x3f31721803023820 */ /* 0x020fe20000410000 */
[----:B------:R-:W-:-:S02]  /*9510*/  IADD3 R21, P5, P1, R9, R21, R8 ;  /* 0x0000001509157210 */ /* 0x000fc400079be008 */
[----:B------:R-:W-:Y:S02]  /*9520*/  SHF.R.S32.HI R9, RZ, 0x1f, R9 ;  /* 0x0000001fff097819 */ /* 0x000fe40000011409 */
[----:B------:R-:W-:Y:S02]  /*9530*/  SHF.R.S32.HI R24, RZ, 0x1f, R8 ;  /* 0x0000001fff187819 */ /* 0x000fe40000011408 */
[----:B------:R-:W-:Y:S01]  /*9540*/  MOV R20, 0x7f800000 ;  /* 0x7f80000000147802 */ /* 0x000fe20000000f00 */
[----:B--2---:R-:W-:Y:S01]  /*9550*/  @P4 FFMA.FTZ R20, R134, R11, R13 ;  /* 0x0000000b86144223 */ /* 0x004fe2000001000d */
[----:B------:R-:W-:Y:S01]  /*9560*/  MOV R17, 0x7f800000 ;  /* 0x7f80000000117802 */ /* 0x000fe20000000f00 */
[----:B-1----:R-:W-:Y:S01]  /*9570*/  @P3 FFMA.FTZ R17, R133, R10, R2 ;  /* 0x0000000a85113223 */ /* 0x002fe20000010002 */
[----:B------:R-:W-:Y:S01]  /*9580*/  IADD3.X R24, PT, PT, R9, R12, R24, P5, P1 ;  /* 0x0000000c09187210 */ /* 0x000fe20002fe2418 */
[----:B---3--:R-:W-:Y:S06]  /*9590*/  @P0 BRA `(.L_x_1300) ;  /* 0x00000000009c0947 */ /* 0x008fec0003800000 */
        /* <DEDUP_REMOVED lines=20> */
[----:B------:R-:W5:Y:S01]  /*96e0*/  @!P3 LDC.64 R2, c[0x0][0x420] ;  /* 0x00010800ff02bb82 */ /* 0x000f620000000a00 */
[----:B-1----:R-:W-:Y:S02]  /*96f0*/  @!P6 LEA R32, P1, R25, R12, 0x2 ;  /* 0x0000000c1920e211 */ /* 0x002fe400078210ff */
[----:B------:R-:W-:-:S02]  /*9700*/  @!P5 IADD3 R12, P0, PT, R27, R21, RZ ;  /* 0x000000151b0cd210 */ /* 0x000fc40007f1e0ff */
[----:B------:R-:W-:Y:S02]  /*9710*/  @!P6 LEA.HI.X R33, R25, R13, R0, 0x2, P1 ;  /* 0x0000000d1921e211 */ /* 0x000fe400008f1400 */
[----:B------:R-:W-:Y:S02]  /*9720*/  @!P5 LEA.HI.X.SX32 R27, R27, R24, 0x1, P0 ;  /* 0x000000181b1bd211 */ /* 0x000fe400000f0eff */
[----:B--2---:R-:W-:Y:S01]  /*9730*/  @!P5 LEA R10, P0, R12, R10, 0x2 ;  /* 0x0000000a0c0ad211 */ /* 0x004fe200078010ff */
[----:B------:R1:W-:Y:S01]  /*9740*/  @!P6 STG.E desc[UR14][R32.64], R18 ;  /* 0x000000122000e986 */ /* 0x0003e2000c10190e */
[----:B------:R-:W-:Y:S02]  /*9750*/  @!P4 IADD3 R0, P1, PT, R30, R21, RZ ;  /* 0x000000151e00c210 */ /* 0x000fe40007f3e0ff */
[----:B------:R-:W-:Y:S02]  /*9760*/  @!P5 LEA.HI.X R11, R12, R11, R27, 0x2, P0 ;  /* 0x0000000b0c0bd211 */ /* 0x000fe400000f141b */
[----:B------:R-:W-:-:S02]  /*9770*/  @!P3 IADD3 R21, P0, PT, R15, R21, RZ ;  /* 0x000000150f15b210 */ /* 0x000fc40007f1e0ff */
[----:B------:R-:W-:Y:S01]  /*9780*/  @!P4 LEA.HI.X.SX32 R30, R30, R24, 0x1, P1 ;  /* 0x000000181e1ec211 */ /* 0x000fe200008f0eff */
[----:B------:R1:W-:Y:S01]  /*9790*/  @!P5 STG.E desc[UR14][R10.64], R19 ;  /* 0x000000130a00d986 */ /* 0x0003e2000c10190e */
[C---:B---3--:R-:W-:Y:S02]  /*97a0*/  @!P4 LEA R8, P1, R0.reuse, R8, 0x2 ;  /* 0x000000080008c211 */ /* 0x048fe400078210ff */
[----:B------:R-:W-:Y:S02]  /*97b0*/  @!P3 LEA.HI.X.SX32 R24, R15, R24, 0x1, P0 ;  /* 0x000000180f18b211 */ /* 0x000fe400000f0eff */
[----:B------:R-:W-:Y:S02]  /*97c0*/  @!P4 LEA.HI.X R9, R0, R9, R30, 0x2, P1 ;  /* 0x000000090009c211 */ /* 0x000fe400008f141e */
[----:B-----5:R-:W-:-:S03]  /*97d0*/  @!P3 LEA R2, P0, R21, R2, 0x2 ;  /* 0x000000021502b211 */ /* 0x020fc600078010ff */
[----:B------:R1:W-:Y:S01]  /*97e0*/  @!P4 STG.E desc[UR14][R8.64], R20 ;  /* 0x000000140800c986 */ /* 0x0003e2000c10190e */
[----:B------:R-:W-:-:S05]  /*97f0*/  @!P3 LEA.HI.X R3, R21, R3, R24, 0x2, P0 ;  /* 0x000000031503b211 */ /* 0x000fca00000f1418 */
[----:B------:R1:W-:Y:S04]  /*9800*/  @!P3 STG.E desc[UR14][R2.64], R17 ;  /* 0x000000110200b986 */ /* 0x0003e8000c10190e */
.L_x_1300:
[----:B------:R-:W-:Y:S05]  /*9810*/  BSYNC.RECONVERGENT B0 ;  /* 0x0000000000007941 */ /* 0x000fea0003800200 */
.L_x_1299:
[----:B-1----:R1:W2:Y:S01]  /*9820*/  LDS.128 R8, [R211] ;  /* 0x00000000d3087984 */ /* 0x0022a20000000c00 */
[----:B------:R-:W3:Y:S01]  /*9830*/  LDCU.64 UR4, c[0x0][0x410] ;  /* 0x00008200ff0477ac */ /* 0x000ee20008000a00 */
[----:B------:R-:W-:Y:S01]  /*9840*/  @P2 IMAD.MOV.U32 R26, RZ, RZ, R22 ;  /* 0x000000ffff1a2224 */ /* 0x000fe200078e0016 */
[-C--:B------:R-:W-:Y:S01]  /*9850*/  ISETP.GE.AND P0, PT, R204, R201.reuse, PT ;  /* 0x000000c9cc00720c */ /* 0x080fe20003f06270 */
[----:B------:R-:W-:Y:S01]  /*9860*/  BSSY.RECONVERGENT B0, `(.L_x_1301) ;  /* 0x0000016000007945 */ /* 0x000fe20003800200 */
[-C--:B------:R-:W-:Y:S02]  /*9870*/  ISETP.GE.AND P6, PT, R200, R201.reuse, PT ;  /* 0x000000c9c800720c */ /* 0x080fe40003fc6270 */
        /* <DEDUP_REMOVED lines=19> */
[----:B--2---:R1:W-:Y:S02]  /*99b0*/  STG.E.128 desc[UR14][R2.64], R8 ;  /* 0x0000000802007986 */ /* 0x0043e4000c101d0e */
.L_x_1302:
[----:B------:R-:W-:Y:S05]  /*99c0*/  BSYNC.RECONVERGENT B0 ;  /* 0x0000000000007941 */ /* 0x000fea0003800200 */
.L_x_1301:
        /* <DEDUP_REMOVED lines=8> */
[----:B------:R-:W5:Y:S02]  /*9a50*/  LDCU.64 UR4, c[0x0][0x3f0] ;  /* 0x00007e00ff0477ac */ /* 0x000f640008000a00 */
[----:B------:R-:W-:-:S04]  /*9a60*/  IMAD.X R0, RZ, RZ, UR13, P6 ;  /* 0x0000000dff007e24 */ /* 0x000fc8000b0e06ff */
[----:B---3--:R-:W-:Y:S02]  /*9a70*/  IMAD R3, R0, UR6, RZ ;  /* 0x0000000600037c24 */ /* 0x008fe4000f8e02ff */
[----:B------:R-:W-:-:S04]  /*9a80*/  IMAD.WIDE.U32 R16, R2, UR6, R16 ;  /* 0x0000000602107c25 */ /* 0x000fc8000f8e0010 */
[----:B------:R-:W-:Y:S01]  /*9a90*/  IMAD R3, R2, UR7, R3 ;  /* 0x0000000702037c24 */ /* 0x000fe2000f8e0203 */
[----:B-----5:R-:W-:-:S04]  /*9aa0*/  LEA R2, P6, R16, UR4, 0x1 ;  /* 0x0000000410027c11 */ /* 0x020fc8000f8c08ff */
[----:B------:R-:W-:-:S04]  /*9ab0*/  IADD3 R3, PT, PT, R17, R3, RZ ;  /* 0x0000000311037210 */ /* 0x000fc80007ffe0ff */
[----:B------:R-:W-:-:S05]  /*9ac0*/  LEA.HI.X R3, R16, UR5, R3, 0x1, P6 ;  /* 0x0000000510037c11 */ /* 0x000fca000b0f0c03 */
[----:B--2---:R3:W-:Y:S02]  /*9ad0*/  STG.E.128 desc[UR14][R2.64], R8 ;  /* 0x0000000802007986 */ /* 0x0047e4000c101d0e */
.L_x_1304:
[----:B------:R-:W-:Y:S05]  /*9ae0*/  BSYNC.RECONVERGENT B0 ;  /* 0x0000000000007941 */ /* 0x000fea0003800200 */
.L_x_1303:
[----:B--23--:R2:W3:Y:S01]  /*9af0*/  LDS.128 R8, [R211+0x1000] ;  /* 0x00100000d3087984 */ /* 0x00c4e20000000c00 */
        /* <DEDUP_REMOVED lines=14> */
[----:B---3--:R1:W-:Y:S02]  /*9be0*/  STG.E.128 desc[UR14][R2.64], R8 ;  /* 0x0000000802007986 */ /* 0x0083e4000c101d0e */
.L_x_1306:
[----:B------:R-:W-:Y:S05]  /*9bf0*/  BSYNC.RECONVERGENT B0 ;  /* 0x0000000000007941 */ /* 0x000fea0003800200 */
.L_x_1305:
[----:B-1-3--:R1:W3:Y:S01]  /*9c00*/  LDS.128 R8, [R211+0x1800] ;  /* 0x00180000d3087984 */ /* 0x00a2e20000000c00 */
        /* <DEDUP_REMOVED lines=14> */
[----:B---3--:R2:W-:Y:S02]  /*9cf0*/  STG.E.128 desc[UR14][R2.64], R8 ;  /* 0x0000000802007986 */ /* 0x0085e4000c101d0e */
.L_x_1308:
[----:B------:R-:W-:Y:S05]  /*9d00*/  BSYNC.RECONVERGENT B0 ;  /* 0x0000000000007941 */ /* 0x000fea0003800200 */
.L_x_1307:
[----:B--23--:R2:W3:Y:S01]  /*9d10*/  LDS.128 R8, [R211+0x2000] ;  /* 0x00200000d3087984 */ /* 0x00c4e20000000c00 */
[----:B------:R-:W-:Y:S04]  /*9d20*/  BSSY.RECONVERGENT B0, `(.L_x_1309) ;  /* 0x000000f000007945 */ /* 0x000fe80003800200 */
        /* <DEDUP_REMOVED lines=13> */
[----:B---3--:R3:W-:Y:S02]  /*9e00*/  STG.E.128 desc[UR14][R2.64], R8 ;  /* 0x0000000802007986 */ /* 0x0087e4000c101d0e */
.L_x_1310:
[----:B------:R-:W-:Y:S05]  /*9e10*/  BSYNC.RECONVERGENT B0 ;  /* 0x0000000000007941 */ /* 0x000fea0003800200 */
.L_x_1309:
[----:B---3--:R3:W1:Y:S01]  /*9e20*/  LDS.128 R8, [R211+0x2800] ;  /* 0x00280000d3087984 */ /* 0x0086620000000c00 */
        /* <DEDUP_REMOVED lines=14> */
[----:B-1----:R1:W-:Y:S02]  /*9f10*/  STG.E.128 desc[UR14][R2.64], R8 ;  /* 0x0000000802007986 */ /* 0x0023e4000c101d0e */
.L_x_1312:
[----:B------:R-:W-:Y:S05]  /*9f20*/  BSYNC.RECONVERGENT B0 ;  /* 0x0000000000007941 */ /* 0x000fea0003800200 */
.L_x_1311:
[----:B-1----:R1:W1:Y:S01]  /*9f30*/  LDS.128 R8, [R211+0x3000] ;  /* 0x00300000d3087984 */ /* 0x0022620000000c00 */
        /* <DEDUP_REMOVED lines=14> */
[----:B-1----:R1:W-:Y:S02]  /*a020*/  STG.E.128 desc[UR14][R2.64], R8 ;  /* 0x0000000802007986 */ /* 0x0023e4000c101d0e */
.L_x_1314:
[----:B------:R-:W-:Y:S05]  /*a030*/  BSYNC.RECONVERGENT B0 ;  /* 0x0000000000007941 */ /* 0x000fea0003800200 */
.L_x_1313:
[----:B------:R-:W-:Y:S05]  /*a040*/  @P0 EXIT ;  /* 0x000000000000094d */ /* 0x000fea0003800000 */
[----:B------:R-:W5:Y:S01]  /*a050*/  LDCU.64 UR6, c[0x0][0x408] ;  /* 0x00008100ff0677ac */ /* 0x000f620008000a00 */
[----:B------:R-:W-:Y:S01]  /*a060*/  IADD3 R208, P0, PT, R208, 0x70, RZ ;  /* 0x00000070d0d07810 */ /* 0x000fe20007f1e0ff */
[----:B-1----:R-:W-:Y:S01]  /*a070*/  IMAD.MOV.U32 R8, RZ, RZ, R12 ;  /* 0x000000ffff087224 */ /* 0x002fe200078e000c */
        /* <DEDUP_REMOVED lines=9> */
[----:B----4-:R-:W-:Y:S01]  /*a110*/  STG.E.128 desc[UR14][R2.64], R4 ;  /* 0x0000000402007986 */ /* 0x010fe2000c101d0e */
[----:B------:R-:W-:Y:S05]  /*a120*/  EXIT ;  /* 0x000000000000794d */ /* 0x000fea0003800000 */
.L_x_1315:
        /* <DEDUP_REMOVED lines=13> */
.L_x_2701:


//--------------------- .text._ZN5flash16flash_fwd_kernelI23Flash_fwd_kernel_traitsILi64ELi128ELi64ELi4ELb0ELb0EN7cutlass10bfloat16_tE19Flash_kernel_traitsILi64ELi128ELi64ELi4ES3_EELb1ELb0ELb0ELb0ELb0ELb0ELb0ELb0EEEvNS_16Flash_fwd_paramsE --------------------------
	.section	.text._ZN5flash16flash_fwd_kernelI23Flash_fwd_kernel_traitsILi64ELi128ELi64ELi4ELb0ELb0EN7cutlass10bfloat16_tE19Flash_kernel_traitsILi64ELi128ELi64ELi4ES3_EELb1ELb0ELb0ELb0ELb0ELb0ELb0ELb0EEEvNS_16Flash_fwd_paramsE,"ax",@progbits
	.align	128
        .global         _ZN5flash16flash_fwd_kernelI23Flash_fwd_kernel_traitsILi64ELi128ELi64ELi4ELb0ELb0EN7cutlass10bfloat16_tE19Flash_kernel_traitsILi64ELi128ELi64ELi4ES3_EELb1ELb0ELb0ELb0ELb0ELb0ELb0ELb0EEEvNS_16Flash_fwd_paramsE
        .type           _ZN5flash16flash_fwd_kernelI23Flash_fwd_kernel_traitsILi64ELi128ELi64ELi4ELb0ELb0EN7cutlass10bfloat16_tE19Flash_kernel_traitsILi64ELi128ELi64ELi4ES3_EELb1ELb0ELb0ELb0ELb0ELb0ELb0ELb0EEEvNS_16Flash_fwd_paramsE,@function
        .size           _ZN5flash16flash_fwd_kernelI23Flash_fwd_kernel_traitsILi64ELi128ELi64ELi4ELb0ELb0EN7cutlass10bfloat16_tE19Flash_kernel_traitsILi64ELi128ELi64ELi4ES3_EELb1ELb0ELb0ELb0ELb0ELb0ELb0ELb0EEEvNS_16Flash_fwd_paramsE,(.L_x_2702 - _ZN5flash16flash_fwd_kernelI23Flash_fwd_kernel_traitsILi64ELi128ELi64ELi4ELb0ELb0EN7cutlass10bfloat16_tE19Flash_kernel_traitsILi64ELi128ELi64ELi4ES3_EELb1ELb0ELb0ELb0ELb0ELb0ELb0ELb0EEEvNS_16Flash_fwd_paramsE)
        .other          _ZN5flash16flash_fwd_kernelI23Flash_fwd_kernel_traitsILi64ELi128ELi64ELi4ELb0ELb0EN7cutlass10bfloat16_tE19Flash_kernel_traitsILi64ELi128ELi64ELi4ES3_EELb1ELb0ELb0ELb0ELb0ELb0ELb0ELb0EEEvNS_16Flash_fwd_paramsE,@"STO_CUDA_ENTRY STV_DEFAULT"
_ZN5flash16flash_fwd_kernelI23Flash_fwd_kernel_traitsILi64ELi128ELi64ELi4ELb0ELb0EN7cutlass10bfloat16_tE19Flash_kernel_traitsILi64ELi128ELi64ELi4ES3_EELb1ELb0ELb0ELb0ELb0ELb0ELb0ELb0EEEvNS_16Flash_fwd_paramsE:
.text._ZN5flash16flash_fwd_kernelI23Flash_fwd_kernel_traitsILi64ELi128ELi64ELi4ELb0ELb0EN7cutlass10bfloat16_tE19Flash_kernel_traitsILi64ELi128ELi64ELi4ES3_EELb1ELb0ELb0ELb0ELb0ELb0ELb0ELb0EEEvNS_16Flash_fwd_paramsE:
[----:B------:R-:W-:Y:S01]  /*0000*/  LDC R1, c[0x0][0x37c] ;  /* 0x0000df00ff017b82 */ /* 0x000fe20000000800 */
[----:B------:R-:W1:Y:S07]  /*0010*/  LDCU.U8 UR4, c[0x0][0x524] ;  /* 0x0000a480ff0477ac */ /* 0x000e6e0008000000 */
[----:B------:R-:W2:Y:S01]  /*0020*/  LDC R118, c[0x0][0x518] ;  /* 0x00014600ff767b82 */ /* 0x000ea20000000800 */
[----:B------:R-:W3:Y:S07]  /*0030*/  LDCU.64 UR16, c[0x0][0x358] ;  /* 0x00006b00ff1077ac */ /* 0x000eee0008000a00 */
[----:B------:R-:W3:Y:S01]  /*0040*/  LDC R117, c[0x0][0x51c] ;  /* 0x00014700ff757b82 */ /* 0x000ee20000000800 */
[----:B------:R-:W4:Y:S01]  /*0050*/  S2R R123, SR_CTAID.X ;  /* 0x00000000007b7919 */ /* 0x000f220000002500 */
[----:B------:R-:W3:Y:S01]  /*0060*/  LDCU.64 UR8, c[0x0][0x460] ;  /* 0x00008c00ff0877ac */ /* 0x000ee20008000a00 */
[----:B------:R-:W4:Y:S01]  /*0070*/  S2R R211, SR_CTAID.Y ;  /* 0x0000000000d37919 */ /* 0x000f220000002600 */
[----:B------:R-:W4:Y:S01]  /*0080*/  LDCU.64 UR6, c[0x0][0x470] ;  /* 0x00008e00ff0677ac */ /* 0x000f220008000a00 */
[----:B-1----:R-:W-:Y:S01]  /*0090*/  ISETP.NE.AND P5, PT, RZ, UR4, PT ;  /* 0x00000004ff007c0c */ /* 0x002fe2000bfa5270 */
[----:B------:R-:W1:-:S12]  /*00a0*/  LDCU.64 UR4, c[0x0][0x510] ;  /* 0x0000a200ff0477ac */ /* 0x000e580008000a00 */
[----:B--2---:R-:W-:Y:S01]  /*00b0*/  @P5 IMAD.MOV.U32 R116, RZ, RZ, R118 ;  /* 0x000000ffff745224 */ /* 0x004fe200078e0076 */
[----:B------:R-:W2:Y:S01]  /*00c0*/  S2R R210, SR_CTAID.Z ;  /* 0x0000000000d27919 */ /* 0x000ea20000002700 */
[----:B------:R-:W2:Y:S03]  /*00d0*/  @P5 LDC R0, c[0x0][0x520] ;  /* 0x00014800ff005b82 */ /* 0x000ea60000000800 */
[----:B---3--:R-:W3:Y:S01]  /*00e0*/  @P5 LDG.E.64 R4, desc[UR16][R116.64] ;  /* 0x0000001074045981 */ /* 0x008ee2000c1e1b00 */
[----:B-1----:R-:W-:Y:S02]  /*00f0*/  IMAD.U32 R216, RZ, RZ, UR4 ;  /* 0x00000004ffd87e24 */ /* 0x002fe4000f8e00ff */
[----:B------:R-:W-:Y:S01]  /*0100*/  IMAD.U32 R217, RZ, RZ, UR5 ;  /* 0x00000005ffd97e24 */ /* 0x000fe2000f8e00ff */
[----:B------:R-:W1:Y:S01]  /*0110*/  S2R R209, SR_TID.X ;  /* 0x0000000000d17919 */ /* 0x000e620000002100 */
[----:B------:R-:W2:Y:S04]  /*0120*/  LDCU.64 UR4, c[0x0][0x478] ;  /* 0x00008f00ff0477ac */ /* 0x000ea80008000a00 */
[----:B------:R-:W3:Y:S01]  /*0130*/  @P5 LDG.E.64 R216, desc[UR16][R216.64] ;  /* 0x00000010d8d85981 */ /* 0x000ee2000c1e1b00 */
[----:B------:R-:W-:Y:S01]  /*0140*/  ISETP.NE.U32.AND P3, PT, RZ, UR8, PT ;  /* 0x00000008ff007c0c */ /* 0x000fe2000bf65070 */
[----:B------:R-:W-:Y:S01]  /*0150*/  IMAD.MOV.U32 R208, RZ, RZ, -0x1 ;  /* 0xffffffffffd07424 */ /* 0x000fe200078e00ff */
[----:B------:R-:W-:Y:S01]  /*0160*/  ISETP.NE.U32.AND P2, PT, RZ, UR8, PT ;  /* 0x00000008ff007c0c */ /* 0x000fe2000bf45070 */
[----:B----4-:R-:W-:Y:S01]  /*0170*/  IMAD.SHL.U32 R11, R211, 0x4, RZ ;  /* 0x00000004d30b7824 */ /* 0x010fe200078e00ff */
[----:B------:R-:W-:-:S02]  /*0180*/  ISETP.NE.AND.EX P3, PT, RZ, UR9, PT, P3 ;  /* 0x00000009ff007c0c */ /* 0x000fc4000bf65330 */
[----:B------:R-:W-:Y:S02]  /*0190*/  ISETP.NE.AND.EX P2, PT, RZ, UR9, PT, P2 ;  /* 0x00000009ff007c0c */ /* 0x000fe4000bf45320 */
[----:B------:R-:W-:-:S04]  /*01a0*/  ISETP.NE.U32.AND P1, PT, RZ, UR6, PT ;  /* 0x00000006ff007c0c */ /* 0x000fc8000bf25070 */
[----:B------:R-:W-:Y:S02]  /*01b0*/  ISETP.NE.AND.EX P1, PT, RZ, UR7, PT, P1 ;  /* 0x00000007ff007c0c */ /* 0x000fe4000bf25310 */
[----:B--2---:R-:W-:Y:S02]  /*01c0*/  ISETP.NE.U32.AND P0, PT, RZ, UR4, PT ;  /* 0x00000004ff007c0c */ /* 0x004fe4000bf05070 */
[----:B------:R-:W-:Y:S02]  /*01d0*/  LOP3.LUT R2, R210, R123, R211, 0xfe, !PT ;  /* 0x0000007bd2027212 */ /* 0x000fe400078efed3 */
[----:B------:R-:W-:Y:S02]  /*01e0*/  ISETP.NE.AND.EX P0, PT, RZ, UR5, PT, P0 ;  /* 0x00000005ff007c0c */ /* 0x000fe4000bf05300 */
[----:B-1----:R-:W-:Y:S02]  /*01f0*/  LOP3.LUT P6, RZ, R2, R209, RZ, 0xfc, !PT ;  /* 0x000000d102ff7212 */ /* 0x002fe400078cfcff */
[----:B------:R-:W1:Y:S11]  /*0200*/  LDC.64 R2, c[0x0][0x460] ;  /* 0x00011800ff027b82 */ /* 0x000e760000000a00 */
[----:B------:R-:W2:Y:S01]  /*0210*/  @!P6 LDC.64 R6, c[0x0][0x528] ;  /* 0x00014a00ff06eb82 */ /* 0x000ea20000000a00 */
[----:B-1----:R-:W-:Y:S01]  /*0220*/  IMAD.WIDE.U32 R16, R211, 0x4, R2 ;  /* 0x00000004d3107825 */ /* 0x002fe200078e0002 */
[----:B------:R-:W-:-:S02]  /*0230*/  SHF.R.U32.HI R2, RZ, 0x1e, R211 ;  /* 0x0000001eff027819 */ /* 0x000fc400000116d3 */
[----:B---3--:R-:W-:-:S05]  /*0240*/  @P5 IADD3 R118, P4, PT, R4, R0, RZ ;  /* 0x0000000004765210 */ /* 0x008fca0007f9e0ff */
[----:B------:R-:W-:Y:S02]  /*0250*/  @P5 IMAD.X R117, RZ, RZ, R5, P4 ;  /* 0x000000ffff755224 */ /* 0x000fe400020e0605 */
[----:B------:R-:W-:Y:S01]  /*0260*/  @!P6 IMAD.MOV.U32 R116, RZ, RZ, R118 ;  /* 0x000000ffff74e224 */ /* 0x000fe200078e0076 */
[----:B------:R-:W1:Y:S01]  /*0270*/  LDC.64 R4, c[0x0][0x468] ;  /* 0x00011a00ff047b82 */ /* 0x000e620000000a00 */
[----:B--2---:R-:W-:Y:S04]  /*0280*/  @!P6 STG.E.64 desc[UR16][R6.64], R216 ;  /* 0x000000d80600e986 */ /* 0x004fe8000c101b10 */
[----:B------:R2:W-:Y:S04]  /*0290*/  @!P6 STG.E.64 desc[UR16][R6.64+0x8], R116 ;  /* 0x000008740600e986 */ /* 0x0005e8000c101b10 */
[----:B------:R-:W3:Y:S04]  /*02a0*/  @P3 LDG.E R208, desc[UR16][R16.64] ;  /* 0x0000001010d03981 */ /* 0x000ee8000c1e1900 */
[----:B------:R-:W3:Y:S01]  /*02b0*/  @P2 LDG.E R9, desc[UR16][R16.64+0x4] ;  /* 0x0000041010092981 */ /* 0x000ee2000c1e1900 */
[C---:B------:R-:W-:Y:S01]  /*02c0*/  @P1 IADD3 R14, P4, PT, R11.reuse, UR6, RZ ;  /* 0x000000060b0e1c10 */ /* 0x040fe2000ff9e0ff */
[----:B------:R-:W-:Y:S01]  /*02d0*/  IMAD.MOV.U32 R0, RZ, RZ, RZ ;  /* 0x000000ffff007224 */ /* 0x000fe200078e00ff */
[----:B------:R-:W-:Y:S01]  /*02e0*/  @P0 IADD3 R12, P3, PT, R11, UR4, RZ ;  /* 0x000000040b0c0c10 */ /* 0x000fe2000ff7e0ff */
[----:B------:R-:W4:Y:S01]  /*02f0*/  @!P2 LDC R202, c[0x0][0x434] ;  /* 0x00010d00ffcaab82 */ /* 0x000f220000000800 */
[C---:B------:R-:W-:Y:S01]  /*0300*/  @P1 IADD3.X R15, PT, PT, R2.reuse, UR7, RZ, P4, !PT ;  /* 0x00000007020f1c10 */ /* 0x040fe2000a7fe4ff */
[----:B------:R-:W2:Y:S01]  /*0310*/  LDCU.U8 UR4, c[0x0][0x532] ;  /* 0x0000a640ff0477ac */ /* 0x000ea20008000000 */
[----:B------:R-:W-:-:S03]  /*0320*/  @P0 IADD3.X R13, PT, PT, R2, UR5, RZ, P3, !PT ;  /* 0x00000005020d0c10 */ /* 0x000fc60009ffe4ff */
[----:B------:R-:W4:Y:S04]  /*0330*/  @P1 LDG.E R0, desc[UR16][R14.64] ;  /* 0x000000100e001981 */ /* 0x000f28000c1e1900 */
[----:B------:R-:W4:Y:S01]  /*0340*/  @P0 LDG.E R125, desc[UR16][R12.64] ;  /* 0x000000100c7d0981 */ /* 0x000f22000c1e1900 */
[----:B-1----:R-:W-:Y:S02]  /*0350*/  IADD3 R10, P1, PT, R11, R4, RZ ;  /* 0x000000040b0a7210 */ /* 0x002fe40007f3e0ff */
[----:B------:R-:W-:-:S03]  /*0360*/  ISETP.EQ.U32.AND P4, PT, R4, RZ, PT ;  /* 0x000000ff0400720c */ /* 0x000fc60003f82070 */
[----:B------:R-:W-:Y:S01]  /*0370*/  IMAD.X R11, R2, 0x1, R5, P1 ;  /* 0x00000001020b7824 */ /* 0x000fe200008e0605 */
[----:B--2---:R-:W1:Y:S01]  /*0380*/  @!P0 LDC R6, c[0x0][0x43c] ;  /* 0x00010f00ff068b82 */ /* 0x004e620000000800 */
[----:B------:R-:W-:Y:S01]  /*0390*/  IMAD.MOV.U32 R7, RZ, RZ, -0x1 ;  /* 0xffffffffff077424 */ /* 0x000fe200078e00ff */
[----:B------:R-:W-:-:S06]  /*03a0*/  ISETP.NE.AND P3, PT, RZ, UR4, PT ;  /* 0x00000004ff007c0c */ /* 0x000fcc000bf65270 */
[----:B------:R-:W2:Y:S01]  /*03b0*/  @!P0 LDC.64 R2, c[0x0][0x488] ;  /* 0x00012200ff028b82 */ /* 0x000ea20000000a00 */
[----:B------:R-:W-:Y:S02]  /*03c0*/  ISETP.NE.U32.AND P1, PT, R4, RZ, PT ;  /* 0x000000ff0400720c */ /* 0x000fe40003f25070 */
[C---:B------:R-:W-:Y:S02]  /*03d0*/  ISETP.EQ.OR.EX P4, PT, R5.reuse, RZ, !P3, P4 ;  /* 0x000000ff0500720c */ /* 0x040fe40005f82740 */
[----:B------:R-:W-:Y:S01]  /*03e0*/  ISETP.NE.AND.EX P1, PT, R5, RZ, PT, P1 ;  /* 0x000000ff0500720c */ /* 0x000fe20003f25310 */
[----:B------:R-:W-:-:S10]  /*03f0*/  IMAD.SHL.U32 R213, R123, 0x80, RZ ;  /* 0x000000807bd57824 */ /* 0x000fd400078e00ff */
[----:B------:R1:W5:Y:S01]  /*0400*/  @!P4 LDG.E R7, desc[UR16][R10.64] ;  /* 0x000000100a07c981 */ /* 0x000362000c1e1900 */
[----:B---3--:R-:W-:Y:S01]  /*0410*/  @P2 IMAD.IADD R202, R9, 0x1, -R208 ;  /* 0x0000000109ca2824 */ /* 0x008fe200078e0ad0 */
[----:B--2---:R-:W-:Y:S02]  /*0420*/  @!P0 ISETP.NE.U32.AND P2, PT, R2, RZ, PT ;  /* 0x000000ff0200820c */ /* 0x004fe40003f45070 */
[----:B------:R-:W2:Y:S02]  /*0430*/  @!P1 LDC R2, c[0x0][0x438] ;  /* 0x00010e00ff029b82 */ /* 0x000ea40000000800 */
[----:B------:R-:W-:Y:S02]  /*0440*/  @!P0 ISETP.NE.AND.EX P2, PT, R3, RZ, PT, P2 ;  /* 0x000000ff0300820c */ /* 0x000fe40003f45320 */
[----:B----4-:R-:W-:Y:S02]  /*0450*/  ISETP.GT.AND P4, PT, R202, R213, PT ;  /* 0x000000d5ca00720c */ /* 0x010fe40003f84270 */
[----:B-1----:R-:W-:Y:S01]  /*0460*/  @!P0 SEL R3, R6, RZ, P2 ;  /* 0x000000ff06038207 */ /* 0x002fe20001000000 */
[----:B------:R-:W-:Y:S01]  /*0470*/  @P0 IMAD.IADD R125, R125, 0x1, -R0 ;  /* 0x000000017d7d0824 */ /* 0x000fe200078e0a00 */
[----:B------:R-:W-:Y:S09]  /*0480*/  @!P1 BRA `(.L_x_1316) ;  /* 0x00000000000c9947 */ /* 0x000ff20003800000 */
[----:B--2---:R-:W2:Y:S02]  /*0490*/  @P3 LDG.E R2, desc[UR16][R10.64+0x4] ;  /* 0x000004100a023981 */ /* 0x004ea4000c1e1900 */
[----:B--2--5:R-:W-:-:S06]  /*04a0*/  @P3 IADD3 R2, PT, PT, R2, -R7, RZ ;  /* 0x8000000702023210 */ /* 0x024fcc0007ffe0ff */
[----:B------:R1:W5:Y:S02]  /*04b0*/  @!P3 LDG.E R2, desc[UR16][R10.64] ;  /* 0x000000100a02b981 */ /* 0x000364000c1e1900 */
.L_x_1316:
[----:B--2--5:R-:W-:Y:S01]  /*04c0*/  @!P0 IADD3 R125, PT, PT, R3, R2, -R0 ;  /* 0x00000002037d8210 */ /* 0x024fe20007ffe800 */
        /* <DEDUP_REMOVED lines=9> */
[----:B------:R-:W4:Y:S01]  /*0560*/  LDC R8, c[0x0][0x434] ;  /* 0x00010d00ff087b82 */ /* 0x000f220000000800 */
[----:B--2---:R-:W-:-:S07]  /*0570*/  ISETP.NE.AND P0, PT, R0, RZ, PT ;  /* 0x000000ff0000720c */ /* 0x004fce0003f05270 */
[----:B------:R-:W2:Y:S01]  /*0580*/  @!P1 LDC.64 R6, c[0x0][0x400] ;  /* 0x00010000ff069b82 */ /* 0x000ea20000000a00 */
[----:B---3--:R-:W-:-:S07]  /*0590*/  ISETP.NE.AND P4, PT, R9, RZ, !P0 ;  /* 0x000000ff0900720c */ /* 0x008fce0004785270 */
[----:B------:R-:W3:Y:S08]  /*05a0*/  @P1 LDC.64 R4, c[0x0][0x408] ;  /* 0x00010200ff041b82 */ /* 0x000ef00000000a00 */
[----:B------:R-:W1:Y:S08]  /*05b0*/  @P0 LDC.64 R2, c[0x0][0x430] ;  /* 0x00010c00ff020b82 */ /* 0x000e700000000a00 */
[----:B------:R-:W2:Y:S01]  /*05c0*/  @P0 LDC R0, c[0x0][0x430] ;  /* 0x00010c00ff000b82 */ /* 0x000ea20000000800 */
[----:B-1----:R-:W-:-:S02]  /*05d0*/  @P0 IMAD R11, R2, R3, RZ ;  /* 0x00000003020b0224 */ /* 0x002fc400078e02ff */
[----:B------:R-:W-:Y:S01]  /*05e0*/  @P0 IMAD.MOV.U32 R3, RZ, RZ, 0x1 ;  /* 0x00000001ff030424 */ /* 0x000fe200078e00ff */
[----:B---34-:R-:W-:Y:S06]  /*05f0*/  @P0 BRA `(.L_x_1318) ;  /* 0x0000000000280947 */ /* 0x018fec0003800000 */
[----:B------:R-:W-:Y:S02]  /*0600*/  ISETP.NE.AND P0, PT, R9, RZ, PT ;  /* 0x000000ff0900720c */ /* 0x000fe40003f05270 */
[----:B------:R-:W1:Y:S11]  /*0610*/  LDC R9, c[0x0][0x3e0] ;  /* 0x0000f800ff097b82 */ /* 0x000e760000000800 */
[----:B------:R-:W3:Y:S01]  /*0620*/  @P0 LDC R11, c[0x0][0x454] ;  /* 0x00011500ff0b0b82 */ /* 0x000ee20000000800 */
[----:B--2---:R-:W-:-:S02]  /*0630*/  @P0 MOV R0, 0x1 ;  /* 0x0000000100000802 */ /* 0x004fc40000000f00 */
[----:B------:R-:W-:-:S05]  /*0640*/  @!P0 MOV R0, 0x1 ;  /* 0x0000000100008802 */ /* 0x000fca0000000f00 */
[----:B------:R-:W1:Y:S08]  /*0650*/  @P0 LDC R10, c[0x0][0x454] ;  /* 0x00011500ff0a0b82 */ /* 0x000e700000000800 */
[----:B------:R-:W2:Y:S08]  /*0660*/  @!P0 LDC R2, c[0x0][0x434] ;  /* 0x00010d00ff028b82 */ /* 0x000eb00000000800 */
[----:B------:R-:W4:Y:S01]  /*0670*/  @!P0 LDC R11, c[0x0][0x434] ;  /* 0x00010d00ff0b8b82 */ /* 0x000f220000000800 */
[----:B-1----:R-:W-:-:S02]  /*0680*/  @P0 IMAD R3, R10, R9, RZ ;  /* 0x000000090a030224 */ /* 0x002fc400078e02ff */
[----:B--23--:R-:W-:-:S07]  /*0690*/  @!P0 IMAD R3, R2, R9, RZ ;  /* 0x0000000902038224 */ /* 0x00cfce00078e02ff */
.L_x_1318:
[----:B------:R-:W1:Y:S01]  /*06a0*/  LDCU UR6, c[0x0][0x440] ;  /* 0x00008800ff0677ac */ /* 0x000e620008000800 */
[----:B--2---:R-:W-:Y:S01]  /*06b0*/  @!P1 IMAD.WIDE.U32 R14, R211, R6, RZ ;  /* 0x00000006d30e9225 */ /* 0x004fe200078e00ff */
[C---:B------:R-:W-:Y:S01]  /*06c0*/  ISETP.NE.AND P0, PT, R208.reuse, -0x1, PT ;  /* 0xffffffffd000780c */ /* 0x040fe20003f05270 */
[----:B------:R-:W-:Y:S01]  /*06d0*/  BSSY.RECONVERGENT B0, `(.L_x_1319) ;  /* 0x000002c000007945 */ /* 0x000fe20003800200 */
[----:B------:R-:W2:Y:S01]  /*06e0*/  LDCU.64 UR4, c[0x0][0x410] ;  /* 0x00008200ff0477ac */ /* 0x000ea20008000a00 */
[----:B------:R-:W-:Y:S01]  /*06f0*/  @P1 IMAD.WIDE.U32 R12, R208, R4, RZ ;  /* 0x00000004d00c1225 */ /* 0x000fe200078e00ff */
[----:B------:R-:W-:-:S03]  /*0700*/  IADD3 R202, PT, PT, -R213, R202, RZ ;  /* 0x000000cad5ca7210 */ /* 0x000fc60007ffe1ff */
[----:B------:R-:W-:Y:S02]  /*0710*/  @!P1 IMAD R6, R211, R7, R15 ;  /* 0x00000007d3069224 */ /* 0x000fe400078e020f */
[----:B------:R-:W-:Y:S01]  /*0720*/  IMAD.SHL.U32 R7, R209, 0x8, RZ ;  /* 0x00000008d1077824 */ /* 0x000fe200078e00ff */
[----:B------:R-:W-:Y:S01]  /*0730*/  SHF.R.U32.HI R209, RZ, 0x3, R209 ;  /* 0x00000003ffd17819 */ /* 0x000fe200000116d1 */
[----:B------:R-:W-:Y:S02]  /*0740*/  @P1 IMAD R6, R208, R5, R13 ;  /* 0x00000005d0061224 */ /* 0x000fe400078e020d */
[----:B------:R-:W-:Y:S01]  /*0750*/  IMAD R5, R211, R8, RZ ;  /* 0x00000008d3057224 */ /* 0x000fe200078e02ff */
[----:B------:R-:W-:Y:S01]  /*0760*/  LOP3.LUT R7, R7, 0x38, RZ, 0xc0, !PT ;  /* 0x0000003807077812 */ /* 0x000fe200078ec0ff */
[----:B------:R-:W-:Y:S02]  /*0770*/  @!P1 IMAD.MOV.U32 R4, RZ, RZ, R14 ;  /* 0x000000ffff049224 */ /* 0x000fe400078e000e */
[----:B------:R-:W-:Y:S01]  /*0780*/  @P1 IMAD.MOV.U32 R4, RZ, RZ, R12 ;  /* 0x000000ffff041224 */ /* 0x000fe200078e000c */
[----:B------:R-:W-:Y:S01]  /*0790*/  SEL R5, R5, R208, !P0 ;  /* 0x000000d005057207 */ /* 0x000fe20004000000 */
[----:B----4-:R-:W-:Y:S01]  /*07a0*/  IMAD R2, R210, R11, RZ ;  /* 0x0000000bd2027224 */ /* 0x010fe200078e02ff */
[----:B-1----:R-:W-:Y:S01]  /*07b0*/  ISETP.GE.AND P2, PT, R7, UR6, PT ;  /* 0x0000000607007c0c */ /* 0x002fe2000bf46270 */
[----:B------:R-:W-:Y:S01]  /*07c0*/  IMAD.WIDE.U32 R22, R123, 0x80, RZ ;  /* 0x000000807b167825 */ /* 0x000fe200078e00ff */
[----:B------:R-:W-:-:S02]  /*07d0*/  IADD3 R8, P3, PT, R7, R4, RZ ;  /* 0x0000000407087210 */ /* 0x000fc40007f7e0ff */
[----:B------:R-:W-:Y:S01]  /*07e0*/  SHF.R.S32.HI R4, RZ, 0x1f, R5 ;  /* 0x0000001fff047819 */ /* 0x000fe20000011405 */
[----:B------:R-:W-:Y:S01]  /*07f0*/  @!P4 IMAD R2, R211, R3, R2 ;  /* 0x00000003d302c224 */ /* 0x000fe200078e0202 */
[----:B------:R-:W-:Y:S01]  /*0800*/  SEL R5, R5, RZ, P4 ;  /* 0x000000ff05057207 */ /* 0x000fe20002000000 */
[C---:B------:R-:W-:Y:S01]  /*0810*/  VIADD R3, R209.reuse, 0x10 ;  /* 0x00000010d1037836 */ /* 0x040fe20000000000 */
[----:B------:R-:W-:Y:S02]  /*0820*/  SEL R4, R4, RZ, P4 ;  /* 0x000000ff04047207 */ /* 0x000fe40002000000 */
[----:B------:R-:W-:Y:S02]  /*0830*/  ISETP.GE.OR P4, PT, R209, R202, P2 ;  /* 0x000000cad100720c */ /* 0x000fe40001786670 */
[----:B------:R-:W-:Y:S02]  /*0840*/  IADD3.X R9, PT, PT, RZ, R6, RZ, P3, !PT ;  /* 0x00000006ff097210 */ /* 0x000fe40001ffe4ff */
[----:B------:R-:W-:Y:S01]  /*0850*/  ISETP.NE.AND P1, PT, R7, RZ, PT ;  /* 0x000000ff0700720c */ /* 0x000fe20003f25270 */
[----:B------:R-:W-:Y:S01]  /*0860*/  VIADD R7, R209, 0x20 ;  /* 0x00000020d1077836 */ /* 0x000fe20000000000 */
[-C--:B------:R-:W-:Y:S01]  /*0870*/  ISETP.GE.OR P3, PT, R3, R202.reuse, P2 ;  /* 0x000000ca0300720c */ /* 0x080fe20001766670 */
[----:B--2---:R-:W-:Y:S01]  /*0880*/  IMAD.WIDE.U32 R8, R210, UR4, R8 ;  /* 0x00000004d2087c25 */ /* 0x004fe2000f8e0008 */
[----:B------:R-:W-:-:S02]  /*0890*/  ISETP.GE.OR P5, PT, R209, R202, P1 ;  /* 0x000000cad100720c */ /* 0x000fc40000fa6670 */
[-C--:B------:R-:W-:Y:S01]  /*08a0*/  ISETP.GE.OR P0, PT, R3, R202.reuse, P1 ;  /* 0x000000ca0300720c */ /* 0x080fe20000f06670 */
[----:B------:R-:W-:Y:S01]  /*08b0*/  IMAD R211, R210, UR5, R9 ;  /* 0x00000005d2d37c24 */ /* 0x000fe2000f8e0209 */
[----:B------:R-:W-:Y:S02]  /*08c0*/  ISETP.GE.OR P6, PT, R7, R202, P1 ;  /* 0x000000ca0700720c */ /* 0x000fe40000fc6670 */
        /* <DEDUP_REMOVED lines=12> */
.L_x_1320:
[----:B------:R-:W-:Y:S05]  /*0990*/  BSYNC.RECONVERGENT B0 ;  /* 0x0000000000007941 */ /* 0x000fea0003800200 */
.L_x_1319:
[----:B------:R-:W-:Y:S01]  /*09a0*/  BSSY.RECONVERGENT B0, `(.L_x_1321) ;  /* 0x0000011000007945 */ /* 0x000fe20003800200 */
[----:B------:R-:W-:Y:S02]  /*09b0*/  ISETP.GE.OR P4, PT, R7, R202, P2 ;  /* 0x000000ca0700720c */ /* 0x000fe40001786670 */
[----:B------:R-:W-:Y:S01]  /*09c0*/  IADD3 R19, PT, PT, R209, 0x30, RZ ;  /* 0x00000030d1137810 */ /* 0x000fe20007ffe0ff */
        /* <DEDUP_REMOVED lines=14> */
.L_x_1322:
[----:B------:R-:W-:Y:S05]  /*0ab0*/  BSYNC.RECONVERGENT B0 ;  /* 0x0000000000007941 */ /* 0x000fea0003800200 */
.L_x_1321:
[----:B------:R-:W-:Y:S01]  /*0ac0*/  BSSY.RECONVERGENT B0, `(.L_x_1323) ;  /* 0x0000011000007945 */ /* 0x000fe20003800200 */
[----:B------:R-:W-:Y:S02]  /*0ad0*/  ISETP.GE.OR P3, PT, R19, R202, P2 ;  /* 0x000000ca1300720c */ /* 0x000fe40001766670 */
[----:B------:R-:W-:Y:S01]  /*0ae0*/  IADD3 R17, PT, PT, R209, 0x40, RZ ;  /* 0x00000040d1117810 */ /* 0x000fe20007ffe0ff */
        /* <DEDUP_REMOVED lines=14> */
.L_x_1324:
[----:B------:R-:W-:Y:S05]  /*0bd0*/  BSYNC.RECONVERGENT B0 ;  /* 0x0000000000007941 */ /* 0x000fea0003800200 */
.L_x_1323:
[----:B------:R-:W-:Y:S01]  /*0be0*/  BSSY.RECONVERGENT B0, `(.L_x_1325) ;  /* 0x0000011000007945 */ /* 0x000fe20003800200 */
[----:B------:R-:W-:Y:S02]  /*0bf0*/  ISETP.GE.OR P4, PT, R17, R202, P2 ;  /* 0x000000ca1100720c */ /* 0x000fe40001786670 */
[----:B-123--:R-:W-:Y:S01]  /*0c00*/  IADD3 R15, PT, PT, R209, 0x50, RZ ;  /* 0x00000050d10f7810 */ /* 0x00efe20007ffe0ff */
        /* <DEDUP_REMOVED lines=14> */
.L_x_1326:
[----:B------:R-:W-:Y:S05]  /*0cf0*/  BSYNC.RECONVERGENT B0 ;  /* 0x0000000000007941 */ /* 0x000fea0003800200 */
.L_x_1325:
[----:B------:R-:W-:Y:S01]  /*0d00*/  BSSY.RECONVERGENT B0, `(.L_x_1327) ;  /* 0x0000012000007945 */ /* 0x000fe20003800200 */
[----:B------:R-:W-:Y:S01]  /*0d10*/  ISETP.GE.OR P3, PT, R15, R202, P2 ;  /* 0x000000ca0f00720c */ /* 0x000fe20001766670 */
[C---:B------:R-:W-:Y:S01]  /*0d20*/  VIADD R13, R209.reuse, 0x60 ;  /* 0x00000060d10d7836 */ /* 0x040fe20000000000 */
        /* <DEDUP_REMOVED lines=15> */
.L_x_1328:
[----:B------:R-:W-:Y:S05]  /*0e20*/  BSYNC.RECONVERGENT B0 ;  /* 0x0000000000007941 */ /* 0x000fea0003800200 */
.L_x_1327:
[----:B------:R-:W-:Y:S01]  /*0e30*/  BSSY.RECONVERGENT B0, `(.L_x_1329) ;  /* 0x0000012000007945 */ /* 0x000fe20003800200 */
[----:B------:R-:W-:Y:S01]  /*0e40*/  ISETP.GE.OR P4, PT, R13, R202, P2 ;  /* 0x000000ca0d00720c */ /* 0x000fe20001786670 */
[----:B------:R-:W-:Y:S01]  /*0e50*/  IMAD R213, R213, R0, RZ ;  /* 0x00000000d5d57224 */ /* 0x000fe200078e02ff */
[----:B------:R-:W-:Y:S01]  /*0e60*/  ISETP.GE.OR P2, PT, R11, R202, P2 ;  /* 0x000000ca0b00720c */ /* 0x000fe20001746670 */
[----:B------:R-:W-:-:S12]  /*0e70*/  @P3 BRA `(.L_x_1330) ;  /* 0x0000000000343947 */ /* 0x000fd80003800000 */
        /* <DEDUP_REMOVED lines=13> */
.L_x_1330:
[----:B------:R-:W-:Y:S05]  /*0f50*/  BSYNC.RECONVERGENT B0 ;  /* 0x0000000000007941 */ /* 0x000fea0003800200 */
.L_x_1329:
[----:B------:R-:W-:Y:S04]  /*0f60*/  BSSY.RECONVERGENT B0, `(.L_x_1331) ;  /* 0x000000f000007945 */ /* 0x000fe80003800200 */
        /* <DEDUP_REMOVED lines=14> */
.L_x_1332:
[----:B------:R-:W-:Y:S05]  /*1050*/  BSYNC.RECONVERGENT B0 ;  /* 0x0000000000007941 */ /* 0x000fea0003800200 */
.L_x_1331:
[----:B------:R-:W-:Y:S01]  /*1060*/  BSSY.RECONVERGENT B0, `(.L_x_1333) ;  /* 0x0000012000007945 */ /* 0x000fe20003800200 */
[--C-:B------:R-:W-:Y:S02]  /*1070*/  IADD3 R5, P4, P3, R213, R5, R2.reuse ;  /* 0x00000005d5057210 */ /* 0x100fe40007b9e002 */
[----:B------:R-:W-:Y:S02]  /*1080*/  SHF.R.S32.HI R213, RZ, 0x1f, R213 ;  /* 0x0000001fffd57819 */ /* 0x000fe400000114d5 */
[----:B------:R-:W-:Y:S01]  /*1090*/  SHF.R.S32.HI R2, RZ, 0x1f, R2 ;  /* 0x0000001fff027819 */ /* 0x000fe20000011402 */
[----:B------:R-:W-:Y:S05]  /*10a0*/  @P2 BRA `(.L_x_1334) ;  /* 0x0000000000342947 */ /* 0x000fea0003800000 */
[----:B------:R-:W5:Y:S01]  /*10b0*/  LDCU.64 UR6, c[0x0][0x408] ;  /* 0x00008100ff0677ac */ /* 0x000f620008000a00 */
[----:B------:R-:W-:Y:S01]  /*10c0*/  IADD3 R6, P2, PT, R6, 0x70, RZ ;  /* 0x0000007006067810 */ /* 0x000fe20007f5e0ff */
[----:B-1234-:R-:W-:Y:S01]  /*10d0*/  IMAD.MOV.U32 R20, RZ, RZ, R8 ;  /* 0x000000ffff147224 */ /* 0x01efe200078e0008 */
        /* <DEDUP_REMOVED lines=10> */
.L_x_1334:
[----:B------:R-:W-:Y:S05]  /*1180*/  BSYNC.RECONVERGENT B0 ;  /* 0x0000000000007941 */ /* 0x000fea0003800200 */
.L_x_1333:
[----:B------:R-:W-:Y:S01]  /*1190*/  BSSY.RECONVERGENT B0, `(.L_x_1335) ;  /* 0x000000b000007945 */ /* 0x000fe20003800200 */
[----:B------:R-:W-:-:S03]  /*11a0*/  IADD3.X R2, PT, PT, R213, R4, R2, P4, P3 ;  /* 0x00000004d5027210 */ /* 0x000fc600027e6402 */
[----:B------:R-:W-:Y:S05]  /*11b0*/  @P5 BRA `(.L_x_1336) ;  /* 0x0000000000205947 */ /* 0x000fea0003800000 */
[----:B------:R-:W5:Y:S01]  /*11c0*/  LDCU.64 UR4, c[0x0][0x420] ;  /* 0x00008400ff0477ac */ /* 0x000f620008000a00 */
[----:B------:R-:W-:Y:S02]  /*11d0*/  IMAD R4, R209, R0, RZ ;  /* 0x00000000d1047224 */ /* 0x000fe400078e02ff */
[----:B-1234-:R-:W-:-:S03]  /*11e0*/  IMAD.MOV.U32 R21, RZ, RZ, 0x7f800000 ;  /* 0x7f800000ff157424 */ /* 0x01efc600078e00ff */
[----:B------:R-:W-:-:S04]  /*11f0*/  IADD3 R9, P2, PT, R4, R5, RZ ;  /* 0x0000000504097210 */ /* 0x000fc80007f5e0ff */
[----:B------:R-:W-:Y:S02]  /*1200*/  LEA.HI.X.SX32 R4, R4, R2, 0x1, P2 ;  /* 0x0000000204047211 */ /* 0x000fe400010f0eff */
[----:B-----5:R-:W-:-:S04]  /*1210*/  LEA R8, P2, R9, UR4, 0x2 ;  /* 0x0000000409087c11 */ /* 0x020fc8000f8410ff */
[----:B------:R-:W-:-:S05]  /*1220*/  LEA.HI.X R9, R9, UR5, R4, 0x2, P2 ;  /* 0x0000000509097c11 */ /* 0x000fca00090f1404 */
[----:B------:R1:W-:Y:S04]  /*1230*/  STG.E desc[UR16][R8.64], R21 ;  /* 0x0000001508007986 */ /* 0x0003e8000c101910 */
.L_x_1336:
[----:B------:R-:W-:Y:S05]  /*1240*/  BSYNC.RECONVERGENT B0 ;  /* 0x0000000000007941 */ /* 0x000fea0003800200 */
.L_x_1335:
[----:B------:R-:W-:Y:S01]  /*1250*/  BSSY.RECONVERGENT B0, `(.L_x_1337) ;  /* 0x000000f000007945 */ /* 0x000fe20003800200 */
[-C--:B------:R-:W-:Y:S02]  /*1260*/  ISETP.GE.OR P5, PT, R19, R202.reuse, P1 ;  /* 0x000000ca1300720c */ /* 0x080fe40000fa6670 */
[-C--:B------:R-:W-:Y:S02]  /*1270*/  ISETP.GE.OR P4, PT, R17, R202.reuse, P1 ;  /* 0x000000ca1100720c */ /* 0x080fe40000f86670 */
[-C--:B------:R-:W-:Y:S02]  /*1280*/  ISETP.GE.OR P3, PT, R15, R202.reuse, P1 ;  /* 0x000000ca0f00720c */ /* 0x080fe40000f66670 */
[-C--:B------:R-:W-:Y:S02]  /*1290*/  ISETP.GE.OR P2, PT, R13, R202.reuse, P1 ;  /* 0x000000ca0d00720c */ /* 0x080fe40000f46670 */
[----:B------:R-:W-:Y:S01]  /*12a0*/  ISETP.GE.OR P1, PT, R11, R202, P1 ;  /* 0x000000ca0b00720c */ /* 0x000fe20000f26670 */
        /* <DEDUP_REMOVED lines=9> */
.L_x_1338:
[----:B------:R-:W-:Y:S05]  /*1340*/  BSYNC.RECONVERGENT B0 ;  /* 0x0000000000007941 */ /* 0x000fea0003800200 */
.L_x_1337:
[----:B------:R-:W-:Y:S04]  /*1350*/  BSSY.RECONVERGENT B0, `(.L_x_1339) ;  /* 0x000000a000007945 */ /* 0x000fe80003800200 */
[----:B------:R-:W-:Y:S05]  /*1360*/  @P6 BRA `(.L_x_1340) ;  /* 0x0000000000206947 */ /* 0x000fea0003800000 */
[----:B------:R-:W5:Y:S01]  /*1370*/  LDCU.64 UR4, c[0x0][0x420] ;  /* 0x00008400ff0477ac */ /* 0x000f620008000a00 */
[----:B-1----:R-:W-:-:S05]  /*1380*/  IMAD R3, R7, R0, RZ ;  /* 0x0000000007037224 */ /* 0x002fca00078e02ff */
[----:B------:R-:W-:-:S04]  /*1390*/  IADD3 R4, P0, PT, R3, R5, RZ ;  /* 0x0000000503047210 */ /* 0x000fc80007f1e0ff */
[----:B------:R-:W-:Y:S02]  /*13a0*/  LEA.HI.X.SX32 R3, R3, R2, 0x1, P0 ;  /* 0x0000000203037211 */ /* 0x000fe400000f0eff */
[----:B-----5:R-:W-:-:S04]  /*13b0*/  LEA R6, P0, R4, UR4, 0x2 ;  /* 0x0000000404067c11 */ /* 0x020fc8000f8010ff */
[----:B------:R-:W-:Y:S01]  /*13c0*/  LEA.HI.X R7, R4, UR5, R3, 0x2, P0 ;  /* 0x0000000504077c11 */ /* 0x000fe200080f1403 */
[----:B------:R-:W-:-:S05]  /*13d0*/  IMAD.MOV.U32 R3, RZ, RZ, 0x7f800000 ;  /* 0x7f800000ff037424 */ /* 0x000fca00078e00ff */
[----:B------:R1:W-:Y:S03]  /*13e0*/  STG.E desc[UR16][R6.64], R3 ;  /* 0x0000000306007986 */ /* 0x0003e6000c101910 */
.L_x_1340:
[----:B------:R-:W-:Y:S05]  /*13f0*/  BSYNC.RECONVERGENT B0 ;  /* 0x0000000000007941 */ /* 0x000fea0003800200 */
.L_x_1339:
        /* <DEDUP_REMOVED lines=10> */
.L_x_1342:
[----:B------:R-:W-:Y:S05]  /*14a0*/  BSYNC.RECONVERGENT B0 ;  /* 0x0000000000007941 */ /* 0x000fea0003800200 */
.L_x_1341:
        /* <DEDUP_REMOVED lines=10> */
.L_x_1344:
[----:B------:R-:W-:Y:S05]  /*1550*/  BSYNC.RECONVERGENT B0 ;  /* 0x0000000000007941 */ /* 0x000fea0003800200 */
.L_x_1343:
        /* <DEDUP_REMOVED lines=10> */
.L_x_1346:
[----:B------:R-:W-:Y:S05]  /*1600*/  BSYNC.RECONVERGENT B0 ;  /* 0x0000000000007941 */ /* 0x000fea0003800200 */
.L_x_1345:
        /* <DEDUP_REMOVED lines=10> */
.L_x_1348:
[----:B------:R-:W-:Y:S05]  /*16b0*/  BSYNC.RECONVERGENT B0 ;  /* 0x0000000000007941 */ /* 0x000fea0003800200 */
.L_x_1347:
        /* <DEDUP_REMOVED lines=10> */
.L_x_1317:
[----:B------:R-:W-:Y:S02]  /*1760*/  ISETP.NE.AND P0, PT, R208, -0x1, PT ;  /* 0xffffffffd000780c */ /* 0x000fe40003f05270 */
[----:B------:R-:W-:-:S11]  /*1770*/  ISETP.NE.AND P2, PT, R7, -0x1, PT ;  /* 0xffffffff0700780c */ /* 0x000fd60003f45270 */
[----:B------:R-:W2:Y:S08]  /*1780*/  @!P0 LDC.64 R4, c[0x0][0x398] ;  /* 0x0000e600ff048b82 */ /* 0x000eb00000000a00 */
[----:B------:R-:W3:Y:S01]  /*1790*/  @P0 LDC.64 R2, c[0x0][0x3b0] ;  /* 0x0000ec00ff020b82 */ /* 0x000ee20000000a00 */
[----:B--2---:R-:W-:-:S04]  /*17a0*/  @!P0 IMAD.WIDE.U32 R12, R211, R4, RZ ;  /* 0x00000004d30c8225 */ /* 0x004fc800078e00ff */
[----:B------:R-:W-:Y:S02]  /*17b0*/  @!P0 IMAD R5, R211, R5, R13 ;  /* 0x00000005d3058224 */ /* 0x000fe400078e020d */
[----:B---3--:R-:W-:-:S04]  /*17c0*/  @P0 IMAD.WIDE.U32 R8, R208, R2, RZ ;  /* 0x00000002d0080225 */ /* 0x008fc800078e00ff */
[----:B------:R-:W-:Y:S01]  /*17d0*/  @P0 IMAD R5, R208, R3, R9 ;  /* 0x00000003d0050224 */ /* 0x000fe200078e0209 */
[----:B------:R-:W-:Y:S01]  /*17e0*/  @P0 MOV R12, R8 ;  /* 0x00000008000c0202 */ /* 0x000fe20000000f00 */
[----:B------:R-:W-:Y:S06]  /*17f0*/  @P2 BRA `(.L_x_1349) ;  /* 0x0000000000342947 */ /* 0x000fec0003800000 */
[----:B------:R-:W2:Y:S01]  /*1800*/  LDCU.64 UR4, c[0x0][0x3b8] ;  /* 0x00007700ff0477ac */ /* 0x000ea20008000a00 */
[----:B------:R-:W-:Y:S01]  /*1810*/  SHF.R.S32.HI R3, RZ, 0x1f, R0 ;  /* 0x0000001fff037819 */ /* 0x000fe20000011400 */
[----:B------:R-:W3:Y:S01]  /*1820*/  LDCU.64 UR6, c[0x0][0x3a0] ;  /* 0x00007400ff0677ac */ /* 0x000ee20008000a00 */
[----:B--2---:R-:W-:Y:S02]  /*1830*/  MOV R112, UR4 ;  /* 0x0000000400707c02 */ /* 0x004fe40008000f00 */
[----:B------:R-:W-:-:S03]  /*1840*/  MOV R113, UR5 ;  /* 0x0000000500717c02 */ /* 0x000fc60008000f00 */
[-C--:B------:R-:W-:Y:S02]  /*1850*/  IMAD R2, R3, R112.reuse, RZ ;  /* 0x0000007003027224 */ /* 0x080fe400078e02ff */
[----:B------:R-:W-:-:S04]  /*1860*/  IMAD.WIDE.U32 R8, R0, R112, RZ ;  /* 0x0000007000087225 */ /* 0x000fc800078e00ff */
[----:B------:R-:W-:-:S05]  /*1870*/  IMAD R2, R0, R113, R2 ;  /* 0x0000007100027224 */ /* 0x000fca00078e0202 */
[----:B------:R-:W-:-:S03]  /*1880*/  IADD3 R9, PT, PT, R9, R2, RZ ;  /* 0x0000000209097210 */ /* 0x000fc60007ffe0ff */
[----:B---3--:R-:W-:-:S04]  /*1890*/  IMAD.WIDE.U32 R2, R211, UR6, R8 ;  /* 0x00000006d3027c25 */ /* 0x008fc8000f8e0008 */
[----:B------:R-:W-:Y:S01]  /*18a0*/  IMAD R4, R211, UR7, R3 ;  /* 0x00000007d3047c24 */ /* 0x000fe2000f8e0203 */
[----:B------:R-:W-:Y:S01]  /*18b0*/  MOV R6, R2 ;  /* 0x0000000200067202 */ /* 0x000fe20000000f00 */
[----:B------:R-:W-:Y:S06]  /*18c0*/  BRA `(.L_x_1350) ;  /* 0x0000000000187947 */ /* 0x000fec0003800000 */
.L_x_1349:
[----:B------:R-:W2:Y:S01]  /*18d0*/  LDC.64 R112, c[0x0][0x3b8] ;  /* 0x0000ee00ff707b82 */ /* 0x000ea20000000a00 */
[----:B------:R-:W-:-:S05]  /*18e0*/  IADD3 R2, PT, PT, R0, R7, RZ ;  /* 0x0000000700027210 */ /* 0x000fca0007ffe0ff */
[C---:B--2---:R-:W-:Y:S02]  /*18f0*/  IMAD R4, R2.reuse, R113, RZ ;  /* 0x0000007102047224 */ /* 0x044fe400078e02ff */
[----:B------:R-:W-:-:S05]  /*1900*/  IMAD.WIDE.U32 R2, R2, R112, RZ ;  /* 0x0000007002027225 */ /* 0x000fca00078e00ff */
[----:B------:R-:W-:Y:S02]  /*1910*/  IADD3 R4, PT, PT, R3, R4, RZ ;  /* 0x0000000403047210 */ /* 0x000fe40007ffe0ff */
[----:B------:R-:W-:-:S07]  /*1920*/  MOV R6, R2 ;  /* 0x0000000200067202 */ /* 0x000fce0000000f00 */
.L_x_1350:
[----:B------:R-:W2:Y:S01]  /*1930*/  LDC R3, c[0x0][0x3e8] ;  /* 0x0000fa00ff037b82 */ /* 0x000ea20000000800 */
[----:B-1----:R-:W-:Y:S02]  /*1940*/  MOV R10, RZ ;  /* 0x000000ff000a7202 */ /* 0x002fe40000000f00 */
[----:B--2---:R-:W-:-:S04]  /*1950*/  IABS R9, R3 ;  /* 0x0000000300097213 */ /* 0x004fc80000000000 */
[----:B------:R-:W1:Y:S08]  /*1960*/  I2F.RP R14, R9 ;  /* 0x00000009000e7306 */ /* 0x000e700000209400 */
[----:B-1----:R-:W1:Y:S02]  /*1970*/  MUFU.RCP R13, R14 ;  /* 0x0000000e000d7308 */ /* 0x002e640000001000 */
[----:B-1----:R-:W-:-:S06]  /*1980*/  VIADD R13, R13, 0xffffffe ;  /* 0x0ffffffe0d0d7836 */ /* 0x002fcc0000000000 */
[----:B------:R-:W1:Y:S02]  /*1990*/  F2I.FTZ.U32.TRUNC.NTZ R11, R13 ;  /* 0x0000000d000b7305 */ /* 0x000e64000021f000 */
[----:B-1----:R-:W-:-:S04]  /*19a0*/  IMAD.MOV R2, RZ, RZ, -R11 ;  /* 0x000000ffff027224 */ /* 0x002fc800078e0a0b */
[----:B------:R-:W-:Y:S01]  /*19b0*/  IMAD R8, R2, R9, RZ ;  /* 0x0000000902087224 */ /* 0x000fe200078e02ff */
[----:B------:R-:W-:-:S03]  /*19c0*/  IABS R2, R210 ;  /* 0x000000d200027213 */ /* 0x000fc60000000000 */
        /* <DEDUP_REMOVED lines=29> */
.L_x_1351:
[----:B------:R-:W1:Y:S01]  /*1ba0*/  LDC.64 R2, c[0x0][0x3c0] ;  /* 0x0000f000ff027b82 */ /* 0x000e620000000a00 */
[----:B------:R-:W-:-:S05]  /*1bb0*/  IADD3 R0, PT, PT, R0, R7, RZ ;  /* 0x0000000700007210 */ /* 0x000fca0007ffe0ff */
[C---:B-1----:R-:W-:Y:S02]  /*1bc0*/  IMAD R7, R0.reuse, R3, RZ ;  /* 0x0000000300077224 */ /* 0x042fe400078e02ff */
[----:B------:R-:W-:-:S05]  /*1bd0*/  IMAD.WIDE.U32 R10, R0, R2, RZ ;  /* 0x00000002000a7225 */ /* 0x000fca00078e00ff */
[----:B------:R-:W-:-:S07]  /*1be0*/  IADD3 R0, PT, PT, R11, R7, RZ ;  /* 0x000000070b007210 */ /* 0x000fce0007ffe0ff */
.L_x_1352:
[C---:B------:R-:W-:Y:S01]  /*1bf0*/  IMAD.SHL.U32 R212, R209.reuse, 0x8, RZ ;  /* 0x00000008d1d47824 */ /* 0x040fe200078e00ff */
[----:B------:R-:W1:Y:S01]  /*1c00*/  LDCU.128 UR8, c[0x0][0x3d0] ;  /* 0x00007a00ff0877ac */ /* 0x000e620008000c00 */
[----:B------:R-:W-:Y:S01]  /*1c10*/  SHF.R.U32.HI R203, RZ, 0x3, R209 ;  /* 0x00000003ffcb7819 */ /* 0x000fe200000116d1 */
[----:B------:R-:W2:Y:S01]  /*1c20*/  S2UR UR5, SR_CgaCtaId ;  /* 0x00000000000579c3 */ /* 0x000ea20000008800 */
[----:B------:R-:W-:Y:S01]  /*1c30*/  IMAD.IADD R202, R202, 0x1, -R213 ;  /* 0x00000001caca7824 */ /* 0x000fe200078e0ad5 */
[----:B------:R-:W-:Y:S01]  /*1c40*/  LOP3.LUT R201, R212, 0x38, RZ, 0xc0, !PT ;  /* 0x00000038d4c97812 */ /* 0x000fe200078ec0ff */
[----:B------:R-:W3:Y:S01]  /*1c50*/  LDCU.64 UR14, c[0x0][0x388] ;  /* 0x00007100ff0e77ac */ /* 0x000ee20008000a00 */
[----:B------:R-:W-:Y:S01]  /*1c60*/  IMAD.SHL.U32 R189, R209, 0x40, RZ ;  /* 0x00000040d1bd7824 */ /* 0x000fe200078e00ff */
[----:B------:R-:W-:Y:S01]  /*1c70*/  BSSY.RECONVERGENT B0, `(.L_x_1353) ;  /* 0x000003d000007945 */ /* 0x000fe20003800200 */
[C---:B------:R-:W-:Y:S01]  /*1c80*/  IADD3 R6, P1, PT, R201.reuse, R6, RZ ;  /* 0x00000006c9067210 */ /* 0x040fe20007f3e0ff */
[----:B------:R-:W4:Y:S01]  /*1c90*/  LDCU.64 UR12, c[0x0][0x390] ;  /* 0x00007200ff0c77ac */ /* 0x000f220008000a00 */
[----:B------:R-:W-:Y:S01]  /*1ca0*/  IADD3 R10, P0, PT, R201, R10, RZ ;  /* 0x0000000ac90a7210 */ /* 0x000fe20007f1e0ff */
[----:B------:R-:W-:Y:S01]  /*1cb0*/  IMAD.WIDE.U32 R214, R123, 0x80, RZ ;  /* 0x000000807bd67825 */ /* 0x000fe200078e00ff */
[C---:B------:R-:W-:Y:S01]  /*1cc0*/  LOP3.LUT R17, R189.reuse, 0x1c0, RZ, 0xc0, !PT ;  /* 0x000001c0bd117812 */ /* 0x040fe200078ec0ff */
[----:B------:R-:W5:Y:S01]  /*1cd0*/  LDCU.64 UR6, c[0x0][0x3c8] ;  /* 0x00007900ff0677ac */ /* 0x000f620008000a00 */
[----:B------:R-:W-:Y:S01]  /*1ce0*/  LOP3.LUT R115, R189, 0x200, RZ, 0xc0, !PT ;  /* 0x00000200bd737812 */ /* 0x000fe200078ec0ff */
[----:B------:R-:W-:Y:S01]  /*1cf0*/  IMAD.X R7, RZ, RZ, R4, P1 ;  /* 0x000000ffff077224 */ /* 0x000fe200008e0604 */
[----:B------:R-:W-:Y:S01]  /*1d00*/  LOP3.LUT R200, R214, R203, RZ, 0xfc, !PT ;  /* 0x000000cbd6c87212 */ /* 0x000fe200078efcff */
[----:B------:R-:W-:Y:S01]  /*1d10*/  IMAD.X R11, RZ, RZ, R0, P0 ;  /* 0x000000ffff0b7224 */ /* 0x000fe200000e0600 */
[----:B------:R-:W-:Y:S01]  /*1d20*/  IADD3 R12, P0, PT, R201, R12, RZ ;  /* 0x0000000cc90c7210 */ /* 0x000fe20007f1e0ff */
[----:B------:R-:W-:Y:S01]  /*1d30*/  IMAD.WIDE.U32 R14, R203, R112, R6 ;  /* 0x00000070cb0e7225 */ /* 0x000fe200078e0006 */
[----:B------:R-:W-:Y:S01]  /*1d40*/  LOP3.LUT R0, R212, 0x1f8, RZ, 0xc0, !PT ;  /* 0x000001f8d4007812 */ /* 0x000fe200078ec0ff */
[----:B------:R-:W-:-:S02]  /*1d50*/  UMOV UR4, 0x400 ;  /* 0x0000040000047882 */ /* 0x000fc40000000000 */
[C---:B------:R-:W-:Y:S01]  /*1d60*/  IMAD.WIDE.U32 R6, R203.reuse, R2, R10 ;  /* 0x00000002cb067225 */ /* 0x040fe200078e000a */
[----:B------:R-:W-:Y:S01]  /*1d70*/  SHF.R.S32.HI R11, RZ, 0x1f, R8 ;  /* 0x0000001fff0b7819 */ /* 0x000fe20000011408 */
[----:B--2---:R-:W-:Y:S02]  /*1d80*/  ULEA UR5, UR5, UR4, 0x18 ;  /* 0x0000000405057291 */ /* 0x004fe4000f8ec0ff */
[----:B------:R-:W-:Y:S02]  /*1d90*/  IMAD R15, R203, R113, R15 ;  /* 0x00000071cb0f7224 */ /* 0x000fe400078e020f */
[----:B-1----:R-:W-:Y:S02]  /*1da0*/  IMAD R13, R11, UR8, RZ ;  /* 0x000000080b0d7c24 */ /* 0x002fe4000f8e02ff */
[----:B------:R-:W-:-:S04]  /*1db0*/  IMAD.WIDE.U32 R14, R8, UR8, R14 ;  /* 0x00000008080e7c25 */ /* 0x000fc8000f8e000e */
[----:B------:R-:W-:Y:S01]  /*1dc0*/  IMAD R13, R8, UR9, R13 ;  /* 0x00000009080d7c24 */ /* 0x000fe2000f8e020d */
[----:B---3--:R-:W-:Y:S01]  /*1dd0*/  LEA R207, P2, R14, UR14, 0x1 ;  /* 0x0000000e0ecf7c11 */ /* 0x008fe2000f8408ff */
[----:B------:R-:W-:Y:S02]  /*1de0*/  IMAD R11, R11, UR10, RZ ;  /* 0x0000000a0b0b7c24 */ /* 0x000fe4000f8e02ff */
[----:B------:R-:W-:Y:S02]  /*1df0*/  IMAD.IADD R206, R15, 0x1, R13 ;  /* 0x000000010fce7824 */ /* 0x000fe400078e020d */
[C---:B------:R-:W-:Y:S02]  /*1e00*/  IMAD R7, R203.reuse, R3, R7 ;  /* 0x00000003cb077224 */ /* 0x040fe400078e0207 */
[----:B------:R-:W-:Y:S01]  /*1e10*/  IMAD.X R13, RZ, RZ, R5, P0 ;  /* 0x000000ffff0d7224 */ /* 0x000fe200000e0605 */
[----:B------:R-:W-:Y:S01]  /*1e20*/  ISETP.GE.AND P0, PT, R203, R202, PT ;  /* 0x000000cacb00720c */ /* 0x000fe20003f06270 */
[C---:B------:R-:W-:Y:S01]  /*1e30*/  IMAD R11, R8.reuse, UR11, R11 ;  /* 0x0000000b080b7c24 */ /* 0x040fe2000f8e020b */
[----:B------:R-:W-:Y:S01]  /*1e40*/  SHF.R.U32.HI R5, RZ, 0x1, R209 ;  /* 0x00000001ff057819 */ /* 0x000fe200000116d1 */
[----:B------:R-:W-:Y:S01]  /*1e50*/  IMAD.WIDE.U32 R8, R8, UR10, R6 ;  /* 0x0000000a08087c25 */ /* 0x000fe2000f8e0006 */
[----:B------:R-:W-:-:S02]  /*1e60*/  LOP3.LUT R7, R0, 0x38, R209, 0x78, !PT ;  /* 0x0000003800077812 */ /* 0x000fc400078e78d1 */
[----:B------:R-:W-:Y:S01]  /*1e70*/  LOP3.LUT R6, R17, 0x38, R212, 0xf8, !PT ;  /* 0x0000003811067812 */ /* 0x000fe200078ef8d4 */
[----:B------:R-:W-:Y:S01]  /*1e80*/  IMAD.IADD R204, R9, 0x1, R11 ;  /* 0x0000000109cc7824 */ /* 0x000fe200078e020b */
[----:B----4-:R-:W-:Y:S01]  /*1e90*/  LEA R205, P1, R8, UR12, 0x1 ;  /* 0x0000000c08cd7c11 */ /* 0x010fe2000f8208ff */
[----:B-----5:R-:W-:Y:S01]  /*1ea0*/  IMAD.WIDE.U32 R12, R210, UR6, R12 ;  /* 0x00000006d20c7c25 */ /* 0x020fe2000f8e000c */
[----:B------:R-:W-:Y:S02]  /*1eb0*/  LOP3.LUT R212, R7, 0x1e00, R212, 0xf8, !PT ;  /* 0x00001e0007d47812 */ /* 0x000fe400078ef8d4 */
[----:B------:R-:W-:Y:S01]  /*1ec0*/  LEA.HI.X R206, R14, UR15, R206, 0x1, P2 ;  /* 0x0000000f0ece7c11 */ /* 0x000fe200090f0cce */
[----:B------:R-:W-:Y:S01]  /*1ed0*/  IMAD R15, R210, UR7, R13 ;  /* 0x00000007d20f7c24 */ /* 0x000fe2000f8e020d */
[----:B------:R-:W-:Y:S02]  /*1ee0*/  LEA.HI.X R204, R8, UR13, R204, 0x1, P1 ;  /* 0x0000000d08cc7c11 */ /* 0x000fe400088f0ccc */
[----:B------:R-:W-:-:S02]  /*1ef0*/  LOP3.LUT R114, R6, 0x8, R5, 0x78, !PT ;  /* 0x0000000806727812 */ /* 0x000fc400078e7805 */
[----:B------:R-:W-:Y:S01]  /*1f00*/  LEA R212, R212, UR5, 0x1 ;  /* 0x00000005d4d47c11 */ /* 0x000fe2000f8e08ff */
[----:B------:R-:W-:Y:S06]  /*1f10*/  @P0 BRA `(.L_x_1354) ;  /* 0x0000000000480947 */ /* 0x000fec0003800000 */
        /* <DEDUP_REMOVED lines=17> */
.L_x_1355:
[----:B------:R1:W-:Y:S02]  /*2030*/  STS.128 [R212], RZ ;  /* 0x000000ffd4007388 */ /* 0x0003e40000000c00 */
.L_x_1354:
[----:B------:R-:W-:Y:S05]  /*2040*/  BSYNC.RECONVERGENT B0 ;  /* 0x0000000000007941 */ /* 0x000fea0003800200 */
.L_x_1353:
[C---:B------:R-:W-:Y:S01]  /*2050*/  VIADD R199, R203.reuse, 0x10 ;  /* 0x00000010cbc77836 */ /* 0x040fe20000000000 */
[----:B------:R-:W-:Y:S01]  /*2060*/  LEA.HI.SX32 R116, R132, 0xffffffff, 0x1a ;  /* 0xffffffff84747811 */ /* 0x000fe200078fd2ff */
[C---:B------:R-:W-:Y:S01]  /*2070*/  VIADD R198, R203.reuse, 0x20 ;  /* 0x00000020cbc67836 */ /* 0x040fe20000000000 */
[----:B------:R-:W-:Y:S01]  /*2080*/  BSSY.RECONVERGENT B0, `(.L_x_1356) ;  /* 0x0000025000007945 */ /* 0x000fe20003800200 */
[----:B------:R-:W-:Y:S01]  /*2090*/  VIADD R197, R203, 0x30 ;  /* 0x00000030cbc57836 */ /* 0x000fe20000000000 */
[-C--:B------:R-:W-:Y:S01]  /*20a0*/  ISETP.GE.AND P1, PT, R199, R202.reuse, PT ;  /* 0x000000cac700720c */ /* 0x080fe20003f26270 */
[C---:B------:R-:W-:Y:S01]  /*20b0*/  VIADD R196, R203.reuse, 0x40 ;  /* 0x00000040cbc47836 */ /* 0x040fe20000000000 */
[-C--:B------:R-:W-:Y:S01]  /*20c0*/  ISETP.GE.AND P0, PT, R198, R202.reuse, PT ;  /* 0x000000cac600720c */ /* 0x080fe20003f06270 */
[----:B------:R-:W-:Y:S01]  /*20d0*/  VIADD R195, R203, 0x50 ;  /* 0x00000050cbc37836 */ /* 0x000fe20000000000 */
[-C--:B------:R-:W-:Y:S01]  /*20e0*/  ISETP.GE.AND P6, PT, R197, R202.reuse, PT ;  /* 0x000000cac500720c */ /* 0x080fe20003fc6270 */
[C---:B------:R-:W-:Y:S01]  /*20f0*/  VIADD R194, R203.reuse, 0x60 ;  /* 0x00000060cbc27836 */ /* 0x040fe20000000000 */
[-C--:B------:R-:W-:Y:S01]  /*2100*/  ISETP.GE.AND P5, PT, R196, R202.reuse, PT ;  /* 0x000000cac400720c */ /* 0x080fe20003fa6270 */
[----:B------:R-:W-:Y:S01]  /*2110*/  VIADD R191, R203, 0x70 ;  /* 0x00000070cbbf7836 */ /* 0x000fe20000000000 */
[-C--:B------:R-:W-:Y:S01]  /*2120*/  ISETP.GE.AND P4, PT, R195, R202.reuse, PT ;  /* 0x000000cac300720c */ /* 0x080fe20003f86270 */
[----:B------:R-:W-:Y:S01]  /*2130*/  IMAD.SHL.U32 R121, R112, 0x40, RZ ;  /* 0x0000004070797824 */ /* 0x000fe200078e00ff */
[-C--:B------:R-:W-:Y:S01]  /*2140*/  ISETP.GE.AND P3, PT, R194, R202.reuse, PT ;  /* 0x000000cac200720c */ /* 0x080fe20003f66270 */
[----:B------:R-:W-:Y:S01]  /*2150*/  IMAD R0, R116, -0x40, R125 ;  /* 0xffffffc074007824 */ /* 0x000fe200078e027d */
[----:B------:R-:W-:-:S02]  /*2160*/  ISETP.GE.AND P2, PT, R191, R202, PT ;  /* 0x000000cabf00720c */ /* 0x000fc40003f46270 */
[----:B------:R-:W-:Y:S01]  /*2170*/  SHF.L.U64.HI R119, R112, 0x6, R113 ;  /* 0x0000000670777819 */ /* 0x000fe20000010271 */
[----:B------:R-:W-:Y:S10]  /*2180*/  @P1 BRA `(.L_x_1357) ;  /* 0x0000000000501947 */ /* 0x000ff40003800000 */
        /* <DEDUP_REMOVED lines=20> */
.L_x_1357:
[----:B------:R-:W-:Y:S05]  /*22d0*/  BSYNC.RECONVERGENT B0 ;  /* 0x0000000000007941 */ /* 0x000fea0003800200 */
.L_x_1356:
[----:B--2---:R-:W-:Y:S01]  /*22e0*/  SHF.R.S32.HI R4, RZ, 0x1f, R116 ;  /* 0x0000001fff047819 */ /* 0x004fe20000011474 */
[----:B------:R-:W-:Y:S01]  /*22f0*/  IMAD R8, R119, R116, RZ ;  /* 0x0000007477087224 */ /* 0x000fe200078e02ff */
[----:B------:R-:W-:Y:S01]  /*2300*/  BSSY.RECONVERGENT B0, `(.L_x_1358) ;  /* 0x0000019000007945 */ /* 0x000fe20003800200 */
[----:B------:R-:W-:Y:S01]  /*2310*/  ISETP.GE.AND P1, PT, R203, R0, PT ;  /* 0x00000000cb00720c */ /* 0x000fe20003f26270 */
[----:B----4-:R-:W-:-:S04]  /*2320*/  IMAD.WIDE.U32 R10, R121, R116, RZ ;  /* 0x00000074790a7225 */ /* 0x010fc800078e00ff */
[----:B------:R-:W-:Y:S01]  /*2330*/  IMAD R8, R4, R121, R8 ;  /* 0x0000007904087224 */ /* 0x000fe200078e0208 */
[----:B------:R-:W-:Y:S05]  /*2340*/  @P0 BRA `(.L_x_1359) ;  /* 0x0000000000500947 */ /* 0x000fea0003800000 */
[----:B------:R-:W2:Y:S02]  /*2350*/  LDCU UR4, c[0x0][0x440] ;  /* 0x00008800ff0477ac */ /* 0x000ea40008000800 */
[----:B--2---:R-:W-:-:S13]  /*2360*/  ISETP.GE.AND P0, PT, R201, UR4, PT ;  /* 0x00000004c9007c0c */ /* 0x004fda000bf06270 */
[----:B------:R2:W-:Y:S01]  /*2370*/  @P0 STS.128 [R212+0x1000], RZ ;  /* 0x001000ffd4000388 */ /* 0x0005e20000000c00 */
        /* <DEDUP_REMOVED lines=17> */
.L_x_1359:
[----:B------:R-:W-:Y:S05]  /*2490*/  BSYNC.RECONVERGENT B0 ;  /* 0x0000000000007941 */ /* 0x000fea0003800200 */
.L_x_1358:
        /* <DEDUP_REMOVED lines=22> */
.L_x_1361:
[----:B------:R-:W-:Y:S05]  /*2600*/  BSYNC.RECONVERGENT B0 ;  /* 0x0000000000007941 */ /* 0x000fea0003800200 */
.L_x_1360:
        /* <DEDUP_REMOVED lines=22> */
.L_x_1363:
[----:B------:R-:W-:Y:S05]  /*2770*/  BSYNC.RECONVERGENT B0 ;  /* 0x0000000000007941 */ /* 0x000fea0003800200 */
.L_x_1362:
        /* <DEDUP_REMOVED lines=22> */
.L_x_1365:
[----:B------:R-:W-:Y:S05]  /*28e0*/  BSYNC.RECONVERGENT B0 ;  /* 0x0000000000007941 */ /* 0x000fea0003800200 */
.L_x_1364:
        /* <DEDUP_REMOVED lines=22> */
.L_x_1367:
[----:B------:R-:W-:Y:S05]  /*2a50*/  BSYNC.RECONVERGENT B0 ;  /* 0x0000000000007941 */ /* 0x000fea0003800200 */
.L_x_1366:
        /* <DEDUP_REMOVED lines=9> */
[----:B------:R-:W2:Y:S01]  /*2af0*/  LDCU.64 UR6, c[0x0][0x380] ;  /* 0x00007000ff0677ac */ /* 0x000ea20008000a00 */
[----:B------:R-:W-:-:S05]  /*2b00*/  IADD3.X R5, PT, PT, RZ, R215, RZ, P0, !PT ;  /* 0x000000d7ff057210 */ /* 0x000fca00007fe4ff */
        /* <DEDUP_REMOVED lines=10> */
.L_x_1369:
[----:B------:R-:W-:Y:S05]  /*2bb0*/  BSYNC.RECONVERGENT B0 ;  /* 0x0000000000007941 */ /* 0x000fea0003800200 */
.L_x_1368:
[----:B------:R-:W-:Y:S01]  /*2bc0*/  BSSY.RECONVERGENT B0, `(.L_x_1370) ;  /* 0x000000e000007945 */ /* 0x000fe20003800200 */
[----:B------:R-:W-:-:S03]  /*2bd0*/  IADD3 R13, PT, PT, R11, R8, RZ ;  /* 0x000000080b0d7210 */ /* 0x000fc60007ffe0ff */
[----:B------:R-:W-:Y:S05]  /*2be0*/  @P1 BRA `(.L_x_1371) ;  /* 0x00000000002c1947 */ /* 0x000fea0003800000 */
[----:B------:R-:W5:Y:S02]  /*2bf0*/  LDCU UR4, c[0x0][0x440] ;  /* 0x00008800ff0477ac */ /* 0x000f640008000800 */
[----:B-----5:R-:W-:-:S13]  /*2c00*/  ISETP.GE.AND P0, PT, R201, UR4, PT ;  /* 0x00000004c9007c0c */ /* 0x020fda000bf06270 */
        /* <DEDUP_REMOVED lines=8> */
.L_x_1372:
[----:B------:R1:W-:Y:S02]  /*2c90*/  STS.128 [R212+0x4000], RZ ;  /* 0x004000ffd4007388 */ /* 0x0003e40000000c00 */
.L_x_1371:
[----:B------:R-:W-:Y:S05]  /*2ca0*/  BSYNC.RECONVERGENT B0 ;  /* 0x0000000000007941 */ /* 0x000fea0003800200 */
.L_x_1370:
[-C--:B------:R-:W-:Y:S01]  /*2cb0*/  ISETP.GE.AND P0, PT, R199, R0.reuse, PT ;  /* 0x00000000c700720c */ /* 0x080fe20003f06270 */
[----:B------:R-:W-:Y:S01]  /*2cc0*/  BSSY.RECONVERGENT B0, `(.L_x_1373) ;  /* 0x0000012000007945 */ /* 0x000fe20003800200 */
[-C--:B------:R-:W-:Y:S01]  /*2cd0*/  ISETP.GE.AND P3, PT, R198, R0.reuse, PT ;  /* 0x00000000c600720c */ /* 0x080fe20003f66270 */
[C---:B------:R-:W-:Y:S01]  /*2ce0*/  IMAD.SHL.U32 R122, R112.reuse, 0x10, RZ ;  /* 0x00000010707a7824 */ /* 0x040fe200078e00ff */
[----:B------:R-:W-:Y:S02]  /*2cf0*/  ISETP.GE.AND P2, PT, R197, R0, PT ;  /* 0x00000000c500720c */ /* 0x000fe40003f46270 */
[----:B------:R-:W-:-:S07]  /*2d00*/  SHF.L.U64.HI R120, R112, 0x4, R113 ;  /* 0x0000000470787819 */ /* 0x000fce0000010271 */
[----:B------:R-:W-:Y:S05]  /*2d10*/  @P0 BRA `(.L_x_1374) ;  /* 0x0000000000300947 */ /* 0x000fea0003800000 */
[----:B------:R-:W5:Y:S02]  /*2d20*/  LDCU UR4, c[0x0][0x440] ;  /* 0x00008800ff0477ac */ /* 0x000f640008000800 */
[----:B-----5:R-:W-:-:S13]  /*2d30*/  ISETP.GE.AND P0, PT, R201, UR4, PT ;  /* 0x00000004c9007c0c */ /* 0x020fda000bf06270 */
[----:B------:R1:W-:Y:S01]  /*2d40*/  @P0 STS.128 [R212+0x4800], RZ ;  /* 0x004800ffd4000388 */ /* 0x0003e20000000c00 */
[----:B------:R-:W-:Y:S05]  /*2d50*/  @P0 BRA `(.L_x_1374) ;  /* 0x0000000000200947 */ /* 0x000fea0003800000 */
[----:B-1----:R-:W-:-:S05]  /*2d60*/  IADD3 R8, P0, PT, R122, R10, RZ ;  /* 0x0000000a7a087210 */ /* 0x002fca0007f1e0ff */
[----:B------:R-:W-:Y:S01]  /*2d70*/  IMAD.X R5, R120, 0x1, R13, P0 ;  /* 0x0000000178057824 */ /* 0x000fe200000e060d */
[----:B------:R-:W-:-:S04]  /*2d80*/  LEA R14, P0, R8, R207, 0x1 ;  /* 0x000000cf080e7211 */ /* 0x000fc800078008ff */
[----:B------:R-:W-:-:S05]  /*2d90*/  LEA.HI.X R15, R8, R206, R5, 0x1, P0 ;  /* 0x000000ce080f7211 */ /* 0x000fca00000f0c05 */
[----:B------:R-:W-:Y:S01]  /*2da0*/  @!PT LDS RZ, [RZ] ;  /* 0x00000000fffff984 */ /* 0x000fe20000000800 */
[----:B------:R-:W-:Y:S01]  /*2db0*/  @!PT LDS RZ, [RZ] ;  /* 0x00000000fffff984 */ /* 0x000fe20000000800 */
[----:B------:R-:W-:Y:S01]  /*2dc0*/  @!PT LDS RZ, [RZ] ;  /* 0x00000000fffff984 */ /* 0x000fe20000000800 */
[----:B------:R1:W-:Y:S04]  /*2dd0*/  LDGSTS.E.BYPASS.LTC128B.128 [R212+0x4800], desc[UR16][R14.64] ;  /* 0x048000000ed47fae */ /* 0x0003e8000b981a10 */
.L_x_1374:
[----:B------:R-:W-:Y:S05]  /*2de0*/  BSYNC.RECONVERGENT B0 ;  /* 0x0000000000007941 */ /* 0x000fea0003800200 */
.L_x_1373:
[----:B------:R-:W-:Y:S04]  /*2df0*/  BSSY.RECONVERGENT B0, `(.L_x_1375) ;  /* 0x000000e000007945 */ /* 0x000fe80003800200 */
[----:B------:R-:W-:Y:S05]  /*2e00*/  @P3 BRA `(.L_x_1376) ;  /* 0x0000000000303947 */ /* 0x000fea0003800000 */
[----:B------:R-:W5:Y:S02]  /*2e10*/  LDCU UR4, c[0x0][0x440] ;  /* 0x00008800ff0477ac */ /* 0x000f640008000800 */
[----:B-----5:R-:W-:-:S13]  /*2e20*/  ISETP.GE.AND P0, PT, R201, UR4, PT ;  /* 0x00000004c9007c0c */ /* 0x020fda000bf06270 */
[----:B------:R1:W-:Y:S01]  /*2e30*/  @P0 STS.128 [R212+0x5000], RZ ;  /* 0x005000ffd4000388 */ /* 0x0003e20000000c00 */
[----:B------:R-:W-:Y:S05]  /*2e40*/  @P0 BRA `(.L_x_1376) ;  /* 0x0000000000200947 */ /* 0x000fea0003800000 */
[----:B-1----:R-:W-:-:S04]  /*2e50*/  LEA R8, P0, R112, R10, 0x5 ;  /* 0x0000000a70087211 */ /* 0x002fc800078028ff */
[----:B------:R-:W-:Y:S02]  /*2e60*/  LEA.HI.X R5, R112, R13, R113, 0x5, P0 ;  /* 0x0000000d70057211 */ /* 0x000fe400000f2c71 */
[----:B------:R-:W-:-:S04]  /*2e70*/  LEA R14, P0, R8, R207, 0x1 ;  /* 0x000000cf080e7211 */ /* 0x000fc800078008ff */
[----:B------:R-:W-:-:S05]  /*2e80*/  LEA.HI.X R15, R8, R206, R5, 0x1, P0 ;  /* 0x000000ce080f7211 */ /* 0x000fca00000f0c05 */
[----:B------:R-:W-:Y:S01]  /*2e90*/  @!PT LDS RZ, [RZ] ;  /* 0x00000000fffff984 */ /* 0x000fe20000000800 */
[----:B------:R-:W-:Y:S01]  /*2ea0*/  @!PT LDS RZ, [RZ] ;  /* 0x00000000fffff984 */ /* 0x000fe20000000800 */
[----:B------:R-:W-:Y:S01]  /*2eb0*/  @!PT LDS RZ, [RZ] ;  /* 0x00000000fffff984 */ /* 0x000fe20000000800 */
[----:B------:R1:W-:Y:S04]  /*2ec0*/  LDGSTS.E.BYPASS.LTC128B.128 [R212+0x5000], desc[UR16][R14.64] ;  /* 0x050000000ed47fae */ /* 0x0003e8000b981a10 */
.L_x_1376:
[----:B------:R-:W-:Y:S05]  /*2ed0*/  BSYNC.RECONVERGENT B0 ;  /* 0x0000000000007941 */ /* 0x000fea0003800200 */
.L_x_1375:
        /* <DEDUP_REMOVED lines=8> */
[----:B------:R-:W-:-:S05]  /*2f60*/  IMAD.WIDE.U32 R12, R112, 0x30, R12 ;  /* 0x00000030700c7825 */ /* 0x000fca00078e000c */
[----:B------:R-:W-:Y:S02]  /*2f70*/  IADD3 R5, PT, PT, R13, R5, RZ ;  /* 0x000000050d057210 */ /* 0x000fe40007ffe0ff */
[----:B-1----:R-:W-:-:S04]  /*2f80*/  LEA R8, P0, R12, R207, 0x1 ;  /* 0x000000cf0c087211 */ /* 0x002fc800078008ff */
[----:B------:R-:W-:-:S05]  /*2f90*/  LEA.HI.X R9, R12, R206, R5, 0x1, P0 ;  /* 0x000000ce0c097211 */ /* 0x000fca00000f0c05 */
[----:B------:R-:W-:Y:S01]  /*2fa0*/  @!PT LDS RZ, [RZ] ;  /* 0x00000000fffff984 */ /* 0x000fe20000000800 */
[----:B------:R-:W-:Y:S01]  /*2fb0*/  @!PT LDS RZ, [RZ] ;  /* 0x00000000fffff984 */ /* 0x000fe20000000800 */
[----:B------:R-:W-:Y:S01]  /*2fc0*/  @!PT LDS RZ, [RZ] ;  /* 0x00000000fffff984 */ /* 0x000fe20000000800 */
[----:B------:R1:W-:Y:S04]  /*2fd0*/  LDGSTS.E.BYPASS.LTC128B.128 [R212+0x5800], desc[UR16][R8.64] ;  /* 0x0580000008d47fae */ /* 0x0003e8000b981a10 */
.L_x_1378:
[----:B------:R-:W-:Y:S05]  /*2fe0*/  BSYNC.RECONVERGENT B0 ;  /* 0x0000000000007941 */ /* 0x000fea0003800200 */
.L_x_1377:
[----:B------:R-:W0:Y:S01]  /*2ff0*/  LDGDEPBAR ;  /* 0x00000000000079af */ /* 0x000e220000000000 */
[C---:B------:R-:W-:Y:S01]  /*3000*/  SHF.L.U64.HI R5, R2.reuse, 0x6, R3 ;  /* 0x0000000602057819 */ /* 0x040fe20000010203 */
[----:B------:R-:W-:Y:S01]  /*3010*/  BSSY.RECONVERGENT B0, `(.L_x_1379) ;  /* 0x0000016000007945 */ /* 0x000fe20003800200 */
[----:B------:R-:W-:-:S03]  /*3020*/  SHF.L.U32 R7, R2, 0x6, RZ ;  /* 0x0000000602077819 */ /* 0x000fc600000006ff */
[-C--:B------:R-:W-:Y:S02]  /*3030*/  IMAD R5, R5, R116.reuse, RZ ;  /* 0x0000007405057224 */ /* 0x080fe400078e02ff */
[----:B-1----:R-:W-:-:S04]  /*3040*/  IMAD.WIDE.U32 R8, R7, R116, RZ ;  /* 0x0000007407087225 */ /* 0x002fc800078e00ff */
[----:B------:R-:W-:-:S05]  /*3050*/  IMAD R5, R4, R7, R5 ;  /* 0x0000000704057224 */ /* 0x000fca00078e0205 */
[----:B------:R-:W-:Y:S01]  /*3060*/  IADD3 R7, PT, PT, R9, R5, RZ ;  /* 0x0000000509077210 */ /* 0x000fe20007ffe0ff */
[----:B------:R-:W-:-:S04]  /*3070*/  DEPBAR.LE SB0, 0x0 ;  /* 0x000080000000791a */ /* 0x000fc80000000000 */
[----:B------:R-:W-:Y:S06]  /*3080*/  BAR.SYNC.DEFER_BLOCKING 0x0 ;  /* 0x0000000000007b1d */ /* 0x000fec0000010000 */
[----:B------:R-:W-:Y:S05]  /*3090*/  @P1 BRA `(.L_x_1380) ;  /* 0x0000000000301947 */ /* 0x000fea0003800000 */
[----:B------:R-:W1:Y:S02]  /*30a0*/  LDCU UR4, c[0x0][0x440] ;  /* 0x00008800ff0477ac */ /* 0x000e640008000800 */
[----:B-1----:R-:W-:-:S13]  /*30b0*/  ISETP.GE.AND P0, PT, R201, UR4, PT ;  /* 0x00000004c9007c0c */ /* 0x002fda000bf06270 */
        /* <DEDUP_REMOVED lines=8> */
.L_x_1381:
[----:B------:R1:W-:Y:S01]  /*3140*/  STS.128 [R212+0x6000], RZ ;  /* 0x006000ffd4007388 */ /* 0x0003e20000000c00 */
[----:B------:R-:W-:Y:S05]  /*3150*/  BRA `(.L_x_1382) ;  /* 0x0000000000047947 */ /* 0x000fea0003800000 */
.L_x_1380:
[----:B------:R1:W-:Y:S02]  /*3160*/  STS.128 [R212+0x6000], RZ ;  /* 0x006000ffd4007388 */ /* 0x0003e40000000c00 */
.L_x_1382:
[----:B------:R-:W-:Y:S05]  /*3170*/  BSYNC.RECONVERGENT B0 ;  /* 0x0000000000007941 */ /* 0x000fea0003800200 */
.L_x_1379:
[-C--:B------:R-:W-:Y:S01]  /*3180*/  ISETP.GE.AND P0, PT, R199, R0.reuse, PT ;  /* 0x00000000c700720c */ /* 0x080fe20003f06270 */
[----:B-1----:R-:W-:Y:S01]  /*3190*/  IMAD.SHL.U32 R4, R209, 0x20, RZ ;  /* 0x00000020d1047824 */ /* 0x002fe200078e00ff */
[-C--:B------:R-:W-:Y:S01]  /*31a0*/  ISETP.GE.AND P2, PT, R198, R0.reuse, PT ;  /* 0x00000000c600720c */ /* 0x080fe20003f46270 */
[----:B------:R-:W-:Y:S01]  /*31b0*/  BSSY.RECONVERGENT B0, `(.L_x_1383) ;  /* 0x0000017000007945 */ /* 0x000fe20003800200 */
[----:B------:R-:W-:Y:S02]  /*31c0*/  ISETP.GE.AND P1, PT, R197, R0, PT ;  /* 0x00000000c500720c */ /* 0x000fe40003f26270 */
[----:B------:R-:W-:Y:S02]  /*31d0*/  LOP3.LUT R0, R6, 0x8, R209, 0x78, !PT ;  /* 0x0000000806007812 */ /* 0x000fe400078e78d1 */
[----:B------:R-:W-:Y:S02]  /*31e0*/  LOP3.LUT R189, R189, 0x400, RZ, 0xc0, !PT ;  /* 0x00000400bdbd7812 */ /* 0x000fe400078ec0ff */
[----:B------:R-:W-:-:S03]  /*31f0*/  LOP3.LUT R5, R115, 0x7c00, R4, 0xf8, !PT ;  /* 0x00007c0073057812 */ /* 0x000fc600078ef804 */
[----:B------:R1:W-:Y:S01]  /*3200*/  @P0 STS.128 [R212+0x6800], RZ ;  /* 0x006800ffd4000388 */ /* 0x0003e20000000c00 */
[----:B------:R-:W-:Y:S02]  /*3210*/  IMAD R189, R0, 0x2, R189 ;  /* 0x0000000200bd7824 */ /* 0x000fe400078e02bd */
[----:B------:R-:W-:Y:S01]  /*3220*/  IMAD.IADD R190, R114, 0x1, R5 ;  /* 0x0000000172be7824 */ /* 0x000fe200078e0205 */
[----:B------:R-:W-:Y:S06]  /*3230*/  @P0 BRA `(.L_x_1384) ;  /* 0x0000000000380947 */ /* 0x000fec0003800000 */
        /* <DEDUP_REMOVED lines=14> */
.L_x_1384:
[----:B------:R-:W-:Y:S05]  /*3320*/  BSYNC.RECONVERGENT B0 ;  /* 0x0000000000007941 */ /* 0x000fea0003800200 */
.L_x_1383:
        /* <DEDUP_REMOVED lines=16> */
.L_x_1386:
[----:B------:R-:W-:Y:S05]  /*3430*/  BSYNC.RECONVERGENT B0 ;  /* 0x0000000000007941 */ /* 0x000fea0003800200 */
.L_x_1385:
        /* <DEDUP_REMOVED lines=17> */
.L_x_1388:
[----:B------:R-:W-:Y:S05]  /*3550*/  BSYNC.RECONVERGENT B0 ;  /* 0x0000000000007941 */ /* 0x000fea0003800200 */
.L_x_1387:
[----:B------:R-:W-:Y:S01]  /*3560*/  LDSM.16.M88.4 R28, [R189+UR5+0x4000] ;  /* 0x00400005bd1c783b */ /* 0x000fe20008000200 */
[----:B------:R-:W-:Y:S01]  /*3570*/  R2P PR, R209, 0x6 ;  /* 0x00000006d1007804 */ /* 0x000fe20000000000 */
[----:B------:R-:W-:Y:S01]  /*3580*/  IMAD.MOV.U32 R0, RZ, RZ, 0x20 ;  /* 0x00000020ff007424 */ /* 0x000fe200078e00ff */
[----:B------:R-:W2:Y:S01]  /*3590*/  LDC.U8 R221, c[0x0][0x4f8] ;  /* 0x00013e00ffdd7b82 */ /* 0x000ea20000000000 */
[----:B-1----:R-:W1:Y:S01]  /*35a0*/  LDSM.16.M88.4 R4, [R190+0x2000] ;  /* 0x00200000be04783b */ /* 0x002e620000000200 */
[----:B------:R-:W-:Y:S02]  /*35b0*/  VIADD R3, R189, UR5 ;  /* 0x00000005bd037c36 */ /* 0x000fe40008000000 */
[----:B------:R-:W-:Y:S01]  /*35c0*/  SEL R0, R0, 0xffffffe0, !P1 ;  /* 0xffffffe000007807 */ /* 0x000fe20004800000 */
[----:B------:R-:W5:Y:S01]  /*35d0*/  LDSM.16.M88.4 R84, [R189+UR5+0x4800] ;  /* 0x00480005bd54783b */ /* 0x000f620008000200 */
[----:B------:R-:W-:-:S03]  /*35e0*/  IMAD.MOV.U32 R2, RZ, RZ, 0x40 ;  /* 0x00000040ff027424 */ /* 0x000fc600078e00ff */
[----:B------:R-:W2:Y:S01]  /*35f0*/  LDSM.16.M88.4 R76, [R189+UR5+0x5000] ;  /* 0x00500005bd4c783b */ /* 0x000ea20008000200 */
[C-C-:B------:R-:W-:Y:S01]  /*3600*/  IMAD.IADD R184, R3.reuse, 0x1, R0.reuse ;  /* 0x0000000103b87824 */ /* 0x140fe200078e0200 */
[----:B------:R-:W-:Y:S01]  /*3610*/  SEL R2, R2, 0xffffffc0, !P2 ;  /* 0xffffffc002027807 */ /* 0x000fe20005000000 */
[C---:B------:R-:W-:Y:S01]  /*3620*/  IMAD.IADD R188, R190.reuse, 0x1, R0 ;  /* 0x00000001bebc7824 */ /* 0x040fe200078e0200 */
[----:B------:R-:W3:Y:S03]  /*3630*/  LDSM.16.M88.4 R44, [R189+UR5+0x5800] ;  /* 0x00580005bd2c783b */ /* 0x000ee60008000200 */
[--C-:B------:R-:W-:Y:S01]  /*3640*/  IMAD.IADD R187, R190, 0x1, R2.reuse ;  /* 0x00000001bebb7824 */ /* 0x100fe200078e0202 */
[----:B------:R-:W4:Y:S01]  /*3650*/  LDSM.16.M88.4 R68, [R190] ;  /* 0x00000000be44783b */ /* 0x000f220000000200 */
[----:B------:R-:W-:Y:S02]  /*3660*/  IMAD.IADD R183, R3, 0x1, R2 ;  /* 0x0000000103b77824 */ /* 0x000fe400078e0202 */
[C---:B------:R-:W-:Y:S01]  /*3670*/  IMAD.IADD R186, R0.reuse, 0x1, R187 ;  /* 0x0000000100ba7824 */ /* 0x040fe200078e02bb */
[----:B------:R-:W-:Y:S01]  /*3680*/  LDSM.16.M88.4 R108, [R184+0x4000] ;  /* 0x00400000b86c783b */ /* 0x000fe20000000200 */
[----:B------:R-:W-:-:S02]  /*3690*/  IMAD.IADD R182, R0, 0x1, R183 ;  /* 0x0000000100b67824 */ /* 0x000fc400078e02b7 */
[----:B------:R-:W-:Y:S01]  /*36a0*/  IMAD.SHL.U32 R3, R209, 0x2, RZ ;  /* 0x00000002d1037824 */ /* 0x000fe200078e00ff */
[----:B------:R-:W4:Y:S04]  /*36b0*/  LDSM.16.M88.4 R92, [R188+0x2000] ;  /* 0x00200000bc5c783b */ /* 0x000f280000000200 */
[----:B------:R-:W4:Y:S01]  /*36c0*/  LDSM.16.M88.4 R64, [R184+0x4800] ;  /* 0x00480000b840783b */ /* 0x000f220000000200 */
[----:B------:R-:W-:-:S03]  /*36d0*/  LOP3.LUT R3, R3, 0x6, RZ, 0xc0, !PT ;  /* 0x0000000603037812 */ /* 0x000fc600078ec0ff */
[----:B------:R-:W4:Y:S04]  /*36e0*/  LDSM.16.M88.4 R60, [R184+0x5000] ;  /* 0x00500000b83c783b */ /* 0x000f280000000200 */
[----:B------:R-:W4:Y:S04]  /*36f0*/  LDSM.16.M88.4 R56, [R184+0x5800] ;  /* 0x00580000b838783b */ /* 0x000f280000000200 */
[----:B------:R-:W4:Y:S01]  /*3700*/  LDSM.16.M88.4 R52, [R188] ;  /* 0x00000000bc34783b */ /* 0x000f220000000200 */
[C---:B-1----:R-:W-:Y:S03]  /*3710*/  HMMA.16816.F32.BF16 R36, R4.reuse, R28, RZ ;  /* 0x0000001c0424723c */ /* 0x042fe600000418ff */
[----:B------:R-:W-:Y:S04]  /*3720*/  LDSM.16.M88.4 R48, [R183+0x4000] ;  /* 0x00400000b730783b */ /* 0x000fe80000000200 */
[----:B------:R-:W-:Y:S01]  /*3730*/  LDSM.16.M88.4 R104, [R187] ;  /* 0x00000000bb68783b */ /* 0x000fe20000000200 */
[C---:B------:R-:W-:Y:S03]  /*3740*/  HMMA.16816.F32.BF16 R32, R4.reuse, R30, RZ ;  /* 0x0000001e0420723c */ /* 0x040fe600000418ff */
[----:B------:R-:W-:Y:S04]  /*3750*/  LDSM.16.M88.4 R100, [R183+0x4800] ;  /* 0x00480000b764783b */ /* 0x000fe80000000200 */
[----:B------:R-:W-:Y:S01]  /*3760*/  LDSM.16.M88.4 R96, [R183+0x5000] ;  /* 0x00500000b760783b */ /* 0x000fe20000000200 */
[C---:B-----5:R-:W-:Y:S03]  /*3770*/  HMMA.16816.F32.BF16 R24, R4.reuse, R84, RZ ;  /* 0x000000540418723c */ /* 0x060fe600000418ff */
[----:B------:R-:W0:Y:S05]  /*3780*/  LDGDEPBAR ;  /* 0x00000000000079af */ /* 0x000e2a0000000000 */
[C---:B--2---:R-:W-:Y:S08]  /*3790*/  HMMA.16816.F32.BF16 R16, R4.reuse, R76, RZ ;  /* 0x0000004c0410723c */ /* 0x044ff000000418ff */
[C---:B---3--:R-:W-:Y:S08]  /*37a0*/  HMMA.16816.F32.BF16 R8, R4.reuse, R44, RZ ;  /* 0x0000002c0408723c */ /* 0x048ff000000418ff */
[C---:B----4-:R-:W-:Y:S08]  /*37b0*/  HMMA.16816.F32.BF16 R20, R4.reuse, R86, RZ ;  /* 0x000000560414723c */ /* 0x050ff000000418ff */
[C---:B------:R-:W-:Y:S08]  /*37c0*/  HMMA.16816.F32.BF16 R12, R4.reuse, R78, RZ ;  /* 0x0000004e040c723c */ /* 0x040ff000000418ff */
[----:B------:R-:W-:Y:S08]  /*37d0*/  HMMA.16816.F32.BF16 R4, R4, R46, RZ ;  /* 0x0000002e0404723c */ /* 0x000ff000000418ff */
        /* <DEDUP_REMOVED lines=17> */
[----:B------:R-:W2:Y:S07]  /*38f0*/  LDSM.16.M88.4 R92, [R183+0x5800] ;  /* 0x00580000b75c783b */ /* 0x000eae0000000200 */
[C---:B------:R-:W-:Y:S08]  /*3900*/  HMMA.16816.F32.BF16 R40, R52.reuse, R108, R40 ;  /* 0x0000006c3428723c */ /* 0x040ff00000041828 */
[C---:B------:R-:W-:Y:S08]  /*3910*/  HMMA.16816.F32.BF16 R28, R52.reuse, R110, R28 ;  /* 0x0000006e341c723c */ /* 0x040ff0000004181c */
        /* <DEDUP_REMOVED lines=8> */
[----:B------:R-:W4:Y:S04]  /*39a0*/  LDSM.16.M88.4 R64, [R186] ;  /* 0x00000000ba40783b */ /* 0x000f280000000200 */
[----:B------:R-:W5:Y:S03]  /*39b0*/  LDSM.16.M88.4 R52, [R182+0x4800] ;  /* 0x00480000b634783b */ /* 0x000f660000000200 */
[-C--:B-1----:R-:W-:Y:S08]  /*39c0*/  HMMA.16816.F32.BF16 R36, R44, R48.reuse, R36 ;  /* 0x000000302c24723c */ /* 0x082ff00000041824 */
[----:B------:R-:W-:Y:S08]  /*39d0*/  HMMA.16816.F32.BF16 R40, R104, R48, R40 ;  /* 0x000000306828723c */ /* 0x000ff00000041828 */
[-C--:B------:R-:W-:Y:S08]  /*39e0*/  HMMA.16816.F32.BF16 R32, R44, R50.reuse, R32 ;  /* 0x000000322c20723c */ /* 0x080ff00000041820 */
[----:B------:R-:W-:Y:S01]  /*39f0*/  HMMA.16816.F32.BF16 R28, R104, R50, R28 ;  /* 0x00000032681c723c */ /* 0x000fe2000004181c */
[----:B------:R-:W1:Y:S07]  /*3a00*/  LDSM.16.M88.4 R48, [R182+0x5000] ;  /* 0x00500000b630783b */ /* 0x000e6e0000000200 */
[C---:B------:R-:W-:Y:S08]  /*3a10*/  HMMA.16816.F32.BF16 R24, R44.reuse, R100, R24 ;  /* 0x000000642c18723c */ /* 0x040ff00000041818 */
[C---:B------:R-:W-:Y:S08]  /*3a20*/  HMMA.16816.F32.BF16 R16, R44.reuse, R96, R16 ;  /* 0x000000602c10723c */ /* 0x040ff00000041810 */
[C---:B--2---:R-:W-:Y:S08]  /*3a30*/  HMMA.16816.F32.BF16 R8, R44.reuse, R92, R8 ;  /* 0x0000005c2c08723c */ /* 0x044ff00000041808 */
[C---:B------:R-:W-:Y:S08]  /*3a40*/  HMMA.16816.F32.BF16 R20, R44.reuse, R102, R20 ;  /* 0x000000662c14723c */ /* 0x040ff00000041814 */
[C---:B------:R-:W-:Y:S08]  /*3a50*/  HMMA.16816.F32.BF16 R12, R44.reuse, R98, R12 ;  /* 0x000000622c0c723c */ /* 0x040ff0000004180c */
[----:B------:R-:W-:Y:S01]  /*3a60*/  HMMA.16816.F32.BF16 R4, R44, R94, R4 ;  /* 0x0000005e2c04723c */ /* 0x000fe20000041804 */
[----:B------:R-:W2:Y:S01]  /*3a70*/  LDSM.16.M88.4 R44, [R182+0x5800] ;  /* 0x00580000b62c783b */ /* 0x000ea20000000200 */
[----:B------:R-:W-:-:S06]  /*3a80*/  DEPBAR.LE SB0, 0x0 ;  /* 0x000080000000791a */ /* 0x000fcc0000000000 */
[C---:B------:R-:W-:Y:S08]  /*3a90*/  HMMA.16816.F32.BF16 R88, R104.reuse, R100, R88 ;  /* 0x000000646858723c */ /* 0x040ff00000041858 */
[----:B------:R-:W-:Y:S08]  /*3aa0*/  HMMA.16816.F32.BF16 R80, R104, R96, R80 ;  /* 0x000000606850723c */ /* 0x000ff00000041850 */
[-C--:B---3--:R-:W-:Y:S08]  /*3ab0*/  HMMA.16816.F32.BF16 R36, R60, R56.reuse, R36 ;  /* 0x000000383c24723c */ /* 0x088ff00000041824 */
[----:B----4-:R-:W-:Y:S01]  /*3ac0*/  HMMA.16816.F32.BF16 R40, R64, R56, R40 ;  /* 0x000000384028723c */ /* 0x010fe20000041828 */
[----:B------:R-:W-:-:S05]  /*3ad0*/  IMAD R56, R116, 0x40, R3 ;  /* 0x0000004074387824 */ /* 0x000fca00078e0203 */
[----:B------:R-:W-:Y:S02]  /*3ae0*/  ISETP.GE.AND P2, PT, R56, R125, PT ;  /* 0x0000007d3800720c */ /* 0x000fe40003f46270 */
[----:B------:R-:W-:Y:S03]  /*3af0*/  HMMA.16816.F32.BF16 R28, R64, R58, R28 ;  /* 0x0000003a401c723c */ /* 0x000fe6000004181c */
[----:B------:R-:W-:Y:S02]  /*3b00*/  FSEL R100, R38, -INF , !P2 ;  /* 0xff80000026647808 */ /* 0x000fe40005000000 */
[----:B------:R-:W-:-:S03]  /*3b10*/  FSEL R3, R36, -INF , !P2 ;  /* 0xff80000024037808 */ /* 0x000fc60005000000 */
[----:B------:R-:W-:Y:S03]  /*3b20*/  HMMA.16816.F32.BF16 R84, R104, R102, R84 ;  /* 0x000000666854723c */ /* 0x000fe60000041854 */
[----:B------:R-:W-:Y:S01]  /*3b30*/  FSEL R38, R40, -INF , !P2 ;  /* 0xff80000028267808 */ /* 0x000fe20005000000 */
[----:B------:R-:W-:Y:S01]  /*3b40*/  VIADD R40, R56, 0x20 ;  /* 0x0000002038287836 */ /* 0x000fe20000000000 */
[----:B------:R-:W-:-:S03]  /*3b50*/  FSEL R42, R42, -INF , !P2 ;  /* 0xff8000002a2a7808 */ /* 0x000fc60005000000 */
[----:B------:R-:W-:Y:S01]  /*3b60*/  HMMA.16816.F32.BF16 R32, R60, R58, R32 ;  /* 0x0000003a3c20723c */ /* 0x000fe20000041820 */
[----:B------:R-:W-:-:S05]  /*3b70*/  VIADD R58, R56, 0x1 ;  /* 0x00000001383a7836 */ /* 0x000fca0000000000 */
[----:B------:R-:W-:Y:S01]  /*3b80*/  ISETP.GE.AND P1, PT, R58, R125, PT ;  /* 0x0000007d3a00720c */ /* 0x000fe20003f26270 */
[C---:B------:R-:W-:Y:S01]  /*3b90*/  VIADD R58, R56.reuse, 0x10 ;  /* 0x00000010383a7836 */ /* 0x040fe20000000000 */
[C---:B------:R-:W-:Y:S02]  /*3ba0*/  HMMA.16816.F32.BF16 R76, R104.reuse, R98, R76 ;  /* 0x00000062684c723c */ /* 0x040fe4000004184c */
[----:B------:R-:W-:Y:S02]  /*3bb0*/  FSEL R102, R39, -INF , !P1 ;  /* 0xff80000027667808 */ /* 0x000fe40004800000 */
[----:B------:R-:W-:Y:S02]  /*3bc0*/  FSEL R39, R37, -INF , !P1 ;  /* 0xff80000025277808 */ /* 0x000fe40004800000 */
[----:B------:R-:W-:Y:S02]  /*3bd0*/  FSEL R36, R43, -INF , !P1 ;  /* 0xff8000002b247808 */ /* 0x000fe40004800000 */
[----:B------:R-:W-:Y:S01]  /*3be0*/  HMMA.16816.F32.BF16 R72, R104, R92, R72 ;  /* 0x0000005c6848723c */ /* 0x000fe20000041848 */
[----:B------:R-:W-:Y:S01]  /*3bf0*/  VIADD R92, R56, 0x9 ;  /* 0x00000009385c7836 */ /* 0x000fe20000000000 */
[----:B------:R-:W-:-:S02]  /*3c00*/  FSEL R98, R41, -INF , !P1 ;  /* 0xff80000029627808 */ /* 0x000fc40004800000 */
[-C--:B------:R-:W-:Y:S01]  /*3c10*/  ISETP.GE.AND P1, PT, R40, R125.reuse, PT ;  /* 0x0000007d2800720c */ /* 0x080fe20003f26270 */
[----:B------:R-:W-:Y:S01]  /*3c20*/  VIADD R40, R56, 0x21 ;  /* 0x0000002138287836 */ /* 0x000fe20000000000 */
[-C--:B------:R-:W-:Y:S02]  /*3c30*/  ISETP.GE.AND P6, PT, R92, R125.reuse, PT ;  /* 0x0000007d5c00720c */ /* 0x080fe40003fc6270 */
[----:B------:R-:W-:Y:S01]  /*3c40*/  HMMA.16816.F32.BF16 R68, R104, R94, R68 ;  /* 0x0000005e6844723c */ /* 0x000fe20000041844 */
[----:B------:R-:W-:Y:S01]  /*3c50*/  VIADD R94, R56, 0x8 ;  /* 0x00000008385e7836 */ /* 0x000fe20000000000 */
[----:B------:R-:W-:Y:S02]  /*3c60*/  FSEL R108, R35, -INF , !P6 ;  /* 0xff800000236c7808 */ /* 0x000fe40007000000 */
[----:B------:R-:W-:Y:S02]  /*3c70*/  FSEL R35, R33, -INF , !P6 ;  /* 0xff80000021237808 */ /* 0x000fe40007000000 */
[----:B------:R-:W-:Y:S01]  /*3c80*/  ISETP.GE.AND P0, PT, R94, R125, PT ;  /* 0x0000007d5e00720c */ /* 0x000fe20003f06270 */
[----:B------:R-:W-:Y:S01]  /*3c90*/  VIADD R94, R56, 0x11 ;  /* 0x00000011385e7836 */ /* 0x000fe20000000000 */
[----:B-----5:R-:W-:Y:S01]  /*3ca0*/  HMMA.16816.F32.BF16 R24, R60, R52, R24 ;  /* 0x000000343c18723c */ /* 0x020fe20000041818 */
[----:B------:R-:W-:-:S02]  /*3cb0*/  FSEL R104, R29, -INF , !P6 ;  /* 0xff8000001d687808 */ /* 0x000fc40007000000 */
[----:B------:R-:W-:Y:S01]  /*3cc0*/  FSEL R96, R28, -INF , !P0 ;  /* 0xff8000001c607808 */ /* 0x000fe20004000000 */
[----:B------:R-:W-:Y:S01]  /*3cd0*/  VIADD R28, R56, 0x28 ;  /* 0x00000028381c7836 */ /* 0x000fe20000000000 */
[-C--:B------:R-:W-:Y:S02]  /*3ce0*/  ISETP.GE.AND P4, PT, R94, R125.reuse, PT ;  /* 0x0000007d5e00720c */ /* 0x080fe40003f86270 */
[----:B------:R-:W-:Y:S01]  /*3cf0*/  FSEL R94, R31, -INF , !P6 ;  /* 0xff8000001f5e7808 */ /* 0x000fe20007000000 */
[----:B------:R-:W-:Y:S01]  /*3d00*/  HMMA.16816.F32.BF16 R88, R64, R52, R88 ;  /* 0x000000344058723c */ /* 0x000fe20000041858 */
[-C--:B------:R-:W-:Y:S01]  /*3d10*/  ISETP.GE.AND P6, PT, R28, R125.reuse, PT ;  /* 0x0000007d1c00720c */ /* 0x080fe20003fc6270 */
[----:B------:R-:W-:Y:S01]  /*3d20*/  VIADD R28, R56, 0x29 ;  /* 0x00000029381c7836 */ /* 0x000fe20000000000 */
[----:B------:R-:W-:Y:S01]  /*3d30*/  ISETP.GE.AND P5, PT, R58, R125, PT ;  /* 0x0000007d3a00720c */ /* 0x000fe20003fa6270 */
[----:B------:R-:W-:Y:S01]  /*3d40*/  VIADD R58, R56, 0x18 ;  /* 0x00000018383a7836 */ /* 0x000fe20000000000 */
[----:B------:R-:W-:-:S02]  /*3d50*/  FSEL R106, R34, -INF , !P0 ;  /* 0xff800000226a7808 */ /* 0x000fc40004000000 */
[----:B------:R-:W-:Y:S01]  /*3d60*/  FSEL R43, R32, -INF , !P0 ;  /* 0xff800000202b7808 */ /* 0x000fe20004000000 */
[-C--:B-1----:R-:W-:Y:S01]  /*3d70*/  HMMA.16816.F32.BF16 R16, R60, R48.reuse, R16 ;  /* 0x000000303c10723c */ /* 0x082fe20000041810 */
[----:B------:R-:W-:Y:S02]  /*3d80*/  FSEL R92, R30, -INF , !P0 ;  /* 0xff8000001e5c7808 */ /* 0x000fe40004000000 */
[-C--:B------:R-:W-:Y:S02]  /*3d90*/  ISETP.GE.AND P0, PT, R40, R125.reuse, PT ;  /* 0x0000007d2800720c */ /* 0x080fe40003f06270 */
[----:B------:R-:W-:Y:S02]  /*3da0*/  FSEL R26, R26, -INF , !P5 ;  /* 0xff8000001a1a7808 */ /* 0x000fe40006800000 */
[----:B------:R-:W-:Y:S01]  /*3db0*/  FSEL R37, R24, -INF , !P5 ;  /* 0xff80000018257808 */ /* 0x000fe20006800000 */
[----:B------:R-:W-:Y:S01]  /*3dc0*/  HMMA.16816.F32.BF16 R80, R64, R48, R80 ;  /* 0x000000304050723c */ /* 0x000fe20000041850 */
[----:B------:R-:W-:Y:S01]  /*3dd0*/  ISETP.GE.AND P3, PT, R58, R125, PT ;  /* 0x0000007d3a00720c */ /* 0x000fe20003f66270 */
[----:B------:R-:W-:Y:S01]  /*3de0*/  VIADD R58, R56, 0x19 ;  /* 0x00000019383a7836 */ /* 0x000fe20000000000 */
[----:B------:R-:W-:-:S02]  /*3df0*/  FSEL R52, R90, -INF , !P5 ;  /* 0xff8000005a347808 */ /* 0x000fc40006800000 */
[----:B------:R-:W-:Y:S02]  /*3e00*/  FSEL R24, R27, -INF , !P4 ;  /* 0xff8000001b187808 */ /* 0x000fe40006000000 */
[----:B------:R-:W-:Y:S01]  /*3e10*/  FSEL R25, R25, -INF , !P4 ;  /* 0xff80000019197808 */ /* 0x000fe20006000000 */
[-C--:B------:R-:W-:Y:S01]  /*3e20*/  HMMA.16816.F32.BF16 R20, R60, R54.reuse, R20 ;  /* 0x000000363c14723c */ /* 0x080fe20000041814 */
[----:B------:R-:W-:Y:S02]  /*3e30*/  FSEL R150, R91, -INF , !P4 ;  /* 0xff8000005b967808 */ /* 0x000fe40006000000 */
[----:B------:R-:W-:Y:S02]  /*3e40*/  FSEL R162, R19, -INF , !P0 ;  /* 0xff80000013a27808 */ /* 0x000fe40004000000 */
[----:B------:R-:W-:Y:S02]  /*3e50*/  FSEL R157, R17, -INF , !P0 ;  /* 0xff800000119d7808 */ /* 0x000fe40004000000 */
[----:B------:R-:W-:Y:S01]  /*3e60*/  FSEL R178, R89, -INF , !P4 ;  /* 0xff80000059b27808 */ /* 0x000fe20006000000 */
[----:B------:R-:W-:Y:S01]  /*3e70*/  HMMA.16816.F32.BF16 R84, R64, R54, R84 ;  /* 0x000000364054723c */ /* 0x000fe20000041854 */
[----:B------:R-:W-:-:S02]  /*3e80*/  FSEL R54, R88, -INF , !P5 ;  /* 0xff80000058367808 */ /* 0x000fc40006800000 */
[-C--:B------:R-:W-:Y:S01]  /*3e90*/  ISETP.GE.AND P5, PT, R28, R125.reuse, PT ;  /* 0x0000007d1c00720c */ /* 0x080fe20003fa6270 */
[----:B------:R-:W-:Y:S01]  /*3ea0*/  VIADD R28, R56, 0x30 ;  /* 0x00000030381c7836 */ /* 0x000fe20000000000 */
[----:B------:R-:W-:Y:S02]  /*3eb0*/  FSEL R156, R83, -INF , !P0 ;  /* 0xff800000539c7808 */ /* 0x000fe40004000000 */
[----:B------:R-:W-:Y:S01]  /*3ec0*/  FSEL R164, R81, -INF , !P0 ;  /* 0xff80000051a47808 */ /* 0x000fe20004000000 */
[C---:B------:R-:W-:Y:S01]  /*3ed0*/  HMMA.16816.F32.BF16 R12, R60.reuse, R50, R12 ;  /* 0x000000323c0c723c */ /* 0x040fe2000004180c */
[----:B------:R-:W-:Y:S02]  /*3ee0*/  ISETP.GE.U32.AND P0, PT, R125, 0x41, PT ;  /* 0x000000417d00780c */ /* 0x000fe40003f06070 */
[-C--:B------:R-:W-:Y:S01]  /*3ef0*/  ISETP.GE.AND P4, PT, R28, R125.reuse, PT ;  /* 0x0000007d1c00720c */ /* 0x080fe20003f86270 */
[----:B------:R-:W-:Y:S01]  /*3f00*/  VIADD R28, R56, 0x31 ;  /* 0x00000031381c7836 */ /* 0x000fe20000000000 */
[----:B------:R-:W-:Y:S01]  /*3f10*/  FSEL R27, R20, -INF , !P3 ;  /* 0xff800000141b7808 */ /* 0x000fe20005800000 */
[----:B------:R-:W-:Y:S01]  /*3f20*/  VIADD R20, R56, 0x38 ;  /* 0x0000003838147836 */ /* 0x000fe20000000000 */
[----:B------:R-:W-:Y:S01]  /*3f30*/  ISETP.GE.AND P2, PT, R58, R125, PT ;  /* 0x0000007d3a00720c */ /* 0x000fe20003f46270 */
[----:B--2---:R-:W-:Y:S01]  /*3f40*/  HMMA.16816.F32.BF16 R8, R60, R44, R8 ;  /* 0x0000002c3c08723c */ /* 0x004fe20000041808 */
        /* <DEDUP_REMOVED lines=8> */
[----:B------:R-:W-:Y:S01]  /*3fd0*/  FSEL R224, R85, -INF , !P2 ;  /* 0xff80000055e07808 */ /* 0x000fe20005000000 */
[----:B------:R-:W-:Y:S01]  /*3fe0*/  HMMA.16816.F32.BF16 R76, R64, R50, R76 ;  /* 0x00000032404c723c */ /* 0x000fe2000004184c */
[----:B------:R-:W-:-:S02]  /*3ff0*/  FSEL R158, R82, -INF , !P1 ;  /* 0xff800000529e7808 */ /* 0x000fc40004800000 */
[----:B------:R-:W-:Y:S02]  /*4000*/  FSEL R176, R18, -INF , !P1 ;  /* 0xff80000012b07808 */ /* 0x000fe40004800000 */
[----:B------:R-:W-:Y:S02]  /*4010*/  FSEL R153, R16, -INF , !P1 ;  /* 0xff80000010997808 */ /* 0x000fe40004800000 */
[----:B------:R-:W-:Y:S01]  /*4020*/  FSEL R166, R80, -INF , !P1 ;  /* 0xff80000050a67808 */ /* 0x000fe20004800000 */
[----:B------:R-:W-:Y:S01]  /*4030*/  HMMA.16816.F32.BF16 R72, R64, R44, R72 ;  /* 0x0000002c4048723c */ /* 0x000fe20000041848 */
[-C--:B------:R-:W-:Y:S02]  /*4040*/  ISETP.GE.AND P3, PT, R28, R125.reuse, PT ;  /* 0x0000007d1c00720c */ /* 0x080fe40003f66270 */
[-C--:B------:R-:W-:Y:S02]  /*4050*/  ISETP.GE.AND P2, PT, R20, R125.reuse, PT ;  /* 0x0000007d1400720c */ /* 0x080fe40003f46270 */
[----:B------:R-:W-:-:S02]  /*4060*/  ISETP.GE.AND P1, PT, R56, R125, PT ;  /* 0x0000007d3800720c */ /* 0x000fc40003f26270 */
[----:B------:R-:W-:Y:S01]  /*4070*/  FSEL R152, R14, -INF , !P6 ;  /* 0xff8000000e987808 */ /* 0x000fe20007000000 */
[----:B------:R-:W-:Y:S01]  /*4080*/  HMMA.16816.F32.BF16 R68, R64, R46, R68 ;  /* 0x0000002e4044723c */ /* 0x000fe20000041844 */
        /* <DEDUP_REMOVED lines=22> */
[----:B------:R-:W-:Y:S01]  /*41f0*/  FSEL R140, R69, -INF , !P1 ;  /* 0xff800000458c7808 */ /* 0x000fe20004800000 */
[----:B------:R-:W-:Y:S06]  /*4200*/  BAR.SYNC.DEFER_BLOCKING 0x0 ;  /* 0x0000000000007b1d */ /* 0x000fec0000010000 */
[----:B------:R-:W-:Y:S05]  /*4210*/  @!P0 BRA `(.L_x_1389) ;  /* 0x0000000000bc8947 */ /* 0x000fea0003800000 */
[----:B------:R-:W1:Y:S01]  /*4220*/  LDCU UR4, c[0x0][0x440] ;  /* 0x00008800ff0477ac */ /* 0x000e620008000800 */
[----:B------:R-:W-:Y:S01]  /*4230*/  LEA.HI.SX32 R8, R132, 0xfffffffe, 0x1a ;  /* 0xfffffffe84087811 */ /* 0x000fe200078fd2ff */
[----:B------:R-:W-:Y:S04]  /*4240*/  BSSY.RECONVERGENT B0, `(.L_x_1390) ;  /* 0x000002b000007945 */ /* 0x000fe80003800200 */
[-C--:B------:R-:W-:Y:S02]  /*4250*/  IMAD R119, R119, R8.reuse, RZ ;  /* 0x0000000877777224 */ /* 0x080fe400078e02ff */
[----:B------:R-:W-:-:S04]  /*4260*/  IMAD.WIDE.U32 R8, R121, R8, RZ ;  /* 0x0000000879087225 */ /* 0x000fc800078e00ff */
[----:B------:R-:W-:Y:S01]  /*4270*/  IMAD.IADD R121, R9, 0x1, R119 ;  /* 0x0000000109797824 */ /* 0x000fe200078e0277 */
[C---:B-1----:R-:W-:Y:S02]  /*4280*/  ISETP.GE.AND P1, PT, R201.reuse, UR4, PT ;  /* 0x00000004c9007c0c */ /* 0x042fe4000bf26270 */
[----:B------:R-:W-:-:S11]  /*4290*/  ISETP.GE.AND P2, PT, R201, UR4, PT ;  /* 0x00000004c9007c0c */ /* 0x000fd6000bf46270 */
[-C--:B------:R-:W-:Y:S02]  /*42a0*/  @!P1 IADD3 R122, P4, PT, R122, R8.reuse, RZ ;  /* 0x000000087a7a9210 */ /* 0x080fe40007f9e0ff */
[----:B------:R-:W-:Y:S02]  /*42b0*/  @!P1 LEA R4, P3, R112, R8, 0x5 ;  /* 0x0000000870049211 */ /* 0x000fe400078628ff */
[-C--:B------:R-:W-:Y:S01]  /*42c0*/  @!P2 LEA R10, P5, R8, R207.reuse, 0x1 ;  /* 0x000000cf080aa211 */ /* 0x080fe200078a08ff */
[----:B------:R-:W-:Y:S01]  /*42d0*/  @!P1 IMAD.X R5, R120, 0x1, R121, P4 ;  /* 0x0000000178059824 */ /* 0x000fe200020e0679 */
[----:B------:R-:W-:Y:S02]  /*42e0*/  @!P1 LEA R12, P4, R122, R207, 0x1 ;  /* 0x000000cf7a0c9211 */ /* 0x000fe400078808ff */
[----:B------:R-:W-:Y:S02]  /*42f0*/  @!P1 LEA.HI.X R7, R112, R121, R113, 0x5, P3 ;  /* 0x0000007970079211 */ /* 0x000fe400018f2c71 */
[----:B------:R-:W-:-:S02]  /*4300*/  @!P1 LEA R6, P3, R4, R207, 0x1 ;  /* 0x000000cf04069211 */ /* 0x000fc400078608ff */
[-C--:B------:R-:W-:Y:S02]  /*4310*/  @!P2 LEA.HI.X R11, R8, R206.reuse, R121, 0x1, P5 ;  /* 0x000000ce080ba211 */ /* 0x080fe400028f0c79 */
[-C--:B------:R-:W-:Y:S02]  /*4320*/  @!P1 LEA.HI.X R13, R122, R206.reuse, R5, 0x1, P4 ;  /* 0x000000ce7a0d9211 */ /* 0x080fe400020f0c05 */
[----:B------:R-:W-:Y:S01]  /*4330*/  @!P1 LEA.HI.X R7, R4, R206, R7, 0x1, P3 ;  /* 0x000000ce04079211 */ /* 0x000fe200018f0c07 */
[----:B------:R-:W-:Y:S01]  /*4340*/  @!PT LDS RZ, [RZ] ;  /* 0x00000000fffff984 */ /* 0x000fe20000000800 */
[----:B------:R-:W-:Y:S01]  /*4350*/  @!PT LDS RZ, [RZ] ;  /* 0x00000000fffff984 */ /* 0x000fe20000000800 */
[----:B------:R-:W-:Y:S01]  /*4360*/  @!PT LDS RZ, [RZ] ;  /* 0x00000000fffff984 */ /* 0x000fe20000000800 */
[----:B------:R1:W-:Y:S04]  /*4370*/  @!P2 LDGSTS.E.BYPASS.LTC128B.128 [R212+0x4000], desc[UR16][R10.64] ;  /* 0x040000000ad4afae */ /* 0x0003e8000b981a10 */
[----:B------:R1:W-:Y:S04]  /*4380*/  @P2 STS.128 [R212+0x4000], RZ ;  /* 0x004000ffd4002388 */ /* 0x0003e80000000c00 */
        /* <DEDUP_REMOVED lines=22> */
.L_x_1391:
[----:B------:R-:W-:Y:S05]  /*44f0*/  BSYNC.RECONVERGENT B0 ;  /* 0x0000000000007941 */ /* 0x000fea0003800200 */
.L_x_1390:
[----:B------:R-:W0:Y:S02]  /*4500*/  LDGDEPBAR ;  /* 0x00000000000079af */ /* 0x000e240000000000 */
.L_x_1389:
[----:B--2---:R-:W-:Y:S01]  /*4510*/  FMNMX3.FTZ R5, R38, R98, R96, !PT ;  /* 0x0000006226057276 */ /* 0x004fe20007810060 */
[----:B------:R-:W1:Y:S01]  /*4520*/  LDCU UR4, c[0x0][0x3e0] ;  /* 0x00007c00ff0477ac */ /* 0x000e620008000800 */
[----:B------:R-:W-:Y:S01]  /*4530*/  FMNMX3.FTZ R4, R3, R39, R43, !PT ;  /* 0x0000002703047276 */ /* 0x000fe2000781002b */
[----:B------:R-:W-:Y:S01]  /*4540*/  IMAD.SHL.U32 R61, R116, 0x2, RZ ;  /* 0x00000002743d7824 */ /* 0x000fe200078e00ff */
[----:B------:R-:W-:Y:S01]  /*4550*/  FMNMX3.FTZ R9, R100, R102, R106, !PT ;  /* 0x0000006664097276 */ /* 0x000fe2000781006a */
[C---:B------:R-:W-:Y:S01]  /*4560*/  VIADD R223, R216.reuse, 0x9e3779b9 ;  /* 0x9e3779b9d8df7836 */ /* 0x040fe20000000000 */
[----:B------:R-:W-:Y:S01]  /*4570*/  FMNMX3.FTZ R5, R5, R104, R54, !PT ;  /* 0x0000006805057276 */ /* 0x000fe20007810036 */
[----:B------:R-:W-:Y:S01]  /*4580*/  VIADD R29, R216, 0x3c6ef372 ;  /* 0x3c6ef372d81d7836 */ /* 0x000fe20000000000 */
        /* <DEDUP_REMOVED lines=11> */
[----:B-1----:R-:W-:Y:S01]  /*4640*/  IMAD R11, R211, UR4, R210 ;  /* 0x00000004d30b7c24 */ /* 0x002fe2000f8e02d2 */
[----:B------:R-:W-:Y:S01]  /*4650*/  FMNMX3.FTZ R4, R4, R21, R153, !PT ;  /* 0x0000001504047276 */ /* 0x000fe20007810099 */
[----:B------:R-:W1:Y:S01]  /*4660*/  LDCU UR4, c[0x0][0x45c] ;  /* 0x00008b80ff0477ac */ /* 0x000e620008000800 */
[----:B------:R-:W-:Y:S01]  /*4670*/  FMNMX3.FTZ R9, R9, R34, R176, !PT ;  /* 0x0000002209097276 */ /* 0x000fe200078100b0 */
[----:B------:R-:W-:Y:S01]  /*4680*/  IMAD.SHL.U32 R11, R11, 0x20, RZ ;  /* 0x000000200b0b7824 */ /* 0x000fe200078e00ff */
[----:B------:R-:W-:Y:S01]  /*4690*/  FMNMX3.FTZ R5, R5, R164, R172, !PT ;  /* 0x000000a405057276 */ /* 0x000fe200078100ac */
[----:B------:R-:W-:Y:S01]  /*46a0*/  VIADD R163, R217, 0xa9066899 ;  /* 0xa9066899d9a37836 */ /* 0x000fe20000000000 */
[----:B------:R-:W-:Y:S01]  /*46b0*/  FMNMX3.FTZ R4, R4, R157, R159, !PT ;  /* 0x0000009d04047276 */ /* 0x000fe2000781009f */
[----:B------:R-:W-:Y:S01]  /*46c0*/  VIADD R218, R216, 0xb54cda56 ;  /* 0xb54cda56d8da7836 */ /* 0x000fe20000000000 */
[----:B------:R-:W-:Y:S01]  /*46d0*/  FMNMX3.FTZ R9, R9, R162, R152, !PT ;  /* 0x000000a209097276 */ /* 0x000fe20007810098 */
[----:B------:R-:W-:Y:S01]  /*46e0*/  IMAD.IADD R185, R115, 0x1, R114 ;  /* 0x0000000173b97824 */ /* 0x000fe200078e0272 */
[----:B------:R-:W-:Y:S01]  /*46f0*/  FMNMX3.FTZ R5, R5, R174, R138, !PT ;  /* 0x000000ae05057276 */ /* 0x000fe2000781008a */
[----:B------:R-:W-:Y:S01]  /*4700*/  VIADD R66, R217, 0x646e171e ;  /* 0x646e171ed9427836 */ /* 0x000fe20000000000 */
[----:B------:R-:W-:Y:S01]  /*4710*/  FMNMX3.FTZ R4, R4, R161, R149, !PT ;  /* 0x000000a104047276 */ /* 0x000fe20007810095 */
[----:B------:R-:W-:Y:S01]  /*4720*/  VIADD R171, R61, 0x1 ;  /* 0x000000013dab7836 */ /* 0x000fe20000000000 */
[----:B------:R-:W-:-:S02]  /*4730*/  FMNMX3.FTZ R9, R9, R192, R145, !PT ;  /* 0x000000c009097276 */ /* 0x000fc40007810091 */
[----:B------:R-:W-:Y:S02]  /*4740*/  FMNMX3.FTZ R5, R5, R137, R142, !PT ;  /* 0x0000008905057276 */ /* 0x000fe4000781008e */
[----:B------:R-:W-:Y:S02]  /*4750*/  FMNMX3.FTZ R7, R42, R36, R92, !PT ;  /* 0x000000242a077276 */ /* 0x000fe4000781005c */
[----:B------:R-:W-:Y:S02]  /*4760*/  FMNMX3.FTZ R4, R4, R147, R148, !PT ;  /* 0x0000009304047276 */ /* 0x000fe40007810094 */
[----:B------:R-:W-:Y:S02]  /*4770*/  FMNMX3.FTZ R9, R9, R143, R144, !PT ;  /* 0x0000008f09097276 */ /* 0x000fe40007810090 */
[----:B------:R-:W-:Y:S02]  /*4780*/  FMNMX.FTZ R8, R140, R5, !PT ;  /* 0x000000058c087209 */ /* 0x000fe40007810000 */
[----:B------:R-:W-:-:S02]  /*4790*/  FMNMX3.FTZ R7, R7, R94, R52, !PT ;  /* 0x0000005e07077276 */ /* 0x000fc40007810034 */
[----:B------:R-:W-:Y:S02]  /*47a0*/  FMNMX.FTZ R5, R151, R4, !PT ;  /* 0x0000000497057209 */ /* 0x000fe40007810000 */
[----:B------:R-:W-:Y:S02]  /*47b0*/  FMNMX.FTZ R4, R146, R9, !PT ;  /* 0x0000000992047209 */ /* 0x000fe40007810000 */
[----:B------:R-:W-:Y:S01]  /*47c0*/  FMNMX3.FTZ R7, R7, R150, R62, !PT ;  /* 0x0000009607077276 */ /* 0x000fe2000781003e */
[----:B------:R-:W2:Y:S01]  /*47d0*/  SHFL.BFLY PT, R9, R8, 0x2, 0x1f ;  /* 0x0c401f0008097f89 */ /* 0x000ea200000e0000 */
[----:B------:R-:W-:Y:S02]  /*47e0*/  SHF.R.U32.HI R32, RZ, 0x5, R209 ;  /* 0x00000005ff207819 */ /* 0x000fe400000116d1 */
[----:B------:R-:W-:Y:S01]  /*47f0*/  FMNMX3.FTZ R7, R7, R154, R158, !PT ;  /* 0x0000009a07077276 */ /* 0x000fe2000781009e */
[----:B------:R-:W3:Y:S01]  /*4800*/  SHFL.BFLY PT, R133, R4, 0x2, 0x1f ;  /* 0x0c401f0004857f89 */ /* 0x000ee200000e0000 */
[----:B------:R-:W-:Y:S01]  /*4810*/  LOP3.LUT R238, R209, 0x1f, RZ, 0xc0, !PT ;  /* 0x0000001fd1ee7812 */ /* 0x000fe200078ec0ff */
[----:B------:R-:W-:Y:S01]  /*4820*/  IMAD R32, R123, 0x8, R32 ;  /* 0x000000087b207824 */ /* 0x000fe200078e0220 */
[----:B------:R-:W-:Y:S01]  /*4830*/  FMNMX3.FTZ R7, R7, R156, R170, !PT ;  /* 0x0000009c07077276 */ /* 0x000fe200078100aa */
[----:B------:R-:W4:Y:S01]  /*4840*/  SHFL.BFLY PT, R134, R5, 0x2, 0x1f ;  /* 0x0c401f0005867f89 */ /* 0x000f2200000e0000 */
[----:B------:R-:W-:Y:S01]  /*4850*/  IADD3 R238, P2, P1, R11, R118, R238 ;  /* 0x000000760bee7210 */ /* 0x000fe2000795e0ee */
[C---:B------:R-:W-:Y:S01]  /*4860*/  VIADD R30, R32.reuse, 0x4 ;  /* 0x00000004201e7836 */ /* 0x040fe20000000000 */
[----:B------:R-:W-:Y:S01]  /*4870*/  FMNMX3.FTZ R7, R7, R168, R60, !PT ;  /* 0x000000a807077276 */ /* 0x000fe2000781003c */
[----:B------:R-:W-:Y:S01]  /*4880*/  IMAD.WIDE.U32 R32, R32, -0x326172a9, RZ ;  /* 0xcd9e8d5720207825 */ /* 0x000fe200078e00ff */
[----:B------:R-:W-:-:S02]  /*4890*/  SHF.R.S32.HI R10, RZ, 0x1f, R11 ;  /* 0x0000001fff0a7819 */ /* 0x000fc4000001140b */
[----:B------:R-:W-:Y:S01]  /*48a0*/  FMNMX3.FTZ R7, R7, R58, R65, !PT ;  /* 0x0000003a07077276 */ /* 0x000fe20007810041 */
[----:B------:R-:W-:Y:S01]  /*48b0*/  IMAD.WIDE.U32 R30, R30, -0x326172a9, RZ ;  /* 0xcd9e8d571e1e7825 */ /* 0x000fe200078e00ff */
[----:B------:R-:W-:Y:S02]  /*48c0*/  IADD3.X R117, PT, PT, R10, R117, RZ, P2, P1 ;  /* 0x000000750a757210 */ /* 0x000fe400017e24ff */
[----:B------:R-:W-:Y:S01]  /*48d0*/  FMNMX.FTZ R7, R56, R7, !PT ;  /* 0x0000000738077209 */ /* 0x000fe20007810000 */
[----:B------:R-:W-:Y:S01]  /*48e0*/  IMAD.WIDE.U32 R238, R238, -0x2daee0ad, RZ ;  /* 0xd2511f53eeee7825 */ /* 0x000fe200078e00ff */
[CC--:B------:R-:W-:Y:S02]  /*48f0*/  LOP3.LUT R232, R216.reuse, R117.reuse, R31, 0x96, !PT ;  /* 0x00000075d8e87212 */ /* 0x0c0fe400078e961f */
[----:B------:R-:W-:Y:S01]  /*4900*/  LOP3.LUT R236, R216, R117, R33, 0x96, !PT ;  /* 0x00000075d8ec7212 */ /* 0x000fe200078e9621 */
[----:B------:R-:W5:Y:S01]  /*4910*/  SHFL.BFLY PT, R6, R7, 0x2, 0x1f ;  /* 0x0c401f0007067f89 */ /* 0x000f6200000e0000 */
[----:B--2---:R-:W-:Y:S01]  /*4920*/  FMNMX.FTZ R9, R8, R9, !PT ;  /* 0x0000000908097209 */ /* 0x004fe20007810000 */
[----:B------:R-:W-:Y:S01]  /*4930*/  IMAD.WIDE.U32 R232, R232, -0x2daee0ad, RZ ;  /* 0xd2511f53e8e87825 */ /* 0x000fe200078e00ff */
[----:B------:R-:W-:-:S02]  /*4940*/  LOP3.LUT R10, R217, R61, R239, 0x96, !PT ;  /* 0x0000003dd90a7212 */ /* 0x000fc400078e96ef */
[----:B---3--:R-:W-:Y:S01]  /*4950*/  FMNMX.FTZ R133, R4, R133, !PT ;  /* 0x0000008504857209 */ /* 0x008fe20007810000 */
[----:B------:R-:W2:Y:S01]  /*4960*/  SHFL.BFLY PT, R136, R9, 0x1, 0x1f ;  /* 0x0c201f0009887f89 */ /* 0x000ea200000e0000 */
[----:B------:R-:W-:Y:S01]  /*4970*/  IMAD.WIDE.U32 R236, R236, -0x2daee0ad, RZ ;  /* 0xd2511f53ecec7825 */ /* 0x000fe200078e00ff */
[----:B----4-:R-:W-:Y:S02]  /*4980*/  FMNMX.FTZ R134, R5, R134, !PT ;  /* 0x0000008605867209 */ /* 0x010fe40007810000 */
[----:B------:R-:W3:Y:S01]  /*4990*/  SHFL.BFLY PT, R4, R133, 0x1, 0x1f ;  /* 0x0c201f0085047f89 */ /* 0x000ee200000e0000 */
[----:B------:R-:W-:Y:S01]  /*49a0*/  VIADD R5, R217, 0xbb67ae85 ;  /* 0xbb67ae85d9057836 */ /* 0x000fe20000000000 */
[----:B------:R-:W-:Y:S01]  /*49b0*/  LEA R185, R185, UR5, 0x1 ;  /* 0x00000005b9b97c11 */ /* 0x000fe2000f8e08ff */
[----:B------:R-:W-:Y:S02]  /*49c0*/  IMAD.U32 R8, R221, 0x10000, RZ ;  /* 0x00010000dd087824 */ /* 0x000fe400078e00ff */
[----:B------:R-:W-:Y:S01]  /*49d0*/  IMAD.WIDE.U32 R10, R10, -0x326172a9, RZ ;  /* 0xcd9e8d570a0a7825 */ /* 0x000fe200078e00ff */
[CC--:B------:R-:W-:Y:S01]  /*49e0*/  LOP3.LUT R226, R5.reuse, R238.reuse, R233, 0x96, !PT ;  /* 0x000000ee05e27212 */ /* 0x0c0fe200078e96e9 */
[----:B------:R-:W-:Y:S01]  /*49f0*/  LDSM.16.MT88.4 R116, [R185+0x6000] ;  /* 0x00600000b974783b */ /* 0x000fe20000004200 */
[----:B------:R-:W-:Y:S01]  /*4a00*/  LOP3.LUT R234, R5, R238, R237, 0x96, !PT ;  /* 0x000000ee05ea7212 */ /* 0x000fe200078e96ed */
[----:B------:R-:W-:Y:S01]  /*4a10*/  IMAD.IADD R180, R2, 0x1, R185 ;  /* 0x0000000102b47824 */ /* 0x000fe200078e02b9 */
[----:B------:R-:W-:Y:S01]  /*4a20*/  LOP3.LUT R221, R221, 0xff0000, R8, 0xf8, !PT ;  /* 0x00ff0000dddd7812 */ /* 0x000fe200078ef808 */
[----:B------:R-:W-:Y:S01]  /*4a30*/  IMAD.WIDE.U32 R226, R226, -0x326172a9, RZ ;  /* 0xcd9e8d57e2e27825 */ /* 0x000fe200078e00ff */
[----:B------:R-:W-:-:S02]  /*4a40*/  LOP3.LUT R8, R223, R30, R11, 0x96, !PT ;  /* 0x0000001edf087212 */ /* 0x000fc400078e960b */
[----:B-----5:R-:W-:Y:S01]  /*4a50*/  FMNMX.FTZ R6, R7, R6, !PT ;  /* 0x0000000607067209 */ /* 0x020fe20007810000 */
[----:B------:R-:W-:Y:S01]  /*4a60*/  IMAD.WIDE.U32 R234, R234, -0x326172a9, RZ ;  /* 0xcd9e8d57eaea7825 */ /* 0x000fe200078e00ff */
[----:B------:R-:W-:Y:S01]  /*4a70*/  LOP3.LUT R12, R29, R10, R227, 0x96, !PT ;  /* 0x0000000a1d0c7212 */ /* 0x000fe200078e96e3 */
[----:B------:R-:W4:Y:S01]  /*4a80*/  SHFL.BFLY PT, R7, R134, 0x1, 0x1f ;  /* 0x0c201f0086077f89 */ /* 0x000f2200000e0000 */
[----:B------:R-:W-:Y:S01]  /*4a90*/  LOP3.LUT R5, R223, R32, R11, 0x96, !PT ;  /* 0x00000020df057212 */ /* 0x000fe200078e960b */
[----:B------:R-:W-:Y:S01]  /*4aa0*/  IMAD.IADD R181, R0, 0x1, R185 ;  /* 0x0000000100b57824 */ /* 0x000fe200078e02b9 */
[----:B--2---:R-:W-:Y:S01]  /*4ab0*/  FMNMX.FTZ R136, R9, R136, !PT ;  /* 0x0000008809887209 */ /* 0x004fe20007810000 */
[----:B------:R-:W-:Y:S01]  /*4ac0*/  IMAD.WIDE.U32 R8, R8, -0x2daee0ad, RZ ;  /* 0xd2511f5308087825 */ /* 0x000fe200078e00ff */
[----:B------:R-:W-:Y:S01]  /*4ad0*/  LOP3.LUT R228, R29, R10, R235, 0x96, !PT ;  /* 0x0000000a1de47212 */ /* 0x000fe200078e96eb */
[----:B------:R-:W2:Y:S01]  /*4ae0*/  SHFL.BFLY PT, R135, R6, 0x1, 0x1f ;  /* 0x0c201f0006877f89 */ /* 0x000ea200000e0000 */
[----:B---3--:R-:W-:Y:S01]  /*4af0*/  FMNMX.FTZ R133, R133, R4, !PT ;  /* 0x0000000485857209 */ /* 0x008fe20007810000 */
[----:B------:R-:W-:Y:S01]  /*4b00*/  IMAD.WIDE.U32 R12, R12, -0x2daee0ad, RZ ;  /* 0xd2511f530c0c7825 */ /* 0x000fe200078e00ff */
[----:B------:R-:W-:-:S03]  /*4b10*/  LOP3.LUT R4, R169, R232, R9, 0x96, !PT ;  /* 0x000000e8a9047212 */ /* 0x000fc600078e9609 */
[----:B-1----:R-:W-:Y:S01]  /*4b20*/  FMUL.FTZ R141, R136, UR4 ;  /* 0x00000004888d7c20 */ /* 0x002fe20008410000 */
[----:B------:R-:W1:Y:S01]  /*4b30*/  LDSM.16.MT88.4 R80, [R181+0x6000] ;  /* 0x00600000b550783b */ /* 0x000e620000004200 */
[----:B------:R-:W-:Y:S01]  /*4b40*/  IMAD.WIDE.U32 R240, R5, -0x2daee0ad, RZ ;  /* 0xd2511f5305f07825 */ /* 0x000fe200078e00ff */
[----:B------:R-:W-:-:S03]  /*4b50*/  LOP3.LUT R10, R167, R8, R13, 0x96, !PT ;  /* 0x00000008a70a7212 */ /* 0x000fc600078e960d */
[----:B------:R-:W-:Y:S01]  /*4b60*/  FMUL.FTZ R155, R133, UR4 ;  /* 0x00000004859b7c20 */ /* 0x000fe20008410000 */
[----:B------:R-:W3:Y:S01]  /*4b70*/  LDSM.16.MT88.4 R112, [R180+0x6000] ;  /* 0x00600000b470783b */ /* 0x000ee20000004200 */
[----:B------:R-:W-:Y:S01]  /*4b80*/  IMAD.WIDE.U32 R8, R4, -0x326172a9, RZ ;  /* 0xcd9e8d5704087825 */ /* 0x000fe200078e00ff */
[----:B------:R-:W-:-:S03]  /*4b90*/  LOP3.LUT R5, R169, R236, R241, 0x96, !PT ;  /* 0x000000eca9057212 */ /* 0x000fc600078e96f1 */
[----:B------:R-:W-:Y:S01]  /*4ba0*/  IMAD.WIDE.U32 R10, R10, -0x326172a9, RZ ;  /* 0xcd9e8d570a0a7825 */ /* 0x000fe200078e00ff */
[----:B------:R-:W-:-:S03]  /*4bb0*/  LOP3.LUT R4, R220, R226, R9, 0x96, !PT ;  /* 0x000000e2dc047212 */ /* 0x000fc600078e9609 */
[----:B------:R-:W-:Y:S01]  /*4bc0*/  IMAD.WIDE.U32 R230, R5, -0x326172a9, RZ ;  /* 0xcd9e8d5705e67825 */ /* 0x000fe200078e00ff */
[----:B------:R-:W-:Y:S02]  /*4bd0*/  LOP3.LUT R8, R219, R8, R11, 0x96, !PT ;  /* 0x00000008db087212 */ /* 0x000fe400078e960b */
[----:B----4-:R-:W-:Y:S01]  /*4be0*/  FMNMX.FTZ R134, R134, R7, !PT ;  /* 0x0000000786867209 */ /* 0x010fe20007810000 */
[----:B------:R-:W-:Y:S01]  /*4bf0*/  IMAD.WIDE.U32 R4, R4, -0x2daee0ad, RZ ;  /* 0xd2511f5304047825 */ /* 0x000fe200078e00ff */
[----:B------:R-:W-:Y:S02]  /*4c00*/  LOP3.LUT R11, R220, R234, R231, 0x96, !PT ;  /* 0x000000eadc0b7212 */ /* 0x000fe400078e96e7 */
[----:B------:R-:W-:Y:S01]  /*4c10*/  FSETP.NEU.FTZ.AND P1, PT, R134, -INF , PT ;  /* 0xff8000008600780b */ /* 0x000fe20003f3d000 */
[----:B------:R-:W-:-:S04]  /*4c20*/  IMAD.WIDE.U32 R8, R8, -0x2daee0ad, RZ ;  /* 0xd2511f5308087825 */ /* 0x000fc800078e00ff */
[----:B------:R-:W-:Y:S01]  /*4c30*/  FMUL.FTZ R160, R134, UR4 ;  /* 0x0000000486a07c20 */ /* 0x000fe20008410000 */
[----:B------:R-:W-:Y:S02]  /*4c40*/  LOP3.LUT R12, R165, R12, R5, 0x96, !PT ;  /* 0x0000000ca50c7212 */ /* 0x000fe400078e9605 */
[----:B--2---:R-:W-:Y:S01]  /*4c50*/  FMNMX.FTZ R135, R6, R135, !PT ;  /* 0x0000008706877209 */ /* 0x004fe20007810000 */
[----:B------:R-:W-:Y:S01]  /*4c60*/  IMAD.WIDE.U32 R228, R228, -0x2daee0ad, RZ ;  /* 0xd2511f53e4e47825 */ /* 0x000fe200078e00ff */
[----:B------:R-:W-:Y:S02]  /*4c70*/  LOP3.LUT R4, R163, R4, R9, 0x96, !PT ;  /* 0x00000004a3047212 */ /* 0x000fe400078e9609 */
[----:B------:R-:W-:Y:S01]  /*4c80*/  FSEL R160, R160, RZ, P1 ;  /* 0x000000ffa0a07208 */ /* 0x000fe20000800000 */
[----:B------:R-:W-:Y:S01]  /*4c90*/  IMAD.WIDE.U32 R12, R12, -0x326172a9, RZ ;  /* 0xcd9e8d570c0c7825 */ /* 0x000fe200078e00ff */
[----:B------:R-:W-:-:S03]  /*4ca0*/  FSETP.NEU.FTZ.AND P1, PT, R133, -INF , PT ;  /* 0xff8000008500780b */ /* 0x000fc60003f3d000 */
[----:B------:R-:W-:Y:S01]  /*4cb0*/  FMUL.FTZ R67, R135, UR4 ;  /* 0x0000000487437c20 */ /* 0x000fe20008410000 */
[----:B------:R-:W-:Y:S01]  /*4cc0*/  LOP3.LUT R240, R167, R240, R229, 0x96, !PT ;  /* 0x000000f0a7f07212 */ /* 0x000fe200078e96e5 */
[----:B------:R-:W-:Y:S01]  /*4cd0*/  IMAD.WIDE.U32 R16, R4, -0x326172a9, RZ ;  /* 0xcd9e8d5704107825 */ /* 0x000fe200078e00ff */
[----:B------:R-:W-:-:S03]  /*4ce0*/  FSEL R155, R155, RZ, P1 ;  /* 0x000000ff9b9b7208 */ /* 0x000fc60000800000 */
[--C-:B------:R-:W-:Y:S01]  /*4cf0*/  FFMA.FTZ R41, R3, UR4, -R160.reuse ;  /* 0x0000000403297c23 */ /* 0x100fe200080108a0 */
[----:B------:R-:W-:Y:S01]  /*4d00*/  FFMA.FTZ R40, R39, UR4, -R160 ;  /* 0x0000000427287c23 */ /* 0x000fe200080108a0 */
[----:B------:R-:W-:Y:S01]  /*4d10*/  IMAD.IADD R139, R0, 0x1, R180 ;  /* 0x00000001008b7824 */ /* 0x000fe200078e02b4 */
[----:B------:R-:W-:Y:S01]  /*4d20*/  LOP3.LUT R4, R218, R12, R17, 0x96, !PT ;  /* 0x0000000cda047212 */ /* 0x000fe200078e9611 */
[----:B------:R-:W-:Y:S02]  /*4d30*/  IMAD.MOV.U32 R12, RZ, RZ, R16 ;  /* 0x000000ffff0c7224 */ /* 0x000fe400078e0010 */
[--C-:B------:R-:W-:Y:S01]  /*4d40*/  FFMA.FTZ R44, R100, UR4, -R155.reuse ;  /* 0x00000004642c7c23 */ /* 0x100fe2000801089b */
[----:B------:R-:W-:Y:S01]  /*4d50*/  FFMA.FTZ R47, R102, UR4, -R155 ;  /* 0x00000004662f7c23 */ /* 0x000fe2000801089b */
[----:B------:R-:W-:Y:S01]  /*4d60*/  PRMT R6, R16, 0x7771, RZ ;  /* 0x0000777110067816 */ /* 0x000fe200000000ff */
[----:B------:R-:W-:Y:S01]  /*4d70*/  IMAD.WIDE.U32 R240, R240, -0x326172a9, RZ ;  /* 0xcd9e8d57f0f07825 */ /* 0x000fe200078e00ff */
[----:B------:R-:W-:-:S03]  /*4d80*/  LOP3.LUT R7, R12, 0xff, RZ, 0xc0, !PT ;  /* 0x000000ff0c077812 */ /* 0x000fc600078ec0ff */
[----:B------:R-:W-:Y:S01]  /*4d90*/  FFMA.FTZ R28, R35, UR4, -R160 ;  /* 0x00000004231c7c23 */ /* 0x000fe200080108a0 */
[----:B------:R-:W-:Y:S01]  /*4da0*/  MUFU.EX2 R44, R44 ;  /* 0x0000002c002c7308 */ /* 0x000fe20000000800 */
[----:B------:R-:W-:Y:S01]  /*4db0*/  SHF.R.U32.HI R0, RZ, 0x18, R4 ;  /* 0x00000018ff007819 */ /* 0x000fe20000011604 */
[----:B------:R-:W-:Y:S01]  /*4dc0*/  FFMA.FTZ R35, R106, UR4, -R155 ;  /* 0x000000046a237c23 */ /* 0x000fe2000801089b */
[----:B------:R-:W-:Y:S01]  /*4dd0*/  PRMT R6, R7, 0x5410, R6 ;  /* 0x0000541007067816 */ /* 0x000fe20000000006 */
[----:B------:R-:W2:Y:S01]  /*4de0*/  MUFU.EX2 R47, R47 ;  /* 0x0000002f002f7308 */ /* 0x000ea20000000800 */
[----:B------:R-:W-:Y:S01]  /*4df0*/  PRMT R7, R4, 0x7632, R7 ;  /* 0x0000763204077816 */ /* 0x000fe20000000007 */
[----:B------:R-:W-:Y:S01]  /*4e00*/  FFMA.FTZ R2, R108, UR4, -R155 ;  /* 0x000000046c027c23 */ /* 0x000fe2000801089b */
[----:B------:R-:W-:Y:S01]  /*4e10*/  LOP3.LUT R230, R219, R230, R241, 0x96, !PT ;  /* 0x000000e6dbe67212 */ /* 0x000fe200078e96f1 */
[----:B------:R-:W-:Y:S01]  /*4e20*/  FFMA.FTZ R3, R43, UR4, -R160 ;  /* 0x000000042b037c23 */ /* 0x000fe200080108a0 */
[----:B------:R-:W-:Y:S01]  /*4e30*/  LOP3.LUT R7, R7, 0xff, RZ, 0xc0, !PT ;  /* 0x000000ff07077812 */ /* 0x000fe200078ec0ff */
[----:B------:R-:W-:Y:S01]  /*4e40*/  MUFU.EX2 R41, R41 ;  /* 0x0000002900297308 */ /* 0x000fe20000000800 */
[----:B------:R-:W-:Y:S01]  /*4e50*/  PRMT R14, R16, 0x7773, RZ ;  /* 0x00007773100e7816 */ /* 0x000fe200000000ff */
[----:B------:R-:W-:Y:S01]  /*4e60*/  IMAD.WIDE.U32 R230, R230, -0x2daee0ad, RZ ;  /* 0xd2511f53e6e67825 */ /* 0x000fe200078e00ff */
[----:B------:R-:W-:Y:S01]  /*4e70*/  PRMT R0, R7, 0x5410, R0 ;  /* 0x0000541007007816 */ /* 0x000fe20000000000 */
[----:B------:R-:W4:Y:S01]  /*4e80*/  MUFU.EX2 R40, R40 ;  /* 0x0000002800287308 */ /* 0x000f220000000800 */
[----:B------:R-:W-:Y:S01]  /*4e90*/  PRMT R5, R16, 0x7772, RZ ;  /* 0x0000777210057816 */ /* 0x000fe200000000ff */
[----:B------:R-:W-:Y:S01]  /*4ea0*/  FFMA.FTZ R45, R37, UR4, -R160 ;  /* 0x00000004252d7c23 */ /* 0x000fe200080108a0 */
[----:B------:R-:W-:Y:S01]  /*4eb0*/  FSETP.NEU.FTZ.AND P1, PT, R136, -INF , PT ;  /* 0xff8000008800780b */ /* 0x000fe20003f3d000 */
[----:B------:R-:W-:Y:S01]  /*4ec0*/  MUFU.EX2 R35, R35 ;  /* 0x0000002300237308 */ /* 0x000fe20000000800 */
[----:B------:R-:W-:Y:S01]  /*4ed0*/  PRMT R5, R5, 0x5410, R14 ;  /* 0x0000541005057816 */ /* 0x000fe2000000000e */
[----:B------:R-:W-:Y:S01]  /*4ee0*/  IMAD.WIDE.U32 R14, R11, -0x2daee0ad, RZ ;  /* 0xd2511f530b0e7825 */ /* 0x000fe200078e00ff */
[----:B------:R-:W-:Y:S01]  /*4ef0*/  HSET2.LE.AND R101, R0, R221, PT ;  /* 0x000000dd00657233 */ /* 0x000fe20003803000 */
[----:B------:R-:W5:Y:S01]  /*4f00*/  MUFU.EX2 R2, R2 ;  /* 0x0000000200027308 */ /* 0x000f620000000800 */
[----:B--2---:R-:W-:Y:S01]  /*4f10*/  F2FP.BF16.F32.PACK_AB R0, R47, R44 ;  /* 0x0000002c2f00723e */ /* 0x004fe200000010ff */
[----:B------:R-:W-:Y:S01]  /*4f20*/  FFMA.FTZ R37, R27, UR4, -R160 ;  /* 0x000000041b257c23 */ /* 0x000fe200080108a0 */
[----:B------:R-:W-:Y:S01]  /*4f30*/  LOP3.LUT R9, R4, 0xffff, RZ, 0xc0, !PT ;  /* 0x0000ffff04097812 */ /* 0x000fe200078ec0ff */
[----:B------:R-:W-:Y:S01]  /*4f40*/  MUFU.EX2 R3, R3 ;  /* 0x0000000300037308 */ /* 0x000fe20000000800 */
[----:B------:R-:W-:Y:S01]  /*4f50*/  FSEL R141, R141, RZ, P1 ;  /* 0x000000ff8d8d7208 */ /* 0x000fe20000800000 */
[----:B------:R-:W-:Y:S01]  /*4f60*/  FFMA.FTZ R55, R26, UR4, -R155 ;  /* 0x000000041a377c23 */ /* 0x000fe2000801089b */
[----:B------:R-:W-:Y:S01]  /*4f70*/  LOP3.LUT R101, R0, R101, RZ, 0xc0, !PT ;  /* 0x0000006500657212 */ /* 0x000fe200078ec0ff */
[----:B------:R-:W2:Y:S01]  /*4f80*/  MUFU.EX2 R28, R28 ;  /* 0x0000001c001c7308 */ /* 0x000ea20000000800 */
[----:B------:R-:W-:Y:S01]  /*4f90*/  LOP3.LUT R228, R165, R228, R15, 0x96, !PT ;  /* 0x000000e4a5e47212 */ /* 0x000fe200078e960f */
[--C-:B------:R-:W-:Y:S01]  /*4fa0*/  FFMA.FTZ R51, R96, UR4, -R141.reuse ;  /* 0x0000000460337c23 */ /* 0x100fe2000801088d */
[----:B------:R-:W-:Y:S01]  /*4fb0*/  FSETP.NEU.FTZ.AND P1, PT, R135, -INF , PT ;  /* 0xff8000008700780b */ /* 0x000fe20003f3d000 */
[----:B------:R-:W-:Y:S01]  /*4fc0*/  FFMA.FTZ R53, R38, UR4, -R141 ;  /* 0x0000000426357c23 */ /* 0x000fe2000801088d */
[----:B------:R-:W-:Y:S01]  /*4fd0*/  LOP3.LUT R0, R163, R14, R231, 0x96, !PT ;  /* 0x0000000ea3007212 */ /* 0x000fe200078e96e7 */
[----:B------:R-:W-:Y:S01]  /*4fe0*/  IMAD.WIDE.U32 R228, R228, -0x326172a9, RZ ;  /* 0xcd9e8d57e4e47825 */ /* 0x000fe200078e00ff */
[----:B------:R-:W-:-:S03]  /*4ff0*/  LOP3.LUT R100, R4, 0xff, RZ, 0xc0, !PT ;  /* 0x000000ff04647812 */ /* 0x000fc600078ec0ff */
[----:B------:R-:W-:Y:S01]  /*5000*/  FFMA.FTZ R38, R104, UR4, -R141 ;  /* 0x0000000468267c23 */ /* 0x000fe2000801088d */
[----:B------:R-:W-:Y:S01]  /*5010*/  SHF.R.U32.HI R9, RZ, 0x8, R9 ;  /* 0x00000008ff097819 */ /* 0x000fe20000011609 */
[----:B------:R-:W-:Y:S01]  /*5020*/  IMAD.WIDE.U32 R16, R0, -0x326172a9, RZ ;  /* 0xcd9e8d5700107825 */ /* 0x000fe200078e00ff */
[----:B------:R-:W-:-:S03]  /*5030*/  FSEL R67, R67, RZ, P1 ;  /* 0x000000ff43437208 */ /* 0x000fc60000800000 */
[----:B------:R-:W-:Y:S01]  /*5040*/  FFMA.FTZ R48, R98, UR4, -R141 ;  /* 0x0000000462307c23 */ /* 0x000fe2000801088d */
[----:B------:R-:W-:Y:S01]  /*5050*/  PRMT R100, R100, 0x5410, R9 ;  /* 0x0000541064647816 */ /* 0x000fe20000000009 */
[----:B------:R-:W-:Y:S01]  /*5060*/  IMAD.MOV.U32 R14, RZ, RZ, R16 ;  /* 0x000000ffff0e7224 */ /* 0x000fe200078e0010 */
[----:B------:R-:W-:Y:S01]  /*5070*/  LOP3.LUT R12, R5, 0xff00ff, RZ, 0xc0, !PT ;  /* 0x00ff00ff050c7812 */ /* 0x000fe200078ec0ff */
[----:B------:R-:W-:Y:S01]  /*5080*/  FFMA.FTZ R46, R36, UR4, -R67 ;  /* 0x00000004242e7c23 */ /* 0x000fe20008010843 */
[----:B------:R-:W-:Y:S01]  /*5090*/  LOP3.LUT R0, R218, R228, R17, 0x96, !PT ;  /* 0x000000e4da007212 */ /* 0x000fe200078e9611 */
[--C-:B------:R-:W-:Y:S01]  /*50a0*/  FFMA.FTZ R39, R92, UR4, -R67.reuse ;  /* 0x000000045c277c23 */ /* 0x100fe20008010843 */
[--C-:B------:R-:W-:Y:S01]  /*50b0*/  HSET2.LE.AND R100, R100, R221.reuse, PT ;  /* 0x000000dd64647233 */ /* 0x100fe20003803000 */
[--C-:B------:R-:W-:Y:S01]  /*50c0*/  FFMA.FTZ R36, R94, UR4, -R67.reuse ;  /* 0x000000045e247c23 */ /* 0x100fe20008010843 */
[----:B----4-:R-:W-:Y:S01]  /*50d0*/  F2FP.BF16.F32.PACK_AB R9, R40, R41 ;  /* 0x000000292809723e */ /* 0x010fe200000010ff */
[----:B------:R-:W-:Y:S01]  /*50e0*/  FFMA.FTZ R49, R42, UR4, -R67 ;  /* 0x000000042a317c23 */ /* 0x000fe20008010843 */
[--C-:B------:R-:W-:Y:S01]  /*50f0*/  HSET2.LE.AND R5, R6, R221.reuse, PT ;  /* 0x000000dd06057233 */ /* 0x100fe20003803000 */
[----:B------:R-:W-:Y:S01]  /*5100*/  MUFU.EX2 R39, R39 ;  /* 0x0000002700277308 */ /* 0x000fe20000000800 */
[--C-:B------:R-:W-:Y:S01]  /*5110*/  HSET2.LE.AND R103, R12, R221.reuse, PT ;  /* 0x000000dd0c677233 */ /* 0x100fe20003803000 */
[----:B------:R-:W-:Y:S01]  /*5120*/  VIADD R228, R216, 0x1715609d ;  /* 0x1715609dd8e47836 */ /* 0x000fe20000000000 */
[----:B-----5:R-:W-:Y:S01]  /*5130*/  F2FP.BF16.F32.PACK_AB R4, R2, R35 ;  /* 0x000000230204723e */ /* 0x020fe200000010ff */
[----:B------:R-:W4:Y:S01]  /*5140*/  MUFU.EX2 R36, R36 ;  /* 0x0000002400247308 */ /* 0x000f220000000800 */
[----:B------:R-:W-:Y:S01]  /*5150*/  LOP3.LUT R96, R0, 0xffff, RZ, 0xc0, !PT ;  /* 0x0000ffff00607812 */ /* 0x000fe200078ec0ff */
[--C-:B------:R-:W-:Y:S01]  /*5160*/  FFMA.FTZ R50, R24, UR4, -R155.reuse ;  /* 0x0000000418327c23 */ /* 0x100fe2000801089b */
[----:B--2---:R-:W-:Y:S01]  /*5170*/  F2FP.BF16.F32.PACK_AB R102, R28, R3 ;  /* 0x000000031c66723e */ /* 0x004fe200000010ff */
[----:B------:R-:W-:Y:S01]  /*5180*/  MUFU.EX2 R51, R51 ;  /* 0x0000003300337308 */ /* 0x000fe20000000800 */
[----:B------:R-:W-:Y:S01]  /*5190*/  LOP3.LUT R100, R9, R100, RZ, 0xc0, !PT ;  /* 0x0000006409647212 */ /* 0x000fe200078ec0ff */
[----:B------:R-:W-:Y:S01]  /*51a0*/  FFMA.FTZ R42, R25, UR4, -R160 ;  /* 0x00000004192a7c23 */ /* 0x000fe200080108a0 */
[C---:B------:R-:W-:Y:S01]  /*51b0*/  PRMT R9, R16.reuse, 0x7773, RZ ;  /* 0x0000777310097816 */ /* 0x040fe200000000ff */
[----:B------:R-:W2:Y:S01]  /*51c0*/  MUFU.EX2 R38, R38 ;  /* 0x0000002600267308 */ /* 0x000ea20000000800 */
[----:B------:R-:W-:Y:S01]  /*51d0*/  PRMT R12, R16, 0x7772, RZ ;  /* 0x00007772100c7816 */ /* 0x000fe200000000ff */
[--C-:B------:R-:W-:Y:S01]  /*51e0*/  FFMA.FTZ R43, R22, UR4, -R155.reuse ;  /* 0x00000004162b7c23 */ /* 0x100fe2000801089b */
[----:B------:R-:W-:Y:S01]  /*51f0*/  LOP3.LUT R11, R0, 0xff, RZ, 0xc0, !PT ;  /* 0x000000ff000b7812 */ /* 0x000fe200078ec0ff */
[----:B------:R-:W-:Y:S01]  /*5200*/  MUFU.EX2 R49, R49 ;  /* 0x0000003100317308 */ /* 0x000fe20000000800 */
[----:B------:R-:W-:Y:S01]  /*5210*/  SHF.R.U32.HI R96, RZ, 0x8, R96 ;  /* 0x00000008ff607819 */ /* 0x000fe20000011660 */
[----:B------:R-:W-:Y:S01]  /*5220*/  FFMA.FTZ R34, R34, UR4, -R155 ;  /* 0x0000000422227c23 */ /* 0x000fe2000801089b */
[----:B------:R-:W-:Y:S01]  /*5230*/  LOP3.LUT R102, R102, R5, RZ, 0xc0, !PT ;  /* 0x0000000566667212 */ /* 0x000fe200078ec0ff */
[----:B------:R-:W5:Y:S01]  /*5240*/  MUFU.EX2 R46, R46 ;  /* 0x0000002e002e7308 */ /* 0x000f620000000800 */
[----:B------:R-:W-:Y:S01]  /*5250*/  LOP3.LUT R103, R4, R103, RZ, 0xc0, !PT ;  /* 0x0000006704677212 */ /* 0x000fe200078ec0ff */
[----:B------:R-:W-:Y:S01]  /*5260*/  FFMA.FTZ R62, R62, UR4, -R67 ;  /* 0x000000043e3e7c23 */ /* 0x000fe20008010843 */
[----:B------:R-:W5:Y:S01]  /*5270*/  LDSM.16.MT88.4 R4, [R139+0x6000] ;  /* 0x006000008b04783b */ /* 0x000f620000004200 */
[----:B------:R-:W-:Y:S01]  /*5280*/  PRMT R12, R12, 0x5410, R9 ;  /* 0x000054100c0c7816 */ /* 0x000fe20000000009 */
[----:B------:R-:W-:Y:S01]  /*5290*/  MUFU.EX2 R53, R53 ;  /* 0x0000003500357308 */ /* 0x000fe20000000800 */
[----:B------:R-:W-:Y:S01]  /*52a0*/  PRMT R96, R11, 0x5410, R96 ;  /* 0x000054100b607816 */ /* 0x000fe20000000060 */
[----:B------:R-:W-:Y:S01]  /*52b0*/  FFMA.FTZ R175, R154, UR4, -R67 ;  /* 0x000000049aaf7c23 */ /* 0x000fe20008010843 */
[----:B------:R-:W-:Y:S01]  /*52c0*/  PRMT R11, R0, 0x7632, R11 ;  /* 0x00007632000b7816 */ /* 0x000fe2000000000b */
[----:B------:R-:W5:Y:S01]  /*52d0*/  MUFU.EX2 R48, R48 ;  /* 0x0000003000307308 */ /* 0x000f620000000800 */
[----:B------:R-:W-:Y:S01]  /*52e0*/  LOP3.LUT R12, R12, 0xff00ff, RZ, 0xc0, !PT ;  /* 0x00ff00ff0c0c7812 */ /* 0x000fe200078ec0ff */
[C---:B------:R-:W-:Y:S01]  /*52f0*/  HMMA.16816.F32.BF16 R124, R100.reuse, R116, RZ ;  /* 0x00000074647c723c */ /* 0x040fe200000418ff */
[----:B------:R-:W-:Y:S01]  /*5300*/  PRMT R98, R16, 0x7771, RZ ;  /* 0x0000777110627816 */ /* 0x000fe200000000ff */
[----:B------:R-:W-:Y:S01]  /*5310*/  MUFU.EX2 R37, R37 ;  /* 0x0000002500257308 */ /* 0x000fe20000000800 */
[----:B------:R-:W-:Y:S01]  /*5320*/  LOP3.LUT R15, R14, 0xff, RZ, 0xc0, !PT ;  /* 0x000000ff0e0f7812 */ /* 0x000fe200078ec0ff */
[----:B------:R-:W-:Y:S01]  /*5330*/  LDSM.16.MT88.4 R16, [R181+0x6800] ;  /* 0x00680000b510783b */ /* 0x000fe20000004200 */
[----:B------:R-:W-:Y:S01]  /*5340*/  SHF.R.U32.HI R0, RZ, 0x18, R0 ;  /* 0x00000018ff007819 */ /* 0x000fe20000011600 */
[----:B------:R-:W-:Y:S01]  /*5350*/  MUFU.EX2 R55, R55 ;  /* 0x0000003700377308 */ /* 0x000fe20000000800 */
[----:B------:R-:W-:Y:S01]  /*5360*/  LOP3.LUT R11, R11, 0xff, RZ, 0xc0, !PT ;  /* 0x000000ff0b0b7812 */ /* 0x000fe200078ec0ff */
[C---:B-1----:R-:W-:Y:S01]  /*5370*/  HMMA.16816.F32.BF16 R72, R100.reuse, R80, RZ ;  /* 0x000000506448723c */ /* 0x042fe200000418ff */
[----:B------:R-:W-:Y:S01]  /*5380*/  PRMT R98, R15, 0x5410, R98 ;  /* 0x000054100f627816 */ /* 0x000fe20000000062 */
[----:B------:R-:W-:Y:S01]  /*5390*/  MUFU.EX2 R50, R50 ;  /* 0x0000003200327308 */ /* 0x000fe20000000800 */
[--C-:B------:R-:W-:Y:S01]  /*53a0*/  HSET2.LE.AND R99, R12, R221.reuse, PT ;  /* 0x000000dd0c637233 */ /* 0x100fe20003803000 */
[--C-:B------:R-:W-:Y:S01]  /*53b0*/  FFMA.FTZ R59, R54, UR4, -R141.reuse ;  /* 0x00000004363b7c23 */ /* 0x100fe2000801088d */
[----:B----4-:R-:W-:Y:S01]  /*53c0*/  F2FP.BF16.F32.PACK_AB R12, R36, R39 ;  /* 0x00000027240c723e */ /* 0x010fe200000010ff */
[----:B------:R-:W-:Y:S01]  /*53d0*/  MUFU.EX2 R45, R45 ;  /* 0x0000002d002d7308 */ /* 0x000fe20000000800 */
[----:B------:R-:W-:Y:S01]  /*53e0*/  PRMT R0, R11, 0x5410, R0 ;  /* 0x000054100b007816 */ /* 0x000fe20000000000 */
[C---:B---3--:R-:W-:Y:S01]  /*53f0*/  HMMA.16816.F32.BF16 R88, R100.reuse, R112, RZ ;  /* 0x000000706458723c */ /* 0x048fe200000418ff */
[--C-:B------:R-:W-:Y:S01]  /*5400*/  HSET2.LE.AND R98, R98, R221.reuse, PT ;  /* 0x000000dd62627233 */ /* 0x100fe20003803000 */
[----:B------:R-:W-:Y:S01]  /*5410*/  MUFU.EX2 R42, R42 ;  /* 0x0000002a002a7308 */ /* 0x000fe20000000800 */
[----:B------:R-:W-:Y:S01]  /*5420*/  LOP3.LUT R99, R12, R99, RZ, 0xc0, !PT ;  /* 0x000000630c637212 */ /* 0x000fe200078ec0ff */
[----:B------:R-:W-:Y:S01]  /*5430*/  FFMA.FTZ R54, R178, UR4, -R141 ;  /* 0x00000004b2367c23 */ /* 0x000fe2000801088d */
[----:B--2---:R-:W-:Y:S01]  /*5440*/  F2FP.BF16.F32.PACK_AB R9, R38, R51 ;  /* 0x000000332609723e */ /* 0x004fe200000010ff */
[----:B------:R-:W-:Y:S01]  /*5450*/  MUFU.EX2 R43, R43 ;  /* 0x0000002b002b7308 */ /* 0x000fe20000000800 */
[----:B------:R-:W-:Y:S01]  /*5460*/  LOP3.LUT R12, R228, R10, R13, 0x96, !PT ;  /* 0x0000000ae40c7212 */ /* 0x000fe200078e960d */
[----:B------:R-:W-:Y:S01]  /*5470*/  HMMA.16816.F32.BF16 R120, R100, R118, RZ ;  /* 0x000000766478723c */ /* 0x000fe200000418ff */
[----:B------:R-:W-:Y:S01]  /*5480*/  HSET2.LE.AND R97, R0, R221, PT ;  /* 0x000000dd00617233 */ /* 0x000fe20003803000 */
[----:B------:R-:W-:Y:S01]  /*5490*/  MUFU.EX2 R34, R34 ;  /* 0x0000002200227308 */ /* 0x000fe20000000800 */
[----:B-----5:R-:W-:Y:S01]  /*54a0*/  F2FP.BF16.F32.PACK_AB R0, R46, R49 ;  /* 0x000000312e00723e */ /* 0x020fe200000010ff */
[----:B------:R-:W-:Y:S01]  /*54b0*/  IMAD.WIDE.U32 R12, R12, -0x2daee0ad, RZ ;  /* 0xd2511f530c0c7825 */ /* 0x000fe200078e00ff */
[----:B------:R-:W-:-:S03]  /*54c0*/  LOP3.LUT R98, R9, R98, RZ, 0xc0, !PT ;  /* 0x0000006209627212 */ /* 0x000fc600078ec0ff */
[----:B------:R-:W-:Y:S01]  /*54d0*/  FFMA.FTZ R57, R222, UR4, -R141 ;  /* 0x00000004de397c23 */ /* 0x000fe2000801088d */
[--C-:B------:R-:W-:Y:S01]  /*54e0*/  HSET2.LE.AND R96, R96, R221.reuse, PT ;  /* 0x000000dd60607233 */ /* 0x100fe20003803000 */
[----:B------:R-:W-:Y:S01]  /*54f0*/  IMAD.MOV.U32 R10, RZ, RZ, R12 ;  /* 0x000000ffff0a7224 */ /* 0x000fe200078e000c */
[----:B------:R-:W-:Y:S01]  /*5500*/  F2FP.BF16.F32.PACK_AB R9, R48, R53 ;  /* 0x000000353009723e */ /* 0x000fe200000010ff */
[C---:B------:R-:W-:Y:S01]  /*5510*/  HMMA.16816.F32.BF16 R76, R100.reuse, R82, RZ ;  /* 0x00000052644c723c */ /* 0x040fe200000418ff */
[----:B------:R-:W-:Y:S01]  /*5520*/  LOP3.LUT R97, R0, R97, RZ, 0xc0, !PT ;  /* 0x0000006100617212 */ /* 0x000fe200078ec0ff */
[----:B------:R-:W-:Y:S01]  /*5530*/  FFMA.FTZ R0, R21, UR4, -R160 ;  /* 0x0000000415007c23 */ /* 0x000fe200080108a0 */
[----:B------:R-:W-:Y:S01]  /*5540*/  LOP3.LUT R96, R9, R96, RZ, 0xc0, !PT ;  /* 0x0000006009607212 */ /* 0x000fe200078ec0ff */
[----:B------:R-:W1:Y:S01]  /*5550*/  LDSM.16.MT88.4 R20, [R185+0x6800] ;  /* 0x00680000b914783b */ /* 0x000e620000004200 */
[----:B------:R-:W-:Y:S01]  /*5560*/  LOP3.LUT R9, R66, R8, R13, 0x96, !PT ;  /* 0x0000000842097212 */ /* 0x000fe200078e960d */
[----:B------:R-:W-:Y:S01]  /*5570*/  FFMA.FTZ R224, R224, UR4, -R141 ;  /* 0x00000004e0e07c23 */ /* 0x000fe2000801088d */
[C---:B------:R-:W-:Y:S01]  /*5580*/  PRMT R13, R12.reuse, 0x7773, RZ ;  /* 0x000077730c0d7816 */ /* 0x040fe200000000ff */
[----:B------:R-:W2:Y:S01]  /*5590*/  MUFU.EX2 R0, R0 ;  /* 0x0000000000007308 */ /* 0x000ea20000000800 */
[C---:B------:R-:W-:Y:S01]  /*55a0*/  PRMT R8, R12.reuse, 0x7772, RZ ;  /* 0x000077720c087816 */ /* 0x040fe200000000ff */
[----:B------:R-:W-:Y:S01]  /*55b0*/  HMMA.16816.F32.BF16 R92, R100, R114, RZ ;  /* 0x00000072645c723c */ /* 0x000fe200000418ff */
[----:B------:R-:W-:Y:S01]  /*55c0*/  PRMT R64, R12, 0x7771, RZ ;  /* 0x000077710c407816 */ /* 0x000fe200000000ff */
[----:B------:R-:W-:Y:S01]  /*55d0*/  MUFU.EX2 R62, R62 ;  /* 0x0000003e003e7308 */ /* 0x000fe20000000800 */
[----:B------:R-:W-:Y:S01]  /*55e0*/  LOP3.LUT R11, R10, 0xff, RZ, 0xc0, !PT ;  /* 0x000000ff0a0b7812 */ /* 0x000fe200078ec0ff */
[----:B------:R-:W-:Y:S01]  /*55f0*/  FFMA.FTZ R63, R52, UR4, -R67 ;  /* 0x00000004343f7c23 */ /* 0x000fe20008010843 */
[----:B------:R-:W-:Y:S01]  /*5600*/  PRMT R8, R8, 0x5410, R13 ;  /* 0x0000541008087816 */ /* 0x000fe2000000000d */
[----:B------:R-:W3:Y:S01]  /*5610*/  MUFU.EX2 R61, R175 ;  /* 0x000000af003d7308 */ /* 0x000ee20000000800 */
[C---:B------:R-:W-:Y:S01]  /*5620*/  LOP3.LUT R10, R9.reuse, 0xffff, RZ, 0xc0, !PT ;  /* 0x0000ffff090a7812 */ /* 0x040fe200078ec0ff */
[C---:B------:R-:W-:Y:S01]  /*5630*/  HMMA.16816.F32.BF16 R128, R96.reuse, R116, RZ ;  /* 0x000000746080723c */ /* 0x040fe200000418ff */
[----:B------:R-:W-:Y:S01]  /*5640*/  PRMT R12, R9, 0x7632, R12 ;  /* 0x00007632090c7816 */ /* 0x000fe2000000000c */
[----:B------:R-:W-:Y:S01]  /*5650*/  MUFU.EX2 R57, R57 ;  /* 0x0000003900397308 */ /* 0x000fe20000000800 */
[----:B------:R-:W-:Y:S01]  /*5660*/  PRMT R64, R11, 0x5410, R64 ;  /* 0x000054100b407816 */ /* 0x000fe20000000040 */
[----:B------:R-:W-:Y:S01]  /*5670*/  FFMA.FTZ R162, R162, UR4, -R155 ;  /* 0x00000004a2a27c23 */ /* 0x000fe2000801089b */
[----:B------:R-:W-:Y:S01]  /*5680*/  LOP3.LUT R11, R9, 0xff, RZ, 0xc0, !PT ;  /* 0x000000ff090b7812 */ /* 0x000fe200078ec0ff */
[----:B------:R-:W4:Y:S01]  /*5690*/  MUFU.EX2 R52, R224 ;  /* 0x000000e000347308 */ /* 0x000f220000000800 */
[----:B------:R-:W-:Y:S01]  /*56a0*/  SHF.R.U32.HI R242, RZ, 0x18, R9 ;  /* 0x00000018fff27819 */ /* 0x000fe20000011609 */
[C---:B------:R-:W-:Y:S01]  /*56b0*/  HMMA.16816.F32.BF16 R68, R96.reuse, R80, RZ ;  /* 0x000000506044723c */ /* 0x040fe200000418ff */
[----:B------:R-:W-:Y:S01]  /*56c0*/  LOP3.LUT R108, R8, 0xff00ff, RZ, 0xc0, !PT ;  /* 0x00ff00ff086c7812 */ /* 0x000fe200078ec0ff */
[----:B------:R-:W-:Y:S01]  /*56d0*/  MUFU.EX2 R59, R59 ;  /* 0x0000003b003b7308 */ /* 0x000fe20000000800 */
[----:B------:R-:W-:Y:S01]  /*56e0*/  SHF.R.U32.HI R10, RZ, 0x8, R10 ;  /* 0x00000008ff0a7819 */ /* 0x000fe2000001160a */
[----:B------:R-:W-:Y:S01]  /*56f0*/  FFMA.FTZ R172, R172, UR4, -R141 ;  /* 0x00000004acac7c23 */ /* 0x000fe2000801088d */
[----:B------:R-:W-:Y:S01]  /*5700*/  LOP3.LUT R9, R12, 0xff, RZ, 0xc0, !PT ;  /* 0x000000ff0c097812 */ /* 0x000fe200078ec0ff */
[----:B------:R-:W5:Y:S01]  /*5710*/  MUFU.EX2 R54, R54 ;  /* 0x0000003600367308 */ /* 0x000f620000000800 */
[--C-:B------:R-:W-:Y:S01]  /*5720*/  HSET2.LE.AND R27, R108, R221.reuse, PT ;  /* 0x000000dd6c1b7233 */ /* 0x100fe20003803000 */
[----:B------:R-:W-:Y:S01]  /*5730*/  HMMA.16816.F32.BF16 R84, R96, R112, RZ ;  /* 0x000000706054723c */ /* 0x000fe200000418ff */
[----:B------:R-:W-:Y:S01]  /*5740*/  PRMT R24, R11, 0x5410, R10 ;  /* 0x000054100b187816 */ /* 0x000fe2000000000a */
[----:B------:R-:W3:Y:S01]  /*5750*/  LDSM.16.MT88.4 R12, [R180+0x6800] ;  /* 0x00680000b40c783b */ /* 0x000ee20000004200 */
[----:B------:R-:W-:Y:S01]  /*5760*/  PRMT R242, R9, 0x5410, R242 ;  /* 0x0000541009f27816 */ /* 0x000fe200000000f2 */
[----:B------:R-:W-:Y:S01]  /*5770*/  MUFU.EX2 R63, R63 ;  /* 0x0000003f003f7308 */ /* 0x000fe20000000800 */
[--C-:B------:R-:W-:Y:S01]  /*5780*/  HSET2.LE.AND R26, R64, R221.reuse, PT ;  /* 0x000000dd401a7233 */ /* 0x100fe20003803000 */
[----:B------:R-:W4:Y:S01]  /*5790*/  LDSM.16.MT88.4 R8, [R139+0x6800] ;  /* 0x006800008b08783b */ /* 0x000f220000004200 */
[----:B--2---:R-:W-:Y:S01]  /*57a0*/  F2FP.BF16.F32.PACK_AB R25, R0, R37 ;  /* 0x000000250019723e */ /* 0x004fe200000010ff */
[----:B------:R-:W-:Y:S01]  /*57b0*/  HMMA.16816.F32.BF16 R104, R100, R4, RZ ;  /* 0x000000046468723c */ /* 0x000fe200000418ff */
[--C-:B------:R-:W-:Y:S01]  /*57c0*/  HSET2.LE.AND R24, R24, R221.reuse, PT ;  /* 0x000000dd18187233 */ /* 0x100fe20003803000 */
[----:B------:R-:W-:Y:S01]  /*57d0*/  MUFU.EX2 R162, R162 ;  /* 0x000000a200a27308 */ /* 0x000fe20000000800 */
[----:B------:R-:W-:Y:S01]  /*57e0*/  LOP3.LUT R26, R25, R26, RZ, 0xc0, !PT ;  /* 0x0000001a191a7212 */ /* 0x000fe200078ec0ff */
[----:B------:R-:W-:Y:S01]  /*57f0*/  FFMA.FTZ R156, R156, UR4, -R67 ;  /* 0x000000049c9c7c23 */ /* 0x000fe20008010843 */
[----:B------:R-:W-:Y:S01]  /*5800*/  HSET2.LE.AND R25, R242, R221, PT ;  /* 0x000000ddf2197233 */ /* 0x000fe20003803000 */
[----:B------:R-:W-:Y:S01]  /*5810*/  FFMA.FTZ R145, R145, UR4, -R155 ;  /* 0x0000000491917c23 */ /* 0x000fe2000801089b */
[----:B------:R-:W-:Y:S01]  /*5820*/  F2FP.BF16.F32.PACK_AB R64, R34, R43 ;  /* 0x0000002b2240723e */ /* 0x000fe200000010ff */
[C---:B------:R-:W-:Y:S01]  /*5830*/  HMMA.16816.F32.BF16 R116, R96.reuse, R118, RZ ;  /* 0x000000766074723c */ /* 0x040fe200000418ff */
[----:B------:R-:W-:Y:S01]  /*5840*/  FADD.FTZ R48, R53, R48 ;  /* 0x0000003035307221 */ /* 0x000fe20000010000 */
[----:B------:R-:W-:Y:S01]  /*5850*/  MUFU.EX2 R156, R156 ;  /* 0x0000009c009c7308 */ /* 0x000fe20000000800 */
[----:B------:R-:W-:Y:S01]  /*5860*/  LOP3.LUT R27, R64, R27, RZ, 0xc0, !PT ;  /* 0x0000001b401b7212 */ /* 0x000fe200078ec0ff */
[----:B------:R-:W-:Y:S01]  /*5870*/  FFMA.FTZ R64, R150, UR4, -R67 ;  /* 0x0000000496407c23 */ /* 0x000fe20008010843 */
[----:B------:R-:W-:Y:S01]  /*5880*/  FADD.FTZ R46, R49, R46 ;  /* 0x0000002e312e7221 */ /* 0x000fe20000010000 */
[----:B------:R-:W-:Y:S01]  /*5890*/  FADD.FTZ R40, R41, R40 ;  /* 0x0000002829287221 */ /* 0x000fe20000010000 */
[----:B------:R-:W-:Y:S01]  /*58a0*/  FADD.FTZ R44, R44, R47 ;  /* 0x0000002f2c2c7221 */ /* 0x000fe20000010000 */
[C---:B------:R-:W-:Y:S01]  /*58b0*/  HMMA.16816.F32.BF16 R80, R96.reuse, R82, RZ ;  /* 0x000000526050723c */ /* 0x040fe200000418ff */
[----:B------:R-:W-:Y:S01]  /*58c0*/  FADD.FTZ R51, R51, R48 ;  /* 0x0000003033337221 */ /* 0x000fe20000010000 */
[----:B------:R-:W2:Y:S01]  /*58d0*/  MUFU.EX2 R64, R64 ;  /* 0x0000004000407308 */ /* 0x000ea20000000800 */
[----:B------:R-:W-:Y:S01]  /*58e0*/  FADD.FTZ R39, R39, R46 ;  /* 0x0000002e27277221 */ /* 0x000fe20000010000 */
[----:B------:R-:W-:Y:S01]  /*58f0*/  FADD.FTZ R3, R3, R40 ;  /* 0x0000002803037221 */ /* 0x000fe20000010000 */
[----:B------:R-:W-:Y:S01]  /*5900*/  FADD.FTZ R35, R35, R44 ;  /* 0x0000002c23237221 */ /* 0x000fe20000010000 */
[----:B------:R-:W-:Y:S01]  /*5910*/  FADD.FTZ R38, R38, R51 ;  /* 0x0000003326267221 */ /* 0x000fe20000010000 */
[----:B------:R-:W-:Y:S01]  /*5920*/  FADD.FTZ R36, R36, R39 ;  /* 0x0000002724247221 */ /* 0x000fe20000010000 */
[----:B------:R-:W-:Y:S01]  /*5930*/  HMMA.16816.F32.BF16 R112, R96, R114, RZ ;  /* 0x000000726070723c */ /* 0x000fe200000418ff */
[----:B------:R-:W-:Y:S01]  /*5940*/  FADD.FTZ R28, R28, R3 ;  /* 0x000000031c1c7221 */ /* 0x000fe20000010000 */
[----:B------:R-:W-:Y:S01]  /*5950*/  FADD.FTZ R2, R2, R35 ;  /* 0x0000002302027221 */ /* 0x000fe20000010000 */
[----:B------:R-:W-:-:S05]  /*5960*/  FFMA.FTZ R144, R144, UR4, -R155 ;  /* 0x0000000490907c23 */ /* 0x000fca000801089b */
[----:B------:R-:W-:Y:S01]  /*5970*/  HMMA.16816.F32.BF16 R108, R96, R4, RZ ;  /* 0x00000004606c723c */ /* 0x000fe200000418ff */
[----:B------:R-:W-:Y:S01]  /*5980*/  F2FP.BF16.F32.PACK_AB R4, R50, R55 ;  /* 0x000000373204723e */ /* 0x000fe200000010ff */
[----:B------:R-:W-:Y:S01]  /*5990*/  FADD.FTZ R55, R55, R2 ;  /* 0x0000000237377221 */ /* 0x000fe20000010000 */
[----:B------:R-:W-:Y:S01]  /*59a0*/  F2FP.BF16.F32.PACK_AB R5, R42, R45 ;  /* 0x0000002d2a05723e */ /* 0x000fe200000010ff */
[----:B------:R-:W-:Y:S01]  /*59b0*/  FADD.FTZ R45, R45, R28 ;  /* 0x0000001c2d2d7221 */ /* 0x000fe20000010000 */
[----:B------:R-:W-:Y:S01]  /*59c0*/  LOP3.LUT R25, R4, R25, RZ, 0xc0, !PT ;  /* 0x0000001904197212 */ /* 0x000fe200078ec0ff */
[----:B------:R-:W-:Y:S01]  /*59d0*/  FADD.FTZ R50, R50, R55 ;  /* 0x0000003732327221 */ /* 0x000fe20000010000 */
[----:B------:R-:W-:Y:S01]  /*59e0*/  LOP3.LUT R24, R5, R24, RZ, 0xc0, !PT ;  /* 0x0000001805187212 */ /* 0x000fe200078ec0ff */
[----:B------:R-:W-:Y:S01]  /*59f0*/  HMMA.16816.F32.BF16 R100, R100, R6, RZ ;  /* 0x000000066464723c */ /* 0x000fe200000418ff */
[----:B------:R-:W-:Y:S01]  /*5a00*/  FADD.FTZ R42, R42, R45 ;  /* 0x0000002d2a2a7221 */ /* 0x000fe20000010000 */
[----:B------:R-:W-:Y:S01]  /*5a10*/  FADD.FTZ R43, R43, R50 ;  /* 0x000000322b2b7221 */ /* 0x000fe20000010000 */
[----:B------:R-:W-:Y:S02]  /*5a20*/  MUFU.EX2 R144, R144 ;  /* 0x0000009000907308 */ /* 0x000fe40000000800 */
[----:B------:R-:W-:Y:S01]  /*5a30*/  FADD.FTZ R37, R37, R42 ;  /* 0x0000002a25257221 */ /* 0x000fe20000010000 */
[----:B------:R-:W-:-:S02]  /*5a40*/  FADD.FTZ R34, R34, R43 ;  /* 0x0000002b22227221 */ /* 0x000fc40000010000 */
[----:B------:R-:W-:Y:S01]  /*5a50*/  HMMA.16816.F32.BF16 R96, R96, R6, RZ ;  /* 0x000000066060723c */ /* 0x000fe200000418ff */
[----:B------:R-:W-:Y:S01]  /*5a60*/  LOP3.LUT R6, R228, R240, R229, 0x96, !PT ;  /* 0x000000f0e4067212 */ /* 0x000fe200078e96e5 */
[----:B------:R-:W-:-:S04]  /*5a70*/  FADD.FTZ R37, R0, R37 ;  /* 0x0000002500257221 */ /* 0x000fc80000010000 */
[----:B------:R-:W-:Y:S02]  /*5a80*/  IMAD.WIDE.U32 R6, R6, -0x2daee0ad, RZ ;  /* 0xd2511f5306067825 */ /* 0x000fe400078e00ff */
[C---:B-1----:R-:W-:Y:S02]  /*5a90*/  HMMA.16816.F32.BF16 R124, R24.reuse, R20, R124 ;  /* 0x00000014187c723c */ /* 0x042fe4000004187c */
[----:B------:R-:W-:Y:S01]  /*5aa0*/  IMAD.MOV.U32 R178, RZ, RZ, R6 ;  /* 0x000000ffffb27224 */ /* 0x000fe200078e0006 */
[----:B------:R-:W-:Y:S02]  /*5ab0*/  LOP3.LUT R230, R66, R230, R7, 0x96, !PT ;  /* 0x000000e642e67212 */ /* 0x000fe400078e9607 */
[C---:B------:R-:W-:Y:S02]  /*5ac0*/  PRMT R4, R6.reuse, 0x7773, RZ ;  /* 0x0000777306047816 */ /* 0x040fe400000000ff */
[C---:B------:R-:W-:Y:S01]  /*5ad0*/  PRMT R7, R6.reuse, 0x7772, RZ ;  /* 0x0000777206077816 */ /* 0x040fe200000000ff */
[----:B------:R-:W-:Y:S01]  /*5ae0*/  HMMA.16816.F32.BF16 R72, R24, R16, R72 ;  /* 0x000000101848723c */ /* 0x000fe20000041848 */
[----:B------:R-:W-:-:S02]  /*5af0*/  PRMT R5, R6, 0x7771, RZ ;  /* 0x0000777106057816 */ /* 0x000fc400000000ff */
[----:B------:R-:W-:Y:S02]  /*5b00*/  LOP3.LUT R178, R178, 0xff, RZ, 0xc0, !PT ;  /* 0x000000ffb2b27812 */ /* 0x000fe400078ec0ff */
[----:B------:R-:W-:Y:S02]  /*5b10*/  PRMT R7, R7, 0x5410, R4 ;  /* 0x0000541007077816 */ /* 0x000fe40000000004 */
[----:B------:R-:W-:Y:S01]  /*5b20*/  PRMT R178, R178, 0x5410, R5 ;  /* 0x00005410b2b27816 */ /* 0x000fe20000000005 */
[----:B---3--:R-:W-:Y:S01]  /*5b30*/  HMMA.16816.F32.BF16 R88, R24, R12, R88 ;  /* 0x0000000c1858723c */ /* 0x008fe20000041858 */
[----:B------:R-:W-:Y:S02]  /*5b40*/  LOP3.LUT R222, R7, 0xff00ff, RZ, 0xc0, !PT ;  /* 0x00ff00ff07de7812 */ /* 0x000fe400078ec0ff */
[----:B------:R-:W-:Y:S02]  /*5b50*/  LOP3.LUT R4, R217, R171, R239, 0x96, !PT ;  /* 0x000000abd9047212 */ /* 0x000fe400078e96ef */
[----:B------:R-:W-:-:S02]  /*5b60*/  LOP3.LUT R173, R230, 0xffff, RZ, 0xc0, !PT ;  /* 0x0000ffffe6ad7812 */ /* 0x000fc400078ec0ff */
[C---:B------:R-:W-:Y:S01]  /*5b70*/  PRMT R171, R230.reuse, 0x7632, R171 ;  /* 0x00007632e6ab7816 */ /* 0x040fe200000000ab */
[C---:B----4-:R-:W-:Y:S01]  /*5b80*/  HMMA.16816.F32.BF16 R104, R24.reuse, R8, R104 ;  /* 0x000000081868723c */ /* 0x050fe20000041868 */
[--C-:B------:R-:W-:Y:S02]  /*5b90*/  HSET2.LE.AND R5, R178, R221.reuse, PT ;  /* 0x000000ddb2057233 */ /* 0x100fe40003803000 */
[----:B------:R-:W-:Y:S02]  /*5ba0*/  HSET2.LE.AND R7, R222, R221, PT ;  /* 0x000000ddde077233 */ /* 0x000fe40003803000 */
[----:B------:R-:W-:Y:S02]  /*5bb0*/  LOP3.LUT R154, R230, 0xff, RZ, 0xc0, !PT ;  /* 0x000000ffe69a7812 */ /* 0x000fe400078ec0ff */
[----:B------:R-:W-:Y:S01]  /*5bc0*/  SHF.R.U32.HI R150, RZ, 0x18, R230 ;  /* 0x00000018ff967819 */ /* 0x000fe200000116e6 */
[----:B------:R-:W-:Y:S01]  /*5bd0*/  HMMA.16816.F32.BF16 R120, R24, R22, R120 ;  /* 0x000000161878723c */ /* 0x000fe20000041878 */
[----:B------:R-:W-:-:S02]  /*5be0*/  SHF.R.U32.HI R173, RZ, 0x8, R173 ;  /* 0x00000008ffad7819 */ /* 0x000fc400000116ad */
[----:B------:R-:W-:Y:S02]  /*5bf0*/  LOP3.LUT R171, R171, 0xff, RZ, 0xc0, !PT ;  /* 0x000000ffabab7812 */ /* 0x000fe400078ec0ff */
[----:B------:R-:W-:Y:S02]  /*5c00*/  F2FP.BF16.F32.PACK_AB R178, R61, R62 ;  /* 0x0000003e3db2723e */ /* 0x000fe400000010ff */
[----:B------:R-:W-:Y:S01]  /*5c10*/  F2FP.BF16.F32.PACK_AB R6, R52, R57 ;  /* 0x000000393406723e */ /* 0x000fe200000010ff */
[C---:B------:R-:W-:Y:S01]  /*5c20*/  HMMA.16816.F32.BF16 R76, R24.reuse, R18, R76 ;  /* 0x00000012184c723c */ /* 0x040fe2000004184c */
[----:B------:R-:W-:Y:S02]  /*5c30*/  PRMT R154, R154, 0x5410, R173 ;  /* 0x000054109a9a7816 */ /* 0x000fe400000000ad */
[----:B------:R-:W-:Y:S02]  /*5c40*/  PRMT R150, R171, 0x5410, R150 ;  /* 0x00005410ab967816 */ /* 0x000fe40000000096 */
[----:B------:R-:W-:Y:S01]  /*5c50*/  LOP3.LUT R7, R178, R7, RZ, 0xc0, !PT ;  /* 0x00000007b2077212 */ /* 0x000fe200078ec0ff */
[----:B------:R-:W-:Y:S01]  /*5c60*/  IMAD.WIDE.U32 R178, R4, -0x326172a9, RZ ;  /* 0xcd9e8d5704b27825 */ /* 0x000fe200078e00ff */
[----:B------:R-:W-:Y:S01]  /*5c70*/  LOP3.LUT R6, R6, R5, RZ, 0xc0, !PT ;  /* 0x0000000506067212 */ /* 0x000fe200078ec0ff */
[----:B------:R-:W-:Y:S01]  /*5c80*/  HMMA.16816.F32.BF16 R92, R24, R14, R92 ;  /* 0x0000000e185c723c */ /* 0x000fe2000004185c */
[----:B------:R-:W-:-:S02]  /*5c90*/  HSET2.LE.AND R171, R154, R221, PT ;  /* 0x000000dd9aab7233 */ /* 0x000fc40003803000 */
[----:B------:R-:W-:Y:S02]  /*5ca0*/  HSET2.LE.AND R5, R150, R221, PT ;  /* 0x000000dd96057233 */ /* 0x000fe40003803000 */
[----:B------:R-:W-:Y:S02]  /*5cb0*/  LOP3.LUT R154, R223, R30, R179, 0x96, !PT ;  /* 0x0000001edf9a7212 */ /* 0x000fe400078e96b3 */
[----:B------:R-:W-:Y:S01]  /*5cc0*/  LOP3.LUT R150, R29, R178, R227, 0x96, !PT ;  /* 0x000000b21d967212 */ /* 0x000fe200078e96e3 */
[----:B------:R-:W-:Y:S01]  /*5cd0*/  HMMA.16816.F32.BF16 R100, R24, R10, R100 ;  /* 0x0000000a1864723c */ /* 0x000fe20000041864 */
[----:B-----5:R-:W-:Y:S01]  /*5ce0*/  F2FP.BF16.F32.PACK_AB R4, R54, R59 ;  /* 0x0000003b3604723e */ /* 0x020fe200000010ff */
[----:B------:R-:W-:Y:S01]  /*5cf0*/  IMAD.WIDE.U32 R230, R154, -0x2daee0ad, RZ ;  /* 0xd2511f539ae67825 */ /* 0x000fe200078e00ff */
[----:B--2---:R-:W-:-:S03]  /*5d00*/  F2FP.BF16.F32.PACK_AB R222, R64, R63 ;  /* 0x0000003f40de723e */ /* 0x004fc600000010ff */
[----:B------:R-:W-:Y:S01]  /*5d10*/  FFMA.FTZ R154, R153, UR4, -R160 ;  /* 0x00000004999a7c23 */ /* 0x000fe200080108a0 */
[----:B------:R-:W-:Y:S01]  /*5d20*/  LOP3.LUT R4, R4, R171, RZ, 0xc0, !PT ;  /* 0x000000ab04047212 */ /* 0x000fe200078ec0ff */
[----:B------:R-:W-:Y:S01]  /*5d30*/  IMAD.WIDE.U32 R24, R150, -0x2daee0ad, RZ ;  /* 0xd2511f5396187825 */ /* 0x000fe200078e00ff */
[----:B------:R-:W-:-:S03]  /*5d40*/  LOP3.LUT R5, R222, R5, RZ, 0xc0, !PT ;  /* 0x00000005de057212 */ /* 0x000fc600078ec0ff */
[--C-:B------:R-:W-:Y:S01]  /*5d50*/  FFMA.FTZ R150, R159, UR4, -R160.reuse ;  /* 0x000000049f967c23 */ /* 0x100fe200080108a0 */
[----:B------:R-:W-:Y:S01]  /*5d60*/  LOP3.LUT R26, R169, R232, R231, 0x96, !PT ;  /* 0x000000e8a91a7212 */ /* 0x000fe200078e96e7 */
[--C-:B------:R-:W-:Y:S01]  /*5d70*/  FFMA.FTZ R153, R161, UR4, -R160.reuse ;  /* 0x00000004a1997c23 */ /* 0x100fe200080108a0 */
[----:B------:R-:W-:Y:S01]  /*5d80*/  LOP3.LUT R230, R167, R230, R25, 0x96, !PT ;  /* 0x000000e6a7e67212 */ /* 0x000fe200078e9619 */
[----:B------:R-:W-:Y:S01]  /*5d90*/  FFMA.FTZ R159, R157, UR4, -R160 ;  /* 0x000000049d9f7c23 */ /* 0x000fe200080108a0 */
[----:B------:R-:W-:Y:S01]  /*5da0*/  LOP3.LUT R242, R29, R178, R235, 0x96, !PT ;  /* 0x000000b21df27212 */ /* 0x000fe200078e96eb */
[----:B------:R-:W-:Y:S01]  /*5db0*/  HMMA.16816.F32.BF16 R128, R4, R20, R128 ;  /* 0x000000140480723c */ /* 0x000fe20000041880 */
[----:B------:R-:W-:Y:S01]  /*5dc0*/  LOP3.LUT R20, R223, R32, R179, 0x96, !PT ;  /* 0x00000020df147212 */ /* 0x000fe200078e96b3 */
[----:B------:R-:W-:-:S04]  /*5dd0*/  IMAD.WIDE.U32 R26, R26, -0x326172a9, RZ ;  /* 0xcd9e8d571a1a7825 */ /* 0x000fc800078e00ff */
[----:B------:R-:W-:Y:S01]  /*5de0*/  FFMA.FTZ R161, R176, UR4, -R155 ;  /* 0x00000004b0a17c23 */ /* 0x000fe2000801089b */
[----:B------:R-:W-:Y:S01]  /*5df0*/  MUFU.EX2 R154, R154 ;  /* 0x0000009a009a7308 */ /* 0x000fe20000000800 */
[----:B------:R-:W-:Y:S01]  /*5e00*/  FFMA.FTZ R171, R168, UR4, -R67 ;  /* 0x00000004a8ab7c23 */ /* 0x000fe20008010843 */
[----:B------:R-:W-:-:S04]  /*5e10*/  IMAD.WIDE.U32 R230, R230, -0x326172a9, RZ ;  /* 0xcd9e8d57e6e67825 */ /* 0x000fc800078e00ff */
[----:B------:R-:W-:Y:S01]  /*5e20*/  FADD.FTZ R59, R59, R38 ;  /* 0x000000263b3b7221 */ /* 0x000fe20000010000 */
[----:B------:R-:W-:Y:S01]  /*5e30*/  HMMA.16816.F32.BF16 R84, R4, R12, R84 ;  /* 0x0000000c0454723c */ /* 0x000fe20000041854 */
[----:B------:R-:W-:Y:S01]  /*5e40*/  MUFU.EX2 R161, R161 ;  /* 0x000000a100a17308 */ /* 0x000fe20000000800 */
[----:B------:R-:W-:Y:S01]  /*5e50*/  IMAD.WIDE.U32 R178, R20, -0x2daee0ad, RZ ;  /* 0xd2511f5314b27825 */ /* 0x000fe200078e00ff */
[----:B------:R-:W-:-:S03]  /*5e60*/  LOP3.LUT R20, R220, R226, R27, 0x96, !PT ;  /* 0x000000e2dc147212 */ /* 0x000fc600078e961b */
[----:B------:R-:W-:Y:S01]  /*5e70*/  FADD.FTZ R63, R63, R36 ;  /* 0x000000243f3f7221 */ /* 0x000fe20000010000 */
[----:B------:R-:W-:Y:S01]  /*5e80*/  LOP3.LUT R224, R219, R26, R231, 0x96, !PT ;  /* 0x0000001adbe07212 */ /* 0x000fe200078e96e7 */
[----:B------:R-:W-:Y:S01]  /*5e90*/  IMAD.WIDE.U32 R242, R242, -0x2daee0ad, RZ ;  /* 0xd2511f53f2f27825 */ /* 0x000fe200078e00ff */
[----:B------:R-:W-:Y:S01]  /*5ea0*/  LOP3.LUT R169, R169, R236, R179, 0x96, !PT ;  /* 0x000000eca9a97212 */ /* 0x000fe200078e96b3 */
[----:B------:R-:W-:Y:S01]  /*5eb0*/  HMMA.16816.F32.BF16 R68, R4, R16, R68 ;  /* 0x000000100444723c */ /* 0x000fe20000041844 */
[----:B------:R-:W-:Y:S01]  /*5ec0*/  MUFU.EX2 R159, R159 ;  /* 0x0000009f009f7308 */ /* 0x000fe20000000800 */
[----:B------:R-:W-:Y:S01]  /*5ed0*/  IMAD.WIDE.U32 R20, R20, -0x2daee0ad, RZ ;  /* 0xd2511f5314147825 */ /* 0x000fe200078e00ff */
[----:B------:R-:W-:-:S03]  /*5ee0*/  LOP3.LUT R178, R167, R178, R243, 0x96, !PT ;  /* 0x000000b2a7b27212 */ /* 0x000fc600078e96f3 */
[----:B------:R-:W-:Y:S01]  /*5ef0*/  FFMA.FTZ R167, R170, UR4, -R67 ;  /* 0x00000004aaa77c23 */ /* 0x000fe20008010843 */
[----:B------:R-:W-:Y:S01]  /*5f00*/  MUFU.EX2 R150, R150 ;  /* 0x0000009600967308 */ /* 0x000fe20000000800 */
        /* <DEDUP_REMOVED lines=16> */
[----:B------:R-:W-:Y:S01]  /*6010*/  IMAD.MOV.U32 R12, RZ, RZ, R20 ;  /* 0x000000ffff0c7224 */ /* 0x000fe200078e0014 */
[----:B------:R-:W-:Y:S01]  /*6020*/  PRMT R16, R20, 0x7773, RZ ;  /* 0x0000777314107816 */ /* 0x000fe200000000ff */
[----:B------:R-:W-:Y:S01]  /*6030*/  IMAD.WIDE.U32 R240, R240, -0x326172a9, RZ ;  /* 0xcd9e8d57f0f07825 */ /* 0x000fe200078e00ff */
[C---:B------:R-:W-:Y:S01]  /*6040*/  PRMT R9, R20.reuse, 0x7772, RZ ;  /* 0x0000777214097816 */ /* 0x040fe200000000ff */
[C---:B------:R-:W-:Y:S01]  /*6050*/  HMMA.16816.F32.BF16 R80, R4.reuse, R18, R80 ;  /* 0x000000120450723c */ /* 0x040fe20000041850 */
[----:B------:R-:W-:Y:S01]  /*6060*/  PRMT R8, R20, 0x7771, RZ ;  /* 0x0000777114087816 */ /* 0x000fe200000000ff */
[----:B------:R-:W-:Y:S01]  /*6070*/  FADD.FTZ R54, R54, R59 ;  /* 0x0000003b36367221 */ /* 0x000fe20000010000 */
[----:B------:R-:W-:Y:S01]  /*6080*/  PRMT R9, R9, 0x5410, R16 ;  /* 0x0000541009097816 */ /* 0x000fe20000000010 */
[--C-:B------:R-:W-:Y:S01]  /*6090*/  FFMA.FTZ R16, R152, UR4, -R155.reuse ;  /* 0x0000000498107c23 */ /* 0x100fe2000801089b */
[----:B------:R-:W-:Y:S01]  /*60a0*/  FFMA.FTZ R152, R192, UR4, -R155 ;  /* 0x00000004c0987c23 */ /* 0x000fe2000801089b */
[----:B------:R-:W-:Y:S01]  /*60b0*/  LOP3.LUT R13, R12, 0xff, RZ, 0xc0, !PT ;  /* 0x000000ff0c0d7812 */ /* 0x000fe200078ec0ff */
[----:B------:R-:W-:Y:S01]  /*60c0*/  FADD.FTZ R63, R64, R63 ;  /* 0x0000003f403f7221 */ /* 0x000fe20000010000 */
[----:B------:R-:W-:Y:S01]  /*60d0*/  MUFU.EX2 R157, R16 ;  /* 0x00000010009d7308 */ /* 0x000fe20000000800 */
[----:B------:R-:W-:Y:S01]  /*60e0*/  LOP3.LUT R12, R218, R240, R21, 0x96, !PT ;  /* 0x000000f0da0c7212 */ /* 0x000fe200078e9615 */
[C---:B------:R-:W-:Y:S01]  /*60f0*/  HMMA.16816.F32.BF16 R112, R4.reuse, R14, R112 ;  /* 0x0000000e0470723c */ /* 0x040fe20000041870 */
[----:B------:R-:W-:Y:S01]  /*6100*/  PRMT R8, R13, 0x5410, R8 ;  /* 0x000054100d087816 */ /* 0x000fe20000000008 */
[----:B------:R-:W1:Y:S01]  /*6110*/  MUFU.EX2 R152, R152 ;  /* 0x0000009800987308 */ /* 0x000e620000000800 */
[----:B------:R-:W-:Y:S01]  /*6120*/  PRMT R13, R12, 0x7632, R13 ;  /* 0x000076320c0d7816 */ /* 0x000fe2000000000d */
[----:B------:R-:W2:Y:S01]  /*6130*/  LDSM.16.MT88.4 R20, [R185+0x7000] ;  /* 0x00700000b914783b */ /* 0x000ea20000004200 */
[----:B------:R-:W-:Y:S01]  /*6140*/  LOP3.LUT R26, R9, 0xff00ff, RZ, 0xc0, !PT ;  /* 0x00ff00ff091a7812 */ /* 0x000fe200078ec0ff */
[----:B------:R-:W-:Y:S01]  /*6150*/  FADD.FTZ R57, R57, R54 ;  /* 0x0000003639397221 */ /* 0x000fe20000010000 */
[----:B------:R-:W-:Y:S01]  /*6160*/  SHF.R.U32.HI R222, RZ, 0x18, R12 ;  /* 0x00000018ffde7819 */ /* 0x000fe2000001160c */
[----:B------:R-:W-:Y:S01]  /*6170*/  HMMA.16816.F32.BF16 R96, R4, R10, R96 ;  /* 0x0000000a0460723c */ /* 0x000fe20000041860 */
[----:B------:R-:W-:Y:S01]  /*6180*/  LOP3.LUT R13, R13, 0xff, RZ, 0xc0, !PT ;  /* 0x000000ff0d0d7812 */ /* 0x000fe200078ec0ff */
[----:B------:R-:W-:Y:S01]  /*6190*/  IMAD.WIDE.U32 R6, R24, -0x2daee0ad, RZ ;  /* 0xd2511f5318067825 */ /* 0x000fe200078e00ff */
[----:B------:R-:W-:-:S03]  /*61a0*/  HSET2.LE.AND R27, R26, R221, PT ;  /* 0x000000dd1a1b7233 */ /* 0x000fc60003803000 */
[----:B------:R-:W-:Y:S01]  /*61b0*/  FADD.FTZ R62, R62, R63 ;  /* 0x0000003f3e3e7221 */ /* 0x000fe20000010000 */
[----:B------:R-:W-:Y:S01]  /*61c0*/  PRMT R222, R13, 0x5410, R222 ;  /* 0x000054100dde7816 */ /* 0x000fe200000000de */
[----:B------:R-:W-:Y:S01]  /*61d0*/  FADD.FTZ R52, R52, R57 ;  /* 0x0000003934347221 */ /* 0x000fe20000010000 */
[----:B------:R-:W-:Y:S01]  /*61e0*/  LOP3.LUT R192, R12, 0xffff, RZ, 0xc0, !PT ;  /* 0x0000ffff0cc07812 */ /* 0x000fe200078ec0ff */
[----:B------:R-:W-:Y:S01]  /*61f0*/  FADD.FTZ R62, R61, R62 ;  /* 0x0000003e3d3e7221 */ /* 0x000fe20000010000 */
[----:B-1----:R-:W-:Y:S01]  /*6200*/  F2FP.BF16.F32.PACK_AB R176, R152, R157 ;  /* 0x0000009d98b0723e */ /* 0x002fe200000010ff */
[----:B------:R-:W-:Y:S01]  /*6210*/  MUFU.EX2 R231, R231 ;  /* 0x000000e700e77308 */ /* 0x000fe20000000800 */
[----:B------:R-:W-:Y:S02]  /*6220*/  LOP3.LUT R17, R12, 0xff, RZ, 0xc0, !PT ;  /* 0x000000ff0c117812 */ /* 0x000fe400078ec0ff */
[----:B------:R-:W-:Y:S01]  /*6230*/  SHF.R.U32.HI R192, RZ, 0x8, R192 ;  /* 0x00000008ffc07819 */ /* 0x000fe200000116c0 */
[----:B------:R-:W-:Y:S01]  /*6240*/  LDSM.16.MT88.4 R12, [R180+0x7000] ;  /* 0x00700000b40c783b */ /* 0x000fe20000004200 */
[----:B------:R-:W-:Y:S01]  /*6250*/  LOP3.LUT R27, R176, R27, RZ, 0xc0, !PT ;  /* 0x0000001bb01b7212 */ /* 0x000fe200078ec0ff */
[----:B------:R-:W-:Y:S01]  /*6260*/  IMAD.WIDE.U32 R176, R177, -0x2daee0ad, RZ ;  /* 0xd2511f53b1b07825 */ /* 0x000fe200078e00ff */
[----:B------:R-:W-:-:S02]  /*6270*/  HSET2.LE.AND R25, R222, R221, PT ;  /* 0x000000ddde197233 */ /* 0x000fc40003803000 */
[----:B------:R-:W-:Y:S01]  /*6280*/  F2FP.BF16.F32.PACK_AB R4, R162, R161 ;  /* 0x000000a1a204723e */ /* 0x000fe200000010ff */
[----:B------:R-:W-:Y:S01]  /*6290*/  FADD.FTZ R161, R161, R34 ;  /* 0x00000022a1a17221 */ /* 0x000fe20000010000 */
[----:B------:R-:W-:Y:S02]  /*62a0*/  PRMT R192, R17, 0x5410, R192 ;  /* 0x0000541011c07816 */ /* 0x000fe400000000c0 */
[----:B------:R-:W-:Y:S01]  /*62b0*/  LOP3.LUT R25, R4, R25, RZ, 0xc0, !PT ;  /* 0x0000001904197212 */ /* 0x000fe200078ec0ff */
[----:B------:R-:W1:Y:S01]  /*62c0*/  LDSM.16.MT88.4 R16, [R181+0x7000] ;  /* 0x00700000b510783b */ /* 0x000e620000004200 */
[----:B------:R-:W-:Y:S01]  /*62d0*/  LOP3.LUT R4, R163, R6, R177, 0x96, !PT ;  /* 0x00000006a3047212 */ /* 0x000fe200078e96b1 */
[--C-:B------:R-:W-:Y:S01]  /*62e0*/  FFMA.FTZ R163, R166, UR4, -R141.reuse ;  /* 0x00000004a6a37c23 */ /* 0x100fe2000801088d */
[--C-:B------:R-:W-:Y:S01]  /*62f0*/  HSET2.LE.AND R5, R192, R221.reuse, PT ;  /* 0x000000ddc0057233 */ /* 0x100fe20003803000 */
[----:B------:R-:W-:Y:S01]  /*6300*/  FFMA.FTZ R166, R164, UR4, -R141 ;  /* 0x00000004a4a67c23 */ /* 0x000fe2000801088d */
[----:B------:R-:W-:Y:S01]  /*6310*/  LOP3.LUT R192, R165, R242, R7, 0x96, !PT ;  /* 0x000000f2a5c07212 */ /* 0x000fe200078e9607 */
[----:B------:R-:W-:Y:S01]  /*6320*/  IMAD.WIDE.U32 R242, R4, -0x326172a9, RZ ;  /* 0xcd9e8d5704f27825 */ /* 0x000fe200078e00ff */
[----:B------:R-:W-:Y:S01]  /*6330*/  F2FP.BF16.F32.PACK_AB R24, R159, R154 ;  /* 0x0000009a9f18723e */ /* 0x000fe200000010ff */
[----:B------:R-:W-:Y:S01]  /*6340*/  MUFU.EX2 R163, R163 ;  /* 0x000000a300a37308 */ /* 0x000fe20000000800 */
[----:B------:R-:W-:Y:S01]  /*6350*/  F2FP.BF16.F32.PACK_AB R9, R153, R150 ;  /* 0x000000969909723e */ /* 0x000fe200000010ff */
[----:B------:R-:W-:Y:S01]  /*6360*/  IMAD.MOV.U32 R164, RZ, RZ, R242 ;  /* 0x000000ffffa47224 */ /* 0x000fe200078e00f2 */
[----:B------:R-:W-:Y:S01]  /*6370*/  PRMT R4, R242, 0x7773, RZ ;  /* 0x00007773f2047816 */ /* 0x000fe200000000ff */
[----:B------:R-:W-:Y:S01]  /*6380*/  IMAD.WIDE.U32 R192, R192, -0x326172a9, RZ ;  /* 0xcd9e8d57c0c07825 */ /* 0x000fe200078e00ff */
[----:B------:R-:W-:Y:S01]  /*6390*/  PRMT R165, R242, 0x7772, RZ ;  /* 0x00007772f2a57816 */ /* 0x000fe200000000ff */
[----:B------:R-:W-:Y:S01]  /*63a0*/  MUFU.EX2 R166, R166 ;  /* 0x000000a600a67308 */ /* 0x000fe20000000800 */
[----:B------:R-:W-:Y:S01]  /*63b0*/  LOP3.LUT R24, R24, R5, RZ, 0xc0, !PT ;  /* 0x0000000518187212 */ /* 0x000fe200078ec0ff */
[----:B------:R-:W-:Y:S01]  /*63c0*/  FADD.FTZ R154, R154, R37 ;  /* 0x000000259a9a7221 */ /* 0x000fe20000010000 */
[----:B------:R-:W-:Y:S01]  /*63d0*/  PRMT R4, R165, 0x5410, R4 ;  /* 0x00005410a5047816 */ /* 0x000fe20000000004 */
[----:B------:R-:W-:Y:S01]  /*63e0*/  FFMA.FTZ R165, R174, UR4, -R141 ;  /* 0x00000004aea57c23 */ /* 0x000fe2000801088d */
[----:B------:R-:W-:Y:S01]  /*63f0*/  PRMT R6, R242, 0x7771, RZ ;  /* 0x00007771f2067816 */ /* 0x000fe200000000ff */
[----:B------:R-:W-:Y:S01]  /*6400*/  FADD.FTZ R159, R159, R154 ;  /* 0x0000009a9f9f7221 */ /* 0x000fe20000010000 */
[----:B------:R-:W-:Y:S01]  /*6410*/  LOP3.LUT R7, R164, 0xff, RZ, 0xc0, !PT ;  /* 0x000000ffa4077812 */ /* 0x000fe200078ec0ff */
[----:B------:R-:W-:Y:S01]  /*6420*/  FADD.FTZ R162, R162, R161 ;  /* 0x000000a1a2a27221 */ /* 0x000fe20000010000 */
[----:B------:R-:W-:Y:S01]  /*6430*/  HSET2.LE.AND R8, R8, R221, PT ;  /* 0x000000dd08087233 */ /* 0x000fe20003803000 */
[----:B------:R3:W-:Y:S01]  /*6440*/  MUFU.EX2 R164, R172 ;  /* 0x000000ac00a47308 */ /* 0x0007e20000000800 */
[----:B------:R-:W-:Y:S01]  /*6450*/  LOP3.LUT R5, R218, R192, R243, 0x96, !PT ;  /* 0x000000c0da057212 */ /* 0x000fe200078e96f3 */
[----:B------:R-:W-:Y:S01]  /*6460*/  FFMA.FTZ R243, R140, UR4, -R141 ;  /* 0x000000048cf37c23 */ /* 0x000fe2000801088d */
[----:B------:R-:W-:Y:S01]  /*6470*/  PRMT R6, R7, 0x5410, R6 ;  /* 0x0000541007067816 */ /* 0x000fe20000000006 */
[----:B------:R-:W4:Y:S01]  /*6480*/  MUFU.EX2 R165, R165 ;  /* 0x000000a500a57308 */ /* 0x000f220000000800 */
[----:B------:R-:W-:Y:S01]  /*6490*/  LOP3.LUT R7, R5, 0xffff, RZ, 0xc0, !PT ;  /* 0x0000ffff05077812 */ /* 0x000fe200078ec0ff */
[----:B------:R-:W-:Y:S01]  /*64a0*/  FADD.FTZ R150, R150, R159 ;  /* 0x0000009f96967221 */ /* 0x000fe20000010000 */
[----:B------:R-:W-:Y:S01]  /*64b0*/  LOP3.LUT R26, R9, R8, RZ, 0xc0, !PT ;  /* 0x00000008091a7212 */ /* 0x000fe200078ec0ff */
[----:B------:R-:W-:Y:S01]  /*64c0*/  MUFU.EX2 R243, R243 ;  /* 0x000000f300f37308 */ /* 0x000fe20000000800 */
[----:B------:R-:W5:Y:S01]  /*64d0*/  LDSM.16.MT88.4 R8, [R139+0x7000] ;  /* 0x007000008b08783b */ /* 0x000f620000004200 */
[----:B------:R-:W-:Y:S01]  /*64e0*/  LOP3.LUT R170, R5, 0xff, RZ, 0xc0, !PT ;  /* 0x000000ff05aa7812 */ /* 0x000fe200078ec0ff */
[----:B------:R-:W-:Y:S01]  /*64f0*/  FADD.FTZ R157, R157, R162 ;  /* 0x000000a29d9d7221 */ /* 0x000fe20000010000 */
[----:B------:R-:W-:Y:S01]  /*6500*/  SHF.R.U32.HI R7, RZ, 0x8, R7 ;  /* 0x00000008ff077819 */ /* 0x000fe20000011607 */
[----:B------:R-:W-:Y:S01]  /*6510*/  FADD.FTZ R150, R153, R150 ;  /* 0x0000009699967221 */ /* 0x000fe20000010000 */
[----:B---3--:R-:W-:Y:S01]  /*6520*/  PRMT R172, R5, 0x7632, R172 ;  /* 0x0000763205ac7816 */ /* 0x008fe200000000ac */
[----:B--2---:R-:W-:Y:S01]  /*6530*/  HMMA.16816.F32.BF16 R124, R24, R20, R124 ;  /* 0x00000014187c723c */ /* 0x004fe2000004187c */
[----:B------:R-:W-:Y:S01]  /*6540*/  PRMT R168, R170, 0x5410, R7 ;  /* 0x00005410aaa87816 */ /* 0x000fe20000000007 */
[----:B------:R-:W-:Y:S01]  /*6550*/  FADD.FTZ R152, R152, R157 ;  /* 0x0000009d98987221 */ /* 0x000fe20000010000 */
[----:B------:R-:W-:-:S02]  /*6560*/  LOP3.LUT R170, R4, 0xff00ff, RZ, 0xc0, !PT ;  /* 0x00ff00ff04aa7812 */ /* 0x000fc400078ec0ff */
[----:B------:R-:W-:Y:S02]  /*6570*/  SHF.R.U32.HI R5, RZ, 0x18, R5 ;  /* 0x00000018ff057819 */ /* 0x000fe40000011605 */
[----:B------:R-:W-:Y:S01]  /*6580*/  LOP3.LUT R172, R172, 0xff, RZ, 0xc0, !PT ;  /* 0x000000ffacac7812 */ /* 0x000fe200078ec0ff */
[C---:B-1----:R-:W-:Y:S01]  /*6590*/  HMMA.16816.F32.BF16 R72, R24.reuse, R16, R72 ;  /* 0x000000101848723c */ /* 0x042fe20000041848 */
[--C-:B------:R-:W-:Y:S02]  /*65a0*/  HSET2.LE.AND R6, R6, R221.reuse, PT ;  /* 0x000000dd06067233 */ /* 0x100fe40003803000 */
[----:B------:R-:W-:Y:S02]  /*65b0*/  PRMT R4, R172, 0x5410, R5 ;  /* 0x00005410ac047816 */ /* 0x000fe40000000005 */
[----:B------:R-:W-:Y:S02]  /*65c0*/  HSET2.LE.AND R7, R170, R221, PT ;  /* 0x000000ddaa077233 */ /* 0x000fe40003803000 */
[----:B----4-:R-:W-:Y:S01]  /*65d0*/  F2FP.BF16.F32.PACK_AB R5, R165, R164 ;  /* 0x000000a4a505723e */ /* 0x010fe200000010ff */
[----:B------:R-:W-:Y:S01]  /*65e0*/  HMMA.16816.F32.BF16 R76, R24, R18, R76 ;  /* 0x00000012184c723c */ /* 0x000fe2000004184c */
[----:B------:R-:W-:-:S02]  /*65f0*/  F2FP.BF16.F32.PACK_AB R170, R158, R167 ;  /* 0x000000a79eaa723e */ /* 0x000fc400000010ff */
[----:B------:R-:W-:Y:S02]  /*6600*/  LOP3.LUT R6, R5, R6, RZ, 0xc0, !PT ;  /* 0x0000000605067212 */ /* 0x000fe400078ec0ff */
[----:B------:R-:W-:Y:S02]  /*6610*/  LOP3.LUT R7, R170, R7, RZ, 0xc0, !PT ;  /* 0x00000007aa077212 */ /* 0x000fe400078ec0ff */
[--C-:B------:R-:W-:Y:S01]  /*6620*/  HSET2.LE.AND R170, R168, R221.reuse, PT ;  /* 0x000000dda8aa7233 */ /* 0x100fe20003803000 */
[C---:B------:R-:W-:Y:S01]  /*6630*/  HMMA.16816.F32.BF16 R88, R24.reuse, R12, R88 ;  /* 0x0000000c1858723c */ /* 0x040fe20000041858 */
[----:B------:R-:W-:Y:S02]  /*6640*/  HSET2.LE.AND R5, R4, R221, PT ;  /* 0x000000dd04057233 */ /* 0x000fe40003803000 */
[----:B------:R-:W-:Y:S01]  /*6650*/  F2FP.BF16.F32.PACK_AB R171, R166, R163 ;  /* 0x000000a3a6ab723e */ /* 0x000fe200000010ff */
[----:B------:R-:W-:Y:S01]  /*6660*/  FADD.FTZ R163, R163, R52 ;  /* 0x00000034a3a37221 */ /* 0x000fe20000010000 */
[----:B------:R-:W-:Y:S01]  /*6670*/  F2FP.BF16.F32.PACK_AB R168, R156, R169 ;  /* 0x000000a99ca8723e */ /* 0x000fe200000010ff */
[----:B------:R-:W-:Y:S01]  /*6680*/  FADD.FTZ R169, R169, R62 ;  /* 0x0000003ea9a97221 */ /* 0x000fe20000010000 */
[----:B------:R-:W-:Y:S01]  /*6690*/  LOP3.LUT R4, R171, R170, RZ, 0xc0, !PT ;  /* 0x000000aaab047212 */ /* 0x000fe200078ec0ff */
[----:B------:R-:W-:Y:S01]  /*66a0*/  HMMA.16816.F32.BF16 R120, R24, R22, R120 ;  /* 0x000000161878723c */ /* 0x000fe20000041878 */
[----:B------:R-:W-:Y:S01]  /*66b0*/  LOP3.LUT R5, R168, R5, RZ, 0xc0, !PT ;  /* 0x00000005a8057212 */ /* 0x000fe200078ec0ff */
[----:B------:R-:W-:Y:S01]  /*66c0*/  FADD.FTZ R163, R166, R163 ;  /* 0x000000a3a6a37221 */ /* 0x000fe20000010000 */
[----:B------:R-:W-:Y:S01]  /*66d0*/  LOP3.LUT R230, R228, R230, R241, 0x96, !PT ;  /* 0x000000e6e4e67212 */ /* 0x000fe200078e96f1 */
[----:B------:R-:W-:Y:S01]  /*66e0*/  FADD.FTZ R156, R156, R169 ;  /* 0x000000a99c9c7221 */ /* 0x000fe20000010000 */
[----:B------:R-:W-:Y:S01]  /*66f0*/  LOP3.LUT R178, R228, R178, R193, 0x96, !PT ;  /* 0x000000b2e4b27212 */ /* 0x000fe200078e96c1 */
[----:B------:R-:W-:-:S02]  /*6700*/  FADD.FTZ R164, R164, R163 ;  /* 0x000000a3a4a47221 */ /* 0x000fc40000010000 */
[----:B------:R-:W-:Y:S01]  /*6710*/  HMMA.16816.F32.BF16 R68, R4, R16, R68 ;  /* 0x000000100444723c */ /* 0x000fe20000041844 */
[--C-:B------:R-:W-:Y:S01]  /*6720*/  FFMA.FTZ R16, R149, UR4, -R160.reuse ;  /* 0x0000000495107c23 */ /* 0x100fe200080108a0 */
[--C-:B------:R-:W-:Y:S01]  /*6730*/  FFMA.FTZ R17, R147, UR4, -R160.reuse ;  /* 0x0000000493117c23 */ /* 0x100fe200080108a0 */
[--C-:B------:R-:W-:Y:S01]  /*6740*/  FFMA.FTZ R149, R148, UR4, -R160.reuse ;  /* 0x0000000494957c23 */ /* 0x100fe200080108a0 */
[----:B------:R-:W-:Y:S01]  /*6750*/  FFMA.FTZ R160, R151, UR4, -R160 ;  /* 0x0000000497a07c23 */ /* 0x000fe200080108a0 */
[----:B------:R1:W-:Y:S01]  /*6760*/  MUFU.EX2 R147, R16 ;  /* 0x0000001000937308 */ /* 0x0003e20000000800 */
[----:B------:R-:W-:-:S04]  /*6770*/  IMAD.WIDE.U32 R178, R178, -0x2daee0ad, RZ ;  /* 0xd2511f53b2b27825 */ /* 0x000fc800078e00ff */
[----:B------:R-:W-:Y:S01]  /*6780*/  FADD.FTZ R167, R167, R156 ;  /* 0x0000009ca7a77221 */ /* 0x000fe20000010000 */
[----:B------:R-:W-:Y:S01]  /*6790*/  HMMA.16816.F32.BF16 R80, R4, R18, R80 ;  /* 0x000000120450723c */ /* 0x000fe20000041850 */
[----:B------:R2:W-:Y:S01]  /*67a0*/  MUFU.EX2 R148, R17 ;  /* 0x0000001100947308 */ /* 0x0005e20000000800 */
[----:B------:R-:W-:-:S04]  /*67b0*/  IMAD.WIDE.U32 R18, R230, -0x2daee0ad, RZ ;  /* 0xd2511f53e6127825 */ /* 0x000fc800078e00ff */
[----:B------:R-:W-:Y:S01]  /*67c0*/  FADD.FTZ R164, R165, R164 ;  /* 0x000000a4a5a47221 */ /* 0x000fe20000010000 */
[----:B------:R-:W-:Y:S01]  /*67d0*/  FADD.FTZ R167, R158, R167 ;  /* 0x000000a79ea77221 */ /* 0x000fe20000010000 */
[----:B------:R-:W-:Y:S01]  /*67e0*/  MUFU.EX2 R149, R149 ;  /* 0x0000009500957308 */ /* 0x000fe20000000800 */
[----:B------:R-:W-:Y:S01]  /*67f0*/  LOP3.LUT R224, R66, R224, R19, 0x96, !PT ;  /* 0x000000e042e07212 */ /* 0x000fe200078e9613 */
[C---:B-----5:R-:W-:Y:S02]  /*6800*/  HMMA.16816.F32.BF16 R104, R24.reuse, R8, R104 ;  /* 0x000000081868723c */ /* 0x060fe40000041868 */
[----:B------:R-:W3:Y:S01]  /*6810*/  MUFU.EX2 R160, R160 ;  /* 0x000000a000a07308 */ /* 0x000ee20000000800 */
[----:B------:R-:W-:Y:S01]  /*6820*/  PRMT R170, R18, 0x7772, RZ ;  /* 0x0000777212aa7816 */ /* 0x000fe200000000ff */
[----:B-1----:R-:W-:Y:S01]  /*6830*/  IMAD.MOV.U32 R16, RZ, RZ, R18 ;  /* 0x000000ffff107224 */ /* 0x002fe200078e0012 */
[----:B------:R-:W-:Y:S02]  /*6840*/  LOP3.LUT R168, R224, 0xff, RZ, 0xc0, !PT ;  /* 0x000000ffe0a87812 */ /* 0x000fe400078ec0ff */
[----:B------:R-:W-:Y:S01]  /*6850*/  LOP3.LUT R66, R66, R176, R179, 0x96, !PT ;  /* 0x000000b042427212 */ /* 0x000fe200078e96b3 */
[----:B------:R-:W-:Y:S01]  /*6860*/  HMMA.16816.F32.BF16 R92, R24, R14, R92 ;  /* 0x0000000e185c723c */ /* 0x000fe2000004185c */
[----:B--2---:R-:W-:-:S04]  /*6870*/  PRMT R17, R18, 0x7773, RZ ;  /* 0x0000777312117816 */ /* 0x004fc800000000ff */
[----:B------:R-:W-:-:S03]  /*6880*/  PRMT R170, R170, 0x5410, R17 ;  /* 0x00005410aaaa7816 */ /* 0x000fc60000000011 */
[----:B------:R-:W-:Y:S01]  /*6890*/  HMMA.16816.F32.BF16 R100, R24, R10, R100 ;  /* 0x0000000a1864723c */ /* 0x000fe20000041864 */
[----:B------:R-:W-:Y:S01]  /*68a0*/  FFMA.FTZ R24, R143, UR4, -R155 ;  /* 0x000000048f187c23 */ /* 0x000fe2000801089b */
[----:B------:R-:W-:Y:S01]  /*68b0*/  LOP3.LUT R25, R224, 0xffff, RZ, 0xc0, !PT ;  /* 0x0000ffffe0197812 */ /* 0x000fe200078ec0ff */
[----:B------:R1:W-:Y:S01]  /*68c0*/  MUFU.EX2 R143, R145 ;  /* 0x00000091008f7308 */ /* 0x0003e20000000800 */
[----:B------:R-:W-:Y:S02]  /*68d0*/  LOP3.LUT R170, R170, 0xff00ff, RZ, 0xc0, !PT ;  /* 0x00ff00ffaaaa7812 */ /* 0x000fe400078ec0ff */
[----:B------:R-:W-:Y:S01]  /*68e0*/  SHF.R.U32.HI R25, RZ, 0x8, R25 ;  /* 0x00000008ff197819 */ /* 0x000fe20000011619 */
[----:B------:R2:W4:Y:S01]  /*68f0*/  MUFU.EX2 R146, R24 ;  /* 0x0000001800927308 */ /* 0x0005220000000800 */
[----:B------:R-:W-:Y:S01]  /*6900*/  HMMA.16816.F32.BF16 R84, R4, R12, R84 ;  /* 0x0000000c0454723c */ /* 0x000fe20000041854 */
[----:B------:R-:W-:Y:S02]  /*6910*/  PRMT R12, R18, 0x7771, RZ ;  /* 0x00007771120c7816 */ /* 0x000fe400000000ff */
[----:B------:R-:W-:-:S02]  /*6920*/  LOP3.LUT R13, R16, 0xff, RZ, 0xc0, !PT ;  /* 0x000000ff100d7812 */ /* 0x000fc400078ec0ff */
[----:B------:R-:W-:Y:S01]  /*6930*/  PRMT R168, R168, 0x5410, R25 ;  /* 0x00005410a8a87816 */ /* 0x000fe20000000019 */
[----:B------:R-:W5:Y:S01]  /*6940*/  LDSM.16.MT88.4 R16, [R181+0x7800] ;  /* 0x00780000b510783b */ /* 0x000f620000004200 */
[----:B------:R-:W-:Y:S01]  /*6950*/  PRMT R12, R13, 0x5410, R12 ;  /* 0x000054100d0c7816 */ /* 0x000fe2000000000c */
[C---:B------:R-:W-:Y:S01]  /*6960*/  HMMA.16816.F32.BF16 R112, R4.reuse, R14, R112 ;  /* 0x0000000e0470723c */ /* 0x040fe20000041870 */
[----:B------:R-:W-:Y:S01]  /*6970*/  PRMT R13, R224, 0x7632, R13 ;  /* 0x00007632e00d7816 */ /* 0x000fe2000000000d */
[----:B-1----:R-:W-:Y:S01]  /*6980*/  FFMA.FTZ R145, R60, UR4, -R67 ;  /* 0x000000043c917c23 */ /* 0x002fe20008010843 */
[----:B------:R-:W-:Y:S02]  /*6990*/  SHF.R.U32.HI R224, RZ, 0x18, R224 ;  /* 0x00000018ffe07819 */ /* 0x000fe400000116e0 */
[----:B------:R-:W-:Y:S02]  /*69a0*/  LOP3.LUT R13, R13, 0xff, RZ, 0xc0, !PT ;  /* 0x000000ff0d0d7812 */ /* 0x000fe400078ec0ff */
[----:B------:R-:W-:Y:S01]  /*69b0*/  HSET2.LE.AND R12, R12, R221, PT ;  /* 0x000000dd0c0c7233 */ /* 0x000fe20003803000 */
[----:B------:R-:W-:Y:S01]  /*69c0*/  HMMA.16816.F32.BF16 R108, R4, R8, R108 ;  /* 0x00000008046c723c */ /* 0x000fe2000004186c */
[----:B--2---:R-:W-:-:S02]  /*69d0*/  PRMT R24, R13, 0x5410, R224 ;  /* 0x000054100d187816 */ /* 0x004fc400000000e0 */
[----:B---3--:R-:W-:Y:S02]  /*69e0*/  F2FP.BF16.F32.PACK_AB R15, R160, R149 ;  /* 0x00000095a00f723e */ /* 0x008fe400000010ff */
[--C-:B------:R-:W-:Y:S02]  /*69f0*/  HSET2.LE.AND R168, R168, R221.reuse, PT ;  /* 0x000000dda8a87233 */ /* 0x100fe40003803000 */
[----:B------:R-:W-:Y:S01]  /*6a00*/  F2FP.BF16.F32.PACK_AB R9, R148, R147 ;  /* 0x000000939409723e */ /* 0x000fe200000010ff */
[C---:B------:R-:W-:Y:S01]  /*6a10*/  HMMA.16816.F32.BF16 R128, R4.reuse, R20, R128 ;  /* 0x000000140480723c */ /* 0x040fe20000041880 */
[--C-:B------:R-:W-:Y:S01]  /*6a20*/  HSET2.LE.AND R25, R24, R221.reuse, PT ;  /* 0x000000dd18197233 */ /* 0x100fe20003803000 */
[----:B------:R-:W-:Y:S01]  /*6a30*/  FADD.FTZ R147, R147, R150 ;  /* 0x0000009693937221 */ /* 0x000fe20000010000 */
[----:B----4-:R-:W-:Y:S01]  /*6a40*/  F2FP.BF16.F32.PACK_AB R8, R146, R143 ;  /* 0x0000008f9208723e */ /* 0x010fe200000010ff */
[----:B------:R-:W-:Y:S01]  /*6a50*/  FADD.FTZ R143, R143, R152 ;  /* 0x000000988f8f7221 */ /* 0x000fe20000010000 */
[----:B------:R-:W-:Y:S01]  /*6a60*/  LOP3.LUT R26, R15, R12, RZ, 0xc0, !PT ;  /* 0x0000000c0f1a7212 */ /* 0x000fe200078ec0ff */
[----:B------:R-:W-:Y:S01]  /*6a70*/  FADD.FTZ R148, R148, R147 ;  /* 0x0000009394947221 */ /* 0x000fe20000010000 */
[----:B------:R-:W-:Y:S01]  /*6a80*/  LOP3.LUT R24, R9, R168, RZ, 0xc0, !PT ;  /* 0x000000a809187212 */ /* 0x000fe200078ec0ff */
[C---:B------:R-:W-:Y:S01]  /*6a90*/  HMMA.16816.F32.BF16 R116, R4.reuse, R22, R116 ;  /* 0x000000160474723c */ /* 0x040fe20000041874 */
[----:B------:R-:W-:Y:S01]  /*6aa0*/  LOP3.LUT R25, R8, R25, RZ, 0xc0, !PT ;  /* 0x0000001908197212 */ /* 0x000fe200078ec0ff */
[----:B------:R-:W1:Y:S01]  /*6ab0*/  LDSM.16.MT88.4 R20, [R185+0x7800] ;  /* 0x00780000b914783b */ /* 0x000e620000004200 */
[----:B------:R-:W-:Y:S01]  /*6ac0*/  PRMT R60, R178, 0x7772, RZ ;  /* 0x00007772b23c7816 */ /* 0x000fe200000000ff */
[----:B------:R-:W-:Y:S01]  /*6ad0*/  FADD.FTZ R143, R146, R143 ;  /* 0x0000008f928f7221 */ /* 0x000fe20000010000 */
[----:B------:R-:W-:Y:S01]  /*6ae0*/  HSET2.LE.AND R170, R170, R221, PT ;  /* 0x000000ddaaaa7233 */ /* 0x000fe20003803000 */
[----:B------:R-:W2:Y:S01]  /*6af0*/  LDSM.16.MT88.4 R12, [R180+0x7800] ;  /* 0x00780000b40c783b */ /* 0x000ea20000004200 */
[----:B------:R-:W-:Y:S01]  /*6b00*/  F2FP.BF16.F32.PACK_AB R27, R231, R144 ;  /* 0x00000090e71b723e */ /* 0x000fe200000010ff */
[----:B------:R-:W-:Y:S01]  /*6b10*/  HMMA.16816.F32.BF16 R96, R4, R10, R96 ;  /* 0x0000000a0460723c */ /* 0x000fe20000041860 */
[--C-:B------:R-:W-:Y:S01]  /*6b20*/  FFMA.FTZ R5, R138, UR4, -R141.reuse ;  /* 0x000000048a057c23 */ /* 0x100fe2000801088d */
[----:B------:R-:W3:Y:S01]  /*6b30*/  LDSM.16.MT88.4 R8, [R139+0x7800] ;  /* 0x007800008b08783b */ /* 0x000ee20000004200 */
[--C-:B------:R-:W-:Y:S01]  /*6b40*/  FFMA.FTZ R138, R137, UR4, -R141.reuse ;  /* 0x00000004898a7c23 */ /* 0x100fe2000801088d */
[----:B------:R-:W-:Y:S01]  /*6b50*/  FFMA.FTZ R4, R142, UR4, -R141 ;  /* 0x000000048e047c23 */ /* 0x000fe2000801088d */
[--C-:B------:R-:W-:Y:S01]  /*6b60*/  FFMA.FTZ R141, R58, UR4, -R67.reuse ;  /* 0x000000043a8d7c23 */ /* 0x100fe20008010843 */
[----:B------:R-:W-:Y:S01]  /*6b70*/  FFMA.FTZ R6, R65, UR4, -R67 ;  /* 0x0000000441067c23 */ /* 0x000fe20008010843 */
[----:B------:R-:W-:-:S02]  /*6b80*/  IMAD.MOV.U32 R142, RZ, RZ, R178 ;  /* 0x000000ffff8e7224 */ /* 0x000fc400078e00b2 */
[----:B------:R-:W-:Y:S01]  /*6b90*/  FFMA.FTZ R67, R56, UR4, -R67 ;  /* 0x0000000438437c23 */ /* 0x000fe20008010843 */
[----:B------:R4:W-:Y:S01]  /*6ba0*/  MUFU.EX2 R137, R5 ;  /* 0x0000000500897308 */ /* 0x0009e20000000800 */
[----:B------:R-:W-:Y:S01]  /*6bb0*/  LOP3.LUT R27, R27, R170, RZ, 0xc0, !PT ;  /* 0x000000aa1b1b7212 */ /* 0x000fe200078ec0ff */
[----:B------:R-:W-:Y:S01]  /*6bc0*/  FADD.FTZ R149, R149, R148 ;  /* 0x0000009495957221 */ /* 0x000fe20000010000 */
[----:B------:R-:W-:Y:S01]  /*6bd0*/  LOP3.LUT R7, R142, 0xff, RZ, 0xc0, !PT ;  /* 0x000000ff8e077812 */ /* 0x000fe200078ec0ff */
[----:B------:R4:W-:Y:S01]  /*6be0*/  MUFU.EX2 R140, R4 ;  /* 0x00000004008c7308 */ /* 0x0009e20000000800 */
[----:B------:R-:W-:Y:S01]  /*6bf0*/  FADD.FTZ R144, R144, R143 ;  /* 0x0000008f90907221 */ /* 0x000fe20000010000 */
[----:B------:R-:W-:Y:S02]  /*6c00*/  FADD.FTZ R241, R160, R149 ;  /* 0x00000095a0f17221 */ /* 0x000fe40000010000 */
[----:B------:R1:W-:Y:S01]  /*6c10*/  MUFU.EX2 R65, R141 ;  /* 0x0000008d00417308 */ /* 0x0003e20000000800 */
[----:B-----5:R-:W-:Y:S01]  /*6c20*/  HMMA.16816.F32.BF16 R72, R24, R16, R72 ;  /* 0x000000101848723c */ /* 0x020fe20000041848 */
[----:B------:R-:W-:-:S02]  /*6c30*/  FADD.FTZ R231, R231, R144 ;  /* 0x00000090e7e77221 */ /* 0x000fc40000010000 */
[----:B------:R5:W-:Y:S01]  /*6c40*/  MUFU.EX2 R56, R6 ;  /* 0x0000000600387308 */ /* 0x000be20000000800 */
[----:B----4-:R-:W-:-:S03]  /*6c50*/  PRMT R5, R178, 0x7773, RZ ;  /* 0x00007773b2057816 */ /* 0x010fc600000000ff */
[----:B------:R-:W4:Y:S01]  /*6c60*/  MUFU.EX2 R67, R67 ;  /* 0x0000004300437308 */ /* 0x000f220000000800 */
[C---:B------:R-:W-:Y:S01]  /*6c70*/  HMMA.16816.F32.BF16 R76, R24.reuse, R18, R76 ;  /* 0x00000012184c723c */ /* 0x040fe2000004184c */
[----:B------:R-:W-:Y:S02]  /*6c80*/  PRMT R4, R178, 0x7771, RZ ;  /* 0x00007771b2047816 */ /* 0x000fe400000000ff */
[----:B------:R-:W-:Y:S01]  /*6c90*/  PRMT R5, R60, 0x5410, R5 ;  /* 0x000054103c057816 */ /* 0x000fe20000000005 */
[----:B------:R-:W3:Y:S01]  /*6ca0*/  MUFU.EX2 R138, R138 ;  /* 0x0000008a008a7308 */ /* 0x000ee20000000800 */
[C---:B------:R-:W-:Y:S02]  /*6cb0*/  LOP3.LUT R60, R66.reuse, 0xffff, RZ, 0xc0, !PT ;  /* 0x0000ffff423c7812 */ /* 0x040fe400078ec0ff */
[C---:B-1----:R-:W-:Y:S01]  /*6cc0*/  PRMT R141, R66.reuse, 0x7632, R141 ;  /* 0x00007632428d7816 */ /* 0x042fe2000000008d */
[----:B------:R1:W3:Y:S01]  /*6cd0*/  MUFU.EX2 R58, R145 ;  /* 0x00000091003a7308 */ /* 0x0002e20000000800 */
[----:B------:R-:W-:Y:S01]  /*6ce0*/  PRMT R4, R7, 0x5410, R4 ;  /* 0x0000541007047816 */ /* 0x000fe20000000004 */
[----:B------:R-:W-:Y:S01]  /*6cf0*/  HMMA.16816.F32.BF16 R124, R24, R20, R124 ;  /* 0x00000014187c723c */ /* 0x000fe2000004187c */
[----:B------:R-:W-:-:S02]  /*6d00*/  LOP3.LUT R7, R66, 0xff, RZ, 0xc0, !PT ;  /* 0x000000ff42077812 */ /* 0x000fc400078ec0ff */
[----:B------:R-:W-:Y:S02]  /*6d10*/  SHF.R.U32.HI R66, RZ, 0x18, R66 ;  /* 0x00000018ff427819 */ /* 0x000fe40000011642 */
[----:B------:R-:W-:Y:S02]  /*6d20*/  SHF.R.U32.HI R60, RZ, 0x8, R60 ;  /* 0x00000008ff3c7819 */ /* 0x000fe4000001163c */
[----:B------:R-:W-:Y:S01]  /*6d30*/  LOP3.LUT R141, R141, 0xff, RZ, 0xc0, !PT ;  /* 0x000000ff8d8d7812 */ /* 0x000fe200078ec0ff */
[----:B------:R-:W-:Y:S01]  /*6d40*/  HMMA.16816.F32.BF16 R120, R24, R22, R120 ;  /* 0x000000161878723c */ /* 0x000fe20000041878 */
[----:B-----5:R-:W-:Y:S02]  /*6d50*/  HSET2.LE.AND R6, R4, R221, PT ;  /* 0x000000dd04067233 */ /* 0x020fe40003803000 */
[----:B------:R-:W-:Y:S02]  /*6d60*/  LOP3.LUT R4, R5, 0xff00ff, RZ, 0xc0, !PT ;  /* 0x00ff00ff05047812 */ /* 0x000fe400078ec0ff */
[----:B------:R-:W-:-:S02]  /*6d70*/  PRMT R60, R7, 0x5410, R60 ;  /* 0x00005410073c7816 */ /* 0x000fc4000000003c */
[----:B------:R-:W-:Y:S01]  /*6d80*/  PRMT R66, R141, 0x5410, R66 ;  /* 0x000054108d427816 */ /* 0x000fe20000000042 */
[C---:B--2---:R-:W-:Y:S01]  /*6d90*/  HMMA.16816.F32.BF16 R88, R24.reuse, R12, R88 ;  /* 0x0000000c1858723c */ /* 0x044fe20000041858 */
[--C-:B------:R-:W-:Y:S02]  /*6da0*/  HSET2.LE.AND R4, R4, R221.reuse, PT ;  /* 0x000000dd04047233 */ /* 0x100fe40003803000 */
[----:B----4-:R-:W-:Y:S02]  /*6db0*/  F2FP.BF16.F32.PACK_AB R7, R67, R56 ;  /* 0x000000384307723e */ /* 0x010fe400000010ff */
[--C-:B------:R-:W-:Y:S02]  /*6dc0*/  HSET2.LE.AND R141, R60, R221.reuse, PT ;  /* 0x000000dd3c8d7233 */ /* 0x100fe40003803000 */
[----:B------:R-:W-:Y:S01]  /*6dd0*/  HSET2.LE.AND R5, R66, R221, PT ;  /* 0x000000dd42057233 */ /* 0x000fe20003803000 */
[----:B------:R-:W-:Y:S01]  /*6de0*/  HMMA.16816.F32.BF16 R92, R24, R14, R92 ;  /* 0x0000000e185c723c */ /* 0x000fe2000004185c */
[----:B-1----:R-:W-:-:S02]  /*6df0*/  F2FP.BF16.F32.PACK_AB R145, R243, R140 ;  /* 0x0000008cf391723e */ /* 0x002fc400000010ff */
[----:B---3--:R-:W-:Y:S01]  /*6e00*/  F2FP.BF16.F32.PACK_AB R142, R138, R137 ;  /* 0x000000898a8e723e */ /* 0x008fe200000010ff */
[----:B------:R-:W-:Y:S01]  /*6e10*/  FADD.FTZ R137, R137, R164 ;  /* 0x000000a489897221 */ /* 0x000fe20000010000 */
[----:B------:R-:W-:Y:S01]  /*6e20*/  F2FP.BF16.F32.PACK_AB R60, R65, R58 ;  /* 0x0000003a413c723e */ /* 0x000fe200000010ff */
[----:B------:R-:W-:Y:S01]  /*6e30*/  FADD.FTZ R58, R58, R167 ;  /* 0x000000a73a3a7221 */ /* 0x000fe20000010000 */
[----:B------:R-:W-:Y:S01]  /*6e40*/  LOP3.LUT R7, R7, R4, RZ, 0xc0, !PT ;  /* 0x0000000407077212 */ /* 0x000fe200078ec0ff */
[----:B------:R-:W-:Y:S01]  /*6e50*/  FADD.FTZ R137, R138, R137 ;  /* 0x000000898a897221 */ /* 0x000fe20000010000 */
[----:B------:R-:W-:Y:S01]  /*6e60*/  LOP3.LUT R6, R145, R6, RZ, 0xc0, !PT ;  /* 0x0000000691067212 */ /* 0x000fe200078ec0ff */
[----:B------:R-:W-:Y:S01]  /*6e70*/  FADD.FTZ R65, R65, R58 ;  /* 0x0000003a41417221 */ /* 0x000fe20000010000 */
[----:B------:R-:W-:Y:S01]  /*6e80*/  LOP3.LUT R4, R142, R141, RZ, 0xc0, !PT ;  /* 0x0000008d8e047212 */ /* 0x000fe200078ec0ff */
[----:B------:R-:W-:Y:S01]  /*6e90*/  FADD.FTZ R140, R140, R137 ;  /* 0x000000898c8c7221 */ /* 0x000fe20000010000 */
[----:B------:R-:W-:Y:S01]  /*6ea0*/  LOP3.LUT R5, R60, R5, RZ, 0xc0, !PT ;  /* 0x000000053c057212 */ /* 0x000fe200078ec0ff */
[----:B------:R-:W-:Y:S01]  /*6eb0*/  FADD.FTZ R56, R56, R65 ;  /* 0x0000004138387221 */ /* 0x000fe20000010000 */
[----:B------:R-:W-:Y:S01]  /*6ec0*/  HMMA.16816.F32.BF16 R104, R24, R8, R104 ;  /* 0x000000081868723c */ /* 0x000fe20000041868 */
[----:B------:R-:W-:-:S02]  /*6ed0*/  FADD.FTZ R243, R243, R140 ;  /* 0x0000008cf3f37221 */ /* 0x000fc40000010000 */
[----:B------:R-:W-:-:S05]  /*6ee0*/  FADD.FTZ R230, R67, R56 ;  /* 0x0000003843e67221 */ /* 0x000fca0000010000 */
        /* <DEDUP_REMOVED lines=12> */
[----:B------:R-:W2:Y:S01]  /*6fb0*/  LDCU UR7, c[0x0][0x440] ;  /* 0x00008800ff0777ac */ /* 0x000ea20008000800 */
[-C--:B------:R-:W-:Y:S01]  /*6fc0*/  LOP3.LUT R225, R32, R223.reuse, RZ, 0x3c, !PT ;  /* 0x000000df20e17212 */ /* 0x080fe200078e3cff */
[----:B------:R-:W-:Y:S01]  /*6fd0*/  IMAD.MOV.U32 R0, RZ, RZ, R133 ;  /* 0x000000ffff007224 */ /* 0x000fe200078e0085 */
[----:B------:R-:W-:Y:S01]  /*6fe0*/  LOP3.LUT R223, R30, R223, RZ, 0x3c, !PT ;  /* 0x000000df1edf7212 */ /* 0x000fe200078e3cff */
[----:B------:R-:W-:Y:S01]  /*6ff0*/  IMAD.MOV.U32 R137, RZ, RZ, R134 ;  /* 0x000000ffff897224 */ /* 0x000fe200078e0086 */
[----:B------:R-:W-:Y:S01]  /*7000*/  LEA.HI.SX32 R229, R132, 0xfffffffe, 0x1a ;  /* 0xfffffffe84e57811 */ /* 0x000fe200078fd2ff */
[----:B------:R-:W-:Y:S01]  /*7010*/  IMAD.MOV.U32 R2, RZ, RZ, R135 ;  /* 0x000000ffff027224 */ /* 0x000fe200078e0087 */
[-C--:B------:R-:W-:Y:S01]  /*7020*/  LOP3.LUT R224, R235, R29.reuse, RZ, 0x3c, !PT ;  /* 0x0000001debe07212 */ /* 0x080fe200078e3cff */
[----:B------:R-:W-:Y:S01]  /*7030*/  IMAD.MOV.U32 R3, RZ, RZ, R136 ;  /* 0x000000ffff037224 */ /* 0x000fe200078e0088 */
[----:B------:R-:W-:Y:S01]  /*7040*/  LOP3.LUT R222, R227, R29, RZ, 0x3c, !PT ;  /* 0x0000001de3de7212 */ /* 0x000fe200078e3cff */
[----:B------:R-:W3:Y:S01]  /*7050*/  LDCU UR6, c[0x0][0x440] ;  /* 0x00008800ff0677ac */ /* 0x000ee20008000800 */
[----:B------:R-:W4:Y:S01]  /*7060*/  LDCU UR4, c[0x0][0x45c] ;  /* 0x00008b80ff0477ac */ /* 0x000f220008000800 */
[----:B--2---:R-:W-:Y:S01]  /*7070*/  ISETP.GE.AND P1, PT, R201, UR7, PT ;  /* 0x00000007c9007c0c */ /* 0x004fe2000bf26270 */
[----:B------:R-:W-:-:S12]  /*7080*/  BRA `(.L_x_1393) ;  /* 0x0000000000f07947 */ /* 0x000fd80003800000 */
.L_x_1395:
[----:B------:R-:W-:Y:S01]  /*7090*/  @!P0 VIADD R146, R229, 0xffffffff ;  /* 0xffffffffe5928836 */ /* 0x000fe20000000000 */
[----:B------:R-:W-:Y:S01]  /*70a0*/  ISETP.GE.AND P1, PT, R201, UR6, PT ;  /* 0x00000006c9007c0c */ /* 0x000fe2000bf26270 */
[C---:B------:R-:W-:Y:S01]  /*70b0*/  @!P0 VIADD R145, R229.reuse, 0xffffffff ;  /* 0xffffffffe5918836 */ /* 0x040fe20000000000 */
[----:B------:R-:W1:Y:S01]  /*70c0*/  @!P0 LDC.64 R140, c[0x0][0x3b8] ;  /* 0x0000ee00ff8c8b82 */ /* 0x000e620000000a00 */
[C---:B------:R-:W-:Y:S07]  /*70d0*/  @!P0 VIADD R144, R229.reuse, 0xffffffff ;  /* 0xffffffffe5908836 */ /* 0x040fee0000000000 */
[----:B------:R-:W2:Y:S03]  /*70e0*/  @!P0 LDC.64 R134, c[0x0][0x3b8] ;  /* 0x0000ee00ff868b82 */ /* 0x000ea60000000a00 */
[----:B------:R-:W-:Y:S05]  /*70f0*/  @!P1 VIADD R148, R229, 0xffffffff ;  /* 0xffffffffe5949836 */ /* 0x000fea0000000000 */
[----:B------:R-:W3:Y:S08]  /*7100*/  @!P1 LDC.64 R142, c[0x0][0x3b8] ;  /* 0x0000ee00ff8e9b82 */ /* 0x000ef00000000a00 */
[----:B------:R-:W4:Y:S02]  /*7110*/  @!P0 LDC.64 R132, c[0x0][0x3b8] ;  /* 0x0000ee00ff848b82 */ /* 0x000f240000000a00 */
[----:B----4-:R-:W-:Y:S04]  /*7120*/  @!P0 IMAD.WIDE.U32 R156, R144, R132, RZ ;  /* 0x00000084909c8225 */ /* 0x010fe800078e00ff */
[C---:B-1----:R-:W-:Y:S04]  /*7130*/  @!P0 IMAD.WIDE.U32 R152, R146.reuse, R140, RZ ;  /* 0x0000008c92988225 */ /* 0x042fe800078e00ff */
[----:B------:R-:W-:Y:S01]  /*7140*/  @!P0 IMAD R146, R146, R141, R153 ;  /* 0x0000008d92928224 */ /* 0x000fe200078e0299 */
[----:B------:R-:W-:Y:S01]  /*7150*/  @!P0 SHF.L.U32 R147, R152, 0x6, RZ ;  /* 0x0000000698938819 */ /* 0x000fe200000006ff */
[C---:B--2---:R-:W-:Y:S03]  /*7160*/  @!P0 IMAD.WIDE.U32 R158, R145.reuse, R134, RZ ;  /* 0x00000086919e8225 */ /* 0x044fe600078e00ff */
[----:B------:R-:W-:Y:S01]  /*7170*/  @!P0 LEA R147, P2, R140, R147, 0x4 ;  /* 0x000000938c938211 */ /* 0x000fe200078420ff */
[----:B------:R-:W-:Y:S01]  /*7180*/  @!P0 IMAD R144, R144, R133, R157 ;  /* 0x0000008590908224 */ /* 0x000fe200078e029d */
[----:B------:R-:W-:Y:S01]  /*7190*/  @!P0 SHF.L.U64.HI R146, R152, 0x6, R146 ;  /* 0x0000000698928819 */ /* 0x000fe20000010292 */
[----:B---3--:R-:W-:Y:S03]  /*71a0*/  @!P1 IMAD.WIDE.U32 R152, R148, R142, RZ ;  /* 0x0000008e94989225 */ /* 0x008fe600078e00ff */
[----:B------:R-:W-:Y:S01]  /*71b0*/  @!P0 LEA.HI.X R146, R140, R146, R141, 0x4, P2 ;  /* 0x000000928c928211 */ /* 0x000fe200010f248d */
[----:B------:R-:W-:Y:S01]  /*71c0*/  @!P0 IMAD.SHL.U32 R141, R158, 0x40, RZ ;  /* 0x000000409e8d8824 */ /* 0x000fe200078e00ff */
[----:B------:R-:W-:Y:S01]  /*71d0*/  @!P1 LEA R140, P4, R152, R207, 0x7 ;  /* 0x000000cf988c9211 */ /* 0x000fe200078838ff */
[----:B------:R-:W-:Y:S01]  /*71e0*/  @!P1 IMAD R143, R148, R143, R153 ;  /* 0x0000008f948f9224 */ /* 0x000fe200078e0299 */
[----:B------:R-:W-:Y:S01]  /*71f0*/  @!P0 SHF.L.U64.HI R149, R156, 0x6, R144 ;  /* 0x000000069c958819 */ /* 0x000fe20000010290 */
[----:B------:R-:W-:Y:S01]  /*7200*/  @!P0 IMAD R145, R145, R135, R159 ;  /* 0x0000008791918224 */ /* 0x000fe200078e029f */
[----:B------:R-:W-:Y:S01]  /*7210*/  @!P0 LEA R142, P2, R134, R141, 0x5 ;  /* 0x0000008d868e8211 */ /* 0x000fe200078428ff */
[----:B------:R-:W-:Y:S01]  /*7220*/  @!P0 IMAD.SHL.U32 R148, R156, 0x40, RZ ;  /* 0x000000409c948824 */ /* 0x000fe200078e00ff */
[-C--:B------:R-:W-:Y:S01]  /*7230*/  @!P1 LEA.HI.X R141, R152, R206.reuse, R143, 0x7, P4 ;  /* 0x000000ce988d9211 */ /* 0x080fe200020f3c8f */
[----:B------:R-:W-:Y:S01]  /*7240*/  @!P0 IMAD R133, R133, 0x30, RZ ;  /* 0x0000003085858824 */ /* 0x000fe200078e02ff */
[CC--:B------:R-:W-:Y:S01]  /*7250*/  @!P0 LEA R156, P3, R147.reuse, R207.reuse, 0x1 ;  /* 0x000000cf939c8211 */ /* 0x0c0fe200078608ff */
[----:B------:R-:W-:Y:S01]  /*7260*/  @!P0 IMAD.WIDE.U32 R148, R132, 0x30, R148 ;  /* 0x0000003084948825 */ /* 0x000fe200078e0094 */
[----:B------:R-:W-:Y:S01]  /*7270*/  @!P0 SHF.L.U64.HI R145, R158, 0x6, R145 ;  /* 0x000000069e918819 */ /* 0x000fe20000010291 */
[----:B------:R-:W-:Y:S01]  /*7280*/  @!PT LDS RZ, [RZ] ;  /* 0x00000000fffff984 */ /* 0x000fe20000000800 */
[----:B------:R-:W-:Y:S01]  /*7290*/  @!PT LDS RZ, [RZ] ;  /* 0x00000000fffff984 */ /* 0x000fe20000000800 */
[----:B------:R-:W-:Y:S01]  /*72a0*/  @!PT LDS RZ, [RZ] ;  /* 0x00000000fffff984 */ /* 0x000fe20000000800 */
[----:B------:R1:W-:Y:S01]  /*72b0*/  @!P1 LDGSTS.E.BYPASS.LTC128B.128 [R212+0x4000], desc[UR16][R140.64] ;  /* 0x040000008cd49fae */ /* 0x0003e2000b981a10 */
[-C--:B------:R-:W-:Y:S02]  /*72c0*/  @!P0 LEA.HI.X R157, R147, R206.reuse, R146, 0x1, P3 ;  /* 0x000000ce939d8211 */ /* 0x080fe400018f0c92 */
[----:B------:R-:W-:Y:S02]  /*72d0*/  @!P0 LEA R132, P3, R148, R207, 0x1 ;  /* 0x000000cf94848211 */ /* 0x000fe400078608ff */
[----:B------:R1:W-:Y:S01]  /*72e0*/  @P1 STS.128 [R212+0x4000], RZ ;  /* 0x004000ffd4001388 */ /* 0x0003e20000000c00 */
[----:B------:R-:W-:Y:S02]  /*72f0*/  @!P0 LEA.HI.X R145, R134, R145, R135, 0x5, P2 ;  /* 0x0000009186918211 */ /* 0x000fe400010f2c87 */
[C---:B------:R-:W-:Y:S02]  /*7300*/  @!P0 LEA R134, P2, R142.reuse, R207, 0x1 ;  /* 0x000000cf8e868211 */ /* 0x040fe400078408ff */
[----:B------:R1:W-:Y:S01]  /*7310*/  @P0 STS.128 [R212+0x4800], RZ ;  /* 0x004800ffd4000388 */ /* 0x0003e20000000c00 */
[----:B------:R-:W-:Y:S02]  /*7320*/  @!P0 IADD3 R133, PT, PT, R133, R149, RZ ;  /* 0x0000009585858210 */ /* 0x000fe40007ffe0ff */
[-C--:B------:R-:W-:Y:S02]  /*7330*/  @!P0 LEA.HI.X R135, R142, R206.reuse, R145, 0x1, P2 ;  /* 0x000000ce8e878211 */ /* 0x080fe400010f0c91 */
        /* <DEDUP_REMOVED lines=17> */
.L_x_1393:
[----:B---3--:R-:W-:Y:S01]  /*7450*/  ISETP.GE.AND P0, PT, R201, UR6, PT ;  /* 0x00000006c9007c0c */ /* 0x008fe2000bf06270 */
[C---:B-1----:R-:W-:Y:S01]  /*7460*/  IMAD.WIDE.U32 R176, R229.reuse, R192, RZ ;  /* 0x000000c0e5b07225 */ /* 0x042fe200078e00ff */
[----:B------:R-:W-:Y:S04]  /*7470*/  DEPBAR.LE SB0, 0x0 ;  /* 0x000080000000791a */ /* 0x000fe80000000000 */
[----:B------:R-:W-:Y:S01]  /*7480*/  BAR.SYNC.DEFER_BLOCKING 0x0 ;  /* 0x0000000000007b1d */ /* 0x000fe20000010000 */
[----:B------:R-:W-:Y:S02]  /*7490*/  IMAD R136, R229, R193, R177 ;  /* 0x000000c1e5887224 */ /* 0x000fe400078e02b1 */
[C---:B------:R-:W-:Y:S03]  /*74a0*/  IMAD.SHL.U32 R248, R176.reuse, 0x40, RZ ;  /* 0x00000040b0f87824 */ /* 0x040fe600078e00ff */
[----:B------:R-:W-:Y:S02]  /*74b0*/  SHF.L.U64.HI R249, R176, 0x6, R136 ;  /* 0x00000006b0f97819 */ /* 0x000fe40000010288 */
[CC--:B------:R-:W-:Y:S02]  /*74c0*/  @!P0 LEA R138, P3, R192.reuse, R248.reuse, 0x4 ;  /* 0x000000f8c08a8211 */ /* 0x0c0fe400078620ff */
[C---:B------:R-:W-:Y:S02]  /*74d0*/  @!P0 LEA R176, P2, R192.reuse, R248, 0x5 ;  /* 0x000000f8c0b08211 */ /* 0x040fe400078428ff */
[CCC-:B------:R-:W-:Y:S02]  /*74e0*/  @!P0 LEA.HI.X R177, R192.reuse, R249.reuse, R193.reuse, 0x4, P3 ;  /* 0x000000f9c0b18211 */ /* 0x1c0fe400018f24c1 */
[----:B------:R-:W-:Y:S02]  /*74f0*/  @!P0 LEA.HI.X R179, R192, R249, R193, 0x5, P2 ;  /* 0x000000f9c0b38211 */ /* 0x000fe400010f2cc1 */
[-C--:B------:R-:W-:Y:S02]  /*7500*/  @!P0 LEA R246, P3, R138, R205.reuse, 0x1 ;  /* 0x000000cd8af68211 */ /* 0x080fe400078608ff */
[-C--:B------:R-:W-:Y:S02]  /*7510*/  @!P0 LEA R244, P2, R176, R205.reuse, 0x1 ;  /* 0x000000cdb0f48211 */ /* 0x080fe400078408ff */
[-C--:B------:R-:W-:Y:S02]  /*7520*/  @!P1 LEA R136, P4, R248, R205.reuse, 0x1 ;  /* 0x000000cdf8889211 */ /* 0x080fe400078808ff */
[-C--:B------:R-:W-:Y:S01]  /*7530*/  @!P0 LEA.HI.X R247, R138, R204.reuse, R177, 0x1, P3 ;  /* 0x000000cc8af78211 */ /* 0x080fe200018f0cb1 */
[----:B------:R-:W-:Y:S01]  /*7540*/  @!P0 IMAD R138, R193, 0x30, RZ ;  /* 0x00000030c18a8824 */ /* 0x000fe200078e02ff */
[-C--:B------:R-:W-:Y:S01]  /*7550*/  @!P0 LEA.HI.X R245, R176, R204.reuse, R179, 0x1, P2 ;  /* 0x000000ccb0f58211 */ /* 0x080fe200010f0cb3 */
[----:B------:R-:W-:Y:S01]  /*7560*/  @!P1 IMAD.MOV.U32 R176, RZ, RZ, R136 ;  /* 0x000000ffffb09224 */ /* 0x000fe200078e0088 */
[-CC-:B------:R-:W-:Y:S01]  /*7570*/  @!P1 LEA.HI.X R177, R248, R204.reuse, R249.reuse, 0x1, P4 ;  /* 0x000000ccf8b19211 */ /* 0x180fe200020f0cf9 */
[----:B------:R-:W-:Y:S04]  /*7580*/  @!P0 IMAD.WIDE.U32 R248, R192, 0x30, R248 ;  /* 0x00000030c0f88825 */ /* 0x000fe800078e00f8 */
[----:B------:R-:W-:Y:S01]  /*7590*/  @!PT LDS RZ, [RZ] ;  /* 0x00000000fffff984 */ /* 0x000fe20000000800 */
[----:B------:R-:W-:Y:S01]  /*75a0*/  @!PT LDS RZ, [RZ] ;  /* 0x00000000fffff984 */ /* 0x000fe20000000800 */
[----:B------:R-:W-:Y:S01]  /*75b0*/  @!PT LDS RZ, [RZ] ;  /* 0x00000000fffff984 */ /* 0x000fe20000000800 */
[----:B------:R-:W-:Y:S01]  /*75c0*/  @!P1 LDGSTS.E.BYPASS.LTC128B.128 [R212+0x6000], desc[UR16][R176.64] ;  /* 0x06000000b0d49fae */ /* 0x000fe2000b981a10 */
[----:B------:R-:W-:Y:S01]  /*75d0*/  @!P0 IMAD.IADD R179, R138, 0x1, R249 ;  /* 0x000000018ab38824 */ /* 0x000fe200078e02f9 */
[C---:B------:R-:W-:Y:S04]  /*75e0*/  @!P0 LEA R178, P2, R248.reuse, R205, 0x1 ;  /* 0x000000cdf8b28211 */ /* 0x040fe800078408ff */
[----:B------:R-:W-:Y:S02]  /*75f0*/  @!P0 LEA.HI.X R179, R248, R204, R179, 0x1, P2 ;  /* 0x000000ccf8b38211 */ /* 0x000fe400010f0cb3 */
[----:B------:R-:W-:Y:S01]  /*7600*/  @P1 STS.128 [R212+0x6000], RZ ;  /* 0x006000ffd4001388 */ /* 0x000fe20000000c00 */
[----:B------:R-:W-:Y:S07]  /*7610*/  ISETP.NE.AND P2, PT, R229, RZ, PT ;  /* 0x000000ffe500720c */ /* 0x000fee0003f45270 */
        /* <DEDUP_REMOVED lines=9> */
[----:B------:R2:W-:Y:S08]  /*76b0*/  @!P0 LDGSTS.E.BYPASS.LTC128B.128 [R212+0x7000], desc[UR16][R244.64] ;  /* 0x07000000f4d48fae */ /* 0x0005f0000b981a10 */
[----:B------:R-:W-:Y:S01]  /*76c0*/  @P0 STS.128 [R212+0x7800], RZ ;  /* 0x007800ffd4000388 */ /* 0x000fe20000000c00 */
[----:B-1----:R-:W-:Y:S07]  /*76d0*/  VIADD R247, R217, 0x76cf5d0a ;  /* 0x76cf5d0ad9f77836 */ /* 0x002fee0000000000 */
[----:B------:R-:W-:Y:S01]  /*76e0*/  @!PT LDS RZ, [RZ] ;  /* 0x00000000fffff984 */ /* 0x000fe20000000800 */
[----:B------:R-:W-:Y:S01]  /*76f0*/  @!PT LDS RZ, [RZ] ;  /* 0x00000000fffff984 */ /* 0x000fe20000000800 */
[----:B------:R-:W-:Y:S01]  /*7700*/  @!PT LDS RZ, [RZ] ;  /* 0x00000000fffff984 */ /* 0x000fe20000000800 */
[----:B------:R1:W-:Y:S08]  /*7710*/  @!P0 LDGSTS.E.BYPASS.LTC128B.128 [R212+0x7800], desc[UR16][R178.64] ;  /* 0x07800000b2d48fae */ /* 0x0003f0000b981a10 */
[----:B------:R-:W-:Y:S01]  /*7720*/  LDSM.16.M88.4 R132, [R190] ;  /* 0x00000000be84783b */ /* 0x000fe20000000200 */
[----:B--2---:R-:W-:Y:S07]  /*7730*/  IMAD.SHL.U32 R245, R229, 0x2, RZ ;  /* 0x00000002e5f57824 */ /* 0x004fee00078e00ff */
[----:B------:R-:W2:Y:S01]  /*7740*/  LDSM.16.M88.4 R140, [R189+UR5+0x4000] ;  /* 0x00400005bd8c783b */ /* 0x000ea20008000200 */
[----:B------:R-:W-:Y:S05]  /*7750*/  LOP3.LUT R136, R245, R239, R217, 0x96, !PT ;  /* 0x000000eff5887212 */ /* 0x000fea00078e96d9 */
[----:B------:R-:W-:Y:S02]  /*7760*/  IMAD.WIDE.U32 R250, R136, -0x326172a9, RZ ;  /* 0xcd9e8d5788fa7825 */ /* 0x000fe400078e00ff */
[----:B------:R-:W3:Y:S01]  /*7770*/  LDSM.16.M88.4 R144, [R190+0x2000] ;  /* 0x00200000be90783b */ /* 0x000ee20000000200 */
[C---:B------:R-:W-:Y:S02]  /*7780*/  LOP3.LUT R138, R250.reuse, R224, RZ, 0x3c, !PT ;  /* 0x000000e0fa8a7212 */ /* 0x040fe400078e3cff */
[C---:B------:R-:W-:Y:S02]  /*7790*/  LOP3.LUT R136, R251.reuse, R223, RZ, 0x3c, !PT ;  /* 0x000000dffb887212 */ /* 0x040fe400078e3cff */
[----:B------:R-:W-:Y:S03]  /*77a0*/  LOP3.LUT R250, R250, R222, RZ, 0x3c, !PT ;  /* 0x000000defafa7212 */ /* 0x000fe600078e3cff */
[----:B------:R-:W5:Y:S01]  /*77b0*/  LDSM.16.M88.4 R148, [R189+UR5+0x4800] ;  /* 0x00480005bd94783b */ /* 0x000f620008000200 */
[----:B------:R-:W-:Y:S05]  /*77c0*/  IMAD.WIDE.U32 R248, R136, -0x2daee0ad, RZ ;  /* 0xd2511f5388f87825 */ /* 0x000fea00078e00ff */
[----:B------:R-:W-:Y:S02]  /*77d0*/  LOP3.LUT R136, R232, R247, R249, 0x96, !PT ;  /* 0x000000f7e8887212 */ /* 0x000fe400078e96f9 */
[----:B------:R-:W0:Y:S08]  /*77e0*/  LDGDEPBAR ;  /* 0x00000000000079af */ /* 0x000e300000000000 */
[----:B------:R-:W4:Y:S08]  /*77f0*/  LDSM.16.M88.4 R152, [R189+UR5+0x5000] ;  /* 0x00500005bd98783b */ /* 0x000f300008000200 */
[----:B------:R-:W4:Y:S01]  /*7800*/  LDSM.16.M88.4 R156, [R189+UR5+0x5800] ;  /* 0x00580005bd9c783b */ /* 0x000f220008000200 */
[-C--:B--2---:R-:W-:Y:S07]  /*7810*/  HMMA.16816.F32.BF16 R4, R132, R140.reuse, RZ ;  /* 0x0000008c8404723c */ /* 0x084fee00000418ff */
[----:B------:R-:W-:Y:S01]  /*7820*/  LDSM.16.M88.4 R160, [R188] ;  /* 0x00000000bca0783b */ /* 0x000fe20000000200 */
[C---:B---3--:R-:W-:Y:S07]  /*7830*/  HMMA.16816.F32.BF16 R8, R144.reuse, R140, RZ ;  /* 0x0000008c9008723c */ /* 0x048fee00000418ff */
[----:B------:R-:W2:Y:S01]  /*7840*/  LDSM.16.M88.4 R164, [R184+0x4000] ;  /* 0x00400000b8a4783b */ /* 0x000ea20000000200 */
[-C--:B------:R-:W-:Y:S07]  /*7850*/  HMMA.16816.F32.BF16 R12, R144, R142.reuse, RZ ;  /* 0x0000008e900c723c */ /* 0x080fee00000418ff */
[----:B------:R-:W3:Y:S01]  /*7860*/  LDSM.16.M88.4 R168, [R188+0x2000] ;  /* 0x00200000bca8783b */ /* 0x000ee20000000200 */
[C---:B------:R-:W-:Y:S07]  /*7870*/  HMMA.16816.F32.BF16 R16, R132.reuse, R142, RZ ;  /* 0x0000008e8410723c */ /* 0x040fee00000418ff */
[----:B------:R-:W3:Y:S01]  /*7880*/  LDSM.16.M88.4 R172, [R184+0x4800] ;  /* 0x00480000b8ac783b */ /* 0x000ee20000000200 */
[-C--:B-----5:R-:W-:Y:S07]  /*7890*/  HMMA.16816.F32.BF16 R20, R132, R148.reuse, RZ ;  /* 0x000000948414723c */ /* 0x0a0fee00000418ff */
[----:B------:R-:W5:Y:S01]  /*78a0*/  LDSM.16.M88.4 R140, [R184+0x5000] ;  /* 0x00500000b88c783b */ /* 0x000f620000000200 */
[C---:B------:R-:W-:Y:S07]  /*78b0*/  HMMA.16816.F32.BF16 R24, R144.reuse, R148, RZ ;  /* 0x000000949018723c */ /* 0x040fee00000418ff */
[----:B-1----:R-:W-:Y:S01]  /*78c0*/  LDSM.16.M88.4 R176, [R182+0x5000] ;  /* 0x00500000b6b0783b */ /* 0x002fe20000000200 */
[-C--:B------:R-:W-:Y:S08]  /*78d0*/  HMMA.16816.F32.BF16 R28, R144, R150.reuse, RZ ;  /* 0x00000096901c723c */ /* 0x080ff000000418ff */
[C---:B------:R-:W-:Y:S01]  /*78e0*/  HMMA.16816.F32.BF16 R32, R132.reuse, R150, RZ ;  /* 0x000000968420723c */ /* 0x040fe200000418ff */
[----:B------:R-:W-:Y:S07]  /*78f0*/  LDSM.16.M88.4 R148, [R183+0x4000] ;  /* 0x00400000b794783b */ /* 0x000fee0000000200 */
[-C--:B----4-:R-:W-:Y:S08]  /*7900*/  HMMA.16816.F32.BF16 R36, R132, R152.reuse, RZ ;  /* 0x000000988424723c */ /* 0x090ff000000418ff */
[C---:B------:R-:W-:Y:S08]  /*7910*/  HMMA.16816.F32.BF16 R40, R144.reuse, R152, RZ ;  /* 0x000000989028723c */ /* 0x040ff000000418ff */
[-C--:B------:R-:W-:Y:S08]  /*7920*/  HMMA.16816.F32.BF16 R44, R144, R154.reuse, RZ ;  /* 0x0000009a902c723c */ /* 0x080ff000000418ff */
[C---:B------:R-:W-:Y:S01]  /*7930*/  HMMA.16816.F32.BF16 R48, R132.reuse, R154, RZ ;  /* 0x0000009a8430723c */ /* 0x040fe200000418ff */
[----:B------:R-:W-:Y:S07]  /*7940*/  LDSM.16.M88.4 R152, [R187+0x2000] ;  /* 0x00200000bb98783b */ /* 0x000fee0000000200 */
[-C--:B------:R-:W-:Y:S08]  /*7950*/  HMMA.16816.F32.BF16 R52, R132, R156.reuse, RZ ;  /* 0x0000009c8434723c */ /* 0x080ff000000418ff */
[C---:B------:R-:W-:Y:S08]  /*7960*/  HMMA.16816.F32.BF16 R56, R144.reuse, R156, RZ ;  /* 0x0000009c9038723c */ /* 0x040ff000000418ff */
[-C--:B------:R-:W-:Y:S01]  /*7970*/  HMMA.16816.F32.BF16 R60, R144, R158.reuse, RZ ;  /* 0x0000009e903c723c */ /* 0x080fe200000418ff */
[----:B------:R-:W-:Y:S07]  /*7980*/  LDSM.16.M88.4 R144, [R187] ;  /* 0x00000000bb90783b */ /* 0x000fee0000000200 */
[----:B------:R-:W-:Y:S01]  /*7990*/  HMMA.16816.F32.BF16 R64, R132, R158, RZ ;  /* 0x0000009e8440723c */ /* 0x000fe200000418ff */
[----:B------:R-:W1:Y:S07]  /*79a0*/  LDSM.16.M88.4 R132, [R184+0x5800] ;  /* 0x00580000b884783b */ /* 0x000e6e0000000200 */
[-C--:B--2---:R-:W-:Y:S01]  /*79b0*/  HMMA.16816.F32.BF16 R4, R160, R164.reuse, R4 ;  /* 0x000000a4a004723c */ /* 0x084fe20000041804 */
[----:B------:R-:W2:Y:S07]  /*79c0*/  LDSM.16.M88.4 R156, [R183+0x4800] ;  /* 0x00480000b79c783b */ /* 0x000eae0000000200 */
[C---:B---3--:R-:W-:Y:S08]  /*79d0*/  HMMA.16816.F32.BF16 R8, R168.reuse, R164, R8 ;  /* 0x000000a4a808723c */ /* 0x048ff00000041808 */
        /* <DEDUP_REMOVED lines=12> */
[----:B------:R-:W-:Y:S07]  /*7aa0*/  LDSM.16.M88.4 R140, [R186] ;  /* 0x00000000ba8c783b */ /* 0x000fee0000000200 */
[-C--:B-1----:R-:W-:Y:S08]  /*7ab0*/  HMMA.16816.F32.BF16 R52, R160, R132.reuse, R52 ;  /* 0x00000084a034723c */ /* 0x082ff00000041834 */
[C---:B------:R-:W-:Y:S08]  /*7ac0*/  HMMA.16816.F32.BF16 R56, R168.reuse, R132, R56 ;  /* 0x00000084a838723c */ /* 0x040ff00000041838 */
[-C--:B------:R-:W-:Y:S01]  /*7ad0*/  HMMA.16816.F32.BF16 R60, R168, R134.reuse, R60 ;  /* 0x00000086a83c723c */ /* 0x080fe2000004183c */
[----:B------:R-:W-:Y:S07]  /*7ae0*/  LDSM.16.M88.4 R168, [R186+0x2000] ;  /* 0x00200000baa8783b */ /* 0x000fee0000000200 */
[----:B------:R-:W-:Y:S01]  /*7af0*/  HMMA.16816.F32.BF16 R64, R160, R134, R64 ;  /* 0x00000086a040723c */ /* 0x000fe20000041840 */
[----:B------:R-:W1:Y:S07]  /*7b00*/  LDSM.16.M88.4 R132, [R183+0x5800] ;  /* 0x00580000b784783b */ /* 0x000e6e0000000200 */
[-C--:B------:R-:W-:Y:S01]  /*7b10*/  HMMA.16816.F32.BF16 R4, R144, R148.reuse, R4 ;  /* 0x000000949004723c */ /* 0x080fe20000041804 */
[----:B------:R-:W4:Y:S07]  /*7b20*/  LDSM.16.M88.4 R160, [R182+0x4000] ;  /* 0x00400000b6a0783b */ /* 0x000f2e0000000200 */
[C---:B------:R-:W-:Y:S08]  /*7b30*/  HMMA.16816.F32.BF16 R8, R152.reuse, R148, R8 ;  /* 0x000000949808723c */ /* 0x040ff00000041808 */
[-C--:B------:R-:W-:Y:S08]  /*7b40*/  HMMA.16816.F32.BF16 R12, R152, R150.reuse, R12 ;  /* 0x00000096980c723c */ /* 0x080ff0000004180c */
[C---:B------:R-:W-:Y:S01]  /*7b50*/  HMMA.16816.F32.BF16 R16, R144.reuse, R150, R16 ;  /* 0x000000969010723c */ /* 0x040fe20000041810 */
[----:B------:R-:W5:Y:S01]  /*7b60*/  LDSM.16.M88.4 R148, [R182+0x5800] ;  /* 0x00580000b694783b */ /* 0x000f620000000200 */
[----:B------:R-:W-:Y:S06]  /*7b70*/  DEPBAR.LE SB0, 0x0 ;  /* 0x000080000000791a */ /* 0x000fec0000000000 */
[-C--:B--2---:R-:W-:Y:S01]  /*7b80*/  HMMA.16816.F32.BF16 R20, R144, R156.reuse, R20 ;  /* 0x0000009c9014723c */ /* 0x084fe20000041814 */
[----:B------:R-:W-:Y:S07]  /*7b90*/  BAR.SYNC.DEFER_BLOCKING 0x0 ;  /* 0x0000000000007b1d */ /* 0x000fee0000010000 */
[C---:B------:R-:W-:Y:S08]  /*7ba0*/  HMMA.16816.F32.BF16 R24, R152.reuse, R156, R24 ;  /* 0x0000009c9818723c */ /* 0x040ff00000041818 */
[-C--:B------:R-:W-:Y:S08]  /*7bb0*/  HMMA.16816.F32.BF16 R28, R152, R158.reuse, R28 ;  /* 0x0000009e981c723c */ /* 0x080ff0000004181c */
[C---:B------:R-:W-:Y:S08]  /*7bc0*/  HMMA.16816.F32.BF16 R32, R144.reuse, R158, R32 ;  /* 0x0000009e9020723c */ /* 0x040ff00000041820 */
[-C--:B---3--:R-:W-:Y:S08]  /*7bd0*/  HMMA.16816.F32.BF16 R36, R144, R164.reuse, R36 ;  /* 0x000000a49024723c */ /* 0x088ff00000041824 */
[C---:B------:R-:W-:Y:S08]  /*7be0*/  HMMA.16816.F32.BF16 R40, R152.reuse, R164, R40 ;  /* 0x000000a49828723c */ /* 0x040ff00000041828 */
[-C--:B------:R-:W-:Y:S08]  /*7bf0*/  HMMA.16816.F32.BF16 R44, R152, R166.reuse, R44 ;  /* 0x000000a6982c723c */ /* 0x080ff0000004182c */
[C---:B------:R-:W-:Y:S08]  /*7c00*/  HMMA.16816.F32.BF16 R48, R144.reuse, R166, R48 ;  /* 0x000000a69030723c */ /* 0x040ff00000041830 */
[-C--:B-1----:R-:W-:Y:S08]  /*7c10*/  HMMA.16816.F32.BF16 R52, R144, R132.reuse, R52 ;  /* 0x000000849034723c */ /* 0x082ff00000041834 */
[C---:B------:R-:W-:Y:S08]  /*7c20*/  HMMA.16816.F32.BF16 R56, R152.reuse, R132, R56 ;  /* 0x000000849838723c */ /* 0x040ff00000041838 */
[-C--:B------:R-:W-:Y:S08]  /*7c30*/  HMMA.16816.F32.BF16 R60, R152, R134.reuse, R60 ;  /* 0x00000086983c723c */ /* 0x080ff0000004183c */
[----:B------:R-:W-:Y:S08]  /*7c40*/  HMMA.16816.F32.BF16 R64, R144, R134, R64 ;  /* 0x000000869040723c */ /* 0x000ff00000041840 */
[-C--:B----4-:R-:W-:Y:S08]  /*7c50*/  HMMA.16816.F32.BF16 R4, R140, R160.reuse, R4 ;  /* 0x000000a08c04723c */ /* 0x090ff00000041804 */
[C---:B------:R-:W-:Y:S08]  /*7c60*/  HMMA.16816.F32.BF16 R8, R168.reuse, R160, R8 ;  /* 0x000000a0a808723c */ /* 0x040ff00000041808 */
[-C--:B------:R-:W-:Y:S08]  /*7c70*/  HMMA.16816.F32.BF16 R12, R168, R162.reuse, R12 ;  /* 0x000000a2a80c723c */ /* 0x080ff0000004180c */
[C---:B------:R-:W-:Y:S08]  /*7c80*/  HMMA.16816.F32.BF16 R16, R140.reuse, R162, R16 ;  /* 0x000000a28c10723c */ /* 0x040ff00000041810 */
[-C--:B------:R-:W-:Y:S08]  /*7c90*/  HMMA.16816.F32.BF16 R20, R140, R172.reuse, R20 ;  /* 0x000000ac8c14723c */ /* 0x080ff00000041814 */
[C---:B------:R-:W-:Y:S08]  /*7ca0*/  HMMA.16816.F32.BF16 R24, R168.reuse, R172, R24 ;  /* 0x000000aca818723c */ /* 0x040ff00000041818 */
[-C--:B------:R-:W-:Y:S08]  /*7cb0*/  HMMA.16816.F32.BF16 R28, R168, R174.reuse, R28 ;  /* 0x000000aea81c723c */ /* 0x080ff0000004181c */
[C---:B------:R-:W-:Y:S04]  /*7cc0*/  HMMA.16816.F32.BF16 R32, R140.reuse, R174, R32 ;  /* 0x000000ae8c20723c */ /* 0x040fe80000041820 */
[----:B------:R-:W-:Y:S04]  /*7cd0*/  IMAD.WIDE.U32 R174, R138, -0x2daee0ad, RZ ;  /* 0xd2511f538aae7825 */ /* 0x000fe800078e00ff */
[-C--:B------:R-:W-:Y:S08]  /*7ce0*/  HMMA.16816.F32.BF16 R36, R140, R176.reuse, R36 ;  /* 0x000000b08c24723c */ /* 0x080ff00000041824 */
[C---:B------:R-:W-:Y:S04]  /*7cf0*/  HMMA.16816.F32.BF16 R40, R168.reuse, R176, R40 ;  /* 0x000000b0a828723c */ /* 0x040fe80000041828 */
[----:B------:R-:W-:Y:S01]  /*7d00*/  LOP3.LUT R176, R251, R225, RZ, 0x3c, !PT ;  /* 0x000000e1fbb07212 */ /* 0x000fe200078e3cff */
[----:B------:R-:W-:Y:S03]  /*7d10*/  IMAD.WIDE.U32 R250, R250, -0x2daee0ad, RZ ;  /* 0xd2511f53fafa7825 */ /* 0x000fe600078e00ff */
[-C--:B------:R-:W-:Y:S03]  /*7d20*/  HMMA.16816.F32.BF16 R44, R168, R178.reuse, R44 ;  /* 0x000000b2a82c723c */ /* 0x080fe6000004182c */
[----:B------:R-:W-:Y:S05]  /*7d30*/  IMAD.WIDE.U32 R176, R176, -0x2daee0ad, RZ ;  /* 0xd2511f53b0b07825 */ /* 0x000fea00078e00ff */
[----:B------:R-:W-:Y:S01]  /*7d40*/  LOP3.LUT R138, R236, R247, R177, 0x96, !PT ;  /* 0x000000f7ec8a7212 */ /* 0x000fe200078e96b1 */
[C---:B------:R-:W-:Y:S04]  /*7d50*/  HMMA.16816.F32.BF16 R48, R140.reuse, R178, R48 ;  /* 0x000000b28c30723c */ /* 0x040fe80000041830 */
[----:B------:R-:W-:Y:S01]  /*7d60*/  FMNMX3.FTZ R178, R3, R4, R5, !PT ;  /* 0x0000000403b27276 */ /* 0x000fe20007810005 */
[----:B------:R-:W-:Y:S01]  /*7d70*/  VIADD R179, R217, 0x32370b8f ;  /* 0x32370b8fd9b37836 */ /* 0x000fe20000000000 */
[----:B------:R-:W-:Y:S01]  /*7d80*/  FMNMX3.FTZ R177, R2, R6, R7, !PT ;  /* 0x0000000602b17276 */ /* 0x000fe20007810007 */
[----:B------:R-:W-:Y:S01]  /*7d90*/  IMAD.WIDE.U32 R154, R138, -0x326172a9, RZ ;  /* 0xcd9e8d578a9a7825 */ /* 0x000fe200078e00ff */
[----:B------:R-:W-:Y:S01]  /*7da0*/  FMNMX3.FTZ R178, R178, R16, R17, !PT ;  /* 0x00000010b2b27276 */ /* 0x000fe20007810011 */
[-C--:B-----5:R-:W-:Y:S03]  /*7db0*/  HMMA.16816.F32.BF16 R52, R140, R148.reuse, R52 ;  /* 0x000000948c34723c */ /* 0x0a0fe60000041834 */
[----:B------:R-:W-:Y:S02]  /*7dc0*/  FMNMX3.FTZ R240, R177, R18, R19, !PT ;  /* 0x00000012b1f07276 */ /* 0x000fe40007810013 */
[----:B------:R-:W-:Y:S02]  /*7dd0*/  FMNMX3.FTZ R178, R178, R20, R21, !PT ;  /* 0x00000014b2b27276 */ /* 0x000fe40007810015 */
[----:B------:R-:W-:Y:S01]  /*7de0*/  LOP3.LUT R176, R179, R176, R175, 0x96, !PT ;  /* 0x000000b0b3b07212 */ /* 0x000fe200078e96af */
[C---:B------:R-:W-:Y:S04]  /*7df0*/  HMMA.16816.F32.BF16 R56, R168.reuse, R148, R56 ;  /* 0x00000094a838723c */ /* 0x040fe80000041838 */
[----:B------:R-:W-:Y:S01]  /*7e00*/  FMNMX3.FTZ R138, R240, R22, R23, !PT ;  /* 0x00000016f08a7276 */ /* 0x000fe20007810017 */
[----:B------:R-:W-:Y:S01]  /*7e10*/  IMAD.WIDE.U32 R176, R176, -0x326172a9, RZ ;  /* 0xcd9e8d57b0b07825 */ /* 0x000fe200078e00ff */
[----:B------:R-:W-:Y:S02]  /*7e20*/  FMNMX3.FTZ R242, R178, R32, R33, !PT ;  /* 0x00000020b2f27276 */ /* 0x000fe40007810021 */
[----:B------:R-:W-:Y:S01]  /*7e30*/  FMNMX3.FTZ R244, R138, R34, R35, !PT ;  /* 0x000000228af47276 */ /* 0x000fe20007810023 */
[-C--:B------:R-:W-:Y:S03]  /*7e40*/  HMMA.16816.F32.BF16 R60, R168, R150.reuse, R60 ;  /* 0x00000096a83c723c */ /* 0x080fe6000004183c */
[----:B------:R-:W-:Y:S01]  /*7e50*/  FMNMX3.FTZ R138, R242, R36, R37, !PT ;  /* 0x00000024f28a7276 */ /* 0x000fe20007810025 */
[----:B------:R-:W-:Y:S01]  /*7e60*/  VIADD R242, R217, 0xed9eba14 ;  /* 0xed9eba14d9f27836 */ /* 0x000fe20000000000 */
[----:B------:R-:W-:Y:S02]  /*7e70*/  FMNMX3.FTZ R244, R244, R38, R39, !PT ;  /* 0x00000026f4f47276 */ /* 0x000fe40007810027 */
[----:B------:R-:W-:Y:S01]  /*7e80*/  LOP3.LUT R240, R234, R220, R155, 0x96, !PT ;  /* 0x000000dceaf07212 */ /* 0x000fe200078e969b */
[----:B------:R-:W-:Y:S04]  /*7e90*/  HMMA.16816.F32.BF16 R64, R140, R150, R64 ;  /* 0x000000968c40723c */ /* 0x000fe80000041840 */
[----:B------:R-:W-:Y:S01]  /*7ea0*/  LOP3.LUT R178, R219, R154, R177, 0x96, !PT ;  /* 0x0000009adbb27212 */ /* 0x000fe200078e96b1 */
[----:B------:R-:W-:Y:S01]  /*7eb0*/  IMAD.WIDE.U32 R154, R136, -0x326172a9, RZ ;  /* 0xcd9e8d57889a7825 */ /* 0x000fe200078e00ff */
[----:B------:R-:W-:Y:S02]  /*7ec0*/  FMNMX3.FTZ R138, R138, R48, R49, !PT ;  /* 0x000000308a8a7276 */ /* 0x000fe40007810031 */
[----:B------:R-:W-:Y:S01]  /*7ed0*/  FMNMX3.FTZ R136, R244, R50, R51, !PT ;  /* 0x00000032f4887276 */ /* 0x000fe20007810033 */
[----:B------:R-:W-:Y:S01]  /*7ee0*/  IMAD.WIDE.U32 R150, R240, -0x2daee0ad, RZ ;  /* 0xd2511f53f0967825 */ /* 0x000fe200078e00ff */
[----:B------:R-:W-:Y:S02]  /*7ef0*/  LOP3.LUT R248, R179, R248, R251, 0x96, !PT ;  /* 0x000000f8b3f87212 */ /* 0x000fe400078e96fb */
[----:B------:R-:W-:Y:S02]  /*7f00*/  FMNMX3.FTZ R240, R138, R52, R53, !PT ;  /* 0x000000348af07276 */ /* 0x000fe40007810035 */
[----:B------:R-:W-:Y:S01]  /*7f10*/  FMNMX3.FTZ R138, R136, R54, R55, !PT ;  /* 0x00000036888a7276 */ /* 0x000fe20007810037 */
[----:B------:R-:W-:Y:S04]  /*7f20*/  IMAD.WIDE.U32 R248, R248, -0x326172a9, RZ ;  /* 0xcd9e8d57f8f87825 */ /* 0x000fe800078e00ff */
[----:B------:R-:W-:Y:S02]  /*7f30*/  FMNMX3.FTZ R136, R240, R64, R65, !PT ;  /* 0x00000040f0887276 */ /* 0x000fe40007810041 */
[----:B------:R-:W-:Y:S01]  /*7f40*/  FMNMX3.FTZ R138, R138, R66, R67, !PT ;  /* 0x000000428a8a7276 */ /* 0x000fe20007810043 */
[----:B------:R-:W-:Y:S06]  /*7f50*/  @P2 BRA `(.L_x_1395) ;  /* 0xfffffff0004c2947 */ /* 0x000fec000383ffff */
.L_x_1394:
[----:B-1----:R-:W-:Y:S01]  /*7f60*/  FMNMX3.FTZ R134, R137, R8, R9, !PT ;  /* 0x0000000889867276 */ /* 0x002fe20007810009 */
[----:B------:R-:W-:Y:S01]  /*7f70*/  VIADD R240, R217, 0xa9066899 ;  /* 0xa9066899d9f07836 */ /* 0x000fe20000000000 */
[----:B------:R-:W-:Y:S01]  /*7f80*/  FMNMX3.FTZ R140, R0, R10, R11, !PT ;  /* 0x0000000a008c7276 */ /* 0x000fe2000781000b */
[----:B------:R-:W1:Y:S01]  /*7f90*/  SHFL.BFLY PT, R133, R136, 0x2, 0x1f ;  /* 0x0c401f0088857f89 */ /* 0x000e6200000e0000 */
[----:B------:R-:W-:Y:S01]  /*7fa0*/  FMNMX3.FTZ R134, R134, R12, R13, !PT ;  /* 0x0000000c86867276 */ /* 0x000fe2000781000d */
[----:B------:R-:W-:Y:S01]  /*7fb0*/  IMAD.WIDE.U32 R172, R178, -0x2daee0ad, RZ ;  /* 0xd2511f53b2ac7825 */ /* 0x000fe200078e00ff */
[----:B------:R-:W-:Y:S05]  /*7fc0*/  FMNMX3.FTZ R140, R140, R14, R15, !PT ;  /* 0x0000000e8c8c7276 */ /* 0x000fea000781000f */
[----:B------:R-:W2:Y:S01]  /*7fd0*/  SHFL.BFLY PT, R135, R138, 0x2, 0x1f ;  /* 0x0c401f008a877f89 */ /* 0x000ea200000e0000 */
[----:B------:R-:W-:Y:S01]  /*7fe0*/  FMNMX3.FTZ R134, R134, R24, R25, !PT ;  /* 0x0000001886867276 */ /* 0x000fe20007810019 */
[----:B------:R-:W-:Y:S01]  /*7ff0*/  VIADD R245, R245, 0x1 ;  /* 0x00000001f5f57836 */ /* 0x000fe20000000000 */
[----:B------:R-:W-:Y:S02]  /*8000*/  FMNMX3.FTZ R140, R140, R26, R27, !PT ;  /* 0x0000001a8c8c7276 */ /* 0x000fe4000781001b */
        /* <DEDUP_REMOVED lines=10> */
[----:B------:R-:W-:Y:S02]  /*80b0*/  LOP3.LUT R170, R219, R154, R249, 0x96, !PT ;  /* 0x0000009adbaa7212 */ /* 0x000fe400078e96f9 */
[----:B-1----:R-:W-:Y:S02]  /*80c0*/  FMNMX.FTZ R136, R136, R133, !PT ;  /* 0x0000008588887209 */ /* 0x002fe40007810000 */
[----:B------:R-:W-:Y:S01]  /*80d0*/  FMNMX3.FTZ R134, R141, R60, R61, !PT ;  /* 0x0000003c8d867276 */ /* 0x000fe2000781003d */
[----:B------:R-:W-:Y:S01]  /*80e0*/  IMAD.WIDE.U32 R170, R170, -0x2daee0ad, RZ ;  /* 0xd2511f53aaaa7825 */ /* 0x000fe200078e00ff */
[----:B------:R-:W-:Y:S01]  /*80f0*/  FMNMX3.FTZ R133, R132, R62, R63, !PT ;  /* 0x0000003e84857276 */ /* 0x000fe2000781003f */
[----:B------:R-:W-:Y:S01]  /*8100*/  SHFL.BFLY PT, R147, R136, 0x1, 0x1f ;  /* 0x0c201f0088937f89 */ /* 0x000fe200000e0000 */
[----:B--2---:R-:W-:Y:S02]  /*8110*/  FMNMX.FTZ R135, R138, R135, !PT ;  /* 0x000000878a877209 */ /* 0x004fe40007810000 */
[----:B------:R-:W-:Y:S05]  /*8120*/  LOP3.LUT R251, R242, R174, R151, 0x96, !PT ;  /* 0x000000aef2fb7212 */ /* 0x000fea00078e9697 */
[----:B------:R-:W1:Y:S01]  /*8130*/  SHFL.BFLY PT, R153, R134, 0x2, 0x1f ;  /* 0x0c401f0086997f89 */ /* 0x000e6200000e0000 */
[C---:B------:R-:W-:Y:S02]  /*8140*/  LOP3.LUT R150, R240.reuse, R150, R173, 0x96, !PT ;  /* 0x00000096f0967212 */ /* 0x040fe400078e96ad */
[----:B------:R-:W-:Y:S05]  /*8150*/  LOP3.LUT R140, R240, R142, R171, 0x96, !PT ;  /* 0x0000008ef08c7212 */ /* 0x000fea00078e96ab */
[----:B------:R-:W2:Y:S01]  /*8160*/  SHFL.BFLY PT, R138, R133, 0x2, 0x1f ;  /* 0x0c401f00858a7f89 */ /* 0x000ea200000e0000 */
[----:B------:R-:W-:Y:S01]  /*8170*/  LOP3.LUT R174, R242, R250, R143, 0x96, !PT ;  /* 0x000000faf2ae7212 */ /* 0x000fe200078e968f */
[----:B------:R-:W-:Y:S06]  /*8180*/  IMAD.WIDE.U32 R150, R150, -0x326172a9, RZ ;  /* 0xcd9e8d5796967825 */ /* 0x000fec00078e00ff */
[----:B------:R-:W3:Y:S01]  /*8190*/  SHFL.BFLY PT, R132, R135, 0x1, 0x1f ;  /* 0x0c201f0087847f89 */ /* 0x000ee200000e0000 */
[----:B------:R-:W-:Y:S01]  /*81a0*/  IMAD.WIDE.U32 R250, R251, -0x326172a9, RZ ;  /* 0xcd9e8d57fbfa7825 */ /* 0x000fe200078e00ff */
[C---:B------:R-:W-:Y:S02]  /*81b0*/  PRMT R144, R150.reuse, 0x7773, RZ ;  /* 0x0000777396907816 */ /* 0x040fe400000000ff */
[----:B------:R-:W-:Y:S01]  /*81c0*/  PRMT R141, R150, 0x7772, RZ ;  /* 0x00007772968d7816 */ /* 0x000fe200000000ff */
[----:B------:R-:W-:Y:S01]  /*81d0*/  IMAD.WIDE.U32 R154, R140, -0x326172a9, RZ ;  /* 0xcd9e8d578c9a7825 */ /* 0x000fe200078e00ff */
[----:B------:R-:W-:Y:S02]  /*81e0*/  LOP3.LUT R162, R218, R250, R151, 0x96, !PT ;  /* 0x000000fadaa27212 */ /* 0x000fe400078e9697 */
[----:B------:R-:W-:Y:S01]  /*81f0*/  PRMT R142, R150, 0x7771, RZ ;  /* 0x00007771968e7816 */ /* 0x000fe200000000ff */
[----:B------:R-:W-:Y:S01]  /*8200*/  IMAD.MOV.U32 R146, RZ, RZ, R154 ;  /* 0x000000ffff927224 */ /* 0x000fe200078e009a */
[C---:B------:R-:W-:Y:S01]  /*8210*/  PRMT R140, R154.reuse, 0x7773, RZ ;  /* 0x000077739a8c7816 */ /* 0x040fe200000000ff */
[----:B------:R-:W-:Y:S01]  /*8220*/  IMAD.MOV.U32 R148, RZ, RZ, R150 ;  /* 0x000000ffff947224 */ /* 0x000fe200078e0096 */
[----:B------:R-:W-:Y:S01]  /*8230*/  PRMT R151, R154, 0x7772, RZ ;  /* 0x000077729a977816 */ /* 0x000fe200000000ff */
[----:B------:R-:W-:Y:S01]  /*8240*/  IMAD.WIDE.U32 R174, R174, -0x326172a9, RZ ;  /* 0xcd9e8d57aeae7825 */ /* 0x000fe200078e00ff */
[----:B------:R-:W-:Y:S02]  /*8250*/  LOP3.LUT R145, R146, 0xff, RZ, 0xc0, !PT ;  /* 0x000000ff92917812 */ /* 0x000fe400078ec0ff */
[----:B------:R-:W-:Y:S02]  /*8260*/  PRMT R151, R151, 0x5410, R140 ;  /* 0x0000541097977816 */ /* 0x000fe4000000008c */
[----:B------:R-:W-:Y:S02]  /*8270*/  PRMT R150, R154, 0x7771, RZ ;  /* 0x000077719a967816 */ /* 0x000fe400000000ff */
[C---:B------:R-:W-:Y:S02]  /*8280*/  LOP3.LUT R140, R162.reuse, 0xffff, RZ, 0xc0, !PT ;  /* 0x0000ffffa28c7812 */ /* 0x040fe400078ec0ff */
[----:B------:R-:W-:Y:S02]  /*8290*/  PRMT R150, R145, 0x5410, R150 ;  /* 0x0000541091967816 */ /* 0x000fe40000000096 */
[----:B------:R-:W-:Y:S02]  /*82a0*/  LOP3.LUT R145, R162, 0xff, RZ, 0xc0, !PT ;  /* 0x000000ffa2917812 */ /* 0x000fe400078ec0ff */
[----:B------:R-:W-:Y:S02]  /*82b0*/  SHF.R.U32.HI R140, RZ, 0x8, R140 ;  /* 0x00000008ff8c7819 */ /* 0x000fe4000001168c */
[----:B-1----:R-:W-:Y:S02]  /*82c0*/  FMNMX.FTZ R134, R134, R153, !PT ;  /* 0x0000009986867209 */ /* 0x002fe40007810000 */
[----:B--2---:R-:W-:Y:S02]  /*82d0*/  FMNMX.FTZ R138, R133, R138, !PT ;  /* 0x0000008a858a7209 */ /* 0x004fe40007810000 */
[----:B------:R-:W-:Y:S02]  /*82e0*/  PRMT R140, R145, 0x5410, R140 ;  /* 0x00005410918c7816 */ /* 0x000fe4000000008c */
[----:B------:R-:W1:Y:S01]  /*82f0*/  SHFL.BFLY PT, R145, R134, 0x1, 0x1f ;  /* 0x0c201f0086917f89 */ /* 0x000e6200000e0000 */
[----:B------:R-:W-:Y:S02]  /*8300*/  FMNMX.FTZ R136, R136, R147, !PT ;  /* 0x0000009388887209 */ /* 0x000fe40007810000 */
[----:B---3--:R-:W-:Y:S05]  /*8310*/  FMNMX.FTZ R135, R135, R132, !PT ;  /* 0x0000008487877209 */ /* 0x008fea0007810000 */
[----:B------:R-:W2:Y:S01]  /*8320*/  SHFL.BFLY PT, R133, R138, 0x1, 0x1f ;  /* 0x0c201f008a857f89 */ /* 0x000ea200000e0000 */
[C---:B------:R-:W-:Y:S01]  /*8330*/  FSETP.NEU.FTZ.AND P0, PT, R136.reuse, -INF , PT ;  /* 0xff8000008800780b */ /* 0x040fe20003f1d000 */
[----:B------:R-:W-:Y:S01]  /*8340*/  FMUL.FTZ R168, R136, UR4 ;  /* 0x0000000488a87c20 */ /* 0x000fe20008410000 */
[----:B------:R-:W-:Y:S01]  /*8350*/  LOP3.LUT R143, R218, R174, R155, 0x96, !PT ;  /* 0x000000aeda8f7212 */ /* 0x000fe200078e969b */
[C---:B------:R-:W-:Y:S01]  /*8360*/  FMUL.FTZ R169, R135.reuse, UR4 ;  /* 0x0000000487a97c20 */ /* 0x040fe20008410000 */
[----:B------:R-:W-:Y:S01]  /*8370*/  FADD.FTZ R3, -R136, R3 ;  /* 0x0000000388037221 */ /* 0x000fe20000010100 */
[C---:B------:R-:W-:Y:S01]  /*8380*/  FADD.FTZ R2, -R135.reuse, R2 ;  /* 0x0000000287027221 */ /* 0x040fe20000010100 */
[----:B------:R-:W-:Y:S02]  /*8390*/  FSEL R168, R168, RZ, P0 ;  /* 0x000000ffa8a87208 */ /* 0x000fe40000000000 */
[----:B------:R-:W-:Y:S01]  /*83a0*/  FSETP.NEU.FTZ.AND P0, PT, R135, -INF , PT ;  /* 0xff8000008700780b */ /* 0x000fe20003f1d000 */
[----:B------:R-:W-:Y:S01]  /*83b0*/  FMUL.FTZ R132, R3, UR4 ;  /* 0x0000000403847c20 */ /* 0x000fe20008410000 */
[----:B------:R-:W-:Y:S01]  /*83c0*/  LOP3.LUT R147, R143, 0xffff, RZ, 0xc0, !PT ;  /* 0x0000ffff8f937812 */ /* 0x000fe200078ec0ff */
[--C-:B------:R-:W-:Y:S01]  /*83d0*/  FFMA.FTZ R152, R16, UR4, -R168.reuse ;  /* 0x0000000410987c23 */ /* 0x100fe200080108a8 */
[----:B------:R-:W-:Y:S01]  /*83e0*/  FSEL R169, R169, RZ, P0 ;  /* 0x000000ffa9a97208 */ /* 0x000fe20000000000 */
[----:B------:R-:W-:Y:S01]  /*83f0*/  FFMA.FTZ R153, R17, UR4, -R168 ;  /* 0x0000000411997c23 */ /* 0x000fe200080108a8 */
[----:B------:R-:W-:Y:S01]  /*8400*/  LOP3.LUT R149, R148, 0xff, RZ, 0xc0, !PT ;  /* 0x000000ff94957812 */ /* 0x000fe200078ec0ff */
[----:B------:R-:W-:Y:S01]  /*8410*/  FMUL.FTZ R3, R2, UR4 ;  /* 0x0000000402037c20 */ /* 0x000fe20008410000 */
[----:B------:R-:W-:Y:S01]  /*8420*/  SHF.R.U32.HI R147, RZ, 0x8, R147 ;  /* 0x00000008ff937819 */ /* 0x000fe20000011693 */
[--C-:B------:R-:W-:Y:S01]  /*8430*/  FFMA.FTZ R155, R19, UR4, -R169.reuse ;  /* 0x00000004139b7c23 */ /* 0x100fe200080108a9 */
[----:B------:R-:W-:Y:S01]  /*8440*/  LOP3.LUT R148, R143, 0xff, RZ, 0xc0, !PT ;  /* 0x000000ff8f947812 */ /* 0x000fe200078ec0ff */
[--C-:B------:R-:W-:Y:S01]  /*8450*/  FFMA.FTZ R158, R6, UR4, -R169.reuse ;  /* 0x00000004069e7c23 */ /* 0x100fe200080108a9 */
[----:B-1----:R-:W-:Y:S01]  /*8460*/  FMNMX.FTZ R134, R134, R145, !PT ;  /* 0x0000009186867209 */ /* 0x002fe20007810000 */
[--C-:B------:R-:W-:Y:S01]  /*8470*/  FFMA.FTZ R156, R7, UR4, -R169.reuse ;  /* 0x00000004079c7c23 */ /* 0x100fe200080108a9 */
[----:B------:R-:W-:Y:S01]  /*8480*/  PRMT R2, R143, 0x7632, R2 ;  /* 0x000076328f027816 */ /* 0x000fe20000000002 */
[----:B------:R-:W-:Y:S01]  /*8490*/  MUFU.EX2 R155, R155 ;  /* 0x0000009b009b7308 */ /* 0x000fe20000000800 */
[----:B--2---:R-:W-:Y:S01]  /*84a0*/  FMNMX.FTZ R133, R138, R133, !PT ;  /* 0x000000858a857209 */ /* 0x004fe20007810000 */
[----:B------:R-:W-:Y:S01]  /*84b0*/  FFMA.FTZ R138, R18, UR4, -R169 ;  /* 0x00000004128a7c23 */ /* 0x000fe200080108a9 */
[C---:B------:R-:W-:Y:S01]  /*84c0*/  FMUL.FTZ R167, R134.reuse, UR4 ;  /* 0x0000000486a77c20 */ /* 0x040fe20008410000 */
[----:B------:R-:W-:Y:S01]  /*84d0*/  FSETP.NEU.FTZ.AND P2, PT, R134, -INF , PT ;  /* 0xff8000008600780b */ /* 0x000fe20003f5d000 */
[----:B------:R-:W-:Y:S01]  /*84e0*/  FFMA.FTZ R157, R4, UR4, -R168 ;  /* 0x00000004049d7c23 */ /* 0x000fe200080108a8 */
[C---:B------:R-:W-:Y:S01]  /*84f0*/  FMUL.FTZ R166, R133.reuse, UR4 ;  /* 0x0000000485a67c20 */ /* 0x040fe20008410000 */
[----:B------:R-:W-:Y:S03]  /*8500*/  FSETP.NEU.FTZ.AND P0, PT, R133, -INF , PT ;  /* 0xff8000008500780b */ /* 0x000fe60003f1d000 */
[----:B------:R-:W1:Y:S01]  /*8510*/  MUFU.EX2 R138, R138 ;  /* 0x0000008a008a7308 */ /* 0x000e620000000800 */
[----:B------:R-:W-:Y:S01]  /*8520*/  PRMT R141, R141, 0x5410, R144 ;  /* 0x000054108d8d7816 */ /* 0x000fe20000000090 */
[----:B------:R-:W-:Y:S01]  /*8530*/  FFMA.FTZ R154, R5, UR4, -R168 ;  /* 0x00000004059a7c23 */ /* 0x000fe200080108a8 */
[----:B------:R-:W-:Y:S07]  /*8540*/  PRMT R148, R148, 0x5410, R147 ;  /* 0x0000541094947816 */ /* 0x000fee0000000093 */
[----:B------:R-:W-:Y:S01]  /*8550*/  MUFU.EX2 R152, R152 ;  /* 0x0000009800987308 */ /* 0x000fe20000000800 */
[----:B------:R-:W2:Y:S01]  /*8560*/  LDSM.16.MT88.4 R144, [R185+0x6000] ;  /* 0x00600000b990783b */ /* 0x000ea20000004200 */
[----:B------:R-:W-:Y:S01]  /*8570*/  FSEL R167, R167, RZ, P2 ;  /* 0x000000ffa7a77208 */ /* 0x000fe20001000000 */
[----:B------:R-:W-:Y:S01]  /*8580*/  FADD.FTZ R0, -R133, R0 ;  /* 0x0000000085007221 */ /* 0x000fe20000010100 */
[----:B------:R-:W-:Y:S06]  /*8590*/  FSEL R166, R166, RZ, P0 ;  /* 0x000000ffa6a67208 */ /* 0x000fec0000000000 */
[----:B------:R-:W3:Y:S01]  /*85a0*/  MUFU.EX2 R153, R153 ;  /* 0x0000009900997308 */ /* 0x000ee20000000800 */
[----:B------:R-:W-:Y:S01]  /*85b0*/  SHF.R.U32.HI R143, RZ, 0x18, R143 ;  /* 0x00000018ff8f7819 */ /* 0x000fe2000001168f */
[--C-:B------:R-:W-:Y:S01]  /*85c0*/  FFMA.FTZ R161, R8, UR4, -R167.reuse ;  /* 0x0000000408a17c23 */ /* 0x100fe200080108a7 */
[----:B------:R-:W-:Y:S07]  /*85d0*/  LOP3.LUT R2, R2, 0xff, RZ, 0xc0, !PT ;  /* 0x000000ff02027812 */ /* 0x000fee00078ec0ff */
[----:B------:R-:W-:Y:S01]  /*85e0*/  MUFU.EX2 R158, R158 ;  /* 0x0000009e009e7308 */ /* 0x000fe20000000800 */
[----:B------:R-:W-:Y:S01]  /*85f0*/  PRMT R142, R149, 0x5410, R142 ;  /* 0x00005410958e7816 */ /* 0x000fe2000000008e */
[----:B------:R-:W-:Y:S01]  /*8600*/  FFMA.FTZ R159, R9, UR4, -R167 ;  /* 0x00000004099f7c23 */ /* 0x000fe200080108a7 */
[----:B------:R-:W-:Y:S07]  /*8610*/  PRMT R149, R162, 0x7632, R149 ;  /* 0x00007632a2957816 */ /* 0x000fee0000000095 */
[----:B------:R-:W4:Y:S01]  /*8620*/  MUFU.EX2 R156, R156 ;  /* 0x0000009c009c7308 */ /* 0x000f220000000800 */
[----:B------:R-:W-:Y:S01]  /*8630*/  PRMT R6, R2, 0x5410, R143 ;  /* 0x0000541002067816 */ /* 0x000fe2000000008f */
[--C-:B------:R-:W-:Y:S01]  /*8640*/  FFMA.FTZ R163, R10, UR4, -R166.reuse ;  /* 0x000000040aa37c23 */ /* 0x100fe200080108a6 */
[----:B------:R-:W-:Y:S01]  /*8650*/  FFMA.FTZ R160, R11, UR4, -R166 ;  /* 0x000000040ba07c23 */ /* 0x000fe200080108a6 */
[----:B------:R-:W-:Y:S06]  /*8660*/  LOP3.LUT R149, R149, 0xff, RZ, 0xc0, !PT ;  /* 0x000000ff95957812 */ /* 0x000fec00078ec0ff */
[----:B------:R-:W-:Y:S01]  /*8670*/  MUFU.EX2 R157, R157 ;  /* 0x0000009d009d7308 */ /* 0x000fe20000000800 */
[----:B------:R-:W-:Y:S01]  /*8680*/  SHF.R.U32.HI R162, RZ, 0x18, R162 ;  /* 0x00000018ffa27819 */ /* 0x000fe200000116a2 */
[----:B------:R-:W-:Y:S01]  /*8690*/  FFMA.FTZ R164, R15, UR4, -R166 ;  /* 0x000000040fa47c23 */ /* 0x000fe200080108a6 */
[----:B------:R-:W-:Y:S07]  /*86a0*/  LOP3.LUT R2, R141, 0xff00ff, RZ, 0xc0, !PT ;  /* 0x00ff00ff8d027812 */ /* 0x000fee00078ec0ff */
[----:B------:R-:W5:Y:S01]  /*86b0*/  MUFU.EX2 R154, R154 ;  /* 0x0000009a009a7308 */ /* 0x000f620000000800 */
[----:B------:R-:W-:Y:S01]  /*86c0*/  PRMT R162, R149, 0x5410, R162 ;  /* 0x0000541095a27816 */ /* 0x000fe200000000a2 */
[--C-:B------:R-:W-:Y:S01]  /*86d0*/  FFMA.FTZ R165, R13, UR4, -R167.reuse ;  /* 0x000000040da57c23 */ /* 0x100fe200080108a7 */
[----:B-1----:R-:W-:Y:S07]  /*86e0*/  F2FP.BF16.F32.PACK_AB R4, R155, R138 ;  /* 0x0000008a9b04723e */ /* 0x002fee00000010ff */
[----:B------:R-:W-:Y:S01]  /*86f0*/  MUFU.EX2 R161, R161 ;  /* 0x000000a100a17308 */ /* 0x000fe20000000800 */
[--C-:B------:R-:W-:Y:S01]  /*8700*/  HSET2.LE.AND R143, R2, R221.reuse, PT ;  /* 0x000000dd028f7233 */ /* 0x100fe20003803000 */
[----:B------:R-:W-:Y:S01]  /*8710*/  FFMA.FTZ R14, R14, UR4, -R166 ;  /* 0x000000040e0e7c23 */ /* 0x000fe200080108a6 */
[--C-:B------:R-:W-:Y:S07]  /*8720*/  HSET2.LE.AND R142, R142, R221.reuse, PT ;  /* 0x000000dd8e8e7233 */ /* 0x100fee0003803000 */
[----:B------:R-:W-:Y:S01]  /*8730*/  MUFU.EX2 R159, R159 ;  /* 0x0000009f009f7308 */ /* 0x000fe20000000800 */
[----:B---3--:R-:W-:Y:S01]  /*8740*/  F2FP.BF16.F32.PACK_AB R5, R153, R152 ;  /* 0x000000989905723e */ /* 0x008fe200000010ff */
[----:B------:R-:W-:Y:S01]  /*8750*/  FFMA.FTZ R12, R12, UR4, -R167 ;  /* 0x000000040c0c7c23 */ /* 0x000fe200080108a7 */
[--C-:B------:R-:W-:Y:S07]  /*8760*/  HSET2.LE.AND R141, R162, R221.reuse, PT ;  /* 0x000000dda28d7233 */ /* 0x100fee0003803000 */
[----:B------:R-:W-:Y:S01]  /*8770*/  MUFU.EX2 R163, R163 ;  /* 0x000000a300a37308 */ /* 0x000fe20000000800 */
[----:B------:R-:W-:Y:S01]  /*8780*/  LOP3.LUT R143, R4, R143, RZ, 0xc0, !PT ;  /* 0x0000008f048f7212 */ /* 0x000fe200078ec0ff */
[----:B------:R-:W-:Y:S01]  /*8790*/  FADD.FTZ R4, -R134, R137 ;  /* 0x0000008986047221 */ /* 0x000fe20000010100 */
[----:B----4-:R-:W-:Y:S07]  /*87a0*/  F2FP.BF16.F32.PACK_AB R2, R156, R158 ;  /* 0x0000009e9c02723e */ /* 0x010fee00000010ff */
[----:B------:R-:W-:Y:S01]  /*87b0*/  MUFU.EX2 R160, R160 ;  /* 0x000000a000a07308 */ /* 0x000fe20000000800 */
[----:B------:R-:W-:Y:S01]  /*87c0*/  LOP3.LUT R142, R5, R142, RZ, 0xc0, !PT ;  /* 0x0000008e058e7212 */ /* 0x000fe200078ec0ff */
[----:B------:R-:W-:Y:S01]  /*87d0*/  FMUL.FTZ R0, R0, UR4 ;  /* 0x0000000400007c20 */ /* 0x000fe20008410000 */
[--C-:B------:R-:W-:Y:S07]  /*87e0*/  HSET2.LE.AND R140, R140, R221.reuse, PT ;  /* 0x000000dd8c8c7233 */ /* 0x100fee0003803000 */
[----:B------:R-:W1:Y:S01]  /*87f0*/  MUFU.EX2 R132, R132 ;  /* 0x0000008400847308 */ /* 0x000e620000000800 */
[----:B-----5:R-:W-:Y:S01]  /*8800*/  F2FP.BF16.F32.PACK_AB R5, R154, R157 ;  /* 0x0000009d9a05723e */ /* 0x020fe200000010ff */
[--C-:B------:R-:W-:Y:S01]  /*8810*/  FFMA.FTZ R173, R23, UR4, -R169.reuse ;  /* 0x0000000417ad7c23 */ /* 0x100fe200080108a9 */
[----:B------:R-:W-:Y:S07]  /*8820*/  LOP3.LUT R141, R2, R141, RZ, 0xc0, !PT ;  /* 0x0000008d028d7212 */ /* 0x000fee00078ec0ff */
[----:B------:R-:W3:Y:S01]  /*8830*/  MUFU.EX2 R3, R3 ;  /* 0x0000000300037308 */ /* 0x000ee20000000800 */
[----:B------:R-:W-:Y:S01]  /*8840*/  FMUL.FTZ R2, R4, UR4 ;  /* 0x0000000404027c20 */ /* 0x000fe20008410000 */
[--C-:B------:R-:W-:Y:S01]  /*8850*/  HSET2.LE.AND R149, R6, R221.reuse, PT ;  /* 0x000000dd06957233 */ /* 0x100fe20003803000 */
[--C-:B------:R-:W-:Y:S07]  /*8860*/  FFMA.FTZ R66, R66, UR4, -R169.reuse ;  /* 0x0000000442427c23 */ /* 0x100fee00080108a9 */
[----:B------:R-:W-:Y:S01]  /*8870*/  MUFU.EX2 R137, R14 ;  /* 0x0000000e00897308 */ /* 0x000fe20000000800 */
[----:B------:R-:W-:Y:S01]  /*8880*/  LOP3.LUT R6, R151, 0xff00ff, RZ, 0xc0, !PT ;  /* 0x00ff00ff97067812 */ /* 0x000fe200078ec0ff */
[----:B------:R-:W-:Y:S01]  /*8890*/  FFMA.FTZ R67, R67, UR4, -R169 ;  /* 0x0000000443437c23 */ /* 0x000fe200080108a9 */
[----:B------:R-:W-:Y:S07]  /*88a0*/  LOP3.LUT R140, R5, R140, RZ, 0xc0, !PT ;  /* 0x0000008c058c7212 */ /* 0x000fee00078ec0ff */
[----:B------:R-:W-:Y:S01]  /*88b0*/  MUFU.EX2 R162, R12 ;  /* 0x0000000c00a27308 */ /* 0x000fe20000000800 */
[--C-:B------:R-:W-:Y:S01]  /*88c0*/  HSET2.LE.AND R148, R148, R221.reuse, PT ;  /* 0x000000dd94947233 */ /* 0x100fe20003803000 */
[----:B-1----:R-:W-:Y:S01]  /*88d0*/  FMUL.FTZ R16, R132, R116 ;  /* 0x0000007484107220 */ /* 0x002fe20000410000 */
[----:B------:R-:W-:Y:S07]  /*88e0*/  F2FP.BF16.F32.PACK_AB R5, R159, R161 ;  /* 0x000000a19f05723e */ /* 0x000fee00000010ff */
[----:B------:R-:W1:Y:S01]  /*88f0*/  MUFU.EX2 R165, R165 ;  /* 0x000000a500a57308 */ /* 0x000e620000000800 */
[----:B------:R-:W-:Y:S01]  /*8900*/  F2FP.BF16.F32.PACK_AB R4, R160, R163 ;  /* 0x000000a3a004723e */ /* 0x000fe200000010ff */
[----:B---3--:R-:W-:Y:S01]  /*8910*/  FMUL.FTZ R7, R3, R131 ;  /* 0x0000008303077220 */ /* 0x008fe20000410000 */
[----:B------:R-:W-:Y:S07]  /*8920*/  LOP3.LUT R148, R5, R148, RZ, 0xc0, !PT ;  /* 0x0000009405947212 */ /* 0x000fee00078ec0ff */
[----:B------:R-:W3:Y:S01]  /*8930*/  MUFU.EX2 R164, R164 ;  /* 0x000000a400a47308 */ /* 0x000ee20000000800 */
[----:B------:R-:W-:Y:S01]  /*8940*/  LOP3.LUT R149, R4, R149, RZ, 0xc0, !PT ;  /* 0x0000009504957212 */ /* 0x000fe200078ec0ff */
[C---:B------:R-:W-:Y:S01]  /*8950*/  FMUL.FTZ R4, R132.reuse, R128 ;  /* 0x0000008084047220 */ /* 0x040fe20000410000 */
[--C-:B------:R-:W-:Y:S07]  /*8960*/  HSET2.LE.AND R151, R6, R221.reuse, PT ;  /* 0x000000dd06977233 */ /* 0x100fee0003803000 */
[----:B------:R-:W4:Y:S01]  /*8970*/  MUFU.EX2 R2, R2 ;  /* 0x0000000200027308 */ /* 0x000f220000000800 */
[C---:B------:R-:W-:Y:S01]  /*8980*/  FMUL.FTZ R5, R132.reuse, R129 ;  /* 0x0000008184057220 */ /* 0x040fe20000410000 */
[----:B------:R-:W-:Y:S01]  /*8990*/  FMUL.FTZ R6, R3, R130 ;  /* 0x0000008203067220 */ /* 0x000fe20000410000 */
[--C-:B------:R-:W-:Y:S07]  /*89a0*/  HSET2.LE.AND R150, R150, R221.reuse, PT ;  /* 0x000000dd96967233 */ /* 0x100fee0003803000 */
[----:B------:R-:W5:Y:S01]  /*89b0*/  MUFU.EX2 R0, R0 ;  /* 0x0000000000007308 */ /* 0x000f620000000800 */
[----:B------:R-:W5:Y:S01]  /*89c0*/  LDSM.16.MT88.4 R128, [R181+0x6000] ;  /* 0x00600000b580783b */ /* 0x000f620000004200 */
[----:B-1----:R-:W-:Y:S01]  /*89d0*/  F2FP.BF16.F32.PACK_AB R9, R165, R162 ;  /* 0x000000a2a509723e */ /* 0x002fe200000010ff */
[----:B------:R-:W-:Y:S01]  /*89e0*/  FMUL.FTZ R17, R132, R117 ;  /* 0x0000007584117220 */ /* 0x000fe20000410000 */
[----:B------:R-:W-:Y:S01]  /*89f0*/  FMUL.FTZ R18, R3, R118 ;  /* 0x0000007603127220 */ /* 0x000fe20000410000 */
[-C--:B--2---:R-:W-:Y:S05]  /*8a00*/  HMMA.16816.F32.BF16 R4, R140, R144.reuse, R4 ;  /* 0x000000908c04723c */ /* 0x084fea0000041804 */
[----:B------:R-:W-:Y:S01]  /*8a10*/  MUFU.EX2 R173, R173 ;  /* 0x000000ad00ad7308 */ /* 0x000fe20000000800 */
[----:B---3--:R-:W-:Y:S01]  /*8a20*/  F2FP.BF16.F32.PACK_AB R8, R164, R137 ;  /* 0x00000089a408723e */ /* 0x008fe200000010ff */
[C---:B----4-:R-:W-:Y:S01]  /*8a30*/  FMUL.FTZ R12, R2.reuse, R120 ;  /* 0x00000078020c7220 */ /* 0x050fe20000410000 */
[----:B------:R-:W-:Y:S01]  /*8a40*/  LOP3.LUT R150, R9, R150, RZ, 0xc0, !PT ;  /* 0x0000009609967212 */ /* 0x000fe200078ec0ff */
[----:B------:R-:W-:Y:S01]  /*8a50*/  FMUL.FTZ R9, R2, R125 ;  /* 0x0000007d02097220 */ /* 0x000fe20000410000 */
[----:B------:R-:W-:Y:S01]  /*8a60*/  LOP3.LUT R151, R8, R151, RZ, 0xc0, !PT ;  /* 0x0000009708977212 */ /* 0x000fe200078ec0ff */
[----:B------:R-:W-:Y:S01]  /*8a70*/  FMUL.FTZ R8, R2, R124 ;  /* 0x0000007c02087220 */ /* 0x000fe20000410000 */
[C---:B-----5:R-:W-:Y:S01]  /*8a80*/  FMUL.FTZ R10, R0.reuse, R126 ;  /* 0x0000007e000a7220 */ /* 0x060fe20000410000 */
[C---:B------:R-:W-:Y:S01]  /*8a90*/  FMUL.FTZ R11, R0.reuse, R127 ;  /* 0x0000007f000b7220 */ /* 0x040fe20000410000 */
[----:B------:R-:W-:Y:S01]  /*8aa0*/  FMUL.FTZ R19, R3, R119 ;  /* 0x0000007703137220 */ /* 0x000fe20000410000 */
[C---:B------:R-:W-:Y:S01]  /*8ab0*/  FMUL.FTZ R14, R0.reuse, R122 ;  /* 0x0000007a000e7220 */ /* 0x040fe20000410000 */
[----:B------:R-:W1:Y:S01]  /*8ac0*/  LDSM.16.MT88.4 R116, [R180+0x6000] ;  /* 0x00600000b474783b */ /* 0x000e620000004200 */
[----:B------:R-:W-:Y:S01]  /*8ad0*/  FMUL.FTZ R15, R0, R123 ;  /* 0x0000007b000f7220 */ /* 0x000fe20000410000 */
[----:B------:R-:W-:Y:S01]  /*8ae0*/  LOP3.LUT R176, R228, R176, R251, 0x96, !PT ;  /* 0x000000b0e4b07212 */ /* 0x000fe200078e96fb */
[----:B------:R-:W-:Y:S01]  /*8af0*/  FFMA.FTZ R251, R52, UR4, -R168 ;  /* 0x0000000434fb7c23 */ /* 0x000fe200080108a8 */
[C---:B------:R-:W-:Y:S01]  /*8b00*/  HMMA.16816.F32.BF16 R8, R148.reuse, R144, R8 ;  /* 0x000000909408723c */ /* 0x040fe20000041808 */
[----:B------:R-:W-:Y:S03]  /*8b10*/  MUFU.EX2 R66, R66 ;  /* 0x0000004200427308 */ /* 0x000fe60000000800 */
[----:B------:R-:W-:Y:S01]  /*8b20*/  FMUL.FTZ R13, R2, R121 ;  /* 0x00000079020d7220 */ /* 0x000fe20000410000 */
[----:B------:R-:W-:Y:S01]  /*8b30*/  LOP3.LUT R144, R228, R248, R175, 0x96, !PT ;  /* 0x000000f8e4907212 */ /* 0x000fe200078e96af */
[----:B------:R-:W-:Y:S01]  /*8b40*/  FFMA.FTZ R248, R54, UR4, -R169 ;  /* 0x0000000436f87c23 */ /* 0x000fe200080108a9 */
[----:B------:R-:W-:Y:S02]  /*8b50*/  VIADD R124, R217, 0x646e171e ;  /* 0x646e171ed97c7836 */ /* 0x000fe40000000000 */
[----:B------:R-:W-:Y:S01]  /*8b60*/  FFMA.FTZ R175, R29, UR4, -R167 ;  /* 0x000000041daf7c23 */ /* 0x000fe200080108a7 */
[----:B------:R-:W-:Y:S01]  /*8b70*/  FMUL.FTZ R29, R2, R105 ;  /* 0x00000069021d7220 */ /* 0x000fe20000410000 */
[----:B------:R-:W-:Y:S01]  /*8b80*/  IMAD.WIDE.U32 R144, R144, -0x2daee0ad, RZ ;  /* 0xd2511f5390907825 */ /* 0x000fe200078e00ff */
[-C--:B------:R-:W-:Y:S01]  /*8b90*/  HMMA.16816.F32.BF16 R12, R148, R146.reuse, R12 ;  /* 0x00000092940c723c */ /* 0x080fe2000004180c */
[----:B------:R-:W-:Y:S02]  /*8ba0*/  MUFU.EX2 R67, R67 ;  /* 0x0000004300437308 */ /* 0x000fe40000000800 */
[----:B------:R-:W-:Y:S02]  /*8bb0*/  IMAD.MOV.U32 R122, RZ, RZ, R144 ;  /* 0x000000ffff7a7224 */ /* 0x000fe400078e0090 */
[C---:B------:R-:W-:Y:S01]  /*8bc0*/  FMUL.FTZ R68, R132.reuse, R68 ;  /* 0x0000004484447220 */ /* 0x040fe20000410000 */
[----:B------:R-:W-:Y:S01]  /*8bd0*/  FMUL.FTZ R69, R132, R69 ;  /* 0x0000004584457220 */ /* 0x000fe20000410000 */
[C---:B------:R-:W-:Y:S01]  /*8be0*/  FMUL.FTZ R70, R3.reuse, R70 ;  /* 0x0000004603467220 */ /* 0x040fe20000410000 */
[----:B------:R-:W-:Y:S01]  /*8bf0*/  FMUL.FTZ R71, R3, R71 ;  /* 0x0000004703477220 */ /* 0x000fe20000410000 */
[C---:B------:R-:W-:Y:S02]  /*8c00*/  HMMA.16816.F32.BF16 R16, R140.reuse, R146, R16 ;  /* 0x000000928c10723c */ /* 0x040fe40000041810 */
[----:B------:R-:W-:Y:S02]  /*8c10*/  MUFU.EX2 R175, R175 ;  /* 0x000000af00af7308 */ /* 0x000fe40000000800 */
[----:B------:R-:W-:Y:S01]  /*8c20*/  LOP3.LUT R123, R122, 0xff, RZ, 0xc0, !PT ;  /* 0x000000ff7a7b7812 */ /* 0x000fe200078ec0ff */
[----:B------:R-:W-:Y:S01]  /*8c30*/  FFMA.FTZ R147, R35, UR4, -R169 ;  /* 0x0000000423937c23 */ /* 0x000fe200080108a9 */
[----:B------:R-:W-:Y:S01]  /*8c40*/  FMUL.FTZ R35, R3, R115 ;  /* 0x0000007303237220 */ /* 0x000fe20000410000 */
[----:B------:R-:W-:Y:S01]  /*8c50*/  FFMA.FTZ R115, R25, UR4, -R167 ;  /* 0x0000000419737c23 */ /* 0x000fe200080108a7 */
[-C--:B------:R-:W-:Y:S04]  /*8c60*/  HMMA.16816.F32.BF16 R68, R140, R128.reuse, R68 ;  /* 0x000000808c44723c */ /* 0x080fe80000041844 */
[----:B------:R-:W-:Y:S01]  /*8c70*/  MUFU.EX2 R251, R251 ;  /* 0x000000fb00fb7308 */ /* 0x000fe20000000800 */
[C---:B------:R-:W-:Y:S01]  /*8c80*/  FMUL.FTZ R72, R2.reuse, R72 ;  /* 0x0000004802487220 */ /* 0x040fe20000410000 */
[----:B------:R-:W-:Y:S01]  /*8c90*/  FMUL.FTZ R73, R2, R73 ;  /* 0x0000004902497220 */ /* 0x000fe20000410000 */
[C---:B------:R-:W-:Y:S01]  /*8ca0*/  FMUL.FTZ R74, R0.reuse, R74 ;  /* 0x0000004a004a7220 */ /* 0x040fe20000410000 */
[----:B------:R-:W-:Y:S01]  /*8cb0*/  FMUL.FTZ R75, R0, R75 ;  /* 0x0000004b004b7220 */ /* 0x000fe20000410000 */
[----:B------:R-:W-:Y:S04]  /*8cc0*/  IMAD.WIDE.U32 R176, R176, -0x2daee0ad, RZ ;  /* 0xd2511f53b0b07825 */ /* 0x000fe800078e00ff */
[C---:B------:R-:W-:Y:S01]  /*8cd0*/  FMUL.FTZ R76, R2.reuse, R76 ;  /* 0x0000004c024c7220 */ /* 0x040fe20000410000 */
[----:B------:R-:W-:Y:S01]  /*8ce0*/  MUFU.EX2 R147, R147 ;  /* 0x0000009300937308 */ /* 0x000fe20000000800 */
[----:B------:R-:W-:Y:S01]  /*8cf0*/  FMUL.FTZ R77, R2, R77 ;  /* 0x0000004d024d7220 */ /* 0x000fe20000410000 */
[----:B------:R-:W-:Y:S01]  /*8d00*/  FMUL.FTZ R78, R0, R78 ;  /* 0x0000004e004e7220 */ /* 0x000fe20000410000 */
[----:B------:R-:W-:Y:S01]  /*8d10*/  PRMT R120, R176, 0x7773, RZ ;  /* 0x00007773b0787816 */ /* 0x000fe200000000ff */
[C---:B------:R-:W-:Y:S06]  /*8d20*/  HMMA.16816.F32.BF16 R72, R148.reuse, R128, R72 ;  /* 0x000000809448723c */ /* 0x040fec0000041848 */
[----:B------:R-:W-:Y:S01]  /*8d30*/  MUFU.EX2 R248, R248 ;  /* 0x000000f800f87308 */ /* 0x000fe20000000800 */
[----:B------:R-:W-:Y:S01]  /*8d40*/  FMUL.FTZ R79, R0, R79 ;  /* 0x0000004f004f7220 */ /* 0x000fe20000410000 */
[----:B------:R-:W-:Y:S01]  /*8d50*/  IMAD.MOV.U32 R146, RZ, RZ, R176 ;  /* 0x000000ffff927224 */ /* 0x000fe200078e00b0 */
[----:B------:R-:W-:Y:S01]  /*8d60*/  PRMT R174, R176, 0x7771, RZ ;  /* 0x00007771b0ae7816 */ /* 0x000fe200000000ff */
[----:B------:R-:W-:Y:S01]  /*8d70*/  FMUL.FTZ R80, R132, R80 ;  /* 0x0000005084507220 */ /* 0x000fe20000410000 */
[----:B------:R-:W-:Y:S01]  /*8d80*/  PRMT R244, R144, 0x7771, RZ ;  /* 0x0000777190f47816 */ /* 0x000fe200000000ff */
[----:B------:R-:W-:Y:S01]  /*8d90*/  FMUL.FTZ R81, R132, R81 ;  /* 0x0000005184517220 */ /* 0x000fe20000410000 */
[----:B------:R-:W-:Y:S01]  /*8da0*/  LOP3.LUT R121, R146, 0xff, RZ, 0xc0, !PT ;  /* 0x000000ff92797812 */ /* 0x000fe200078ec0ff */
[-C--:B------:R-:W-:Y:S03]  /*8db0*/  HMMA.16816.F32.BF16 R76, R148, R130.reuse, R76 ;  /* 0x00000082944c723c */ /* 0x080fe6000004184c */
[----:B------:R-:W-:Y:S01]  /*8dc0*/  LOP3.LUT R172, R124, R172, R177, 0x96, !PT ;  /* 0x000000ac7cac7212 */ /* 0x000fe200078e96b1 */
[C---:B------:R-:W-:Y:S01]  /*8dd0*/  FMUL.FTZ R82, R3.reuse, R82 ;  /* 0x0000005203527220 */ /* 0x040fe20000410000 */
[C---:B------:R-:W-:Y:S01]  /*8de0*/  FMUL.FTZ R83, R3.reuse, R83 ;  /* 0x0000005303537220 */ /* 0x040fe20000410000 */
[----:B------:R-:W-:Y:S01]  /*8df0*/  PRMT R127, R176, 0x7772, RZ ;  /* 0x00007772b07f7816 */ /* 0x000fe200000000ff */
[----:B------:R-:W-:Y:S01]  /*8e00*/  FFMA.FTZ R146, R34, UR4, -R169 ;  /* 0x0000000422927c23 */ /* 0x000fe200080108a9 */
[C---:B------:R-:W-:Y:S01]  /*8e10*/  PRMT R125, R144.reuse, 0x7773, RZ ;  /* 0x00007773907d7816 */ /* 0x040fe200000000ff */
[----:B------:R-:W-:Y:S01]  /*8e20*/  FMUL.FTZ R34, R3, R114 ;  /* 0x0000007203227220 */ /* 0x000fe20000410000 */
[----:B------:R-:W-:Y:S01]  /*8e30*/  PRMT R126, R144, 0x7772, RZ ;  /* 0x00007772907e7816 */ /* 0x000fe200000000ff */
[----:B------:R-:W-:Y:S01]  /*8e40*/  FFMA.FTZ R114, R26, UR4, -R166 ;  /* 0x000000041a727c23 */ /* 0x000fe200080108a6 */
[C---:B------:R-:W-:Y:S01]  /*8e50*/  HMMA.16816.F32.BF16 R80, R140.reuse, R130, R80 ;  /* 0x000000828c50723c */ /* 0x040fe20000041850 */
[----:B------:R-:W-:Y:S03]  /*8e60*/  MUFU.EX2 R146, R146 ;  /* 0x0000009200927308 */ /* 0x000fe60000000800 */
[----:B------:R-:W-:Y:S01]  /*8e70*/  PRMT R174, R121, 0x5410, R174 ;  /* 0x0000541079ae7816 */ /* 0x000fe200000000ae */
[C---:B------:R-:W-:Y:S01]  /*8e80*/  FMUL.FTZ R84, R132.reuse, R84 ;  /* 0x0000005484547220 */ /* 0x040fe20000410000 */
[----:B------:R-:W-:Y:S01]  /*8e90*/  PRMT R244, R123, 0x5410, R244 ;  /* 0x000054107bf47816 */ /* 0x000fe200000000f4 */
[----:B------:R-:W-:Y:S01]  /*8ea0*/  FMUL.FTZ R85, R132, R85 ;  /* 0x0000005584557220 */ /* 0x000fe20000410000 */
[----:B------:R-:W-:Y:S01]  /*8eb0*/  LOP3.LUT R144, R124, R170, R145, 0x96, !PT ;  /* 0x000000aa7c907212 */ /* 0x000fe200078e9691 */
[C---:B------:R-:W-:Y:S01]  /*8ec0*/  FMUL.FTZ R86, R3.reuse, R86 ;  /* 0x0000005603567220 */ /* 0x040fe20000410000 */
[C---:B------:R-:W-:Y:S01]  /*8ed0*/  LOP3.LUT R123, R172.reuse, 0xffff, RZ, 0xc0, !PT ;  /* 0x0000ffffac7b7812 */ /* 0x040fe200078ec0ff */
[----:B------:R-:W-:Y:S01]  /*8ee0*/  FMUL.FTZ R87, R3, R87 ;  /* 0x0000005703577220 */ /* 0x000fe20000410000 */
[----:B------:R-:W-:Y:S01]  /*8ef0*/  PRMT R121, R172, 0x7632, R121 ;  /* 0x00007632ac797816 */ /* 0x000fe20000000079 */
[----:B------:R-:W-:Y:S01]  /*8f00*/  FFMA.FTZ R176, R28, UR4, -R167 ;  /* 0x000000041cb07c23 */ /* 0x000fe200080108a7 */
[--C-:B------:R-:W-:Y:S01]  /*8f10*/  PRMT R127, R127, 0x5410, R120.reuse ;  /* 0x000054107f7f7816 */ /* 0x100fe20000000078 */
[----:B------:R-:W-:Y:S01]  /*8f20*/  FMUL.FTZ R28, R2, R104 ;  /* 0x00000068021c7220 */ /* 0x000fe20000410000 */
[----:B------:R-:W-:Y:S01]  /*8f30*/  PRMT R120, R144, 0x7632, R120 ;  /* 0x0000763290787816 */ /* 0x000fe20000000078 */
[----:B------:R-:W-:Y:S01]  /*8f40*/  FFMA.FTZ R177, R30, UR4, -R166 ;  /* 0x000000041eb17c23 */ /* 0x000fe200080108a6 */
[-C--:B-1----:R-:W-:Y:S01]  /*8f50*/  HMMA.16816.F32.BF16 R84, R140, R116.reuse, R84 ;  /* 0x000000748c54723c */ /* 0x082fe20000041854 */
[----:B------:R-:W-:Y:S02]  /*8f60*/  MUFU.EX2 R176, R176 ;  /* 0x000000b000b07308 */ /* 0x000fe40000000800 */
[----:B------:R-:W-:Y:S01]  /*8f70*/  SHF.R.U32.HI R123, RZ, 0x8, R123 ;  /* 0x00000008ff7b7819 */ /* 0x000fe2000001167b */
[C---:B------:R-:W-:Y:S01]  /*8f80*/  FMUL.FTZ R88, R2.reuse, R88 ;  /* 0x0000005802587220 */ /* 0x040fe20000410000 */
[----:B------:R-:W-:Y:S01]  /*8f90*/  LOP3.LUT R121, R121, 0xff, RZ, 0xc0, !PT ;  /* 0x000000ff79797812 */ /* 0x000fe200078ec0ff */
[----:B------:R-:W-:Y:S01]  /*8fa0*/  FMUL.FTZ R89, R2, R89 ;  /* 0x0000005902597220 */ /* 0x000fe20000410000 */
[----:B------:R-:W-:Y:S01]  /*8fb0*/  LOP3.LUT R246, R172, 0xff, RZ, 0xc0, !PT ;  /* 0x000000ffacf67812 */ /* 0x000fe200078ec0ff */
[C---:B------:R-:W-:Y:S01]  /*8fc0*/  FMUL.FTZ R90, R0.reuse, R90 ;  /* 0x0000005a005a7220 */ /* 0x040fe20000410000 */
[----:B------:R-:W-:Y:S01]  /*8fd0*/  SHF.R.U32.HI R130, RZ, 0x18, R172 ;  /* 0x00000018ff827819 */ /* 0x000fe200000116ac */
[----:B------:R-:W-:Y:S01]  /*8fe0*/  FMUL.FTZ R91, R0, R91 ;  /* 0x0000005b005b7220 */ /* 0x000fe20000410000 */
[----:B------:R-:W-:Y:S01]  /*8ff0*/  LOP3.LUT R131, R120, 0xff, RZ, 0xc0, !PT ;  /* 0x000000ff78837812 */ /* 0x000fe200078ec0ff */
[----:B------:R-:W-:Y:S01]  /*9000*/  FMUL.FTZ R30, R0, R106 ;  /* 0x0000006a001e7220 */ /* 0x000fe20000410000 */
[----:B------:R-:W-:Y:S01]  /*9010*/  PRMT R246, R246, 0x5410, R123 ;  /* 0x00005410f6f67816 */ /* 0x000fe2000000007b */
[----:B------:R-:W-:Y:S01]  /*9020*/  FFMA.FTZ R172, R22, UR4, -R169 ;  /* 0x0000000416ac7c23 */ /* 0x000fe200080108a9 */
[----:B------:R-:W-:Y:S01]  /*9030*/  PRMT R130, R121, 0x5410, R130 ;  /* 0x0000541079827816 */ /* 0x000fe20000000082 */
[C---:B------:R-:W-:Y:S01]  /*9040*/  FMUL.FTZ R92, R2.reuse, R92 ;  /* 0x0000005c025c7220 */ /* 0x040fe20000410000 */
[C---:B------:R-:W-:Y:S01]  /*9050*/  HMMA.16816.F32.BF16 R88, R148.reuse, R116, R88 ;  /* 0x000000749458723c */ /* 0x040fe20000041858 */
[----:B------:R-:W1:Y:S01]  /*9060*/  LDSM.16.MT88.4 R120, [R139+0x6000] ;  /* 0x006000008b78783b */ /* 0x000e620000004200 */
[----:B------:R-:W-:Y:S02]  /*9070*/  MUFU.EX2 R177, R177 ;  /* 0x000000b100b17308 */ /* 0x000fe40000000800 */
[----:B------:R-:W-:Y:S01]  /*9080*/  FMUL.FTZ R93, R2, R93 ;  /* 0x0000005d025d7220 */ /* 0x000fe20000410000 */
[C---:B------:R-:W-:Y:S01]  /*9090*/  FMUL.FTZ R94, R0.reuse, R94 ;  /* 0x0000005e005e7220 */ /* 0x040fe20000410000 */
[----:B------:R-:W-:Y:S01]  /*90a0*/  FMUL.FTZ R95, R0, R95 ;  /* 0x0000005f005f7220 */ /* 0x000fe20000410000 */
[----:B------:R-:W-:Y:S05]  /*90b0*/  PRMT R125, R126, 0x5410, R125 ;  /* 0x000054107e7d7816 */ /* 0x000fea000000007d */
[----:B------:R-:W-:Y:S01]  /*90c0*/  MUFU.EX2 R172, R172 ;  /* 0x000000ac00ac7308 */ /* 0x000fe20000000800 */
[----:B------:R-:W-:Y:S01]  /*90d0*/  SHF.R.U32.HI R126, RZ, 0x18, R144 ;  /* 0x00000018ff7e7819 */ /* 0x000fe20000011690 */
[--C-:B------:R-:W-:Y:S01]  /*90e0*/  FFMA.FTZ R145, R33, UR4, -R168.reuse ;  /* 0x0000000421917c23 */ /* 0x100fe200080108a8 */
[----:B------:R-:W-:Y:S01]  /*90f0*/  LOP3.LUT R129, R144, 0xffff, RZ, 0xc0, !PT ;  /* 0x0000ffff90817812 */ /* 0x000fe200078ec0ff */
[----:B------:R-:W-:Y:S01]  /*9100*/  FMUL.FTZ R33, R132, R113 ;  /* 0x0000007184217220 */ /* 0x000fe20000410000 */
[-C--:B------:R-:W-:Y:S03]  /*9110*/  HMMA.16816.F32.BF16 R92, R148, R118.reuse, R92 ;  /* 0x00000076945c723c */ /* 0x080fe6000004185c */
[----:B------:R-:W-:Y:S01]  /*9120*/  LOP3.LUT R128, R144, 0xff, RZ, 0xc0, !PT ;  /* 0x000000ff90807812 */ /* 0x000fe200078ec0ff */
[----:B------:R-:W-:Y:S01]  /*9130*/  FFMA.FTZ R144, R32, UR4, -R168 ;  /* 0x0000000420907c23 */ /* 0x000fe200080108a8 */
[----:B------:R-:W-:Y:S01]  /*9140*/  FMUL.FTZ R32, R132, R112 ;  /* 0x0000007084207220 */ /* 0x000fe20000410000 */
[----:B------:R-:W-:Y:S01]  /*9150*/  FFMA.FTZ R112, R31, UR4, -R166 ;  /* 0x000000041f707c23 */ /* 0x000fe200080108a6 */
[----:B------:R-:W-:Y:S01]  /*9160*/  FMUL.FTZ R31, R0, R107 ;  /* 0x0000006b001f7220 */ /* 0x000fe20000410000 */
[----:B------:R-:W-:Y:S01]  /*9170*/  PRMT R126, R131, 0x5410, R126 ;  /* 0x00005410837e7816 */ /* 0x000fe2000000007e */
[----:B------:R-:W2:Y:S01]  /*9180*/  LDSM.16.MT88.4 R104, [R185+0x6800] ;  /* 0x00680000b968783b */ /* 0x000ea20000004200 */
[--C-:B------:R-:W-:Y:S01]  /*9190*/  FFMA.FTZ R171, R20, UR4, -R168.reuse ;  /* 0x0000000414ab7c23 */ /* 0x100fe200080108a8 */
[----:B------:R-:W-:Y:S01]  /*91a0*/  FFMA.FTZ R170, R21, UR4, -R168 ;  /* 0x0000000415aa7c23 */ /* 0x000fe200080108a8 */
[C---:B------:R-:W-:Y:S01]  /*91b0*/  HMMA.16816.F32.BF16 R32, R140.reuse, R118, R32 ;  /* 0x000000768c20723c */ /* 0x040fe20000041820 */
[----:B------:R-:W-:Y:S03]  /*91c0*/  MUFU.EX2 R144, R144 ;  /* 0x0000009000907308 */ /* 0x000fe60000000800 */
[C---:B------:R-:W-:Y:S01]  /*91d0*/  FMUL.FTZ R20, R132.reuse, R108 ;  /* 0x0000006c84147220 */ /* 0x040fe20000410000 */
[----:B------:R-:W-:Y:S01]  /*91e0*/  FMUL.FTZ R21, R132, R109 ;  /* 0x0000006d84157220 */ /* 0x000fe20000410000 */
[C---:B------:R-:W-:Y:S01]  /*91f0*/  FMUL.FTZ R22, R3.reuse, R110 ;  /* 0x0000006e03167220 */ /* 0x040fe20000410000 */
[C---:B------:R-:W-:Y:S04]  /*9200*/  FMUL.FTZ R23, R3.reuse, R111 ;  /* 0x0000006f03177220 */ /* 0x040fe80000410000 */
[----:B------:R-:W-:Y:S01]  /*9210*/  MUFU.EX2 R171, R171 ;  /* 0x000000ab00ab7308 */ /* 0x000fe20000000800 */
[--C-:B------:R-:W-:Y:S01]  /*9220*/  HSET2.LE.AND R109, R174, R221.reuse, PT ;  /* 0x000000ddae6d7233 */ /* 0x100fe20003803000 */
[----:B------:R-:W-:Y:S01]  /*9230*/  FMUL.FTZ R25, R2, R101 ;  /* 0x0000006502197220 */ /* 0x000fe20000410000 */
[--C-:B------:R-:W-:Y:S07]  /*9240*/  HSET2.LE.AND R101, R130, R221.reuse, PT ;  /* 0x000000dd82657233 */ /* 0x100fee0003803000 */
[----:B------:R-:W3:Y:S01]  /*9250*/  MUFU.EX2 R170, R170 ;  /* 0x000000aa00aa7308 */ /* 0x000ee20000000800 */
[----:B------:R-:W-:Y:S01]  /*9260*/  FMUL.FTZ R26, R0, R102 ;  /* 0x00000066001a7220 */ /* 0x000fe20000410000 */
[C---:B------:R-:W-:Y:S01]  /*9270*/  FMUL.FTZ R96, R132.reuse, R96 ;  /* 0x0000006084607220 */ /* 0x040fe20000410000 */
[----:B------:R-:W-:Y:S01]  /*9280*/  FMUL.FTZ R97, R132, R97 ;  /* 0x0000006184617220 */ /* 0x000fe20000410000 */
[-C--:B-1----:R-:W-:Y:S06]  /*9290*/  HMMA.16816.F32.BF16 R20, R140, R120.reuse, R20 ;  /* 0x000000788c14723c */ /* 0x082fec0000041814 */
[----:B------:R1:W-:Y:S01]  /*92a0*/  MUFU.EX2 R174, R112 ;  /* 0x0000007000ae7308 */ /* 0x0003e20000000800 */
[C---:B------:R-:W-:Y:S01]  /*92b0*/  FMUL.FTZ R98, R3.reuse, R98 ;  /* 0x0000006203627220 */ /* 0x040fe20000410000 */
[----:B------:R-:W-:Y:S01]  /*92c0*/  FMUL.FTZ R99, R3, R99 ;  /* 0x0000006303637220 */ /* 0x000fe20000410000 */
[--C-:B------:R-:W-:Y:S01]  /*92d0*/  HSET2.LE.AND R110, R244, R221.reuse, PT ;  /* 0x000000ddf46e7233 */ /* 0x100fe20003803000 */
[--C-:B------:R-:W-:Y:S01]  /*92e0*/  FFMA.FTZ R178, R24, UR4, -R167.reuse ;  /* 0x0000000418b27c23 */ /* 0x100fe200080108a7 */
[----:B------:R-:W-:Y:S01]  /*92f0*/  FMUL.FTZ R24, R2, R100 ;  /* 0x0000006402187220 */ /* 0x000fe20000410000 */
[C---:B------:R-:W-:Y:S04]  /*9300*/  HMMA.16816.F32.BF16 R28, R148.reuse, R120, R28 ;  /* 0x00000078941c723c */ /* 0x040fe8000004181c */
[----:B------:R-:W4:Y:S01]  /*9310*/  MUFU.EX2 R145, R145 ;  /* 0x0000009100917308 */ /* 0x000f220000000800 */
[--C-:B------:R-:W-:Y:S01]  /*9320*/  FFMA.FTZ R116, R27, UR4, -R166.reuse ;  /* 0x000000041b747c23 */ /* 0x100fe200080108a6 */
[----:B------:R-:W-:Y:S01]  /*9330*/  FMUL.FTZ R27, R0, R103 ;  /* 0x00000067001b7220 */ /* 0x000fe20000410000 */
[----:B---3--:R-:W-:Y:S07]  /*9340*/  F2FP.BF16.F32.PACK_AB R113, R170, R171 ;  /* 0x000000abaa71723e */ /* 0x008fee00000010ff */
[----:B------:R-:W-:Y:S01]  /*9350*/  MUFU.EX2 R178, R178 ;  /* 0x000000b200b27308 */ /* 0x000fe20000000800 */
[----:B-1----:R-:W-:Y:S01]  /*9360*/  F2FP.BF16.F32.PACK_AB R112, R173, R172 ;  /* 0x000000acad70723e */ /* 0x002fe200000010ff */
[----:B------:R-:W-:Y:S01]  /*9370*/  FFMA.FTZ R249, R46, UR4, -R166 ;  /* 0x000000042ef97c23 */ /* 0x000fe200080108a6 */
[----:B------:R-:W-:Y:S01]  /*9380*/  LOP3.LUT R100, R125, 0xff00ff, RZ, 0xc0, !PT ;  /* 0x00ff00ff7d647812 */ /* 0x000fe200078ec0ff */
[--C-:B------:R-:W-:Y:S01]  /*9390*/  FFMA.FTZ R64, R64, UR4, -R168.reuse ;  /* 0x0000000440407c23 */ /* 0x100fe200080108a8 */
[-C--:B------:R-:W-:Y:S05]  /*93a0*/  HMMA.16816.F32.BF16 R24, R148, R122.reuse, R24 ;  /* 0x0000007a9418723c */ /* 0x080fea0000041818 */
[----:B------:R-:W1:Y:S01]  /*93b0*/  MUFU.EX2 R149, R115 ;  /* 0x0000007300957308 */ /* 0x000e620000000800 */
[----:B------:R-:W-:Y:S01]  /*93c0*/  LOP3.LUT R108, R127, 0xff00ff, RZ, 0xc0, !PT ;  /* 0x00ff00ff7f6c7812 */ /* 0x000fe200078ec0ff */
[--C-:B------:R-:W-:Y:S08]  /*93d0*/  FFMA.FTZ R150, R37, UR4, -R168.reuse ;  /* 0x0000000425967c23 */ /* 0x100ff000080108a8 */
[----:B------:R3:W-:Y:S01]  /*93e0*/  MUFU.EX2 R148, R114 ;  /* 0x0000007200947308 */ /* 0x0007e20000000800 */
[--C-:B------:R-:W-:Y:S01]  /*93f0*/  HSET2.LE.AND R111, R100, R221.reuse, PT ;  /* 0x000000dd646f7233 */ /* 0x100fe20003803000 */
[--C-:B------:R-:W-:Y:S01]  /*9400*/  FFMA.FTZ R65, R65, UR4, -R168.reuse ;  /* 0x0000000441417c23 */ /* 0x100fe200080108a8 */
[----:B------:R-:W-:Y:S07]  /*9410*/  HMMA.16816.F32.BF16 R96, R140, R122, R96 ;  /* 0x0000007a8c60723c */ /* 0x000fee0000041860 */
[----:B------:R-:W5:Y:S01]  /*9420*/  MUFU.EX2 R151, R116 ;  /* 0x0000007400977308 */ /* 0x000f620000000800 */
[--C-:B------:R-:W-:Y:S01]  /*9430*/  HSET2.LE.AND R100, R246, R221.reuse, PT ;  /* 0x000000ddf6647233 */ /* 0x100fe20003803000 */
[----:B------:R-:W-:Y:S01]  /*9440*/  FFMA.FTZ R143, R36, UR4, -R168 ;  /* 0x00000004248f7c23 */ /* 0x000fe200080108a8 */
[--C-:B------:R-:W-:Y:S07]  /*9450*/  HSET2.LE.AND R108, R108, R221.reuse, PT ;  /* 0x000000dd6c6c7233 */ /* 0x100fee0003803000 */
[----:B------:R-:W-:Y:S01]  /*9460*/  MUFU.EX2 R249, R249 ;  /* 0x000000f900f97308 */ /* 0x000fe20000000800 */
[----:B----4-:R-:W-:Y:S01]  /*9470*/  F2FP.BF16.F32.PACK_AB R102, R145, R144 ;  /* 0x000000909166723e */ /* 0x010fe200000010ff */
[----:B------:R-:W-:Y:S01]  /*9480*/  FFMA.FTZ R56, R56, UR4, -R167 ;  /* 0x0000000438387c23 */ /* 0x000fe200080108a7 */
[----:B------:R-:W-:Y:S07]  /*9490*/  F2FP.BF16.F32.PACK_AB R103, R147, R146 ;  /* 0x000000929367723e */ /* 0x000fee00000010ff */
[----:B------:R-:W-:Y:S01]  /*94a0*/  MUFU.EX2 R143, R143 ;  /* 0x0000008f008f7308 */ /* 0x000fe20000000800 */
[----:B------:R-:W-:Y:S01]  /*94b0*/  SHF.R.U32.HI R129, RZ, 0x8, R129 ;  /* 0x00000008ff817819 */ /* 0x000fe20000011681 */
[--C-:B------:R-:W-:Y:S01]  /*94c0*/  FFMA.FTZ R57, R57, UR4, -R167.reuse ;  /* 0x0000000439397c23 */ /* 0x100fe200080108a7 */
[----:B------:R-:W-:Y:S07]  /*94d0*/  LOP3.LUT R100, R113, R100, RZ, 0xc0, !PT ;  /* 0x0000006471647212 */ /* 0x000fee00078ec0ff */
[----:B------:R-:W-:Y:S01]  /*94e0*/  MUFU.EX2 R150, R150 ;  /* 0x0000009600967308 */ /* 0x000fe20000000800 */
[----:B------:R-:W-:Y:S01]  /*94f0*/  LOP3.LUT R101, R112, R101, RZ, 0xc0, !PT ;  /* 0x0000006570657212 */ /* 0x000fe200078ec0ff */
[----:B------:R-:W-:Y:S01]  /*9500*/  FFMA.FTZ R58, R58, UR4, -R166 ;  /* 0x000000043a3a7c23 */ /* 0x000fe200080108a6 */
[----:B------:R-:W-:Y:S01]  /*9510*/  LOP3.LUT R102, R102, R109, RZ, 0xc0, !PT ;  /* 0x0000006d66667212 */ /* 0x000fe200078ec0ff */
[----:B---3--:R-:W3:Y:S01]  /*9520*/  LDSM.16.MT88.4 R112, [R181+0x6800] ;  /* 0x00680000b570783b */ /* 0x008ee20000004200 */
[----:B------:R-:W-:Y:S05]  /*9530*/  LOP3.LUT R103, R103, R108, RZ, 0xc0, !PT ;  /* 0x0000006c67677212 */ /* 0x000fea00078ec0ff */
[----:B------:R-:W-:Y:S01]  /*9540*/  MUFU.EX2 R64, R64 ;  /* 0x0000004000407308 */ /* 0x000fe20000000800 */
[----:B------:R-:W-:Y:S01]  /*9550*/  F2FP.BF16.F32.PACK_AB R109, R175, R176 ;  /* 0x000000b0af6d723e */ /* 0x000fe200000010ff */
[----:B------:R-:W-:Y:S01]  /*9560*/  FFMA.FTZ R60, R60, UR4, -R167 ;  /* 0x000000043c3c7c23 */ /* 0x000fe200080108a7 */
[----:B------:R-:W-:Y:S07]  /*9570*/  F2FP.BF16.F32.PACK_AB R108, R174, R177 ;  /* 0x000000b1ae6c723e */ /* 0x000fee00000010ff */
[----:B------:R-:W-:Y:S01]  /*9580*/  MUFU.EX2 R65, R65 ;  /* 0x0000004100417308 */ /* 0x000fe20000000800 */
[----:B------:R-:W-:Y:S01]  /*9590*/  PRMT R128, R128, 0x5410, R129 ;  /* 0x0000541080807816 */ /* 0x000fe20000000081 */
[-C--:B--2---:R-:W-:Y:S08]  /*95a0*/  HMMA.16816.F32.BF16 R4, R100, R104.reuse, R4 ;  /* 0x000000686404723c */ /* 0x084ff00000041804 */
[----:B------:R-:W-:Y:S01]  /*95b0*/  MUFU.EX2 R56, R56 ;  /* 0x0000003800387308 */ /* 0x000fe20000000800 */
[----:B------:R-:W-:Y:S09]  /*95c0*/  LOP3.LUT R110, R109, R110, RZ, 0xc0, !PT ;  /* 0x0000006e6d6e7212 */ /* 0x000ff200078ec0ff */
[----:B------:R-:W-:Y:S01]  /*95d0*/  MUFU.EX2 R57, R57 ;  /* 0x0000003900397308 */ /* 0x000fe20000000800 */
[----:B------:R-:W-:Y:S01]  /*95e0*/  LOP3.LUT R111, R108, R111, RZ, 0xc0, !PT ;  /* 0x0000006f6c6f7212 */ /* 0x000fe200078ec0ff */
[----:B------:R-:W-:Y:S01]  /*95f0*/  FFMA.FTZ R157, R132, R243, R157 ;  /* 0x000000f3849d7223 */ /* 0x000fe2000001009d */
[--C-:B------:R-:W-:Y:S07]  /*9600*/  HSET2.LE.AND R108, R128, R221.reuse, PT ;  /* 0x000000dd806c7233 */ /* 0x100fee0003803000 */
[----:B------:R-:W-:Y:S01]  /*9610*/  MUFU.EX2 R58, R58 ;  /* 0x0000003a003a7308 */ /* 0x000fe20000000800 */
[--C-:B------:R-:W-:Y:S01]  /*9620*/  HSET2.LE.AND R109, R126, R221.reuse, PT ;  /* 0x000000dd7e6d7233 */ /* 0x100fe20003803000 */
[----:B------:R-:W-:Y:S01]  /*9630*/  FFMA.FTZ R158, R3, R230, R158 ;  /* 0x000000e6039e7223 */ /* 0x000fe2000001009e */
[----:B-1----:R-:W-:Y:S01]  /*9640*/  F2FP.BF16.F32.PACK_AB R117, R149, R178 ;  /* 0x000000b29575723e */ /* 0x002fe200000010ff */
[----:B------:R-:W-:Y:S01]  /*9650*/  FADD.FTZ R157, R154, R157 ;  /* 0x0000009d9a9d7221 */ /* 0x000fe20000010000 */
[----:B-----5:R-:W-:Y:S01]  /*9660*/  F2FP.BF16.F32.PACK_AB R116, R151, R148 ;  /* 0x000000949774723e */ /* 0x020fe200000010ff */
[----:B------:R-:W-:Y:S01]  /*9670*/  FADD.FTZ R3, R156, R158 ;  /* 0x0000009e9c037221 */ /* 0x000fe20000010000 */
[----:B------:R-:W-:Y:S01]  /*9680*/  LOP3.LUT R108, R117, R108, RZ, 0xc0, !PT ;  /* 0x0000006c756c7212 */ /* 0x000fe200078ec0ff */
[----:B------:R-:W-:Y:S01]  /*9690*/  FADD.FTZ R152, R152, R157 ;  /* 0x0000009d98987221 */ /* 0x000fe20000010000 */
[----:B------:R-:W-:Y:S01]  /*96a0*/  LOP3.LUT R109, R116, R109, RZ, 0xc0, !PT ;  /* 0x0000006d746d7212 */ /* 0x000fe200078ec0ff */
[----:B------:R-:W-:Y:S01]  /*96b0*/  FADD.FTZ R138, R138, R3 ;  /* 0x000000038a8a7221 */ /* 0x000fe20000010000 */
[----:B------:R-:W-:Y:S01]  /*96c0*/  LOP3.LUT R117, R239, R217, R245, 0x96, !PT ;  /* 0x000000d9ef757212 */ /* 0x000fe200078e96f5 */
[----:B------:R-:W-:Y:S01]  /*96d0*/  IMAD.MOV.U32 R3, RZ, RZ, R136 ;  /* 0x000000ffff037224 */ /* 0x000fe200078e0088 */
[----:B------:R-:W-:Y:S01]  /*96e0*/  ISETP.GT.AND P0, PT, R229, RZ, PT ;  /* 0x000000ffe500720c */ /* 0x000fe20003f04270 */
[----:B------:R-:W-:Y:S01]  /*96f0*/  FADD.FTZ R152, R153, R152 ;  /* 0x0000009899987221 */ /* 0x000fe20000010000 */
[----:B------:R-:W-:Y:S01]  /*9700*/  FADD.FTZ R155, R155, R138 ;  /* 0x0000008a9b9b7221 */ /* 0x000fe20000010000 */
[C---:B------:R-:W-:Y:S04]  /*9710*/  HMMA.16816.F32.BF16 R8, R108.reuse, R104, R8 ;  /* 0x000000686c08723c */ /* 0x040fe80000041808 */
[----:B------:R-:W-:Y:S04]  /*9720*/  IMAD.WIDE.U32 R128, R117, -0x326172a9, RZ ;  /* 0xcd9e8d5775807825 */ /* 0x000fe800078e00ff */
[----:B------:R-:W-:Y:S01]  /*9730*/  FADD.FTZ R171, R171, R152 ;  /* 0x00000098abab7221 */ /* 0x000fe20000010000 */
[----:B------:R-:W-:Y:S01]  /*9740*/  FFMA.FTZ R161, R2, R241, R161 ;  /* 0x000000f102a17223 */ /* 0x000fe200000100a1 */
[-C--:B------:R-:W-:Y:S03]  /*9750*/  HMMA.16816.F32.BF16 R12, R108, R106.reuse, R12 ;  /* 0x0000006a6c0c723c */ /* 0x080fe6000004180c */
[----:B------:R-:W-:Y:S01]  /*9760*/  LOP3.LUT R120, R129, R225, RZ, 0x3c, !PT ;  /* 0x000000e181787212 */ /* 0x000fe200078e3cff */
[----:B------:R-:W-:Y:S01]  /*9770*/  VIADD R229, R229, 0xffffffff ;  /* 0xffffffffe5e57836 */ /* 0x000fe20000000000 */
[----:B------:R-:W-:Y:S01]  /*9780*/  LOP3.LUT R126, R128, R224, RZ, 0x3c, !PT ;  /* 0x000000e0807e7212 */ /* 0x000fe200078e3cff */
[----:B------:R-:W-:Y:S01]  /*9790*/  FFMA.FTZ R163, R0, R231, R163 ;  /* 0x000000e700a37223 */ /* 0x000fe200000100a3 */
[----:B------:R-:W-:Y:S01]  /*97a0*/  LOP3.LUT R104, R129, R223, RZ, 0x3c, !PT ;  /* 0x000000df81687212 */ /* 0x000fe200078e3cff */
[C---:B------:R-:W-:Y:S04]  /*97b0*/  HMMA.16816.F32.BF16 R16, R100.reuse, R106, R16 ;  /* 0x0000006a6410723c */ /* 0x040fe80000041810 */
[----:B------:R-:W-:Y:S01]  /*97c0*/  LOP3.LUT R128, R128, R222, RZ, 0x3c, !PT ;  /* 0x000000de80807212 */ /* 0x000fe200078e3cff */
[----:B------:R-:W-:Y:S04]  /*97d0*/  IMAD.WIDE.U32 R120, R120, -0x2daee0ad, RZ ;  /* 0xd2511f5378787825 */ /* 0x000fe800078e00ff */
[----:B------:R-:W-:Y:S01]  /*97e0*/  FADD.FTZ R172, R172, R155 ;  /* 0x0000009bacac7221 */ /* 0x000fe20000010000 */
[-C--:B---3--:R-:W-:Y:S03]  /*97f0*/  HMMA.16816.F32.BF16 R68, R100, R112.reuse, R68 ;  /* 0x000000706444723c */ /* 0x088fe60000041844 */
[----:B------:R-:W-:Y:S04]  /*9800*/  IMAD.WIDE.U32 R126, R126, -0x2daee0ad, RZ ;  /* 0xd2511f537e7e7825 */ /* 0x000fe800078e00ff */
[----:B------:R-:W-:Y:S01]  /*9810*/  FADD.FTZ R171, R170, R171 ;  /* 0x000000abaaab7221 */ /* 0x000fe20000010000 */
[----:B------:R-:W-:Y:S01]  /*9820*/  FADD.FTZ R161, R159, R161 ;  /* 0x000000a19fa17221 */ /* 0x000fe20000010000 */
[----:B------:R-:W-:Y:S01]  /*9830*/  IMAD.WIDE.U32 R118, R104, -0x2daee0ad, RZ ;  /* 0xd2511f5368767825 */ /* 0x000fe200078e00ff */
[C---:B------:R-:W-:Y:S04]  /*9840*/  HMMA.16816.F32.BF16 R72, R108.reuse, R112, R72 ;  /* 0x000000706c48723c */ /* 0x040fe80000041848 */
[----:B------:R-:W-:Y:S01]  /*9850*/  IMAD.WIDE.U32 R128, R128, -0x2daee0ad, RZ ;  /* 0xd2511f5380807825 */ /* 0x000fe200078e00ff */
[-C--:B------:R-:W-:Y:S02]  /*9860*/  LOP3.LUT R104, R236, R247.reuse, R121, 0x96, !PT ;  /* 0x000000f7ec687212 */ /* 0x080fe400078e9679 */
[C---:B------:R-:W-:Y:S01]  /*9870*/  LOP3.LUT R120, R179.reuse, R120, R127, 0x96, !PT ;  /* 0x00000078b3787212 */ /* 0x040fe200078e967f */
[-C--:B------:R-:W-:Y:S03]  /*9880*/  HMMA.16816.F32.BF16 R76, R108, R114.reuse, R76 ;  /* 0x000000726c4c723c */ /* 0x080fe6000004184c */
[----:B------:R-:W-:Y:S01]  /*9890*/  LOP3.LUT R247, R232, R247, R119, 0x96, !PT ;  /* 0x000000f7e8f77212 */ /* 0x000fe200078e9677 */
[----:B------:R-:W-:Y:S01]  /*98a0*/  IMAD.WIDE.U32 R130, R104, -0x326172a9, RZ ;  /* 0xcd9e8d5768827825 */ /* 0x000fe200078e00ff */
[----:B------:R-:W-:Y:S01]  /*98b0*/  LOP3.LUT R118, R179, R118, R129, 0x96, !PT ;  /* 0x00000076b3767212 */ /* 0x000fe200078e9681 */
[----:B------:R-:W1:Y:S02]  /*98c0*/  LDSM.16.MT88.4 R104, [R180+0x6800] ;  /* 0x00680000b468783b */ /* 0x000e640000004200 */
[----:B------:R-:W-:Y:S01]  /*98d0*/  FFMA.FTZ R179, R40, UR4, -R167 ;  /* 0x0000000428b37c23 */ /* 0x000fe200080108a7 */
[C---:B------:R-:W-:Y:S04]  /*98e0*/  HMMA.16816.F32.BF16 R80, R100.reuse, R114, R80 ;  /* 0x000000726450723c */ /* 0x040fe80000041850 */
[----:B------:R-:W-:Y:S01]  /*98f0*/  IMAD.WIDE.U32 R120, R120, -0x326172a9, RZ ;  /* 0xcd9e8d5778787825 */ /* 0x000fe200078e00ff */
[----:B------:R-:W-:Y:S01]  /*9900*/  LOP3.LUT R116, R234, R220, R131, 0x96, !PT ;  /* 0x000000dcea747212 */ /* 0x000fe200078e9683 */
[----:B------:R-:W-:Y:S02]  /*9910*/  MUFU.EX2 R179, R179 ;  /* 0x000000b300b37308 */ /* 0x000fe40000000800 */
[----:B------:R-:W-:Y:S01]  /*9920*/  FADD.FTZ R160, R160, R163 ;  /* 0x000000a3a0a07221 */ /* 0x000fe20000010000 */
[----:B------:R-:W-:Y:S01]  /*9930*/  IMAD.WIDE.U32 R118, R118, -0x326172a9, RZ ;  /* 0xcd9e8d5776767825 */ /* 0x000fe200078e00ff */
[----:B------:R-:W-:Y:S03]  /*9940*/  LOP3.LUT R117, R219, R130, R121, 0x96, !PT ;  /* 0x00000082db757212 */ /* 0x000fe600078e9679 */
[----:B------:R-:W-:Y:S01]  /*9950*/  FADD.FTZ R173, R173, R172 ;  /* 0x000000acadad7221 */ /* 0x000fe20000010000 */
[----:B------:R-:W-:Y:S04]  /*9960*/  IMAD.WIDE.U32 R122, R247, -0x326172a9, RZ ;  /* 0xcd9e8d57f77a7825 */ /* 0x000fe800078e00ff */
[----:B------:R-:W-:Y:S01]  /*9970*/  FFMA.FTZ R247, R44, UR4, -R167 ;  /* 0x000000042cf77c23 */ /* 0x000fe200080108a7 */
[----:B------:R-:W-:Y:S01]  /*9980*/  FADD.FTZ R144, R144, R171 ;  /* 0x000000ab90907221 */ /* 0x000fe20000010000 */
[----:B------:R-:W-:Y:S01]  /*9990*/  IMAD.WIDE.U32 R130, R116, -0x2daee0ad, RZ ;  /* 0xd2511f5374827825 */ /* 0x000fe200078e00ff */
[----:B------:R-:W-:Y:S02]  /*99a0*/  LOP3.LUT R121, R226, R220, R123, 0x96, !PT ;  /* 0x000000dce2797212 */ /* 0x000fe400078e967b */
[----:B------:R-:W-:Y:S01]  /*99b0*/  LOP3.LUT R122, R219, R122, R119, 0x96, !PT ;  /* 0x0000007adb7a7212 */ /* 0x000fe200078e9677 */
        /* <DEDUP_REMOVED lines=9> */
[----:B------:R-:W-:Y:S01]  /*9a50*/  FFMA.FTZ R242, R42, UR4, -R166 ;  /* 0x000000042af27c23 */ /* 0x000fe200080108a6 */
        /* <DEDUP_REMOVED lines=8> */
[----:B------:R-:W-:Y:S07]  /*9ae0*/  LOP3.LUT R123, R218, R126, R131, 0x96, !PT ;  /* 0x0000007eda7b7212 */ /* 0x000fee00078e9683 */
[----:B------:R-:W-:Y:S01]  /*9af0*/  MUFU.EX2 R141, R141 ;  /* 0x0000008d008d7308 */ /* 0x000fe20000000800 */
[----:B------:R-:W-:Y:S01]  /*9b00*/  FFMA.FTZ R240, R41, UR4, -R167 ;  /* 0x0000000429f07c23 */ /* 0x000fe200080108a7 */
[----:B------:R-:W-:Y:S01]  /*9b10*/  IMAD.MOV.U32 R112, RZ, RZ, R130 ;  /* 0x000000ffff707224 */ /* 0x000fe200078e0082 */
[C---:B------:R-:W-:Y:S04]  /*9b20*/  HMMA.16816.F32.BF16 R88, R108.reuse, R104, R88 ;  /* 0x000000686c58723c */ /* 0x040fe80000041858 */
[----:B------:R-:W-:Y:S01]  /*9b30*/  IMAD.MOV.U32 R114, RZ, RZ, R244 ;  /* 0x000000ffff727224 */ /* 0x000fe200078e00f4 */
[----:B------:R-:W-:Y:S01]  /*9b40*/  LOP3.LUT R131, R112, 0xff, RZ, 0xc0, !PT ;  /* 0x000000ff70837812 */ /* 0x000fe200078ec0ff */
[----:B------:R-:W-:Y:S01]  /*9b50*/  IMAD.WIDE.U32 R128, R128, -0x326172a9, RZ ;  /* 0xcd9e8d5780807825 */ /* 0x000fe200078e00ff */
[----:B------:R-:W-:Y:S01]  /*9b60*/  PRMT R119, R130, 0x7772, RZ ;  /* 0x0000777282777816 */ /* 0x000fe200000000ff */
[-C--:B------:R-:W-:Y:S01]  /*9b70*/  HMMA.16816.F32.BF16 R92, R108, R106.reuse, R92 ;  /* 0x0000006a6c5c723c */ /* 0x080fe2000004185c */
[----:B------:R-:W-:Y:S02]  /*9b80*/  MUFU.EX2 R240, R240 ;  /* 0x000000f000f07308 */ /* 0x000fe40000000800 */
[----:B------:R-:W-:Y:S01]  /*9b90*/  LOP3.LUT R125, R114, 0xff, RZ, 0xc0, !PT ;  /* 0x000000ff727d7812 */ /* 0x000fe200078ec0ff */
[----:B------:R-:W-:Y:S01]  /*9ba0*/  FADD.FTZ R146, R146, R173 ;  /* 0x000000ad92927221 */ /* 0x000fe20000010000 */
[----:B------:R-:W1:Y:S01]  /*9bb0*/  LDSM.16.MT88.4 R112, [R139+0x6800] ;  /* 0x006800008b70783b */ /* 0x000e620000004200 */
[----:B------:R-:W-:Y:S01]  /*9bc0*/  LOP3.LUT R51, R123, 0xffff, RZ, 0xc0, !PT ;  /* 0x0000ffff7b337812 */ /* 0x000fe200078ec0ff */
[----:B------:R-:W-:Y:S01]  /*9bd0*/  IMAD.MOV.U32 R0, RZ, RZ, R133 ;  /* 0x000000ffff007224 */ /* 0x000fe200078e0085 */
[C---:B------:R-:W-:Y:S04]  /*9be0*/  HMMA.16816.F32.BF16 R32, R100.reuse, R106, R32 ;  /* 0x0000006a6420723c */ /* 0x040fe80000041820 */
[----:B------:R-:W-:Y:S01]  /*9bf0*/  PRMT R119, R119, 0x5410, R140 ;  /* 0x0000541077777816 */ /* 0x000fe2000000008c */
[----:B------:R-:W-:Y:S01]  /*9c00*/  FFMA.FTZ R140, R48, UR4, -R168 ;  /* 0x00000004308c7c23 */ /* 0x000fe200080108a8 */
[----:B------:R-:W-:Y:S01]  /*9c10*/  LOP3.LUT R121, R218, R128, R245, 0x96, !PT ;  /* 0x00000080da797212 */ /* 0x000fe200078e96f5 */
[----:B------:R-:W-:Y:S01]  /*9c20*/  FFMA.FTZ R245, R43, UR4, -R166 ;  /* 0x000000042bf57c23 */ /* 0x000fe200080108a6 */
[----:B------:R-:W-:Y:S01]  /*9c30*/  SHF.R.U32.HI R51, RZ, 0x8, R51 ;  /* 0x00000008ff337819 */ /* 0x000fe20000011633 */
[----:B------:R-:W2:Y:S01]  /*9c40*/  LDSM.16.MT88.4 R40, [R185+0x7000] ;  /* 0x00700000b928783b */ /* 0x000ea20000004200 */
[----:B------:R-:W-:Y:S01]  /*9c50*/  LOP3.LUT R48, R123, 0xff, RZ, 0xc0, !PT ;  /* 0x000000ff7b307812 */ /* 0x000fe200078ec0ff */
[----:B------:R-:W-:Y:S01]  /*9c60*/  MUFU.EX2 R140, R140 ;  /* 0x0000008c008c7308 */ /* 0x000fe20000000800 */
[----:B------:R-:W-:Y:S01]  /*9c70*/  PRMT R126, R244, 0x7771, RZ ;  /* 0x00007771f47e7816 */ /* 0x000fe200000000ff */
[----:B------:R-:W-:Y:S01]  /*9c80*/  FADD.FTZ R144, R145, R144 ;  /* 0x0000009091907221 */ /* 0x000fe20000010000 */
[----:B------:R-:W-:Y:S01]  /*9c90*/  PRMT R36, R48, 0x5410, R51 ;  /* 0x0000541030247816 */ /* 0x000fe20000000033 */
[--C-:B------:R-:W-:Y:S01]  /*9ca0*/  FFMA.FTZ R48, R38, UR4, -R169.reuse ;  /* 0x0000000426307c23 */ /* 0x100fe200080108a9 */
[C---:B------:R-:W-:Y:S01]  /*9cb0*/  PRMT R142, R244.reuse, 0x7773, RZ ;  /* 0x00007773f48e7816 */ /* 0x040fe200000000ff */
[--C-:B------:R-:W-:Y:S01]  /*9cc0*/  FFMA.FTZ R38, R39, UR4, -R169.reuse ;  /* 0x0000000427267c23 */ /* 0x100fe200080108a9 */
[----:B------:R-:W-:Y:S03]  /*9cd0*/  PRMT R117, R244, 0x7772, RZ ;  /* 0x00007772f4757816 */ /* 0x000fe600000000ff */
[----:B------:R3:W-:Y:S01]  /*9ce0*/  MUFU.EX2 R106, R48 ;  /* 0x00000030006a7308 */ /* 0x0007e20000000800 */
[----:B------:R-:W-:Y:S01]  /*9cf0*/  PRMT R126, R125, 0x5410, R126 ;  /* 0x000054107d7e7816 */ /* 0x000fe2000000007e */
[----:B------:R-:W-:Y:S01]  /*9d00*/  FFMA.FTZ R125, R49, UR4, -R168 ;  /* 0x00000004317d7c23 */ /* 0x000fe200080108a8 */
[----:B------:R-:W-:Y:S01]  /*9d10*/  PRMT R117, R117, 0x5410, R142 ;  /* 0x0000541075757816 */ /* 0x000fe2000000008e */
[--C-:B------:R-:W-:Y:S01]  /*9d20*/  FFMA.FTZ R142, R50, UR4, -R169.reuse ;  /* 0x00000004328e7c23 */ /* 0x100fe200080108a9 */
[----:B------:R-:W-:Y:S01]  /*9d30*/  FFMA.FTZ R169, R55, UR4, -R169 ;  /* 0x0000000437a97c23 */ /* 0x000fe200080108a9 */
[----:B------:R-:W-:Y:S04]  /*9d40*/  PRMT R49, R123, 0x7632, R49 ;  /* 0x000076327b317816 */ /* 0x000fe80000000031 */
[----:B------:R4:W-:Y:S01]  /*9d50*/  MUFU.EX2 R107, R38 ;  /* 0x00000026006b7308 */ /* 0x0009e20000000800 */
[----:B------:R-:W-:Y:S01]  /*9d60*/  SHF.R.U32.HI R104, RZ, 0x18, R123 ;  /* 0x00000018ff687819 */ /* 0x000fe2000001167b */
[----:B------:R-:W-:Y:S01]  /*9d70*/  FFMA.FTZ R168, R53, UR4, -R168 ;  /* 0x0000000435a87c23 */ /* 0x000fe200080108a8 */
[----:B------:R-:W-:Y:S07]  /*9d80*/  LOP3.LUT R49, R49, 0xff, RZ, 0xc0, !PT ;  /* 0x000000ff31317812 */ /* 0x000fee00078ec0ff */
[----:B------:R-:W5:Y:S01]  /*9d90*/  MUFU.EX2 R105, R125 ;  /* 0x0000007d00697308 */ /* 0x000f620000000800 */
[----:B------:R-:W-:Y:S01]  /*9da0*/  LOP3.LUT R39, R121, 0xffff, RZ, 0xc0, !PT ;  /* 0x0000ffff79277812 */ /* 0x000fe200078ec0ff */
[--C-:B------:R-:W-:Y:S01]  /*9db0*/  FFMA.FTZ R244, R45, UR4, -R167.reuse ;  /* 0x000000042df47c23 */ /* 0x100fe200080108a7 */
[----:B------:R-:W-:Y:S07]  /*9dc0*/  PRMT R104, R49, 0x5410, R104 ;  /* 0x0000541031687816 */ /* 0x000fee0000000068 */
[----:B------:R-:W2:Y:S01]  /*9dd0*/  MUFU.EX2 R142, R142 ;  /* 0x0000008e008e7308 */ /* 0x000ea20000000800 */
[----:B---3--:R-:W-:Y:S01]  /*9de0*/  LOP3.LUT R48, R119, 0xff00ff, RZ, 0xc0, !PT ;  /* 0x00ff00ff77307812 */ /* 0x008fe200078ec0ff */
[----:B------:R-:W-:Y:S01]  /*9df0*/  FFMA.FTZ R167, R61, UR4, -R167 ;  /* 0x000000043da77c23 */ /* 0x000fe200080108a7 */
[-C--:B-1----:R-:W-:Y:S07]  /*9e00*/  HMMA.16816.F32.BF16 R20, R100, R112.reuse, R20 ;  /* 0x000000706414723c */ /* 0x082fee0000041814 */
[----:B------:R-:W-:Y:S01]  /*9e10*/  MUFU.EX2 R245, R245 ;  /* 0x000000f500f57308 */ /* 0x000fe20000000800 */
[----:B------:R-:W-:Y:S01]  /*9e20*/  SHF.R.U32.HI R39, RZ, 0x8, R39 ;  /* 0x00000008ff277819 */ /* 0x000fe20000011627 */
[----:B------:R-:W-:Y:S01]  /*9e30*/  FADD.FTZ R165, R165, R162 ;  /* 0x000000a2a5a57221 */ /* 0x000fe20000010000 */
[C---:B------:R-:W-:Y:S07]  /*9e40*/  LOP3.LUT R246, R121.reuse, 0xff, RZ, 0xc0, !PT ;  /* 0x000000ff79f67812 */ /* 0x040fee00078ec0ff */
[----:B------:R-:W-:Y:S01]  /*9e50*/  MUFU.EX2 R244, R244 ;  /* 0x000000f400f47308 */ /* 0x000fe20000000800 */
[----:B------:R-:W-:Y:S01]  /*9e60*/  PRMT R130, R130, 0x7771, RZ ;  /* 0x0000777182827816 */ /* 0x000fe200000000ff */
[C---:B------:R-:W-:Y:S08]  /*9e70*/  HMMA.16816.F32.BF16 R28, R108.reuse, R112, R28 ;  /* 0x000000706c1c723c */ /* 0x040ff0000004181c */
[----:B------:R-:W-:Y:S01]  /*9e80*/  MUFU.EX2 R168, R168 ;  /* 0x000000a800a87308 */ /* 0x000fe20000000800 */
[----:B------:R-:W-:Y:S01]  /*9e90*/  PRMT R37, R121, 0x7632, R37 ;  /* 0x0000763279257816 */ /* 0x000fe20000000025 */
[----:B------:R-:W-:Y:S01]  /*9ea0*/  FFMA.FTZ R112, R47, UR4, -R166 ;  /* 0x000000042f707c23 */ /* 0x000fe200080108a6 */
[----:B------:R-:W-:Y:S07]  /*9eb0*/  PRMT R246, R246, 0x5410, R39 ;  /* 0x00005410f6f67816 */ /* 0x000fee0000000027 */
[----:B------:R-:W-:Y:S01]  /*9ec0*/  MUFU.EX2 R169, R169 ;  /* 0x000000a900a97308 */ /* 0x000fe20000000800 */
[-C--:B------:R-:W-:Y:S03]  /*9ed0*/  HMMA.16816.F32.BF16 R24, R108, R114.reuse, R24 ;  /* 0x000000726c18723c */ /* 0x080fe60000041818 */
[----:B------:R-:W-:Y:S06]  /*9ee0*/  PRMT R130, R131, 0x5410, R130 ;  /* 0x0000541083827816 */ /* 0x000fec0000000082 */
[----:B------:R-:W-:Y:S01]  /*9ef0*/  MUFU.EX2 R167, R167 ;  /* 0x000000a700a77308 */ /* 0x000fe20000000800 */
[----:B------:R-:W-:Y:S01]  /*9f00*/  SHF.R.U32.HI R128, RZ, 0x18, R121 ;  /* 0x00000018ff807819 */ /* 0x000fe20000011679 */
[----:B------:R-:W-:Y:S01]  /*9f10*/  FADD.FTZ R137, R164, R137 ;  /* 0x00000089a4897221 */ /* 0x000fe20000010000 */
[----:B------:R-:W-:Y:S01]  /*9f20*/  LOP3.LUT R37, R37, 0xff, RZ, 0xc0, !PT ;  /* 0x000000ff25257812 */ /* 0x000fe200078ec0ff */
[----:B------:R-:W-:Y:S04]  /*9f30*/  HMMA.16816.F32.BF16 R96, R100, R114, R96 ;  /* 0x000000726460723c */ /* 0x000fe80000041860 */
[--C-:B------:R-:W-:Y:S01]  /*9f40*/  HSET2.LE.AND R44, R246, R221.reuse, PT ;  /* 0x000000ddf62c7233 */ /* 0x100fe20003803000 */
[----:B------:R-:W-:Y:S01]  /*9f50*/  FADD.FTZ R147, R147, R146 ;  /* 0x0000009293937221 */ /* 0x000fe20000010000 */
[----:B------:R-:W-:Y:S01]  /*9f60*/  PRMT R128, R37, 0x5410, R128 ;  /* 0x0000541025807816 */ /* 0x000fe20000000080 */
[----:B------:R-:W1:Y:S01]  /*9f70*/  MUFU.EX2 R246, R112 ;  /* 0x0000007000f67308 */ /* 0x000e620000000800 */
[--C-:B----4-:R-:W-:Y:S01]  /*9f80*/  HSET2.LE.AND R38, R130, R221.reuse, PT ;  /* 0x000000dd82267233 */ /* 0x110fe20003803000 */
[----:B------:R-:W-:Y:S01]  /*9f90*/  FADD.FTZ R178, R178, R165 ;  /* 0x000000a5b2b27221 */ /* 0x000fe20000010000 */
[----:B-----5:R-:W-:Y:S01]  /*9fa0*/  F2FP.BF16.F32.PACK_AB R37, R105, R140 ;  /* 0x0000008c6925723e */ /* 0x020fe200000010ff */
[----:B------:R-:W-:Y:S01]  /*9fb0*/  FADD.FTZ R148, R148, R137 ;  /* 0x0000008994947221 */ /* 0x000fe20000010000 */
[--C-:B------:R-:W-:Y:S01]  /*9fc0*/  HSET2.LE.AND R39, R48, R221.reuse, PT ;  /* 0x000000dd30277233 */ /* 0x100fe20003803000 */
[----:B------:R-:W-:Y:S01]  /*9fd0*/  FADD.FTZ R149, R149, R178 ;  /* 0x000000b295957221 */ /* 0x000fe20000010000 */
[----:B------:R-:W-:Y:S01]  /*9fe0*/  LOP3.LUT R38, R37, R38, RZ, 0xc0, !PT ;  /* 0x0000002625267212 */ /* 0x000fe200078ec0ff */
[----:B------:R-:W3:Y:S01]  /*9ff0*/  LDSM.16.MT88.4 R48, [R181+0x7000] ;  /* 0x00700000b530783b */ /* 0x000ee20000004200 */
[--C-:B------:R-:W-:Y:S01]  /*a000*/  HSET2.LE.AND R36, R36, R221.reuse, PT ;  /* 0x000000dd24247233 */ /* 0x100fe20003803000 */
[----:B------:R-:W-:Y:S01]  /*a010*/  FADD.FTZ R148, R151, R148 ;  /* 0x0000009497947221 */ /* 0x000fe20000010000 */
[--C-:B------:R-:W-:Y:S01]  /*a020*/  HSET2.LE.AND R37, R104, R221.reuse, PT ;  /* 0x000000dd68257233 */ /* 0x100fe20003803000 */
[----:B------:R-:W-:Y:S01]  /*a030*/  FADD.FTZ R176, R176, R149 ;  /* 0x00000095b0b07221 */ /* 0x000fe20000010000 */
[----:B--2---:R-:W-:Y:S01]  /*a040*/  F2FP.BF16.F32.PACK_AB R104, R141, R142 ;  /* 0x0000008e8d68723e */ /* 0x004fe200000010ff */
[----:B------:R-:W-:Y:S01]  /*a050*/  FADD.FTZ R177, R177, R148 ;  /* 0x00000094b1b17221 */ /* 0x000fe20000010000 */
[----:B------:R-:W-:Y:S01]  /*a060*/  F2FP.BF16.F32.PACK_AB R47, R150, R143 ;  /* 0x0000008f962f723e */ /* 0x000fe200000010ff */
[----:B------:R-:W-:Y:S01]  /*a070*/  FADD.FTZ R143, R143, R144 ;  /* 0x000000908f8f7221 */ /* 0x000fe20000010000 */
[----:B------:R-:W-:Y:S01]  /*a080*/  F2FP.BF16.F32.PACK_AB R46, R107, R106 ;  /* 0x0000006a6b2e723e */ /* 0x000fe200000010ff */
[----:B------:R-:W-:Y:S01]  /*a090*/  FADD.FTZ R106, R106, R147 ;  /* 0x000000936a6a7221 */ /* 0x000fe20000010000 */
[----:B------:R-:W-:Y:S01]  /*a0a0*/  LOP3.LUT R100, R117, 0xff00ff, RZ, 0xc0, !PT ;  /* 0x00ff00ff75647812 */ /* 0x000fe200078ec0ff */
        /* <DEDUP_REMOVED lines=11> */
[--C-:B------:R-:W-:Y:S01]  /*a160*/  HSET2.LE.AND R45, R128, R221.reuse, PT ;  /* 0x000000dd802d7233 */ /* 0x100fe20003803000 */
[----:B------:R-:W-:Y:S01]  /*a170*/  FADD.FTZ R177, R174, R177 ;  /* 0x000000b1aeb17221 */ /* 0x000fe20000010000 */
[--C-:B------:R-:W-:Y:S01]  /*a180*/  HSET2.LE.AND R46, R126, R221.reuse, PT ;  /* 0x000000dd7e2e7233 */ /* 0x100fe20003803000 */
[-C--:B------:R-:W-:Y:S05]  /*a190*/  HMMA.16816.F32.BF16 R4, R36, R40.reuse, R4 ;  /* 0x000000282404723c */ /* 0x080fea0000041804 */
[--C-:B------:R-:W-:Y:S01]  /*a1a0*/  HSET2.LE.AND R47, R100, R221.reuse, PT ;  /* 0x000000dd642f7233 */ /* 0x100fe20003803000 */
[----:B------:R-:W-:Y:S01]  /*a1b0*/  FADD.FTZ R179, R179, R176 ;  /* 0x000000b0b3b37221 */ /* 0x000fe20000010000 */
[----:B-1----:R-:W-:Y:S01]  /*a1c0*/  F2FP.BF16.F32.PACK_AB R100, R246, R249 ;  /* 0x000000f9f664723e */ /* 0x002fe200000010ff */
[----:B------:R-:W-:Y:S01]  /*a1d0*/  FADD.FTZ R141, R141, R142 ;  /* 0x0000008e8d8d7221 */ /* 0x000fe20000010000 */
[C---:B------:R-:W-:Y:S01]  /*a1e0*/  F2FP.BF16.F32.PACK_AB R102, R245.reuse, R242 ;  /* 0x000000f2f566723e */ /* 0x040fe200000010ff */
        /* <DEDUP_REMOVED lines=9> */
[----:B------:R-:W-:Y:S01]  /*a280*/  LOP3.LUT R100, R228, R118, R129, 0x96, !PT ;  /* 0x00000076e4647212 */ /* 0x000fe200078e9681 */
[----:B------:R-:W-:Y:S01]  /*a290*/  FADD.FTZ R247, R244, R247 ;  /* 0x000000f7f4f77221 */ /* 0x000fe20000010000 */
[----:B------:R-:W-:Y:S01]  /*a2a0*/  LOP3.LUT R120, R228, R120, R127, 0x96, !PT ;  /* 0x00000078e4787212 */ /* 0x000fe200078e967f */
[----:B------:R-:W-:Y:S01]  /*a2b0*/  FADD.FTZ R249, R246, R249 ;  /* 0x000000f9f6f97221 */ /* 0x000fe20000010000 */
[----:B------:R-:W-:Y:S01]  /*a2c0*/  IMAD.MOV.U32 R137, RZ, RZ, R134 ;  /* 0x000000ffff897224 */ /* 0x000fe200078e0086 */
[C---:B------:R-:W-:Y:S04]  /*a2d0*/  HMMA.16816.F32.BF16 R8, R44.reuse, R40, R8 ;  /* 0x000000282c08723c */ /* 0x040fe80000041808 */
[----:B------:R-:W-:Y:S04]  /*a2e0*/  IMAD.WIDE.U32 R120, R120, -0x2daee0ad, RZ ;  /* 0xd2511f5378787825 */ /* 0x000fe800078e00ff */
[-C--:B------:R-:W-:Y:S03]  /*a2f0*/  HMMA.16816.F32.BF16 R12, R44, R42.reuse, R12 ;  /* 0x0000002a2c0c723c */ /* 0x080fe6000004180c */
[----:B------:R-:W-:Y:S01]  /*a300*/  LOP3.LUT R116, R124, R116, R121, 0x96, !PT ;  /* 0x000000747c747212 */ /* 0x000fe200078e9679 */
[----:B------:R-:W-:Y:S01]  /*a310*/  IMAD.WIDE.U32 R100, R100, -0x2daee0ad, RZ ;  /* 0xd2511f5364647825 */ /* 0x000fe200078e00ff */
[----:B------:R-:W-:Y:S02]  /*a320*/  PRMT R110, R120, 0x7771, RZ ;  /* 0x00007771786e7816 */ /* 0x000fe400000000ff */
[C---:B------:R-:W-:Y:S01]  /*a330*/  LOP3.LUT R113, R116.reuse, 0xffff, RZ, 0xc0, !PT ;  /* 0x0000ffff74717812 */ /* 0x040fe200078ec0ff */
[C---:B------:R-:W-:Y:S01]  /*a340*/  HMMA.16816.F32.BF16 R16, R36.reuse, R42, R16 ;  /* 0x0000002a2410723c */ /* 0x040fe20000041810 */
[----:B------:R-:W1:Y:S03]  /*a350*/  LDSM.16.MT88.4 R40, [R180+0x7000] ;  /* 0x00700000b428783b */ /* 0x000e660000004200 */
[----:B------:R-:W-:Y:S01]  /*a360*/  PRMT R111, R116, 0x7632, R111 ;  /* 0x00007632746f7816 */ /* 0x000fe2000000006f */
[----:B------:R-:W-:Y:S01]  /*a370*/  IMAD.MOV.U32 R2, RZ, RZ, R135 ;  /* 0x000000ffff027224 */ /* 0x000fe200078e0087 */
[----:B------:R-:W-:Y:S02]  /*a380*/  SHF.R.U32.HI R113, RZ, 0x8, R113 ;  /* 0x00000008ff717819 */ /* 0x000fe40000011671 */
[-C--:B---3--:R-:W-:Y:S03]  /*a390*/  HMMA.16816.F32.BF16 R68, R36, R48.reuse, R68 ;  /* 0x000000302444723c */ /* 0x088fe60000041844 */
[----:B------:R-:W-:Y:S02]  /*a3a0*/  PRMT R104, R120, 0x7773, RZ ;  /* 0x0000777378687816 */ /* 0x000fe400000000ff */
[C---:B------:R-:W-:Y:S02]  /*a3b0*/  PRMT R108, R100.reuse, 0x7772, RZ ;  /* 0x00007772646c7816 */ /* 0x040fe400000000ff */
[----:B------:R-:W-:Y:S01]  /*a3c0*/  PRMT R102, R100, 0x7771, RZ ;  /* 0x0000777164667816 */ /* 0x000fe200000000ff */
[C---:B------:R-:W-:Y:S04]  /*a3d0*/  HMMA.16816.F32.BF16 R72, R44.reuse, R48, R72 ;  /* 0x000000302c48723c */ /* 0x040fe80000041848 */
[----:B------:R-:W-:Y:S01]  /*a3e0*/  IMAD.MOV.U32 R48, RZ, RZ, R120 ;  /* 0x000000ffff307224 */ /* 0x000fe200078e0078 */
[----:B------:R-:W-:Y:S02]  /*a3f0*/  PRMT R103, R120, 0x7772, RZ ;  /* 0x0000777278677816 */ /* 0x000fe400000000ff */
[----:B------:R-:W-:Y:S01]  /*a400*/  LOP3.LUT R122, R124, R122, R101, 0x96, !PT ;  /* 0x0000007a7c7a7212 */ /* 0x000fe200078e9665 */
[-C--:B------:R-:W-:Y:S03]  /*a410*/  HMMA.16816.F32.BF16 R76, R44, R50.reuse, R76 ;  /* 0x000000322c4c723c */ /* 0x080fe6000004184c */
[----:B------:R-:W-:Y:S01]  /*a420*/  LOP3.LUT R49, R48, 0xff, RZ, 0xc0, !PT ;  /* 0x000000ff30317812 */ /* 0x000fe200078ec0ff */
[----:B------:R-:W-:Y:S01]  /*a430*/  IMAD.MOV.U32 R48, RZ, RZ, R100 ;  /* 0x000000ffff307224 */ /* 0x000fe200078e0064 */
[----:B------:R-:W-:Y:S02]  /*a440*/  PRMT R101, R100, 0x7773, RZ ;  /* 0x0000777364657816 */ /* 0x000fe400000000ff */
[----:B------:R-:W-:Y:S01]  /*a450*/  PRMT R110, R49, 0x5410, R110 ;  /* 0x00005410316e7816 */ /* 0x000fe2000000006e */
[C---:B------:R-:W-:Y:S04]  /*a460*/  HMMA.16816.F32.BF16 R80, R36.reuse, R50, R80 ;  /* 0x000000322450723c */ /* 0x040fe80000041850 */
[----:B------:R-:W-:Y:S02]  /*a470*/  LOP3.LUT R109, R48, 0xff, RZ, 0xc0, !PT ;  /* 0x000000ff306d7812 */ /* 0x000fe400078ec0ff */
[----:B------:R-:W2:Y:S01]  /*a480*/  LDSM.16.MT88.4 R48, [R139+0x7000] ;  /* 0x007000008b30783b */ /* 0x000ea20000004200 */
[----:B------:R-:W-:Y:S01]  /*a490*/  SHF.R.U32.HI R100, RZ, 0x18, R116 ;  /* 0x00000018ff647819 */ /* 0x000fe20000011674 */
[-C--:B-1----:R-:W-:Y:S03]  /*a4a0*/  HMMA.16816.F32.BF16 R84, R36, R40.reuse, R84 ;  /* 0x000000282454723c */ /* 0x082fe60000041854 */
[----:B------:R-:W-:Y:S02]  /*a4b0*/  PRMT R103, R103, 0x5410, R104 ;  /* 0x0000541067677816 */ /* 0x000fe40000000068 */
[----:B------:R-:W-:Y:S02]  /*a4c0*/  LOP3.LUT R104, R116, 0xff, RZ, 0xc0, !PT ;  /* 0x000000ff74687812 */ /* 0x000fe400078ec0ff */
[----:B------:R-:W1:Y:S01]  /*a4d0*/  LDSM.16.MT88.4 R116, [R185+0x7800] ;  /* 0x00780000b974783b */ /* 0x000e620000004200 */
[C---:B------:R-:W-:Y:S04]  /*a4e0*/  HMMA.16816.F32.BF16 R88, R44.reuse, R40, R88 ;  /* 0x000000282c58723c */ /* 0x040fe80000041858 */
[----:B------:R-:W-:Y:S02]  /*a4f0*/  PRMT R104, R104, 0x5410, R113 ;  /* 0x0000541068687816 */ /* 0x000fe40000000071 */
[C---:B------:R-:W-:Y:S02]  /*a500*/  LOP3.LUT R53, R122.reuse, 0xffff, RZ, 0xc0, !PT ;  /* 0x0000ffff7a357812 */ /* 0x040fe400078ec0ff */
[-C--:B------:R-:W-:Y:S03]  /*a510*/  HMMA.16816.F32.BF16 R92, R44, R42.reuse, R92 ;  /* 0x0000002a2c5c723c */ /* 0x080fe6000004185c */
[----:B------:R-:W-:Y:S02]  /*a520*/  SHF.R.U32.HI R53, RZ, 0x8, R53 ;  /* 0x00000008ff357819 */ /* 0x000fe40000011635 */
[----:B------:R-:W-:Y:S02]  /*a530*/  LOP3.LUT R112, R122, 0xff, RZ, 0xc0, !PT ;  /* 0x000000ff7a707812 */ /* 0x000fe400078ec0ff */
[----:B------:R-:W-:Y:S01]  /*a540*/  LOP3.LUT R111, R111, 0xff, RZ, 0xc0, !PT ;  /* 0x000000ff6f6f7812 */ /* 0x000fe200078ec0ff */
[C---:B------:R-:W-:Y:S04]  /*a550*/  HMMA.16816.F32.BF16 R32, R36.reuse, R42, R32 ;  /* 0x0000002a2420723c */ /* 0x040fe80000041820 */
[----:B------:R-:W-:Y:S02]  /*a560*/  PRMT R112, R112, 0x5410, R53 ;  /* 0x0000541070707816 */ /* 0x000fe40000000035 */
[----:B------:R-:W3:Y:S01]  /*a570*/  LDSM.16.MT88.4 R52, [R181+0x7800] ;  /* 0x00780000b534783b */ /* 0x000ee20000004200 */
[----:B------:R-:W-:Y:S02]  /*a580*/  PRMT R100, R111, 0x5410, R100 ;  /* 0x000054106f647816 */ /* 0x000fe40000000064 */
[--C-:B------:R-:W-:Y:S02]  /*a590*/  HSET2.LE.AND R42, R110, R221.reuse, PT ;  /* 0x000000dd6e2a7233 */ /* 0x100fe40003803000 */
[----:B------:R-:W-:Y:S01]  /*a5a0*/  LOP3.LUT R40, R103, 0xff00ff, RZ, 0xc0, !PT ;  /* 0x00ff00ff67287812 */ /* 0x000fe200078ec0ff */
[-C--:B--2---:R-:W-:Y:S04]  /*a5b0*/  HMMA.16816.F32.BF16 R20, R36, R48.reuse, R20 ;  /* 0x000000302414723c */ /* 0x084fe80000041814 */
[--C-:B------:R-:W-:Y:S02]  /*a5c0*/  HSET2.LE.AND R43, R40, R221.reuse, PT ;  /* 0x000000dd282b7233 */ /* 0x100fe40003803000 */
[----:B------:R-:W-:Y:S02]  /*a5d0*/  F2FP.BF16.F32.PACK_AB R40, R67, R66 ;  /* 0x000000424328723e */ /* 0x000fe400000010ff */
[----:B------:R-:W-:Y:S01]  /*a5e0*/  PRMT R41, R122, 0x7632, R41 ;  /* 0x000076327a297816 */ /* 0x000fe20000000029 */
[C---:B------:R-:W-:Y:S01]  /*a5f0*/  HMMA.16816.F32.BF16 R28, R44.reuse, R48, R28 ;  /* 0x000000302c1c723c */ /* 0x040fe2000004181c */
[----:B------:R-:W-:Y:S03]  /*a600*/  MUFU.EX2 R48, R60 ;  /* 0x0000003c00307308 */ /* 0x000fe60000000800 */
[----:B------:R-:W-:Y:S01]  /*a610*/  PRMT R102, R109, 0x5410, R102 ;  /* 0x000054106d667816 */ /* 0x000fe20000000066 */
[--C-:B------:R-:W-:Y:S01]  /*a620*/  FFMA.FTZ R109, R59, UR4, -R166.reuse ;  /* 0x000000043b6d7c23 */ /* 0x100fe200080108a6 */
[--C-:B------:R-:W-:Y:S01]  /*a630*/  FFMA.FTZ R59, R62, UR4, -R166.reuse ;  /* 0x000000043e3b7c23 */ /* 0x100fe200080108a6 */
[----:B------:R-:W-:Y:S01]  /*a640*/  PRMT R101, R108, 0x5410, R101 ;  /* 0x000054106c657816 */ /* 0x000fe20000000065 */
[-C--:B------:R-:W-:Y:S03]  /*a650*/  HMMA.16816.F32.BF16 R24, R44, R50.reuse, R24 ;  /* 0x000000322c18723c */ /* 0x080fe60000041818 */
[----:B------:R-:W2:Y:S01]  /*a660*/  MUFU.EX2 R49, R109 ;  /* 0x0000006d00317308 */ /* 0x000ea20000000800 */
[----:B------:R-:W-:Y:S01]  /*a670*/  FFMA.FTZ R166, R63, UR4, -R166 ;  /* 0x000000043fa67c23 */ /* 0x000fe200080108a6 */
[----:B------:R-:W-:Y:S08]  /*a680*/  LOP3.LUT R41, R41, 0xff, RZ, 0xc0, !PT ;  /* 0x000000ff29297812 */ /* 0x000ff000078ec0ff */
[----:B------:R-:W-:Y:S01]  /*a690*/  MUFU.EX2 R59, R59 ;  /* 0x0000003b003b7308 */ /* 0x000fe20000000800 */
[----:B------:R-:W-:Y:S01]  /*a6a0*/  SHF.R.U32.HI R108, RZ, 0x18, R122 ;  /* 0x00000018ff6c7819 */ /* 0x000fe2000001167a */
[----:B------:R-:W-:Y:S08]  /*a6b0*/  HMMA.16816.F32.BF16 R96, R36, R50, R96 ;  /* 0x000000322460723c */ /* 0x000ff00000041860 */
[----:B------:R-:W4:Y:S01]  /*a6c0*/  MUFU.EX2 R166, R166 ;  /* 0x000000a600a67308 */ /* 0x000f220000000800 */
[----:B------:R-:W-:Y:S02]  /*a6d0*/  PRMT R108, R41, 0x5410, R108 ;  /* 0x00005410296c7816 */ /* 0x000fe4000000006c */
[----:B------:R-:W-:Y:S02]  /*a6e0*/  F2FP.BF16.F32.PACK_AB R41, R65, R64 ;  /* 0x000000404129723e */ /* 0x000fe400000010ff */
[----:B------:R-:W-:Y:S02]  /*a6f0*/  LOP3.LUT R43, R40, R43, RZ, 0xc0, !PT ;  /* 0x0000002b282b7212 */ /* 0x000fe400078ec0ff */
[----:B------:R-:W-:Y:S02]  /*a700*/  LOP3.LUT R42, R41, R42, RZ, 0xc0, !PT ;  /* 0x0000002a292a7212 */ /* 0x000fe400078ec0ff */
[--C-:B------:R-:W-:Y:S02]  /*a710*/  HSET2.LE.AND R41, R100, R221.reuse, PT ;  /* 0x000000dd64297233 */ /* 0x100fe40003803000 */
[--C-:B------:R-:W-:Y:S02]  /*a720*/  HSET2.LE.AND R40, R104, R221.reuse, PT ;  /* 0x000000dd68287233 */ /* 0x100fe40003803000 */
[----:B------:R-:W-:Y:S01]  /*a730*/  F2FP.BF16.F32.PACK_AB R47, R168, R251 ;  /* 0x000000fba82f723e */ /* 0x000fe200000010ff */
[----:B------:R-:W-:Y:S01]  /*a740*/  FADD.FTZ R251, R251, R140 ;  /* 0x0000008cfbfb7221 */ /* 0x000fe20000010000 */
[----:B------:R-:W-:Y:S01]  /*a750*/  F2FP.BF16.F32.PACK_AB R44, R169, R248 ;  /* 0x000000f8a92c723e */ /* 0x000fe200000010ff */
[----:B------:R-:W-:Y:S01]  /*a760*/  FADD.FTZ R248, R248, R141 ;  /* 0x0000008df8f87221 */ /* 0x000fe20000010000 */
[----:B------:R-:W-:Y:S01]  /*a770*/  LOP3.LUT R36, R101, 0xff00ff, RZ, 0xc0, !PT ;  /* 0x00ff00ff65247812 */ /* 0x000fe200078ec0ff */
        /* <DEDUP_REMOVED lines=8> */
[----:B------:R-:W5:Y:S01]  /*a800*/  LDSM.16.MT88.4 R112, [R180+0x7800] ;  /* 0x00780000b470783b */ /* 0x000f620000004200 */
[--C-:B------:R-:W-:Y:S01]  /*a810*/  HSET2.LE.AND R101, R108, R221.reuse, PT ;  /* 0x000000dd6c657233 */ /* 0x100fe20003803000 */
[-C--:B-1----:R-:W-:Y:S05]  /*a820*/  HMMA.16816.F32.BF16 R128, R40, R116.reuse, R4 ;  /* 0x000000742880723c */ /* 0x082fea0000041804 */
[----:B------:R-:W-:Y:S01]  /*a830*/  HSET2.LE.AND R103, R36, R221, PT ;  /* 0x000000dd24677233 */ /* 0x000fe20003803000 */
[----:B------:R-:W1:Y:S01]  /*a840*/  LDSM.16.MT88.4 R4, [R139+0x7800] ;  /* 0x007800008b04783b */ /* 0x000e620000004200 */
[----:B------:R-:W-:Y:S01]  /*a850*/  F2FP.BF16.F32.PACK_AB R45, R57, R56 ;  /* 0x00000038392d723e */ /* 0x000fe200000010ff */
[----:B------:R-:W-:Y:S01]  /*a860*/  FADD.FTZ R56, R56, R247 ;  /* 0x000000f738387221 */ /* 0x000fe20000010000 */
[----:B--2---:R-:W-:Y:S01]  /*a870*/  F2FP.BF16.F32.PACK_AB R38, R49, R58 ;  /* 0x0000003a3126723e */ /* 0x004fe200000010ff */
[----:B------:R-:W-:Y:S01]  /*a880*/  FADD.FTZ R58, R58, R249 ;  /* 0x000000f93a3a7221 */ /* 0x000fe20000010000 */
[----:B------:R-:W-:Y:S01]  /*a890*/  F2FP.BF16.F32.PACK_AB R37, R167, R48 ;  /* 0x00000030a725723e */ /* 0x000fe200000010ff */
[----:B------:R-:W-:Y:S01]  /*a8a0*/  FADD.FTZ R57, R57, R56 ;  /* 0x0000003839397221 */ /* 0x000fe20000010000 */
[----:B----4-:R-:W-:Y:S01]  /*a8b0*/  F2FP.BF16.F32.PACK_AB R36, R166, R59 ;  /* 0x0000003ba624723e */ /* 0x010fe200000010ff */
        /* <DEDUP_REMOVED lines=9> */
[----:B------:R-:W-:Y:S01]  /*a950*/  FADD.FTZ R241, R167, R48 ;  /* 0x00000030a7f17221 */ /* 0x000fe20000010000 */
[----:B------:R-:W-:Y:S04]  /*a960*/  FADD.FTZ R231, R166, R59 ;  /* 0x0000003ba6e77221 */ /* 0x000fe80000010000 */
[C---:B------:R-:W-:Y:S08]  /*a970*/  HMMA.16816.F32.BF16 R124, R100.reuse, R116, R8 ;  /* 0x00000074647c723c */ /* 0x040ff00000041808 */
[-C--:B------:R-:W-:Y:S08]  /*a980*/  HMMA.16816.F32.BF16 R120, R100, R118.reuse, R12 ;  /* 0x000000766478723c */ /* 0x080ff0000004180c */
[C---:B------:R-:W-:Y:S08]  /*a990*/  HMMA.16816.F32.BF16 R116, R40.reuse, R118, R16 ;  /* 0x000000762874723c */ /* 0x040ff00000041810 */
[-C--:B---3--:R-:W-:Y:S08]  /*a9a0*/  HMMA.16816.F32.BF16 R68, R40, R52.reuse, R68 ;  /* 0x000000342844723c */ /* 0x088ff00000041844 */
[C---:B------:R-:W-:Y:S08]  /*a9b0*/  HMMA.16816.F32.BF16 R72, R100.reuse, R52, R72 ;  /* 0x000000346448723c */ /* 0x040ff00000041848 */
[-C--:B------:R-:W-:Y:S08]  /*a9c0*/  HMMA.16816.F32.BF16 R76, R100, R54.reuse, R76 ;  /* 0x00000036644c723c */ /* 0x080ff0000004184c */
[C---:B------:R-:W-:Y:S08]  /*a9d0*/  HMMA.16816.F32.BF16 R80, R40.reuse, R54, R80 ;  /* 0x000000362850723c */ /* 0x040ff00000041850 */
[-C--:B-----5:R-:W-:Y:S08]  /*a9e0*/  HMMA.16816.F32.BF16 R84, R40, R112.reuse, R84 ;  /* 0x000000702854723c */ /* 0x0a0ff00000041854 */
        /* <DEDUP_REMOVED lines=9> */
.L_x_1392:
[----:B------:R-:W1:Y:S01]  /*aa80*/  SHFL.BFLY PT, R0, R241, 0x2, 0x1f ;  /* 0x0c401f00f1007f89 */ /* 0x000e6200000e0000 */
[C---:B------:R-:W-:Y:S01]  /*aa90*/  SHF.L.U32 R8, R209.reuse, 0x4, RZ ;  /* 0x00000004d1087819 */ /* 0x040fe200000006ff */
[----:B------:R-:W2:Y:S01]  /*aaa0*/  LDCU UR4, c[0x0][0x4fc] ;  /* 0x00009f80ff0477ac */ /* 0x000ea20008000800 */
[C---:B------:R-:W-:Y:S01]  /*aab0*/  SHF.L.U32 R4, R209.reuse, 0x1, RZ ;  /* 0x00000001d1047819 */ /* 0x040fe200000006ff */
[----:B------:R-:W3:Y:S01]  /*aac0*/  SHFL.BFLY PT, R2, R243, 0x2, 0x1f ;  /* 0x0c401f00f3027f89 */ /* 0x000ee200000e0000 */
[C---:B------:R-:W-:Y:S01]  /*aad0*/  LOP3.LUT P0, RZ, R209.reuse, 0x4, RZ, 0xc0, !PT ;  /* 0x00000004d1ff7812 */ /* 0x040fe2000780c0ff */
[----:B------:R-:W-:Y:S01]  /*aae0*/  UMOV UR5, 0x400 ;  /* 0x0000040000057882 */ /* 0x000fe20000000000 */
[----:B------:R-:W-:Y:S01]  /*aaf0*/  LOP3.LUT P2, RZ, R209, 0x8, RZ, 0xc0, !PT ;  /* 0x00000008d1ff7812 */ /* 0x000fe2000784c0ff */
[----:B------:R-:W4:Y:S01]  /*ab00*/  SHFL.BFLY PT, R5, R230, 0x2, 0x1f ;  /* 0x0c401f00e6057f89 */ /* 0x000f2200000e0000 */
[----:B------:R-:W-:-:S03]  /*ab10*/  ISETP.NE.AND P3, PT, R208, -0x1, PT ;  /* 0xffffffffd000780c */ /* 0x000fc60003f65270 */
[----:B------:R-:W5:Y:S01]  /*ab20*/  SHFL.BFLY PT, R12, R231, 0x2, 0x1f ;  /* 0x0c401f00e70c7f89 */ /* 0x000f6200000e0000 */
[----:B-1----:R-:W-:Y:S01]  /*ab30*/  FADD.FTZ R3, R0, R241 ;  /* 0x000000f100037221 */ /* 0x002fe20000010000 */
[----:B---3--:R-:W-:-:S04]  /*ab40*/  FADD.FTZ R2, R2, R243 ;  /* 0x000000f302027221 */ /* 0x008fc80000010000 */
[----:B------:R-:W1:Y:S01]  /*ab50*/  SHFL.BFLY PT, R0, R3, 0x1, 0x1f ;  /* 0x0c201f0003007f89 */ /* 0x000e6200000e0000 */
[----:B----4-:R-:W-:-:S03]  /*ab60*/  FADD.FTZ R5, R5, R230 ;  /* 0x000000e605057221 */ /* 0x010fc60000010000 */
[----:B------:R-:W3:Y:S01]  /*ab70*/  SHFL.BFLY PT, R7, R2, 0x1, 0x1f ;  /* 0x0c201f0002077f89 */ /* 0x000ee200000e0000 */
[----:B-----5:R-:W-:-:S03]  /*ab80*/  FADD.FTZ R12, R12, R231 ;  /* 0x000000e70c0c7221 */ /* 0x020fc60000010000 */
[----:B------:R-:W4:Y:S04]  /*ab90*/  SHFL.BFLY PT, R6, R5, 0x1, 0x1f ;  /* 0x0c201f0005067f89 */ /* 0x000f2800000e0000 */
[----:B------:R-:W5:Y:S01]  /*aba0*/  SHFL.BFLY PT, R11, R12, 0x1, 0x1f ;  /* 0x0c201f000c0b7f89 */ /* 0x000f6200000e0000 */
[----:B-1----:R-:W-:Y:S01]  /*abb0*/  FADD.FTZ R0, R3, R0 ;  /* 0x0000000003007221 */ /* 0x002fe20000010000 */
[----:B------:R-:W-:Y:S01]  /*abc0*/  LOP3.LUT R3, R8, 0x1c0, RZ, 0xc0, !PT ;  /* 0x000001c008037812 */ /* 0x000fe200078ec0ff */
[----:B---3--:R-:W-:Y:S01]  /*abd0*/  FADD.FTZ R7, R2, R7 ;  /* 0x0000000702077221 */ /* 0x008fe20000010000 */
[----:B------:R-:W-:Y:S02]  /*abe0*/  SHF.L.U32 R2, R209, 0x5, RZ ;  /* 0x00000005d1027819 */ /* 0x000fe400000006ff */
[----:B------:R-:W-:Y:S01]  /*abf0*/  LOP3.LUT R3, R3, 0x38, R4, 0xf8, !PT ;  /* 0x0000003803037812 */ /* 0x000fe200078ef804 */
[----:B----4-:R-:W-:Y:S01]  /*ac00*/  FADD.FTZ R6, R5, R6 ;  /* 0x0000000605067221 */ /* 0x010fe20000010000 */
[----:B------:R-:W-:Y:S01]  /*ac10*/  LOP3.LUT R5, R4, 0x6, RZ, 0xc0, !PT ;  /* 0x0000000604057812 */ /* 0x000fe200078ec0ff */
[----:B------:R-:W1:Y:S01]  /*ac20*/  MUFU.RCP R10, R7 ;  /* 0x00000007000a7308 */ /* 0x000e620000001000 */
[----:B------:R-:W-:Y:S01]  /*ac30*/  FSETP.NE.FTZ.AND P1, PT, R7, RZ, PT ;  /* 0x000000ff0700720b */ /* 0x000fe20003f35000 */
[----:B-----5:R-:W-:Y:S01]  /*ac40*/  FADD.FTZ R11, R12, R11 ;  /* 0x0000000b0c0b7221 */ /* 0x020fe20000010000 */
[----:B------:R-:W-:-:S02]  /*ac50*/  LOP3.LUT R2, R5, 0x7c00, R2, 0xf8, !PT ;  /* 0x00007c0005027812 */ /* 0x000fc400078ef802 */
[----:B------:R-:W-:Y:S02]  /*ac60*/  FSETP.NE.FTZ.AND P6, PT, R6, RZ, PT ;  /* 0x000000ff0600720b */ /* 0x000fe40003fd5000 */
[----:B------:R-:W-:Y:S01]  /*ac70*/  LOP3.LUT R2, R2, R3, RZ, 0xfc, !PT ;  /* 0x0000000302027212 */ /* 0x000fe200078efcff */
[----:B------:R-:W3:Y:S01]  /*ac80*/  MUFU.RCP R9, R6 ;  /* 0x0000000600097308 */ /* 0x000ee20000001000 */
[----:B------:R-:W-:Y:S02]  /*ac90*/  FSETP.NE.FTZ.AND P5, PT, R0, RZ, PT ;  /* 0x000000ff0000720b */ /* 0x000fe40003fb5000 */
[----:B------:R-:W-:Y:S02]  /*aca0*/  FSETP.NE.FTZ.AND P4, PT, R11, RZ, PT ;  /* 0x000000ff0b00720b */ /* 0x000fe40003f95000 */
[----:B------:R-:W-:Y:S02]  /*acb0*/  MOV R4, 0x10 ;  /* 0x0000001000047802 */ /* 0x000fe40000000f00 */
[----:B------:R-:W-:Y:S01]  /*acc0*/  MOV R12, 0x7f800000 ;  /* 0x7f800000000c7802 */ /* 0x000fe20000000f00 */
[----:B------:R-:W4:Y:S01]  /*acd0*/  MUFU.RCP R5, R0 ;  /* 0x0000000000057308 */ /* 0x000f220000001000 */
[----:B------:R-:W-:Y:S01]  /*ace0*/  SEL R8, R4, 0xfffffff0, !P0 ;  /* 0xfffffff004087807 */ /* 0x000fe20004000000 */
[----:B------:R-:W4:Y:S01]  /*acf0*/  @P6 LDC R16, c[0x0][0x458] ;  /* 0x00011600ff106b82 */ /* 0x000f220000000800 */
[----:B-1----:R-:W-:-:S02]  /*ad00*/  FSEL R10, R10, 1, P1 ;  /* 0x3f8000000a0a7808 */ /* 0x002fc40000800000 */
[----:B------:R-:W-:-:S03]  /*ad10*/  LOP3.LUT P0, RZ, R209, 0x10, RZ, 0xc0, !PT ;  /* 0x00000010d1ff7812 */ /* 0x000fc6000780c0ff */
[----:B------:R-:W1:Y:S01]  /*ad20*/  MUFU.RCP R3, R11 ;  /* 0x0000000b00037308 */ /* 0x000e620000001000 */
[----:B--2---:R-:W-:Y:S01]  /*ad30*/  FMUL.FTZ R10, R10, UR4 ;  /* 0x000000040a0a7c20 */ /* 0x004fe20008410000 */
[----:B---3--:R-:W-:Y:S01]  /*ad40*/  FSEL R9, R9, 1, P6 ;  /* 0x3f80000009097808 */ /* 0x008fe20003000000 */
[----:B------:R-:W2:Y:S02]  /*ad50*/  @P4 LDC R14, c[0x0][0x458] ;  /* 0x00011600ff0e4b82 */ /* 0x000ea40000000800 */
[C---:B------:R-:W-:Y:S01]  /*ad60*/  FMUL.FTZ R128, R10.reuse, R128 ;  /* 0x000000800a807220 */ /* 0x040fe20000410000 */
[C---:B------:R-:W-:Y:S01]  /*ad70*/  FMUL.FTZ R129, R10.reuse, R129 ;  /* 0x000000810a817220 */ /* 0x040fe20000410000 */
[----:B------:R-:W-:Y:S01]  /*ad80*/  FMUL.FTZ R9, R9, UR4 ;  /* 0x0000000409097c20 */ /* 0x000fe20008410000 */
[C---:B------:R-:W-:Y:S01]  /*ad90*/  FMUL.FTZ R116, R10.reuse, R116 ;  /* 0x000000740a747220 */ /* 0x040fe20000410000 */
[C---:B------:R-:W-:Y:S01]  /*ada0*/  FMUL.FTZ R117, R10.reuse, R117 ;  /* 0x000000750a757220 */ /* 0x040fe20000410000 */
[----:B----4-:R-:W-:Y:S01]  /*adb0*/  FSEL R5, R5, 1, P5 ;  /* 0x3f80000005057808 */ /* 0x010fe20002800000 */
[C---:B------:R-:W-:Y:S01]  /*adc0*/  FMUL.FTZ R130, R9.reuse, R130 ;  /* 0x0000008209827220 */ /* 0x040fe20000410000 */
[C---:B------:R-:W-:Y:S01]  /*add0*/  FMUL.FTZ R131, R9.reuse, R131 ;  /* 0x0000008309837220 */ /* 0x040fe20000410000 */
[C---:B------:R-:W-:Y:S01]  /*ade0*/  FMUL.FTZ R118, R9.reuse, R118 ;  /* 0x0000007609767220 */ /* 0x040fe20000410000 */
[----:B------:R-:W-:Y:S01]  /*adf0*/  FMUL.FTZ R119, R9, R119 ;  /* 0x0000007709777220 */ /* 0x000fe20000410000 */
[----:B------:R-:W-:Y:S01]  /*ae00*/  FMUL.FTZ R5, R5, UR4 ;  /* 0x0000000405057c20 */ /* 0x000fe20008410000 */
[C---:B------:R-:W-:Y:S01]  /*ae10*/  FMUL.FTZ R70, R9.reuse, R70 ;  /* 0x0000004609467220 */ /* 0x040fe20000410000 */
[----:B------:R-:W-:Y:S01]  /*ae20*/  FMUL.FTZ R71, R9, R71 ;  /* 0x0000004709477220 */ /* 0x000fe20000410000 */
[----:B-1----:R-:W-:Y:S01]  /*ae30*/  FSEL R3, R3, 1, P4 ;  /* 0x3f80000003037808 */ /* 0x002fe20002000000 */
[C---:B------:R-:W-:Y:S01]  /*ae40*/  FMUL.FTZ R82, R9.reuse, R82 ;  /* 0x0000005209527220 */ /* 0x040fe20000410000 */
[C---:B------:R-:W-:Y:S01]  /*ae50*/  FMUL.FTZ R83, R9.reuse, R83 ;  /* 0x0000005309537220 */ /* 0x040fe20000410000 */
[C---:B------:R-:W-:Y:S01]  /*ae60*/  FMUL.FTZ R86, R9.reuse, R86 ;  /* 0x0000005609567220 */ /* 0x040fe20000410000 */
[----:B------:R-:W-:Y:S01]  /*ae70*/  FMUL.FTZ R87, R9, R87 ;  /* 0x0000005709577220 */ /* 0x000fe20000410000 */
[----:B------:R-:W-:Y:S01]  /*ae80*/  FMUL.FTZ R3, R3, UR4 ;  /* 0x0000000403037c20 */ /* 0x000fe20008410000 */
[----:B------:R-:W1:Y:S01]  /*ae90*/  S2UR UR4, SR_CgaCtaId ;  /* 0x00000000000479c3 */ /* 0x000e620000008800 */
        /* <DEDUP_REMOVED lines=21> */
[----:B------:R-:W-:Y:S01]  /*aff0*/  FMUL.FTZ R5, R5, R101 ;  /* 0x0000006505057220 */ /* 0x000fe20000410000 */
[C---:B------:R-:W-:Y:S01]  /*b000*/  FMUL.FTZ R126, R3.reuse, R126 ;  /* 0x0000007e037e7220 */ /* 0x040fe20000410000 */
[----:B-1----:R-:W-:Y:S01]  /*b010*/  ULEA UR4, UR4, UR5, 0x18 ;  /* 0x0000000504047291 */ /* 0x002fe2000f8ec0ff */
[C---:B------:R-:W-:Y:S01]  /*b020*/  FMUL.FTZ R127, R3.reuse, R127 ;  /* 0x0000007f037f7220 */ /* 0x040fe20000410000 */
[C---:B------:R-:W-:Y:S01]  /*b030*/  FMUL.FTZ R122, R3.reuse, R122 ;  /* 0x0000007a037a7220 */ /* 0x040fe20000410000 */
[----:B------:R-:W-:Y:S01]  /*b040*/  FMUL.FTZ R123, R3, R123 ;  /* 0x0000007b037b7220 */ /* 0x000fe20000410000 */
[C---:B------:R-:W-:Y:S01]  /*b050*/  FMUL.FTZ R68, R10.reuse, R68 ;  /* 0x000000440a447220 */ /* 0x040fe20000410000 */
[----:B------:R-:W-:Y:S01]  /*b060*/  FMUL.FTZ R69, R10, R69 ;  /* 0x000000450a457220 */ /* 0x000fe20000410000 */
[----:B------:R-:W-:Y:S01]  /*b070*/  LEA R13, R2, UR4, 0x1 ;  /* 0x00000004020d7c11 */ /* 0x000fe2000f8e08ff */
[C---:B------:R-:W-:Y:S01]  /*b080*/  FMUL.FTZ R80, R10.reuse, R80 ;  /* 0x000000500a507220 */ /* 0x040fe20000410000 */
[----:B------:R-:W-:Y:S01]  /*b090*/  MOV R2, 0x20 ;  /* 0x0000002000027802 */ /* 0x000fe20000000f00 */
[----:B------:R-:W-:Y:S01]  /*b0a0*/  FMUL.FTZ R81, R10, R81 ;  /* 0x000000510a517220 */ /* 0x000fe20000410000 */
[----:B------:R-:W-:Y:S01]  /*b0b0*/  F2FP.BF16.F32.PACK_AB R128, R129, R128 ;  /* 0x000000808180723e */ /* 0x000fe200000010ff */
[C---:B------:R-:W-:Y:S01]  /*b0c0*/  FMUL.FTZ R74, R3.reuse, R74 ;  /* 0x0000004a034a7220 */ /* 0x040fe20000410000 */
[----:B------:R-:W-:Y:S01]  /*b0d0*/  SEL R4, R2, 0xffffffe0, !P2 ;  /* 0xffffffe002047807 */ /* 0x000fe20005000000 */
[----:B------:R-:W-:Y:S01]  /*b0e0*/  FMUL.FTZ R75, R3, R75 ;  /* 0x0000004b034b7220 */ /* 0x000fe20000410000 */
[----:B------:R-:W1:Y:S01]  /*b0f0*/  LDC.U8 R2, c[0x0][0x549] ;  /* 0x00015240ff027b82 */ /* 0x000e620000000000 */
[----:B------:R-:W-:Y:S01]  /*b100*/  F2FP.BF16.F32.PACK_AB R130, R131, R130 ;  /* 0x000000828382723e */ /* 0x000fe200000010ff */
[----:B------:R-:W-:Y:S01]  /*b110*/  FMUL.FTZ R78, R3, R78 ;  /* 0x0000004e034e7220 */ /* 0x000fe20000410000 */
[----:B------:R-:W-:Y:S01]  /*b120*/  F2FP.BF16.F32.PACK_AB R98, R9, R98 ;  /* 0x000000620962723e */ /* 0x000fe200000010ff */
[----:B------:R-:W-:Y:S01]  /*b130*/  FMUL.FTZ R79, R3, R79 ;  /* 0x0000004f034f7220 */ /* 0x000fe20000410000 */
[----:B------:R-:W-:Y:S01]  /*b140*/  F2FP.BF16.F32.PACK_AB R100, R5, R100 ;  /* 0x000000640564723e */ /* 0x000fe200000010ff */
[C---:B------:R-:W-:Y:S01]  /*b150*/  FMUL.FTZ R84, R10.reuse, R84 ;  /* 0x000000540a547220 */ /* 0x040fe20000410000 */
[----:B------:R-:W-:Y:S01]  /*b160*/  F2FP.BF16.F32.PACK_AB R116, R117, R116 ;  /* 0x000000747574723e */ /* 0x000fe200000010ff */
[C---:B------:R-:W-:Y:S01]  /*b170*/  FMUL.FTZ R85, R10.reuse, R85 ;  /* 0x000000550a557220 */ /* 0x040fe20000410000 */
[----:B------:R-:W-:Y:S01]  /*b180*/  F2FP.BF16.F32.PACK_AB R118, R119, R118 ;  /* 0x000000767776723e */ /* 0x000fe200000010ff */
[----:B------:R-:W-:Y:S01]  /*b190*/  FMUL.FTZ R112, R10, R112 ;  /* 0x000000700a707220 */ /* 0x000fe20000410000 */
[----:B------:R-:W-:Y:S01]  /*b1a0*/  IADD3 R5, PT, PT, R8, R13, RZ ;  /* 0x0000000d08057210 */ /* 0x000fe20007ffe0ff */
[----:B------:R-:W-:Y:S01]  /*b1b0*/  FMUL.FTZ R113, R10, R113 ;  /* 0x000000710a717220 */ /* 0x000fe20000410000 */
[----:B------:R-:W-:Y:S01]  /*b1c0*/  IADD3 R9, PT, PT, R13, 0x40, RZ ;  /* 0x000000400d097810 */ /* 0x000fe20007ffe0ff */
[C---:B------:R-:W-:Y:S01]  /*b1d0*/  FMUL.FTZ R90, R3.reuse, R90 ;  /* 0x0000005a035a7220 */ /* 0x040fe20000410000 */
[----:B------:R-:W-:Y:S01]  /*b1e0*/  IADD3 R15, PT, PT, R4, R13, RZ ;  /* 0x0000000d040f7210 */ /* 0x000fe20007ffe0ff */
        /* <DEDUP_REMOVED lines=10> */
[----:B------:R-:W-:Y:S01]  /*b290*/  STS [R5], R116 ;  /* 0x0000007405007388 */ /* 0x000fe20000000800 */
[----:B-1----:R-:W-:Y:S01]  /*b2a0*/  ISETP.NE.AND P0, PT, R2, RZ, PT ;  /* 0x000000ff0200720c */ /* 0x002fe20003f05270 */
[C---:B------:R-:W-:Y:S01]  /*b2b0*/  FMUL.FTZ R108, R10.reuse, R108 ;  /* 0x0000006c0a6c7220 */ /* 0x040fe20000410000 */
[----:B------:R-:W-:Y:S01]  /*b2c0*/  F2FP.BF16.F32.PACK_AB R68, R69, R68 ;  /* 0x000000444544723e */ /* 0x000fe200000010ff */
[----:B------:R-:W-:Y:S01]  /*b2d0*/  STS [R5+0x400], R118 ;  /* 0x0004007605007388 */ /* 0x000fe20000000800 */
[----:B------:R-:W-:Y:S01]  /*b2e0*/  F2FP.BF16.F32.PACK_AB R70, R71, R70 ;  /* 0x000000464746723e */ /* 0x000fe200000010ff */
[C---:B------:R-:W-:Y:S01]  /*b2f0*/  FMUL.FTZ R109, R10.reuse, R109 ;  /* 0x0000006d0a6d7220 */ /* 0x040fe20000410000 */
[----:B------:R-:W-:Y:S01]  /*b300*/  F2FP.BF16.F32.PACK_AB R80, R81, R80 ;  /* 0x000000505150723e */ /* 0x000fe200000010ff */
[----:B------:R-:W-:Y:S01]  /*b310*/  STS [R13+0x2000], R124 ;  /* 0x0020007c0d007388 */ /* 0x000fe20000000800 */
[----:B------:R-:W-:Y:S01]  /*b320*/  F2FP.BF16.F32.PACK_AB R82, R83, R82 ;  /* 0x000000525352723e */ /* 0x000fe200000010ff */
[----:B------:R-:W-:Y:S01]  /*b330*/  FMUL.FTZ R96, R10, R96 ;  /* 0x000000600a607220 */ /* 0x000fe20000410000 */
[----:B------:R-:W-:Y:S01]  /*b340*/  IADD3 R17, PT, PT, R8, R15, RZ ;  /* 0x0000000f08117210 */ /* 0x000fe20007ffe0ff */
[----:B------:R1:W-:Y:S01]  /*b350*/  STS [R13+0x2400], R126 ;  /* 0x0024007e0d007388 */ /* 0x0003e20000000800 */
        /* <DEDUP_REMOVED lines=11> */
[----:B------:R-:W-:Y:S01]  /*b410*/  STS [R15], R68 ;  /* 0x000000440f007388 */ /* 0x000fe20000000800 */
[----:B------:R-:W-:Y:S01]  /*b420*/  F2FP.BF16.F32.PACK_AB R112, R113, R112 ;  /* 0x000000707170723e */ /* 0x000fe200000010ff */
[----:B------:R-:W4:Y:S01]  /*b430*/  LDC R2, c[0x0][0x434] ;  /* 0x00010d00ff027b82 */ /* 0x000f220000000800 */
[----:B------:R-:W-:Y:S01]  /*b440*/  F2FP.BF16.F32.PACK_AB R114, R115, R114 ;  /* 0x000000727372723e */ /* 0x000fe200000010ff */
[----:B------:R-:W-:Y:S01]  /*b450*/  STS [R15+0x400], R70 ;  /* 0x000400460f007388 */ /* 0x000fe20000000800 */
[-C--:B------:R-:W-:Y:S01]  /*b460*/  IADD3 R19, PT, PT, R8, R9.reuse, RZ ;  /* 0x0000000908137210 */ /* 0x080fe20007ffe0ff */
[----:B------:R-:W5:Y:S01]  /*b470*/  @P1 MUFU.LG2 R7, R7 ;  /* 0x0000000700071308 */ /* 0x000f620000000c00 */
[----:B------:R-:W-:Y:S01]  /*b480*/  F2FP.BF16.F32.PACK_AB R88, R89, R88 ;  /* 0x000000585958723e */ /* 0x000fe200000010ff */
[----:B------:R-:W-:Y:S01]  /*b490*/  STS [R17], R80 ;  /* 0x0000005011007388 */ /* 0x000fe20000000800 */
[----:B------:R-:W-:Y:S01]  /*b4a0*/  F2FP.BF16.F32.PACK_AB R90, R91, R90 ;  /* 0x0000005a5b5a723e */ /* 0x000fe200000010ff */
[----:B------:R-:W2:Y:S01]  /*b4b0*/  LDC.U8 R10, c[0x0][0x548] ;  /* 0x00015200ff0a7b82 */ /* 0x000ea20000000000 */
[----:B------:R-:W-:Y:S01]  /*b4c0*/  F2FP.BF16.F32.PACK_AB R92, R93, R92 ;  /* 0x0000005c5d5c723e */ /* 0x000fe200000010ff */
[----:B------:R-:W-:Y:S01]  /*b4d0*/  STS [R17+0x400], R82 ;  /* 0x0004005211007388 */ /* 0x000fe20000000800 */
[----:B-1----:R-:W-:Y:S01]  /*b4e0*/  IADD3 R13, PT, PT, R4, R9, RZ ;  /* 0x00000009040d7210 */ /* 0x002fe20007ffe0ff */
[----:B------:R-:W1:Y:S01]  /*b4f0*/  @P6 MUFU.LG2 R6, R6 ;  /* 0x0000000600066308 */ /* 0x000e620000000c00 */
[----:B------:R-:W-:Y:S01]  /*b500*/  F2FP.BF16.F32.PACK_AB R94, R95, R94 ;  /* 0x0000005e5f5e723e */ /* 0x000fe200000010ff */
[----:B------:R-:W-:Y:S01]  /*b510*/  STS [R15+0x2000], R72 ;  /* 0x002000480f007388 */ /* 0x000fe20000000800 */
[----:B------:R-:W-:Y:S01]  /*b520*/  F2FP.BF16.F32.PACK_AB R108, R109, R108 ;  /* 0x0000006c6d6c723e */ /* 0x000fe200000010ff */
[----:B------:R-:W4:Y:S01]  /*b530*/  @P0 LDC R21, c[0x0][0x430] ;  /* 0x00010c00ff150b82 */ /* 0x000f220000000800 */
[----:B------:R-:W-:Y:S01]  /*b540*/  F2FP.BF16.F32.PACK_AB R110, R111, R110 ;  /* 0x0000006e6f6e723e */ /* 0x000fe200000010ff */
[----:B------:R1:W-:Y:S01]  /*b550*/  STS [R15+0x2400], R74 ;  /* 0x0024004a0f007388 */ /* 0x0003e20000000800 */
[----:B------:R-:W-:Y:S01]  /*b560*/  F2FP.BF16.F32.PACK_AB R96, R97, R96 ;  /* 0x000000606160723e */ /* 0x000fe200000010ff */
[----:B------:R-:W2:Y:S01]  /*b570*/  @P5 MUFU.LG2 R0, R0 ;  /* 0x0000000000005308 */ /* 0x000ea20000000c00 */
[----:B------:R-:W-:Y:S01]  /*b580*/  IADD3 R23, PT, PT, R8, R13, RZ ;  /* 0x0000000d08177210 */ /* 0x000fe20007ffe0ff */
[----:B------:R-:W-:Y:S01]  /*b590*/  STS [R17+0x2000], R76 ;  /* 0x0020004c11007388 */ /* 0x000fe20000000800 */
[----:B------:R-:W-:Y:S01]  /*b5a0*/  F2FP.BF16.F32.PACK_AB R104, R105, R104 ;  /* 0x000000686968723e */ /* 0x000fe200000010ff */
[----:B---3--:R-:W3:Y:S01]  /*b5b0*/  @!P3 LDC.64 R4, c[0x0][0x400] ;  /* 0x00010000ff04bb82 */ /* 0x008ee20000000a00 */
[----:B------:R-:W-:Y:S01]  /*b5c0*/  F2FP.BF16.F32.PACK_AB R106, R107, R106 ;  /* 0x0000006a6b6a723e */ /* 0x000fe200000010ff */
[----:B------:R3:W-:Y:S01]  /*b5d0*/  STS [R17+0x2400], R78 ;  /* 0x0024004e11007388 */ /* 0x0007e20000000800 */
[C---:B------:R-:W-:Y:S01]  /*b5e0*/  FMUL.FTZ R20, R3.reuse, R102 ;  /* 0x0000006603147220 */ /* 0x040fe20000410000 */
[----:B------:R-:W2:Y:S01]  /*b5f0*/  @P4 MUFU.LG2 R11, R11 ;  /* 0x0000000b000b4308 */ /* 0x000ea20000000c00 */
[----:B------:R-:W-:Y:S01]  /*b600*/  FMUL.FTZ R3, R3, R103 ;  /* 0x0000006703037220 */ /* 0x000fe20000410000 */
[----:B------:R-:W-:Y:S01]  /*b610*/  STS [R9], R84 ;  /* 0x0000005409007388 */ /* 0x000fe20000000800 */
[----:B-----5:R-:W-:Y:S01]  /*b620*/  @P1 FMUL.FTZ R7, R7, 0.69314718246459960938 ;  /* 0x3f31721807071820 */ /* 0x020fe20000410000 */
[----:B------:R-:W2:Y:S01]  /*b630*/  @P0 LDC R18, c[0x0][0x430] ;  /* 0x00010c00ff120b82 */ /* 0x000ea20000000800 */
[----:B------:R-:W-:Y:S01]  /*b640*/  ISETP.NE.AND P2, PT, R208, -0x1, PT ;  /* 0xffffffffd000780c */ /* 0x000fe20003f45270 */
[----:B------:R-:W-:Y:S01]  /*b650*/  STS [R9+0x400], R86 ;  /* 0x0004005609007388 */ /* 0x000fe20000000800 */
[----:B------:R-:W-:Y:S01]  /*b660*/  F2FP.BF16.F32.PACK_AB R20, R3, R20 ;  /* 0x000000140314723e */ /* 0x000fe200000010ff */
[----:B-1----:R-:W-:Y:S01]  /*b670*/  @P6 FMUL.FTZ R6, R6, 0.69314718246459960938 ;  /* 0x3f31721806066820 */ /* 0x002fe20000410000 */
[----:B------:R-:W-:Y:S01]  /*b680*/  @P0 MOV R3, 0x1 ;  /* 0x0000000100030802 */ /* 0x000fe20000000f00 */
[----:B------:R-:W-:Y:S04]  /*b690*/  STS [R19], R112 ;  /* 0x0000007013007388 */ /* 0x000fe80000000800 */
[----:B------:R-:W-:Y:S01]  /*b6a0*/  STS [R19+0x400], R114 ;  /* 0x0004007213007388 */ /* 0x000fe20000000800 */
[----:B------:R-:W1:Y:S03]  /*b6b0*/  @P1 LDC R15, c[0x0][0x458] ;  /* 0x00011600ff0f1b82 */ /* 0x000e660000000800 */
[----:B------:R-:W-:Y:S01]  /*b6c0*/  STS [R9+0x2000], R88 ;  /* 0x0020005809007388 */ /* 0x000fe20000000800 */
[----:B---3--:R-:W-:-:S03]  /*b6d0*/  @!P3 IMAD.WIDE.U32 R24, R211, R4, RZ ;  /* 0x00000004d318b225 */ /* 0x008fc600078e00ff */
[----:B------:R3:W-:Y:S01]  /*b6e0*/  STS [R9+0x2400], R90 ;  /* 0x0024005a09007388 */ /* 0x0007e20000000800 */
[----:B------:R-:W4:Y:S03]  /*b6f0*/  LDC R17, c[0x0][0x434] ;  /* 0x00010d00ff117b82 */ /* 0x000f260000000800 */
[----:B------:R-:W-:Y:S04]  /*b700*/  STS [R19+0x2000], R92 ;  /* 0x0020005c13007388 */ /* 0x000fe80000000800 */
[----:B------:R5:W-:Y:S04]  /*b710*/  STS [R19+0x2400], R94 ;  /* 0x0024005e13007388 */ /* 0x000be80000000800 */
[----:B------:R-:W-:Y:S04]  /*b720*/  STS [R13], R108 ;  /* 0x0000006c0d007388 */ /* 0x000fe80000000800 */
[----:B------:R-:W-:Y:S01]  /*b730*/  STS [R13+0x400], R110 ;  /* 0x0004006e0d007388 */ /* 0x000fe20000000800 */
[----:B-1----:R-:W-:Y:S01]  /*b740*/  @P1 FFMA.FTZ R12, R136, R15, R7 ;  /* 0x0000000f880c1223 */ /* 0x002fe20000010007 */
[----:B--2---:R-:W-:-:S02]  /*b750*/  ISETP.NE.AND P1, PT, R10, RZ, !P0 ;  /* 0x000000ff0a00720c */ /* 0x004fc40004725270 */
[----:B------:R-:W-:Y:S01]  /*b760*/  STS [R23], R96 ;  /* 0x0000006017007388 */ /* 0x000fe20000000800 */
[----:B------:R-:W-:-:S03]  /*b770*/  MOV R15, 0x7f800000 ;  /* 0x7f800000000f7802 */ /* 0x000fc60000000f00 */
[----:B------:R-:W-:Y:S01]  /*b780*/  STS [R23+0x400], R98 ;  /* 0x0004006217007388 */ /* 0x000fe20000000800 */
[----:B---3--:R-:W1:Y:S01]  /*b790*/  @P3 LDC.64 R8, c[0x0][0x408] ;  /* 0x00010200ff083b82 */ /* 0x008e620000000a00 */
[----:B----4-:R-:W-:Y:S02]  /*b7a0*/  @P0 IMAD R17, R21, R2, RZ ;  /* 0x0000000215110224 */ /* 0x010fe400078e02ff */
[----:B------:R-:W-:Y:S04]  /*b7b0*/  STS [R13+0x2000], R104 ;  /* 0x002000680d007388 */ /* 0x000fe80000000800 */
[----:B------:R2:W-:Y:S01]  /*b7c0*/  STS [R13+0x2400], R106 ;  /* 0x0024006a0d007388 */ /* 0x0005e20000000800 */
[----:B-----5:R-:W3:Y:S03]  /*b7d0*/  @P5 LDC R19, c[0x0][0x458] ;  /* 0x00011600ff135b82 */ /* 0x020ee60000000800 */
[----:B------:R4:W-:Y:S01]  /*b7e0*/  STS [R23+0x2000], R100 ;  /* 0x0020006417007388 */ /* 0x0009e20000000800 */
[----:B-1----:R-:W-:-:S04]  /*b7f0*/  @P3 IMAD.WIDE.U32 R26, R208, R8, RZ ;  /* 0x00000008d01a3225 */ /* 0x002fc800078e00ff */
[----:B--2---:R-:W-:Y:S01]  /*b800*/  @!P3 IMAD R13, R211, R5, R25 ;  /* 0x00000005d30db224 */ /* 0x004fe200078e0219 */
[----:B------:R-:W-:Y:S06]  /*b810*/  @P0 BRA `(.L_x_1396) ;  /* 0x0000000000200947 */ /* 0x000fec0003800000 */
[----:B------:R-:W-:Y:S01]  /*b820*/  ISETP.NE.AND P0, PT, R10, RZ, PT ;  /* 0x000000ff0a00720c */ /* 0x000fe20003f05270 */
[----:B------:R-:W1:-:S12]  /*b830*/  LDC R5, c[0x0][0x3e0] ;  /* 0x0000f800ff057b82 */ /* 0x000e580000000800 */
[----:B------:R-:W1:Y:S01]  /*b840*/  @P0 LDC R4, c[0x0][0x454] ;  /* 0x00011500ff040b82 */ /* 0x000e620000000800 */
[----:B------:R-:W-:Y:S02]  /*b850*/  @P0 MOV R18, 0x1 ;  /* 0x0000000100120802 */ /* 0x000fe40000000f00 */
[----:B------:R-:W-:-:S05]  /*b860*/  @!P0 MOV R18, 0x1 ;  /* 0x0000000100128802 */ /* 0x000fca0000000f00 */
[----:B------:R-:W2:Y:S01]  /*b870*/  @P0 LDC R17, c[0x0][0x454] ;  /* 0x00011500ff110b82 */ /* 0x000ea20000000800 */
[-C--:B-1----:R-:W-:Y:S02]  /*b880*/  @P0 IMAD R3, R4, R5.reuse, RZ ;  /* 0x0000000504030224 */ /* 0x082fe400078e02ff */
[----:B------:R-:W-:-:S07]  /*b890*/  @!P0 IMAD R3, R2, R5, RZ ;  /* 0x0000000502038224 */ /* 0x000fce00078e02ff */
.L_x_1396:
[----:B------:R-:W-:Y:S01]  /*b8a0*/  @P3 IMAD R13, R208, R9, R27 ;  /* 0x00000009d00d3224 */ /* 0x000fe200078e021b */
[----:B------:R-:W-:Y:S01]  /*b8b0*/  LOP3.LUT P0, RZ, R209, 0x3, RZ, 0xc0, !PT ;  /* 0x00000003d1ff7812 */ /* 0x000fe2000780c0ff */
[----:B------:R-:W-:Y:S02]  /*b8c0*/  @!P2 IMAD R208, R211, R2, RZ ;  /* 0x00000002d3d0a224 */ /* 0x000fe400078e02ff */
[----:B------:R-:W-:Y:S01]  /*b8d0*/  @P6 FFMA.FTZ R15, R135, R16, R6 ;  /* 0x00000010870f6223 */ /* 0x000fe20000010006 */
[----:B--2---:R-:W-:Y:S02]  /*b8e0*/  IMAD R4, R210, R17, RZ ;  /* 0x00000011d2047224 */ /* 0x004fe400078e02ff */
[----:B------:R-:W-:Y:S01]  /*b8f0*/  @P4 FMUL.FTZ R6, R11, 0.69314718246459960938 ;  /* 0x3f3172180b064820 */ /* 0x000fe20000410000 */
[----:B------:R-:W-:Y:S01]  /*b900*/  IMAD R213, R213, R18, RZ ;  /* 0x00000012d5d57224 */ /* 0x000fe200078e02ff */
[----:B------:R-:W-:Y:S01]  /*b910*/  SHF.R.S32.HI R2, RZ, 0x1f, R208 ;  /* 0x0000001fff027819 */ /* 0x000fe200000114d0 */
[----:B------:R-:W-:Y:S01]  /*b920*/  @!P1 IMAD R4, R211, R3, R4 ;  /* 0x00000003d3049224 */ /* 0x000fe200078e0204 */
[----:B------:R-:W-:Y:S01]  /*b930*/  SEL R208, R208, RZ, P1 ;  /* 0x000000ffd0d07207 */ /* 0x000fe20000800000 */
[----:B------:R-:W-:Y:S01]  /*b940*/  @P5 FMUL.FTZ R3, R0, 0.69314718246459960938 ;  /* 0x3f31721800035820 */ /* 0x000fe20000410000 */
[----:B------:R-:W-:Y:S01]  /*b950*/  SEL R2, R2, RZ, P1 ;  /* 0x000000ff02027207 */ /* 0x000fe20000800000 */
[----:B------:R1:W-:Y:S01]  /*b960*/  STS [R23+0x2400], R20 ;  /* 0x0024001417007388 */ /* 0x0003e20000000800 */
[----:B------:R-:W-:Y:S01]  /*b970*/  BAR.SYNC.DEFER_BLOCKING 0x0 ;  /* 0x0000000000007b1d */ /* 0x000fe20000010000 */
[----:B------:R-:W-:-:S02]  /*b980*/  IADD3 R0, P2, P1, R213, R208, R4 ;  /* 0x000000d0d5007210 */ /* 0x000fc4000795e004 */
[----:B------:R-:W-:Y:S02]  /*b990*/  SHF.R.S32.HI R11, RZ, 0x1f, R213 ;  /* 0x0000001fff0b7819 */ /* 0x000fe400000114d5 */
[----:B------:R-:W-:Y:S01]  /*b9a0*/  SHF.R.S32.HI R4, RZ, 0x1f, R4 ;  /* 0x0000001fff047819 */ /* 0x000fe20000011404 */
[----:B------:R-:W-:Y:S01]  /*b9b0*/  BSSY.RECONVERGENT B0, `(.L_x_1397) ;  /* 0x000002e000007945 */ /* 0x000fe20003800200 */
[----:B------:R-:W-:Y:S01]  /*b9c0*/  MOV R16, 0x7f800000 ;  /* 0x7f80000000107802 */ /* 0x000fe20000000f00 */
[----:B---3--:R-:W-:Y:S01]  /*b9d0*/  @P5 FFMA.FTZ R16, R134, R19, R3 ;  /* 0x0000001386105223 */ /* 0x008fe20000010003 */
[----:B------:R-:W-:Y:S01]  /*b9e0*/  MOV R10, 0x7f800000 ;  /* 0x7f800000000a7802 */ /* 0x000fe20000000f00 */
[----:B------:R-:W-:Y:S01]  /*b9f0*/  @P4 FFMA.FTZ R10, R133, R14, R6 ;  /* 0x0000000e850a4223 */ /* 0x000fe20000010006 */
[----:B------:R-:W-:Y:S01]  /*ba00*/  IADD3.X R11, PT, PT, R11, R2, R4, P2, P1 ;  /* 0x000000020b0b7210 */ /* 0x000fe200017e2404 */
[----:B------:R-:W-:Y:S06]  /*ba10*/  @P0 BRA `(.L_x_1398) ;  /* 0x00000000009c0947 */ /* 0x000fec0003800000 */
[--C-:B------:R-:W-:Y:S02]  /*ba20*/  SHF.R.U32.HI R2, RZ, 0x1, R209.reuse ;  /* 0x00000001ff027819 */ /* 0x100fe400000116d1 */
[----:B------:R-:W-:Y:S02]  /*ba30*/  SHF.R.U32.HI R3, RZ, 0x2, R209 ;  /* 0x00000002ff037819 */ /* 0x000fe400000116d1 */
[----:B------:R-:W-:-:S04]  /*ba40*/  LOP3.LUT R2, R2, 0x30, RZ, 0xc0, !PT ;  /* 0x0000003002027812 */ /* 0x000fc800078ec0ff */
[----:B------:R-:W-:-:S04]  /*ba50*/  LOP3.LUT R3, R2, 0x7, R3, 0xf8, !PT ;  /* 0x0000000702037812 */ /* 0x000fc800078ef803 */
[C---:B------:R-:W-:Y:S01]  /*ba60*/  ISETP.GE.AND P6, PT, R3.reuse, R202, PT ;  /* 0x000000ca0300720c */ /* 0x040fe20003fc6270 */
[C---:B-1--4-:R-:W-:Y:S01]  /*ba70*/  VIADD R23, R3.reuse, 0x8 ;  /* 0x0000000803177836 */ /* 0x052fe20000000000 */
[C---:B------:R-:W-:Y:S01]  /*ba80*/  LOP3.LUT R21, R3.reuse, 0x40, RZ, 0xfc, !PT ;  /* 0x0000004003157812 */ /* 0x040fe200078efcff */
[----:B------:R-:W-:-:S03]  /*ba90*/  VIADD R19, R3, 0x48 ;  /* 0x0000004803137836 */ /* 0x000fc60000000000 */
[-C--:B------:R-:W-:Y:S02]  /*baa0*/  ISETP.GE.AND P5, PT, R23, R202.reuse, PT ;  /* 0x000000ca1700720c */ /* 0x080fe40003fa6270 */
[-C--:B------:R-:W-:Y:S02]  /*bab0*/  ISETP.GE.AND P4, PT, R21, R202.reuse, PT ;  /* 0x000000ca1500720c */ /* 0x080fe40003f86270 */
[----:B------:R-:W-:-:S03]  /*bac0*/  ISETP.GE.AND P2, PT, R19, R202, PT ;  /* 0x000000ca1300720c */ /* 0x000fc60003f46270 */
[----:B------:R-:W1:Y:S01]  /*bad0*/  @!P6 LDC.64 R8, c[0x0][0x420] ;  /* 0x00010800ff08eb82 */ /* 0x000e620000000a00 */
[----:B------:R-:W-:-:S05]  /*bae0*/  @!P6 IMAD R14, R3, R18, RZ ;  /* 0x00000012030ee224 */ /* 0x000fca00078e02ff */
[C---:B------:R-:W-:Y:S01]  /*baf0*/  @!P6 IADD3 R17, P0, PT, R14.reuse, R0, RZ ;  /* 0x000000000e11e210 */ /* 0x040fe20007f1e0ff */
        /* <DEDUP_REMOVED lines=16> */
[-C--:B------:R-:W-:Y:S01]  /*bc00*/  @!P4 LEA.HI.X.SX32 R21, R21, R11.reuse, 0x1, P1 ;  /* 0x0000000b1515c211 */ /* 0x080fe200008f0eff */
[----:B------:R2:W-:Y:S01]  /*bc10*/  @!P5 STG.E desc[UR16][R28.64], R15 ;  /* 0x0000000f1c00d986 */ /* 0x0005e2000c101910 */
[----:B---3--:R-:W-:Y:S02]  /*bc20*/  @!P4 LEA R4, P1, R6, R4, 0x2 ;  /* 0x000000040604c211 */ /* 0x008fe400078210ff */
[----:B------:R-:W-:Y:S02]  /*bc30*/  @!P2 LEA.HI.X.SX32 R11, R18, R11, 0x1, P0 ;  /* 0x0000000b120ba211 */ /* 0x000fe400000f0eff */
[----:B------:R-:W-:Y:S02]  /*bc40*/  @!P4 LEA.HI.X R5, R6, R5, R21, 0x2, P1 ;  /* 0x000000050605c211 */ /* 0x000fe400008f1415 */
[----:B----4-:R-:W-:-:S03]  /*bc50*/  @!P2 LEA R2, P0, R0, R2, 0x2 ;  /* 0x000000020002a211 */ /* 0x010fc600078010ff */
[----:B------:R2:W-:Y:S01]  /*bc60*/  @!P4 STG.E desc[UR16][R4.64], R16 ;  /* 0x000000100400c986 */ /* 0x0005e2000c101910 */
[----:B------:R-:W-:-:S05]  /*bc70*/  @!P2 LEA.HI.X R3, R0, R3, R11, 0x2, P0 ;  /* 0x000000030003a211 */ /* 0x000fca00000f140b */
[----:B------:R2:W-:Y:S04]  /*bc80*/  @!P2 STG.E desc[UR16][R2.64], R10 ;  /* 0x0000000a0200a986 */ /* 0x0005e8000c101910 */
.L_x_1398:
[----:B------:R-:W-:Y:S05]  /*bc90*/  BSYNC.RECONVERGENT B0 ;  /* 0x0000000000007941 */ /* 0x000fea0003800200 */
.L_x_1397:
[----:B------:R-:W3:Y:S01]  /*bca0*/  LDCU UR6, c[0x0][0x440] ;  /* 0x00008800ff0677ac */ /* 0x000ee20008000800 */
[----:B--2---:R2:W1:Y:S01]  /*bcb0*/  LDS.128 R4, [R212+0x3800] ;  /* 0x00380000d4047984 */ /* 0x0044620000000c00 */
[----:B------:R-:W-:Y:S01]  /*bcc0*/  @P3 IMAD.MOV.U32 R24, RZ, RZ, R26 ;  /* 0x000000ffff183224 */ /* 0x000fe200078e001a */
[----:B------:R-:W-:Y:S01]  /*bcd0*/  BSSY.RECONVERGENT B0, `(.L_x_1399) ;  /* 0x0000019000007945 */ /* 0x000fe20003800200 */
[----:B------:R-:W5:Y:S01]  /*bce0*/  LDCU.64 UR4, c[0x0][0x410] ;  /* 0x00008200ff0477ac */ /* 0x000f620008000a00 */
[----:B------:R2:W1:Y:S02]  /*bcf0*/  LDS.128 R8, [R212] ;  /* 0x00000000d4087984 */ /* 0x0004640000000c00 */
[----:B------:R-:W-:-:S05]  /*bd00*/  IADD3 R12, P3, PT, R201, R24, RZ ;  /* 0x00000018c90c7210 */ /* 0x000fca0007f7e0ff */
[----:B------:R-:W-:Y:S01]  /*bd10*/  IMAD.X R13, RZ, RZ, R13, P3 ;  /* 0x000000ffff0d7224 */ /* 0x000fe200018e060d */
[----:B---3--:R-:W-:-:S04]  /*bd20*/  ISETP.GE.AND P1, PT, R201, UR6, PT ;  /* 0x00000006c9007c0c */ /* 0x008fc8000bf26270 */
[-C--:B------:R-:W-:Y:S01]  /*bd30*/  ISETP.GE.OR P2, PT, R203, R202.reuse, P1 ;  /* 0x000000cacb00720c */ /* 0x080fe20000f46670 */
[----:B-----5:R-:W-:Y:S01]  /*bd40*/  IMAD.WIDE.U32 R12, R210, UR4, R12 ;  /* 0x00000004d20c7c25 */ /* 0x020fe2000f8e000c */
[-C--:B------:R-:W-:Y:S02]  /*bd50*/  ISETP.GE.OR P0, PT, R199, R202.reuse, P1 ;  /* 0x000000cac700720c */ /* 0x080fe40000f06670 */
[-C--:B------:R-:W-:Y:S01]  /*bd60*/  ISETP.GE.OR P6, PT, R198, R202.reuse, P1 ;  /* 0x000000cac600720c */ /* 0x080fe20000fc6670 */
[----:B------:R-:W-:Y:S01]  /*bd70*/  IMAD R15, R210, UR5, R13 ;  /* 0x00000005d20f7c24 */ /* 0x000fe2000f8e020d */
[-C--:B------:R-:W-:Y:S02]  /*bd80*/  ISETP.GE.OR P5, PT, R197, R202.reuse, P1 ;  /* 0x000000cac500720c */ /* 0x080fe40000fa6670 */
[-C--:B------:R-:W-:Y:S02]  /*bd90*/  ISETP.GE.OR P4, PT, R196, R202.reuse, P1 ;  /* 0x000000cac400720c */ /* 0x080fe40000f86670 */
[----:B------:R-:W-:-:S03]  /*bda0*/  ISETP.GE.OR P3, PT, R195, R202, P1 ;  /* 0x000000cac300720c */ /* 0x000fc60000f66670 */
[----:B--2---:R-:W-:Y:S10]  /*bdb0*/  @P2 BRA `(.L_x_1400) ;  /* 0x0000000000282947 */ /* 0x004ff40003800000 */
        /* <DEDUP_REMOVED lines=10> */
.L_x_1400:
[----:B------:R-:W-:Y:S05]  /*be60*/  BSYNC.RECONVERGENT B0 ;  /* 0x0000000000007941 */ /* 0x000fea0003800200 */
.L_x_1399:
[----:B-12---:R1:W2:Y:S01]  /*be70*/  LDS.128 R8, [R212+0x800] ;  /* 0x00080000d4087984 */ /* 0x0062a20000000c00 */
[----:B------:R-:W-:Y:S01]  /*be80*/  BSSY.RECONVERGENT B0, `(.L_x_1401) ;  /* 0x0000011000007945 */ /* 0x000fe20003800200 */
[-C--:B------:R-:W-:Y:S02]  /*be90*/  ISETP.GE.OR P2, PT, R194, R202.reuse, P1 ;  /* 0x000000cac200720c */ /* 0x080fe40000f46670 */
[----:B------:R-:W-:Y:S01]  /*bea0*/  ISETP.GE.OR P1, PT, R191, R202, P1 ;  /* 0x000000cabf00720c */ /* 0x000fe20000f26670 */
[----:B------:R-:W-:-:S12]  /*beb0*/  @P0 BRA `(.L_x_1402) ;  /* 0x0000000000340947 */ /* 0x000fd80003800000 */
[----:B------:R-:W3:Y:S01]  /*bec0*/  LDCU.64 UR6, c[0x0][0x408] ;  /* 0x00008100ff0677ac */ /* 0x000ee20008000a00 */
[----:B------:R-:W-:Y:S01]  /*bed0*/  IADD3 R3, P0, PT, R200, 0x10, RZ ;  /* 0x00000010c8037810 */ /* 0x000fe20007f1e0ff */
[----:B------:R-:W-:Y:S01]  /*bee0*/  IMAD.MOV.U32 R16, RZ, RZ, R12 ;  /* 0x000000ffff107224 */ /* 0x000fe200078e000c */
[----:B------:R-:W-:Y:S01]  /*bef0*/  MOV R17, R15 ;  /* 0x0000000f00117202 */ /* 0x000fe20000000f00 */
[----:B------:R-:W5:Y:S02]  /*bf00*/  LDCU.64 UR4, c[0x0][0x3f0] ;  /* 0x00007e00ff0477ac */ /* 0x000f640008000a00 */
[----:B------:R-:W-:-:S04]  /*bf10*/  IMAD.X R0, RZ, RZ, R215, P0 ;  /* 0x000000ffff007224 */ /* 0x000fc800000e06d7 */
[----:B---3--:R-:W-:Y:S02]  /*bf20*/  IMAD R0, R0, UR6, RZ ;  /* 0x0000000600007c24 */ /* 0x008fe4000f8e02ff */
[----:B------:R-:W-:-:S04]  /*bf30*/  IMAD.WIDE.U32 R16, R3, UR6, R16 ;  /* 0x0000000603107c25 */ /* 0x000fc8000f8e0010 */
[----:B------:R-:W-:Y:S01]  /*bf40*/  IMAD R0, R3, UR7, R0 ;  /* 0x0000000703007c24 */ /* 0x000fe2000f8e0200 */
[----:B-----5:R-:W-:-:S04]  /*bf50*/  LEA R2, P0, R16, UR4, 0x1 ;  /* 0x0000000410027c11 */ /* 0x020fc8000f8008ff */
[----:B------:R-:W-:-:S04]  /*bf60*/  IADD3 R0, PT, PT, R0, R17, RZ ;  /* 0x0000001100007210 */ /* 0x000fc80007ffe0ff */
[----:B------:R-:W-:-:S05]  /*bf70*/  LEA.HI.X R3, R16, UR5, R0, 0x1, P0 ;  /* 0x0000000510037c11 */ /* 0x000fca00080f0c00 */
[----:B--2---:R3:W-:Y:S02]  /*bf80*/  STG.E.128 desc[UR16][R2.64], R8 ;  /* 0x0000000802007986 */ /* 0x0047e4000c101d10 */
.L_x_1402:
[----:B------:R-:W-:Y:S05]  /*bf90*/  BSYNC.RECONVERGENT B0 ;  /* 0x0000000000007941 */ /* 0x000fea0003800200 */
.L_x_1401:
        /* <DEDUP_REMOVED lines=15> */
[----:B---3--:R1:W-:Y:S02]  /*c090*/  STG.E.128 desc[UR16][R2.64], R8 ;  /* 0x0000000802007986 */ /* 0x0083e4000c101d10 */
.L_x_1404:
[----:B------:R-:W-:Y:S05]  /*c0a0*/  BSYNC.RECONVERGENT B0 ;  /* 0x0000000000007941 */ /* 0x000fea0003800200 */
.L_x_1403:
        /* <DEDUP_REMOVED lines=15> */
[----:B---3--:R2:W-:Y:S02]  /*c1a0*/  STG.E.128 desc[UR16][R2.64], R8 ;  /* 0x0000000802007986 */ /* 0x0085e4000c101d10 */
.L_x_1406:
[----:B------:R-:W-:Y:S05]  /*c1b0*/  BSYNC.RECONVERGENT B0 ;  /* 0x0000000000007941 */ /* 0x000fea0003800200 */
.L_x_1405:
        /* <DEDUP_REMOVED lines=15> */
[----:B---3--:R3:W-:Y:S02]  /*c2b0*/  STG.E.128 desc[UR16][R2.64], R8 ;  /* 0x0000000802007986 */ /* 0x0087e4000c101d10 */
.L_x_1408:
[----:B------:R-:W-:Y:S05]  /*c2c0*/  BSYNC.RECONVERGENT B0 ;  /* 0x0000000000007941 */ /* 0x000fea0003800200 */
.L_x_1407:
        /* <DEDUP_REMOVED lines=15> */
[----:B-1----:R1:W-:Y:S02]  /*c3c0*/  STG.E.128 desc[UR16][R2.64], R8 ;  /* 0x0000000802007986 */ /* 0x0023e4000c101d10 */
.L_x_1410:
[----:B------:R-:W-:Y:S05]  /*c3d0*/  BSYNC.RECONVERGENT B0 ;  /* 0x0000000000007941 */ /* 0x000fea0003800200 */
.L_x_1409:
        /* <DEDUP_REMOVED lines=15> */
[----:B-1----:R1:W-:Y:S02]  /*c4d0*/  STG.E.128 desc[UR16][R2.64], R8 ;  /* 0x0000000802007986 */ /* 0x0023e4000c101d10 */
.L_x_1412:
[----:B------:R-:W-:Y:S05]  /*c4e0*/  BSYNC.RECONVERGENT B0 ;  /* 0x0000000000007941 */ /* 0x000fea0003800200 */
.L_x_1411:
[----:B------:R-:W-:Y:S05]  /*c4f0*/  @P1 EXIT ;  /* 0x000000000000194d */ /* 0x000fea0003800000 */
[----:B------:R-:W5:Y:S01]  /*c500*/  LDCU.64 UR6, c[0x0][0x408] ;  /* 0x00008100ff0677ac */ /* 0x000f620008000a00 */
[----:B------:R-:W-:Y:S01]  /*c510*/  IADD3 R200, P0, PT, R200, 0x70, RZ ;  /* 0x00000070c8c87810 */ /* 0x000fe20007f1e0ff */
[----:B-1----:R-:W-:Y:S01]  /*c520*/  IMAD.MOV.U32 R8, RZ, RZ, R12 ;  /* 0x000000ffff087224 */ /* 0x002fe200078e000c */
        /* <DEDUP_REMOVED lines=11> */
.L_x_1413:
        /* <DEDUP_REMOVED lines=10> */
.L_x_2702:


//--------------------- .text._ZN5flash16flash_fwd_kernelI23Flash_fwd_kernel_traitsILi64ELi128ELi64ELi4ELb0ELb0EN7cutlass10bfloat16_tE19Flash_kernel_traitsILi64ELi128ELi64ELi4ES3_EELb1ELb0ELb1ELb0ELb0ELb0ELb0ELb0EEEvNS_16Flash_fwd_paramsE --------------------------
	.section	.text._ZN5flash16flash_fwd_kernelI23Flash_fwd_kernel_traitsILi64ELi128ELi64ELi4ELb0ELb0EN7cutlass10bfloat16_tE19Flash_kernel_traitsILi64ELi128ELi64ELi4ES3_EELb1ELb0ELb1ELb0ELb0ELb0ELb0ELb0EEEvNS_16Flash_fwd_paramsE,"ax",@progbits
	.align	128
        .global         _ZN5flash16flash_fwd_kernelI23Flash_fwd_kernel_traitsILi64ELi128ELi64ELi4ELb0ELb0EN7cutlass10bfloat16_tE19Flash_kernel_traitsILi64ELi128ELi64ELi4ES3_EELb1ELb0ELb1ELb0ELb0ELb0ELb0ELb0EEEvNS_16Flash_fwd_paramsE
        .type           _ZN5flash16flash_fwd_kernelI23Flash_fwd_kernel_traitsILi64ELi128ELi64ELi4ELb0ELb0EN7cutlass10bfloat16_tE19Flash_kernel_traitsILi64ELi128ELi64ELi4ES3_EELb1ELb0ELb1ELb0ELb0ELb0ELb0ELb0EEEvNS_16Flash_fwd_paramsE,@function
        .size           _ZN5flash16flash_fwd_kernelI23Flash_fwd_kernel_traitsILi64ELi128ELi64ELi4ELb0ELb0EN7cutlass10bfloat16_tE19Flash_kernel_traitsILi64ELi128ELi64ELi4ES3_EELb1ELb0ELb1ELb0ELb0ELb0ELb0ELb0EEEvNS_16Flash_fwd_paramsE,(.L_x_2703 - _ZN5flash16flash_fwd_kernelI23Flash_fwd_kernel_traitsILi64ELi128ELi64ELi4ELb0ELb0EN7cutlass10bfloat16_tE19Flash_kernel_traitsILi64ELi128ELi64ELi4ES3_EELb1ELb0ELb1ELb0ELb0ELb0ELb0ELb0EEEvNS_16Flash_fwd_paramsE)
        .other          _ZN5flash16flash_fwd_kernelI23Flash_fwd_kernel_traitsILi64ELi128ELi64ELi4ELb0ELb0EN7cutlass10bfloat16_tE19Flash_kernel_traitsILi64ELi128ELi64ELi4ES3_EELb1ELb0ELb1ELb0ELb0ELb0ELb0ELb0EEEvNS_16Flash_fwd_paramsE,@"STO_CUDA_ENTRY STV_DEFAULT"
_ZN5flash16flash_fwd_kernelI23Flash_fwd_kernel_traitsILi64ELi128ELi64ELi4ELb0ELb0EN7cutlass10bfloat16_tE19Flash_kernel_traitsILi64ELi128ELi64ELi4ES3_EELb1ELb0ELb1ELb0ELb0ELb0ELb0ELb0EEEvNS_16Flash_fwd_paramsE:
.text._ZN5flash16flash_fwd_kernelI23Flash_fwd_kernel_traitsILi64ELi128ELi64ELi4ELb0ELb0EN7cutlass10bfloat16_tE19Flash_kernel_traitsILi64ELi128ELi64ELi4ES3_EELb1ELb0ELb1ELb0ELb0ELb0ELb0ELb0EEEvNS_16Flash_fwd_paramsE:
[----:B------:R-:W1:Y:S01]  /*0000*/  LDC R1, c[0x0][0x37c] ;  /* 0x0000df00ff017b82 */ /* 0x000e620000000800 */
[----:B------:R-:W2:Y:S07]  /*0010*/  LDCU.U8 UR4, c[0x0][0x524] ;  /* 0x0000a480ff0477ac */ /* 0x000eae0008000000 */
[----:B------:R-:W3:Y:S01]  /*0020*/  LDC R16, c[0x0][0x518] ;  /* 0x00014600ff107b82 */ /* 0x000ee20000000800 */
[----:B-1----:R-:W-:Y:S01]  /*0030*/  VIADD R1, R1, 0xffffffa0 ;  /* 0xffffffa001017836 */ /* 0x002fe20000000000 */
[----:B------:R-:W1:Y:S01]  /*0040*/  LDCU.64 UR20, c[0x0][0x510] ;  /* 0x0000a200ff1477ac */ /* 0x000e620008000a00 */
[----:B------:R-:W4:Y:S05]  /*0050*/  LDCU.64 UR18, c[0x0][0x358] ;  /* 0x00006b00ff1277ac */ /* 0x000f2a0008000a00 */
[----:B------:R-:W3:Y:S01]  /*0060*/  LDC R17, c[0x0][0x51c] ;  /* 0x00014700ff117b82 */ /* 0x000ee20000000800 */
[----:B------:R-:W3:Y:S01]  /*0070*/  S2R R25, SR_CTAID.Y ;  /* 0x0000000000197919 */ /* 0x000ee20000002600 */
[----:B------:R-:W3:Y:S01]  /*0080*/  LDCU.64 UR6, c[0x0][0x470] ;  /* 0x00008e00ff0677ac */ /* 0x000ee20008000a00 */
[----:B------:R-:W3:Y:S01]  /*0090*/  S2R R26, SR_CTAID.Z ;  /* 0x00000000001a7919 */ /* 0x000ee20000002700 */
[----:B------:R-:W3:Y:S01]  /*00a0*/  S2R R161, SR_TID.X ;  /* 0x0000000000a17919 */ /* 0x000ee20000002100 */
[----:B--2---:R-:W-:-:S03]  /*00b0*/  ISETP.NE.AND P2, PT, RZ, UR4, PT ;  /* 0x00000004ff007c0c */ /* 0x004fc6000bf45270 */
[----:B------:R-:W2:Y:S01]  /*00c0*/  S2UR UR22, SR_CTAID.X ;  /* 0x00000000001679c3 */ /* 0x000ea20000002500 */
[----:B------:R-:W2:Y:S01]  /*00d0*/  LDCU.64 UR4, c[0x0][0x460] ;  /* 0x00008c00ff0477ac */ /* 0x000ea20008000a00 */
[----:B-1----:R-:W-:Y:S02]  /*00e0*/  IMAD.U32 R2, RZ, RZ, UR20 ;  /* 0x00000014ff027e24 */ /* 0x002fe4000f8e00ff */
[----:B------:R-:W-:-:S04]  /*00f0*/  IMAD.U32 R3, RZ, RZ, UR21 ;  /* 0x00000015ff037e24 */ /* 0x000fc8000f8e00ff */
[----:B------:R-:W1:Y:S02]  /*0100*/  LDC.64 R6, c[0x0][0x460] ;  /* 0x00011800ff067b82 */ /* 0x000e640000000a00 */
[----:B----4-:R3:W4:Y:S02]  /*0110*/  @P2 LDG.E.64 R4, desc[UR18][R2.64] ;  /* 0x0000001202042981 */ /* 0x010724000c1e1b00 */
[----:B---3--:R-:W-:Y:S02]  /*0120*/  @P2 IMAD.MOV.U32 R2, RZ, RZ, R16 ;  /* 0x000000ffff022224 */ /* 0x008fe400078e0010 */
[----:B------:R-:W-:-:S06]  /*0130*/  @P2 IMAD.MOV.U32 R3, RZ, RZ, R17 ;  /* 0x000000ffff032224 */ /* 0x000fcc00078e0011 */
[----:B------:R-:W3:Y:S01]  /*0140*/  @P2 LDG.E.64 R2, desc[UR18][R2.64] ;  /* 0x0000001202022981 */ /* 0x000ee2000c1e1b00 */
[----:B--2---:R-:W-:Y:S01]  /*0150*/  LOP3.LUT R0, R26, UR22, R25, 0xfe, !PT ;  /* 0x000000161a007c12 */ /* 0x004fe2000f8efe19 */
[----:B------:R-:W-:Y:S01]  /*0160*/  IMAD.MOV.U32 R27, RZ, RZ, -0x1 ;  /* 0xffffffffff1b7424 */ /* 0x000fe200078e00ff */
[----:B------:R-:W-:Y:S01]  /*0170*/  ISETP.NE.U32.AND P1, PT, RZ, UR4, PT ;  /* 0x00000004ff007c0c */ /* 0x000fe2000bf25070 */
[----:B-1----:R-:W-:Y:S01]  /*0180*/  IMAD.WIDE.U32 R6, R25, 0x4, R6 ;  /* 0x0000000419067825 */ /* 0x002fe200078e0006 */
[----:B------:R-:W-:Y:S02]  /*0190*/  LOP3.LUT P3, RZ, R0, R161, RZ, 0xfc, !PT ;  /* 0x000000a100ff7212 */ /* 0x000fe4000786fcff */
[----:B------:R-:W3:Y:S01]  /*01a0*/  @P2 LDC R0, c[0x0][0x520] ;  /* 0x00014800ff002b82 */ /* 0x000ee20000000800 */
[----:B------:R-:W-:Y:S02]  /*01b0*/  ISETP.NE.U32.AND P4, PT, RZ, UR4, PT ;  /* 0x00000004ff007c0c */ /* 0x000fe4000bf85070 */
[----:B------:R-:W-:-:S02]  /*01c0*/  ISETP.NE.AND.EX P1, PT, RZ, UR5, PT, P1 ;  /* 0x00000005ff007c0c */ /* 0x000fc4000bf25310 */
[----:B------:R-:W-:Y:S01]  /*01d0*/  ISETP.NE.AND.EX P4, PT, RZ, UR5, PT, P4 ;  /* 0x00000005ff007c0c */ /* 0x000fe2000bf85340 */
[----:B------:R-:W1:Y:S05]  /*01e0*/  LDCU.64 UR4, c[0x0][0x478] ;  /* 0x00008f00ff0477ac */ /* 0x000e6a0008000a00 */
[----:B------:R-:W2:Y:S01]  /*01f0*/  @!P3 LDC.64 R8, c[0x0][0x528] ;  /* 0x00014a00ff08bb82 */ /* 0x000ea20000000a00 */
[----:B----4-:R-:W-:Y:S02]  /*0200*/  @P2 R2UR UR20, R4 ;  /* 0x00000000041422ca */ /* 0x010fe400000e0000 */
[----:B------:R-:W-:-:S11]  /*0210*/  @P2 R2UR UR21, R5 ;  /* 0x00000000051522ca */ /* 0x000fd600000e0000 */
[----:B------:R-:W-:Y:S02]  /*0220*/  IMAD.U32 R4, RZ, RZ, UR20 ;  /* 0x00000014ff047e24 */ /* 0x000fe4000f8e00ff */
[----:B------:R-:W-:-:S05]  /*0230*/  IMAD.U32 R5, RZ, RZ, UR21 ;  /* 0x00000015ff057e24 */ /* 0x000fca000f8e00ff */
[----:B--2---:R-:W-:Y:S01]  /*0240*/  @!P3 STG.E.64 desc[UR18][R8.64], R4 ;  /* 0x000000040800b986 */ /* 0x004fe2000c101b12 */
[----:B---3--:R-:W-:-:S05]  /*0250*/  @P2 IADD3 R16, P0, PT, R2, R0, RZ ;  /* 0x0000000002102210 */ /* 0x008fca0007f1e0ff */
[----:B------:R-:W-:Y:S02]  /*0260*/  @P2 IMAD.X R17, RZ, RZ, R3, P0 ;  /* 0x000000ffff112224 */ /* 0x000fe400000e0603 */
[----:B------:R-:W-:Y:S02]  /*0270*/  @!P3 IMAD.MOV.U32 R2, RZ, RZ, R16 ;  /* 0x000000ffff02b224 */ /* 0x000fe400078e0010 */
[----:B------:R-:W-:-:S05]  /*0280*/  @!P3 IMAD.MOV.U32 R3, RZ, RZ, R17 ;  /* 0x000000ffff03b224 */ /* 0x000fca00078e0011 */
[----:B------:R2:W-:Y:S04]  /*0290*/  @!P3 STG.E.64 desc[UR18][R8.64+0x8], R2 ;  /* 0x000008020800b986 */ /* 0x0005e8000c101b12 */
[----:B------:R-:W3:Y:S04]  /*02a0*/  @P1 LDG.E R27, desc[UR18][R6.64] ;  /* 0x00000012061b1981 */ /* 0x000ee8000c1e1900 */
[----:B------:R4:W3:Y:S01]  /*02b0*/  @P4 LDG.E R0, desc[UR18][R6.64+0x4] ;  /* 0x0000041206004981 */ /* 0x0008e2000c1e1900 */
[----:B------:R-:W-:Y:S01]  /*02c0*/  ISETP.NE.U32.AND P3, PT, RZ, UR6, PT ;  /* 0x00000006ff007c0c */ /* 0x000fe2000bf65070 */
[----:B------:R-:W-:Y:S01]  /*02d0*/  IMAD.MOV.U32 R10, RZ, RZ, RZ ;  /* 0x000000ffff0a7224 */ /* 0x000fe200078e00ff */
[----:B-1----:R-:W-:-:S02]  /*02e0*/  ISETP.NE.U32.AND P2, PT, RZ, UR4, PT ;  /* 0x00000004ff007c0c */ /* 0x002fc4000bf45070 */
[----:B------:R-:W-:Y:S02]  /*02f0*/  ISETP.NE.AND.EX P3, PT, RZ, UR7, PT, P3 ;  /* 0x00000007ff007c0c */ /* 0x000fe4000bf65330 */
[----:B------:R-:W-:Y:S01]  /*0300*/  ISETP.NE.AND.EX P2, PT, RZ, UR5, PT, P2 ;  /* 0x00000005ff007c0c */ /* 0x000fe2000bf45320 */
[----:B------:R-:W-:-:S12]  /*0310*/  IMAD.MOV.U32 R11, RZ, RZ, -0x1 ;  /* 0xffffffffff0b7424 */ /* 0x000fd800078e00ff */
[----:B--2---:R-:W1:Y:S01]  /*0320*/  @!P2 LDC R9, c[0x0][0x43c] ;  /* 0x00010f00ff09ab82 */ /* 0x004e620000000800 */
[----:B----4-:R-:W-:Y:S01]  /*0330*/  IMAD.SHL.U32 R6, R25, 0x4, RZ ;  /* 0x0000000419067824 */ /* 0x010fe200078e00ff */
[----:B------:R-:W-:-:S04]  /*0340*/  SHF.R.U32.HI R7, RZ, 0x1e, R25 ;  /* 0x0000001eff077819 */ /* 0x000fc80000011619 */
[C---:B------:R-:W-:Y:S02]  /*0350*/  @P3 IADD3 R4, P1, PT, R6.reuse, UR6, RZ ;  /* 0x0000000606043c10 */ /* 0x040fe4000ff3e0ff */
[----:B------:R-:W-:Y:S02]  /*0360*/  @P2 IADD3 R2, P0, PT, R6, UR4, RZ ;  /* 0x0000000406022c10 */ /* 0x000fe4000ff1e0ff */
[C---:B------:R-:W-:Y:S01]  /*0370*/  @P3 IADD3.X R5, PT, PT, R7.reuse, UR7, RZ, P1, !PT ;  /* 0x0000000707053c10 */ /* 0x040fe20008ffe4ff */
[----:B------:R-:W2:Y:S01]  /*0380*/  LDCU.U8 UR4, c[0x0][0x532] ;  /* 0x0000a640ff0477ac */ /* 0x000ea20008000000 */
[----:B------:R-:W-:-:S03]  /*0390*/  @P2 IADD3.X R3, PT, PT, R7, UR5, RZ, P0, !PT ;  /* 0x0000000507032c10 */ /* 0x000fc600087fe4ff */
[----:B------:R4:W5:Y:S04]  /*03a0*/  @P3 LDG.E R10, desc[UR18][R4.64] ;  /* 0x00000012040a3981 */ /* 0x000968000c1e1900 */
[----:B------:R1:W5:Y:S01]  /*03b0*/  @P2 LDG.E R8, desc[UR18][R2.64] ;  /* 0x0000001202082981 */ /* 0x000362000c1e1900 */
[----:B--2---:R-:W-:Y:S01]  /*03c0*/  ISETP.NE.AND P1, PT, RZ, UR4, PT ;  /* 0x00000004ff007c0c */ /* 0x004fe2000bf25270 */
[----:B----4-:R-:W2:Y:S02]  /*03d0*/  LDC.64 R4, c[0x0][0x468] ;  /* 0x00011a00ff047b82 */ /* 0x010ea40000000a00 */
[----:B--2---:R-:W-:Y:S02]  /*03e0*/  ISETP.EQ.U32.AND P3, PT, R4, RZ, PT ;  /* 0x000000ff0400720c */ /* 0x004fe40003f62070 */
[----:B-1----:R-:W-:-:S02]  /*03f0*/  IADD3 R2, P0, PT, R6, R4, RZ ;  /* 0x0000000406027210 */ /* 0x002fc40007f1e0ff */
[----:B------:R-:W-:Y:S02]  /*0400*/  ISETP.EQ.OR.EX P3, PT, R5, RZ, !P1, P3 ;  /* 0x000000ff0500720c */ /* 0x000fe40004f62730 */
[----:B------:R-:W1:Y:S01]  /*0410*/  @!P4 LDC R6, c[0x0][0x434] ;  /* 0x00010d00ff06cb82 */ /* 0x000e620000000800 */
[----:B------:R-:W-:-:S10]  /*0420*/  IMAD.X R3, R7, 0x1, R5, P0 ;  /* 0x0000000107037824 */ /* 0x000fd400000e0605 */
[----:B------:R2:W5:Y:S01]  /*0430*/  @!P3 LDG.E R11, desc[UR18][R2.64] ;  /* 0x00000012020bb981 */ /* 0x000562000c1e1900 */
[----:B------:R-:W-:Y:S01]  /*0440*/  ISETP.NE.U32.AND P3, PT, R4, RZ, PT ;  /* 0x000000ff0400720c */ /* 0x000fe20003f65070 */
[----:B------:R-:W-:-:S03]  /*0450*/  USHF.L.U32 UR16, UR22, 0x7, URZ ;  /* 0x0000000716107899 */ /* 0x000fc600080006ff */
[----:B------:R-:W-:Y:S02]  /*0460*/  ISETP.NE.AND.EX P3, PT, R5, RZ, PT, P3 ;  /* 0x000000ff0500720c */ /* 0x000fe40003f65330 */
[----:B-1----:R-:W-:Y:S02]  /*0470*/  @!P4 R2UR UR17, R6 ;  /* 0x000000000611c2ca */ /* 0x002fe400000e0000 */
[----:B------:R-:W1:Y:S09]  /*0480*/  @!P2 LDC.64 R6, c[0x0][0x488] ;  /* 0x00012200ff06ab82 */ /* 0x000e720000000a00 */
[----:B------:R-:W4:Y:S01]  /*0490*/  @!P3 LDC R4, c[0x0][0x438] ;  /* 0x00010e00ff04bb82 */ /* 0x000f220000000800 */
[----:B---3--:R2:W-:Y:S01]  /*04a0*/  STL [R1+0x5c], R27 ;  /* 0x00005c1b01007387 */ /* 0x0085e20000100800 */
[----:B------:R-:W-:-:S05]  /*04b0*/  @P4 IMAD.IADD R0, R0, 0x1, -R27 ;  /* 0x0000000100004824 */ /* 0x000fca00078e0a1b */
[----:B------:R-:W-:-:S13]  /*04c0*/  @P4 R2UR UR17, R0 ;  /* 0x00000000001142ca */ /* 0x000fda00000e0000 */
[----:B------:R-:W-:-:S05]  /*04d0*/  IMAD.U32 R0, RZ, RZ, UR17 ;  /* 0x00000011ff007e24 */ /* 0x000fca000f8e00ff */
[----:B------:R-:W-:Y:S01]  /*04e0*/  ISETP.GT.AND P0, PT, R0, UR16, PT ;  /* 0x0000001000007c0c */ /* 0x000fe2000bf04270 */
[----:B-12-4-:R-:W-:-:S12]  /*04f0*/  @!P3 BRA `(.L_x_1414) ;  /* 0x00000000000cb947 */ /* 0x016fd80003800000 */
[----:B------:R-:W2:Y:S02]  /*0500*/  @P1 LDG.E R4, desc[UR18][R2.64+0x4] ;  /* 0x0000041202041981 */ /* 0x000ea4000c1e1900 */
[----:B--2--5:R-:W-:-:S06]  /*0510*/  @P1 IADD3 R4, PT, PT, R4, -R11, RZ ;  /* 0x8000000b04041210 */ /* 0x024fcc0007ffe0ff */
[----:B------:R1:W5:Y:S02]  /*0520*/  @!P1 LDG.E R4, desc[UR18][R2.64] ;  /* 0x0000001202049981 */ /* 0x000364000c1e1900 */
.L_x_1414:
[----:B------:R-:W-:Y:S05]  /*0530*/  @!P0 EXIT ;  /* 0x000000000000894d */ /* 0x000fea0003800000 */
[----:B------:R-:W2:Y:S01]  /*0540*/  LDC R197, c[0x0][0x504] ;  /* 0x00014100ffc57b82 */ /* 0x000ea20000000800 */
[----:B------:R-:W-:Y:S01]  /*0550*/  @!P2 ISETP.NE.U32.AND P0, PT, R6, RZ, PT ;  /* 0x000000ff0600a20c */ /* 0x000fe20003f05070 */
[----:B-----5:R-:W-:-:S03]  /*0560*/  @P2 IMAD.IADD R60, R8, 0x1, -R10 ;  /* 0x00000001083c2824 */ /* 0x020fc600078e0a0a */
[----:B------:R-:W-:-:S03]  /*0570*/  @!P2 ISETP.NE.AND.EX P0, PT, R7, RZ, PT, P0 ;  /* 0x000000ff0700a20c */ /* 0x000fc60003f05300 */
[----:B------:R-:W3:Y:S01]  /*0580*/  LDC R155, c[0x0][0x508] ;  /* 0x00014200ff9b7b82 */ /* 0x000ee20000000800 */
[----:B------:R-:W-:-:S04]  /*0590*/  @!P2 SEL R0, R9, RZ, P0 ;  /* 0x000000ff0900a207 */ /* 0x000fc80000000000 */
[----:B------:R-:W-:Y:S01]  /*05a0*/  @!P2 IADD3 R60, PT, PT, R0, R4, -R10 ;  /* 0x00000004003ca210 */ /* 0x000fe20007ffe80a */
[----:B------:R-:W-:-:S04]  /*05b0*/  IMAD.U32 R0, RZ, RZ, UR17 ;  /* 0x00000011ff007e24 */ /* 0x000fc8000f8e00ff */
[----:B------:R-:W-:-:S05]  /*05c0*/  VIADD R4, R60, 0x3f ;  /* 0x0000003f3c047836 */ /* 0x000fca0000000000 */
[----:B------:R-:W-:Y:S01]  /*05d0*/  IADD3 R0, PT, PT, R4, UR16, -R0 ;  /* 0x0000001004007c10 */ /* 0x000fe2000fffe800 */
[----:B--2---:R-:W-:Y:S01]  /*05e0*/  VIADD R197, R197, UR17 ;  /* 0x00000011c5c57c36 */ /* 0x004fe20008000000 */
[----:B------:R-:W-:-:S04]  /*05f0*/  SHF.R.S32.HI R5, RZ, 0x1f, R4 ;  /* 0x0000001fff057819 */ /* 0x000fc80000011404 */
[----:B-1----:R-:W-:Y:S02]  /*0600*/  IADD3 R2, PT, PT, -R197, UR16, R60 ;  /* 0x00000010c5027c10 */ /* 0x002fe4000fffe13c */
[----:B------:R-:W-:Y:S02]  /*0610*/  LEA.HI R4, R5, R4, RZ, 0x6 ;  /* 0x0000000405047211 */ /* 0x000fe400078f30ff */
[----:B------:R-:W-:Y:S02]  /*0620*/  SHF.R.S32.HI R6, RZ, 0x1f, R2 ;  /* 0x0000001fff067819 */ /* 0x000fe40000011402 */
[----:B---3--:R-:W-:Y:S02]  /*0630*/  IADD3 R0, PT, PT, R0, 0x80, R155 ;  /* 0x0000008000007810 */ /* 0x008fe40007ffe09b */
[----:B------:R-:W-:Y:S02]  /*0640*/  LEA.HI R2, R6, R2, RZ, 0x6 ;  /* 0x0000000206027211 */ /* 0x000fe400078f30ff */
[----:B------:R-:W-:-:S02]  /*0650*/  SHF.R.S32.HI R3, RZ, 0x1f, R0 ;  /* 0x0000001fff037819 */ /* 0x000fc40000011400 */
[----:B------:R-:W-:Y:S02]  /*0660*/  SHF.R.S32.HI R2, RZ, 0x6, R2 ;  /* 0x00000006ff027819 */ /* 0x000fe40000011402 */
[----:B------:R-:W-:Y:S02]  /*0670*/  LEA.HI R0, R3, R0, RZ, 0x6 ;  /* 0x0000000003007211 */ /* 0x000fe400078f30ff */
[----:B------:R-:W-:Y:S02]  /*0680*/  VIMNMX R252, PT, PT, RZ, R2, !PT ;  /* 0x00000002fffc7248 */ /* 0x000fe40007fe0100 */
[----:B------:R-:W-:Y:S02]  /*0690*/  SHF.R.S32.HI R3, RZ, 0x6, R4 ;  /* 0x00000006ff037819 */ /* 0x000fe40000011404 */
[----:B------:R-:W-:Y:S01]  /*06a0*/  SHF.R.S32.HI R0, RZ, 0x6, R0 ;  /* 0x00000006ff007819 */ /* 0x000fe20000011400 */
[----:B------:R1:W-:Y:S03]  /*06b0*/  STL [R1+0x3c], R252 ;  /* 0x00003cfc01007387 */ /* 0x0003e60000100800 */
[----:B------:R-:W-:-:S04]  /*06c0*/  VIMNMX R206, PT, PT, R3, R0, PT ;  /* 0x0000000003ce7248 */ /* 0x000fc80003fe0100 */
[----:B------:R-:W-:-:S13]  /*06d0*/  ISETP.GT.AND P0, PT, R206, R252, PT ;  /* 0x000000fcce00720c */ /* 0x000fda0003f04270 */
        /* <DEDUP_REMOVED lines=8> */
[----:B------:R-:W3:Y:S01]  /*0760*/  @P1 LDC.64 R10, c[0x0][0x408] ;  /* 0x00010200ff0a1b82 */ /* 0x000ee20000000a00 */
[----:B------:R-:W-:-:S07]  /*0770*/  @P0 IMAD.MOV.U32 R0, RZ, RZ, 0x1 ;  /* 0x00000001ff000424 */ /* 0x000fce00078e00ff */
[----:B------:R-:W5:Y:S08]  /*0780*/  @P0 LDC.64 R2, c[0x0][0x430] ;  /* 0x00010c00ff020b82 */ /* 0x000f700000000a00 */
[----:B------:R-:W1:Y:S01]  /*0790*/  @P0 LDC R13, c[0x0][0x430] ;  /* 0x00010c00ff0d0b82 */ /* 0x000e620000000800 */
[----:B-----5:R-:W-:Y:S01]  /*07a0*/  @P0 IMAD R6, R2, R3, RZ ;  /* 0x0000000302060224 */ /* 0x020fe200078e02ff */
[----:B--234-:R-:W-:Y:S06]  /*07b0*/  @P0 BRA `(.L_x_1416) ;  /* 0x0000000000280947 */ /* 0x01cfec0003800000 */
        /* <DEDUP_REMOVED lines=10> */
.L_x_1416:
[----:B------:R-:W2:Y:S01]  /*0860*/  LDCU UR6, c[0x0][0x440] ;  /* 0x00008800ff0677ac */ /* 0x000ea20008000800 */
[----:B------:R-:W-:Y:S01]  /*0870*/  @!P1 IMAD.WIDE.U32 R4, R25, R8, RZ ;  /* 0x0000000819049225 */ /* 0x000fe200078e00ff */
[----:B------:R-:W-:Y:S01]  /*0880*/  ISETP.NE.AND P4, PT, R27, -0x1, PT ;  /* 0xffffffff1b00780c */ /* 0x000fe20003f85270 */
[----:B------:R-:W-:Y:S01]  /*0890*/  BSSY.RECONVERGENT B0, `(.L_x_1417) ;  /* 0x000002e000007945 */ /* 0x000fe20003800200 */
[----:B------:R-:W3:Y:S01]  /*08a0*/  LDCU.64 UR4, c[0x0][0x410] ;  /* 0x00008200ff0477ac */ /* 0x000ee20008000a00 */
[----:B------:R-:W-:Y:S01]  /*08b0*/  @!P1 IMAD R9, R25, R9, R5 ;  /* 0x0000000919099224 */ /* 0x000fe200078e0205 */
[----:B------:R-:W-:Y:S01]  /*08c0*/  SHF.R.U32.HI R15, RZ, 0x3, R161 ;  /* 0x00000003ff0f7819 */ /* 0x000fe200000116a1 */
[----:B------:R-:W-:Y:S01]  /*08d0*/  @P1 IMAD.WIDE.U32 R2, R27, R10, RZ ;  /* 0x0000000a1b021225 */ /* 0x000fe200078e00ff */
[----:B------:R-:W-:-:S03]  /*08e0*/  UIMAD.WIDE.U32 UR22, UR22, 0x80, URZ ;  /* 0x00000080161678a5 */ /* 0x000fc6000f8e00ff */
[----:B------:R-:W-:Y:S02]  /*08f0*/  IMAD.SHL.U32 R5, R161, 0x8, RZ ;  /* 0x00000008a1057824 */ /* 0x000fe400078e00ff */
[----:B----4-:R-:W-:Y:S01]  /*0900*/  IMAD R12, R26, R6, RZ ;  /* 0x000000061a0c7224 */ /* 0x010fe200078e02ff */
[----:B------:R-:W-:Y:S01]  /*0910*/  LOP3.LUT R17, R15, UR22, RZ, 0xfc, !PT ;  /* 0x000000160f117c12 */ /* 0x000fe2000f8efcff */
[----:B------:R-:W-:Y:S01]  /*0920*/  @P1 IMAD R9, R27, R11, R3 ;  /* 0x0000000b1b091224 */ /* 0x000fe200078e0203 */
[----:B------:R-:W-:Y:S01]  /*0930*/  LOP3.LUT R5, R5, 0x38, RZ, 0xc0, !PT ;  /* 0x0000003805057812 */ /* 0x000fe200078ec0ff */
[----:B------:R-:W-:Y:S02]  /*0940*/  IMAD.U32 R3, RZ, RZ, UR17 ;  /* 0x00000011ff037e24 */ /* 0x000fe4000f8e00ff */
[----:B------:R-:W-:Y:S01]  /*0950*/  @!P3 IMAD R12, R25, R0, R12 ;  /* 0x00000000190cb224 */ /* 0x000fe200078e020c */
[----:B--2---:R-:W-:Y:S01]  /*0960*/  ISETP.GE.AND P2, PT, R5, UR6, PT ;  /* 0x0000000605007c0c */ /* 0x004fe2000bf46270 */
[----:B------:R-:W-:Y:S01]  /*0970*/  @P1 IMAD.MOV.U32 R4, RZ, RZ, R2 ;  /* 0x000000ffff041224 */ /* 0x000fe200078e0002 */
[----:B------:R-:W-:Y:S01]  /*0980*/  IADD3 R10, PT, PT, R3, -UR16, RZ ;  /* 0x80000010030a7c10 */ /* 0x000fe2000fffe0ff */
[----:B------:R-:W-:Y:S01]  /*0990*/  IMAD R0, R25, R7, RZ ;  /* 0x0000000719007224 */ /* 0x000fe200078e02ff */
[----:B------:R-:W-:Y:S01]  /*09a0*/  ISETP.NE.AND P1, PT, R5, RZ, PT ;  /* 0x000000ff0500720c */ /* 0x000fe20003f25270 */
[----:B------:R-:W-:Y:S01]  /*09b0*/  VIADD R23, R15, 0x10 ;  /* 0x000000100f177836 */ /* 0x000fe20000000000 */
[----:B------:R-:W-:Y:S01]  /*09c0*/  IADD3 R2, P0, PT, R5, R4, RZ ;  /* 0x0000000405027210 */ /* 0x000fe20007f1e0ff */
[----:B------:R-:W-:Y:S01]  /*09d0*/  VIADD R24, R15, 0x20 ;  /* 0x000000200f187836 */ /* 0x000fe20000000000 */
[----:B------:R-:W-:Y:S01]  /*09e0*/  SEL R0, R0, R27, !P4 ;  /* 0x0000001b00007207 */ /* 0x000fe20006000000 */
[----:B-1----:R-:W-:Y:S01]  /*09f0*/  IMAD R11, R13, UR16, RZ ;  /* 0x000000100d0b7c24 */ /* 0x002fe2000f8e02ff */
[----:B------:R-:W-:-:S02]  /*0a00*/  ISETP.GE.OR P4, PT, R15, R10, P2 ;  /* 0x0000000a0f00720c */ /* 0x000fc40001786670 */
[----:B------:R-:W-:Y:S02]  /*0a10*/  IADD3.X R3, PT, PT, RZ, R9, RZ, P0, !PT ;  /* 0x00000009ff037210 */ /* 0x000fe400007fe4ff */
[----:B------:R-:W-:Y:S02]  /*0a20*/  SHF.R.S32.HI R4, RZ, 0x1f, R0 ;  /* 0x0000001fff047819 */ /* 0x000fe40000011400 */
[----:B------:R-:W-:Y:S01]  /*0a30*/  SEL R14, R0, RZ, P3 ;  /* 0x000000ff000e7207 */ /* 0x000fe20001800000 */
[----:B---3--:R-:W-:Y:S01]  /*0a40*/  IMAD.WIDE.U32 R8, R26, UR4, R2 ;  /* 0x000000041a087c25 */ /* 0x008fe2000f8e0002 */
[----:B------:R-:W-:Y:S02]  /*0a50*/  SEL R16, R4, RZ, P3 ;  /* 0x000000ff04107207 */ /* 0x000fe40001800000 */
[-C--:B------:R-:W-:Y:S01]  /*0a60*/  ISETP.GE.OR P5, PT, R15, R10.reuse, P1 ;  /* 0x0000000a0f00720c */ /* 0x080fe20000fa6670 */
[----:B------:R-:W-:Y:S01]  /*0a70*/  IMAD R7, R26, UR5, R9 ;  /* 0x000000051a077c24 */ /* 0x000fe2000f8e0209 */
[----:B------:R-:W-:-:S02]  /*0a80*/  ISETP.GE.OR P0, PT, R23, R10, P1 ;  /* 0x0000000a1700720c */ /* 0x000fc40000f06670 */
[-C--:B------:R-:W-:Y:S02]  /*0a90*/  ISETP.GE.OR P6, PT, R24, R10.reuse, P1 ;  /* 0x0000000a1800720c */ /* 0x080fe40000fc6670 */
[----:B------:R-:W-:Y:S01]  /*0aa0*/  ISETP.GE.OR P3, PT, R23, R10, P2 ;  /* 0x0000000a1700720c */ /* 0x000fe20001766670 */
[----:B------:R-:W-:-:S12]  /*0ab0*/  @P4 BRA `(.L_x_1418) ;  /* 0x00000000002c4947 */ /* 0x000fd80003800000 */
[----:B------:R-:W1:Y:S01]  /*0ac0*/  LDCU.64 UR4, c[0x0][0x408] ;  /* 0x00008100ff0477ac */ /* 0x000e620008000a00 */
[----:B------:R-:W-:Y:S01]  /*0ad0*/  MOV R6, R8 ;  /* 0x0000000800067202 */ /* 0x000fe20000000f00 */
[----:B------:R-:W2:Y:S01]  /*0ae0*/  LDCU.64 UR6, c[0x0][0x3f0] ;  /* 0x00007e00ff0677ac */ /* 0x000ea20008000a00 */
[----:B-1----:R-:W-:-:S03]  /*0af0*/  UIMAD UR8, UR23, UR4, URZ ;  /* 0x00000004170872a4 */ /* 0x002fc6000f8e02ff */
[----:B------:R-:W-:-:S03]  /*0b00*/  IMAD.WIDE.U32 R2, R17, UR4, R6 ;  /* 0x0000000411027c25 */ /* 0x000fc6000f8e0006 */
[----:B------:R-:W-:Y:S02]  /*0b10*/  MOV R0, UR8 ;  /* 0x0000000800007c02 */ /* 0x000fe40008000f00 */
[----:B--2---:R-:W-:-:S03]  /*0b20*/  LEA R4, P4, R2, UR6, 0x1 ;  /* 0x0000000602047c11 */ /* 0x004fc6000f8808ff */
[----:B------:R-:W-:-:S05]  /*0b30*/  IMAD R0, R17, UR5, R0 ;  /* 0x0000000511007c24 */ /* 0x000fca000f8e0200 */
[----:B------:R-:W-:-:S04]  /*0b40*/  IADD3 R0, PT, PT, R3, R0, RZ ;  /* 0x0000000003007210 */ /* 0x000fc80007ffe0ff */
[----:B------:R-:W-:-:S05]  /*0b50*/  LEA.HI.X R5, R2, UR7, R0, 0x1, P4 ;  /* 0x0000000702057c11 */ /* 0x000fca000a0f0c00 */
[----:B------:R1:W-:Y:S02]  /*0b60*/  STG.E.128 desc[UR18][R4.64], RZ ;  /* 0x000000ff04007986 */ /* 0x0003e4000c101d12 */
.L_x_1418:
[----:B------:R-:W-:Y:S05]  /*0b70*/  BSYNC.RECONVERGENT B0 ;  /* 0x0000000000007941 */ /* 0x000fea0003800200 */
.L_x_1417:
        /* <DEDUP_REMOVED lines=17> */
.L_x_1420:
[----:B------:R-:W-:Y:S05]  /*0c90*/  BSYNC.RECONVERGENT B0 ;  /* 0x0000000000007941 */ /* 0x000fea0003800200 */
.L_x_1419:
        /* <DEDUP_REMOVED lines=17> */
.L_x_1422:
[----:B------:R-:W-:Y:S05]  /*0db0*/  BSYNC.RECONVERGENT B0 ;  /* 0x0000000000007941 */ /* 0x000fea0003800200 */
.L_x_1421:
        /* <DEDUP_REMOVED lines=17> */
.L_x_1424:
[----:B------:R-:W-:Y:S05]  /*0ed0*/  BSYNC.RECONVERGENT B0 ;  /* 0x0000000000007941 */ /* 0x000fea0003800200 */
.L_x_1423:
        /* <DEDUP_REMOVED lines=18> */
.L_x_1426:
[----:B------:R-:W-:Y:S05]  /*1000*/  BSYNC.RECONVERGENT B0 ;  /* 0x0000000000007941 */ /* 0x000fea0003800200 */
.L_x_1425:
        /* <DEDUP_REMOVED lines=17> */
.L_x_1428:
[----:B------:R-:W-:Y:S05]  /*1120*/  BSYNC.RECONVERGENT B0 ;  /* 0x0000000000007941 */ /* 0x000fea0003800200 */
.L_x_1427:
        /* <DEDUP_REMOVED lines=15> */
.L_x_1430:
[----:B------:R-:W-:Y:S05]  /*1220*/  BSYNC.RECONVERGENT B0 ;  /* 0x0000000000007941 */ /* 0x000fea0003800200 */
.L_x_1429:
        /* <DEDUP_REMOVED lines=18> */
.L_x_1432:
[----:B------:R-:W-:Y:S05]  /*1350*/  BSYNC.RECONVERGENT B0 ;  /* 0x0000000000007941 */ /* 0x000fea0003800200 */
.L_x_1431:
        /* <DEDUP_REMOVED lines=11> */
.L_x_1434:
[----:B------:R-:W-:Y:S05]  /*1410*/  BSYNC.RECONVERGENT B0 ;  /* 0x0000000000007941 */ /* 0x000fea0003800200 */
.L_x_1433:
        /* <DEDUP_REMOVED lines=15> */
.L_x_1436:
[----:B------:R-:W-:Y:S05]  /*1510*/  BSYNC.RECONVERGENT B0 ;  /* 0x0000000000007941 */ /* 0x000fea0003800200 */
.L_x_1435:
        /* <DEDUP_REMOVED lines=10> */
.L_x_1438:
[----:B------:R-:W-:Y:S05]  /*15c0*/  BSYNC.RECONVERGENT B0 ;  /* 0x0000000000007941 */ /* 0x000fea0003800200 */
.L_x_1437:
        /* <DEDUP_REMOVED lines=10> */
.L_x_1440:
[----:B------:R-:W-:Y:S05]  /*1670*/  BSYNC.RECONVERGENT B0 ;  /* 0x0000000000007941 */ /* 0x000fea0003800200 */
.L_x_1439:
        /* <DEDUP_REMOVED lines=10> */
.L_x_1442:
[----:B------:R-:W-:Y:S05]  /*1720*/  BSYNC.RECONVERGENT B0 ;  /* 0x0000000000007941 */ /* 0x000fea0003800200 */
.L_x_1441:
        /* <DEDUP_REMOVED lines=10> */
.L_x_1444:
[----:B------:R-:W-:Y:S05]  /*17d0*/  BSYNC.RECONVERGENT B0 ;  /* 0x0000000000007941 */ /* 0x000fea0003800200 */
.L_x_1443:
        /* <DEDUP_REMOVED lines=10> */
.L_x_1446:
[----:B------:R-:W-:Y:S05]  /*1880*/  BSYNC.RECONVERGENT B0 ;  /* 0x0000000000007941 */ /* 0x000fea0003800200 */
.L_x_1445:
        /* <DEDUP_REMOVED lines=10> */
.L_x_1415:
[----:B------:R-:W-:Y:S02]  /*1930*/  ISETP.NE.AND P0, PT, R27, -0x1, PT ;  /* 0xffffffff1b00780c */ /* 0x000fe40003f05270 */
[----:B------:R-:W-:-:S11]  /*1940*/  ISETP.NE.AND P2, PT, R11, -0x1, PT ;  /* 0xffffffff0b00780c */ /* 0x000fd60003f45270 */
[----:B------:R-:W2:Y:S08]  /*1950*/  @!P0 LDC.64 R6, c[0x0][0x398] ;  /* 0x0000e600ff068b82 */ /* 0x000eb00000000a00 */
[----:B------:R-:W3:Y:S01]  /*1960*/  @P0 LDC.64 R8, c[0x0][0x3b0] ;  /* 0x0000ec00ff080b82 */ /* 0x000ee20000000a00 */
[----:B--2---:R-:W-:-:S04]  /*1970*/  @!P0 IMAD.WIDE.U32 R4, R25, R6, RZ ;  /* 0x0000000619048225 */ /* 0x004fc800078e00ff */
[----:B------:R-:W-:Y:S01]  /*1980*/  @!P0 IMAD R13, R25, R7, R5 ;  /* 0x00000007190d8224 */ /* 0x000fe200078e0205 */
[----:B------:R-:W-:Y:S01]  /*1990*/  @!P0 MOV R12, R4 ;  /* 0x00000004000c8202 */ /* 0x000fe20000000f00 */
        /* <DEDUP_REMOVED lines=17> */
.L_x_1447:
[----:B------:R-:W2:Y:S01]  /*1ab0*/  LDC.64 R144, c[0x0][0x3b8] ;  /* 0x0000ee00ff907b82 */ /* 0x000ea20000000a00 */
[----:B------:R-:W-:-:S05]  /*1ac0*/  IADD3 R2, PT, PT, R10, R11, RZ ;  /* 0x0000000b0a027210 */ /* 0x000fca0007ffe0ff */
[C---:B--2---:R-:W-:Y:S02]  /*1ad0*/  IMAD R0, R2.reuse, R145, RZ ;  /* 0x0000009102007224 */ /* 0x044fe400078e02ff */
[----:B------:R-:W-:-:S05]  /*1ae0*/  IMAD.WIDE.U32 R2, R2, R144, RZ ;  /* 0x0000009002027225 */ /* 0x000fca00078e00ff */
[----:B------:R-:W-:Y:S02]  /*1af0*/  IADD3 R6, PT, PT, R3, R0, RZ ;  /* 0x0000000003067210 */ /* 0x000fe40007ffe0ff */
[----:B------:R-:W-:-:S07]  /*1b00*/  MOV R5, R2 ;  /* 0x0000000200057202 */ /* 0x000fce0000000f00 */
.L_x_1448:
[----:B------:R-:W2:Y:S01]  /*1b10*/  LDC R7, c[0x0][0x3e8] ;  /* 0x0000fa00ff077b82 */ /* 0x000ea20000000800 */
[----:B------:R-:W-:Y:S02]  /*1b20*/  IABS R8, R26 ;  /* 0x0000001a00087213 */ /* 0x000fe40000000000 */
[----:B--2---:R-:W-:-:S04]  /*1b30*/  IABS R4, R7 ;  /* 0x0000000700047213 */ /* 0x004fc80000000000 */
[----:B------:R-:W2:Y:S08]  /*1b40*/  I2F.RP R2, R4 ;  /* 0x0000000400027306 */ /* 0x000eb00000209400 */
[----:B--2---:R-:W2:Y:S02]  /*1b50*/  MUFU.RCP R2, R2 ;  /* 0x0000000200027308 */ /* 0x004ea40000001000 */
[----:B--2---:R-:W-:-:S06]  /*1b60*/  VIADD R2, R2, 0xffffffe ;  /* 0x0ffffffe02027836 */ /* 0x004fcc0000000000 */
[----:B------:R-:W2:Y:S02]  /*1b70*/  F2I.FTZ.U32.TRUNC.NTZ R3, R2 ;  /* 0x0000000200037305 */ /* 0x000ea4000021f000 */
[----:B--2---:R-:W-:Y:S01]  /*1b80*/  IMAD.MOV R0, RZ, RZ, -R3 ;  /* 0x000000ffff007224 */ /* 0x004fe200078e0a03 */
        /* <DEDUP_REMOVED lines=31> */
.L_x_1449:
[----:B------:R-:W2:Y:S01]  /*1d80*/  LDC.64 R146, c[0x0][0x3c0] ;  /* 0x0000f000ff927b82 */ /* 0x000ea20000000a00 */
[----:B------:R-:W-:-:S05]  /*1d90*/  IADD3 R0, PT, PT, R10, R11, RZ ;  /* 0x0000000b0a007210 */ /* 0x000fca0007ffe0ff */
[C---:B--2---:R-:W-:Y:S02]  /*1da0*/  IMAD R4, R0.reuse, R147, RZ ;  /* 0x0000009300047224 */ /* 0x044fe400078e02ff */
[----:B------:R-:W-:-:S05]  /*1db0*/  IMAD.WIDE.U32 R2, R0, R146, RZ ;  /* 0x0000009200027225 */ /* 0x000fca00078e00ff */
[----:B------:R-:W-:-:S07]  /*1dc0*/  IADD3 R0, PT, PT, R3, R4, RZ ;  /* 0x0000000403007210 */ /* 0x000fce0007ffe0ff */
.L_x_1450:
[C---:B------:R-:W-:Y:S01]  /*1dd0*/  IMAD.SHL.U32 R205, R161.reuse, 0x8, RZ ;  /* 0x00000008a1cd7824 */ /* 0x040fe200078e00ff */
[----:B------:R-:W2:Y:S01]  /*1de0*/  LDCU.128 UR8, c[0x0][0x3d0] ;  /* 0x00007a00ff0877ac */ /* 0x000ea20008000c00 */
[----:B------:R-:W-:Y:S01]  /*1df0*/  IMAD.SHL.U32 R187, R161, 0x40, RZ ;  /* 0x00000040a1bb7824 */ /* 0x000fe200078e00ff */
[----:B------:R-:W-:Y:S01]  /*1e00*/  SHF.R.U32.HI R10, RZ, 0x3, R161 ;  /* 0x00000003ff0a7819 */ /* 0x000fe200000116a1 */
[----:B------:R-:W3:Y:S01]  /*1e10*/  S2UR UR5, SR_CgaCtaId ;  /* 0x00000000000579c3 */ /* 0x000ee20000008800 */
[----:B------:R-:W-:Y:S01]  /*1e20*/  LOP3.LUT R210, R205, 0x38, RZ, 0xc0, !PT ;  /* 0x00000038cdd27812 */ /* 0x000fe200078ec0ff */
[----:B------:R-:W4:Y:S01]  /*1e30*/  LDCU.64 UR14, c[0x0][0x388] ;  /* 0x00007100ff0e77ac */ /* 0x000f220008000a00 */
[----:B------:R-:W-:Y:S01]  /*1e40*/  LOP3.LUT R15, R187, 0x1c0, RZ, 0xc0, !PT ;  /* 0x000001c0bb0f7812 */ /* 0x000fe200078ec0ff */
[----:B------:R-:W-:Y:S01]  /*1e50*/  BSSY.RECONVERGENT B0, `(.L_x_1451) ;  /* 0x0000042000007945 */ /* 0x000fe20003800200 */
[C---:B------:R-:W-:Y:S01]  /*1e60*/  IADD3 R4, P1, PT, R210.reuse, R5, RZ ;  /* 0x00000005d2047210 */ /* 0x040fe20007f3e0ff */
[----:B------:R-:W5:Y:S01]  /*1e70*/  LDCU.64 UR12, c[0x0][0x390] ;  /* 0x00007200ff0c77ac */ /* 0x000f620008000a00 */
[----:B------:R-:W-:-:S02]  /*1e80*/  IADD3 R2, P0, PT, R210, R2, RZ ;  /* 0x00000002d2027210 */ /* 0x000fc40007f1e0ff */
[----:B------:R-:W-:Y:S01]  /*1e90*/  SHF.R.S32.HI R9, RZ, 0x1f, R8 ;  /* 0x0000001fff097819 */ /* 0x000fe20000011408 */
[----:B------:R-:W-:Y:S01]  /*1ea0*/  IMAD.X R5, RZ, RZ, R6, P1 ;  /* 0x000000ffff057224 */ /* 0x000fe200008e0606 */
[----:B------:R-:W-:Y:S01]  /*1eb0*/  LOP3.LUT R6, R205, 0x1f8, RZ, 0xc0, !PT ;  /* 0x000001f8cd067812 */ /* 0x000fe200078ec0ff */
[----:B------:R-:W-:Y:S01]  /*1ec0*/  IMAD.X R3, RZ, RZ, R0, P0 ;  /* 0x000000ffff037224 */ /* 0x000fe200000e0600 */
[----:B------:R-:W-:Y:S01]  /*1ed0*/  LOP3.LUT R15, R15, 0x38, R205, 0xf8, !PT ;  /* 0x000000380f0f7812 */ /* 0x000fe200078ef8cd */
[----:B------:R-:W-:Y:S01]  /*1ee0*/  IMAD.WIDE.U32 R4, R10, R144, R4 ;  /* 0x000000900a047225 */ /* 0x000fe200078e0004 */
[--C-:B------:R-:W-:Y:S01]  /*1ef0*/  LOP3.LUT R0, R6, 0x38, R161.reuse, 0x78, !PT ;  /* 0x0000003806007812 */ /* 0x100fe200078e78a1 */
[----:B------:R-:W1:Y:S01]  /*1f00*/  LDCU.64 UR6, c[0x0][0x3c8] ;  /* 0x00007900ff0677ac */ /* 0x000e620008000a00 */
[----:B------:R-:W-:Y:S01]  /*1f10*/  SHF.R.U32.HI R159, RZ, 0x1, R161 ;  /* 0x00000001ff9f7819 */ /* 0x000fe200000116a1 */
[----:B------:R-:W-:Y:S01]  /*1f20*/  IMAD.WIDE.U32 R2, R10, R146, R2 ;  /* 0x000000920a027225 */ /* 0x000fe200078e0002 */
[----:B------:R-:W-:Y:S01]  /*1f30*/  LOP3.LUT R205, R0, 0x1e00, R205, 0xf8, !PT ;  /* 0x00001e0000cd7812 */ /* 0x000fe200078ef8cd */
[----:B------:R-:W-:Y:S01]  /*1f40*/  UMOV UR4, 0x400 ;  /* 0x0000040000047882 */ /* 0x000fe20000000000 */
[----:B------:R-:W-:Y:S01]  /*1f50*/  LOP3.LUT R158, R187, 0x200, RZ, 0xc0, !PT ;  /* 0x00000200bb9e7812 */ /* 0x000fe200078ec0ff */
[C---:B------:R-:W-:Y:S01]  /*1f60*/  IMAD R5, R10.reuse, R145, R5 ;  /* 0x000000910a057224 */ /* 0x040fe200078e0205 */
[----:B------:R-:W-:Y:S01]  /*1f70*/  LOP3.LUT R157, R15, 0x8, R159, 0x78, !PT ;  /* 0x000000080f9d7812 */ /* 0x000fe200078e789f */
[----:B--2---:R-:W-:Y:S01]  /*1f80*/  IMAD R0, R9, UR8, RZ ;  /* 0x0000000809007c24 */ /* 0x004fe2000f8e02ff */
[----:B---3--:R-:W-:Y:S01]  /*1f90*/  ULEA UR5, UR5, UR4, 0x18 ;  /* 0x0000000405057291 */ /* 0x008fe2000f8ec0ff */
[----:B------:R-:W-:-:S02]  /*1fa0*/  IMAD R3, R10, R147, R3 ;  /* 0x000000930a037224 */ /* 0x000fc400078e0203 */
[----:B------:R-:W-:Y:S02]  /*1fb0*/  IMAD R9, R9, UR10, RZ ;  /* 0x0000000a09097c24 */ /* 0x000fe4000f8e02ff */
[C---:B------:R-:W-:Y:S01]  /*1fc0*/  IMAD R0, R8.reuse, UR9, R0 ;  /* 0x0000000908007c24 */ /* 0x040fe2000f8e0200 */
[----:B------:R-:W-:Y:S01]  /*1fd0*/  LEA R205, R205, UR5, 0x1 ;  /* 0x00000005cdcd7c11 */ /* 0x000fe2000f8e08ff */
[----:B------:R-:W-:Y:S01]  /*1fe0*/  IMAD.WIDE.U32 R6, R8, UR8, R4 ;  /* 0x0000000808067c25 */ /* 0x000fe2000f8e0004 */
[----:B------:R-:W-:-:S03]  /*1ff0*/  IADD3 R4, P0, PT, R210, R12, RZ ;  /* 0x0000000cd2047210 */ /* 0x000fc60007f1e0ff */
[----:B------:R-:W-:Y:S01]  /*2000*/  IMAD R5, R8, UR11, R9 ;  /* 0x0000000b08057c24 */ /* 0x000fe2000f8e0209 */
[----:B----4-:R-:W-:Y:S01]  /*2010*/  LEA R163, P2, R6, UR14, 0x1 ;  /* 0x0000000e06a37c11 */ /* 0x010fe2000f8408ff */
[----:B------:R-:W-:Y:S01]  /*2020*/  IMAD.WIDE.U32 R2, R8, UR10, R2 ;  /* 0x0000000a08027c25 */ /* 0x000fe2000f8e0002 */
[----:B------:R-:W-:-:S03]  /*2030*/  UIADD3 UR10, UPT, UPT, -UR16, UR17, URZ ;  /* 0x00000011100a7290 */ /* 0x000fc6000fffe1ff */
[----:B------:R-:W-:Y:S01]  /*2040*/  IMAD.IADD R0, R7, 0x1, R0 ;  /* 0x0000000107007824 */ /* 0x000fe200078e0200 */
[----:B-----5:R-:W-:Y:S01]  /*2050*/  LEA R237, P1, R2, UR12, 0x1 ;  /* 0x0000000c02ed7c11 */ /* 0x020fe2000f8208ff */
[----:B------:R-:W-:Y:S01]  /*2060*/  IMAD.IADD R3, R3, 0x1, R5 ;  /* 0x0000000103037824 */ /* 0x000fe200078e0205 */
[----:B------:R2:W-:Y:S01]  /*2070*/  STL [R1+0xc], R163 ;  /* 0x00000ca301007387 */ /* 0x0005e20000100800 */
[----:B------:R-:W-:Y:S01]  /*2080*/  IMAD.X R5, RZ, RZ, R13, P0 ;  /* 0x000000ffff057224 */ /* 0x000fe200000e060d */
[----:B------:R-:W-:Y:S02]  /*2090*/  LEA.HI.X R162, R6, UR15, R0, 0x1, P2 ;  /* 0x0000000f06a27c11 */ /* 0x000fe400090f0c00 */
[----:B------:R-:W-:Y:S01]  /*20a0*/  LEA.HI.X R236, R2, UR13, R3, 0x1, P1 ;  /* 0x0000000d02ec7c11 */ /* 0x000fe200088f0c03 */
[----:B------:R2:W-:Y:S01]  /*20b0*/  STL [R1+0x14], R237 ;  /* 0x000014ed01007387 */ /* 0x0005e20000100800 */
[----:B------:R-:W-:Y:S01]  /*20c0*/  ISETP.GE.AND P0, PT, R10, UR10, PT ;  /* 0x0000000a0a007c0c */ /* 0x000fe2000bf06270 */
[C---:B-1----:R-:W-:Y:S01]  /*20d0*/  IMAD.WIDE.U32 R8, R26.reuse, UR6, R4 ;  /* 0x000000061a087c25 */ /* 0x042fe2000f8e0004 */
[----:B------:R-:W-:Y:S01]  /*20e0*/  UIMAD.WIDE.U32 UR12, UR22, 0x80, URZ ;  /* 0x00000080160c78a5 */ /* 0x000fe2000f8e00ff */
[----:B------:R2:W-:Y:S02]  /*20f0*/  STL [R1+0x8], R162 ;  /* 0x000008a201007387 */ /* 0x0005e40000100800 */
[----:B------:R-:W-:-:S02]  /*2100*/  IMAD R7, R26, UR7, R9 ;  /* 0x000000071a077c24 */ /* 0x000fc4000f8e0209 */
[----:B------:R2:W-:Y:S01]  /*2110*/  STL [R1+0x10], R236 ;  /* 0x000010ec01007387 */ /* 0x0005e20000100800 */
[----:B------:R-:W-:-:S05]  /*2120*/  LOP3.LUT R21, R10, UR12, RZ, 0xfc, !PT ;  /* 0x0000000c0a157c12 */ /* 0x000fca000f8efcff */
[----:B------:R-:W-:Y:S05]  /*2130*/  @P0 BRA `(.L_x_1452) ;  /* 0x00000000004c0947 */ /* 0x000fea0003800000 */
[----:B------:R-:W1:Y:S02]  /*2140*/  LDCU UR4, c[0x0][0x440] ;  /* 0x00008800ff0477ac */ /* 0x000e640008000800 */
[----:B-1----:R-:W-:-:S13]  /*2150*/  ISETP.GE.AND P0, PT, R210, UR4, PT ;  /* 0x00000004d2007c0c */ /* 0x002fda000bf06270 */
[----:B------:R-:W-:Y:S05]  /*2160*/  @P0 BRA `(.L_x_1453) ;  /* 0x00000000003c0947 */ /* 0x000fea0003800000 */
        /* <DEDUP_REMOVED lines=10> */
[----:B------:R-:W-:Y:S01]  /*2210*/  @!PT LDS RZ, [RZ] ;  /* 0x00000000fffff984 */ /* 0x000fe20000000800 */
[----:B------:R-:W-:Y:S01]  /*2220*/  @!PT LDS RZ, [RZ] ;  /* 0x00000000fffff984 */ /* 0x000fe20000000800 */
[----:B------:R-:W-:Y:S01]  /*2230*/  @!PT LDS RZ, [RZ] ;  /* 0x00000000fffff984 */ /* 0x000fe20000000800 */
[----:B------:R3:W-:Y:S01]  /*2240*/  LDGSTS.E.BYPASS.LTC128B.128 [R205], desc[UR18][R4.64] ;  /* 0x0000000004cd7fae */ /* 0x0007e2000b981a12 */
[----:B------:R-:W-:Y:S05]  /*2250*/  BRA `(.L_x_1452) ;  /* 0x0000000000047947 */ /* 0x000fea0003800000 */
.L_x_1453:
[----:B------:R1:W-:Y:S02]  /*2260*/  STS.128 [R205], RZ ;  /* 0x000000ffcd007388 */ /* 0x0003e40000000c00 */
.L_x_1452:
[----:B------:R-:W-:Y:S05]  /*2270*/  BSYNC.RECONVERGENT B0 ;  /* 0x0000000000007941 */ /* 0x000fea0003800200 */
.L_x_1451:
[C---:B------:R-:W-:Y:S01]  /*2280*/  IADD3 R20, PT, PT, R10.reuse, 0x10, RZ ;  /* 0x000000100a147810 */ /* 0x040fe20007ffe0ff */
[----:B------:R-:W-:Y:S01]  /*2290*/  VIADD R0, R10, 0x60 ;  /* 0x000000600a007836 */ /* 0x000fe20000000000 */
[----:B------:R-:W-:Y:S01]  /*22a0*/  IADD3 R13, PT, PT, R206, -0x1, RZ ;  /* 0xffffffffce0d7810 */ /* 0x000fe20007ffe0ff */
[----:B------:R-:W-:Y:S01]  /*22b0*/  VIADD R3, R10, 0x40 ;  /* 0x000000400a037836 */ /* 0x000fe20000000000 */
[----:B------:R-:W-:Y:S01]  /*22c0*/  ISETP.GE.AND P1, PT, R20, UR10, PT ;  /* 0x0000000a14007c0c */ /* 0x000fe2000bf26270 */
[----:B------:R-:W-:Y:S01]  /*22d0*/  VIADD R2, R10, 0x50 ;  /* 0x000000500a027836 */ /* 0x000fe20000000000 */
[----:B------:R-:W-:Y:S01]  /*22e0*/  ISETP.GE.AND P3, PT, R0, UR10, PT ;  /* 0x0000000a00007c0c */ /* 0x000fe2000bf66270 */
[C---:B------:R-:W-:Y:S01]  /*22f0*/  VIADD R0, R10.reuse, 0x70 ;  /* 0x000000700a007836 */ /* 0x040fe20000000000 */
[----:B------:R-:W-:Y:S01]  /*2300*/  BSSY.RECONVERGENT B0, `(.L_x_1454) ;  /* 0x000001f000007945 */ /* 0x000fe20003800200 */
[C---:B------:R-:W-:Y:S01]  /*2310*/  VIADD R19, R10.reuse, 0x20 ;  /* 0x000000200a137836 */ /* 0x040fe20000000000 */
[----:B------:R-:W-:Y:S01]  /*2320*/  ISETP.GE.AND P5, PT, R3, UR10, PT ;  /* 0x0000000a03007c0c */ /* 0x000fe2000bfa6270 */
[----:B------:R-:W-:Y:S01]  /*2330*/  VIADD R18, R10, 0x30 ;  /* 0x000000300a127836 */ /* 0x000fe20000000000 */
[----:B------:R-:W-:Y:S01]  /*2340*/  ISETP.GE.AND P4, PT, R2, UR10, PT ;  /* 0x0000000a02007c0c */ /* 0x000fe2000bf86270 */
[----:B------:R-:W-:Y:S01]  /*2350*/  IMAD R12, R13, -0x40, R60 ;  /* 0xffffffc00d0c7824 */ /* 0x000fe200078e023c */
[----:B------:R-:W-:-:S02]  /*2360*/  ISETP.GE.AND P2, PT, R0, UR10, PT ;  /* 0x0000000a00007c0c */ /* 0x000fc4000bf46270 */
[----:B------:R-:W-:Y:S02]  /*2370*/  ISETP.GE.AND P0, PT, R19, UR10, PT ;  /* 0x0000000a13007c0c */ /* 0x000fe4000bf06270 */
[----:B------:R-:W-:Y:S02]  /*2380*/  ISETP.GE.AND P6, PT, R18, UR10, PT ;  /* 0x0000000a12007c0c */ /* 0x000fe4000bfc6270 */
[----:B------:R-:W-:Y:S01]  /*2390*/  SHF.L.U64.HI R153, R144, 0x6, R145 ;  /* 0x0000000690997819 */ /* 0x000fe20000010291 */
[----:B------:R-:W-:Y:S10]  /*23a0*/  @P1 BRA `(.L_x_1455) ;  /* 0x0000000000501947 */ /* 0x000ff40003800000 */
[----:B------:R-:W4:Y:S02]  /*23b0*/  LDCU UR4, c[0x0][0x440] ;  /* 0x00008800ff0477ac */ /* 0x000f240008000800 */
[----:B----4-:R-:W-:-:S13]  /*23c0*/  ISETP.GE.AND P1, PT, R210, UR4, PT ;  /* 0x00000004d2007c0c */ /* 0x010fda000bf26270 */
[----:B------:R4:W-:Y:S01]  /*23d0*/  @P1 STS.128 [R205+0x800], RZ ;  /* 0x000800ffcd001388 */ /* 0x0009e20000000c00 */
[----:B------:R-:W-:Y:S05]  /*23e0*/  @P1 BRA `(.L_x_1455) ;  /* 0x0000000000401947 */ /* 0x000fea0003800000 */
[----:B------:R-:W5:Y:S01]  /*23f0*/  LDCU.64 UR8, c[0x0][0x3b0] ;  /* 0x00007600ff0877ac */ /* 0x000f620008000a00 */
[----:B---3--:R-:W-:Y:S01]  /*2400*/  IADD3 R4, P1, PT, R21, 0x10, RZ ;  /* 0x0000001015047810 */ /* 0x008fe20007f3e0ff */
        /* <DEDUP_REMOVED lines=14> */
.L_x_1455:
[----:B------:R-:W-:Y:S05]  /*24f0*/  BSYNC.RECONVERGENT B0 ;  /* 0x0000000000007941 */ /* 0x000fea0003800200 */
.L_x_1454:
[----:B------:R-:W-:Y:S01]  /*2500*/  SHF.L.U32 R63, R144, 0x6, RZ ;  /* 0x00000006903f7819 */ /* 0x000fe200000006ff */
[----:B------:R-:W-:Y:S01]  /*2510*/  BSSY.RECONVERGENT B0, `(.L_x_1456) ;  /* 0x0000019000007945 */ /* 0x000fe20003800200 */
[----:B------:R-:W-:Y:S01]  /*2520*/  ISETP.GE.AND P1, PT, R10, R12, PT ;  /* 0x0000000c0a00720c */ /* 0x000fe20003f26270 */
[-C--:B------:R-:W-:Y:S02]  /*2530*/  IMAD R14, R153, R13.reuse, RZ ;  /* 0x0000000d990e7224 */ /* 0x080fe400078e02ff */
[----:B------:R-:W-:Y:S01]  /*2540*/  IMAD.WIDE.U32 R10, R63, R13, RZ ;  /* 0x0000000d3f0a7225 */ /* 0x000fe200078e00ff */
[----:B------:R-:W-:Y:S05]  /*2550*/  @P0 BRA `(.L_x_1457) ;  /* 0x0000000000500947 */ /* 0x000fea0003800000 */
[----:B------:R-:W5:Y:S02]  /*2560*/  LDCU UR4, c[0x0][0x440] ;  /* 0x00008800ff0477ac */ /* 0x000f640008000800 */
[----:B-----5:R-:W-:-:S13]  /*2570*/  ISETP.GE.AND P0, PT, R210, UR4, PT ;  /* 0x00000004d2007c0c */ /* 0x020fda000bf06270 */
        /* <DEDUP_REMOVED lines=18> */
.L_x_1457:
[----:B------:R-:W-:Y:S05]  /*26a0*/  BSYNC.RECONVERGENT B0 ;  /* 0x0000000000007941 */ /* 0x000fea0003800200 */
.L_x_1456:
[----:B------:R-:W-:Y:S04]  /*26b0*/  BSSY.RECONVERGENT B0, `(.L_x_1458) ;  /* 0x0000016000007945 */ /* 0x000fe80003800200 */
        /* <DEDUP_REMOVED lines=21> */
.L_x_1459:
[----:B------:R-:W-:Y:S05]  /*2810*/  BSYNC.RECONVERGENT B0 ;  /* 0x0000000000007941 */ /* 0x000fea0003800200 */
.L_x_1458:
        /* <DEDUP_REMOVED lines=22> */
.L_x_1461:
[----:B------:R-:W-:Y:S05]  /*2980*/  BSYNC.RECONVERGENT B0 ;  /* 0x0000000000007941 */ /* 0x000fea0003800200 */
.L_x_1460:
        /* <DEDUP_REMOVED lines=22> */
.L_x_1463:
[----:B------:R-:W-:Y:S05]  /*2af0*/  BSYNC.RECONVERGENT B0 ;  /* 0x0000000000007941 */ /* 0x000fea0003800200 */
.L_x_1462:
        /* <DEDUP_REMOVED lines=22> */
.L_x_1465:
[----:B------:R-:W-:Y:S05]  /*2c60*/  BSYNC.RECONVERGENT B0 ;  /* 0x0000000000007941 */ /* 0x000fea0003800200 */
.L_x_1464:
        /* <DEDUP_REMOVED lines=22> */
.L_x_1467:
[----:B------:R-:W-:Y:S05]  /*2dd0*/  BSYNC.RECONVERGENT B0 ;  /* 0x0000000000007941 */ /* 0x000fea0003800200 */
.L_x_1466:
[----:B------:R-:W-:Y:S01]  /*2de0*/  BSSY.RECONVERGENT B0, `(.L_x_1468) ;  /* 0x000000f000007945 */ /* 0x000fe20003800200 */
[----:B------:R-:W-:Y:S02]  /*2df0*/  MOV R208, R13 ;  /* 0x0000000d00d07202 */ /* 0x000fe40000000f00 */
[----:B---3--:R-:W-:Y:S01]  /*2e00*/  IADD3 R3, PT, PT, R11, R14, RZ ;  /* 0x0000000e0b037210 */ /* 0x008fe20007ffe0ff */
[----:B------:R-:W-:Y:S05]  /*2e10*/  @P1 BRA `(.L_x_1469) ;  /* 0x00000000002c1947 */ /* 0x000fea0003800000 */
[----:B------:R-:W3:Y:S02]  /*2e20*/  LDCU UR4, c[0x0][0x440] ;  /* 0x00008800ff0477ac */ /* 0x000ee40008000800 */
[----:B---3--:R-:W-:-:S13]  /*2e30*/  ISETP.GE.AND P0, PT, R210, UR4, PT ;  /* 0x00000004d2007c0c */ /* 0x008fda000bf06270 */
        /* <DEDUP_REMOVED lines=8> */
.L_x_1470:
[----:B------:R3:W-:Y:S02]  /*2ec0*/  STS.128 [R205+0x4000], RZ ;  /* 0x004000ffcd007388 */ /* 0x0007e40000000c00 */
.L_x_1469:
[----:B------:R-:W-:Y:S05]  /*2ed0*/  BSYNC.RECONVERGENT B0 ;  /* 0x0000000000007941 */ /* 0x000fea0003800200 */
.L_x_1468:
[-C--:B------:R-:W-:Y:S01]  /*2ee0*/  ISETP.GE.AND P0, PT, R20, R12.reuse, PT ;  /* 0x0000000c1400720c */ /* 0x080fe20003f06270 */
[----:B------:R-:W-:Y:S01]  /*2ef0*/  BSSY.RECONVERGENT B0, `(.L_x_1471) ;  /* 0x0000012000007945 */ /* 0x000fe20003800200 */
[-C--:B------:R-:W-:Y:S01]  /*2f00*/  ISETP.GE.AND P3, PT, R19, R12.reuse, PT ;  /* 0x0000000c1300720c */ /* 0x080fe20003f66270 */
[----:B------:R-:W-:Y:S01]  /*2f10*/  IMAD.SHL.U32 R61, R144, 0x10, RZ ;  /* 0x00000010903d7824 */ /* 0x000fe200078e00ff */
[----:B------:R-:W-:Y:S02]  /*2f20*/  ISETP.GE.AND P2, PT, R18, R12, PT ;  /* 0x0000000c1200720c */ /* 0x000fe40003f46270 */
[----:B------:R-:W-:-:S07]  /*2f30*/  SHF.L.U64.HI R62, R144, 0x4, R145 ;  /* 0x00000004903e7819 */ /* 0x000fce0000010291 */
[----:B------:R-:W-:Y:S05]  /*2f40*/  @P0 BRA `(.L_x_1472) ;  /* 0x0000000000300947 */ /* 0x000fea0003800000 */
[----:B------:R-:W5:Y:S02]  /*2f50*/  LDCU UR4, c[0x0][0x440] ;  /* 0x00008800ff0477ac */ /* 0x000f640008000800 */
[----:B-----5:R-:W-:-:S13]  /*2f60*/  ISETP.GE.AND P0, PT, R210, UR4, PT ;  /* 0x00000004d2007c0c */ /* 0x020fda000bf06270 */
[----:B------:R1:W-:Y:S01]  /*2f70*/  @P0 STS.128 [R205+0x4800], RZ ;  /* 0x004800ffcd000388 */ /* 0x0003e20000000c00 */
[----:B------:R-:W-:Y:S05]  /*2f80*/  @P0 BRA `(.L_x_1472) ;  /* 0x0000000000200947 */ /* 0x000fea0003800000 */
[----:B------:R-:W-:-:S05]  /*2f90*/  IADD3 R0, P0, PT, R61, R10, RZ ;  /* 0x0000000a3d007210 */ /* 0x000fca0007f1e0ff */
[----:B---3--:R-:W-:Y:S01]  /*2fa0*/  IMAD.X R5, R62, 0x1, R3, P0 ;  /* 0x000000013e057824 */ /* 0x008fe200000e0603 */
[----:B------:R-:W-:-:S04]  /*2fb0*/  LEA R4, P0, R0, R163, 0x1 ;  /* 0x000000a300047211 */ /* 0x000fc800078008ff */
[----:B------:R-:W-:-:S05]  /*2fc0*/  LEA.HI.X R5, R0, R162, R5, 0x1, P0 ;  /* 0x000000a200057211 */ /* 0x000fca00000f0c05 */
[----:B------:R-:W-:Y:S01]  /*2fd0*/  @!PT LDS RZ, [RZ] ;  /* 0x00000000fffff984 */ /* 0x000fe20000000800 */
[----:B------:R-:W-:Y:S01]  /*2fe0*/  @!PT LDS RZ, [RZ] ;  /* 0x00000000fffff984 */ /* 0x000fe20000000800 */
[----:B------:R-:W-:Y:S01]  /*2ff0*/  @!PT LDS RZ, [RZ] ;  /* 0x00000000fffff984 */ /* 0x000fe20000000800 */
[----:B------:R3:W-:Y:S04]  /*3000*/  LDGSTS.E.BYPASS.LTC128B.128 [R205+0x4800], desc[UR18][R4.64] ;  /* 0x0480000004cd7fae */ /* 0x0007e8000b981a12 */
.L_x_1472:
[----:B------:R-:W-:Y:S05]  /*3010*/  BSYNC.RECONVERGENT B0 ;  /* 0x0000000000007941 */ /* 0x000fea0003800200 */
.L_x_1471:
[----:B------:R-:W-:Y:S04]  /*3020*/  BSSY.RECONVERGENT B0, `(.L_x_1473) ;  /* 0x000000e000007945 */ /* 0x000fe80003800200 */
[----:B------:R-:W-:Y:S05]  /*3030*/  @P3 BRA `(.L_x_1474) ;  /* 0x0000000000303947 */ /* 0x000fea0003800000 */
[----:B------:R-:W5:Y:S02]  /*3040*/  LDCU UR4, c[0x0][0x440] ;  /* 0x00008800ff0477ac */ /* 0x000f640008000800 */
[----:B-----5:R-:W-:-:S13]  /*3050*/  ISETP.GE.AND P0, PT, R210, UR4, PT ;  /* 0x00000004d2007c0c */ /* 0x020fda000bf06270 */
[----:B------:R1:W-:Y:S01]  /*3060*/  @P0 STS.128 [R205+0x5000], RZ ;  /* 0x005000ffcd000388 */ /* 0x0003e20000000c00 */
[----:B------:R-:W-:Y:S05]  /*3070*/  @P0 BRA `(.L_x_1474) ;  /* 0x0000000000200947 */ /* 0x000fea0003800000 */
[----:B------:R-:W-:-:S04]  /*3080*/  LEA R0, P0, R144, R10, 0x5 ;  /* 0x0000000a90007211 */ /* 0x000fc800078028ff */
[----:B---3--:R-:W-:Y:S02]  /*3090*/  LEA.HI.X R5, R144, R3, R145, 0x5, P0 ;  /* 0x0000000390057211 */ /* 0x008fe400000f2c91 */
[----:B------:R-:W-:-:S04]  /*30a0*/  LEA R4, P0, R0, R163, 0x1 ;  /* 0x000000a300047211 */ /* 0x000fc800078008ff */
[----:B------:R-:W-:-:S05]  /*30b0*/  LEA.HI.X R5, R0, R162, R5, 0x1, P0 ;  /* 0x000000a200057211 */ /* 0x000fca00000f0c05 */
[----:B------:R-:W-:Y:S01]  /*30c0*/  @!PT LDS RZ, [RZ] ;  /* 0x00000000fffff984 */ /* 0x000fe20000000800 */
[----:B------:R-:W-:Y:S01]  /*30d0*/  @!PT LDS RZ, [RZ] ;  /* 0x00000000fffff984 */ /* 0x000fe20000000800 */
[----:B------:R-:W-:Y:S01]  /*30e0*/  @!PT LDS RZ, [RZ] ;  /* 0x00000000fffff984 */ /* 0x000fe20000000800 */
[----:B------:R3:W-:Y:S04]  /*30f0*/  LDGSTS.E.BYPASS.LTC128B.128 [R205+0x5000], desc[UR18][R4.64] ;  /* 0x0500000004cd7fae */ /* 0x0007e8000b981a12 */
.L_x_1474:
[----:B------:R-:W-:Y:S05]  /*3100*/  BSYNC.RECONVERGENT B0 ;  /* 0x0000000000007941 */ /* 0x000fea0003800200 */
.L_x_1473:
        /* <DEDUP_REMOVED lines=10> */
[----:B---3--:R-:W-:-:S04]  /*31b0*/  LEA R4, P0, R2, R163, 0x1 ;  /* 0x000000a302047211 */ /* 0x008fc800078008ff */
[----:B------:R-:W-:-:S05]  /*31c0*/  LEA.HI.X R5, R2, R162, R0, 0x1, P0 ;  /* 0x000000a202057211 */ /* 0x000fca00000f0c00 */
[----:B------:R-:W-:Y:S01]  /*31d0*/  @!PT LDS RZ, [RZ] ;  /* 0x00000000fffff984 */ /* 0x000fe20000000800 */
[----:B------:R-:W-:Y:S01]  /*31e0*/  @!PT LDS RZ, [RZ] ;  /* 0x00000000fffff984 */ /* 0x000fe20000000800 */
[----:B------:R-:W-:Y:S01]  /*31f0*/  @!PT LDS RZ, [RZ] ;  /* 0x00000000fffff984 */ /* 0x000fe20000000800 */
[----:B------:R3:W-:Y:S04]  /*3200*/  LDGSTS.E.BYPASS.LTC128B.128 [R205+0x5800], desc[UR18][R4.64] ;  /* 0x0580000004cd7fae */ /* 0x0007e8000b981a12 */
.L_x_1476:
[----:B------:R-:W-:Y:S05]  /*3210*/  BSYNC.RECONVERGENT B0 ;  /* 0x0000000000007941 */ /* 0x000fea0003800200 */
.L_x_1475:
[----:B------:R-:W5:Y:S01]  /*3220*/  LDCU UR4, c[0x0][0x3e0] ;  /* 0x00007c00ff0477ac */ /* 0x000f620008000800 */
[----:B------:R-:W2:Y:S01]  /*3230*/  S2R R3, SR_CTAID.X ;  /* 0x0000000000037919 */ /* 0x000ea20000002500 */
[----:B------:R-:W1:Y:S01]  /*3240*/  LDC.U8 R160, c[0x0][0x4f8] ;  /* 0x00013e00ffa07b82 */ /* 0x000e620000000000 */
[----:B------:R-:W-:Y:S01]  /*3250*/  LOP3.LUT R156, R161, 0x1f, RZ, 0xc0, !PT ;  /* 0x0000001fa19c7812 */ /* 0x000fe200078ec0ff */
[C---:B---3--:R-:W-:Y:S01]  /*3260*/  IMAD.SHL.U32 R4, R146.reuse, 0x40, RZ ;  /* 0x0000004092047824 */ /* 0x048fe200078e00ff */
[----:B------:R-:W0:Y:S01]  /*3270*/  LDGDEPBAR ;  /* 0x00000000000079af */ /* 0x000e220000000000 */
[----:B------:R-:W-:Y:S01]  /*3280*/  SHF.L.U64.HI R2, R146, 0x6, R147 ;  /* 0x0000000692027819 */ /* 0x000fe20000010293 */
[----:B------:R-:W-:Y:S01]  /*3290*/  BSSY.RECONVERGENT B0, `(.L_x_1477) ;  /* 0x000001c000007945 */ /* 0x000fe20003800200 */
[----:B------:R-:W-:Y:S01]  /*32a0*/  SHF.R.U32.HI R152, RZ, 0x5, R161 ;  /* 0x00000005ff987819 */ /* 0x000fe200000116a1 */
[----:B------:R-:W-:Y:S01]  /*32b0*/  IMAD.WIDE.U32 R4, R4, R13, RZ ;  /* 0x0000000d04047225 */ /* 0x000fe200078e00ff */
[----:B------:R-:W-:-:S03]  /*32c0*/  IADD3 R155, PT, PT, R60, -UR17, R155 ;  /* 0x800000113c9b7c10 */ /* 0x000fc6000fffe09b */
[----:B------:R-:W-:-:S04]  /*32d0*/  IMAD R2, R2, R13, RZ ;  /* 0x0000000d02027224 */ /* 0x000fc800078e02ff */
[----:B------:R-:W-:Y:S02]  /*32e0*/  IMAD.IADD R7, R5, 0x1, R2 ;  /* 0x0000000105077824 */ /* 0x000fe400078e0202 */
[----:B-----5:R-:W-:-:S04]  /*32f0*/  IMAD R0, R25, UR4, R26 ;  /* 0x0000000419007c24 */ /* 0x020fc8000f8e021a */
[----:B------:R-:W-:-:S05]  /*3300*/  IMAD.SHL.U32 R0, R0, 0x20, RZ ;  /* 0x0000002000007824 */ /* 0x000fca00078e00ff */
[----:B------:R-:W-:Y:S01]  /*3310*/  IADD3 R156, P2, P0, R0, R16, R156 ;  /* 0x00000010009c7210 */ /* 0x000fe2000785e09c */
[----:B------:R-:W-:-:S04]  /*3320*/  DEPBAR.LE SB0, 0x0 ;  /* 0x000080000000791a */ /* 0x000fc80000000000 */
[----:B------:R-:W-:Y:S01]  /*3330*/  SHF.R.S32.HI R0, RZ, 0x1f, R0 ;  /* 0x0000001fff007819 */ /* 0x000fe20000011400 */
[----:B--2---:R-:W-:-:S03]  /*3340*/  IMAD R152, R3, 0x8, R152 ;  /* 0x0000000803987824 */ /* 0x004fc600078e0298 */
[----:B------:R-:W-:Y:S01]  /*3350*/  IADD3.X R154, PT, PT, R0, R17, RZ, P2, P0 ;  /* 0x00000011009a7210 */ /* 0x000fe200017e04ff */
        /* <DEDUP_REMOVED lines=12> */
.L_x_1479:
[----:B------:R3:W-:Y:S01]  /*3420*/  STS.128 [R205+0x6000], RZ ;  /* 0x006000ffcd007388 */ /* 0x0007e20000000c00 */
[----:B------:R-:W-:Y:S05]  /*3430*/  BRA `(.L_x_1480) ;  /* 0x0000000000047947 */ /* 0x000fea0003800000 */
.L_x_1478:
[----:B------:R2:W-:Y:S02]  /*3440*/  STS.128 [R205+0x6000], RZ ;  /* 0x006000ffcd007388 */ /* 0x0005e40000000c00 */
.L_x_1480:
[----:B------:R-:W-:Y:S05]  /*3450*/  BSYNC.RECONVERGENT B0 ;  /* 0x0000000000007941 */ /* 0x000fea0003800200 */
.L_x_1477:
[-C--:B------:R-:W-:Y:S01]  /*3460*/  ISETP.GE.AND P0, PT, R20, R12.reuse, PT ;  /* 0x0000000c1400720c */ /* 0x080fe20003f06270 */
[----:B--2---:R-:W-:Y:S01]  /*3470*/  IMAD.SHL.U32 R2, R161, 0x20, RZ ;  /* 0x00000020a1027824 */ /* 0x004fe200078e00ff */
[----:B------:R-:W-:Y:S01]  /*3480*/  LOP3.LUT R0, R15, 0x8, R161, 0x78, !PT ;  /* 0x000000080f007812 */ /* 0x000fe200078e78a1 */
[----:B------:R-:W-:Y:S01]  /*3490*/  BSSY.RECONVERGENT B0, `(.L_x_1481) ;  /* 0x0000017000007945 */ /* 0x000fe20003800200 */
[----:B------:R-:W-:Y:S02]  /*34a0*/  LOP3.LUT R187, R187, 0x400, RZ, 0xc0, !PT ;  /* 0x00000400bbbb7812 */ /* 0x000fe400078ec0ff */
[----:B------:R-:W-:Y:S02]  /*34b0*/  LOP3.LUT R2, R158, 0x7c00, R2, 0xf8, !PT ;  /* 0x00007c009e027812 */ /* 0x000fe400078ef802 */
[-C--:B------:R-:W-:Y:S01]  /*34c0*/  ISETP.GE.AND P2, PT, R19, R12.reuse, PT ;  /* 0x0000000c1300720c */ /* 0x080fe20003f46270 */
[----:B------:R-:W-:Y:S01]  /*34d0*/  IMAD R187, R0, 0x2, R187 ;  /* 0x0000000200bb7824 */ /* 0x000fe200078e02bb */
[----:B------:R-:W-:Y:S01]  /*34e0*/  ISETP.GE.AND P1, PT, R18, R12, PT ;  /* 0x0000000c1200720c */ /* 0x000fe20003f26270 */
[----:B------:R-:W-:-:S02]  /*34f0*/  IMAD.IADD R0, R157, 0x1, R2 ;  /* 0x000000019d007824 */ /* 0x000fc400078e0202 */
[----:B------:R2:W-:Y:S01]  /*3500*/  @P0 STS.128 [R205+0x6800], RZ ;  /* 0x006800ffcd000388 */ /* 0x0005e20000000c00 */
[----:B------:R-:W-:Y:S09]  /*3510*/  @P0 BRA `(.L_x_1482) ;  /* 0x0000000000380947 */ /* 0x000ff20003800000 */
        /* <DEDUP_REMOVED lines=14> */
.L_x_1482:
[----:B------:R-:W-:Y:S05]  /*3600*/  BSYNC.RECONVERGENT B0 ;  /* 0x0000000000007941 */ /* 0x000fea0003800200 */
.L_x_1481:
        /* <DEDUP_REMOVED lines=16> */
.L_x_1484:
[----:B------:R-:W-:Y:S05]  /*3710*/  BSYNC.RECONVERGENT B0 ;  /* 0x0000000000007941 */ /* 0x000fea0003800200 */
.L_x_1483:
        /* <DEDUP_REMOVED lines=17> */
.L_x_1486:
[----:B------:R-:W-:Y:S05]  /*3830*/  BSYNC.RECONVERGENT B0 ;  /* 0x0000000000007941 */ /* 0x000fea0003800200 */
.L_x_1485:
[----:B------:R-:W-:Y:S01]  /*3840*/  LDSM.16.M88.4 R8, [R192] ;  /* 0x00000000c008783b */ /* 0x000fe20000000200 */
[----:B------:R-:W-:Y:S01]  /*3850*/  R2P PR, R161, 0x6 ;  /* 0x00000006a1007804 */ /* 0x000fe20000000000 */
[----:B------:R-:W-:Y:S01]  /*3860*/  IMAD.MOV.U32 R0, RZ, RZ, 0x20 ;  /* 0x00000020ff007424 */ /* 0x000fe200078e00ff */
[----:B------:R-:W-:Y:S01]  /*3870*/  ISETP.GT.U32.AND P0, PT, R208, R252, PT ;  /* 0x000000fcd000720c */ /* 0x000fe20003f04070 */
[----:B------:R-:W5:Y:S01]  /*3880*/  LDSM.16.M88.4 R12, [R187+UR5+0x4000] ;  /* 0x00400005bb0c783b */ /* 0x000f620008000200 */
[----:B-1----:R-:W-:Y:S02]  /*3890*/  VIADD R3, R187, UR5 ;  /* 0x00000005bb037c36 */ /* 0x002fe40008000000 */
[----:B------:R-:W-:Y:S01]  /*38a0*/  SEL R0, R0, 0xffffffe0, !P1 ;  /* 0xffffffe000007807 */ /* 0x000fe20004800000 */
[----:B------:R-:W1:Y:S01]  /*38b0*/  LDSM.16.M88.4 R4, [R192+0x2000] ;  /* 0x00200000c004783b */ /* 0x000e620000000200 */
[----:B------:R-:W-:Y:S02]  /*38c0*/  IMAD.MOV.U32 R2, RZ, RZ, 0x40 ;  /* 0x00000040ff027424 */ /* 0x000fe400078e00ff */
[----:B------:R-:W-:Y:S01]  /*38d0*/  IMAD.U32 R196, R160, 0x10000, RZ ;  /* 0x00010000a0c47824 */ /* 0x000fe200078e00ff */
[----:B------:R-:W2:Y:S01]  /*38e0*/  LDSM.16.M88.4 R20, [R187+UR5+0x5000] ;  /* 0x00500005bb14783b */ /* 0x000ea20008000200 */
[--C-:B------:R-:W-:Y:S01]  /*38f0*/  IMAD.IADD R191, R3, 0x1, R0.reuse ;  /* 0x0000000103bf7824 */ /* 0x100fe200078e0200 */
[----:B------:R-:W-:Y:S01]  /*3900*/  SEL R2, R2, 0xffffffc0, !P2 ;  /* 0xffffffc002027807 */ /* 0x000fe20005000000 */
[----:B------:R-:W-:Y:S01]  /*3910*/  IMAD.IADD R195, R192, 0x1, R0 ;  /* 0x00000001c0c37824 */ /* 0x000fe200078e0200 */
[----:B------:R-:W3:Y:S01]  /*3920*/  LDSM.16.M88.4 R24, [R187+UR5+0x4800] ;  /* 0x00480005bb18783b */ /* 0x000ee20008000200 */
[----:B------:R-:W-:-:S02]  /*3930*/  LOP3.LUT R196, R160, 0xff0000, R196, 0xf8, !PT ;  /* 0x00ff0000a0c47812 */ /* 0x000fc400078ef8c4 */
[--C-:B------:R-:W-:Y:S01]  /*3940*/  IMAD.IADD R193, R192, 0x1, R2.reuse ;  /* 0x00000001c0c17824 */ /* 0x100fe200078e0202 */
[----:B------:R-:W4:Y:S01]  /*3950*/  LDSM.16.M88.4 R16, [R187+UR5+0x5800] ;  /* 0x00580005bb10783b */ /* 0x000f220008000200 */
[----:B------:R-:W-:Y:S01]  /*3960*/  IMAD.IADD R186, R3, 0x1, R2 ;  /* 0x0000000103ba7824 */ /* 0x000fe200078e0202 */
[----:B------:R-:W-:Y:S01]  /*3970*/  LOP3.LUT R3, R159, 0x1f0, RZ, 0xc0, !PT ;  /* 0x000001f09f037812 */ /* 0x000fe200078ec0ff */
[C---:B------:R-:W-:Y:S01]  /*3980*/  IMAD.IADD R194, R0.reuse, 0x1, R193 ;  /* 0x0000000100c27824 */ /* 0x040fe200078e02c1 */
[----:B------:R-:W-:Y:S01]  /*3990*/  LDSM.16.M88.4 R32, [R191+0x5000] ;  /* 0x00500000bf20783b */ /* 0x000fe20000000200 */
[----:B------:R-:W-:-:S03]  /*39a0*/  IMAD.IADD R190, R0, 0x1, R186 ;  /* 0x0000000100be7824 */ /* 0x000fc600078e02ba */
[----:B------:R-:W-:Y:S04]  /*39b0*/  LDSM.16.M88.4 R36, [R191+0x4800] ;  /* 0x00480000bf24783b */ /* 0x000fe80000000200 */
[----:B------:R-:W-:Y:S04]  /*39c0*/  LDSM.16.M88.4 R40, [R191+0x4000] ;  /* 0x00400000bf28783b */ /* 0x000fe80000000200 */
[----:B------:R-:W-:Y:S04]  /*39d0*/  LDSM.16.M88.4 R28, [R191+0x5800] ;  /* 0x00580000bf1c783b */ /* 0x000fe80000000200 */
[----:B------:R-:W0:Y:S01]  /*39e0*/  LDGDEPBAR ;  /* 0x00000000000079af */ /* 0x000e220000000000 */
[-C--:B-----5:R-:W-:Y:S08]  /*39f0*/  HMMA.16816.F32.BF16 R100, R8, R12.reuse, RZ ;  /* 0x0000000c0864723c */ /* 0x0a0ff000000418ff */
[C---:B-1----:R-:W-:Y:S08]  /*3a00*/  HMMA.16816.F32.BF16 R44, R4.reuse, R12, RZ ;  /* 0x0000000c042c723c */ /* 0x042ff000000418ff */
[-C--:B------:R-:W-:Y:S08]  /*3a10*/  HMMA.16816.F32.BF16 R84, R4, R14.reuse, RZ ;  /* 0x0000000e0454723c */ /* 0x080ff000000418ff */
[----:B------:R-:W-:Y:S01]  /*3a20*/  HMMA.16816.F32.BF16 R96, R8, R14, RZ ;  /* 0x0000000e0860723c */ /* 0x000fe200000418ff */
[----:B------:R-:W1:Y:S07]  /*3a30*/  LDSM.16.M88.4 R12, [R195+0x2000] ;  /* 0x00200000c30c783b */ /* 0x000e6e0000000200 */
[C---:B--2---:R-:W-:Y:S08]  /*3a40*/  HMMA.16816.F32.BF16 R52, R4.reuse, R20, RZ ;  /* 0x000000140434723c */ /* 0x044ff000000418ff */
[C---:B---3--:R-:W-:Y:S08]  /*3a50*/  HMMA.16816.F32.BF16 R48, R4.reuse, R24, RZ ;  /* 0x000000180430723c */ /* 0x048ff000000418ff */
[C---:B----4-:R-:W-:Y:S08]  /*3a60*/  HMMA.16816.F32.BF16 R56, R4.reuse, R16, RZ ;  /* 0x000000100438723c */ /* 0x050ff000000418ff */
[C---:B------:R-:W-:Y:S08]  /*3a70*/  HMMA.16816.F32.BF16 R92, R4.reuse, R26, RZ ;  /* 0x0000001a045c723c */ /* 0x040ff000000418ff */
[C---:B------:R-:W-:Y:S08]  /*3a80*/  HMMA.16816.F32.BF16 R88, R4.reuse, R22, RZ ;  /* 0x000000160458723c */ /* 0x040ff000000418ff */
[----:B------:R-:W-:Y:S01]  /*3a90*/  HMMA.16816.F32.BF16 R76, R4, R18, RZ ;  /* 0x00000012044c723c */ /* 0x000fe200000418ff */
[----:B------:R-:W2:Y:S07]  /*3aa0*/  LDSM.16.M88.4 R4, [R195] ;  /* 0x00000000c304783b */ /* 0x000eae0000000200 */
[C---:B------:R-:W-:Y:S08]  /*3ab0*/  HMMA.16816.F32.BF16 R64, R8.reuse, R20, RZ ;  /* 0x000000140840723c */ /* 0x040ff000000418ff */
[C---:B------:R-:W-:Y:S08]  /*3ac0*/  HMMA.16816.F32.BF16 R68, R8.reuse, R22, RZ ;  /* 0x000000160844723c */ /* 0x040ff000000418ff */
[C---:B------:R-:W-:Y:S08]  /*3ad0*/  HMMA.16816.F32.BF16 R72, R8.reuse, R24, RZ ;  /* 0x000000180848723c */ /* 0x040ff000000418ff */
[C---:B------:R-:W-:Y:S08]  /*3ae0*/  HMMA.16816.F32.BF16 R80, R8.reuse, R26, RZ ;  /* 0x0000001a0850723c */ /* 0x040ff000000418ff */
[C---:B------:R-:W-:Y:S08]  /*3af0*/  HMMA.16816.F32.BF16 R20, R8.reuse, R16, RZ ;  /* 0x000000100814723c */ /* 0x040ff000000418ff */
[----:B------:R-:W-:Y:S01]  /*3b00*/  HMMA.16816.F32.BF16 R8, R8, R18, RZ ;  /* 0x000000120808723c */ /* 0x000fe200000418ff */
[----:B------:R-:W-:Y:S07]  /*3b10*/  LDSM.16.M88.4 R16, [R193+0x2000] ;  /* 0x00200000c110783b */ /* 0x000fee0000000200 */
[C---:B-1----:R-:W-:Y:S01]  /*3b20*/  HMMA.16816.F32.BF16 R108, R12.reuse, R32, R52 ;  /* 0x000000200c6c723c */ /* 0x042fe20000041834 */
[----:B------:R-:W1:Y:S07]  /*3b30*/  LDSM.16.M88.4 R52, [R186+0x4000] ;  /* 0x00400000ba34783b */ /* 0x000e6e0000000200 */
[C---:B------:R-:W-:Y:S01]  /*3b40*/  HMMA.16816.F32.BF16 R112, R12.reuse, R36, R48 ;  /* 0x000000240c70723c */ /* 0x040fe20000041830 */
[----:B------:R-:W3:Y:S07]  /*3b50*/  LDSM.16.M88.4 R48, [R186+0x4800] ;  /* 0x00480000ba30783b */ /* 0x000eee0000000200 */
[C---:B------:R-:W-:Y:S01]  /*3b60*/  HMMA.16816.F32.BF16 R24, R12.reuse, R40, R44 ;  /* 0x000000280c18723c */ /* 0x040fe2000004182c */
[----:B------:R-:W4:Y:S07]  /*3b70*/  LDSM.16.M88.4 R44, [R186+0x5000] ;  /* 0x00500000ba2c783b */ /* 0x000f2e0000000200 */
[C---:B------:R-:W-:Y:S01]  /*3b80*/  HMMA.16816.F32.BF16 R124, R12.reuse, R28, R56 ;  /* 0x0000001c0c7c723c */ /* 0x040fe20000041838 */
[----:B------:R-:W5:Y:S07]  /*3b90*/  LDSM.16.M88.4 R56, [R186+0x5800] ;  /* 0x00580000ba38783b */ /* 0x000f6e0000000200 */
[C---:B------:R-:W-:Y:S08]  /*3ba0*/  HMMA.16816.F32.BF16 R148, R12.reuse, R42, R84 ;  /* 0x0000002a0c94723c */ /* 0x040ff00000041854 */
[C---:B------:R-:W-:Y:S08]  /*3bb0*/  HMMA.16816.F32.BF16 R84, R12.reuse, R38, R92 ;  /* 0x000000260c54723c */ /* 0x040ff0000004185c */
[C---:B------:R-:W-:Y:S08]  /*3bc0*/  HMMA.16816.F32.BF16 R140, R12.reuse, R34, R88 ;  /* 0x000000220c8c723c */ /* 0x040ff00000041858 */
[----:B------:R-:W-:Y:S01]  /*3bd0*/  HMMA.16816.F32.BF16 R120, R12, R30, R76 ;  /* 0x0000001e0c78723c */ /* 0x000fe2000004184c */
[----:B------:R-:W5:Y:S07]  /*3be0*/  LDSM.16.M88.4 R12, [R193] ;  /* 0x00000000c10c783b */ /* 0x000f6e0000000200 */
[C---:B--2---:R-:W-:Y:S08]  /*3bf0*/  HMMA.16816.F32.BF16 R116, R4.reuse, R40, R100 ;  /* 0x000000280474723c */ /* 0x044ff00000041864 */
[C---:B------:R-:W-:Y:S08]  /*3c00*/  HMMA.16816.F32.BF16 R128, R4.reuse, R36, R72 ;  /* 0x000000240480723c */ /* 0x040ff00000041848 */
[C---:B------:R-:W-:Y:S08]  /*3c10*/  HMMA.16816.F32.BF16 R132, R4.reuse, R32, R64 ;  /* 0x000000200484723c */ /* 0x040ff00000041840 */
[C---:B------:R-:W-:Y:S01]  /*3c20*/  HMMA.16816.F32.BF16 R136, R4.reuse, R28, R20 ;  /* 0x0000001c0488723c */ /* 0x040fe20000041814 */
[----:B------:R-:W-:Y:S07]  /*3c30*/  LDSM.16.M88.4 R20, [R190+0x5800] ;  /* 0x00580000be14783b */ /* 0x000fee0000000200 */
[C---:B------:R-:W-:Y:S08]  /*3c40*/  HMMA.16816.F32.BF16 R40, R4.reuse, R42, R96 ;  /* 0x0000002a0428723c */ /* 0x040ff00000041860 */
[C---:B------:R-:W-:Y:S08]  /*3c50*/  HMMA.16816.F32.BF16 R36, R4.reuse, R38, R80 ;  /* 0x000000260424723c */ /* 0x040ff00000041850 */
[C---:B------:R-:W-:Y:S01]  /*3c60*/  HMMA.16816.F32.BF16 R104, R4.reuse, R34, R68 ;  /* 0x000000220468723c */ /* 0x040fe20000041844 */
[----:B------:R-:W-:Y:S07]  /*3c70*/  LDSM.16.M88.4 R32, [R190+0x4000] ;  /* 0x00400000be20783b */ /* 0x000fee0000000200 */
[----:B------:R-:W-:Y:S01]  /*3c80*/  HMMA.16816.F32.BF16 R100, R4, R30, R8 ;  /* 0x0000001e0464723c */ /* 0x000fe20000041808 */
[----:B------:R-:W2:Y:S04]  /*3c90*/  LDSM.16.M88.4 R4, [R194+0x2000] ;  /* 0x00200000c204783b */ /* 0x000ea80000000200 */
[----:B------:R-:W2:Y:S03]  /*3ca0*/  LDSM.16.M88.4 R28, [R190+0x4800] ;  /* 0x00480000be1c783b */ /* 0x000ea60000000200 */
[----:B-1----:R-:W-:Y:S01]  /*3cb0*/  HMMA.16816.F32.BF16 R96, R16, R52, R24 ;  /* 0x000000341060723c */ /* 0x002fe20000041818 */
[----:B------:R-:W1:Y:S04]  /*3cc0*/  LDSM.16.M88.4 R24, [R190+0x5000] ;  /* 0x00500000be18783b */ /* 0x000e680000000200 */
[----:B------:R-:W1:Y:S01]  /*3cd0*/  LDSM.16.M88.4 R8, [R194] ;  /* 0x00000000c208783b */ /* 0x000e620000000200 */
[----:B------:R-:W-:-:S04]  /*3ce0*/  DEPBAR.LE SB0, 0x0 ;  /* 0x000080000000791a */ /* 0x000fc80000000000 */
[C---:B---3--:R-:W-:Y:S08]  /*3cf0*/  HMMA.16816.F32.BF16 R88, R16.reuse, R48, R112 ;  /* 0x000000301058723c */ /* 0x048ff00000041870 */
[C---:B------:R-:W-:Y:S08]  /*3d00*/  HMMA.16816.F32.BF16 R92, R16.reuse, R54, R148 ;  /* 0x00000036105c723c */ /* 0x040ff00000041894 */
[C---:B----4-:R-:W-:Y:S08]  /*3d10*/  HMMA.16816.F32.BF16 R80, R16.reuse, R44, R108 ;  /* 0x0000002c1050723c */ /* 0x050ff0000004186c */
[C---:B-----5:R-:W-:Y:S08]  /*3d20*/  HMMA.16816.F32.BF16 R72, R16.reuse, R56, R124 ;  /* 0x000000381048723c */ /* 0x060ff0000004187c */
        /* <DEDUP_REMOVED lines=11> */
[C---:B--2---:R-:W-:Y:S08]  /*3de0*/  HMMA.16816.F32.BF16 R104, R4.reuse, R34, R92 ;  /* 0x000000220468723c */ /* 0x044ff0000004185c */
[C---:B------:R-:W-:Y:S08]  /*3df0*/  HMMA.16816.F32.BF16 R116, R4.reuse, R28, R88 ;  /* 0x0000001c0474723c */ /* 0x040ff00000041858 */
[C---:B------:R-:W-:Y:S08]  /*3e00*/  HMMA.16816.F32.BF16 R96, R4.reuse, R32, R96 ;  /* 0x000000200460723c */ /* 0x040ff00000041860 */
[C---:B------:R-:W-:Y:S08]  /*3e10*/  HMMA.16816.F32.BF16 R112, R4.reuse, R30, R84 ;  /* 0x0000001e0470723c */ /* 0x040ff00000041854 */
[C---:B-1----:R-:W-:Y:S08]  /*3e20*/  HMMA.16816.F32.BF16 R108, R4.reuse, R24, R80 ;  /* 0x00000018046c723c */ /* 0x042ff00000041850 */
[C---:B------:R-:W-:Y:S08]  /*3e30*/  HMMA.16816.F32.BF16 R100, R4.reuse, R26, R76 ;  /* 0x0000001a0464723c */ /* 0x040ff0000004184c */
[C---:B------:R-:W-:Y:S08]  /*3e40*/  HMMA.16816.F32.BF16 R92, R4.reuse, R20, R72 ;  /* 0x00000014045c723c */ /* 0x040ff00000041848 */
[----:B------:R-:W-:Y:S01]  /*3e50*/  HMMA.16816.F32.BF16 R88, R4, R22, R68 ;  /* 0x000000160458723c */ /* 0x000fe20000041844 */
[----:B------:R-:W-:-:S04]  /*3e60*/  SHF.R.U32.HI R4, RZ, 0x2, R161 ;  /* 0x00000002ff047819 */ /* 0x000fc800000116a1 */
[----:B------:R-:W-:-:S03]  /*3e70*/  LOP3.LUT R4, R4, 0x7, RZ, 0xc0, !PT ;  /* 0x0000000704047812 */ /* 0x000fc600078ec0ff */
[----:B------:R-:W-:Y:S01]  /*3e80*/  HMMA.16816.F32.BF16 R84, R8, R32, R64 ;  /* 0x000000200854723c */ /* 0x000fe20000041840 */
[----:B------:R-:W-:-:S04]  /*3e90*/  IADD3 R4, PT, PT, R4, UR16, R3 ;  /* 0x0000001004047c10 */ /* 0x000fc8000fffe003 */
[C---:B------:R-:W-:Y:S02]  /*3ea0*/  IADD3 R3, PT, PT, R4.reuse, 0x1, R155 ;  /* 0x0000000104037810 */ /* 0x040fe40007ffe09b */
[-C--:B------:R-:W-:Y:S01]  /*3eb0*/  IADD3 R197, PT, PT, R4, R60.reuse, -R197 ;  /* 0x0000003c04c57210 */ /* 0x080fe20007ffe8c5 */
[C---:B------:R-:W-:Y:S01]  /*3ec0*/  HMMA.16816.F32.BF16 R80, R8.reuse, R34, R52 ;  /* 0x000000220850723c */ /* 0x040fe20000041834 */
[C---:B------:R-:W-:Y:S02]  /*3ed0*/  VIMNMX R198, PT, PT, R3.reuse, R60, PT ;  /* 0x0000003c03c67248 */ /* 0x040fe40003fe0100 */
[C-C-:B------:R-:W-:Y:S02]  /*3ee0*/  VIADDMNMX R200, R3.reuse, 0x8, R60.reuse, PT ;  /* 0x0000000803c87846 */ /* 0x140fe4000380013c */
[C-C-:B------:R-:W-:Y:S02]  /*3ef0*/  VIADDMNMX R199, R3.reuse, 0x40, R60.reuse, PT ;  /* 0x0000004003c77846 */ /* 0x140fe4000380013c */
[----:B------:R-:W-:Y:S01]  /*3f00*/  VIADDMNMX R201, R3, 0x48, R60, PT ;  /* 0x0000004803c97846 */ /* 0x000fe2000380013c */
        /* <DEDUP_REMOVED lines=8> */
[----:B------:R-:W1:Y:S01]  /*3f90*/  LDCU UR4, c[0x0][0x440] ;  /* 0x00008800ff0477ac */ /* 0x000e620008000800 */
[----:B------:R-:W-:Y:S01]  /*3fa0*/  VIADD R3, R206, 0xfffffffe ;  /* 0xfffffffece037836 */ /* 0x000fe20000000000 */
[----:B------:R-:W-:Y:S03]  /*3fb0*/  BSSY.RECONVERGENT B0, `(.L_x_1488) ;  /* 0x000002b000007945 */ /* 0x000fe60003800200 */
[----:B------:R-:W-:-:S04]  /*3fc0*/  IMAD.WIDE.U32 R4, R63, R3, RZ ;  /* 0x000000033f047225 */ /* 0x000fc800078e00ff */
[----:B------:R-:W-:-:S04]  /*3fd0*/  IMAD R6, R153, R3, RZ ;  /* 0x0000000399067224 */ /* 0x000fc800078e02ff */
        /* <DEDUP_REMOVED lines=40> */
.L_x_1489:
[----:B------:R-:W-:Y:S05]  /*4260*/  BSYNC.RECONVERGENT B0 ;  /* 0x0000000000007941 */ /* 0x000fea0003800200 */
.L_x_1488:
[----:B------:R-:W0:Y:S02]  /*4270*/  LDGDEPBAR ;  /* 0x00000000000079af */ /* 0x000e240000000000 */
.L_x_1487:
[----:B------:R-:W-:Y:S01]  /*4280*/  IMAD.SHL.U32 R3, R161, 0x2, RZ ;  /* 0x00000002a1037824 */ /* 0x000fe200078e00ff */
[----:B------:R-:W-:Y:S01]  /*4290*/  UIADD3 UR4, UPT, UPT, UR21, -0x4498517b, URZ ;  /* 0xbb67ae8515047890 */ /* 0x000fe2000fffe0ff */
[C---:B--2---:R-:W-:Y:S01]  /*42a0*/  VIADD R5, R197.reuse, 0x8 ;  /* 0x00000008c5057836 */ /* 0x044fe20000000000 */
[----:B------:R-:W-:Y:S01]  /*42b0*/  UIADD3 UR15, UPT, UPT, UR20, -0x61c88647, URZ ;  /* 0x9e3779b9140f7890 */ /* 0x000fe2000fffe0ff */
[----:B------:R-:W-:Y:S01]  /*42c0*/  VIADD R4, R197, 0x40 ;  /* 0x00000040c5047836 */ /* 0x000fe20000000000 */
[----:B------:R-:W-:Y:S01]  /*42d0*/  LOP3.LUT R247, R3, 0x6, RZ, 0xc0, !PT ;  /* 0x0000000603f77812 */ /* 0x000fe200078ec0ff */
[----:B------:R2:W-:Y:S01]  /*42e0*/  STL [R1+0x58], R3 ;  /* 0x0000580301007387 */ /* 0x0005e20000100800 */
[----:B------:R-:W-:Y:S01]  /*42f0*/  VIADD R20, R197, 0x48 ;  /* 0x00000048c5147836 */ /* 0x000fe20000000000 */
[----:B------:R-:W-:Y:S01]  /*4300*/  UIADD3 UR11, UPT, UPT, UR20, 0x3c6ef372, URZ ;  /* 0x3c6ef372140b7890 */ /* 0x000fe2000fffe0ff */
[----:B------:R-:W-:Y:S01]  /*4310*/  IMAD.WIDE.U32 R250, R152, -0x326172a9, RZ ;  /* 0xcd9e8d5798fa7825 */ /* 0x000fe200078e00ff */
[----:B------:R-:W-:Y:S01]  /*4320*/  UIADD3 UR14, UPT, UPT, UR21, 0x76cf5d0a, URZ ;  /* 0x76cf5d0a150e7890 */ /* 0x000fe2000fffe0ff */
[----:B------:R-:W-:Y:S01]  /*4330*/  STL [R1+0x18], R247 ;  /* 0x000018f701007387 */ /* 0x000fe20000100800 */
[----:B------:R-:W-:Y:S01]  /*4340*/  UIADD3 UR9, UPT, UPT, UR20, -0x255992d5, URZ ;  /* 0xdaa66d2b14097890 */ /* 0x000fe2000fffe0ff */
[----:B------:R-:W-:Y:S01]  /*4350*/  IMAD.WIDE.U32 R162, R156, -0x2daee0ad, RZ ;  /* 0xd2511f539ca27825 */ /* 0x000fe200078e00ff */
[----:B------:R-:W-:-:S02]  /*4360*/  UIADD3 UR8, UPT, UPT, UR20, 0x78dde6e4, URZ ;  /* 0x78dde6e414087890 */ /* 0x000fc4000fffe0ff */
[----:B------:R-:W-:Y:S02]  /*4370*/  UIADD3 UR24, UPT, UPT, UR21, -0x126145ec, URZ ;  /* 0xed9eba1415187890 */ /* 0x000fe4000fffe0ff */
[----:B------:R-:W-:Y:S01]  /*4380*/  UIADD3 UR23, UPT, UPT, UR21, -0x56f99767, URZ ;  /* 0xa906689915177890 */ /* 0x000fe2000fffe0ff */
[----:B------:R-:W-:Y:S01]  /*4390*/  STL.64 [R1+0x40], R162 ;  /* 0x000040a201007387 */ /* 0x000fe20000100a00 */
[----:B------:R-:W3:Y:S01]  /*43a0*/  LDCU UR17, c[0x0][0x45c] ;  /* 0x00008b80ff1177ac */ /* 0x000ee20008000800 */
[----:B------:R-:W-:Y:S02]  /*43b0*/  UIADD3 UR6, UPT, UPT, UR20, -0x4ab325aa, URZ ;  /* 0xb54cda5614067890 */ /* 0x000fe4000fffe0ff */
[----:B------:R-:W-:Y:S02]  /*43c0*/  UIADD3 UR7, UPT, UPT, UR20, 0x1715609d, URZ ;  /* 0x1715609d14077890 */ /* 0x000fe4000fffe0ff */
[----:B------:R-:W-:Y:S01]  /*43d0*/  UIADD3 UR22, UPT, UPT, UR21, 0x646e171e, URZ ;  /* 0x646e171e15167890 */ /* 0x000fe2000fffe0ff */
[----:B--2---:R-:W-:-:S04]  /*43e0*/  IMAD R3, R208, 0x40, R247 ;  /* 0x00000040d0037824 */ /* 0x004fc800078e02f7 */
[----:B-1----:R-:W-:Y:S01]  /*43f0*/  VIADD R13, R3, 0x1 ;  /* 0x00000001030d7836 */ /* 0x002fe20000000000 */
[----:B------:R-:W-:Y:S01]  /*4400*/  ISETP.GT.AND P0, PT, R5, R3, PT ;  /* 0x000000030500720c */ /* 0x000fe20003f04270 */
[C---:B------:R-:W-:Y:S02]  /*4410*/  VIADD R12, R3.reuse, 0x8 ;  /* 0x00000008030c7836 */ /* 0x040fe40000000000 */
[C---:B------:R-:W-:Y:S01]  /*4420*/  VIADD R6, R3.reuse, 0x20 ;  /* 0x0000002003067836 */ /* 0x040fe20000000000 */
[----:B------:R-:W-:Y:S01]  /*4430*/  FSEL R19, R86, -INF , !P0 ;  /* 0xff80000056137808 */ /* 0x000fe20004000000 */
[----:B------:R-:W-:Y:S01]  /*4440*/  VIADD R14, R3, 0x21 ;  /* 0x00000021030e7836 */ /* 0x000fe20000000000 */
[----:B------:R-:W-:Y:S01]  /*4450*/  ISETP.GT.AND P0, PT, R5, R13, PT ;  /* 0x0000000d0500720c */ /* 0x000fe20003f04270 */
[----:B------:R-:W-:Y:S01]  /*4460*/  VIADD R11, R3, 0x9 ;  /* 0x00000009030b7836 */ /* 0x000fe20000000000 */
[----:B------:R-:W-:Y:S01]  /*4470*/  ISETP.GT.AND P2, PT, R5, R12, PT ;  /* 0x0000000c0500720c */ /* 0x000fe20003f44270 */
[----:B------:R-:W-:Y:S01]  /*4480*/  VIADD R7, R3, 0x19 ;  /* 0x0000001903077836 */ /* 0x000fe20000000000 */
[----:B------:R-:W-:Y:S01]  /*4490*/  FSEL R22, R87, -INF , !P0 ;  /* 0xff80000057167808 */ /* 0x000fe20004000000 */
[C---:B------:R-:W-:Y:S01]  /*44a0*/  VIADD R25, R3.reuse, 0x39 ;  /* 0x0000003903197836 */ /* 0x040fe20000000000 */
        /* <DEDUP_REMOVED lines=8> */
[----:B------:R-:W-:Y:S01]  /*4530*/  FSEL R41, R70, -INF , !P0 ;  /* 0xff80000046297808 */ /* 0x000fe20004000000 */
[----:B------:R-:W-:Y:S01]  /*4540*/  VIADD R8, R3, 0x18 ;  /* 0x0000001803087836 */ /* 0x000fe20000000000 */
[----:B------:R-:W-:Y:S01]  /*4550*/  FSEL R40, R71, -INF , !P2 ;  /* 0xff80000047287808 */ /* 0x000fe20005000000 */
[----:B------:R-:W-:Y:S01]  /*4560*/  VIADD R17, R3, 0x29 ;  /* 0x0000002903117836 */ /* 0x000fe20000000000 */
[----:B------:R-:W-:Y:S01]  /*4570*/  ISETP.GT.AND P3, PT, R5, R7, PT ;  /* 0x000000070500720c */ /* 0x000fe20003f64270 */
[----:B------:R-:W-:Y:S01]  /*4580*/  VIADD R21, R3, 0x30 ;  /* 0x0000003003157836 */ /* 0x000fe20000000000 */
[----:B------:R-:W-:Y:S01]  /*4590*/  ISETP.GT.AND P0, PT, R5, R25, PT ;  /* 0x000000190500720c */ /* 0x000fe20003f04270 */
[----:B------:R-:W-:Y:S01]  /*45a0*/  VIADD R23, R3, 0x31 ;  /* 0x0000003103177836 */ /* 0x000fe20000000000 */
[----:B------:R-:W-:-:S02]  /*45b0*/  ISETP.GT.AND P2, PT, R4, R3, PT ;  /* 0x000000030400720c */ /* 0x000fc40003f44270 */
[----:B------:R-:W-:Y:S02]  /*45c0*/  FSEL R29, R83, -INF , !P5 ;  /* 0xff800000531d7808 */ /* 0x000fe40006800000 */
[----:B------:R-:W-:Y:S02]  /*45d0*/  ISETP.GT.AND P5, PT, R5, R16, PT ;  /* 0x000000100500720c */ /* 0x000fe40003fa4270 */
[----:B------:R-:W-:Y:S02]  /*45e0*/  FSEL R37, R75, -INF , !P3 ;  /* 0xff8000004b257808 */ /* 0x000fe40005800000 */
[----:B------:R-:W-:Y:S02]  /*45f0*/  FSEL R18, R96, -INF , !P2 ;  /* 0xff80000060127808 */ /* 0x000fe40005000000 */
[----:B------:R-:W-:Y:S02]  /*4600*/  FSEL R71, R59, -INF , !P0 ;  /* 0xff8000003b477808 */ /* 0x000fe40004000000 */
[----:B------:R-:W-:-:S02]  /*4610*/  ISETP.GT.AND P3, PT, R5, R24, PT ;  /* 0x000000180500720c */ /* 0x000fc40003f64270 */
[C---:B------:R-:W-:Y:S02]  /*4620*/  ISETP.GT.AND P2, PT, R4.reuse, R13, PT ;  /* 0x0000000d0400720c */ /* 0x040fe40003f44270 */
[----:B------:R-:W-:Y:S02]  /*4630*/  ISETP.GT.AND P0, PT, R4, R12, PT ;  /* 0x0000000c0400720c */ /* 0x000fe40003f04270 */
[----:B------:R-:W-:Y:S02]  /*4640*/  FSEL R43, R66, -INF , !P5 ;  /* 0xff800000422b7808 */ /* 0x000fe40006800000 */
[----:B------:R-:W-:Y:S02]  /*4650*/  FSEL R66, R58, -INF , !P3 ;  /* 0xff8000003a427808 */ /* 0x000fe40005800000 */
        /* <DEDUP_REMOVED lines=8> */
[C---:B------:R-:W-:Y:S02]  /*46e0*/  ISETP.GT.AND P3, PT, R4.reuse, R8, PT ;  /* 0x000000080400720c */ /* 0x040fe40003f64270 */
[C---:B------:R-:W-:Y:S02]  /*46f0*/  ISETP.GT.AND P2, PT, R4.reuse, R7, PT ;  /* 0x000000070400720c */ /* 0x040fe40003f44270 */
[----:B------:R-:W-:Y:S02]  /*4700*/  ISETP.GT.AND P0, PT, R4, R6, PT ;  /* 0x000000060400720c */ /* 0x000fe40003f04270 */
[----:B------:R-:W-:Y:S02]  /*4710*/  ISETP.GT.AND P4, PT, R5, R10, PT ;  /* 0x0000000a0500720c */ /* 0x000fe40003f84270 */
[----:B------:R-:W-:Y:S02]  /*4720*/  FSEL R35, R112, -INF , !P3 ;  /* 0xff80000070237808 */ /* 0x000fe40005800000 */
[----:B------:R-:W-:-:S02]  /*4730*/  FSEL R38, R113, -INF , !P2 ;  /* 0xff80000071267808 */ /* 0x000fc40005000000 */
[----:B------:R-:W-:Y:S02]  /*4740*/  FSEL R39, R108, -INF , !P0 ;  /* 0xff8000006c277808 */ /* 0x000fe40004000000 */
[C---:B------:R-:W-:Y:S02]  /*4750*/  ISETP.GT.AND P1, PT, R5.reuse, R9, PT ;  /* 0x000000090500720c */ /* 0x040fe40003f24270 */
[----:B------:R-:W-:Y:S02]  /*4760*/  ISETP.GT.AND P6, PT, R5, R8, PT ;  /* 0x000000080500720c */ /* 0x000fe40003fc4270 */
        /* <DEDUP_REMOVED lines=10> */
[----:B------:R-:W-:Y:S02]  /*4810*/  FSEL R46, R101, -INF , !P0 ;  /* 0xff800000652e7808 */ /* 0x000fe40004000000 */
[C---:B------:R-:W-:Y:S02]  /*4820*/  ISETP.GT.AND P1, PT, R5.reuse, R21, PT ;  /* 0x000000150500720c */ /* 0x040fe40003f24270 */
[----:B------:R-:W-:Y:S02]  /*4830*/  ISETP.GT.AND P6, PT, R5, R23, PT ;  /* 0x000000170500720c */ /* 0x000fe40003fc4270 */
[----:B------:R-:W-:Y:S02]  /*4840*/  ISETP.GT.AND P3, PT, R4, R21, PT ;  /* 0x000000150400720c */ /* 0x000fe40003f64270 */
        /* <DEDUP_REMOVED lines=28> */
[C---:B------:R-:W-:Y:S02]  /*4a10*/  ISETP.GT.AND P6, PT, R197.reuse, R12, PT ;  /* 0x0000000cc500720c */ /* 0x040fe40003fc4270 */
[----:B------:R-:W-:Y:S02]  /*4a20*/  ISETP.GT.AND P5, PT, R197, R11, PT ;  /* 0x0000000bc500720c */ /* 0x000fe40003fa4270 */
[----:B------:R-:W-:-:S02]  /*4a30*/  FSEL R58, R15, -INF , !P3 ;  /* 0xff8000000f3a7808 */ /* 0x000fc40005800000 */
[----:B------:R-:W-:Y:S02]  /*4a40*/  FSEL R61, R3, -INF , !P0 ;  /* 0xff800000033d7808 */ /* 0x000fe40004000000 */
[----:B------:R-:W-:Y:S02]  /*4a50*/  FSEL R74, R22, -INF , !P2 ;  /* 0xff800000164a7808 */ /* 0x000fe40005000000 */
[C---:B------:R-:W-:Y:S02]  /*4a60*/  ISETP.GE.AND P3, PT, R12.reuse, R198, PT ;  /* 0x000000c60c00720c */ /* 0x040fe40003f66270 */
[----:B------:R-:W-:Y:S02]  /*4a70*/  ISETP.GE.AND P0, PT, R12, R200, PT ;  /* 0x000000c80c00720c */ /* 0x000fe40003f06270 */
[----:B------:R-:W-:Y:S02]  /*4a80*/  ISETP.GT.AND P2, PT, R20, R12, PT ;  /* 0x0000000c1400720c */ /* 0x000fe40003f44270 */
[----:B------:R-:W-:-:S02]  /*4a90*/  FSEL R4, R80, -INF , !P6 ;  /* 0xff80000050047808 */ /* 0x000fc40007000000 */
[----:B------:R-:W-:Y:S02]  /*4aa0*/  ISETP.GE.AND P6, PT, R12, R199, PT ;  /* 0x000000c70c00720c */ /* 0x000fe40003fc6270 */
[----:B------:R-:W-:Y:S02]  /*4ab0*/  FSEL R3, R81, -INF , !P5 ;  /* 0xff80000051037808 */ /* 0x000fe40006800000 */
[----:B------:R-:W-:Y:S02]  /*4ac0*/  ISETP.GT.AND P5, PT, R20, R11, PT ;  /* 0x0000000b1400720c */ /* 0x000fe40003fa4270 */
[----:B------:R-:W-:Y:S02]  /*4ad0*/  FSEL R5, R106, -INF , !P2 ;  /* 0xff8000006a057808 */ /* 0x000fe40005000000 */
[----:B------:R-:W-:Y:S02]  /*4ae0*/  FSEL R26, R26, -INF , !P1 ;  /* 0xff8000001a1a7808 */ /* 0x000fe40004800000 */
[----:B------:R-:W-:-:S02]  /*4af0*/  FSEL R54, R13, -INF , !P4 ;  /* 0xff8000000d367808 */ /* 0x000fc40006000000 */
[----:B------:R-:W-:Y:S02]  /*4b00*/  FSEL R60, R4, -INF , !P3 ;  /* 0xff800000043c7808 */ /* 0x000fe40005800000 */
[----:B------:R-:W-:Y:S02]  /*4b10*/  FSEL R63, R28, -INF , !P0 ;  /* 0xff8000001c3f7808 */ /* 0x000fe40004000000 */
[----:B------:R-:W-:Y:S02]  /*4b20*/  ISETP.GE.AND P2, PT, R12, R201, PT ;  /* 0x000000c90c00720c */ /* 0x000fe40003f46270 */
        /* <DEDUP_REMOVED lines=40> */
[----:B------:R-:W-:Y:S02]  /*4db0*/  ISETP.GE.AND P6, PT, R8, R199, PT ;  /* 0x000000c70800720c */ /* 0x000fe40003fc6270 */
[----:B------:R-:W-:Y:S02]  /*4dc0*/  ISETP.GT.AND P5, PT, R20, R7, PT ;  /* 0x000000071400720c */ /* 0x000fe40003fa4270 */
[----:B------:R-:W-:Y:S02]  /*4dd0*/  FSEL R75, R34, -INF , !P1 ;  /* 0xff800000224b7808 */ /* 0x000fe40004800000 */
[----:B------:R-:W-:Y:S02]  /*4de0*/  FSEL R120, R9, -INF , !P2 ;  /* 0xff80000009787808 */ /* 0x000fe40005000000 */
[----:B------:R-:W-:-:S02]  /*4df0*/  FSEL R122, R4, -INF , !P4 ;  /* 0xff800000047a7808 */ /* 0x000fc40006000000 */
[----:B------:R-:W-:Y:S02]  /*4e00*/  FSEL R129, R36, -INF , !P0 ;  /* 0xff80000024817808 */ /* 0x000fe40004000000 */
[----:B------:R-:W-:Y:S02]  /*4e10*/  FSEL R5, R114, -INF , !P3 ;  /* 0xff80000072057808 */ /* 0x000fe40005800000 */
[C---:B------:R-:W-:Y:S02]  /*4e20*/  ISETP.GE.AND P1, PT, R7.reuse, R198, PT ;  /* 0x000000c60700720c */ /* 0x040fe40003f26270 */
        /* <DEDUP_REMOVED lines=18> */
[----:B------:R-:W-:Y:S02]  /*4f50*/  FSEL R4, R110, -INF , !P2 ;  /* 0xff8000006e047808 */ /* 0x000fe40005000000 */
[-C--:B------:R-:W-:Y:S02]  /*4f60*/  ISETP.GE.AND P4, PT, R14, R200.reuse, PT ;  /* 0x000000c80e00720c */ /* 0x080fe40003f86270 */
[----:B------:R-:W-:-:S02]  /*4f70*/  ISETP.GE.AND P1, PT, R6, R200, PT ;  /* 0x000000c80600720c */ /* 0x000fc40003f26270 */
[-C--:B------:R-:W-:Y:S02]  /*4f80*/  ISETP.GE.AND P2, PT, R6, R201.reuse, PT ;  /* 0x000000c90600720c */ /* 0x080fe40003f46270 */
[----:B------:R-:W-:Y:S02]  /*4f90*/  FSEL R68, R38, -INF , !P0 ;  /* 0xff80000026447808 */ /* 0x000fe40004000000 */
[----:B------:R-:W-:Y:S02]  /*4fa0*/  ISETP.GE.AND P0, PT, R14, R198, PT ;  /* 0x000000c60e00720c */ /* 0x000fe40003f06270 */
[----:B------:R-:W-:Y:S02]  /*4fb0*/  FSEL R167, R5, -INF , !P3 ;  /* 0xff80000005a77808 */ /* 0x000fe40005800000 */
[----:B------:R-:W-:Y:S02]  /*4fc0*/  FSEL R6, R111, -INF , !P5 ;  /* 0xff8000006f067808 */ /* 0x000fe40006800000 */
[----:B------:R-:W-:Y:S01]  /*4fd0*/  FSEL R140, R39, -INF , !P6 ;  /* 0xff800000278c7808 */ /* 0x000fe20007000000 */
[----:B------:R-:W-:Y:S01]  /*4fe0*/  IMAD.SHL.U32 R39, R208, 0x2, RZ ;  /* 0x00000002d0277824 */ /* 0x000fe200078e00ff */
[----:B------:R-:W-:-:S02]  /*4ff0*/  ISETP.GE.AND P3, PT, R14, R201, PT ;  /* 0x000000c90e00720c */ /* 0x000fc40003f66270 */
[CC--:B------:R-:W-:Y:S02]  /*5000*/  ISETP.GT.AND P6, PT, R197.reuse, R16.reuse, PT ;  /* 0x00000010c500720c */ /* 0x0c0fe40003fc4270 */
[----:B------:R-:W-:Y:S02]  /*5010*/  ISETP.GT.AND P5, PT, R197, R17, PT ;  /* 0x00000011c500720c */ /* 0x000fe40003fa4270 */
[----:B------:R-:W-:Y:S02]  /*5020*/  FSEL R203, R40, -INF , !P4 ;  /* 0xff80000028cb7808 */ /* 0x000fe40006000000 */
[----:B------:R-:W-:Y:S02]  /*5030*/  ISETP.GT.AND P4, PT, R20, R16, PT ;  /* 0x000000101400720c */ /* 0x000fe40003f84270 */
[----:B------:R-:W-:Y:S02]  /*5040*/  FSEL R148, R4, -INF , !P2 ;  /* 0xff80000004947808 */ /* 0x000fe40005000000 */
[----:B------:R-:W-:-:S02]  /*5050*/  FSEL R166, R3, -INF , !P0 ;  /* 0xff80000003a67808 */ /* 0x000fc40004000000 */
[----:B------:R-:W-:Y:S02]  /*5060*/  FSEL R181, R41, -INF , !P1 ;  /* 0xff80000029b57808 */ /* 0x000fe40004800000 */
[----:B------:R-:W-:Y:S02]  /*5070*/  ISETP.GE.AND P2, PT, R16, R198, PT ;  /* 0x000000c61000720c */ /* 0x000fe40003f46270 */
[----:B------:R-:W-:Y:S02]  /*5080*/  FSEL R3, R64, -INF , !P6 ;  /* 0xff80000040037808 */ /* 0x000fe40007000000 */
[----:B------:R-:W-:Y:S02]  /*5090*/  FSEL R5, R65, -INF , !P5 ;  /* 0xff80000041057808 */ /* 0x000fe40006800000 */
[----:B------:R-:W-:Y:S02]  /*50a0*/  FSEL R143, R6, -INF , !P3 ;  /* 0xff800000068f7808 */ /* 0x000fe40005800000 */
[----:B------:R-:W-:-:S02]  /*50b0*/  ISETP.GE.AND P1, PT, R14, R199, PT ;  /* 0x000000c70e00720c */ /* 0x000fc40003f26270 */
[-C--:B------:R-:W-:Y:S02]  /*50c0*/  ISETP.GE.AND P3, PT, R17, R200.reuse, PT ;  /* 0x000000c81100720c */ /* 0x080fe40003f66270 */
[----:B------:R-:W-:Y:S02]  /*50d0*/  ISETP.GT.AND P5, PT, R20, R17, PT ;  /* 0x000000111400720c */ /* 0x000fe40003fa4270 */
[----:B------:R-:W-:Y:S02]  /*50e0*/  ISETP.GE.AND P0, PT, R16, R200, PT ;  /* 0x000000c81000720c */ /* 0x000fe40003f06270 */
[----:B------:R-:W-:Y:S02]  /*50f0*/  FSEL R4, R102, -INF , !P4 ;  /* 0xff80000066047808 */ /* 0x000fe40006000000 */
[----:B------:R-:W-:Y:S02]  /*5100*/  ISETP.GE.AND P4, PT, R16, R201, PT ;  /* 0x000000c91000720c */ /* 0x000fe40003f86270 */
[----:B------:R-:W-:-:S02]  /*5110*/  FSEL R164, R3, -INF , !P2 ;  /* 0xff80000003a47808 */ /* 0x000fc40005000000 */
[----:B------:R-:W-:Y:S02]  /*5120*/  FSEL R142, R42, -INF , !P1 ;  /* 0xff8000002a8e7808 */ /* 0x000fe40004800000 */
[----:B------:R-:W-:Y:S02]  /*5130*/  FSEL R3, R103, -INF , !P5 ;  /* 0xff80000067037808 */ /* 0x000fe40006800000 */
[----:B------:R-:W-:Y:S02]  /*5140*/  FSEL R178, R45, -INF , !P3 ;  /* 0xff8000002db27808 */ /* 0x000fe40005800000 */
[----:B------:R-:W-:Y:S02]  /*5150*/  ISETP.GE.AND P6, PT, R16, R199, PT ;  /* 0x000000c71000720c */ /* 0x000fe40003fc6270 */
[----:B------:R-:W-:Y:S02]  /*5160*/  ISETP.GE.AND P1, PT, R17, R198, PT ;  /* 0x000000c61100720c */ /* 0x000fe40003f26270 */
[----:B------:R-:W-:-:S02]  /*5170*/  FSEL R179, R43, -INF , !P0 ;  /* 0xff8000002bb37808 */ /* 0x000fc40004000000 */
[-C--:B------:R-:W-:Y:S02]  /*5180*/  ISETP.GT.AND P5, PT, R197, R21.reuse, PT ;  /* 0x00000015c500720c */ /* 0x080fe40003fa4270 */
[----:B------:R-:W-:Y:S02]  /*5190*/  ISETP.GT.AND P3, PT, R20, R21, PT ;  /* 0x000000151400720c */ /* 0x000fe40003f64270 */
[----:B------:R-:W-:Y:S02]  /*51a0*/  ISETP.GE.AND P0, PT, R17, R201, PT ;  /* 0x000000c91100720c */ /* 0x000fe40003f06270 */
        /* <DEDUP_REMOVED lines=17> */
[----:B------:R-:W-:Y:S02]  /*52c0*/  ISETP.GE.AND P0, PT, R23, R201, PT ;  /* 0x000000c91700720c */ /* 0x000fe40003f06270 */
[----:B------:R-:W-:Y:S02]  /*52d0*/  ISETP.GE.AND P2, PT, R17, R199, PT ;  /* 0x000000c71100720c */ /* 0x000fe40003f46270 */
[----:B------:R-:W-:Y:S01]  /*52e0*/  FSEL R222, R5, -INF , !P0 ;  /* 0xff80000005de7808 */ /* 0x000fe20004000000 */
[----:B------:R-:W-:Y:S01]  /*52f0*/  VIADD R5, R152, 0x4 ;  /* 0x0000000498057836 */ /* 0x000fe20000000000 */
[----:B------:R-:W-:-:S02]  /*5300*/  FSEL R137, R46, -INF , !P2 ;  /* 0xff8000002e897808 */ /* 0x000fc40005000000 */
[----:B------:R-:W-:Y:S01]  /*5310*/  ISETP.GE.AND P0, PT, R24, R199, PT ;  /* 0x000000c71800720c */ /* 0x000fe20003f06270 */
[----:B------:R-:W-:Y:S01]  /*5320*/  IMAD.WIDE.U32 R248, R5, -0x326172a9, RZ ;  /* 0xcd9e8d5705f87825 */ /* 0x000fe200078e00ff */
[----:B------:R-:W-:Y:S02]  /*5330*/  ISETP.GT.AND P2, PT, R20, R25, PT ;  /* 0x000000191400720c */ /* 0x000fe40003f44270 */
[----:B------:R-:W-:Y:S02]  /*5340*/  FSEL R216, R50, -INF , !P0 ;  /* 0xff80000032d87808 */ /* 0x000fe40004000000 */
[----:B------:R-:W-:Y:S02]  /*5350*/  FSEL R3, R91, -INF , !P2 ;  /* 0xff8000005b037808 */ /* 0x000fe40005000000 */
[----:B------:R-:W-:Y:S02]  /*5360*/  ISETP.GE.AND P0, PT, R25, R201, PT ;  /* 0x000000c91900720c */ /* 0x000fe40003f06270 */
[----:B------:R-:W-:-:S02]  /*5370*/  FSEL R233, R47, -INF , !P1 ;  /* 0xff8000002fe97808 */ /* 0x000fc40004800000 */
[----:B------:R-:W-:Y:S02]  /*5380*/  ISETP.GE.AND P1, PT, R23, R199, PT ;  /* 0x000000c71700720c */ /* 0x000fe40003f26270 */
[----:B------:R-:W-:Y:S02]  /*5390*/  FSEL R213, R3, -INF , !P0 ;  /* 0xff80000003d57808 */ /* 0x000fe40004000000 */
[----:B------:R-:W-:Y:S02]  /*53a0*/  FMNMX3.FTZ R3, R55, R26, R22, !PT ;  /* 0x0000001a37037276 */ /* 0x000fe40007810016 */
[----:B------:R-:W-:Y:S02]  /*53b0*/  FSEL R217, R48, -INF , !P1 ;  /* 0xff80000030d97808 */ /* 0x000fe40004800000 */
[----:B------:R-:W-:Y:S02]  /*53c0*/  FSEL R219, R6, -INF , !P3 ;  /* 0xff80000006db7808 */ /* 0x000fe40005800000 */
[----:B------:R-:W-:-:S02]  /*53d0*/  ISETP.GE.AND P1, PT, R24, R201, PT ;  /* 0x000000c91800720c */ /* 0x000fc40003f26270 */
[----:B------:R-:W-:Y:S02]  /*53e0*/  FMNMX3.FTZ R6, R58, R54, R27, !PT ;  /* 0x000000363a067276 */ /* 0x000fe4000781001b */
[----:B------:R-:W-:Y:S02]  /*53f0*/  FMNMX3.FTZ R3, R3, R30, R112, !PT ;  /* 0x0000001e03037276 */ /* 0x000fe40007810070 */
[----:B------:R-:W-:Y:S02]  /*5400*/  FSEL R220, R4, -INF , !P1 ;  /* 0xff80000004dc7808 */ /* 0x000fe40004800000 */
[C---:B------:R-:W-:Y:S02]  /*5410*/  LOP3.LUT R5, R154.reuse, UR20, R251, 0x96, !PT ;  /* 0x000000149a057c12 */ /* 0x040fe4000f8e96fb */
[----:B------:R-:W-:Y:S02]  /*5420*/  LOP3.LUT R4, R154, UR20, R249, 0x96, !PT ;  /* 0x000000149a047c12 */ /* 0x000fe4000f8e96f9 */
[----:B------:R-:W-:Y:S01]  /*5430*/  FMNMX3.FTZ R7, R6, R28, R116, !PT ;  /* 0x0000001c06077276 */ /* 0x000fe20007810074 */
[----:B------:R-:W-:Y:S01]  /*5440*/  IMAD.WIDE.U32 R240, R5, -0x2daee0ad, RZ ;  /* 0xd2511f5305f07825 */ /* 0x000fe200078e00ff */
[----:B------:R-:W-:-:S02]  /*5450*/  FMNMX3.FTZ R6, R3, R75, R73, !PT ;  /* 0x0000004b03067276 */ /* 0x000fc40007810049 */
[----:B------:R-:W-:Y:S01]  /*5460*/  LOP3.LUT R8, R39, UR21, R163, 0x96, !PT ;  /* 0x0000001527087c12 */ /* 0x000fe2000f8e96a3 */
[----:B------:R-:W-:Y:S01]  /*5470*/  IMAD.WIDE.U32 R160, R4, -0x2daee0ad, RZ ;  /* 0xd2511f5304a07825 */ /* 0x000fe200078e00ff */
[----:B------:R-:W-:Y:S01]  /*5480*/  FMNMX3.FTZ R3, R7, R120, R113, !PT ;  /* 0x0000007807037276 */ /* 0x000fe20007810071 */
[----:B------:R-:W-:Y:S01]  /*5490*/  STL.64 [R1+0x50], R240 ;  /* 0x000050f001007387 */ /* 0x000fe20000100a00 */
[----:B------:R-:W-:Y:S01]  /*54a0*/  FMNMX3.FTZ R6, R6, R68, R140, !PT ;  /* 0x0000004406067276 */ /* 0x000fe2000781008c */
[----:B------:R-:W-:Y:S01]  /*54b0*/  IMAD.WIDE.U32 R4, R8, -0x326172a9, RZ ;  /* 0xcd9e8d5708047825 */ /* 0x000fe200078e00ff */
[----:B------:R-:W-:Y:S01]  /*54c0*/  ISETP.GT.AND P2, PT, R197, R24, PT ;  /* 0x00000018c500720c */ /* 0x000fe20003f44270 */
[----:B------:R-:W-:Y:S01]  /*54d0*/  STL.64 [R1+0x48], R160 ;  /* 0x000048a001007387 */ /* 0x000fe20000100a00 */
[----:B------:R-:W-:Y:S02]  /*54e0*/  FSEL R215, R51, -INF , !P5 ;  /* 0xff80000033d77808 */ /* 0x000fe40006800000 */
[----:B------:R-:W-:-:S02]  /*54f0*/  FMNMX3.FTZ R3, R3, R114, R148, !PT ;  /* 0x0000007203037276 */ /* 0x000fc40007810094 */
[----:B------:R-:W-:Y:S02]  /*5500*/  FMNMX3.FTZ R6, R6, R142, R138, !PT ;  /* 0x0000008e06067276 */ /* 0x000fe4000781008a */
[C---:B------:R-:W-:Y:S02]  /*5510*/  LOP3.LUT R8, R162.reuse, UR4, R241, 0x96, !PT ;  /* 0x00000004a2087c12 */ /* 0x040fe4000f8e96f1 */
[----:B------:R-:W-:Y:S01]  /*5520*/  LOP3.LUT R7, R162, UR4, R161, 0x96, !PT ;  /* 0x00000004a2077c12 */ /* 0x000fe2000f8e96a1 */
[----:B------:R-:W-:Y:S01]  /*5530*/  UIADD3 UR4, UPT, UPT, UR21, 0x32370b8f, URZ ;  /* 0x32370b8f15047890 */ /* 0x000fe2000fffe0ff */
[----:B------:R-:W-:Y:S01]  /*5540*/  FSEL R20, R56, -INF , !P2 ;  /* 0xff80000038147808 */ /* 0x000fe20005000000 */
[----:B------:R-:W-:Y:S01]  /*5550*/  IMAD.WIDE.U32 R242, R8, -0x326172a9, RZ ;  /* 0xcd9e8d5708f27825 */ /* 0x000fe200078e00ff */
[----:B------:R-:W-:Y:S02]  /*5560*/  ISETP.GE.AND P2, PT, R25, R199, PT ;  /* 0x000000c71900720c */ /* 0x000fe40003f46270 */
[----:B------:R-:W-:Y:S01]  /*5570*/  FMNMX3.FTZ R3, R3, R143, R141, !PT ;  /* 0x0000008f03037276 */ /* 0x000fe2000781008d */
[----:B------:R-:W-:Y:S01]  /*5580*/  IMAD.WIDE.U32 R170, R7, -0x326172a9, RZ ;  /* 0xcd9e8d5707aa7825 */ /* 0x000fe200078e00ff */
[----:B------:R-:W-:Y:S01]  /*5590*/  FMNMX3.FTZ R6, R6, R137, R215, !PT ;  /* 0x0000008906067276 */ /* 0x000fe200078100d7 */
[----:B------:R-:W-:Y:S01]  /*55a0*/  STL.64 [R1+0x20], R242 ;  /* 0x000020f201007387 */ /* 0x000fe20000100a00 */
[----:B------:R-:W-:-:S02]  /*55b0*/  LOP3.LUT R9, R250, UR15, R5, 0x96, !PT ;  /* 0x0000000ffa097c12 */ /* 0x000fc4000f8e9605 */
[----:B------:R-:W-:Y:S01]  /*55c0*/  LOP3.LUT R7, R248, UR15, R5, 0x96, !PT ;  /* 0x0000000ff8077c12 */ /* 0x000fe2000f8e9605 */
[----:B------:R-:W-:Y:S01]  /*55d0*/  STL.64 [R1+0x28], R170 ;  /* 0x000028aa01007387 */ /* 0x000fe20000100a00 */
[----:B------:R-:W-:Y:S01]  /*55e0*/  FSEL R183, R49, -INF , !P2 ;  /* 0xff80000031b77808 */ /* 0x000fe20005000000 */
[----:B------:R-:W-:Y:S01]  /*55f0*/  IMAD.WIDE.U32 R8, R9, -0x2daee0ad, RZ ;  /* 0xd2511f5309087825 */ /* 0x000fe200078e00ff */
[----:B------:R-:W-:Y:S02]  /*5600*/  FMNMX3.FTZ R3, R3, R139, R219, !PT ;  /* 0x0000008b03037276 */ /* 0x000fe400078100db */
[----:B------:R-:W-:Y:S01]  /*5610*/  FMNMX3.FTZ R5, R6, R217, R216, !PT ;  /* 0x000000d906057276 */ /* 0x000fe200078100d8 */
[----:B------:R-:W-:Y:S01]  /*5620*/  IMAD.WIDE.U32 R6, R7, -0x2daee0ad, RZ ;  /* 0xd2511f5307067825 */ /* 0x000fe200078e00ff */
[C---:B------:R-:W-:Y:S02]  /*5630*/  LOP3.LUT R11, R4.reuse, UR11, R243, 0x96, !PT ;  /* 0x0000000b040b7c12 */ /* 0x040fe4000f8e96f3 */
[----:B------:R-:W-:-:S02]  /*5640*/  LOP3.LUT R10, R4, UR11, R171, 0x96, !PT ;  /* 0x0000000b040a7c12 */ /* 0x000fc4000f8e96ab */
[----:B------:R-:W-:Y:S01]  /*5650*/  FMNMX3.FTZ R3, R3, R222, R220, !PT ;  /* 0x000000de03037276 */ /* 0x000fe200078100dc */
[----:B------:R-:W-:Y:S01]  /*5660*/  IMAD.WIDE.U32 R12, R11, -0x2daee0ad, RZ ;  /* 0xd2511f530b0c7825 */ /* 0x000fe200078e00ff */
[----:B------:R-:W-:Y:S02]  /*5670*/  FMNMX.FTZ R4, R183, R5, !PT ;  /* 0x00000005b7047209 */ /* 0x000fe40007810000 */
[----:B------:R-:W-:Y:S01]  /*5680*/  FMNMX.FTZ R3, R213, R3, !PT ;  /* 0x00000003d5037209 */ /* 0x000fe20007810000 */
[----:B------:R-:W-:Y:S01]  /*5690*/  IMAD.WIDE.U32 R10, R10, -0x2daee0ad, RZ ;  /* 0xd2511f530a0a7825 */ /* 0x000fe200078e00ff */
[----:B------:R-:W-:Y:S01]  /*56a0*/  LOP3.LUT R5, R160, UR14, R7, 0x96, !PT ;  /* 0x0000000ea0057c12 */ /* 0x000fe2000f8e9607 */
[----:B------:R-:W1:Y:S01]  /*56b0*/  SHFL.BFLY PT, R70, R4, 0x2, 0x1f ;  /* 0x0c401f0004467f89 */ /* 0x000e6200000e0000 */
[----:B------:R-:W-:Y:S02]  /*56c0*/  FMNMX3.FTZ R7, R78, R74, R63, !PT ;  /* 0x0000004a4e077276 */ /* 0x000fe4000781003f */
[----:B------:R-:W-:Y:S01]  /*56d0*/  LOP3.LUT R6, R6, UR4, R11, 0x96, !PT ;  /* 0x0000000406067c12 */ /* 0x000fe2000f8e960b */
[----:B------:R-:W2:Y:S01]  /*56e0*/  SHFL.BFLY PT, R69, R3, 0x2, 0x1f ;  /* 0x0c401f0003457f89 */ /* 0x000ea200000e0000 */
[----:B------:R-:W-:Y:S01]  /*56f0*/  IMAD.WIDE.U32 R16, R5, -0x326172a9, RZ ;  /* 0xcd9e8d5705107825 */ /* 0x000fe200078e00ff */
[----:B------:R-:W-:-:S02]  /*5700*/  FMNMX3.FTZ R5, R79, R61, R60, !PT ;  /* 0x0000003d4f057276 */ /* 0x000fc4000781003c */
[----:B------:R-:W-:Y:S01]  /*5710*/  ISETP.GE.AND P6, PT, R23, R198, PT ;  /* 0x000000c61700720c */ /* 0x000fe20003fc6270 */
[----:B------:R-:W-:Y:S01]  /*5720*/  IMAD.WIDE.U32 R40, R6, -0x326172a9, RZ ;  /* 0xcd9e8d5706287825 */ /* 0x000fe200078e00ff */
[----:B------:R-:W-:Y:S02]  /*5730*/  FMNMX3.FTZ R6, R5, R59, R128, !PT ;  /* 0x0000003b05067276 */ /* 0x000fe40007810080 */
[----:B------:R-:W-:Y:S02]  /*5740*/  FMNMX3.FTZ R5, R7, R62, R131, !PT ;  /* 0x0000003e07057276 */ /* 0x000fe40007810083 */
[----:B------:R-:W-:Y:S02]  /*5750*/  FMNMX3.FTZ R6, R6, R123, R122, !PT ;  /* 0x0000007b06067276 */ /* 0x000fe4000781007a */
[----:B------:R-:W-:Y:S02]  /*5760*/  ISETP.GE.AND P5, PT, R24, R198, PT ;  /* 0x000000c61800720c */ /* 0x000fe40003fa6270 */
[----:B------:R-:W-:-:S02]  /*5770*/  ISETP.GT.AND P1, PT, R197, R25, PT ;  /* 0x00000019c500720c */ /* 0x000fc40003f24270 */
[----:B------:R-:W-:Y:S02]  /*5780*/  ISETP.GE.AND P2, PT, R25, R198, PT ;  /* 0x000000c61900720c */ /* 0x000fe40003f46270 */
[----:B------:R-:W-:Y:S02]  /*5790*/  FSEL R18, R57, -INF , !P1 ;  /* 0xff80000039127808 */ /* 0x000fe40004800000 */
[----:B-1----:R-:W-:Y:S02]  /*57a0*/  FMNMX.FTZ R70, R4, R70, !PT ;  /* 0x0000004604467209 */ /* 0x002fe40007810000 */
[----:B------:R-:W-:Y:S02]  /*57b0*/  FMNMX3.FTZ R4, R5, R136, R129, !PT ;  /* 0x0000008805047276 */ /* 0x000fe40007810081 */
[----:B------:R-:W-:Y:S02]  /*57c0*/  FMNMX3.FTZ R5, R6, R121, R167, !PT ;  /* 0x0000007906057276 */ /* 0x000fe400078100a7 */
[----:B--2---:R-:W-:-:S02]  /*57d0*/  FMNMX.FTZ R69, R3, R69, !PT ;  /* 0x0000004503457209 */ /* 0x004fc40007810000 */
[----:B------:R-:W-:Y:S02]  /*57e0*/  FMNMX3.FTZ R3, R4, R130, R181, !PT ;  /* 0x0000008204037276 */ /* 0x000fe400078100b5 */
[----:B------:R-:W-:Y:S02]  /*57f0*/  FMNMX3.FTZ R4, R5, R166, R164, !PT ;  /* 0x000000a605047276 */ /* 0x000fe400078100a4 */
[----:B------:R-:W-:Y:S01]  /*5800*/  FSEL R214, R21, -INF , !P6 ;  /* 0xff80000015d67808 */ /* 0x000fe20007000000 */
[----:B------:R-:W1:Y:S01]  /*5810*/  SHFL.BFLY PT, R5, R70, 0x1, 0x1f ;  /* 0x0c201f0046057f89 */ /* 0x000e6200000e0000 */
[----:B------:R-:W-:Y:S02]  /*5820*/  FSEL R234, R20, -INF , !P5 ;  /* 0xff80000014ea7808 */ /* 0x000fe40006800000 */
[----:B------:R-:W-:Y:S02]  /*5830*/  FMNMX3.FTZ R4, R4, R165, R232, !PT ;  /* 0x000000a504047276 */ /* 0x000fe400078100e8 */
[----:B------:R-:W-:-:S02]  /*5840*/  ISETP.GE.AND P4, PT, R23, R200, PT ;  /* 0x000000c81700720c */ /* 0x000fc40003f86270 */
[----:B------:R-:W-:Y:S02]  /*5850*/  ISETP.GE.AND P3, PT, R24, R200, PT ;  /* 0x000000c81800720c */ /* 0x000fe40003f66270 */
[----:B------:R-:W-:Y:S02]  /*5860*/  FMNMX3.FTZ R3, R3, R203, R179, !PT ;  /* 0x000000cb03037276 */ /* 0x000fe400078100b3 */
[----:B------:R-:W-:Y:S02]  /*5870*/  FSEL R235, R18, -INF , !P2 ;  /* 0xff80000012eb7808 */ /* 0x000fe40005000000 */
[----:B------:R-:W-:Y:S02]  /*5880*/  FMNMX3.FTZ R4, R4, R214, R234, !PT ;  /* 0x000000d604047276 */ /* 0x000fe400078100ea */
[----:B------:R-:W-:Y:S02]  /*5890*/  LOP3.LUT R8, R8, UR4, R13, 0x96, !PT ;  /* 0x0000000408087c12 */ /* 0x000fe4000f8e960d */
[----:B------:R-:W-:Y:S01]  /*58a0*/  ISETP.GE.AND P0, PT, R25, R200, PT ;  /* 0x000000c81900720c */ /* 0x000fe20003f06270 */
[----:B------:R-:W2:Y:S01]  /*58b0*/  SHFL.BFLY PT, R13, R69, 0x1, 0x1f ;  /* 0x0c201f00450d7f89 */ /* 0x000ea200000e0000 */
[----:B------:R-:W-:Y:S01]  /*58c0*/  FSEL R231, R67, -INF , !P4 ;  /* 0xff80000043e77808 */ /* 0x000fe20006000000 */
[----:B------:R-:W-:Y:S01]  /*58d0*/  IMAD.WIDE.U32 R56, R8, -0x326172a9, RZ ;  /* 0xcd9e8d5708387825 */ /* 0x000fe200078e00ff */
[----:B------:R-:W-:-:S02]  /*58e0*/  FSEL R230, R66, -INF , !P3 ;  /* 0xff80000042e67808 */ /* 0x000fc40005800000 */
[----:B------:R-:W-:Y:S02]  /*58f0*/  FMNMX3.FTZ R3, R3, R178, R233, !PT ;  /* 0x000000b203037276 */ /* 0x000fe400078100e9 */
[----:B------:R-:W-:Y:S02]  /*5900*/  LOP3.LUT R9, R240, UR14, R9, 0x96, !PT ;  /* 0x0000000ef0097c12 */ /* 0x000fe4000f8e9609 */
[----:B------:R-:W-:Y:S02]  /*5910*/  FMNMX.FTZ R4, R235, R4, !PT ;  /* 0x00000004eb047209 */ /* 0x000fe40007810000 */
[----:B------:R-:W-:Y:S01]  /*5920*/  LOP3.LUT R8, R170, UR9, R17, 0x96, !PT ;  /* 0x00000009aa087c12 */ /* 0x000fe2000f8e9611 */
[----:B------:R-:W-:Y:S01]  /*5930*/  IMAD.WIDE.U32 R14, R9, -0x326172a9, RZ ;  /* 0xcd9e8d57090e7825 */ /* 0x000fe200078e00ff */
[----:B------:R-:W-:Y:S01]  /*5940*/  LOP3.LUT R7, R16, UR8, R41, 0x96, !PT ;  /* 0x0000000810077c12 */ /* 0x000fe2000f8e9629 */
[----:B------:R-:W4:Y:S01]  /*5950*/  SHFL.BFLY PT, R11, R4, 0x2, 0x1f ;  /* 0x0c401f00040b7f89 */ /* 0x000f2200000e0000 */
[----:B------:R-:W-:Y:S01]  /*5960*/  FSEL R229, R71, -INF , !P0 ;  /* 0xff80000047e57808 */ /* 0x000fe20004000000 */
[----:B------:R-:W-:Y:S01]  /*5970*/  IMAD.WIDE.U32 R8, R8, -0x2daee0ad, RZ ;  /* 0xd2511f5308087825 */ /* 0x000fe200078e00ff */
[----:B------:R-:W-:-:S02]  /*5980*/  FMNMX3.FTZ R3, R3, R231, R230, !PT ;  /* 0x000000e703037276 */ /* 0x000fc400078100e6 */
[----:B------:R-:W-:Y:S01]  /*5990*/  LOP3.LUT R19, R242, UR9, R15, 0x96, !PT ;  /* 0x00000009f2137c12 */ /* 0x000fe2000f8e960f */
[----:B------:R-:W-:Y:S01]  /*59a0*/  IMAD.WIDE.U32 R42, R7, -0x2daee0ad, RZ ;  /* 0xd2511f53072a7825 */ /* 0x000fe200078e00ff */
[----:B------:R-:W-:Y:S02]  /*59b0*/  FMNMX.FTZ R6, R229, R3, !PT ;  /* 0x00000003e5067209 */ /* 0x000fe40007810000 */
[----:B------:R-:W-:Y:S01]  /*59c0*/  LOP3.LUT R15, R14, UR8, R57, 0x96, !PT ;  /* 0x000000080e0f7c12 */ /* 0x000fe2000f8e9639 */
[----:B------:R-:W-:Y:S01]  /*59d0*/  IMAD.WIDE.U32 R16, R19, -0x2daee0ad, RZ ;  /* 0xd2511f5313107825 */ /* 0x000fe200078e00ff */
[----:B------:R-:W-:Y:S01]  /*59e0*/  LOP3.LUT R3, R10, UR24, R9, 0x96, !PT ;  /* 0x000000180a037c12 */ /* 0x000fe2000f8e9609 */
[----:B------:R-:W5:Y:S01]  /*59f0*/  SHFL.BFLY PT, R14, R6, 0x2, 0x1f ;  /* 0x0c401f00060e7f89 */ /* 0x000f6200000e0000 */
[----:B------:R-:W-:Y:S01]  /*5a00*/  LOP3.LUT R8, R8, UR23, R43, 0x96, !PT ;  /* 0x0000001708087c12 */ /* 0x000fe2000f8e962b */
[----:B------:R-:W-:Y:S01]  /*5a10*/  IMAD.WIDE.U32 R150, R15, -0x2daee0ad, RZ ;  /* 0xd2511f530f967825 */ /* 0x000fe200078e00ff */
[----:B-1----:R-:W-:-:S02]  /*5a20*/  FMNMX.FTZ R70, R70, R5, !PT ;  /* 0x0000000546467209 */ /* 0x002fc40007810000 */
[----:B--2---:R-:W-:Y:S01]  /*5a30*/  FMNMX.FTZ R69, R69, R13, !PT ;  /* 0x0000000d45457209 */ /* 0x004fe20007810000 */
[----:B------:R-:W-:Y:S01]  /*5a40*/  IMAD.WIDE.U32 R18, R3, -0x326172a9, RZ ;  /* 0xcd9e8d5703127825 */ /* 0x000fe200078e00ff */
[----:B------:R-:W-:-:S03]  /*5a50*/  FSETP.NEU.FTZ.AND P0, PT, R70, -INF , PT ;  /* 0xff8000004600780b */ /* 0x000fc60003f1d000 */
[----:B---3--:R-:W-:Y:S01]  /*5a60*/  FMUL.FTZ R7, R70, UR17 ;  /* 0x0000001146077c20 */ /* 0x008fe20008410000 */
[----:B------:R-:W-:Y:S01]  /*5a70*/  LOP3.LUT R17, R12, UR24, R17, 0x96, !PT ;  /* 0x000000180c117c12 */ /* 0x000fe2000f8e9611 */
[----:B------:R-:W-:Y:S01]  /*5a80*/  IMAD.WIDE.U32 R8, R8, -0x326172a9, RZ ;  /* 0xcd9e8d5708087825 */ /* 0x000fe200078e00ff */
[----:B------:R-:W-:-:S03]  /*5a90*/  LOP3.LUT R38, R16, UR23, R151, 0x96, !PT ;  /* 0x0000001710267c12 */ /* 0x000fc6000f8e9697 */
[----:B------:R-:W-:Y:S01]  /*5aa0*/  IMAD.IADD R3, R158, 0x1, R157 ;  /* 0x000000019e037824 */ /* 0x000fe200078e029d */
[----:B------:R-:W-:Y:S01]  /*5ab0*/  LOP3.LUT R5, R18, UR6, R9, 0x96, !PT ;  /* 0x0000000612057c12 */ /* 0x000fe2000f8e9609 */
[----:B------:R-:W-:Y:S01]  /*5ac0*/  IMAD.MOV.U32 R12, RZ, RZ, R8 ;  /* 0x000000ffff0c7224 */ /* 0x000fe200078e0008 */
[C---:B------:R-:W-:Y:S01]  /*5ad0*/  PRMT R10, R8.reuse, 0x7773, RZ ;  /* 0x00007773080a7816 */ /* 0x040fe200000000ff */
[----:B------:R-:W-:Y:S01]  /*5ae0*/  IMAD.WIDE.U32 R36, R17, -0x326172a9, RZ ;  /* 0xcd9e8d5711247825 */ /* 0x000fe200078e00ff */
[----:B------:R-:W-:Y:S02]  /*5af0*/  PRMT R9, R8, 0x7772, RZ ;  /* 0x0000777208097816 */ /* 0x000fe400000000ff */
[----:B------:R-:W-:Y:S02]  /*5b00*/  LEA R184, R3, UR5, 0x1 ;  /* 0x0000000503b87c11 */ /* 0x000fe4000f8e08ff */
[----:B------:R-:W-:Y:S02]  /*5b10*/  PRMT R18, R9, 0x5410, R10 ;  /* 0x0000541009127816 */ /* 0x000fe4000000000a */
[----:B----4-:R-:W-:Y:S01]  /*5b20*/  FMNMX.FTZ R10, R4, R11, !PT ;  /* 0x0000000b040a7209 */ /* 0x010fe20007810000 */
[----:B------:R-:W-:Y:S01]  /*5b30*/  IMAD.IADD R185, R2, 0x1, R184 ;  /* 0x0000000102b97824 */ /* 0x000fe200078e02b8 */
[----:B------:R-:W-:Y:S01]  /*5b40*/  FSEL R4, R7, RZ, P0 ;  /* 0x000000ff07047208 */ /* 0x000fe20000000000 */
[----:B------:R-:W-:Y:S01]  /*5b50*/  FMUL.FTZ R2, R69, UR17 ;  /* 0x0000001145027c20 */ /* 0x000fe20008410000 */
[----:B-----5:R-:W-:Y:S01]  /*5b60*/  FMNMX.FTZ R15, R6, R14, !PT ;  /* 0x0000000e060f7209 */ /* 0x020fe20007810000 */
[----:B------:R-:W1:Y:S01]  /*5b70*/  SHFL.BFLY PT, R11, R10, 0x1, 0x1f ;  /* 0x0c201f000a0b7f89 */ /* 0x000e6200000e0000 */
[----:B------:R-:W-:Y:S01]  /*5b80*/  LOP3.LUT R7, R5, 0xffff, RZ, 0xc0, !PT ;  /* 0x0000ffff05077812 */ /* 0x000fe200078ec0ff */
[--C-:B------:R-:W-:Y:S01]  /*5b90*/  FFMA.FTZ R3, R55, UR17, -R4.reuse ;  /* 0x0000001137037c23 */ /* 0x100fe20008010804 */
[----:B------:R-:W-:Y:S01]  /*5ba0*/  FFMA.FTZ R6, R26, UR17, -R4 ;  /* 0x000000111a067c23 */ /* 0x000fe20008010804 */
[----:B------:R-:W-:Y:S01]  /*5bb0*/  FSETP.NEU.FTZ.AND P0, PT, R69, -INF , PT ;  /* 0xff8000004500780b */ /* 0x000fe20003f1d000 */
[----:B------:R-:W-:Y:S01]  /*5bc0*/  IMAD.IADD R189, R0, 0x1, R184 ;  /* 0x0000000100bd7824 */ /* 0x000fe200078e02b8 */
[----:B------:R2:W-:Y:S01]  /*5bd0*/  MUFU.EX2 R226, R3 ;  /* 0x0000000300e27308 */ /* 0x0005e20000000800 */
[----:B------:R-:W-:Y:S01]  /*5be0*/  PRMT R16, R8, 0x7771, RZ ;  /* 0x0000777108107816 */ /* 0x000fe200000000ff */
[----:B------:R-:W-:Y:S01]  /*5bf0*/  IMAD.IADD R188, R0, 0x1, R185 ;  /* 0x0000000100bc7824 */ /* 0x000fe200078e02b9 */
[----:B------:R-:W-:Y:S01]  /*5c00*/  LOP3.LUT R8, R12, 0xff, RZ, 0xc0, !PT ;  /* 0x000000ff0c087812 */ /* 0x000fe200078ec0ff */
[----:B------:R3:W-:Y:S01]  /*5c10*/  MUFU.EX2 R225, R6 ;  /* 0x0000000600e17308 */ /* 0x0007e20000000800 */
[----:B------:R-:W-:Y:S01]  /*5c20*/  FSEL R2, R2, RZ, P0 ;  /* 0x000000ff02027208 */ /* 0x000fe20000000000 */
[----:B------:R-:W4:Y:S01]  /*5c30*/  SHFL.BFLY PT, R14, R15, 0x1, 0x1f ;  /* 0x0c201f000f0e7f89 */ /* 0x000f2200000e0000 */
[----:B------:R-:W-:Y:S01]  /*5c40*/  PRMT R12, R8, 0x5410, R16 ;  /* 0x00005410080c7816 */ /* 0x000fe20000000010 */
[----:B------:R-:W-:Y:S01]  /*5c50*/  FFMA.FTZ R8, R30, UR17, -R4 ;  /* 0x000000111e087c23 */ /* 0x000fe20008010804 */
[C---:B------:R-:W-:Y:S01]  /*5c60*/  PRMT R0, R5.reuse, 0x7632, R0 ;  /* 0x0000763205007816 */ /* 0x040fe20000000000 */
[----:B------:R-:W-:Y:S02]  /*5c70*/  LDSM.16.MT88.4 R32, [R188+0x6000] ;  /* 0x00600000bc20783b */ /* 0x000fe40000004200 */
[----:B------:R5:W-:Y:S01]  /*5c80*/  MUFU.EX2 R228, R8 ;  /* 0x0000000800e47308 */ /* 0x000be20000000800 */
[----:B--2---:R-:W-:Y:S01]  /*5c90*/  FFMA.FTZ R3, R22, UR17, -R4 ;  /* 0x0000001116037c23 */ /* 0x004fe20008010804 */
[----:B------:R-:W-:Y:S03]  /*5ca0*/  LDSM.16.MT88.4 R48, [R185+0x6800] ;  /* 0x00680000b930783b */ /* 0x000fe60000004200 */
[----:B------:R2:W-:Y:S01]  /*5cb0*/  MUFU.EX2 R227, R3 ;  /* 0x0000000300e37308 */ /* 0x0005e20000000800 */
[----:B---3--:R-:W-:Y:S01]  /*5cc0*/  LOP3.LUT R6, R5, 0xff, RZ, 0xc0, !PT ;  /* 0x000000ff05067812 */ /* 0x008fe200078ec0ff */
[----:B------:R-:W3:Y:S01]  /*5cd0*/  LDSM.16.MT88.4 R20, [R184+0x6000] ;  /* 0x00600000b814783b */ /* 0x000ee20000004200 */
[----:B-1----:R-:W-:-:S03]  /*5ce0*/  FMNMX.FTZ R72, R10, R11, !PT ;  /* 0x0000000b0a487209 */ /* 0x002fc60007810000 */
[----:B------:R-:W-:Y:S01]  /*5cf0*/  LDSM.16.MT88.4 R44, [R188+0x6800] ;  /* 0x00680000bc2c783b */ /* 0x000fe20000004200 */
[----:B------:R-:W-:Y:S01]  /*5d00*/  FSETP.NEU.FTZ.AND P0, PT, R72, -INF , PT ;  /* 0xff8000004800780b */ /* 0x000fe20003f1d000 */
[----:B-----5:R-:W-:-:S04]  /*5d10*/  FFMA.FTZ R8, R54, UR17, -R2 ;  /* 0x0000001136087c23 */ /* 0x020fc80008010802 */
[----:B------:R-:W-:Y:S01]  /*5d20*/  MUFU.EX2 R218, R8 ;  /* 0x0000000800da7308 */ /* 0x000fe20000000800 */
[----:B----4-:R-:W-:Y:S02]  /*5d30*/  FMNMX.FTZ R71, R15, R14, !PT ;  /* 0x0000000e0f477209 */ /* 0x010fe40007810000 */
[----:B--2---:R-:W-:Y:S01]  /*5d40*/  SHF.R.U32.HI R3, RZ, 0x8, R7 ;  /* 0x00000008ff037819 */ /* 0x004fe20000011607 */
[----:B------:R-:W-:-:S03]  /*5d50*/  FFMA.FTZ R7, R58, UR17, -R2 ;  /* 0x000000113a077c23 */ /* 0x000fc60008010802 */
[----:B------:R-:W-:Y:S01]  /*5d60*/  PRMT R9, R6, 0x5410, R3 ;  /* 0x0000541006097816 */ /* 0x000fe20000000003 */
[----:B------:R-:W-:Y:S01]  /*5d70*/  FFMA.FTZ R3, R27, UR17, -R2 ;  /* 0x000000111b037c23 */ /* 0x000fe20008010802 */
[----:B------:R-:W-:Y:S01]  /*5d80*/  SHF.R.U32.HI R6, RZ, 0x18, R5 ;  /* 0x00000018ff067819 */ /* 0x000fe20000011605 */
[----:B------:R1:W2:Y:S01]  /*5d90*/  MUFU.EX2 R221, R7 ;  /* 0x0000000700dd7308 */ /* 0x0002a20000000800 */
[----:B------:R-:W-:Y:S01]  /*5da0*/  LOP3.LUT R5, R0, 0xff, RZ, 0xc0, !PT ;  /* 0x000000ff00057812 */ /* 0x000fe200078ec0ff */
[----:B------:R-:W4:Y:S01]  /*5db0*/  LDSM.16.MT88.4 R24, [R189+0x6000] ;  /* 0x00600000bd18783b */ /* 0x000f220000004200 */
[----:B------:R-:W-:Y:S01]  /*5dc0*/  HSET2.LE.AND R0, R9, R196, PT ;  /* 0x000000c409007233 */ /* 0x000fe20003803000 */
[----:B------:R5:W-:Y:S01]  /*5dd0*/  MUFU.EX2 R224, R3 ;  /* 0x0000000300e07308 */ /* 0x000be20000000800 */
[----:B------:R-:W-:Y:S01]  /*5de0*/  PRMT R6, R5, 0x5410, R6 ;  /* 0x0000541005067816 */ /* 0x000fe20000000006 */
[----:B-1----:R-:W-:Y:S01]  /*5df0*/  FFMA.FTZ R7, R28, UR17, -R2 ;  /* 0x000000111c077c23 */ /* 0x002fe20008010802 */
[----:B--2---:R-:W-:Y:S01]  /*5e00*/  F2FP.BF16.F32.PACK_AB R9, R218, R221 ;  /* 0x000000ddda09723e */ /* 0x004fe200000010ff */
[----:B------:R-:W1:Y:S01]  /*5e10*/  LDSM.16.MT88.4 R28, [R185+0x6000] ;  /* 0x00600000b91c783b */ /* 0x000e620000004200 */
[----:B-----5:R-:W-:Y:S01]  /*5e20*/  F2FP.BF16.F32.PACK_AB R3, R225, R226 ;  /* 0x000000e2e103723e */ /* 0x020fe200000010ff */
[----:B------:R2:W5:Y:S03]  /*5e30*/  MUFU.EX2 R223, R7 ;  /* 0x0000000700df7308 */ /* 0x0005660000000800 */
[----:B------:R-:W-:-:S02]  /*5e40*/  LOP3.LUT R8, R3, R0, RZ, 0xc0, !PT ;  /* 0x0000000003087212 */ /* 0x000fc400078ec0ff */
[----:B------:R-:W-:Y:S02]  /*5e50*/  LOP3.LUT R3, R18, 0xff00ff, RZ, 0xc0, !PT ;  /* 0x00ff00ff12037812 */ /* 0x000fe400078ec0ff */
[--C-:B------:R-:W-:Y:S01]  /*5e60*/  HSET2.LE.AND R0, R12, R196.reuse, PT ;  /* 0x000000c40c007233 */ /* 0x100fe20003803000 */
[----:B------:R-:W-:Y:S02]  /*5e70*/  IMAD.WIDE.U32 R12, R38, -0x326172a9, RZ ;  /* 0xcd9e8d57260c7825 */ /* 0x000fe400078e00ff */
[--C-:B------:R-:W-:Y:S02]  /*5e80*/  HSET2.LE.AND R5, R3, R196.reuse, PT ;  /* 0x000000c403057233 */ /* 0x100fe40003803000 */
[----:B------:R-:W-:Y:S02]  /*5e90*/  F2FP.BF16.F32.PACK_AB R3, R228, R227 ;  /* 0x000000e3e403723e */ /* 0x000fe400000010ff */
[----:B--2---:R-:W-:Y:S02]  /*5ea0*/  HSET2.LE.AND R7, R6, R196, PT ;  /* 0x000000c406077233 */ /* 0x004fe40003803000 */
[----:B------:R-:W-:Y:S01]  /*5eb0*/  LOP3.LUT R10, R3, R0, RZ, 0xc0, !PT ;  /* 0x00000000030a7212 */ /* 0x000fe200078ec0ff */
[----:B------:R-:W-:Y:S01]  /*5ec0*/  FMUL.FTZ R0, R72, UR17 ;  /* 0x0000001148007c20 */ /* 0x000fe20008410000 */
[----:B-----5:R-:W-:Y:S01]  /*5ed0*/  F2FP.BF16.F32.PACK_AB R6, R223, R224 ;  /* 0x000000e0df06723e */ /* 0x020fe200000010ff */
[----:B------:R-:W-:Y:S01]  /*5ee0*/  IMAD.MOV.U32 R3, RZ, RZ, R12 ;  /* 0x000000ffff037224 */ /* 0x000fe200078e000c */
[----:B------:R-:W-:-:S02]  /*5ef0*/  LOP3.LUT R9, R9, R7, RZ, 0xc0, !PT ;  /* 0x0000000709097212 */ /* 0x000fc400078ec0ff */
[----:B------:R-:W-:Y:S02]  /*5f00*/  FSEL R0, R0, RZ, P0 ;  /* 0x000000ff00007208 */ /* 0x000fe40000000000 */
[----:B------:R-:W-:Y:S02]  /*5f10*/  LOP3.LUT R11, R6, R5, RZ, 0xc0, !PT ;  /* 0x00000005060b7212 */ /* 0x000fe400078ec0ff */
[----:B------:R-:W-:Y:S01]  /*5f20*/  LOP3.LUT R6, R3, 0xff, RZ, 0xc0, !PT ;  /* 0x000000ff03067812 */ /* 0x000fe200078ec0ff */
[----:B------:R-:W-:Y:S01]  /*5f30*/  FFMA.FTZ R3, R79, UR17, -R0 ;  /* 0x000000114f037c23 */ /* 0x000fe20008010800 */
[----:B------:R-:W-:Y:S02]  /*5f40*/  LOP3.LUT R5, R36, UR6, R13, 0x96, !PT ;  /* 0x0000000624057c12 */ /* 0x000fe4000f8e960d */
[C---:B------:R-:W-:Y:S01]  /*5f50*/  PRMT R13, R12.reuse, 0x7773, RZ ;  /* 0x000077730c0d7816 */ /* 0x040fe200000000ff */
[----:B------:R2:W-:Y:S01]  /*5f60*/  MUFU.EX2 R209, R3 ;  /* 0x0000000300d17308 */ /* 0x0005e20000000800 */
[C---:B------:R-:W-:Y:S01]  /*5f70*/  PRMT R7, R12.reuse, 0x7772, RZ ;  /* 0x000077720c077816 */ /* 0x040fe200000000ff */
[----:B---3--:R-:W-:Y:S01]  /*5f80*/  HMMA.16816.F32.BF16 R108, R8, R20, RZ ;  /* 0x00000014086c723c */ /* 0x008fe200000418ff */
[----:B------:R-:W-:-:S02]  /*5f90*/  PRMT R12, R12, 0x7771, RZ ;  /* 0x000077710c0c7816 */ /* 0x000fc400000000ff */
[----:B------:R-:W-:Y:S02]  /*5fa0*/  FSETP.NEU.FTZ.AND P0, PT, R71, -INF , PT ;  /* 0xff8000004700780b */ /* 0x000fe40003f1d000 */
[----:B------:R-:W-:Y:S01]  /*5fb0*/  PRMT R17, R7, 0x5410, R13 ;  /* 0x0000541007117816 */ /* 0x000fe2000000000d */
[----:B------:R-:W-:Y:S01]  /*5fc0*/  FFMA.FTZ R7, R59, UR17, -R0 ;  /* 0x000000113b077c23 */ /* 0x000fe20008010800 */
[----:B------:R-:W-:Y:S01]  /*5fd0*/  PRMT R16, R6, 0x5410, R12 ;  /* 0x0000541006107816 */ /* 0x000fe2000000000c */
[--C-:B------:R-:W-:Y:S01]  /*5fe0*/  FFMA.FTZ R12, R60, UR17, -R0.reuse ;  /* 0x000000113c0c7c23 */ /* 0x100fe20008010800 */
[----:B------:R-:W-:Y:S01]  /*5ff0*/  FFMA.FTZ R6, R61, UR17, -R0 ;  /* 0x000000113d067c23 */ /* 0x000fe20008010800 */
[----:B------:R3:W-:Y:S01]  /*6000*/  MUFU.EX2 R212, R7 ;  /* 0x0000000700d47308 */ /* 0x0007e20000000800 */
[----:B------:R-:W-:Y:S01]  /*6010*/  LOP3.LUT R13, R5, 0xffff, RZ, 0xc0, !PT ;  /* 0x0000ffff050d7812 */ /* 0x000fe200078ec0ff */
[----:B--2---:R-:W-:Y:S01]  /*6020*/  FMUL.FTZ R3, R71, UR17 ;  /* 0x0000001147037c20 */ /* 0x004fe20008410000 */
[----:B------:R-:W-:Y:S01]  /*6030*/  LOP3.LUT R15, R5, 0xff, RZ, 0xc0, !PT ;  /* 0x000000ff050f7812 */ /* 0x000fe200078ec0ff */
[----:B------:R2:W-:Y:S01]  /*6040*/  MUFU.EX2 R207, R12 ;  /* 0x0000000c00cf7308 */ /* 0x0005e20000000800 */
[----:B------:R-:W-:Y:S01]  /*6050*/  SHF.R.U32.HI R14, RZ, 0x18, R5 ;  /* 0x00000018ff0e7819 */ /* 0x000fe20000011605 */
[----:B----4-:R-:W-:Y:S01]  /*6060*/  HMMA.16816.F32.BF16 R100, R8, R24, RZ ;  /* 0x000000180864723c */ /* 0x010fe200000418ff */
[----:B------:R-:W-:Y:S01]  /*6070*/  FSEL R3, R3, RZ, P0 ;  /* 0x000000ff03037208 */ /* 0x000fe20000000000 */
[----:B------:R4:W5:Y:S01]  /*6080*/  MUFU.EX2 R204, R6 ;  /* 0x0000000600cc7308 */ /* 0x0009620000000800 */
[----:B------:R-:W-:-:S02]  /*6090*/  LOP3.LUT R17, R17, 0xff00ff, RZ, 0xc0, !PT ;  /* 0x00ff00ff11117812 */ /* 0x000fc400078ec0ff */
[----:B------:R-:W-:Y:S02]  /*60a0*/  ISETP.GT.U32.AND P0, PT, R208, R252, PT ;  /* 0x000000fcd000720c */ /* 0x000fe40003f04070 */
[----:B---3--:R-:W-:Y:S01]  /*60b0*/  PRMT R7, R5, 0x7632, R7 ;  /* 0x0000763205077816 */ /* 0x008fe20000000007 */
[--C-:B------:R-:W-:Y:S01]  /*60c0*/  FFMA.FTZ R5, R78, UR17, -R3.reuse ;  /* 0x000000114e057c23 */ /* 0x100fe20008010803 */
[C---:B-1----:R-:W-:Y:S01]  /*60d0*/  HMMA.16816.F32.BF16 R92, R8.reuse, R28, RZ ;  /* 0x0000001c085c723c */ /* 0x042fe200000418ff */
[--C-:B--2---:R-:W-:Y:S02]  /*60e0*/  FFMA.FTZ R12, R62, UR17, -R3.reuse ;  /* 0x000000113e0c7c23 */ /* 0x104fe40008010803 */
[----:B------:R1:W-:Y:S01]  /*60f0*/  MUFU.EX2 R182, R5 ;  /* 0x0000000500b67308 */ /* 0x0003e20000000800 */
[----:B------:R-:W-:Y:S01]  /*6100*/  LOP3.LUT R7, R7, 0xff, RZ, 0xc0, !PT ;  /* 0x000000ff07077812 */ /* 0x000fe200078ec0ff */
[----:B----4-:R-:W-:Y:S02]  /*6110*/  FFMA.FTZ R6, R63, UR17, -R3 ;  /* 0x000000113f067c23 */ /* 0x010fe40008010803 */
[----:B------:R2:W-:Y:S01]  /*6120*/  MUFU.EX2 R211, R12 ;  /* 0x0000000c00d37308 */ /* 0x0005e20000000800 */
[C---:B------:R-:W-:Y:S03]  /*6130*/  HMMA.16816.F32.BF16 R88, R8.reuse, R32, RZ ;  /* 0x000000200858723c */ /* 0x040fe600000418ff */
[----:B------:R3:W4:Y:S05]  /*6140*/  MUFU.EX2 R202, R6 ;  /* 0x0000000600ca7308 */ /* 0x00072a0000000800 */
[----:B------:R-:W-:Y:S01]  /*6150*/  HMMA.16816.F32.BF16 R104, R8, R22, RZ ;  /* 0x000000160868723c */ /* 0x000fe200000418ff */
[----:B-1----:R-:W-:-:S02]  /*6160*/  HSET2.LE.AND R5, R16, R196, PT ;  /* 0x000000c410057233 */ /* 0x002fc40003803000 */
[----:B------:R-:W-:Y:S02]  /*6170*/  LOP3.LUT R16, R40, UR7, R19, 0x96, !PT ;  /* 0x0000000728107c12 */ /* 0x000fe4000f8e9613 */
[----:B--2---:R-:W-:Y:S02]  /*6180*/  SHF.R.U32.HI R12, RZ, 0x8, R13 ;  /* 0x00000008ff0c7819 */ /* 0x004fe4000001160d */
[----:B------:R-:W-:Y:S01]  /*6190*/  PRMT R13, R7, 0x5410, R14 ;  /* 0x00005410070d7816 */ /* 0x000fe2000000000e */
[----:B------:R-:W-:Y:S01]  /*61a0*/  HMMA.16816.F32.BF16 R96, R8, R26, RZ ;  /* 0x0000001a0860723c */ /* 0x000fe200000418ff */
[----:B---3--:R-:W-:Y:S01]  /*61b0*/  FFMA.FTZ R6, R74, UR17, -R3 ;  /* 0x000000114a067c23 */ /* 0x008fe20008010803 */
[----:B------:R-:W-:-:S03]  /*61c0*/  PRMT R12, R15, 0x5410, R12 ;  /* 0x000054100f0c7816 */ /* 0x000fc6000000000c */
[----:B------:R1:W2:Y:S02]  /*61d0*/  MUFU.EX2 R180, R6 ;  /* 0x0000000600b47308 */ /* 0x0002a40000000800 */
[----:B------:R-:W-:Y:S01]  /*61e0*/  HSET2.LE.AND R7, R12, R196, PT ;  /* 0x000000c40c077233 */ /* 0x000fe20003803000 */
[----:B------:R-:W-:Y:S01]  /*61f0*/  HMMA.16816.F32.BF16 R80, R8, R30, RZ ;  /* 0x0000001e0850723c */ /* 0x000fe200000418ff */
[----:B-----5:R-:W-:-:S04]  /*6200*/  F2FP.BF16.F32.PACK_AB R12, R204, R209 ;  /* 0x000000d1cc0c723e */ /* 0x020fc800000010ff */
[----:B------:R-:W-:-:S03]  /*6210*/  LOP3.LUT R12, R12, R7, RZ, 0xc0, !PT ;  /* 0x000000070c0c7212 */ /* 0x000fc600078ec0ff */
[----:B------:R-:W-:Y:S01]  /*6220*/  HMMA.16816.F32.BF16 R76, R8, R34, RZ ;  /* 0x00000022084c723c */ /* 0x000fe200000418ff */
[----:B-1----:R-:W-:-:S04]  /*6230*/  F2FP.BF16.F32.PACK_AB R6, R212, R207 ;  /* 0x000000cfd406723e */ /* 0x002fc800000010ff */
[----:B------:R-:W-:Y:S02]  /*6240*/  LOP3.LUT R14, R6, R5, RZ, 0xc0, !PT ;  /* 0x00000005060e7212 */ /* 0x000fe400078ec0ff */
[----:B------:R-:W-:Y:S02]  /*6250*/  HSET2.LE.AND R5, R17, R196, PT ;  /* 0x000000c411057233 */ /* 0x000fe40003803000 */
[----:B----4-:R-:W-:-:S04]  /*6260*/  F2FP.BF16.F32.PACK_AB R6, R211, R202 ;  /* 0x000000cad306723e */ /* 0x010fc800000010ff */
[----:B------:R-:W-:Y:S01]  /*6270*/  LOP3.LUT R15, R6, R5, RZ, 0xc0, !PT ;  /* 0x00000005060f7212 */ /* 0x000fe200078ec0ff */
[----:B------:R-:W-:Y:S01]  /*6280*/  IMAD.WIDE.U32 R6, R16, -0x2daee0ad, RZ ;  /* 0xd2511f5310067825 */ /* 0x000fe200078e00ff */
[----:B------:R-:W-:Y:S02]  /*6290*/  HSET2.LE.AND R5, R13, R196, PT ;  /* 0x000000c40d057233 */ /* 0x000fe40003803000 */
[----:B--2---:R-:W-:Y:S01]  /*62a0*/  F2FP.BF16.F32.PACK_AB R13, R180, R182 ;  /* 0x000000b6b40d723e */ /* 0x004fe200000010ff */
[----:B------:R-:W-:Y:S01]  /*62b0*/  IMAD.MOV.U32 R10, RZ, RZ, R6 ;  /* 0x000000ffff0a7224 */ /* 0x000fe200078e0006 */
[C---:B------:R-:W-:Y:S02]  /*62c0*/  PRMT R9, R6.reuse, 0x7773, RZ ;  /* 0x0000777306097816 */ /* 0x040fe400000000ff */
[----:B------:R-:W-:Y:S02]  /*62d0*/  PRMT R8, R6, 0x7772, RZ ;  /* 0x0000777206087816 */ /* 0x000fe400000000ff */
[----:B------:R-:W-:-:S02]  /*62e0*/  LOP3.LUT R13, R13, R5, RZ, 0xc0, !PT ;  /* 0x000000050d0d7212 */ /* 0x000fc400078ec0ff */
[----:B------:R-:W-:Y:S01]  /*62f0*/  LOP3.LUT R5, R42, UR22, R7, 0x96, !PT ;  /* 0x000000162a057c12 */ /* 0x000fe2000f8e9607 */
[--C-:B------:R-:W-:Y:S01]  /*6300*/  FFMA.FTZ R7, R112, UR17, -R4.reuse ;  /* 0x0000001170077c23 */ /* 0x100fe20008010804 */
[----:B------:R-:W-:Y:S01]  /*6310*/  PRMT R17, R8, 0x5410, R9 ;  /* 0x0000541008117816 */ /* 0x000fe20000000009 */
[----:B------:R-:W1:Y:S01]  /*6320*/  LDSM.16.MT88.4 R40, [R184+0x6800] ;  /* 0x00680000b828783b */ /* 0x000e620000004200 */
[----:B------:R-:W-:Y:S01]  /*6330*/  PRMT R11, R6, 0x7771, RZ ;  /* 0x00007771060b7816 */ /* 0x000fe200000000ff */
[----:B------:R2:W-:Y:S01]  /*6340*/  MUFU.EX2 R174, R7 ;  /* 0x0000000700ae7308 */ /* 0x0005e20000000800 */
[----:B------:R-:W-:Y:S01]  /*6350*/  LOP3.LUT R8, R10, 0xff, RZ, 0xc0, !PT ;  /* 0x000000ff0a087812 */ /* 0x000fe200078ec0ff */
[--C-:B------:R-:W-:Y:S01]  /*6360*/  FFMA.FTZ R10, R75, UR17, -R4.reuse ;  /* 0x000000114b0a7c23 */ /* 0x100fe20008010804 */
[C---:B------:R-:W-:Y:S01]  /*6370*/  LOP3.LUT R6, R5.reuse, 0xffff, RZ, 0xc0, !PT ;  /* 0x0000ffff05067812 */ /* 0x040fe200078ec0ff */
[----:B------:R-:W-:Y:S01]  /*6380*/  HMMA.16816.F32.BF16 R84, R12, R20, RZ ;  /* 0x000000140c54723c */ /* 0x000fe200000418ff */
[----:B------:R-:W-:Y:S01]  /*6390*/  PRMT R11, R8, 0x5410, R11 ;  /* 0x00005410080b7816 */ /* 0x000fe2000000000b */
[----:B------:R-:W-:Y:S01]  /*63a0*/  FFMA.FTZ R8, R68, UR17, -R4 ;  /* 0x0000001144087c23 */ /* 0x000fe20008010804 */
[----:B------:R-:W-:Y:S01]  /*63b0*/  LOP3.LUT R9, R5, 0xff, RZ, 0xc0, !PT ;  /* 0x000000ff05097812 */ /* 0x000fe200078ec0ff */
[----:B------:R3:W-:Y:S01]  /*63c0*/  MUFU.EX2 R175, R10 ;  /* 0x0000000a00af7308 */ /* 0x0007e20000000800 */
[----:B------:R-:W-:-:S03]  /*63d0*/  SHF.R.U32.HI R6, RZ, 0x8, R6 ;  /* 0x00000008ff067819 */ /* 0x000fc60000011606 */
[----:B------:R4:W-:Y:S01]  /*63e0*/  MUFU.EX2 R176, R8 ;  /* 0x0000000800b07308 */ /* 0x0009e20000000800 */
[----:B------:R-:W-:Y:S01]  /*63f0*/  PRMT R16, R9, 0x5410, R6 ;  /* 0x0000541009107816 */ /* 0x000fe20000000006 */
[----:B--2---:R-:W-:Y:S01]  /*6400*/  FFMA.FTZ R7, R73, UR17, -R4 ;  /* 0x0000001149077c23 */ /* 0x004fe20008010804 */
[--C-:B------:R-:W-:Y:S01]  /*6410*/  FFMA.FTZ R6, R116, UR17, -R2.reuse ;  /* 0x0000001174067c23 */ /* 0x100fe20008010802 */
[----:B------:R-:W-:Y:S01]  /*6420*/  FFMA.FTZ R9, R120, UR17, -R2 ;  /* 0x0000001178097c23 */ /* 0x000fe20008010802 */
[----:B------:R-:W-:Y:S01]  /*6430*/  HMMA.16816.F32.BF16 R124, R12, R22, RZ ;  /* 0x000000160c7c723c */ /* 0x000fe200000418ff */
[----:B------:R2:W5:Y:S04]  /*6440*/  MUFU.EX2 R177, R7 ;  /* 0x0000000700b17308 */ /* 0x0005680000000800 */
[----:B------:R5:W-:Y:S01]  /*6450*/  MUFU.EX2 R169, R6 ;  /* 0x0000000600a97308 */ /* 0x000be20000000800 */
[----:B---3--:R-:W-:-:S02]  /*6460*/  VIADD R10, R39, 0x1 ;  /* 0x00000001270a7836 */ /* 0x008fc40000000000 */
[C---:B------:R-:W-:Y:S01]  /*6470*/  HMMA.16816.F32.BF16 R60, R12.reuse, R24, RZ ;  /* 0x000000180c3c723c */ /* 0x040fe200000418ff */
[--C-:B----4-:R-:W-:Y:S01]  /*6480*/  FFMA.FTZ R8, R113, UR17, -R2.reuse ;  /* 0x0000001171087c23 */ /* 0x110fe20008010802 */
[----:B------:R3:W-:Y:S04]  /*6490*/  MUFU.EX2 R168, R9 ;  /* 0x0000000900a87308 */ /* 0x0007e80000000800 */
[----:B------:R4:W-:Y:S01]  /*64a0*/  MUFU.EX2 R173, R8 ;  /* 0x0000000800ad7308 */ /* 0x0009e20000000800 */
[----:B--2---:R-:W-:Y:S01]  /*64b0*/  FFMA.FTZ R7, R114, UR17, -R2 ;  /* 0x0000001172077c23 */ /* 0x004fe20008010802 */
[----:B------:R-:W-:Y:S01]  /*64c0*/  HMMA.16816.F32.BF16 R116, R12, R26, RZ ;  /* 0x0000001a0c74723c */ /* 0x000fe200000418ff */
[----:B------:R-:W2:Y:S02]  /*64d0*/  LDSM.16.MT88.4 R24, [R189+0x6800] ;  /* 0x00680000bd18783b */ /* 0x000ea40000004200 */
[----:B------:R1:W1:Y:S01]  /*64e0*/  MUFU.EX2 R172, R7 ;  /* 0x0000000700ac7308 */ /* 0x0002620000000800 */
[----:B-----5:R-:W-:-:S02]  /*64f0*/  PRMT R6, R5, 0x7632, R6 ;  /* 0x0000763205067816 */ /* 0x020fc40000000006 */
[----:B---3--:R-:W-:Y:S02]  /*6500*/  LOP3.LUT R9, R17, 0xff00ff, RZ, 0xc0, !PT ;  /* 0x00ff00ff11097812 */ /* 0x008fe400078ec0ff */
[----:B------:R-:W-:Y:S01]  /*6510*/  HMMA.16816.F32.BF16 R64, R12, R28, RZ ;  /* 0x0000001c0c40723c */ /* 0x000fe200000418ff */
[----:B----4-:R-:W-:Y:S02]  /*6520*/  SHF.R.U32.HI R8, RZ, 0x18, R5 ;  /* 0x00000018ff087819 */ /* 0x010fe40000011605 */
[----:B------:R-:W-:Y:S02]  /*6530*/  HSET2.LE.AND R5, R11, R196, PT ;  /* 0x000000c40b057233 */ /* 0x000fe40003803000 */
[----:B------:R-:W-:-:S03]  /*6540*/  LOP3.LUT R11, R10, UR21, R163, 0x96, !PT ;  /* 0x000000150a0b7c12 */ /* 0x000fc6000f8e96a3 */
[C---:B------:R-:W-:Y:S01]  /*6550*/  HMMA.16816.F32.BF16 R132, R12.reuse, R30, RZ ;  /* 0x0000001e0c84723c */ /* 0x040fe200000418ff */
[----:B-1----:R-:W-:Y:S02]  /*6560*/  LOP3.LUT R7, R6, 0xff, RZ, 0xc0, !PT ;  /* 0x000000ff06077812 */ /* 0x002fe400078ec0ff */
[----:B------:R-:W-:Y:S01]  /*6570*/  F2FP.BF16.F32.PACK_AB R6, R176, R177 ;  /* 0x000000b1b006723e */ /* 0x000fe200000010ff */
[----:B------:R-:W-:Y:S01]  /*6580*/  IMAD.WIDE.U32 R20, R11, -0x326172a9, RZ ;  /* 0xcd9e8d570b147825 */ /* 0x000fe200078e00ff */
[----:B------:R-:W-:Y:S02]  /*6590*/  PRMT R8, R7, 0x5410, R8 ;  /* 0x0000541007087816 */ /* 0x000fe40000000008 */
[----:B------:R-:W-:Y:S01]  /*65a0*/  LOP3.LUT R18, R6, R5, RZ, 0xc0, !PT ;  /* 0x0000000506127212 */ /* 0x000fe200078ec0ff */
[----:B------:R-:W-:Y:S01]  /*65b0*/  HMMA.16816.F32.BF16 R52, R12, R32, RZ ;  /* 0x000000200c34723c */ /* 0x000fe200000418ff */
[--C-:B------:R-:W-:Y:S02]  /*65c0*/  HSET2.LE.AND R5, R9, R196.reuse, PT ;  /* 0x000000c409057233 */ /* 0x100fe40003803000 */
[----:B------:R-:W-:-:S02]  /*65d0*/  HSET2.LE.AND R7, R16, R196, PT ;  /* 0x000000c410077233 */ /* 0x000fc40003803000 */
[----:B------:R-:W-:Y:S02]  /*65e0*/  HSET2.LE.AND R9, R8, R196, PT ;  /* 0x000000c408097233 */ /* 0x000fe40003803000 */
[----:B------:R-:W-:Y:S01]  /*65f0*/  F2FP.BF16.F32.PACK_AB R6, R172, R173 ;  /* 0x000000adac06723e */ /* 0x000fe200000010ff */
[----:B------:R-:W-:Y:S01]  /*6600*/  HMMA.16816.F32.BF16 R112, R12, R34, RZ ;  /* 0x000000220c70723c */ /* 0x000fe200000418ff */
[----:B------:R-:W-:Y:S01]  /*6610*/  F2FP.BF16.F32.PACK_AB R8, R175, R174 ;  /* 0x000000aeaf08723e */ /* 0x000fe200000010ff */
[----:B------:R-:W-:Y:S01]  /*6620*/  LDSM.16.MT88.4 R32, [R185+0x7000] ;  /* 0x00700000b920783b */ /* 0x000fe20000004200 */
[----:B------:R-:W-:Y:S02]  /*6630*/  LOP3.LUT R19, R6, R5, RZ, 0xc0, !PT ;  /* 0x0000000506137212 */ /* 0x000fe400078ec0ff */
[----:B------:R-:W-:Y:S02]  /*6640*/  LOP3.LUT R16, R8, R7, RZ, 0xc0, !PT ;  /* 0x0000000708107212 */ /* 0x000fe400078ec0ff */
[----:B------:R-:W-:-:S02]  /*6650*/  LOP3.LUT R6, R20, UR11, R171, 0x96, !PT ;  /* 0x0000000b14067c12 */ /* 0x000fc4000f8e96ab */
[----:B------:R-:W-:Y:S02]  /*6660*/  F2FP.BF16.F32.PACK_AB R10, R168, R169 ;  /* 0x000000a9a80a723e */ /* 0x000fe400000010ff */
[----:B------:R-:W-:Y:S01]  /*6670*/  LOP3.LUT R5, R248, UR15, R21, 0x96, !PT ;  /* 0x0000000ff8057c12 */ /* 0x000fe2000f8e9615 */
[----:B------:R-:W-:Y:S01]  /*6680*/  IMAD.WIDE.U32 R22, R6, -0x2daee0ad, RZ ;  /* 0xd2511f5306167825 */ /* 0x000fe200078e00ff */
[----:B------:R-:W-:Y:S02]  /*6690*/  LOP3.LUT R7, R56, UR7, R37, 0x96, !PT ;  /* 0x0000000738077c12 */ /* 0x000fe4000f8e9625 */
[----:B------:R-:W-:Y:S01]  /*66a0*/  LOP3.LUT R17, R10, R9, RZ, 0xc0, !PT ;  /* 0x000000090a117212 */ /* 0x000fe200078ec0ff */
[----:B------:R-:W-:-:S04]  /*66b0*/  IMAD.WIDE.U32 R8, R5, -0x2daee0ad, RZ ;  /* 0xd2511f5305087825 */ /* 0x000fc800078e00ff */
[----:B------:R-:W-:Y:S01]  /*66c0*/  FFMA.FTZ R10, R122, UR17, -R0 ;  /* 0x000000117a0a7c23 */ /* 0x000fe20008010800 */
[----:B------:R-:W-:Y:S01]  /*66d0*/  IMAD.WIDE.U32 R6, R7, -0x2daee0ad, RZ ;  /* 0xd2511f5307067825 */ /* 0x000fe200078e00ff */
[----:B------:R-:W-:-:S03]  /*66e0*/  LOP3.LUT R23, R8, UR4, R23, 0x96, !PT ;  /* 0x0000000408177c12 */ /* 0x000fc6000f8e9617 */
[--C-:B------:R-:W-:Y:S01]  /*66f0*/  FFMA.FTZ R8, R128, UR17, -R0.reuse ;  /* 0x0000001180087c23 */ /* 0x100fe20008010800 */
[----:B------:R-:W-:Y:S01]  /*6700*/  LOP3.LUT R15, R160, UR14, R9, 0x96, !PT ;  /* 0x0000000ea00f7c12 */ /* 0x000fe2000f8e9609 */
[--C-:B------:R-:W-:Y:S01]  /*6710*/  FFMA.FTZ R9, R121, UR17, -R0.reuse ;  /* 0x0000001179097c23 */ /* 0x100fe20008010800 */
[----:B------:R-:W-:Y:S01]  /*6720*/  LOP3.LUT R5, R150, UR22, R7, 0x96, !PT ;  /* 0x0000001696057c12 */ /* 0x000fe2000f8e9607 */
[----:B------:R-:W-:Y:S01]  /*6730*/  FFMA.FTZ R7, R123, UR17, -R0 ;  /* 0x000000117b077c23 */ /* 0x000fe20008010800 */
[----:B------:R1:W-:Y:S01]  /*6740*/  MUFU.EX2 R160, R8 ;  /* 0x0000000800a07308 */ /* 0x0003e20000000800 */
[----:B------:R-:W-:Y:S01]  /*6750*/  IMAD.MOV.U32 R11, RZ, RZ, R6 ;  /* 0x000000ffff0b7224 */ /* 0x000fe200078e0006 */
[C---:B------:R-:W-:Y:S01]  /*6760*/  PRMT R14, R6.reuse, 0x7771, RZ ;  /* 0x00007771060e7816 */ /* 0x040fe200000000ff */
[----:B------:R-:W-:Y:S01]  /*6770*/  IMAD.WIDE.U32 R36, R23, -0x326172a9, RZ ;  /* 0xcd9e8d5717247825 */ /* 0x000fe200078e00ff */
[----:B------:R3:W4:Y:S01]  /*6780*/  MUFU.EX2 R162, R7 ;  /* 0x0000000700a27308 */ /* 0x0007220000000800 */
[----:B------:R-:W-:Y:S01]  /*6790*/  LOP3.LUT R12, R5, 0xff, RZ, 0xc0, !PT ;  /* 0x000000ff050c7812 */ /* 0x000fe200078ec0ff */
[C---:B------:R-:W-:Y:S01]  /*67a0*/  HMMA.16816.F32.BF16 R120, R16.reuse, R50, R80 ;  /* 0x000000321078723c */ /* 0x040fe20000041850 */
[----:B------:R-:W-:Y:S01]  /*67b0*/  LOP3.LUT R11, R11, 0xff, RZ, 0xc0, !PT ;  /* 0x000000ff0b0b7812 */ /* 0x000fe200078ec0ff */
[----:B------:R5:W-:Y:S04]  /*67c0*/  MUFU.EX2 R161, R9 ;  /* 0x0000000900a17308 */ /* 0x000be80000000800 */
[----:B------:R2:W-:Y:S01]  /*67d0*/  MUFU.EX2 R163, R10 ;  /* 0x0000000a00a37308 */ /* 0x0005e20000000800 */
[C---:B-1----:R-:W-:Y:S01]  /*67e0*/  PRMT R8, R6.reuse, 0x7773, RZ ;  /* 0x0000777306087816 */ /* 0x042fe200000000ff */
[----:B------:R-:W-:Y:S01]  /*67f0*/  HMMA.16816.F32.BF16 R108, R16, R40, R108 ;  /* 0x00000028106c723c */ /* 0x000fe2000004186c */
[----:B---3--:R-:W-:Y:S01]  /*6800*/  PRMT R7, R6, 0x7772, RZ ;  /* 0x0000777206077816 */ /* 0x008fe200000000ff */
[----:B------:R-:W-:-:S03]  /*6810*/  FFMA.FTZ R6, R131, UR17, -R3 ;  /* 0x0000001183067c23 */ /* 0x000fc60008010803 */
[----:B------:R-:W-:Y:S01]  /*6820*/  PRMT R13, R7, 0x5410, R8 ;  /* 0x00005410070d7816 */ /* 0x000fe20000000008 */
[--C-:B------:R-:W-:Y:S01]  /*6830*/  FFMA.FTZ R8, R129, UR17, -R3.reuse ;  /* 0x0000001181087c23 */ /* 0x100fe20008010803 */
[--C-:B------:R-:W-:Y:S01]  /*6840*/  FFMA.FTZ R7, R130, UR17, -R3.reuse ;  /* 0x0000001182077c23 */ /* 0x100fe20008010803 */
[----:B-----5:R-:W-:Y:S01]  /*6850*/  FFMA.FTZ R9, R136, UR17, -R3 ;  /* 0x0000001188097c23 */ /* 0x020fe20008010803 */
[----:B------:R1:W-:Y:S01]  /*6860*/  MUFU.EX2 R157, R6 ;  /* 0x00000006009d7308 */ /* 0x0003e20000000800 */
[----:B--2---:R-:W-:Y:S01]  /*6870*/  SHF.R.U32.HI R10, RZ, 0x18, R5 ;  /* 0x00000018ff0a7819 */ /* 0x004fe20000011605 */
[C---:B------:R-:W-:Y:S02]  /*6880*/  HMMA.16816.F32.BF16 R100, R16.reuse, R24, R100 ;  /* 0x000000181064723c */ /* 0x040fe40000041864 */
[----:B------:R2:W-:Y:S04]  /*6890*/  MUFU.EX2 R159, R8 ;  /* 0x00000008009f7308 */ /* 0x0005e80000000800 */
[----:B------:R3:W5:Y:S02]  /*68a0*/  MUFU.EX2 R158, R7 ;  /* 0x00000007009e7308 */ /* 0x0007640000000800 */
[----:B------:R-:W-:Y:S02]  /*68b0*/  HMMA.16816.F32.BF16 R92, R16, R48, R92 ;  /* 0x00000030105c723c */ /* 0x000fe4000004185c */
[----:B------:R4:W5:Y:S01]  /*68c0*/  MUFU.EX2 R156, R9 ;  /* 0x00000009009c7308 */ /* 0x0009620000000800 */
[----:B-1----:R-:W-:-:S02]  /*68d0*/  LOP3.LUT R6, R5, 0xffff, RZ, 0xc0, !PT ;  /* 0x0000ffff05067812 */ /* 0x002fc400078ec0ff */
[----:B--2---:R-:W-:-:S03]  /*68e0*/  PRMT R8, R5, 0x7632, R8 ;  /* 0x0000763205087816 */ /* 0x004fc60000000008 */
[C---:B------:R-:W-:Y:S01]  /*68f0*/  HMMA.16816.F32.BF16 R88, R16.reuse, R44, R88 ;  /* 0x0000002c1058723c */ /* 0x040fe20000041858 */
[----:B------:R-:W-:Y:S01]  /*6900*/  PRMT R5, R11, 0x5410, R14 ;  /* 0x000054100b057816 */ /* 0x000fe2000000000e */
[----:B------:R-:W-:Y:S01]  /*6910*/  IMAD.WIDE.U32 R14, R15, -0x326172a9, RZ ;  /* 0xcd9e8d570f0e7825 */ /* 0x000fe200078e00ff */
[----:B---3--:R-:W-:Y:S02]  /*6920*/  SHF.R.U32.HI R7, RZ, 0x8, R6 ;  /* 0x00000008ff077819 */ /* 0x008fe40000011606 */
[----:B------:R-:W-:Y:S02]  /*6930*/  LOP3.LUT R6, R8, 0xff, RZ, 0xc0, !PT ;  /* 0x000000ff08067812 */ /* 0x000fe400078ec0ff */
[----:B----4-:R-:W-:Y:S01]  /*6940*/  LOP3.LUT R9, R13, 0xff00ff, RZ, 0xc0, !PT ;  /* 0x00ff00ff0d097812 */ /* 0x010fe200078ec0ff */
[----:B------:R-:W-:Y:S01]  /*6950*/  HMMA.16816.F32.BF16 R104, R16, R42, R104 ;  /* 0x0000002a1068723c */ /* 0x000fe20000041868 */
[----:B------:R-:W-:Y:S02]  /*6960*/  PRMT R8, R12, 0x5410, R7 ;  /* 0x000054100c087816 */ /* 0x000fe40000000007 */
[----:B------:R-:W-:-:S02]  /*6970*/  PRMT R6, R6, 0x5410, R10 ;  /* 0x0000541006067816 */ /* 0x000fc4000000000a */
[--C-:B------:R-:W-:Y:S02]  /*6980*/  HSET2.LE.AND R7, R9, R196.reuse, PT ;  /* 0x000000c409077233 */ /* 0x100fe40003803000 */
[--C-:B------:R-:W-:Y:S01]  /*6990*/  HSET2.LE.AND R8, R8, R196.reuse, PT ;  /* 0x000000c408087233 */ /* 0x100fe20003803000 */
[C---:B------:R-:W-:Y:S01]  /*69a0*/  HMMA.16816.F32.BF16 R96, R16.reuse, R26, R96 ;  /* 0x0000001a1060723c */ /* 0x040fe20000041860 */
[--C-:B------:R-:W-:Y:S02]  /*69b0*/  HSET2.LE.AND R12, R6, R196.reuse, PT ;  /* 0x000000c4060c7233 */ /* 0x100fe40003803000 */
[----:B------:R-:W-:Y:S02]  /*69c0*/  F2FP.BF16.F32.PACK_AB R9, R162, R160 ;  /* 0x000000a0a209723e */ /* 0x000fe400000010ff */
[----:B------:R-:W-:Y:S02]  /*69d0*/  HSET2.LE.AND R5, R5, R196, PT ;  /* 0x000000c405057233 */ /* 0x000fe40003803000 */
[----:B-----5:R-:W-:Y:S01]  /*69e0*/  F2FP.BF16.F32.PACK_AB R11, R158, R159 ;  /* 0x0000009f9e0b723e */ /* 0x020fe200000010ff */
[----:B------:R-:W-:Y:S01]  /*69f0*/  HMMA.16816.F32.BF16 R80, R16, R46, R76 ;  /* 0x0000002e1050723c */ /* 0x000fe2000004184c */
[----:B------:R-:W-:-:S02]  /*6a00*/  F2FP.BF16.F32.PACK_AB R13, R156, R157 ;  /* 0x0000009d9c0d723e */ /* 0x000fc400000010ff */
[----:B------:R-:W-:Y:S02]  /*6a10*/  F2FP.BF16.F32.PACK_AB R6, R161, R163 ;  /* 0x000000a3a106723e */ /* 0x000fe400000010ff */
[----:B------:R-:W-:Y:S02]  /*6a20*/  LOP3.LUT R8, R9, R8, RZ, 0xc0, !PT ;  /* 0x0000000809087212 */ /* 0x000fe400078ec0ff */
[----:B------:R-:W-:Y:S02]  /*6a30*/  LOP3.LUT R11, R11, R7, RZ, 0xc0, !PT ;  /* 0x000000070b0b7212 */ /* 0x000fe400078ec0ff */
[----:B------:R-:W-:Y:S02]  /*6a40*/  LOP3.LUT R9, R13, R12, RZ, 0xc0, !PT ;  /* 0x0000000c0d097212 */ /* 0x000fe400078ec0ff */
[----:B------:R-:W-:Y:S02]  /*6a50*/  LOP3.LUT R10, R6, R5, RZ, 0xc0, !PT ;  /* 0x00000005060a7212 */ /* 0x000fe400078ec0ff */
[----:B------:R-:W-:-:S02]  /*6a60*/  LOP3.LUT R12, R250, UR15, R21, 0x96, !PT ;  /* 0x0000000ffa0c7c12 */ /* 0x000fc4000f8e9615 */
[----:B------:R-:W-:Y:S02]  /*6a70*/  LOP3.LUT R7, R20, UR11, R243, 0x96, !PT ;  /* 0x0000000b14077c12 */ /* 0x000fe4000f8e96f3 */
[----:B------:R-:W-:Y:S01]  /*6a80*/  LOP3.LUT R6, R170, UR9, R15, 0x96, !PT ;  /* 0x00000009aa067c12 */ /* 0x000fe2000f8e960f */
[----:B------:R-:W-:Y:S01]  /*6a90*/  IMAD.WIDE.U32 R12, R12, -0x2daee0ad, RZ ;  /* 0xd2511f530c0c7825 */ /* 0x000fe200078e00ff */
[----:B------:R-:W-:Y:S01]  /*6aa0*/  LOP3.LUT R5, R14, UR8, R37, 0x96, !PT ;  /* 0x000000080e057c12 */ /* 0x000fe2000f8e9625 */
[----:B------:R-:W-:Y:S02]  /*6ab0*/  HMMA.16816.F32.BF16 R76, R8, R40, R84 ;  /* 0x00000028084c723c */ /* 0x000fe40000041854 */
[----:B------:R-:W-:Y:S01]  /*6ac0*/  IMAD.WIDE.U32 R16, R7, -0x2daee0ad, RZ ;  /* 0xd2511f5307107825 */ /* 0x000fe200078e00ff */
[----:B------:R-:W-:-:S03]  /*6ad0*/  LOP3.LUT R7, R240, UR14, R13, 0x96, !PT ;  /* 0x0000000ef0077c12 */ /* 0x000fc6000f8e960d */
[----:B------:R-:W-:Y:S02]  /*6ae0*/  IMAD.WIDE.U32 R18, R6, -0x2daee0ad, RZ ;  /* 0xd2511f5306127825 */ /* 0x000fe400078e00ff */
[C---:B------:R-:W-:Y:S01]  /*6af0*/  HMMA.16816.F32.BF16 R56, R8.reuse, R42, R124 ;  /* 0x0000002a0838723c */ /* 0x040fe2000004187c */
[----:B------:R-:W1:Y:S01]  /*6b00*/  LDSM.16.MT88.4 R40, [R188+0x7000] ;  /* 0x00700000bc28783b */ /* 0x000e620000004200 */
[----:B------:R-:W-:Y:S01]  /*6b10*/  IMAD.WIDE.U32 R170, R5, -0x2daee0ad, RZ ;  /* 0xd2511f5305aa7825 */ /* 0x000fe200078e00ff */
[----:B------:R-:W-:Y:S02]  /*6b20*/  LOP3.LUT R5, R12, UR4, R17, 0x96, !PT ;  /* 0x000000040c057c12 */ /* 0x000fe4000f8e9611 */
[----:B------:R-:W-:Y:S01]  /*6b30*/  LOP3.LUT R12, R22, UR24, R19, 0x96, !PT ;  /* 0x00000018160c7c12 */ /* 0x000fe2000f8e9613 */
[----:B------:R-:W-:Y:S01]  /*6b40*/  IMAD.WIDE.U32 R14, R7, -0x326172a9, RZ ;  /* 0xcd9e8d57070e7825 */ /* 0x000fe200078e00ff */
[----:B------:R-:W-:Y:S01]  /*6b50*/  LOP3.LUT R6, R18, UR23, R171, 0x96, !PT ;  /* 0x0000001712067c12 */ /* 0x000fe2000f8e96ab */
[----:B------:R-:W-:Y:S01]  /*6b60*/  HMMA.16816.F32.BF16 R64, R8, R48, R64 ;  /* 0x000000300840723c */ /* 0x000fe20000041840 */
[----:B------:R-:W2:Y:S01]  /*6b70*/  LDSM.16.MT88.4 R20, [R184+0x7000] ;  /* 0x00700000b814783b */ /* 0x000ea20000004200 */
[----:B------:R-:W-:Y:S01]  /*6b80*/  IMAD.WIDE.U32 R28, R12, -0x326172a9, RZ ;  /* 0xcd9e8d570c1c7825 */ /* 0x000fe200078e00ff */
[----:B------:R-:W-:-:S02]  /*6b90*/  LOP3.LUT R19, R242, UR9, R15, 0x96, !PT ;  /* 0x00000009f2137c12 */ /* 0x000fc4000f8e960f */
[----:B------:R-:W-:Y:S01]  /*6ba0*/  LDSM.16.MT88.4 R124, [R185+0x7800] ;  /* 0x00780000b97c783b */ /* 0x000fe20000004200 */
[----:B------:R-:W-:Y:S02]  /*6bb0*/  IMAD.WIDE.U32 R6, R6, -0x326172a9, RZ ;  /* 0xcd9e8d5706067825 */ /* 0x000fe400078e00ff */
[----:B------:R-:W-:Y:S02]  /*6bc0*/  HMMA.16816.F32.BF16 R128, R8, R44, R52 ;  /* 0x0000002c0880723c */ /* 0x000fe40000041834 */
[----:B------:R-:W-:Y:S01]  /*6bd0*/  IMAD.WIDE.U32 R30, R5, -0x326172a9, RZ ;  /* 0xcd9e8d57051e7825 */ /* 0x000fe200078e00ff */
[----:B------:R-:W-:Y:S02]  /*6be0*/  LOP3.LUT R5, R28, UR6, R7, 0x96, !PT ;  /* 0x000000061c057c12 */ /* 0x000fe4000f8e9607 */
[C---:B------:R-:W-:Y:S01]  /*6bf0*/  PRMT R13, R6.reuse, 0x7773, RZ ;  /* 0x00007773060d7816 */ /* 0x040fe200000000ff */
[----:B------:R-:W-:Y:S01]  /*6c00*/  IMAD.MOV.U32 R7, RZ, RZ, R6 ;  /* 0x000000ffff077224 */ /* 0x000fe200078e0006 */
[C---:B------:R-:W-:Y:S01]  /*6c10*/  PRMT R12, R6.reuse, 0x7772, RZ ;  /* 0x00007772060c7816 */ /* 0x040fe200000000ff */
[----:B------:R-:W-:Y:S01]  /*6c20*/  IMAD.WIDE.U32 R38, R19, -0x2daee0ad, RZ ;  /* 0xd2511f5313267825 */ /* 0x000fe200078e00ff */
[----:B------:R-:W-:-:S03]  /*6c30*/  PRMT R17, R6, 0x7771, RZ ;  /* 0x0000777106117816 */ /* 0x000fc600000000ff */
[--C-:B------:R-:W-:Y:S01]  /*6c40*/  FFMA.FTZ R6, R140, UR17, -R4.reuse ;  /* 0x000000118c067c23 */ /* 0x100fe20008010804 */
[----:B------:R-:W-:Y:S01]  /*6c50*/  LOP3.LUT R15, R7, 0xff, RZ, 0xc0, !PT ;  /* 0x000000ff070f7812 */ /* 0x000fe200078ec0ff */
[--C-:B------:R-:W-:Y:S01]  /*6c60*/  FFMA.FTZ R7, R138, UR17, -R4.reuse ;  /* 0x000000118a077c23 */ /* 0x100fe20008010804 */
[----:B------:R-:W-:Y:S01]  /*6c70*/  LOP3.LUT R18, R14, UR8, R31, 0x96, !PT ;  /* 0x000000080e127c12 */ /* 0x000fe2000f8e961f */
[----:B------:R3:W-:Y:S01]  /*6c80*/  MUFU.EX2 R153, R6 ;  /* 0x0000000600997308 */ /* 0x0007e20000000800 */
[----:B------:R-:W-:Y:S01]  /*6c90*/  PRMT R14, R12, 0x5410, R13 ;  /* 0x000054100c0e7816 */ /* 0x000fe2000000000d */
[----:B------:R-:W-:Y:S01]  /*6ca0*/  FFMA.FTZ R13, R137, UR17, -R4 ;  /* 0x00000011890d7c23 */ /* 0x000fe20008010804 */
[----:B------:R-:W-:Y:S01]  /*6cb0*/  LOP3.LUT R12, R5, 0xff, RZ, 0xc0, !PT ;  /* 0x000000ff050c7812 */ /* 0x000fe200078ec0ff */
[----:B------:R4:W-:Y:S01]  /*6cc0*/  MUFU.EX2 R155, R7 ;  /* 0x00000007009b7308 */ /* 0x0009e20000000800 */
[----:B------:R-:W-:Y:S01]  /*6cd0*/  PRMT R15, R15, 0x5410, R17 ;  /* 0x000054100f0f7816 */ /* 0x000fe20000000011 */
[----:B------:R-:W-:Y:S01]  /*6ce0*/  HMMA.16816.F32.BF16 R60, R8, R24, R60 ;  /* 0x00000018083c723c */ /* 0x000fe2000004183c */
[----:B------:R-:W-:Y:S01]  /*6cf0*/  LOP3.LUT R14, R14, 0xff00ff, RZ, 0xc0, !PT ;  /* 0x00ff00ff0e0e7812 */ /* 0x000fe200078ec0ff */
[----:B------:R5:W1:Y:S01]  /*6d00*/  MUFU.EX2 R154, R13 ;  /* 0x0000000d009a7308 */ /* 0x000a620000000800 */
[----:B---3--:R-:W-:-:S05]  /*6d10*/  LOP3.LUT R6, R5, 0xffff, RZ, 0xc0, !PT ;  /* 0x0000ffff05067812 */ /* 0x008fca00078ec0ff */
[C---:B------:R-:W-:Y:S01]  /*6d20*/  HMMA.16816.F32.BF16 R52, R8.reuse, R26, R116 ;  /* 0x0000001a0834723c */ /* 0x040fe20000041874 */
[----:B------:R-:W3:Y:S01]  /*6d30*/  LDSM.16.MT88.4 R24, [R189+0x7000] ;  /* 0x00700000bd18783b */ /* 0x000ee20000004200 */
[----:B------:R-:W-:Y:S01]  /*6d40*/  SHF.R.U32.HI R6, RZ, 0x8, R6 ;  /* 0x00000008ff067819 */ /* 0x000fe20000011606 */
[----:B----4-:R-:W-:Y:S01]  /*6d50*/  FFMA.FTZ R7, R141, UR17, -R2 ;  /* 0x000000118d077c23 */ /* 0x010fe20008010802 */
[----:B------:R-:W-:Y:S02]  /*6d60*/  IMAD.WIDE.U32 R140, R18, -0x2daee0ad, RZ ;  /* 0xd2511f53128c7825 */ /* 0x000fe400078e00ff */
[----:B------:R-:W-:Y:S02]  /*6d70*/  PRMT R17, R12, 0x5410, R6 ;  /* 0x000054100c117816 */ /* 0x000fe40000000006 */
[--C-:B------:R-:W-:Y:S01]  /*6d80*/  FFMA.FTZ R6, R139, UR17, -R2.reuse ;  /* 0x000000118b067c23 */ /* 0x100fe20008010802 */
[----:B------:R4:W-:Y:S01]  /*6d90*/  MUFU.EX2 R152, R7 ;  /* 0x0000000700987308 */ /* 0x0009e20000000800 */
[----:B------:R-:W-:Y:S01]  /*6da0*/  FFMA.FTZ R12, R148, UR17, -R2 ;  /* 0x00000011940c7c23 */ /* 0x000fe20008010802 */
[----:B-----5:R-:W-:Y:S01]  /*6db0*/  SHF.R.U32.HI R13, RZ, 0x18, R5 ;  /* 0x00000018ff0d7819 */ /* 0x020fe20000011605 */
[C---:B------:R-:W-:Y:S01]  /*6dc0*/  HMMA.16816.F32.BF16 R48, R8.reuse, R50, R132 ;  /* 0x000000320830723c */ /* 0x040fe20000041884 */
[----:B------:R5:W2:Y:S04]  /*6dd0*/  MUFU.EX2 R151, R6 ;  /* 0x0000000600977308 */ /* 0x000aa80000000800 */
[----:B------:R1:W-:Y:S03]  /*6de0*/  MUFU.EX2 R149, R12 ;  /* 0x0000000c00957308 */ /* 0x0003e60000000800 */
[----:B------:R-:W-:Y:S01]  /*6df0*/  HMMA.16816.F32.BF16 R44, R8, R46, R112 ;  /* 0x0000002e082c723c */ /* 0x000fe20000041870 */
[----:B------:R-:W-:Y:S01]  /*6e00*/  FFMA.FTZ R8, R167, UR17, -R0 ;  /* 0x00000011a7087c23 */ /* 0x000fe20008010800 */
[----:B----4-:R-:W-:-:S03]  /*6e10*/  FFMA.FTZ R7, R142, UR17, -R4 ;  /* 0x000000118e077c23 */ /* 0x010fc60008010804 */
[----:B------:R4:W-:Y:S01]  /*6e20*/  MUFU.EX2 R68, R8 ;  /* 0x0000000800447308 */ /* 0x0009e20000000800 */
[----:B-----5:R-:W-:-:S03]  /*6e30*/  PRMT R6, R5, 0x7632, R6 ;  /* 0x0000763205067816 */ /* 0x020fc60000000006 */
[----:B------:R5:W3:Y:S01]  /*6e40*/  MUFU.EX2 R150, R7 ;  /* 0x0000000700967308 */ /* 0x000ae20000000800 */
[----:B------:R-:W-:Y:S02]  /*6e50*/  HSET2.LE.AND R5, R15, R196, PT ;  /* 0x000000c40f057233 */ /* 0x000fe40003803000 */
[----:B-1----:R-:W-:Y:S02]  /*6e60*/  LOP3.LUT R12, R6, 0xff, RZ, 0xc0, !PT ;  /* 0x000000ff060c7812 */ /* 0x002fe400078ec0ff */
[----:B------:R-:W-:Y:S02]  /*6e70*/  F2FP.BF16.F32.PACK_AB R6, R154, R155 ;  /* 0x0000009b9a06723e */ /* 0x000fe400000010ff */
[----:B--2---:R-:W-:Y:S02]  /*6e80*/  F2FP.BF16.F32.PACK_AB R15, R151, R152 ;  /* 0x00000098970f723e */ /* 0x004fe400000010ff */
[----:B------:R-:W-:Y:S01]  /*6e90*/  PRMT R12, R12, 0x5410, R13 ;  /* 0x000054100c0c7816 */ /* 0x000fe2000000000d */
[----:B----4-:R-:W-:Y:S01]  /*6ea0*/  FFMA.FTZ R8, R164, UR17, -R0 ;  /* 0x00000011a4087c23 */ /* 0x010fe20008010800 */
[----:B-----5:R-:W-:-:S03]  /*6eb0*/  FFMA.FTZ R7, R143, UR17, -R2 ;  /* 0x000000118f077c23 */ /* 0x020fc60008010802 */
[----:B------:R-:W-:Y:S04]  /*6ec0*/  MUFU.EX2 R75, R8 ;  /* 0x00000008004b7308 */ /* 0x000fe80000000800 */
[----:B------:R1:W2:Y:S02]  /*6ed0*/  MUFU.EX2 R148, R7 ;  /* 0x0000000700947308 */ /* 0x0002a40000000800 */
[--C-:B-1----:R-:W-:Y:S02]  /*6ee0*/  HSET2.LE.AND R7, R14, R196.reuse, PT ;  /* 0x000000c40e077233 */ /* 0x102fe40003803000 */
[----:B------:R-:W-:Y:S02]  /*6ef0*/  LOP3.LUT R14, R6, R5, RZ, 0xc0, !PT ;  /* 0x00000005060e7212 */ /* 0x000fe400078ec0ff */
[----:B------:R-:W-:-:S02]  /*6f00*/  HSET2.LE.AND R5, R17, R196, PT ;  /* 0x000000c411057233 */ /* 0x000fc40003803000 */
[----:B---3--:R-:W-:Y:S02]  /*6f10*/  F2FP.BF16.F32.PACK_AB R6, R150, R153 ;  /* 0x000000999606723e */ /* 0x008fe400000010ff */
[----:B------:R-:W-:Y:S02]  /*6f20*/  LOP3.LUT R15, R15, R7, RZ, 0xc0, !PT ;  /* 0x000000070f0f7212 */ /* 0x000fe400078ec0ff */
[----:B------:R-:W-:Y:S02]  /*6f30*/  HSET2.LE.AND R7, R12, R196, PT ;  /* 0x000000c40c077233 */ /* 0x000fe40003803000 */
[----:B------:R-:W-:Y:S02]  /*6f40*/  LOP3.LUT R12, R6, R5, RZ, 0xc0, !PT ;  /* 0x00000005060c7212 */ /* 0x000fe400078ec0ff */
[----:B--2---:R-:W-:Y:S02]  /*6f50*/  F2FP.BF16.F32.PACK_AB R13, R148, R149 ;  /* 0x00000095940d723e */ /* 0x004fe400000010ff */
[----:B------:R-:W-:-:S02]  /*6f60*/  LOP3.LUT R6, R38, UR23, R141, 0x96, !PT ;  /* 0x0000001726067c12 */ /* 0x000fc4000f8e968d */
[----:B------:R-:W-:Y:S02]  /*6f70*/  LOP3.LUT R5, R16, UR24, R39, 0x96, !PT ;  /* 0x0000001810057c12 */ /* 0x000fe4000f8e9627 */
[----:B------:R-:W-:Y:S01]  /*6f80*/  LOP3.LUT R13, R13, R7, RZ, 0xc0, !PT ;  /* 0x000000070d0d7212 */ /* 0x000fe200078ec0ff */
[----:B------:R-:W-:-:S04]  /*6f90*/  IMAD.WIDE.U32 R6, R6, -0x326172a9, RZ ;  /* 0xcd9e8d5706067825 */ /* 0x000fc800078e00ff */
[----:B------:R-:W-:-:S04]  /*6fa0*/  IMAD.WIDE.U32 R16, R5, -0x326172a9, RZ ;  /* 0xcd9e8d5705107825 */ /* 0x000fc800078e00ff */
[----:B------:R-:W-:Y:S01]  /*6fb0*/  FFMA.FTZ R5, R166, UR17, -R0 ;  /* 0x00000011a6057c23 */ /* 0x000fe20008010800 */
[C---:B------:R-:W-:Y:S01]  /*6fc0*/  PRMT R18, R6.reuse, 0x7771, RZ ;  /* 0x0000777106127816 */ /* 0x040fe200000000ff */
[C---:B------:R-:W-:Y:S01]  /*6fd0*/  HMMA.16816.F32.BF16 R132, R12.reuse, R40, R88 ;  /* 0x000000280c84723c */ /* 0x040fe20000041858 */
[----:B------:R-:W-:Y:S01]  /*6fe0*/  IMAD.MOV.U32 R9, RZ, RZ, R6 ;  /* 0x000000ffff097224 */ /* 0x000fe200078e0006 */
[C---:B------:R-:W-:Y:S01]  /*6ff0*/  PRMT R11, R6.reuse, 0x7773, RZ ;  /* 0x00007773060b7816 */ /* 0x040fe200000000ff */
[----:B------:R1:W-:Y:S01]  /*7000*/  MUFU.EX2 R74, R5 ;  /* 0x00000005004a7308 */ /* 0x0003e20000000800 */
[----:B------:R-:W-:Y:S01]  /*7010*/  PRMT R10, R6, 0x7772, RZ ;  /* 0x00007772060a7816 */ /* 0x000fe200000000ff */
[----:B------:R-:W-:Y:S01]  /*7020*/  FFMA.FTZ R6, R165, UR17, -R0 ;  /* 0x00000011a5067c23 */ /* 0x000fe20008010800 */
[----:B------:R-:W-:Y:S02]  /*7030*/  LOP3.LUT R9, R9, 0xff, RZ, 0xc0, !PT ;  /* 0x000000ff09097812 */ /* 0x000fe400078ec0ff */
[----:B------:R-:W-:Y:S01]  /*7040*/  HMMA.16816.F32.BF16 R88, R12, R22, R104 ;  /* 0x000000160c58723c */ /* 0x000fe20000041868 */
[----:B------:R2:W3:Y:S01]  /*7050*/  MUFU.EX2 R73, R6 ;  /* 0x0000000600497308 */ /* 0x0004e20000000800 */
[----:B------:R-:W-:-:S06]  /*7060*/  PRMT R18, R9, 0x5410, R18 ;  /* 0x0000541009127816 */ /* 0x000fcc0000000012 */
[C---:B------:R-:W-:Y:S01]  /*7070*/  HMMA.16816.F32.BF16 R84, R12.reuse, R20, R108 ;  /* 0x000000140c54723c */ /* 0x040fe2000004186c */
[----:B-1----:R-:W-:Y:S01]  /*7080*/  LOP3.LUT R5, R16, UR6, R7, 0x96, !PT ;  /* 0x0000000610057c12 */ /* 0x002fe2000f8e9607 */
[----:B------:R-:W-:Y:S01]  /*7090*/  FFMA.FTZ R7, R181, UR17, -R3 ;  /* 0x00000011b5077c23 */ /* 0x000fe20008010803 */
[----:B------:R-:W-:Y:S01]  /*70a0*/  PRMT R16, R10, 0x5410, R11 ;  /* 0x000054100a107816 */ /* 0x000fe2000000000b */
[----:B------:R-:W-:Y:S01]  /*70b0*/  LDSM.16.MT88.4 R108, [R189+0x7800] ;  /* 0x00780000bd6c783b */ /* 0x000fe20000004200 */
[----:B------:R-:W-:Y:S01]  /*70c0*/  LOP3.LUT R8, R5, 0xffff, RZ, 0xc0, !PT ;  /* 0x0000ffff05087812 */ /* 0x000fe200078ec0ff */
[----:B------:R1:W-:Y:S01]  /*70d0*/  MUFU.EX2 R37, R7 ;  /* 0x0000000700257308 */ /* 0x0003e20000000800 */
[----:B--2---:R-:W-:Y:S01]  /*70e0*/  FFMA.FTZ R6, R179, UR17, -R3 ;  /* 0x00000011b3067c23 */ /* 0x004fe20008010803 */
[C---:B------:R-:W-:Y:S01]  /*70f0*/  LOP3.LUT R11, R5.reuse, 0xff, RZ, 0xc0, !PT ;  /* 0x000000ff050b7812 */ /* 0x040fe200078ec0ff */
[----:B------:R-:W-:Y:S01]  /*7100*/  HMMA.16816.F32.BF16 R100, R12, R24, R100 ;  /* 0x000000180c64723c */ /* 0x000fe20000041864 */
[----:B------:R-:W-:Y:S01]  /*7110*/  PRMT R9, R5, 0x7632, R9 ;  /* 0x0000763205097816 */ /* 0x000fe20000000009 */
[----:B------:R3:W-:Y:S01]  /*7120*/  MUFU.EX2 R38, R6 ;  /* 0x0000000600267308 */ /* 0x0007e20000000800 */
[----:B------:R-:W-:Y:S01]  /*7130*/  SHF.R.U32.HI R10, RZ, 0x18, R5 ;  /* 0x00000018ff0a7819 */ /* 0x000fe20000011605 */
[----:B------:R-:W-:Y:S01]  /*7140*/  FFMA.FTZ R5, R203, UR17, -R3 ;  /* 0x00000011cb057c23 */ /* 0x000fe20008010803 */
[----:B------:R-:W-:-:S03]  /*7150*/  LOP3.LUT R16, R16, 0xff00ff, RZ, 0xc0, !PT ;  /* 0x00ff00ff10107812 */ /* 0x000fc600078ec0ff */
[----:B------:R2:W-:Y:S01]  /*7160*/  MUFU.EX2 R31, R5 ;  /* 0x00000005001f7308 */ /* 0x0005e20000000800 */
[----:B------:R-:W-:Y:S01]  /*7170*/  HMMA.16816.F32.BF16 R116, R12, R32, R92 ;  /* 0x000000200c74723c */ /* 0x000fe2000004185c */
[----:B------:R-:W4:Y:S01]  /*7180*/  LDSM.16.MT88.4 R92, [R184+0x7800] ;  /* 0x00780000b85c783b */ /* 0x000f220000004200 */
[----:B-1----:R-:W-:-:S04]  /*7190*/  FFMA.FTZ R7, R178, UR17, -R3 ;  /* 0x00000011b2077c23 */ /* 0x002fc80008010803 */
[----:B------:R1:W5:Y:S01]  /*71a0*/  MUFU.EX2 R39, R7 ;  /* 0x0000000700277308 */ /* 0x0003620000000800 */
[----:B---3--:R-:W-:Y:S01]  /*71b0*/  F2FP.BF16.F32.PACK_AB R6, R73, R75 ;  /* 0x0000004b4906723e */ /* 0x008fe200000010ff */
[----:B------:R-:W-:Y:S01]  /*71c0*/  HMMA.16816.F32.BF16 R104, R12, R26, R96 ;  /* 0x0000001a0c68723c */ /* 0x000fe20000041860 */
[----:B--2---:R-:W-:Y:S02]  /*71d0*/  HSET2.LE.AND R5, R18, R196, PT ;  /* 0x000000c412057233 */ /* 0x004fe40003803000 */
[----:B------:R-:W-:-:S05]  /*71e0*/  LOP3.LUT R18, R30, UR7, R17, 0x96, !PT ;  /* 0x000000071e127c12 */ /* 0x000fca000f8e9611 */
[----:B------:R-:W-:Y:S01]  /*71f0*/  HMMA.16816.F32.BF16 R120, R12, R34, R120 ;  /* 0x000000220c78723c */ /* 0x000fe20000041878 */
[----:B-1----:R-:W-:Y:S02]  /*7200*/  SHF.R.U32.HI R7, RZ, 0x8, R8 ;  /* 0x00000008ff077819 */ /* 0x002fe40000011608 */
[----:B------:R-:W-:Y:S02]  /*7210*/  LOP3.LUT R8, R9, 0xff, RZ, 0xc0, !PT ;  /* 0x000000ff09087812 */ /* 0x000fe400078ec0ff */
[----:B------:R-:W-:-:S03]  /*7220*/  PRMT R7, R11, 0x5410, R7 ;  /* 0x000054100b077816 */ /* 0x000fc60000000007 */
[----:B------:R-:W-:Y:S01]  /*7230*/  HMMA.16816.F32.BF16 R80, R12, R42, R80 ;  /* 0x0000002a0c50723c */ /* 0x000fe20000041850 */
[----:B------:R-:W-:Y:S01]  /*7240*/  PRMT R9, R8, 0x5410, R10 ;  /* 0x0000541008097816 */ /* 0x000fe2000000000a */
[--C-:B------:R-:W-:Y:S01]  /*7250*/  FFMA.FTZ R14, R217, UR17, -R4.reuse ;  /* 0x00000011d90e7c23 */ /* 0x100fe20008010804 */
[----:B------:R-:W-:Y:S01]  /*7260*/  LOP3.LUT R10, R6, R5, RZ, 0xc0, !PT ;  /* 0x00000005060a7212 */ /* 0x000fe200078ec0ff */
[----:B------:R-:W-:Y:S01]  /*7270*/  FFMA.FTZ R13, R216, UR17, -R4 ;  /* 0x00000011d80d7c23 */ /* 0x000fe20008010804 */
[--C-:B------:R-:W-:Y:S02]  /*7280*/  HSET2.LE.AND R5, R16, R196.reuse, PT ;  /* 0x000000c410057233 */ /* 0x100fe40003803000 */
[----:B-----5:R-:W-:Y:S02]  /*7290*/  F2FP.BF16.F32.PACK_AB R6, R39, R38 ;  /* 0x000000262706723e */ /* 0x020fe400000010ff */
[--C-:B------:R-:W-:Y:S02]  /*72a0*/  HSET2.LE.AND R7, R7, R196.reuse, PT ;  /* 0x000000c407077233 */ /* 0x100fe40003803000 */
[----:B------:R-:W-:-:S02]  /*72b0*/  HSET2.LE.AND R9, R9, R196, PT ;  /* 0x000000c409097233 */ /* 0x000fc40003803000 */
[----:B------:R-:W-:Y:S01]  /*72c0*/  LOP3.LUT R11, R6, R5, RZ, 0xc0, !PT ;  /* 0x00000005060b7212 */ /* 0x000fe200078ec0ff */
[--C-:B------:R-:W-:Y:S01]  /*72d0*/  FFMA.FTZ R5, R215, UR17, -R4.reuse ;  /* 0x00000011d7057c23 */ /* 0x100fe20008010804 */
[----:B------:R-:W-:Y:S01]  /*72e0*/  F2FP.BF16.F32.PACK_AB R8, R74, R68 ;  /* 0x000000444a08723e */ /* 0x000fe200000010ff */
[----:B------:R-:W-:Y:S01]  /*72f0*/  FFMA.FTZ R4, R183, UR17, -R4 ;  /* 0x00000011b7047c23 */ /* 0x000fe20008010804 */
[----:B------:R-:W-:Y:S01]  /*7300*/  F2FP.BF16.F32.PACK_AB R16, R31, R37 ;  /* 0x000000251f10723e */ /* 0x000fe200000010ff */
[----:B------:R1:W-:Y:S01]  /*7310*/  MUFU.EX2 R28, R5 ;  /* 0x00000005001c7308 */ /* 0x0003e20000000800 */
[----:B------:R-:W-:Y:S02]  /*7320*/  LOP3.LUT R6, R36, UR7, R29, 0x96, !PT ;  /* 0x0000000724067c12 */ /* 0x000fe4000f8e961d */
[----:B------:R-:W-:Y:S01]  /*7330*/  LOP3.LUT R8, R8, R7, RZ, 0xc0, !PT ;  /* 0x0000000708087212 */ /* 0x000fe200078ec0ff */
[----:B------:R2:W-:Y:S01]  /*7340*/  MUFU.EX2 R29, R14 ;  /* 0x0000000e001d7308 */ /* 0x0005e20000000800 */
[----:B------:R-:W-:Y:S01]  /*7350*/  LOP3.LUT R9, R16, R9, RZ, 0xc0, !PT ;  /* 0x0000000910097212 */ /* 0x000fe200078ec0ff */
[----:B------:R-:W-:-:S04]  /*7360*/  IMAD.WIDE.U32 R6, R6, -0x2daee0ad, RZ ;  /* 0xd2511f5306067825 */ /* 0x000fc800078e00ff */
[----:B------:R-:W-:Y:S01]  /*7370*/  IMAD.MOV.U32 R12, RZ, RZ, R6 ;  /* 0x000000ffff0c7224 */ /* 0x000fe200078e0006 */
[C---:B------:R-:W-:Y:S01]  /*7380*/  PRMT R15, R6.reuse, 0x7773, RZ ;  /* 0x00007773060f7816 */ /* 0x040fe200000000ff */
[C---:B------:R-:W-:Y:S01]  /*7390*/  HMMA.16816.F32.BF16 R52, R8.reuse, R26, R52 ;  /* 0x0000001a0834723c */ /* 0x040fe20000041834 */
[C---:B------:R-:W-:Y:S01]  /*73a0*/  PRMT R16, R6.reuse, 0x7771, RZ ;  /* 0x0000777106107816 */ /* 0x040fe200000000ff */
[----:B------:R3:W-:Y:S01]  /*73b0*/  MUFU.EX2 R27, R13 ;  /* 0x0000000d001b7308 */ /* 0x0007e20000000800 */
[----:B-1----:R-:W-:Y:S02]  /*73c0*/  PRMT R5, R6, 0x7772, RZ ;  /* 0x0000777206057816 */ /* 0x002fe400000000ff */
[----:B------:R-:W-:Y:S01]  /*73d0*/  LOP3.LUT R6, R170, UR22, R7, 0x96, !PT ;  /* 0x00000016aa067c12 */ /* 0x000fe2000f8e9607 */
[----:B------:R1:W5:Y:S01]  /*73e0*/  MUFU.EX2 R26, R4 ;  /* 0x00000004001a7308 */ /* 0x0003620000000800 */
[----:B------:R-:W-:Y:S01]  /*73f0*/  PRMT R17, R5, 0x5410, R15 ;  /* 0x0000541005117816 */ /* 0x000fe2000000000f */
[--C-:B------:R-:W-:Y:S01]  /*7400*/  FFMA.FTZ R7, R213, UR17, -R2.reuse ;  /* 0x00000011d5077c23 */ /* 0x100fe20008010802 */
[----:B------:R-:W-:Y:S01]  /*7410*/  LOP3.LUT R12, R12, 0xff, RZ, 0xc0, !PT ;  /* 0x000000ff0c0c7812 */ /* 0x000fe200078ec0ff */
[--C-:B------:R-:W-:Y:S01]  /*7420*/  FFMA.FTZ R5, R219, UR17, -R2.reuse ;  /* 0x00000011db057c23 */ /* 0x100fe20008010802 */
[----:B--2---:R-:W-:Y:S01]  /*7430*/  FFMA.FTZ R14, R222, UR17, -R2 ;  /* 0x00000011de0e7c23 */ /* 0x004fe20008010802 */
[----:B------:R-:W-:Y:S01]  /*7440*/  HMMA.16816.F32.BF16 R56, R8, R22, R56 ;  /* 0x000000160838723c */ /* 0x000fe20000041838 */
[----:B------:R-:W-:-:S02]  /*7450*/  PRMT R15, R12, 0x5410, R16 ;  /* 0x000054100c0f7816 */ /* 0x000fc40000000010 */
[----:B------:R-:W-:Y:S01]  /*7460*/  SHF.R.U32.HI R12, RZ, 0x18, R6 ;  /* 0x00000018ff0c7819 */ /* 0x000fe20000011606 */
[----:B------:R-:W-:Y:S01]  /*7470*/  MUFU.EX2 R22, R14 ;  /* 0x0000000e00167308 */ /* 0x000fe20000000800 */
[----:B---3--:R-:W-:Y:S01]  /*7480*/  LOP3.LUT R13, R6, 0xff, RZ, 0xc0, !PT ;  /* 0x000000ff060d7812 */ /* 0x008fe200078ec0ff */
[----:B-1----:R-:W-:Y:S02]  /*7490*/  FFMA.FTZ R4, R220, UR17, -R2 ;  /* 0x00000011dc047c23 */ /* 0x002fe40008010802 */
[C---:B------:R-:W-:Y:S01]  /*74a0*/  HMMA.16816.F32.BF16 R60, R8.reuse, R24, R60 ;  /* 0x00000018083c723c */ /* 0x040fe2000004183c */
[----:B------:R-:W-:Y:S01]  /*74b0*/  LOP3.LUT R2, R6, 0xffff, RZ, 0xc0, !PT ;  /* 0x0000ffff06027812 */ /* 0x000fe200078ec0ff */
[----:B------:R-:W-:Y:S04]  /*74c0*/  MUFU.EX2 R25, R7 ;  /* 0x0000000700197308 */ /* 0x000fe80000000800 */
[----:B------:R5:W1:Y:S02]  /*74d0*/  MUFU.EX2 R23, R4 ;  /* 0x0000000400177308 */ /* 0x000a640000000800 */
[C---:B------:R-:W-:Y:S02]  /*74e0*/  HMMA.16816.F32.BF16 R76, R8.reuse, R20, R76 ;  /* 0x00000014084c723c */ /* 0x040fe4000004184c */
[----:B------:R2:W3:Y:S06]  /*74f0*/  MUFU.EX2 R24, R5 ;  /* 0x0000000500187308 */ /* 0x0004ec0000000800 */
[----:B------:R-:W-:Y:S01]  /*7500*/  HMMA.16816.F32.BF16 R64, R8, R32, R64 ;  /* 0x000000200840723c */ /* 0x000fe20000041840 */
[----:B-----5:R-:W-:-:S02]  /*7510*/  F2FP.BF16.F32.PACK_AB R4, R26, R27 ;  /* 0x0000001b1a04723e */ /* 0x020fc400000010ff */
[----:B--2---:R-:W-:-:S05]  /*7520*/  PRMT R5, R6, 0x7632, R5 ;  /* 0x0000763206057816 */ /* 0x004fca0000000005 */
[C---:B------:R-:W-:Y:S01]  /*7530*/  HMMA.16816.F32.BF16 R48, R8.reuse, R34, R48 ;  /* 0x000000220830723c */ /* 0x040fe20000041830 */
[----:B------:R-:W-:Y:S02]  /*7540*/  SHF.R.U32.HI R6, RZ, 0x8, R2 ;  /* 0x00000008ff067819 */ /* 0x000fe40000011602 */
[----:B------:R-:W-:Y:S02]  /*7550*/  HSET2.LE.AND R2, R15, R196, PT ;  /* 0x000000c40f027233 */ /* 0x000fe40003803000 */
[----:B------:R-:W-:Y:S02]  /*7560*/  PRMT R7, R13, 0x5410, R6 ;  /* 0x000054100d077816 */ /* 0x000fe40000000006 */
[----:B------:R-:W-:Y:S01]  /*7570*/  LOP3.LUT R5, R5, 0xff, RZ, 0xc0, !PT ;  /* 0x000000ff05057812 */ /* 0x000fe200078ec0ff */
[----:B------:R-:W-:Y:S01]  /*7580*/  HMMA.16816.F32.BF16 R128, R8, R40, R128 ;  /* 0x000000280880723c */ /* 0x000fe20000041880 */
[----:B------:R-:W-:Y:S02]  /*7590*/  LOP3.LUT R6, R17, 0xff00ff, RZ, 0xc0, !PT ;  /* 0x00ff00ff11067812 */ /* 0x000fe400078ec0ff */
[----:B------:R-:W-:-:S02]  /*75a0*/  PRMT R12, R5, 0x5410, R12 ;  /* 0x00005410050c7816 */ /* 0x000fc4000000000c */
[----:B------:R-:W-:Y:S02]  /*75b0*/  LOP3.LUT R138, R4, R2, RZ, 0xc0, !PT ;  /* 0x00000002048a7212 */ /* 0x000fe400078ec0ff */
[--C-:B------:R-:W-:Y:S01]  /*75c0*/  HSET2.LE.AND R2, R6, R196.reuse, PT ;  /* 0x000000c406027233 */ /* 0x100fe20003803000 */
[----:B------:R-:W-:Y:S01]  /*75d0*/  HMMA.16816.F32.BF16 R44, R8, R42, R44 ;  /* 0x0000002a082c723c */ /* 0x000fe2000004182c */
[----:B------:R-:W-:Y:S02]  /*75e0*/  HSET2.LE.AND R5, R7, R196, PT ;  /* 0x000000c407057233 */ /* 0x000fe40003803000 */
[----:B-1----:R-:W-:Y:S02]  /*75f0*/  F2FP.BF16.F32.PACK_AB R4, R25, R23 ;  /* 0x000000171904723e */ /* 0x002fe400000010ff */
[----:B------:R-:W-:Y:S02]  /*7600*/  F2FP.BF16.F32.PACK_AB R6, R29, R28 ;  /* 0x0000001c1d06723e */ /* 0x000fe400000010ff */
[----:B------:R-:W-:-:S02]  /*7610*/  LOP3.LUT R139, R4, R2, RZ, 0xc0, !PT ;  /* 0x00000002048b7212 */ /* 0x000fc400078ec0ff */
[----:B------:R-:W-:Y:S01]  /*7620*/  LOP3.LUT R136, R6, R5, RZ, 0xc0, !PT ;  /* 0x0000000506887212 */ /* 0x000fe200078ec0ff */
[----:B------:R-:W-:Y:S01]  /*7630*/  IMAD.WIDE.U32 R4, R18, -0x2daee0ad, RZ ;  /* 0xd2511f5312047825 */ /* 0x000fe200078e00ff */
[----:B------:R-:W-:-:S03]  /*7640*/  HSET2.LE.AND R7, R12, R196, PT ;  /* 0x000000c40c077233 */ /* 0x000fc60003803000 */
[----:B------:R-:W-:Y:S01]  /*7650*/  FFMA.FTZ R6, R214, UR17, -R0 ;  /* 0x00000011d6067c23 */ /* 0x000fe20008010800 */
[----:B---3--:R-:W-:Y:S01]  /*7660*/  F2FP.BF16.F32.PACK_AB R12, R22, R24 ;  /* 0x00000018160c723e */ /* 0x008fe200000010ff */
[----:B------:R-:W-:Y:S01]  /*7670*/  IMAD.MOV.U32 R2, RZ, RZ, R4 ;  /* 0x000000ffff027224 */ /* 0x000fe200078e0004 */
[----:B------:R-:W-:Y:S01]  /*7680*/  PRMT R10, R4, 0x7771, RZ ;  /* 0x00007771040a7816 */ /* 0x000fe200000000ff */
[----:B------:R1:W-:Y:S01]  /*7690*/  MUFU.EX2 R21, R6 ;  /* 0x0000000600157308 */ /* 0x0003e20000000800 */
[----:B------:R-:W-:Y:S01]  /*76a0*/  LOP3.LUT R137, R12, R7, RZ, 0xc0, !PT ;  /* 0x000000070c897212 */ /* 0x000fe200078ec0ff */
[----:B------:R-:W-:Y:S01]  /*76b0*/  FFMA.FTZ R7, R232, UR17, -R0 ;  /* 0x00000011e8077c23 */ /* 0x000fe20008010800 */
[C---:B------:R-:W-:Y:S01]  /*76c0*/  PRMT R9, R4.reuse, 0x7773, RZ ;  /* 0x0000777304097816 */ /* 0x040fe200000000ff */
[----:B------:R-:W2:Y:S01]  /*76d0*/  LDSM.16.MT88.4 R12, [R188+0x7800] ;  /* 0x00780000bc0c783b */ /* 0x000ea20000004200 */
[----:B------:R-:W-:Y:S01]  /*76e0*/  PRMT R8, R4, 0x7772, RZ ;  /* 0x0000777204087816 */ /* 0x000fe200000000ff */
[----:B------:R3:W-:Y:S01]  /*76f0*/  MUFU.EX2 R18, R7 ;  /* 0x0000000700127308 */ /* 0x0007e20000000800 */
[----:B------:R-:W-:Y:S01]  /*7700*/  LOP3.LUT R4, R2, 0xff, RZ, 0xc0, !PT ;  /* 0x000000ff02047812 */ /* 0x000fe200078ec0ff */
[----:B----4-:R-:W-:Y:S01]  /*7710*/  HMMA.16816.F32.BF16 R84, R136, R92, R84 ;  /* 0x0000005c8854723c */ /* 0x010fe20000041854 */
[----:B------:R-:W-:Y:S01]  /*7720*/  LOP3.LUT R2, R140, UR22, R5, 0x96, !PT ;  /* 0x000000168c027c12 */ /* 0x000fe2000f8e9605 */
[--C-:B------:R-:W-:Y:S01]  /*7730*/  FFMA.FTZ R5, R231, UR17, -R3.reuse ;  /* 0x00000011e7057c23 */ /* 0x100fe20008010803 */
[----:B------:R-:W-:Y:S01]  /*7740*/  PRMT R10, R4, 0x5410, R10 ;  /* 0x00005410040a7816 */ /* 0x000fe2000000000a */
[----:B------:R-:W-:Y:S01]  /*7750*/  FFMA.FTZ R4, R233, UR17, -R3 ;  /* 0x00000011e9047c23 */ /* 0x000fe20008010803 */
[----:B-1----:R-:W-:-:S03]  /*7760*/  PRMT R6, R8, 0x5410, R9 ;  /* 0x0000541008067816 */ /* 0x002fc60000000009 */
[----:B------:R1:W-:Y:S01]  /*7770*/  MUFU.EX2 R11, R4 ;  /* 0x00000004000b7308 */ /* 0x0003e20000000800 */
[----:B------:R-:W-:Y:S01]  /*7780*/  LOP3.LUT R8, R2, 0xff, RZ, 0xc0, !PT ;  /* 0x000000ff02087812 */ /* 0x000fe200078ec0ff */
[C---:B------:R-:W-:Y:S01]  /*7790*/  HMMA.16816.F32.BF16 R88, R136.reuse, R94, R88 ;  /* 0x0000005e8858723c */ /* 0x040fe20000041858 */
[----:B------:R-:W-:Y:S01]  /*77a0*/  LOP3.LUT R6, R6, 0xff00ff, RZ, 0xc0, !PT ;  /* 0x00ff00ff06067812 */ /* 0x000fe200078ec0ff */
[--C-:B---3--:R-:W-:Y:S01]  /*77b0*/  FFMA.FTZ R7, R234, UR17, -R0.reuse ;  /* 0x00000011ea077c23 */ /* 0x108fe20008010800 */
[----:B------:R-:W-:Y:S01]  /*77c0*/  FFMA.FTZ R0, R235, UR17, -R0 ;  /* 0x00000011eb007c23 */ /* 0x000fe20008010800 */
[----:B------:R-:W-:Y:S04]  /*77d0*/  MUFU.EX2 R9, R5 ;  /* 0x0000000500097308 */ /* 0x000fe80000000800 */
[----:B------:R3:W-:Y:S01]  /*77e0*/  MUFU.EX2 R20, R7 ;  /* 0x0000000700147308 */ /* 0x0007e20000000800 */
[----:B------:R-:W-:Y:S03]  /*77f0*/  HMMA.16816.F32.BF16 R100, R136, R108, R100 ;  /* 0x0000006c8864723c */ /* 0x000fe60000041864 */
[----:B------:R4:W5:Y:S01]  /*7800*/  MUFU.EX2 R19, R0 ;  /* 0x0000000000137308 */ /* 0x0009620000000800 */
[----:B-1----:R-:W-:-:S04]  /*7810*/  FFMA.FTZ R4, R229, UR17, -R3 ;  /* 0x00000011e5047c23 */ /* 0x002fc80008010803 */
[----:B------:R1:W-:Y:S01]  /*7820*/  MUFU.EX2 R17, R4 ;  /* 0x0000000400117308 */ /* 0x0003e20000000800 */
[----:B------:R-:W-:Y:S01]  /*7830*/  HMMA.16816.F32.BF16 R104, R136, R110, R104 ;  /* 0x0000006e8868723c */ /* 0x000fe20000041868 */
[----:B---3--:R-:W-:Y:S01]  /*7840*/  SHF.R.U32.HI R7, RZ, 0x18, R2 ;  /* 0x00000018ff077819 */ /* 0x008fe20000011602 */
[----:B----4-:R-:W-:Y:S01]  /*7850*/  FFMA.FTZ R0, R230, UR17, -R3 ;  /* 0x00000011e6007c23 */ /* 0x010fe20008010803 */
[----:B------:R-:W-:-:S05]  /*7860*/  LOP3.LUT R3, R2, 0xffff, RZ, 0xc0, !PT ;  /* 0x0000ffff02037812 */ /* 0x000fca00078ec0ff */
[----:B------:R-:W-:Y:S01]  /*7870*/  HMMA.16816.F32.BF16 R116, R136, R124, R116 ;  /* 0x0000007c8874723c */ /* 0x000fe20000041874 */
[----:B------:R3:W4:Y:S01]  /*7880*/  MUFU.EX2 R16, R0 ;  /* 0x0000000000107308 */ /* 0x0007220000000800 */
[----:B-1----:R-:W-:-:S04]  /*7890*/  SHF.R.U32.HI R4, RZ, 0x8, R3 ;  /* 0x00000008ff047819 */ /* 0x002fc80000011603 */
[----:B------:R-:W-:Y:S02]  /*78a0*/  PRMT R4, R8, 0x5410, R4 ;  /* 0x0000541008047816 */ /* 0x000fe40000000004 */
[----:B------:R-:W-:Y:S01]  /*78b0*/  HMMA.16816.F32.BF16 R120, R136, R126, R120 ;  /* 0x0000007e8878723c */ /* 0x000fe20000041878 */
[----:B---3--:R-:W-:-:S07]  /*78c0*/  PRMT R0, R2, 0x7632, R0 ;  /* 0x0000763202007816 */ /* 0x008fce0000000000 */
[C---:B--2---:R-:W-:Y:S01]  /*78d0*/  HMMA.16816.F32.BF16 R132, R136.reuse, R12, R132 ;  /* 0x0000000c8884723c */ /* 0x044fe20000041884 */
[----:B-----5:R-:W-:Y:S02]  /*78e0*/  F2FP.BF16.F32.PACK_AB R2, R19, R20 ;  /* 0x000000141302723e */ /* 0x020fe400000010ff */
[----:B------:R-:W-:Y:S02]  /*78f0*/  LOP3.LUT R3, R0, 0xff, RZ, 0xc0, !PT ;  /* 0x000000ff00037812 */ /* 0x000fe400078ec0ff */
[--C-:B------:R-:W-:Y:S02]  /*7900*/  HSET2.LE.AND R0, R10, R196.reuse, PT ;  /* 0x000000c40a007233 */ /* 0x100fe40003803000 */
[----:B------:R-:W-:Y:S01]  /*7910*/  PRMT R5, R3, 0x5410, R7 ;  /* 0x0000541003057816 */ /* 0x000fe20000000007 */
[----:B------:R-:W-:Y:S01]  /*7920*/  HMMA.16816.F32.BF16 R136, R136, R14, R80 ;  /* 0x0000000e8888723c */ /* 0x000fe20000041850 */
[----:B------:R-:W-:Y:S02]  /*7930*/  HSET2.LE.AND R3, R4, R196, PT ;  /* 0x000000c404037233 */ /* 0x000fe40003803000 */
[----:B------:R-:W-:-:S02]  /*7940*/  LOP3.LUT R142, R2, R0, RZ, 0xc0, !PT ;  /* 0x00000000028e7212 */ /* 0x000fc400078ec0ff */
[--C-:B------:R-:W-:Y:S02]  /*7950*/  HSET2.LE.AND R0, R6, R196.reuse, PT ;  /* 0x000000c406007233 */ /* 0x100fe40003803000 */
[----:B----4-:R-:W-:Y:S02]  /*7960*/  F2FP.BF16.F32.PACK_AB R2, R17, R16 ;  /* 0x000000101102723e */ /* 0x010fe400000010ff */
[----:B------:R-:W-:Y:S02]  /*7970*/  F2FP.BF16.F32.PACK_AB R4, R21, R18 ;  /* 0x000000121504723e */ /* 0x000fe400000010ff */
[----:B------:R-:W-:Y:S02]  /*7980*/  HSET2.LE.AND R5, R5, R196, PT ;  /* 0x000000c405057233 */ /* 0x000fe40003803000 */
[----:B------:R-:W-:Y:S02]  /*7990*/  F2FP.BF16.F32.PACK_AB R6, R9, R11 ;  /* 0x0000000b0906723e */ /* 0x000fe400000010ff */
[----:B------:R-:W-:Y:S01]  /*79a0*/  LOP3.LUT R143, R2, R0, RZ, 0xc0, !PT ;  /* 0x00000000028f7212 */ /* 0x000fe200078ec0ff */
[----:B------:R-:W-:Y:S01]  /*79b0*/  FADD.FTZ R2, R209, R204 ;  /* 0x000000ccd1027221 */ /* 0x000fe20000010000 */
[----:B------:R-:W-:Y:S01]  /*79c0*/  LOP3.LUT R140, R4, R3, RZ, 0xc0, !PT ;  /* 0x00000003048c7212 */ /* 0x000fe200078ec0ff */
[----:B------:R-:W-:Y:S01]  /*79d0*/  FADD.FTZ R0, R182, R180 ;  /* 0x000000b4b6007221 */ /* 0x000fe20000010000 */
[----:B------:R-:W-:Y:S01]  /*79e0*/  FADD.FTZ R3, R226, R225 ;  /* 0x000000e1e2037221 */ /* 0x000fe20000010000 */
[----:B------:R-:W-:Y:S01]  /*79f0*/  LOP3.LUT R141, R6, R5, RZ, 0xc0, !PT ;  /* 0x00000005068d7212 */ /* 0x000fe200078ec0ff */
        /* <DEDUP_REMOVED lines=58> */
[----:B------:R1:W-:Y:S04]  /*7da0*/  STL [R1+0x1c], R68 ;  /* 0x00001c4401007387 */ /* 0x0003e80000100800 */
[----:B------:R1:W-:Y:S03]  /*7db0*/  STL [R1+0x30], R246 ;  /* 0x000030f601007387 */ /* 0x0003e60000100800 */
[C---:B------:R-:W-:Y:S01]  /*7dc0*/  HMMA.16816.F32.BF16 R96, R140.reuse, R108, R60 ;  /* 0x0000006c8c60723c */ /* 0x040fe2000004183c */
[----:B------:R1:W-:Y:S04]  /*7dd0*/  STL [R1+0x38], R244 ;  /* 0x000038f401007387 */ /* 0x0003e80000100800 */
[----:B------:R1:W-:Y:S03]  /*7de0*/  STL [R1+0x34], R245 ;  /* 0x000034f501007387 */ /* 0x0003e60000100800 */
[C---:B------:R-:W-:Y:S08]  /*7df0*/  HMMA.16816.F32.BF16 R112, R140.reuse, R124, R64 ;  /* 0x0000007c8c70723c */ /* 0x040ff00000041840 */
[C---:B------:R-:W-:Y:S08]  /*7e00*/  HMMA.16816.F32.BF16 R92, R140.reuse, R94, R56 ;  /* 0x0000005e8c5c723c */ /* 0x040ff00000041838 */
[C---:B------:R-:W-:Y:S08]  /*7e10*/  HMMA.16816.F32.BF16 R108, R140.reuse, R110, R52 ;  /* 0x0000006e8c6c723c */ /* 0x040ff00000041834 */
[C---:B------:R-:W-:Y:S08]  /*7e20*/  HMMA.16816.F32.BF16 R124, R140.reuse, R126, R48 ;  /* 0x0000007e8c7c723c */ /* 0x040ff00000041830 */
[C---:B------:R-:W-:Y:S08]  /*7e30*/  HMMA.16816.F32.BF16 R128, R140.reuse, R12, R128 ;  /* 0x0000000c8c80723c */ /* 0x040ff00000041880 */
[----:B------:R-:W-:Y:S01]  /*7e40*/  HMMA.16816.F32.BF16 R140, R140, R14, R44 ;  /* 0x0000000e8c8c723c */ /* 0x000fe2000004182c */
[----:B------:R-:W-:-:S04]  /*7e50*/  NOP ;  /* 0x0000000000007918 */ /* 0x000fc80000000000 */
[----:B-1----:R-:W-:-:S15]  /*7e60*/  @!P0 BRA `(.L_x_1490) ;  /* 0x0000009800988947 */ /* 0x002fde0003800000 */
[----:B------:R-:W1:Y:S01]  /*7e70*/  LDCU UR4, c[0x0][0x440] ;  /* 0x00008800ff0477ac */ /* 0x000e620008000800 */
[----:B------:R-:W-:Y:S01]  /*7e80*/  VIADD R0, R206, 0xfffffffe ;  /* 0xfffffffece007836 */ /* 0x000fe20000000000 */
[----:B------:R-:W-:-:S04]  /*7e90*/  DEPBAR.LE SB0, 0x0 ;  /* 0x000080000000791a */ /* 0x000fc80000000000 */
[----:B------:R-:W-:-:S04]  /*7ea0*/  IMAD.WIDE.U32 R4, R0, R146, RZ ;  /* 0x0000009200047225 */ /* 0x000fc800078e00ff */
[----:B------:R-:W-:Y:S02]  /*7eb0*/  IMAD R0, R0, R147, R5 ;  /* 0x0000009300007224 */ /* 0x000fe400078e0205 */
[----:B------:R-:W-:-:S03]  /*7ec0*/  IMAD.WIDE.U32 R6, R146, 0x20, RZ ;  /* 0x0000002092067825 */ /* 0x000fc600078e00ff */
[C---:B------:R-:W-:Y:S01]  /*7ed0*/  SHF.L.U64.HI R3, R4.reuse, 0x6, R0 ;  /* 0x0000000604037819 */ /* 0x040fe20000010200 */
[----:B------:R-:W-:Y:S01]  /*7ee0*/  IMAD.SHL.U32 R2, R4, 0x40, RZ ;  /* 0x0000004004027824 */ /* 0x000fe200078e00ff */
[----:B------:R-:W-:Y:S01]  /*7ef0*/  BAR.SYNC.DEFER_BLOCKING 0x0 ;  /* 0x0000000000007b1d */ /* 0x000fe20000010000 */
[----:B-1----:R-:W-:Y:S01]  /*7f00*/  ISETP.GE.AND P0, PT, R210, UR4, PT ;  /* 0x00000004d2007c0c */ /* 0x002fe2000bf06270 */
[----:B------:R-:W-:Y:S02]  /*7f10*/  IMAD.SHL.U32 R5, R147, 0x20, RZ ;  /* 0x0000002093057824 */ /* 0x000fe400078e00ff */
[----:B------:R-:W-:-:S10]  /*7f20*/  VIADD R208, R206, 0xfffffffe ;  /* 0xfffffffeced07836 */ /* 0x000fd40000000000 */
[----:B------:R-:W-:Y:S02]  /*7f30*/  @!P0 IADD3 R4, P1, PT, R2, R6, RZ ;  /* 0x0000000602048210 */ /* 0x000fe40007f3e0ff */
[C---:B------:R-:W-:Y:S02]  /*7f40*/  @!P0 LEA R0, P2, R146.reuse, R2, 0x4 ;  /* 0x0000000292008211 */ /* 0x040fe400078420ff */
[----:B------:R-:W-:Y:S02]  /*7f50*/  @!P0 IADD3.X R7, PT, PT, R3, R7, R5, P1, !PT ;  /* 0x0000000703078210 */ /* 0x000fe40000ffe405 */
[----:B------:R-:W-:Y:S02]  /*7f60*/  @!P0 LEA.HI.X R5, R146, R3, R147, 0x4, P2 ;  /* 0x0000000392058211 */ /* 0x000fe400010f2493 */
[-C--:B------:R-:W-:Y:S02]  /*7f70*/  @!P0 LEA R8, P2, R0, R237.reuse, 0x1 ;  /* 0x000000ed00088211 */ /* 0x080fe400078408ff */
[-C--:B------:R-:W-:Y:S01]  /*7f80*/  @!P0 LEA R10, P3, R2, R237.reuse, 0x1 ;  /* 0x000000ed020a8211 */ /* 0x080fe200078608ff */
[----:B------:R-:W-:Y:S01]  /*7f90*/  @P0 STS.128 [R205+0x6000], RZ ;  /* 0x006000ffcd000388 */ /* 0x000fe20000000c00 */
[-C--:B------:R-:W-:Y:S01]  /*7fa0*/  @!P0 LEA.HI.X R9, R0, R236.reuse, R5, 0x1, P2 ;  /* 0x000000ec00098211 */ /* 0x080fe200010f0c05 */
[----:B------:R-:W-:Y:S01]  /*7fb0*/  @!P0 IMAD R0, R147, 0x30, RZ ;  /* 0x0000003093008824 */ /* 0x000fe200078e02ff */
[--C-:B------:R-:W-:Y:S01]  /*7fc0*/  @!P0 LEA.HI.X R11, R2, R236, R3.reuse, 0x1, P3 ;  /* 0x000000ec020b8211 */ /* 0x100fe200018f0c03 */
[----:B------:R-:W-:Y:S01]  /*7fd0*/  @!P0 IMAD.WIDE.U32 R2, R146, 0x30, R2 ;  /* 0x0000003092028825 */ /* 0x000fe200078e0002 */
[----:B------:R-:W-:-:S03]  /*7fe0*/  @!P0 LEA R6, P1, R4, R237, 0x1 ;  /* 0x000000ed04068211 */ /* 0x000fc600078208ff */
[----:B------:R-:W-:Y:S01]  /*7ff0*/  @!P0 IMAD.IADD R0, R0, 0x1, R3 ;  /* 0x0000000100008824 */ /* 0x000fe200078e0203 */
[----:B------:R-:W-:Y:S01]  /*8000*/  @!P0 LEA.HI.X R7, R4, R236, R7, 0x1, P1 ;  /* 0x000000ec04078211 */ /* 0x000fe200008f0c07 */
[----:B------:R-:W-:Y:S01]  /*8010*/  @!PT LDS RZ, [RZ] ;  /* 0x00000000fffff984 */ /* 0x000fe20000000800 */
[----:B------:R-:W-:Y:S01]  /*8020*/  @!PT LDS RZ, [RZ] ;  /* 0x00000000fffff984 */ /* 0x000fe20000000800 */
[----:B------:R-:W-:Y:S01]  /*8030*/  @!PT LDS RZ, [RZ] ;  /* 0x00000000fffff984 */ /* 0x000fe20000000800 */
[----:B------:R-:W-:Y:S01]  /*8040*/  @!P0 LDGSTS.E.BYPASS.LTC128B.128 [R205+0x6000], desc[UR18][R10.64] ;  /* 0x060000000acd8fae */ /* 0x000fe2000b981a12 */
[----:B------:R-:W-:-:S03]  /*8050*/  @!P0 LEA R4, P1, R2, R237, 0x1 ;  /* 0x000000ed02048211 */ /* 0x000fc600078208ff */
[----:B------:R-:W-:Y:S01]  /*8060*/  @P0 STS.128 [R205+0x6800], RZ ;  /* 0x006800ffcd000388 */ /* 0x000fe20000000c00 */
[----:B------:R-:W-:Y:S02]  /*8070*/  @!P0 LEA.HI.X R5, R2, R236, R0, 0x1, P1 ;  /* 0x000000ec02058211 */ /* 0x000fe400008f0c00 */
[----:B------:R-:W-:Y:S01]  /*8080*/  ISETP.GT.U32.AND P1, PT, R208, R252, PT ;  /* 0x000000fcd000720c */ /* 0x000fe20003f24070 */
        /* <DEDUP_REMOVED lines=14> */
[----:B------:R-:W-:Y:S04]  /*8170*/  LDSM.16.M88.4 R16, [R192] ;  /* 0x00000000c010783b */ /* 0x000fe80000000200 */
[----:B------:R-:W-:Y:S04]  /*8180*/  LDSM.16.M88.4 R12, [R192+0x2000] ;  /* 0x00200000c00c783b */ /* 0x000fe80000000200 */
[----:B------:R-:W2:Y:S04]  /*8190*/  LDSM.16.M88.4 R40, [R187+UR5+0x5800] ;  /* 0x00580005bb28783b */ /* 0x000ea80008000200 */
[----:B------:R-:W-:Y:S04]  /*81a0*/  LDSM.16.M88.4 R48, [R187+UR5+0x4800] ;  /* 0x00480005bb30783b */ /* 0x000fe80008000200 */
[----:B------:R-:W-:Y:S04]  /*81b0*/  LDSM.16.M88.4 R44, [R187+UR5+0x5000] ;  /* 0x00500005bb2c783b */ /* 0x000fe80008000200 */
[----:B------:R-:W-:Y:S04]  /*81c0*/  LDSM.16.M88.4 R24, [R191+0x5800] ;  /* 0x00580000bf18783b */ /* 0x000fe80000000200 */
[----:B-1----:R-:W1:Y:S04]  /*81d0*/  LDSM.16.M88.4 R4, [R187+UR5+0x4000] ;  /* 0x00400005bb04783b */ /* 0x002e680008000200 */
[----:B------:R-:W-:Y:S04]  /*81e0*/  LDSM.16.M88.4 R36, [R191+0x4000] ;  /* 0x00400000bf24783b */ /* 0x000fe80000000200 */
[----:B------:R-:W-:Y:S04]  /*81f0*/  LDSM.16.M88.4 R28, [R191+0x5000] ;  /* 0x00500000bf1c783b */ /* 0x000fe80000000200 */
[----:B------:R-:W-:Y:S04]  /*8200*/  LDSM.16.M88.4 R8, [R195] ;  /* 0x00000000c308783b */ /* 0x000fe80000000200 */
[----:B------:R-:W-:Y:S04]  /*8210*/  LDSM.16.M88.4 R20, [R193+0x2000] ;  /* 0x00200000c114783b */ /* 0x000fe80000000200 */
[----:B------:R-:W-:Y:S01]  /*8220*/  LDSM.16.M88.4 R52, [R186+0x5800] ;  /* 0x00580000ba34783b */ /* 0x000fe20000000200 */
[C---:B--2---:R-:W-:Y:S03]  /*8230*/  HMMA.16816.F32.BF16 R168, R12.reuse, R40, RZ ;  /* 0x000000280ca8723c */ /* 0x044fe600000418ff */
[----:B------:R-:W-:Y:S04]  /*8240*/  LDSM.16.M88.4 R32, [R191+0x4800] ;  /* 0x00480000bf20783b */ /* 0x000fe80000000200 */
[----:B------:R-:W-:Y:S01]  /*8250*/  LDSM.16.M88.4 R56, [R186+0x5000] ;  /* 0x00500000ba38783b */ /* 0x000fe20000000200 */
[----:B------:R-:W-:Y:S03]  /*8260*/  HMMA.16816.F32.BF16 R180, R12, R42, RZ ;  /* 0x0000002a0cb4723c */ /* 0x000fe600000418ff */
[----:B------:R-:W-:Y:S04]  /*8270*/  LDSM.16.M88.4 R64, [R186+0x4000] ;  /* 0x00400000ba40783b */ /* 0x000fe80000000200 */
[----:B------:R-:W-:Y:S01]  /*8280*/  LDSM.16.M88.4 R60, [R186+0x4800] ;  /* 0x00480000ba3c783b */ /* 0x000fe20000000200 */
[-C--:B-1----:R-:W-:Y:S03]  /*8290*/  HMMA.16816.F32.BF16 R228, R16, R4.reuse, RZ ;  /* 0x0000000410e4723c */ /* 0x082fe600000418ff */
[----:B------:R-:W0:Y:S05]  /*82a0*/  LDGDEPBAR ;  /* 0x00000000000079af */ /* 0x000e2a0000000000 */
[C---:B------:R-:W-:Y:S08]  /*82b0*/  HMMA.16816.F32.BF16 R76, R12.reuse, R4, RZ ;  /* 0x000000040c4c723c */ /* 0x040ff000000418ff */
[-C--:B------:R-:W-:Y:S08]  /*82c0*/  HMMA.16816.F32.BF16 R212, R12, R6.reuse, RZ ;  /* 0x000000060cd4723c */ /* 0x080ff000000418ff */
[----:B------:R-:W-:Y:S01]  /*82d0*/  HMMA.16816.F32.BF16 R224, R16, R6, RZ ;  /* 0x0000000610e0723c */ /* 0x000fe200000418ff */
[----:B------:R-:W1:Y:S07]  /*82e0*/  LDSM.16.M88.4 R4, [R195+0x2000] ;  /* 0x00200000c304783b */ /* 0x000e6e0000000200 */
[C---:B------:R-:W-:Y:S08]  /*82f0*/  HMMA.16816.F32.BF16 R148, R12.reuse, R48, RZ ;  /* 0x000000300c94723c */ /* 0x040ff000000418ff */
[C---:B------:R-:W-:Y:S08]  /*8300*/  HMMA.16816.F32.BF16 R160, R12.reuse, R44, RZ ;  /* 0x0000002c0ca0723c */ /* 0x040ff000000418ff */
[C---:B------:R-:W-:Y:S08]  /*8310*/  HMMA.16816.F32.BF16 R220, R12.reuse, R50, RZ ;  /* 0x000000320cdc723c */ /* 0x040ff000000418ff */
[-C--:B------:R-:W-:Y:S08]  /*8320*/  HMMA.16816.F32.BF16 R216, R12, R46.reuse, RZ ;  /* 0x0000002e0cd8723c */ /* 0x080ff000000418ff */
[----:B------:R-:W-:Y:S08]  /*8330*/  HMMA.16816.F32.BF16 R156, R16, R46, RZ ;  /* 0x0000002e109c723c */ /* 0x000ff000000418ff */
[----:B-1----:R-:W-:Y:S08]  /*8340*/  HMMA.16816.F32.BF16 R12, R4, R24, R168 ;  /* 0x00000018040c723c */ /* 0x002ff000000418a8 */
[----:B------:R-:W-:Y:S08]  /*8350*/  HMMA.16816.F32.BF16 R164, R16, R44, RZ ;  /* 0x0000002c10a4723c */ /* 0x000ff000000418ff */
[C---:B------:R-:W-:Y:S08]  /*8360*/  HMMA.16816.F32.BF16 R44, R4.reuse, R36, R76 ;  /* 0x00000024042c723c */ /* 0x040ff0000004184c */
[C---:B------:R-:W-:Y:S08]  /*8370*/  HMMA.16816.F32.BF16 R76, R4.reuse, R38, R212 ;  /* 0x00000026044c723c */ /* 0x040ff000000418d4 */
[----:B------:R-:W-:Y:S08]  /*8380*/  HMMA.16816.F32.BF16 R212, R4, R26, R180 ;  /* 0x0000001a04d4723c */ /* 0x000ff000000418b4 */
[----:B------:R-:W-:Y:S08]  /*8390*/  HMMA.16816.F32.BF16 R180, R8, R30, R156 ;  /* 0x0000001e08b4723c */ /* 0x000ff0000004189c */
[----:B------:R-:W-:Y:S01]  /*83a0*/  HMMA.16816.F32.BF16 R156, R20, R52, R12 ;  /* 0x00000034149c723c */ /* 0x000fe2000004180c */
[----:B------:R-:W1:Y:S07]  /*83b0*/  LDSM.16.M88.4 R12, [R193] ;  /* 0x00000000c10c783b */ /* 0x000e6e0000000200 */
[C---:B------:R-:W-:Y:S08]  /*83c0*/  HMMA.16816.F32.BF16 R176, R16.reuse, R48, RZ ;  /* 0x0000003010b0723c */ /* 0x040ff000000418ff */
[C---:B------:R-:W-:Y:S08]  /*83d0*/  HMMA.16816.F32.BF16 R172, R16.reuse, R50, RZ ;  /* 0x0000003210ac723c */ /* 0x040ff000000418ff */
[C---:B------:R-:W-:Y:S08]  /*83e0*/  HMMA.16816.F32.BF16 R152, R16.reuse, R40, RZ ;  /* 0x000000281098723c */ /* 0x040ff000000418ff */
[----:B------:R-:W-:Y:S08]  /*83f0*/  HMMA.16816.F32.BF16 R48, R16, R42, RZ ;  /* 0x0000002a1030723c */ /* 0x000ff000000418ff */
[C---:B------:R-:W-:Y:S08]  /*8400*/  HMMA.16816.F32.BF16 R16, R4.reuse, R28, R160 ;  /* 0x0000001c0410723c */ /* 0x040ff000000418a0 */
[C---:B------:R-:W-:Y:S08]  /*8410*/  HMMA.16816.F32.BF16 R40, R4.reuse, R32, R148 ;  /* 0x000000200428723c */ /* 0x040ff00000041894 */
[----:B------:R-:W-:Y:S08]  /*8420*/  HMMA.16816.F32.BF16 R148, R4, R34, R220 ;  /* 0x000000220494723c */ /* 0x000ff000000418dc */
[C---:B------:R-:W-:Y:S08]  /*8430*/  HMMA.16816.F32.BF16 R228, R8.reuse, R36, R228 ;  /* 0x0000002408e4723c */ /* 0x040ff000000418e4 */
[C---:B------:R-:W-:Y:S08]  /*8440*/  HMMA.16816.F32.BF16 R220, R8.reuse, R32, R176 ;  /* 0x0000002008dc723c */ /* 0x040ff000000418b0 */
[C---:B------:R-:W-:Y:S08]  /*8450*/  HMMA.16816.F32.BF16 R36, R8.reuse, R38, R224 ;  /* 0x000000260824723c */ /* 0x040ff000000418e0 */
[----:B------:R-:W-:Y:S01]  /*8460*/  HMMA.16816.F32.BF16 R176, R8, R34, R172 ;  /* 0x0000002208b0723c */ /* 0x000fe200000418ac */
[----:B------:R-:W-:Y:S07]  /*8470*/  LDSM.16.M88.4 R32, [R190+0x4000] ;  /* 0x00400000be20783b */ /* 0x000fee0000000200 */
[----:B------:R-:W-:Y:S01]  /*8480*/  HMMA.16816.F32.BF16 R216, R4, R30, R216 ;  /* 0x0000001e04d8723c */ /* 0x000fe200000418d8 */
[----:B------:R-:W-:Y:S07]  /*8490*/  LDSM.16.M88.4 R4, [R194+0x2000] ;  /* 0x00200000c204783b */ /* 0x000fee0000000200 */
[C---:B------:R-:W-:Y:S01]  /*84a0*/  HMMA.16816.F32.BF16 R232, R8.reuse, R28, R164 ;  /* 0x0000001c08e8723c */ /* 0x040fe200000418a4 */
[----:B------:R-:W2:Y:S07]  /*84b0*/  LDSM.16.M88.4 R28, [R190+0x4800] ;  /* 0x00480000be1c783b */ /* 0x000eae0000000200 */
[C---:B------:R-:W-:Y:S08]  /*84c0*/  HMMA.16816.F32.BF16 R236, R8.reuse, R24, R152 ;  /* 0x0000001808ec723c */ /* 0x040ff00000041898 */
[----:B------:R-:W-:Y:S01]  /*84d0*/  HMMA.16816.F32.BF16 R172, R8, R26, R48 ;  /* 0x0000001a08ac723c */ /* 0x000fe20000041830 */
[----:B------:R-:W3:Y:S04]  /*84e0*/  LDSM.16.M88.4 R24, [R190+0x5000] ;  /* 0x00500000be18783b */ /* 0x000ee80000000200 */
[----:B------:R-:W-:Y:S03]  /*84f0*/  LDSM.16.M88.4 R8, [R194] ;  /* 0x00000000c208783b */ /* 0x000fe60000000200 */
[----:B------:R-:W-:Y:S01]  /*8500*/  HMMA.16816.F32.BF16 R160, R20, R56, R16 ;  /* 0x0000003814a0723c */ /* 0x000fe20000041810 */
[----:B------:R-:W4:Y:S01]  /*8510*/  LDSM.16.M88.4 R16, [R190+0x5800] ;  /* 0x00580000be10783b */ /* 0x000f220000000200 */
[----:B------:R-:W-:-:S06]  /*8520*/  DEPBAR.LE SB0, 0x0 ;  /* 0x000080000000791a */ /* 0x000fcc0000000000 */
[C---:B------:R-:W-:Y:S08]  /*8530*/  HMMA.16816.F32.BF16 R168, R20.reuse, R64, R44 ;  /* 0x0000004014a8723c */ /* 0x040ff0000004182c */
[----:B------:R-:W-:Y:S08]  /*8540*/  HMMA.16816.F32.BF16 R152, R20, R66, R76 ;  /* 0x000000421498723c */ /* 0x000ff0000004184c */
[----:B-1----:R-:W-:Y:S08]  /*8550*/  HMMA.16816.F32.BF16 R44, R12, R64, R228 ;  /* 0x000000400c2c723c */ /* 0x002ff000000418e4 */
        /* <DEDUP_REMOVED lines=13> */
[C---:B---3--:R-:W-:Y:S08]  /*8630*/  HMMA.16816.F32.BF16 R172, R4.reuse, R26, R76 ;  /* 0x0000001a04ac723c */ /* 0x048ff0000004184c */
[----:B----4-:R-:W-:Y:S08]  /*8640*/  HMMA.16816.F32.BF16 R176, R4, R16, R156 ;  /* 0x0000001004b0723c */ /* 0x010ff0000004189c */
[C---:B------:R-:W-:Y:S08]  /*8650*/  HMMA.16816.F32.BF16 R40, R8.reuse, R28, R40 ;  /* 0x0000001c0828723c */ /* 0x040ff00000041828 */
[----:B------:R-:W-:Y:S08]  /*8660*/  HMMA.16816.F32.BF16 R60, R8, R30, R60 ;  /* 0x0000001e083c723c */ /* 0x000ff0000004183c */
        /* <DEDUP_REMOVED lines=12> */
[----:B------:R-:W2:Y:S04]  /*8730*/  LDL R204, [R1+0xc] ;  /* 0x00000c0001cc7983 */ /* 0x000ea80000100800 */
[----:B------:R-:W3:Y:S01]  /*8740*/  LDL R203, [R1+0x8] ;  /* 0x0000080001cb7983 */ /* 0x000ee20000100800 */
[C---:B------:R-:W-:Y:S01]  /*8750*/  @!P0 VIADD R6, R206.reuse, 0xfffffffd ;  /* 0xfffffffdce068836 */ /* 0x040fe20000000000 */
[----:B------:R-:W-:Y:S01]  /*8760*/  BSSY.RECONVERGENT B0, `(.L_x_1492) ;  /* 0x0000035000007945 */ /* 0x000fe20003800200 */
[----:B------:R-:W-:Y:S01]  /*8770*/  @!P0 VIADD R0, R206, 0xfffffffd ;  /* 0xfffffffdce008836 */ /* 0x000fe20000000000 */
[----:B------:R1:W-:Y:S01]  /*8780*/  @P0 STS.128 [R205+0x4000], RZ ;  /* 0x004000ffcd000388 */ /* 0x0003e20000000c00 */
[----:B------:R-:W-:-:S04]  /*8790*/  @!P0 IMAD.WIDE.U32 R2, R6, R144, RZ ;  /* 0x0000009006028225 */ /* 0x000fc800078e00ff */
[----:B------:R-:W-:-:S04]  /*87a0*/  @!P0 IMAD.WIDE.U32 R4, R0, R144, RZ ;  /* 0x0000009000048225 */ /* 0x000fc800078e00ff */
[-C--:B------:R-:W-:Y:S02]  /*87b0*/  @!P0 IMAD R3, R6, R145.reuse, R3 ;  /* 0x0000009106038224 */ /* 0x080fe400078e0203 */
[----:B------:R-:W-:Y:S02]  /*87c0*/  @!P0 IMAD R0, R0, R145, R5 ;  /* 0x0000009100008224 */ /* 0x000fe400078e0205 */
[C---:B------:R-:W-:Y:S01]  /*87d0*/  @!P0 IMAD.SHL.U32 R7, R2.reuse, 0x40, RZ ;  /* 0x0000004002078824 */ /* 0x040fe200078e00ff */
[----:B------:R-:W-:Y:S01]  /*87e0*/  @!P0 SHF.L.U64.HI R10, R2, 0x6, R3 ;  /* 0x00000006020a8819 */ /* 0x000fe20000010203 */
[C---:B------:R-:W-:Y:S01]  /*87f0*/  @!P0 IMAD.SHL.U32 R5, R4.reuse, 0x40, RZ ;  /* 0x0000004004058824 */ /* 0x040fe200078e00ff */
[----:B------:R-:W-:Y:S01]  /*8800*/  @!P0 SHF.L.U64.HI R4, R4, 0x6, R0 ;  /* 0x0000000604048819 */ /* 0x000fe20000010200 */
[----:B------:R-:W-:Y:S01]  /*8810*/  @!P0 IMAD.WIDE.U32 R2, R6, R144, RZ ;  /* 0x0000009006028225 */ /* 0x000fe200078e00ff */
[C---:B------:R-:W-:Y:S02]  /*8820*/  @!P0 LEA R0, P2, R144.reuse, R7, 0x4 ;  /* 0x0000000790008211 */ /* 0x040fe400078420ff */
[----:B------:R-:W-:Y:S01]  /*8830*/  @!P0 LEA R5, P1, R144, R5, 0x5 ;  /* 0x0000000590058211 */ /* 0x000fe200078228ff */
[----:B------:R-:W-:Y:S01]  /*8840*/  @!P0 IMAD R7, R6, R145, R3 ;  /* 0x0000009106078224 */ /* 0x000fe200078e0203 */
[----:B------:R-:W-:-:S02]  /*8850*/  @!P0 LEA.HI.X R10, R144, R10, R145, 0x4, P2 ;  /* 0x0000000a900a8211 */ /* 0x000fc400010f2491 */
[----:B------:R-:W-:Y:S02]  /*8860*/  @!P0 LEA.HI.X R3, R144, R4, R145, 0x5, P1 ;  /* 0x0000000490038211 */ /* 0x000fe400008f2c91 */
[-C--:B--2---:R-:W-:Y:S02]  /*8870*/  @!P0 LEA R8, P3, R2, R204.reuse, 0x7 ;  /* 0x000000cc02088211 */ /* 0x084fe400078638ff */
[-C--:B------:R-:W-:Y:S02]  /*8880*/  @!P0 LEA R6, P2, R0, R204.reuse, 0x1 ;  /* 0x000000cc00068211 */ /* 0x080fe400078408ff */
[----:B------:R-:W-:Y:S02]  /*8890*/  @!P0 LEA R4, P1, R5, R204, 0x1 ;  /* 0x000000cc05048211 */ /* 0x000fe400078208ff */
[-C--:B---3--:R-:W-:Y:S02]  /*88a0*/  @!P0 LEA.HI.X R9, R2, R203.reuse, R7, 0x7, P3 ;  /* 0x000000cb02098211 */ /* 0x088fe400018f3c07 */
        /* <DEDUP_REMOVED lines=18> */
[----:B------:R-:W-:-:S05]  /*89d0*/  IADD3 R0, PT, PT, R206, -0x3, RZ ;  /* 0xfffffffdce007810 */ /* 0x000fca0007ffe0ff */
[----:B------:R-:W-:-:S04]  /*89e0*/  IMAD.WIDE.U32 R2, R0, R144, RZ ;  /* 0x0000009000027225 */ /* 0x000fc800078e00ff */
[----:B------:R-:W-:Y:S01]  /*89f0*/  IMAD R0, R0, R145, R3 ;  /* 0x0000009100007224 */ /* 0x000fe200078e0203 */
[----:B-1----:R-:W-:-:S04]  /*8a00*/  SHF.L.U32 R4, R2, 0x6, RZ ;  /* 0x0000000602047819 */ /* 0x002fc800000006ff */
[----:B------:R-:W-:Y:S01]  /*8a10*/  SHF.L.U64.HI R5, R2, 0x6, R0 ;  /* 0x0000000602057819 */ /* 0x000fe20000010200 */
        /* <DEDUP_REMOVED lines=9> */
.L_x_1493:
[----:B------:R-:W-:Y:S05]  /*8ab0*/  BSYNC.RECONVERGENT B0 ;  /* 0x0000000000007941 */ /* 0x000fea0003800200 */
.L_x_1492:
[----:B------:R-:W0:Y:S02]  /*8ac0*/  LDGDEPBAR ;  /* 0x00000000000079af */ /* 0x000e240000000000 */
.L_x_1491:
[----:B------:R-:W3:Y:S04]  /*8ad0*/  LDL.64 R2, [R1+0x40] ;  /* 0x0000400001027983 */ /* 0x000ee80000100a00 */
[----:B-1----:R-:W4:Y:S04]  /*8ae0*/  LDL.64 R6, [R1+0x48] ;  /* 0x0000480001067983 */ /* 0x002f280000100a00 */
[----:B--2---:R-:W2:Y:S01]  /*8af0*/  LDL.64 R4, [R1+0x28] ;  /* 0x0000280001047983 */ /* 0x004ea20000100a00 */
[----:B------:R-:W-:-:S04]  /*8b00*/  VIADD R180, R206, 0xffffffff ;  /* 0xffffffffceb47836 */ /* 0x000fc80000000000 */
[----:B------:R-:W-:Y:S02]  /*8b10*/  IMAD R0, R180, 0x40, R247 ;  /* 0x00000040b4007824 */ /* 0x000fe400078e02f7 */
[C---:B------:R-:W-:Y:S02]  /*8b20*/  VIADD R232, R197.reuse, 0x40 ;  /* 0x00000040c5e87836 */ /* 0x040fe40000000000 */
[----:B------:R-:W-:Y:S01]  /*8b30*/  VIADD R16, R197, 0x8 ;  /* 0x00000008c5107836 */ /* 0x000fe20000000000 */
[----:B------:R-:W-:Y:S02]  /*8b40*/  UIADD3 UR4, UPT, UPT, UR21, 0x32370b8f, URZ ;  /* 0x32370b8f15047890 */ /* 0x000fe4000fffe0ff */
[----:B------:R-:W-:Y:S01]  /*8b50*/  UIADD3 UR14, UPT, UPT, UR21, 0x76cf5d0a, URZ ;  /* 0x76cf5d0a150e7890 */ /* 0x000fe2000fffe0ff */
[----:B---3--:R-:W-:Y:S02]  /*8b60*/  IMAD.MOV.U32 R19, RZ, RZ, R3 ;  /* 0x000000ffff137224 */ /* 0x008fe400078e0003 */
[----:B------:R-:W-:-:S02]  /*8b70*/  VIADD R3, R0, 0xffffffc0 ;  /* 0xffffffc000037836 */ /* 0x000fc40000000000 */
[----:B------:R-:W-:Y:S02]  /*8b80*/  IMAD.MOV.U32 R18, RZ, RZ, R2 ;  /* 0x000000ffff127224 */ /* 0x000fe400078e0002 */
[----:B------:R-:W-:Y:S01]  /*8b90*/  VIADD R2, R0, 0xffffffc1 ;  /* 0xffffffc100027836 */ /* 0x000fe20000000000 */
[CC--:B------:R-:W-:Y:S01]  /*8ba0*/  ISETP.GT.AND P6, PT, R197.reuse, R3.reuse, PT ;  /* 0x00000003c500720c */ /* 0x0c0fe20003fc4270 */
[----:B----4-:R-:W-:Y:S01]  /*8bb0*/  IMAD.MOV.U32 R15, RZ, RZ, R7 ;  /* 0x000000ffff0f7224 */ /* 0x010fe200078e0007 */
[----:B------:R-:W-:Y:S01]  /*8bc0*/  ISETP.GT.AND P3, PT, R232, R3, PT ;  /* 0x00000003e800720c */ /* 0x000fe20003f64270 */
[----:B------:R-:W-:Y:S01]  /*8bd0*/  IMAD.MOV.U32 R14, RZ, RZ, R6 ;  /* 0x000000ffff0e7224 */ /* 0x000fe200078e0006 */
[----:B------:R-:W-:Y:S01]  /*8be0*/  FSEL R7, R44, -INF , !P6 ;  /* 0xff8000002c077808 */ /* 0x000fe20007000000 */
[----:B--2---:R-:W-:Y:S01]  /*8bf0*/  IMAD.MOV.U32 R12, RZ, RZ, R4 ;  /* 0x000000ffff0c7224 */ /* 0x004fe200078e0004 */
[C---:B------:R-:W-:Y:S01]  /*8c00*/  ISETP.GT.AND P6, PT, R197.reuse, R2, PT ;  /* 0x00000002c500720c */ /* 0x040fe20003fc4270 */
[----:B------:R-:W-:Y:S01]  /*8c10*/  VIADD R6, R197, 0x48 ;  /* 0x00000048c5067836 */ /* 0x000fe20000000000 */
[----:B------:R-:W-:-:S02]  /*8c20*/  ISETP.GE.AND P1, PT, R3, R199, PT ;  /* 0x000000c70300720c */ /* 0x000fc40003f26270 */
[----:B------:R-:W-:Y:S02]  /*8c30*/  FSEL R4, R168, -INF , !P3 ;  /* 0xff800000a8047808 */ /* 0x000fe40005800000 */
[-C--:B------:R-:W-:Y:S01]  /*8c40*/  ISETP.GT.AND P5, PT, R16, R3.reuse, PT ;  /* 0x000000031000720c */ /* 0x080fe20003fa4270 */
[----:B------:R-:W-:Y:S01]  /*8c50*/  IMAD.MOV.U32 R13, RZ, RZ, R5 ;  /* 0x000000ffff0d7224 */ /* 0x000fe200078e0005 */
[----:B------:R-:W-:Y:S02]  /*8c60*/  ISETP.GE.AND P4, PT, R3, R198, PT ;  /* 0x000000c60300720c */ /* 0x000fe40003f86270 */
[----:B------:R-:W-:Y:S02]  /*8c70*/  FSEL R11, R45, -INF , !P6 ;  /* 0xff8000002d0b7808 */ /* 0x000fe40007000000 */
[----:B------:R-:W-:Y:S02]  /*8c80*/  ISETP.GE.AND P2, PT, R3, R200, PT ;  /* 0x000000c80300720c */ /* 0x000fe40003f46270 */
[----:B------:R-:W-:-:S02]  /*8c90*/  ISETP.GT.AND P3, PT, R6, R3, PT ;  /* 0x000000030600720c */ /* 0x000fc40003f64270 */
[----:B------:R-:W-:Y:S01]  /*8ca0*/  ISETP.GE.AND P6, PT, R3, R201, PT ;  /* 0x000000c90300720c */ /* 0x000fe20003fc6270 */
[----:B------:R-:W-:Y:S01]  /*8cb0*/  VIADD R3, R0, 0xffffffc8 ;  /* 0xffffffc800037836 */ /* 0x000fe20000000000 */
[----:B------:R-:W-:Y:S02]  /*8cc0*/  FSEL R20, R4, -INF , !P1 ;  /* 0xff80000004147808 */ /* 0x000fe40004800000 */
[----:B------:R-:W-:Y:S02]  /*8cd0*/  FSEL R5, R46, -INF , !P5 ;  /* 0xff8000002e057808 */ /* 0x000fe40006800000 */
[-C--:B------:R-:W-:Y:S02]  /*8ce0*/  ISETP.GT.AND P1, PT, R6, R2.reuse, PT ;  /* 0x000000020600720c */ /* 0x080fe40003f24270 */
[----:B------:R-:W-:Y:S02]  /*8cf0*/  ISETP.GT.AND P5, PT, R16, R2, PT ;  /* 0x000000021000720c */ /* 0x000fe40003fa4270 */
[----:B------:R-:W-:-:S02]  /*8d00*/  FSEL R50, R7, -INF , !P4 ;  /* 0xff80000007327808 */ /* 0x000fc40006000000 */
[----:B------:R-:W-:Y:S02]  /*8d10*/  ISETP.GT.AND P4, PT, R232, R2, PT ;  /* 0x00000002e800720c */ /* 0x000fe40003f84270 */
[----:B------:R-:W-:Y:S02]  /*8d20*/  FSEL R9, R170, -INF , !P3 ;  /* 0xff800000aa097808 */ /* 0x000fe40005800000 */
[----:B------:R-:W-:Y:S02]  /*8d30*/  FSEL R8, R171, -INF , !P1 ;  /* 0xff800000ab087808 */ /* 0x000fe40004800000 */
[----:B------:R-:W-:Y:S02]  /*8d40*/  FSEL R10, R47, -INF , !P5 ;  /* 0xff8000002f0a7808 */ /* 0x000fe40006800000 */
[----:B------:R-:W-:Y:S02]  /*8d50*/  ISETP.GT.AND P1, PT, R197, R3, PT ;  /* 0x00000003c500720c */ /* 0x000fe40003f24270 */
[----:B------:R-:W-:-:S02]  /*8d60*/  ISETP.GE.AND P5, PT, R2, R200, PT ;  /* 0x000000c80200720c */ /* 0x000fc40003fa6270 */
[----:B------:R-:W-:Y:S02]  /*8d70*/  FSEL R51, R5, -INF , !P2 ;  /* 0xff80000005337808 */ /* 0x000fe40005000000 */
[----:B------:R-:W-:Y:S02]  /*8d80*/  FSEL R4, R169, -INF , !P4 ;  /* 0xff800000a9047808 */ /* 0x000fe40006000000 */
[C---:B------:R-:W-:Y:S02]  /*8d90*/  ISETP.GE.AND P3, PT, R2.reuse, R198, PT ;  /* 0x000000c60200720c */ /* 0x040fe40003f66270 */
[C---:B------:R-:W-:Y:S02]  /*8da0*/  ISETP.GE.AND P2, PT, R2.reuse, R199, PT ;  /* 0x000000c70200720c */ /* 0x040fe40003f46270 */
[----:B------:R-:W-:Y:S01]  /*8db0*/  ISETP.GE.AND P4, PT, R2, R201, PT ;  /* 0x000000c90200720c */ /* 0x000fe20003f86270 */
[----:B------:R-:W-:Y:S01]  /*8dc0*/  VIADD R2, R0, 0xffffffc9 ;  /* 0xffffffc900027836 */ /* 0x000fe20000000000 */
[----:B------:R-:W-:-:S02]  /*8dd0*/  FSEL R23, R9, -INF , !P6 ;  /* 0xff80000009177808 */ /* 0x000fc40007000000 */
[-C--:B------:R-:W-:Y:S02]  /*8de0*/  ISETP.GT.AND P6, PT, R16, R3.reuse, PT ;  /* 0x000000031000720c */ /* 0x080fe40003fc4270 */
[----:B------:R-:W-:Y:S02]  /*8df0*/  FSEL R7, R64, -INF , !P1 ;  /* 0xff80000040077808 */ /* 0x000fe40004800000 */
[----:B------:R-:W-:Y:S02]  /*8e00*/  FSEL R49, R10, -INF , !P5 ;  /* 0xff8000000a317808 */ /* 0x000fe40006800000 */
[-C--:B------:R-:W-:Y:S02]  /*8e10*/  ISETP.GT.AND P1, PT, R6, R3.reuse, PT ;  /* 0x000000030600720c */ /* 0x080fe40003f24270 */
[----:B------:R-:W-:Y:S01]  /*8e20*/  ISETP.GT.AND P5, PT, R232, R3, PT ;  /* 0x00000003e800720c */ /* 0x000fe20003fa4270 */
[----:B------:R-:W-:Y:S01]  /*8e30*/  IMAD.MOV.U32 R168, RZ, RZ, R18 ;  /* 0x000000ffffa87224 */ /* 0x000fe200078e0012 */
        /* <DEDUP_REMOVED lines=8> */
[----:B------:R-:W-:Y:S02]  /*8ec0*/  FSEL R11, R65, -INF , !P6 ;  /* 0xff800000410b7808 */ /* 0x000fe40007000000 */
[----:B------:R-:W-:Y:S02]  /*8ed0*/  FSEL R46, R7, -INF , !P3 ;  /* 0xff800000072e7808 */ /* 0x000fe40005800000 */
[C---:B------:R-:W-:Y:S02]  /*8ee0*/  ISETP.GE.AND P2, PT, R3.reuse, R200, PT ;  /* 0x000000c80300720c */ /* 0x040fe40003f46270 */
[-C--:B------:R-:W-:Y:S02]  /*8ef0*/  ISETP.GT.AND P5, PT, R16, R2.reuse, PT ;  /* 0x000000021000720c */ /* 0x080fe40003fa4270 */
[----:B------:R-:W-:Y:S01]  /*8f00*/  ISETP.GE.AND P6, PT, R3, R201, PT ;  /* 0x000000c90300720c */ /* 0x000fe20003fc6270 */
[----:B------:R-:W-:Y:S01]  /*8f10*/  VIADD R3, R0, 0xffffffd0 ;  /* 0xffffffd000037836 */ /* 0x000fe20000000000 */
[----:B------:R-:W-:-:S02]  /*8f20*/  ISETP.GT.AND P3, PT, R232, R2, PT ;  /* 0x00000002e800720c */ /* 0x000fc40003f64270 */
        /* <DEDUP_REMOVED lines=9> */
[----:B------:R-:W-:Y:S01]  /*8fc0*/  ISETP.GE.AND P3, PT, R2, R201, PT ;  /* 0x000000c90200720c */ /* 0x000fe20003f66270 */
[----:B------:R-:W-:Y:S01]  /*8fd0*/  VIADD R2, R0, 0xffffffd1 ;  /* 0xffffffd100027836 */ /* 0x000fe20000000000 */
[----:B------:R-:W-:Y:S02]  /*8fe0*/  FSEL R8, R155, -INF , !P1 ;  /* 0xff8000009b087808 */ /* 0x000fe40004800000 */
[----:B------:R-:W-:-:S02]  /*8ff0*/  FSEL R24, R10, -INF , !P6 ;  /* 0xff8000000a187808 */ /* 0x000fc40007000000 */
[-C--:B------:R-:W-:Y:S02]  /*9000*/  ISETP.GT.AND P1, PT, R197, R3.reuse, PT ;  /* 0x00000003c500720c */ /* 0x080fe40003f24270 */
[-C--:B------:R-:W-:Y:S01]  /*9010*/  ISETP.GT.AND P6, PT, R16, R3.reuse, PT ;  /* 0x000000031000720c */ /* 0x080fe20003fc4270 */
[----:B------:R-:W-:Y:S01]  /*9020*/  IMAD.MOV.U32 R169, RZ, RZ, R19 ;  /* 0x000000ffffa97224 */ /* 0x000fe200078e0013 */
[----:B------:R-:W-:Y:S02]  /*9030*/  FSEL R7, R40, -INF , !P1 ;  /* 0xff80000028077808 */ /* 0x000fe40004800000 */
[----:B------:R-:W-:Y:S02]  /*9040*/  FSEL R5, R42, -INF , !P6 ;  /* 0xff8000002a057808 */ /* 0x000fe40007000000 */
[----:B------:R-:W-:Y:S02]  /*9050*/  FSEL R19, R4, -INF , !P2 ;  /* 0xff80000004137808 */ /* 0x000fe40005000000 */
[----:B------:R-:W-:-:S02]  /*9060*/  ISETP.GT.AND P1, PT, R6, R3, PT ;  /* 0x000000030600720c */ /* 0x000fc40003f24270 */
[----:B------:R-:W-:Y:S02]  /*9070*/  ISETP.GT.AND P6, PT, R197, R2, PT ;  /* 0x00000002c500720c */ /* 0x000fe40003fc4270 */
[----:B------:R-:W-:Y:S02]  /*9080*/  FSEL R45, R9, -INF , !P5 ;  /* 0xff800000092d7808 */ /* 0x000fe40006800000 */
[----:B------:R-:W-:Y:S02]  /*9090*/  ISETP.GE.AND P2, PT, R3, R200, PT ;  /* 0x000000c80300720c */ /* 0x000fe40003f46270 */
[----:B------:R-:W-:Y:S02]  /*90a0*/  ISETP.GT.AND P5, PT, R232, R3, PT ;  /* 0x00000003e800720c */ /* 0x000fe40003fa4270 */
[----:B------:R-:W-:Y:S02]  /*90b0*/  FSEL R44, R11, -INF , !P4 ;  /* 0xff8000000b2c7808 */ /* 0x000fe40006000000 */
[----:B------:R-:W-:-:S02]  /*90c0*/  ISETP.GE.AND P4, PT, R3, R198, PT ;  /* 0x000000c60300720c */ /* 0x000fc40003f86270 */
[----:B------:R-:W-:Y:S02]  /*90d0*/  FSEL R10, R166, -INF , !P1 ;  /* 0xff800000a60a7808 */ /* 0x000fe40004800000 */
[----:B------:R-:W-:Y:S02]  /*90e0*/  FSEL R11, R41, -INF , !P6 ;  /* 0xff800000290b7808 */ /* 0x000fe40007000000 */
[C---:B------:R-:W-:Y:S02]  /*90f0*/  ISETP.GE.AND P1, PT, R3.reuse, R199, PT ;  /* 0x000000c70300720c */ /* 0x040fe40003f26270 */
[----:B------:R-:W-:Y:S01]  /*9100*/  ISETP.GE.AND P6, PT, R3, R201, PT ;  /* 0x000000c90300720c */ /* 0x000fe20003fc6270 */
[----:B------:R-:W-:Y:S01]  /*9110*/  VIADD R3, R0, 0xffffffd8 ;  /* 0xffffffd800037836 */ /* 0x000fe20000000000 */
[----:B------:R-:W-:Y:S02]  /*9120*/  FSEL R154, R5, -INF , !P2 ;  /* 0xff800000059a7808 */ /* 0x000fe40005000000 */
[----:B------:R-:W-:-:S02]  /*9130*/  FSEL R4, R164, -INF , !P5 ;  /* 0xff800000a4047808 */ /* 0x000fc40006800000 */
[-C--:B------:R-:W-:Y:S02]  /*9140*/  ISETP.GT.AND P2, PT, R6, R2.reuse, PT ;  /* 0x000000020600720c */ /* 0x080fe40003f44270 */
[-C--:B------:R-:W-:Y:S02]  /*9150*/  ISETP.GT.AND P5, PT, R16, R2.reuse, PT ;  /* 0x000000021000720c */ /* 0x080fe40003fa4270 */
[----:B------:R-:W-:Y:S02]  /*9160*/  FSEL R66, R7, -INF , !P4 ;  /* 0xff80000007427808 */ /* 0x000fe40006000000 */
[----:B------:R-:W-:Y:S02]  /*9170*/  FSEL R21, R8, -INF , !P3 ;  /* 0xff80000008157808 */ /* 0x000fe40005800000 */
[----:B------:R-:W-:Y:S02]  /*9180*/  ISETP.GT.AND P4, PT, R232, R2, PT ;  /* 0x00000002e800720c */ /* 0x000fe40003f84270 */
[----:B------:R-:W-:-:S02]  /*9190*/  FSEL R8, R167, -INF , !P2 ;  /* 0xff800000a7087808 */ /* 0x000fc40005000000 */
[----:B------:R-:W-:Y:S02]  /*91a0*/  FSEL R9, R43, -INF , !P5 ;  /* 0xff8000002b097808 */ /* 0x000fe40006800000 */
[----:B------:R-:W-:Y:S02]  /*91b0*/  ISETP.GT.AND P2, PT, R197, R3, PT ;  /* 0x00000003c500720c */ /* 0x000fe40003f44270 */
[----:B------:R-:W-:Y:S02]  /*91c0*/  FSEL R64, R4, -INF , !P1 ;  /* 0xff80000004407808 */ /* 0x000fe40004800000 */
[----:B------:R-:W-:Y:S02]  /*91d0*/  ISETP.GE.AND P3, PT, R2, R198, PT ;  /* 0x000000c60200720c */ /* 0x000fe40003f66270 */
[----:B------:R-:W-:Y:S01]  /*91e0*/  FSEL R65, R10, -INF , !P6 ;  /* 0xff8000000a417808 */ /* 0x000fe20007000000 */
[----:B------:R-:W-:Y:S01]  /*91f0*/  IMAD.MOV.U32 R166, RZ, RZ, R12 ;  /* 0x000000ffffa67224 */ /* 0x000fe200078e000c */
[C---:B------:R-:W-:Y:S01]  /*9200*/  ISETP.GE.AND P5, PT, R2.reuse, R200, PT ;  /* 0x000000c80200720c */ /* 0x040fe20003fa6270 */
[----:B------:R-:W-:Y:S01]  /*9210*/  IMAD.MOV.U32 R167, RZ, RZ, R13 ;  /* 0x000000ffffa77224 */ /* 0x000fe200078e000d */
[----:B------:R-:W-:Y:S01]  /*9220*/  FSEL R4, R165, -INF , !P4 ;  /* 0xff800000a5047808 */ /* 0x000fe20006000000 */
[----:B------:R-:W-:Y:S01]  /*9230*/  IMAD.MOV.U32 R164, RZ, RZ, R14 ;  /* 0x000000ffffa47224 */ /* 0x000fe200078e000e */
[C---:B------:R-:W-:Y:S01]  /*9240*/  ISETP.GE.AND P1, PT, R2.reuse, R199, PT ;  /* 0x000000c70200720c */ /* 0x040fe20003f26270 */
[----:B------:R-:W-:Y:S01]  /*9250*/  IMAD.MOV.U32 R67, RZ, RZ, R246 ;  /* 0x000000ffff437224 */ /* 0x000fe200078e00f6 */
[----:B------:R-:W-:Y:S01]  /*9260*/  ISETP.GE.AND P4, PT, R2, R201, PT ;  /* 0x000000c90200720c */ /* 0x000fe20003f86270 */
[----:B------:R-:W-:Y:S01]  /*9270*/  VIADD R2, R0, 0xffffffd9 ;  /* 0xffffffd900027836 */ /* 0x000fe20000000000 */
[----:B------:R-:W-:Y:S01]  /*9280*/  ISETP.GT.AND P6, PT, R16, R3, PT ;  /* 0x000000031000720c */ /* 0x000fe20003fc4270 */
[----:B------:R-:W-:Y:S01]  /*9290*/  IMAD.MOV.U32 R155, RZ, RZ, R245 ;  /* 0x000000ffff9b7224 */ /* 0x000fe200078e00f5 */
[----:B------:R-:W-:Y:S01]  /*92a0*/  FSEL R7, R60, -INF , !P2 ;  /* 0xff8000003c077808 */ /* 0x000fe20005000000 */
[----:B------:R-:W-:Y:S01]  /*92b0*/  LDSM.16.MT88.4 R40, [R188+0x6000] ;  /* 0x00600000bc28783b */ /* 0x000fe20000004200 */
[----:B------:R-:W-:-:S02]  /*92c0*/  FSEL R153, R9, -INF , !P5 ;  /* 0xff80000009997808 */ /* 0x000fc40006800000 */
[-C--:B------:R-:W-:Y:S02]  /*92d0*/  ISETP.GT.AND P2, PT, R6, R3.reuse, PT ;  /* 0x000000030600720c */ /* 0x080fe40003f44270 */
[----:B------:R-:W-:Y:S02]  /*92e0*/  ISETP.GT.AND P5, PT, R232, R3, PT ;  /* 0x00000003e800720c */ /* 0x000fe40003fa4270 */
[----:B------:R-:W-:Y:S02]  /*92f0*/  FSEL R54, R4, -INF , !P1 ;  /* 0xff80000004367808 */ /* 0x000fe40004800000 */
[----:B------:R-:W-:Y:S02]  /*9300*/  FSEL R5, R62, -INF , !P6 ;  /* 0xff8000003e057808 */ /* 0x000fe40007000000 */
[----:B------:R-:W-:Y:S02]  /*9310*/  ISETP.GE.AND P1, PT, R3, R200, PT ;  /* 0x000000c80300720c */ /* 0x000fe40003f26270 */
[----:B------:R-:W-:-:S02]  /*9320*/  ISETP.GT.AND P6, PT, R197, R2, PT ;  /* 0x00000002c500720c */ /* 0x000fc40003fc4270 */
[----:B------:R-:W-:Y:S02]  /*9330*/  FSEL R10, R150, -INF , !P2 ;  /* 0xff800000960a7808 */ /* 0x000fe40005000000 */
[----:B------:R-:W-:Y:S02]  /*9340*/  FSEL R4, R148, -INF , !P5 ;  /* 0xff80000094047808 */ /* 0x000fe40006800000 */
[----:B------:R-:W-:Y:S02]  /*9350*/  ISETP.GE.AND P2, PT, R3, R199, PT ;  /* 0x000000c70300720c */ /* 0x000fe40003f46270 */
[----:B------:R-:W-:Y:S02]  /*9360*/  FSEL R152, R11, -INF , !P3 ;  /* 0xff8000000b987808 */ /* 0x000fe40005800000 */
[----:B------:R-:W-:Y:S02]  /*9370*/  ISETP.GT.AND P5, PT, R16, R2, PT ;  /* 0x000000021000720c */ /* 0x000fe40003fa4270 */
[----:B------:R-:W-:-:S02]  /*9380*/  FSEL R11, R61, -INF , !P6 ;  /* 0xff8000003d0b7808 */ /* 0x000fc40007000000 */
[----:B------:R-:W-:Y:S02]  /*9390*/  FSEL R150, R5, -INF , !P1 ;  /* 0xff80000005967808 */ /* 0x000fe40004800000 */
[C---:B------:R-:W-:Y:S02]  /*93a0*/  ISETP.GE.AND P3, PT, R3.reuse, R198, PT ;  /* 0x000000c60300720c */ /* 0x040fe40003f66270 */
[----:B------:R-:W-:Y:S01]  /*93b0*/  ISETP.GE.AND P6, PT, R3, R201, PT ;  /* 0x000000c90300720c */ /* 0x000fe20003fc6270 */
[----:B------:R-:W-:Y:S01]  /*93c0*/  VIADD R3, R0, 0xffffffe0 ;  /* 0xffffffe000037836 */ /* 0x000fe20000000000 */
[-C--:B------:R-:W-:Y:S02]  /*93d0*/  ISETP.GT.AND P1, PT, R232, R2.reuse, PT ;  /* 0x00000002e800720c */ /* 0x080fe40003f24270 */
[----:B------:R-:W-:Y:S02]  /*93e0*/  FSEL R53, R4, -INF , !P2 ;  /* 0xff80000004357808 */ /* 0x000fe40005000000 */
[----:B------:R-:W-:-:S02]  /*93f0*/  ISETP.GT.AND P2, PT, R6, R2, PT ;  /* 0x000000020600720c */ /* 0x000fc40003f44270 */
[----:B------:R-:W-:Y:S02]  /*9400*/  FSEL R9, R63, -INF , !P5 ;  /* 0xff8000003f097808 */ /* 0x000fe40006800000 */
[----:B------:R-:W-:Y:S02]  /*9410*/  FSEL R61, R8, -INF , !P4 ;  /* 0xff800000083d7808 */ /* 0x000fe40006000000 */
[----:B------:R-:W-:Y:S02]  /*9420*/  FSEL R62, R7, -INF , !P3 ;  /* 0xff800000073e7808 */ /* 0x000fe40005800000 */
[C---:B------:R-:W-:Y:S02]  /*9430*/  ISETP.GE.AND P5, PT, R2.reuse, R200, PT ;  /* 0x000000c80200720c */ /* 0x040fe40003fa6270 */
[----:B------:R-:W-:Y:S02]  /*9440*/  FSEL R4, R149, -INF , !P1 ;  /* 0xff80000095047808 */ /* 0x000fe40004800000 */
[----:B------:R-:W-:-:S02]  /*9450*/  ISETP.GE.AND P4, PT, R2, R198, PT ;  /* 0x000000c60200720c */ /* 0x000fc40003f86270 */
[C---:B------:R-:W-:Y:S02]  /*9460*/  ISETP.GE.AND P3, PT, R2.reuse, R199, PT ;  /* 0x000000c70200720c */ /* 0x040fe40003f66270 */
[----:B------:R-:W-:Y:S01]  /*9470*/  ISETP.GE.AND P1, PT, R2, R201, PT ;  /* 0x000000c90200720c */ /* 0x000fe20003f26270 */
[----:B------:R-:W-:Y:S01]  /*9480*/  VIADD R2, R0, 0xffffffe1 ;  /* 0xffffffe100027836 */ /* 0x000fe20000000000 */
[----:B------:R-:W-:Y:S02]  /*9490*/  FSEL R8, R151, -INF , !P2 ;  /* 0xff80000097087808 */ /* 0x000fe40005000000 */
[----:B------:R-:W-:Y:S02]  /*94a0*/  FSEL R60, R10, -INF , !P6 ;  /* 0xff8000000a3c7808 */ /* 0x000fe40007000000 */
[-C--:B------:R-:W-:Y:S02]  /*94b0*/  ISETP.GT.AND P2, PT, R197, R3.reuse, PT ;  /* 0x00000003c500720c */ /* 0x080fe40003f44270 */
[----:B------:R-:W-:-:S02]  /*94c0*/  ISETP.GT.AND P6, PT, R232, R3, PT ;  /* 0x00000003e800720c */ /* 0x000fc40003fc4270 */
[----:B------:R-:W-:Y:S02]  /*94d0*/  FSEL R148, R9, -INF , !P5 ;  /* 0xff80000009947808 */ /* 0x000fe40006800000 */
[-C--:B------:R-:W-:Y:S02]  /*94e0*/  ISETP.GT.AND P5, PT, R16, R3.reuse, PT ;  /* 0x000000031000720c */ /* 0x080fe40003fa4270 */
[----:B------:R-:W-:Y:S02]  /*94f0*/  FSEL R52, R4, -INF , !P3 ;  /* 0xff80000004347808 */ /* 0x000fe40005800000 */
[----:B------:R-:W-:Y:S02]  /*9500*/  FSEL R7, R36, -INF , !P2 ;  /* 0xff80000024077808 */ /* 0x000fe40005000000 */
[----:B------:R-:W-:Y:S02]  /*9510*/  FSEL R4, R160, -INF , !P6 ;  /* 0xff800000a0047808 */ /* 0x000fe40007000000 */
[----:B------:R-:W-:-:S02]  /*9520*/  ISETP.GT.AND P2, PT, R6, R3, PT ;  /* 0x000000030600720c */ /* 0x000fc40003f44270 */
[-C--:B------:R-:W-:Y:S02]  /*9530*/  ISETP.GT.AND P6, PT, R16, R2.reuse, PT ;  /* 0x000000021000720c */ /* 0x080fe40003fc4270 */
[----:B------:R-:W-:Y:S02]  /*9540*/  FSEL R5, R38, -INF , !P5 ;  /* 0xff80000026057808 */ /* 0x000fe40006800000 */
[----:B------:R-:W-:Y:S02]  /*9550*/  ISETP.GT.AND P5, PT, R197, R2, PT ;  /* 0x00000002c500720c */ /* 0x000fe40003fa4270 */
[----:B------:R-:W-:Y:S02]  /*9560*/  FSEL R75, R11, -INF , !P4 ;  /* 0xff8000000b4b7808 */ /* 0x000fe40006000000 */
[----:B------:R-:W-:Y:S02]  /*9570*/  FSEL R10, R162, -INF , !P2 ;  /* 0xff800000a20a7808 */ /* 0x000fe40005000000 */
[----:B------:R-:W-:-:S02]  /*9580*/  FSEL R9, R39, -INF , !P6 ;  /* 0xff80000027097808 */ /* 0x000fc40007000000 */
[C---:B------:R-:W-:Y:S02]  /*9590*/  ISETP.GE.AND P4, PT, R3.reuse, R198, PT ;  /* 0x000000c60300720c */ /* 0x040fe40003f86270 */
[C---:B------:R-:W-:Y:S02]  /*95a0*/  ISETP.GE.AND P3, PT, R3.reuse, R200, PT ;  /* 0x000000c80300720c */ /* 0x040fe40003f66270 */
[----:B------:R-:W-:Y:S02]  /*95b0*/  ISETP.GE.AND P2, PT, R3, R199, PT ;  /* 0x000000c70300720c */ /* 0x000fe40003f46270 */
[----:B------:R-:W-:Y:S02]  /*95c0*/  ISETP.GT.AND P6, PT, R232, R2, PT ;  /* 0x00000002e800720c */ /* 0x000fe40003fc4270 */
[----:B------:R-:W-:Y:S02]  /*95d0*/  FSEL R11, R37, -INF , !P5 ;  /* 0xff800000250b7808 */ /* 0x000fe40006800000 */
[----:B------:R-:W-:-:S02]  /*95e0*/  ISETP.GE.AND P5, PT, R3, R201, PT ;  /* 0x000000c90300720c */ /* 0x000fc40003fa6270 */
[----:B------:R-:W-:Y:S02]  /*95f0*/  FSEL R55, R8, -INF , !P1 ;  /* 0xff80000008377808 */ /* 0x000fe40004800000 */
[----:B------:R-:W-:Y:S02]  /*9600*/  FSEL R225, R7, -INF , !P4 ;  /* 0xff80000007e17808 */ /* 0x000fe40006000000 */
[----:B------:R-:W-:Y:S02]  /*9610*/  FSEL R227, R5, -INF , !P3 ;  /* 0xff80000005e37808 */ /* 0x000fe40005800000 */
[----:B------:R-:W-:Y:S02]  /*9620*/  FSEL R171, R4, -INF , !P2 ;  /* 0xff80000004ab7808 */ /* 0x000fe40005000000 */
[----:B------:R-:W-:Y:S02]  /*9630*/  FSEL R3, R161, -INF , !P6 ;  /* 0xff800000a1037808 */ /* 0x000fe40007000000 */
[----:B------:R-:W-:-:S02]  /*9640*/  ISETP.GE.AND P1, PT, R2, R198, PT ;  /* 0x000000c60200720c */ /* 0x000fc40003f26270 */
[C---:B------:R-:W-:Y:S02]  /*9650*/  ISETP.GE.AND P4, PT, R2.reuse, R200, PT ;  /* 0x000000c80200720c */ /* 0x040fe40003f86270 */
[----:B------:R-:W-:Y:S02]  /*9660*/  ISETP.GE.AND P2, PT, R2, R199, PT ;  /* 0x000000c70200720c */ /* 0x000fe40003f46270 */
[----:B------:R-:W-:Y:S02]  /*9670*/  ISETP.GT.AND P3, PT, R6, R2, PT ;  /* 0x000000020600720c */ /* 0x000fe40003f64270 */
[----:B------:R-:W-:Y:S01]  /*9680*/  ISETP.GE.AND P6, PT, R2, R201, PT ;  /* 0x000000c90200720c */ /* 0x000fe20003fc6270 */
[----:B------:R-:W-:Y:S01]  /*9690*/  VIADD R2, R0, 0xffffffe8 ;  /* 0xffffffe800027836 */ /* 0x000fe20000000000 */
[----:B------:R-:W-:Y:S01]  /*96a0*/  FSEL R182, R10, -INF , !P5 ;  /* 0xff8000000ab67808 */ /* 0x000fe20006800000 */
[----:B------:R-:W-:-:S03]  /*96b0*/  VIADD R5, R0, 0xffffffe9 ;  /* 0xffffffe900057836 */ /* 0x000fc60000000000 */
[-C--:B------:R-:W-:Y:S02]  /*96c0*/  ISETP.GT.AND P5, PT, R16, R2.reuse, PT ;  /* 0x000000021000720c */ /* 0x080fe40003fa4270 */
[----:B------:R-:W-:Y:S02]  /*96d0*/  FSEL R170, R3, -INF , !P2 ;  /* 0xff80000003aa7808 */ /* 0x000fe40005000000 */
[----:B------:R-:W-:Y:S02]  /*96e0*/  FSEL R12, R163, -INF , !P3 ;  /* 0xff800000a30c7808 */ /* 0x000fe40005800000 */
[-C--:B------:R-:W-:Y:S02]  /*96f0*/  ISETP.GT.AND P2, PT, R232, R2.reuse, PT ;  /* 0x00000002e800720c */ /* 0x080fe40003f44270 */
[----:B------:R-:W-:Y:S02]  /*9700*/  FSEL R13, R58, -INF , !P5 ;  /* 0xff8000003a0d7808 */ /* 0x000fe40006800000 */
[----:B------:R-:W-:-:S02]  /*9710*/  ISETP.GT.AND P3, PT, R197, R2, PT ;  /* 0x00000002c500720c */ /* 0x000fc40003f64270 */
[-C--:B------:R-:W-:Y:S02]  /*9720*/  ISETP.GT.AND P5, PT, R197, R5.reuse, PT ;  /* 0x00000005c500720c */ /* 0x080fe40003fa4270 */
[----:B------:R-:W-:Y:S02]  /*9730*/  FSEL R224, R11, -INF , !P1 ;  /* 0xff8000000be07808 */ /* 0x000fe40004800000 */
[----:B------:R-:W-:Y:S01]  /*9740*/  FSEL R10, R172, -INF , !P2 ;  /* 0xff800000ac0a7808 */ /* 0x000fe20005000000 */
[----:B------:R-:W-:Y:S01]  /*9750*/  VIADD R4, R0, 0xfffffff0 ;  /* 0xfffffff000047836 */ /* 0x000fe20000000000 */
[----:B------:R-:W-:Y:S02]  /*9760*/  FSEL R11, R56, -INF , !P3 ;  /* 0xff800000380b7808 */ /* 0x000fe40005800000 */
[----:B------:R-:W-:Y:S02]  /*9770*/  ISETP.GT.AND P2, PT, R232, R5, PT ;  /* 0x00000005e800720c */ /* 0x000fe40003f44270 */
[----:B------:R-:W-:-:S02]  /*9780*/  FSEL R14, R57, -INF , !P5 ;  /* 0xff800000390e7808 */ /* 0x000fc40006800000 */
[----:B------:R-:W-:Y:S02]  /*9790*/  ISETP.GT.AND P3, PT, R6, R2, PT ;  /* 0x000000020600720c */ /* 0x000fe40003f64270 */
[C---:B------:R-:W-:Y:S02]  /*97a0*/  ISETP.GE.AND P5, PT, R2.reuse, R199, PT ;  /* 0x000000c70200720c */ /* 0x040fe40003fa6270 */
[----:B------:R-:W-:Y:S02]  /*97b0*/  FSEL R226, R9, -INF , !P4 ;  /* 0xff80000009e27808 */ /* 0x000fe40006000000 */
[----:B------:R-:W-:Y:S02]  /*97c0*/  FSEL R9, R173, -INF , !P2 ;  /* 0xff800000ad097808 */ /* 0x000fe40005000000 */
[----:B------:R-:W-:Y:S02]  /*97d0*/  ISETP.GE.AND P1, PT, R2, R198, PT ;  /* 0x000000c60200720c */ /* 0x000fe40003f26270 */
[----:B------:R-:W-:-:S02]  /*97e0*/  FSEL R7, R174, -INF , !P3 ;  /* 0xff800000ae077808 */ /* 0x000fc40005800000 */
[----:B------:R-:W-:Y:S02]  /*97f0*/  ISETP.GE.AND P2, PT, R2, R201, PT ;  /* 0x000000c90200720c */ /* 0x000fe40003f46270 */
[----:B------:R-:W-:Y:S02]  /*9800*/  FSEL R149, R10, -INF , !P5 ;  /* 0xff8000000a957808 */ /* 0x000fe40006800000 */
[----:B------:R-:W-:Y:S02]  /*9810*/  ISETP.GT.AND P3, PT, R6, R5, PT ;  /* 0x000000050600720c */ /* 0x000fe40003f64270 */
[----:B------:R-:W-:Y:S01]  /*9820*/  ISETP.GT.AND P5, PT, R232, R4, PT ;  /* 0x00000004e800720c */ /* 0x000fe20003fa4270 */
[----:B------:R-:W-:Y:S01]  /*9830*/  VIADD R3, R0, 0xfffffff1 ;  /* 0xfffffff100037836 */ /* 0x000fe20000000000 */
[----:B------:R-:W-:Y:S01]  /*9840*/  ISETP.GE.AND P4, PT, R2, R200, PT ;  /* 0x000000c80200720c */ /* 0x000fe20003f86270 */
[C---:B------:R-:W-:Y:S01]  /*9850*/  VIADD R2, R0.reuse, 0xfffffff8 ;  /* 0xfffffff800027836 */ /* 0x040fe20000000000 */
[----:B------:R-:W-:Y:S01]  /*9860*/  FSEL R222, R11, -INF , !P1 ;  /* 0xff8000000bde7808 */ /* 0x000fe20004800000 */
[----:B------:R-:W-:Y:S01]  /*9870*/  VIADD R0, R0, 0xfffffff9 ;  /* 0xfffffff900007836 */ /* 0x000fe20000000000 */
[----:B------:R-:W-:-:S02]  /*9880*/  FSEL R181, R7, -INF , !P2 ;  /* 0xff80000007b57808 */ /* 0x000fc40005000000 */
[----:B------:R-:W-:Y:S02]  /*9890*/  FSEL R8, R175, -INF , !P3 ;  /* 0xff800000af087808 */ /* 0x000fe40005800000 */
[----:B------:R-:W-:Y:S02]  /*98a0*/  ISETP.GE.AND P1, PT, R5, R201, PT ;  /* 0x000000c90500720c */ /* 0x000fe40003f26270 */
[----:B------:R-:W-:Y:S02]  /*98b0*/  ISETP.GE.AND P2, PT, R4, R199, PT ;  /* 0x000000c70400720c */ /* 0x000fe40003f46270 */
[----:B------:R-:W-:Y:S02]  /*98c0*/  FSEL R7, R176, -INF , !P5 ;  /* 0xff800000b0077808 */ /* 0x000fe40006800000 */
[----:B------:R-:W-:Y:S02]  /*98d0*/  FSEL R183, R12, -INF , !P6 ;  /* 0xff8000000cb77808 */ /* 0x000fe40007000000 */
[----:B------:R-:W-:-:S02]  /*98e0*/  ISETP.GT.AND P6, PT, R6, R4, PT ;  /* 0x000000040600720c */ /* 0x000fc40003fc4270 */
[----:B------:R-:W-:Y:S02]  /*98f0*/  FSEL R176, R8, -INF , !P1 ;  /* 0xff80000008b07808 */ /* 0x000fe40004800000 */
[----:B------:R-:W-:Y:S02]  /*9900*/  FSEL R231, R7, -INF , !P2 ;  /* 0xff80000007e77808 */ /* 0x000fe40005000000 */
[C---:B------:R-:W-:Y:S02]  /*9910*/  ISETP.GT.AND P5, PT, R6.reuse, R3, PT ;  /* 0x000000030600720c */ /* 0x040fe40003fa4270 */
[C---:B------:R-:W-:Y:S02]  /*9920*/  ISETP.GT.AND P1, PT, R6.reuse, R2, PT ;  /* 0x000000020600720c */ /* 0x040fe40003f24270 */
[----:B------:R-:W-:Y:S02]  /*9930*/  ISETP.GT.AND P2, PT, R6, R0, PT ;  /* 0x000000000600720c */ /* 0x000fe40003f44270 */
[----:B------:R-:W-:-:S02]  /*9940*/  FSEL R6, R178, -INF , !P6 ;  /* 0xff800000b2067808 */ /* 0x000fc40007000000 */
[----:B------:R-:W-:Y:S02]  /*9950*/  ISETP.GE.AND P3, PT, R5, R199, PT ;  /* 0x000000c70500720c */ /* 0x000fe40003f66270 */
[----:B------:R-:W-:Y:S02]  /*9960*/  ISETP.GE.AND P6, PT, R4, R201, PT ;  /* 0x000000c90400720c */ /* 0x000fe40003fc6270 */
[----:B------:R-:W-:Y:S02]  /*9970*/  FSEL R151, R9, -INF , !P3 ;  /* 0xff80000009977808 */ /* 0x000fe40005800000 */
[----:B------:R-:W-:Y:S02]  /*9980*/  FSEL R236, R6, -INF , !P6 ;  /* 0xff80000006ec7808 */ /* 0x000fe40007000000 */
[----:B------:R-:W-:Y:S02]  /*9990*/  ISETP.GT.AND P3, PT, R232, R3, PT ;  /* 0x00000003e800720c */ /* 0x000fe40003f64270 */
[----:B------:R-:W-:-:S02]  /*99a0*/  FMNMX3.FTZ R6, R70, R20, R18, !PT ;  /* 0x0000001446067276 */ /* 0x000fc40007810012 */
[----:B------:R-:W-:Y:S02]  /*99b0*/  FSEL R8, R179, -INF , !P5 ;  /* 0xff800000b3087808 */ /* 0x000fe40006800000 */
[----:B------:R-:W-:Y:S02]  /*99c0*/  FSEL R12, R159, -INF , !P2 ;  /* 0xff8000009f0c7808 */ /* 0x000fe40005000000 */
[C---:B------:R-:W-:Y:S02]  /*99d0*/  ISETP.GE.AND P6, PT, R5.reuse, R198, PT ;  /* 0x000000c60500720c */ /* 0x040fe40003fc6270 */
[----:B------:R-:W-:Y:S02]  /*99e0*/  ISETP.GT.AND P5, PT, R16, R5, PT ;  /* 0x000000051000720c */ /* 0x000fe40003fa4270 */
        /* <DEDUP_REMOVED lines=8> */
[----:B------:R-:W-:Y:S02]  /*9a70*/  FSEL R230, R7, -INF , !P3 ;  /* 0xff80000007e67808 */ /* 0x000fe40005800000 */
[C---:B------:R-:W-:Y:S02]  /*9a80*/  ISETP.GT.AND P1, PT, R232.reuse, R0, PT ;  /* 0x00000000e800720c */ /* 0x040fe40003f24270 */
[----:B------:R-:W-:Y:S02]  /*9a90*/  ISETP.GT.AND P3, PT, R232, R2, PT ;  /* 0x00000002e800720c */ /* 0x000fe40003f64270 */
[----:B------:R-:W-:Y:S02]  /*9aa0*/  FMNMX3.FTZ R5, R5, R65, R61, !PT ;  /* 0x0000004105057276 */ /* 0x000fe4000781003d */
[----:B------:R-:W-:Y:S02]  /*9ab0*/  FMNMX3.FTZ R6, R6, R53, R52, !PT ;  /* 0x0000003506067276 */ /* 0x000fe40007810034 */
[----:B------:R-:W-:-:S02]  /*9ac0*/  FSEL R11, R157, -INF , !P1 ;  /* 0xff8000009d0b7808 */ /* 0x000fc40004800000 */
[----:B------:R-:W-:Y:S02]  /*9ad0*/  FSEL R9, R156, -INF , !P3 ;  /* 0xff8000009c097808 */ /* 0x000fe40005800000 */
[----:B------:R-:W-:Y:S02]  /*9ae0*/  ISETP.GE.AND P1, PT, R2, R199, PT ;  /* 0x000000c70200720c */ /* 0x000fe40003f26270 */
[----:B------:R-:W-:Y:S02]  /*9af0*/  ISETP.GE.AND P3, PT, R3, R201, PT ;  /* 0x000000c90300720c */ /* 0x000fe40003f66270 */
        /* <DEDUP_REMOVED lines=9> */
[----:B------:R-:W-:Y:S02]  /*9b90*/  ISETP.GE.AND P1, PT, R0, R201, PT ;  /* 0x000000c90000720c */ /* 0x000fe40003f26270 */
[----:B------:R-:W-:Y:S02]  /*9ba0*/  FSEL R228, R11, -INF , !P3 ;  /* 0xff8000000be47808 */ /* 0x000fe40005800000 */
[----:B------:R-:W-:Y:S02]  /*9bb0*/  FMNMX3.FTZ R5, R5, R181, R176, !PT ;  /* 0x000000b505057276 */ /* 0x000fe400078100b0 */
[----:B------:R-:W-:Y:S01]  /*9bc0*/  FMNMX3.FTZ R6, R6, R231, R230, !PT ;  /* 0x000000e706067276 */ /* 0x000fe200078100e6 */
[----:B------:R-:W-:Y:S01]  /*9bd0*/  IMAD.SHL.U32 R7, R208, 0x2, RZ ;  /* 0x00000002d0077824 */ /* 0x000fe200078e00ff */
[----:B------:R-:W-:Y:S02]  /*9be0*/  FSEL R233, R12, -INF , !P1 ;  /* 0xff8000000ce97808 */ /* 0x000fe40004800000 */
[----:B------:R-:W-:-:S02]  /*9bf0*/  FMNMX3.FTZ R5, R5, R236, R235, !PT ;  /* 0x000000ec05057276 */ /* 0x000fc400078100eb */
[----:B------:R-:W-:Y:S02]  /*9c00*/  FMNMX3.FTZ R10, R6, R229, R228, !PT ;  /* 0x000000e5060a7276 */ /* 0x000fe400078100e4 */
[----:B------:R-:W-:Y:S02]  /*9c10*/  FMNMX3.FTZ R11, R5, R234, R233, !PT ;  /* 0x000000ea050b7276 */ /* 0x000fe400078100e9 */
[----:B------:R-:W-:Y:S02]  /*9c20*/  FSEL R215, R14, -INF , !P6 ;  /* 0xff8000000ed77808 */ /* 0x000fe40007000000 */
[----:B------:R-:W1:Y:S01]  /*9c30*/  SHFL.BFLY PT, R14, R10, 0x2, 0x1f ;  /* 0x0c401f000a0e7f89 */ /* 0x000e6200000e0000 */
[----:B------:R-:W-:Y:S01]  /*9c40*/  LOP3.LUT R7, R7, UR21, R169, 0x96, !PT ;  /* 0x0000001507077c12 */ /* 0x000fe2000f8e96a9 */
[----:B------:R-:W-:Y:S01]  /*9c50*/  IMAD.MOV.U32 R165, RZ, RZ, R15 ;  /* 0x000000ffffa57224 */ /* 0x000fe200078e000f */
[----:B------:R-:W-:Y:S01]  /*9c60*/  ISETP.GT.AND P3, PT, R197, R4, PT ;  /* 0x00000004c500720c */ /* 0x000fe20003f64270 */
[----:B------:R-:W2:Y:S01]  /*9c70*/  SHFL.BFLY PT, R15, R11, 0x2, 0x1f ;  /* 0x0c401f000b0f7f89 */ /* 0x000ea200000e0000 */
[----:B------:R-:W-:-:S02]  /*9c80*/  FSEL R217, R13, -INF , !P4 ;  /* 0xff8000000dd97808 */ /* 0x000fc40006000000 */
[----:B------:R-:W-:Y:S02]  /*9c90*/  ISETP.GE.AND P4, PT, R4, R198, PT ;  /* 0x000000c60400720c */ /* 0x000fe40003f86270 */
[----:B------:R-:W-:Y:S02]  /*9ca0*/  ISETP.GT.AND P1, PT, R16, R4, PT ;  /* 0x000000041000720c */ /* 0x000fe40003f24270 */
[----:B------:R-:W-:Y:S01]  /*9cb0*/  ISETP.GE.AND P6, PT, R4, R200, PT ;  /* 0x000000c80400720c */ /* 0x000fe20003fc6270 */
[----:B------:R-:W-:Y:S01]  /*9cc0*/  IMAD.WIDE.U32 R4, R7, -0x326172a9, RZ ;  /* 0xcd9e8d5707047825 */ /* 0x000fe200078e00ff */
[----:B------:R-:W-:Y:S02]  /*9cd0*/  FSEL R6, R59, -INF , !P5 ;  /* 0xff8000003b067808 */ /* 0x000fe40006800000 */
[----:B------:R-:W-:Y:S02]  /*9ce0*/  FSEL R7, R28, -INF , !P3 ;  /* 0xff8000001c077808 */ /* 0x000fe40005800000 */
[----:B------:R-:W-:-:S02]  /*9cf0*/  FSEL R216, R6, -INF , !P2 ;  /* 0xff80000006d87808 */ /* 0x000fc40005000000 */
[----:B------:R-:W-:Y:S02]  /*9d00*/  FSEL R247, R7, -INF , !P4 ;  /* 0xff80000007f77808 */ /* 0x000fe40006000000 */
[-C--:B------:R-:W-:Y:S02]  /*9d10*/  ISETP.GT.AND P5, PT, R197, R3.reuse, PT ;  /* 0x00000003c500720c */ /* 0x080fe40003fa4270 */
[C---:B------:R-:W-:Y:S02]  /*9d20*/  ISETP.GE.AND P3, PT, R3.reuse, R198, PT ;  /* 0x000000c60300720c */ /* 0x040fe40003f66270 */
[----:B------:R-:W-:Y:S02]  /*9d30*/  ISETP.GT.AND P2, PT, R16, R3, PT ;  /* 0x000000031000720c */ /* 0x000fe40003f44270 */
[----:B------:R-:W-:Y:S02]  /*9d40*/  ISETP.GE.AND P4, PT, R3, R200, PT ;  /* 0x000000c80300720c */ /* 0x000fe40003f86270 */
[----:B------:R-:W-:-:S02]  /*9d50*/  LOP3.LUT R3, R248, UR15, R5, 0x96, !PT ;  /* 0x0000000ff8037c12 */ /* 0x000fc4000f8e9605 */
[----:B------:R-:W-:-:S03]  /*9d60*/  LOP3.LUT R6, R4, UR11, R167, 0x96, !PT ;  /* 0x0000000b04067c12 */ /* 0x000fc6000f8e96a7 */
[----:B------:R-:W-:-:S04]  /*9d70*/  IMAD.WIDE.U32 R8, R3, -0x2daee0ad, RZ ;  /* 0xd2511f5303087825 */ /* 0x000fc800078e00ff */
[----:B------:R-:W-:-:S05]  /*9d80*/  IMAD.WIDE.U32 R6, R6, -0x2daee0ad, RZ ;  /* 0xd2511f5306067825 */ /* 0x000fca00078e00ff */
[----:B------:R-:W-:Y:S02]  /*9d90*/  LOP3.LUT R8, R8, UR4, R7, 0x96, !PT ;  /* 0x0000000408087c12 */ /* 0x000fe4000f8e9607 */
[----:B-1----:R-:W-:Y:S02]  /*9da0*/  FMNMX.FTZ R7, R10, R14, !PT ;  /* 0x0000000e0a077209 */ /* 0x002fe40007810000 */
[----:B--2---:R-:W-:-:S03]  /*9db0*/  FMNMX.FTZ R3, R11, R15, !PT ;  /* 0x0000000f0b037209 */ /* 0x004fc60007810000 */
[----:B------:R-:W1:Y:S01]  /*9dc0*/  SHFL.BFLY PT, R11, R7, 0x1, 0x1f ;  /* 0x0c201f00070b7f89 */ /* 0x000e6200000e0000 */
[----:B------:R-:W-:Y:S02]  /*9dd0*/  FSEL R13, R30, -INF , !P1 ;  /* 0xff8000001e0d7808 */ /* 0x000fe40004800000 */
[----:B------:R-:W-:Y:S02]  /*9de0*/  FSEL R12, R29, -INF , !P5 ;  /* 0xff8000001d0c7808 */ /* 0x000fe40006800000 */
[----:B------:R-:W-:Y:S01]  /*9df0*/  LOP3.LUT R9, R164, UR14, R9, 0x96, !PT ;  /* 0x0000000ea4097c12 */ /* 0x000fe2000f8e9609 */
[----:B------:R-:W-:Y:S01]  /*9e00*/  IMAD.MOV.U32 R160, RZ, RZ, R242 ;  /* 0x000000ffffa07224 */ /* 0x000fe200078e00f2 */
[----:B------:R-:W2:Y:S01]  /*9e10*/  SHFL.BFLY PT, R10, R3, 0x1, 0x1f ;  /* 0x0c201f00030a7f89 */ /* 0x000ea200000e0000 */
[----:B------:R-:W-:Y:S01]  /*9e20*/  FSEL R246, R13, -INF , !P6 ;  /* 0xff8000000df67808 */ /* 0x000fe20007000000 */
[----:B------:R-:W-:Y:S01]  /*9e30*/  IMAD.WIDE.U32 R36, R8, -0x326172a9, RZ ;  /* 0xcd9e8d5708247825 */ /* 0x000fe200078e00ff */
[----:B------:R-:W-:-:S03]  /*9e40*/  FSEL R242, R12, -INF , !P3 ;  /* 0xff8000000cf27808 */ /* 0x000fc60005800000 */
[----:B------:R-:W-:Y:S01]  /*9e50*/  IMAD.WIDE.U32 R12, R9, -0x326172a9, RZ ;  /* 0xcd9e8d57090c7825 */ /* 0x000fe200078e00ff */
[----:B------:R-:W-:Y:S02]  /*9e60*/  FSEL R38, R31, -INF , !P2 ;  /* 0xff8000001f267808 */ /* 0x000fe40005000000 */
[-C--:B------:R-:W-:Y:S01]  /*9e70*/  ISETP.GT.AND P1, PT, R16, R2.reuse, PT ;  /* 0x000000021000720c */ /* 0x080fe20003f24270 */
[----:B------:R-:W-:Y:S01]  /*9e80*/  IMAD.MOV.U32 R161, RZ, RZ, R243 ;  /* 0x000000ffffa17224 */ /* 0x000fe200078e00f3 */
[----:B------:R-:W-:Y:S01]  /*9e90*/  ISETP.GT.AND P2, PT, R197, R2, PT ;  /* 0x00000002c500720c */ /* 0x000fe20003f44270 */
[----:B------:R-:W-:Y:S01]  /*9ea0*/  IMAD.MOV.U32 R162, RZ, RZ, R240 ;  /* 0x000000ffffa27224 */ /* 0x000fe200078e00f0 */
[C---:B------:R-:W-:Y:S01]  /*9eb0*/  ISETP.GE.AND P6, PT, R2.reuse, R198, PT ;  /* 0x000000c60200720c */ /* 0x040fe20003fc6270 */
[----:B------:R-:W-:Y:S01]  /*9ec0*/  IMAD.MOV.U32 R63, RZ, RZ, R244 ;  /* 0x000000ffff3f7224 */ /* 0x000fe200078e00f4 */
[----:B------:R-:W-:Y:S01]  /*9ed0*/  ISETP.GE.AND P3, PT, R2, R200, PT ;  /* 0x000000c80200720c */ /* 0x000fe20003f66270 */
[----:B------:R-:W-:Y:S01]  /*9ee0*/  IMAD.MOV.U32 R163, RZ, RZ, R241 ;  /* 0x000000ffffa37224 */ /* 0x000fe200078e00f1 */
[----:B------:R-:W-:Y:S01]  /*9ef0*/  LOP3.LUT R8, R166, UR9, R13, 0x96, !PT ;  /* 0x00000009a6087c12 */ /* 0x000fe2000f8e960d */
[----:B------:R-:W-:Y:S01]  /*9f00*/  LDSM.16.MT88.4 R28, [R185+0x6000] ;  /* 0x00600000b91c783b */ /* 0x000fe20000004200 */
[----:B------:R-:W-:-:S02]  /*9f10*/  LOP3.LUT R2, R12, UR8, R37, 0x96, !PT ;  /* 0x000000080c027c12 */ /* 0x000fc4000f8e9625 */
[-C--:B------:R-:W-:Y:S01]  /*9f20*/  ISETP.GT.AND P5, PT, R16, R0.reuse, PT ;  /* 0x000000001000720c */ /* 0x080fe20003fa4270 */
[----:B------:R-:W-:Y:S01]  /*9f30*/  IMAD.WIDE.U32 R8, R8, -0x2daee0ad, RZ ;  /* 0xd2511f5308087825 */ /* 0x000fe200078e00ff */
[----:B------:R-:W-:Y:S02]  /*9f40*/  FSEL R35, R78, -INF , !P1 ;  /* 0xff8000004e237808 */ /* 0x000fe40004800000 */
[----:B------:R-:W-:Y:S01]  /*9f50*/  FSEL R37, R79, -INF , !P5 ;  /* 0xff8000004f257808 */ /* 0x000fe20006800000 */
[----:B------:R-:W-:Y:S01]  /*9f60*/  IMAD.WIDE.U32 R156, R2, -0x2daee0ad, RZ ;  /* 0xd2511f53029c7825 */ /* 0x000fe200078e00ff */
[----:B------:R-:W-:Y:S02]  /*9f70*/  FSEL R34, R76, -INF , !P2 ;  /* 0xff8000004c227808 */ /* 0x000fe40005000000 */
[----:B------:R-:W-:Y:S02]  /*9f80*/  ISETP.GT.AND P1, PT, R197, R0, PT ;  /* 0x00000000c500720c */ /* 0x000fe40003f24270 */
[----:B------:R-:W-:-:S02]  /*9f90*/  ISETP.GE.AND P5, PT, R0, R198, PT ;  /* 0x000000c60000720c */ /* 0x000fc40003fa6270 */
[----:B------:R-:W-:Y:S02]  /*9fa0*/  ISETP.GE.AND P2, PT, R0, R200, PT ;  /* 0x000000c80000720c */ /* 0x000fe40003f46270 */
[----:B------:R-:W-:Y:S02]  /*9fb0*/  LOP3.LUT R0, R250, UR15, R5, 0x96, !PT ;  /* 0x0000000ffa007c12 */ /* 0x000fe4000f8e9605 */
[----:B------:R-:W-:Y:S02]  /*9fc0*/  LOP3.LUT R5, R4, UR11, R161, 0x96, !PT ;  /* 0x0000000b04057c12 */ /* 0x000fe4000f8e96a1 */
[----:B------:R-:W-:Y:S02]  /*9fd0*/  LOP3.LUT R4, R8, UR23, R157, 0x96, !PT ;  /* 0x0000001708047c12 */ /* 0x000fe4000f8e969d */
[----:B-1----:R-:W-:Y:S01]  /*9fe0*/  FMNMX.FTZ R207, R7, R11, !PT ;  /* 0x0000000b07cf7209 */ /* 0x002fe20007810000 */
[----:B------:R-:W-:Y:S01]  /*9ff0*/  IMAD.WIDE.U32 R12, R5, -0x2daee0ad, RZ ;  /* 0xd2511f53050c7825 */ /* 0x000fe200078e00ff */
[----:B------:R-:W-:-:S02]  /*a000*/  LOP3.LUT R6, R6, UR24, R9, 0x96, !PT ;  /* 0x0000001806067c12 */ /* 0x000fc4000f8e9609 */
[----:B------:R-:W-:Y:S01]  /*a010*/  FSEL R16, R77, -INF , !P1 ;  /* 0xff8000004d107808 */ /* 0x000fe20004800000 */
[----:B------:R-:W-:-:S04]  /*a020*/  IMAD.WIDE.U32 R4, R4, -0x326172a9, RZ ;  /* 0xcd9e8d5704047825 */ /* 0x000fc800078e00ff */
[C---:B------:R-:W-:Y:S01]  /*a030*/  FMUL.FTZ R15, R207.reuse, UR17 ;  /* 0x00000011cf0f7c20 */ /* 0x040fe20008410000 */
[----:B------:R-:W-:Y:S01]  /*a040*/  FSETP.NEU.FTZ.AND P1, PT, R207, -INF , PT ;  /* 0xff800000cf00780b */ /* 0x000fe20003f3d000 */
[----:B------:R-:W-:Y:S01]  /*a050*/  IMAD.WIDE.U32 R8, R0, -0x2daee0ad, RZ ;  /* 0xd2511f5300087825 */ /* 0x000fe200078e00ff */
[----:B--2---:R-:W-:Y:S02]  /*a060*/  FMNMX.FTZ R204, R3, R10, !PT ;  /* 0x0000000a03cc7209 */ /* 0x004fe40007810000 */
[C---:B------:R-:W-:Y:S02]  /*a070*/  PRMT R2, R4.reuse, 0x7773, RZ ;  /* 0x0000777304027816 */ /* 0x040fe400000000ff */
[----:B------:R-:W-:Y:S02]  /*a080*/  PRMT R10, R4, 0x7772, RZ ;  /* 0x00007772040a7816 */ /* 0x000fe400000000ff */
[----:B------:R-:W-:Y:S01]  /*a090*/  FSEL R15, R15, RZ, P1 ;  /* 0x000000ff0f0f7208 */ /* 0x000fe20000800000 */
[----:B------:R-:W-:Y:S01]  /*a0a0*/  FMUL.FTZ R14, R204, UR17 ;  /* 0x00000011cc0e7c20 */ /* 0x000fe20008410000 */
[----:B------:R-:W-:Y:S01]  /*a0b0*/  LOP3.LUT R11, R162, UR14, R9, 0x96, !PT ;  /* 0x0000000ea20b7c12 */ /* 0x000fe2000f8e9609 */
[----:B------:R-:W-:Y:S01]  /*a0c0*/  IMAD.MOV.U32 R9, RZ, RZ, R4 ;  /* 0x000000ffff097224 */ /* 0x000fe200078e0004 */
[----:B------:R-:W-:-:S02]  /*a0d0*/  LOP3.LUT R13, R8, UR4, R13, 0x96, !PT ;  /* 0x00000004080d7c12 */ /* 0x000fc4000f8e960d */
[----:B------:R-:W-:Y:S02]  /*a0e0*/  FSEL R8, R207, RZ, P1 ;  /* 0x000000ffcf087208 */ /* 0x000fe40000800000 */
[----:B------:R-:W-:Y:S01]  /*a0f0*/  FSETP.NEU.FTZ.AND P1, PT, R204, -INF , PT ;  /* 0xff800000cc00780b */ /* 0x000fe20003f3d000 */
[----:B------:R-:W-:Y:S01]  /*a100*/  IMAD.WIDE.U32 R32, R6, -0x326172a9, RZ ;  /* 0xcd9e8d5706207825 */ /* 0x000fe200078e00ff */
[----:B------:R-:W-:-:S03]  /*a110*/  PRMT R10, R10, 0x5410, R2 ;  /* 0x000054100a0a7816 */ /* 0x000fc60000000002 */
[--C-:B------:R-:W-:Y:S01]  /*a120*/  FFMA.FTZ R2, R20, UR17, -R15.reuse ;  /* 0x0000001114027c23 */ /* 0x100fe2000801080f */
[----:B------:R-:W-:Y:S02]  /*a130*/  PRMT R4, R4, 0x7771, RZ ;  /* 0x0000777104047816 */ /* 0x000fe400000000ff */
[----:B------:R-:W-:Y:S02]  /*a140*/  LOP3.LUT R9, R9, 0xff, RZ, 0xc0, !PT ;  /* 0x000000ff09097812 */ /* 0x000fe400078ec0ff */
[----:B------:R-:W-:Y:S01]  /*a150*/  FSEL R14, R14, RZ, P1 ;  /* 0x000000ff0e0e7208 */ /* 0x000fe20000800000 */
[----:B------:R-:W-:Y:S01]  /*a160*/  FFMA.FTZ R3, R18, UR17, -R15 ;  /* 0x0000001112037c23 */ /* 0x000fe2000801080f */
[----:B------:R1:W-:Y:S01]  /*a170*/  MUFU.EX2 R244, R2 ;  /* 0x0000000200f47308 */ /* 0x0003e20000000800 */
[----:B------:R-:W-:Y:S02]  /*a180*/  LOP3.LUT R0, R32, UR6, R5, 0x96, !PT ;  /* 0x0000000620007c12 */ /* 0x000fe4000f8e9605 */
[----:B------:R-:W-:Y:S01]  /*a190*/  PRMT R9, R9, 0x5410, R4 ;  /* 0x0000541009097816 */ /* 0x000fe20000000004 */
[--C-:B------:R-:W-:Y:S01]  /*a1a0*/  FFMA.FTZ R5, R23, UR17, -R14.reuse ;  /* 0x0000001117057c23 */ /* 0x100fe2000801080e */
[----:B------:R-:W-:Y:S01]  /*a1b0*/  FFMA.FTZ R4, R22, UR17, -R14 ;  /* 0x0000001116047c23 */ /* 0x000fe2000801080e */
[----:B------:R2:W-:Y:S01]  /*a1c0*/  MUFU.EX2 R243, R3 ;  /* 0x0000000300f37308 */ /* 0x0005e20000000800 */
[----:B-1----:R-:W-:-:S03]  /*a1d0*/  FFMA.FTZ R2, R17, UR17, -R15 ;  /* 0x0000001111027c23 */ /* 0x002fc6000801080f */
[----:B------:R1:W-:Y:S04]  /*a1e0*/  MUFU.EX2 R240, R5 ;  /* 0x0000000500f07308 */ /* 0x0003e80000000800 */
[----:B------:R3:W-:Y:S01]  /*a1f0*/  MUFU.EX2 R245, R2 ;  /* 0x0000000200f57308 */ /* 0x0007e20000000800 */
[C---:B--2---:R-:W-:Y:S01]  /*a200*/  LOP3.LUT R3, R0.reuse, 0xffff, RZ, 0xc0, !PT ;  /* 0x0000ffff00037812 */ /* 0x044fe200078ec0ff */
[----:B------:R-:W-:Y:S02]  /*a210*/  FFMA.FTZ R6, R19, UR17, -R15 ;  /* 0x0000001113067c23 */ /* 0x000fe4000801080f */
[----:B------:R2:W4:Y:S01]  /*a220*/  MUFU.EX2 R239, R4 ;  /* 0x0000000400ef7308 */ /* 0x0005220000000800 */
[----:B------:R-:W-:Y:S02]  /*a230*/  LOP3.LUT R7, R0, 0xff, RZ, 0xc0, !PT ;  /* 0x000000ff00077812 */ /* 0x000fe400078ec0ff */
[----:B------:R-:W-:-:S02]  /*a240*/  SHF.R.U32.HI R3, RZ, 0x8, R3 ;  /* 0x00000008ff037819 */ /* 0x000fc40000011603 */
[----:B-1----:R-:W-:Y:S02]  /*a250*/  SHF.R.U32.HI R5, RZ, 0x18, R0 ;  /* 0x00000018ff057819 */ /* 0x002fe40000011600 */
[----:B---3--:R-:W-:Y:S01]  /*a260*/  PRMT R2, R0, 0x7632, R2 ;  /* 0x0000763200027816 */ /* 0x008fe20000000002 */
[----:B------:R-:W1:Y:S03]  /*a270*/  MUFU.EX2 R241, R6 ;  /* 0x0000000600f17308 */ /* 0x000e660000000800 */
[----:B------:R-:W-:Y:S02]  /*a280*/  LOP3.LUT R0, R2, 0xff, RZ, 0xc0, !PT ;  /* 0x000000ff02007812 */ /* 0x000fe400078ec0ff */
[----:B------:R-:W-:Y:S01]  /*a290*/  PRMT R2, R7, 0x5410, R3 ;  /* 0x0000541007027816 */ /* 0x000fe20000000003 */
[----:B--2---:R-:W-:Y:S01]  /*a2a0*/  FFMA.FTZ R4, R21, UR17, -R14 ;  /* 0x0000001115047c23 */ /* 0x004fe2000801080e */
[----:B------:R-:W-:Y:S01]  /*a2b0*/  FSEL R3, R204, RZ, P1 ;  /* 0x000000ffcc037208 */ /* 0x000fe20000800000 */
[----:B------:R-:W-:Y:S01]  /*a2c0*/  FADD.FTZ R8, R70, -R8 ;  /* 0x8000000846087221 */ /* 0x000fe20000010000 */
[----:B------:R-:W-:Y:S01]  /*a2d0*/  PRMT R5, R0, 0x5410, R5 ;  /* 0x0000541000057816 */ /* 0x000fe20000000005 */
[----:B------:R-:W-:Y:S01]  /*a2e0*/  FFMA.FTZ R0, R24, UR17, -R14 ;  /* 0x0000001118007c23 */ /* 0x000fe2000801080e */
[----:B------:R-:W-:Y:S01]  /*a2f0*/  MUFU.EX2 R238, R4 ;  /* 0x0000000400ee7308 */ /* 0x000fe20000000800 */
[----:B------:R-:W-:Y:S01]  /*a300*/  FADD.FTZ R7, R69, -R3 ;  /* 0x8000000345077221 */ /* 0x000fe20000010000 */
[----:B------:R-:W-:Y:S01]  /*a310*/  FMUL.FTZ R8, R8, UR17 ;  /* 0x0000001108087c20 */ /* 0x000fe20008410000 */
[----:B------:R-:W-:Y:S01]  /*a320*/  HSET2.LE.AND R3, R5, R196, PT ;  /* 0x000000c405037233 */ /* 0x000fe20003803000 */
[----:B------:R2:W3:Y:S01]  /*a330*/  MUFU.EX2 R237, R0 ;  /* 0x0000000000ed7308 */ /* 0x0004e20000000800 */
[----:B----4-:R-:W-:Y:S01]  /*a340*/  F2FP.BF16.F32.PACK_AB R5, R239, R240 ;  /* 0x000000f0ef05723e */ /* 0x010fe200000010ff */
[----:B------:R-:W-:Y:S03]  /*a350*/  LDSM.16.MT88.4 R20, [R189+0x6000] ;  /* 0x00600000bd14783b */ /* 0x000fe60000004200 */
[----:B------:R-:W-:Y:S01]  /*a360*/  LOP3.LUT R5, R5, R3, RZ, 0xc0, !PT ;  /* 0x0000000305057212 */ /* 0x000fe200078ec0ff */
[----:B------:R-:W-:Y:S01]  /*a370*/  LDSM.16.MT88.4 R24, [R184+0x6000] ;  /* 0x00600000b818783b */ /* 0x000fe20000004200 */
[----:B------:R-:W-:-:S02]  /*a380*/  FMNMX3.FTZ R3, R72, R50, R48, !PT ;  /* 0x0000003248037276 */ /* 0x000fc40007810030 */
[----:B--2---:R-:W-:Y:S02]  /*a390*/  HSET2.LE.AND R0, R2, R196, PT ;  /* 0x000000c402007233 */ /* 0x004fe40003803000 */
[----:B------:R-:W-:-:S04]  /*a3a0*/  F2FP.BF16.F32.PACK_AB R2, R243, R244 ;  /* 0x000000f4f302723e */ /* 0x000fc800000010ff */
[----:B------:R-:W-:Y:S02]  /*a3b0*/  LOP3.LUT R4, R2, R0, RZ, 0xc0, !PT ;  /* 0x0000000002047212 */ /* 0x000fe400078ec0ff */
[--C-:B------:R-:W-:Y:S02]  /*a3c0*/  HSET2.LE.AND R0, R9, R196.reuse, PT ;  /* 0x000000c409007233 */ /* 0x100fe40003803000 */
[----:B-1----:R-:W-:Y:S02]  /*a3d0*/  F2FP.BF16.F32.PACK_AB R2, R241, R245 ;  /* 0x000000f5f102723e */ /* 0x002fe400000010ff */
[----:B------:R-:W-:Y:S02]  /*a3e0*/  LOP3.LUT R9, R10, 0xff00ff, RZ, 0xc0, !PT ;  /* 0x00ff00ff0a097812 */ /* 0x000fe400078ec0ff */
[----:B------:R-:W-:Y:S01]  /*a3f0*/  FMNMX3.FTZ R3, R3, R46, R44, !PT ;  /* 0x0000002e03037276 */ /* 0x000fe2000781002c */
[----:B------:R-:W-:Y:S01]  /*a400*/  FMUL.FTZ R7, R7, UR17 ;  /* 0x0000001107077c20 */ /* 0x000fe20008410000 */
[----:B------:R-:W-:Y:S01]  /*a410*/  LOP3.LUT R6, R2, R0, RZ, 0xc0, !PT ;  /* 0x0000000002067212 */ /* 0x000fe200078ec0ff */
[----:B------:R1:W2:Y:S01]  /*a420*/  MUFU.EX2 R74, R8 ;  /* 0x00000008004a7308 */ /* 0x0002a20000000800 */
[----:B------:R-:W-:-:S02]  /*a430*/  HSET2.LE.AND R0, R9, R196, PT ;  /* 0x000000c409007233 */ /* 0x000fc40003803000 */
[----:B---3--:R-:W-:Y:S02]  /*a440*/  F2FP.BF16.F32.PACK_AB R2, R238, R237 ;  /* 0x000000edee02723e */ /* 0x008fe400000010ff */
[----:B------:R-:W-:Y:S01]  /*a450*/  FMNMX3.FTZ R3, R3, R66, R152, !PT ;  /* 0x0000004203037276 */ /* 0x000fe20007810098 */
[----:B------:R3:W4:Y:S03]  /*a460*/  MUFU.EX2 R73, R7 ;  /* 0x0000000700497308 */ /* 0x0007260000000800 */
[----:B------:R-:W-:Y:S02]  /*a470*/  FMNMX3.FTZ R3, R3, R62, R75, !PT ;  /* 0x0000003e03037276 */ /* 0x000fe4000781004b */
[----:B-1----:R-:W-:Y:S02]  /*a480*/  FMNMX3.FTZ R8, R71, R51, R49, !PT ;  /* 0x0000003347087276 */ /* 0x002fe40007810031 */
[----:B---3--:R-:W-:-:S02]  /*a490*/  LOP3.LUT R7, R2, R0, RZ, 0xc0, !PT ;  /* 0x0000000002077212 */ /* 0x008fc400078ec0ff */
[----:B------:R-:W-:Y:S02]  /*a4a0*/  FMNMX3.FTZ R2, R8, R47, R45, !PT ;  /* 0x0000002f08027276 */ /* 0x000fe4000781002d */
[----:B------:R-:W-:Y:S02]  /*a4b0*/  FMNMX3.FTZ R3, R3, R225, R224, !PT ;  /* 0x000000e103037276 */ /* 0x000fe400078100e0 */
[----:B------:R-:W-:Y:S02]  /*a4c0*/  FMNMX3.FTZ R2, R2, R154, R153, !PT ;  /* 0x0000009a02027276 */ /* 0x000fe40007810099 */
[----:B------:R-:W-:Y:S02]  /*a4d0*/  FMNMX3.FTZ R3, R3, R222, R215, !PT ;  /* 0x000000de03037276 */ /* 0x000fe400078100d7 */
[----:B------:R-:W-:Y:S02]  /*a4e0*/  FMNMX3.FTZ R2, R2, R150, R148, !PT ;  /* 0x0000009602027276 */ /* 0x000fe40007810094 */
[----:B------:R-:W-:-:S02]  /*a4f0*/  FSEL R221, R34, -INF , !P6 ;  /* 0xff80000022dd7808 */ /* 0x000fc40007000000 */
[----:B------:R-:W-:Y:S02]  /*a500*/  FSEL R220, R16, -INF , !P5 ;  /* 0xff80000010dc7808 */ /* 0x000fe40006800000 */
[----:B------:R-:W-:Y:S02]  /*a510*/  FMNMX3.FTZ R2, R2, R227, R226, !PT ;  /* 0x000000e302027276 */ /* 0x000fe400078100e2 */
[----:B------:R-:W-:Y:S02]  /*a520*/  FMNMX3.FTZ R3, R3, R247, R242, !PT ;  /* 0x000000f703037276 */ /* 0x000fe400078100f2 */
[----:B------:R-:W-:Y:S02]  /*a530*/  FSEL R223, R38, -INF , !P4 ;  /* 0xff80000026df7808 */ /* 0x000fe40006000000 */
[----:B------:R-:W-:Y:S02]  /*a540*/  FMNMX3.FTZ R2, R2, R217, R216, !PT ;  /* 0x000000d902027276 */ /* 0x000fe400078100d8 */
[----:B------:R-:W-:-:S02]  /*a550*/  FMNMX3.FTZ R3, R3, R221, R220, !PT ;  /* 0x000000dd03037276 */ /* 0x000fc400078100dc */
[----:B------:R-:W-:Y:S02]  /*a560*/  FSEL R219, R35, -INF , !P3 ;  /* 0xff80000023db7808 */ /* 0x000fe40005800000 */
[----:B------:R-:W-:Y:S01]  /*a570*/  FSEL R218, R37, -INF , !P2 ;  /* 0xff80000025da7808 */ /* 0x000fe20005000000 */
[----:B------:R-:W1:Y:S01]  /*a580*/  SHFL.BFLY PT, R8, R3, 0x2, 0x1f ;  /* 0x0c401f0003087f89 */ /* 0x000e6200000e0000 */
[----:B------:R-:W-:-:S04]  /*a590*/  FMNMX3.FTZ R2, R2, R246, R223, !PT ;  /* 0x000000f602027276 */ /* 0x000fc800078100df */
[----:B------:R-:W-:-:S05]  /*a5a0*/  FMNMX3.FTZ R2, R2, R219, R218, !PT ;  /* 0x000000db02027276 */ /* 0x000fca00078100da */
[----:B------:R-:W3:Y:S01]  /*a5b0*/  SHFL.BFLY PT, R9, R2, 0x2, 0x1f ;  /* 0x0c401f0002097f89 */ /* 0x000ee200000e0000 */
[----:B------:R-:W-:-:S04]  /*a5c0*/  IMAD.WIDE.U32 R10, R11, -0x326172a9, RZ ;  /* 0xcd9e8d570b0a7825 */ /* 0x000fc800078e00ff */
[----:B------:R-:W-:-:S04]  /*a5d0*/  IMAD.WIDE.U32 R18, R13, -0x326172a9, RZ ;  /* 0xcd9e8d570d127825 */ /* 0x000fc800078e00ff */
[-C--:B--2---:R-:W-:Y:S01]  /*a5e0*/  FMUL.FTZ R104, R104, R74.reuse ;  /* 0x0000004a68687220 */ /* 0x084fe20000410000 */
[----:B------:R-:W-:Y:S01]  /*a5f0*/  FMUL.FTZ R105, R105, R74 ;  /* 0x0000004a69697220 */ /* 0x000fe20000410000 */
[-C--:B----4-:R-:W-:Y:S01]  /*a600*/  FMUL.FTZ R106, R106, R73.reuse ;  /* 0x000000496a6a7220 */ /* 0x090fe20000410000 */
[-C--:B------:R-:W-:Y:S01]  /*a610*/  FMUL.FTZ R107, R107, R73.reuse ;  /* 0x000000496b6b7220 */ /* 0x080fe20000410000 */
[----:B------:R-:W-:Y:S02]  /*a620*/  LOP3.LUT R0, R160, UR9, R11, 0x96, !PT ;  /* 0x00000009a0007c12 */ /* 0x000fe4000f8e960b */
[----:B-1----:R-:W-:Y:S01]  /*a630*/  FMNMX.FTZ R3, R3, R8, !PT ;  /* 0x0000000803037209 */ /* 0x002fe20007810000 */
[-C--:B------:R-:W-:Y:S01]  /*a640*/  FMUL.FTZ R84, R84, R74.reuse ;  /* 0x0000004a54547220 */ /* 0x080fe20000410000 */
[----:B------:R-:W-:Y:S01]  /*a650*/  LOP3.LUT R11, R10, UR8, R19, 0x96, !PT ;  /* 0x000000080a0b7c12 */ /* 0x000fe2000f8e9613 */
        /* <DEDUP_REMOVED lines=26> */
[----:B------:R-:W1:Y:S01]  /*a800*/  SHFL.BFLY PT, R10, R3, 0x1, 0x1f ;  /* 0x0c201f00030a7f89 */ /* 0x000e6200000e0000 */
[----:B------:R-:W-:Y:S01]  /*a810*/  FMUL.FTZ R139, R139, R73 ;  /* 0x000000498b8b7220 */ /* 0x000fe20000410000 */
[----:B---3--:R-:W-:Y:S01]  /*a820*/  FMNMX.FTZ R2, R2, R9, !PT ;  /* 0x0000000902027209 */ /* 0x008fe20007810000 */
[----:B------:R-:W-:Y:S01]  /*a830*/  HMMA.16816.F32.BF16 R56, R4, R22, R104 ;  /* 0x000000160438723c */ /* 0x000fe20000041868 */
[----:B------:R-:W-:-:S04]  /*a840*/  IMAD.WIDE.U32 R16, R0, -0x2daee0ad, RZ ;  /* 0xd2511f5300107825 */ /* 0x000fc800078e00ff */
[----:B------:R-:W-:-:S03]  /*a850*/  IMAD.WIDE.U32 R104, R11, -0x2daee0ad, RZ ;  /* 0xd2511f530b687825 */ /* 0x000fc600078e00ff */
[----:B------:R-:W-:Y:S01]  /*a860*/  HMMA.16816.F32.BF16 R84, R4, R24, R84 ;  /* 0x000000180454723c */ /* 0x000fe20000041854 */
[----:B------:R-:W-:Y:S02]  /*a870*/  LOP3.LUT R8, R12, UR24, R17, 0x96, !PT ;  /* 0x000000180c087c12 */ /* 0x000fe4000f8e9611 */
[----:B------:R-:W-:-:S05]  /*a880*/  LOP3.LUT R0, R16, UR23, R105, 0x96, !PT ;  /* 0x0000001710007c12 */ /* 0x000fca000f8e9669 */
[C---:B------:R-:W-:Y:S08]  /*a890*/  HMMA.16816.F32.BF16 R88, R4.reuse, R26, R88 ;  /* 0x0000001a0458723c */ /* 0x040ff00000041858 */
[C---:B------:R-:W-:Y:S08]  /*a8a0*/  HMMA.16816.F32.BF16 R100, R4.reuse, R20, R100 ;  /* 0x000000140464723c */ /* 0x040ff00000041864 */
[C---:B------:R-:W-:Y:S08]  /*a8b0*/  HMMA.16816.F32.BF16 R116, R4.reuse, R28, R116 ;  /* 0x0000001c0474723c */ /* 0x040ff00000041874 */
[C---:B------:R-:W-:Y:S08]  /*a8c0*/  HMMA.16816.F32.BF16 R120, R4.reuse, R30, R120 ;  /* 0x0000001e0478723c */ /* 0x040ff00000041878 */
[C---:B------:R-:W-:Y:S08]  /*a8d0*/  HMMA.16816.F32.BF16 R132, R4.reuse, R40, R132 ;  /* 0x000000280484723c */ /* 0x040ff00000041884 */
[----:B------:R-:W-:Y:S01]  /*a8e0*/  HMMA.16816.F32.BF16 R136, R4, R42, R136 ;  /* 0x0000002a0488723c */ /* 0x000fe20000041888 */
[----:B------:R-:W2:Y:S01]  /*a8f0*/  SHFL.BFLY PT, R6, R2, 0x1, 0x1f ;  /* 0x0c201f0002067f89 */ /* 0x000ea200000e0000 */
[----:B------:R-:W-:-:S04]  /*a900*/  IMAD.WIDE.U32 R4, R0, -0x326172a9, RZ ;  /* 0xcd9e8d5700047825 */ /* 0x000fc800078e00ff */
[----:B------:R-:W-:Y:S01]  /*a910*/  IMAD.WIDE.U32 R8, R8, -0x326172a9, RZ ;  /* 0xcd9e8d5708087825 */ /* 0x000fe200078e00ff */
[----:B-1----:R-:W-:Y:S02]  /*a920*/  FMNMX.FTZ R203, R3, R10, !PT ;  /* 0x0000000a03cb7209 */ /* 0x002fe40007810000 */
[----:B------:R-:W-:Y:S01]  /*a930*/  LOP3.LUT R0, R8, UR6, R5, 0x96, !PT ;  /* 0x0000000608007c12 */ /* 0x000fe2000f8e9605 */
[----:B------:R-:W-:-:S03]  /*a940*/  IMAD.MOV.U32 R5, RZ, RZ, R4 ;  /* 0x000000ffff057224 */ /* 0x000fc600078e0004 */
[----:B------:R-:W-:Y:S02]  /*a950*/  LOP3.LUT R3, R0, 0xffff, RZ, 0xc0, !PT ;  /* 0x0000ffff00037812 */ /* 0x000fe400078ec0ff */
[C---:B------:R-:W-:Y:S02]  /*a960*/  PRMT R11, R4.reuse, 0x7773, RZ ;  /* 0x00007773040b7816 */ /* 0x040fe400000000ff */
[C---:B------:R-:W-:Y:S02]  /*a970*/  PRMT R7, R4.reuse, 0x7772, RZ ;  /* 0x0000777204077816 */ /* 0x040fe400000000ff */
[----:B------:R-:W-:Y:S02]  /*a980*/  PRMT R12, R4, 0x7771, RZ ;  /* 0x00007771040c7816 */ /* 0x000fe400000000ff */
[----:B------:R-:W-:Y:S02]  /*a990*/  SHF.R.U32.HI R3, RZ, 0x8, R3 ;  /* 0x00000008ff037819 */ /* 0x000fe40000011603 */
[----:B------:R-:W-:-:S02]  /*a9a0*/  LOP3.LUT R4, R0, 0xff, RZ, 0xc0, !PT ;  /* 0x000000ff00047812 */ /* 0x000fc400078ec0ff */
[----:B------:R-:W-:Y:S02]  /*a9b0*/  PRMT R8, R7, 0x5410, R11 ;  /* 0x0000541007087816 */ /* 0x000fe4000000000b */
[----:B--2---:R-:W-:Y:S02]  /*a9c0*/  FMNMX.FTZ R202, R2, R6, !PT ;  /* 0x0000000602ca7209 */ /* 0x004fe40007810000 */
[----:B------:R-:W-:Y:S01]  /*a9d0*/  PRMT R11, R4, 0x5410, R3 ;  /* 0x00005410040b7816 */ /* 0x000fe20000000003 */
[----:B------:R-:W-:Y:S01]  /*a9e0*/  FMUL.FTZ R3, R203, UR17 ;  /* 0x00000011cb037c20 */ /* 0x000fe20008410000 */
[----:B------:R-:W-:Y:S02]  /*a9f0*/  PRMT R2, R0, 0x7632, R2 ;  /* 0x0000763200027816 */ /* 0x000fe40000000002 */
[----:B------:R-:W-:Y:S02]  /*aa00*/  LOP3.LUT R5, R5, 0xff, RZ, 0xc0, !PT ;  /* 0x000000ff05057812 */ /* 0x000fe400078ec0ff */
[----:B------:R-:W-:-:S02]  /*aa10*/  FSETP.NEU.FTZ.AND P2, PT, R203, -INF , PT ;  /* 0xff800000cb00780b */ /* 0x000fc40003f5d000 */
[----:B------:R-:W-:Y:S02]  /*aa20*/  SHF.R.U32.HI R4, RZ, 0x18, R0 ;  /* 0x00000018ff047819 */ /* 0x000fe40000011600 */
[----:B------:R-:W-:Y:S01]  /*aa30*/  LOP3.LUT R0, R2, 0xff, RZ, 0xc0, !PT ;  /* 0x000000ff02007812 */ /* 0x000fe200078ec0ff */
[C---:B------:R-:W-:Y:S01]  /*aa40*/  FMUL.FTZ R2, R202.reuse, UR17 ;  /* 0x00000011ca027c20 */ /* 0x040fe20008410000 */
[----:B------:R-:W-:Y:S02]  /*aa50*/  PRMT R16, R5, 0x5410, R12 ;  /* 0x0000541005107816 */ /* 0x000fe4000000000c */
[----:B------:R-:W-:Y:S02]  /*aa60*/  FSETP.NEU.FTZ.AND P1, PT, R202, -INF , PT ;  /* 0xff800000ca00780b */ /* 0x000fe40003f3d000 */
[----:B------:R-:W-:Y:S02]  /*aa70*/  FSEL R12, R3, RZ, P2 ;  /* 0x000000ff030c7208 */ /* 0x000fe40001000000 */
[----:B------:R-:W-:-:S02]  /*aa80*/  PRMT R10, R0, 0x5410, R4 ;  /* 0x00005410000a7816 */ /* 0x000fc40000000004 */
[----:B------:R-:W-:Y:S01]  /*aa90*/  FSEL R13, R2, RZ, P1 ;  /* 0x000000ff020d7208 */ /* 0x000fe20000800000 */
[--C-:B------:R-:W-:Y:S01]  /*aaa0*/  FFMA.FTZ R2, R46, UR17, -R12.reuse ;  /* 0x000000112e027c23 */ /* 0x100fe2000801080c */
[----:B------:R-:W-:Y:S01]  /*aab0*/  FFMA.FTZ R0, R44, UR17, -R12 ;  /* 0x000000112c007c23 */ /* 0x000fe2000801080c */
[----:B------:R-:W-:Y:S02]  /*aac0*/  FSEL R3, R203, RZ, P2 ;  /* 0x000000ffcb037208 */ /* 0x000fe40001000000 */
[----:B------:R1:W-:Y:S04]  /*aad0*/  MUFU.EX2 R213, R2 ;  /* 0x0000000200d57308 */ /* 0x0003e80000000800 */
[----:B------:R2:W3:Y:S01]  /*aae0*/  MUFU.EX2 R214, R0 ;  /* 0x0000000000d67308 */ /* 0x0004e20000000800 */
[----:B------:R-:W-:Y:S01]  /*aaf0*/  FADD.FTZ R7, R72, -R3 ;  /* 0x8000000348077221 */ /* 0x000fe20000010000 */
[--C-:B------:R-:W-:Y:S01]  /*ab00*/  FFMA.FTZ R3, R45, UR17, -R13.reuse ;  /* 0x000000112d037c23 */ /* 0x100fe2000801080d */
[----:B-1----:R-:W-:Y:S01]  /*ab10*/  FSEL R2, R202, RZ, P1 ;  /* 0x000000ffca027208 */ /* 0x002fe20000800000 */
[----:B--2---:R-:W-:-:S04]  /*ab20*/  FFMA.FTZ R0, R47, UR17, -R13 ;  /* 0x000000112f007c23 */ /* 0x004fc8000801080d */
[----:B------:R-:W-:Y:S01]  /*ab30*/  FADD.FTZ R5, R71, -R2 ;  /* 0x8000000247057221 */ /* 0x000fe20000010000 */
[--C-:B------:R-:W-:Y:S01]  /*ab40*/  FFMA.FTZ R2, R50, UR17, -R12.reuse ;  /* 0x0000001132027c23 */ /* 0x100fe2000801080c */
[----:B------:R1:W-:Y:S04]  /*ab50*/  MUFU.EX2 R211, R3 ;  /* 0x0000000300d37308 */ /* 0x0003e80000000800 */
[----:B------:R2:W4:Y:S04]  /*ab60*/  MUFU.EX2 R212, R0 ;  /* 0x0000000000d47308 */ /* 0x0005280000000800 */
[----:B------:R3:W-:Y:S01]  /*ab70*/  MUFU.EX2 R179, R2 ;  /* 0x0000000200b37308 */ /* 0x0007e20000000800 */
[----:B-1----:R-:W-:Y:S01]  /*ab80*/  FFMA.FTZ R3, R48, UR17, -R12 ;  /* 0x0000001130037c23 */ /* 0x002fe2000801080c */
[----:B--2---:R-:W-:-:S03]  /*ab90*/  HSET2.LE.AND R0, R16, R196, PT ;  /* 0x000000c410007233 */ /* 0x004fc60003803000 */
[----:B------:R-:W1:Y:S01]  /*aba0*/  MUFU.EX2 R209, R3 ;  /* 0x0000000300d17308 */ /* 0x000e620000000800 */
[----:B---3--:R-:W-:Y:S01]  /*abb0*/  F2FP.BF16.F32.PACK_AB R2, R214, R213 ;  /* 0x000000d5d602723e */ /* 0x008fe200000010ff */
[--C-:B------:R-:W-:Y:S01]  /*abc0*/  FFMA.FTZ R4, R51, UR17, -R13.reuse ;  /* 0x0000001133047c23 */ /* 0x100fe2000801080d */
[----:B------:R-:W-:Y:S02]  /*abd0*/  LOP3.LUT R8, R8, 0xff00ff, RZ, 0xc0, !PT ;  /* 0x00ff00ff08087812 */ /* 0x000fe400078ec0ff */
[----:B------:R-:W-:Y:S01]  /*abe0*/  LOP3.LUT R6, R2, R0, RZ, 0xc0, !PT ;  /* 0x0000000002067212 */ /* 0x000fe200078ec0ff */
[----:B------:R-:W-:Y:S01]  /*abf0*/  FFMA.FTZ R2, R49, UR17, -R13 ;  /* 0x0000001131027c23 */ /* 0x000fe2000801080d */
[----:B------:R-:W-:Y:S01]  /*ac00*/  MUFU.EX2 R177, R4 ;  /* 0x0000000400b17308 */ /* 0x000fe20000000800 */
[----:B------:R-:W-:Y:S01]  /*ac10*/  HSET2.LE.AND R0, R8, R196, PT ;  /* 0x000000c408007233 */ /* 0x000fe20003803000 */
[----:B------:R-:W-:Y:S02]  /*ac20*/  FMUL.FTZ R7, R7, UR17 ;  /* 0x0000001107077c20 */ /* 0x000fe40008410000 */
[----:B------:R4:W2:Y:S04]  /*ac30*/  MUFU.EX2 R178, R2 ;  /* 0x0000000200b27308 */ /* 0x0008a80000000800 */
[----:B------:R3:W5:Y:S01]  /*ac40*/  MUFU.EX2 R39, R7 ;  /* 0x0000000700277308 */ /* 0x0007620000000800 */
[----:B----4-:R-:W-:-:S04]  /*ac50*/  F2FP.BF16.F32.PACK_AB R2, R211, R212 ;  /* 0x000000d4d302723e */ /* 0x010fc800000010ff */
[----:B---3--:R-:W-:Y:S02]  /*ac60*/  LOP3.LUT R7, R2, R0, RZ, 0xc0, !PT ;  /* 0x0000000002077212 */ /* 0x008fe400078ec0ff */
[----:B------:R-:W-:Y:S02]  /*ac70*/  HSET2.LE.AND R0, R11, R196, PT ;  /* 0x000000c40b007233 */ /* 0x000fe40003803000 */
[----:B-1----:R-:W-:-:S04]  /*ac80*/  F2FP.BF16.F32.PACK_AB R2, R209, R179 ;  /* 0x000000b3d102723e */ /* 0x002fc800000010ff */
[----:B------:R-:W-:Y:S02]  /*ac90*/  LOP3.LUT R4, R2, R0, RZ, 0xc0, !PT ;  /* 0x0000000002047212 */ /* 0x000fe400078ec0ff */
[----:B------:R-:W-:Y:S02]  /*aca0*/  HSET2.LE.AND R0, R10, R196, PT ;  /* 0x000000c40a007233 */ /* 0x000fe40003803000 */
[----:B--2---:R-:W-:Y:S01]  /*acb0*/  F2FP.BF16.F32.PACK_AB R2, R178, R177 ;  /* 0x000000b1b202723e */ /* 0x004fe200000010ff */
[----:B------:R-:W-:-:S03]  /*acc0*/  FMUL.FTZ R3, R5, UR17 ;  /* 0x0000001105037c20 */ /* 0x000fc60008410000 */
[----:B------:R-:W-:Y:S02]  /*acd0*/  LOP3.LUT R5, R2, R0, RZ, 0xc0, !PT ;  /* 0x0000000002057212 */ /* 0x000fe400078ec0ff */
[----:B------:R-:W-:Y:S01]  /*ace0*/  LOP3.LUT R2, R36, UR7, R33, 0x96, !PT ;  /* 0x0000000724027c12 */ /* 0x000fe2000f8e9621 */
[----:B------:R1:W-:Y:S01]  /*acf0*/  MUFU.EX2 R38, R3 ;  /* 0x0000000300267308 */ /* 0x0003e20000000800 */
[----:B------:R-:W-:Y:S01]  /*ad00*/  LOP3.LUT R18, R18, UR7, R9, 0x96, !PT ;  /* 0x0000000712127c12 */ /* 0x000fe2000f8e9609 */
[----:B------:R-:W-:Y:S02]  /*ad10*/  IMAD.MOV.U32 R46, RZ, RZ, R168 ;  /* 0x000000ffff2e7224 */ /* 0x000fe400078e00a8 */
[----:B------:R-:W-:Y:S02]  /*ad20*/  IMAD.MOV.U32 R47, RZ, RZ, R169 ;  /* 0x000000ffff2f7224 */ /* 0x000fe400078e00a9 */
[----:B------:R-:W-:Y:S02]  /*ad30*/  IMAD.MOV.U32 R157, RZ, RZ, R167 ;  /* 0x000000ffff9d7224 */ /* 0x000fe400078e00a7 */
[-C--:B-----5:R-:W-:Y:S01]  /*ad40*/  FMUL.FTZ R80, R80, R39.reuse ;  /* 0x0000002750507220 */ /* 0x0a0fe20000410000 */
[-C--:B------:R-:W-:Y:S01]  /*ad50*/  FMUL.FTZ R81, R81, R39.reuse ;  /* 0x0000002751517220 */ /* 0x080fe20000410000 */
[-C--:B------:R-:W-:Y:S01]  /*ad60*/  FMUL.FTZ R92, R92, R39.reuse ;  /* 0x000000275c5c7220 */ /* 0x080fe20000410000 */
[-C--:B------:R-:W-:Y:S01]  /*ad70*/  FMUL.FTZ R93, R93, R39.reuse ;  /* 0x000000275d5d7220 */ /* 0x080fe20000410000 */
[-C--:B------:R-:W-:Y:S01]  /*ad80*/  FMUL.FTZ R96, R96, R39.reuse ;  /* 0x0000002760607220 */ /* 0x080fe20000410000 */
[-C--:B------:R-:W-:Y:S01]  /*ad90*/  FMUL.FTZ R97, R97, R39.reuse ;  /* 0x0000002761617220 */ /* 0x080fe20000410000 */
[----:B------:R-:W-:Y:S01]  /*ada0*/  FMUL.FTZ R108, R108, R39 ;  /* 0x000000276c6c7220 */ /* 0x000fe20000410000 */
[----:B-1----:R-:W-:-:S04]  /*adb0*/  IMAD.WIDE.U32 R2, R2, -0x2daee0ad, RZ ;  /* 0xd2511f5302027825 */ /* 0x002fc800078e00ff */
[-C--:B------:R-:W-:Y:S01]  /*adc0*/  FMUL.FTZ R109, R109, R39.reuse ;  /* 0x000000276d6d7220 */ /* 0x080fe20000410000 */
[-C--:B------:R-:W-:Y:S01]  /*add0*/  FMUL.FTZ R112, R112, R39.reuse ;  /* 0x0000002770707220 */ /* 0x080fe20000410000 */
[-C--:B------:R-:W-:Y:S01]  /*ade0*/  FMUL.FTZ R113, R113, R39.reuse ;  /* 0x0000002771717220 */ /* 0x080fe20000410000 */
[-C--:B------:R-:W-:Y:S01]  /*adf0*/  FMUL.FTZ R124, R124, R39.reuse ;  /* 0x000000277c7c7220 */ /* 0x080fe20000410000 */
[----:B------:R-:W-:Y:S01]  /*ae00*/  LOP3.LUT R0, R156, UR22, R3, 0x96, !PT ;  /* 0x000000169c007c12 */ /* 0x000fe2000f8e9603 */
[----:B------:R-:W-:Y:S01]  /*ae10*/  IMAD.MOV.U32 R3, RZ, RZ, R2 ;  /* 0x000000ffff037224 */ /* 0x000fe200078e0002 */
[C---:B------:R-:W-:Y:S01]  /*ae20*/  PRMT R9, R2.reuse, 0x7773, RZ ;  /* 0x0000777302097816 */ /* 0x040fe200000000ff */
[-C--:B------:R-:W-:Y:S01]  /*ae30*/  FMUL.FTZ R125, R125, R39.reuse ;  /* 0x000000277d7d7220 */ /* 0x080fe20000410000 */
[----:B------:R-:W-:Y:S01]  /*ae40*/  PRMT R8, R2, 0x7772, RZ ;  /* 0x0000777202087816 */ /* 0x000fe200000000ff */
[-C--:B------:R-:W-:Y:S01]  /*ae50*/  FMUL.FTZ R128, R128, R39.reuse ;  /* 0x0000002780807220 */ /* 0x080fe20000410000 */
[----:B------:R-:W-:Y:S01]  /*ae60*/  LOP3.LUT R10, R3, 0xff, RZ, 0xc0, !PT ;  /* 0x000000ff030a7812 */ /* 0x000fe200078ec0ff */
[----:B------:R-:W-:Y:S01]  /*ae70*/  FFMA.FTZ R3, R54, UR17, -R15 ;  /* 0x0000001136037c23 */ /* 0x000fe2000801080f */
[----:B------:R-:W-:Y:S01]  /*ae80*/  PRMT R17, R8, 0x5410, R9 ;  /* 0x0000541008117816 */ /* 0x000fe20000000009 */
[--C-:B------:R-:W-:Y:S01]  /*ae90*/  FFMA.FTZ R8, R64, UR17, -R15.reuse ;  /* 0x0000001140087c23 */ /* 0x100fe2000801080f */
[----:B------:R-:W-:Y:S01]  /*aea0*/  PRMT R11, R2, 0x7771, RZ ;  /* 0x00007771020b7816 */ /* 0x000fe200000000ff */
[----:B------:R1:W-:Y:S01]  /*aeb0*/  MUFU.EX2 R174, R3 ;  /* 0x0000000300ae7308 */ /* 0x0003e20000000800 */
[----:B------:R-:W-:Y:S01]  /*aec0*/  LOP3.LUT R2, R0, 0xffff, RZ, 0xc0, !PT ;  /* 0x0000ffff00027812 */ /* 0x000fe200078ec0ff */
[-C--:B------:R-:W-:Y:S01]  /*aed0*/  FMUL.FTZ R129, R129, R39.reuse ;  /* 0x0000002781817220 */ /* 0x080fe20000410000 */
[-C--:B------:R-:W-:Y:S01]  /*aee0*/  FMUL.FTZ R140, R140, R39.reuse ;  /* 0x000000278c8c7220 */ /* 0x080fe20000410000 */
[----:B------:R2:W-:Y:S01]  /*aef0*/  MUFU.EX2 R172, R8 ;  /* 0x0000000800ac7308 */ /* 0x0005e20000000800 */
[----:B------:R-:W-:Y:S01]  /*af00*/  LOP3.LUT R9, R0, 0xff, RZ, 0xc0, !PT ;  /* 0x000000ff00097812 */ /* 0x000fe200078ec0ff */
[----:B------:R-:W-:Y:S01]  /*af10*/  FMUL.FTZ R141, R141, R39 ;  /* 0x000000278d8d7220 */ /* 0x000fe20000410000 */
[----:B------:R-:W-:Y:S01]  /*af20*/  SHF.R.U32.HI R2, RZ, 0x8, R2 ;  /* 0x00000008ff027819 */ /* 0x000fe20000011602 */
[----:B------:R-:W3:Y:S01]  /*af30*/  LDSM.16.MT88.4 R32, [R189+0x6800] ;  /* 0x00680000bd20783b */ /* 0x000ee20000004200 */
[--C-:B-1----:R-:W-:Y:S01]  /*af40*/  FFMA.FTZ R3, R52, UR17, -R15.reuse ;  /* 0x0000001134037c23 */ /* 0x102fe2000801080f */
[----:B--2---:R-:W-:-:S03]  /*af50*/  FFMA.FTZ R8, R53, UR17, -R15 ;  /* 0x0000001135087c23 */ /* 0x004fc6000801080f */
[----:B------:R1:W-:Y:S01]  /*af60*/  MUFU.EX2 R173, R3 ;  /* 0x0000000300ad7308 */ /* 0x0003e20000000800 */
[----:B------:R-:W-:-:S03]  /*af70*/  PRMT R16, R9, 0x5410, R2 ;  /* 0x0000541009107816 */ /* 0x000fc60000000002 */
[----:B------:R2:W4:Y:S01]  /*af80*/  MUFU.EX2 R175, R8 ;  /* 0x0000000800af7308 */ /* 0x0005220000000800 */
[--C-:B------:R-:W-:Y:S01]  /*af90*/  FFMA.FTZ R2, R65, UR17, -R14.reuse ;  /* 0x0000001141027c23 */ /* 0x100fe2000801080e */
[----:B------:R-:W-:Y:S01]  /*afa0*/  PRMT R11, R10, 0x5410, R11 ;  /* 0x000054100a0b7816 */ /* 0x000fe2000000000b */
[--C-:B------:R-:W-:Y:S01]  /*afb0*/  FFMA.FTZ R9, R61, UR17, -R14.reuse ;  /* 0x000000113d097c23 */ /* 0x100fe2000801080e */
[--C-:B-1----:R-:W-:Y:S01]  /*afc0*/  FFMA.FTZ R3, R55, UR17, -R14.reuse ;  /* 0x0000001137037c23 */ /* 0x102fe2000801080e */
[----:B--2---:R-:W-:-:S03]  /*afd0*/  FFMA.FTZ R8, R60, UR17, -R14 ;  /* 0x000000113c087c23 */ /* 0x004fc6000801080e */
[----:B------:R1:W-:Y:S04]  /*afe0*/  MUFU.EX2 R168, R3 ;  /* 0x0000000300a87308 */ /* 0x0003e80000000800 */
[----:B------:R-:W2:Y:S01]  /*aff0*/  MUFU.EX2 R169, R8 ;  /* 0x0000000800a97308 */ /* 0x000ea20000000800 */
[----:B------:R-:W-:-:S03]  /*b000*/  IMAD.MOV.U32 R156, RZ, RZ, R166 ;  /* 0x000000ffff9c7224 */ /* 0x000fc600078e00a6 */
[----:B------:R5:W-:Y:S01]  /*b010*/  MUFU.EX2 R167, R2 ;  /* 0x0000000200a77308 */ /* 0x000be20000000800 */
[----:B------:R-:W-:-:S03]  /*b020*/  SHF.R.U32.HI R10, RZ, 0x18, R0 ;  /* 0x00000018ff0a7819 */ /* 0x000fc60000011600 */
[----:B------:R3:W2:Y:S01]  /*b030*/  MUFU.EX2 R166, R9 ;  /* 0x0000000900a67308 */ /* 0x0006a20000000800 */
[----:B-1----:R-:W-:Y:S02]  /*b040*/  LOP3.LUT R3, R17, 0xff00ff, RZ, 0xc0, !PT ;  /* 0x00ff00ff11037812 */ /* 0x002fe400078ec0ff */
[----:B-----5:R-:W-:Y:S02]  /*b050*/  PRMT R2, R0, 0x7632, R2 ;  /* 0x0000763200027816 */ /* 0x020fe40000000002 */
[----:B------:R-:W-:Y:S02]  /*b060*/  HSET2.LE.AND R0, R11, R196, PT ;  /* 0x000000c40b007233 */ /* 0x000fe40003803000 */
[----:B------:R-:W-:Y:S02]  /*b070*/  LOP3.LUT R8, R2, 0xff, RZ, 0xc0, !PT ;  /* 0x000000ff02087812 */ /* 0x000fe400078ec0ff */
[----:B----4-:R-:W-:Y:S02]  /*b080*/  F2FP.BF16.F32.PACK_AB R2, R173, R175 ;  /* 0x000000afad02723e */ /* 0x010fe400000010ff */
[----:B---3--:R-:W-:-:S02]  /*b090*/  PRMT R9, R8, 0x5410, R10 ;  /* 0x0000541008097816 */ /* 0x008fc4000000000a */
[----:B------:R-:W-:Y:S02]  /*b0a0*/  LOP3.LUT R10, R2, R0, RZ, 0xc0, !PT ;  /* 0x00000000020a7212 */ /* 0x000fe400078ec0ff */
[----:B------:R-:W-:Y:S02]  /*b0b0*/  HSET2.LE.AND R2, R3, R196, PT ;  /* 0x000000c403027233 */ /* 0x000fe40003803000 */
[----:B--2---:R-:W-:-:S04]  /*b0c0*/  F2FP.BF16.F32.PACK_AB R3, R168, R169 ;  /* 0x000000a9a803723e */ /* 0x004fc800000010ff */
[----:B------:R-:W-:Y:S02]  /*b0d0*/  LOP3.LUT R11, R3, R2, RZ, 0xc0, !PT ;  /* 0x00000002030b7212 */ /* 0x000fe400078ec0ff */
[--C-:B------:R-:W-:Y:S02]  /*b0e0*/  HSET2.LE.AND R2, R9, R196.reuse, PT ;  /* 0x000000c409027233 */ /* 0x100fe40003803000 */
        /* <DEDUP_REMOVED lines=17> */
[----:B------:R-:W-:-:S02]  /*b200*/  HSET2.LE.AND R8, R16, R196, PT ;  /* 0x000000c410087233 */ /* 0x000fc40003803000 */
[----:B------:R-:W-:Y:S01]  /*b210*/  LOP3.LUT R9, R3, R2, RZ, 0xc0, !PT ;  /* 0x0000000203097212 */ /* 0x000fe200078ec0ff */
[----:B------:R-:W-:Y:S01]  /*b220*/  IMAD.WIDE.U32 R2, R18, -0x2daee0ad, RZ ;  /* 0xd2511f5312027825 */ /* 0x000fe200078e00ff */
[----:B------:R-:W-:Y:S01]  /*b230*/  F2FP.BF16.F32.PACK_AB R0, R174, R172 ;  /* 0x000000acae00723e */ /* 0x000fe200000010ff */
[C---:B------:R-:W-:Y:S03]  /*b240*/  HMMA.16816.F32.BF16 R80, R4.reuse, R24, R80 ;  /* 0x000000180450723c */ /* 0x040fe60000041850 */
[----:B------:R-:W-:Y:S02]  /*b250*/  LOP3.LUT R8, R0, R8, RZ, 0xc0, !PT ;  /* 0x0000000800087212 */ /* 0x000fe400078ec0ff */
[----:B------:R-:W-:Y:S01]  /*b260*/  LOP3.LUT R0, R104, UR22, R3, 0x96, !PT ;  /* 0x0000001668007c12 */ /* 0x000fe2000f8e9603 */
[----:B------:R-:W-:Y:S02]  /*b270*/  FFMA.FTZ R3, R66, UR17, -R12 ;  /* 0x0000001142037c23 */ /* 0x000fe4000801080c */
[----:B------:R-:W-:Y:S01]  /*b280*/  HMMA.16816.F32.BF16 R76, R4, R26, R92 ;  /* 0x0000001a044c723c */ /* 0x000fe2000004185c */
[----:B------:R-:W-:Y:S01]  /*b290*/  LDSM.16.MT88.4 R24, [R188+0x6800] ;  /* 0x00680000bc18783b */ /* 0x000fe20000004200 */
[----:B------:R-:W-:-:S06]  /*b2a0*/  IMAD.MOV.U32 R37, RZ, RZ, R165 ;  /* 0x000000ffff257224 */ /* 0x000fcc00078e00a5 */
[C---:B------:R-:W-:Y:S01]  /*b2b0*/  HMMA.16816.F32.BF16 R96, R4.reuse, R20, R96 ;  /* 0x000000140460723c */ /* 0x040fe20000041860 */
[----:B------:R1:W-:Y:S07]  /*b2c0*/  MUFU.EX2 R165, R3 ;  /* 0x0000000300a57308 */ /* 0x0003ee0000000800 */
[C---:B------:R-:W-:Y:S01]  /*b2d0*/  HMMA.16816.F32.BF16 R108, R4.reuse, R22, R108 ;  /* 0x00000016046c723c */ /* 0x040fe2000004186c */
[----:B------:R-:W-:Y:S07]  /*b2e0*/  LDSM.16.MT88.4 R20, [R185+0x6800] ;  /* 0x00680000b914783b */ /* 0x000fee0000004200 */
[----:B------:R-:W-:Y:S01]  /*b2f0*/  HMMA.16816.F32.BF16 R112, R4, R28, R112 ;  /* 0x0000001c0470723c */ /* 0x000fe20000041870 */
[----:B------:R-:W-:-:S07]  /*b300*/  PRMT R16, R2, 0x7771, RZ ;  /* 0x0000777102107816 */ /* 0x000fce00000000ff */
[C---:B------:R-:W-:Y:S01]  /*b310*/  HMMA.16816.F32.BF16 R124, R4.reuse, R30, R124 ;  /* 0x0000001e047c723c */ /* 0x040fe2000004187c */
[----:B------:R-:W2:Y:S07]  /*b320*/  LDSM.16.MT88.4 R28, [R184+0x6800] ;  /* 0x00680000b81c783b */ /* 0x000eae0000004200 */
[C---:B------:R-:W-:Y:S08]  /*b330*/  HMMA.16816.F32.BF16 R128, R4.reuse, R40, R128 ;  /* 0x000000280480723c */ /* 0x040ff00000041880 */
[----:B------:R-:W-:Y:S01]  /*b340*/  HMMA.16816.F32.BF16 R140, R4, R42, R140 ;  /* 0x0000002a048c723c */ /* 0x000fe2000004188c */
[----:B------:R-:W-:Y:S01]  /*b350*/  IMAD.MOV.U32 R4, RZ, RZ, R2 ;  /* 0x000000ffff047224 */ /* 0x000fe200078e0002 */
[----:B------:R-:W-:Y:S01]  /*b360*/  PRMT R6, R2, 0x7773, RZ ;  /* 0x0000777302067816 */ /* 0x000fe200000000ff */
[----:B------:R-:W-:Y:S01]  /*b370*/  FFMA.FTZ R5, R62, UR17, -R12 ;  /* 0x000000113e057c23 */ /* 0x000fe2000801080c */
[----:B------:R-:W-:-:S02]  /*b380*/  PRMT R2, R2, 0x7772, RZ ;  /* 0x0000777202027816 */ /* 0x000fc400000000ff */
[----:B-1----:R-:W-:Y:S01]  /*b390*/  LOP3.LUT R3, R4, 0xff, RZ, 0xc0, !PT ;  /* 0x000000ff04037812 */ /* 0x002fe200078ec0ff */
[----:B------:R-:W-:Y:S01]  /*b3a0*/  FFMA.FTZ R4, R75, UR17, -R12 ;  /* 0x000000114b047c23 */ /* 0x000fe2000801080c */
[----:B------:R-:W-:Y:S02]  /*b3b0*/  IMAD.MOV.U32 R92, RZ, RZ, R162 ;  /* 0x000000ffff5c7224 */ /* 0x000fe400078e00a2 */
[----:B------:R-:W-:Y:S01]  /*b3c0*/  IMAD.MOV.U32 R93, RZ, RZ, R163 ;  /* 0x000000ffff5d7224 */ /* 0x000fe200078e00a3 */
[----:B------:R-:W-:Y:S01]  /*b3d0*/  MUFU.EX2 R162, R4 ;  /* 0x0000000400a27308 */ /* 0x000fe20000000800 */
[----:B------:R-:W-:Y:S01]  /*b3e0*/  PRMT R18, R2, 0x5410, R6 ;  /* 0x0000541002127816 */ /* 0x000fe20000000006 */
[----:B------:R-:W-:Y:S02]  /*b3f0*/  FFMA.FTZ R7, R152, UR17, -R12 ;  /* 0x0000001198077c23 */ /* 0x000fe4000801080c */
[----:B------:R1:W3:Y:S01]  /*b400*/  MUFU.EX2 R163, R5 ;  /* 0x0000000500a37308 */ /* 0x0002e20000000800 */
[----:B------:R-:W-:Y:S01]  /*b410*/  FFMA.FTZ R2, R150, UR17, -R13 ;  /* 0x0000001196027c23 */ /* 0x000fe2000801080d */
[----:B------:R-:W-:-:S02]  /*b420*/  IMAD.MOV.U32 R94, RZ, RZ, R160 ;  /* 0x000000ffff5e7224 */ /* 0x000fc400078e00a0 */
[----:B------:R-:W-:Y:S01]  /*b430*/  IMAD.MOV.U32 R95, RZ, RZ, R161 ;  /* 0x000000ffff5f7224 */ /* 0x000fe200078e00a1 */
[----:B------:R4:W-:Y:S01]  /*b440*/  MUFU.EX2 R160, R2 ;  /* 0x0000000200a07308 */ /* 0x0009e20000000800 */
[----:B------:R-:W-:Y:S02]  /*b450*/  IMAD.MOV.U32 R36, RZ, RZ, R164 ;  /* 0x000000ffff247224 */ /* 0x000fe400078e00a4 */
[--C-:B------:R-:W-:Y:S01]  /*b460*/  FFMA.FTZ R6, R153, UR17, -R13.reuse ;  /* 0x0000001199067c23 */ /* 0x100fe2000801080d */
[----:B------:R5:W-:Y:S01]  /*b470*/  MUFU.EX2 R164, R7 ;  /* 0x0000000700a47308 */ /* 0x000be20000000800 */
[----:B-1----:R-:W-:Y:S01]  /*b480*/  FFMA.FTZ R5, R148, UR17, -R13 ;  /* 0x0000001194057c23 */ /* 0x002fe2000801080d */
[----:B------:R-:W-:-:S03]  /*b490*/  LOP3.LUT R4, R0, 0xffff, RZ, 0xc0, !PT ;  /* 0x0000ffff00047812 */ /* 0x000fc600078ec0ff */
[----:B------:R1:W2:Y:S01]  /*b4a0*/  MUFU.EX2 R161, R5 ;  /* 0x0000000500a17308 */ /* 0x0002a20000000800 */
[----:B----4-:R-:W-:Y:S02]  /*b4b0*/  PRMT R2, R0, 0x7632, R2 ;  /* 0x0000763200027816 */ /* 0x010fe40000000002 */
[----:B-----5:R-:W-:Y:S01]  /*b4c0*/  PRMT R7, R3, 0x5410, R16 ;  /* 0x0000541003077816 */ /* 0x020fe20000000010 */
[----:B------:R-:W-:Y:S01]  /*b4d0*/  FFMA.FTZ R3, R154, UR17, -R13 ;  /* 0x000000119a037c23 */ /* 0x000fe2000801080d */
[----:B------:R-:W-:Y:S01]  /*b4e0*/  IMAD.MOV.U32 R107, RZ, RZ, R155 ;  /* 0x000000ffff6b7224 */ /* 0x000fe200078e009b */
[----:B------:R-:W-:Y:S01]  /*b4f0*/  LOP3.LUT R17, R0, 0xff, RZ, 0xc0, !PT ;  /* 0x000000ff00117812 */ /* 0x000fe200078ec0ff */
[----:B------:R-:W-:Y:S01]  /*b500*/  MUFU.EX2 R154, R6 ;  /* 0x00000006009a7308 */ /* 0x000fe20000000800 */
[----:B------:R-:W-:Y:S02]  /*b510*/  SHF.R.U32.HI R16, RZ, 0x18, R0 ;  /* 0x00000018ff107819 */ /* 0x000fe40000011600 */
[----:B------:R-:W-:Y:S01]  /*b520*/  HSET2.LE.AND R0, R7, R196, PT ;  /* 0x000000c407007233 */ /* 0x000fe20003803000 */
[----:B------:R4:W5:Y:S01]  /*b530*/  MUFU.EX2 R155, R3 ;  /* 0x00000003009b7308 */ /* 0x0009620000000800 */
[----:B-1----:R-:W-:-:S02]  /*b540*/  SHF.R.U32.HI R5, RZ, 0x8, R4 ;  /* 0x00000008ff057819 */ /* 0x002fc40000011604 */
[----:B------:R-:W-:Y:S02]  /*b550*/  LOP3.LUT R4, R18, 0xff00ff, RZ, 0xc0, !PT ;  /* 0x00ff00ff12047812 */ /* 0x000fe400078ec0ff */
[----:B------:R-:W-:Y:S02]  /*b560*/  PRMT R5, R17, 0x5410, R5 ;  /* 0x0000541011057816 */ /* 0x000fe40000000005 */
[----:B------:R-:W-:Y:S02]  /*b570*/  LEA R19, R180, 0xffffffff, 0x1 ;  /* 0xffffffffb4137811 */ /* 0x000fe400078e08ff */
[----:B----4-:R-:W-:Y:S02]  /*b580*/  LOP3.LUT R3, R2, 0xff, RZ, 0xc0, !PT ;  /* 0x000000ff02037812 */ /* 0x010fe400078ec0ff */
[----:B---3--:R-:W-:Y:S02]  /*b590*/  F2FP.BF16.F32.PACK_AB R2, R162, R163 ;  /* 0x000000a3a202723e */ /* 0x008fe400000010ff */
[----:B------:R-:W-:-:S02]  /*b5a0*/  PRMT R16, R3, 0x5410, R16 ;  /* 0x0000541003107816 */ /* 0x000fc40000000010 */
[----:B------:R-:W-:Y:S02]  /*b5b0*/  LOP3.LUT R6, R2, R0, RZ, 0xc0, !PT ;  /* 0x0000000002067212 */ /* 0x000fe400078ec0ff */
[--C-:B------:R-:W-:Y:S02]  /*b5c0*/  HSET2.LE.AND R0, R4, R196.reuse, PT ;  /* 0x000000c404007233 */ /* 0x100fe40003803000 */
[----:B--2---:R-:W-:Y:S02]  /*b5d0*/  F2FP.BF16.F32.PACK_AB R2, R161, R160 ;  /* 0x000000a0a102723e */ /* 0x004fe400000010ff */
[----:B------:R-:W-:Y:S02]  /*b5e0*/  HSET2.LE.AND R3, R5, R196, PT ;  /* 0x000000c405037233 */ /* 0x000fe40003803000 */
[----:B------:R-:W-:Y:S02]  /*b5f0*/  LOP3.LUT R17, R19, UR21, R47, 0x96, !PT ;  /* 0x0000001513117c12 */ /* 0x000fe4000f8e962f */
[----:B------:R-:W-:-:S02]  /*b600*/  F2FP.BF16.F32.PACK_AB R4, R164, R165 ;  /* 0x000000a5a404723e */ /* 0x000fc400000010ff */
[----:B------:R-:W-:Y:S02]  /*b610*/  LOP3.LUT R7, R2, R0, RZ, 0xc0, !PT ;  /* 0x0000000002077212 */ /* 0x000fe400078ec0ff */
[----:B------:R-:W-:Y:S02]  /*b620*/  HSET2.LE.AND R0, R16, R196, PT ;  /* 0x000000c410007233 */ /* 0x000fe40003803000 */
[----:B------:R-:W-:Y:S01]  /*b630*/  LOP3.LUT R4, R4, R3, RZ, 0xc0, !PT ;  /* 0x0000000304047212 */ /* 0x000fe200078ec0ff */
[----:B------:R-:W-:Y:S01]  /*b640*/  IMAD.WIDE.U32 R2, R17, -0x326172a9, RZ ;  /* 0xcd9e8d5711027825 */ /* 0x000fe200078e00ff */
[----:B-----5:R-:W-:Y:S01]  /*b650*/  F2FP.BF16.F32.PACK_AB R5, R154, R155 ;  /* 0x0000009b9a05723e */ /* 0x020fe200000010ff */
[----:B------:R-:W-:Y:S02]  /*b660*/  HMMA.16816.F32.BF16 R56, R8, R34, R56 ;  /* 0x000000220838723c */ /* 0x000fe40000041838 */
[----:B------:R-:W-:Y:S01]  /*b670*/  IMAD.MOV.U32 R106, RZ, RZ, R63 ;  /* 0x000000ffff6a7224 */ /* 0x000fe200078e003f */
[----:B------:R-:W-:Y:S01]  /*b680*/  LOP3.LUT R5, R5, R0, RZ, 0xc0, !PT ;  /* 0x0000000005057212 */ /* 0x000fe200078ec0ff */
[----:B------:R-:W-:Y:S01]  /*b690*/  IMAD.MOV.U32 R159, RZ, RZ, R67 ;  /* 0x000000ffff9f7224 */ /* 0x000fe200078e0043 */
[----:B------:R-:W-:Y:S01]  /*b6a0*/  LOP3.LUT R0, R248, UR15, R3, 0x96, !PT ;  /* 0x0000000ff8007c12 */ /* 0x000fe2000f8e9603 */
[----:B------:R-:W-:-:S02]  /*b6b0*/  IMAD.MOV.U32 R158, RZ, RZ, R68 ;  /* 0x000000ffff9e7224 */ /* 0x000fc400078e0044 */
[C---:B------:R-:W-:Y:S08]  /*b6c0*/  HMMA.16816.F32.BF16 R68, R8.reuse, R28, R84 ;  /* 0x0000001c0844723c */ /* 0x040ff00000041854 */
[C---:B------:R-:W-:Y:S08]  /*b6d0*/  HMMA.16816.F32.BF16 R64, R8.reuse, R30, R88 ;  /* 0x0000001e0840723c */ /* 0x040ff00000041858 */
[C---:B------:R-:W-:Y:S08]  /*b6e0*/  HMMA.16816.F32.BF16 R60, R8.reuse, R32, R100 ;  /* 0x00000020083c723c */ /* 0x040ff00000041864 */
[C---:B------:R-:W-:Y:S08]  /*b6f0*/  HMMA.16816.F32.BF16 R52, R8.reuse, R20, R116 ;  /* 0x000000140834723c */ /* 0x040ff00000041874 */
[C---:B------:R-:W-:Y:S08]  /*b700*/  HMMA.16816.F32.BF16 R48, R8.reuse, R22, R120 ;  /* 0x000000160830723c */ /* 0x040ff00000041878 */
[C---:B------:R-:W-:Y:S08]  /*b710*/  HMMA.16816.F32.BF16 R44, R8.reuse, R24, R132 ;  /* 0x00000018082c723c */ /* 0x040ff00000041884 */
[----:B------:R-:W-:Y:S01]  /*b720*/  HMMA.16816.F32.BF16 R40, R8, R26, R136 ;  /* 0x0000001a0828723c */ /* 0x000fe20000041888 */
[----:B------:R-:W-:Y:S01]  /*b730*/  LOP3.LUT R8, R2, UR11, R157, 0x96, !PT ;  /* 0x0000000b02087c12 */ /* 0x000fe2000f8e969d */
[----:B------:R-:W-:-:S04]  /*b740*/  IMAD.WIDE.U32 R10, R0, -0x2daee0ad, RZ ;  /* 0xd2511f53000a7825 */ /* 0x000fc800078e00ff */
[----:B------:R-:W-:Y:S01]  /*b750*/  IMAD.WIDE.U32 R8, R8, -0x2daee0ad, RZ ;  /* 0xd2511f5308087825 */ /* 0x000fe200078e00ff */
[----:B------:R-:W-:-:S04]  /*b760*/  LOP3.LUT R11, R36, UR14, R11, 0x96, !PT ;  /* 0x0000000e240b7c12 */ /* 0x000fc8000f8e960b */
        /* <DEDUP_REMOVED lines=10> */
[----:B------:R-:W-:-:S04]  /*b810*/  IMAD.WIDE.U32 R8, R0, -0x326172a9, RZ ;  /* 0xcd9e8d5700087825 */ /* 0x000fc800078e00ff */
[----:B------:R-:W-:Y:S01]  /*b820*/  FFMA.FTZ R10, R170, UR17, -R15 ;  /* 0x00000011aa0a7c23 */ /* 0x000fe2000801080f */
[----:B------:R-:W-:Y:S01]  /*b830*/  IMAD.MOV.U32 R16, RZ, RZ, R8 ;  /* 0x000000ffff107224 */ /* 0x000fe200078e0008 */
[----:B------:R-:W-:Y:S01]  /*b840*/  LOP3.LUT R0, R18, UR6, R9, 0x96, !PT ;  /* 0x0000000612007c12 */ /* 0x000fe2000f8e9609 */
[--C-:B------:R-:W-:Y:S01]  /*b850*/  FFMA.FTZ R9, R171, UR17, -R15.reuse ;  /* 0x00000011ab097c23 */ /* 0x100fe2000801080f */
[C---:B------:R-:W-:Y:S01]  /*b860*/  PRMT R17, R8.reuse, 0x7771, RZ ;  /* 0x0000777108117816 */ /* 0x040fe200000000ff */
[----:B------:R1:W-:Y:S01]  /*b870*/  MUFU.EX2 R153, R10 ;  /* 0x0000000a00997308 */ /* 0x0003e20000000800 */
[C---:B------:R-:W-:Y:S02]  /*b880*/  PRMT R18, R8.reuse, 0x7773, RZ ;  /* 0x0000777308127816 */ /* 0x040fe400000000ff */
[----:B------:R-:W-:Y:S01]  /*b890*/  PRMT R11, R8, 0x7772, RZ ;  /* 0x00007772080b7816 */ /* 0x000fe200000000ff */
[----:B------:R2:W-:Y:S01]  /*b8a0*/  MUFU.EX2 R152, R9 ;  /* 0x0000000900987308 */ /* 0x0005e20000000800 */
[--C-:B------:R-:W-:Y:S01]  /*b8b0*/  FFMA.FTZ R8, R149, UR17, -R15.reuse ;  /* 0x0000001195087c23 */ /* 0x100fe2000801080f */
[----:B-1----:R-:W-:Y:S01]  /*b8c0*/  LOP3.LUT R10, R16, 0xff, RZ, 0xc0, !PT ;  /* 0x000000ff100a7812 */ /* 0x002fe200078ec0ff */
[----:B--2---:R-:W-:-:S03]  /*b8d0*/  FFMA.FTZ R9, R151, UR17, -R15 ;  /* 0x0000001197097c23 */ /* 0x004fc6000801080f */
[----:B------:R-:W-:Y:S01]  /*b8e0*/  PRMT R17, R10, 0x5410, R17 ;  /* 0x000054100a117816 */ /* 0x000fe20000000011 */
[----:B------:R1:W-:Y:S01]  /*b8f0*/  MUFU.EX2 R151, R8 ;  /* 0x0000000800977308 */ /* 0x0003e20000000800 */
[----:B------:R-:W-:-:S03]  /*b900*/  FFMA.FTZ R10, R181, UR17, -R14 ;  /* 0x00000011b50a7c23 */ /* 0x000fc6000801080e */
[----:B------:R2:W3:Y:S01]  /*b910*/  MUFU.EX2 R150, R9 ;  /* 0x0000000900967308 */ /* 0x0004e20000000800 */
[----:B------:R-:W-:-:S03]  /*b920*/  FFMA.FTZ R16, R183, UR17, -R14 ;  /* 0x00000011b7107c23 */ /* 0x000fc6000801080e */
[----:B------:R4:W-:Y:S01]  /*b930*/  MUFU.EX2 R148, R10 ;  /* 0x0000000a00947308 */ /* 0x0009e20000000800 */
[--C-:B-1----:R-:W-:Y:S01]  /*b940*/  FFMA.FTZ R8, R182, UR17, -R14.reuse ;  /* 0x00000011b6087c23 */ /* 0x102fe2000801080e */
[----:B--2---:R-:W-:-:S03]  /*b950*/  FFMA.FTZ R9, R176, UR17, -R14 ;  /* 0x00000011b0097c23 */ /* 0x004fc6000801080e */
[----:B------:R1:W-:Y:S01]  /*b960*/  MUFU.EX2 R75, R8 ;  /* 0x00000008004b7308 */ /* 0x0003e20000000800 */
[----:B------:R-:W-:Y:S02]  /*b970*/  PRMT R18, R11, 0x5410, R18 ;  /* 0x000054100b127816 */ /* 0x000fe40000000012 */
[C---:B----4-:R-:W-:Y:S01]  /*b980*/  PRMT R10, R0.reuse, 0x7632, R10 ;  /* 0x00007632000a7816 */ /* 0x050fe2000000000a */
[----:B------:R2:W4:Y:S01]  /*b990*/  MUFU.EX2 R149, R9 ;  /* 0x0000000900957308 */ /* 0x0005220000000800 */
[----:B------:R-:W-:-:S03]  /*b9a0*/  LOP3.LUT R11, R0, 0xff, RZ, 0xc0, !PT ;  /* 0x000000ff000b7812 */ /* 0x000fc600078ec0ff */
[----:B------:R-:W5:Y:S01]  /*b9b0*/  MUFU.EX2 R72, R16 ;  /* 0x0000001000487308 */ /* 0x000f620000000800 */
[----:B-1----:R-:W-:Y:S02]  /*b9c0*/  LOP3.LUT R8, R0, 0xffff, RZ, 0xc0, !PT ;  /* 0x0000ffff00087812 */ /* 0x002fe400078ec0ff */
[----:B------:R-:W-:Y:S02]  /*b9d0*/  SHF.R.U32.HI R0, RZ, 0x18, R0 ;  /* 0x00000018ff007819 */ /* 0x000fe40000011600 */
[----:B--2---:R-:W-:Y:S02]  /*b9e0*/  SHF.R.U32.HI R9, RZ, 0x8, R8 ;  /* 0x00000008ff097819 */ /* 0x004fe40000011608 */
[----:B------:R-:W-:Y:S02]  /*b9f0*/  LOP3.LUT R8, R10, 0xff, RZ, 0xc0, !PT ;  /* 0x000000ff0a087812 */ /* 0x000fe400078ec0ff */
[----:B------:R-:W-:Y:S02]  /*ba00*/  PRMT R9, R11, 0x5410, R9 ;  /* 0x000054100b097816 */ /* 0x000fe40000000009 */
[----:B------:R-:W-:Y:S01]  /*ba10*/  LOP3.LUT R10, R18, 0xff00ff, RZ, 0xc0, !PT ;  /* 0x00ff00ff120a7812 */ /* 0x000fe200078ec0ff */
[----:B------:R-:W-:Y:S01]  /*ba20*/  HMMA.16816.F32.BF16 R80, R4, R28, R80 ;  /* 0x0000001c0450723c */ /* 0x000fe20000041850 */
[----:B------:R-:W-:-:S02]  /*ba30*/  PRMT R8, R8, 0x5410, R0 ;  /* 0x0000541008087816 */ /* 0x000fc40000000000 */
[----:B------:R-:W-:-:S05]  /*ba40*/  HSET2.LE.AND R0, R17, R196, PT ;  /* 0x000000c411007233 */ /* 0x000fca0003803000 */
[----:B------:R-:W-:Y:S01]  /*ba50*/  HMMA.16816.F32.BF16 R76, R4, R30, R76 ;  /* 0x0000001e044c723c */ /* 0x000fe2000004184c */
[----:B------:R-:W-:Y:S01]  /*ba60*/  LDSM.16.MT88.4 R28, [R189+0x7000] ;  /* 0x00700000bd1c783b */ /* 0x000fe20000004200 */
[----:B------:R-:W-:-:S06]  /*ba70*/  LOP3.LUT R2, R2, UR11, R95, 0x96, !PT ;  /* 0x0000000b02027c12 */ /* 0x000fcc000f8e965f */
        /* <DEDUP_REMOVED lines=8> */
[----:B------:R-:W2:Y:S01]  /*bb00*/  LDSM.16.MT88.4 R24, [R188+0x7000] ;  /* 0x00700000bc18783b */ /* 0x000ea20000004200 */
[----:B---3--:R-:W-:-:S02]  /*bb10*/  F2FP.BF16.F32.PACK_AB R6, R150, R151 ;  /* 0x000000979606723e */ /* 0x008fc400000010ff */
[--C-:B------:R-:W-:Y:S02]  /*bb20*/  HSET2.LE.AND R7, R10, R196.reuse, PT ;  /* 0x000000c40a077233 */ /* 0x100fe40003803000 */
[--C-:B------:R-:W-:Y:S02]  /*bb30*/  HSET2.LE.AND R5, R9, R196.reuse, PT ;  /* 0x000000c409057233 */ /* 0x100fe40003803000 */
[----:B------:R-:W-:Y:S02]  /*bb40*/  HSET2.LE.AND R9, R8, R196, PT ;  /* 0x000000c408097233 */ /* 0x000fe40003803000 */
[----:B----4-:R-:W-:Y:S02]  /*bb50*/  F2FP.BF16.F32.PACK_AB R4, R149, R148 ;  /* 0x000000949504723e */ /* 0x010fe400000010ff */
[----:B------:R-:W-:Y:S02]  /*bb60*/  F2FP.BF16.F32.PACK_AB R8, R153, R152 ;  /* 0x000000989908723e */ /* 0x000fe400000010ff */
[----:B------:R-:W-:-:S02]  /*bb70*/  LOP3.LUT R6, R6, R0, RZ, 0xc0, !PT ;  /* 0x0000000006067212 */ /* 0x000fc400078ec0ff */
[----:B-----5:R-:W-:Y:S02]  /*bb80*/  F2FP.BF16.F32.PACK_AB R10, R72, R75 ;  /* 0x0000004b480a723e */ /* 0x020fe400000010ff */
[----:B------:R-:W-:Y:S02]  /*bb90*/  LOP3.LUT R0, R250, UR15, R3, 0x96, !PT ;  /* 0x0000000ffa007c12 */ /* 0x000fe4000f8e9603 */
[----:B------:R-:W-:Y:S02]  /*bba0*/  LOP3.LUT R7, R4, R7, RZ, 0xc0, !PT ;  /* 0x0000000704077212 */ /* 0x000fe400078ec0ff */
[----:B------:R-:W-:Y:S02]  /*bbb0*/  LOP3.LUT R4, R8, R5, RZ, 0xc0, !PT ;  /* 0x0000000508047212 */ /* 0x000fe400078ec0ff */
[----:B------:R-:W-:Y:S01]  /*bbc0*/  LOP3.LUT R5, R10, R9, RZ, 0xc0, !PT ;  /* 0x000000090a057212 */ /* 0x000fe200078ec0ff */
[----:B------:R-:W-:-:S04]  /*bbd0*/  IMAD.WIDE.U32 R10, R0, -0x2daee0ad, RZ ;  /* 0xd2511f53000a7825 */ /* 0x000fc800078e00ff */
[----:B------:R-:W-:Y:S01]  /*bbe0*/  IMAD.WIDE.U32 R8, R2, -0x2daee0ad, RZ ;  /* 0xd2511f5302087825 */ /* 0x000fe200078e00ff */
[----:B------:R-:W-:-:S04]  /*bbf0*/  LOP3.LUT R2, R92, UR14, R11, 0x96, !PT ;  /* 0x0000000e5c027c12 */ /* 0x000fc8000f8e960b */
[----:B------:R-:W-:Y:S01]  /*bc00*/  LOP3.LUT R0, R10, UR4, R9, 0x96, !PT ;  /* 0x000000040a007c12 */ /* 0x000fe2000f8e9609 */
[----:B------:R-:W-:-:S04]  /*bc10*/  IMAD.WIDE.U32 R16, R2, -0x326172a9, RZ ;  /* 0xcd9e8d5702107825 */ /* 0x000fc800078e00ff */
[----:B------:R-:W-:Y:S01]  /*bc20*/  IMAD.WIDE.U32 R10, R0, -0x326172a9, RZ ;  /* 0xcd9e8d57000a7825 */ /* 0x000fe200078e00ff */
[----:B------:R-:W-:Y:S01]  /*bc30*/  LOP3.LUT R2, R94, UR9, R17, 0x96, !PT ;  /* 0x000000095e027c12 */ /* 0x000fe2000f8e9611 */
[----:B-1----:R-:W-:Y:S01]  /*bc40*/  HMMA.16816.F32.BF16 R68, R4, R20, R68 ;  /* 0x000000140444723c */ /* 0x002fe20000041844 */
[----:B------:R-:W1:Y:S02]  /*bc50*/  LDSM.16.MT88.4 R92, [R184+0x7800] ;  /* 0x00780000b85c783b */ /* 0x000e640000004200 */
[----:B------:R-:W-:Y:S01]  /*bc60*/  LOP3.LUT R0, R16, UR8, R11, 0x96, !PT ;  /* 0x0000000810007c12 */ /* 0x000fe2000f8e960b */
[----:B------:R-:W-:-:S04]  /*bc70*/  IMAD.WIDE.U32 R16, R2, -0x2daee0ad, RZ ;  /* 0xd2511f5302107825 */ /* 0x000fc800078e00ff */
[----:B------:R-:W-:-:S05]  /*bc80*/  IMAD.WIDE.U32 R104, R0, -0x2daee0ad, RZ ;  /* 0xd2511f5300687825 */ /* 0x000fca00078e00ff */
[----:B------:R-:W-:Y:S01]  /*bc90*/  LOP3.LUT R2, R16, UR23, R105, 0x96, !PT ;  /* 0x0000001710027c12 */ /* 0x000fe2000f8e9669 */
[----:B------:R-:W-:Y:S01]  /*bca0*/  IMAD.MOV.U32 R170, RZ, RZ, R159 ;  /* 0x000000ffffaa7224 */ /* 0x000fe200078e009f */
[----:B------:R-:W-:Y:S01]  /*bcb0*/  HMMA.16816.F32.BF16 R64, R4, R22, R64 ;  /* 0x000000160440723c */ /* 0x000fe20000041840 */
[----:B------:R-:W-:Y:S02]  /*bcc0*/  IMAD.MOV.U32 R182, RZ, RZ, R158 ;  /* 0x000000ffffb67224 */ /* 0x000fe400078e009e */
[----:B------:R-:W-:-:S05]  /*bcd0*/  IMAD.WIDE.U32 R2, R2, -0x326172a9, RZ ;  /* 0xcd9e8d5702027825 */ /* 0x000fca00078e00ff */
[----:B------:R-:W-:Y:S01]  /*bce0*/  HMMA.16816.F32.BF16 R60, R4, R28, R60 ;  /* 0x0000001c043c723c */ /* 0x000fe2000004183c */
[----:B------:R-:W-:-:S07]  /*bcf0*/  PRMT R0, R2, 0x7772, RZ ;  /* 0x0000777202007816 */ /* 0x000fce00000000ff */
[C---:B------:R-:W-:Y:S08]  /*bd00*/  HMMA.16816.F32.BF16 R56, R4.reuse, R30, R56 ;  /* 0x0000001e0438723c */ /* 0x040ff00000041838 */
[C---:B------:R-:W-:Y:S08]  /*bd10*/  HMMA.16816.F32.BF16 R116, R4.reuse, R32, R52 ;  /* 0x000000200474723c */ /* 0x040ff00000041834 */
[C---:B------:R-:W-:Y:S08]  /*bd20*/  HMMA.16816.F32.BF16 R120, R4.reuse, R34, R48 ;  /* 0x000000220478723c */ /* 0x040ff00000041830 */
[C---:B--2---:R-:W-:Y:S08]  /*bd30*/  HMMA.16816.F32.BF16 R132, R4.reuse, R24, R44 ;  /* 0x000000180484723c */ /* 0x044ff0000004182c */
[----:B------:R-:W-:Y:S01]  /*bd40*/  HMMA.16816.F32.BF16 R156, R4, R26, R40 ;  /* 0x0000001a049c723c */ /* 0x000fe20000041828 */
[----:B------:R-:W-:Y:S01]  /*bd50*/  LOP3.LUT R6, R8, UR24, R17, 0x96, !PT ;  /* 0x0000001808067c12 */ /* 0x000fe2000f8e9611 */
[----:B------:R-:W-:Y:S01]  /*bd60*/  IMAD.MOV.U32 R5, RZ, RZ, R2 ;  /* 0x000000ffff057224 */ /* 0x000fe200078e0002 */
[----:B------:R-:W-:-:S03]  /*bd70*/  PRMT R4, R2, 0x7773, RZ ;  /* 0x0000777302047816 */ /* 0x000fc600000000ff */
[----:B------:R-:W-:Y:S01]  /*bd80*/  IMAD.WIDE.U32 R8, R6, -0x326172a9, RZ ;  /* 0xcd9e8d5706087825 */ /* 0x000fe200078e00ff */
[----:B------:R-:W-:-:S03]  /*bd90*/  PRMT R11, R0, 0x5410, R4 ;  /* 0x00005410000b7816 */ /* 0x000fc60000000004 */
[----:B------:R-:W-:Y:S01]  /*bda0*/  FFMA.FTZ R0, R225, UR17, -R12 ;  /* 0x00000011e1007c23 */ /* 0x000fe2000801080c */
[----:B------:R-:W-:Y:S02]  /*bdb0*/  LOP3.LUT R5, R5, 0xff, RZ, 0xc0, !PT ;  /* 0x000000ff05057812 */ /* 0x000fe400078ec0ff */
[----:B------:R-:W-:Y:S02]  /*bdc0*/  PRMT R4, R2, 0x7771, RZ ;  /* 0x0000777102047816 */ /* 0x000fe400000000ff */
[----:B------:R-:W-:Y:S01]  /*bdd0*/  LOP3.LUT R2, R8, UR6, R3, 0x96, !PT ;  /* 0x0000000608027c12 */ /* 0x000fe2000f8e9603 */
[----:B------:R2:W-:Y:S01]  /*bde0*/  MUFU.EX2 R44, R0 ;  /* 0x00000000002c7308 */ /* 0x0005e20000000800 */
[----:B------:R-:W-:Y:S01]  /*bdf0*/  PRMT R7, R5, 0x5410, R4 ;  /* 0x0000541005077816 */ /* 0x000fe20000000004 */
[--C-:B------:R-:W-:Y:S01]  /*be00*/  FFMA.FTZ R3, R222, UR17, -R12.reuse ;  /* 0x00000011de037c23 */ /* 0x100fe2000801080c */
[----:B------:R-:W-:Y:S01]  /*be10*/  FFMA.FTZ R4, R215, UR17, -R12 ;  /* 0x00000011d7047c23 */ /* 0x000fe2000801080c */
[----:B------:R-:W-:-:S02]  /*be20*/  FFMA.FTZ R5, R217, UR17, -R13 ;  /* 0x00000011d9057c23 */ /* 0x000fc4000801080d */
[----:B------:R3:W-:Y:S01]  /*be30*/  MUFU.EX2 R46, R3 ;  /* 0x00000003002e7308 */ /* 0x0007e20000000800 */
[----:B------:R-:W-:-:S03]  /*be40*/  FFMA.FTZ R6, R224, UR17, -R12 ;  /* 0x00000011e0067c23 */ /* 0x000fc6000801080c */
[----:B------:R4:W5:Y:S01]  /*be50*/  MUFU.EX2 R47, R4 ;  /* 0x00000004002f7308 */ /* 0x0009620000000800 */
[----:B--2---:R-:W-:-:S03]  /*be60*/  LOP3.LUT R0, R2, 0xffff, RZ, 0xc0, !PT ;  /* 0x0000ffff02007812 */ /* 0x004fc600078ec0ff */
[----:B------:R2:W-:Y:S01]  /*be70*/  MUFU.EX2 R43, R5 ;  /* 0x00000005002b7308 */ /* 0x0005e20000000800 */
[----:B------:R-:W-:Y:S02]  /*be80*/  SHF.R.U32.HI R0, RZ, 0x8, R0 ;  /* 0x00000008ff007819 */ /* 0x000fe40000011600 */
[----:B---3--:R-:W-:Y:S01]  /*be90*/  LOP3.LUT R3, R2, 0xff, RZ, 0xc0, !PT ;  /* 0x000000ff02037812 */ /* 0x008fe200078ec0ff */
[--C-:B----4-:R-:W-:Y:S01]  /*bea0*/  FFMA.FTZ R4, R216, UR17, -R13.reuse ;  /* 0x00000011d8047c23 */ /* 0x110fe2000801080d */
[----:B------:R-:W-:Y:S02]  /*beb0*/  MUFU.EX2 R42, R6 ;  /* 0x00000006002a7308 */ /* 0x000fe40000000800 */
[--C-:B--2---:R-:W-:Y:S02]  /*bec0*/  PRMT R5, R3, 0x5410, R0.reuse ;  /* 0x0000541003057816 */ /* 0x104fe40000000000 */
[----:B------:R2:W3:Y:S01]  /*bed0*/  MUFU.EX2 R45, R4 ;  /* 0x00000004002d7308 */ /* 0x0004e20000000800 */
[----:B------:R-:W-:Y:S01]  /*bee0*/  PRMT R0, R2, 0x7632, R0 ;  /* 0x0000763202007816 */ /* 0x000fe20000000000 */
[----:B------:R-:W-:Y:S01]  /*bef0*/  FFMA.FTZ R3, R227, UR17, -R13 ;  /* 0x00000011e3037c23 */ /* 0x000fe2000801080d */
[----:B------:R-:W-:-:S02]  /*bf00*/  SHF.R.U32.HI R2, RZ, 0x18, R2 ;  /* 0x00000018ff027819 */ /* 0x000fc40000011602 */
[----:B------:R-:W-:Y:S01]  /*bf10*/  LOP3.LUT R0, R0, 0xff, RZ, 0xc0, !PT ;  /* 0x000000ff00007812 */ /* 0x000fe200078ec0ff */
[----:B------:R4:W-:Y:S01]  /*bf20*/  MUFU.EX2 R40, R3 ;  /* 0x0000000300287308 */ /* 0x0009e20000000800 */
[----:B--2---:R-:W-:-:S04]  /*bf30*/  FFMA.FTZ R4, R226, UR17, -R13 ;  /* 0x00000011e2047c23 */ /* 0x004fc8000801080d */
[----:B------:R2:W1:Y:S01]  /*bf40*/  MUFU.EX2 R41, R4 ;  /* 0x0000000400297308 */ /* 0x0004620000000800 */
[----:B----4-:R-:W-:-:S05]  /*bf50*/  LOP3.LUT R3, R11, 0xff00ff, RZ, 0xc0, !PT ;  /* 0x00ff00ff0b037812 */ /* 0x010fca00078ec0ff */
[--C-:B------:R-:W-:Y:S02]  /*bf60*/  HSET2.LE.AND R3, R3, R196.reuse, PT ;  /* 0x000000c403037233 */ /* 0x100fe40003803000 */
[----:B--2---:R-:W-:Y:S02]  /*bf70*/  PRMT R4, R0, 0x5410, R2 ;  /* 0x0000541000047816 */ /* 0x004fe40000000002 */
[----:B------:R-:W-:Y:S02]  /*bf80*/  HSET2.LE.AND R0, R7, R196, PT ;  /* 0x000000c407007233 */ /* 0x000fe40003803000 */
[----:B-----5:R-:W-:Y:S02]  /*bf90*/  F2FP.BF16.F32.PACK_AB R2, R47, R46 ;  /* 0x0000002e2f02723e */ /* 0x020fe400000010ff */
[----:B---3--:R-:W-:Y:S02]  /*bfa0*/  F2FP.BF16.F32.PACK_AB R7, R45, R43 ;  /* 0x0000002b2d07723e */ /* 0x008fe400000010ff */
[----:B------:R-:W-:-:S02]  /*bfb0*/  LOP3.LUT R6, R2, R0, RZ, 0xc0, !PT ;  /* 0x0000000002067212 */ /* 0x000fc400078ec0ff */
[--C-:B------:R-:W-:Y:S02]  /*bfc0*/  HSET2.LE.AND R0, R5, R196.reuse, PT ;  /* 0x000000c405007233 */ /* 0x100fe40003803000 */
[----:B------:R-:W-:Y:S02]  /*bfd0*/  F2FP.BF16.F32.PACK_AB R2, R42, R44 ;  /* 0x0000002c2a02723e */ /* 0x000fe400000010ff */
[----:B------:R-:W-:Y:S02]  /*bfe0*/  LOP3.LUT R7, R7, R3, RZ, 0xc0, !PT ;  /* 0x0000000307077212 */ /* 0x000fe400078ec0ff */
[----:B------:R-:W-:Y:S02]  /*bff0*/  HSET2.LE.AND R3, R4, R196, PT ;  /* 0x000000c404037233 */ /* 0x000fe40003803000 */
[----:B------:R-:W-:Y:S02]  /*c000*/  LOP3.LUT R4, R2, R0, RZ, 0xc0, !PT ;  /* 0x0000000002047212 */ /* 0x000fe400078ec0ff */
[----:B-1----:R-:W-:-:S02]  /*c010*/  F2FP.BF16.F32.PACK_AB R5, R41, R40 ;  /* 0x000000282905723e */ /* 0x002fc400000010ff */
[----:B------:R-:W-:Y:S02]  /*c020*/  LOP3.LUT R2, R36, UR7, R19, 0x96, !PT ;  /* 0x0000000724027c12 */ /* 0x000fe4000f8e9613 */
[----:B------:R-:W-:-:S03]  /*c030*/  LOP3.LUT R5, R5, R3, RZ, 0xc0, !PT ;  /* 0x0000000305057212 */ /* 0x000fc600078ec0ff */
[----:B------:R-:W-:-:S04]  /*c040*/  IMAD.WIDE.U32 R2, R2, -0x2daee0ad, RZ ;  /* 0xd2511f5302027825 */ /* 0x000fc800078e00ff */
[----:B------:R-:W-:Y:S01]  /*c050*/  FFMA.FTZ R8, R230, UR17, -R15 ;  /* 0x00000011e6087c23 */ /* 0x000fe2000801080f */
[----:B------:R-:W-:Y:S01]  /*c060*/  LOP3.LUT R0, R84, UR22, R3, 0x96, !PT ;  /* 0x0000001654007c12 */ /* 0x000fe2000f8e9603 */
[----:B------:R-:W-:Y:S01]  /*c070*/  FFMA.FTZ R3, R231, UR17, -R15 ;  /* 0x00000011e7037c23 */ /* 0x000fe2000801080f */
[----:B------:R-:W-:Y:S01]  /*c080*/  IMAD.MOV.U32 R16, RZ, RZ, R2 ;  /* 0x000000ffff107224 */ /* 0x000fe200078e0002 */
[C---:B------:R-:W-:Y:S02]  /*c090*/  PRMT R19, R2.reuse, 0x7771, RZ ;  /* 0x0000777102137816 */ /* 0x040fe400000000ff */
[C---:B------:R-:W-:Y:S02]  /*c0a0*/  PRMT R18, R2.reuse, 0x7773, RZ ;  /* 0x0000777302127816 */ /* 0x040fe400000000ff */
[----:B------:R-:W-:Y:S02]  /*c0b0*/  PRMT R17, R2, 0x7772, RZ ;  /* 0x0000777202117816 */ /* 0x000fe400000000ff */
[----:B------:R-:W-:Y:S01]  /*c0c0*/  LOP3.LUT R2, R0, 0xffff, RZ, 0xc0, !PT ;  /* 0x0000ffff00027812 */ /* 0x000fe200078ec0ff */
[----:B------:R1:W-:Y:S01]  /*c0d0*/  MUFU.EX2 R36, R3 ;  /* 0x0000000300247308 */ /* 0x0003e20000000800 */
[C---:B------:R-:W-:Y:S08]  /*c0e0*/  HMMA.16816.F32.BF16 R48, R4.reuse, R30, R108 ;  /* 0x0000001e0430723c */ /* 0x040ff0000004186c */
[----:B------:R-:W-:Y:S01]  /*c0f0*/  HMMA.16816.F32.BF16 R80, R4, R20, R80 ;  /* 0x000000140450723c */ /* 0x000fe20000041850 */
[----:B------:R2:W3:Y:S01]  /*c100*/  MUFU.EX2 R31, R8 ;  /* 0x00000008001f7308 */ /* 0x0004e20000000800 */
[----:B------:R-:W-:Y:S01]  /*c110*/  SHF.R.U32.HI R2, RZ, 0x8, R2 ;  /* 0x00000008ff027819 */ /* 0x000fe20000011602 */
[----:B------:R-:W-:-:S02]  /*c120*/  IMAD.MOV.U32 R171, RZ, RZ, R107 ;  /* 0x000000ffffab7224 */ /* 0x000fc400078e006b */
[----:B-1----:R-:W-:Y:S01]  /*c130*/  FFMA.FTZ R3, R229, UR17, -R15 ;  /* 0x00000011e5037c23 */ /* 0x002fe2000801080f */
[----:B------:R-:W-:Y:S01]  /*c140*/  LOP3.LUT R20, R10, UR7, R9, 0x96, !PT ;  /* 0x000000070a147c12 */ /* 0x000fe2000f8e9609 */
[----:B------:R-:W-:Y:S01]  /*c150*/  IMAD.MOV.U32 R180, RZ, RZ, R106 ;  /* 0x000000ffffb47224 */ /* 0x000fe200078e006a */
[----:B------:R-:W-:Y:S01]  /*c160*/  HMMA.16816.F32.BF16 R96, R4, R28, R96 ;  /* 0x0000001c0460723c */ /* 0x000fe20000041860 */
[----:B------:R1:W-:Y:S01]  /*c170*/  MUFU.EX2 R37, R3 ;  /* 0x0000000300257308 */ /* 0x0003e20000000800 */
[----:B------:R-:W-:Y:S01]  /*c180*/  SHF.R.U32.HI R11, RZ, 0x18, R0 ;  /* 0x00000018ff0b7819 */ /* 0x000fe20000011600 */
[----:B------:R-:W4:Y:S01]  /*c190*/  LDSM.16.MT88.4 R108, [R189+0x7800] ;  /* 0x00780000bd6c783b */ /* 0x000f220000004200 */
[----:B--2---:R-:W-:Y:S01]  /*c1a0*/  LOP3.LUT R8, R0, 0xff, RZ, 0xc0, !PT ;  /* 0x000000ff00087812 */ /* 0x004fe200078ec0ff */
[----:B------:R-:W-:-:S03]  /*c1b0*/  FFMA.FTZ R9, R228, UR17, -R15 ;  /* 0x00000011e4097c23 */ /* 0x000fc6000801080f */
[----:B------:R-:W-:Y:S01]  /*c1c0*/  PRMT R10, R8, 0x5410, R2 ;  /* 0x00005410080a7816 */ /* 0x000fe20000000002 */
[--C-:B------:R-:W-:Y:S01]  /*c1d0*/  FFMA.FTZ R2, R235, UR17, -R14.reuse ;  /* 0x00000011eb027c23 */ /* 0x100fe2000801080e */
[----:B-1----:R-:W-:Y:S01]  /*c1e0*/  FFMA.FTZ R3, R236, UR17, -R14 ;  /* 0x00000011ec037c23 */ /* 0x002fe2000801080e */
[----:B------:R-:W-:Y:S02]  /*c1f0*/  HMMA.16816.F32.BF16 R52, R4, R22, R76 ;  /* 0x000000160434723c */ /* 0x000fe4000004184c */
[----:B------:R1:W-:Y:S04]  /*c200*/  MUFU.EX2 R23, R2 ;  /* 0x0000000200177308 */ /* 0x0003e80000000800 */
[----:B------:R2:W5:Y:S04]  /*c210*/  MUFU.EX2 R28, R3 ;  /* 0x00000003001c7308 */ /* 0x0005680000000800 */
[----:B------:R5:W4:Y:S01]  /*c220*/  MUFU.EX2 R30, R9 ;  /* 0x00000009001e7308 */ /* 0x000b220000000800 */
[----:B-1----:R-:W-:Y:S01]  /*c230*/  PRMT R2, R0, 0x7632, R2 ;  /* 0x0000763200027816 */ /* 0x002fe20000000002 */
[----:B--2---:R-:W-:-:S03]  /*c240*/  FFMA.FTZ R3, R234, UR17, -R14 ;  /* 0x00000011ea037c23 */ /* 0x004fc6000801080e */
[----:B------:R-:W-:Y:S01]  /*c250*/  LOP3.LUT R8, R2, 0xff, RZ, 0xc0, !PT ;  /* 0x000000ff02087812 */ /* 0x000fe200078ec0ff */
[----:B------:R1:W-:Y:S01]  /*c260*/  MUFU.EX2 R29, R3 ;  /* 0x00000003001d7308 */ /* 0x0003e20000000800 */
[----:B------:R-:W-:Y:S02]  /*c270*/  HSET2.LE.AND R0, R10, R196, PT ;  /* 0x000000c40a007233 */ /* 0x000fe40003803000 */
[----:B---3--:R-:W-:Y:S02]  /*c280*/  F2FP.BF16.F32.PACK_AB R2, R31, R36 ;  /* 0x000000241f02723e */ /* 0x008fe400000010ff */
[----:B------:R-:W-:Y:S01]  /*c290*/  PRMT R8, R8, 0x5410, R11 ;  /* 0x0000541008087816 */ /* 0x000fe2000000000b */
[----:B-----5:R-:W-:Y:S01]  /*c2a0*/  FFMA.FTZ R9, R233, UR17, -R14 ;  /* 0x00000011e9097c23 */ /* 0x020fe2000801080e */
[----:B-1----:R-:W-:-:S04]  /*c2b0*/  LOP3.LUT R3, R16, 0xff, RZ, 0xc0, !PT ;  /* 0x000000ff10037812 */ /* 0x002fc800078ec0ff */
[----:B------:R-:W-:Y:S02]  /*c2c0*/  PRMT R3, R3, 0x5410, R19 ;  /* 0x0000541003037816 */ /* 0x000fe40000000013 */
[----:B------:R-:W-:Y:S01]  /*c2d0*/  LOP3.LUT R136, R2, R0, RZ, 0xc0, !PT ;  /* 0x0000000002887212 */ /* 0x000fe200078ec0ff */
[----:B------:R1:W2:Y:S01]  /*c2e0*/  MUFU.EX2 R22, R9 ;  /* 0x0000000900167308 */ /* 0x0002a20000000800 */
[--C-:B------:R-:W-:Y:S02]  /*c2f0*/  HSET2.LE.AND R0, R8, R196.reuse, PT ;  /* 0x000000c408007233 */ /* 0x100fe40003803000 */
[----:B------:R-:W-:Y:S02]  /*c300*/  HSET2.LE.AND R3, R3, R196, PT ;  /* 0x000000c403037233 */ /* 0x000fe40003803000 */
[----:B------:R-:W-:Y:S02]  /*c310*/  F2FP.BF16.F32.PACK_AB R2, R23, R28 ;  /* 0x0000001c1702723e */ /* 0x000fe400000010ff */
[----:B----4-:R-:W-:-:S02]  /*c320*/  F2FP.BF16.F32.PACK_AB R8, R30, R37 ;  /* 0x000000251e08723e */ /* 0x010fc400000010ff */
[----:B------:R-:W-:Y:S02]  /*c330*/  LOP3.LUT R137, R2, R0, RZ, 0xc0, !PT ;  /* 0x0000000002897212 */ /* 0x000fe400078ec0ff */
[----:B------:R-:W-:Y:S01]  /*c340*/  LOP3.LUT R138, R8, R3, RZ, 0xc0, !PT ;  /* 0x00000003088a7212 */ /* 0x000fe200078ec0ff */
[----:B------:R-:W-:Y:S01]  /*c350*/  IMAD.WIDE.U32 R2, R20, -0x2daee0ad, RZ ;  /* 0xd2511f5314027825 */ /* 0x000fe200078e00ff */
[----:B-1----:R-:W-:Y:S01]  /*c360*/  PRMT R9, R17, 0x5410, R18 ;  /* 0x0000541011097816 */ /* 0x002fe20000000012 */
[----:B------:R-:W-:Y:S02]  /*c370*/  HMMA.16816.F32.BF16 R112, R4, R32, R112 ;  /* 0x000000200470723c */ /* 0x000fe40000041870 */
[----:B------:R-:W-:-:S06]  /*c380*/  IMAD.MOV.U32 R0, RZ, RZ, R2 ;  /* 0x000000ffff007224 */ /* 0x000fcc00078e0002 */
[C---:B------:R-:W-:Y:S01]  /*c390*/  HMMA.16816.F32.BF16 R128, R4.reuse, R24, R128 ;  /* 0x000000180480723c */ /* 0x040fe20000041880 */
[----:B------:R-:W-:Y:S01]  /*c3a0*/  LOP3.LUT R9, R9, 0xff00ff, RZ, 0xc0, !PT ;  /* 0x00ff00ff09097812 */ /* 0x000fe200078ec0ff */
[----:B------:R-:W-:Y:S06]  /*c3b0*/  LDSM.16.MT88.4 R16, [R188+0x7800] ;  /* 0x00780000bc10783b */ /* 0x000fec0000004200 */
[C---:B------:R-:W-:Y:S01]  /*c3c0*/  HMMA.16816.F32.BF16 R32, R4.reuse, R34, R124 ;  /* 0x000000220420723c */ /* 0x040fe2000004187c */
[----:B------:R-:W-:Y:S01]  /*c3d0*/  HSET2.LE.AND R9, R9, R196, PT ;  /* 0x000000c409097233 */ /* 0x000fe20003803000 */
[----:B------:R-:W1:Y:S06]  /*c3e0*/  LDSM.16.MT88.4 R124, [R185+0x7800] ;  /* 0x00780000b97c783b */ /* 0x000e6c0000004200 */
[----:B------:R-:W-:Y:S01]  /*c3f0*/  HMMA.16816.F32.BF16 R24, R4, R26, R140 ;  /* 0x0000001a0418723c */ /* 0x000fe2000004188c */
[--C-:B------:R-:W-:Y:S01]  /*c400*/  FFMA.FTZ R5, R247, UR17, -R12.reuse ;  /* 0x00000011f7057c23 */ /* 0x100fe2000801080c */
[----:B--2---:R-:W-:Y:S01]  /*c410*/  F2FP.BF16.F32.PACK_AB R10, R22, R29 ;  /* 0x0000001d160a723e */ /* 0x004fe200000010ff */
[----:B------:R-:W-:-:S02]  /*c420*/  FFMA.FTZ R6, R221, UR17, -R12 ;  /* 0x00000011dd067c23 */ /* 0x000fc4000801080c */
[----:B------:R2:W-:Y:S01]  /*c430*/  MUFU.EX2 R14, R5 ;  /* 0x00000005000e7308 */ /* 0x0005e20000000800 */
[--C-:B------:R-:W-:Y:S01]  /*c440*/  FFMA.FTZ R4, R242, UR17, -R12.reuse ;  /* 0x00000011f2047c23 */ /* 0x100fe2000801080c */
[----:B------:R-:W-:Y:S02]  /*c450*/  LOP3.LUT R139, R10, R9, RZ, 0xc0, !PT ;  /* 0x000000090a8b7212 */ /* 0x000fe400078ec0ff */
[C---:B------:R-:W-:Y:S01]  /*c460*/  PRMT R9, R2.reuse, 0x7771, RZ ;  /* 0x0000777102097816 */ /* 0x040fe200000000ff */
[----:B------:R-:W-:Y:S01]  /*c470*/  MUFU.EX2 R20, R6 ;  /* 0x0000000600147308 */ /* 0x000fe20000000800 */
[C---:B------:R-:W-:Y:S02]  /*c480*/  PRMT R8, R2.reuse, 0x7773, RZ ;  /* 0x0000777302087816 */ /* 0x040fe400000000ff */
[----:B------:R-:W-:Y:S02]  /*c490*/  PRMT R7, R2, 0x7772, RZ ;  /* 0x0000777202077816 */ /* 0x000fe400000000ff */
[----:B--2---:R-:W-:Y:S01]  /*c4a0*/  LOP3.LUT R5, R0, 0xff, RZ, 0xc0, !PT ;  /* 0x000000ff00057812 */ /* 0x004fe200078ec0ff */
[----:B------:R-:W-:Y:S01]  /*c4b0*/  FFMA.FTZ R0, R220, UR17, -R12 ;  /* 0x00000011dc007c23 */ /* 0x000fe2000801080c */
[----:B------:R2:W-:Y:S01]  /*c4c0*/  MUFU.EX2 R21, R4 ;  /* 0x0000000400157308 */ /* 0x0005e20000000800 */
[----:B------:R-:W-:Y:S01]  /*c4d0*/  LOP3.LUT R2, R104, UR22, R3, 0x96, !PT ;  /* 0x0000001668027c12 */ /* 0x000fe2000f8e9603 */
[----:B------:R-:W-:-:S02]  /*c4e0*/  FFMA.FTZ R3, R246, UR17, -R13 ;  /* 0x00000011f6037c23 */ /* 0x000fc4000801080d */
[----:B------:R3:W4:Y:S01]  /*c4f0*/  MUFU.EX2 R15, R0 ;  /* 0x00000000000f7308 */ /* 0x0007220000000800 */
[----:B------:R-:W-:Y:S01]  /*c500*/  PRMT R9, R5, 0x5410, R9 ;  /* 0x0000541005097816 */ /* 0x000fe20000000009 */
[--C-:B------:R-:W-:Y:S02]  /*c510*/  FFMA.FTZ R5, R223, UR17, -R13.reuse ;  /* 0x00000011df057c23 */ /* 0x100fe4000801080d */
[----:B------:R5:W-:Y:S01]  /*c520*/  MUFU.EX2 R11, R3 ;  /* 0x00000003000b7308 */ /* 0x000be20000000800 */
[--C-:B--2---:R-:W-:Y:S01]  /*c530*/  FFMA.FTZ R4, R218, UR17, -R13.reuse ;  /* 0x00000011da047c23 */ /* 0x104fe2000801080d */
[----:B---3--:R-:W-:-:S03]  /*c540*/  FFMA.FTZ R0, R219, UR17, -R13 ;  /* 0x00000011db007c23 */ /* 0x008fc6000801080d */
[----:B------:R2:W-:Y:S01]  /*c550*/  MUFU.EX2 R13, R4 ;  /* 0x00000004000d7308 */ /* 0x0005e20000000800 */
[----:B-----5:R-:W-:-:S03]  /*c560*/  LOP3.LUT R3, R2, 0xffff, RZ, 0xc0, !PT ;  /* 0x0000ffff02037812 */ /* 0x020fc600078ec0ff */
[----:B------:R3:W5:Y:S01]  /*c570*/  MUFU.EX2 R12, R0 ;  /* 0x00000000000c7308 */ /* 0x0007620000000800 */
[----:B------:R-:W-:Y:S02]  /*c580*/  PRMT R7, R7, 0x5410, R8 ;  /* 0x0000541007077816 */ /* 0x000fe40000000008 */
[C---:B------:R-:W-:Y:S01]  /*c590*/  LOP3.LUT R8, R2.reuse, 0xff, RZ, 0xc0, !PT ;  /* 0x000000ff02087812 */ /* 0x040fe200078ec0ff */
[----:B------:R1:W5:Y:S01]  /*c5a0*/  MUFU.EX2 R10, R5 ;  /* 0x00000005000a7308 */ /* 0x0003620000000800 */
[----:B------:R-:W-:Y:S02]  /*c5b0*/  SHF.R.U32.HI R6, RZ, 0x18, R2 ;  /* 0x00000018ff067819 */ /* 0x000fe40000011602 */
[----:B------:R-:W-:Y:S02]  /*c5c0*/  LOP3.LUT R7, R7, 0xff00ff, RZ, 0xc0, !PT ;  /* 0x00ff00ff07077812 */ /* 0x000fe400078ec0ff */
[----:B--2---:R-:W-:Y:S02]  /*c5d0*/  SHF.R.U32.HI R4, RZ, 0x8, R3 ;  /* 0x00000008ff047819 */ /* 0x004fe40000011603 */
[----:B---3--:R-:W-:-:S02]  /*c5e0*/  PRMT R0, R2, 0x7632, R0 ;  /* 0x0000763202007816 */ /* 0x008fc40000000000 */
[----:B----4-:R-:W-:Y:S02]  /*c5f0*/  F2FP.BF16.F32.PACK_AB R2, R15, R20 ;  /* 0x000000140f02723e */ /* 0x010fe400000010ff */
[----:B------:R-:W-:Y:S02]  /*c600*/  LOP3.LUT R3, R0, 0xff, RZ, 0xc0, !PT ;  /* 0x000000ff00037812 */ /* 0x000fe400078ec0ff */
[----:B------:R-:W-:Y:S02]  /*c610*/  HSET2.LE.AND R0, R9, R196, PT ;  /* 0x000000c409007233 */ /* 0x000fe40003803000 */
[----:B------:R-:W-:Y:S02]  /*c620*/  PRMT R4, R8, 0x5410, R4 ;  /* 0x0000541008047816 */ /* 0x000fe40000000004 */
[----:B-1----:R-:W-:Y:S02]  /*c630*/  PRMT R5, R3, 0x5410, R6 ;  /* 0x0000541003057816 */ /* 0x002fe40000000006 */
[----:B------:R-:W-:-:S02]  /*c640*/  LOP3.LUT R142, R2, R0, RZ, 0xc0, !PT ;  /* 0x00000000028e7212 */ /* 0x000fc400078ec0ff */
[--C-:B------:R-:W-:Y:S02]  /*c650*/  HSET2.LE.AND R0, R7, R196.reuse, PT ;  /* 0x000000c407007233 */ /* 0x100fe40003803000 */
[--C-:B------:R-:W-:Y:S02]  /*c660*/  HSET2.LE.AND R3, R4, R196.reuse, PT ;  /* 0x000000c404037233 */ /* 0x100fe40003803000 */
[----:B-----5:R-:W-:Y:S02]  /*c670*/  F2FP.BF16.F32.PACK_AB R2, R13, R12 ;  /* 0x0000000c0d02723e */ /* 0x020fe400000010ff */
[----:B------:R-:W-:Y:S02]  /*c680*/  F2FP.BF16.F32.PACK_AB R4, R21, R14 ;  /* 0x0000000e1504723e */ /* 0x000fe400000010ff */
[----:B------:R-:W-:Y:S01]  /*c690*/  LOP3.LUT R143, R2, R0, RZ, 0xc0, !PT ;  /* 0x00000000028f7212 */ /* 0x000fe200078ec0ff */
[----:B------:R-:W-:Y:S01]  /*c6a0*/  FFMA.FTZ R0, R182, R39, R179 ;  /* 0x00000027b6007223 */ /* 0x000fe200000100b3 */
[----:B------:R-:W-:Y:S01]  /*c6b0*/  LOP3.LUT R140, R4, R3, RZ, 0xc0, !PT ;  /* 0x00000003048c7212 */ /* 0x000fe200078ec0ff */
[----:B------:R-:W-:Y:S01]  /*c6c0*/  FFMA.FTZ R4, R170, R38, R177 ;  /* 0x00000026aa047223 */ /* 0x000fe200000100b1 */
[----:B------:R-:W-:Y:S01]  /*c6d0*/  HSET2.LE.AND R5, R5, R196, PT ;  /* 0x000000c405057233 */ /* 0x000fe20003803000 */
[----:B------:R-:W-:Y:S01]  /*c6e0*/  FFMA.FTZ R3, R171, R74, R244 ;  /* 0x0000004aab037223 */ /* 0x000fe200000100f4 */
[----:B------:R-:W-:Y:S01]  /*c6f0*/  F2FP.BF16.F32.PACK_AB R6, R10, R11 ;  /* 0x0000000b0a06723e */ /* 0x000fe200000010ff */
[----:B------:R-:W-:Y:S01]  /*c700*/  FFMA.FTZ R2, R180, R73, R240 ;  /* 0x00000049b4027223 */ /* 0x000fe200000100f0 */
[----:B------:R-:W-:Y:S01]  /*c710*/  FADD.FTZ R0, R209, R0 ;  /* 0x00000000d1007221 */ /* 0x000fe20000010000 */
        /* <DEDUP_REMOVED lines=59> */
[----:B------:R-:W-:-:S02]  /*cad0*/  FADD.FTZ R240, R22, R0 ;  /* 0x0000000016f07221 */ /* 0x000fc40000010000 */
[----:B------:R1:W-:Y:S04]  /*cae0*/  STL [R1+0x1c], R246 ;  /* 0x00001cf601007387 */ /* 0x0003e80000100800 */
[----:B------:R1:W-:Y:S04]  /*caf0*/  STL [R1+0x30], R244 ;  /* 0x000030f401007387 */ /* 0x0003e80000100800 */
[----:B------:R1:W-:Y:S04]  /*cb00*/  STL [R1+0x34], R242 ;  /* 0x000034f201007387 */ /* 0x0003e80000100800 */
[----:B------:R1:W-:Y:S01]  /*cb10*/  STL [R1+0x38], R240 ;  /* 0x000038f001007387 */ /* 0x0003e20000100800 */
[----:B------:R-:W-:Y:S01]  /*cb20*/  ISETP.GT.U32.AND P1, PT, R208, R252, PT ;  /* 0x000000fcd000720c */ /* 0x000fe20003f24070 */
[----:B------:R-:W-:Y:S01]  /*cb30*/  HMMA.16816.F32.BF16 R84, R136, R92, R68 ;  /* 0x0000005c8854723c */ /* 0x000fe20000041844 */
[----:B------:R-:W-:-:S02]  /*cb40*/  IMAD.MOV.U32 R69, RZ, RZ, R204 ;  /* 0x000000ffff457224 */ /* 0x000fc400078e00cc */
[----:B------:R-:W-:-:S05]  /*cb50*/  IMAD.MOV.U32 R70, RZ, RZ, R207 ;  /* 0x000000ffff467224 */ /* 0x000fca00078e00cf */
[----:B------:R-:W-:Y:S01]  /*cb60*/  HMMA.16816.F32.BF16 R88, R136, R94, R64 ;  /* 0x0000005e8858723c */ /* 0x000fe20000041840 */
[----:B------:R-:W-:Y:S02]  /*cb70*/  IMAD.MOV.U32 R71, RZ, RZ, R202 ;  /* 0x000000ffff477224 */ /* 0x000fe400078e00ca */
[----:B------:R-:W-:-:S05]  /*cb80*/  IMAD.MOV.U32 R72, RZ, RZ, R203 ;  /* 0x000000ffff487224 */ /* 0x000fca00078e00cb */
        /* <DEDUP_REMOVED lines=16> */
[----:B------:R-:W2:Y:S04]  /*cc90*/  LDL R170, [R1+0x14] ;  /* 0x0000140001aa7983 */ /* 0x000ea80000100800 */
[----:B------:R-:W3:Y:S04]  /*cca0*/  LDL R171, [R1+0x10] ;  /* 0x0000100001ab7983 */ /* 0x000ee80000100800 */
[----:B------:R-:W4:Y:S01]  /*ccb0*/  LDL R180, [R1+0x18] ;  /* 0x0000180001b47983 */ /* 0x000f220000100800 */
[----:B------:R-:W-:Y:S01]  /*ccc0*/  VIADD R208, R206, 0xfffffffd ;  /* 0xfffffffdced07836 */ /* 0x000fe20000000000 */
[----:B------:R-:W-:-:S04]  /*ccd0*/  DEPBAR.LE SB0, 0x0 ;  /* 0x000080000000791a */ /* 0x000fc80000000000 */
[C---:B------:R-:W-:Y:S01]  /*cce0*/  IMAD.WIDE.U32 R4, R208.reuse, R146, RZ ;  /* 0x00000092d0047225 */ /* 0x040fe200078e00ff */
[----:B------:R-:W-:Y:S03]  /*ccf0*/  BAR.SYNC.DEFER_BLOCKING 0x0 ;  /* 0x0000000000007b1d */ /* 0x000fe60000010000 */
[----:B------:R-:W-:Y:S02]  /*cd00*/  IMAD R0, R208, R147, R5 ;  /* 0x00000093d0007224 */ /* 0x000fe400078e0205 */
[----:B------:R-:W-:-:S03]  /*cd10*/  IMAD.SHL.U32 R2, R4, 0x40, RZ ;  /* 0x0000004004027824 */ /* 0x000fc600078e00ff */
[----:B------:R-:W-:Y:S02]  /*cd20*/  SHF.L.U64.HI R3, R4, 0x6, R0 ;  /* 0x0000000604037819 */ /* 0x000fe40000010200 */
[CC--:B------:R-:W-:Y:S02]  /*cd30*/  @!P0 LEA R0, P2, R146.reuse, R2.reuse, 0x4 ;  /* 0x0000000292008211 */ /* 0x0c0fe400078420ff */
[C---:B------:R-:W-:Y:S02]  /*cd40*/  @!P0 LEA R4, P1, R146.reuse, R2, 0x5 ;  /* 0x0000000292048211 */ /* 0x040fe400078228ff */
[CCC-:B------:R-:W-:Y:S02]  /*cd50*/  @!P0 LEA.HI.X R5, R146.reuse, R3.reuse, R147.reuse, 0x4, P2 ;  /* 0x0000000392058211 */ /* 0x1c0fe400010f2493 */
[----:B------:R-:W-:Y:S01]  /*cd60*/  @!P0 LEA.HI.X R7, R146, R3, R147, 0x5, P1 ;  /* 0x0000000392078211 */ /* 0x000fe200008f2c93 */
[----:B------:R-:W-:Y:S01]  /*cd70*/  @P0 STS.128 [R205+0x6000], RZ ;  /* 0x006000ffcd000388 */ /* 0x000fe20000000c00 */
[----:B--2---:R-:W-:-:S02]  /*cd80*/  @!P0 LEA R8, P2, R0, R170, 0x1 ;  /* 0x000000aa00088211 */ /* 0x004fc400078408ff */
[-C--:B------:R-:W-:Y:S02]  /*cd90*/  @!P0 LEA R10, P3, R2, R170.reuse, 0x1 ;  /* 0x000000aa020a8211 */ /* 0x080fe400078608ff */
[-C--:B---3--:R-:W-:Y:S01]  /*cda0*/  @!P0 LEA.HI.X R9, R0, R171.reuse, R5, 0x1, P2 ;  /* 0x000000ab00098211 */ /* 0x088fe200010f0c05 */
[----:B------:R-:W-:Y:S01]  /*cdb0*/  @!P0 IMAD R0, R147, 0x30, RZ ;  /* 0x0000003093008824 */ /* 0x000fe200078e02ff */
[--C-:B------:R-:W-:Y:S01]  /*cdc0*/  @!P0 LEA.HI.X R11, R2, R171, R3.reuse, 0x1, P3 ;  /* 0x000000ab020b8211 */ /* 0x100fe200018f0c03 */
[----:B------:R-:W-:Y:S01]  /*cdd0*/  @!P0 IMAD.WIDE.U32 R2, R146, 0x30, R2 ;  /* 0x0000003092028825 */ /* 0x000fe200078e0002 */
[----:B------:R-:W-:-:S03]  /*cde0*/  @!P0 LEA R6, P1, R4, R170, 0x1 ;  /* 0x000000aa04068211 */ /* 0x000fc600078208ff */
[----:B------:R-:W-:Y:S01]  /*cdf0*/  @!P0 IMAD.IADD R0, R0, 0x1, R3 ;  /* 0x0000000100008824 */ /* 0x000fe200078e0203 */
[-C--:B------:R-:W-:Y:S01]  /*ce00*/  @!P0 LEA.HI.X R7, R4, R171.reuse, R7, 0x1, P1 ;  /* 0x000000ab04078211 */ /* 0x080fe200008f0c07 */
[----:B------:R-:W-:Y:S01]  /*ce10*/  @!PT LDS RZ, [RZ] ;  /* 0x00000000fffff984 */ /* 0x000fe20000000800 */
[----:B------:R-:W-:Y:S01]  /*ce20*/  @!PT LDS RZ, [RZ] ;  /* 0x00000000fffff984 */ /* 0x000fe20000000800 */
[----:B------:R-:W-:Y:S01]  /*ce30*/  @!PT LDS RZ, [RZ] ;  /* 0x00000000fffff984 */ /* 0x000fe20000000800 */
[----:B------:R-:W-:Y:S01]  /*ce40*/  @!P0 LDGSTS.E.BYPASS.LTC128B.128 [R205+0x6000], desc[UR18][R10.64] ;  /* 0x060000000acd8fae */ /* 0x000fe2000b981a12 */
[C---:B------:R-:W-:Y:S01]  /*ce50*/  @!P0 LEA R4, P1, R2.reuse, R170, 0x1 ;  /* 0x000000aa02048211 */ /* 0x040fe200078208ff */
[----:B----4-:R-:W-:Y:S02]  /*ce60*/  IMAD.MOV.U32 R236, RZ, RZ, R180 ;  /* 0x000000ffffec7224 */ /* 0x010fe400078e00b4 */
[----:B------:R-:W-:Y:S01]  /*ce70*/  @P0 STS.128 [R205+0x6800], RZ ;  /* 0x006800ffcd000388 */ /* 0x000fe20000000c00 */
[----:B------:R-:W-:Y:S01]  /*ce80*/  @!P0 LEA.HI.X R5, R2, R171, R0, 0x1, P1 ;  /* 0x000000ab02058211 */ /* 0x000fe200008f0c00 */
[----:B------:R-:W-:Y:S02]  /*ce90*/  IMAD R0, R206, 0x40, R236 ;  /* 0x00000040ce007824 */ /* 0x000fe400078e02ec */
[----:B------:R-:W-:Y:S01]  /*cea0*/  @!PT LDS RZ, [RZ] ;  /* 0x00000000fffff984 */ /* 0x000fe20000000800 */
[----:B------:R-:W-:Y:S01]  /*ceb0*/  @!PT LDS RZ, [RZ] ;  /* 0x00000000fffff984 */ /* 0x000fe20000000800 */
[----:B------:R-:W-:Y:S01]  /*cec0*/  @!PT LDS RZ, [RZ] ;  /* 0x00000000fffff984 */ /* 0x000fe20000000800 */
[----:B------:R-:W-:Y:S01]  /*ced0*/  @!P0 LDGSTS.E.BYPASS.LTC128B.128 [R205+0x6800], desc[UR18][R8.64] ;  /* 0x0680000008cd8fae */ /* 0x000fe2000b981a12 */
[----:B------:R-:W-:-:S02]  /*cee0*/  VIADD R2, R197, 0x8 ;  /* 0x00000008c5027836 */ /* 0x000fc40000000000 */
[----:B------:R-:W-:Y:S01]  /*cef0*/  VIADD R3, R0, 0xffffff79 ;  /* 0xffffff7900037836 */ /* 0x000fe20000000000 */
        /* <DEDUP_REMOVED lines=13> */
[----:B------:R-:W3:Y:S04]  /*cfd0*/  LDSM.16.M88.4 R44, [R187+UR5+0x4800] ;  /* 0x00480005bb2c783b */ /* 0x000ee80008000200 */
[----:B------:R-:W-:Y:S04]  /*cfe0*/  LDSM.16.M88.4 R36, [R187+UR5+0x5800] ;  /* 0x00580005bb24783b */ /* 0x000fe80008000200 */
[----:B------:R-:W-:Y:S04]  /*cff0*/  LDSM.16.M88.4 R24, [R191+0x5000] ;  /* 0x00500000bf18783b */ /* 0x000fe80000000200 */
[----:B-1----:R-:W1:Y:S04]  /*d000*/  LDSM.16.M88.4 R4, [R187+UR5+0x4000] ;  /* 0x00400005bb04783b */ /* 0x002e680008000200 */
[----:B------:R-:W4:Y:S04]  /*d010*/  LDSM.16.M88.4 R8, [R195] ;  /* 0x00000000c308783b */ /* 0x000f280000000200 */
[----:B------:R-:W5:Y:S04]  /*d020*/  LDSM.16.M88.4 R32, [R191+0x4000] ;  /* 0x00400000bf20783b */ /* 0x000f680000000200 */
[----:B------:R-:W5:Y:S04]  /*d030*/  LDSM.16.M88.4 R20, [R191+0x5800] ;  /* 0x00580000bf14783b */ /* 0x000f680000000200 */
[----:B------:R-:W-:Y:S04]  /*d040*/  LDSM.16.M88.4 R28, [R191+0x4800] ;  /* 0x00480000bf1c783b */ /* 0x000fe80000000200 */
[----:B------:R-:W-:Y:S01]  /*d050*/  LDSM.16.M88.4 R48, [R186+0x4000] ;  /* 0x00400000ba30783b */ /* 0x000fe20000000200 */
[----:B--2---:R-:W-:Y:S03]  /*d060*/  HMMA.16816.F32.BF16 R76, R16, R40, RZ ;  /* 0x00000028104c723c */ /* 0x004fe600000418ff */
[----:B------:R-:W0:Y:S05]  /*d070*/  LDGDEPBAR ;  /* 0x00000000000079af */ /* 0x000e2a0000000000 */
[----:B---3--:R-:W-:Y:S08]  /*d080*/  HMMA.16816.F32.BF16 R60, R12, R44, RZ ;  /* 0x0000002c0c3c723c */ /* 0x008ff000000418ff */
[-C--:B-1----:R-:W-:Y:S08]  /*d090*/  HMMA.16816.F32.BF16 R176, R16, R4.reuse, RZ ;  /* 0x0000000410b0723c */ /* 0x082ff000000418ff */
[C---:B------:R-:W-:Y:S08]  /*d0a0*/  HMMA.16816.F32.BF16 R64, R12.reuse, R4, RZ ;  /* 0x000000040c40723c */ /* 0x040ff000000418ff */
[-C--:B------:R-:W-:Y:S08]  /*d0b0*/  HMMA.16816.F32.BF16 R172, R12, R6.reuse, RZ ;  /* 0x000000060cac723c */ /* 0x080ff000000418ff */
[----:B------:R-:W-:Y:S01]  /*d0c0*/  HMMA.16816.F32.BF16 R168, R16, R6, RZ ;  /* 0x0000000610a8723c */ /* 0x000fe200000418ff */
[----:B------:R-:W1:Y:S07]  /*d0d0*/  LDSM.16.M88.4 R4, [R195+0x2000] ;  /* 0x00200000c304783b */ /* 0x000e6e0000000200 */
[C---:B------:R-:W-:Y:S08]  /*d0e0*/  HMMA.16816.F32.BF16 R56, R12.reuse, R40, RZ ;  /* 0x000000280c38723c */ /* 0x040ff000000418ff */
[C---:B------:R-:W-:Y:S08]  /*d0f0*/  HMMA.16816.F32.BF16 R52, R12.reuse, R36, RZ ;  /* 0x000000240c34723c */ /* 0x040ff000000418ff */
[C---:B------:R-:W-:Y:S08]  /*d100*/  HMMA.16816.F32.BF16 R164, R12.reuse, R46, RZ ;  /* 0x0000002e0ca4723c */ /* 0x040ff000000418ff */
[C---:B------:R-:W-:Y:S08]  /*d110*/  HMMA.16816.F32.BF16 R160, R12.reuse, R42, RZ ;  /* 0x0000002a0ca0723c */ /* 0x040ff000000418ff */
[-C--:B------:R-:W-:Y:S08]  /*d120*/  HMMA.16816.F32.BF16 R156, R12, R38.reuse, RZ ;  /* 0x000000260c9c723c */ /* 0x080ff000000418ff */
[C---:B------:R-:W-:Y:S08]  /*d130*/  HMMA.16816.F32.BF16 R12, R16.reuse, R38, RZ ;  /* 0x00000026100c723c */ /* 0x040ff000000418ff */
[C---:B------:R-:W-:Y:S08]  /*d140*/  HMMA.16816.F32.BF16 R152, R16.reuse, R44, RZ ;  /* 0x0000002c1098723c */ /* 0x040ff000000418ff */
[C---:B------:R-:W-:Y:S01]  /*d150*/  HMMA.16816.F32.BF16 R148, R16.reuse, R46, RZ ;  /* 0x0000002e1094723c */ /* 0x040fe200000418ff */
[----:B------:R-:W-:Y:S07]  /*d160*/  LDSM.16.M88.4 R44, [R186+0x4800] ;  /* 0x00480000ba2c783b */ /* 0x000fee0000000200 */
[C---:B------:R-:W-:Y:S01]  /*d170*/  HMMA.16816.F32.BF16 R72, R16.reuse, R42, RZ ;  /* 0x0000002a1048723c */ /* 0x040fe200000418ff */
[----:B------:R-:W-:Y:S07]  /*d180*/  LDSM.16.M88.4 R40, [R186+0x5000] ;  /* 0x00500000ba28783b */ /* 0x000fee0000000200 */
[----:B------:R-:W-:Y:S01]  /*d190*/  HMMA.16816.F32.BF16 R68, R16, R36, RZ ;  /* 0x000000241044723c */ /* 0x000fe200000418ff */
[----:B------:R-:W2:Y:S04]  /*d1a0*/  LDSM.16.M88.4 R16, [R193+0x2000] ;  /* 0x00200000c110783b */ /* 0x000ea80000000200 */
[----:B------:R-:W3:Y:S03]  /*d1b0*/  LDSM.16.M88.4 R36, [R186+0x5800] ;  /* 0x00580000ba24783b */ /* 0x000ee60000000200 */
[C---:B----4-:R-:W-:Y:S08]  /*d1c0*/  HMMA.16816.F32.BF16 R216, R8.reuse, R24, R76 ;  /* 0x0000001808d8723c */ /* 0x050ff0000004184c */
[C---:B-----5:R-:W-:Y:S08]  /*d1d0*/  HMMA.16816.F32.BF16 R76, R8.reuse, R34, R168 ;  /* 0x00000022084c723c */ /* 0x060ff000000418a8 */
[----:B------:R-:W-:Y:S01]  /*d1e0*/  HMMA.16816.F32.BF16 R168, R8, R22, R12 ;  /* 0x0000001608a8723c */ /* 0x000fe2000004180c */
[----:B------:R-:W4:Y:S07]  /*d1f0*/  LDSM.16.M88.4 R12, [R193] ;  /* 0x00000000c10c783b */ /* 0x000f2e0000000200 */
        /* <DEDUP_REMOVED lines=13> */
[----:B------:R-:W5:Y:S07]  /*d2d0*/  LDSM.16.M88.4 R24, [R190+0x4800] ;  /* 0x00480000be18783b */ /* 0x000f6e0000000200 */
[C---:B------:R-:W-:Y:S01]  /*d2e0*/  HMMA.16816.F32.BF16 R220, R8.reuse, R20, R68 ;  /* 0x0000001408dc723c */ /* 0x040fe20000041844 */
[----:B------:R-:W5:Y:S07]  /*d2f0*/  LDSM.16.M88.4 R20, [R190+0x5000] ;  /* 0x00500000be14783b */ /* 0x000f6e0000000200 */
[----:B------:R-:W-:Y:S01]  /*d300*/  HMMA.16816.F32.BF16 R176, R8, R32, R176 ;  /* 0x0000002008b0723c */ /* 0x000fe200000418b0 */
[----:B------:R-:W5:Y:S04]  /*d310*/  LDSM.16.M88.4 R8, [R194] ;  /* 0x00000000c208783b */ /* 0x000f680000000200 */
[----:B------:R-:W5:Y:S01]  /*d320*/  LDSM.16.M88.4 R32, [R190+0x5800] ;  /* 0x00580000be20783b */ /* 0x000f620000000200 */
[----:B------:R-:W-:-:S04]  /*d330*/  DEPBAR.LE SB0, 0x0 ;  /* 0x000080000000791a */ /* 0x000fc80000000000 */
[C---:B--2---:R-:W-:Y:S08]  /*d340*/  HMMA.16816.F32.BF16 R164, R16.reuse, R48, R64 ;  /* 0x0000003010a4723c */ /* 0x044ff00000041840 */
[C---:B------:R-:W-:Y:S08]  /*d350*/  HMMA.16816.F32.BF16 R72, R16.reuse, R50, R172 ;  /* 0x000000321048723c */ /* 0x040ff000000418ac */
[C---:B------:R-:W-:Y:S08]  /*d360*/  HMMA.16816.F32.BF16 R160, R16.reuse, R44, R60 ;  /* 0x0000002c10a0723c */ /* 0x040ff0000004183c */
[C---:B------:R-:W-:Y:S08]  /*d370*/  HMMA.16816.F32.BF16 R152, R16.reuse, R40, R56 ;  /* 0x000000281098723c */ /* 0x040ff00000041838 */
[C---:B------:R-:W-:Y:S08]  /*d380*/  HMMA.16816.F32.BF16 R68, R16.reuse, R46, R228 ;  /* 0x0000002e1044723c */ /* 0x040ff000000418e4 */
[C---:B---3--:R-:W-:Y:S08]  /*d390*/  HMMA.16816.F32.BF16 R60, R16.reuse, R36, R52 ;  /* 0x00000024103c723c */ /* 0x048ff00000041834 */
[C---:B------:R-:W-:Y:S08]  /*d3a0*/  HMMA.16816.F32.BF16 R64, R16.reuse, R42, R224 ;  /* 0x0000002a1040723c */ /* 0x040ff000000418e0 */
[----:B------:R-:W-:Y:S08]  /*d3b0*/  HMMA.16816.F32.BF16 R56, R16, R38, R180 ;  /* 0x000000261038723c */ /* 0x000ff000000418b4 */
[C---:B----4-:R-:W-:Y:S08]  /*d3c0*/  HMMA.16816.F32.BF16 R16, R12.reuse, R44, R212 ;  /* 0x0000002c0c10723c */ /* 0x050ff000000418d4 */
[C---:B------:R-:W-:Y:S08]  /*d3d0*/  HMMA.16816.F32.BF16 R44, R12.reuse, R46, R148 ;  /* 0x0000002e0c2c723c */ /* 0x040ff00000041894 */
[C---:B------:R-:W-:Y:S08]  /*d3e0*/  HMMA.16816.F32.BF16 R52, R12.reuse, R48, R176 ;  /* 0x000000300c34723c */ /* 0x040ff000000418b0 */
[C---:B------:R-:W-:Y:S08]  /*d3f0*/  HMMA.16816.F32.BF16 R148, R12.reuse, R42, R156 ;  /* 0x0000002a0c94723c */ /* 0x040ff0000004189c */
[C---:B------:R-:W-:Y:S08]  /*d400*/  HMMA.16816.F32.BF16 R48, R12.reuse, R50, R76 ;  /* 0x000000320c30723c */ /* 0x040ff0000004184c */
[----:B------:R-:W-:Y:S08]  /*d410*/  HMMA.16816.F32.BF16 R76, R12, R40, R216 ;  /* 0x000000280c4c723c */ /* 0x000ff000000418d8 */
[C---:B-1----:R-:W-:Y:S08]  /*d420*/  HMMA.16816.F32.BF16 R164, R4.reuse, R28, R164 ;  /* 0x0000001c04a4723c */ /* 0x042ff000000418a4 */
[----:B------:R-:W-:Y:S08]  /*d430*/  HMMA.16816.F32.BF16 R172, R4, R30, R72 ;  /* 0x0000001e04ac723c */ /* 0x000ff00000041848 */
[----:B------:R-:W-:Y:S08]  /*d440*/  HMMA.16816.F32.BF16 R156, R12, R36, R220 ;  /* 0x000000240c9c723c */ /* 0x000ff000000418dc */
[----:B-----5:R-:W-:Y:S08]  /*d450*/  HMMA.16816.F32.BF16 R160, R4, R24, R160 ;  /* 0x0000001804a0723c */ /* 0x020ff000000418a0 */
[----:B------:R-:W-:Y:S01]  /*d460*/  HMMA.16816.F32.BF16 R168, R12, R38, R168 ;  /* 0x000000260ca8723c */ /* 0x000fe200000418a8 */
[----:B------:R-:W-:-:S02]  /*d470*/  VIADD R14, R0, 0xffffff60 ;  /* 0xffffff60000e7836 */ /* 0x000fc40000000000 */
[C---:B------:R-:W-:Y:S02]  /*d480*/  VIADD R12, R0.reuse, 0xffffff68 ;  /* 0xffffff68000c7836 */ /* 0x040fe40000000000 */
[C---:B------:R-:W-:Y:S02]  /*d490*/  VIADD R13, R0.reuse, 0xffffff61 ;  /* 0xffffff61000d7836 */ /* 0x040fe40000000000 */
[C---:B------:R-:W-:Y:S01]  /*d4a0*/  VIADD R15, R0.reuse, 0xffffff59 ;  /* 0xffffff59000f7836 */ /* 0x040fe20000000000 */
[C---:B------:R-:W-:Y:S08]  /*d4b0*/  HMMA.16816.F32.BF16 R72, R4.reuse, R26, R68 ;  /* 0x0000001a0448723c */ /* 0x040ff00000041844 */
[C---:B------:R-:W-:Y:S08]  /*d4c0*/  HMMA.16816.F32.BF16 R152, R4.reuse, R20, R152 ;  /* 0x000000140498723c */ /* 0x040ff00000041898 */
[-C--:B------:R-:W-:Y:S08]  /*d4d0*/  HMMA.16816.F32.BF16 R68, R4, R22.reuse, R64 ;  /* 0x000000160444723c */ /* 0x080ff00000041840 */
[----:B------:R-:W-:Y:S01]  /*d4e0*/  HMMA.16816.F32.BF16 R36, R8, R22, R148 ;  /* 0x000000160824723c */ /* 0x000fe20000041894 */
[----:B------:R-:W-:Y:S01]  /*d4f0*/  VIADD R22, R0, 0xffffff40 ;  /* 0xffffff4000167836 */ /* 0x000fe20000000000 */
[----:B------:R-:W-:Y:S04]  /*d500*/  BAR.SYNC.DEFER_BLOCKING 0x0 ;  /* 0x0000000000007b1d */ /* 0x000fe80000010000 */
[----:B------:R-:W-:-:S02]  /*d510*/  ISETP.GT.AND P5, PT, R232, R22, PT ;  /* 0x00000016e800720c */ /* 0x000fc40003fa4270 */
[----:B------:R-:W-:Y:S02]  /*d520*/  HMMA.16816.F32.BF16 R64, R4, R32, R60 ;  /* 0x000000200440723c */ /* 0x000fe4000004183c */
[----:B------:R-:W-:-:S06]  /*d530*/  FSEL R23, R164, -INF , !P5 ;  /* 0xff800000a4177808 */ /* 0x000fcc0006800000 */
[C---:B------:R-:W-:Y:S01]  /*d540*/  HMMA.16816.F32.BF16 R40, R8.reuse, R24, R16 ;  /* 0x000000180828723c */ /* 0x040fe20000041810 */
[C---:B------:R-:W-:Y:S02]  /*d550*/  VIADD R18, R0.reuse, 0xffffff50 ;  /* 0xffffff5000127836 */ /* 0x040fe40000000000 */
[C---:B------:R-:W-:Y:S02]  /*d560*/  VIADD R16, R0.reuse, 0xffffff58 ;  /* 0xffffff5800107836 */ /* 0x040fe40000000000 */
[----:B------:R-:W-:Y:S01]  /*d570*/  VIADD R19, R0, 0xffffff49 ;  /* 0xffffff4900137836 */ /* 0x000fe20000000000 */
[----:B------:R-:W-:Y:S01]  /*d580*/  ISETP.GT.AND P1, PT, R232, R18, PT ;  /* 0x00000012e800720c */ /* 0x000fe20003f24270 */
[----:B------:R-:W-:Y:S01]  /*d590*/  VIADD R17, R0, 0xffffff51 ;  /* 0xffffff5100117836 */ /* 0x000fe20000000000 */
[----:B------:R-:W-:Y:S01]  /*d5a0*/  HMMA.16816.F32.BF16 R44, R8, R26, R44 ;  /* 0x0000001a082c723c */ /* 0x000fe2000004182c */
[C---:B------:R-:W-:Y:S02]  /*d5b0*/  ISETP.GT.AND P5, PT, R232.reuse, R16, PT ;  /* 0x00000010e800720c */ /* 0x040fe40003fa4270 */
[----:B------:R-:W-:-:S02]  /*d5c0*/  ISETP.GT.AND P3, PT, R232, R19, PT ;  /* 0x00000013e800720c */ /* 0x000fc40003f64270 */
[----:B------:R-:W-:Y:S02]  /*d5d0*/  ISETP.GT.AND P6, PT, R232, R17, PT ;  /* 0x00000011e800720c */ /* 0x000fe40003fc4270 */
[----:B------:R-:W-:Y:S01]  /*d5e0*/  FSEL R160, R160, -INF , !P1 ;  /* 0xff800000a0a07808 */ /* 0x000fe20004800000 */
[----:B------:R-:W-:Y:S01]  /*d5f0*/  HMMA.16816.F32.BF16 R24, R8, R20, R76 ;  /* 0x000000140818723c */ /* 0x000fe2000004184c */
[----:B------:R-:W-:Y:S01]  /*d600*/  VIADD R20, R0, 0xffffff48 ;  /* 0xffffff4800147836 */ /* 0x000fe20000000000 */
[----:B------:R-:W-:Y:S01]  /*d610*/  ISETP.GT.AND P1, PT, R232, R12, PT ;  /* 0x0000000ce800720c */ /* 0x000fe20003f24270 */
[----:B------:R-:W-:Y:S01]  /*d620*/  VIADD R21, R0, 0xffffff41 ;  /* 0xffffff4100157836 */ /* 0x000fe20000000000 */
[----:B------:R-:W-:Y:S02]  /*d630*/  FSEL R72, R72, -INF , !P5 ;  /* 0xff80000048487808 */ /* 0x000fe40006800000 */
[----:B------:R-:W-:Y:S02]  /*d640*/  ISETP.GT.AND P4, PT, R232, R20, PT ;  /* 0x00000014e800720c */ /* 0x000fe40003f84270 */
[----:B------:R-:W-:Y:S01]  /*d650*/  HMMA.16816.F32.BF16 R60, R4, R34, R56 ;  /* 0x00000022043c723c */ /* 0x000fe20000041838 */
[----:B------:R-:W-:Y:S01]  /*d660*/  VIADD R6, R0, 0xffffff70 ;  /* 0xffffff7000067836 */ /* 0x000fe20000000000 */
[----:B------:R-:W-:Y:S01]  /*d670*/  FSEL R172, R172, -INF , !P4 ;  /* 0xff800000acac7808 */ /* 0x000fe20006000000 */
[----:B------:R-:W-:Y:S01]  /*d680*/  VIADD R7, R0, 0xffffff69 ;  /* 0xffffff6900077836 */ /* 0x000fe20000000000 */
[----:B------:R-:W-:Y:S01]  /*d690*/  ISETP.GT.AND P4, PT, R232, R14, PT ;  /* 0x0000000ee800720c */ /* 0x000fe20003f84270 */
[----:B------:R-:W-:Y:S01]  /*d6a0*/  VIADD R4, R0, 0xffffff78 ;  /* 0xffffff7800047836 */ /* 0x000fe20000000000 */
[----:B------:R-:W-:Y:S01]  /*d6b0*/  ISETP.GT.AND P2, PT, R232, R21, PT ;  /* 0x00000015e800720c */ /* 0x000fe20003f44270 */
[----:B------:R-:W-:Y:S01]  /*d6c0*/  VIADD R5, R0, 0xffffff71 ;  /* 0xffffff7100057836 */ /* 0x000fe20000000000 */
[----:B------:R-:W-:Y:S01]  /*d6d0*/  HMMA.16816.F32.BF16 R52, R8, R28, R52 ;  /* 0x0000001c0834723c */ /* 0x000fe20000041834 */
[----:B------:R-:W-:Y:S01]  /*d6e0*/  FSEL R173, R173, -INF , !P3 ;  /* 0xff800000adad7808 */ /* 0x000fe20005800000 */
[----:B------:R-:W-:Y:S01]  /*d6f0*/  VIADD R0, R197, 0x48 ;  /* 0x00000048c5007836 */ /* 0x000fe20000000000 */
[----:B------:R-:W-:-:S02]  /*d700*/  FSEL R161, R161, -INF , !P6 ;  /* 0xff800000a1a17808 */ /* 0x000fc40007000000 */
[C---:B------:R-:W-:Y:S02]  /*d710*/  ISETP.GT.AND P5, PT, R232.reuse, R6, PT ;  /* 0x00000006e800720c */ /* 0x040fe40003fa4270 */
[C---:B------:R-:W-:Y:S01]  /*d720*/  ISETP.GT.AND P3, PT, R232.reuse, R13, PT ;  /* 0x0000000de800720c */ /* 0x040fe20003f64270 */
[C---:B------:R-:W-:Y:S01]  /*d730*/  HMMA.16816.F32.BF16 R48, R8.reuse, R30, R48 ;  /* 0x0000001e0830723c */ /* 0x040fe20000041830 */
[----:B------:R-:W-:Y:S02]  /*d740*/  ISETP.GT.AND P6, PT, R232, R7, PT ;  /* 0x00000007e800720c */ /* 0x000fe40003fc4270 */
[----:B------:R-:W-:Y:S02]  /*d750*/  FSEL R152, R152, -INF , !P4 ;  /* 0xff80000098987808 */ /* 0x000fe40006000000 */
[----:B------:R-:W-:Y:S02]  /*d760*/  FSEL R56, R165, -INF , !P2 ;  /* 0xff800000a5387808 */ /* 0x000fe40005000000 */
[C---:B------:R-:W-:Y:S01]  /*d770*/  ISETP.GT.AND P4, PT, R232.reuse, R4, PT ;  /* 0x00000004e800720c */ /* 0x040fe20003f84270 */
[----:B------:R-:W-:Y:S01]  /*d780*/  HMMA.16816.F32.BF16 R28, R8, R32, R156 ;  /* 0x00000020081c723c */ /* 0x000fe2000004189c */
[----:B------:R-:W-:-:S02]  /*d790*/  ISETP.GT.AND P2, PT, R232, R15, PT ;  /* 0x0000000fe800720c */ /* 0x000fc40003f44270 */
[----:B------:R-:W-:Y:S02]  /*d7a0*/  FSEL R68, R68, -INF , !P1 ;  /* 0xff80000044447808 */ /* 0x000fe40004800000 */
[----:B------:R-:W-:Y:S02]  /*d7b0*/  ISETP.GT.AND P1, PT, R2, R22, PT ;  /* 0x000000160200720c */ /* 0x000fe40003f24270 */
[----:B------:R-:W-:Y:S01]  /*d7c0*/  FSEL R64, R64, -INF , !P5 ;  /* 0xff80000040407808 */ /* 0x000fe20006800000 */
[----:B------:R-:W-:Y:S01]  /*d7d0*/  HMMA.16816.F32.BF16 R32, R8, R34, R168 ;  /* 0x000000220820723c */ /* 0x000fe200000418a8 */
[----:B------:R-:W-:Y:S02]  /*d7e0*/  FSEL R153, R153, -INF , !P3 ;  /* 0xff80000099997808 */ /* 0x000fe40005800000 */
[----:B------:R-:W-:Y:S02]  /*d7f0*/  FSEL R69, R69, -INF , !P6 ;  /* 0xff80000045457808 */ /* 0x000fe40007000000 */
[----:B------:R-:W-:-:S02]  /*d800*/  ISETP.GT.AND P5, PT, R2, R20, PT ;  /* 0x000000140200720c */ /* 0x000fc40003fa4270 */
[----:B------:R-:W-:Y:S02]  /*d810*/  ISETP.GT.AND P3, PT, R232, R3, PT ;  /* 0x00000003e800720c */ /* 0x000fe40003f64270 */
[----:B------:R-:W-:Y:S02]  /*d820*/  ISETP.GT.AND P6, PT, R2, R21, PT ;  /* 0x000000150200720c */ /* 0x000fe40003fc4270 */
[----:B------:R-:W-:Y:S02]  /*d830*/  FSEL R60, R60, -INF , !P4 ;  /* 0xff8000003c3c7808 */ /* 0x000fe40006000000 */
[----:B------:R-:W-:Y:S02]  /*d840*/  FSEL R73, R73, -INF , !P2 ;  /* 0xff80000049497808 */ /* 0x000fe40005000000 */
[----:B------:R-:W-:Y:S02]  /*d850*/  ISETP.GT.AND P4, PT, R2, R18, PT ;  /* 0x000000120200720c */ /* 0x000fe40003f84270 */
        /* <DEDUP_REMOVED lines=23> */
[----:B------:R-:W-:Y:S02]  /*d9d0*/  ISETP.GT.AND P4, PT, R197, R22, PT ;  /* 0x00000016c500720c */ /* 0x000fe40003f84270 */
[----:B------:R-:W-:-:S02]  /*d9e0*/  ISETP.GT.AND P2, PT, R2, R13, PT ;  /* 0x0000000d0200720c */ /* 0x000fc40003f44270 */
[----:B------:R-:W-:Y:S02]  /*d9f0*/  FSEL R30, R30, -INF , !P1 ;  /* 0xff8000001e1e7808 */ /* 0x000fe40004800000 */
[----:B------:R-:W-:Y:S02]  /*da00*/  ISETP.GE.AND P1, PT, R22, R200, PT ;  /* 0x000000c81600720c */ /* 0x000fe40003f26270 */
[----:B------:R-:W-:Y:S02]  /*da10*/  FSEL R11, R34, -INF , !P5 ;  /* 0xff800000220b7808 */ /* 0x000fe40006800000 */
[----:B------:R-:W-:Y:S02]  /*da20*/  FSEL R39, R39, -INF , !P3 ;  /* 0xff80000027277808 */ /* 0x000fe40005800000 */
[----:B------:R-:W-:Y:S02]  /*da30*/  FSEL R31, R31, -INF , !P6 ;  /* 0xff8000001f1f7808 */ /* 0x000fe40007000000 */
[----:B------:R-:W-:-:S02]  /*da40*/  ISETP.GT.AND P5, PT, R197, R21, PT ;  /* 0x00000015c500720c */ /* 0x000fc40003fa4270 */
[----:B------:R-:W-:Y:S02]  /*da50*/  ISETP.GE.AND P3, PT, R22, R198, PT ;  /* 0x000000c61600720c */ /* 0x000fe40003f66270 */
[----:B------:R-:W-:Y:S02]  /*da60*/  ISETP.GT.AND P6, PT, R0, R22, PT ;  /* 0x000000160000720c */ /* 0x000fe40003fc4270 */
[----:B------:R-:W-:Y:S02]  /*da70*/  FSEL R8, R52, -INF , !P4 ;  /* 0xff80000034087808 */ /* 0x000fe40006000000 */
[----:B------:R-:W-:Y:S02]  /*da80*/  FSEL R27, R27, -INF , !P2 ;  /* 0xff8000001b1b7808 */ /* 0x000fe40005000000 */
[----:B------:R-:W-:Y:S02]  /*da90*/  ISETP.GT.AND P2, PT, R2, R3, PT ;  /* 0x000000030200720c */ /* 0x000fe40003f44270 */
[----:B------:R-:W-:-:S02]  /*daa0*/  FSEL R54, R54, -INF , !P1 ;  /* 0xff80000036367808 */ /* 0x000fc40004800000 */
[----:B------:R-:W-:Y:S02]  /*dab0*/  FSEL R2, R53, -INF , !P5 ;  /* 0xff80000035027808 */ /* 0x000fe40006800000 */
[----:B------:R-:W-:Y:S02]  /*dac0*/  ISETP.GT.AND P1, PT, R0, R21, PT ;  /* 0x000000150000720c */ /* 0x000fe40003f24270 */
[----:B------:R-:W-:Y:S02]  /*dad0*/  FSEL R10, R166, -INF , !P6 ;  /* 0xff800000a60a7808 */ /* 0x000fe40007000000 */
[----:B------:R-:W-:Y:S02]  /*dae0*/  FSEL R53, R8, -INF , !P3 ;  /* 0xff80000008357808 */ /* 0x000fe40005800000 */
[----:B------:R-:W-:Y:S02]  /*daf0*/  ISETP.GE.AND P6, PT, R22, R201, PT ;  /* 0x000000c91600720c */ /* 0x000fe40003fc6270 */
[----:B------:R-:W-:-:S02]  /*db00*/  ISETP.GE.AND P3, PT, R21, R200, PT ;  /* 0x000000c81500720c */ /* 0x000fc40003f66270 */
[----:B------:R-:W-:Y:S02]  /*db10*/  FSEL R35, R35, -INF , !P2 ;  /* 0xff80000023237808 */ /* 0x000fe40005000000 */
[----:B------:R-:W-:Y:S02]  /*db20*/  ISETP.GE.AND P2, PT, R21, R198, PT ;  /* 0x000000c61500720c */ /* 0x000fe40003f46270 */
[----:B------:R-:W-:Y:S02]  /*db30*/  FSEL R9, R167, -INF , !P1 ;  /* 0xff800000a7097808 */ /* 0x000fe40004800000 */
[----:B------:R-:W-:Y:S02]  /*db40*/  ISETP.GT.AND P1, PT, R197, R20, PT ;  /* 0x00000014c500720c */ /* 0x000fe40003f24270 */
[----:B------:R-:W-:Y:S02]  /*db50*/  ISETP.GE.AND P4, PT, R22, R199, PT ;  /* 0x000000c71600720c */ /* 0x000fe40003f86270 */
[----:B------:R-:W-:-:S02]  /*db60*/  FSEL R34, R10, -INF , !P6 ;  /* 0xff8000000a227808 */ /* 0x000fc40007000000 */
[----:B------:R-:W-:Y:S02]  /*db70*/  FSEL R55, R55, -INF , !P3 ;  /* 0xff80000037377808 */ /* 0x000fe40005800000 */
[----:B------:R-:W-:Y:S02]  /*db80*/  ISETP.GE.AND P5, PT, R21, R199, PT ;  /* 0x000000c71500720c */ /* 0x000fe40003fa6270 */
        /* <DEDUP_REMOVED lines=8> */
[----:B------:R-:W-:Y:S02]  /*dc10*/  FSEL R10, R174, -INF , !P6 ;  /* 0xff800000ae0a7808 */ /* 0x000fe40007000000 */
[----:B------:R-:W-:-:S02]  /*dc20*/  FSEL R50, R50, -INF , !P3 ;  /* 0xff80000032327808 */ /* 0x000fc40005800000 */
[----:B------:R-:W-:Y:S02]  /*dc30*/  ISETP.GT.AND P5, PT, R197, R19, PT ;  /* 0x00000013c500720c */ /* 0x000fe40003fa4270 */
        /* <DEDUP_REMOVED lines=12> */
[----:B------:R-:W-:Y:S02]  /*dd00*/  ISETP.GE.AND P2, PT, R18, R200, PT ;  /* 0x000000c81200720c */ /* 0x000fe40003f46270 */
[----:B------:R-:W-:Y:S02]  /*dd10*/  FSEL R48, R10, -INF , !P6 ;  /* 0xff8000000a307808 */ /* 0x000fe40007000000 */
[----:B------:R-:W-:Y:S02]  /*dd20*/  FSEL R49, R2, -INF , !P4 ;  /* 0xff80000002317808 */ /* 0x000fe40006000000 */
[----:B------:R-:W-:Y:S02]  /*dd30*/  FSEL R21, R172, -INF , !P1 ;  /* 0xff800000ac157808 */ /* 0x000fe40004800000 */
[----:B------:R-:W-:-:S02]  /*dd40*/  ISETP.GE.AND P4, PT, R18, R198, PT ;  /* 0x000000c61200720c */ /* 0x000fc40003f86270 */
[----:B------:R-:W-:Y:S02]  /*dd50*/  ISETP.GT.AND P6, PT, R0, R18, PT ;  /* 0x000000120000720c */ /* 0x000fe40003fc4270 */
[----:B------:R-:W-:Y:S02]  /*dd60*/  FSEL R8, R40, -INF , !P3 ;  /* 0xff80000028087808 */ /* 0x000fe40005800000 */
[----:B------:R-:W-:Y:S02]  /*dd70*/  ISETP.GE.AND P1, PT, R19, R201, PT ;  /* 0x000000c91300720c */ /* 0x000fe40003f26270 */
[----:B------:R-:W-:Y:S02]  /*dd80*/  FSEL R19, R173, -INF , !P5 ;  /* 0xff800000ad137808 */ /* 0x000fe40006800000 */
[----:B------:R-:W-:Y:S02]  /*dd90*/  FSEL R158, R42, -INF , !P2 ;  /* 0xff8000002a9e7808 */ /* 0x000fe40005000000 */
[----:B------:R-:W-:-:S02]  /*dda0*/  ISETP.GT.AND P5, PT, R197, R17, PT ;  /* 0x00000011c500720c */ /* 0x000fc40003fa4270 */
[----:B------:R-:W-:Y:S02]  /*ddb0*/  ISETP.GT.AND P2, PT, R0, R17, PT ;  /* 0x000000110000720c */ /* 0x000fe40003f44270 */
[----:B------:R-:W-:Y:S02]  /*ddc0*/  FSEL R10, R162, -INF , !P6 ;  /* 0xff800000a20a7808 */ /* 0x000fe40007000000 */
[----:B------:R-:W-:Y:S02]  /*ddd0*/  FSEL R150, R8, -INF , !P4 ;  /* 0xff80000008967808 */ /* 0x000fe40006000000 */
        /* <DEDUP_REMOVED lines=12> */
[----:B------:R-:W-:Y:S02]  /*dea0*/  ISETP.GE.AND P1, PT, R16, R198, PT ;  /* 0x000000c61000720c */ /* 0x000fe40003f26270 */
[----:B------:R-:W-:Y:S02]  /*deb0*/  FSEL R8, R44, -INF , !P2 ;  /* 0xff8000002c087808 */ /* 0x000fe40005000000 */
[----:B------:R-:W-:-:S02]  /*dec0*/  FSEL R160, R160, -INF , !P3 ;  /* 0xff800000a0a07808 */ /* 0x000fc40005800000 */
[----:B------:R-:W-:Y:S02]  /*ded0*/  ISETP.GE.AND P3, PT, R17, R201, PT ;  /* 0x000000c91100720c */ /* 0x000fe40003f66270 */
[----:B------:R-:W-:Y:S02]  /*dee0*/  FSEL R161, R161, -INF , !P5 ;  /* 0xff800000a1a17808 */ /* 0x000fe40006800000 */
[----:B------:R-:W-:Y:S02]  /*def0*/  FSEL R157, R46, -INF , !P4 ;  /* 0xff8000002e9d7808 */ /* 0x000fe40006000000 */
[-C--:B------:R-:W-:Y:S02]  /*df00*/  ISETP.GT.AND P5, PT, R197, R15.reuse, PT ;  /* 0x0000000fc500720c */ /* 0x080fe40003fa4270 */
[----:B------:R-:W-:Y:S02]  /*df10*/  ISETP.GT.AND P4, PT, R0, R15, PT ;  /* 0x0000000f0000720c */ /* 0x000fe40003f84270 */
[----:B------:R-:W-:-:S02]  /*df20*/  FSEL R149, R8, -INF , !P1 ;  /* 0xff80000008957808 */ /* 0x000fc40004800000 */
[----:B------:R-:W-:Y:S02]  /*df30*/  ISETP.GE.AND P1, PT, R15, R200, PT ;  /* 0x000000c80f00720c */ /* 0x000fe40003f26270 */
[----:B------:R-:W-:Y:S02]  /*df40*/  FSEL R146, R9, -INF , !P3 ;  /* 0xff80000009927808 */ /* 0x000fe40005800000 */
[----:B------:R-:W-:Y:S02]  /*df50*/  FSEL R2, R45, -INF , !P5 ;  /* 0xff8000002d027808 */ /* 0x000fe40006800000 */
[----:B------:R-:W-:Y:S02]  /*df60*/  ISETP.GE.AND P3, PT, R15, R198, PT ;  /* 0x000000c60f00720c */ /* 0x000fe40003f66270 */
[----:B------:R-:W-:Y:S02]  /*df70*/  FSEL R9, R75, -INF , !P4 ;  /* 0xff8000004b097808 */ /* 0x000fe40006000000 */
[----:B------:R-:W-:-:S02]  /*df80*/  ISETP.GT.AND P4, PT, R197, R14, PT ;  /* 0x0000000ec500720c */ /* 0x000fc40003f84270 */
[-C--:B------:R-:W-:Y:S02]  /*df90*/  ISETP.GE.AND P2, PT, R16, R199.reuse, PT ;  /* 0x000000c71000720c */ /* 0x080fe40003f46270 */
[----:B------:R-:W-:Y:S02]  /*dfa0*/  FSEL R156, R47, -INF , !P1 ;  /* 0xff8000002f9c7808 */ /* 0x000fe40004800000 */
[----:B------:R-:W-:Y:S02]  /*dfb0*/  ISETP.GE.AND P5, PT, R15, R199, PT ;  /* 0x000000c70f00720c */ /* 0x000fe40003fa6270 */
        /* <DEDUP_REMOVED lines=8> */
[----:B------:R-:W-:-:S02]  /*e040*/  FSEL R44, R73, -INF , !P5 ;  /* 0xff800000492c7808 */ /* 0x000fc40006800000 */
[----:B------:R-:W-:Y:S02]  /*e050*/  FSEL R173, R26, -INF , !P1 ;  /* 0xff8000001aad7808 */ /* 0x000fe40004800000 */
[-C--:B------:R-:W-:Y:S02]  /*e060*/  ISETP.GT.AND P5, PT, R197, R13.reuse, PT ;  /* 0x0000000dc500720c */ /* 0x080fe40003fa4270 */
        /* <DEDUP_REMOVED lines=9> */
[----:B------:R-:W-:-:S02]  /*e100*/  ISETP.GE.AND P4, PT, R14, R199, PT ;  /* 0x000000c70e00720c */ /* 0x000fc40003f86270 */
[----:B------:R-:W-:Y:S02]  /*e110*/  FSEL R172, R27, -INF , !P3 ;  /* 0xff8000001bac7808 */ /* 0x000fe40005800000 */
[----:B------:R-:W-:Y:S02]  /*e120*/  ISETP.GE.AND P5, PT, R13, R199, PT ;  /* 0x000000c70d00720c */ /* 0x000fe40003fa6270 */
[----:B------:R-:W-:Y:S02]  /*e130*/  ISETP.GE.AND P3, PT, R12, R200, PT ;  /* 0x000000c80c00720c */ /* 0x000fe40003f66270 */
[----:B------:R-:W-:Y:S02]  /*e140*/  FSEL R169, R2, -INF , !P2 ;  /* 0xff80000002a97808 */ /* 0x000fe40005000000 */
[----:B------:R-:W-:Y:S02]  /*e150*/  ISETP.GE.AND P2, PT, R12, R198, PT ;  /* 0x000000c60c00720c */ /* 0x000fe40003f46270 */
[----:B------:R-:W-:-:S02]  /*e160*/  FSEL R8, R36, -INF , !P1 ;  /* 0xff80000024087808 */ /* 0x000fc40004800000 */
[----:B------:R-:W-:Y:S02]  /*e170*/  FSEL R162, R152, -INF , !P4 ;  /* 0xff80000098a27808 */ /* 0x000fe40006000000 */
[----:B------:R-:W-:Y:S02]  /*e180*/  ISETP.GE.AND P4, PT, R13, R201, PT ;  /* 0x000000c90d00720c */ /* 0x000fe40003f86270 */
[----:B------:R-:W-:Y:S02]  /*e190*/  FSEL R163, R153, -INF , !P5 ;  /* 0xff80000099a37808 */ /* 0x000fe40006800000 */
[----:B------:R-:W-:Y:S02]  /*e1a0*/  FSEL R171, R38, -INF , !P3 ;  /* 0xff80000026ab7808 */ /* 0x000fe40005800000 */
[-C--:B------:R-:W-:Y:S02]  /*e1b0*/  ISETP.GT.AND P5, PT, R197, R7.reuse, PT ;  /* 0x00000007c500720c */ /* 0x080fe40003fa4270 */
[----:B------:R-:W-:-:S02]  /*e1c0*/  ISETP.GT.AND P3, PT, R0, R7, PT ;  /* 0x000000070000720c */ /* 0x000fc40003f64270 */
[----:B------:R-:W-:Y:S02]  /*e1d0*/  FSEL R167, R8, -INF , !P2 ;  /* 0xff80000008a77808 */ /* 0x000fe40005000000 */
[----:B------:R-:W-:Y:S02]  /*e1e0*/  ISETP.GE.AND P6, PT, R16, R201, PT ;  /* 0x000000c91000720c */ /* 0x000fe40003fc6270 */
[----:B------:R-:W-:Y:S02]  /*e1f0*/  ISETP.GE.AND P2, PT, R7, R200, PT ;  /* 0x000000c80700720c */ /* 0x000fe40003f46270 */
        /* <DEDUP_REMOVED lines=8> */
[----:B------:R-:W-:-:S02]  /*e280*/  FSEL R170, R39, -INF , !P2 ;  /* 0xff80000027aa7808 */ /* 0x000fc40005000000 */
[----:B------:R-:W-:Y:S02]  /*e290*/  ISETP.GT.AND P6, PT, R0, R14, PT ;  /* 0x0000000e0000720c */ /* 0x000fe40003fc4270 */
[----:B------:R-:W-:Y:S02]  /*e2a0*/  FSEL R153, R68, -INF , !P1 ;  /* 0xff80000044997808 */ /* 0x000fe40004800000 */
[----:B------:R-:W-:Y:S02]  /*e2b0*/  ISETP.GE.AND P2, PT, R6, R200, PT ;  /* 0x000000c80600720c */ /* 0x000fe40003f46270 */
[----:B------:R-:W-:Y:S02]  /*e2c0*/  ISETP.GE.AND P1, PT, R7, R201, PT ;  /* 0x000000c90700720c */ /* 0x000fe40003f26270 */
[----:B------:R-:W-:Y:S02]  /*e2d0*/  FSEL R166, R2, -INF , !P4 ;  /* 0xff80000002a67808 */ /* 0x000fe40006000000 */
[----:B------:R-:W-:-:S02]  /*e2e0*/  FSEL R152, R69, -INF , !P5 ;  /* 0xff80000045987808 */ /* 0x000fc40006800000 */
[----:B------:R-:W-:Y:S02]  /*e2f0*/  FSEL R7, R28, -INF , !P3 ;  /* 0xff8000001c077808 */ /* 0x000fe40005800000 */
[C---:B------:R-:W-:Y:S02]  /*e300*/  ISETP.GE.AND P4, PT, R6.reuse, R198, PT ;  /* 0x000000c60600720c */ /* 0x040fe40003f86270 */
        /* <DEDUP_REMOVED lines=15> */
[----:B------:R-:W-:-:S02]  /*e400*/  FSEL R5, R67, -INF , !P2 ;  /* 0xff80000043057808 */ /* 0x000fc40005000000 */
[----:B------:R-:W-:Y:S02]  /*e410*/  ISETP.GT.AND P6, PT, R0, R12, PT ;  /* 0x0000000c0000720c */ /* 0x000fe40003fc4270 */
        /* <DEDUP_REMOVED lines=8> */
[----:B------:R-:W-:Y:S02]  /*e4a0*/  ISETP.GT.AND P1, PT, R197, R3, PT ;  /* 0x00000003c500720c */ /* 0x000fe40003f24270 */
[----:B------:R-:W-:Y:S02]  /*e4b0*/  ISETP.GT.AND P6, PT, R0, R6, PT ;  /* 0x000000060000720c */ /* 0x000fe40003fc4270 */
[----:B------:R-:W-:-:S02]  /*e4c0*/  FSEL R33, R33, -INF , !P1 ;  /* 0xff80000021217808 */ /* 0x000fc40004800000 */
[----:B------:R-:W-:Y:S02]  /*e4d0*/  FSEL R8, R66, -INF , !P6 ;  /* 0xff80000042087808 */ /* 0x000fe40007000000 */
[----:B------:R-:W-:Y:S02]  /*e4e0*/  ISETP.GT.U32.AND P1, PT, R208, R252, PT ;  /* 0x000000fcd000720c */ /* 0x000fe40003f24070 */
[----:B------:R-:W-:Y:S02]  /*e4f0*/  ISETP.GE.AND P6, PT, R6, R201, PT ;  /* 0x000000c90600720c */ /* 0x000fe40003fc6270 */
[----:B------:R-:W-:Y:S02]  /*e500*/  FSEL R181, R5, -INF , !P4 ;  /* 0xff80000005b57808 */ /* 0x000fe40006000000 */
[----:B------:R-:W-:Y:S02]  /*e510*/  ISETP.GT.AND P4, PT, R0, R4, PT ;  /* 0x000000040000720c */ /* 0x000fe40003f84270 */
[----:B------:R-:W-:-:S02]  /*e520*/  FSEL R180, R8, -INF , !P6 ;  /* 0xff80000008b47808 */ /* 0x000fc40007000000 */
[----:B------:R-:W-:Y:S02]  /*e530*/  FSEL R214, R31, -INF , !P5 ;  /* 0xff8000001fd67808 */ /* 0x000fe40006800000 */
[----:B------:R-:W-:Y:S02]  /*e540*/  FSEL R176, R65, -INF , !P3 ;  /* 0xff80000041b07808 */ /* 0x000fe40005800000 */
[----:B------:R-:W-:Y:S02]  /*e550*/  ISETP.GT.AND P2, PT, R0, R3, PT ;  /* 0x000000030000720c */ /* 0x000fe40003f44270 */
[C---:B------:R-:W-:Y:S02]  /*e560*/  ISETP.GE.AND P6, PT, R4.reuse, R200, PT ;  /* 0x000000c80400720c */ /* 0x040fe40003fc6270 */
[C---:B------:R-:W-:Y:S02]  /*e570*/  ISETP.GE.AND P5, PT, R4.reuse, R199, PT ;  /* 0x000000c70400720c */ /* 0x040fe40003fa6270 */
[----:B------:R-:W-:-:S02]  /*e580*/  ISETP.GE.AND P3, PT, R4, R201, PT ;  /* 0x000000c90400720c */ /* 0x000fc40003f66270 */
        /* <DEDUP_REMOVED lines=9> */
[----:B------:R-:W-:Y:S02]  /*e620*/  FSEL R182, R33, -INF , !P6 ;  /* 0xff80000021b67808 */ /* 0x000fe40007000000 */
[----:B------:R-:W-:Y:S02]  /*e630*/  FSEL R212, R35, -INF , !P5 ;  /* 0xff80000023d47808 */ /* 0x000fe40006800000 */
[----:B------:R-:W-:-:S02]  /*e640*/  FSEL R174, R61, -INF , !P4 ;  /* 0xff8000003dae7808 */ /* 0x000fc40006000000 */
[----:B------:R-:W-:Y:S01]  /*e650*/  FSEL R178, R0, -INF , !P3 ;  /* 0xff80000000b27808 */ /* 0x000fe20005800000 */
[----:B------:R-:W-:Y:S06]  /*e660*/  @!P1 BRA `(.L_x_1494) ;  /* 0x0000000000e89947 */ /* 0x000fec0003800000 */
        /* <DEDUP_REMOVED lines=56> */
.L_x_1496:
[----:B------:R-:W-:Y:S05]  /*e9f0*/  BSYNC.RECONVERGENT B0 ;  /* 0x0000000000007941 */ /* 0x000fea0003800200 */
.L_x_1495:
[----:B------:R-:W0:Y:S02]  /*ea00*/  LDGDEPBAR ;  /* 0x00000000000079af */ /* 0x000e240000000000 */
.L_x_1494:
[----:B------:R-:W3:Y:S04]  /*ea10*/  LDL.64 R60, [R1+0x40] ;  /* 0x00004000013c7983 */ /* 0x000ee80000100a00 */
[----:B------:R-:W4:Y:S04]  /*ea20*/  LDL.64 R220, [R1+0x28] ;  /* 0x0000280001dc7983 */ /* 0x000f280000100a00 */
[----:B------:R-:W5:Y:S04]  /*ea30*/  LDL.64 R216, [R1+0x20] ;  /* 0x0000200001d87983 */ /* 0x000f680000100a00 */
[----:B------:R-:W5:Y:S04]  /*ea40*/  LDL.64 R62, [R1+0x48] ;  /* 0x00004800013e7983 */ /* 0x000f680000100a00 */
[----:B------:R-:W5:Y:S01]  /*ea50*/  LDL.64 R218, [R1+0x50] ;  /* 0x0000500001da7983 */ /* 0x000f620000100a00 */
[----:B------:R-:W-:-:S02]  /*ea60*/  FMNMX3.FTZ R3, R203, R53, R52, !PT ;  /* 0x00000035cb037276 */ /* 0x000fc40007810034 */
[----:B------:R-:W-:Y:S02]  /*ea70*/  FMNMX3.FTZ R2, R202, R54, R55, !PT ;  /* 0x00000036ca027276 */ /* 0x000fe40007810037 */
[----:B------:R-:W-:Y:S02]  /*ea80*/  FMNMX3.FTZ R72, R3, R20, R49, !PT ;  /* 0x0000001403487276 */ /* 0x000fe40007810031 */
[----:B------:R-:W-:Y:S02]  /*ea90*/  FMNMX3.FTZ R0, R207, R23, R56, !PT ;  /* 0x00000017cf007276 */ /* 0x000fe40007810038 */
[----:B-12---:R-:W-:Y:S02]  /*eaa0*/  FMNMX3.FTZ R4, R204, R34, R22, !PT ;  /* 0x00000022cc047276 */ /* 0x006fe40007810016 */
        /* <DEDUP_REMOVED lines=21> */
[----:B------:R-:W-:Y:S01]  /*ec00*/  FMNMX3.FTZ R3, R3, R171, R170, !PT ;  /* 0x000000ab03037276 */ /* 0x000fe200078100aa */
[----:B------:R-:W1:Y:S01]  /*ec10*/  SHFL.BFLY PT, R8, R72, 0x2, 0x1f ;  /* 0x0c401f0048087f89 */ /* 0x000e6200000e0000 */
[----:B------:R-:W-:Y:S01]  /*ec20*/  FMNMX3.FTZ R70, R2, R177, R176, !PT ;  /* 0x000000b102467276 */ /* 0x000fe200078100b0 */
[----:B------:R-:W-:Y:S01]  /*ec30*/  IMAD.SHL.U32 R2, R208, 0x2, RZ ;  /* 0x00000002d0027824 */ /* 0x000fe200078e00ff */
[----:B------:R-:W-:Y:S02]  /*ec40*/  FMNMX3.FTZ R69, R0, R179, R178, !PT ;  /* 0x000000b300457276 */ /* 0x000fe400078100b2 */
[----:B------:R-:W-:Y:S02]  /*ec50*/  FMNMX3.FTZ R3, R3, R215, R214, !PT ;  /* 0x000000d703037276 */ /* 0x000fe400078100d6 */
[----:B------:R-:W-:Y:S01]  /*ec60*/  FMNMX3.FTZ R70, R70, R175, R174, !PT ;  /* 0x000000af46467276 */ /* 0x000fe200078100ae */
[----:B------:R-:W2:Y:S01]  /*ec70*/  SHFL.BFLY PT, R13, R69, 0x2, 0x1f ;  /* 0x0c401f00450d7f89 */ /* 0x000ea200000e0000 */
[----:B------:R-:W-:-:S03]  /*ec80*/  FMNMX3.FTZ R71, R3, R213, R212, !PT ;  /* 0x000000d503477276 */ /* 0x000fc600078100d4 */
[----:B------:R-:W2:Y:S04]  /*ec90*/  SHFL.BFLY PT, R11, R70, 0x2, 0x1f ;  /* 0x0c401f00460b7f89 */ /* 0x000ea800000e0000 */
[----:B------:R-:W2:Y:S01]  /*eca0*/  SHFL.BFLY PT, R10, R71, 0x2, 0x1f ;  /* 0x0c401f00470a7f89 */ /* 0x000ea200000e0000 */
[----:B------:R-:W-:Y:S02]  /*ecb0*/  UIADD3 UR4, UPT, UPT, UR21, 0x76cf5d0a, URZ ;  /* 0x76cf5d0a15047890 */ /* 0x000fe4000fffe0ff */
[----:B------:R-:W-:Y:S01]  /*ecc0*/  UIADD3 UR14, UPT, UPT, UR21, 0x32370b8f, URZ ;  /* 0x32370b8f150e7890 */ /* 0x000fe2000fffe0ff */
[----:B-1----:R-:W-:Y:S02]  /*ecd0*/  FMNMX.FTZ R72, R72, R8, !PT ;  /* 0x0000000848487209 */ /* 0x002fe40007810000 */
[----:B--2---:R-:W-:-:S02]  /*ece0*/  FMNMX.FTZ R69, R69, R13, !PT ;  /* 0x0000000d45457209 */ /* 0x004fc40007810000 */
[----:B------:R-:W-:Y:S02]  /*ecf0*/  FMNMX.FTZ R70, R70, R11, !PT ;  /* 0x0000000b46467209 */ /* 0x000fe40007810000 */
[----:B------:R-:W-:Y:S02]  /*ed00*/  FMNMX.FTZ R71, R71, R10, !PT ;  /* 0x0000000a47477209 */ /* 0x000fe40007810000 */
[----:B------:R-:W1:Y:S02]  /*ed10*/  SHFL.BFLY PT, R10, R69, 0x1, 0x1f ;  /* 0x0c201f00450a7f89 */ /* 0x000e6400000e0000 */
[----:B-1----:R-:W-:-:S04]  /*ed20*/  FMNMX.FTZ R69, R69, R10, !PT ;  /* 0x0000000a45457209 */ /* 0x002fc80007810000 */
[----:B------:R-:W-:Y:S02]  /*ed30*/  FSETP.NEU.FTZ.AND P0, PT, R69, -INF , PT ;  /* 0xff8000004500780b */ /* 0x000fe40003f1d000 */
[----:B---3--:R-:W-:-:S05]  /*ed40*/  LOP3.LUT R2, R2, UR21, R61, 0x96, !PT ;  /* 0x0000001502027c12 */ /* 0x008fca000f8e963d */
[----:B------:R-:W-:-:S05]  /*ed50*/  IMAD.WIDE.U32 R2, R2, -0x326172a9, RZ ;  /* 0xcd9e8d5702027825 */ /* 0x000fca00078e00ff */
[----:B------:R-:W-:Y:S02]  /*ed60*/  LOP3.LUT R4, R248, UR15, R3, 0x96, !PT ;  /* 0x0000000ff8047c12 */ /* 0x000fe4000f8e9603 */
[----:B----4-:R-:W-:Y:S02]  /*ed70*/  LOP3.LUT R6, R2, UR11, R221, 0x96, !PT ;  /* 0x0000000b02067c12 */ /* 0x010fe4000f8e96dd */
[----:B------:R-:W-:Y:S01]  /*ed80*/  LOP3.LUT R0, R250, UR15, R3, 0x96, !PT ;  /* 0x0000000ffa007c12 */ /* 0x000fe2000f8e9603 */
[----:B------:R-:W-:Y:S01]  /*ed90*/  IMAD.WIDE.U32 R4, R4, -0x2daee0ad, RZ ;  /* 0xd2511f5304047825 */ /* 0x000fe200078e00ff */
[----:B-----5:R-:W-:-:S03]  /*eda0*/  LOP3.LUT R2, R2, UR11, R217, 0x96, !PT ;  /* 0x0000000b02027c12 */ /* 0x020fc6000f8e96d9 */
[----:B------:R-:W-:Y:S01]  /*edb0*/  IMAD.WIDE.U32 R6, R6, -0x2daee0ad, RZ ;  /* 0xd2511f5306067825 */ /* 0x000fe200078e00ff */
[----:B------:R-:W-:-:S03]  /*edc0*/  LOP3.LUT R12, R62, UR4, R5, 0x96, !PT ;  /* 0x000000043e0c7c12 */ /* 0x000fc6000f8e9605 */
[----:B------:R-:W-:Y:S01]  /*edd0*/  IMAD.WIDE.U32 R8, R0, -0x2daee0ad, RZ ;  /* 0xd2511f5300087825 */ /* 0x000fe200078e00ff */
[----:B------:R-:W-:-:S03]  /*ede0*/  LOP3.LUT R5, R4, UR14, R7, 0x96, !PT ;  /* 0x0000000e04057c12 */ /* 0x000fc6000f8e9607 */
[----:B------:R-:W-:Y:S01]  /*edf0*/  IMAD.WIDE.U32 R2, R2, -0x2daee0ad, RZ ;  /* 0xd2511f5302027825 */ /* 0x000fe200078e00ff */
[----:B------:R-:W-:-:S03]  /*ee00*/  LOP3.LUT R4, R218, UR4, R9, 0x96, !PT ;  /* 0x00000004da047c12 */ /* 0x000fc6000f8e9609 */
[----:B------:R-:W-:Y:S01]  /*ee10*/  IMAD.WIDE.U32 R12, R12, -0x326172a9, RZ ;  /* 0xcd9e8d570c0c7825 */ /* 0x000fe200078e00ff */
[----:B------:R-:W-:-:S03]  /*ee20*/  LOP3.LUT R0, R8, UR14, R3, 0x96, !PT ;  /* 0x0000000e08007c12 */ /* 0x000fc6000f8e9603 */
[----:B------:R-:W-:Y:S01]  /*ee30*/  IMAD.WIDE.U32 R30, R5, -0x326172a9, RZ ;  /* 0xcd9e8d57051e7825 */ /* 0x000fe200078e00ff */
[----:B------:R-:W1:Y:S01]  /*ee40*/  SHFL.BFLY PT, R7, R72, 0x1, 0x1f ;  /* 0x0c201f0048077f89 */ /* 0x000e6200000e0000 */
[----:B------:R-:W-:Y:S02]  /*ee50*/  LOP3.LUT R3, R220, UR9, R13, 0x96, !PT ;  /* 0x00000009dc037c12 */ /* 0x000fe4000f8e960d */
[----:B------:R-:W-:-:S04]  /*ee60*/  IMAD.WIDE.U32 R4, R4, -0x326172a9, RZ ;  /* 0xcd9e8d5704047825 */ /* 0x000fc800078e00ff */
[----:B------:R-:W-:Y:S01]  /*ee70*/  IMAD.WIDE.U32 R42, R0, -0x326172a9, RZ ;  /* 0xcd9e8d57002a7825 */ /* 0x000fe200078e00ff */
[----:B------:R-:W-:Y:S01]  /*ee80*/  LOP3.LUT R0, R12, UR8, R31, 0x96, !PT ;  /* 0x000000080c007c12 */ /* 0x000fe2000f8e961f */
[----:B------:R-:W2:Y:S01]  /*ee90*/  SHFL.BFLY PT, R9, R71, 0x1, 0x1f ;  /* 0x0c201f0047097f89 */ /* 0x000ea200000e0000 */
[----:B------:R-:W-:Y:S01]  /*eea0*/  LOP3.LUT R5, R216, UR9, R5, 0x96, !PT ;  /* 0x00000009d8057c12 */ /* 0x000fe2000f8e9605 */
[----:B------:R-:W-:Y:S02]  /*eeb0*/  IMAD.WIDE.U32 R12, R3, -0x2daee0ad, RZ ;  /* 0xd2511f53030c7825 */ /* 0x000fe400078e00ff */
[----:B------:R-:W3:Y:S02]  /*eec0*/  SHFL.BFLY PT, R8, R70, 0x1, 0x1f ;  /* 0x0c201f0046087f89 */ /* 0x000ee400000e0000 */
[----:B------:R-:W-:Y:S01]  /*eed0*/  IMAD.WIDE.U32 R58, R0, -0x2daee0ad, RZ ;  /* 0xd2511f53003a7825 */ /* 0x000fe200078e00ff */
[----:B------:R-:W-:Y:S02]  /*eee0*/  LOP3.LUT R4, R4, UR8, R43, 0x96, !PT ;  /* 0x0000000804047c12 */ /* 0x000fe4000f8e962b */
[----:B------:R-:W-:Y:S01]  /*eef0*/  LOP3.LUT R6, R6, UR24, R13, 0x96, !PT ;  /* 0x0000001806067c12 */ /* 0x000fe2000f8e960d */
[----:B------:R-:W-:Y:S01]  /*ef00*/  IMAD.WIDE.U32 R14, R5, -0x2daee0ad, RZ ;  /* 0xd2511f53050e7825 */ /* 0x000fe200078e00ff */
[----:B------:R-:W-:-:S03]  /*ef10*/  LOP3.LUT R3, R12, UR23, R59, 0x96, !PT ;  /* 0x000000170c037c12 */ /* 0x000fc6000f8e963b */
[----:B------:R-:W-:Y:S01]  /*ef20*/  IMAD.WIDE.U32 R144, R4, -0x2daee0ad, RZ ;  /* 0xd2511f5304907825 */ /* 0x000fe200078e00ff */
[----:B------:R-:W-:-:S03]  /*ef30*/  LOP3.LUT R0, R2, UR24, R15, 0x96, !PT ;  /* 0x0000001802007c12 */ /* 0x000fc6000f8e960f */
[----:B------:R-:W-:-:S04]  /*ef40*/  IMAD.WIDE.U32 R28, R6, -0x326172a9, RZ ;  /* 0xcd9e8d57061c7825 */ /* 0x000fc800078e00ff */
[----:B------:R-:W-:Y:S01]  /*ef50*/  IMAD.WIDE.U32 R2, R3, -0x326172a9, RZ ;  /* 0xcd9e8d5703027825 */ /* 0x000fe200078e00ff */
[----:B------:R-:W-:-:S03]  /*ef60*/  LOP3.LUT R4, R14, UR23, R145, 0x96, !PT ;  /* 0x000000170e047c12 */ /* 0x000fc6000f8e9691 */
[----:B------:R-:W-:Y:S01]  /*ef70*/  IMAD.WIDE.U32 R40, R0, -0x326172a9, RZ ;  /* 0xcd9e8d5700287825 */ /* 0x000fe200078e00ff */
[----:B------:R-:W-:-:S03]  /*ef80*/  LOP3.LUT R0, R28, UR6, R3, 0x96, !PT ;  /* 0x000000061c007c12 */ /* 0x000fc6000f8e9603 */
[----:B------:R-:W-:Y:S01]  /*ef90*/  IMAD.MOV.U32 R3, RZ, RZ, R2 ;  /* 0x000000ffff037224 */ /* 0x000fe200078e0002 */
[----:B-1----:R-:W-:Y:S01]  /*efa0*/  FMNMX.FTZ R72, R72, R7, !PT ;  /* 0x0000000748487209 */ /* 0x002fe20007810000 */
[----:B------:R-:W-:Y:S01]  /*efb0*/  IMAD.WIDE.U32 R4, R4, -0x326172a9, RZ ;  /* 0xcd9e8d5704047825 */ /* 0x000fe200078e00ff */
[----:B------:R-:W-:Y:S02]  /*efc0*/  PRMT R24, R2, 0x7771, RZ ;  /* 0x0000777102187816 */ /* 0x000fe400000000ff */
[----:B------:R-:W-:Y:S01]  /*efd0*/  LOP3.LUT R3, R3, 0xff, RZ, 0xc0, !PT ;  /* 0x000000ff03037812 */ /* 0x000fe200078ec0ff */
[----:B------:R-:W-:Y:S01]  /*efe0*/  IMAD.MOV.U32 R7, RZ, RZ, R4 ;  /* 0x000000ffff077224 */ /* 0x000fe200078e0004 */
[----:B------:R-:W-:Y:S02]  /*eff0*/  FSETP.NEU.FTZ.AND P4, PT, R72, -INF , PT ;  /* 0xff8000004800780b */ /* 0x000fe40003f9d000 */
[----:B--2---:R-:W-:Y:S02]  /*f000*/  FMNMX.FTZ R71, R71, R9, !PT ;  /* 0x0000000947477209 */ /* 0x004fe40007810000 */
[----:B---3--:R-:W-:-:S02]  /*f010*/  FMNMX.FTZ R70, R70, R8, !PT ;  /* 0x0000000846467209 */ /* 0x008fc40007810000 */
[C---:B------:R-:W-:Y:S02]  /*f020*/  PRMT R9, R2.reuse, 0x7773, RZ ;  /* 0x0000777302097816 */ /* 0x040fe400000000ff */
[----:B------:R-:W-:Y:S02]  /*f030*/  PRMT R6, R2, 0x7772, RZ ;  /* 0x0000777202067816 */ /* 0x000fe400000000ff */
[----:B------:R-:W-:Y:S02]  /*f040*/  PRMT R24, R3, 0x5410, R24 ;  /* 0x0000541003187816 */ /* 0x000fe40000000018 */
[----:B------:R-:W-:Y:S02]  /*f050*/  LOP3.LUT R2, R40, UR6, R5, 0x96, !PT ;  /* 0x0000000628027c12 */ /* 0x000fe4000f8e9605 */
[C---:B------:R-:W-:Y:S01]  /*f060*/  FSEL R3, R72.reuse, RZ, P4 ;  /* 0x000000ff48037208 */ /* 0x040fe20002000000 */
[----:B------:R-:W-:Y:S01]  /*f070*/  FMUL.FTZ R15, R72, UR17 ;  /* 0x00000011480f7c20 */ /* 0x000fe20008410000 */
[----:B------:R-:W-:-:S02]  /*f080*/  PRMT R10, R4, 0x7771, RZ ;  /* 0x00007771040a7816 */ /* 0x000fc400000000ff */
[C---:B------:R-:W-:Y:S02]  /*f090*/  PRMT R8, R4.reuse, 0x7773, RZ ;  /* 0x0000777304087816 */ /* 0x040fe400000000ff */
[----:B------:R-:W-:Y:S02]  /*f0a0*/  PRMT R5, R4, 0x7772, RZ ;  /* 0x0000777204057816 */ /* 0x000fe400000000ff */
[----:B------:R-:W-:Y:S02]  /*f0b0*/  LOP3.LUT R4, R7, 0xff, RZ, 0xc0, !PT ;  /* 0x000000ff07047812 */ /* 0x000fe400078ec0ff */
[C---:B------:R-:W-:Y:S01]  /*f0c0*/  FSETP.NEU.FTZ.AND P2, PT, R70.reuse, -INF , PT ;  /* 0xff8000004600780b */ /* 0x040fe20003f5d000 */
[----:B------:R-:W-:Y:S01]  /*f0d0*/  FMUL.FTZ R13, R70, UR17 ;  /* 0x00000011460d7c20 */ /* 0x000fe20008410000 */
[----:B------:R-:W-:Y:S01]  /*f0e0*/  FSETP.NEU.FTZ.AND P3, PT, R71, -INF , PT ;  /* 0xff8000004700780b */ /* 0x000fe20003f7d000 */
[----:B------:R-:W-:Y:S01]  /*f0f0*/  FADD.FTZ R36, R203, -R3 ;  /* 0x80000003cb247221 */ /* 0x000fe20000010000 */
[----:B------:R-:W-:-:S02]  /*f100*/  PRMT R38, R5, 0x5410, R8 ;  /* 0x0000541005267816 */ /* 0x000fc40000000008 */
[----:B------:R-:W-:Y:S02]  /*f110*/  PRMT R28, R4, 0x5410, R10 ;  /* 0x00005410041c7816 */ /* 0x000fe4000000000a */
[----:B------:R-:W-:Y:S02]  /*f120*/  FSEL R3, R70, RZ, P2 ;  /* 0x000000ff46037208 */ /* 0x000fe40001000000 */
[----:B------:R-:W-:Y:S02]  /*f130*/  FSEL R4, R71, RZ, P3 ;  /* 0x000000ff47047208 */ /* 0x000fe40001800000 */
[----:B------:R-:W-:Y:S02]  /*f140*/  FSEL R5, R69, RZ, P0 ;  /* 0x000000ff45057208 */ /* 0x000fe40000000000 */
[----:B------:R-:W-:Y:S02]  /*f150*/  FSEL R15, R15, RZ, P4 ;  /* 0x000000ff0f0f7208 */ /* 0x000fe40002000000 */
[----:B------:R-:W-:Y:S01]  /*f160*/  FSEL R13, R13, RZ, P2 ;  /* 0x000000ff0d0d7208 */ /* 0x000fe20001000000 */
[----:B------:R-:W-:Y:S01]  /*f170*/  FADD.FTZ R11, R207, -R3 ;  /* 0x80000003cf0b7221 */ /* 0x000fe20000010000 */
[----:B------:R-:W-:Y:S01]  /*f180*/  PRMT R16, R6, 0x5410, R9 ;  /* 0x0000541006107816 */ /* 0x000fe20000000009 */
[----:B------:R-:W-:Y:S01]  /*f190*/  FADD.FTZ R37, R202, -R4 ;  /* 0x80000004ca257221 */ /* 0x000fe20000010000 */
[----:B------:R-:W-:Y:S01]  /*f1a0*/  FADD.FTZ R14, R204, -R5 ;  /* 0x80000005cc0e7221 */ /* 0x000fe20000010000 */
[----:B------:R-:W-:Y:S01]  /*f1b0*/  FFMA.FTZ R3, R20, UR17, -R15 ;  /* 0x0000001114037c23 */ /* 0x000fe2000801080f */
[----:B------:R-:W-:-:S02]  /*f1c0*/  LOP3.LUT R4, R0, 0xffff, RZ, 0xc0, !PT ;  /* 0x0000ffff00047812 */ /* 0x000fc400078ec0ff */
[C---:B------:R-:W-:Y:S02]  /*f1d0*/  LOP3.LUT R9, R0.reuse, 0xff, RZ, 0xc0, !PT ;  /* 0x000000ff00097812 */ /* 0x040fe400078ec0ff */
[----:B------:R-:W-:Y:S02]  /*f1e0*/  PRMT R5, R0, 0x7632, R5 ;  /* 0x0000763200057816 */ /* 0x000fe40000000005 */
[----:B------:R-:W-:Y:S01]  /*f1f0*/  SHF.R.U32.HI R10, RZ, 0x18, R0 ;  /* 0x00000018ff0a7819 */ /* 0x000fe20000011600 */
[----:B------:R-:W-:Y:S01]  /*f200*/  FFMA.FTZ R0, R23, UR17, -R13 ;  /* 0x0000001117007c23 */ /* 0x000fe2000801080d */
[----:B------:R1:W-:Y:S01]  /*f210*/  MUFU.EX2 R238, R3 ;  /* 0x0000000300ee7308 */ /* 0x0003e20000000800 */
[----:B------:R-:W-:Y:S01]  /*f220*/  FMUL.FTZ R12, R69, UR17 ;  /* 0x00000011450c7c20 */ /* 0x000fe20008410000 */
[C---:B------:R-:W-:Y:S02]  /*f230*/  LOP3.LUT R7, R2.reuse, 0xffff, RZ, 0xc0, !PT ;  /* 0x0000ffff02077812 */ /* 0x040fe400078ec0ff */
[----:B------:R2:W-:Y:S01]  /*f240*/  MUFU.EX2 R235, R0 ;  /* 0x0000000000eb7308 */ /* 0x0005e20000000800 */
[----:B------:R-:W-:-:S02]  /*f250*/  LOP3.LUT R8, R2, 0xff, RZ, 0xc0, !PT ;  /* 0x000000ff02087812 */ /* 0x000fc400078ec0ff */
[----:B------:R-:W-:Y:S01]  /*f260*/  FSEL R12, R12, RZ, P0 ;  /* 0x000000ff0c0c7208 */ /* 0x000fe20000000000 */
[--C-:B-1----:R-:W-:Y:S01]  /*f270*/  FFMA.FTZ R3, R56, UR17, -R13.reuse ;  /* 0x0000001138037c23 */ /* 0x102fe2000801080d */
[----:B--2---:R-:W-:-:S03]  /*f280*/  FFMA.FTZ R0, R21, UR17, -R13 ;  /* 0x0000001115007c23 */ /* 0x004fc6000801080d */
[----:B------:R1:W2:Y:S04]  /*f290*/  MUFU.EX2 R237, R3 ;  /* 0x0000000300ed7308 */ /* 0x0002a80000000800 */
[----:B------:R3:W-:Y:S01]  /*f2a0*/  MUFU.EX2 R236, R0 ;  /* 0x0000000000ec7308 */ /* 0x0007e20000000800 */
[----:B------:R-:W-:Y:S01]  /*f2b0*/  FFMA.FTZ R6, R19, UR17, -R13 ;  /* 0x0000001113067c23 */ /* 0x000fe2000801080d */
[----:B------:R-:W-:Y:S02]  /*f2c0*/  LOP3.LUT R5, R5, 0xff, RZ, 0xc0, !PT ;  /* 0x000000ff05057812 */ /* 0x000fe400078ec0ff */
[----:B-1----:R-:W-:Y:S02]  /*f2d0*/  SHF.R.U32.HI R3, RZ, 0x8, R4 ;  /* 0x00000008ff037819 */ /* 0x002fe40000011604 */
[----:B---3--:R-:W-:-:S02]  /*f2e0*/  SHF.R.U32.HI R0, RZ, 0x8, R7 ;  /* 0x00000008ff007819 */ /* 0x008fc40000011607 */
[----:B------:R-:W-:Y:S01]  /*f2f0*/  PRMT R7, R9, 0x5410, R3 ;  /* 0x0000541009077816 */ /* 0x000fe20000000003 */
[----:B------:R-:W-:Y:S01]  /*f300*/  FFMA.FTZ R3, R22, UR17, -R12 ;  /* 0x0000001116037c23 */ /* 0x000fe2000801080c */
[----:B------:R-:W-:Y:S01]  /*f310*/  PRMT R31, R8, 0x5410, R0 ;  /* 0x00005410081f7816 */ /* 0x000fe20000000000 */
[----:B------:R-:W-:Y:S01]  /*f320*/  FFMA.FTZ R4, R34, UR17, -R12 ;  /* 0x0000001122047c23 */ /* 0x000fe2000801080c */
[----:B------:R-:W-:Y:S01]  /*f330*/  PRMT R0, R2, 0x7632, R0 ;  /* 0x0000763202007816 */ /* 0x000fe20000000000 */
[----:B------:R1:W-:Y:S01]  /*f340*/  MUFU.EX2 R232, R3 ;  /* 0x0000000300e87308 */ /* 0x0003e20000000800 */
[----:B------:R-:W-:Y:S01]  /*f350*/  PRMT R10, R5, 0x5410, R10 ;  /* 0x00005410050a7816 */ /* 0x000fe2000000000a */
[----:B------:R-:W-:Y:S01]  /*f360*/  FMUL.FTZ R14, R14, UR17 ;  /* 0x000000110e0e7c20 */ /* 0x000fe20008410000 */
[----:B------:R-:W3:Y:S01]  /*f370*/  LDSM.16.MT88.4 R20, [R184+0x6000] ;  /* 0x00600000b814783b */ /* 0x000ee20000004200 */
[----:B------:R4:W-:Y:S01]  /*f380*/  MUFU.EX2 R234, R6 ;  /* 0x0000000600ea7308 */ /* 0x0009e20000000800 */
[----:B------:R-:W-:-:S02]  /*f390*/  FFMA.FTZ R5, R48, UR17, -R12 ;  /* 0x0000001130057c23 */ /* 0x000fc4000801080c */
[----:B------:R-:W-:Y:S01]  /*f3a0*/  LDSM.16.MT88.4 R32, [R188+0x6000] ;  /* 0x00600000bc20783b */ /* 0x000fe20000004200 */
[----:B------:R5:W3:Y:S01]  /*f3b0*/  MUFU.EX2 R230, R4 ;  /* 0x0000000400e67308 */ /* 0x000ae20000000800 */
[----:B-1----:R-:W-:Y:S02]  /*f3c0*/  LOP3.LUT R3, R0, 0xff, RZ, 0xc0, !PT ;  /* 0x000000ff00037812 */ /* 0x002fe400078ec0ff */
[----:B------:R-:W-:Y:S02]  /*f3d0*/  HSET2.LE.AND R0, R7, R196, PT ;  /* 0x000000c407007233 */ /* 0x000fe40003803000 */
[----:B----4-:R-:W-:Y:S02]  /*f3e0*/  SHF.R.U32.HI R6, RZ, 0x18, R2 ;  /* 0x00000018ff067819 */ /* 0x010fe40000011602 */
[----:B--2---:R-:W-:Y:S01]  /*f3f0*/  F2FP.BF16.F32.PACK_AB R2, R237, R235 ;  /* 0x000000ebed02723e */ /* 0x004fe200000010ff */
[----:B-----5:R-:W-:Y:S01]  /*f400*/  FFMA.FTZ R4, R18, UR17, -R12 ;  /* 0x0000001112047c23 */ /* 0x020fe2000801080c */
[----:B------:R1:W-:Y:S04]  /*f410*/  MUFU.EX2 R231, R5 ;  /* 0x0000000500e77308 */ /* 0x0003e80000000800 */
[----:B------:R2:W-:Y:S01]  /*f420*/  MUFU.EX2 R233, R4 ;  /* 0x0000000400e97308 */ /* 0x0005e20000000800 */
[----:B-1----:R-:W-:Y:S01]  /*f430*/  FFMA.FTZ R5, R49, UR17, -R15 ;  /* 0x0000001131057c23 */ /* 0x002fe2000801080f */
[----:B--2---:R-:W-:-:S02]  /*f440*/  LOP3.LUT R4, R2, R0, RZ, 0xc0, !PT ;  /* 0x0000000002047212 */ /* 0x004fc400078ec0ff */
[----:B------:R-:W-:Y:S01]  /*f450*/  LOP3.LUT R0, R16, 0xff00ff, RZ, 0xc0, !PT ;  /* 0x00ff00ff10007812 */ /* 0x000fe200078ec0ff */
[----:B------:R1:W2:Y:S01]  /*f460*/  MUFU.EX2 R229, R5 ;  /* 0x0000000500e57308 */ /* 0x0002a20000000800 */
[----:B---3--:R-:W-:Y:S01]  /*f470*/  F2FP.BF16.F32.PACK_AB R2, R232, R230 ;  /* 0x000000e6e802723e */ /* 0x008fe200000010ff */
[----:B------:R-:W3:Y:S02]  /*f480*/  LDSM.16.MT88.4 R16, [R189+0x6000] ;  /* 0x00600000bd10783b */ /* 0x000ee40000004200 */
[--C-:B------:R-:W-:Y:S02]  /*f490*/  HSET2.LE.AND R7, R0, R196.reuse, PT ;  /* 0x000000c400077233 */ /* 0x100fe40003803000 */
[----:B------:R-:W-:Y:S01]  /*f4a0*/  HSET2.LE.AND R0, R10, R196, PT ;  /* 0x000000c40a007233 */ /* 0x000fe20003803000 */
[----:B------:R4:W-:Y:S04]  /*f4b0*/  MUFU.EX2 R68, R14 ;  /* 0x0000000e00447308 */ /* 0x0009e80000000800 */
[----:B-1----:R-:W-:Y:S01]  /*f4c0*/  LOP3.LUT R5, R2, R0, RZ, 0xc0, !PT ;  /* 0x0000000002057212 */ /* 0x002fe200078ec0ff */
[----:B------:R-:W-:Y:S01]  /*f4d0*/  FMUL.FTZ R0, R71, UR17 ;  /* 0x0000001147007c20 */ /* 0x000fe20008410000 */
[----:B------:R-:W-:-:S04]  /*f4e0*/  FFMA.FTZ R2, R53, UR17, -R15 ;  /* 0x0000001135027c23 */ /* 0x000fc8000801080f */
[----:B------:R2:W-:Y:S01]  /*f4f0*/  MUFU.EX2 R228, R2 ;  /* 0x0000000200e47308 */ /* 0x0005e20000000800 */
[----:B----4-:R-:W-:Y:S02]  /*f500*/  FSEL R14, R0, RZ, P3 ;  /* 0x000000ff000e7208 */ /* 0x010fe40001800000 */
[----:B------:R-:W-:Y:S02]  /*f510*/  HSET2.LE.AND R0, R28, R196, PT ;  /* 0x000000c41c007233 */ /* 0x000fe40003803000 */
[----:B------:R-:W-:Y:S02]  /*f520*/  PRMT R9, R3, 0x5410, R6 ;  /* 0x0000541003097816 */ /* 0x000fe40000000006 */
[----:B--2---:R-:W-:-:S04]  /*f530*/  F2FP.BF16.F32.PACK_AB R2, R229, R238 ;  /* 0x000000eee502723e */ /* 0x004fc800000010ff */
[----:B------:R-:W-:Y:S01]  /*f540*/  LOP3.LUT R10, R2, R0, RZ, 0xc0, !PT ;  /* 0x00000000020a7212 */ /* 0x000fe200078ec0ff */
[--C-:B------:R-:W-:Y:S01]  /*f550*/  FFMA.FTZ R0, R50, UR17, -R14.reuse ;  /* 0x0000001132007c23 */ /* 0x100fe2000801080e */
[----:B------:R-:W-:Y:S01]  /*f560*/  FFMA.FTZ R2, R51, UR17, -R14 ;  /* 0x0000001133027c23 */ /* 0x000fe2000801080e */
[----:B------:R-:W-:Y:S02]  /*f570*/  HSET2.LE.AND R3, R24, R196, PT ;  /* 0x000000c418037233 */ /* 0x000fe40003803000 */
[----:B------:R-:W-:Y:S01]  /*f580*/  F2FP.BF16.F32.PACK_AB R6, R234, R236 ;  /* 0x000000ecea06723e */ /* 0x000fe200000010ff */
[----:B------:R1:W-:Y:S01]  /*f590*/  MUFU.EX2 R226, R0 ;  /* 0x0000000000e27308 */ /* 0x0003e20000000800 */
[----:B------:R-:W2:Y:S03]  /*f5a0*/  LDSM.16.MT88.4 R24, [R185+0x6000] ;  /* 0x00600000b918783b */ /* 0x000ea60000004200 */
[----:B------:R4:W5:Y:S01]  /*f5b0*/  MUFU.EX2 R225, R2 ;  /* 0x0000000200e17308 */ /* 0x0009620000000800 */
[----:B------:R-:W-:-:S02]  /*f5c0*/  F2FP.BF16.F32.PACK_AB R8, R233, R231 ;  /* 0x000000e7e908723e */ /* 0x000fc400000010ff */
[----:B------:R-:W-:Y:S01]  /*f5d0*/  LOP3.LUT R6, R6, R3, RZ, 0xc0, !PT ;  /* 0x0000000306067212 */ /* 0x000fe200078ec0ff */
[----:B------:R-:W-:Y:S01]  /*f5e0*/  FFMA.FTZ R3, R52, UR17, -R15 ;  /* 0x0000001134037c23 */ /* 0x000fe2000801080f */
[----:B------:R-:W-:Y:S02]  /*f5f0*/  LOP3.LUT R7, R8, R7, RZ, 0xc0, !PT ;  /* 0x0000000708077212 */ /* 0x000fe400078ec0ff */
[----:B------:R-:W-:Y:S01]  /*f600*/  LOP3.LUT R8, R38, 0xff00ff, RZ, 0xc0, !PT ;  /* 0x00ff00ff26087812 */ /* 0x000fe200078ec0ff */
[----:B------:R3:W-:Y:S01]  /*f610*/  MUFU.EX2 R227, R3 ;  /* 0x0000000300e37308 */ /* 0x0007e20000000800 */
[--C-:B-1----:R-:W-:Y:S01]  /*f620*/  FFMA.FTZ R0, R55, UR17, -R14.reuse ;  /* 0x0000001137007c23 */ /* 0x102fe2000801080e */
[----:B------:R-:W-:Y:S02]  /*f630*/  FMUL.FTZ R11, R11, UR17 ;  /* 0x000000110b0b7c20 */ /* 0x000fe40008410000 */
[----:B----4-:R-:W-:Y:S01]  /*f640*/  HSET2.LE.AND R2, R8, R196, PT ;  /* 0x000000c408027233 */ /* 0x010fe20003803000 */
[----:B------:R5:W-:Y:S01]  /*f650*/  MUFU.EX2 R223, R0 ;  /* 0x0000000000df7308 */ /* 0x000be20000000800 */
[----:B---3--:R-:W-:-:S03]  /*f660*/  FFMA.FTZ R3, R54, UR17, -R14 ;  /* 0x0000001136037c23 */ /* 0x008fc6000801080e */
[----:B------:R1:W3:Y:S04]  /*f670*/  MUFU.EX2 R73, R11 ;  /* 0x0000000b00497308 */ /* 0x0002e80000000800 */
[----:B------:R4:W2:Y:S01]  /*f680*/  MUFU.EX2 R224, R3 ;  /* 0x0000000300e07308 */ /* 0x0008a20000000800 */
[----:B-----5:R-:W-:-:S04]  /*f690*/  F2FP.BF16.F32.PACK_AB R0, R225, R226 ;  /* 0x000000e2e100723e */ /* 0x020fc800000010ff */
[----:B-1----:R-:W-:Y:S01]  /*f6a0*/  LOP3.LUT R11, R0, R2, RZ, 0xc0, !PT ;  /* 0x00000002000b7212 */ /* 0x002fe200078ec0ff */
[----:B------:R-:W-:Y:S01]  /*f6b0*/  FMUL.FTZ R0, R37, UR17 ;  /* 0x0000001125007c20 */ /* 0x000fe20008410000 */
[----:B----4-:R-:W-:-:S03]  /*f6c0*/  FMUL.FTZ R3, R36, UR17 ;  /* 0x0000001124037c20 */ /* 0x010fc60008410000 */
[----:B------:R1:W-:Y:S01]  /*f6d0*/  MUFU.EX2 R46, R0 ;  /* 0x00000000002e7308 */ /* 0x0003e20000000800 */
[--C-:B------:R-:W-:Y:S01]  /*f6e0*/  HSET2.LE.AND R9, R9, R196.reuse, PT ;  /* 0x000000c409097233 */ /* 0x100fe20003803000 */
[-C--:B---3--:R-:W-:Y:S01]  /*f6f0*/  FMUL.FTZ R84, R84, R73.reuse ;  /* 0x0000004954547220 */ /* 0x088fe20000410000 */
[----:B--2---:R-:W-:Y:S01]  /*f700*/  F2FP.BF16.F32.PACK_AB R2, R223, R224 ;  /* 0x000000e0df02723e */ /* 0x004fe200000010ff */
[----:B------:R2:W3:Y:S01]  /*f710*/  MUFU.EX2 R47, R3 ;  /* 0x00000003002f7308 */ /* 0x0004e20000000800 */
[----:B------:R-:W-:Y:S01]  /*f720*/  FMUL.FTZ R85, R85, R73 ;  /* 0x0000004955557220 */ /* 0x000fe20000410000 */
[-C--:B------:R-:W-:Y:S01]  /*f730*/  FMUL.FTZ R86, R86, R68.reuse ;  /* 0x0000004456567220 */ /* 0x080fe20000410000 */
[----:B------:R-:W-:Y:S01]  /*f740*/  LOP3.LUT R9, R2, R9, RZ, 0xc0, !PT ;  /* 0x0000000902097212 */ /* 0x000fe200078ec0ff */
[-C--:B------:R-:W-:Y:S01]  /*f750*/  FMUL.FTZ R87, R87, R68.reuse ;  /* 0x0000004457577220 */ /* 0x080fe20000410000 */
[----:B------:R-:W-:Y:S01]  /*f760*/  LOP3.LUT R2, R30, UR7, R29, 0x96, !PT ;  /* 0x000000071e027c12 */ /* 0x000fe2000f8e961d */
        /* <DEDUP_REMOVED lines=8> */
[----:B--2---:R-:W-:Y:S01]  /*f7f0*/  HSET2.LE.AND R3, R31, R196, PT ;  /* 0x000000c41f037233 */ /* 0x004fe20003803000 */
        /* <DEDUP_REMOVED lines=21> */
[----:B------:R-:W-:Y:S01]  /*f950*/  LOP3.LUT R8, R0, R3, RZ, 0xc0, !PT ;  /* 0x0000000300087212 */ /* 0x000fe200078ec0ff */
[-C--:B---3--:R-:W-:Y:S01]  /*f960*/  FMUL.FTZ R80, R80, R47.reuse ;  /* 0x0000002f50507220 */ /* 0x088fe20000410000 */
[----:B------:R-:W-:Y:S01]  /*f970*/  FMUL.FTZ R81, R81, R47 ;  /* 0x0000002f51517220 */ /* 0x000fe20000410000 */
[-C--:B------:R-:W-:Y:S01]  /*f980*/  FMUL.FTZ R82, R82, R46.reuse ;  /* 0x0000002e52527220 */ /* 0x080fe20000410000 */
[----:B------:R-:W-:Y:S01]  /*f990*/  FMUL.FTZ R83, R83, R46 ;  /* 0x0000002e53537220 */ /* 0x000fe20000410000 */
[----:B------:R-:W-:-:S04]  /*f9a0*/  IMAD.WIDE.U32 R2, R2, -0x2daee0ad, RZ ;  /* 0xd2511f5302027825 */ /* 0x000fc800078e00ff */
[-C--:B------:R-:W-:Y:S01]  /*f9b0*/  FMUL.FTZ R96, R96, R47.reuse ;  /* 0x0000002f60607220 */ /* 0x080fe20000410000 */
[-C--:B------:R-:W-:Y:S01]  /*f9c0*/  FMUL.FTZ R97, R97, R47.reuse ;  /* 0x0000002f61617220 */ /* 0x080fe20000410000 */
[-C--:B------:R-:W-:Y:S01]  /*f9d0*/  FMUL.FTZ R98, R98, R46.reuse ;  /* 0x0000002e62627220 */ /* 0x080fe20000410000 */
[-C--:B------:R-:W-:Y:S01]  /*f9e0*/  FMUL.FTZ R99, R99, R46.reuse ;  /* 0x0000002e63637220 */ /* 0x080fe20000410000 */
[C---:B------:R-:W-:Y:S01]  /*f9f0*/  HMMA.16816.F32.BF16 R84, R4.reuse, R20, R84 ;  /* 0x000000140454723c */ /* 0x040fe20000041854 */
[-C--:B------:R-:W-:Y:S01]  /*fa00*/  FMUL.FTZ R92, R92, R47.reuse ;  /* 0x0000002f5c5c7220 */ /* 0x080fe20000410000 */
[-C--:B------:R-:W-:Y:S01]  /*fa10*/  FMUL.FTZ R93, R93, R47.reuse ;  /* 0x0000002f5d5d7220 */ /* 0x080fe20000410000 */
[-C--:B------:R-:W-:Y:S01]  /*fa20*/  FMUL.FTZ R94, R94, R46.reuse ;  /* 0x0000002e5e5e7220 */ /* 0x080fe20000410000 */
[-C--:B------:R-:W-:Y:S01]  /*fa30*/  FMUL.FTZ R95, R95, R46.reuse ;  /* 0x0000002e5f5f7220 */ /* 0x080fe20000410000 */
[----:B------:R-:W-:Y:S02]  /*fa40*/  IMAD.MOV.U32 R202, RZ, RZ, R218 ;  /* 0x000000ffffca7224 */ /* 0x000fe400078e00da */
[----:B------:R-:W-:Y:S01]  /*fa50*/  IMAD.MOV.U32 R203, RZ, RZ, R219 ;  /* 0x000000ffffcb7224 */ /* 0x000fe200078e00db */
[C---:B------:R-:W-:Y:S01]  /*fa60*/  HMMA.16816.F32.BF16 R88, R4.reuse, R22, R88 ;  /* 0x000000160458723c */ /* 0x040fe20000041858 */
[----:B------:R-:W-:Y:S01]  /*fa70*/  LOP3.LUT R0, R58, UR22, R3, 0x96, !PT ;  /* 0x000000163a007c12 */ /* 0x000fe2000f8e9603 */
[----:B------:R-:W-:Y:S01]  /*fa80*/  FFMA.FTZ R3, R45, UR17, -R13 ;  /* 0x000000112d037c23 */ /* 0x000fe2000801080d */
[-C--:B------:R-:W-:Y:S01]  /*fa90*/  FMUL.FTZ R108, R108, R47.reuse ;  /* 0x0000002f6c6c7220 */ /* 0x080fe20000410000 */
        /* <DEDUP_REMOVED lines=18> */
[----:B------:R-:W-:Y:S01]  /*fbc0*/  FMUL.FTZ R141, R141, R47 ;  /* 0x0000002f8d8d7220 */ /* 0x000fe20000410000 */
[-C--:B------:R-:W-:Y:S01]  /*fbd0*/  FMUL.FTZ R142, R142, R46.reuse ;  /* 0x0000002e8e8e7220 */ /* 0x080fe20000410000 */
[C---:B------:R-:W-:Y:S01]  /*fbe0*/  HMMA.16816.F32.BF16 R116, R4.reuse, R24, R116 ;  /* 0x000000180474723c */ /* 0x040fe20000041874 */
[----:B------:R-:W-:Y:S01]  /*fbf0*/  FMUL.FTZ R143, R143, R46 ;  /* 0x0000002e8f8f7220 */ /* 0x000fe20000410000 */
[----:B------:R-:W1:Y:S04]  /*fc00*/  LDSM.16.MT88.4 R36, [R184+0x6800] ;  /* 0x00680000b824783b */ /* 0x000e680000004200 */
[----:B------:R-:W2:Y:S02]  /*fc10*/  LDSM.16.MT88.4 R28, [R189+0x6800] ;  /* 0x00680000bd1c783b */ /* 0x000ea40000004200 */
[C---:B------:R-:W-:Y:S08]  /*fc20*/  HMMA.16816.F32.BF16 R120, R4.reuse, R26, R120 ;  /* 0x0000001a0478723c */ /* 0x040ff00000041878 */
[C---:B------:R-:W-:Y:S08]  /*fc30*/  HMMA.16816.F32.BF16 R132, R4.reuse, R32, R132 ;  /* 0x000000200484723c */ /* 0x040ff00000041884 */
[----:B------:R-:W-:Y:S01]  /*fc40*/  HMMA.16816.F32.BF16 R136, R4, R34, R136 ;  /* 0x000000220488723c */ /* 0x000fe20000041888 */
[----:B------:R-:W-:-:S02]  /*fc50*/  PRMT R5, R2, 0x7773, RZ ;  /* 0x0000777302057816 */ /* 0x000fc400000000ff */
[----:B------:R-:W-:-:S05]  /*fc60*/  PRMT R4, R2, 0x7772, RZ ;  /* 0x0000777202047816 */ /* 0x000fca00000000ff */
[C---:B------:R-:W-:Y:S01]  /*fc70*/  HMMA.16816.F32.BF16 R76, R8.reuse, R20, R80 ;  /* 0x00000014084c723c */ /* 0x040fe20000041850 */
[----:B------:R-:W-:Y:S02]  /*fc80*/  IMAD.MOV.U32 R80, RZ, RZ, R62 ;  /* 0x000000ffff507224 */ /* 0x000fe400078e003e */
[----:B------:R-:W-:Y:S02]  /*fc90*/  IMAD.MOV.U32 R81, RZ, RZ, R63 ;  /* 0x000000ffff517224 */ /* 0x000fe400078e003f */
[----:B------:R-:W-:Y:S02]  /*fca0*/  IMAD.MOV.U32 R20, RZ, RZ, R60 ;  /* 0x000000ffff147224 */ /* 0x000fe400078e003c */
[----:B------:R-:W-:Y:S02]  /*fcb0*/  IMAD.MOV.U32 R21, RZ, RZ, R61 ;  /* 0x000000ffff157224 */ /* 0x000fe400078e003d */
[----:B------:R-:W-:Y:S01]  /*fcc0*/  HMMA.16816.F32.BF16 R60, R8, R16, R96 ;  /* 0x00000010083c723c */ /* 0x000fe20000041860 */
[----:B------:R-:W-:Y:S01]  /*fcd0*/  PRMT R17, R4, 0x5410, R5 ;  /* 0x0000541004117816 */ /* 0x000fe20000000005 */
[----:B------:R-:W-:Y:S01]  /*fce0*/  FFMA.FTZ R5, R44, UR17, -R13 ;  /* 0x000000112c057c23 */ /* 0x000fe2000801080d */
[----:B------:R-:W-:Y:S01]  /*fcf0*/  IMAD.MOV.U32 R6, RZ, RZ, R2 ;  /* 0x000000ffff067224 */ /* 0x000fe200078e0002 */
[----:B------:R-:W-:-:S02]  /*fd00*/  PRMT R7, R2, 0x7771, RZ ;  /* 0x0000777102077816 */ /* 0x000fc400000000ff */
[C---:B------:R-:W-:Y:S02]  /*fd10*/  LOP3.LUT R2, R0.reuse, 0xffff, RZ, 0xc0, !PT ;  /* 0x0000ffff00027812 */ /* 0x040fe400078ec0ff */
[----:B------:R-:W-:Y:S01]  /*fd20*/  HMMA.16816.F32.BF16 R64, R8, R22, R92 ;  /* 0x000000160840723c */ /* 0x000fe2000004185c */
[----:B------:R-:W-:Y:S01]  /*fd30*/  IMAD.MOV.U32 R95, RZ, RZ, R221 ;  /* 0x000000ffff5f7224 */ /* 0x000fe200078e00dd */
[----:B------:R-:W-:Y:S01]  /*fd40*/  MUFU.EX2 R222, R5 ;  /* 0x0000000500de7308 */ /* 0x000fe20000000800 */
[----:B------:R-:W-:-:S03]  /*fd50*/  LOP3.LUT R4, R0, 0xff, RZ, 0xc0, !PT ;  /* 0x000000ff00047812 */ /* 0x000fc600078ec0ff */
[----:B------:R3:W4:Y:S01]  /*fd60*/  MUFU.EX2 R221, R3 ;  /* 0x0000000300dd7308 */ /* 0x0007220000000800 */
[----:B------:R-:W-:Y:S01]  /*fd70*/  LOP3.LUT R6, R6, 0xff, RZ, 0xc0, !PT ;  /* 0x000000ff06067812 */ /* 0x000fe200078ec0ff */
[----:B------:R-:W-:-:S03]  /*fd80*/  IMAD.MOV.U32 R94, RZ, RZ, R220 ;  /* 0x000000ffff5e7224 */ /* 0x000fc600078e00dc */
[----:B------:R-:W-:Y:S01]  /*fd90*/  PRMT R6, R6, 0x5410, R7 ;  /* 0x0000541006067816 */ /* 0x000fe20000000007 */
[----:B------:R-:W-:Y:S01]  /*fda0*/  IMAD.MOV.U32 R83, RZ, RZ, R217 ;  /* 0x000000ffff537224 */ /* 0x000fe200078e00d9 */
[----:B---3--:R-:W-:Y:S01]  /*fdb0*/  SHF.R.U32.HI R3, RZ, 0x8, R2 ;  /* 0x00000008ff037819 */ /* 0x008fe20000011602 */
[----:B------:R-:W-:-:S03]  /*fdc0*/  FFMA.FTZ R2, R160, UR17, -R13 ;  /* 0x00000011a0027c23 */ /* 0x000fc6000801080d */
[----:B------:R-:W-:Y:S01]  /*fdd0*/  PRMT R16, R4, 0x5410, R3 ;  /* 0x0000541004107816 */ /* 0x000fe20000000003 */
[----:B------:R-:W-:Y:S01]  /*fde0*/  FFMA.FTZ R4, R161, UR17, -R13 ;  /* 0x00000011a1047c23 */ /* 0x000fe2000801080d */
[----:B------:R3:W-:Y:S01]  /*fdf0*/  MUFU.EX2 R220, R2 ;  /* 0x0000000200dc7308 */ /* 0x0007e20000000800 */
[----:B------:R-:W-:Y:S01]  /*fe00*/  SHF.R.U32.HI R5, RZ, 0x18, R0 ;  /* 0x00000018ff057819 */ /* 0x000fe20000011600 */
[--C-:B------:R-:W-:Y:S01]  /*fe10*/  FFMA.FTZ R3, R75, UR17, -R12.reuse ;  /* 0x000000114b037c23 */ /* 0x100fe2000801080c */
[----:B------:R-:W-:Y:S01]  /*fe20*/  FFMA.FTZ R7, R74, UR17, -R12 ;  /* 0x000000114a077c23 */ /* 0x000fe2000801080c */
[----:B------:R5:W-:Y:S01]  /*fe30*/  MUFU.EX2 R217, R4 ;  /* 0x0000000400d97308 */ /* 0x000be20000000800 */
[----:B---3--:R-:W-:Y:S02]  /*fe40*/  PRMT R2, R0, 0x7632, R2 ;  /* 0x0000763200027816 */ /* 0x008fe40000000002 */
[----:B------:R-:W-:Y:S02]  /*fe50*/  HSET2.LE.AND R0, R6, R196, PT ;  /* 0x000000c406007233 */ /* 0x000fe40003803000 */
[----:B-----5:R-:W-:-:S02]  /*fe60*/  LOP3.LUT R4, R2, 0xff, RZ, 0xc0, !PT ;  /* 0x000000ff02047812 */ /* 0x020fc400078ec0ff */
[----:B----4-:R-:W-:Y:S01]  /*fe70*/  F2FP.BF16.F32.PACK_AB R2, R222, R221 ;  /* 0x000000ddde02723e */ /* 0x010fe200000010ff */
[----:B------:R3:W-:Y:S03]  /*fe80*/  MUFU.EX2 R219, R3 ;  /* 0x0000000300db7308 */ /* 0x0007e60000000800 */
[----:B------:R-:W-:Y:S01]  /*fe90*/  LOP3.LUT R6, R2, R0, RZ, 0xc0, !PT ;  /* 0x0000000002067212 */ /* 0x000fe200078ec0ff */
[----:B------:R-:W4:Y:S01]  /*fea0*/  MUFU.EX2 R218, R7 ;  /* 0x0000000700da7308 */ /* 0x000f220000000800 */
[----:B------:R-:W-:Y:S01]  /*feb0*/  FFMA.FTZ R0, R146, UR17, -R12 ;  /* 0x0000001192007c23 */ /* 0x000fe2000801080c */
[----:B------:R-:W-:Y:S01]  /*fec0*/  IMAD.MOV.U32 R82, RZ, RZ, R216 ;  /* 0x000000ffff527224 */ /* 0x000fe200078e00d8 */
[----:B------:R-:W-:Y:S02]  /*fed0*/  HMMA.16816.F32.BF16 R52, R8, R18, R108 ;  /* 0x000000120834723c */ /* 0x000fe4000004186c */
[----:B------:R5:W-:Y:S01]  /*fee0*/  MUFU.EX2 R207, R0 ;  /* 0x0000000000cf7308 */ /* 0x000be20000000800 */
[----:B---3--:R-:W-:Y:S01]  /*fef0*/  FFMA.FTZ R3, R147, UR17, -R12 ;  /* 0x0000001193037c23 */ /* 0x008fe2000801080c */
[----:B------:R-:W-:-:S04]  /*ff00*/  PRMT R18, R4, 0x5410, R5 ;  /* 0x0000541004127816 */ /* 0x000fc80000000005 */
[C---:B------:R-:W-:Y:S08]  /*ff10*/  HMMA.16816.F32.BF16 R48, R8.reuse, R24, R112 ;  /* 0x000000180830723c */ /* 0x040ff00000041870 */
[----:B------:R-:W-:Y:S01]  /*ff20*/  HMMA.16816.F32.BF16 R56, R8, R26, R124 ;  /* 0x0000001a0838723c */ /* 0x000fe2000004187c */
[----:B------:R3:W1:Y:S01]  /*ff30*/  MUFU.EX2 R216, R3 ;  /* 0x0000000300d87308 */ /* 0x0006620000000800 */
[----:B-----5:R-:W-:-:S06]  /*ff40*/  LOP3.LUT R0, R17, 0xff00ff, RZ, 0xc0, !PT ;  /* 0x00ff00ff11007812 */ /* 0x020fcc00078ec0ff */
[----:B------:R-:W-:Y:S01]  /*ff50*/  HMMA.16816.F32.BF16 R128, R8, R32, R128 ;  /* 0x000000200880723c */ /* 0x000fe20000041880 */
[----:B----4-:R-:W-:-:S07]  /*ff60*/  F2FP.BF16.F32.PACK_AB R2, R218, R219 ;  /* 0x000000dbda02723e */ /* 0x010fce00000010ff */
[----:B------:R-:W-:Y:S01]  /*ff70*/  HMMA.16816.F32.BF16 R140, R8, R34, R140 ;  /* 0x00000022088c723c */ /* 0x000fe2000004188c */
[----:B---3--:R-:W-:Y:S01]  /*ff80*/  LEA R3, R206, 0xfffffffb, 0x1 ;  /* 0xfffffffbce037811 */ /* 0x008fe200078e08ff */
[----:B------:R-:W3:Y:S03]  /*ff90*/  LDSM.16.MT88.4 R32, [R185+0x6800] ;  /* 0x00680000b920783b */ /* 0x000ee60000004200 */
[----:B------:R-:W-:Y:S01]  /*ffa0*/  LOP3.LUT R5, R3, UR21, R21, 0x96, !PT ;  /* 0x0000001503057c12 */ /* 0x000fe2000f8e9615 */
[----:B------:R-:W-:Y:S01]  /*ffb0*/  IMAD.MOV.U32 R81, RZ, RZ, R203 ;  /* 0x000000ffff517224 */ /* 0x000fe200078e00cb */
[--C-:B------:R-:W-:Y:S01]  /*ffc0*/  HSET2.LE.AND R0, R0, R196.reuse, PT ;  /* 0x000000c400007233 */ /* 0x100fe20003803000 */
[----:B------:R-:W-:Y:S01]  /*ffd0*/  LDSM.16.MT88.4 R108, [R189+0x7800] ;  /* 0x00780000bd6c783b */ /* 0x000fe20000004200 */
[----:B------:R-:W-:Y:S01]  /*ffe0*/  HSET2.LE.AND R3, R16, R196, PT ;  /* 0x000000c410037233 */ /* 0x000fe20003803000 */
[----:B------:R-:W-:Y:S01]  /*fff0*/  IMAD.WIDE.U32 R16, R5, -0x326172a9, RZ ;  /* 0xcd9e8d5705107825 */ /* 0x000fe200078e00ff */
[----:B------:R-:W-:Y:S01]  /*10000*/  F2FP.BF16.F32.PACK_AB R4, R217, R220 ;  /* 0x000000dcd904723e */ /* 0x000fe200000010ff */
[----:B------:R-:W-:Y:S01]  /*10010*/  LDSM.16.MT88.4 R124, [R185+0x7800] ;  /* 0x00780000b97c783b */ /* 0x000fe20000004200 */
[----:B------:R-:W-:-:S02]  /*10020*/  LOP3.LUT R7, R2, R0, RZ, 0xc0, !PT ;  /* 0x0000000002077212 */ /* 0x000fc400078ec0ff */
[----:B------:R-:W-:Y:S02]  /*10030*/  LOP3.LUT R4, R4, R3, RZ, 0xc0, !PT ;  /* 0x0000000304047212 */ /* 0x000fe400078ec0ff */
[----:B------:R-:W-:Y:S02]  /*10040*/  HSET2.LE.AND R0, R18, R196, PT ;  /* 0x000000c412007233 */ /* 0x000fe40003803000 */
[----:B-1----:R-:W-:Y:S02]  /*10050*/  F2FP.BF16.F32.PACK_AB R2, R207, R216 ;  /* 0x000000d8cf02723e */ /* 0x002fe400000010ff */
[----:B------:R-:W-:Y:S02]  /*10060*/  LOP3.LUT R3, R248, UR15, R17, 0x96, !PT ;  /* 0x0000000ff8037c12 */ /* 0x000fe4000f8e9611 */
[----:B------:R-:W-:Y:S02]  /*10070*/  LOP3.LUT R8, R16, UR11, R95, 0x96, !PT ;  /* 0x0000000b10087c12 */ /* 0x000fe4000f8e965f */
[----:B------:R-:W-:Y:S01]  /*10080*/  LOP3.LUT R5, R2, R0, RZ, 0xc0, !PT ;  /* 0x0000000002057212 */ /* 0x000fe200078ec0ff */
[----:B------:R-:W-:Y:S01]  /*10090*/  IMAD.WIDE.U32 R2, R3, -0x2daee0ad, RZ ;  /* 0xd2511f5303027825 */ /* 0x000fe200078e00ff */
[----:B------:R-:W-:-:S02]  /*100a0*/  LOP3.LUT R0, R42, UR7, R41, 0x96, !PT ;  /* 0x000000072a007c12 */ /* 0x000fc4000f8e9629 */
[----:B------:R-:W1:Y:S01]  /*100b0*/  LDSM.16.MT88.4 R40, [R188+0x6800] ;  /* 0x00680000bc28783b */ /* 0x000e620000004200 */
[----:B------:R-:W-:Y:S01]  /*100c0*/  IMAD.WIDE.U32 R22, R8, -0x2daee0ad, RZ ;  /* 0xd2511f5308167825 */ /* 0x000fe200078e00ff */
[----:B------:R-:W-:-:S04]  /*100d0*/  LOP3.LUT R24, R80, UR4, R3, 0x96, !PT ;  /* 0x0000000450187c12 */ /* 0x000fc8000f8e9603 */
[----:B------:R-:W-:Y:S01]  /*100e0*/  LOP3.LUT R21, R2, UR14, R23, 0x96, !PT ;  /* 0x0000000e02157c12 */ /* 0x000fe2000f8e9617 */
[----:B------:R-:W-:-:S04]  /*100f0*/  IMAD.WIDE.U32 R2, R0, -0x2daee0ad, RZ ;  /* 0xd2511f5300027825 */ /* 0x000fc800078e00ff */
[----:B------:R-:W-:Y:S01]  /*10100*/  FFMA.FTZ R8, R150, UR17, -R15 ;  /* 0x0000001196087c23 */ /* 0x000fe2000801080f */
[----:B------:R-:W-:Y:S01]  /*10110*/  LOP3.LUT R0, R144, UR22, R3, 0x96, !PT ;  /* 0x0000001690007c12 */ /* 0x000fe2000f8e9603 */
[--C-:B------:R-:W-:Y:S01]  /*10120*/  FFMA.FTZ R3, R149, UR17, -R15.reuse ;  /* 0x0000001195037c23 */ /* 0x100fe2000801080f */
[----:B------:R-:W-:Y:S01]  /*10130*/  FFMA.FTZ R9, R151, UR17, -R15 ;  /* 0x0000001197097c23 */ /* 0x000fe2000801080f */
[----:B------:R4:W-:Y:S01]  /*10140*/  MUFU.EX2 R204, R8 ;  /* 0x0000000800cc7308 */ /* 0x0009e20000000800 */
[----:B------:R-:W-:-:S03]  /*10150*/  IMAD.MOV.U32 R80, RZ, RZ, R202 ;  /* 0x000000ffff507224 */ /* 0x000fc600078e00ca */
[----:B------:R5:W-:Y:S01]  /*10160*/  MUFU.EX2 R203, R3 ;  /* 0x0000000300cb7308 */ /* 0x000be20000000800 */
[----:B------:R-:W-:Y:S01]  /*10170*/  IMAD.MOV.U32 R11, RZ, RZ, R2 ;  /* 0x000000ffff0b7224 */ /* 0x000fe200078e0002 */
[C---:B------:R-:W-:Y:S02]  /*10180*/  PRMT R20, R2.reuse, 0x7771, RZ ;  /* 0x0000777102147816 */ /* 0x040fe400000000ff */
[----:B------:R2:W-:Y:S01]  /*10190*/  MUFU.EX2 R202, R9 ;  /* 0x0000000900ca7308 */ /* 0x0005e20000000800 */
[C---:B----4-:R-:W-:Y:S02]  /*101a0*/  PRMT R8, R2.reuse, 0x7773, RZ ;  /* 0x0000777302087816 */ /* 0x050fe400000000ff */
[----:B-----5:R-:W-:Y:S01]  /*101b0*/  PRMT R3, R2, 0x7772, RZ ;  /* 0x0000777202037816 */ /* 0x020fe200000000ff */
[--C-:B------:R-:W-:Y:S01]  /*101c0*/  FFMA.FTZ R2, R157, UR17, -R14.reuse ;  /* 0x000000119d027c23 */ /* 0x100fe2000801080e */
[----:B--2---:R-:W-:Y:S02]  /*101d0*/  FFMA.FTZ R9, R158, UR17, -R14 ;  /* 0x000000119e097c23 */ /* 0x004fe4000801080e */
[----:B------:R-:W-:Y:S01]  /*101e0*/  PRMT R19, R3, 0x5410, R8 ;  /* 0x0000541003137816 */ /* 0x000fe20000000008 */
[----:B------:R-:W-:Y:S01]  /*101f0*/  FFMA.FTZ R8, R156, UR17, -R14 ;  /* 0x000000119c087c23 */ /* 0x000fe2000801080e */
[----:B------:R-:W-:Y:S01]  /*10200*/  FFMA.FTZ R10, R148, UR17, -R15 ;  /* 0x00000011940a7c23 */ /* 0x000fe2000801080f */
[----:B------:R2:W-:Y:S01]  /*10210*/  MUFU.EX2 R158, R9 ;  /* 0x00000009009e7308 */ /* 0x0005e20000000800 */
[----:B------:R-:W-:-:S03]  /*10220*/  LOP3.LUT R3, R0, 0xffff, RZ, 0xc0, !PT ;  /* 0x0000ffff00037812 */ /* 0x000fc600078ec0ff */
[----:B------:R4:W-:Y:S04]  /*10230*/  MUFU.EX2 R160, R8 ;  /* 0x0000000800a07308 */ /* 0x0009e80000000800 */
[----:B------:R5:W-:Y:S01]  /*10240*/  MUFU.EX2 R161, R10 ;  /* 0x0000000a00a17308 */ /* 0x000be20000000800 */
[----:B--2---:R-:W-:-:S03]  /*10250*/  FFMA.FTZ R9, R159, UR17, -R14 ;  /* 0x000000119f097c23 */ /* 0x004fc6000801080e */
[----:B------:R2:W3:Y:S01]  /*10260*/  MUFU.EX2 R159, R2 ;  /* 0x00000002009f7308 */ /* 0x0004e20000000800 */
[----:B------:R-:W-:-:S03]  /*10270*/  LOP3.LUT R18, R0, 0xff, RZ, 0xc0, !PT ;  /* 0x000000ff00127812 */ /* 0x000fc600078ec0ff */
[----:B------:R1:W1:Y:S01]  /*10280*/  MUFU.EX2 R157, R9 ;  /* 0x00000009009d7308 */ /* 0x0002620000000800 */
[----:B----4-:R-:W-:Y:S02]  /*10290*/  SHF.R.U32.HI R8, RZ, 0x8, R3 ;  /* 0x00000008ff087819 */ /* 0x010fe40000011603 */
[----:B-----5:R-:W-:Y:S02]  /*102a0*/  LOP3.LUT R10, R11, 0xff, RZ, 0xc0, !PT ;  /* 0x000000ff0b0a7812 */ /* 0x020fe400078ec0ff */
[----:B------:R-:W-:Y:S02]  /*102b0*/  LOP3.LUT R3, R19, 0xff00ff, RZ, 0xc0, !PT ;  /* 0x00ff00ff13037812 */ /* 0x000fe400078ec0ff */
[----:B--2---:R-:W-:Y:S02]  /*102c0*/  PRMT R2, R0, 0x7632, R2 ;  /* 0x0000763200027816 */ /* 0x004fe40000000002 */
[----:B------:R-:W-:Y:S02]  /*102d0*/  SHF.R.U32.HI R11, RZ, 0x18, R0 ;  /* 0x00000018ff0b7819 */ /* 0x000fe40000011600 */
[----:B------:R-:W-:-:S02]  /*102e0*/  LOP3.LUT R2, R2, 0xff, RZ, 0xc0, !PT ;  /* 0x000000ff02027812 */ /* 0x000fc400078ec0ff */
[----:B------:R-:W-:Y:S02]  /*102f0*/  PRMT R0, R10, 0x5410, R20 ;  /* 0x000054100a007816 */ /* 0x000fe40000000014 */
[----:B------:R-:W-:Y:S02]  /*10300*/  PRMT R8, R18, 0x5410, R8 ;  /* 0x0000541012087816 */ /* 0x000fe40000000008 */
[----:B------:R-:W-:Y:S02]  /*10310*/  PRMT R10, R2, 0x5410, R11 ;  /* 0x00005410020a7816 */ /* 0x000fe4000000000b */
[--C-:B------:R-:W-:Y:S02]  /*10320*/  HSET2.LE.AND R3, R3, R196.reuse, PT ;  /* 0x000000c403037233 */ /* 0x100fe40003803000 */
[----:B---3--:R-:W-:Y:S01]  /*10330*/  F2FP.BF16.F32.PACK_AB R11, R160, R159 ;  /* 0x0000009fa00b723e */ /* 0x008fe200000010ff */
[----:B------:R-:W-:Y:S01]  /*10340*/  HMMA.16816.F32.BF16 R84, R4, R36, R84 ;  /* 0x000000240454723c */ /* 0x000fe20000041854 */
[----:B------:R-:W-:Y:S01]  /*10350*/  HSET2.LE.AND R0, R0, R196, PT ;  /* 0x000000c400007233 */ /* 0x000fe20003803000 */
[----:B------:R-:W-:Y:S01]  /*10360*/  IMAD.WIDE.U32 R44, R21, -0x326172a9, RZ ;  /* 0xcd9e8d57152c7825 */ /* 0x000fe200078e00ff */
[----:B------:R-:W-:-:S02]  /*10370*/  F2FP.BF16.F32.PACK_AB R2, R161, R203 ;  /* 0x000000cba102723e */ /* 0x000fc400000010ff */
[----:B------:R-:W-:-:S03]  /*10380*/  HSET2.LE.AND R8, R8, R196, PT ;  /* 0x000000c408087233 */ /* 0x000fc60003803000 */
[----:B------:R-:W-:Y:S01]  /*10390*/  HMMA.16816.F32.BF16 R88, R4, R38, R88 ;  /* 0x000000260458723c */ /* 0x000fe20000041858 */
[----:B-1----:R-:W-:Y:S02]  /*103a0*/  F2FP.BF16.F32.PACK_AB R9, R202, R204 ;  /* 0x000000ccca09723e */ /* 0x002fe400000010ff */
[----:B------:R-:W-:Y:S02]  /*103b0*/  HSET2.LE.AND R18, R10, R196, PT ;  /* 0x000000c40a127233 */ /* 0x000fe40003803000 */
[----:B------:R-:W-:-:S03]  /*103c0*/  LOP3.LUT R11, R11, R3, RZ, 0xc0, !PT ;  /* 0x000000030b0b7212 */ /* 0x000fc600078ec0ff */
[----:B------:R-:W-:Y:S01]  /*103d0*/  HMMA.16816.F32.BF16 R100, R4, R28, R100 ;  /* 0x0000001c0464723c */ /* 0x000fe20000041864 */
[----:B------:R-:W-:Y:S02]  /*103e0*/  F2FP.BF16.F32.PACK_AB R19, R157, R158 ;  /* 0x0000009e9d13723e */ /* 0x000fe400000010ff */
[----:B------:R-:W-:-:S05]  /*103f0*/  LOP3.LUT R3, R16, UR11, R83, 0x96, !PT ;  /* 0x0000000b10037c12 */ /* 0x000fca000f8e9653 */
[----:B------:R-:W-:Y:S01]  /*10400*/  HMMA.16816.F32.BF16 R104, R4, R30, R104 ;  /* 0x0000001e0468723c */ /* 0x000fe20000041868 */
[----:B------:R-:W-:-:S07]  /*10410*/  LOP3.LUT R10, R2, R0, RZ, 0xc0, !PT ;  /* 0x00000000020a7212 */ /* 0x000fce00078ec0ff */
[----:B------:R-:W-:Y:S01]  /*10420*/  HMMA.16816.F32.BF16 R116, R4, R32, R116 ;  /* 0x000000200474723c */ /* 0x000fe20000041874 */
[----:B------:R-:W-:-:S07]  /*10430*/  LOP3.LUT R8, R9, R8, RZ, 0xc0, !PT ;  /* 0x0000000809087212 */ /* 0x000fce00078ec0ff */
[----:B------:R-:W-:Y:S01]  /*10440*/  HMMA.16816.F32.BF16 R120, R4, R34, R120 ;  /* 0x000000220478723c */ /* 0x000fe20000041878 */
[----:B------:R-:W-:-:S07]  /*10450*/  LOP3.LUT R9, R19, R18, RZ, 0xc0, !PT ;  /* 0x0000001213097212 */ /* 0x000fce00078ec0ff */
[C---:B------:R-:W-:Y:S08]  /*10460*/  HMMA.16816.F32.BF16 R132, R4.reuse, R40, R132 ;  /* 0x000000280484723c */ /* 0x040ff00000041884 */
[----:B------:R-:W-:Y:S01]  /*10470*/  HMMA.16816.F32.BF16 R136, R4, R42, R136 ;  /* 0x0000002a0488723c */ /* 0x000fe20000041888 */
[----:B------:R-:W-:Y:S01]  /*10480*/  IMAD.WIDE.U32 R6, R24, -0x326172a9, RZ ;  /* 0xcd9e8d5718067825 */ /* 0x000fe200078e00ff */
[----:B------:R-:W-:Y:S01]  /*10490*/  LOP3.LUT R4, R250, UR15, R17, 0x96, !PT ;  /* 0x0000000ffa047c12 */ /* 0x000fe2000f8e9611 */
[----:B------:R-:W-:Y:S03]  /*104a0*/  LDSM.16.MT88.4 R24, [R189+0x7000] ;  /* 0x00700000bd18783b */ /* 0x000fe60000004200 */
[----:B------:R-:W-:-:S02]  /*104b0*/  LOP3.LUT R2, R94, UR9, R7, 0x96, !PT ;  /* 0x000000095e027c12 */ /* 0x000fc4000f8e9607 */
[----:B------:R-:W-:Y:S01]  /*104c0*/  LOP3.LUT R0, R6, UR8, R45, 0x96, !PT ;  /* 0x0000000806007c12 */ /* 0x000fe2000f8e962d */
[----:B------:R-:W-:-:S04]  /*104d0*/  IMAD.WIDE.U32 R4, R4, -0x2daee0ad, RZ ;  /* 0xd2511f5304047825 */ /* 0x000fc800078e00ff */
[----:B------:R-:W-:Y:S01]  /*104e0*/  IMAD.WIDE.U32 R18, R3, -0x2daee0ad, RZ ;  /* 0xd2511f5303127825 */ /* 0x000fe200078e00ff */
[----:B------:R-:W-:Y:S01]  /*104f0*/  LOP3.LUT R3, R80, UR4, R5, 0x96, !PT ;  /* 0x0000000450037c12 */ /* 0x000fe2000f8e9605 */
[----:B------:R-:W-:Y:S01]  /*10500*/  HMMA.16816.F32.BF16 R64, R8, R38, R64 ;  /* 0x000000260840723c */ /* 0x000fe20000041840 */
[----:B------:R-:W-:Y:S01]  /*10510*/  LDSM.16.MT88.4 R92, [R184+0x7800] ;  /* 0x00780000b85c783b */ /* 0x000fe20000004200 */
[----:B------:R-:W-:-:S04]  /*10520*/  IMAD.WIDE.U32 R6, R2, -0x2daee0ad, RZ ;  /* 0xd2511f5302067825 */ /* 0x000fc800078e00ff */
[----:B------:R-:W-:Y:S01]  /*10530*/  IMAD.WIDE.U32 R74, R0, -0x2daee0ad, RZ ;  /* 0xd2511f53004a7825 */ /* 0x000fe200078e00ff */
[----:B------:R-:W-:-:S04]  /*10540*/  LOP3.LUT R0, R4, UR14, R19, 0x96, !PT ;  /* 0x0000000e04007c12 */ /* 0x000fc8000f8e9613 */
[----:B------:R-:W-:Y:S01]  /*10550*/  LOP3.LUT R2, R6, UR23, R75, 0x96, !PT ;  /* 0x0000001706027c12 */ /* 0x000fe2000f8e964b */
[----:B------:R-:W-:Y:S01]  /*10560*/  IMAD.WIDE.U32 R38, R0, -0x326172a9, RZ ;  /* 0xcd9e8d5700267825 */ /* 0x000fe200078e00ff */
[----:B------:R-:W-:-:S03]  /*10570*/  LOP3.LUT R0, R22, UR24, R7, 0x96, !PT ;  /* 0x0000001816007c12 */ /* 0x000fc6000f8e9607 */
[----:B------:R-:W-:Y:S01]  /*10580*/  IMAD.WIDE.U32 R4, R3, -0x326172a9, RZ ;  /* 0xcd9e8d5703047825 */ /* 0x000fe200078e00ff */
[----:B------:R-:W-:Y:S03]  /*10590*/  HMMA.16816.F32.BF16 R76, R8, R36, R76 ;  /* 0x00000024084c723c */ /* 0x000fe6000004184c */
[----:B------:R-:W-:Y:S01]  /*105a0*/  IMAD.WIDE.U32 R2, R2, -0x326172a9, RZ ;  /* 0xcd9e8d5702027825 */ /* 0x000fe200078e00ff */
[----:B------:R-:W-:-:S03]  /*105b0*/  LOP3.LUT R20, R4, UR8, R39, 0x96, !PT ;  /* 0x0000000804147c12 */ /* 0x000fc6000f8e9627 */
[----:B------:R-:W-:Y:S01]  /*105c0*/  FFMA.FTZ R4, R162, UR17, -R13 ;  /* 0x00000011a2047c23 */ /* 0x000fe2000801080d */
[----:B------:R-:W-:Y:S01]  /*105d0*/  IMAD.WIDE.U32 R36, R0, -0x326172a9, RZ ;  /* 0xcd9e8d5700247825 */ /* 0x000fe200078e00ff */
[----:B------:R-:W-:-:S03]  /*105e0*/  PRMT R7, R2, 0x7771, RZ ;  /* 0x0000777102077816 */ /* 0x000fc600000000ff */
[----:B------:R-:W-:Y:S01]  /*105f0*/  IMAD.MOV.U32 R0, RZ, RZ, R2 ;  /* 0x000000ffff007224 */ /* 0x000fe200078e0002 */
[C---:B------:R-:W-:Y:S01]  /*10600*/  PRMT R6, R2.reuse, 0x7773, RZ ;  /* 0x0000777302067816 */ /* 0x040fe200000000ff */
[----:B------:R1:W-:Y:S01]  /*10610*/  MUFU.EX2 R156, R4 ;  /* 0x00000004009c7308 */ /* 0x0003e20000000800 */
[----:B------:R-:W-:Y:S02]  /*10620*/  PRMT R2, R2, 0x7772, RZ ;  /* 0x0000777202027816 */ /* 0x000fe400000000ff */
[----:B------:R-:W-:Y:S02]  /*10630*/  LOP3.LUT R21, R82, UR9, R5, 0x96, !PT ;  /* 0x0000000952157c12 */ /* 0x000fe4000f8e9605 */
[----:B------:R-:W-:Y:S02]  /*10640*/  LOP3.LUT R5, R0, 0xff, RZ, 0xc0, !PT ;  /* 0x000000ff00057812 */ /* 0x000fe400078ec0ff */
[----:B------:R-:W-:Y:S01]  /*10650*/  LOP3.LUT R0, R36, UR6, R3, 0x96, !PT ;  /* 0x0000000624007c12 */ /* 0x000fe2000f8e9603 */
[----:B------:R-:W-:Y:S01]  /*10660*/  FFMA.FTZ R3, R155, UR17, -R12 ;  /* 0x000000119b037c23 */ /* 0x000fe2000801080c */
[----:B------:R-:W-:Y:S01]  /*10670*/  PRMT R19, R2, 0x5410, R6 ;  /* 0x0000541002137816 */ /* 0x000fe20000000006 */
[--C-:B------:R-:W-:Y:S01]  /*10680*/  FFMA.FTZ R2, R153, UR17, -R13.reuse ;  /* 0x0000001199027c23 */ /* 0x100fe2000801080d */
[----:B-1----:R-:W-:Y:S01]  /*10690*/  FFMA.FTZ R4, R152, UR17, -R13 ;  /* 0x0000001198047c23 */ /* 0x002fe2000801080d */
[----:B------:R-:W-:-:S03]  /*106a0*/  PRMT R17, R5, 0x5410, R7 ;  /* 0x0000541005117816 */ /* 0x000fc60000000007 */
[----:B------:R1:W-:Y:S01]  /*106b0*/  MUFU.EX2 R155, R4 ;  /* 0x00000004009b7308 */ /* 0x0003e20000000800 */
[----:B------:R-:W-:Y:S01]  /*106c0*/  LOP3.LUT R7, R0, 0xff, RZ, 0xc0, !PT ;  /* 0x000000ff00077812 */ /* 0x000fe200078ec0ff */
[----:B------:R-:W-:Y:S01]  /*106d0*/  FFMA.FTZ R5, R154, UR17, -R12 ;  /* 0x000000119a057c23 */ /* 0x000fe2000801080c */
[----:B------:R-:W-:Y:S01]  /*106e0*/  SHF.R.U32.HI R6, RZ, 0x18, R0 ;  /* 0x00000018ff067819 */ /* 0x000fe20000011600 */
[----:B------:R2:W3:Y:S01]  /*106f0*/  MUFU.EX2 R153, R2 ;  /* 0x0000000200997308 */ /* 0x0004e20000000800 */
[C---:B-1----:R-:W-:Y:S02]  /*10700*/  PRMT R4, R0.reuse, 0x7632, R4 ;  /* 0x0000763200047816 */ /* 0x042fe40000000004 */
[----:B--2---:R-:W-:Y:S02]  /*10710*/  LOP3.LUT R2, R0, 0xffff, RZ, 0xc0, !PT ;  /* 0x0000ffff00027812 */ /* 0x004fe400078ec0ff */
[----:B------:R-:W-:Y:S01]  /*10720*/  LOP3.LUT R0, R4, 0xff, RZ, 0xc0, !PT ;  /* 0x000000ff04007812 */ /* 0x000fe200078ec0ff */
[----:B------:R1:W-:Y:S01]  /*10730*/  MUFU.EX2 R152, R3 ;  /* 0x0000000300987308 */ /* 0x0003e20000000800 */
[----:B------:R-:W-:-:S02]  /*10740*/  FFMA.FTZ R4, R165, UR17, -R12 ;  /* 0x00000011a5047c23 */ /* 0x000fc4000801080c */
[----:B------:R-:W-:Y:S01]  /*10750*/  PRMT R16, R0, 0x5410, R6 ;  /* 0x0000541000107816 */ /* 0x000fe20000000006 */
[----:B------:R-:W2:Y:S01]  /*10760*/  MUFU.EX2 R151, R5 ;  /* 0x0000000500977308 */ /* 0x000ea20000000800 */
[----:B------:R-:W-:Y:S01]  /*10770*/  FFMA.FTZ R0, R164, UR17, -R12 ;  /* 0x00000011a4007c23 */ /* 0x000fe2000801080c */
[----:B------:R-:W-:Y:S02]  /*10780*/  SHF.R.U32.HI R2, RZ, 0x8, R2 ;  /* 0x00000008ff027819 */ /* 0x000fe40000011602 */
[----:B------:R4:W-:Y:S01]  /*10790*/  MUFU.EX2 R149, R4 ;  /* 0x0000000400957308 */ /* 0x0009e20000000800 */
[----:B-1----:R-:W-:-:S03]  /*107a0*/  FFMA.FTZ R3, R163, UR17, -R13 ;  /* 0x00000011a3037c23 */ /* 0x002fc6000801080d */
[----:B------:R1:W-:Y:S01]  /*107b0*/  MUFU.EX2 R148, R0 ;  /* 0x0000000000947308 */ /* 0x0003e20000000800 */
[----:B------:R-:W-:-:S03]  /*107c0*/  PRMT R2, R7, 0x5410, R2 ;  /* 0x0000541007027816 */ /* 0x000fc60000000002 */
[----:B------:R5:W5:Y:S01]  /*107d0*/  MUFU.EX2 R150, R3 ;  /* 0x0000000300967308 */ /* 0x000b620000000800 */
[C---:B------:R-:W-:Y:S01]  /*107e0*/  HMMA.16816.F32.BF16 R48, R8.reuse, R32, R48 ;  /* 0x000000200830723c */ /* 0x040fe20000041830 */
[--C-:B----4-:R-:W-:Y:S01]  /*107f0*/  HSET2.LE.AND R4, R2, R196.reuse, PT ;  /* 0x000000c402047233 */ /* 0x110fe20003803000 */
[----:B------:R-:W-:Y:S01]  /*10800*/  IMAD.WIDE.U32 R32, R21, -0x2daee0ad, RZ ;  /* 0xd2511f5315207825 */ /* 0x000fe200078e00ff */
[----:B---3--:R-:W-:Y:S02]  /*10810*/  F2FP.BF16.F32.PACK_AB R2, R155, R153 ;  /* 0x000000999b02723e */ /* 0x008fe400000010ff */
[----:B--2---:R-:W-:Y:S01]  /*10820*/  F2FP.BF16.F32.PACK_AB R7, R151, R152 ;  /* 0x000000989707723e */ /* 0x004fe200000010ff */
[----:B------:R-:W-:Y:S01]  /*10830*/  IMAD.WIDE.U32 R96, R20, -0x2daee0ad, RZ ;  /* 0xd2511f5314607825 */ /* 0x000fe200078e00ff */
[----:B-1----:R-:W-:Y:S01]  /*10840*/  HSET2.LE.AND R0, R17, R196, PT ;  /* 0x000000c411007233 */ /* 0x002fe20003803000 */
[----:B------:R-:W-:Y:S01]  /*10850*/  HMMA.16816.F32.BF16 R128, R8, R40, R128 ;  /* 0x000000280880723c */ /* 0x000fe20000041880 */
[----:B------:R-:W-:Y:S01]  /*10860*/  LDSM.16.MT88.4 R20, [R185+0x7000] ;  /* 0x00700000b914783b */ /* 0x000fe20000004200 */
[----:B-----5:R-:W-:-:S05]  /*10870*/  LOP3.LUT R3, R19, 0xff00ff, RZ, 0xc0, !PT ;  /* 0x00ff00ff13037812 */ /* 0x020fca00078ec0ff */
[--C-:B------:R-:W-:Y:S02]  /*10880*/  HSET2.LE.AND R3, R3, R196.reuse, PT ;  /* 0x000000c403037233 */ /* 0x100fe40003803000 */
[----:B------:R-:W-:Y:S02]  /*10890*/  LOP3.LUT R6, R2, R0, RZ, 0xc0, !PT ;  /* 0x0000000002067212 */ /* 0x000fe400078ec0ff */
[----:B------:R-:W-:Y:S02]  /*108a0*/  F2FP.BF16.F32.PACK_AB R5, R150, R156 ;  /* 0x0000009c9605723e */ /* 0x000fe400000010ff */
[----:B------:R-:W-:Y:S02]  /*108b0*/  LOP3.LUT R7, R7, R3, RZ, 0xc0, !PT ;  /* 0x0000000307077212 */ /* 0x000fe400078ec0ff */
[----:B------:R-:W-:Y:S02]  /*108c0*/  HSET2.LE.AND R0, R16, R196, PT ;  /* 0x000000c410007233 */ /* 0x000fe40003803000 */
[----:B------:R-:W-:-:S02]  /*108d0*/  F2FP.BF16.F32.PACK_AB R2, R148, R149 ;  /* 0x000000959402723e */ /* 0x000fc400000010ff */
[----:B------:R-:W-:Y:S02]  /*108e0*/  LOP3.LUT R3, R32, UR23, R97, 0x96, !PT ;  /* 0x0000001720037c12 */ /* 0x000fe4000f8e9661 */
[----:B------:R-:W-:Y:S02]  /*108f0*/  LOP3.LUT R4, R5, R4, RZ, 0xc0, !PT ;  /* 0x0000000405047212 */ /* 0x000fe400078ec0ff */
[----:B------:R-:W-:Y:S01]  /*10900*/  LOP3.LUT R5, R2, R0, RZ, 0xc0, !PT ;  /* 0x0000000002057212 */ /* 0x000fe200078ec0ff */
[----:B------:R-:W-:Y:S01]  /*10910*/  IMAD.WIDE.U32 R2, R3, -0x326172a9, RZ ;  /* 0xcd9e8d5703027825 */ /* 0x000fe200078e00ff */
[----:B------:R-:W-:Y:S01]  /*10920*/  LOP3.LUT R0, R18, UR24, R33, 0x96, !PT ;  /* 0x0000001812007c12 */ /* 0x000fe2000f8e9621 */
[----:B------:R-:W-:Y:S04]  /*10930*/  HMMA.16816.F32.BF16 R60, R8, R28, R60 ;  /* 0x0000001c083c723c */ /* 0x000fe8000004183c */
[----:B------:R-:W-:-:S04]  /*10940*/  IMAD.WIDE.U32 R18, R0, -0x326172a9, RZ ;  /* 0xcd9e8d5700127825 */ /* 0x000fc800078e00ff */
[C---:B------:R-:W-:Y:S01]  /*10950*/  HMMA.16816.F32.BF16 R52, R8.reuse, R30, R52 ;  /* 0x0000001e0834723c */ /* 0x040fe20000041834 */
[----:B------:R-:W-:Y:S01]  /*10960*/  PRMT R16, R2, 0x7771, RZ ;  /* 0x0000777102107816 */ /* 0x000fe200000000ff */
[----:B------:R-:W1:Y:S06]  /*10970*/  LDSM.16.MT88.4 R28, [R184+0x7000] ;  /* 0x00700000b81c783b */ /* 0x000e6c0000004200 */
[----:B------:R-:W-:Y:S01]  /*10980*/  HMMA.16816.F32.BF16 R56, R8, R34, R56 ;  /* 0x000000220838723c */ /* 0x000fe20000041838 */
[----:B------:R-:W-:-:S07]  /*10990*/  LOP3.LUT R0, R18, UR6, R3, 0x96, !PT ;  /* 0x0000000612007c12 */ /* 0x000fce000f8e9603 */
[----:B------:R-:W-:Y:S01]  /*109a0*/  HMMA.16816.F32.BF16 R40, R8, R42, R140 ;  /* 0x0000002a0828723c */ /* 0x000fe2000004188c */
[----:B------:R-:W-:Y:S01]  /*109b0*/  IMAD.MOV.U32 R8, RZ, RZ, R2 ;  /* 0x000000ffff087224 */ /* 0x000fe200078e0002 */
[C---:B------:R-:W-:Y:S01]  /*109c0*/  PRMT R10, R2.reuse, 0x7773, RZ ;  /* 0x00007773020a7816 */ /* 0x040fe200000000ff */
[----:B------:R-:W2:Y:S01]  /*109d0*/  LDSM.16.MT88.4 R32, [R188+0x7000] ;  /* 0x00700000bc20783b */ /* 0x000ea20000004200 */
[----:B------:R-:W-:Y:S01]  /*109e0*/  PRMT R11, R2, 0x7772, RZ ;  /* 0x00007772020b7816 */ /* 0x000fe200000000ff */
[--C-:B------:R-:W-:Y:S01]  /*109f0*/  FFMA.FTZ R2, R169, UR17, -R15.reuse ;  /* 0x00000011a9027c23 */ /* 0x100fe2000801080f */
[----:B------:R-:W-:Y:S01]  /*10a00*/  LOP3.LUT R9, R8, 0xff, RZ, 0xc0, !PT ;  /* 0x000000ff08097812 */ /* 0x000fe200078ec0ff */
[--C-:B------:R-:W-:Y:S01]  /*10a10*/  FFMA.FTZ R8, R168, UR17, -R15.reuse ;  /* 0x00000011a8087c23 */ /* 0x100fe2000801080f */
[----:B------:R-:W-:Y:S01]  /*10a20*/  PRMT R11, R11, 0x5410, R10 ;  /* 0x000054100b0b7816 */ /* 0x000fe2000000000a */
[----:B------:R3:W-:Y:S01]  /*10a30*/  MUFU.EX2 R146, R2 ;  /* 0x0000000200927308 */ /* 0x0007e20000000800 */
[----:B------:R-:W-:Y:S01]  /*10a40*/  PRMT R10, R9, 0x5410, R16 ;  /* 0x00005410090a7816 */ /* 0x000fe20000000010 */
[--C-:B------:R-:W-:Y:S01]  /*10a50*/  FFMA.FTZ R3, R167, UR17, -R15.reuse ;  /* 0x00000011a7037c23 */ /* 0x100fe2000801080f */
[----:B------:R-:W-:Y:S01]  /*10a60*/  FFMA.FTZ R9, R166, UR17, -R15 ;  /* 0x00000011a6097c23 */ /* 0x000fe2000801080f */
[----:B------:R4:W-:Y:S04]  /*10a70*/  MUFU.EX2 R147, R8 ;  /* 0x0000000800937308 */ /* 0x0009e80000000800 */
[----:B------:R5:W-:Y:S01]  /*10a80*/  MUFU.EX2 R144, R3 ;  /* 0x0000000300907308 */ /* 0x000be20000000800 */
[----:B---3--:R-:W-:-:S03]  /*10a90*/  LOP3.LUT R2, R0, 0xffff, RZ, 0xc0, !PT ;  /* 0x0000ffff00027812 */ /* 0x008fc600078ec0ff */
[----:B------:R3:W1:Y:S01]  /*10aa0*/  MUFU.EX2 R145, R9 ;  /* 0x0000000900917308 */ /* 0x0006620000000800 */
[----:B----4-:R-:W-:Y:S02]  /*10ab0*/  LOP3.LUT R8, R0, 0xff, RZ, 0xc0, !PT ;  /* 0x000000ff00087812 */ /* 0x010fe400078ec0ff */
[----:B------:R-:W-:Y:S01]  /*10ac0*/  SHF.R.U32.HI R2, RZ, 0x8, R2 ;  /* 0x00000008ff027819 */ /* 0x000fe20000011602 */
[----:B-----5:R-:W-:-:S03]  /*10ad0*/  FFMA.FTZ R3, R171, UR17, -R14 ;  /* 0x00000011ab037c23 */ /* 0x020fc6000801080e */
[----:B------:R-:W-:Y:S01]  /*10ae0*/  PRMT R16, R8, 0x5410, R2 ;  /* 0x0000541008107816 */ /* 0x000fe20000000002 */
[----:B---3--:R-:W-:Y:S01]  /*10af0*/  FFMA.FTZ R9, R170, UR17, -R14 ;  /* 0x00000011aa097c23 */ /* 0x008fe2000801080e */
[----:B------:R3:W-:Y:S01]  /*10b00*/  MUFU.EX2 R75, R3 ;  /* 0x00000003004b7308 */ /* 0x0007e20000000800 */
[----:B------:R-:W-:-:S03]  /*10b10*/  PRMT R2, R0, 0x7632, R2 ;  /* 0x0000763200027816 */ /* 0x000fc60000000002 */
[----:B------:R4:W5:Y:S01]  /*10b20*/  MUFU.EX2 R45, R9 ;  /* 0x00000009002d7308 */ /* 0x0009620000000800 */
[----:B------:R-:W-:Y:S01]  /*10b30*/  FFMA.FTZ R8, R173, UR17, -R14 ;  /* 0x00000011ad087c23 */ /* 0x000fe2000801080e */
[----:B------:R-:W-:Y:S02]  /*10b40*/  SHF.R.U32.HI R0, RZ, 0x18, R0 ;  /* 0x00000018ff007819 */ /* 0x000fe40000011600 */
[----:B------:R-:W-:Y:S01]  /*10b50*/  LOP3.LUT R2, R2, 0xff, RZ, 0xc0, !PT ;  /* 0x000000ff02027812 */ /* 0x000fe200078ec0ff */
[----:B------:R1:W-:Y:S01]  /*10b60*/  MUFU.EX2 R36, R8 ;  /* 0x0000000800247308 */ /* 0x0003e20000000800 */
[----:B---3--:R-:W-:-:S04]  /*10b70*/  FFMA.FTZ R3, R172, UR17, -R14 ;  /* 0x00000011ac037c23 */ /* 0x008fc8000801080e */
[----:B------:R3:W2:Y:S01]  /*10b80*/  MUFU.EX2 R39, R3 ;  /* 0x0000000300277308 */ /* 0x0006a20000000800 */
[----:B----4-:R-:W-:Y:S02]  /*10b90*/  LOP3.LUT R9, R11, 0xff00ff, RZ, 0xc0, !PT ;  /* 0x00ff00ff0b097812 */ /* 0x010fe400078ec0ff */
[----:B-1----:R-:W-:Y:S02]  /*10ba0*/  PRMT R8, R2, 0x5410, R0 ;  /* 0x0000541002087816 */ /* 0x002fe40000000000 */
[----:B------:R-:W-:Y:S02]  /*10bb0*/  HSET2.LE.AND R0, R10, R196, PT ;  /* 0x000000c40a007233 */ /* 0x000fe40003803000 */
[----:B------:R-:W-:Y:S02]  /*10bc0*/  F2FP.BF16.F32.PACK_AB R2, R145, R144 ;  /* 0x000000909102723e */ /* 0x000fe400000010ff */
[----:B-----5:R-:W-:Y:S02]  /*10bd0*/  F2FP.BF16.F32.PACK_AB R11, R45, R75 ;  /* 0x0000004b2d0b723e */ /* 0x020fe400000010ff */
[----:B------:R-:W-:-:S02]  /*10be0*/  LOP3.LUT R10, R2, R0, RZ, 0xc0, !PT ;  /* 0x00000000020a7212 */ /* 0x000fc400078ec0ff */
[--C-:B---3--:R-:W-:Y:S02]  /*10bf0*/  HSET2.LE.AND R3, R9, R196.reuse, PT ;  /* 0x000000c409037233 */ /* 0x108fe40003803000 */
[--C-:B------:R-:W-:Y:S02]  /*10c00*/  HSET2.LE.AND R0, R16, R196.reuse, PT ;  /* 0x000000c410007233 */ /* 0x100fe40003803000 */
[----:B------:R-:W-:Y:S02]  /*10c10*/  F2FP.BF16.F32.PACK_AB R2, R146, R147 ;  /* 0x000000939202723e */ /* 0x000fe400000010ff */
[----:B------:R-:W-:Y:S02]  /*10c20*/  LOP3.LUT R11, R11, R3, RZ, 0xc0, !PT ;  /* 0x000000030b0b7212 */ /* 0x000fe400078ec0ff */
[----:B------:R-:W-:Y:S02]  /*10c30*/  HSET2.LE.AND R3, R8, R196, PT ;  /* 0x000000c408037233 */ /* 0x000fe40003803000 */
[----:B------:R-:W-:-:S02]  /*10c40*/  LOP3.LUT R8, R2, R0, RZ, 0xc0, !PT ;  /* 0x0000000002087212 */ /* 0x000fc400078ec0ff */
[----:B--2---:R-:W-:Y:S02]  /*10c50*/  F2FP.BF16.F32.PACK_AB R9, R39, R36 ;  /* 0x000000242709723e */ /* 0x004fe400000010ff */
[----:B------:R-:W-:Y:S02]  /*10c60*/  LOP3.LUT R2, R44, UR7, R37, 0x96, !PT ;  /* 0x000000072c027c12 */ /* 0x000fe4000f8e9625 */
[----:B------:R-:W-:-:S03]  /*10c70*/  LOP3.LUT R9, R9, R3, RZ, 0xc0, !PT ;  /* 0x0000000309097212 */ /* 0x000fc600078ec0ff */
[----:B------:R-:W-:Y:S01]  /*10c80*/  IMAD.WIDE.U32 R2, R2, -0x2daee0ad, RZ ;  /* 0xd2511f5302027825 */ /* 0x000fe200078e00ff */
[C---:B------:R-:W-:Y:S04]  /*10c90*/  HMMA.16816.F32.BF16 R84, R4.reuse, R28, R84 ;  /* 0x0000001c0454723c */ /* 0x040fe80000041854 */
[----:B------:R-:W-:Y:S01]  /*10ca0*/  LOP3.LUT R0, R74, UR22, R3, 0x96, !PT ;  /* 0x000000164a007c12 */ /* 0x000fe2000f8e9603 */
[----:B------:R-:W-:Y:S01]  /*10cb0*/  FFMA.FTZ R3, R177, UR17, -R13 ;  /* 0x00000011b1037c23 */ /* 0x000fe2000801080d */
[C---:B------:R-:W-:Y:S02]  /*10cc0*/  PRMT R18, R2.reuse, 0x7771, RZ ;  /* 0x0000777102127816 */ /* 0x040fe400000000ff */
[----:B------:R-:W-:Y:S01]  /*10cd0*/  HMMA.16816.F32.BF16 R88, R4, R30, R88 ;  /* 0x0000001e0458723c */ /* 0x000fe20000041858 */
[----:B------:R-:W-:-:S02]  /*10ce0*/  PRMT R17, R2, 0x7773, RZ ;  /* 0x0000777302117816 */ /* 0x000fc400000000ff */
[----:B------:R-:W-:-:S05]  /*10cf0*/  PRMT R16, R2, 0x7772, RZ ;  /* 0x0000777202107816 */ /* 0x000fca00000000ff */
[C---:B------:R-:W-:Y:S08]  /*10d00*/  HMMA.16816.F32.BF16 R100, R4.reuse, R24, R100 ;  /* 0x000000180464723c */ /* 0x040ff00000041864 */
[C---:B------:R-:W-:Y:S08]  /*10d10*/  HMMA.16816.F32.BF16 R104, R4.reuse, R26, R104 ;  /* 0x0000001a0468723c */ /* 0x040ff00000041868 */
[C---:B------:R-:W-:Y:S08]  /*10d20*/  HMMA.16816.F32.BF16 R116, R4.reuse, R20, R116 ;  /* 0x000000140474723c */ /* 0x040ff00000041874 */
[C---:B------:R-:W-:Y:S08]  /*10d30*/  HMMA.16816.F32.BF16 R120, R4.reuse, R22, R120 ;  /* 0x000000160478723c */ /* 0x040ff00000041878 */
[C---:B------:R-:W-:Y:S08]  /*10d40*/  HMMA.16816.F32.BF16 R132, R4.reuse, R32, R132 ;  /* 0x000000200484723c */ /* 0x040ff00000041884 */
[----:B------:R-:W-:Y:S01]  /*10d50*/  HMMA.16816.F32.BF16 R80, R4, R34, R136 ;  /* 0x000000220450723c */ /* 0x000fe20000041888 */
[----:B------:R-:W-:-:S02]  /*10d60*/  IMAD.MOV.U32 R6, RZ, RZ, R2 ;  /* 0x000000ffff067224 */ /* 0x000fc400078e0002 */
[----:B------:R-:W-:-:S05]  /*10d70*/  FFMA.FTZ R2, R174, UR17, -R13 ;  /* 0x00000011ae027c23 */ /* 0x000fca000801080d */
[C---:B------:R-:W-:Y:S01]  /*10d80*/  HMMA.16816.F32.BF16 R76, R8.reuse, R28, R76 ;  /* 0x0000001c084c723c */ /* 0x040fe2000004184c */
[----:B------:R1:W-:Y:S01]  /*10d90*/  MUFU.EX2 R29, R3 ;  /* 0x00000003001d7308 */ /* 0x0003e20000000800 */
[----:B------:R-:W-:Y:S01]  /*10da0*/  FFMA.FTZ R5, R178, UR17, -R12 ;  /* 0x00000011b2057c23 */ /* 0x000fe2000801080c */
[--C-:B------:R-:W-:Y:S02]  /*10db0*/  FFMA.FTZ R4, R176, UR17, -R13.reuse ;  /* 0x00000011b0047c23 */ /* 0x100fe4000801080d */
[----:B------:R2:W-:Y:S03]  /*10dc0*/  MUFU.EX2 R28, R2 ;  /* 0x00000002001c7308 */ /* 0x0005e60000000800 */
[----:B------:R-:W-:Y:S01]  /*10dd0*/  HMMA.16816.F32.BF16 R52, R8, R26, R52 ;  /* 0x0000001a0834723c */ /* 0x000fe20000041834 */
[----:B-1----:R-:W-:-:S04]  /*10de0*/  FFMA.FTZ R3, R175, UR17, -R13 ;  /* 0x00000011af037c23 */ /* 0x002fc8000801080d */
[----:B------:R1:W3:Y:S01]  /*10df0*/  MUFU.EX2 R27, R3 ;  /* 0x00000003001b7308 */ /* 0x0002e20000000800 */
[----:B--2---:R-:W-:Y:S02]  /*10e00*/  LOP3.LUT R2, R0, 0xffff, RZ, 0xc0, !PT ;  /* 0x0000ffff00027812 */ /* 0x004fe400078ec0ff */
[----:B------:R-:W-:Y:S01]  /*10e10*/  HMMA.16816.F32.BF16 R60, R8, R24, R60 ;  /* 0x00000018083c723c */ /* 0x000fe2000004183c */
[----:B------:R-:W-:Y:S01]  /*10e20*/  LOP3.LUT R6, R6, 0xff, RZ, 0xc0, !PT ;  /* 0x000000ff06067812 */ /* 0x000fe200078ec0ff */
[----:B------:R-:W-:Y:S01]  /*10e30*/  MUFU.EX2 R25, R5 ;  /* 0x0000000500197308 */ /* 0x000fe20000000800 */
[----:B------:R-:W-:Y:S01]  /*10e40*/  LOP3.LUT R7, R0, 0xff, RZ, 0xc0, !PT ;  /* 0x000000ff00077812 */ /* 0x000fe200078ec0ff */
[----:B------:R-:W-:Y:S01]  /*10e50*/  FFMA.FTZ R13, R180, UR17, -R12 ;  /* 0x00000011b40d7c23 */ /* 0x000fe2000801080c */
[----:B------:R-:W-:-:S03]  /*10e60*/  PRMT R6, R6, 0x5410, R18 ;  /* 0x0000541006067816 */ /* 0x000fc60000000012 */
[C---:B------:R-:W-:Y:S01]  /*10e70*/  HMMA.16816.F32.BF16 R64, R8.reuse, R30, R64 ;  /* 0x0000001e0840723c */ /* 0x040fe20000041840 */
[--C-:B-1----:R-:W-:Y:S01]  /*10e80*/  FFMA.FTZ R3, R179, UR17, -R12.reuse ;  /* 0x00000011b3037c23 */ /* 0x102fe2000801080c */
[----:B------:R1:W-:Y:S04]  /*10e90*/  MUFU.EX2 R30, R4 ;  /* 0x00000004001e7308 */ /* 0x0003e80000000800 */
[----:B------:R2:W4:Y:S02]  /*10ea0*/  MUFU.EX2 R26, R3 ;  /* 0x00000003001a7308 */ /* 0x0005240000000800 */
[----:B------:R-:W-:Y:S02]  /*10eb0*/  HMMA.16816.F32.BF16 R56, R8, R22, R56 ;  /* 0x000000160838723c */ /* 0x000fe40000041838 */
[----:B------:R-:W-:Y:S01]  /*10ec0*/  MUFU.EX2 R24, R13 ;  /* 0x0000000d00187308 */ /* 0x000fe20000000800 */
[----:B-1----:R-:W-:Y:S01]  /*10ed0*/  FFMA.FTZ R4, R181, UR17, -R12 ;  /* 0x00000011b5047c23 */ /* 0x002fe2000801080c */
[----:B--2---:R-:W-:-:S02]  /*10ee0*/  SHF.R.U32.HI R3, RZ, 0x8, R2 ;  /* 0x00000008ff037819 */ /* 0x004fc40000011602 */
[----:B------:R-:W-:Y:S01]  /*10ef0*/  PRMT R2, R16, 0x5410, R17 ;  /* 0x0000541010027816 */ /* 0x000fe20000000011 */
[----:B------:R1:W2:Y:S01]  /*10f00*/  MUFU.EX2 R22, R4 ;  /* 0x0000000400167308 */ /* 0x0002a20000000800 */
[--C-:B------:R-:W-:Y:S02]  /*10f10*/  PRMT R12, R7, 0x5410, R3.reuse ;  /* 0x00005410070c7816 */ /* 0x100fe40000000003 */
[----:B------:R-:W-:Y:S02]  /*10f20*/  PRMT R3, R0, 0x7632, R3 ;  /* 0x0000763200037816 */ /* 0x000fe40000000003 */
[----:B------:R-:W-:Y:S02]  /*10f30*/  SHF.R.U32.HI R7, RZ, 0x18, R0 ;  /* 0x00000018ff077819 */ /* 0x000fe40000011600 */
[----:B------:R-:W-:Y:S02]  /*10f40*/  HSET2.LE.AND R0, R6, R196, PT ;  /* 0x000000c406007233 */ /* 0x000fe40003803000 */
[----:B------:R-:W-:-:S02]  /*10f50*/  LOP3.LUT R5, R3, 0xff, RZ, 0xc0, !PT ;  /* 0x000000ff03057812 */ /* 0x000fc400078ec0ff */
[----:B-1----:R-:W-:Y:S02]  /*10f60*/  LOP3.LUT R4, R2, 0xff00ff, RZ, 0xc0, !PT ;  /* 0x00ff00ff02047812 */ /* 0x002fe400078ec0ff */
[----:B---3--:R-:W-:Y:S02]  /*10f70*/  F2FP.BF16.F32.PACK_AB R2, R28, R27 ;  /* 0x0000001b1c02723e */ /* 0x008fe400000010ff */
[----:B------:R-:W-:Y:S02]  /*10f80*/  PRMT R5, R5, 0x5410, R7 ;  /* 0x0000541005057816 */ /* 0x000fe40000000007 */
[----:B------:R-:W-:Y:S02]  /*10f90*/  HSET2.LE.AND R3, R4, R196, PT ;  /* 0x000000c404037233 */ /* 0x000fe40003803000 */
[----:B------:R-:W-:Y:S02]  /*10fa0*/  LOP3.LUT R138, R2, R0, RZ, 0xc0, !PT ;  /* 0x00000000028a7212 */ /* 0x000fe400078ec0ff */
[----:B----4-:R-:W-:-:S02]  /*10fb0*/  F2FP.BF16.F32.PACK_AB R4, R25, R26 ;  /* 0x0000001a1904723e */ /* 0x010fc400000010ff */
[--C-:B------:R-:W-:Y:S02]  /*10fc0*/  HSET2.LE.AND R0, R12, R196.reuse, PT ;  /* 0x000000c40c007233 */ /* 0x100fe40003803000 */
[----:B------:R-:W-:Y:S02]  /*10fd0*/  F2FP.BF16.F32.PACK_AB R2, R30, R29 ;  /* 0x0000001d1e02723e */ /* 0x000fe400000010ff */
[----:B------:R-:W-:Y:S02]  /*10fe0*/  LOP3.LUT R139, R4, R3, RZ, 0xc0, !PT ;  /* 0x00000003048b7212 */ /* 0x000fe400078ec0ff */
[----:B------:R-:W-:Y:S02]  /*10ff0*/  HSET2.LE.AND R3, R5, R196, PT ;  /* 0x000000c405037233 */ /* 0x000fe40003803000 */
[----:B------:R-:W-:Y:S02]  /*11000*/  LOP3.LUT R136, R2, R0, RZ, 0xc0, !PT ;  /* 0x0000000002887212 */ /* 0x000fe400078ec0ff */
[----:B--2---:R-:W-:-:S02]  /*11010*/  F2FP.BF16.F32.PACK_AB R4, R22, R24 ;  /* 0x000000181604723e */ /* 0x004fc400000010ff */
[----:B------:R-:W-:Y:S01]  /*11020*/  LOP3.LUT R2, R38, UR7, R19, 0x96, !PT ;  /* 0x0000000726027c12 */ /* 0x000fe2000f8e9613 */
[--C-:B------:R-:W-:Y:S01]  /*11030*/  FFMA.FTZ R0, R209, UR17, -R15.reuse ;  /* 0x00000011d1007c23 */ /* 0x100fe2000801080f */
[----:B------:R-:W-:Y:S01]  /*11040*/  LOP3.LUT R137, R4, R3, RZ, 0xc0, !PT ;  /* 0x0000000304897212 */ /* 0x000fe200078ec0ff */
[C---:B------:R-:W-:Y:S01]  /*11050*/  HMMA.16816.F32.BF16 R48, R8.reuse, R20, R48 ;  /* 0x000000140830723c */ /* 0x040fe20000041830 */
[--C-:B------:R-:W-:Y:S01]  /*11060*/  FFMA.FTZ R5, R182, UR17, -R15.reuse ;  /* 0x00000011b6057c23 */ /* 0x100fe2000801080f */
[----:B------:R-:W-:Y:S01]  /*11070*/  IMAD.WIDE.U32 R2, R2, -0x2daee0ad, RZ ;  /* 0xd2511f5302027825 */ /* 0x000fe200078e00ff */
[----:B------:R1:W-:Y:S03]  /*11080*/  MUFU.EX2 R21, R0 ;  /* 0x0000000000157308 */ /* 0x0003e60000000800 */
[----:B------:R-:W-:Y:S01]  /*11090*/  FFMA.FTZ R4, R211, UR17, -R15 ;  /* 0x00000011d3047c23 */ /* 0x000fe2000801080f */
[----:B------:R-:W-:Y:S01]  /*110a0*/  FFMA.FTZ R6, R213, UR17, -R14 ;  /* 0x00000011d5067c23 */ /* 0x000fe2000801080e */
[----:B------:R-:W2:Y:S02]  /*110b0*/  LDSM.16.MT88.4 R16, [R188+0x7800] ;  /* 0x00780000bc10783b */ /* 0x000ea40000004200 */
[----:B------:R3:W-:Y:S01]  /*110c0*/  MUFU.EX2 R13, R4 ;  /* 0x00000004000d7308 */ /* 0x0007e20000000800 */
[----:B------:R-:W-:Y:S01]  /*110d0*/  HMMA.16816.F32.BF16 R128, R8, R32, R128 ;  /* 0x000000200880723c */ /* 0x000fe20000041880 */
[----:B-1----:R-:W-:Y:S01]  /*110e0*/  LOP3.LUT R0, R96, UR22, R3, 0x96, !PT ;  /* 0x0000001660007c12 */ /* 0x002fe2000f8e9603 */
[----:B------:R-:W-:-:S06]  /*110f0*/  FFMA.FTZ R3, R183, UR17, -R15 ;  /* 0x00000011b7037c23 */ /* 0x000fcc000801080f */
[----:B------:R-:W-:Y:S01]  /*11100*/  HMMA.16816.F32.BF16 R40, R8, R34, R40 ;  /* 0x000000220828723c */ /* 0x000fe20000041828 */
[----:B------:R1:W-:Y:S01]  /*11110*/  MUFU.EX2 R15, R5 ;  /* 0x00000005000f7308 */ /* 0x0003e20000000800 */
[----:B---3--:R-:W-:-:S03]  /*11120*/  IMAD.MOV.U32 R4, RZ, RZ, R2 ;  /* 0x000000ffff047224 */ /* 0x008fc600078e0002 */
[----:B------:R3:W4:Y:S01]  /*11130*/  MUFU.EX2 R20, R3 ;  /* 0x0000000300147308 */ /* 0x0007220000000800 */
[C---:B------:R-:W-:Y:S02]  /*11140*/  PRMT R8, R2.reuse, 0x7771, RZ ;  /* 0x0000777102087816 */ /* 0x040fe400000000ff */
[----:B------:R-:W-:Y:S01]  /*11150*/  PRMT R7, R2, 0x7773, RZ ;  /* 0x0000777302077816 */ /* 0x000fe200000000ff */
[--C-:B------:R-:W-:Y:S01]  /*11160*/  FFMA.FTZ R9, R214, UR17, -R14.reuse ;  /* 0x00000011d6097c23 */ /* 0x100fe2000801080e */
[----:B------:R-:W-:Y:S02]  /*11170*/  LOP3.LUT R4, R4, 0xff, RZ, 0xc0, !PT ;  /* 0x000000ff04047812 */ /* 0x000fe400078ec0ff */
[----:B-1----:R-:W-:Y:S01]  /*11180*/  PRMT R5, R2, 0x7772, RZ ;  /* 0x0000777202057816 */ /* 0x002fe200000000ff */
[--C-:B------:R-:W-:Y:S01]  /*11190*/  FFMA.FTZ R2, R212, UR17, -R14.reuse ;  /* 0x00000011d4027c23 */ /* 0x100fe2000801080e */
[----:B---3--:R-:W-:Y:S01]  /*111a0*/  FFMA.FTZ R3, R215, UR17, -R14 ;  /* 0x00000011d7037c23 */ /* 0x008fe2000801080e */
[----:B------:R1:W-:Y:S04]  /*111b0*/  MUFU.EX2 R12, R6 ;  /* 0x00000006000c7308 */ /* 0x0003e80000000800 */
[----:B------:R3:W-:Y:S04]  /*111c0*/  MUFU.EX2 R11, R3 ;  /* 0x00000003000b7308 */ /* 0x0007e80000000800 */
[----:B------:R5:W2:Y:S01]  /*111d0*/  MUFU.EX2 R10, R2 ;  /* 0x00000002000a7308 */ /* 0x000aa20000000800 */
[----:B------:R-:W-:-:S02]  /*111e0*/  PRMT R5, R5, 0x5410, R7 ;  /* 0x0000541005057816 */ /* 0x000fc40000000007 */
[----:B-1----:R-:W-:Y:S02]  /*111f0*/  PRMT R6, R4, 0x5410, R8 ;  /* 0x0000541004067816 */ /* 0x002fe40000000008 */
[C---:B---3--:R-:W-:Y:S02]  /*11200*/  LOP3.LUT R3, R0.reuse, 0xffff, RZ, 0xc0, !PT ;  /* 0x0000ffff00037812 */ /* 0x048fe400078ec0ff */
[C---:B------:R-:W-:Y:S02]  /*11210*/  LOP3.LUT R8, R0.reuse, 0xff, RZ, 0xc0, !PT ;  /* 0x000000ff00087812 */ /* 0x040fe400078ec0ff */
[----:B-----5:R-:W-:Y:S02]  /*11220*/  PRMT R2, R0, 0x7632, R2 ;  /* 0x0000763200027816 */ /* 0x020fe40000000002 */
[----:B------:R-:W-:Y:S01]  /*11230*/  SHF.R.U32.HI R4, RZ, 0x8, R3 ;  /* 0x00000008ff047819 */ /* 0x000fe20000011603 */
[----:B------:R-:W1:Y:S01]  /*11240*/  MUFU.EX2 R9, R9 ;  /* 0x0000000900097308 */ /* 0x000e620000000800 */
[----:B------:R-:W-:-:S02]  /*11250*/  SHF.R.U32.HI R7, RZ, 0x18, R0 ;  /* 0x00000018ff077819 */ /* 0x000fc40000011600 */
[----:B------:R-:W-:Y:S02]  /*11260*/  LOP3.LUT R3, R2, 0xff, RZ, 0xc0, !PT ;  /* 0x000000ff02037812 */ /* 0x000fe400078ec0ff */
[----:B------:R-:W-:Y:S02]  /*11270*/  PRMT R4, R8, 0x5410, R4 ;  /* 0x0000541008047816 */ /* 0x000fe40000000004 */
[----:B------:R-:W-:Y:S02]  /*11280*/  HSET2.LE.AND R0, R6, R196, PT ;  /* 0x000000c406007233 */ /* 0x000fe40003803000 */
[----:B------:R-:W-:Y:S02]  /*11290*/  LOP3.LUT R5, R5, 0xff00ff, RZ, 0xc0, !PT ;  /* 0x00ff00ff05057812 */ /* 0x000fe400078ec0ff */
[----:B----4-:R-:W-:Y:S02]  /*112a0*/  F2FP.BF16.F32.PACK_AB R2, R15, R20 ;  /* 0x000000140f02723e */ /* 0x010fe400000010ff */
[----:B------:R-:W-:-:S02]  /*112b0*/  PRMT R7, R3, 0x5410, R7 ;  /* 0x0000541003077816 */ /* 0x000fc40000000007 */
[--C-:B------:R-:W-:Y:S02]  /*112c0*/  HSET2.LE.AND R3, R4, R196.reuse, PT ;  /* 0x000000c404037233 */ /* 0x100fe40003803000 */
[----:B------:R-:W-:Y:S02]  /*112d0*/  LOP3.LUT R142, R2, R0, RZ, 0xc0, !PT ;  /* 0x00000000028e7212 */ /* 0x000fe400078ec0ff */
[----:B------:R-:W-:Y:S02]  /*112e0*/  F2FP.BF16.F32.PACK_AB R4, R13, R21 ;  /* 0x000000150d04723e */ /* 0x000fe400000010ff */
[--C-:B------:R-:W-:Y:S02]  /*112f0*/  HSET2.LE.AND R0, R5, R196.reuse, PT ;  /* 0x000000c405007233 */ /* 0x100fe40003803000 */
[----:B--2---:R-:W-:Y:S02]  /*11300*/  F2FP.BF16.F32.PACK_AB R2, R10, R12 ;  /* 0x0000000c0a02723e */ /* 0x004fe400000010ff */
[----:B------:R-:W-:Y:S01]  /*11310*/  LOP3.LUT R140, R4, R3, RZ, 0xc0, !PT ;  /* 0x00000003048c7212 */ /* 0x000fe200078ec0ff */
[----:B------:R-:W-:Y:S01]  /*11320*/  FFMA.FTZ R4, R246, R47, R228 ;  /* 0x0000002ff6047223 */ /* 0x000fe200000100e4 */
[----:B------:R-:W-:Y:S01]  /*11330*/  HSET2.LE.AND R5, R7, R196, PT ;  /* 0x000000c407057233 */ /* 0x000fe20003803000 */
[----:B------:R-:W-:Y:S01]  /*11340*/  FFMA.FTZ R3, R244, R46, R224 ;  /* 0x0000002ef4037223 */ /* 0x000fe200000100e0 */
[----:B-1----:R-:W-:-:S02]  /*11350*/  F2FP.BF16.F32.PACK_AB R6, R9, R11 ;  /* 0x0000000b0906723e */ /* 0x002fc400000010ff */
[----:B------:R-:W-:Y:S01]  /*11360*/  LOP3.LUT R143, R2, R0, RZ, 0xc0, !PT ;  /* 0x00000000028f7212 */ /* 0x000fe200078ec0ff */
[----:B------:R-:W-:Y:S01]  /*11370*/  FFMA.FTZ R2, R242, R73, R235 ;  /* 0x00000049f2027223 */ /* 0x000fe200000100eb */
[----:B------:R-:W-:Y:S01]  /*11380*/  FFMA.FTZ R0, R240, R68, R230 ;  /* 0x00000044f0007223 */ /* 0x000fe200000100e6 */
        /* <DEDUP_REMOVED lines=65> */
[----:B------:R-:W-:Y:S01]  /*117a0*/  HMMA.16816.F32.BF16 R84, R136, R92, R84 ;  /* 0x0000005c8854723c */ /* 0x000fe20000041854 */
[----:B------:R-:W-:-:S07]  /*117b0*/  @P1 VIADD R206, R206, 0xfffffffc ;  /* 0xfffffffccece1836 */ /* 0x000fce0000000000 */
        /* <DEDUP_REMOVED lines=16> */
[----:B-1----:R-:W-:-:S15]  /*118c0*/  @P1 BRA `(.L_x_1497) ;  /* 0x0000000000041947 */ /* 0x002fde0003800000 */
.L_x_1490:
[----:B------:R-:W-:-:S07]  /*118d0*/  IADD3 R206, PT, PT, R208, -0x1, RZ ;  /* 0xffffffffd0ce7810 */ /* 0x000fce0007ffe0ff */
.L_x_1497:
[----:B------:R-:W-:-:S13]  /*118e0*/  ISETP.GE.AND P0, PT, R206, R252, PT ;  /* 0x000000fcce00720c */ /* 0x000fda0003f06270 */
[----:B------:R-:W-:Y:S05]  /*118f0*/  @!P0 BRA `(.L_x_1498) ;  /* 0x0000004c00c48947 */ /* 0x000fea0003800000 */
[----:B------:R-:W2:Y:S04]  /*11900*/  LDL.64 R4, [R1+0x20] ;  /* 0x0000200001047983 */ /* 0x000ea80000100a00 */
[----:B------:R-:W3:Y:S01]  /*11910*/  LDL.64 R2, [R1+0x28] ;  /* 0x0000280001027983 */ /* 0x000ee20000100a00 */
[----:B------:R-:W-:Y:S01]  /*11920*/  LOP3.LUT R0, R250, UR15, RZ, 0x3c, !PT ;  /* 0x0000000ffa007c12 */ /* 0x000fe2000f8e3cff */
[----:B------:R-:W1:Y:S01]  /*11930*/  LDC.64 R234, c[0x0][0x3c0] ;  /* 0x0000f000ffea7b82 */ /* 0x000e620000000a00 */
[----:B------:R-:W4:Y:S01]  /*11940*/  LDCU UR17, c[0x0][0x440] ;  /* 0x00008800ff1177ac */ /* 0x000f220008000800 */
[----:B------:R-:W-:Y:S01]  /*11950*/  LOP3.LUT R252, R248, UR15, RZ, 0x3c, !PT ;  /* 0x0000000ff8fc7c12 */ /* 0x000fe2000f8e3cff */
[----:B------:R-:W-:Y:S01]  /*11960*/  IMAD.MOV.U32 R75, RZ, RZ, R69 ;  /* 0x000000ffff4b7224 */ /* 0x000fe200078e0045 */
[----:B------:R2:W-:Y:S01]  /*11970*/  STL [R1+0x4], R0 ;  /* 0x0000040001007387 */ /* 0x0005e20000100800 */
[----:B------:R-:W-:Y:S01]  /*11980*/  IMAD.MOV.U32 R74, RZ, RZ, R70 ;  /* 0x000000ffff4a7224 */ /* 0x000fe200078e0046 */
[----:B------:R-:W-:Y:S01]  /*11990*/  MOV R68, R72 ;  /* 0x0000004800447202 */ /* 0x000fe20000000f00 */
[----:B------:R-:W-:Y:S01]  /*119a0*/  IMAD.MOV.U32 R73, RZ, RZ, R71 ;  /* 0x000000ffff497224 */ /* 0x000fe200078e0047 */
[C---:B------:R-:W-:Y:S01]  /*119b0*/  IADD3 R202, PT, PT, R197.reuse, 0x48, RZ ;  /* 0x00000048c5ca7810 */ /* 0x040fe20007ffe0ff */
[C---:B------:R-:W-:Y:S01]  /*119c0*/  VIADD R204, R197.reuse, 0x8 ;  /* 0x00000008c5cc7836 */ /* 0x040fe20000000000 */
[----:B------:R-:W1:Y:S01]  /*119d0*/  LDCU UR14, c[0x0][0x440] ;  /* 0x00008800ff0e77ac */ /* 0x000e620008000800 */
[----:B------:R-:W-:Y:S01]  /*119e0*/  VIADD R203, R197, 0x40 ;  /* 0x00000040c5cb7836 */ /* 0x000fe20000000000 */
[----:B------:R-:W1:Y:S01]  /*119f0*/  LDCU UR4, c[0x0][0x45c] ;  /* 0x00008b80ff0477ac */ /* 0x000e620008000800 */
[----:B----4-:R-:W-:-:S02]  /*11a00*/  ISETP.GE.AND P2, PT, R210, UR17, PT ;  /* 0x00000011d2007c0c */ /* 0x010fc4000bf46270 */
[----:B--2---:R-:W-:Y:S02]  /*11a10*/  LOP3.LUT R0, R5, UR11, RZ, 0x3c, !PT ;  /* 0x0000000b05007c12 */ /* 0x004fe4000f8e3cff */
[----:B---3--:R-:W-:-:S03]  /*11a20*/  LOP3.LUT R251, R3, UR11, RZ, 0x3c, !PT ;  /* 0x0000000b03fb7c12 */ /* 0x008fc6000f8e3cff */
[----:B------:R2:W-:Y:S01]  /*11a30*/  STL [R1], R0 ;  /* 0x0000000001007387 */ /* 0x0005e20000100800 */
[----:B-1----:R-:W-:Y:S05]  /*11a40*/  BRA `(.L_x_1499) ;  /* 0x0000000000fc7947 */ /* 0x002fea0003800000 */
.L_x_1501:
[----:B------:R-:W2:Y:S01]  /*11a50*/  LDL R215, [R1+0xc] ;  /* 0x00000c0001d77983 */ /* 0x000ea20000100800 */
[----:B------:R-:W-:Y:S01]  /*11a60*/  @!P0 VIADD R7, R206, 0xffffffff ;  /* 0xffffffffce078836 */ /* 0x000fe20000000000 */
[----:B------:R-:W1:Y:S01]  /*11a70*/  @!P0 LDC.64 R16, c[0x0][0x3b8] ;  /* 0x0000ee00ff108b82 */ /* 0x000e620000000a00 */
[----:B------:R-:W-:Y:S01]  /*11a80*/  ISETP.GE.AND P2, PT, R210, UR14, PT ;  /* 0x0000000ed2007c0c */ /* 0x000fe2000bf46270 */
[----:B------:R-:W3:Y:S06]  /*11a90*/  LDL R214, [R1+0x8] ;  /* 0x0000080001d67983 */ /* 0x000eec0000100800 */
[----:B------:R-:W4:Y:S06]  /*11aa0*/  @!P0 LDC.64 R22, c[0x0][0x3b8] ;  /* 0x0000ee00ff168b82 */ /* 0x000f2c0000000a00 */
[----:B------:R-:W-:Y:S02]  /*11ab0*/  @!P2 VIADD R20, R206, 0xffffffff ;  /* 0xffffffffce14a836 */ /* 0x000fe40000000000 */
[----:B------:R-:W5:Y:S01]  /*11ac0*/  @!P2 LDC.64 R24, c[0x0][0x3b8] ;  /* 0x0000ee00ff18ab82 */ /* 0x000f620000000a00 */
[C---:B-1----:R-:W-:Y:S07]  /*11ad0*/  @!P0 IMAD.WIDE.U32 R8, R7.reuse, R16, RZ ;  /* 0x0000001007088225 */ /* 0x042fee00078e00ff */
[----:B------:R-:W1:Y:S01]  /*11ae0*/  @!P0 LDC.64 R18, c[0x0][0x3b8] ;  /* 0x0000ee00ff128b82 */ /* 0x000e620000000a00 */
[C---:B------:R-:W-:Y:S02]  /*11af0*/  @!P0 IMAD R9, R7.reuse, R17, R9 ;  /* 0x0000001107098224 */ /* 0x040fe400078e0209 */
[----:B------:R-:W-:Y:S02]  /*11b00*/  @!P0 IMAD.SHL.U32 R21, R8, 0x40, RZ ;  /* 0x0000004008158824 */ /* 0x000fe400078e00ff */
[----:B-----5:R-:W-:Y:S01]  /*11b10*/  @!P2 IMAD.WIDE.U32 R10, R20, R24, RZ ;  /* 0x00000018140aa225 */ /* 0x020fe200078e00ff */
[----:B------:R-:W-:Y:S03]  /*11b20*/  @!P0 SHF.L.U64.HI R24, R8, 0x6, R9 ;  /* 0x0000000608188819 */ /* 0x000fe60000010209 */
[----:B------:R-:W-:Y:S01]  /*11b30*/  @!P2 IMAD R11, R20, R25, R11 ;  /* 0x00000019140ba224 */ /* 0x000fe200078e020b */
[----:B------:R-:W-:Y:S01]  /*11b40*/  @!P0 IADD3 R20, PT, PT, R206, -0x1, RZ ;  /* 0xffffffffce148810 */ /* 0x000fe20007ffe0ff */
[C---:B----4-:R-:W-:Y:S04]  /*11b50*/  @!P0 IMAD.WIDE.U32 R8, R7.reuse, R22, RZ ;  /* 0x0000001607088225 */ /* 0x050fe800078e00ff */
[----:B------:R-:W-:Y:S02]  /*11b60*/  @!P0 IMAD R9, R7, R23, R9 ;  /* 0x0000001707098224 */ /* 0x000fe400078e0209 */
[----:B------:R-:W-:Y:S01]  /*11b70*/  @!P0 IMAD R23, R23, 0x30, RZ ;  /* 0x0000003017178824 */ /* 0x000fe200078e02ff */
[C---:B--2---:R-:W-:Y:S04]  /*11b80*/  @!P2 LEA R26, P1, R10.reuse, R215, 0x7 ;  /* 0x000000d70a1aa211 */ /* 0x044fe800078238ff */
[----:B---3--:R-:W-:Y:S01]  /*11b90*/  @!P2 LEA.HI.X R25, R10, R214, R11, 0x7, P1 ;  /* 0x000000d60a19a211 */ /* 0x008fe200008f3c0b */
[----:B-1----:R-:W-:Y:S01]  /*11ba0*/  @!P0 IMAD.WIDE.U32 R10, R20, R18, RZ ;  /* 0x00000012140a8225 */ /* 0x002fe200078e00ff */
[----:B------:R-:W-:Y:S03]  /*11bb0*/  @!P0 LEA R21, P1, R16, R21, 0x4 ;  /* 0x0000001510158211 */ /* 0x000fe600078220ff */
[----:B------:R-:W-:Y:S01]  /*11bc0*/  @!P0 IMAD R11, R20, R19, R11 ;  /* 0x00000013140b8224 */ /* 0x000fe200078e020b */
[----:B------:R-:W-:Y:S01]  /*11bd0*/  @!P0 LEA.HI.X R24, R16, R24, R17, 0x4, P1 ;  /* 0x0000001810188211 */ /* 0x000fe200008f2411 */
[----:B------:R-:W-:Y:S01]  /*11be0*/  @!P0 IMAD.SHL.U32 R7, R10, 0x40, RZ ;  /* 0x000000400a078824 */ /* 0x000fe200078e00ff */
[C---:B------:R-:W-:Y:S01]  /*11bf0*/  @!P0 LEA R20, P1, R21.reuse, R215, 0x1 ;  /* 0x000000d715148211 */ /* 0x040fe200078208ff */
[C---:B------:R-:W-:Y:S01]  /*11c00*/  @!P0 IMAD.SHL.U32 R16, R8.reuse, 0x40, RZ ;  /* 0x0000004008108824 */ /* 0x040fe200078e00ff */
[----:B------:R-:W-:Y:S02]  /*11c10*/  @!P0 SHF.L.U64.HI R17, R8, 0x6, R9 ;  /* 0x0000000608118819 */ /* 0x000fe40000010209 */
[-C--:B------:R-:W-:Y:S02]  /*11c20*/  @!P0 LEA.HI.X R21, R21, R214.reuse, R24, 0x1, P1 ;  /* 0x000000d615158211 */ /* 0x080fe400008f0c18 */
[----:B------:R-:W-:Y:S01]  /*11c30*/  @!P0 SHF.L.U64.HI R11, R10, 0x6, R11 ;  /* 0x000000060a0b8819 */ /* 0x000fe2000001020b */
[----:B------:R-:W-:Y:S01]  /*11c40*/  @!P0 IMAD.WIDE.U32 R8, R22, 0x30, R16 ;  /* 0x0000003016088825 */ /* 0x000fe200078e0010 */
[C---:B------:R-:W-:Y:S04]  /*11c50*/  @!P0 LEA R7, P1, R18.reuse, R7, 0x5 ;  /* 0x0000000712078211 */ /* 0x040fe800078228ff */
[----:B------:R-:W-:Y:S02]  /*11c60*/  @!P0 LEA.HI.X R18, R18, R11, R19, 0x5, P1 ;  /* 0x0000000b12128211 */ /* 0x000fe400008f2c13 */
[C---:B------:R-:W-:Y:S02]  /*11c70*/  @!P0 LEA R16, P1, R7.reuse, R215, 0x1 ;  /* 0x000000d707108211 */ /* 0x040fe400078208ff */
[----:B------:R-:W-:Y:S02]  /*11c80*/  @!P2 MOV R19, R25 ;  /* 0x000000190013a202 */ /* 0x000fe40000000f00 */
[-C--:B------:R-:W-:Y:S01]  /*11c90*/  @!P0 LEA.HI.X R17, R7, R214.reuse, R18, 0x1, P1 ;  /* 0x000000d607118211 */ /* 0x080fe200008f0c12 */
[----:B------:R-:W-:Y:S01]  /*11ca0*/  @!P2 IMAD.MOV.U32 R18, RZ, RZ, R26 ;  /* 0x000000ffff12a224 */ /* 0x000fe200078e001a */
[C---:B------:R-:W-:Y:S02]  /*11cb0*/  @!P0 LEA R10, P1, R8.reuse, R215, 0x1 ;  /* 0x000000d7080a8211 */ /* 0x040fe400078208ff */
[----:B------:R-:W-:Y:S02]  /*11cc0*/  @!P0 IADD3 R7, PT, PT, R23, R9, RZ ;  /* 0x0000000917078210 */ /* 0x000fe40007ffe0ff */
[----:B------:R-:W-:Y:S01]  /*11cd0*/  @!PT LDS RZ, [RZ] ;  /* 0x00000000fffff984 */ /* 0x000fe20000000800 */
[----:B------:R-:W-:Y:S01]  /*11ce0*/  @!PT LDS RZ, [RZ] ;  /* 0x00000000fffff984 */ /* 0x000fe20000000800 */
[----:B------:R-:W-:Y:S01]  /*11cf0*/  @!PT LDS RZ, [RZ] ;  /* 0x00000000fffff984 */ /* 0x000fe20000000800 */
[----:B------:R1:W-:Y:S02]  /*11d00*/  @!P2 LDGSTS.E.BYPASS.LTC128B.128 [R205+0x4000], desc[UR18][R18.64] ;  /* 0x0400000012cdafae */ /* 0x0003e4000b981a12 */
[----:B------:R-:W-:Y:S02]  /*11d10*/  @!P0 LEA.HI.X R11, R8, R214, R7, 0x1, P1 ;  /* 0x000000d6080b8211 */ /* 0x000fe400008f0c07 */
        /* <DEDUP_REMOVED lines=16> */
[----:B------:R-:W0:Y:S01]  /*11e20*/  LDGDEPBAR ;  /* 0x00000000000079af */ /* 0x000e220000000000 */
[----:B------:R-:W-:Y:S05]  /*11e30*/  BRA `(.L_x_1500) ;  /* 0x0000001000b47947 */ /* 0x000fea0003800000 */
.L_x_1499:
[----:B------:R-:W3:Y:S01]  /*11e40*/  LDL R13, [R1+0x14] ;  /* 0x00001400010d7983 */ /* 0x000ee20000100800 */
[----:B------:R-:W-:Y:S04]  /*11e50*/  DEPBAR.LE SB0, 0x0 ;  /* 0x000080000000791a */ /* 0x000fe80000000000 */
[----:B------:R-:W4:Y:S01]  /*11e60*/  LDL R12, [R1+0x10] ;  /* 0x00001000010c7983 */ /* 0x000f220000100800 */
[----:B-1----:R-:W-:Y:S01]  /*11e70*/  IMAD.WIDE.U32 R4, R206, R234, RZ ;  /* 0x000000eace047225 */ /* 0x002fe200078e00ff */
[----:B------:R-:W-:Y:S03]  /*11e80*/  BAR.SYNC.DEFER_BLOCKING 0x0 ;  /* 0x0000000000007b1d */ /* 0x000fe60000010000 */
[----:B------:R-:W-:Y:S01]  /*11e90*/  IMAD.SHL.U32 R2, R4, 0x40, RZ ;  /* 0x0000004004027824 */ /* 0x000fe200078e00ff */
[----:B------:R-:W-:Y:S01]  /*11ea0*/  ISETP.GE.AND P0, PT, R210, UR14, PT ;  /* 0x0000000ed2007c0c */ /* 0x000fe2000bf06270 */
[----:B------:R-:W-:Y:S05]  /*11eb0*/  IMAD R5, R206, R235, R5 ;  /* 0x000000ebce057224 */ /* 0x000fea00078e0205 */
[----:B------:R-:W-:Y:S07]  /*11ec0*/  SHF.L.U64.HI R3, R4, 0x6, R5 ;  /* 0x0000000604037819 */ /* 0x000fee0000010205 */
[CC--:B--2---:R-:W-:Y:S02]  /*11ed0*/  @!P0 LEA R0, P3, R234.reuse, R2.reuse, 0x4 ;  /* 0x00000002ea008211 */ /* 0x0c4fe400078620ff */
[C---:B------:R-:W-:Y:S02]  /*11ee0*/  @!P0 LEA R4, P1, R234.reuse, R2, 0x5 ;  /* 0x00000002ea048211 */ /* 0x040fe400078228ff */
[CCC-:B------:R-:W-:Y:S02]  /*11ef0*/  @!P0 LEA.HI.X R5, R234.reuse, R3.reuse, R235.reuse, 0x4, P3 ;  /* 0x00000003ea058211 */ /* 0x1c0fe400018f24eb */
[----:B------:R-:W-:Y:S01]  /*11f00*/  @!P0 LEA.HI.X R7, R234, R3, R235, 0x5, P1 ;  /* 0x00000003ea078211 */ /* 0x000fe200008f2ceb */
[----:B------:R-:W1:Y:S02]  /*11f10*/  S2R R69, SR_TID.X ;  /* 0x0000000000457919 */ /* 0x000e640000002100 */
[----:B-1----:R-:W-:Y:S05]  /*11f20*/  IMAD.SHL.U32 R69, R69, 0x2, RZ ;  /* 0x0000000245457824 */ /* 0x002fea00078e00ff */
[----:B------:R-:W-:Y:S01]  /*11f30*/  STL [R1+0x58], R69 ;  /* 0x0000584501007387 */ /* 0x000fe20000100800 */
[-C--:B---3--:R-:W-:Y:S02]  /*11f40*/  @!P2 LEA R10, P4, R2, R13.reuse, 0x1 ;  /* 0x0000000d020aa211 */ /* 0x088fe400078808ff */
[-C--:B------:R-:W-:Y:S02]  /*11f50*/  @!P0 LEA R8, P3, R0, R13.reuse, 0x1 ;  /* 0x0000000d00088211 */ /* 0x080fe400078608ff */
[-C--:B------:R-:W-:Y:S02]  /*11f60*/  @!P0 LEA R6, P1, R4, R13.reuse, 0x1 ;  /* 0x0000000d04068211 */ /* 0x080fe400078208ff */
[-CC-:B----4-:R-:W-:Y:S01]  /*11f70*/  @!P2 LEA.HI.X R11, R2, R12.reuse, R3.reuse, 0x1, P4 ;  /* 0x0000000c020ba211 */ /* 0x190fe200020f0c03 */
[----:B------:R-:W-:Y:S01]  /*11f80*/  @!P0 IMAD.WIDE.U32 R2, R234, 0x30, R2 ;  /* 0x00000030ea028825 */ /* 0x000fe200078e0002 */
[-C--:B------:R-:W-:Y:S02]  /*11f90*/  @!P0 LEA.HI.X R9, R0, R12.reuse, R5, 0x1, P3 ;  /* 0x0000000c00098211 */ /* 0x080fe400018f0c05 */
[-C--:B------:R-:W-:Y:S01]  /*11fa0*/  @!P0 LEA.HI.X R7, R4, R12.reuse, R7, 0x1, P1 ;  /* 0x0000000c04078211 */ /* 0x080fe200008f0c07 */
[----:B------:R-:W-:Y:S01]  /*11fb0*/  @!PT LDS RZ, [RZ] ;  /* 0x00000000fffff984 */ /* 0x000fe20000000800 */
[----:B------:R-:W-:Y:S01]  /*11fc0*/  @!PT LDS RZ, [RZ] ;  /* 0x00000000fffff984 */ /* 0x000fe20000000800 */
[----:B------:R-:W-:Y:S01]  /*11fd0*/  @!PT LDS RZ, [RZ] ;  /* 0x00000000fffff984 */ /* 0x000fe20000000800 */
[----:B------:R-:W-:Y:S01]  /*11fe0*/  @!P2 LDGSTS.E.BYPASS.LTC128B.128 [R205+0x6000], desc[UR18][R10.64] ;  /* 0x060000000acdafae */ /* 0x000fe2000b981a12 */
[----:B------:R-:W-:Y:S01]  /*11ff0*/  @!P0 IMAD R0, R235, 0x30, RZ ;  /* 0x00000030eb008824 */ /* 0x000fe200078e02ff */
[----:B------:R-:W-:Y:S03]  /*12000*/  @!P0 LEA R4, P1, R2, R13, 0x1 ;  /* 0x0000000d02048211 */ /* 0x000fe600078208ff */
[----:B------:R-:W-:Y:S03]  /*12010*/  @!P0 IMAD.IADD R0, R0, 0x1, R3 ;  /* 0x0000000100008824 */ /* 0x000fe600078e0203 */
[----:B------:R-:W-:Y:S02]  /*12020*/  @P2 STS.128 [R205+0x6000], RZ ;  /* 0x006000ffcd002388 */ /* 0x000fe40000000c00 */
[----:B------:R-:W-:Y:S02]  /*12030*/  @!P0 LEA.HI.X R5, R2, R12, R0, 0x1, P1 ;  /* 0x0000000c02058211 */ /* 0x000fe400008f0c00 */
[----:B------:R-:W-:Y:S04]  /*12040*/  LOP3.LUT R0, R69, 0x6, RZ, 0xc0, !PT ;  /* 0x0000000645007812 */ /* 0x000fe800078ec0ff */
        /* <DEDUP_REMOVED lines=23> */
[----:B------:R-:W-:Y:S01]  /*121c0*/  LDSM.16.M88.4 R144, [R195] ;  /* 0x00000000c390783b */ /* 0x000fe20000000200 */
[C---:B--2---:R-:W-:Y:S07]  /*121d0*/  HMMA.16816.F32.BF16 R8, R60.reuse, R16, RZ ;  /* 0x000000103c08723c */ /* 0x044fee00000418ff */
[----:B------:R-:W1:Y:S01]  /*121e0*/  LDSM.16.M88.4 R148, [R191+0x4000] ;  /* 0x00400000bf94783b */ /* 0x000e620000000200 */
[-C--:B------:R-:W-:Y:S07]  /*121f0*/  HMMA.16816.F32.BF16 R12, R60, R18.reuse, RZ ;  /* 0x000000123c0c723c */ /* 0x080fee00000418ff */
[----:B------:R-:W2:Y:S01]  /*12200*/  LDSM.16.M88.4 R152, [R195+0x2000] ;  /* 0x00200000c398783b */ /* 0x000ea20000000200 */
[C---:B------:R-:W-:Y:S07]  /*12210*/  HMMA.16816.F32.BF16 R16, R64.reuse, R18, RZ ;  /* 0x000000124010723c */ /* 0x040fee00000418ff */
[----:B------:R-:W2:Y:S01]  /*12220*/  LDSM.16.M88.4 R156, [R191+0x4800] ;  /* 0x00480000bf9c783b */ /* 0x000ea20000000200 */
[-C--:B---3--:R-:W-:Y:S07]  /*12230*/  HMMA.16816.F32.BF16 R20, R64, R32.reuse, RZ ;  /* 0x000000204014723c */ /* 0x088fee00000418ff */
[----:B------:R-:W3:Y:S01]  /*12240*/  LDSM.16.M88.4 R160, [R191+0x5000] ;  /* 0x00500000bfa0783b */ /* 0x000ee20000000200 */
[C---:B------:R-:W-:Y:S07]  /*12250*/  HMMA.16816.F32.BF16 R24, R60.reuse, R32, RZ ;  /* 0x000000203c18723c */ /* 0x040fee00000418ff */
[----:B------:R-:W3:Y:S01]  /*12260*/  LDSM.16.M88.4 R164, [R191+0x5800] ;  /* 0x00580000bfa4783b */ /* 0x000ee20000000200 */
[-C--:B------:R-:W-:Y:S07]  /*12270*/  HMMA.16816.F32.BF16 R28, R60, R34.reuse, RZ ;  /* 0x000000223c1c723c */ /* 0x080fee00000418ff */
[----:B------:R-:W-:Y:S01]  /*12280*/  LDSM.16.M88.4 R168, [R186+0x5000] ;  /* 0x00500000baa8783b */ /* 0x000fe20000000200 */
[C---:B------:R-:W-:Y:S07]  /*12290*/  HMMA.16816.F32.BF16 R32, R64.reuse, R34, RZ ;  /* 0x000000224020723c */ /* 0x040fee00000418ff */
[----:B------:R-:W-:Y:S01]  /*122a0*/  LDSM.16.M88.4 R172, [R186+0x5800] ;  /* 0x00580000baac783b */ /* 0x000fe20000000200 */
[-C--:B----4-:R-:W-:Y:S07]  /*122b0*/  HMMA.16816.F32.BF16 R36, R64, R48.reuse, RZ ;  /* 0x000000304024723c */ /* 0x090fee00000418ff */
[----:B------:R-:W-:Y:S01]  /*122c0*/  LDSM.16.M88.4 R176, [R194] ;  /* 0x00000000c2b0783b */ /* 0x000fe20000000200 */
[C---:B------:R-:W-:Y:S07]  /*122d0*/  HMMA.16816.F32.BF16 R40, R60.reuse, R48, RZ ;  /* 0x000000303c28723c */ /* 0x040fee00000418ff */
[----:B------:R-:W-:Y:S01]  /*122e0*/  LDSM.16.M88.4 R180, [R190+0x4000] ;  /* 0x00400000beb4783b */ /* 0x000fe20000000200 */
[-C--:B------:R-:W-:Y:S07]  /*122f0*/  HMMA.16816.F32.BF16 R44, R60, R50.reuse, RZ ;  /* 0x000000323c2c723c */ /* 0x080fee00000418ff */
[----:B------:R-:W-:Y:S01]  /*12300*/  STL [R1+0x18], R0 ;  /* 0x0000180001007387 */ /* 0x000fe20000100800 */
[C---:B------:R-:W-:Y:S03]  /*12310*/  HMMA.16816.F32.BF16 R48, R64.reuse, R50, RZ ;  /* 0x000000324030723c */ /* 0x040fe600000418ff */
[----:B------:R-:W4:Y:S04]  /*12320*/  LDL R211, [R1+0x3c] ;  /* 0x00003c0001d37983 */ /* 0x000f280000100800 */
[----:B------:R-:W4:Y:S01]  /*12330*/  LDL.64 R212, [R1+0x40] ;  /* 0x0000400001d47983 */ /* 0x000f220000100a00 */
[-C--:B-----5:R-:W-:Y:S08]  /*12340*/  HMMA.16816.F32.BF16 R52, R64, R76.reuse, RZ ;  /* 0x0000004c4034723c */ /* 0x0a0ff000000418ff */
[C---:B------:R-:W-:Y:S08]  /*12350*/  HMMA.16816.F32.BF16 R56, R60.reuse, R76, RZ ;  /* 0x0000004c3c38723c */ /* 0x040ff000000418ff */
[-C--:B------:R-:W-:Y:S08]  /*12360*/  HMMA.16816.F32.BF16 R60, R60, R78.reuse, RZ ;  /* 0x0000004e3c3c723c */ /* 0x080ff000000418ff */
[----:B------:R-:W-:Y:S01]  /*12370*/  HMMA.16816.F32.BF16 R64, R64, R78, RZ ;  /* 0x0000004e4040723c */ /* 0x000fe200000418ff */
[----:B------:R-:W-:Y:S07]  /*12380*/  LDSM.16.M88.4 R76, [R193] ;  /* 0x00000000c14c783b */ /* 0x000fee0000000200 */
[-C--:B-1----:R-:W-:Y:S08]  /*12390*/  HMMA.16816.F32.BF16 R4, R144, R148.reuse, R4 ;  /* 0x000000949004723c */ /* 0x082ff00000041804 */
        /* <DEDUP_REMOVED lines=17> */
[----:B------:R-:W5:Y:S07]  /*124b0*/  LDSM.16.M88.4 R152, [R194+0x2000] ;  /* 0x00200000c298783b */ /* 0x000f6e0000000200 */
[----:B------:R-:W-:Y:S04]  /*124c0*/  HMMA.16816.F32.BF16 R64, R144, R166, R64 ;  /* 0x000000a69040723c */ /* 0x000fe80000041840 */
[----:B------:R-:W-:Y:S04]  /*124d0*/  IMAD R145, R206, 0x40, R0 ;  /* 0x00000040ce917824 */ /* 0x000fe800078e0200 */
[-C--:B-1----:R-:W-:Y:S05]  /*124e0*/  HMMA.16816.F32.BF16 R4, R76, R148.reuse, R4 ;  /* 0x000000944c04723c */ /* 0x082fea0000041804 */
[-C--:B------:R-:W-:Y:S01]  /*124f0*/  ISETP.GT.AND P5, PT, R197, R145.reuse, PT ;  /* 0x00000091c500720c */ /* 0x080fe20003fa4270 */
[----:B------:R-:W-:Y:S01]  /*12500*/  VIADD R144, R145, 0x1 ;  /* 0x0000000191907836 */ /* 0x000fe20000000000 */
[CC--:B------:R-:W-:Y:S01]  /*12510*/  ISETP.GT.AND P3, PT, R204.reuse, R145.reuse, PT ;  /* 0x00000091cc00720c */ /* 0x0c0fe20003f64270 */
[C---:B--2---:R-:W-:Y:S04]  /*12520*/  HMMA.16816.F32.BF16 R8, R156.reuse, R148, R8 ;  /* 0x000000949c08723c */ /* 0x044fe80000041808 */
[-C--:B------:R-:W-:Y:S01]  /*12530*/  ISETP.GT.AND P4, PT, R197, R144.reuse, PT ;  /* 0x00000090c500720c */ /* 0x080fe20003f84270 */
[C---:B------:R-:W-:Y:S01]  /*12540*/  VIADD R71, R145.reuse, 0x9 ;  /* 0x0000000991477836 */ /* 0x040fe20000000000 */
[----:B------:R-:W-:Y:S01]  /*12550*/  ISETP.GT.AND P1, PT, R204, R144, PT ;  /* 0x00000090cc00720c */ /* 0x000fe20003f24270 */
[C---:B------:R-:W-:Y:S01]  /*12560*/  VIADD R72, R145.reuse, 0x8 ;  /* 0x0000000891487836 */ /* 0x040fe20000000000 */
[C---:B------:R-:W-:Y:S01]  /*12570*/  ISETP.GE.AND P6, PT, R145.reuse, R198, PT ;  /* 0x000000c69100720c */ /* 0x040fe20003fc6270 */
[-C--:B------:R-:W-:Y:S03]  /*12580*/  HMMA.16816.F32.BF16 R12, R156, R150.reuse, R12 ;  /* 0x000000969c0c723c */ /* 0x080fe6000004180c */
[C---:B------:R-:W-:Y:S02]  /*12590*/  VIADD R69, R145.reuse, 0x11 ;  /* 0x0000001191457836 */ /* 0x040fe40000000000 */
[C---:B------:R-:W-:Y:S02]  /*125a0*/  VIADD R70, R145.reuse, 0x10 ;  /* 0x0000001091467836 */ /* 0x040fe40000000000 */
[C---:B------:R-:W-:Y:S01]  /*125b0*/  VIADD R3, R145.reuse, 0x31 ;  /* 0x0000003191037836 */ /* 0x040fe20000000000 */
[C---:B------:R-:W-:Y:S04]  /*125c0*/  HMMA.16816.F32.BF16 R16, R76.reuse, R150, R16 ;  /* 0x000000964c10723c */ /* 0x040fe80000041810 */
[C---:B------:R-:W-:Y:S02]  /*125d0*/  VIADD R0, R145.reuse, 0x39 ;  /* 0x0000003991007836 */ /* 0x040fe40000000000 */
[----:B------:R-:W-:Y:S02]  /*125e0*/  VIADD R2, R145, 0x38 ;  /* 0x0000003891027836 */ /* 0x000fe40000000000 */
[-C--:B---3--:R-:W-:Y:S08]  /*125f0*/  HMMA.16816.F32.BF16 R20, R76, R160.reuse, R20 ;  /* 0x000000a04c14723c */ /* 0x088ff00000041814 */
        /* <DEDUP_REMOVED lines=10> */
[----:B------:R-:W-:Y:S01]  /*126a0*/  HMMA.16816.F32.BF16 R64, R76, R174, R64 ;  /* 0x000000ae4c40723c */ /* 0x000fe20000041840 */
[----:B------:R-:W1:Y:S07]  /*126b0*/  LDSM.16.M88.4 R76, [R190+0x4800] ;  /* 0x00480000be4c783b */ /* 0x000e6e0000000200 */
[-C--:B------:R-:W-:Y:S08]  /*126c0*/  HMMA.16816.F32.BF16 R4, R176, R180.reuse, R4 ;  /* 0x000000b4b004723c */ /* 0x080ff00000041804 */
[C---:B-----5:R-:W-:Y:S08]  /*126d0*/  HMMA.16816.F32.BF16 R8, R152.reuse, R180, R8 ;  /* 0x000000b49808723c */ /* 0x060ff00000041808 */
[-C--:B------:R-:W-:Y:S03]  /*126e0*/  HMMA.16816.F32.BF16 R12, R152, R182.reuse, R12 ;  /* 0x000000b6980c723c */ /* 0x080fe6000004180c */
[----:B------:R-:W-:Y:S02]  /*126f0*/  FSEL R209, R4, -INF , !P5 ;  /* 0xff80000004d17808 */ /* 0x000fe40006800000 */
[----:B------:R-:W-:Y:S02]  /*12700*/  FSEL R208, R5, -INF , !P4 ;  /* 0xff80000005d07808 */ /* 0x000fe40006000000 */
[----:B------:R-:W-:Y:S01]  /*12710*/  FSEL R207, R6, -INF , !P3 ;  /* 0xff80000006cf7808 */ /* 0x000fe20005800000 */
[C---:B------:R-:W-:Y:S01]  /*12720*/  HMMA.16816.F32.BF16 R16, R176.reuse, R182, R16 ;  /* 0x000000b6b010723c */ /* 0x040fe20000041810 */
[----:B------:R-:W2:Y:S03]  /*12730*/  LDL R182, [R1+0x4] ;  /* 0x0000040001b67983 */ /* 0x000ea60000100800 */
[----:B------:R-:W-:Y:S02]  /*12740*/  FSEL R181, R7, -INF , !P1 ;  /* 0xff80000007b57808 */ /* 0x000fe40004800000 */
[CC--:B------:R-:W-:Y:S01]  /*12750*/  ISETP.GT.AND P5, PT, R203.reuse, R145.reuse, PT ;  /* 0x00000091cb00720c */ /* 0x0c0fe20003fa4270 */
[----:B------:R-:W3:Y:S01]  /*12760*/  LDSM.16.M88.4 R4, [R190+0x5000] ;  /* 0x00500000be04783b */ /* 0x000ee20000000200 */
[C---:B------:R-:W-:Y:S01]  /*12770*/  ISETP.GT.AND P3, PT, R202.reuse, R145, PT ;  /* 0x00000091ca00720c */ /* 0x040fe20003f64270 */
[-C--:B-1----:R-:W-:Y:S03]  /*12780*/  HMMA.16816.F32.BF16 R20, R176, R76.reuse, R20 ;  /* 0x0000004cb014723c */ /* 0x082fe60000041814 */
[-C--:B------:R-:W-:Y:S02]  /*12790*/  ISETP.GT.AND P4, PT, R203, R144.reuse, PT ;  /* 0x00000090cb00720c */ /* 0x080fe40003f84270 */
[----:B------:R-:W-:Y:S02]  /*127a0*/  ISETP.GT.AND P1, PT, R202, R144, PT ;  /* 0x00000090ca00720c */ /* 0x000fe40003f24270 */
[----:B------:R-:W-:Y:S01]  /*127b0*/  FSEL R180, R8, -INF , !P5 ;  /* 0xff80000008b47808 */ /* 0x000fe20006800000 */
[C---:B------:R-:W-:Y:S04]  /*127c0*/  HMMA.16816.F32.BF16 R24, R152.reuse, R76, R24 ;  /* 0x0000004c9818723c */ /* 0x040fe80000041818 */
[----:B------:R-:W-:Y:S02]  /*127d0*/  FSEL R175, R9, -INF , !P4 ;  /* 0xff80000009af7808 */ /* 0x000fe40006000000 */
[----:B------:R-:W-:Y:S02]  /*127e0*/  FSEL R174, R10, -INF , !P3 ;  /* 0xff8000000aae7808 */ /* 0x000fe40005800000 */
[----:B------:R-:W-:Y:S01]  /*127f0*/  FSEL R173, R11, -INF , !P1 ;  /* 0xff8000000bad7808 */ /* 0x000fe20004800000 */
[-C--:B------:R-:W-:Y:S01]  /*12800*/  HMMA.16816.F32.BF16 R28, R152, R78.reuse, R28 ;  /* 0x0000004e981c723c */ /* 0x080fe2000004181c */
[----:B------:R-:W1:Y:S01]  /*12810*/  LDSM.16.M88.4 R8, [R190+0x5800] ;  /* 0x00580000be08783b */ /* 0x000e620000000200 */
[----:B------:R-:W-:Y:S04]  /*12820*/  DEPBAR.LE SB0, 0x0 ;  /* 0x000080000000791a */ /* 0x000fe80000000000 */
[----:B------:R-:W-:Y:S01]  /*12830*/  BAR.SYNC.DEFER_BLOCKING 0x0 ;  /* 0x0000000000007b1d */ /* 0x000fe20000010000 */
[-C--:B------:R-:W-:Y:S01]  /*12840*/  ISETP.GT.AND P1, PT, R202, R71.reuse, PT ;  /* 0x00000047ca00720c */ /* 0x080fe20003f24270 */
[C---:B------:R-:W-:Y:S05]  /*12850*/  HMMA.16816.F32.BF16 R32, R176.reuse, R78, R32 ;  /* 0x0000004eb020723c */ /* 0x040fea0000041820 */
[----:B------:R-:W-:Y:S01]  /*12860*/  FSEL R169, R15, -INF , !P1 ;  /* 0xff8000000fa97808 */ /* 0x000fe20004800000 */
[----:B------:R-:W-:Y:S01]  /*12870*/  VIADD R15, R145, 0x18 ;  /* 0x00000018910f7836 */ /* 0x000fe20000000000 */
[----:B------:R-:W-:Y:S02]  /*12880*/  ISETP.GT.AND P1, PT, R204, R71, PT ;  /* 0x00000047cc00720c */ /* 0x000fe40003f24270 */
[-C--:B------:R-:W-:Y:S01]  /*12890*/  ISETP.GT.AND P3, PT, R202, R72.reuse, PT ;  /* 0x00000048ca00720c */ /* 0x080fe20003f64270 */
[-C--:B---3--:R-:W-:Y:S03]  /*128a0*/  HMMA.16816.F32.BF16 R36, R176, R4.reuse, R36 ;  /* 0x00000004b024723c */ /* 0x088fe60000041824 */
[----:B------:R-:W-:Y:S02]  /*128b0*/  FSEL R165, R19, -INF , !P1 ;  /* 0xff80000013a57808 */ /* 0x000fe40004800000 */
[-C--:B------:R-:W-:Y:S02]  /*128c0*/  ISETP.GT.AND P1, PT, R204, R69.reuse, PT ;  /* 0x00000045cc00720c */ /* 0x080fe40003f24270 */
[----:B------:R-:W-:Y:S01]  /*128d0*/  FSEL R170, R14, -INF , !P3 ;  /* 0xff8000000eaa7808 */ /* 0x000fe20005800000 */
[C---:B------:R-:W-:Y:S04]  /*128e0*/  HMMA.16816.F32.BF16 R40, R152.reuse, R4, R40 ;  /* 0x000000049828723c */ /* 0x040fe80000041828 */
[----:B------:R-:W-:Y:S01]  /*128f0*/  FSEL R161, R23, -INF , !P1 ;  /* 0xff80000017a17808 */ /* 0x000fe20004800000 */
[C---:B------:R-:W-:Y:S01]  /*12900*/  VIADD R14, R145.reuse, 0x19 ;  /* 0x00000019910e7836 */ /* 0x040fe20000000000 */
[C---:B------:R-:W-:Y:S01]  /*12910*/  ISETP.GT.AND P1, PT, R202.reuse, R69, PT ;  /* 0x00000045ca00720c */ /* 0x040fe20003f24270 */
[----:B------:R-:W-:Y:S01]  /*12920*/  VIADD R5, R145, 0x29 ;  /* 0x0000002991057836 */ /* 0x000fe20000000000 */
[----:B------:R-:W-:Y:S01]  /*12930*/  ISETP.GT.AND P5, PT, R203, R72, PT ;  /* 0x00000048cb00720c */ /* 0x000fe20003fa4270 */
[-C--:B------:R-:W-:Y:S03]  /*12940*/  HMMA.16816.F32.BF16 R44, R152, R6.reuse, R44 ;  /* 0x00000006982c723c */ /* 0x080fe6000004182c */
[----:B------:R-:W-:Y:S01]  /*12950*/  FSEL R157, R27, -INF , !P1 ;  /* 0xff8000001b9d7808 */ /* 0x000fe20004800000 */
[----:B------:R-:W-:Y:S01]  /*12960*/  VIADD R4, R145, 0x30 ;  /* 0x0000003091047836 */ /* 0x000fe20000000000 */
[-C--:B------:R-:W-:Y:S02]  /*12970*/  ISETP.GT.AND P4, PT, R203, R71.reuse, PT ;  /* 0x00000047cb00720c */ /* 0x080fe40003f84270 */
[----:B------:R-:W-:Y:S01]  /*12980*/  ISETP.GT.AND P1, PT, R202, R14, PT ;  /* 0x0000000eca00720c */ /* 0x000fe20003f24270 */
[C---:B------:R-:W-:Y:S04]  /*12990*/  HMMA.16816.F32.BF16 R48, R176.reuse, R6, R48 ;  /* 0x00000006b030723c */ /* 0x040fe80000041830 */
[----:B------:R-:W-:Y:S01]  /*129a0*/  FSEL R172, R12, -INF , !P5 ;  /* 0xff8000000cac7808 */ /* 0x000fe20006800000 */
[----:B------:R-:W-:Y:S01]  /*129b0*/  VIADD R12, R145, 0x21 ;  /* 0x00000021910c7836 */ /* 0x000fe20000000000 */
[----:B------:R-:W-:Y:S01]  /*129c0*/  FSEL R171, R13, -INF , !P4 ;  /* 0xff8000000dab7808 */ /* 0x000fe20006000000 */
[----:B------:R-:W-:Y:S01]  /*129d0*/  VIADD R13, R145, 0x20 ;  /* 0x00000020910d7836 */ /* 0x000fe20000000000 */
[----:B------:R-:W-:Y:S01]  /*129e0*/  FSEL R149, R31, -INF , !P1 ;  /* 0xff8000001f957808 */ /* 0x000fe20004800000 */
[-C--:B-1----:R-:W-:Y:S03]  /*129f0*/  HMMA.16816.F32.BF16 R52, R176, R8.reuse, R52 ;  /* 0x00000008b034723c */ /* 0x082fe60000041834 */
[----:B------:R-:W-:Y:S01]  /*12a00*/  ISETP.GT.AND P4, PT, R197, R71, PT ;  /* 0x00000047c500720c */ /* 0x000fe20003f84270 */
[----:B------:R-:W-:Y:S01]  /*12a10*/  VIADD R6, R145, 0x28 ;  /* 0x0000002891067836 */ /* 0x000fe20000000000 */
[C---:B------:R-:W-:Y:S02]  /*12a20*/  ISETP.GT.AND P3, PT, R204.reuse, R72, PT ;  /* 0x00000048cc00720c */ /* 0x040fe40003f64270 */
[----:B------:R-:W-:Y:S01]  /*12a30*/  ISETP.GT.AND P1, PT, R204, R14, PT ;  /* 0x0000000ecc00720c */ /* 0x000fe20003f24270 */
[C---:B------:R-:W-:Y:S04]  /*12a40*/  HMMA.16816.F32.BF16 R56, R152.reuse, R8, R56 ;  /* 0x000000089838723c */ /* 0x040fe80000041838 */
[----:B------:R-:W-:Y:S02]  /*12a50*/  FSEL R167, R17, -INF , !P4 ;  /* 0xff80000011a77808 */ /* 0x000fe40006000000 */
[----:B------:R-:W-:Y:S02]  /*12a60*/  FSEL R166, R18, -INF , !P3 ;  /* 0xff80000012a67808 */ /* 0x000fe40005800000 */
[----:B------:R-:W-:Y:S01]  /*12a70*/  FSEL R79, R35, -INF , !P1 ;  /* 0xff800000234f7808 */ /* 0x000fe20004800000 */
[-C--:B------:R-:W-:Y:S03]  /*12a80*/  HMMA.16816.F32.BF16 R60, R152, R10.reuse, R60 ;  /* 0x0000000a983c723c */ /* 0x080fe6000004183c */
[C---:B------:R-:W-:Y:S02]  /*12a90*/  ISETP.GT.AND P5, PT, R197.reuse, R72, PT ;  /* 0x00000048c500720c */ /* 0x040fe40003fa4270 */
[-C--:B------:R-:W-:Y:S02]  /*12aa0*/  ISETP.GT.AND P4, PT, R197, R69.reuse, PT ;  /* 0x00000045c500720c */ /* 0x080fe40003f84270 */
[C---:B------:R-:W-:Y:S01]  /*12ab0*/  ISETP.GT.AND P3, PT, R204.reuse, R70, PT ;  /* 0x00000046cc00720c */ /* 0x040fe20003f64270 */
[----:B------:R-:W-:Y:S01]  /*12ac0*/  HMMA.16816.F32.BF16 R64, R176, R10, R64 ;  /* 0x0000000ab040723c */ /* 0x000fe20000041840 */
[----:B------:R-:W3:Y:S03]  /*12ad0*/  LDL R179, [R1] ;  /* 0x0000000001b37983 */ /* 0x000ee60000100800 */
[----:B------:R-:W-:Y:S01]  /*12ae0*/  ISETP.GT.AND P1, PT, R204, R12, PT ;  /* 0x0000000ccc00720c */ /* 0x000fe20003f24270 */
[----:B------:R-:W-:Y:S01]  /*12af0*/  IMAD.SHL.U32 R176, R206, 0x2, RZ ;  /* 0x00000002ceb07824 */ /* 0x000fe200078e00ff */
[----:B------:R-:W-:Y:S02]  /*12b00*/  FSEL R168, R16, -INF , !P5 ;  /* 0xff80000010a87808 */ /* 0x000fe40006800000 */
[----:B------:R-:W-:Y:S02]  /*12b10*/  FSEL R163, R21, -INF , !P4 ;  /* 0xff80000015a37808 */ /* 0x000fe40006000000 */
[----:B------:R-:W-:Y:S02]  /*12b20*/  FSEL R162, R22, -INF , !P3 ;  /* 0xff80000016a27808 */ /* 0x000fe40005800000 */
[----:B------:R-:W-:Y:S02]  /*12b30*/  FSEL R39, R39, -INF , !P1 ;  /* 0xff80000027277808 */ /* 0x000fe40004800000 */
[-C--:B------:R-:W-:Y:S02]  /*12b40*/  ISETP.GT.AND P5, PT, R197, R70.reuse, PT ;  /* 0x00000046c500720c */ /* 0x080fe40003fa4270 */
[----:B------:R-:W-:Y:S02]  /*12b50*/  ISETP.GT.AND P4, PT, R203, R69, PT ;  /* 0x00000045cb00720c */ /* 0x000fe40003f84270 */
[C---:B------:R-:W-:Y:S02]  /*12b60*/  ISETP.GT.AND P3, PT, R202.reuse, R70, PT ;  /* 0x00000046ca00720c */ /* 0x040fe40003f64270 */
[----:B------:R-:W-:Y:S02]  /*12b70*/  ISETP.GT.AND P1, PT, R202, R12, PT ;  /* 0x0000000cca00720c */ /* 0x000fe40003f24270 */
[----:B------:R-:W-:Y:S02]  /*12b80*/  FSEL R164, R20, -INF , !P5 ;  /* 0xff80000014a47808 */ /* 0x000fe40006800000 */
[----:B------:R-:W-:Y:S02]  /*12b90*/  FSEL R159, R25, -INF , !P4 ;  /* 0xff800000199f7808 */ /* 0x000fe40006000000 */
[----:B------:R-:W-:Y:S02]  /*12ba0*/  FSEL R158, R26, -INF , !P3 ;  /* 0xff8000001a9e7808 */ /* 0x000fe40005800000 */
[----:B------:R-:W-:Y:S02]  /*12bb0*/  FSEL R43, R43, -INF , !P1 ;  /* 0xff8000002b2b7808 */ /* 0x000fe40004800000 */
[C---:B------:R-:W-:Y:S02]  /*12bc0*/  ISETP.GT.AND P5, PT, R203.reuse, R70, PT ;  /* 0x00000046cb00720c */ /* 0x040fe40003fa4270 */
[-C--:B------:R-:W-:Y:S02]  /*12bd0*/  ISETP.GT.AND P4, PT, R203, R14.reuse, PT ;  /* 0x0000000ecb00720c */ /* 0x080fe40003f84270 */
[C---:B------:R-:W-:Y:S02]  /*12be0*/  ISETP.GT.AND P3, PT, R202.reuse, R15, PT ;  /* 0x0000000fca00720c */ /* 0x040fe40003f64270 */
[----:B------:R-:W-:Y:S02]  /*12bf0*/  ISETP.GT.AND P1, PT, R202, R5, PT ;  /* 0x00000005ca00720c */ /* 0x000fe40003f24270 */
        /* <DEDUP_REMOVED lines=37> */
[C---:B------:R-:W-:Y:S02]  /*12e50*/  ISETP.GT.AND P4, PT, R197.reuse, R5, PT ;  /* 0x00000005c500720c */ /* 0x040fe40003f84270 */
[----:B------:R-:W-:Y:S02]  /*12e60*/  ISETP.GT.AND P3, PT, R204, R6, PT ;  /* 0x00000006cc00720c */ /* 0x000fe40003f64270 */
        /* <DEDUP_REMOVED lines=15> */
[-C--:B------:R-:W-:Y:S02]  /*12f60*/  ISETP.GT.AND P3, PT, R202, R4.reuse, PT ;  /* 0x00000004ca00720c */ /* 0x080fe40003f64270 */
[----:B----4-:R-:W-:Y:S02]  /*12f70*/  ISETP.GT.AND P1, PT, R206, R211, PT ;  /* 0x000000d3ce00720c */ /* 0x010fe40003f24270 */
[----:B------:R-:W-:Y:S02]  /*12f80*/  FSEL R52, R52, -INF , !P5 ;  /* 0xff80000034347808 */ /* 0x000fe40006800000 */
[----:B------:R-:W-:Y:S02]  /*12f90*/  FSEL R57, R57, -INF , !P4 ;  /* 0xff80000039397808 */ /* 0x000fe40006000000 */
[----:B------:R-:W-:Y:S02]  /*12fa0*/  FSEL R58, R58, -INF , !P3 ;  /* 0xff8000003a3a7808 */ /* 0x000fe40005800000 */
[C---:B------:R-:W-:Y:S02]  /*12fb0*/  ISETP.GT.AND P5, PT, R203.reuse, R4, PT ;  /* 0x00000004cb00720c */ /* 0x040fe40003fa4270 */
[----:B------:R-:W-:Y:S02]  /*12fc0*/  LOP3.LUT R8, R176, UR21, R213, 0x96, !PT ;  /* 0x00000015b0087c12 */ /* 0x000fe4000f8e96d5 */
[----:B------:R-:W-:Y:S02]  /*12fd0*/  ISETP.GT.AND P4, PT, R203, R0, PT ;  /* 0x00000000cb00720c */ /* 0x000fe40003f84270 */
[-C--:B------:R-:W-:Y:S01]  /*12fe0*/  ISETP.GT.AND P3, PT, R202, R2.reuse, PT ;  /* 0x00000002ca00720c */ /* 0x080fe20003f64270 */
[----:B------:R-:W-:Y:S01]  /*12ff0*/  IMAD.WIDE.U32 R8, R8, -0x326172a9, RZ ;  /* 0xcd9e8d5708087825 */ /* 0x000fe200078e00ff */
[----:B------:R-:W-:Y:S02]  /*13000*/  FSEL R56, R56, -INF , !P5 ;  /* 0xff80000038387808 */ /* 0x000fe40006800000 */
[----:B------:R-:W-:Y:S02]  /*13010*/  FSEL R61, R61, -INF , !P4 ;  /* 0xff8000003d3d7808 */ /* 0x000fe40006000000 */
[----:B------:R-:W-:Y:S02]  /*13020*/  FSEL R62, R62, -INF , !P3 ;  /* 0xff8000003e3e7808 */ /* 0x000fe40005800000 */
[----:B------:R-:W-:Y:S02]  /*13030*/  ISETP.GT.AND P5, PT, R203, R2, PT ;  /* 0x00000002cb00720c */ /* 0x000fe40003fa4270 */
[----:B------:R-:W-:Y:S02]  /*13040*/  ISETP.GT.AND P4, PT, R197, R0, PT ;  /* 0x00000000c500720c */ /* 0x000fe40003f84270 */
[----:B------:R-:W-:Y:S02]  /*13050*/  ISETP.GT.AND P3, PT, R204, R2, PT ;  /* 0x00000002cc00720c */ /* 0x000fe40003f64270 */
[----:B------:R-:W-:Y:S02]  /*13060*/  FSEL R60, R60, -INF , !P5 ;  /* 0xff8000003c3c7808 */ /* 0x000fe40006800000 */
[----:B------:R-:W-:Y:S02]  /*13070*/  FSEL R65, R65, -INF , !P4 ;  /* 0xff80000041417808 */ /* 0x000fe40006000000 */
[----:B------:R-:W-:Y:S02]  /*13080*/  FSEL R66, R66, -INF , !P3 ;  /* 0xff80000042427808 */ /* 0x000fe40005800000 */
[C---:B------:R-:W-:Y:S02]  /*13090*/  ISETP.GE.AND P5, PT, R145.reuse, R200, PT ;  /* 0x000000c89100720c */ /* 0x040fe40003fa6270 */
[C---:B------:R-:W-:Y:S02]  /*130a0*/  ISETP.GE.AND P4, PT, R145.reuse, R199, PT ;  /* 0x000000c79100720c */ /* 0x040fe40003f86270 */
[----:B------:R-:W-:Y:S02]  /*130b0*/  ISETP.GE.AND P3, PT, R145, R201, PT ;  /* 0x000000c99100720c */ /* 0x000fe40003f66270 */
[C---:B------:R-:W-:Y:S02]  /*130c0*/  LOP3.LUT R38, R9.reuse, R252, RZ, 0x3c, !PT ;  /* 0x000000fc09267212 */ /* 0x040fe400078e3cff */
[C---:B------:R-:W-:Y:S02]  /*130d0*/  LOP3.LUT R37, R8.reuse, R251, RZ, 0x3c, !PT ;  /* 0x000000fb08257212 */ /* 0x040fe400078e3cff */
[----:B--2---:R-:W-:Y:S02]  /*130e0*/  LOP3.LUT R34, R9, R182, RZ, 0x3c, !PT ;  /* 0x000000b609227212 */ /* 0x004fe400078e3cff */
[----:B---3--:R-:W-:Y:S01]  /*130f0*/  LOP3.LUT R36, R8, R179, RZ, 0x3c, !PT ;  /* 0x000000b308247212 */ /* 0x008fe200078e3cff */
[----:B------:R-:W-:Y:S06]  /*13100*/  @P1 BRA `(.L_x_1501) ;  /* 0xffffffe800501947 */ /* 0x000fec000383ffff */
.L_x_1500:
[----:B------:R-:W-:Y:S01]  /*13110*/  ISETP.GE.AND P1, PT, R144, R198, PT ;  /* 0x000000c69000720c */ /* 0x000fe20003f26270 */
[----:B------:R-:W-:Y:S01]  /*13120*/  IMAD.WIDE.U32 R8, R36, -0x2daee0ad, RZ ;  /* 0xd2511f5324087825 */ /* 0x000fe200078e00ff */
[----:B------:R-:W-:Y:S01]  /*13130*/  FSEL R23, R209, -INF , !P6 ;  /* 0xff800000d1177808 */ /* 0x000fe20007000000 */
[----:B------:R-:W-:Y:S01]  /*13140*/  UIADD3 UR22, UPT, UPT, UR21, 0x32370b8f, URZ ;  /* 0x32370b8f15167890 */ /* 0x000fe2000fffe0ff */
[----:B------:R-:W-:Y:S01]  /*13150*/  FSEL R24, R208, -INF , !P1 ;  /* 0xff800000d0187808 */ /* 0x000fe20004800000 */
[----:B------:R-:W-:Y:S01]  /*13160*/  UIADD3 UR17, UPT, UPT, UR21, -0x126145ec, URZ ;  /* 0xed9eba1415117890 */ /* 0x000fe2000fffe0ff */
[C---:B------:R-:W-:Y:S01]  /*13170*/  ISETP.GE.AND P1, PT, R144.reuse, R201, PT ;  /* 0x000000c99000720c */ /* 0x040fe20003f26270 */
[----:B------:R-:W-:Y:S01]  /*13180*/  UIADD3 UR23, UPT, UPT, UR21, 0x76cf5d0a, URZ ;  /* 0x76cf5d0a15177890 */ /* 0x000fe2000fffe0ff */
[-C--:B------:R-:W-:Y:S01]  /*13190*/  ISETP.GE.AND P6, PT, R144, R199.reuse, PT ;  /* 0x000000c79000720c */ /* 0x080fe20003fc6270 */
[----:B------:R-:W-:Y:S01]  /*131a0*/  UIADD3 UR11, UPT, UPT, UR21, 0x646e171e, URZ ;  /* 0x646e171e150b7890 */ /* 0x000fe2000fffe0ff */
[----:B------:R-:W-:Y:S01]  /*131b0*/  FSEL R29, R174, -INF , !P3 ;  /* 0xff800000ae1d7808 */ /* 0x000fe20005800000 */
[----:B------:R-:W-:Y:S01]  /*131c0*/  UIADD3 UR15, UPT, UPT, UR21, -0x56f99767, URZ ;  /* 0xa9066899150f7890 */ /* 0x000fe2000fffe0ff */
[----:B------:R-:W-:Y:S02]  /*131d0*/  FSEL R30, R173, -INF , !P1 ;  /* 0xff800000ad1e7808 */ /* 0x000fe40004800000 */
[C---:B------:R-:W-:Y:S02]  /*131e0*/  ISETP.GE.AND P3, PT, R71.reuse, R199, PT ;  /* 0x000000c74700720c */ /* 0x040fe40003f66270 */
[----:B------:R-:W-:Y:S02]  /*131f0*/  ISETP.GE.AND P1, PT, R71, R201, PT ;  /* 0x000000c94700720c */ /* 0x000fe40003f26270 */
[----:B------:R-:W-:Y:S02]  /*13200*/  FSEL R28, R175, -INF , !P6 ;  /* 0xff800000af1c7808 */ /* 0x000fe40007000000 */
[-C--:B------:R-:W-:Y:S02]  /*13210*/  ISETP.GE.AND P6, PT, R72, R200.reuse, PT ;  /* 0x000000c84800720c */ /* 0x080fe40003fc6270 */
[----:B------:R-:W-:Y:S02]  /*13220*/  FSEL R32, R171, -INF , !P3 ;  /* 0xff800000ab207808 */ /* 0x000fe40005800000 */
[----:B------:R-:W-:Y:S02]  /*13230*/  FSEL R35, R169, -INF , !P1 ;  /* 0xff800000a9237808 */ /* 0x000fe40004800000 */
[-C--:B------:R-:W-:Y:S02]  /*13240*/  ISETP.GE.AND P3, PT, R71, R200.reuse, PT ;  /* 0x000000c84700720c */ /* 0x080fe40003f66270 */
[----:B------:R-:W-:Y:S02]  /*13250*/  ISETP.GE.AND P1, PT, R70, R200, PT ;  /* 0x000000c84600720c */ /* 0x000fe40003f26270 */
[----:B-1----:R-:W-:Y:S02]  /*13260*/  FSEL R20, R166, -INF , !P6 ;  /* 0xff800000a6147808 */ /* 0x002fe40007000000 */
[----:B------:R-:W-:Y:S02]  /*13270*/  ISETP.GE.AND P6, PT, R69, R198, PT ;  /* 0x000000c64500720c */ /* 0x000fe40003fc6270 */
[----:B------:R-:W-:Y:S02]  /*13280*/  FSEL R22, R165, -INF , !P3 ;  /* 0xff800000a5167808 */ /* 0x000fe40005800000 */
[----:B------:R-:W-:Y:S02]  /*13290*/  FSEL R162, R162, -INF , !P1 ;  /* 0xff800000a2a27808 */ /* 0x000fe40004800000 */
[-C--:B------:R-:W-:Y:S02]  /*132a0*/  ISETP.GE.AND P3, PT, R69, R200.reuse, PT ;  /* 0x000000c84500720c */ /* 0x080fe40003f66270 */
[-C--:B------:R-:W-:Y:S02]  /*132b0*/  ISETP.GE.AND P1, PT, R15, R199.reuse, PT ;  /* 0x000000c70f00720c */ /* 0x080fe40003f26270 */
[----:B------:R-:W-:Y:S02]  /*132c0*/  FSEL R25, R207, -INF , !P5 ;  /* 0xff800000cf197808 */ /* 0x000fe40006800000 */
[----:B------:R-:W-:Y:S02]  /*132d0*/  FSEL R163, R163, -INF , !P6 ;  /* 0xff800000a3a37808 */ /* 0x000fe40007000000 */
[----:B------:R-:W-:Y:S02]  /*132e0*/  ISETP.GE.AND P5, PT, R72, R199, PT ;  /* 0x000000c74800720c */ /* 0x000fe40003fa6270 */
[-C--:B------:R-:W-:Y:S02]  /*132f0*/  ISETP.GE.AND P6, PT, R69, R201.reuse, PT ;  /* 0x000000c94500720c */ /* 0x080fe40003fc6270 */
[----:B------:R-:W-:Y:S02]  /*13300*/  FSEL R161, R161, -INF , !P3 ;  /* 0xff800000a1a17808 */ /* 0x000fe40005800000 */
[----:B------:R-:W-:Y:S02]  /*13310*/  FSEL R156, R156, -INF , !P1 ;  /* 0xff8000009c9c7808 */ /* 0x000fe40004800000 */
[----:B------:R-:W-:Y:S02]  /*13320*/  ISETP.GE.AND P0, PT, R144, R200, PT ;  /* 0x000000c89000720c */ /* 0x000fe40003f06270 */
[-C--:B------:R-:W-:Y:S02]  /*13330*/  ISETP.GE.AND P3, PT, R15, R201.reuse, PT ;  /* 0x000000c90f00720c */ /* 0x080fe40003f66270 */
[-C--:B------:R-:W-:Y:S02]  /*13340*/  ISETP.GE.AND P1, PT, R14, R198.reuse, PT ;  /* 0x000000c60e00720c */ /* 0x080fe40003f26270 */
[----:B------:R-:W-:Y:S02]  /*13350*/  FSEL R31, R172, -INF , !P5 ;  /* 0xff800000ac1f7808 */ /* 0x000fe40006800000 */
[----:B------:R-:W-:Y:S01]  /*13360*/  FSEL R166, R157, -INF , !P6 ;  /* 0xff8000009da67808 */ /* 0x000fe20007000000 */
[----:B------:R-:W2:Y:S01]  /*13370*/  LDL.64 R172, [R1+0x50] ;  /* 0x0000500001ac7983 */ /* 0x000ea20000100a00 */
[----:B------:R-:W-:Y:S01]  /*13380*/  FSEL R26, R181, -INF , !P0 ;  /* 0xff800000b51a7808 */ /* 0x000fe20004000000 */
[----:B------:R-:W-:Y:S01]  /*13390*/  IMAD.MOV.U32 R181, RZ, RZ, R213 ;  /* 0x000000ffffb57224 */ /* 0x000fe200078e00d5 */
[----:B------:R-:W-:Y:S02]  /*133a0*/  FSEL R157, R150, -INF , !P3 ;  /* 0xff800000969d7808 */ /* 0x000fe40005800000 */
[----:B------:R-:W-:Y:S02]  /*133b0*/  FSEL R153, R147, -INF , !P1 ;  /* 0xff80000093997808 */ /* 0x000fe40004800000 */
[-C--:B------:R-:W-:Y:S02]  /*133c0*/  ISETP.GE.AND P0, PT, R72, R201.reuse, PT ;  /* 0x000000c94800720c */ /* 0x080fe40003f06270 */
[CC--:B------:R-:W-:Y:S02]  /*133d0*/  ISETP.GE.AND P3, PT, R13.reuse, R198.reuse, PT ;  /* 0x000000c60d00720c */ /* 0x0c0fe40003f66270 */
[----:B------:R-:W-:Y:S02]  /*133e0*/  ISETP.GE.AND P1, PT, R13, R201, PT ;  /* 0x000000c90d00720c */ /* 0x000fe40003f26270 */
[----:B------:R-:W-:Y:S01]  /*133f0*/  FSEL R27, R180, -INF , !P4 ;  /* 0xff800000b41b7808 */ /* 0x000fe20006000000 */
[----:B------:R-:W-:Y:S01]  /*13400*/  IMAD.MOV.U32 R180, RZ, RZ, R212 ;  /* 0x000000ffffb47224 */ /* 0x000fe200078e00d4 */
[----:B------:R-:W-:Y:S02]  /*13410*/  ISETP.GE.AND P4, PT, R72, R198, PT ;  /* 0x000000c64800720c */ /* 0x000fe40003f86270 */
[----:B------:R-:W-:Y:S02]  /*13420*/  FSEL R33, R170, -INF , !P0 ;  /* 0xff800000aa217808 */ /* 0x000fe40004000000 */
[----:B------:R-:W-:Y:S01]  /*13430*/  FSEL R183, R78, -INF , !P3 ;  /* 0xff8000004eb77808 */ /* 0x000fe20005800000 */
[----:B------:R-:W3:Y:S01]  /*13440*/  LDL.64 R170, [R1+0x48] ;  /* 0x0000480001aa7983 */ /* 0x000ee20000100a00 */
[----:B------:R-:W-:Y:S02]  /*13450*/  FSEL R217, R42, -INF , !P1 ;  /* 0xff8000002ad97808 */ /* 0x000fe40004800000 */
[-C--:B------:R-:W-:Y:S02]  /*13460*/  ISETP.GE.AND P3, PT, R12, R199.reuse, PT ;  /* 0x000000c70c00720c */ /* 0x080fe40003f66270 */
[----:B------:R-:W-:Y:S02]  /*13470*/  ISETP.GE.AND P1, PT, R5, R199, PT ;  /* 0x000000c70500720c */ /* 0x000fe40003f26270 */
[----:B------:R-:W-:Y:S02]  /*13480*/  FSEL R19, R168, -INF , !P4 ;  /* 0xff800000a8137808 */ /* 0x000fe40006000000 */
[----:B------:R-:W-:Y:S01]  /*13490*/  FSEL R216, R41, -INF , !P3 ;  /* 0xff80000029d87808 */ /* 0x000fe20005800000 */
[----:B------:R-:W4:Y:S01]  /*134a0*/  LDL.64 R168, [R1+0x20] ;  /* 0x0000200001a87983 */ /* 0x000f220000100a00 */
[----:B------:R-:W-:Y:S02]  /*134b0*/  FSEL R212, R45, -INF , !P1 ;  /* 0xff8000002dd47808 */ /* 0x000fe40004800000 */
[-C--:B------:R-:W-:Y:S02]  /*134c0*/  ISETP.GE.AND P3, PT, R6, R200.reuse, PT ;  /* 0x000000c80600720c */ /* 0x080fe40003f66270 */
[----:B------:R-:W-:Y:S02]  /*134d0*/  ISETP.GE.AND P1, PT, R5, R200, PT ;  /* 0x000000c80500720c */ /* 0x000fe40003f26270 */
[----:B------:R-:W-:Y:S02]  /*134e0*/  FSEL R177, R50, -INF , !P3 ;  /* 0xff80000032b17808 */ /* 0x000fe40005800000 */
[----:B------:R-:W-:Y:S02]  /*134f0*/  FSEL R178, R51, -INF , !P1 ;  /* 0xff80000033b27808 */ /* 0x000fe40004800000 */
[-C--:B------:R-:W-:Y:S01]  /*13500*/  ISETP.GE.AND P5, PT, R71, R198.reuse, PT ;  /* 0x000000c64700720c */ /* 0x080fe20003fa6270 */
[----:B------:R-:W5:Y:S01]  /*13510*/  LDL.64 R50, [R1+0x28] ;  /* 0x0000280001327983 */ /* 0x000f620000100a00 */
[----:B------:R-:W-:Y:S02]  /*13520*/  ISETP.GE.AND P0, PT, R70, R198, PT ;  /* 0x000000c64600720c */ /* 0x000fe40003f06270 */
[----:B------:R-:W-:Y:S01]  /*13530*/  FSEL R21, R167, -INF , !P5 ;  /* 0xff800000a7157808 */ /* 0x000fe20006800000 */
[----:B------:R-:W-:Y:S01]  /*13540*/  IMAD.MOV.U32 R167, RZ, RZ, R211 ;  /* 0x000000ffffa77224 */ /* 0x000fe200078e00d3 */
[----:B------:R-:W-:Y:S02]  /*13550*/  FSEL R164, R164, -INF , !P0 ;  /* 0xff800000a4a47808 */ /* 0x000fe40004000000 */
        /* <DEDUP_REMOVED lines=8> */
[----:B------:R-:W-:Y:S02]  /*135e0*/  ISETP.GE.AND P4, PT, R70, R199, PT ;  /* 0x000000c74600720c */ /* 0x000fe40003f86270 */
[----:B------:R-:W-:Y:S02]  /*135f0*/  ISETP.GE.AND P5, PT, R14, R200, PT ;  /* 0x000000c80e00720c */ /* 0x000fe40003fa6270 */
[-C--:B------:R-:W-:Y:S02]  /*13600*/  ISETP.GE.AND P0, PT, R12, R198.reuse, PT ;  /* 0x000000c60c00720c */ /* 0x080fe40003f06270 */
[----:B------:R-:W-:Y:S02]  /*13610*/  FSEL R160, R160, -INF , !P4 ;  /* 0xff800000a0a07808 */ /* 0x000fe40006000000 */
[----:B------:R-:W-:Y:S02]  /*13620*/  FSEL R79, R79, -INF , !P5 ;  /* 0xff8000004f4f7808 */ /* 0x000fe40006800000 */
[----:B------:R-:W-:Y:S02]  /*13630*/  FSEL R207, R77, -INF , !P0 ;  /* 0xff8000004dcf7808 */ /* 0x000fe40004000000 */
[----:B------:R-:W-:Y:S02]  /*13640*/  ISETP.GE.AND P4, PT, R15, R198, PT ;  /* 0x000000c60f00720c */ /* 0x000fe40003f86270 */
[C---:B------:R-:W-:Y:S02]  /*13650*/  ISETP.GE.AND P5, PT, R12.reuse, R200, PT ;  /* 0x000000c80c00720c */ /* 0x040fe40003fa6270 */
[----:B------:R-:W-:Y:S02]  /*13660*/  ISETP.GE.AND P0, PT, R12, R201, PT ;  /* 0x000000c90c00720c */ /* 0x000fe40003f06270 */
[----:B------:R-:W-:Y:S02]  /*13670*/  FSEL R152, R148, -INF , !P4 ;  /* 0xff80000094987808 */ /* 0x000fe40006000000 */
[----:B------:R-:W-:Y:S02]  /*13680*/  FSEL R211, R39, -INF , !P5 ;  /* 0xff80000027d37808 */ /* 0x000fe40006800000 */
[----:B------:R-:W-:Y:S02]  /*13690*/  FSEL R218, R43, -INF , !P0 ;  /* 0xff8000002bda7808 */ /* 0x000fe40004000000 */
[----:B------:R-:W-:Y:S02]  /*136a0*/  ISETP.GE.AND P4, PT, R13, R199, PT ;  /* 0x000000c70d00720c */ /* 0x000fe40003f86270 */
[-C--:B------:R-:W-:Y:S02]  /*136b0*/  ISETP.GE.AND P5, PT, R6, R201.reuse, PT ;  /* 0x000000c90600720c */ /* 0x080fe40003fa6270 */
[-C--:B------:R-:W-:Y:S02]  /*136c0*/  ISETP.GE.AND P0, PT, R5, R201.reuse, PT ;  /* 0x000000c90500720c */ /* 0x080fe40003f06270 */
[----:B------:R-:W-:Y:S02]  /*136d0*/  FSEL R215, R40, -INF , !P4 ;  /* 0xff80000028d77808 */ /* 0x000fe40006000000 */
[----:B------:R-:W-:Y:S02]  /*136e0*/  FSEL R213, R46, -INF , !P5 ;  /* 0xff8000002ed57808 */ /* 0x000fe40006800000 */
[----:B------:R-:W-:Y:S02]  /*136f0*/  FSEL R214, R47, -INF , !P0 ;  /* 0xff8000002fd67808 */ /* 0x000fe40004000000 */
[-C--:B------:R-:W-:Y:S02]  /*13700*/  ISETP.GE.AND P4, PT, R6, R198.reuse, PT ;  /* 0x000000c60600720c */ /* 0x080fe40003f86270 */
[C---:B------:R-:W-:Y:S02]  /*13710*/  ISETP.GE.AND P5, PT, R4.reuse, R198, PT ;  /* 0x000000c60400720c */ /* 0x040fe40003fa6270 */
[----:B------:R-:W-:Y:S02]  /*13720*/  ISETP.GE.AND P0, PT, R4, R200, PT ;  /* 0x000000c80400720c */ /* 0x000fe40003f06270 */
[----:B------:R-:W-:Y:S02]  /*13730*/  FSEL R174, R48, -INF , !P4 ;  /* 0xff80000030ae7808 */ /* 0x000fe40006000000 */
[----:B------:R-:W-:Y:S02]  /*13740*/  FSEL R248, R52, -INF , !P5 ;  /* 0xff80000034f87808 */ /* 0x000fe40006800000 */
[----:B------:R-:W-:Y:S02]  /*13750*/  FSEL R246, R54, -INF , !P0 ;  /* 0xff80000036f67808 */ /* 0x000fe40004000000 */
[----:B------:R-:W-:Y:S02]  /*13760*/  ISETP.GE.AND P6, PT, R14, R201, PT ;  /* 0x000000c90e00720c */ /* 0x000fe40003fc6270 */
[-C--:B------:R-:W-:Y:S02]  /*13770*/  ISETP.GE.AND P4, PT, R4, R199.reuse, PT ;  /* 0x000000c70400720c */ /* 0x080fe40003f86270 */
[CC--:B------:R-:W-:Y:S02]  /*13780*/  ISETP.GE.AND P5, PT, R3.reuse, R199.reuse, PT ;  /* 0x000000c70300720c */ /* 0x0c0fe40003fa6270 */
[----:B------:R-:W-:Y:S02]  /*13790*/  ISETP.GE.AND P0, PT, R2, R198, PT ;  /* 0x000000c60200720c */ /* 0x000fe40003f06270 */
[-C--:B------:R-:W-:Y:S02]  /*137a0*/  ISETP.GE.AND P1, PT, R3, R200.reuse, PT ;  /* 0x000000c80300720c */ /* 0x080fe40003f26270 */
[----:B------:R-:W-:Y:S02]  /*137b0*/  FSEL R158, R149, -INF , !P6 ;  /* 0xff800000959e7808 */ /* 0x000fe40007000000 */
[----:B------:R-:W-:Y:S02]  /*137c0*/  FSEL R249, R56, -INF , !P4 ;  /* 0xff80000038f97808 */ /* 0x000fe40006000000 */
[----:B------:R-:W-:Y:S02]  /*137d0*/  FSEL R250, R57, -INF , !P5 ;  /* 0xff80000039fa7808 */ /* 0x000fe40006800000 */
[----:B------:R-:W-:Y:S02]  /*137e0*/  FSEL R233, R64, -INF , !P0 ;  /* 0xff80000040e97808 */ /* 0x000fe40004000000 */
[----:B------:R-:W-:Y:S02]  /*137f0*/  ISETP.GE.AND P6, PT, R13, R200, PT ;  /* 0x000000c80d00720c */ /* 0x000fe40003fc6270 */
[----:B------:R-:W-:Y:S02]  /*13800*/  ISETP.GE.AND P3, PT, R3, R198, PT ;  /* 0x000000c60300720c */ /* 0x000fe40003f66270 */
[C---:B------:R-:W-:Y:S02]  /*13810*/  ISETP.GE.AND P4, PT, R2.reuse, R200, PT ;  /* 0x000000c80200720c */ /* 0x040fe40003f86270 */
[C---:B------:R-:W-:Y:S02]  /*13820*/  ISETP.GE.AND P5, PT, R2.reuse, R199, PT ;  /* 0x000000c70200720c */ /* 0x040fe40003fa6270 */
[----:B------:R-:W-:Y:S02]  /*13830*/  ISETP.GE.AND P0, PT, R2, R201, PT ;  /* 0x000000c90200720c */ /* 0x000fe40003f06270 */
[----:B------:R-:W-:Y:S02]  /*13840*/  FSEL R245, R55, -INF , !P1 ;  /* 0xff80000037f57808 */ /* 0x000fe40004800000 */
[----:B------:R-:W-:Y:S02]  /*13850*/  FMNMX3.FTZ R2, R73, R25, R26, !PT ;  /* 0x0000001949027276 */ /* 0x000fe4000781001a */
[----:B------:R-:W-:Y:S02]  /*13860*/  ISETP.GE.AND P1, PT, R0, R198, PT ;  /* 0x000000c60000720c */ /* 0x000fe40003f26270 */
[----:B------:R-:W-:Y:S02]  /*13870*/  FSEL R208, R76, -INF , !P6 ;  /* 0xff8000004cd07808 */ /* 0x000fe40007000000 */
[----:B------:R-:W-:Y:S02]  /*13880*/  FSEL R247, R53, -INF , !P3 ;  /* 0xff80000035f77808 */ /* 0x000fe40005800000 */
[----:B------:R-:W-:Y:S01]  /*13890*/  ISETP.GE.AND P6, PT, R6, R199, PT ;  /* 0x000000c70600720c */ /* 0x000fe20003fc6270 */
[----:B------:R-:W-:Y:S01]  /*138a0*/  LDSM.16.MT88.4 R52, [R185+0x6000] ;  /* 0x00600000b934783b */ /* 0x000fe20000004200 */
[----:B------:R-:W-:Y:S01]  /*138b0*/  ISETP.GE.AND P3, PT, R3, R201, PT ;  /* 0x000000c90300720c */ /* 0x000fe20003f66270 */
[----:B------:R-:W-:Y:S01]  /*138c0*/  IMAD.WIDE.U32 R6, R37, -0x2daee0ad, RZ ;  /* 0xd2511f5325067825 */ /* 0x000fe200078e00ff */
[----:B------:R-:W-:Y:S02]  /*138d0*/  FMNMX3.FTZ R2, R2, R20, R22, !PT ;  /* 0x0000001402027276 */ /* 0x000fe40007810016 */
[----:B------:R-:W-:Y:S02]  /*138e0*/  FSEL R236, R65, -INF , !P1 ;  /* 0xff80000041ec7808 */ /* 0x000fe40004800000 */
[----:B------:R-:W-:Y:S02]  /*138f0*/  FMNMX3.FTZ R3, R68, R23, R24, !PT ;  /* 0x0000001744037276 */ /* 0x000fe40007810018 */
[----:B------:R-:W-:Y:S02]  /*13900*/  ISETP.GE.AND P1, PT, R0, R200, PT ;  /* 0x000000c80000720c */ /* 0x000fe40003f26270 */
[----:B------:R-:W-:Y:S02]  /*13910*/  FSEL R209, R44, -INF , !P6 ;  /* 0xff8000002cd17808 */ /* 0x000fe40007000000 */
[----:B------:R-:W-:Y:S02]  /*13920*/  FMNMX3.FTZ R2, R2, R162, R161, !PT ;  /* 0x000000a202027276 */ /* 0x000fe400078100a1 */
[----:B------:R-:W-:Y:S02]  /*13930*/  ISETP.GE.AND P6, PT, R5, R198, PT ;  /* 0x000000c60500720c */ /* 0x000fe40003fc6270 */
[----:B------:R-:W-:Y:S02]  /*13940*/  FMNMX3.FTZ R3, R3, R19, R21, !PT ;  /* 0x0000001303037276 */ /* 0x000fe40007810015 */
[----:B------:R-:W-:Y:S02]  /*13950*/  FSEL R239, R66, -INF , !P4 ;  /* 0xff80000042ef7808 */ /* 0x000fe40006000000 */
[----:B------:R-:W-:Y:S02]  /*13960*/  FSEL R240, R67, -INF , !P1 ;  /* 0xff80000043f07808 */ /* 0x000fe40004800000 */
[C---:B------:R-:W-:Y:S02]  /*13970*/  ISETP.GE.AND P4, PT, R0.reuse, R199, PT ;  /* 0x000000c70000720c */ /* 0x040fe40003f86270 */
[-C--:B------:R-:W-:Y:S02]  /*13980*/  ISETP.GE.AND P1, PT, R0, R201.reuse, PT ;  /* 0x000000c90000720c */ /* 0x080fe40003f26270 */
[----:B------:R-:W-:Y:S02]  /*13990*/  FMNMX3.FTZ R0, R2, R154, R79, !PT ;  /* 0x0000009a02007276 */ /* 0x000fe4000781004f */
[----:B------:R-:W-:Y:S02]  /*139a0*/  FSEL R175, R49, -INF , !P6 ;  /* 0xff80000031af7808 */ /* 0x000fe40007000000 */
[----:B------:R-:W-:Y:S02]  /*139b0*/  FMNMX3.FTZ R3, R3, R164, R163, !PT ;  /* 0x000000a403037276 */ /* 0x000fe400078100a3 */
[----:B------:R-:W-:Y:S01]  /*139c0*/  ISETP.GE.AND P6, PT, R4, R201, PT ;  /* 0x000000c90400720c */ /* 0x000fe20003fc6270 */
[----:B------:R-:W-:Y:S01]  /*139d0*/  IMAD.WIDE.U32 R4, R34, -0x2daee0ad, RZ ;  /* 0xd2511f5322047825 */ /* 0x000fe200078e00ff */
[----:B------:R-:W-:Y:S02]  /*139e0*/  FMNMX3.FTZ R0, R0, R208, R211, !PT ;  /* 0x000000d000007276 */ /* 0x000fe400078100d3 */
[----:B------:R-:W-:Y:S01]  /*139f0*/  FMNMX3.FTZ R10, R3, R152, R153, !PT ;  /* 0x00000098030a7276 */ /* 0x000fe20007810099 */
[----:B------:R-:W-:Y:S01]  /*13a00*/  IMAD.WIDE.U32 R2, R38, -0x2daee0ad, RZ ;  /* 0xd2511f5326027825 */ /* 0x000fe200078e00ff */
[----:B------:R-:W-:Y:S01]  /*13a10*/  FMNMX3.FTZ R0, R0, R177, R178, !PT ;  /* 0x000000b100007276 */ /* 0x000fe200078100b2 */
[----:B------:R-:W-:Y:S01]  /*13a20*/  LDSM.16.MT88.4 R36, [R189+0x6000] ;  /* 0x00600000bd24783b */ /* 0x000fe20000004200 */
[----:B------:R-:W-:Y:S02]  /*13a30*/  FMNMX3.FTZ R10, R10, R183, R207, !PT ;  /* 0x000000b70a0a7276 */ /* 0x000fe400078100cf */
[----:B------:R-:W-:Y:S02]  /*13a40*/  LOP3.LUT R9, R4, UR22, R9, 0x96, !PT ;  /* 0x0000001604097c12 */ /* 0x000fe4000f8e9609 */
[----:B------:R-:W-:Y:S02]  /*13a50*/  FMNMX3.FTZ R0, R0, R246, R245, !PT ;  /* 0x000000f600007276 */ /* 0x000fe400078100f5 */
[----:B------:R-:W-:Y:S01]  /*13a60*/  FMNMX3.FTZ R4, R10, R174, R175, !PT ;  /* 0x000000ae0a047276 */ /* 0x000fe200078100af */
[----:B------:R-:W-:Y:S01]  /*13a70*/  IMAD.WIDE.U32 R42, R9, -0x326172a9, RZ ;  /* 0xcd9e8d57092a7825 */ /* 0x000fe200078e00ff */
[----:B------:R-:W-:Y:S02]  /*13a80*/  FMNMX3.FTZ R0, R0, R239, R240, !PT ;  /* 0x000000ef00007276 */ /* 0x000fe400078100f0 */
[----:B------:R-:W-:Y:S02]  /*13a90*/  LOP3.LUT R7, R2, UR22, R7, 0x96, !PT ;  /* 0x0000001602077c12 */ /* 0x000fe4000f8e9607 */
[----:B------:R-:W-:Y:S01]  /*13aa0*/  FMNMX3.FTZ R4, R4, R248, R247, !PT ;  /* 0x000000f804047276 */ /* 0x000fe200078100f7 */
[----:B------:R-:W1:Y:S01]  /*13ab0*/  SHFL.BFLY PT, R71, R0, 0x2, 0x1f ;  /* 0x0c401f0000477f89 */ /* 0x000e6200000e0000 */
[----:B------:R-:W-:Y:S01]  /*13ac0*/  FSEL R228, R60, -INF , !P5 ;  /* 0xff8000003ce47808 */ /* 0x000fe20006800000 */
[----:B------:R-:W-:Y:S01]  /*13ad0*/  IMAD.WIDE.U32 R46, R7, -0x326172a9, RZ ;  /* 0xcd9e8d57072e7825 */ /* 0x000fe200078e00ff */
[----:B------:R-:W-:Y:S02]  /*13ae0*/  FMNMX3.FTZ R4, R4, R233, R236, !PT ;  /* 0x000000e904047276 */ /* 0x000fe400078100ec */
[----:B------:R-:W-:Y:S02]  /*13af0*/  FSEL R230, R61, -INF , !P4 ;  /* 0xff8000003de67808 */ /* 0x000fe40006000000 */
[----:B------:R-:W-:Y:S01]  /*13b00*/  FSEL R241, R58, -INF , !P6 ;  /* 0xff8000003af17808 */ /* 0x000fe20007000000 */
[----:B------:R-:W1:Y:S01]  /*13b10*/  SHFL.BFLY PT, R72, R4, 0x2, 0x1f ;  /* 0x0c401f0004487f89 */ /* 0x000e6200000e0000 */
[----:B------:R-:W-:Y:S02]  /*13b20*/  FSEL R242, R59, -INF , !P3 ;  /* 0xff8000003bf27808 */ /* 0x000fe40005800000 */
[----:B------:R-:W-:Y:S02]  /*13b30*/  FSEL R77, R62, -INF , !P0 ;  /* 0xff8000003e4d7808 */ /* 0x000fe40004000000 */
[----:B------:R-:W-:Y:S02]  /*13b40*/  FSEL R76, R63, -INF , !P1 ;  /* 0xff8000003f4c7808 */ /* 0x000fe40004800000 */
[----:B-1----:R-:W-:Y:S05]  /*13b50*/  FMNMX.FTZ R71, R0, R71, !PT ;  /* 0x0000004700477209 */ /* 0x002fea0007810000 */
[----:B------:R-:W1:Y:S01]  /*13b60*/  SHFL.BFLY PT, R17, R71, 0x1, 0x1f ;  /* 0x0c201f0047117f89 */ /* 0x000e6200000e0000 */
[----:B------:R-:W-:Y:S07]  /*13b70*/  FMNMX.FTZ R72, R4, R72, !PT ;  /* 0x0000004804487209 */ /* 0x000fee0007810000 */
[----:B------:R-:W1:Y:S02]  /*13b80*/  SHFL.BFLY PT, R18, R72, 0x1, 0x1f ;  /* 0x0c201f0048127f89 */ /* 0x000e6400000e0000 */
[----:B-1----:R-:W-:Y:S04]  /*13b90*/  FMNMX.FTZ R71, R71, R17, !PT ;  /* 0x0000001147477209 */ /* 0x002fe80007810000 */
[C---:B------:R-:W-:Y:S01]  /*13ba0*/  FSETP.NEU.FTZ.AND P0, PT, R71.reuse, -INF , PT ;  /* 0xff8000004700780b */ /* 0x040fe20003f1d000 */
[----:B------:R-:W-:Y:S01]  /*13bb0*/  FMUL.FTZ R148, R71, UR4 ;  /* 0x0000000447947c20 */ /* 0x000fe20008410000 */
[----:B------:R-:W-:Y:S04]  /*13bc0*/  FMNMX.FTZ R72, R72, R18, !PT ;  /* 0x0000001248487209 */ /* 0x000fe80007810000 */
[----:B------:R-:W-:Y:S02]  /*13bd0*/  FSEL R148, R148, RZ, P0 ;  /* 0x000000ff94947208 */ /* 0x000fe40000000000 */
[C---:B------:R-:W-:Y:S01]  /*13be0*/  FSETP.NEU.FTZ.AND P1, PT, R72.reuse, -INF , PT ;  /* 0xff8000004800780b */ /* 0x040fe20003f3d000 */
[----:B------:R-:W-:Y:S05]  /*13bf0*/  FMUL.FTZ R149, R72, UR4 ;  /* 0x0000000448957c20 */ /* 0x000fea0008410000 */
[----:B------:R-:W-:Y:S02]  /*13c00*/  FSEL R149, R149, RZ, P1 ;  /* 0x000000ff95957208 */ /* 0x000fe40000800000 */
[----:B--2---:R-:W-:Y:S05]  /*13c10*/  LOP3.LUT R5, R172, UR23, R5, 0x96, !PT ;  /* 0x00000017ac057c12 */ /* 0x004fea000f8e9605 */
[----:B------:R-:W-:Y:S01]  /*13c20*/  IMAD.WIDE.U32 R12, R5, -0x326172a9, RZ ;  /* 0xcd9e8d57050c7825 */ /* 0x000fe200078e00ff */
[----:B------:R-:W-:Y:S04]  /*13c30*/  FMNMX3.FTZ R5, R74, R27, R28, !PT ;  /* 0x0000001b4a057276 */ /* 0x000fe8000781001c */
[----:B------:R-:W-:Y:S02]  /*13c40*/  FMNMX3.FTZ R5, R5, R31, R32, !PT ;  /* 0x0000001f05057276 */ /* 0x000fe40007810020 */
[----:B------:R-:W-:Y:S05]  /*13c50*/  LOP3.LUT R9, R12, UR8, R43, 0x96, !PT ;  /* 0x000000080c097c12 */ /* 0x000fea000f8e962b */
[----:B------:R-:W-:Y:S01]  /*13c60*/  IMAD.WIDE.U32 R48, R9, -0x2daee0ad, RZ ;  /* 0xd2511f5309307825 */ /* 0x000fe200078e00ff */
[----:B---3--:R-:W-:Y:S05]  /*13c70*/  LOP3.LUT R3, R170, UR23, R3, 0x96, !PT ;  /* 0x00000017aa037c12 */ /* 0x008fea000f8e9603 */
[----:B------:R-:W-:Y:S01]  /*13c80*/  IMAD.WIDE.U32 R10, R3, -0x326172a9, RZ ;  /* 0xcd9e8d57030a7825 */ /* 0x000fe200078e00ff */
[----:B----4-:R-:W-:Y:S02]  /*13c90*/  LOP3.LUT R2, R168, UR9, R13, 0x96, !PT ;  /* 0x00000009a8027c12 */ /* 0x010fe4000f8e960d */
[----:B------:R-:W-:Y:S03]  /*13ca0*/  LOP3.LUT R10, R10, UR8, R47, 0x96, !PT ;  /* 0x000000080a0a7c12 */ /* 0x000fe6000f8e962f */
[----:B------:R-:W-:Y:S04]  /*13cb0*/  IMAD.WIDE.U32 R2, R2, -0x2daee0ad, RZ ;  /* 0xd2511f5302027825 */ /* 0x000fe800078e00ff */
[----:B------:R-:W-:Y:S01]  /*13cc0*/  IMAD.WIDE.U32 R56, R10, -0x2daee0ad, RZ ;  /* 0xd2511f530a387825 */ /* 0x000fe200078e00ff */
[----:B------:R-:W-:Y:S02]  /*13cd0*/  LOP3.LUT R9, R2, UR15, R49, 0x96, !PT ;  /* 0x0000000f02097c12 */ /* 0x000fe4000f8e9631 */
[----:B-----5:R-:W-:Y:S02]  /*13ce0*/  LOP3.LUT R7, R50, UR9, R11, 0x96, !PT ;  /* 0x0000000932077c12 */ /* 0x020fe4000f8e960b */
[----:B------:R-:W-:Y:S02]  /*13cf0*/  LOP3.LUT R11, R8, UR17, R3, 0x96, !PT ;  /* 0x00000011080b7c12 */ /* 0x000fe4000f8e9603 */
[----:B------:R-:W-:Y:S01]  /*13d00*/  FMNMX3.FTZ R3, R75, R29, R30, !PT ;  /* 0x0000001d4b037276 */ /* 0x000fe2000781001e */
[----:B------:R-:W-:Y:S01]  /*13d10*/  IMAD.WIDE.U32 R12, R7, -0x2daee0ad, RZ ;  /* 0xd2511f53070c7825 */ /* 0x000fe200078e00ff */
[----:B------:R-:W-:Y:S02]  /*13d20*/  FMNMX3.FTZ R7, R5, R160, R159, !PT ;  /* 0x000000a005077276 */ /* 0x000fe4000781009f */
[----:B------:R-:W-:Y:S01]  /*13d30*/  FMNMX3.FTZ R5, R3, R33, R35, !PT ;  /* 0x0000002103057276 */ /* 0x000fe20007810023 */
[----:B------:R-:W-:Y:S01]  /*13d40*/  IMAD.WIDE.U32 R40, R11, -0x326172a9, RZ ;  /* 0xcd9e8d570b287825 */ /* 0x000fe200078e00ff */
[----:B------:R-:W-:Y:S02]  /*13d50*/  FMNMX3.FTZ R3, R7, R156, R155, !PT ;  /* 0x0000009c07037276 */ /* 0x000fe4000781009b */
[----:B------:R-:W-:Y:S01]  /*13d60*/  FMNMX3.FTZ R2, R5, R165, R166, !PT ;  /* 0x000000a505027276 */ /* 0x000fe200078100a6 */
[----:B------:R-:W-:Y:S01]  /*13d70*/  IMAD.WIDE.U32 R4, R9, -0x326172a9, RZ ;  /* 0xcd9e8d5709047825 */ /* 0x000fe200078e00ff */
[----:B------:R-:W-:Y:S02]  /*13d80*/  FMNMX3.FTZ R3, R3, R215, R216, !PT ;  /* 0x000000d703037276 */ /* 0x000fe400078100d8 */
[----:B------:R-:W-:Y:S01]  /*13d90*/  FMNMX3.FTZ R2, R2, R157, R158, !PT ;  /* 0x0000009d02027276 */ /* 0x000fe2000781009e */
[----:B------:R-:W-:Y:S01]  /*13da0*/  IMAD.MOV.U32 R9, RZ, RZ, R4 ;  /* 0x000000ffff097224 */ /* 0x000fe200078e0004 */
[----:B------:R-:W-:Y:S02]  /*13db0*/  FMNMX3.FTZ R8, R3, R209, R212, !PT ;  /* 0x000000d103087276 */ /* 0x000fe400078100d4 */
[----:B------:R-:W-:Y:S02]  /*13dc0*/  FMNMX3.FTZ R0, R2, R217, R218, !PT ;  /* 0x000000d902007276 */ /* 0x000fe400078100da */
[----:B------:R-:W-:Y:S02]  /*13dd0*/  FMNMX3.FTZ R8, R8, R249, R250, !PT ;  /* 0x000000f908087276 */ /* 0x000fe400078100fa */
[----:B------:R-:W-:Y:S02]  /*13de0*/  FMNMX3.FTZ R0, R0, R213, R214, !PT ;  /* 0x000000d500007276 */ /* 0x000fe400078100d6 */
[----:B------:R-:W-:Y:S02]  /*13df0*/  FMNMX3.FTZ R8, R8, R228, R230, !PT ;  /* 0x000000e408087276 */ /* 0x000fe400078100e6 */
[----:B------:R-:W-:Y:S02]  /*13e00*/  FMNMX3.FTZ R0, R0, R241, R242, !PT ;  /* 0x000000f100007276 */ /* 0x000fe400078100f2 */
[----:B------:R-:W-:Y:S01]  /*13e10*/  LOP3.LUT R10, R6, UR17, R13, 0x96, !PT ;  /* 0x00000011060a7c12 */ /* 0x000fe2000f8e960d */
[----:B------:R-:W1:Y:S01]  /*13e20*/  SHFL.BFLY PT, R16, R8, 0x2, 0x1f ;  /* 0x0c401f0008107f89 */ /* 0x000e6200000e0000 */
[----:B------:R-:W-:Y:S02]  /*13e30*/  FMNMX3.FTZ R0, R0, R77, R76, !PT ;  /* 0x0000004d00007276 */ /* 0x000fe4000781004c */
[----:B------:R-:W-:Y:S01]  /*13e40*/  LOP3.LUT R6, R12, UR15, R57, 0x96, !PT ;  /* 0x0000000f0c067c12 */ /* 0x000fe2000f8e9639 */
[----:B------:R-:W-:Y:S01]  /*13e50*/  IMAD.WIDE.U32 R44, R10, -0x326172a9, RZ ;  /* 0xcd9e8d570a2c7825 */ /* 0x000fe200078e00ff */
[C---:B------:R-:W-:Y:S03]  /*13e60*/  PRMT R14, R4.reuse, 0x7773, RZ ;  /* 0x00007773040e7816 */ /* 0x040fe600000000ff */
[----:B------:R-:W2:Y:S01]  /*13e70*/  SHFL.BFLY PT, R2, R0, 0x2, 0x1f ;  /* 0x0c401f0000027f89 */ /* 0x000ea200000e0000 */
[----:B------:R-:W-:Y:S01]  /*13e80*/  PRMT R13, R4, 0x7772, RZ ;  /* 0x00007772040d7816 */ /* 0x000fe200000000ff */
[----:B------:R-:W-:Y:S01]  /*13e90*/  IMAD.WIDE.U32 R6, R6, -0x326172a9, RZ ;  /* 0xcd9e8d5706067825 */ /* 0x000fe200078e00ff */
[----:B------:R-:W-:Y:S02]  /*13ea0*/  PRMT R15, R4, 0x7771, RZ ;  /* 0x00007771040f7816 */ /* 0x000fe400000000ff */
[----:B------:R-:W-:Y:S01]  /*13eb0*/  LOP3.LUT R3, R40, UR6, R5, 0x96, !PT ;  /* 0x0000000628037c12 */ /* 0x000fe2000f8e9605 */
[----:B------:R-:W-:Y:S01]  /*13ec0*/  IMAD.MOV.U32 R4, RZ, RZ, R6 ;  /* 0x000000ffff047224 */ /* 0x000fe200078e0006 */
[----:B------:R-:W-:Y:S02]  /*13ed0*/  PRMT R12, R6, 0x7771, RZ ;  /* 0x00007771060c7816 */ /* 0x000fe400000000ff */
[----:B------:R-:W-:Y:S02]  /*13ee0*/  LOP3.LUT R5, R9, 0xff, RZ, 0xc0, !PT ;  /* 0x000000ff09057812 */ /* 0x000fe400078ec0ff */
[----:B------:R-:W-:Y:S02]  /*13ef0*/  LOP3.LUT R4, R4, 0xff, RZ, 0xc0, !PT ;  /* 0x000000ff04047812 */ /* 0x000fe400078ec0ff */
[----:B------:R-:W-:Y:S02]  /*13f00*/  PRMT R10, R6, 0x7772, RZ ;  /* 0x00007772060a7816 */ /* 0x000fe400000000ff */
[----:B------:R-:W-:Y:S02]  /*13f10*/  PRMT R12, R4, 0x5410, R12 ;  /* 0x00005410040c7816 */ /* 0x000fe4000000000c */
[C---:B------:R-:W-:Y:S02]  /*13f20*/  LOP3.LUT R4, R3.reuse, 0xffff, RZ, 0xc0, !PT ;  /* 0x0000ffff03047812 */ /* 0x040fe400078ec0ff */
[----:B-1----:R-:W-:Y:S02]  /*13f30*/  FMNMX.FTZ R8, R8, R16, !PT ;  /* 0x0000001008087209 */ /* 0x002fe40007810000 */
[----:B------:R-:W-:Y:S02]  /*13f40*/  PRMT R11, R6, 0x7773, RZ ;  /* 0x00007773060b7816 */ /* 0x000fe400000000ff */
[----:B------:R-:W-:Y:S01]  /*13f50*/  LOP3.LUT R6, R44, UR6, R7, 0x96, !PT ;  /* 0x000000062c067c12 */ /* 0x000fe2000f8e9607 */
[----:B------:R-:W1:Y:S01]  /*13f60*/  SHFL.BFLY PT, R70, R8, 0x1, 0x1f ;  /* 0x0c201f0008467f89 */ /* 0x000e6200000e0000 */
[----:B------:R-:W-:Y:S02]  /*13f70*/  LOP3.LUT R9, R3, 0xff, RZ, 0xc0, !PT ;  /* 0x000000ff03097812 */ /* 0x000fe400078ec0ff */
[----:B------:R-:W-:Y:S02]  /*13f80*/  SHF.R.U32.HI R4, RZ, 0x8, R4 ;  /* 0x00000008ff047819 */ /* 0x000fe40000011604 */
[----:B------:R-:W-:Y:S02]  /*13f90*/  PRMT R15, R5, 0x5410, R15 ;  /* 0x00005410050f7816 */ /* 0x000fe4000000000f */
[----:B--2---:R-:W-:Y:S02]  /*13fa0*/  FMNMX.FTZ R0, R0, R2, !PT ;  /* 0x0000000200007209 */ /* 0x004fe40007810000 */
[----:B------:R-:W-:Y:S02]  /*13fb0*/  PRMT R5, R3, 0x7632, R5 ;  /* 0x0000763203057816 */ /* 0x000fe40000000005 */
[C---:B------:R-:W-:Y:S02]  /*13fc0*/  LOP3.LUT R2, R6.reuse, 0xffff, RZ, 0xc0, !PT ;  /* 0x0000ffff06027812 */ /* 0x040fe400078ec0ff */
[----:B------:R-:W-:Y:S02]  /*13fd0*/  PRMT R144, R9, 0x5410, R4 ;  /* 0x0000541009907816 */ /* 0x000fe40000000004 */
[----:B------:R-:W-:Y:S01]  /*13fe0*/  SHF.R.U32.HI R7, RZ, 0x18, R3 ;  /* 0x00000018ff077819 */ /* 0x000fe20000011603 */
[----:B------:R-:W2:Y:S01]  /*13ff0*/  SHFL.BFLY PT, R4, R0, 0x1, 0x1f ;  /* 0x0c201f0000047f89 */ /* 0x000ea200000e0000 */
[----:B------:R-:W-:Y:S02]  /*14000*/  LOP3.LUT R3, R5, 0xff, RZ, 0xc0, !PT ;  /* 0x000000ff05037812 */ /* 0x000fe400078ec0ff */
[----:B------:R-:W-:Y:S01]  /*14010*/  SHF.R.U32.HI R5, RZ, 0x8, R2 ;  /* 0x00000008ff057819 */ /* 0x000fe20000011602 */
[----:B------:R-:W-:Y:S01]  /*14020*/  FFMA.FTZ R2, R21, UR4, -R149 ;  /* 0x0000000415027c23 */ /* 0x000fe20008010895 */
[----:B------:R-:W-:Y:S02]  /*14030*/  LOP3.LUT R9, R6, 0xff, RZ, 0xc0, !PT ;  /* 0x000000ff06097812 */ /* 0x000fe400078ec0ff */
[----:B------:R-:W-:Y:S01]  /*14040*/  PRMT R11, R10, 0x5410, R11 ;  /* 0x000054100a0b7816 */ /* 0x000fe2000000000b */
[----:B------:R3:W-:Y:S01]  /*14050*/  MUFU.EX2 R243, R2 ;  /* 0x0000000200f37308 */ /* 0x0007e20000000800 */
[----:B------:R-:W-:Y:S01]  /*14060*/  PRMT R10, R9, 0x5410, R5 ;  /* 0x00005410090a7816 */ /* 0x000fe20000000005 */
[----:B------:R-:W-:Y:S01]  /*14070*/  FFMA.FTZ R5, R22, UR4, -R148 ;  /* 0x0000000416057c23 */ /* 0x000fe20008010894 */
[----:B------:R-:W-:Y:S02]  /*14080*/  PRMT R145, R3, 0x5410, R7 ;  /* 0x0000541003917816 */ /* 0x000fe40000000007 */
[----:B------:R-:W-:Y:S05]  /*14090*/  PRMT R3, R6, 0x7632, R3 ;  /* 0x0000763206037816 */ /* 0x000fea0000000003 */
[----:B------:R4:W-:Y:S01]  /*140a0*/  MUFU.EX2 R237, R5 ;  /* 0x0000000500ed7308 */ /* 0x0009e20000000800 */
[----:B------:R-:W-:Y:S01]  /*140b0*/  SHF.R.U32.HI R7, RZ, 0x18, R6 ;  /* 0x00000018ff077819 */ /* 0x000fe20000011606 */
[----:B------:R-:W-:Y:S01]  /*140c0*/  FFMA.FTZ R6, R19, UR4, -R149 ;  /* 0x0000000413067c23 */ /* 0x000fe20008010895 */
[----:B------:R-:W-:Y:S02]  /*140d0*/  LOP3.LUT R3, R3, 0xff, RZ, 0xc0, !PT ;  /* 0x000000ff03037812 */ /* 0x000fe400078ec0ff */
[----:B-1----:R-:W-:Y:S05]  /*140e0*/  FMNMX.FTZ R70, R8, R70, !PT ;  /* 0x0000004608467209 */ /* 0x002fea0007810000 */
[----:B------:R1:W5:Y:S01]  /*140f0*/  MUFU.EX2 R244, R6 ;  /* 0x0000000600f47308 */ /* 0x0003620000000800 */
[----:B------:R-:W-:Y:S02]  /*14100*/  PRMT R9, R3, 0x5410, R7 ;  /* 0x0000541003097816 */ /* 0x000fe40000000007 */
[----:B---3--:R-:W-:Y:S01]  /*14110*/  FSEL R2, R71, RZ, P0 ;  /* 0x000000ff47027208 */ /* 0x008fe20000000000 */
[----:B------:R-:W-:Y:S01]  /*14120*/  FMUL.FTZ R150, R70, UR4 ;  /* 0x0000000446967c20 */ /* 0x000fe20008410000 */
[----:B------:R-:W-:Y:S02]  /*14130*/  FSEL R3, R72, RZ, P1 ;  /* 0x000000ff48037208 */ /* 0x000fe40000800000 */
[----:B------:R-:W-:Y:S02]  /*14140*/  FSETP.NEU.FTZ.AND P1, PT, R70, -INF , PT ;  /* 0xff8000004600780b */ /* 0x000fe40003f3d000 */
[----:B--2---:R-:W-:Y:S01]  /*14150*/  FMNMX.FTZ R69, R0, R4, !PT ;  /* 0x0000000400457209 */ /* 0x004fe20007810000 */
[----:B------:R-:W-:Y:S01]  /*14160*/  FADD.FTZ R4, -R2, R73 ;  /* 0x0000004902047221 */ /* 0x000fe20000010100 */
[----:B------:R-:W-:Y:S01]  /*14170*/  FSEL R150, R150, RZ, P1 ;  /* 0x000000ff96967208 */ /* 0x000fe20000800000 */
[----:B------:R-:W-:Y:S01]  /*14180*/  FFMA.FTZ R2, R25, UR4, -R148 ;  /* 0x0000000419027c23 */ /* 0x000fe20008010894 */
[----:B----4-:R-:W-:Y:S01]  /*14190*/  FADD.FTZ R5, -R3, R68 ;  /* 0x0000004403057221 */ /* 0x010fe20000010100 */
[----:B-1----:R-:W-:Y:S01]  /*141a0*/  FFMA.FTZ R6, R20, UR4, -R148 ;  /* 0x0000000414067c23 */ /* 0x002fe20008010894 */
[----:B------:R-:W-:Y:S01]  /*141b0*/  FMUL.FTZ R151, R69, UR4 ;  /* 0x0000000445977c20 */ /* 0x000fe20008410000 */
[----:B------:R1:W-:Y:S01]  /*141c0*/  MUFU.EX2 R227, R2 ;  /* 0x0000000200e37308 */ /* 0x0003e20000000800 */
[--C-:B------:R-:W-:Y:S01]  /*141d0*/  FFMA.FTZ R3, R27, UR4, -R150.reuse ;  /* 0x000000041b037c23 */ /* 0x100fe20008010896 */
[----:B------:R-:W-:Y:S01]  /*141e0*/  FSETP.NEU.FTZ.AND P0, PT, R69, -INF , PT ;  /* 0xff8000004500780b */ /* 0x000fe20003f1d000 */
[----:B------:R-:W-:Y:S07]  /*141f0*/  FFMA.FTZ R0, R24, UR4, -R149 ;  /* 0x0000000418007c23 */ /* 0x000fee0008010895 */
[----:B------:R2:W-:Y:S01]  /*14200*/  MUFU.EX2 R238, R6 ;  /* 0x0000000600ee7308 */ /* 0x0005e20000000800 */
[--C-:B------:R-:W-:Y:S01]  /*14210*/  HSET2.LE.AND R146, R15, R196.reuse, PT ;  /* 0x000000c40f927233 */ /* 0x100fe20003803000 */
[----:B------:R-:W-:Y:S01]  /*14220*/  FFMA.FTZ R8, R32, UR4, -R150 ;  /* 0x0000000420087c23 */ /* 0x000fe20008010896 */
[----:B------:R-:W-:Y:S07]  /*14230*/  FSEL R151, R151, RZ, P0 ;  /* 0x000000ff97977208 */ /* 0x000fee0000000000 */
[----:B------:R3:W-:Y:S01]  /*14240*/  MUFU.EX2 R226, R3 ;  /* 0x0000000300e27308 */ /* 0x0007e20000000800 */
[----:B------:R-:W-:Y:S01]  /*14250*/  PRMT R13, R13, 0x5410, R14 ;  /* 0x000054100d0d7816 */ /* 0x000fe2000000000e */
[----:B------:R-:W-:Y:S01]  /*14260*/  FFMA.FTZ R7, R31, UR4, -R150 ;  /* 0x000000041f077c23 */ /* 0x000fe20008010896 */
[----:B------:R-:W-:Y:S07]  /*14270*/  FMUL.FTZ R4, R4, UR4 ;  /* 0x0000000404047c20 */ /* 0x000fee0008410000 */
[----:B------:R4:W-:Y:S01]  /*14280*/  MUFU.EX2 R232, R0 ;  /* 0x0000000000e87308 */ /* 0x0009e20000000800 */
[----:B------:R-:W-:Y:S01]  /*14290*/  LOP3.LUT R147, R13, 0xff00ff, RZ, 0xc0, !PT ;  /* 0x00ff00ff0d937812 */ /* 0x000fe200078ec0ff */
[----:B------:R-:W-:Y:S01]  /*142a0*/  FFMA.FTZ R77, R77, UR4, -R151 ;  /* 0x000000044d4d7c23 */ /* 0x000fe20008010897 */
[----:B-1----:R-:W-:Y:S07]  /*142b0*/  FSEL R2, R70, RZ, P1 ;  /* 0x000000ff46027208 */ /* 0x002fee0000800000 */
[----:B------:R1:W-:Y:S01]  /*142c0*/  MUFU.EX2 R222, R8 ;  /* 0x0000000800de7308 */ /* 0x0003e20000000800 */
[--C-:B------:R-:W-:Y:S01]  /*142d0*/  HSET2.LE.AND R144, R144, R196.reuse, PT ;  /* 0x000000c490907233 */ /* 0x100fe20003803000 */
[----:B--2---:R-:W-:Y:S01]  /*142e0*/  FFMA.FTZ R6, R23, UR4, -R149 ;  /* 0x0000000417067c23 */ /* 0x004fe20008010895 */
[--C-:B------:R-:W-:Y:S01]  /*142f0*/  HSET2.LE.AND R147, R147, R196.reuse, PT ;  /* 0x000000c493937233 */ /* 0x100fe20003803000 */
[----:B------:R-:W2:Y:S06]  /*14300*/  LDSM.16.MT88.4 R20, [R184+0x6000] ;  /* 0x00600000b814783b */ /* 0x000eac0000004200 */
[----:B------:R-:W-:Y:S01]  /*14310*/  MUFU.EX2 R223, R7 ;  /* 0x0000000700df7308 */ /* 0x000fe20000000800 */
[----:B---3--:R-:W-:Y:S01]  /*14320*/  FADD.FTZ R3, -R2, R74 ;  /* 0x0000004a02037221 */ /* 0x008fe20000010100 */
[--C-:B------:R-:W-:Y:S01]  /*14330*/  FFMA.FTZ R2, R29, UR4, -R151.reuse ;  /* 0x000000041d027c23 */ /* 0x100fe20008010897 */
[--C-:B------:R-:W-:Y:S07]  /*14340*/  HSET2.LE.AND R145, R145, R196.reuse, PT ;  /* 0x000000c491917233 */ /* 0x100fee0003803000 */
[----:B------:R3:W-:Y:S01]  /*14350*/  MUFU.EX2 R229, R6 ;  /* 0x0000000600e57308 */ /* 0x0007e20000000800 */
[----:B----4-:R-:W-:Y:S01]  /*14360*/  FFMA.FTZ R0, R26, UR4, -R148 ;  /* 0x000000041a007c23 */ /* 0x010fe20008010894 */
[----:B------:R-:W-:Y:S01]  /*14370*/  LOP3.LUT R67, R11, 0xff00ff, RZ, 0xc0, !PT ;  /* 0x00ff00ff0b437812 */ /* 0x000fe200078ec0ff */
[--C-:B------:R-:W-:Y:S07]  /*14380*/  FFMA.FTZ R76, R76, UR4, -R151.reuse ;  /* 0x000000044c4c7c23 */ /* 0x100fee0008010897 */
[----:B------:R5:W-:Y:S01]  /*14390*/  MUFU.EX2 R221, R2 ;  /* 0x0000000200dd7308 */ /* 0x000be20000000800 */
[----:B-1----:R-:W-:Y:S01]  /*143a0*/  FFMA.FTZ R8, R35, UR4, -R151 ;  /* 0x0000000423087c23 */ /* 0x002fe20008010897 */
[--C-:B------:R-:W-:Y:S01]  /*143b0*/  HSET2.LE.AND R66, R12, R196.reuse, PT ;  /* 0x000000c40c427233 */ /* 0x100fe20003803000 */
[--C-:B------:R-:W-:Y:S07]  /*143c0*/  FFMA.FTZ R78, R160, UR4, -R150.reuse ;  /* 0x00000004a04e7c23 */ /* 0x100fee0008010896 */
[----:B------:R1:W4:Y:S01]  /*143d0*/  MUFU.EX2 R231, R0 ;  /* 0x0000000000e77308 */ /* 0x0003220000000800 */
[--C-:B------:R-:W-:Y:S02]  /*143e0*/  HSET2.LE.AND R67, R67, R196.reuse, PT ;  /* 0x000000c443437233 */ /* 0x100fe40003803000 */
[----:B------:R-:W-:Y:S07]  /*143f0*/  LOP3.LUT R32, R42, UR7, R41, 0x96, !PT ;  /* 0x000000072a207c12 */ /* 0x000fee000f8e9629 */
[----:B------:R2:W-:Y:S01]  /*14400*/  MUFU.EX2 R220, R8 ;  /* 0x0000000800dc7308 */ /* 0x0005e20000000800 */
[----:B------:R-:W-:Y:S01]  /*14410*/  LOP3.LUT R44, R46, UR7, R45, 0x96, !PT ;  /* 0x000000072e2c7c12 */ /* 0x000fe2000f8e962d */
[--C-:B---3--:R-:W-:Y:S01]  /*14420*/  FFMA.FTZ R6, R28, UR4, -R150.reuse ;  /* 0x000000041c067c23 */ /* 0x108fe20008010896 */
[----:B-----5:R-:W-:Y:S07]  /*14430*/  F2FP.BF16.F32.PACK_AB R2, R243, R244 ;  /* 0x000000f4f302723e */ /* 0x020fee00000010ff */
[----:B------:R3:W5:Y:S01]  /*14440*/  MUFU.EX2 R225, R6 ;  /* 0x0000000600e17308 */ /* 0x0007620000000800 */
[----:B------:R-:W-:Y:S01]  /*14450*/  IMAD.WIDE.U32 R44, R44, -0x2daee0ad, RZ ;  /* 0xd2511f532c2c7825 */ /* 0x000fe200078e00ff */
[----:B------:R-:W-:Y:S03]  /*14460*/  LOP3.LUT R146, R2, R146, RZ, 0xc0, !PT ;  /* 0x0000009202927212 */ /* 0x000fe600078ec0ff */
[----:B------:R-:W-:Y:S01]  /*14470*/  FFMA.FTZ R2, R33, UR4, -R151 ;  /* 0x0000000421027c23 */ /* 0x000fe20008010897 */
[----:B-1----:R-:W-:Y:S02]  /*14480*/  FSEL R0, R69, RZ, P0 ;  /* 0x000000ff45007208 */ /* 0x002fe40000000000 */
[----:B----4-:R-:W-:Y:S02]  /*14490*/  F2FP.BF16.F32.PACK_AB R7, R231, R227 ;  /* 0x000000e3e707723e */ /* 0x010fe400000010ff */
[----:B------:R1:W-:Y:S01]  /*144a0*/  MUFU.EX2 R219, R2 ;  /* 0x0000000200db7308 */ /* 0x0003e20000000800 */
[----:B--2---:R-:W-:Y:S01]  /*144b0*/  F2FP.BF16.F32.PACK_AB R8, R222, R223 ;  /* 0x000000dfde08723e */ /* 0x004fe200000010ff */
[----:B------:R-:W-:Y:S01]  /*144c0*/  FADD.FTZ R0, -R0, R75 ;  /* 0x0000004b00007221 */ /* 0x000fe20000010100 */
[----:B------:R-:W-:Y:S01]  /*144d0*/  LOP3.LUT R145, R7, R145, RZ, 0xc0, !PT ;  /* 0x0000009107917212 */ /* 0x000fe200078ec0ff */
[----:B------:R-:W-:Y:S01]  /*144e0*/  FFMA.FTZ R75, R159, UR4, -R150 ;  /* 0x000000049f4b7c23 */ /* 0x000fe20008010896 */
[----:B---3--:R-:W-:Y:S01]  /*144f0*/  FFMA.FTZ R6, R30, UR4, -R151 ;  /* 0x000000041e067c23 */ /* 0x008fe20008010897 */
[----:B------:R-:W-:Y:S01]  /*14500*/  FMUL.FTZ R0, R0, UR4 ;  /* 0x0000000400007c20 */ /* 0x000fe20008410000 */
[----:B-----5:R-:W-:Y:S03]  /*14510*/  F2FP.BF16.F32.PACK_AB R64, R225, R226 ;  /* 0x000000e2e140723e */ /* 0x020fe600000010ff */
[----:B------:R2:W3:Y:S01]  /*14520*/  MUFU.EX2 R224, R6 ;  /* 0x0000000600e07308 */ /* 0x0004e20000000800 */
[----:B------:R-:W-:Y:S02]  /*14530*/  LOP3.LUT R66, R8, R66, RZ, 0xc0, !PT ;  /* 0x0000004208427212 */ /* 0x000fe400078ec0ff */
[----:B------:R-:W-:Y:S07]  /*14540*/  PRMT R49, R44, 0x7771, RZ ;  /* 0x000077712c317816 */ /* 0x000fee00000000ff */
[----:B------:R-:W4:Y:S01]  /*14550*/  MUFU.EX2 R0, R0 ;  /* 0x0000000000007308 */ /* 0x000f220000000800 */
[----:B-1----:R-:W-:Y:S01]  /*14560*/  FMUL.FTZ R2, R5, UR4 ;  /* 0x0000000405027c20 */ /* 0x002fe20008410000 */
[--C-:B------:R-:W-:Y:S02]  /*14570*/  HSET2.LE.AND R5, R10, R196.reuse, PT ;  /* 0x000000c40a057233 */ /* 0x100fe40003803000 */
[----:B------:R-:W-:Y:S06]  /*14580*/  LOP3.LUT R56, R56, UR11, R45, 0x96, !PT ;  /* 0x0000000b38387c12 */ /* 0x000fec000f8e962d */
[----:B------:R1:W5:Y:S01]  /*14590*/  MUFU.EX2 R68, R2 ;  /* 0x0000000200447308 */ /* 0x0003620000000800 */
[----:B------:R-:W-:Y:S02]  /*145a0*/  LOP3.LUT R64, R64, R5, RZ, 0xc0, !PT ;  /* 0x0000000540407212 */ /* 0x000fe400078ec0ff */
[----:B------:R-:W-:Y:S02]  /*145b0*/  LOP3.LUT R45, R56, 0xffff, RZ, 0xc0, !PT ;  /* 0x0000ffff382d7812 */ /* 0x000fe400078ec0ff */
[----:B--2---:R-:W-:Y:S02]  /*145c0*/  F2FP.BF16.F32.PACK_AB R6, R237, R238 ;  /* 0x000000eeed06723e */ /* 0x004fe400000010ff */
[----:B---3--:R-:W-:Y:S01]  /*145d0*/  F2FP.BF16.F32.PACK_AB R65, R224, R221 ;  /* 0x000000dde041723e */ /* 0x008fe200000010ff */
[----:B----4-:R-:W-:Y:S01]  /*145e0*/  FMUL.FTZ R10, R0, R86 ;  /* 0x00000056000a7220 */ /* 0x010fe20000410000 */
[----:B------:R-:W-:Y:S01]  /*145f0*/  LOP3.LUT R147, R6, R147, RZ, 0xc0, !PT ;  /* 0x0000009306937212 */ /* 0x000fe200078ec0ff */
[----:B------:R-:W-:Y:S01]  /*14600*/  FMUL.FTZ R11, R0, R87 ;  /* 0x00000057000b7220 */ /* 0x000fe20000410000 */
[----:B------:R-:W-:Y:S01]  /*14610*/  F2FP.BF16.F32.PACK_AB R6, R232, R229 ;  /* 0x000000e5e806723e */ /* 0x000fe200000010ff */
[----:B------:R-:W-:Y:S01]  /*14620*/  FMUL.FTZ R14, R0, R90 ;  /* 0x0000005a000e7220 */ /* 0x000fe20000410000 */
[----:B-1----:R-:W-:Y:S01]  /*14630*/  FMUL.FTZ R2, R3, UR4 ;  /* 0x0000000403027c20 */ /* 0x002fe20008410000 */
[----:B-----5:R-:W-:Y:S01]  /*14640*/  FMUL.FTZ R5, R68, R81 ;  /* 0x0000005144057220 */ /* 0x020fe20000410000 */
[----:B------:R1:W2:Y:S01]  /*14650*/  MUFU.EX2 R3, R4 ;  /* 0x0000000400037308 */ /* 0x0002a20000000800 */
[----:B------:R-:W-:Y:S01]  /*14660*/  LOP3.LUT R144, R6, R144, RZ, 0xc0, !PT ;  /* 0x0000009006907212 */ /* 0x000fe200078ec0ff */
[----:B------:R-:W-:Y:S01]  /*14670*/  FMUL.FTZ R15, R0, R91 ;  /* 0x0000005b000f7220 */ /* 0x000fe20000410000 */
[--C-:B------:R-:W-:Y:S07]  /*14680*/  HSET2.LE.AND R6, R9, R196.reuse, PT ;  /* 0x000000c409067233 */ /* 0x100fee0003803000 */
[----:B------:R-:W3:Y:S01]  /*14690*/  MUFU.EX2 R2, R2 ;  /* 0x0000000200027308 */ /* 0x000ee20000000800 */
[----:B------:R-:W-:Y:S01]  /*146a0*/  F2FP.BF16.F32.PACK_AB R9, R220, R219 ;  /* 0x000000dbdc09723e */ /* 0x000fe200000010ff */
[C---:B------:R-:W-:Y:S01]  /*146b0*/  FMUL.FTZ R16, R68.reuse, R92 ;  /* 0x0000005c44107220 */ /* 0x040fe20000410000 */
[----:B------:R-:W-:Y:S01]  /*146c0*/  FMUL.FTZ R17, R68, R93 ;  /* 0x0000005d44117220 */ /* 0x000fe20000410000 */
[----:B------:R-:W-:Y:S01]  /*146d0*/  LOP3.LUT R65, R65, R6, RZ, 0xc0, !PT ;  /* 0x0000000641417212 */ /* 0x000fe200078ec0ff */
[C---:B------:R-:W-:Y:S01]  /*146e0*/  FMUL.FTZ R26, R0.reuse, R102 ;  /* 0x00000066001a7220 */ /* 0x040fe20000410000 */
[----:B------:R-:W-:Y:S01]  /*146f0*/  LOP3.LUT R67, R9, R67, RZ, 0xc0, !PT ;  /* 0x0000004309437212 */ /* 0x000fe200078ec0ff */
[C---:B------:R-:W-:Y:S01]  /*14700*/  FMUL.FTZ R27, R0.reuse, R103 ;  /* 0x00000067001b7220 */ /* 0x040fe20000410000 */
[C---:B------:R-:W-:Y:S01]  /*14710*/  FMUL.FTZ R30, R0.reuse, R106 ;  /* 0x0000006a001e7220 */ /* 0x040fe20000410000 */
[----:B------:R-:W-:Y:S01]  /*14720*/  FMUL.FTZ R31, R0, R107 ;  /* 0x0000006b001f7220 */ /* 0x000fe20000410000 */
[----:B-1----:R-:W-:Y:S01]  /*14730*/  FMUL.FTZ R4, R68, R80 ;  /* 0x0000005044047220 */ /* 0x002fe20000410000 */
[C---:B--2---:R-:W-:Y:S01]  /*14740*/  FMUL.FTZ R6, R3.reuse, R82 ;  /* 0x0000005203067220 */ /* 0x044fe20000410000 */
[C---:B------:R-:W-:Y:S01]  /*14750*/  FMUL.FTZ R7, R3.reuse, R83 ;  /* 0x0000005303077220 */ /* 0x040fe20000410000 */
[----:B------:R-:W-:Y:S01]  /*14760*/  FMUL.FTZ R42, R0, R118 ;  /* 0x00000076002a7220 */ /* 0x000fe20000410000 */
[----:B------:R-:W1:Y:S01]  /*14770*/  LDSM.16.MT88.4 R80, [R188+0x6000] ;  /* 0x00600000bc50783b */ /* 0x000e620000004200 */
[C---:B---3--:R-:W-:Y:S01]  /*14780*/  FMUL.FTZ R12, R2.reuse, R88 ;  /* 0x00000058020c7220 */ /* 0x048fe20000410000 */
[----:B------:R-:W-:Y:S01]  /*14790*/  FMUL.FTZ R13, R2, R89 ;  /* 0x00000059020d7220 */ /* 0x000fe20000410000 */
[----:B------:R-:W-:Y:S01]  /*147a0*/  FMUL.FTZ R43, R0, R119 ;  /* 0x00000077002b7220 */ /* 0x000fe20000410000 */
[C---:B------:R-:W-:Y:S01]  /*147b0*/  FMUL.FTZ R29, R2.reuse, R105 ;  /* 0x00000069021d7220 */ /* 0x040fe20000410000 */
[-C--:B------:R-:W-:Y:S03]  /*147c0*/  HMMA.16816.F32.BF16 R4, R144, R20.reuse, R4 ;  /* 0x000000149004723c */ /* 0x080fe60000041804 */
[----:B------:R-:W2:Y:S02]  /*147d0*/  LDSM.16.MT88.4 R88, [R184+0x6800] ;  /* 0x00680000b858783b */ /* 0x000ea40000004200 */
[C---:B------:R-:W-:Y:S01]  /*147e0*/  FMUL.FTZ R8, R2.reuse, R84 ;  /* 0x0000005402087220 */ /* 0x040fe20000410000 */
[----:B------:R-:W-:Y:S01]  /*147f0*/  FMUL.FTZ R9, R2, R85 ;  /* 0x0000005502097220 */ /* 0x000fe20000410000 */
[----:B------:R-:W-:Y:S02]  /*14800*/  IMAD.MOV.U32 R103, RZ, RZ, R181 ;  /* 0x000000ffff677224 */ /* 0x000fe400078e00b5 */
[C---:B------:R-:W-:Y:S01]  /*14810*/  FMUL.FTZ R18, R3.reuse, R94 ;  /* 0x0000005e03127220 */ /* 0x040fe20000410000 */
[----:B------:R-:W-:Y:S02]  /*14820*/  IMAD.MOV.U32 R102, RZ, RZ, R180 ;  /* 0x000000ffff667224 */ /* 0x000fe400078e00b4 */
[C---:B------:R-:W-:Y:S01]  /*14830*/  FMUL.FTZ R19, R3.reuse, R95 ;  /* 0x0000005f03137220 */ /* 0x040fe20000410000 */
[C---:B------:R-:W-:Y:S01]  /*14840*/  FMUL.FTZ R33, R68.reuse, R109 ;  /* 0x0000006d44217220 */ /* 0x040fe20000410000 */
[----:B------:R-:W-:Y:S01]  /*14850*/  IMAD.MOV.U32 R109, RZ, RZ, R169 ;  /* 0x000000ffff6d7224 */ /* 0x000fe200078e00a9 */
[C---:B------:R-:W-:Y:S04]  /*14860*/  HMMA.16816.F32.BF16 R8, R64.reuse, R20, R8 ;  /* 0x000000144008723c */ /* 0x040fe80000041808 */
[C---:B------:R-:W-:Y:S01]  /*14870*/  FMUL.FTZ R20, R68.reuse, R96 ;  /* 0x0000006044147220 */ /* 0x040fe20000410000 */
[----:B------:R-:W-:Y:S01]  /*14880*/  FMUL.FTZ R21, R68, R97 ;  /* 0x0000006144157220 */ /* 0x000fe20000410000 */
[C---:B------:R-:W-:Y:S01]  /*14890*/  FMUL.FTZ R34, R3.reuse, R110 ;  /* 0x0000006e03227220 */ /* 0x040fe20000410000 */
[----:B------:R-:W-:Y:S01]  /*148a0*/  IMAD.MOV.U32 R110, RZ, RZ, R170 ;  /* 0x000000ffff6e7224 */ /* 0x000fe200078e00aa */
[-C--:B------:R-:W-:Y:S03]  /*148b0*/  HMMA.16816.F32.BF16 R12, R64, R22.reuse, R12 ;  /* 0x00000016400c723c */ /* 0x080fe6000004180c */
[C---:B------:R-:W-:Y:S01]  /*148c0*/  FMUL.FTZ R35, R3.reuse, R111 ;  /* 0x0000006f03237220 */ /* 0x040fe20000410000 */
[----:B------:R-:W-:Y:S01]  /*148d0*/  IMAD.MOV.U32 R111, RZ, RZ, R171 ;  /* 0x000000ffff6f7224 */ /* 0x000fe200078e00ab */
[----:B------:R-:W-:Y:S01]  /*148e0*/  SHF.R.U32.HI R63, RZ, 0x18, R56 ;  /* 0x00000018ff3f7819 */ /* 0x000fe20000011638 */
[----:B------:R-:W-:Y:S02]  /*148f0*/  IMAD.MOV.U32 R106, RZ, RZ, R50 ;  /* 0x000000ffff6a7224 */ /* 0x000fe400078e0032 */
[----:B------:R-:W-:Y:S01]  /*14900*/  FMUL.FTZ R24, R2, R100 ;  /* 0x0000006402187220 */ /* 0x000fe20000410000 */
[C---:B------:R-:W-:Y:S04]  /*14910*/  HMMA.16816.F32.BF16 R16, R144.reuse, R22, R16 ;  /* 0x000000169010723c */ /* 0x040fe80000041810 */
[C---:B------:R-:W-:Y:S01]  /*14920*/  FMUL.FTZ R22, R3.reuse, R98 ;  /* 0x0000006203167220 */ /* 0x040fe20000410000 */
[C---:B------:R-:W-:Y:S01]  /*14930*/  FMUL.FTZ R23, R3.reuse, R99 ;  /* 0x0000006303177220 */ /* 0x040fe20000410000 */
[----:B------:R-:W-:Y:S01]  /*14940*/  IMAD.MOV.U32 R50, RZ, RZ, R44 ;  /* 0x000000ffff327224 */ /* 0x000fe200078e002c */
[----:B------:R-:W3:Y:S01]  /*14950*/  LDSM.16.MT88.4 R96, [R189+0x6800] ;  /* 0x00680000bd60783b */ /* 0x000ee20000004200 */
[----:B------:R-:W-:Y:S01]  /*14960*/  IMAD.MOV.U32 R107, RZ, RZ, R51 ;  /* 0x000000ffff6b7224 */ /* 0x000fe200078e0033 */
[----:B------:R-:W-:Y:S01]  /*14970*/  PRMT R51, R44, 0x7773, RZ ;  /* 0x000077732c337816 */ /* 0x000fe200000000ff */
[----:B------:R-:W-:Y:S02]  /*14980*/  IMAD.MOV.U32 R100, RZ, RZ, R179 ;  /* 0x000000ffff647224 */ /* 0x000fe400078e00b3 */
[C---:B------:R-:W-:Y:S01]  /*14990*/  FMUL.FTZ R25, R2.reuse, R101 ;  /* 0x0000006502197220 */ /* 0x040fe20000410000 */
[-C--:B------:R-:W-:Y:S03]  /*149a0*/  HMMA.16816.F32.BF16 R20, R144, R36.reuse, R20 ;  /* 0x000000249014723c */ /* 0x080fe60000041814 */
[----:B------:R-:W-:Y:S02]  /*149b0*/  IMAD.MOV.U32 R101, RZ, RZ, R182 ;  /* 0x000000ffff657224 */ /* 0x000fe400078e00b6 */
[C---:B------:R-:W-:Y:S01]  /*149c0*/  FMUL.FTZ R28, R2.reuse, R104 ;  /* 0x00000068021c7220 */ /* 0x040fe20000410000 */
[C---:B------:R-:W-:Y:S01]  /*149d0*/  FMUL.FTZ R40, R2.reuse, R116 ;  /* 0x0000007402287220 */ /* 0x040fe20000410000 */
[----:B------:R-:W-:Y:S01]  /*149e0*/  FMUL.FTZ R41, R2, R117 ;  /* 0x0000007502297220 */ /* 0x000fe20000410000 */
[----:B------:R-:W-:Y:S01]  /*149f0*/  LOP3.LUT R61, R56, 0xff, RZ, 0xc0, !PT ;  /* 0x000000ff383d7812 */ /* 0x000fe200078ec0ff */
[C---:B------:R-:W-:Y:S04]  /*14a00*/  HMMA.16816.F32.BF16 R24, R64.reuse, R36, R24 ;  /* 0x000000244018723c */ /* 0x040fe80000041818 */
[----:B------:R-:W-:Y:S04]  /*14a10*/  IMAD.WIDE.U32 R36, R32, -0x2daee0ad, RZ ;  /* 0xd2511f5320247825 */ /* 0x000fe800078e00ff */
[----:B------:R-:W-:Y:S01]  /*14a20*/  FMUL.FTZ R32, R68, R108 ;  /* 0x0000006c44207220 */ /* 0x000fe20000410000 */
[-C--:B------:R-:W-:Y:S03]  /*14a30*/  HMMA.16816.F32.BF16 R28, R64, R38.reuse, R28 ;  /* 0x00000026401c723c */ /* 0x080fe6000004181c */
[----:B------:R-:W-:Y:S01]  /*14a40*/  IMAD.MOV.U32 R108, RZ, RZ, R168 ;  /* 0x000000ffff6c7224 */ /* 0x000fe200078e00a8 */
[----:B------:R-:W-:Y:S01]  /*14a50*/  LOP3.LUT R46, R48, UR11, R37, 0x96, !PT ;  /* 0x0000000b302e7c12 */ /* 0x000fe2000f8e9625 */
[----:B------:R-:W-:Y:S01]  /*14a60*/  FMUL.FTZ R37, R68, R113 ;  /* 0x0000007144257220 */ /* 0x000fe20000410000 */
[----:B------:R-:W-:Y:S01]  /*14a70*/  PRMT R48, R44, 0x7772, RZ ;  /* 0x000077722c307816 */ /* 0x000fe200000000ff */
[----:B------:R-:W-:Y:S01]  /*14a80*/  IMAD.MOV.U32 R113, RZ, RZ, R173 ;  /* 0x000000ffff717224 */ /* 0x000fe200078e00ad */
[C---:B------:R-:W-:Y:S04]  /*14a90*/  HMMA.16816.F32.BF16 R32, R144.reuse, R38, R32 ;  /* 0x000000269020723c */ /* 0x040fe80000041820 */
[----:B------:R-:W-:Y:S01]  /*14aa0*/  IMAD.MOV.U32 R47, RZ, RZ, R36 ;  /* 0x000000ffff2f7224 */ /* 0x000fe200078e0024 */
[C---:B------:R-:W-:Y:S01]  /*14ab0*/  PRMT R59, R36.reuse, 0x7773, RZ ;  /* 0x00007773243b7816 */ /* 0x040fe200000000ff */
[C---:B------:R-:W-:Y:S01]  /*14ac0*/  FMUL.FTZ R38, R3.reuse, R114 ;  /* 0x0000007203267220 */ /* 0x040fe20000410000 */
[C---:B------:R-:W-:Y:S01]  /*14ad0*/  PRMT R58, R36.reuse, 0x7772, RZ ;  /* 0x00007772243a7816 */ /* 0x040fe200000000ff */
[C---:B------:R-:W-:Y:S01]  /*14ae0*/  FMUL.FTZ R39, R3.reuse, R115 ;  /* 0x0000007303277220 */ /* 0x040fe20000410000 */
[----:B------:R-:W-:Y:S01]  /*14af0*/  PRMT R57, R36, 0x7771, RZ ;  /* 0x0000777124397816 */ /* 0x000fe200000000ff */
[----:B------:R-:W-:Y:S01]  /*14b00*/  FMUL.FTZ R36, R68, R112 ;  /* 0x0000007044247220 */ /* 0x000fe20000410000 */
[----:B------:R-:W-:Y:S01]  /*14b10*/  LOP3.LUT R44, R50, 0xff, RZ, 0xc0, !PT ;  /* 0x000000ff322c7812 */ /* 0x000fe200078ec0ff */
[C---:B------:R-:W-:Y:S01]  /*14b20*/  FMUL.FTZ R50, R3.reuse, R126 ;  /* 0x0000007e03327220 */ /* 0x040fe20000410000 */
[----:B------:R-:W-:Y:S01]  /*14b30*/  PRMT R95, R48, 0x5410, R51 ;  /* 0x00005410305f7816 */ /* 0x000fe20000000033 */
[----:B------:R-:W-:Y:S01]  /*14b40*/  FMUL.FTZ R51, R3, R127 ;  /* 0x0000007f03337220 */ /* 0x000fe20000410000 */
[----:B------:R-:W-:Y:S01]  /*14b50*/  PRMT R94, R44, 0x5410, R49 ;  /* 0x000054102c5e7816 */ /* 0x000fe20000000031 */
[----:B------:R-:W-:Y:S01]  /*14b60*/  FMUL.FTZ R49, R68, R125 ;  /* 0x0000007d44317220 */ /* 0x000fe20000410000 */
[-C--:B------:R-:W-:Y:S03]  /*14b70*/  HMMA.16816.F32.BF16 R36, R144, R52.reuse, R36 ;  /* 0x000000349024723c */ /* 0x080fe60000041824 */
[----:B------:R-:W-:Y:S01]  /*14b80*/  LOP3.LUT R47, R47, 0xff, RZ, 0xc0, !PT ;  /* 0x000000ff2f2f7812 */ /* 0x000fe200078ec0ff */
[----:B------:R-:W-:Y:S01]  /*14b90*/  FFMA.FTZ R48, R154, UR4, -R148 ;  /* 0x000000049a307c23 */ /* 0x000fe20008010894 */
[----:B------:R-:W-:Y:S01]  /*14ba0*/  LOP3.LUT R44, R46, 0xffff, RZ, 0xc0, !PT ;  /* 0x0000ffff2e2c7812 */ /* 0x000fe200078ec0ff */
[----:B------:R-:W-:Y:S01]  /*14bb0*/  IMAD.MOV.U32 R112, RZ, RZ, R172 ;  /* 0x000000ffff707224 */ /* 0x000fe200078e00ac */
[----:B------:R-:W-:Y:S01]  /*14bc0*/  PRMT R86, R47, 0x5410, R57 ;  /* 0x000054102f567816 */ /* 0x000fe20000000039 */
[C---:B------:R-:W-:Y:S01]  /*14bd0*/  HMMA.16816.F32.BF16 R40, R64.reuse, R52, R40 ;  /* 0x000000344028723c */ /* 0x040fe20000041828 */
[----:B------:R4:W-:Y:S03]  /*14be0*/  MUFU.EX2 R180, R48 ;  /* 0x0000003000b47308 */ /* 0x0009e60000000800 */
[----:B------:R-:W-:Y:S01]  /*14bf0*/  PRMT R87, R58, 0x5410, R59 ;  /* 0x000054103a577816 */ /* 0x000fe2000000003b */
[----:B------:R-:W-:Y:S01]  /*14c00*/  FFMA.FTZ R52, R79, UR4, -R148 ;  /* 0x000000044f347c23 */ /* 0x000fe20008010894 */
[----:B------:R-:W-:Y:S01]  /*14c10*/  SHF.R.U32.HI R59, RZ, 0x8, R44 ;  /* 0x00000008ff3b7819 */ /* 0x000fe2000001162c */
[--C-:B------:R-:W-:Y:S01]  /*14c20*/  FFMA.FTZ R44, R153, UR4, -R149.reuse ;  /* 0x00000004992c7c23 */ /* 0x100fe20008010895 */
[----:B------:R-:W-:Y:S03]  /*14c30*/  LOP3.LUT R62, R46, 0xff, RZ, 0xc0, !PT ;  /* 0x000000ff2e3e7812 */ /* 0x000fe600078ec0ff */
[----:B------:R5:W-:Y:S01]  /*14c40*/  MUFU.EX2 R179, R52 ;  /* 0x0000003400b37308 */ /* 0x000be20000000800 */
[----:B------:R-:W-:Y:S01]  /*14c50*/  SHF.R.U32.HI R60, RZ, 0x18, R46 ;  /* 0x00000018ff3c7819 */ /* 0x000fe2000001162e */
[----:B------:R-:W-:Y:S01]  /*14c60*/  FFMA.FTZ R57, R164, UR4, -R149 ;  /* 0x00000004a4397c23 */ /* 0x000fe20008010895 */
[----:B------:R-:W-:Y:S01]  /*14c70*/  PRMT R47, R46, 0x7632, R47 ;  /* 0x000076322e2f7816 */ /* 0x000fe2000000002f */
[----:B------:R-:W-:Y:S06]  /*14c80*/  FFMA.FTZ R46, R152, UR4, -R149 ;  /* 0x00000004982e7c23 */ /* 0x000fec0008010895 */
[----:B------:R1:W-:Y:S01]  /*14c90*/  MUFU.EX2 R181, R44 ;  /* 0x0000002c00b57308 */ /* 0x0003e20000000800 */
[----:B------:R-:W-:Y:S01]  /*14ca0*/  SHF.R.U32.HI R58, RZ, 0x8, R45 ;  /* 0x00000008ff3a7819 */ /* 0x000fe2000001162d */
[----:B------:R-:W-:Y:S01]  /*14cb0*/  FMUL.FTZ R45, R2, R121 ;  /* 0x00000079022d7220 */ /* 0x000fe20000410000 */
[----:B------:R-:W-:Y:S07]  /*14cc0*/  LOP3.LUT R53, R47, 0xff, RZ, 0xc0, !PT ;  /* 0x000000ff2f357812 */ /* 0x000fee00078ec0ff */
[----:B------:R2:W3:Y:S01]  /*14cd0*/  MUFU.EX2 R182, R46 ;  /* 0x0000002e00b67308 */ /* 0x0004e20000000800 */
[----:B------:R-:W-:Y:S01]  /*14ce0*/  FMUL.FTZ R47, R0, R123 ;  /* 0x0000007b002f7220 */ /* 0x000fe20000410000 */
[----:B----4-:R-:W-:Y:S01]  /*14cf0*/  FMUL.FTZ R48, R68, R124 ;  /* 0x0000007c44307220 */ /* 0x010fe20000410000 */
[----:B------:R-:W-:Y:S07]  /*14d00*/  PRMT R85, R53, 0x5410, R60 ;  /* 0x0000541035557816 */ /* 0x000fee000000003c */
[----:B------:R4:W-:Y:S01]  /*14d10*/  MUFU.EX2 R173, R57 ;  /* 0x0000003900ad7308 */ /* 0x0009e20000000800 */
[----:B------:R-:W-:Y:S01]  /*14d20*/  FFMA.FTZ R60, R155, UR4, -R150 ;  /* 0x000000049b3c7c23 */ /* 0x000fe20008010896 */
[----:B------:R-:W-:Y:S01]  /*14d30*/  FFMA.FTZ R53, R163, UR4, -R149 ;  /* 0x00000004a3357c23 */ /* 0x000fe20008010895 */
[----:B-----5:R-:W-:Y:S01]  /*14d40*/  FFMA.FTZ R52, R162, UR4, -R148 ;  /* 0x00000004a2347c23 */ /* 0x020fe20008010894 */
[----:B------:R-:W-:Y:S06]  /*14d50*/  PRMT R92, R61, 0x5410, R58 ;  /* 0x000054103d5c7816 */ /* 0x000fec000000003a */
[----:B------:R5:W-:Y:S01]  /*14d60*/  MUFU.EX2 R170, R60 ;  /* 0x0000003c00aa7308 */ /* 0x000be20000000800 */
[----:B-1----:R-:W-:Y:S01]  /*14d70*/  FMUL.FTZ R44, R2, R120 ;  /* 0x00000078022c7220 */ /* 0x002fe20000410000 */
[----:B------:R-:W-:Y:S01]  /*14d80*/  PRMT R84, R62, 0x5410, R59 ;  /* 0x000054103e547816 */ /* 0x000fe2000000003b */
[----:B------:R-:W-:Y:S07]  /*14d90*/  FFMA.FTZ R62, R156, UR4, -R150 ;  /* 0x000000049c3e7c23 */ /* 0x000fee0008010896 */
[----:B------:R1:W-:Y:S01]  /*14da0*/  MUFU.EX2 R172, R53 ;  /* 0x0000003500ac7308 */ /* 0x0003e20000000800 */
[C---:B--2---:R-:W-:Y:S01]  /*14db0*/  FMUL.FTZ R46, R0.reuse, R122 ;  /* 0x0000007a002e7220 */ /* 0x044fe20000410000 */
[----:B------:R-:W-:Y:S01]  /*14dc0*/  LDSM.16.MT88.4 R124, [R185+0x7800] ;  /* 0x00780000b97c783b */ /* 0x000fe20000004200 */
[----:B------:R-:W-:Y:S07]  /*14dd0*/  FMUL.FTZ R58, R0, R134 ;  /* 0x00000086003a7220 */ /* 0x000fee0000410000 */
[----:B------:R2:W-:Y:S01]  /*14de0*/  MUFU.EX2 R171, R52 ;  /* 0x0000003400ab7308 */ /* 0x0005e20000000800 */
[----:B----4-:R-:W-:Y:S01]  /*14df0*/  PRMT R57, R56, 0x7632, R57 ;  /* 0x0000763238397816 */ /* 0x010fe20000000039 */
[----:B------:R-:W-:Y:S01]  /*14e00*/  FFMA.FTZ R56, R161, UR4, -R148 ;  /* 0x00000004a1387c23 */ /* 0x000fe20008010894 */
[----:B------:R-:W-:Y:S01]  /*14e10*/  FMUL.FTZ R59, R0, R135 ;  /* 0x00000087003b7220 */ /* 0x000fe20000410000 */
[-C--:B------:R-:W-:Y:S06]  /*14e20*/  HMMA.16816.F32.BF16 R44, R64, R54.reuse, R44 ;  /* 0x00000036402c723c */ /* 0x080fec000004182c */
[----:B------:R-:W-:Y:S01]  /*14e30*/  MUFU.EX2 R169, R62 ;  /* 0x0000003e00a97308 */ /* 0x000fe20000000800 */
[----:B------:R-:W-:Y:S01]  /*14e40*/  LOP3.LUT R61, R57, 0xff, RZ, 0xc0, !PT ;  /* 0x000000ff393d7812 */ /* 0x000fe200078ec0ff */
[----:B-----5:R-:W-:Y:S08]  /*14e50*/  FFMA.FTZ R60, R158, UR4, -R151 ;  /* 0x000000049e3c7c23 */ /* 0x020ff00008010897 */
[----:B------:R4:W5:Y:S01]  /*14e60*/  MUFU.EX2 R123, R56 ;  /* 0x00000038007b7308 */ /* 0x0009620000000800 */
[C---:B-1----:R-:W-:Y:S01]  /*14e70*/  FMUL.FTZ R53, R68.reuse, R129 ;  /* 0x0000008144357220 */ /* 0x042fe20000410000 */
[----:B------:R-:W-:Y:S01]  /*14e80*/  PRMT R93, R61, 0x5410, R63 ;  /* 0x000054103d5d7816 */ /* 0x000fe2000000003f */
[C---:B------:R-:W-:Y:S07]  /*14e90*/  HMMA.16816.F32.BF16 R48, R144.reuse, R54, R48 ;  /* 0x000000369030723c */ /* 0x040fee0000041830 */
[----:B------:R1:W-:Y:S01]  /*14ea0*/  MUFU.EX2 R168, R60 ;  /* 0x0000003c00a87308 */ /* 0x0003e20000000800 */
[----:B------:R-:W-:Y:S01]  /*14eb0*/  FFMA.FTZ R61, R157, UR4, -R151 ;  /* 0x000000049d3d7c23 */ /* 0x000fe20008010897 */
[----:B--2---:R-:W-:Y:S01]  /*14ec0*/  FMUL.FTZ R52, R68, R128 ;  /* 0x0000008044347220 */ /* 0x004fe20000410000 */
[C---:B------:R-:W-:Y:S01]  /*14ed0*/  FMUL.FTZ R54, R3.reuse, R130 ;  /* 0x0000008203367220 */ /* 0x040fe20000410000 */
[----:B------:R-:W-:Y:S01]  /*14ee0*/  FMUL.FTZ R55, R3, R131 ;  /* 0x0000008303377220 */ /* 0x000fe20000410000 */
[----:B------:R-:W-:Y:S02]  /*14ef0*/  IMAD.MOV.U32 R104, RZ, RZ, R167 ;  /* 0x000000ffff687224 */ /* 0x000fe400078e00a7 */
[C---:B------:R-:W-:Y:S03]  /*14f00*/  FMUL.FTZ R57, R2.reuse, R133 ;  /* 0x0000008502397220 */ /* 0x040fe60000410000 */
[----:B------:R2:W5:Y:S01]  /*14f10*/  MUFU.EX2 R167, R61 ;  /* 0x0000003d00a77308 */ /* 0x0005620000000800 */
[----:B----4-:R-:W-:Y:S01]  /*14f20*/  FMUL.FTZ R56, R2, R132 ;  /* 0x0000008402387220 */ /* 0x010fe20000410000 */
[C---:B------:R-:W-:Y:S01]  /*14f30*/  FMUL.FTZ R62, R0.reuse, R138 ;  /* 0x0000008a003e7220 */ /* 0x040fe20000410000 */
[----:B------:R-:W-:Y:S01]  /*14f40*/  FMUL.FTZ R63, R0, R139 ;  /* 0x0000008b003f7220 */ /* 0x000fe20000410000 */
[-C--:B------:R-:W-:Y:S06]  /*14f50*/  HMMA.16816.F32.BF16 R52, R144, R80.reuse, R52 ;  /* 0x000000509034723c */ /* 0x080fec0000041834 */
[----:B------:R-:W-:Y:S01]  /*14f60*/  MUFU.EX2 R122, R78 ;  /* 0x0000004e007a7308 */ /* 0x000fe20000000800 */
[C---:B-1----:R-:W-:Y:S01]  /*14f70*/  FMUL.FTZ R60, R2.reuse, R136 ;  /* 0x00000088023c7220 */ /* 0x042fe20000410000 */
[--C-:B------:R-:W-:Y:S08]  /*14f80*/  HSET2.LE.AND R86, R86, R196.reuse, PT ;  /* 0x000000c456567233 */ /* 0x100ff00003803000 */
[----:B------:R-:W1:Y:S01]  /*14f90*/  MUFU.EX2 R121, R75 ;  /* 0x0000004b00797308 */ /* 0x000e620000000800 */
[----:B---3--:R-:W-:Y:S01]  /*14fa0*/  F2FP.BF16.F32.PACK_AB R73, R181, R182 ;  /* 0x000000b6b549723e */ /* 0x008fe200000010ff */
[C---:B------:R-:W-:Y:S04]  /*14fb0*/  HMMA.16816.F32.BF16 R56, R64.reuse, R80, R56 ;  /* 0x000000504038723c */ /* 0x040fe80000041838 */
[----:B--2---:R-:W-:Y:S01]  /*14fc0*/  FMUL.FTZ R61, R2, R137 ;  /* 0x00000089023d7220 */ /* 0x004fe20000410000 */
[----:B------:R-:W-:Y:S01]  /*14fd0*/  LOP3.LUT R86, R73, R86, RZ, 0xc0, !PT ;  /* 0x0000005649567212 */ /* 0x000fe200078ec0ff */
[--C-:B------:R-:W-:Y:S01]  /*14fe0*/  FFMA.FTZ R73, R165, UR4, -R151.reuse ;  /* 0x00000004a5497c23 */ /* 0x100fe20008010897 */
[----:B------:R-:W-:Y:S02]  /*14ff0*/  F2FP.BF16.F32.PACK_AB R74, R179, R180 ;  /* 0x000000b4b34a723e */ /* 0x000fe400000010ff */
[--C-:B------:R-:W-:Y:S01]  /*15000*/  HSET2.LE.AND R85, R85, R196.reuse, PT ;  /* 0x000000c455557233 */ /* 0x100fe20003803000 */
[----:B------:R2:W-:Y:S01]  /*15010*/  MUFU.EX2 R120, R73 ;  /* 0x0000004900787308 */ /* 0x0005e20000000800 */
[-C--:B------:R-:W-:Y:S03]  /*15020*/  HMMA.16816.F32.BF16 R60, R64, R82.reuse, R60 ;  /* 0x00000052403c723c */ /* 0x080fe6000004183c */
[----:B------:R-:W-:Y:S01]  /*15030*/  FFMA.FTZ R64, R166, UR4, -R151 ;  /* 0x00000004a6407c23 */ /* 0x000fe20008010897 */
[----:B------:R-:W-:Y:S01]  /*15040*/  LOP3.LUT R87, R87, 0xff00ff, RZ, 0xc0, !PT ;  /* 0x00ff00ff57577812 */ /* 0x000fe200078ec0ff */
[----:B------:R-:W-:Y:S01]  /*15050*/  FMUL.FTZ R65, R68, R141 ;  /* 0x0000008d44417220 */ /* 0x000fe20000410000 */
[C---:B------:R-:W-:Y:S03]  /*15060*/  FMUL.FTZ R66, R3.reuse, R142 ;  /* 0x0000008e03427220 */ /* 0x040fe60000410000 */
[----:B------:R3:W4:Y:S01]  /*15070*/  MUFU.EX2 R165, R64 ;  /* 0x0000004000a57308 */ /* 0x0007220000000800 */
[----:B------:R-:W-:Y:S01]  /*15080*/  FMUL.FTZ R67, R3, R143 ;  /* 0x0000008f03437220 */ /* 0x000fe20000410000 */
[--C-:B------:R-:W-:Y:S01]  /*15090*/  HSET2.LE.AND R87, R87, R196.reuse, PT ;  /* 0x000000c457577233 */ /* 0x100fe20003803000 */
[----:B------:R-:W-:Y:S01]  /*150a0*/  IMAD.MOV.U32 R166, RZ, RZ, R104 ;  /* 0x000000ffffa67224 */ /* 0x000fe200078e0068 */
[----:B------:R-:W-:Y:S02]  /*150b0*/  LOP3.LUT R95, R95, 0xff00ff, RZ, 0xc0, !PT ;  /* 0x00ff00ff5f5f7812 */ /* 0x000fe400078ec0ff */
[--C-:B------:R-:W-:Y:S02]  /*150c0*/  HSET2.LE.AND R84, R84, R196.reuse, PT ;  /* 0x000000c454547233 */ /* 0x100fe40003803000 */
[----:B------:R-:W-:Y:S02]  /*150d0*/  LOP3.LUT R87, R74, R87, RZ, 0xc0, !PT ;  /* 0x000000574a577212 */ /* 0x000fe400078ec0ff */
[----:B-----5:R-:W-:Y:S02]  /*150e0*/  F2FP.BF16.F32.PACK_AB R74, R123, R171 ;  /* 0x000000ab7b4a723e */ /* 0x020fe400000010ff */
[----:B--2---:R-:W-:Y:S01]  /*150f0*/  F2FP.BF16.F32.PACK_AB R73, R172, R173 ;  /* 0x000000adac49723e */ /* 0x004fe200000010ff */
[----:B---3--:R-:W-:Y:S01]  /*15100*/  FMUL.FTZ R64, R68, R140 ;  /* 0x0000008c44407220 */ /* 0x008fe20000410000 */
[----:B------:R-:W-:Y:S02]  /*15110*/  LOP3.LUT R85, R74, R85, RZ, 0xc0, !PT ;  /* 0x000000554a557212 */ /* 0x000fe400078ec0ff */
[--C-:B------:R-:W-:Y:S02]  /*15120*/  HSET2.LE.AND R95, R95, R196.reuse, PT ;  /* 0x000000c45f5f7233 */ /* 0x100fe40003803000 */
[----:B------:R-:W-:Y:S02]  /*15130*/  LOP3.LUT R84, R73, R84, RZ, 0xc0, !PT ;  /* 0x0000005449547212 */ /* 0x000fe400078ec0ff */
[----:B------:R-:W-:Y:S01]  /*15140*/  HMMA.16816.F32.BF16 R64, R144, R82, R64 ;  /* 0x000000529040723c */ /* 0x000fe20000041840 */
[----:B------:R-:W2:Y:S01]  /*15150*/  LDSM.16.MT88.4 R80, [R185+0x6800] ;  /* 0x00680000b950783b */ /* 0x000ea20000004200 */
[----:B------:R-:W-:Y:S02]  /*15160*/  MUFU.EX2 R144, R77 ;  /* 0x0000004d00907308 */ /* 0x000fe40000000800 */
[----:B------:R-:W-:Y:S02]  /*15170*/  F2FP.BF16.F32.PACK_AB R74, R168, R167 ;  /* 0x000000a7a84a723e */ /* 0x000fe400000010ff */
[--C-:B------:R-:W-:Y:S06]  /*15180*/  HSET2.LE.AND R92, R92, R196.reuse, PT ;  /* 0x000000c45c5c7233 */ /* 0x100fec0003803000 */
[----:B------:R-:W-:Y:S01]  /*15190*/  MUFU.EX2 R77, R76 ;  /* 0x0000004c004d7308 */ /* 0x000fe20000000800 */
[-C--:B------:R-:W-:Y:S05]  /*151a0*/  HMMA.16816.F32.BF16 R4, R84, R88.reuse, R4 ;  /* 0x000000585404723c */ /* 0x080fea0000041804 */
[----:B------:R-:W-:Y:S02]  /*151b0*/  LOP3.LUT R95, R74, R95, RZ, 0xc0, !PT ;  /* 0x0000005f4a5f7212 */ /* 0x000fe400078ec0ff */
[--C-:B------:R-:W-:Y:S02]  /*151c0*/  HSET2.LE.AND R94, R94, R196.reuse, PT ;  /* 0x000000c45e5e7233 */ /* 0x100fe40003803000 */
[--C-:B------:R-:W-:Y:S02]  /*151d0*/  HSET2.LE.AND R93, R93, R196.reuse, PT ;  /* 0x000000c45d5d7233 */ /* 0x100fe40003803000 */
[----:B-1----:R-:W-:Y:S02]  /*151e0*/  F2FP.BF16.F32.PACK_AB R73, R121, R122 ;  /* 0x0000007a7949723e */ /* 0x002fe400000010ff */
[----:B------:R-:W-:Y:S02]  /*151f0*/  F2FP.BF16.F32.PACK_AB R75, R170, R169 ;  /* 0x000000a9aa4b723e */ /* 0x000fe400000010ff */
[----:B----4-:R-:W-:Y:S02]  /*15200*/  F2FP.BF16.F32.PACK_AB R74, R165, R120 ;  /* 0x00000078a54a723e */ /* 0x010fe400000010ff */
[----:B------:R-:W-:Y:S01]  /*15210*/  LOP3.LUT R92, R73, R92, RZ, 0xc0, !PT ;  /* 0x0000005c495c7212 */ /* 0x000fe200078ec0ff */
[----:B------:R-:W-:Y:S01]  /*15220*/  VIADD R73, R176, 0x1 ;  /* 0x00000001b0497836 */ /* 0x000fe20000000000 */
[----:B------:R-:W-:Y:S01]  /*15230*/  LOP3.LUT R94, R75, R94, RZ, 0xc0, !PT ;  /* 0x0000005e4b5e7212 */ /* 0x000fe200078ec0ff */
[----:B------:R-:W3:Y:S01]  /*15240*/  LDL.LU R176, [R1+0x30] ;  /* 0x0000300001b07983 */ /* 0x000ee20000300800 */
[----:B------:R-:W-:Y:S02]  /*15250*/  LOP3.LUT R93, R74, R93, RZ, 0xc0, !PT ;  /* 0x0000005d4a5d7212 */ /* 0x000fe400078ec0ff */
[----:B------:R-:W-:Y:S01]  /*15260*/  LOP3.LUT R73, R103, UR21, R73, 0x96, !PT ;  /* 0x0000001567497c12 */ /* 0x000fe2000f8e9649 */
[----:B------:R-:W4:Y:S01]  /*15270*/  LDL.LU R119, [R1+0x34] ;  /* 0x0000340001777983 */ /* 0x000f220000300800 */
[C---:B------:R-:W-:Y:S01]  /*15280*/  ISETP.GT.AND P0, PT, R206.reuse, R166, PT ;  /* 0x000000a6ce00720c */ /* 0x040fe20003f04270 */
[----:B------:R-:W-:Y:S02]  /*15290*/  VIADD R206, R206, 0xffffffff ;  /* 0xffffffffcece7836 */ /* 0x000fe40000000000 */
[C---:B------:R-:W-:Y:S01]  /*152a0*/  HMMA.16816.F32.BF16 R8, R92.reuse, R88, R8 ;  /* 0x000000585c08723c */ /* 0x040fe20000041808 */
[----:B------:R-:W5:Y:S03]  /*152b0*/  LDL.LU R118, [R1+0x38] ;  /* 0x0000380001767983 */ /* 0x000f660000300800 */
[----:B------:R-:W-:Y:S04]  /*152c0*/  IMAD.WIDE.U32 R74, R73, -0x326172a9, RZ ;  /* 0xcd9e8d57494a7825 */ /* 0x000fe800078e00ff */
[-C--:B------:R-:W-:Y:S03]  /*152d0*/  HMMA.16816.F32.BF16 R12, R92, R90.reuse, R12 ;  /* 0x0000005a5c0c723c */ /* 0x080fe6000004180c */
[C---:B------:R-:W-:Y:S02]  /*152e0*/  LOP3.LUT R73, R75.reuse, R101, RZ, 0x3c, !PT ;  /* 0x000000654b497212 */ /* 0x040fe400078e3cff */
[C---:B------:R-:W-:Y:S02]  /*152f0*/  LOP3.LUT R78, R74.reuse, R100, RZ, 0x3c, !PT ;  /* 0x000000644a4e7212 */ /* 0x040fe400078e3cff */
[----:B------:R-:W-:Y:S01]  /*15300*/  LOP3.LUT R74, R74, R251, RZ, 0x3c, !PT ;  /* 0x000000fb4a4a7212 */ /* 0x000fe200078e3cff */
[C---:B------:R-:W-:Y:S04]  /*15310*/  HMMA.16816.F32.BF16 R16, R84.reuse, R90, R16 ;  /* 0x0000005a5410723c */ /* 0x040fe80000041810 */
[----:B------:R-:W-:Y:S01]  /*15320*/  IMAD.WIDE.U32 R102, R74, -0x2daee0ad, RZ ;  /* 0xd2511f534a667825 */ /* 0x000fe200078e00ff */
[----:B------:R-:W-:Y:S03]  /*15330*/  LOP3.LUT R75, R75, R252, RZ, 0x3c, !PT ;  /* 0x000000fc4b4b7212 */ /* 0x000fe600078e3cff */
[-C--:B------:R-:W-:Y:S03]  /*15340*/  HMMA.16816.F32.BF16 R20, R84, R96.reuse, R20 ;  /* 0x000000605414723c */ /* 0x080fe60000041814 */
[----:B------:R-:W-:Y:S04]  /*15350*/  IMAD.WIDE.U32 R100, R73, -0x2daee0ad, RZ ;  /* 0xd2511f5349647825 */ /* 0x000fe800078e00ff */
[----:B------:R-:W-:Y:S01]  /*15360*/  IMAD.WIDE.U32 R90, R78, -0x2daee0ad, RZ ;  /* 0xd2511f534e5a7825 */ /* 0x000fe200078e00ff */
[C---:B------:R-:W-:Y:S04]  /*15370*/  HMMA.16816.F32.BF16 R24, R92.reuse, R96, R24 ;  /* 0x000000605c18723c */ /* 0x040fe80000041818 */
[----:B------:R-:W-:Y:S01]  /*15380*/  IMAD.WIDE.U32 R88, R75, -0x2daee0ad, RZ ;  /* 0xd2511f534b587825 */ /* 0x000fe200078e00ff */
[----:B------:R-:W-:Y:S02]  /*15390*/  LOP3.LUT R75, R100, UR22, R91, 0x96, !PT ;  /* 0x00000016644b7c12 */ /* 0x000fe4000f8e965b */
[----:B------:R-:W-:Y:S01]  /*153a0*/  LOP3.LUT R78, R112, UR23, R101, 0x96, !PT ;  /* 0x00000017704e7c12 */ /* 0x000fe2000f8e9665 */
[-C--:B------:R-:W-:Y:S03]  /*153b0*/  HMMA.16816.F32.BF16 R28, R92, R98.reuse, R28 ;  /* 0x000000625c1c723c */ /* 0x080fe6000004181c */
[----:B------:R-:W-:Y:S02]  /*153c0*/  LOP3.LUT R73, R88, UR22, R103, 0x96, !PT ;  /* 0x0000001658497c12 */ /* 0x000fe4000f8e9667 */
[----:B------:R-:W-:Y:S01]  /*153d0*/  LOP3.LUT R74, R110, UR23, R89, 0x96, !PT ;  /* 0x000000176e4a7c12 */ /* 0x000fe2000f8e9659 */
[----:B------:R-:W-:Y:S02]  /*153e0*/  IMAD.WIDE.U32 R110, R75, -0x326172a9, RZ ;  /* 0xcd9e8d574b6e7825 */ /* 0x000fe400078e00ff */
[C---:B------:R-:W-:Y:S04]  /*153f0*/  HMMA.16816.F32.BF16 R32, R84.reuse, R98, R32 ;  /* 0x000000625420723c */ /* 0x040fe80000041820 */
[----:B------:R-:W-:Y:S04]  /*15400*/  IMAD.WIDE.U32 R88, R78, -0x326172a9, RZ ;  /* 0xcd9e8d574e587825 */ /* 0x000fe800078e00ff */
[-C--:B--2---:R-:W-:Y:S03]  /*15410*/  HMMA.16816.F32.BF16 R36, R84, R80.reuse, R36 ;  /* 0x000000505424723c */ /* 0x084fe60000041824 */
[----:B------:R-:W-:Y:S01]  /*15420*/  IMAD.WIDE.U32 R100, R74, -0x326172a9, RZ ;  /* 0xcd9e8d574a647825 */ /* 0x000fe200078e00ff */
[----:B------:R-:W-:Y:S02]  /*15430*/  LOP3.LUT R75, R88, UR8, R111, 0x96, !PT ;  /* 0x00000008584b7c12 */ /* 0x000fe4000f8e966f */
[----:B------:R-:W-:Y:S01]  /*15440*/  LOP3.LUT R78, R108, UR9, R89, 0x96, !PT ;  /* 0x000000096c4e7c12 */ /* 0x000fe2000f8e9659 */
[----:B------:R-:W-:Y:S01]  /*15450*/  IMAD.WIDE.U32 R112, R73, -0x326172a9, RZ ;  /* 0xcd9e8d5749707825 */ /* 0x000fe200078e00ff */
[C---:B------:R-:W-:Y:S04]  /*15460*/  HMMA.16816.F32.BF16 R40, R92.reuse, R80, R40 ;  /* 0x000000505c28723c */ /* 0x040fe80000041828 */
[----:B------:R-:W-:Y:S01]  /*15470*/  LOP3.LUT R74, R106, UR9, R101, 0x96, !PT ;  /* 0x000000096a4a7c12 */ /* 0x000fe2000f8e9665 */
[----:B------:R-:W-:Y:S01]  /*15480*/  IMAD.WIDE.U32 R78, R78, -0x2daee0ad, RZ ;  /* 0xd2511f534e4e7825 */ /* 0x000fe200078e00ff */
[----:B------:R-:W-:Y:S02]  /*15490*/  LOP3.LUT R73, R100, UR8, R113, 0x96, !PT ;  /* 0x0000000864497c12 */ /* 0x000fe4000f8e9671 */
[-C--:B------:R-:W-:Y:S03]  /*154a0*/  HMMA.16816.F32.BF16 R44, R92, R82.reuse, R44 ;  /* 0x000000525c2c723c */ /* 0x080fe6000004182c */
[----:B------:R-:W-:Y:S04]  /*154b0*/  IMAD.WIDE.U32 R114, R75, -0x2daee0ad, RZ ;  /* 0xd2511f534b727825 */ /* 0x000fe800078e00ff */
[----:B------:R-:W-:Y:S02]  /*154c0*/  FFMA.FTZ R80, R174, UR4, -R149 ;  /* 0x00000004ae507c23 */ /* 0x000fe40008010895 */
[----:B------:R-:W2:Y:S01]  /*154d0*/  LDL.LU R174, [R1+0x1c] ;  /* 0x00001c0001ae7983 */ /* 0x000ea20000300800 */
[----:B------:R-:W-:Y:S01]  /*154e0*/  IMAD.WIDE.U32 R74, R74, -0x2daee0ad, RZ ;  /* 0xd2511f534a4a7825 */ /* 0x000fe200078e00ff */
[C---:B------:R-:W-:Y:S01]  /*154f0*/  HMMA.16816.F32.BF16 R48, R84.reuse, R82, R48 ;  /* 0x000000525430723c */ /* 0x040fe20000041830 */
[----:B------:R1:W-:Y:S03]  /*15500*/  MUFU.EX2 R163, R80 ;  /* 0x0000005000a37308 */ /* 0x0003e60000000800 */
[----:B------:R-:W-:Y:S01]  /*15510*/  IMAD.WIDE.U32 R116, R73, -0x2daee0ad, RZ ;  /* 0xd2511f5349747825 */ /* 0x000fe200078e00ff */
[----:B------:R-:W-:Y:S02]  /*15520*/  LOP3.LUT R73, R90, UR17, R79, 0x96, !PT ;  /* 0x000000115a497c12 */ /* 0x000fe4000f8e964f */
[----:B------:R-:W-:Y:S02]  /*15530*/  LOP3.LUT R78, R78, UR15, R115, 0x96, !PT ;  /* 0x0000000f4e4e7c12 */ /* 0x000fe4000f8e9673 */
[----:B------:R-:W-:Y:S01]  /*15540*/  LOP3.LUT R74, R74, UR15, R117, 0x96, !PT ;  /* 0x0000000f4a4a7c12 */ /* 0x000fe2000f8e9675 */
[----:B------:R-:W-:Y:S01]  /*15550*/  IMAD.WIDE.U32 R106, R73, -0x326172a9, RZ ;  /* 0xcd9e8d57496a7825 */ /* 0x000fe200078e00ff */
[----:B------:R-:W-:Y:S03]  /*15560*/  LOP3.LUT R91, R102, UR17, R75, 0x96, !PT ;  /* 0x00000011665b7c12 */ /* 0x000fe6000f8e964b */
[----:B------:R-:W-:Y:S04]  /*15570*/  IMAD.WIDE.U32 R78, R78, -0x326172a9, RZ ;  /* 0xcd9e8d574e4e7825 */ /* 0x000fe800078e00ff */
[----:B-1----:R-:W-:Y:S01]  /*15580*/  FFMA.FTZ R80, R177, UR4, -R148 ;  /* 0x00000004b1507c23 */ /* 0x002fe20008010894 */
[----:B------:R-:W-:Y:S01]  /*15590*/  IMAD.WIDE.U32 R74, R74, -0x326172a9, RZ ;  /* 0xcd9e8d574a4a7825 */ /* 0x000fe200078e00ff */
[----:B------:R-:W-:Y:S02]  /*155a0*/  LOP3.LUT R73, R106, UR6, R79, 0x96, !PT ;  /* 0x000000066a497c12 */ /* 0x000fe4000f8e964f */
[----:B------:R1:W-:Y:S01]  /*155b0*/  MUFU.EX2 R161, R80 ;  /* 0x0000005000a17308 */ /* 0x0003e20000000800 */
[----:B------:R-:W-:Y:S01]  /*155c0*/  PRMT R90, R78, 0x7773, RZ ;  /* 0x000077734e5a7816 */ /* 0x000fe200000000ff */
[----:B------:R-:W-:Y:S01]  /*155d0*/  IMAD.WIDE.U32 R108, R91, -0x326172a9, RZ ;  /* 0xcd9e8d575b6c7825 */ /* 0x000fe200078e00ff */
[C---:B------:R-:W-:Y:S02]  /*155e0*/  PRMT R96, R74.reuse, 0x7773, RZ ;  /* 0x000077734a607816 */ /* 0x040fe400000000ff */
[C---:B------:R-:W-:Y:S01]  /*155f0*/  PRMT R79, R74.reuse, 0x7772, RZ ;  /* 0x000077724a4f7816 */ /* 0x040fe200000000ff */
[----:B------:R-:W-:Y:S01]  /*15600*/  IMAD.MOV.U32 R98, RZ, RZ, R74 ;  /* 0x000000ffff627224 */ /* 0x000fe200078e004a */
[----:B------:R-:W-:Y:S01]  /*15610*/  PRMT R99, R74, 0x7771, RZ ;  /* 0x000077714a637816 */ /* 0x000fe200000000ff */
[----:B------:R-:W-:Y:S01]  /*15620*/  IMAD.MOV.U32 R88, RZ, RZ, R78 ;  /* 0x000000ffff587224 */ /* 0x000fe200078e004e */
[----:B------:R-:W-:Y:S02]  /*15630*/  LOP3.LUT R74, R108, UR6, R75, 0x96, !PT ;  /* 0x000000066c4a7c12 */ /* 0x000fe4000f8e964b */
[----:B------:R-:W-:Y:S01]  /*15640*/  PRMT R108, R79, 0x5410, R96 ;  /* 0x000054104f6c7816 */ /* 0x000fe20000000060 */
[----:B------:R-:W-:Y:S01]  /*15650*/  FFMA.FTZ R79, R175, UR4, -R149 ;  /* 0x00000004af4f7c23 */ /* 0x000fe20008010895 */
[----:B------:R-:W-:Y:S01]  /*15660*/  PRMT R89, R78, 0x7772, RZ ;  /* 0x000077724e597816 */ /* 0x000fe200000000ff */
[----:B-1----:R-:W-:Y:S01]  /*15670*/  FFMA.FTZ R80, R208, UR4, -R148 ;  /* 0x00000004d0507c23 */ /* 0x002fe20008010894 */
[----:B------:R-:W-:Y:S01]  /*15680*/  PRMT R97, R78, 0x7771, RZ ;  /* 0x000077714e617816 */ /* 0x000fe200000000ff */
[----:B------:R1:W-:Y:S01]  /*15690*/  MUFU.EX2 R164, R79 ;  /* 0x0000004f00a47308 */ /* 0x0003e20000000800 */
[----:B------:R-:W-:Y:S02]  /*156a0*/  LOP3.LUT R78, R88, 0xff, RZ, 0xc0, !PT ;  /* 0x000000ff584e7812 */ /* 0x000fe400078ec0ff */
[C---:B------:R-:W-:Y:S07]  /*156b0*/  LOP3.LUT R75, R73.reuse, 0xffff, RZ, 0xc0, !PT ;  /* 0x0000ffff494b7812 */ /* 0x040fee00078ec0ff */
[----:B------:R1:W-:Y:S01]  /*156c0*/  MUFU.EX2 R130, R80 ;  /* 0x0000005000827308 */ /* 0x0003e20000000800 */
[----:B------:R-:W-:Y:S02]  /*156d0*/  PRMT R101, R78, 0x5410, R97 ;  /* 0x000054104e657816 */ /* 0x000fe40000000061 */
[C---:B------:R-:W-:Y:S02]  /*156e0*/  LOP3.LUT R97, R73.reuse, 0xff, RZ, 0xc0, !PT ;  /* 0x000000ff49617812 */ /* 0x040fe400078ec0ff */
[----:B------:R-:W-:Y:S02]  /*156f0*/  PRMT R78, R73, 0x7632, R78 ;  /* 0x00007632494e7816 */ /* 0x000fe4000000004e */
[----:B------:R-:W-:Y:S01]  /*15700*/  SHF.R.U32.HI R81, RZ, 0x18, R73 ;  /* 0x00000018ff517819 */ /* 0x000fe20000011649 */
[----:B------:R-:W-:Y:S01]  /*15710*/  FFMA.FTZ R73, R178, UR4, -R148 ;  /* 0x00000004b2497c23 */ /* 0x000fe20008010894 */
[----:B------:R-:W-:Y:S01]  /*15720*/  LOP3.LUT R78, R78, 0xff, RZ, 0xc0, !PT ;  /* 0x000000ff4e4e7812 */ /* 0x000fe200078ec0ff */
[----:B-1----:R-:W-:Y:S01]  /*15730*/  FFMA.FTZ R79, R183, UR4, -R149 ;  /* 0x00000004b74f7c23 */ /* 0x002fe20008010895 */
[----:B------:R-:W-:Y:S01]  /*15740*/  PRMT R100, R89, 0x5410, R90 ;  /* 0x0000541059647816 */ /* 0x000fe2000000005a */
[----:B------:R1:W1:Y:S01]  /*15750*/  MUFU.EX2 R162, R73 ;  /* 0x0000004900a27308 */ /* 0x0002620000000800 */
[----:B------:R-:W-:Y:S01]  /*15760*/  PRMT R81, R78, 0x5410, R81 ;  /* 0x000054104e517816 */ /* 0x000fe20000000051 */
[----:B------:R-:W1:Y:S01]  /*15770*/  LDSM.16.MT88.4 R88, [R188+0x6800] ;  /* 0x00680000bc58783b */ /* 0x000e620000004200 */
[----:B------:R-:W-:Y:S07]  /*15780*/  LOP3.LUT R78, R74, 0xff, RZ, 0xc0, !PT ;  /* 0x000000ff4a4e7812 */ /* 0x000fee00078ec0ff */
[----:B------:R1:W-:Y:S01]  /*15790*/  MUFU.EX2 R131, R79 ;  /* 0x0000004f00837308 */ /* 0x0003e20000000800 */
[----:B------:R-:W-:Y:S02]  /*157a0*/  SHF.R.U32.HI R80, RZ, 0x18, R74 ;  /* 0x00000018ff507819 */ /* 0x000fe4000001164a */
[----:B------:R-:W-:Y:S02]  /*157b0*/  SHF.R.U32.HI R75, RZ, 0x8, R75 ;  /* 0x00000008ff4b7819 */ /* 0x000fe4000001164b */
[----:B------:R-:W-:Y:S02]  /*157c0*/  LOP3.LUT R96, R98, 0xff, RZ, 0xc0, !PT ;  /* 0x000000ff62607812 */ /* 0x000fe400078ec0ff */
[----:B------:R-:W-:Y:S01]  /*157d0*/  PRMT R105, R97, 0x5410, R75 ;  /* 0x0000541061697816 */ /* 0x000fe2000000004b */
[----:B------:R-:W-:Y:S01]  /*157e0*/  FFMA.FTZ R75, R207, UR4, -R149 ;  /* 0x00000004cf4b7c23 */ /* 0x000fe20008010895 */
[----:B------:R-:W-:Y:S02]  /*157f0*/  PRMT R106, R96, 0x5410, R99 ;  /* 0x00005410606a7816 */ /* 0x000fe40000000063 */
[C---:B-1----:R-:W-:Y:S01]  /*15800*/  LOP3.LUT R73, R74.reuse, 0xffff, RZ, 0xc0, !PT ;  /* 0x0000ffff4a497812 */ /* 0x042fe200078ec0ff */
[----:B------:R1:W-:Y:S01]  /*15810*/  MUFU.EX2 R159, R75 ;  /* 0x0000004b009f7308 */ /* 0x0003e20000000800 */
[----:B------:R-:W3:Y:S01]  /*15820*/  LDSM.16.MT88.4 R96, [R184+0x7000] ;  /* 0x00700000b860783b */ /* 0x000ee20000004200 */
[----:B------:R-:W-:Y:S01]  /*15830*/  PRMT R79, R74, 0x7632, R79 ;  /* 0x000076324a4f7816 */ /* 0x000fe2000000004f */
[--C-:B------:R-:W-:Y:S01]  /*15840*/  FFMA.FTZ R74, R209, UR4, -R150.reuse ;  /* 0x00000004d14a7c23 */ /* 0x100fe20008010896 */
[----:B------:R-:W-:Y:S02]  /*15850*/  SHF.R.U32.HI R73, RZ, 0x8, R73 ;  /* 0x00000008ff497819 */ /* 0x000fe40000011649 */
[----:B------:R-:W-:Y:S04]  /*15860*/  LOP3.LUT R83, R100, 0xff00ff, RZ, 0xc0, !PT ;  /* 0x00ff00ff64537812 */ /* 0x000fe800078ec0ff */
[----:B------:R1:W-:Y:S01]  /*15870*/  MUFU.EX2 R135, R74 ;  /* 0x0000004a00877308 */ /* 0x0003e20000000800 */
[----:B------:R-:W-:Y:S01]  /*15880*/  PRMT R104, R78, 0x5410, R73 ;  /* 0x000054104e687816 */ /* 0x000fe20000000049 */
[--C-:B------:R-:W-:Y:S01]  /*15890*/  FFMA.FTZ R73, R212, UR4, -R150.reuse ;  /* 0x00000004d4497c23 */ /* 0x100fe20008010896 */
[--C-:B------:R-:W-:Y:S01]  /*158a0*/  HSET2.LE.AND R82, R101, R196.reuse, PT ;  /* 0x000000c465527233 */ /* 0x100fe20003803000 */
[----:B------:R-:W-:Y:S01]  /*158b0*/  FFMA.FTZ R78, R216, UR4, -R150 ;  /* 0x00000004d84e7c23 */ /* 0x000fe20008010896 */
[--C-:B------:R-:W-:Y:S05]  /*158c0*/  HSET2.LE.AND R83, R83, R196.reuse, PT ;  /* 0x000000c453537233 */ /* 0x100fea0003803000 */
[----:B------:R1:W1:Y:S02]  /*158d0*/  MUFU.EX2 R160, R73 ;  /* 0x0000004900a07308 */ /* 0x0002640000000800 */
[----:B-1----:R-:W-:Y:S01]  /*158e0*/  FFMA.FTZ R75, R211, UR4, -R148 ;  /* 0x00000004d34b7c23 */ /* 0x002fe20008010894 */
[----:B------:R-:W1:Y:S01]  /*158f0*/  LDSM.16.MT88.4 R100, [R189+0x7000] ;  /* 0x00700000bd64783b */ /* 0x000e620000004200 */
[--C-:B------:R-:W-:Y:S06]  /*15900*/  HSET2.LE.AND R81, R81, R196.reuse, PT ;  /* 0x000000c451517233 */ /* 0x100fec0003803000 */
[----:B------:R1:W-:Y:S01]  /*15910*/  MUFU.EX2 R133, R78 ;  /* 0x0000004e00857308 */ /* 0x0003e20000000800 */
[----:B------:R-:W-:Y:S01]  /*15920*/  LOP3.LUT R79, R79, 0xff, RZ, 0xc0, !PT ;  /* 0x000000ff4f4f7812 */ /* 0x000fe200078ec0ff */
[--C-:B------:R-:W-:Y:S08]  /*15930*/  FFMA.FTZ R74, R213, UR4, -R151.reuse ;  /* 0x00000004d54a7c23 */ /* 0x100ff00008010897 */
[----:B------:R1:W1:Y:S01]  /*15940*/  MUFU.EX2 R158, R75 ;  /* 0x0000004b009e7308 */ /* 0x0002620000000800 */
[----:B------:R-:W-:Y:S02]  /*15950*/  PRMT R79, R79, 0x5410, R80 ;  /* 0x000054104f4f7816 */ /* 0x000fe40000000050 */
[--C-:B------:R-:W-:Y:S01]  /*15960*/  HSET2.LE.AND R80, R105, R196.reuse, PT ;  /* 0x000000c469507233 */ /* 0x100fe20003803000 */
[-C--:B------:R-:W-:Y:S06]  /*15970*/  HMMA.16816.F32.BF16 R52, R84, R88.reuse, R52 ;  /* 0x000000585434723c */ /* 0x080fec0000041834 */
[----:B------:R1:W-:Y:S01]  /*15980*/  MUFU.EX2 R134, R74 ;  /* 0x0000004a00867308 */ /* 0x0003e20000000800 */
[----:B------:R-:W-:Y:S01]  /*15990*/  FFMA.FTZ R73, R214, UR4, -R151 ;  /* 0x00000004d6497c23 */ /* 0x000fe20008010897 */
[----:B-1----:R-:W-:Y:S08]  /*159a0*/  LOP3.LUT R78, R110, UR7, R107, 0x96, !PT ;  /* 0x000000076e4e7c12 */ /* 0x002ff0000f8e966b */
[----:B------:R1:W-:Y:S01]  /*159b0*/  MUFU.EX2 R157, R73 ;  /* 0x00000049009d7308 */ /* 0x0003e20000000800 */
[C---:B------:R-:W-:Y:S04]  /*159c0*/  HMMA.16816.F32.BF16 R56, R92.reuse, R88, R56 ;  /* 0x000000585c38723c */ /* 0x040fe80000041838 */
[----:B------:R-:W-:Y:S01]  /*159d0*/  FFMA.FTZ R75, R215, UR4, -R150 ;  /* 0x00000004d74b7c23 */ /* 0x000fe20008010896 */
[----:B------:R-:W-:Y:S03]  /*159e0*/  F2FP.BF16.F32.PACK_AB R74, R162, R161 ;  /* 0x000000a1a24a723e */ /* 0x000fe600000010ff */
[-C--:B------:R-:W-:Y:S01]  /*159f0*/  HMMA.16816.F32.BF16 R60, R92, R90.reuse, R60 ;  /* 0x0000005a5c3c723c */ /* 0x080fe2000004183c */
[----:B------:R1:W1:Y:S02]  /*15a00*/  MUFU.EX2 R129, R75 ;  /* 0x0000004b00817308 */ /* 0x0002640000000800 */
[----:B------:R-:W-:Y:S01]  /*15a10*/  LOP3.LUT R83, R74, R83, RZ, 0xc0, !PT ;  /* 0x000000534a537212 */ /* 0x000fe200078ec0ff */
[--C-:B------:R-:W-:Y:S01]  /*15a20*/  FFMA.FTZ R74, R217, UR4, -R151.reuse ;  /* 0x00000004d94a7c23 */ /* 0x100fe20008010897 */
[----:B-1----:R-:W-:Y:S02]  /*15a30*/  F2FP.BF16.F32.PACK_AB R73, R164, R163 ;  /* 0x000000a3a449723e */ /* 0x002fe400000010ff */
[----:B------:R-:W-:Y:S01]  /*15a40*/  LOP3.LUT R95, R108, 0xff00ff, RZ, 0xc0, !PT ;  /* 0x00ff00ff6c5f7812 */ /* 0x000fe200078ec0ff */
[----:B------:R-:W-:Y:S03]  /*15a50*/  HMMA.16816.F32.BF16 R64, R84, R90, R64 ;  /* 0x0000005a5440723c */ /* 0x000fe60000041840 */
[----:B------:R1:W-:Y:S01]  /*15a60*/  MUFU.EX2 R128, R74 ;  /* 0x0000004a00807308 */ /* 0x0003e20000000800 */
[----:B------:R-:W5:Y:S01]  /*15a70*/  LDSM.16.MT88.4 R84, [R185+0x7000] ;  /* 0x00700000b954783b */ /* 0x000f620000004200 */
[----:B------:R-:W-:Y:S01]  /*15a80*/  LOP3.LUT R82, R73, R82, RZ, 0xc0, !PT ;  /* 0x0000005249527212 */ /* 0x000fe200078ec0ff */
[----:B------:R-:W-:Y:S01]  /*15a90*/  FFMA.FTZ R73, R218, UR4, -R151 ;  /* 0x00000004da497c23 */ /* 0x000fe20008010897 */
[--C-:B------:R-:W-:Y:S02]  /*15aa0*/  HSET2.LE.AND R94, R106, R196.reuse, PT ;  /* 0x000000c46a5e7233 */ /* 0x100fe40003803000 */
[----:B------:R-:W-:Y:S04]  /*15ab0*/  F2FP.BF16.F32.PACK_AB R75, R160, R135 ;  /* 0x00000087a04b723e */ /* 0x000fe800000010ff */
[----:B------:R1:W1:Y:S01]  /*15ac0*/  MUFU.EX2 R132, R73 ;  /* 0x0000004900847308 */ /* 0x0002620000000800 */
[--C-:B------:R-:W-:Y:S02]  /*15ad0*/  HSET2.LE.AND R92, R104, R196.reuse, PT ;  /* 0x000000c4685c7233 */ /* 0x100fe40003803000 */
[----:B------:R-:W-:Y:S02]  /*15ae0*/  LOP3.LUT R94, R75, R94, RZ, 0xc0, !PT ;  /* 0x0000005e4b5e7212 */ /* 0x000fe400078ec0ff */
[--C-:B------:R-:W-:Y:S01]  /*15af0*/  HSET2.LE.AND R93, R79, R196.reuse, PT ;  /* 0x000000c44f5d7233 */ /* 0x100fe20003803000 */
[----:B------:R-:W-:Y:S01]  /*15b00*/  IMAD.WIDE.U32 R78, R78, -0x2daee0ad, RZ ;  /* 0xd2511f534e4e7825 */ /* 0x000fe200078e00ff */
[----:B-1----:R-:W-:Y:S02]  /*15b10*/  F2FP.BF16.F32.PACK_AB R74, R158, R130 ;  /* 0x000000829e4a723e */ /* 0x002fe400000010ff */
[--C-:B------:R-:W-:Y:S02]  /*15b20*/  HSET2.LE.AND R95, R95, R196.reuse, PT ;  /* 0x000000c45f5f7233 */ /* 0x100fe40003803000 */
[----:B------:R-:W-:Y:S02]  /*15b30*/  LOP3.LUT R81, R74, R81, RZ, 0xc0, !PT ;  /* 0x000000514a517212 */ /* 0x000fe400078ec0ff */
[----:B------:R-:W-:Y:S02]  /*15b40*/  F2FP.BF16.F32.PACK_AB R74, R133, R129 ;  /* 0x00000081854a723e */ /* 0x000fe400000010ff */
[----:B------:R-:W-:Y:S02]  /*15b50*/  F2FP.BF16.F32.PACK_AB R73, R159, R131 ;  /* 0x000000839f49723e */ /* 0x000fe400000010ff */
[----:B------:R-:W-:Y:S02]  /*15b60*/  F2FP.BF16.F32.PACK_AB R75, R132, R128 ;  /* 0x00000080844b723e */ /* 0x000fe400000010ff */
[----:B------:R-:W-:Y:S02]  /*15b70*/  LOP3.LUT R80, R73, R80, RZ, 0xc0, !PT ;  /* 0x0000005049507212 */ /* 0x000fe400078ec0ff */
[----:B------:R-:W-:Y:S02]  /*15b80*/  F2FP.BF16.F32.PACK_AB R73, R157, R134 ;  /* 0x000000869d49723e */ /* 0x000fe400000010ff */
[C---:B------:R-:W-:Y:S02]  /*15b90*/  PRMT R91, R78.reuse, 0x7772, RZ ;  /* 0x000077724e5b7816 */ /* 0x040fe400000000ff */
[----:B------:R-:W-:Y:S01]  /*15ba0*/  PRMT R90, R78, 0x7771, RZ ;  /* 0x000077714e5a7816 */ /* 0x000fe200000000ff */
[-C--:B---3--:R-:W-:Y:S05]  /*15bb0*/  HMMA.16816.F32.BF16 R4, R80, R96.reuse, R4 ;  /* 0x000000605004723c */ /* 0x088fea0000041804 */
[----:B------:R-:W-:Y:S02]  /*15bc0*/  LOP3.LUT R92, R74, R92, RZ, 0xc0, !PT ;  /* 0x0000005c4a5c7212 */ /* 0x000fe400078ec0ff */
[----:B------:R-:W-:Y:S02]  /*15bd0*/  LOP3.LUT R95, R73, R95, RZ, 0xc0, !PT ;  /* 0x0000005f495f7212 */ /* 0x000fe400078ec0ff */
[----:B------:R-:W-:Y:S02]  /*15be0*/  LOP3.LUT R93, R75, R93, RZ, 0xc0, !PT ;  /* 0x0000005d4b5d7212 */ /* 0x000fe400078ec0ff */
[----:B------:R-:W-:Y:S02]  /*15bf0*/  LOP3.LUT R74, R112, UR7, R109, 0x96, !PT ;  /* 0x00000007704a7c12 */ /* 0x000fe4000f8e966d */
[----:B------:R-:W-:Y:S01]  /*15c00*/  LDSM.16.MT88.4 R108, [R189+0x7800] ;  /* 0x00780000bd6c783b */ /* 0x000fe20000004200 */
[----:B------:R-:W-:Y:S01]  /*15c10*/  LOP3.LUT R73, R114, UR11, R79, 0x96, !PT ;  /* 0x0000000b72497c12 */ /* 0x000fe2000f8e964f */
[----:B------:R-:W-:Y:S01]  /*15c20*/  IMAD.MOV.U32 R79, RZ, RZ, R78 ;  /* 0x000000ffff4f7224 */ /* 0x000fe200078e004e */
[C---:B------:R-:W-:Y:S04]  /*15c30*/  HMMA.16816.F32.BF16 R8, R92.reuse, R96, R8 ;  /* 0x000000605c08723c */ /* 0x040fe80000041808 */
[----:B------:R-:W-:Y:S01]  /*15c40*/  SHF.R.U32.HI R97, RZ, 0x18, R73 ;  /* 0x00000018ff617819 */ /* 0x000fe20000011649 */
[----:B------:R-:W-:Y:S01]  /*15c50*/  IMAD.WIDE.U32 R74, R74, -0x2daee0ad, RZ ;  /* 0xd2511f534a4a7825 */ /* 0x000fe200078e00ff */
[----:B------:R-:W-:Y:S02]  /*15c60*/  PRMT R96, R78, 0x7773, RZ ;  /* 0x000077734e607816 */ /* 0x000fe400000000ff */
[-C--:B------:R-:W-:Y:S03]  /*15c70*/  HMMA.16816.F32.BF16 R12, R92, R98.reuse, R12 ;  /* 0x000000625c0c723c */ /* 0x080fe6000004180c */
[C---:B------:R-:W-:Y:S01]  /*15c80*/  PRMT R88, R74.reuse, 0x7773, RZ ;  /* 0x000077734a587816 */ /* 0x040fe200000000ff */
[----:B------:R-:W-:Y:S01]  /*15c90*/  IMAD.MOV.U32 R89, RZ, RZ, R74 ;  /* 0x000000ffff597224 */ /* 0x000fe200078e004a */
[----:B------:R-:W-:Y:S02]  /*15ca0*/  PRMT R143, R91, 0x5410, R96 ;  /* 0x000054105b8f7816 */ /* 0x000fe40000000060 */
[C---:B------:R-:W-:Y:S01]  /*15cb0*/  PRMT R78, R74.reuse, 0x7772, RZ ;  /* 0x000077724a4e7816 */ /* 0x040fe200000000ff */
[C---:B------:R-:W-:Y:S04]  /*15cc0*/  HMMA.16816.F32.BF16 R16, R80.reuse, R98, R16 ;  /* 0x000000625010723c */ /* 0x040fe80000041810 */
[----:B------:R-:W-:Y:S02]  /*15cd0*/  PRMT R99, R74, 0x7771, RZ ;  /* 0x000077714a637816 */ /* 0x000fe400000000ff */
[----:B------:R-:W-:Y:S02]  /*15ce0*/  PRMT R139, R78, 0x5410, R88 ;  /* 0x000054104e8b7816 */ /* 0x000fe40000000058 */
[-C--:B------:R-:W-:Y:S03]  /*15cf0*/  HMMA.16816.F32.BF16 R20, R80, R100.reuse, R20 ;  /* 0x000000645014723c */ /* 0x080fe60000041814 */
[C---:B------:R-:W-:Y:S02]  /*15d00*/  LOP3.LUT R98, R73.reuse, 0xff, RZ, 0xc0, !PT ;  /* 0x000000ff49627812 */ /* 0x040fe400078ec0ff */
[C---:B------:R-:W-:Y:S02]  /*15d10*/  LOP3.LUT R74, R73.reuse, 0xffff, RZ, 0xc0, !PT ;  /* 0x0000ffff494a7812 */ /* 0x040fe400078ec0ff */
[----:B------:R-:W-:Y:S01]  /*15d20*/  PRMT R78, R73, 0x7632, R78 ;  /* 0x00007632494e7816 */ /* 0x000fe2000000004e */
[C---:B------:R-:W-:Y:S04]  /*15d30*/  HMMA.16816.F32.BF16 R24, R92.reuse, R100, R24 ;  /* 0x000000645c18723c */ /* 0x040fe80000041818 */
[--C-:B------:R-:W-:Y:S01]  /*15d40*/  FFMA.FTZ R73, R233, UR4, -R149.reuse ;  /* 0x00000004e9497c23 */ /* 0x100fe20008010895 */
[----:B------:R-:W-:Y:S02]  /*15d50*/  LOP3.LUT R79, R79, 0xff, RZ, 0xc0, !PT ;  /* 0x000000ff4f4f7812 */ /* 0x000fe400078ec0ff */
[----:B------:R-:W-:Y:S01]  /*15d60*/  LOP3.LUT R96, R89, 0xff, RZ, 0xc0, !PT ;  /* 0x000000ff59607812 */ /* 0x000fe200078ec0ff */
[-C--:B------:R-:W-:Y:S01]  /*15d70*/  HMMA.16816.F32.BF16 R28, R92, R102.reuse, R28 ;  /* 0x000000665c1c723c */ /* 0x080fe2000004181c */
[----:B------:R1:W-:Y:S02]  /*15d80*/  MUFU.EX2 R155, R73 ;  /* 0x00000049009b7308 */ /* 0x0003e40000000800 */
[----:B------:R-:W-:Y:S02]  /*15d90*/  PRMT R142, R79, 0x5410, R90 ;  /* 0x000054104f8e7816 */ /* 0x000fe4000000005a */
[----:B------:R-:W-:Y:S01]  /*15da0*/  SHF.R.U32.HI R79, RZ, 0x8, R74 ;  /* 0x00000008ff4f7819 */ /* 0x000fe2000001164a */
[----:B------:R-:W-:Y:S01]  /*15db0*/  FFMA.FTZ R74, R236, UR4, -R149 ;  /* 0x00000004ec4a7c23 */ /* 0x000fe20008010895 */
[----:B------:R-:W3:Y:S01]  /*15dc0*/  LDSM.16.MT88.4 R88, [R188+0x7000] ;  /* 0x00700000bc58783b */ /* 0x000ee20000004200 */
[C---:B------:R-:W-:Y:S03]  /*15dd0*/  HMMA.16816.F32.BF16 R32, R80.reuse, R102, R32 ;  /* 0x000000665020723c */ /* 0x040fe60000041820 */
[----:B------:R4:W2:Y:S01]  /*15de0*/  MUFU.EX2 R156, R74 ;  /* 0x0000004a009c7308 */ /* 0x0008a20000000800 */
[----:B------:R-:W-:Y:S01]  /*15df0*/  PRMT R138, R96, 0x5410, R99 ;  /* 0x00005410608a7816 */ /* 0x000fe20000000063 */
[----:B-----5:R-:W-:Y:S01]  /*15e00*/  FFMA.FTZ R0, R0, R118, R221 ;  /* 0x0000007600007223 */ /* 0x020fe200000100dd */
[----:B------:R-:W-:Y:S01]  /*15e10*/  PRMT R140, R98, 0x5410, R79 ;  /* 0x00005410628c7816 */ /* 0x000fe2000000004f */
[----:B-1----:R-:W-:Y:S01]  /*15e20*/  FFMA.FTZ R73, R239, UR4, -R148 ;  /* 0x00000004ef497c23 */ /* 0x002fe20008010894 */
[-C--:B------:R-:W-:Y:S05]  /*15e30*/  HMMA.16816.F32.BF16 R36, R80, R84.reuse, R36 ;  /* 0x000000545024723c */ /* 0x080fea0000041824 */
[----:B------:R1:W-:Y:S01]  /*15e40*/  MUFU.EX2 R154, R73 ;  /* 0x00000049009a7308 */ /* 0x0003e20000000800 */
[----:B------:R-:W-:Y:S01]  /*15e50*/  LOP3.LUT R78, R78, 0xff, RZ, 0xc0, !PT ;  /* 0x000000ff4e4e7812 */ /* 0x000fe200078ec0ff */
[----:B------:R-:W-:Y:S01]  /*15e60*/  FADD.FTZ R0, R224, R0 ;  /* 0x00000000e0007221 */ /* 0x000fe20000010000 */
[--C-:B------:R-:W-:Y:S01]  /*15e70*/  HSET2.LE.AND R142, R142, R196.reuse, PT ;  /* 0x000000c48e8e7233 */ /* 0x100fe20003803000 */
[C---:B------:R-:W-:Y:S04]  /*15e80*/  HMMA.16816.F32.BF16 R40, R92.reuse, R84, R40 ;  /* 0x000000545c28723c */ /* 0x040fe80000041828 */
[--C-:B----4-:R-:W-:Y:S01]  /*15e90*/  FFMA.FTZ R74, R240, UR4, -R148.reuse ;  /* 0x00000004f04a7c23 */ /* 0x110fe20008010894 */
[----:B------:R-:W-:Y:S01]  /*15ea0*/  PRMT R141, R78, 0x5410, R97 ;  /* 0x000054104e8d7816 */ /* 0x000fe20000000061 */
[--C-:B------:R-:W-:Y:S01]  /*15eb0*/  FFMA.FTZ R84, R246, UR4, -R148.reuse ;  /* 0x00000004f6547c23 */ /* 0x100fe20008010894 */
[----:B------:R-:W4:Y:S01]  /*15ec0*/  LDSM.16.MT88.4 R96, [R184+0x7800] ;  /* 0x00780000b860783b */ /* 0x000f220000004200 */
[-C--:B------:R-:W-:Y:S01]  /*15ed0*/  HMMA.16816.F32.BF16 R44, R92, R86.reuse, R44 ;  /* 0x000000565c2c723c */ /* 0x080fe2000004182c */
[----:B------:R5:W-:Y:S02]  /*15ee0*/  MUFU.EX2 R153, R74 ;  /* 0x0000004a00997308 */ /* 0x000be40000000800 */
[----:B-1----:R-:W-:Y:S01]  /*15ef0*/  FFMA.FTZ R73, R248, UR4, -R149 ;  /* 0x00000004f8497c23 */ /* 0x002fe20008010895 */
[----:B------:R-:W-:Y:S07]  /*15f00*/  LOP3.LUT R75, R116, UR11, R75, 0x96, !PT ;  /* 0x0000000b744b7c12 */ /* 0x000fee000f8e964b */
[----:B------:R-:W-:Y:S01]  /*15f10*/  MUFU.EX2 R146, R84 ;  /* 0x0000005400927308 */ /* 0x000fe20000000800 */
[--C-:B------:R-:W-:Y:S01]  /*15f20*/  HSET2.LE.AND R140, R140, R196.reuse, PT ;  /* 0x000000c48c8c7233 */ /* 0x100fe20003803000 */
[----:B------:R-:W-:Y:S01]  /*15f30*/  FFMA.FTZ R149, R247, UR4, -R149 ;  /* 0x00000004f7957c23 */ /* 0x000fe20008010895 */
[C---:B------:R-:W-:Y:S07]  /*15f40*/  HMMA.16816.F32.BF16 R48, R80.reuse, R86, R48 ;  /* 0x000000565030723c */ /* 0x040fee0000041830 */
[----:B------:R1:W-:Y:S01]  /*15f50*/  MUFU.EX2 R152, R73 ;  /* 0x0000004900987308 */ /* 0x0003e20000000800 */
[----:B------:R-:W-:Y:S09]  /*15f60*/  LOP3.LUT R79, R75, 0xff, RZ, 0xc0, !PT ;  /* 0x000000ff4b4f7812 */ /* 0x000ff200078ec0ff */
[----:B------:R-:W4:Y:S01]  /*15f70*/  MUFU.EX2 R149, R149 ;  /* 0x0000009500957308 */ /* 0x000f220000000800 */
[--C-:B------:R-:W-:Y:S01]  /*15f80*/  HSET2.LE.AND R141, R141, R196.reuse, PT ;  /* 0x000000c48d8d7233 */ /* 0x100fe20003803000 */
[----:B------:R-:W-:Y:S01]  /*15f90*/  FFMA.FTZ R148, R245, UR4, -R148 ;  /* 0x00000004f5947c23 */ /* 0x000fe20008010894 */
[-C--:B---3--:R-:W-:Y:S03]  /*15fa0*/  HMMA.16816.F32.BF16 R52, R80, R88.reuse, R52 ;  /* 0x000000585034723c */ /* 0x088fe60000041834 */
[----:B-----5:R-:W-:Y:S01]  /*15fb0*/  LOP3.LUT R74, R75, 0xffff, RZ, 0xc0, !PT ;  /* 0x0000ffff4b4a7812 */ /* 0x020fe200078ec0ff */
[----:B------:R-:W-:Y:S03]  /*15fc0*/  FADD.FTZ R0, R219, R0 ;  /* 0x00000000db007221 */ /* 0x000fe60000010000 */
[----:B------:R-:W3:Y:S01]  /*15fd0*/  MUFU.EX2 R148, R148 ;  /* 0x0000009400947308 */ /* 0x000ee20000000800 */
[----:B------:R-:W-:Y:S01]  /*15fe0*/  LOP3.LUT R143, R143, 0xff00ff, RZ, 0xc0, !PT ;  /* 0x00ff00ff8f8f7812 */ /* 0x000fe200078ec0ff */
[C---:B------:R-:W-:Y:S04]  /*15ff0*/  HMMA.16816.F32.BF16 R56, R92.reuse, R88, R56 ;  /* 0x000000585c38723c */ /* 0x040fe80000041838 */
[----:B-1----:R-:W-:Y:S02]  /*16000*/  PRMT R73, R75, 0x7632, R73 ;  /* 0x000076324b497816 */ /* 0x002fe40000000049 */
[----:B------:R-:W-:Y:S02]  /*16010*/  SHF.R.U32.HI R78, RZ, 0x8, R74 ;  /* 0x00000008ff4e7819 */ /* 0x000fe4000001164a */
[-C--:B------:R-:W-:Y:S03]  /*16020*/  HMMA.16816.F32.BF16 R60, R92, R90.reuse, R60 ;  /* 0x0000005a5c3c723c */ /* 0x080fe6000004183c */
[----:B------:R-:W-:Y:S01]  /*16030*/  LOP3.LUT R74, R73, 0xff, RZ, 0xc0, !PT ;  /* 0x000000ff494a7812 */ /* 0x000fe200078ec0ff */
[----:B------:R-:W-:Y:S01]  /*16040*/  FFMA.FTZ R73, R228, UR4, -R150 ;  /* 0x00000004e4497c23 */ /* 0x000fe20008010896 */
[----:B------:R-:W-:Y:S02]  /*16050*/  SHF.R.U32.HI R75, RZ, 0x18, R75 ;  /* 0x00000018ff4b7819 */ /* 0x000fe4000001164b */
[----:B------:R-:W-:Y:S01]  /*16060*/  PRMT R79, R79, 0x5410, R78 ;  /* 0x000054104f4f7816 */ /* 0x000fe2000000004e */
[----:B------:R-:W-:Y:S01]  /*16070*/  HMMA.16816.F32.BF16 R64, R80, R90, R64 ;  /* 0x0000005a5040723c */ /* 0x000fe20000041840 */
[----:B------:R2:W-:Y:S03]  /*16080*/  MUFU.EX2 R147, R73 ;  /* 0x0000004900937308 */ /* 0x0005e60000000800 */
[----:B------:R-:W-:Y:S01]  /*16090*/  PRMT R137, R74, 0x5410, R75 ;  /* 0x000054104a897816 */ /* 0x000fe2000000004b */
[--C-:B------:R-:W-:Y:S01]  /*160a0*/  FFMA.FTZ R74, R230, UR4, -R150.reuse ;  /* 0x00000004e64a7c23 */ /* 0x100fe20008010896 */
[--C-:B------:R-:W-:Y:S01]  /*160b0*/  FFMA.FTZ R75, R241, UR4, -R151.reuse ;  /* 0x00000004f14b7c23 */ /* 0x100fe20008010897 */
[--C-:B------:R-:W-:Y:S01]  /*160c0*/  FFMA.FTZ R78, R249, UR4, -R150.reuse ;  /* 0x00000004f94e7c23 */ /* 0x100fe20008010896 */
[----:B------:R-:W-:Y:S03]  /*160d0*/  FFMA.FTZ R150, R250, UR4, -R150 ;  /* 0x00000004fa967c23 */ /* 0x000fe60008010896 */
[----:B------:R1:W5:Y:S01]  /*160e0*/  MUFU.EX2 R145, R74 ;  /* 0x0000004a00917308 */ /* 0x0003620000000800 */
[----:B------:R-:W-:Y:S01]  /*160f0*/  FFMA.FTZ R151, R242, UR4, -R151 ;  /* 0x00000004f2977c23 */ /* 0x000fe20008010897 */
[--C-:B------:R-:W-:Y:S08]  /*16100*/  HSET2.LE.AND R143, R143, R196.reuse, PT ;  /* 0x000000c48f8f7233 */ /* 0x100ff00003803000 */
[----:B------:R5:W-:Y:S01]  /*16110*/  MUFU.EX2 R76, R75 ;  /* 0x0000004b004c7308 */ /* 0x000be20000000800 */
[--C-:B------:R-:W-:Y:S02]  /*16120*/  HSET2.LE.AND R138, R138, R196.reuse, PT ;  /* 0x000000c48a8a7233 */ /* 0x100fe40003803000 */
[----:B--2---:R-:W-:Y:S07]  /*16130*/  F2FP.BF16.F32.PACK_AB R73, R156, R155 ;  /* 0x0000009b9c49723e */ /* 0x004fee00000010ff */
[----:B------:R-:W-:Y:S01]  /*16140*/  MUFU.EX2 R150, R150 ;  /* 0x0000009600967308 */ /* 0x000fe20000000800 */
[----:B------:R-:W-:Y:S01]  /*16150*/  LOP3.LUT R139, R139, 0xff00ff, RZ, 0xc0, !PT ;  /* 0x00ff00ff8b8b7812 */ /* 0x000fe200078ec0ff */
[----:B------:R-:W-:Y:S01]  /*16160*/  FFMA.FTZ R68, R68, R174, R229 ;  /* 0x000000ae44447223 */ /* 0x000fe200000100e5 */
[----:B------:R-:W-:Y:S07]  /*16170*/  LOP3.LUT R142, R73, R142, RZ, 0xc0, !PT ;  /* 0x0000008e498e7212 */ /* 0x000fee00078ec0ff */
[----:B------:R-:W2:Y:S01]  /*16180*/  MUFU.EX2 R78, R78 ;  /* 0x0000004e004e7308 */ /* 0x000ea20000000800 */
[----:B----4-:R-:W-:Y:S02]  /*16190*/  F2FP.BF16.F32.PACK_AB R73, R149, R152 ;  /* 0x000000989549723e */ /* 0x010fe400000010ff */
[----:B-1----:R-:W-:Y:S07]  /*161a0*/  F2FP.BF16.F32.PACK_AB R74, R153, R154 ;  /* 0x0000009a994a723e */ /* 0x002fee00000010ff */
[----:B------:R-:W1:Y:S01]  /*161b0*/  MUFU.EX2 R151, R151 ;  /* 0x0000009700977308 */ /* 0x000e620000000800 */
[----:B------:R-:W-:Y:S02]  /*161c0*/  LOP3.LUT R140, R73, R140, RZ, 0xc0, !PT ;  /* 0x0000008c498c7212 */ /* 0x000fe400078ec0ff */
[----:B------:R-:W-:Y:S02]  /*161d0*/  LOP3.LUT R143, R74, R143, RZ, 0xc0, !PT ;  /* 0x0000008f4a8f7212 */ /* 0x000fe400078ec0ff */
[----:B---3--:R-:W-:Y:S02]  /*161e0*/  F2FP.BF16.F32.PACK_AB R74, R148, R146 ;  /* 0x00000092944a723e */ /* 0x008fe400000010ff */
[----:B-----5:R-:W-:Y:S02]  /*161f0*/  F2FP.BF16.F32.PACK_AB R75, R145, R147 ;  /* 0x00000093914b723e */ /* 0x020fe400000010ff */
[----:B------:R-:W-:Y:S02]  /*16200*/  LOP3.LUT R141, R74, R141, RZ, 0xc0, !PT ;  /* 0x0000008d4a8d7212 */ /* 0x000fe400078ec0ff */
[----:B------:R-:W-:Y:S02]  /*16210*/  LOP3.LUT R138, R75, R138, RZ, 0xc0, !PT ;  /* 0x0000008a4b8a7212 */ /* 0x000fe400078ec0ff */
[--C-:B------:R-:W-:Y:S02]  /*16220*/  HSET2.LE.AND R139, R139, R196.reuse, PT ;  /* 0x000000c48b8b7233 */ /* 0x100fe40003803000 */
[--C-:B------:R-:W-:Y:S01]  /*16230*/  HSET2.LE.AND R136, R79, R196.reuse, PT ;  /* 0x000000c44f887233 */ /* 0x100fe20003803000 */
[-C--:B------:R-:W-:Y:S01]  /*16240*/  HMMA.16816.F32.BF16 R80, R140, R96.reuse, R4 ;  /* 0x000000608c50723c */ /* 0x080fe20000041804 */
[----:B------:R-:W3:Y:S04]  /*16250*/  LDSM.16.MT88.4 R4, [R188+0x7800] ;  /* 0x00780000bc04783b */ /* 0x000ee80000004200 */
[----:B------:R-:W-:Y:S02]  /*16260*/  HSET2.LE.AND R137, R137, R196, PT ;  /* 0x000000c489897233 */ /* 0x000fe40003803000 */
[----:B------:R-:W-:Y:S02]  /*16270*/  F2FP.BF16.F32.PACK_AB R73, R77, R144 ;  /* 0x000000904d49723e */ /* 0x000fe400000010ff */
[----:B--2---:R-:W-:Y:S02]  /*16280*/  F2FP.BF16.F32.PACK_AB R74, R150, R78 ;  /* 0x0000004e964a723e */ /* 0x004fe400000010ff */
[----:B-1----:R-:W-:Y:S02]  /*16290*/  F2FP.BF16.F32.PACK_AB R75, R151, R76 ;  /* 0x0000004c974b723e */ /* 0x002fe400000010ff */
[----:B------:R-:W-:Y:S01]  /*162a0*/  LOP3.LUT R139, R73, R139, RZ, 0xc0, !PT ;  /* 0x0000008b498b7212 */ /* 0x000fe200078ec0ff */
[----:B------:R-:W-:Y:S01]  /*162b0*/  IMAD.MOV.U32 R73, RZ, RZ, R71 ;  /* 0x000000ffff497224 */ /* 0x000fe200078e0047 */
[----:B------:R-:W-:Y:S01]  /*162c0*/  LOP3.LUT R136, R74, R136, RZ, 0xc0, !PT ;  /* 0x000000884a887212 */ /* 0x000fe200078ec0ff */
[----:B------:R-:W-:Y:S01]  /*162d0*/  IMAD.MOV.U32 R74, RZ, RZ, R70 ;  /* 0x000000ffff4a7224 */ /* 0x000fe200078e0046 */
[----:B------:R-:W-:Y:S01]  /*162e0*/  LOP3.LUT R137, R75, R137, RZ, 0xc0, !PT ;  /* 0x000000894b897212 */ /* 0x000fe200078ec0ff */
[----:B------:R-:W-:Y:S06]  /*162f0*/  IMAD.MOV.U32 R75, RZ, RZ, R69 ;  /* 0x000000ffff4b7224 */ /* 0x000fec00078e0045 */
[C---:B------:R-:W-:Y:S04]  /*16300*/  HMMA.16816.F32.BF16 R84, R136.reuse, R96, R8 ;  /* 0x000000608854723c */ /* 0x040fe80000041808 */
[----:B------:R-:W-:Y:S01]  /*16310*/  FFMA.FTZ R9, R3, R176, R227 ;  /* 0x000000b003097223 */ /* 0x000fe200000100e3 */
[----:B------:R-:W-:Y:S01]  /*16320*/  FFMA.FTZ R3, R2, R119, R226 ;  /* 0x0000007702037223 */ /* 0x000fe200000100e2 */
[----:B------:R-:W-:Y:S01]  /*16330*/  FADD.FTZ R2, R232, R68 ;  /* 0x00000044e8027221 */ /* 0x000fe20000010000 */
[----:B------:R-:W-:Y:S01]  /*16340*/  IMAD.MOV.U32 R68, RZ, RZ, R72 ;  /* 0x000000ffff447224 */ /* 0x000fe200078e0048 */
        /* <DEDUP_REMOVED lines=51> */
[-C--:B---3--:R-:W-:Y:S03]  /*16680*/  HMMA.16816.F32.BF16 R128, R140, R4.reuse, R52 ;  /* 0x000000048c80723c */ /* 0x088fe60000041834 */
[----:B------:R-:W-:Y:S01]  /*16690*/  FADD.FTZ R3, R149, R3 ;  /* 0x0000000395037221 */ /* 0x000fe20000010000 */
[----:B------:R-:W-:Y:S04]  /*166a0*/  FADD.FTZ R2, R146, R2 ;  /* 0x0000000292027221 */ /* 0x000fe80000010000 */
        /* <DEDUP_REMOVED lines=16> */
[----:B------:R1:W-:Y:S03]  /*167b0*/  STL [R1+0x1c], R4 ;  /* 0x00001c0401007387 */ /* 0x0003e60000100800 */
[----:B------:R-:W-:Y:S01]  /*167c0*/  FADD.FTZ R0, R77, R0 ;  /* 0x000000004d007221 */ /* 0x000fe20000010000 */
[----:B------:R1:W-:Y:S04]  /*167d0*/  STL [R1+0x30], R3 ;  /* 0x0000300301007387 */ /* 0x0003e80000100800 */
[----:B------:R1:W-:Y:S04]  /*167e0*/  STL [R1+0x34], R2 ;  /* 0x0000340201007387 */ /* 0x0003e80000100800 */
[----:B------:R1:W-:Y:S01]  /*167f0*/  STL [R1+0x38], R0 ;  /* 0x0000380001007387 */ /* 0x0003e20000100800 */
[----:B------:R-:W-:Y:S06]  /*16800*/  @P0 BRA `(.L_x_1499) ;  /* 0xffffffb4008c0947 */ /* 0x000fec000383ffff */
.L_x_1498:
[----:B-1----:R-:W2:Y:S01]  /*16810*/  LDL.LU R0, [R1+0x1c] ;  /* 0x00001c0001007983 */ /* 0x002ea20000300800 */
[----:B------:R-:W1:Y:S03]  /*16820*/  LDCU UR4, c[0x0][0x4fc] ;  /* 0x00009f80ff0477ac */ /* 0x000e660008000800 */
[----:B------:R-:W3:Y:S04]  /*16830*/  LDL.LU R7, [R1+0x30] ;  /* 0x0000300001077983 */ /* 0x000ee80000300800 */
[----:B------:R-:W4:Y:S04]  /*16840*/  LDL.LU R6, [R1+0x34] ;  /* 0x0000340001067983 */ /* 0x000f280000300800 */
[----:B------:R-:W5:Y:S04]  /*16850*/  LDL.LU R5, [R1+0x38] ;  /* 0x0000380001057983 */ /* 0x000f680000300800 */
[----:B------:R-:W5:Y:S04]  /*16860*/  LDL.LU R10, [R1+0x18] ;  /* 0x00001800010a7983 */ /* 0x000f680000300800 */
[----:B------:R-:W5:Y:S04]  /*16870*/  LDL.LU R9, [R1+0x58] ;  /* 0x0000580001097983 */ /* 0x000f680000300800 */
[----:B------:R-:W5:Y:S01]  /*16880*/  LDL R42, [R1+0x5c] ;  /* 0x00005c00012a7983 */ /* 0x000f620000100800 */
[----:B------:R-:W1:Y:S01]  /*16890*/  S2R R41, SR_TID.X ;  /* 0x0000000000297919 */ /* 0x000e620000002100 */
[----:B------:R-:W-:Y:S01]  /*168a0*/  UMOV UR5, 0x400 ;  /* 0x0000040000057882 */ /* 0x000fe20000000000 */
[----:B-1----:R-:W-:-:S02]  /*168b0*/  LOP3.LUT P0, RZ, R41, 0x4, RZ, 0xc0, !PT ;  /* 0x0000000429ff7812 */ /* 0x002fc4000780c0ff */
[C---:B------:R-:W-:Y:S02]  /*168c0*/  LOP3.LUT P2, RZ, R41.reuse, 0x8, RZ, 0xc0, !PT ;  /* 0x0000000829ff7812 */ /* 0x040fe4000784c0ff */
[----:B------:R-:W-:Y:S01]  /*168d0*/  LOP3.LUT P6, RZ, R41, 0x3, RZ, 0xc0, !PT ;  /* 0x0000000329ff7812 */ /* 0x000fe200078cc0ff */
[----:B--2---:R-:W1:Y:S04]  /*168e0*/  SHFL.BFLY PT, R4, R0, 0x2, 0x1f ;  /* 0x0c401f0000047f89 */ /* 0x004e6800000e0000 */
[----:B---3--:R-:W2:Y:S04]  /*168f0*/  SHFL.BFLY PT, R3, R7, 0x2, 0x1f ;  /* 0x0c401f0007037f89 */ /* 0x008ea800000e0000 */
[----:B----4-:R-:W3:Y:S01]  /*16900*/  SHFL.BFLY PT, R2, R6, 0x2, 0x1f ;  /* 0x0c401f0006027f89 */ /* 0x010ee200000e0000 */
[----:B-1----:R-:W-:-:S03]  /*16910*/  FADD.FTZ R4, R4, R0 ;  /* 0x0000000004047221 */ /* 0x002fc60000010000 */
[----:B-----5:R-:W1:Y:S01]  /*16920*/  SHFL.BFLY PT, R0, R5, 0x2, 0x1f ;  /* 0x0c401f0005007f89 */ /* 0x020e6200000e0000 */
[----:B--2---:R-:W-:-:S03]  /*16930*/  FADD.FTZ R3, R3, R7 ;  /* 0x0000000703037221 */ /* 0x004fc60000010000 */
[----:B------:R-:W2:Y:S01]  /*16940*/  SHFL.BFLY PT, R36, R4, 0x1, 0x1f ;  /* 0x0c201f0004247f89 */ /* 0x000ea200000e0000 */
[----:B---3--:R-:W-:Y:S01]  /*16950*/  FADD.FTZ R2, R2, R6 ;  /* 0x0000000602027221 */ /* 0x008fe20000010000 */
[----:B------:R-:W-:Y:S02]  /*16960*/  SHF.L.U32 R6, R41, 0x5, RZ ;  /* 0x0000000529067819 */ /* 0x000fe400000006ff */
[----:B------:R-:W3:Y:S02]  /*16970*/  SHFL.BFLY PT, R37, R3, 0x1, 0x1f ;  /* 0x0c201f0003257f89 */ /* 0x000ee400000e0000 */
[----:B------:R-:W-:Y:S02]  /*16980*/  LOP3.LUT R6, R10, 0x7c00, R6, 0xf8, !PT ;  /* 0x00007c000a067812 */ /* 0x000fe400078ef806 */
[----:B------:R-:W4:Y:S01]  /*16990*/  SHFL.BFLY PT, R7, R2, 0x1, 0x1f ;  /* 0x0c201f0002077f89 */ /* 0x000f2200000e0000 */
[----:B-1----:R-:W-:Y:S01]  /*169a0*/  FADD.FTZ R0, R0, R5 ;  /* 0x0000000500007221 */ /* 0x002fe20000010000 */
[----:B--2---:R-:W-:-:S04]  /*169b0*/  FADD.FTZ R36, R4, R36 ;  /* 0x0000002404247221 */ /* 0x004fc80000010000 */
[----:B------:R-:W1:Y:S01]  /*169c0*/  SHFL.BFLY PT, R8, R0, 0x1, 0x1f ;  /* 0x0c201f0000087f89 */ /* 0x000e6200000e0000 */
[----:B------:R-:W2:Y:S01]  /*169d0*/  MUFU.RCP R4, R36 ;  /* 0x0000002400047308 */ /* 0x000ea20000001000 */
[----:B---3--:R-:W-:Y:S01]  /*169e0*/  FADD.FTZ R37, R3, R37 ;  /* 0x0000002503257221 */ /* 0x008fe20000010000 */
[----:B------:R-:W-:Y:S01]  /*169f0*/  SHF.L.U32 R3, R41, 0x4, RZ ;  /* 0x0000000429037819 */ /* 0x000fe200000006ff */
[----:B----4-:R-:W-:Y:S01]  /*16a00*/  FADD.FTZ R38, R2, R7 ;  /* 0x0000000702267221 */ /* 0x010fe20000010000 */
[----:B------:R-:W-:Y:S02]  /*16a10*/  FSETP.NE.FTZ.AND P1, PT, R36, RZ, PT ;  /* 0x000000ff2400720b */ /* 0x000fe40003f35000 */
[----:B------:R-:W-:Y:S02]  /*16a20*/  LOP3.LUT R2, R3, 0x1c0, RZ, 0xc0, !PT ;  /* 0x000001c003027812 */ /* 0x000fe400078ec0ff */
[----:B------:R-:W3:Y:S01]  /*16a30*/  MUFU.RCP R5, R37 ;  /* 0x0000002500057308 */ /* 0x000ee20000001000 */
[----:B------:R-:W-:-:S07]  /*16a40*/  FSETP.NE.FTZ.AND P5, PT, R37, RZ, PT ;  /* 0x000000ff2500720b */ /* 0x000fce0003fb5000 */
[----:B------:R-:W4:Y:S01]  /*16a50*/  MUFU.RCP R7, R38 ;  /* 0x0000002600077308 */ /* 0x000f220000001000 */
[----:B--2---:R-:W-:Y:S02]  /*16a60*/  FSEL R3, R4, 1, P1 ;  /* 0x3f80000004037808 */ /* 0x004fe40000800000 */
[----:B------:R-:W-:Y:S01]  /*16a70*/  LOP3.LUT R4, R2, 0x38, R9, 0xf8, !PT ;  /* 0x0000003802047812 */ /* 0x000fe200078ef809 */
[----:B-1----:R-:W-:-:S03]  /*16a80*/  FADD.FTZ R39, R0, R8 ;  /* 0x0000000800277221 */ /* 0x002fc60000010000 */
[----:B------:R-:W-:Y:S02]  /*16a90*/  LOP3.LUT R40, R6, R4, RZ, 0xfc, !PT ;  /* 0x0000000406287212 */ /* 0x000fe400078efcff */
[----:B------:R-:W1:Y:S01]  /*16aa0*/  MUFU.RCP R4, R39 ;  /* 0x0000002700047308 */ /* 0x000e620000001000 */
[----:B------:R-:W-:Y:S01]  /*16ab0*/  FMUL.FTZ R0, R3, UR4 ;  /* 0x0000000403007c20 */ /* 0x000fe20008410000 */
        /* <DEDUP_REMOVED lines=19> */
[----:B----4-:R-:W-:Y:S02]  /*16bf0*/  FSEL R3, R7, 1, P4 ;  /* 0x3f80000007037808 */ /* 0x010fe40002000000 */
[----:B-1----:R-:W-:Y:S01]  /*16c00*/  FSEL R0, R4, 1, P3 ;  /* 0x3f80000004007808 */ /* 0x002fe20001800000 */
[----:B------:R-:W-:Y:S02]  /*16c10*/  FMUL.FTZ R2, R2, UR4 ;  /* 0x0000000402027c20 */ /* 0x000fe40008410000 */
[----:B------:R-:W-:Y:S02]  /*16c20*/  FMUL.FTZ R34, R3, UR4 ;  /* 0x0000000403227c20 */ /* 0x000fe40008410000 */
[----:B------:R-:W-:Y:S01]  /*16c30*/  FMUL.FTZ R35, R0, UR4 ;  /* 0x0000000400237c20 */ /* 0x000fe20008410000 */
[----:B------:R-:W1:Y:S01]  /*16c40*/  S2UR UR4, SR_CgaCtaId ;  /* 0x00000000000479c3 */ /* 0x000e620000008800 */
        /* <DEDUP_REMOVED lines=18> */
[----:B-1----:R-:W-:Y:S01]  /*16d70*/  ULEA UR4, UR4, UR5, 0x18 ;  /* 0x0000000504047291 */ /* 0x002fe2000f8ec0ff */
[----:B------:R-:W-:-:S02]  /*16d80*/  F2FP.BF16.F32.PACK_AB R6, R6, R80 ;  /* 0x000000500606723e */ /* 0x000fc400000010ff */
[----:B------:R-:W-:-:S03]  /*16d90*/  LOP3.LUT P0, RZ, R41, 0x10, RZ, 0xc0, !PT ;  /* 0x0000001029ff7812 */ /* 0x000fc6000780c0ff */
[----:B------:R-:W-:Y:S01]  /*16da0*/  LEA R2, R40, UR4, 0x1 ;  /* 0x0000000428027c11 */ /* 0x000fe2000f8e08ff */
[C---:B------:R-:W-:Y:S01]  /*16db0*/  FMUL.FTZ R84, R34.reuse, R84 ;  /* 0x0000005422547220 */ /* 0x040fe20000410000 */
[----:B------:R-:W-:Y:S01]  /*16dc0*/  MOV R40, 0x20 ;  /* 0x0000002000287802 */ /* 0x000fe20000000f00 */
[C---:B------:R-:W-:Y:S01]  /*16dd0*/  FMUL.FTZ R9, R34.reuse, R85 ;  /* 0x0000005522097220 */ /* 0x040fe20000410000 */
[C---:B------:R-:W-:Y:S01]  /*16de0*/  FMUL.FTZ R86, R35.reuse, R86 ;  /* 0x0000005623567220 */ /* 0x040fe20000410000 */
[----:B------:R-:W-:Y:S01]  /*16df0*/  FMUL.FTZ R8, R35, R87 ;  /* 0x0000005723087220 */ /* 0x000fe20000410000 */
[----:B------:R-:W-:Y:S01]  /*16e00*/  F2FP.BF16.F32.PACK_AB R3, R83, R82 ;  /* 0x000000525303723e */ /* 0x000fe200000010ff */
[----:B------:R1:W-:Y:S01]  /*16e10*/  STS [R2], R6 ;  /* 0x0000000602007388 */ /* 0x0003e20000000800 */
[----:B------:R-:W-:Y:S01]  /*16e20*/  F2FP.BF16.F32.PACK_AB R0, R93, R92 ;  /* 0x0000005c5d00723e */ /* 0x000fe200000010ff */
[C---:B------:R-:W-:Y:S01]  /*16e30*/  FMUL.FTZ R88, R34.reuse, R88 ;  /* 0x0000005822587220 */ /* 0x040fe20000410000 */
[----:B------:R-:W-:Y:S01]  /*16e40*/  IADD3 R4, PT, PT, R5, R2, RZ ;  /* 0x0000000205047210 */ /* 0x000fe20007ffe0ff */
[----:B------:R-:W-:Y:S01]  /*16e50*/  FMUL.FTZ R17, R34, R89 ;  /* 0x0000005922117220 */ /* 0x000fe20000410000 */
[C---:B------:R-:W-:Y:S01]  /*16e60*/  FMUL.FTZ R90, R35.reuse, R90 ;  /* 0x0000005a235a7220 */ /* 0x040fe20000410000 */
[----:B------:R-:W-:Y:S01]  /*16e70*/  FMUL.FTZ R16, R35, R91 ;  /* 0x0000005b23107220 */ /* 0x000fe20000410000 */
[----:B------:R-:W-:Y:S01]  /*16e80*/  F2FP.BF16.F32.PACK_AB R7, R95, R94 ;  /* 0x0000005e5f07723e */ /* 0x000fe200000010ff */
[----:B------:R2:W-:Y:S01]  /*16e90*/  STS [R2+0x400], R3 ;  /* 0x0004000302007388 */ /* 0x0005e20000000800 */
[----:B------:R-:W-:-:S02]  /*16ea0*/  F2FP.BF16.F32.PACK_AB R9, R9, R84 ;  /* 0x000000540909723e */ /* 0x000fc400000010ff */
[----:B------:R-:W-:Y:S01]  /*16eb0*/  F2FP.BF16.F32.PACK_AB R8, R8, R86 ;  /* 0x000000560808723e */ /* 0x000fe200000010ff */
[C---:B------:R-:W-:Y:S01]  /*16ec0*/  FMUL.FTZ R100, R34.reuse, R100 ;  /* 0x0000006422647220 */ /* 0x040fe20000410000 */
[----:B------:R-:W-:Y:S01]  /*16ed0*/  FMUL.FTZ R13, R34, R101 ;  /* 0x00000065220d7220 */ /* 0x000fe20000410000 */
[C---:B------:R-:W-:Y:S01]  /*16ee0*/  FMUL.FTZ R102, R35.reuse, R102 ;  /* 0x0000006623667220 */ /* 0x040fe20000410000 */
[----:B------:R-:W-:Y:S01]  /*16ef0*/  FMUL.FTZ R12, R35, R103 ;  /* 0x00000067230c7220 */ /* 0x000fe20000410000 */
[----:B------:R3:W-:Y:S01]  /*16f00*/  STS [R4], R0 ;  /* 0x0000000004007388 */ /* 0x0007e20000000800 */
[----:B------:R-:W-:Y:S02]  /*16f10*/  F2FP.BF16.F32.PACK_AB R17, R17, R88 ;  /* 0x000000581111723e */ /* 0x000fe400000010ff */
[----:B------:R-:W-:Y:S02]  /*16f20*/  F2FP.BF16.F32.PACK_AB R16, R16, R90 ;  /* 0x0000005a1010723e */ /* 0x000fe400000010ff */
[----:B-1----:R-:W-:Y:S01]  /*16f30*/  SEL R6, R40, 0xffffffe0, !P2 ;  /* 0xffffffe028067807 */ /* 0x002fe20005000000 */
[----:B------:R-:W-:Y:S01]  /*16f40*/  STS [R4+0x400], R7 ;  /* 0x0004000704007388 */ /* 0x000fe20000000800 */
[----:B------:R-:W-:Y:S01]  /*16f50*/  F2FP.BF16.F32.PACK_AB R15, R15, R96 ;  /* 0x000000600f0f723e */ /* 0x000fe200000010ff */
[----:B------:R-:W1:Y:S01]  /*16f60*/  LDC.U8 R40, c[0x0][0x549] ;  /* 0x00015240ff287b82 */ /* 0x000e620000000000 */
[----:B------:R-:W-:Y:S01]  /*16f70*/  F2FP.BF16.F32.PACK_AB R14, R14, R98 ;  /* 0x000000620e0e723e */ /* 0x000fe200000010ff */
[----:B------:R-:W-:Y:S01]  /*16f80*/  STS [R2+0x2000], R9 ;  /* 0x0020000902007388 */ /* 0x000fe20000000800 */
[----:B--2---:R-:W-:-:S03]  /*16f90*/  IADD3 R3, PT, PT, R6, R2, RZ ;  /* 0x0000000206037210 */ /* 0x004fc60007ffe0ff */
[----:B------:R2:W-:Y:S01]  /*16fa0*/  STS [R2+0x2400], R8 ;  /* 0x0024000802007388 */ /* 0x0005e20000000800 */
[C---:B------:R-:W-:Y:S01]  /*16fb0*/  FMUL.FTZ R104, R34.reuse, R104 ;  /* 0x0000006822687220 */ /* 0x040fe20000410000 */
[----:B------:R-:W-:Y:S01]  /*16fc0*/  FMUL.FTZ R24, R34, R105 ;  /* 0x0000006922187220 */ /* 0x000fe20000410000 */
[C---:B------:R-:W-:Y:S01]  /*16fd0*/  FMUL.FTZ R106, R35.reuse, R106 ;  /* 0x0000006a236a7220 */ /* 0x040fe20000410000 */
[----:B------:R-:W-:Y:S01]  /*16fe0*/  FMUL.FTZ R23, R35, R107 ;  /* 0x0000006b23177220 */ /* 0x000fe20000410000 */
[----:B------:R-:W-:Y:S02]  /*16ff0*/  F2FP.BF16.F32.PACK_AB R11, R11, R108 ;  /* 0x0000006c0b0b723e */ /* 0x000fe400000010ff */
[C---:B---3--:R-:W-:Y:S02]  /*17000*/  IADD3 R0, PT, PT, R2.reuse, 0x40, RZ ;  /* 0x0000004002007810 */ /* 0x048fe40007ffe0ff */
[----:B------:R-:W-:Y:S02]  /*17010*/  @P0 IADD3 R0, PT, PT, R2, -0x40, RZ ;  /* 0xffffffc002000810 */ /* 0x000fe40007ffe0ff */
[----:B------:R-:W-:-:S02]  /*17020*/  F2FP.BF16.F32.PACK_AB R10, R10, R110 ;  /* 0x0000006e0a0a723e */ /* 0x000fc400000010ff */
[----:B------:R-:W-:Y:S02]  /*17030*/  F2FP.BF16.F32.PACK_AB R13, R13, R100 ;  /* 0x000000640d0d723e */ /* 0x000fe400000010ff */
[----:B------:R-:W-:Y:S01]  /*17040*/  F2FP.BF16.F32.PACK_AB R12, R12, R102 ;  /* 0x000000660c0c723e */ /* 0x000fe200000010ff */
[C---:B------:R-:W-:Y:S01]  /*17050*/  FMUL.FTZ R116, R34.reuse, R116 ;  /* 0x0000007422747220 */ /* 0x040fe20000410000 */
[C---:B------:R-:W-:Y:S01]  /*17060*/  FMUL.FTZ R20, R34.reuse, R117 ;  /* 0x0000007522147220 */ /* 0x040fe20000410000 */
[C---:B------:R-:W-:Y:S01]  /*17070*/  FMUL.FTZ R118, R35.reuse, R118 ;  /* 0x0000007623767220 */ /* 0x040fe20000410000 */
[----:B------:R-:W-:Y:S01]  /*17080*/  FMUL.FTZ R28, R35, R119 ;  /* 0x00000077231c7220 */ /* 0x000fe20000410000 */
[----:B------:R-:W-:Y:S01]  /*17090*/  STS [R4+0x2000], R17 ;  /* 0x0020001104007388 */ /* 0x000fe20000000800 */
[C---:B------:R-:W-:Y:S01]  /*170a0*/  FMUL.FTZ R120, R34.reuse, R120 ;  /* 0x0000007822787220 */ /* 0x040fe20000410000 */
[----:B--2---:R-:W-:Y:S02]  /*170b0*/  IADD3 R2, PT, PT, R5, R3, RZ ;  /* 0x0000000305027210 */ /* 0x004fe40007ffe0ff */
[----:B------:R2:W-:Y:S01]  /*170c0*/  STS [R4+0x2400], R16 ;  /* 0x0024001004007388 */ /* 0x0005e20000000800 */
[----:B------:R-:W-:Y:S01]  /*170d0*/  FMUL.FTZ R27, R34, R121 ;  /* 0x00000079221b7220 */ /* 0x000fe20000410000 */
[C---:B------:R-:W-:Y:S01]  /*170e0*/  FMUL.FTZ R122, R35.reuse, R122 ;  /* 0x0000007a237a7220 */ /* 0x040fe20000410000 */
[----:B------:R-:W-:Y:S01]  /*170f0*/  FMUL.FTZ R26, R35, R123 ;  /* 0x0000007b231a7220 */ /* 0x000fe20000410000 */
[----:B------:R-:W-:Y:S01]  /*17100*/  STS [R3], R15 ;  /* 0x0000000f03007388 */ /* 0x000fe20000000800 */
[----:B------:R-:W-:-:S02]  /*17110*/  F2FP.BF16.F32.PACK_AB R24, R24, R104 ;  /* 0x000000681818723e */ /* 0x000fc400000010ff */
[----:B------:R-:W-:Y:S01]  /*17120*/  F2FP.BF16.F32.PACK_AB R23, R23, R106 ;  /* 0x0000006a1717723e */ /* 0x000fe200000010ff */
[----:B------:R-:W-:Y:S01]  /*17130*/  STS [R3+0x400], R14 ;  /* 0x0004000e03007388 */ /* 0x000fe20000000800 */
[----:B------:R-:W-:Y:S02]  /*17140*/  F2FP.BF16.F32.PACK_AB R22, R22, R112 ;  /* 0x000000701616723e */ /* 0x000fe400000010ff */
[----:B------:R-:W-:Y:S01]  /*17150*/  F2FP.BF16.F32.PACK_AB R21, R21, R114 ;  /* 0x000000721515723e */ /* 0x000fe200000010ff */
[----:B------:R-:W-:Y:S01]  /*17160*/  STS [R2], R11 ;  /* 0x0000000b02007388 */ /* 0x000fe20000000800 */
[----:B------:R-:W-:-:S03]  /*17170*/  F2FP.BF16.F32.PACK_AB R19, R19, R124 ;  /* 0x0000007c1313723e */ /* 0x000fc600000010ff */
[----:B------:R3:W-:Y:S01]  /*17180*/  STS [R2+0x400], R10 ;  /* 0x0004000a02007388 */ /* 0x0007e20000000800 */
[----:B------:R-:W-:-:S03]  /*17190*/  F2FP.BF16.F32.PACK_AB R18, R18, R126 ;  /* 0x0000007e1212723e */ /* 0x000fc600000010ff */
[----:B------:R-:W-:Y:S01]  /*171a0*/  STS [R3+0x2000], R13 ;  /* 0x0020000d03007388 */ /* 0x000fe20000000800 */
[----:B------:R-:W-:-:S03]  /*171b0*/  F2FP.BF16.F32.PACK_AB R20, R20, R116 ;  /* 0x000000741414723e */ /* 0x000fc600000010ff */
[----:B------:R4:W-:Y:S01]  /*171c0*/  STS [R3+0x2400], R12 ;  /* 0x0024000c03007388 */ /* 0x0009e20000000800 */
[----:B------:R-:W-:Y:S01]  /*171d0*/  F2FP.BF16.F32.PACK_AB R28, R28, R118 ;  /* 0x000000761c1c723e */ /* 0x000fe200000010ff */
[----:B------:R-:W-:Y:S01]  /*171e0*/  FMUL.FTZ R132, R34, R132 ;  /* 0x0000008422847220 */ /* 0x000fe20000410000 */
[----:B------:R-:W-:Y:S01]  /*171f0*/  F2FP.BF16.F32.PACK_AB R27, R27, R120 ;  /* 0x000000781b1b723e */ /* 0x000fe200000010ff */
[----:B------:R-:W-:Y:S01]  /*17200*/  STS [R2+0x2000], R24 ;  /* 0x0020001802007388 */ /* 0x000fe20000000800 */
[----:B------:R-:W-:Y:S01]  /*17210*/  F2FP.BF16.F32.PACK_AB R26, R26, R122 ;  /* 0x0000007a1a1a723e */ /* 0x000fe200000010ff */
[----:B------:R-:W-:Y:S01]  /*17220*/  FMUL.FTZ R32, R34, R133 ;  /* 0x0000008522207220 */ /* 0x000fe20000410000 */
[C---:B------:R-:W-:Y:S01]  /*17230*/  FMUL.FTZ R134, R35.reuse, R134 ;  /* 0x0000008623867220 */ /* 0x040fe20000410000 */
[----:B------:R5:W-:Y:S01]  /*17240*/  STS [R2+0x2400], R23 ;  /* 0x0024001702007388 */ /* 0x000be20000000800 */
[----:B------:R-:W-:Y:S01]  /*17250*/  FMUL.FTZ R33, R35, R135 ;  /* 0x0000008723217220 */ /* 0x000fe20000410000 */
[----:B-1----:R-:W-:Y:S01]  /*17260*/  ISETP.NE.AND P0, PT, R40, RZ, PT ;  /* 0x000000ff2800720c */ /* 0x002fe20003f05270 */
[----:B--2---:R-:W1:Y:S01]  /*17270*/  LDC R16, c[0x0][0x434] ;  /* 0x00010d00ff107b82 */ /* 0x004e620000000800 */
[----:B------:R-:W-:Y:S04]  /*17280*/  STS [R0], R22 ;  /* 0x0000001600007388 */ /* 0x000fe80000000800 */
[----:B------:R-:W-:Y:S01]  /*17290*/  STS [R0+0x400], R21 ;  /* 0x0004001500007388 */ /* 0x000fe20000000800 */
[----:B------:R-:W-:-:S02]  /*172a0*/  F2FP.BF16.F32.PACK_AB R25, R25, R128 ;  /* 0x000000801919723e */ /* 0x000fc400000010ff */
[----:B------:R-:W-:Y:S01]  /*172b0*/  F2FP.BF16.F32.PACK_AB R29, R29, R130 ;  /* 0x000000821d1d723e */ /* 0x000fe200000010ff */
[----:B---3--:R-:W2:Y:S01]  /*172c0*/  LDC.U8 R10, c[0x0][0x548] ;  /* 0x00015200ff0a7b82 */ /* 0x008ea20000000000 */
[----:B----4-:R-:W-:Y:S02]  /*172d0*/  IADD3 R3, PT, PT, R5, R0, RZ ;  /* 0x0000000005037210 */ /* 0x010fe40007ffe0ff */
[----:B------:R-:W-:Y:S02]  /*172e0*/  F2FP.BF16.F32.PACK_AB R31, R31, R140 ;  /* 0x0000008c1f1f723e */ /* 0x000fe400000010ff */
[----:B------:R-:W-:Y:S01]  /*172f0*/  F2FP.BF16.F32.PACK_AB R30, R30, R142 ;  /* 0x0000008e1e1e723e */ /* 0x000fe200000010ff */
[----:B------:R-:W-:Y:S01]  /*17300*/  STS [R3], R19 ;  /* 0x0000001303007388 */ /* 0x000fe20000000800 */
[----:B------:R-:W-:Y:S01]  /*17310*/  ISETP.NE.AND P2, PT, R42, -0x1, PT ;  /* 0xffffffff2a00780c */ /* 0x000fe20003f45270 */
[----:B------:R-:W1:Y:S02]  /*17320*/  LDC R4, c[0x0][0x434] ;  /* 0x00010d00ff047b82 */ /* 0x000e640000000800 */
[----:B------:R-:W-:Y:S01]  /*17330*/  STS [R3+0x400], R18 ;  /* 0x0004001203007388 */ /* 0x000fe20000000800 */
[----:B-----5:R-:W-:-:S03]  /*17340*/  IADD3 R2, PT, PT, R6, R0, RZ ;  /* 0x0000000006027210 */ /* 0x020fc60007ffe0ff */
[----:B------:R-:W-:Y:S01]  /*17350*/  STS [R0+0x2000], R20 ;  /* 0x0020001400007388 */ /* 0x000fe20000000800 */
[----:B------:R-:W-:Y:S01]  /*17360*/  F2FP.BF16.F32.PACK_AB R32, R32, R132 ;  /* 0x000000842020723e */ /* 0x000fe200000010ff */
[----:B------:R-:W1:Y:S02]  /*17370*/  @P0 LDC R7, c[0x0][0x430] ;  /* 0x00010c00ff070b82 */ /* 0x000e640000000800 */
[----:B------:R3:W-:Y:S04]  /*17380*/  STS [R0+0x2400], R28 ;  /* 0x0024001c00007388 */ /* 0x0007e80000000800 */
[----:B------:R-:W-:Y:S01]  /*17390*/  STS [R3+0x2000], R27 ;  /* 0x0020001b03007388 */ /* 0x000fe20000000800 */
[----:B------:R-:W-:Y:S01]  /*173a0*/  F2FP.BF16.F32.PACK_AB R33, R33, R134 ;  /* 0x000000862121723e */ /* 0x000fe200000010ff */
[----:B------:R-:W4:Y:S02]  /*173b0*/  @!P2 LDC.64 R8, c[0x0][0x400] ;  /* 0x00010000ff08ab82 */ /* 0x000f240000000a00 */
[----:B------:R5:W-:Y:S01]  /*173c0*/  STS [R3+0x2400], R26 ;  /* 0x0024001a03007388 */ /* 0x000be20000000800 */
[----:B------:R-:W-:-:S05]  /*173d0*/  IADD3 R6, PT, PT, R5, R2, RZ ;  /* 0x0000000205067210 */ /* 0x000fca0007ffe0ff */
[----:B------:R-:W1:Y:S08]  /*173e0*/  @P2 LDC.64 R12, c[0x0][0x408] ;  /* 0x00010200ff0c2b82 */ /* 0x000e700000000a00 */
[----:B------:R-:W1:Y:S01]  /*173f0*/  @P5 LDC R14, c[0x0][0x458] ;  /* 0x00011600ff0e5b82 */ /* 0x000e620000000800 */
[----:B---3--:R-:W3:Y:S07]  /*17400*/  @P1 MUFU.LG2 R0, R36 ;  /* 0x0000002400001308 */ /* 0x008eee0000000c00 */
[----:B-----5:R-:W5:Y:S01]  /*17410*/  @P1 LDC R3, c[0x0][0x458] ;  /* 0x00011600ff031b82 */ /* 0x020f620000000800 */
[----:B------:R-:W-:Y:S04]  /*17420*/  STS [R2], R25 ;  /* 0x0000001902007388 */ /* 0x000fe80000000800 */
[----:B------:R-:W-:Y:S04]  /*17430*/  STS [R2+0x400], R29 ;  /* 0x0004001d02007388 */ /* 0x000fe80000000800 */
[----:B------:R-:W-:Y:S04]  /*17440*/  STS [R6], R31 ;  /* 0x0000001f06007388 */ /* 0x000fe80000000800 */
[----:B------:R-:W-:Y:S04]  /*17450*/  STS [R6+0x400], R30 ;  /* 0x0004001e06007388 */ /* 0x000fe80000000800 */
[----:B------:R-:W-:Y:S04]  /*17460*/  STS [R2+0x2000], R32 ;  /* 0x0020002002007388 */ /* 0x000fe80000000800 */
[----:B------:R3:W-:Y:S01]  /*17470*/  STS [R2+0x2400], R33 ;  /* 0x0024002102007388 */ /* 0x0007e20000000800 */
[----:B------:R-:W-:Y:S01]  /*17480*/  MOV R27, 0x7f800000 ;  /* 0x7f800000001b7802 */ /* 0x000fe20000000f00 */
[----:B------:R1:W1:Y:S01]  /*17490*/  @P5 MUFU.LG2 R5, R37 ;  /* 0x0000002500055308 */ /* 0x0002620000000c00 */
[----:B------:R-:W-:-:S07]  /*174a0*/  FMUL.FTZ R136, R34, R136 ;  /* 0x0000008822887220 */ /* 0x000fce0000410000 */
[----:B------:R1:W1:Y:S01]  /*174b0*/  @P4 MUFU.LG2 R15, R38 ;  /* 0x00000026000f4308 */ /* 0x0002620000000c00 */
[----:B---3--:R-:W-:-:S04]  /*174c0*/  @P1 FMUL.FTZ R2, R0, 0.69314718246459960938 ;  /* 0x3f31721800021820 */ /* 0x008fc80000410000 */
[----:B-----5:R-:W-:Y:S02]  /*174d0*/  @P1 FFMA.FTZ R27, R72, R3, R2 ;  /* 0x00000003481b1223 */ /* 0x020fe40000010002 */
[----:B------:R-:W3:Y:S01]  /*174e0*/  @P0 LDC R2, c[0x0][0x430] ;  /* 0x00010c00ff020b82 */ /* 0x000ee20000000800 */
[----:B------:R-:W-:Y:S01]  /*174f0*/  FMUL.FTZ R0, R34, R137 ;  /* 0x0000008922007220 */ /* 0x000fe20000410000 */
[C---:B------:R-:W-:Y:S01]  /*17500*/  FMUL.FTZ R138, R35.reuse, R138 ;  /* 0x0000008a238a7220 */ /* 0x040fe20000410000 */
[----:B------:R-:W-:Y:S01]  /*17510*/  FMUL.FTZ R139, R35, R139 ;  /* 0x0000008b238b7220 */ /* 0x000fe20000410000 */
[----:B--2---:R-:W-:Y:S01]  /*17520*/  ISETP.NE.AND P1, PT, R10, RZ, !P0 ;  /* 0x000000ff0a00720c */ /* 0x004fe20004725270 */
[----:B-1----:R-:W-:Y:S01]  /*17530*/  @P0 IMAD R4, R7, R16, RZ ;  /* 0x0000001007040224 */ /* 0x002fe200078e02ff */
[----:B------:R-:W-:Y:S02]  /*17540*/  F2FP.BF16.F32.PACK_AB R0, R0, R136 ;  /* 0x000000880000723e */ /* 0x000fe400000010ff */
[----:B------:R-:W-:-:S02]  /*17550*/  F2FP.BF16.F32.PACK_AB R138, R139, R138 ;  /* 0x0000008a8b8a723e */ /* 0x000fc400000010ff */
[----:B------:R-:W-:Y:S01]  /*17560*/  @P0 MOV R3, 0x1 ;  /* 0x0000000100030802 */ /* 0x000fe20000000f00 */
[----:B----4-:R-:W-:Y:S06]  /*17570*/  @P0 BRA `(.L_x_1502) ;  /* 0x0000000000200947 */ /* 0x010fec0003800000 */
        /* <DEDUP_REMOVED lines=8> */
.L_x_1502:
[----:B------:R-:W1:Y:S01]  /*17600*/  S2R R17, SR_CTAID.Y ;  /* 0x0000000000117919 */ /* 0x000e620000002600 */
[C---:B------:R-:W-:Y:S01]  /*17610*/  ISETP.NE.AND P0, PT, R42.reuse, -0x1, PT ;  /* 0xffffffff2a00780c */ /* 0x040fe20003f05270 */
[----:B------:R-:W4:Y:S01]  /*17620*/  @P4 LDC R11, c[0x0][0x458] ;  /* 0x00011600ff0b4b82 */ /* 0x000f220000000800 */
[----:B------:R-:W5:Y:S01]  /*17630*/  @P3 MUFU.LG2 R7, R39 ;  /* 0x0000002700073308 */ /* 0x000f620000000c00 */
[----:B------:R-:W2:Y:S01]  /*17640*/  S2R R29, SR_CTAID.Z ;  /* 0x00000000001d7919 */ /* 0x000ea20000002700 */
[----:B------:R-:W-:-:S04]  /*17650*/  @P2 IMAD.WIDE.U32 R22, R42, R12, RZ ;  /* 0x0000000c2a162225 */ /* 0x000fc800078e00ff */
[----:B------:R-:W-:Y:S01]  /*17660*/  @P5 FMUL.FTZ R5, R5, 0.69314718246459960938 ;  /* 0x3f31721805055820 */ /* 0x000fe20000410000 */
[----:B------:R-:W-:Y:S01]  /*17670*/  MOV R19, 0x7f800000 ;  /* 0x7f80000000137802 */ /* 0x000fe20000000f00 */
[----:B------:R-:W3:Y:S01]  /*17680*/  S2R R28, SR_TID.X ;  /* 0x00000000001c7919 */ /* 0x000ee20000002100 */
[----:B------:R-:W-:Y:S01]  /*17690*/  BSSY.RECONVERGENT B0, `(.L_x_1503) ;  /* 0x0000044000007945 */ /* 0x000fe20003800200 */
[----:B------:R-:W3:Y:S01]  /*176a0*/  @P3 LDC R10, c[0x0][0x458] ;  /* 0x00011600ff0a3b82 */ /* 0x000ee20000000800 */
[----:B------:R-:W-:Y:S01]  /*176b0*/  @P5 FFMA.FTZ R19, R71, R14, R5 ;  /* 0x0000000e47135223 */ /* 0x000fe20000010005 */
[----:B------:R2:W-:Y:S01]  /*176c0*/  STS [R6+0x2000], R0 ;  /* 0x0020000006007388 */ /* 0x0005e20000000800 */
[----:B------:R-:W-:-:S03]  /*176d0*/  MOV R18, 0x7f800000 ;  /* 0x7f80000000127802 */ /* 0x000fc60000000f00 */
[----:B------:R3:W-:Y:S01]  /*176e0*/  STS [R6+0x2400], R138 ;  /* 0x0024008a06007388 */ /* 0x0007e20000000800 */
[----:B-----5:R-:W-:Y:S01]  /*176f0*/  @P3 FMUL.FTZ R7, R7, 0.69314718246459960938 ;  /* 0x3f31721807073820 */ /* 0x020fe20000410000 */
[----:B-1----:R-:W-:-:S04]  /*17700*/  @!P2 IMAD.WIDE.U32 R24, R17, R8, RZ ;  /* 0x000000081118a225 */ /* 0x002fc800078e00ff */
[----:B------:R-:W-:Y:S02]  /*17710*/  @!P2 IMAD R26, R17, R9, R25 ;  /* 0x00000009111aa224 */ /* 0x000fe400078e0219 */
[----:B------:R-:W-:Y:S01]  /*17720*/  @P4 FMUL.FTZ R9, R15, 0.69314718246459960938 ;  /* 0x3f3172180f094820 */ /* 0x000fe20000410000 */
[----:B------:R-:W-:Y:S01]  /*17730*/  @P2 IMAD R26, R42, R13, R23 ;  /* 0x0000000d2a1a2224 */ /* 0x000fe200078e0217 */
[----:B------:R-:W-:Y:S01]  /*17740*/  MOV R13, 0x7f800000 ;  /* 0x7f800000000d7802 */ /* 0x000fe20000000f00 */
[----:B--2---:R-:W-:Y:S02]  /*17750*/  IMAD R0, R29, R4, RZ ;  /* 0x000000041d007224 */ /* 0x004fe400078e02ff */
[----:B----4-:R-:W-:Y:S01]  /*17760*/  @P4 FFMA.FTZ R18, R70, R11, R9 ;  /* 0x0000000b46124223 */ /* 0x010fe20000010009 */
[----:B------:R-:W-:Y:S02]  /*17770*/  @!P0 IMAD R42, R17, R16, RZ ;  /* 0x00000010112a8224 */ /* 0x000fe400078e02ff */
[----:B---3--:R-:W-:Y:S01]  /*17780*/  @P3 FFMA.FTZ R13, R69, R10, R7 ;  /* 0x0000000a450d3223 */ /* 0x008fe20000010007 */
[----:B------:R-:W-:-:S02]  /*17790*/  @!P1 IMAD R0, R17, R3, R0 ;  /* 0x0000000311009224 */ /* 0x000fc400078e0200 */
[----:B------:R-:W-:Y:S01]  /*177a0*/  IMAD R3, R2, UR16, RZ ;  /* 0x0000001002037c24 */ /* 0x000fe2000f8e02ff */
[----:B------:R-:W-:Y:S01]  /*177b0*/  SHF.R.S32.HI R4, RZ, 0x1f, R42 ;  /* 0x0000001fff047819 */ /* 0x000fe2000001142a */
[----:B------:R1:W-:Y:S01]  /*177c0*/  @!P0 STL [R1+0x5c], R42 ;  /* 0x00005c2a01008387 */ /* 0x0003e20000100800 */
[----:B------:R-:W-:Y:S02]  /*177d0*/  SEL R5, R42, RZ, P1 ;  /* 0x000000ff2a057207 */ /* 0x000fe40000800000 */
[----:B------:R-:W-:Y:S01]  /*177e0*/  SEL R4, R4, RZ, P1 ;  /* 0x000000ff04047207 */ /* 0x000fe20000800000 */
[----:B------:R-:W-:Y:S01]  /*177f0*/  BAR.SYNC.DEFER_BLOCKING 0x0 ;  /* 0x0000000000007b1d */ /* 0x000fe20000010000 */
[--C-:B------:R-:W-:Y:S02]  /*17800*/  IADD3 R8, P1, P0, R3, R5, R0.reuse ;  /* 0x0000000503087210 */ /* 0x100fe4000783e000 */
[----:B------:R-:W-:Y:S02]  /*17810*/  SHF.R.S32.HI R3, RZ, 0x1f, R3 ;  /* 0x0000001fff037819 */ /* 0x000fe40000011403 */
[----:B------:R-:W-:-:S04]  /*17820*/  SHF.R.S32.HI R0, RZ, 0x1f, R0 ;  /* 0x0000001fff007819 */ /* 0x000fc80000011400 */
[----:B------:R-:W-:Y:S01]  /*17830*/  IADD3.X R5, PT, PT, R3, R4, R0, P1, P0 ;  /* 0x0000000403057210 */ /* 0x000fe20000fe0400 */
[----:B------:R-:W-:Y:S06]  /*17840*/  @P6 BRA `(.L_x_1504) ;  /* 0x0000000000a06947 */ /* 0x000fec0003800000 */
[----:B------:R-:W2:Y:S02]  /*17850*/  S2R R0, SR_TID.X ;  /* 0x0000000000007919 */ /* 0x000ea40000002100 */
[--C-:B--2---:R-:W-:Y:S02]  /*17860*/  SHF.R.U32.HI R4, RZ, 0x1, R0.reuse ;  /* 0x00000001ff047819 */ /* 0x104fe40000011600 */
        /* <DEDUP_REMOVED lines=10> */
[----:B------:R-:W2:Y:S01]  /*17910*/  @!P6 LDC.64 R10, c[0x0][0x420] ;  /* 0x00010800ff0aeb82 */ /* 0x000ea20000000a00 */
[----:B------:R-:W-:-:S05]  /*17920*/  @!P6 IMAD R4, R0, R2, RZ ;  /* 0x000000020004e224 */ /* 0x000fca00078e02ff */
[C---:B------:R-:W-:Y:S01]  /*17930*/  @!P6 IADD3 R0, P0, PT, R4.reuse, R8, RZ ;  /* 0x000000080400e210 */ /* 0x040fe20007f1e0ff */
[-C--:B------:R-:W-:Y:S01]  /*17940*/  @!P5 IMAD R3, R3, R2.reuse, RZ ;  /* 0x000000020303d224 */ /* 0x080fe200078e02ff */
[----:B------:R-:W3:Y:S01]  /*17950*/  @!P5 LDC.64 R14, c[0x0][0x420] ;  /* 0x00010800ff0edb82 */ /* 0x000ee20000000a00 */
[-C--:B------:R-:W-:Y:S01]  /*17960*/  @!P4 IMAD R9, R9, R2.reuse, RZ ;  /* 0x000000020909c224 */ /* 0x080fe200078e02ff */
[----:B------:R-:W-:Y:S01]  /*17970*/  @!P6 LEA.HI.X.SX32 R4, R4, R5, 0x1, P0 ;  /* 0x000000050404e211 */ /* 0x000fe200000f0eff */
[----:B------:R-:W-:Y:S01]  /*17980*/  @!P3 IMAD R12, R12, R2, RZ ;  /* 0x000000020c0cb224 */ /* 0x000fe200078e02ff */
[----:B------:R-:W-:-:S04]  /*17990*/  @!P5 IADD3 R7, P0, PT, R3, R8, RZ ;  /* 0x000000080307d210 */ /* 0x000fc80007f1e0ff */
[----:B------:R-:W4:Y:S01]  /*179a0*/  @!P4 LDC.64 R16, c[0x0][0x420] ;  /* 0x00010800ff10cb82 */ /* 0x000f220000000a00 */
[----:B------:R-:W-:-:S07]  /*179b0*/  @!P5 LEA.HI.X.SX32 R3, R3, R5, 0x1, P0 ;  /* 0x000000050303d211 */ /* 0x000fce00000f0eff */
[----:B------:R-:W5:Y:S01]  /*179c0*/  @!P3 LDC.64 R20, c[0x0][0x420] ;  /* 0x00010800ff14bb82 */ /* 0x000f620000000a00 */
[----:B--2---:R-:W-:-:S04]  /*179d0*/  @!P6 LEA R10, P1, R0, R10, 0x2 ;  /* 0x0000000a000ae211 */ /* 0x004fc800078210ff */
[----:B------:R-:W-:Y:S02]  /*179e0*/  @!P6 LEA.HI.X R11, R0, R11, R4, 0x2, P1 ;  /* 0x0000000b000be211 */ /* 0x000fe400008f1404 */
[----:B------:R-:W-:Y:S02]  /*179f0*/  @!P4 IADD3 R0, P1, PT, R9, R8, RZ ;  /* 0x000000080900c210 */ /* 0x000fe40007f3e0ff */
[----:B---3--:R-:W-:Y:S01]  /*17a00*/  @!P5 LEA R6, P0, R7, R14, 0x2 ;  /* 0x0000000e0706d211 */ /* 0x008fe200078010ff */
[----:B------:R2:W-:Y:S01]  /*17a10*/  @!P6 STG.E desc[UR18][R10.64], R27 ;  /* 0x0000001b0a00e986 */ /* 0x0005e2000c101912 */
[----:B------:R-:W-:Y:S02]  /*17a20*/  @!P4 LEA.HI.X.SX32 R2, R9, R5, 0x1, P1 ;  /* 0x000000050902c211 */ /* 0x000fe400008f0eff */
[----:B------:R-:W-:Y:S02]  /*17a30*/  @!P5 LEA.HI.X R7, R7, R15, R3, 0x2, P0 ;  /* 0x0000000f0707d211 */ /* 0x000fe400000f1403 */
[----:B------:R-:W-:-:S02]  /*17a40*/  @!P3 IADD3 R3, P0, PT, R12, R8, RZ ;  /* 0x000000080c03b210 */ /* 0x000fc40007f1e0ff */
[----:B----4-:R-:W-:Y:S01]  /*17a50*/  @!P4 LEA R4, P1, R0, R16, 0x2 ;  /* 0x000000100004c211 */ /* 0x010fe200078210ff */
[----:B------:R2:W-:Y:S01]  /*17a60*/  @!P5 STG.E desc[UR18][R6.64], R19 ;  /* 0x000000130600d986 */ /* 0x0005e2000c101912 */
[----:B------:R-:W-:Y:S02]  /*17a70*/  @!P3 LEA.HI.X.SX32 R12, R12, R5, 0x1, P0 ;  /* 0x000000050c0cb211 */ /* 0x000fe400000f0eff */
[----:B------:R-:W-:Y:S02]  /*17a80*/  @!P4 LEA.HI.X R5, R0, R17, R2, 0x2, P1 ;  /* 0x000000110005c211 */ /* 0x000fe400008f1402 */
[----:B-----5:R-:W-:-:S03]  /*17a90*/  @!P3 LEA R2, P0, R3, R20, 0x2 ;  /* 0x000000140302b211 */ /* 0x020fc600078010ff */
[----:B------:R2:W-:Y:S01]  /*17aa0*/  @!P4 STG.E desc[UR18][R4.64], R18 ;  /* 0x000000120400c986 */ /* 0x0005e2000c101912 */
[----:B------:R-:W-:-:S05]  /*17ab0*/  @!P3 LEA.HI.X R3, R3, R21, R12, 0x2, P0 ;  /* 0x000000150303b211 */ /* 0x000fca00000f140c */
[----:B------:R2:W-:Y:S04]  /*17ac0*/  @!P3 STG.E desc[UR18][R2.64], R13 ;  /* 0x0000000d0200b986 */ /* 0x0005e8000c101912 */
.L_x_1504:
[----:B------:R-:W-:Y:S05]  /*17ad0*/  BSYNC.RECONVERGENT B0 ;  /* 0x0000000000007941 */ /* 0x000fea0003800200 */
.L_x_1503:
[----:B------:R-:W3:Y:S01]  /*17ae0*/  S2R R0, SR_TID.X ;  /* 0x0000000000007919 */ /* 0x000ee20000002100 */
[----:B------:R-:W4:Y:S01]  /*17af0*/  LDCU UR6, c[0x0][0x440] ;  /* 0x00008800ff0677ac */ /* 0x000f220008000800 */
[----:B--2---:R-:W-:Y:S01]  /*17b00*/  @!P2 IMAD.MOV.U32 R2, RZ, RZ, R24 ;  /* 0x000000ffff02a224 */ /* 0x004fe200078e0018 */
[----:B------:R-:W-:Y:S01]  /*17b10*/  SHF.R.U32.HI R5, RZ, 0x3, R41 ;  /* 0x00000003ff057819 */ /* 0x000fe20000011629 */
[----:B------:R2:W1:Y:S01]  /*17b20*/  LDS.128 R16, [R205+0x3800] ;  /* 0x00380000cd107984 */ /* 0x0004620000000c00 */
[----:B------:R-:W5:Y:S01]  /*17b30*/  LDCU.64 UR4, c[0x0][0x410] ;  /* 0x00008200ff0477ac */ /* 0x000f620008000a00 */
[----:B------:R-:W-:Y:S01]  /*17b40*/  @P2 IMAD.MOV.U32 R2, RZ, RZ, R22 ;  /* 0x000000ffff022224 */ /* 0x000fe200078e0016 */
[----:B------:R-:W-:Y:S01]  /*17b50*/  BSSY.RECONVERGENT B0, `(.L_x_1505) ;  /* 0x0000023000007945 */ /* 0x000fe20003800200 */
[C---:B------:R-:W-:Y:S02]  /*17b60*/  LEA.HI R15, R28.reuse, 0x60, RZ, 0x1d ;  /* 0x000000601c0f7811 */ /* 0x040fe400078fe8ff */
[----:B------:R-:W-:-:S02]  /*17b70*/  LEA.HI R14, R28, 0x70, RZ, 0x1d ;  /* 0x000000701c0e7811 */ /* 0x000fc400078fe8ff */
[----:B------:R-:W-:Y:S02]  /*17b80*/  IADD3 R2, P3, PT, R210, R2, RZ ;  /* 0x00000002d2027210 */ /* 0x000fe40007f7e0ff */
[----:B------:R-:W-:-:S03]  /*17b90*/  LOP3.LUT R20, R5, UR12, RZ, 0xfc, !PT ;  /* 0x0000000c05147c12 */ /* 0x000fc6000f8efcff */
[----:B------:R-:W-:Y:S01]  /*17ba0*/  IMAD.X R3, RZ, RZ, R26, P3 ;  /* 0x000000ffff037224 */ /* 0x000fe200018e061a */
[----:B----4-:R-:W-:-:S04]  /*17bb0*/  ISETP.GE.AND P1, PT, R210, UR6, PT ;  /* 0x00000006d2007c0c */ /* 0x010fc8000bf26270 */
[----:B------:R-:W-:Y:S01]  /*17bc0*/  ISETP.GE.OR P2, PT, R5, UR10, P1 ;  /* 0x0000000a05007c0c */ /* 0x000fe20008f46670 */
[----:B-----5:R-:W-:Y:S01]  /*17bd0*/  IMAD.WIDE.U32 R12, R29, UR4, R2 ;  /* 0x000000041d0c7c25 */ /* 0x020fe2000f8e0002 */
[----:B---3--:R-:W-:-:S05]  /*17be0*/  SHF.R.U32.HI R0, RZ, 0x3, R0 ;  /* 0x00000003ff007819 */ /* 0x008fca0000011600 */
[----:B------:R-:W-:Y:S01]  /*17bf0*/  VIADD R4, R0, 0x10 ;  /* 0x0000001000047836 */ /* 0x000fe20000000000 */
[----:B------:R-:W-:-:S04]  /*17c00*/  SHF.R.U32.HI R0, RZ, 0x3, R41 ;  /* 0x00000003ff007819 */ /* 0x000fc80000011629 */
[----:B------:R-:W-:Y:S01]  /*17c10*/  ISETP.GE.OR P0, PT, R4, UR10, P1 ;  /* 0x0000000a04007c0c */ /* 0x000fe20008f06670 */
[----:B------:R-:W-:Y:S01]  /*17c20*/  VIADD R8, R0, 0x20 ;  /* 0x0000002000087836 */ /* 0x000fe20000000000 */
[----:B------:R-:W-:Y:S01]  /*17c30*/  LEA.HI R4, R28, 0x40, RZ, 0x1d ;  /* 0x000000401c047811 */ /* 0x000fe200078fe8ff */
[----:B------:R-:W-:Y:S01]  /*17c40*/  VIADD R7, R0, 0x30 ;  /* 0x0000003000077836 */ /* 0x000fe20000000000 */
[----:B------:R-:W-:Y:S02]  /*17c50*/  LEA.HI R0, R28, 0x50, RZ, 0x1d ;  /* 0x000000501c007811 */ /* 0x000fe400078fe8ff */
[----:B------:R-:W-:Y:S02]  /*17c60*/  ISETP.GE.OR P6, PT, R8, UR10, P1 ;  /* 0x0000000a08007c0c */ /* 0x000fe40008fc6670 */
[----:B------:R2:W3:Y:S01]  /*17c70*/  LDS.128 R8, [R205] ;  /* 0x00000000cd087984 */ /* 0x0004e20000000c00 */
[----:B------:R-:W-:Y:S01]  /*17c80*/  ISETP.GE.OR P5, PT, R7, UR10, P1 ;  /* 0x0000000a07007c0c */ /* 0x000fe20008fa6670 */
[----:B------:R-:W-:Y:S01]  /*17c90*/  IMAD R7, R29, UR5, R13 ;  /* 0x000000051d077c24 */ /* 0x000fe2000f8e020d */
[----:B------:R-:W-:-:S02]  /*17ca0*/  ISETP.GE.OR P4, PT, R4, UR10, P1 ;  /* 0x0000000a04007c0c */ /* 0x000fc40008f86670 */
[----:B------:R-:W-:Y:S01]  /*17cb0*/  ISETP.GE.OR P3, PT, R0, UR10, P1 ;  /* 0x0000000a00007c0c */ /* 0x000fe20008f66670 */
[----:B-1----:R-:W-:-:S12]  /*17cc0*/  @P2 BRA `(.L_x_1506) ;  /* 0x00000000002c2947 */ /* 0x002fd80003800000 */
        /* <DEDUP_REMOVED lines=11> */
.L_x_1506:
[----:B------:R-:W-:Y:S05]  /*17d80*/  BSYNC.RECONVERGENT B0 ;  /* 0x0000000000007941 */ /* 0x000fea0003800200 */
.L_x_1505:
[----:B-1-3--:R1:W3:Y:S01]  /*17d90*/  LDS.128 R8, [R205+0x800] ;  /* 0x00080000cd087984 */ /* 0x00a2e20000000c00 */
[----:B------:R-:W-:Y:S01]  /*17da0*/  BSSY.RECONVERGENT B0, `(.L_x_1507) ;  /* 0x0000011000007945 */ /* 0x000fe20003800200 */
[----:B------:R-:W-:Y:S02]  /*17db0*/  ISETP.GE.OR P2, PT, R15, UR10, P1 ;  /* 0x0000000a0f007c0c */ /* 0x000fe40008f46670 */
[----:B------:R-:W-:Y:S01]  /*17dc0*/  ISETP.GE.OR P1, PT, R14, UR10, P1 ;  /* 0x0000000a0e007c0c */ /* 0x000fe20008f26670 */
[----:B------:R-:W-:-:S12]  /*17dd0*/  @P0 BRA `(.L_x_1508) ;  /* 0x0000000000340947 */ /* 0x000fd80003800000 */
        /* <DEDUP_REMOVED lines=13> */
.L_x_1508:
[----:B------:R-:W-:Y:S05]  /*17eb0*/  BSYNC.RECONVERGENT B0 ;  /* 0x0000000000007941 */ /* 0x000fea0003800200 */
.L_x_1507:
        /* <DEDUP_REMOVED lines=16> */
.L_x_1510:
[----:B------:R-:W-:Y:S05]  /*17fc0*/  BSYNC.RECONVERGENT B0 ;  /* 0x0000000000007941 */ /* 0x000fea0003800200 */
.L_x_1509:
        /* <DEDUP_REMOVED lines=16> */
.L_x_1512:
[----:B------:R-:W-:Y:S05]  /*180d0*/  BSYNC.RECONVERGENT B0 ;  /* 0x0000000000007941 */ /* 0x000fea0003800200 */
.L_x_1511:
        /* <DEDUP_REMOVED lines=16> */
.L_x_1514:
[----:B------:R-:W-:Y:S05]  /*181e0*/  BSYNC.RECONVERGENT B0 ;  /* 0x0000000000007941 */ /* 0x000fea0003800200 */
.L_x_1513:
        /* <DEDUP_REMOVED lines=16> */
.L_x_1516:
[----:B------:R-:W-:Y:S05]  /*182f0*/  BSYNC.RECONVERGENT B0 ;  /* 0x0000000000007941 */ /* 0x000fea0003800200 */
.L_x_1515:
        /* <DEDUP_REMOVED lines=16> */
.L_x_1518:
[----:B------:R-:W-:Y:S05]  /*18400*/  BSYNC.RECONVERGENT B0 ;  /* 0x0000000000007941 */ /* 0x000fea0003800200 */
.L_x_1517:
[----:B------:R-:W-:Y:S05]  /*18410*/  @P1 EXIT ;  /* 0x000000000000194d */ /* 0x000fea0003800000 */
        /* <DEDUP_REMOVED lines=12> */
[----:B------:R-:W-:Y:S01]  /*184e0*/  STG.E.128 desc[UR18][R2.64], R16 ;  /* 0x0000001002007986 */ /* 0x000fe2000c101d12 */
[----:B------:R-:W-:Y:S05]  /*184f0*/  EXIT ;  /* 0x000000000000794d */ /* 0x000fea0003800000 */
.L_x_1519:
        /* <DEDUP_REMOVED lines=16> */
.L_x_2703:


//--------------------- .text._ZN5flash16flash_fwd_kernelI23Flash_fwd_kernel_traitsILi64ELi128ELi64ELi4ELb0ELb0EN7cutlass10bfloat16_tE19Flash_kernel_traitsILi64ELi128ELi64ELi4ES3_EELb1ELb0ELb0ELb0ELb1ELb1ELb0ELb0EEEvNS_16Flash_fwd_paramsE --------------------------
	.section	.text._ZN5flash16flash_fwd_kernelI23Flash_fwd_kernel_traitsILi64ELi128ELi64ELi4ELb0ELb0EN7cutlass10bfloat16_tE19Flash_kernel_traitsILi64ELi128ELi64ELi4ES3_EELb1ELb0ELb0ELb0ELb1ELb1ELb0ELb0EEEvNS_16Flash_fwd_paramsE,"ax",@progbits
	.align	128
        .global         _ZN5flash16flash_fwd_kernelI23Flash_fwd_kernel_traitsILi64ELi128ELi64ELi4ELb0ELb0EN7cutlass10bfloat16_tE19Flash_kernel_traitsILi64ELi128ELi64ELi4ES3_EELb1ELb0ELb0ELb0ELb1ELb1ELb0ELb0EEEvNS_16Flash_fwd_paramsE
        .type           _ZN5flash16flash_fwd_kernelI23Flash_fwd_kernel_traitsILi64ELi128ELi64ELi4ELb0ELb0EN7cutlass10bfloat16_tE19Flash_kernel_traitsILi64ELi128ELi64ELi4ES3_EELb1ELb0ELb0ELb0ELb1ELb1ELb0ELb0EEEvNS_16Flash_fwd_paramsE,@function
        .size           _ZN5flash16flash_fwd_kernelI23Flash_fwd_kernel_traitsILi64ELi128ELi64ELi4ELb0ELb0EN7cutlass10bfloat16_tE19Flash_kernel_traitsILi64ELi128ELi64ELi4ES3_EELb1ELb0ELb0ELb0ELb1ELb1ELb0ELb0EEEvNS_16Flash_fwd_paramsE,(.L_x_2704 - _ZN5flash16flash_fwd_kernelI23Flash_fwd_kernel_traitsILi64ELi128ELi64ELi4ELb0ELb0EN7cutlass10bfloat16_tE19Flash_kernel_traitsILi64ELi128ELi64ELi4ES3_EELb1ELb0ELb0ELb0ELb1ELb1ELb0ELb0EEEvNS_16Flash_fwd_paramsE)
        .other          _ZN5flash16flash_fwd_kernelI23Flash_fwd_kernel_traitsILi64ELi128ELi64ELi4ELb0ELb0EN7cutlass10bfloat16_tE19Flash_kernel_traitsILi64ELi128ELi64ELi4ES3_EELb1ELb0ELb0ELb0ELb1ELb1ELb0ELb0EEEvNS_16Flash_fwd_paramsE,@"STO_CUDA_ENTRY STV_DEFAULT"
_ZN5flash16flash_fwd_kernelI23Flash_fwd_kernel_traitsILi64ELi128ELi64ELi4ELb0ELb0EN7cutlass10bfloat16_tE19Flash_kernel_traitsILi64ELi128ELi64ELi4ES3_EELb1ELb0ELb0ELb0ELb1ELb1ELb0ELb0EEEvNS_16Flash_fwd_paramsE:
.text._ZN5flash16flash_fwd_kernelI23Flash_fwd_kernel_traitsILi64ELi128ELi64ELi4ELb0ELb0EN7cutlass10bfloat16_tE19Flash_kernel_traitsILi64ELi128ELi64ELi4ES3_EELb1ELb0ELb0ELb0ELb1ELb1ELb0ELb0EEEvNS_16Flash_fwd_paramsE:
[----:B------:R-:W-:Y:S01]  /*0000*/  LDC R1, c[0x0][0x37c] ;  /* 0x0000df00ff017b82 */ /* 0x000fe20000000800 */
[----:B------:R-:W1:Y:S07]  /*0010*/  LDCU.U8 UR4, c[0x0][0x524] ;  /* 0x0000a480ff0477ac */ /* 0x000e6e0008000000 */
[----:B------:R-:W2:Y:S01]  /*0020*/  LDC R120, c[0x0][0x518] ;  /* 0x00014600ff787b82 */ /* 0x000ea20000000800 */
[----:B------:R-:W2:Y:S01]  /*0030*/  LDCU.64 UR24, c[0x0][0x358] ;  /* 0x00006b00ff1877ac */ /* 0x000ea20008000a00 */
[----:B------:R-:W3:Y:S06]  /*0040*/  LDCU.64 UR6, c[0x0][0x510] ;  /* 0x0000a200ff0677ac */ /* 0x000eec0008000a00 */
[----:B------:R-:W2:Y:S08]  /*0050*/  LDC R121, c[0x0][0x51c] ;  /* 0x00014700ff797b82 */ /* 0x000eb00000000800 */
[----:B------:R-:W4:Y:S01]  /*0060*/  LDC.64 R2, c[0x0][0x470] ;  /* 0x00011c00ff027b82 */ /* 0x000f220000000a00 */
[----:B-1----:R-:W-:Y:S01]  /*0070*/  ISETP.NE.AND P2, PT, RZ, UR4, PT ;  /* 0x00000004ff007c0c */ /* 0x002fe2000bf45270 */
[----:B------:R-:W1:Y:S01]  /*0080*/  S2R R123, SR_CTAID.X ;  /* 0x00000000007b7919 */ /* 0x000e620000002500 */
[----:B------:R-:W1:Y:S01]  /*0090*/  S2R R125, SR_CTAID.Y ;  /* 0x00000000007d7919 */ /* 0x000e620000002600 */
[----:B------:R-:W1:Y:S01]  /*00a0*/  S2R R124, SR_CTAID.Z ;  /* 0x00000000007c7919 */ /* 0x000e620000002700 */
[----:B---3--:R-:W-:Y:S01]  /*00b0*/  IMAD.U32 R202, RZ, RZ, UR6 ;  /* 0x00000006ffca7e24 */ /* 0x008fe2000f8e00ff */
[----:B------:R-:W3:Y:S01]  /*00c0*/  LDCU UR4, c[0x0][0x434] ;  /* 0x00008680ff0477ac */ /* 0x000ee20008000800 */
[----:B------:R-:W-:Y:S01]  /*00d0*/  IMAD.U32 R203, RZ, RZ, UR7 ;  /* 0x00000007ffcb7e24 */ /* 0x000fe2000f8e00ff */
[----:B------:R-:W3:Y:S06]  /*00e0*/  S2R R122, SR_TID.X ;  /* 0x00000000007a7919 */ /* 0x000eec0000002100 */
[----:B------:R-:W3:Y:S01]  /*00f0*/  @P2 LDC R0, c[0x0][0x520] ;  /* 0x00014800ff002b82 */ /* 0x000ee20000000800 */
[----:B--2---:R-:W2:Y:S04]  /*0100*/  @P2 LDG.E.64 R4, desc[UR24][R120.64] ;  /* 0x0000001878042981 */ /* 0x004ea8000c1e1b00 */
[----:B------:R-:W2:Y:S01]  /*0110*/  @P2 LDG.E.64 R202, desc[UR24][R202.64] ;  /* 0x00000018caca2981 */ /* 0x000ea2000c1e1b00 */
[----:B------:R-:W-:Y:S01]  /*0120*/  IMAD.MOV.U32 R15, RZ, RZ, RZ ;  /* 0x000000ffff0f7224 */ /* 0x000fe200078e00ff */
[----:B----4-:R-:W-:-:S04]  /*0130*/  ISETP.NE.U32.AND P1, PT, R2, RZ, PT ;  /* 0x000000ff0200720c */ /* 0x010fc80003f25070 */
[----:B------:R-:W-:Y:S02]  /*0140*/  ISETP.NE.AND.EX P1, PT, R3, RZ, PT, P1 ;  /* 0x000000ff0300720c */ /* 0x000fe40003f25310 */
[----:B------:R-:W4:Y:S01]  /*0150*/  LDC.64 R2, c[0x0][0x478] ;  /* 0x00011e00ff027b82 */ /* 0x000f220000000a00 */
[----:B-1----:R-:W-:-:S04]  /*0160*/  LOP3.LUT R7, R124, R123, R125, 0xfe, !PT ;  /* 0x0000007b7c077212 */ /* 0x002fc800078efe7d */
[----:B---3--:R-:W-:-:S06]  /*0170*/  LOP3.LUT P3, RZ, R7, R122, RZ, 0xfc, !PT ;  /* 0x0000007a07ff7212 */ /* 0x008fcc000786fcff */
[----:B------:R-:W1:Y:S01]  /*0180*/  @P1 LDC.64 R6, c[0x0][0x470] ;  /* 0x00011c00ff061b82 */ /* 0x000e620000000a00 */
[----:B----4-:R-:W-:-:S04]  /*0190*/  ISETP.NE.U32.AND P6, PT, R2, RZ, PT ;  /* 0x000000ff0200720c */ /* 0x010fc80003fc5070 */
[----:B------:R-:W-:-:S03]  /*01a0*/  ISETP.NE.AND.EX P6, PT, R3, RZ, PT, P6 ;  /* 0x000000ff0300720c */ /* 0x000fc60003fc5360 */
[----:B------:R-:W3:Y:S10]  /*01b0*/  @!P3 LDC.64 R8, c[0x0][0x528] ;  /* 0x00014a00ff08bb82 */ /* 0x000ef40000000a00 */
[----:B------:R-:W4:Y:S02]  /*01c0*/  @P6 LDC.64 R2, c[0x0][0x478] ;  /* 0x00011e00ff026b82 */ /* 0x000f240000000a00 */
[----:B----4-:R-:W-:Y:S01]  /*01d0*/  @P6 IMAD.WIDE.U32 R2, R125, 0x4, R2 ;  /* 0x000000047d026825 */ /* 0x010fe200078e0002 */
[----:B--2---:R-:W-:Y:S01]  /*01e0*/  @P2 IADD3 R120, P0, PT, R4, R0, RZ ;  /* 0x0000000004782210 */ /* 0x004fe20007f1e0ff */
[----:B---3--:R2:W-:Y:S04]  /*01f0*/  @!P3 STG.E.64 desc[UR24][R8.64], R202 ;  /* 0x000000ca0800b986 */ /* 0x0085e8000c101b18 */
[----:B------:R-:W-:-:S02]  /*0200*/  @P2 IMAD.X R121, RZ, RZ, R5, P0 ;  /* 0x000000ffff792224 */ /* 0x000fc400000e0605 */
[----:B-1----:R-:W-:-:S03]  /*0210*/  @P1 IMAD.WIDE.U32 R4, R125, 0x4, R6 ;  /* 0x000000047d041825 */ /* 0x002fc600078e0006 */
[----:B------:R2:W-:Y:S04]  /*0220*/  @!P3 STG.E.64 desc[UR24][R8.64+0x8], R120 ;  /* 0x000008780800b986 */ /* 0x0005e8000c101b18 */
[----:B------:R2:W5:Y:S04]  /*0230*/  @P1 LDG.E R15, desc[UR24][R4.64] ;  /* 0x00000018040f1981 */ /* 0x000568000c1e1900 */
[----:B------:R2:W5:Y:S01]  /*0240*/  @P6 LDG.E R6, desc[UR24][R2.64] ;  /* 0x0000001802066981 */ /* 0x000562000c1e1900 */
[----:B------:R-:W-:-:S05]  /*0250*/  IMAD.SHL.U32 R196, R123, 0x80, RZ ;  /* 0x000000807bc47824 */ /* 0x000fca00078e00ff */
[----:B------:R-:W-:-:S13]  /*0260*/  ISETP.GE.AND P0, PT, R196, UR4, PT ;  /* 0x00000004c4007c0c */ /* 0x000fda000bf06270 */
[----:B------:R-:W-:Y:S05]  /*0270*/  @P0 EXIT ;  /* 0x000000000000094d */ /* 0x000fea0003800000 */
[----:B------:R-:W1:Y:S01]  /*0280*/  LDC R13, c[0x0][0x3e8] ;  /* 0x0000fa00ff0d7b82 */ /* 0x000e620000000800 */
[C---:B------:R-:W-:Y:S01]  /*0290*/  IMAD.SHL.U32 R119, R122.reuse, 0x40, RZ ;  /* 0x000000407a777824 */ /* 0x040fe200078e00ff */
[----:B------:R-:W3:Y:S01]  /*02a0*/  LDCU.128 UR12, c[0x0][0x390] ;  /* 0x00007200ff0c77ac */ /* 0x000ee20008000c00 */
[C---:B------:R-:W-:Y:S01]  /*02b0*/  IMAD.SHL.U32 R7, R122.reuse, 0x20, RZ ;  /* 0x000000207a077824 */ /* 0x040fe200078e00ff */
[----:B------:R-:W-:Y:S01]  /*02c0*/  SHF.R.U32.HI R11, RZ, 0x3, R122 ;  /* 0x00000003ff0b7819 */ /* 0x000fe2000001167a */
[----:B------:R-:W-:Y:S01]  /*02d0*/  IMAD.SHL.U32 R198, R122, 0x8, RZ ;  /* 0x000000087ac67824 */ /* 0x000fe200078e00ff */
[C---:B------:R-:W-:Y:S01]  /*02e0*/  LOP3.LUT R0, R119.reuse, 0x200, RZ, 0xc0, !PT ;  /* 0x0000020077007812 */ /* 0x040fe200078ec0ff */
[----:B------:R-:W4:Y:S01]  /*02f0*/  LDCU.128 UR4, c[0x0][0x3b0] ;  /* 0x00007600ff0477ac */ /* 0x000f220008000c00 */
[----:B--2---:R-:W-:Y:S01]  /*0300*/  LOP3.LUT R9, R119, 0x1c0, RZ, 0xc0, !PT ;  /* 0x000001c077097812 */ /* 0x004fe200078ec0ff */
[----:B------:R-:W-:Y:S01]  /*0310*/  IMAD.MOV.U32 R199, RZ, RZ, RZ ;  /* 0x000000ffffc77224 */ /* 0x000fe200078e00ff */
[----:B------:R-:W-:Y:S01]  /*0320*/  LOP3.LUT R7, R0, 0x7c00, R7, 0xf8, !PT ;  /* 0x00007c0000077812 */ /* 0x000fe200078ef807 */
[----:B------:R-:W2:Y:S01]  /*0330*/  LDCU.128 UR16, c[0x0][0x3c0] ;  /* 0x00007800ff1077ac */ /* 0x000ea20008000c00 */
[----:B------:R-:W-:Y:S01]  /*0340*/  LOP3.LUT R195, R198, 0x1f8, RZ, 0xc0, !PT ;  /* 0x000001f8c6c37812 */ /* 0x000fe200078ec0ff */
[----:B------:R-:W-:Y:S01]  /*0350*/  IMAD.WIDE.U32 R200, R123, 0x80, RZ ;  /* 0x000000807bc87825 */ /* 0x000fe200078e00ff */
[----:B------:R-:W-:Y:S01]  /*0360*/  LOP3.LUT R9, R9, 0x38, R198, 0xf8, !PT ;  /* 0x0000003809097812 */ /* 0x000fe200078ef8c6 */
[----:B------:R-:W2:Y:S01]  /*0370*/  LDCU.128 UR8, c[0x0][0x380] ;  /* 0x00007000ff0877ac */ /* 0x000ea20008000c00 */
[----:B------:R-:W-:Y:S01]  /*0380*/  LOP3.LUT R195, R195, 0x38, R122, 0x78, !PT ;  /* 0x00000038c3c37812 */ /* 0x000fe200078e787a */
[----:B-----5:R-:W-:Y:S01]  /*0390*/  @P6 IMAD.IADD R117, R6, 0x1, -R15 ;  /* 0x0000000106756824 */ /* 0x020fe200078e0a0f */
[----:B------:R-:W-:Y:S01]  /*03a0*/  LOP3.LUT R194, R200, R11, RZ, 0xfc, !PT ;  /* 0x0000000bc8c27212 */ /* 0x000fe200078efcff */
[C---:B------:R-:W-:Y:S01]  /*03b0*/  VIADD R209, R202.reuse, 0x9e3779b9 ;  /* 0x9e3779b9cad17836 */ /* 0x040fe20000000000 */
[----:B------:R-:W-:Y:S01]  /*03c0*/  LOP3.LUT R195, R195, 0x1e00, R198, 0xf8, !PT ;  /* 0x00001e00c3c37812 */ /* 0x000fe200078ef8c6 */
[----:B------:R-:W-:Y:S01]  /*03d0*/  VIADD R141, R202, 0x3c6ef372 ;  /* 0x3c6ef372ca8d7836 */ /* 0x000fe20000000000 */
[----:B------:R-:W-:Y:S01]  /*03e0*/  LOP3.LUT R198, R198, 0x38, RZ, 0xc0, !PT ;  /* 0x00000038c6c67812 */ /* 0x000fe200078ec0ff */
[----:B------:R-:W-:Y:S01]  /*03f0*/  VIADD R169, R203, 0x76cf5d0a ;  /* 0x76cf5d0acba97836 */ /* 0x000fe20000000000 */
[----:B-1----:R-:W-:Y:S01]  /*0400*/  IABS R0, R13 ;  /* 0x0000000d00007213 */ /* 0x002fe20000000000 */
[----:B----4-:R-:W-:Y:S01]  /*0410*/  USHF.L.U64.HI UR20, UR4, 0x4, UR5 ;  /* 0x0000000404147899 */ /* 0x010fe20008010205 */
[----:B------:R-:W-:Y:S01]  /*0420*/  IMAD R3, R201, UR4, RZ ;  /* 0x00000004c9037c24 */ /* 0x000fe2000f8e02ff */
[----:B------:R-:W-:Y:S01]  /*0430*/  USHF.L.U32 UR21, UR4, 0x4, URZ ;  /* 0x0000000404157899 */ /* 0x000fe200080006ff */
[----:B------:R-:W1:Y:S01]  /*0440*/  I2F.RP R30, R0 ;  /* 0x00000000001e7306 */ /* 0x000e620000209400 */
[----:B---3--:R-:W-:Y:S01]  /*0450*/  IMAD.WIDE.U32 R32, R125, UR14, R198 ;  /* 0x0000000e7d207c25 */ /* 0x008fe2000f8e00c6 */
[----:B------:R-:W-:Y:S01]  /*0460*/  USHF.L.U64.HI UR14, UR4, 0x5, UR5 ;  /* 0x00000005040e7899 */ /* 0x000fe20008010205 */
[----:B------:R-:W-:Y:S01]  /*0470*/  LOP3.LUT R189, R119, 0x400, RZ, 0xc0, !PT ;  /* 0x0000040077bd7812 */ /* 0x000fe200078ec0ff */
[----:B------:R-:W-:Y:S01]  /*0480*/  USHF.L.U32 UR23, UR4, 0x6, URZ ;  /* 0x0000000604177899 */ /* 0x000fe200080006ff */
[----:B------:R-:W-:Y:S01]  /*0490*/  IMAD R33, R125, UR15, R33 ;  /* 0x0000000f7d217c24 */ /* 0x000fe2000f8e0221 */
[----:B------:R-:W-:Y:S01]  /*04a0*/  USHF.L.U32 UR15, UR4, 0x5, URZ ;  /* 0x00000005040f7899 */ /* 0x000fe200080006ff */
[----:B------:R-:W-:Y:S01]  /*04b0*/  IMAD.U32 R4, RZ, RZ, UR21 ;  /* 0x00000015ff047e24 */ /* 0x000fe2000f8e00ff */
[----:B------:R-:W-:Y:S01]  /*04c0*/  USHF.L.U64.HI UR22, UR4, 0x6, UR5 ;  /* 0x0000000604167899 */ /* 0x000fe20008010205 */
[----:B------:R-:W-:Y:S01]  /*04d0*/  IMAD.U32 R19, RZ, RZ, UR14 ;  /* 0x0000000eff137e24 */ /* 0x000fe2000f8e00ff */
[----:B--2---:R-:W-:Y:S01]  /*04e0*/  USHF.L.U32 UR27, UR16, 0x4, URZ ;  /* 0x00000004101b7899 */ /* 0x004fe200080006ff */
[----:B------:R-:W-:Y:S01]  /*04f0*/  IMAD.U32 R5, RZ, RZ, UR20 ;  /* 0x00000014ff057e24 */ /* 0x000fe2000f8e00ff */
[----:B------:R-:W-:Y:S01]  /*0500*/  USHF.L.U64.HI UR26, UR16, 0x4, UR17 ;  /* 0x00000004101a7899 */ /* 0x000fe20008010211 */
[----:B------:R-:W-:Y:S01]  /*0510*/  IMAD.U32 R18, RZ, RZ, UR15 ;  /* 0x0000000fff127e24 */ /* 0x000fe2000f8e00ff */
[----:B------:R-:W-:Y:S01]  /*0520*/  USHF.L.U64.HI UR28, UR16, 0x5, UR17 ;  /* 0x00000005101c7899 */ /* 0x000fe20008010211 */
[----:B-1----:R-:W1:Y:S01]  /*0530*/  MUFU.RCP R30, R30 ;  /* 0x0000001e001e7308 */ /* 0x002e620000001000 */
[----:B------:R-:W-:Y:S01]  /*0540*/  IMAD R8, R194, UR5, R3 ;  /* 0x00000005c2087c24 */ /* 0x000fe2000f8e0203 */
[----:B------:R-:W2:Y:S01]  /*0550*/  S2UR UR5, SR_CgaCtaId ;  /* 0x00000000000579c3 */ /* 0x000ea20000008800 */
[----:B------:R-:W-:Y:S01]  /*0560*/  IMAD.WIDE.U32 R32, R124, UR18, R32 ;  /* 0x000000127c207c25 */ /* 0x000fe2000f8e0020 */
[----:B------:R-:W-:Y:S01]  /*0570*/  USHF.L.U64.HI UR18, UR6, 0x5, UR7 ;  /* 0x0000000506127899 */ /* 0x000fe20008010207 */
[----:B------:R-:W-:-:S02]  /*0580*/  SHF.R.U32.HI R118, RZ, 0x1, R122 ;  /* 0x00000001ff767819 */ /* 0x000fc4000001167a */
[----:B------:R-:W-:Y:S01]  /*0590*/  IMAD.WIDE.U32 R18, R194, UR4, R18 ;  /* 0x00000004c2127c25 */ /* 0x000fe2000f8e0012 */
[----:B------:R-:W-:Y:S02]  /*05a0*/  LOP3.LUT R228, R122, 0x1f, RZ, 0xc0, !PT ;  /* 0x0000001f7ae47812 */ /* 0x000fe400078ec0ff */
[----:B------:R-:W-:Y:S01]  /*05b0*/  LOP3.LUT R118, R9, 0x8, R118, 0x78, !PT ;  /* 0x0000000809767812 */ /* 0x000fe200078e7876 */
[----:B------:R-:W-:Y:S01]  /*05c0*/  IMAD.WIDE.U32 R4, R194, UR4, R4 ;  /* 0x00000004c2047c25 */ /* 0x000fe2000f8e0004 */
[C---:B------:R-:W-:Y:S02]  /*05d0*/  IADD3 R21, P5, P4, R32.reuse, UR21, R18 ;  /* 0x0000001520157c10 */ /* 0x040fe4000fcbe012 */
[----:B------:R-:W-:Y:S01]  /*05e0*/  LOP3.LUT R190, R7, R118, RZ, 0xfc, !PT ;  /* 0x0000007607be7212 */ /* 0x000fe200078efcff */
[----:B------:R-:W-:Y:S01]  /*05f0*/  IMAD.U32 R2, RZ, RZ, UR23 ;  /* 0x00000017ff027e24 */ /* 0x000fe2000f8e00ff */
[----:B------:R-:W-:Y:S01]  /*0600*/  IADD3 R17, P0, PT, R32, R4, RZ ;  /* 0x0000000420117210 */ /* 0x000fe20007f1e0ff */
[----:B------:R-:W-:-:S02]  /*0610*/  IMAD.U32 R3, RZ, RZ, UR22 ;  /* 0x00000016ff037e24 */ /* 0x000fc4000f8e00ff */
[----:B------:R-:W-:Y:S01]  /*0620*/  IMAD.IADD R29, R8, 0x1, R19 ;  /* 0x00000001081d7824 */ /* 0x000fe200078e0213 */
[----:B------:R-:W-:Y:S01]  /*0630*/  IADD3 R19, P1, PT, R32, R18, RZ ;  /* 0x0000001220137210 */ /* 0x000fe20007f3e0ff */
[----:B------:R-:W-:Y:S01]  /*0640*/  IMAD R33, R124, UR19, R33 ;  /* 0x000000137c217c24 */ /* 0x000fe2000f8e0221 */
[----:B------:R-:W-:Y:S01]  /*0650*/  USHF.L.U32 UR19, UR16, 0x6, URZ ;  /* 0x0000000610137899 */ /* 0x000fe200080006ff */
[----:B-1----:R-:W-:Y:S02]  /*0660*/  VIADD R30, R30, 0xffffffe ;  /* 0x0ffffffe1e1e7836 */ /* 0x002fe40000000000 */
[----:B------:R-:W-:Y:S01]  /*0670*/  IMAD.WIDE.U32 R2, R194, UR4, R2 ;  /* 0x00000004c2027c25 */ /* 0x000fe2000f8e0002 */
[C---:B------:R-:W-:Y:S01]  /*0680*/  IADD3.X R10, PT, PT, R33.reuse, R8, R5, P0, !PT ;  /* 0x00000008210a7210 */ /* 0x040fe200007fe405 */
[----:B------:R1:W3:Y:S01]  /*0690*/  F2I.FTZ.U32.TRUNC.NTZ R31, R30 ;  /* 0x0000001e001f7305 */ /* 0x0002e2000021f000 */
[----:B------:R-:W-:Y:S01]  /*06a0*/  IADD3.X R14, PT, PT, R33, UR20, R29, P5, P4 ;  /* 0x00000014210e7c10 */ /* 0x000fe2000afe841d */
[----:B------:R-:W-:Y:S01]  /*06b0*/  IMAD.IADD R27, R8, 0x1, R3 ;  /* 0x00000001081b7824 */ /* 0x000fe200078e0203 */
[----:B------:R-:W-:Y:S01]  /*06c0*/  IADD3 R5, P0, PT, R2, UR15, RZ ;  /* 0x0000000f02057c10 */ /* 0x000fe2000ff1e0ff */
[----:B------:R-:W-:Y:S01]  /*06d0*/  IMAD.X R12, R29, 0x1, R33, P1 ;  /* 0x000000011d0c7824 */ /* 0x000fe200008e0621 */
[C---:B------:R-:W-:Y:S01]  /*06e0*/  IADD3 R25, P2, P1, R32.reuse, UR21, R2 ;  /* 0x0000001520197c10 */ /* 0x040fe2000f95e002 */
[----:B------:R-:W-:Y:S01]  /*06f0*/  USHF.L.U32 UR15, UR6, 0x4, URZ ;  /* 0x00000004060f7899 */ /* 0x000fe200080006ff */
[----:B------:R-:W-:Y:S01]  /*0700*/  IADD3 R23, P3, PT, R32, R2, RZ ;  /* 0x0000000220177210 */ /* 0x000fe20007f7e0ff */
[----:B------:R-:W-:Y:S01]  /*0710*/  VIADD R168, R203, 0x32370b8f ;  /* 0x32370b8fcba87836 */ /* 0x000fe20000000000 */
[----:B------:R-:W-:Y:S01]  /*0720*/  IADD3.X R4, PT, PT, R27, UR14, RZ, P0, !PT ;  /* 0x0000000e1b047c10 */ /* 0x000fe200087fe4ff */
[----:B------:R-:W-:Y:S01]  /*0730*/  USHF.L.U64.HI UR14, UR6, 0x4, UR7 ;  /* 0x00000004060e7899 */ /* 0x000fe20008010207 */
[----:B------:R-:W-:Y:S01]  /*0740*/  IADD3.X R18, PT, PT, R33, UR20, R27, P2, P1 ;  /* 0x0000001421127c10 */ /* 0x000fe200097e241b */
[----:B------:R-:W-:Y:S01]  /*0750*/  IMAD.X R16, R27, 0x1, R33, P3 ;  /* 0x000000011b107824 */ /* 0x000fe200018e0621 */
[----:B------:R-:W-:-:S02]  /*0760*/  IADD3 R3, P0, PT, R5, R32, RZ ;  /* 0x0000002005037210 */ /* 0x000fc40007f1e0ff */
[----:B------:R-:W-:Y:S01]  /*0770*/  LEA R26, P1, R19, UR8, 0x1 ;  /* 0x00000008131a7c11 */ /* 0x000fe2000f8208ff */
[----:B-1----:R-:W-:Y:S01]  /*0780*/  IMAD.MOV.U32 R30, RZ, RZ, RZ ;  /* 0x000000ffff1e7224 */ /* 0x002fe200078e00ff */
[----:B------:R-:W-:Y:S01]  /*0790*/  IADD3 R5, P4, P3, R32, UR21, R5 ;  /* 0x0000001520057c10 */ /* 0x000fe2000fb9e005 */
[--C-:B------:R-:W-:Y:S01]  /*07a0*/  IMAD.X R2, R4, 0x1, R33.reuse, P0 ;  /* 0x0000000104027824 */ /* 0x100fe200000e0621 */
[----:B------:R-:W-:Y:S02]  /*07b0*/  LEA R28, P2, R17, UR8, 0x1 ;  /* 0x00000008111c7c11 */ /* 0x000fe4000f8408ff */
[----:B------:R-:W-:Y:S02]  /*07c0*/  LEA.HI.X R27, R19, UR9, R12, 0x1, P1 ;  /* 0x00000009131b7c11 */ /* 0x000fe400088f0c0c */
[----:B------:R-:W-:Y:S02]  /*07d0*/  LEA R34, P1, R21, UR8, 0x1 ;  /* 0x0000000815227c11 */ /* 0x000fe4000f8208ff */
[----:B------:R-:W-:Y:S01]  /*07e0*/  IADD3.X R4, PT, PT, R33, UR20, R4, P4, P3 ;  /* 0x0000001421047c10 */ /* 0x000fe2000a7e6404 */
[----:B------:R-:W-:Y:S01]  /*07f0*/  IMAD.WIDE.U32 R32, R194, UR4, R32 ;  /* 0x00000004c2207c25 */ /* 0x000fe2000f8e0020 */
[----:B------:R-:W-:Y:S01]  /*0800*/  LEA R20, P0, R23, UR8, 0x1 ;  /* 0x0000000817147c11 */ /* 0x000fe2000f8008ff */
[----:B------:R-:W-:Y:S01]  /*0810*/  UMOV UR4, 0x400 ;  /* 0x0000040000047882 */ /* 0x000fe20000000000 */
[----:B------:R-:W-:Y:S01]  /*0820*/  LEA.HI.X R29, R17, UR9, R10, 0x1, P2 ;  /* 0x00000009111d7c11 */ /* 0x000fe200090f0c0a */
[--C-:B---3--:R-:W-:Y:S01]  /*0830*/  IMAD.MOV R10, RZ, RZ, -R31.reuse ;  /* 0x000000ffff0a7224 */ /* 0x108fe200078e0a1f */
[----:B------:R-:W-:Y:S01]  /*0840*/  LEA.HI.X R35, R21, UR9, R14, 0x1, P1 ;  /* 0x0000000915237c11 */ /* 0x000fe200088f0c0e */
[----:B------:R-:W-:Y:S01]  /*0850*/  IMAD.IADD R8, R33, 0x1, R8 ;  /* 0x0000000121087824 */ /* 0x000fe200078e0208 */
[----:B------:R-:W-:Y:S01]  /*0860*/  LEA.HI.X R21, R23, UR9, R16, 0x1, P0 ;  /* 0x0000000917157c11 */ /* 0x000fe200080f0c10 */
[----:B------:R-:W-:Y:S01]  /*0870*/  IMAD R19, R10, R0, RZ ;  /* 0x000000000a137224 */ /* 0x000fe200078e02ff */
[----:B------:R-:W-:Y:S01]  /*0880*/  LEA R16, P0, R25, UR8, 0x1 ;  /* 0x0000000819107c11 */ /* 0x000fe2000f8008ff */
[----:B--2---:R-:W-:Y:S01]  /*0890*/  ULEA UR5, UR5, UR4, 0x18 ;  /* 0x0000000405057291 */ /* 0x004fe2000f8ec0ff */
[C---:B------:R-:W-:Y:S01]  /*08a0*/  LEA R24, P1, R32.reuse, UR8, 0x1 ;  /* 0x0000000820187c11 */ /* 0x040fe2000f8208ff */
[----:B------:R-:W-:Y:S01]  /*08b0*/  IMAD.HI.U32 R19, R31, R19, R30 ;  /* 0x000000131f137227 */ /* 0x000fe200078e001e */
[----:B------:R-:W-:Y:S01]  /*08c0*/  LEA.HI.X R17, R25, UR9, R18, 0x1, P0 ;  /* 0x0000000919117c11 */ /* 0x000fe200080f0c12 */
[----:B------:R-:W1:Y:S01]  /*08d0*/  LDCU.128 UR20, c[0x0][0x3a0] ;  /* 0x00007400ff1477ac */ /* 0x000e620008000c00 */
[----:B------:R-:W-:-:S02]  /*08e0*/  LEA.HI.X R25, R32, UR9, R8, 0x1, P1 ;  /* 0x0000000920197c11 */ /* 0x000fc400088f0c08 */
[----:B------:R-:W-:Y:S01]  /*08f0*/  LEA R30, P1, R3, UR8, 0x1 ;  /* 0x00000008031e7c11 */ /* 0x000fe2000f8208ff */
[----:B------:R-:W2:Y:S01]  /*0900*/  LDCU UR4, c[0x0][0x3e0] ;  /* 0x00007c00ff0477ac */ /* 0x000ea20008000800 */
[----:B------:R-:W-:Y:S02]  /*0910*/  IABS R8, R124 ;  /* 0x0000007c00087213 */ /* 0x000fe40000000000 */
[----:B------:R-:W-:Y:S01]  /*0920*/  LEA R22, P0, R5, UR8, 0x1 ;  /* 0x0000000805167c11 */ /* 0x000fe2000f8008ff */
[----:B------:R-:W-:Y:S01]  /*0930*/  USHF.L.U64.HI UR8, UR6, 0x6, UR7 ;  /* 0x0000000606087899 */ /* 0x000fe20008010207 */
[----:B------:R-:W-:Y:S01]  /*0940*/  LEA.HI.X R31, R3, UR9, R2, 0x1, P1 ;  /* 0x00000009031f7c11 */ /* 0x000fe200088f0c02 */
[----:B------:R-:W-:Y:S01]  /*0950*/  IMAD.HI.U32 R19, R19, R8, RZ ;  /* 0x0000000813137227 */ /* 0x000fe200078e00ff */
[----:B------:R-:W-:Y:S02]  /*0960*/  SHF.R.S32.HI R2, RZ, 0x1f, R15 ;  /* 0x0000001fff027819 */ /* 0x000fe4000001140f */
[----:B------:R-:W-:Y:S01]  /*0970*/  LEA.HI.X R23, R5, UR9, R4, 0x1, P0 ;  /* 0x0000000905177c11 */ /* 0x000fe200080f0c04 */
[----:B------:R-:W-:Y:S01]  /*0980*/  IMAD.MOV R33, RZ, RZ, -R19 ;  /* 0x000000ffff217224 */ /* 0x000fe200078e0a13 */
[----:B------:R-:W3:Y:S01]  /*0990*/  @!P6 LDC.64 R4, c[0x0][0x488] ;  /* 0x00012200ff04eb82 */ /* 0x000ee20000000a00 */
[C---:B------:R-:W-:Y:S01]  /*09a0*/  IMAD R10, R2.reuse, UR6, RZ ;  /* 0x00000006020a7c24 */ /* 0x040fe2000f8e02ff */
[----:B------:R-:W-:Y:S01]  /*09b0*/  LEA R195, R195, UR5, 0x1 ;  /* 0x00000005c3c37c11 */ /* 0x000fe2000f8e08ff */
[----:B------:R-:W-:Y:S01]  /*09c0*/  IMAD R2, R2, UR16, RZ ;  /* 0x0000001002027c24 */ /* 0x000fe2000f8e02ff */
[----:B------:R-:W-:Y:S01]  /*09d0*/  USHF.L.U32 UR9, UR6, 0x6, URZ ;  /* 0x0000000606097899 */ /* 0x000fe200080006ff */
[----:B------:R-:W-:Y:S01]  /*09e0*/  IMAD R33, R0, R33, R8 ;  /* 0x0000002100217224 */ /* 0x000fe200078e0208 */
[----:B------:R-:W-:Y:S01]  /*09f0*/  LEA R190, R190, UR5, 0x1 ;  /* 0x00000005bebe7c11 */ /* 0x000fe2000f8e08ff */
[C---:B------:R-:W-:Y:S01]  /*0a00*/  IMAD R8, R15.reuse, UR17, R2 ;  /* 0x000000110f087c24 */ /* 0x040fe2000f8e0202 */
[----:B------:R-:W-:Y:S01]  /*0a10*/  @!PT LDS RZ, [RZ] ;  /* 0x00000000fffff984 */ /* 0x000fe20000000800 */
[----:B------:R-:W-:Y:S01]  /*0a20*/  @!PT LDS RZ, [RZ] ;  /* 0x00000000fffff984 */ /* 0x000fe20000000800 */
[----:B------:R-:W-:Y:S01]  /*0a30*/  @!PT LDS RZ, [RZ] ;  /* 0x00000000fffff984 */ /* 0x000fe20000000800 */
[----:B------:R4:W-:Y:S01]  /*0a40*/  LDGSTS.E.BYPASS.LTC128B.128 [R195], desc[UR24][R24.64] ;  /* 0x0000000018c37fae */ /* 0x0009e2000b981a18 */
[----:B------:R-:W1:Y:S01]  /*0a50*/  @!P6 LDC.64 R2, c[0x0][0x438] ;  /* 0x00010e00ff02eb82 */ /* 0x000e620000000a00 */
[----:B------:R-:W-:Y:S01]  /*0a60*/  ISETP.GT.U32.AND P1, PT, R0, R33, PT ;  /* 0x000000210000720c */ /* 0x000fe20003f24070 */
[----:B------:R-:W-:Y:S01]  /*0a70*/  IMAD R10, R15, UR7, R10 ;  /* 0x000000070f0a7c24 */ /* 0x000fe2000f8e020a */
[----:B------:R4:W-:Y:S04]  /*0a80*/  LDGSTS.E.BYPASS.LTC128B.128 [R195+0x800], desc[UR24][R28.64] ;  /* 0x008000001cc37fae */ /* 0x0009e8000b981a18 */
[----:B------:R4:W-:Y:S04]  /*0a90*/  LDGSTS.E.BYPASS.LTC128B.128 [R195+0x1000], desc[UR24][R26.64] ;  /* 0x010000001ac37fae */ /* 0x0009e8000b981a18 */
[----:B------:R-:W-:Y:S03]  /*0aa0*/  LDGSTS.E.BYPASS.LTC128B.128 [R195+0x1800], desc[UR24][R34.64] ;  /* 0x0180000022c37fae */ /* 0x000fe6000b981a18 */
[----:B------:R-:W-:Y:S01]  /*0ab0*/  @!P1 IMAD.IADD R33, R33, 0x1, -R0 ;  /* 0x0000000121219824 */ /* 0x000fe200078e0a00 */
[----:B---3--:R-:W-:Y:S01]  /*0ac0*/  @!P6 ISETP.NE.U32.AND P2, PT, R4, RZ, PT ;  /* 0x000000ff0400e20c */ /* 0x008fe20003f45070 */
[----:B------:R-:W-:Y:S01]  /*0ad0*/  @!P1 VIADD R19, R19, 0x1 ;  /* 0x0000000113139836 */ /* 0x000fe20000000000 */
[----:B------:R-:W-:Y:S01]  /*0ae0*/  ISETP.NE.AND P1, PT, R13, RZ, PT ;  /* 0x000000ff0d00720c */ /* 0x000fe20003f25270 */
[----:B------:R-:W-:Y:S01]  /*0af0*/  LDGSTS.E.BYPASS.LTC128B.128 [R195+0x2000], desc[UR24][R20.64] ;  /* 0x0200000014c37fae */ /* 0x000fe2000b981a18 */
[----:B------:R-:W-:-:S02]  /*0b00*/  @!P6 ISETP.NE.AND.EX P2, PT, R5, RZ, PT, P2 ;  /* 0x000000ff0500e20c */ /* 0x000fc40003f45320 */
[----:B------:R-:W-:Y:S01]  /*0b10*/  ISETP.GE.U32.AND P3, PT, R33, R0, PT ;  /* 0x000000002100720c */ /* 0x000fe20003f66070 */
[----:B------:R3:W-:Y:S01]  /*0b20*/  LDGSTS.E.BYPASS.LTC128B.128 [R195+0x2800], desc[UR24][R16.64] ;  /* 0x0280000010c37fae */ /* 0x0007e2000b981a18 */
[----:B------:R-:W-:Y:S01]  /*0b30*/  LOP3.LUT R0, R124, R13, RZ, 0x3c, !PT ;  /* 0x0000000d7c007212 */ /* 0x000fe200078e3cff */
[----:B--2---:R-:W-:Y:S01]  /*0b40*/  IMAD R124, R125, UR4, R124 ;  /* 0x000000047d7c7c24 */ /* 0x004fe2000f8e027c */
[----:B-1----:R-:W-:Y:S01]  /*0b50*/  @!P6 SEL R3, R3, RZ, P2 ;  /* 0x000000ff0303e207 */ /* 0x002fe20001000000 */
[----:B----4-:R-:W-:Y:S01]  /*0b60*/  IMAD.WIDE.U32 R24, R15, UR16, R198 ;  /* 0x000000100f187c25 */ /* 0x010fe2000f8e00c6 */
[----:B------:R-:W-:Y:S01]  /*0b70*/  ISETP.GE.AND P0, PT, R0, RZ, PT ;  /* 0x000000ff0000720c */ /* 0x000fe20003f06270 */
[----:B------:R-:W-:Y:S01]  /*0b80*/  LDGSTS.E.BYPASS.LTC128B.128 [R195+0x3000], desc[UR24][R30.64] ;  /* 0x030000001ec37fae */ /* 0x000fe2000b981a18 */
[----:B------:R-:W-:Y:S01]  /*0b90*/  @!P6 IADD3 R117, PT, PT, R3, R2, -R15 ;  /* 0x000000020375e210 */ /* 0x000fe20007ffe80f */
[----:B------:R-:W-:Y:S02]  /*0ba0*/  IMAD.WIDE.U32 R28, R15, UR6, R198 ;  /* 0x000000060f1c7c25 */ /* 0x000fe4000f8e00c6 */
[----:B------:R-:W-:Y:S02]  /*0bb0*/  LDGSTS.E.BYPASS.LTC128B.128 [R195+0x3800], desc[UR24][R22.64] ;  /* 0x0380000016c37fae */ /* 0x000fe4000b981a18 */
[----:B------:R-:W-:-:S02]  /*0bc0*/  IMAD.IADD R29, R29, 0x1, R10 ;  /* 0x000000011d1d7824 */ /* 0x000fc400078e020a */
[----:B------:R-:W-:Y:S02]  /*0bd0*/  IMAD.IADD R25, R25, 0x1, R8 ;  /* 0x0000000119197824 */ /* 0x000fe400078e0208 */
[----:B------:R-:W-:-:S04]  /*0be0*/  IMAD.WIDE.U32 R26, R125, UR20, R28 ;  /* 0x000000147d1a7c25 */ /* 0x000fc8000f8e001c */
[----:B------:R-:W-:-:S04]  /*0bf0*/  IMAD.WIDE.U32 R24, R125, UR22, R24 ;  /* 0x000000167d187c25 */ /* 0x000fc8000f8e0018 */
[C---:B------:R-:W-:Y:S02]  /*0c00*/  IMAD R27, R125.reuse, UR21, R27 ;  /* 0x000000157d1b7c24 */ /* 0x040fe4000f8e021b */
[----:B------:R-:W-:Y:S01]  /*0c10*/  IMAD R25, R125, UR23, R25 ;  /* 0x000000177d197c24 */ /* 0x000fe2000f8e0219 */
[----:B------:R-:W1:Y:S01]  /*0c20*/  LDCU.128 UR20, c[0x0][0x3d0] ;  /* 0x00007a00ff1477ac */ /* 0x000e620008000c00 */
[----:B------:R-:W-:Y:S02]  /*0c30*/  VIADD R3, R117, 0x3f ;  /* 0x0000003f75037836 */ /* 0x000fe40000000000 */
[----:B------:R-:W-:Y:S02]  /*0c40*/  @P3 VIADD R19, R19, 0x1 ;  /* 0x0000000113133836 */ /* 0x000fe40000000000 */
[----:B------:R-:W-:Y:S01]  /*0c50*/  IMAD.WIDE.U32 R26, R11, UR6, R26 ;  /* 0x000000060b1a7c25 */ /* 0x000fe2000f8e001a */
[----:B------:R-:W-:Y:S01]  /*0c60*/  SHF.R.S32.HI R132, RZ, 0x1f, R3 ;  /* 0x0000001fff847819 */ /* 0x000fe20000011403 */
[----:B------:R-:W-:-:S02]  /*0c70*/  USHF.L.U32 UR6, UR6, 0x5, URZ ;  /* 0x0000000506067899 */ /* 0x000fc400080006ff */
[----:B------:R-:W-:Y:S01]  /*0c80*/  @!P0 IMAD.MOV R19, RZ, RZ, -R19 ;  /* 0x000000ffff138224 */ /* 0x000fe200078e0a13 */
[----:B------:R-:W-:Y:S01]  /*0c90*/  @!P1 LOP3.LUT R19, RZ, R13, RZ, 0x33, !PT ;  /* 0x0000000dff139212 */ /* 0x000fe200078e33ff */
[C---:B------:R-:W-:Y:S01]  /*0ca0*/  IMAD R15, R11.reuse, UR7, R27 ;  /* 0x000000070b0f7c24 */ /* 0x040fe2000f8e021b */
[----:B------:R-:W-:Y:S01]  /*0cb0*/  LEA.HI R132, R132, R3, RZ, 0x6 ;  /* 0x0000000384847211 */ /* 0x000fe200078f30ff */
[----:B------:R-:W-:Y:S01]  /*0cc0*/  IMAD.WIDE.U32 R12, R11, UR16, R24 ;  /* 0x000000100b0c7c25 */ /* 0x000fe2000f8e0018 */
[----:B------:R-:W-:Y:S01]  /*0cd0*/  SHF.R.S32.HI R0, RZ, 0x1f, R19 ;  /* 0x0000001fff007819 */ /* 0x000fe20000011413 */
[----:B------:R-:W-:Y:S01]  /*0ce0*/  USHF.L.U64.HI UR7, UR16, 0x6, UR17 ;  /* 0x0000000610077899 */ /* 0x000fe20008010211 */
[----:B------:R-:W-:Y:S01]  /*0cf0*/  LEA.HI.SX32 R116, R132, 0xffffffff, 0x1a ;  /* 0xffffffff84747811 */ /* 0x000fe200078fd2ff */
[----:B------:R-:W-:Y:S01]  /*0d00*/  IMAD.MOV.U32 R14, RZ, RZ, R26 ;  /* 0x000000ffff0e7224 */ /* 0x000fe200078e001a */
[----:B------:R-:W-:Y:S01]  /*0d10*/  USHF.L.U32 UR16, UR16, 0x5, URZ ;  /* 0x0000000510107899 */ /* 0x000fe200080006ff */
[----:B-1----:R-:W-:Y:S01]  /*0d20*/  IMAD R192, R0, UR20, RZ ;  /* 0x0000001400c07c24 */ /* 0x002fe2000f8e02ff */
[----:B------:R-:W-:Y:S01]  /*0d30*/  SHF.R.S32.HI R3, RZ, 0x1f, R116 ;  /* 0x0000001fff037819 */ /* 0x000fe20000011474 */
[----:B------:R-:W-:-:S02]  /*0d40*/  IMAD R2, R116, UR8, RZ ;  /* 0x0000000874027c24 */ /* 0x000fc4000f8e02ff */
[----:B------:R-:W-:Y:S02]  /*0d50*/  IMAD R13, R11, UR17, R13 ;  /* 0x000000110b0d7c24 */ /* 0x000fe4000f8e020d */
[----:B------:R-:W-:-:S04]  /*0d60*/  IMAD.WIDE.U32 R14, R19, UR20, R14 ;  /* 0x00000014130e7c25 */ /* 0x000fc8000f8e000e */
[----:B------:R-:W-:Y:S01]  /*0d70*/  IMAD R192, R19, UR21, R192 ;  /* 0x0000001513c07c24 */ /* 0x000fe2000f8e02c0 */
[----:B------:R-:W-:Y:S01]  /*0d80*/  LEA R193, P1, R14, UR10, 0x1 ;  /* 0x0000000a0ec17c11 */ /* 0x000fe2000f8208ff */
[----:B------:R-:W-:-:S04]  /*0d90*/  IMAD.WIDE.U32 R10, R116, UR9, RZ ;  /* 0x00000009740a7c25 */ /* 0x000fc8000f8e00ff */
[----:B------:R-:W-:Y:S01]  /*0da0*/  IMAD R5, R3, UR9, R2 ;  /* 0x0000000903057c24 */ /* 0x000fe2000f8e0202 */
[C---:B------:R-:W-:Y:S01]  /*0db0*/  IADD3 R2, P0, PT, R10.reuse, UR15, RZ ;  /* 0x0000000f0a027c10 */ /* 0x040fe2000ff1e0ff */
[----:B------:R-:W-:Y:S01]  /*0dc0*/  IMAD.IADD R192, R15, 0x1, R192 ;  /* 0x000000010fc07824 */ /* 0x000fe200078e02c0 */
[-C--:B---3--:R-:W-:Y:S01]  /*0dd0*/  LEA R16, P2, R10, R193.reuse, 0x1 ;  /* 0x000000c10a107211 */ /* 0x088fe200078408ff */
[----:B------:R-:W-:Y:S02]  /*0de0*/  IMAD.IADD R11, R11, 0x1, R5 ;  /* 0x000000010b0b7824 */ /* 0x000fe400078e0205 */
[----:B------:R-:W-:Y:S01]  /*0df0*/  IMAD R0, R0, UR22, RZ ;  /* 0x0000001600007c24 */ /* 0x000fe2000f8e02ff */
[----:B------:R-:W-:Y:S01]  /*0e00*/  LEA.HI.X R192, R14, UR11, R192, 0x1, P1 ;  /* 0x0000000b0ec07c11 */ /* 0x000fe200088f0cc0 */
[----:B------:R-:W-:Y:S01]  /*0e10*/  IMAD.WIDE.U32 R12, R19, UR22, R12 ;  /* 0x00000016130c7c25 */ /* 0x000fe2000f8e000c */
[C---:B------:R-:W-:Y:S02]  /*0e20*/  IADD3 R4, P1, PT, R2.reuse, UR15, RZ ;  /* 0x0000000f02047c10 */ /* 0x040fe4000ff3e0ff */
[----:B------:R-:W-:Y:S01]  /*0e30*/  IADD3.X R5, PT, PT, R11, UR14, RZ, P0, !PT ;  /* 0x0000000e0b057c10 */ /* 0x000fe200087fe4ff */
[----:B------:R-:W-:Y:S01]  /*0e40*/  IMAD R197, R19, UR23, R0 ;  /* 0x0000001713c57c24 */ /* 0x000fe2000f8e0200 */
[----:B------:R-:W-:Y:S01]  /*0e50*/  IADD3 R6, P0, PT, R2, UR6, RZ ;  /* 0x0000000602067c10 */ /* 0x000fe2000ff1e0ff */
[----:B------:R-:W-:Y:S01]  /*0e60*/  IMAD R8, R116, UR7, RZ ;  /* 0x0000000774087c24 */ /* 0x000fe2000f8e02ff */
[----:B------:R-:W-:Y:S01]  /*0e70*/  LEA.HI.X R17, R10, R192, R11, 0x1, P2 ;  /* 0x000000c00a117211 */ /* 0x000fe200010f0c0b */
[----:B------:R-:W-:Y:S01]  /*0e80*/  IMAD.IADD R197, R13, 0x1, R197 ;  /* 0x000000010dc57824 */ /* 0x000fe200078e02c5 */
[----:B------:R-:W-:Y:S01]  /*0e90*/  IADD3.X R11, PT, PT, R5, UR14, RZ, P1, !PT ;  /* 0x0000000e050b7c10 */ /* 0x000fe20008ffe4ff */
[----:B------:R-:W-:Y:S01]  /*0ea0*/  IMAD R3, R3, UR19, R8 ;  /* 0x0000001303037c24 */ /* 0x000fe2000f8e0208 */
[----:B------:R-:W-:Y:S01]  /*0eb0*/  LEA R20, P2, R2, R193, 0x1 ;  /* 0x000000c102147211 */ /* 0x000fe200078408ff */
[----:B------:R1:W-:Y:S01]  /*0ec0*/  LDGSTS.E.BYPASS.LTC128B.128 [R195+0x4000], desc[UR24][R16.64] ;  /* 0x0400000010c37fae */ /* 0x0003e2000b981a18 */
[----:B------:R-:W-:-:S02]  /*0ed0*/  IADD3.X R15, PT, PT, R5, UR18, RZ, P0, !PT ;  /* 0x00000012050f7c10 */ /* 0x000fc400087fe4ff */
[-C--:B------:R-:W-:Y:S02]  /*0ee0*/  LEA R18, P1, R4, R193.reuse, 0x1 ;  /* 0x000000c104127211 */ /* 0x080fe400078208ff */
[----:B------:R-:W-:Y:S02]  /*0ef0*/  LEA R14, P0, R6, R193, 0x1 ;  /* 0x000000c1060e7211 */ /* 0x000fe400078008ff */
[-C--:B------:R-:W-:Y:S02]  /*0f00*/  LEA.HI.X R21, R2, R192.reuse, R5, 0x1, P2 ;  /* 0x000000c002157211 */ /* 0x080fe400010f0c05 */
[-C--:B------:R-:W-:Y:S01]  /*0f10*/  LEA.HI.X R19, R4, R192.reuse, R11, 0x1, P1 ;  /* 0x000000c004137211 */ /* 0x080fe200008f0c0b */
[----:B------:R-:W-:Y:S01]  /*0f20*/  IMAD.WIDE.U32 R10, R116, UR19, RZ ;  /* 0x00000013740a7c25 */ /* 0x000fe2000f8e00ff */
[----:B------:R-:W-:Y:S01]  /*0f30*/  LEA.HI.X R15, R6, R192, R15, 0x1, P0 ;  /* 0x000000c0060f7211 */ /* 0x000fe200000f0c0f */
[----:B------:R-:W-:Y:S01]  /*0f40*/  LDGSTS.E.BYPASS.LTC128B.128 [R195+0x4800], desc[UR24][R20.64] ;  /* 0x0480000014c37fae */ /* 0x000fe2000b981a18 */
[----:B------:R-:W-:Y:S01]  /*0f50*/  LOP3.LUT R0, R9, 0x8, R122, 0x78, !PT ;  /* 0x0000000809007812 */ /* 0x000fe200078e787a */
[----:B------:R-:W-:Y:S01]  /*0f60*/  IMAD.IADD R4, R11, 0x1, R3 ;  /* 0x000000010b047824 */ /* 0x000fe200078e0203 */
[----:B------:R-:W-:Y:S01]  /*0f70*/  IADD3 R2, P0, PT, R10, UR27, RZ ;  /* 0x0000001b0a027c10 */ /* 0x000fe2000ff1e0ff */
[----:B------:R2:W-:Y:S01]  /*0f80*/  LDGSTS.E.BYPASS.LTC128B.128 [R195+0x5000], desc[UR24][R18.64] ;  /* 0x0500000012c37fae */ /* 0x0005e2000b981a18 */
[----:B------:R-:W-:Y:S01]  /*0f90*/  LEA R191, P2, R12, UR12, 0x1 ;  /* 0x0000000c0cbf7c11 */ /* 0x000fe2000f8408ff */
[----:B------:R-:W-:Y:S01]  /*0fa0*/  IMAD R189, R0, 0x2, R189 ;  /* 0x0000000200bd7824 */ /* 0x000fe200078e02bd */
[----:B------:R-:W-:Y:S01]  /*0fb0*/  IADD3 R6, P1, PT, R2, UR27, RZ ;  /* 0x0000001b02067c10 */ /* 0x000fe2000ff3e0ff */
[----:B------:R3:W-:Y:S01]  /*0fc0*/  LDGSTS.E.BYPASS.LTC128B.128 [R195+0x5800], desc[UR24][R14.64] ;  /* 0x058000000ec37fae */ /* 0x0007e2000b981a18 */
[----:B------:R-:W-:-:S02]  /*0fd0*/  IADD3.X R3, PT, PT, R4, UR26, RZ, P0, !PT ;  /* 0x0000001a04037c10 */ /* 0x000fc400087fe4ff */
[----:B------:R-:W-:Y:S01]  /*0fe0*/  IADD3 R8, P0, PT, R2, UR16, RZ ;  /* 0x0000001002087c10 */ /* 0x000fe2000ff1e0ff */
[----:B------:R-:W0:Y:S01]  /*0ff0*/  LDGDEPBAR ;  /* 0x00000000000079af */ /* 0x000e220000000000 */
[----:B------:R-:W-:Y:S02]  /*1000*/  LEA.HI.X R197, R12, UR13, R197, 0x1, P2 ;  /* 0x0000000d0cc57c11 */ /* 0x000fe400090f0cc5 */
[C---:B------:R-:W-:Y:S02]  /*1010*/  IADD3.X R0, PT, PT, R3.reuse, UR26, RZ, P1, !PT ;  /* 0x0000001a03007c10 */ /* 0x040fe40008ffe4ff */
[-C--:B-1----:R-:W-:Y:S02]  /*1020*/  LEA R16, P2, R2, R191.reuse, 0x1 ;  /* 0x000000bf02107211 */ /* 0x082fe400078408ff */
[----:B------:R-:W-:Y:S02]  /*1030*/  IADD3.X R5, PT, PT, R3, UR28, RZ, P0, !PT ;  /* 0x0000001c03057c10 */ /* 0x000fe400087fe4ff */
[----:B------:R-:W-:-:S02]  /*1040*/  LEA R12, P0, R8, R191, 0x1 ;  /* 0x000000bf080c7211 */ /* 0x000fc400078008ff */
[-C--:B------:R-:W-:Y:S01]  /*1050*/  LEA.HI.X R17, R2, R197.reuse, R3, 0x1, P2 ;  /* 0x000000c502117211 */ /* 0x080fe200010f0c03 */
[----:B------:R-:W-:Y:S01]  /*1060*/  VIADD R3, R189, UR5 ;  /* 0x00000005bd037c36 */ /* 0x000fe20008000000 */
[----:B------:R-:W-:Y:S01]  /*1070*/  LEA.HI.X R13, R8, R197, R5, 0x1, P0 ;  /* 0x000000c5080d7211 */ /* 0x000fe200000f0c05 */
[----:B------:R-:W-:Y:S01]  /*1080*/  IMAD.MOV.U32 R2, RZ, RZ, 0x40 ;  /* 0x00000040ff027424 */ /* 0x000fe200078e00ff */
[-C--:B--2---:R-:W-:Y:S02]  /*1090*/  LEA R18, P3, R10, R191.reuse, 0x1 ;  /* 0x000000bf0a127211 */ /* 0x084fe400078608ff */
[----:B---3--:R-:W-:Y:S01]  /*10a0*/  LEA R14, P1, R6, R191, 0x1 ;  /* 0x000000bf060e7211 */ /* 0x008fe200078208ff */
[----:B------:R-:W-:-:S04]  /*10b0*/  DEPBAR.LE SB0, 0x0 ;  /* 0x000080000000791a */ /* 0x000fc80000000000 */
[-C--:B------:R-:W-:Y:S01]  /*10c0*/  LEA.HI.X R19, R10, R197.reuse, R4, 0x1, P3 ;  /* 0x000000c50a137211 */ /* 0x080fe200018f0c04 */
[----:B------:R-:W-:Y:S01]  /*10d0*/  BAR.SYNC.DEFER_BLOCKING 0x0 ;  /* 0x0000000000007b1d */ /* 0x000fe20000010000 */
[----:B------:R-:W-:Y:S01]  /*10e0*/  LEA.HI.X R15, R6, R197, R0, 0x1, P1 ;  /* 0x000000c5060f7211 */ /* 0x000fe200008f0c00 */
[----:B------:R-:W-:Y:S01]  /*10f0*/  IMAD.MOV.U32 R0, RZ, RZ, 0x20 ;  /* 0x00000020ff007424 */ /* 0x000fe200078e00ff */
[----:B------:R-:W-:Y:S02]  /*1100*/  R2P PR, R122, 0x6 ;  /* 0x000000067a007804 */ /* 0x000fe40000000000 */
[----:B------:R-:W-:-:S03]  /*1110*/  ISETP.GE.AND P3, PT, R117, 0x41, PT ;  /* 0x000000417500780c */ /* 0x000fc60003f66270 */
[----:B------:R-:W-:Y:S02]  /*1120*/  SEL R0, R0, 0xffffffe0, !P1 ;  /* 0xffffffe000007807 */ /* 0x000fe40004800000 */
[----:B------:R-:W-:-:S03]  /*1130*/  SEL R2, R2, 0xffffffc0, !P2 ;  /* 0xffffffc002027807 */ /* 0x000fc60005000000 */
[C-C-:B------:R-:W-:Y:S02]  /*1140*/  IMAD.IADD R184, R0.reuse, 0x1, R3.reuse ;  /* 0x0000000100b87824 */ /* 0x140fe400078e0203 */
[--C-:B------:R-:W-:Y:S02]  /*1150*/  IMAD.IADD R188, R0, 0x1, R190.reuse ;  /* 0x0000000100bc7824 */ /* 0x100fe400078e02be */
[C---:B------:R-:W-:Y:S02]  /*1160*/  IMAD.IADD R187, R2.reuse, 0x1, R190 ;  /* 0x0000000102bb7824 */ /* 0x040fe400078e02be */
[----:B------:R-:W-:Y:S02]  /*1170*/  IMAD.IADD R183, R2, 0x1, R3 ;  /* 0x0000000102b77824 */ /* 0x000fe400078e0203 */
[C---:B------:R-:W-:Y:S02]  /*1180*/  IMAD.IADD R186, R0.reuse, 0x1, R187 ;  /* 0x0000000100ba7824 */ /* 0x040fe400078e02bb */
[----:B------:R-:W-:Y:S01]  /*1190*/  IMAD.IADD R182, R0, 0x1, R183 ;  /* 0x0000000100b67824 */ /* 0x000fe200078e02b7 */
[----:B------:R-:W-:Y:S01]  /*11a0*/  @!PT LDS RZ, [RZ] ;  /* 0x00000000fffff984 */ /* 0x000fe20000000800 */
[----:B------:R-:W-:Y:S01]  /*11b0*/  @!PT LDS RZ, [RZ] ;  /* 0x00000000fffff984 */ /* 0x000fe20000000800 */
[----:B------:R-:W-:Y:S01]  /*11c0*/  @!PT LDS RZ, [RZ] ;  /* 0x00000000fffff984 */ /* 0x000fe20000000800 */
[----:B------:R-:W-:Y:S01]  /*11d0*/  LDGSTS.E.BYPASS.LTC128B.128 [R195+0x6000], desc[UR24][R18.64] ;  /* 0x0600000012c37fae */ /* 0x000fe2000b981a18 */
[----:B------:R-:W-:-:S03]  /*11e0*/  IMAD.SHL.U32 R3, R124, 0x20, RZ ;  /* 0x000000207c037824 */ /* 0x000fc600078e00ff */
[----:B------:R1:W-:Y:S02]  /*11f0*/  LDGSTS.E.BYPASS.LTC128B.128 [R195+0x6800], desc[UR24][R16.64] ;  /* 0x0680000010c37fae */ /* 0x0003e4000b981a18 */
[----:B------:R-:W-:Y:S02]  /*1200*/  IADD3 R228, P1, P0, R3, R120, R228 ;  /* 0x0000007803e47210 */ /* 0x000fe4000783e0e4 */
[----:B------:R-:W-:Y:S03]  /*1210*/  LDGSTS.E.BYPASS.LTC128B.128 [R195+0x7000], desc[UR24][R14.64] ;  /* 0x070000000ec37fae */ /* 0x000fe6000b981a18 */
[----:B------:R-:W-:Y:S01]  /*1220*/  IMAD.WIDE.U32 R228, R228, -0x2daee0ad, RZ ;  /* 0xd2511f53e4e47825 */ /* 0x000fe200078e00ff */
[----:B------:R2:W-:Y:S04]  /*1230*/  LDGSTS.E.BYPASS.LTC128B.128 [R195+0x7800], desc[UR24][R12.64] ;  /* 0x078000000cc37fae */ /* 0x0005e8000b981a18 */
[----:B------:R-:W-:Y:S04]  /*1240*/  LDSM.16.M88.4 R24, [R190] ;  /* 0x00000000be18783b */ /* 0x000fe80000000200 */
[----:B------:R-:W3:Y:S04]  /*1250*/  LDSM.16.M88.4 R40, [R189+UR5+0x4000] ;  /* 0x00400005bd28783b */ /* 0x000ee80008000200 */
[----:B------:R-:W4:Y:S04]  /*1260*/  LDSM.16.M88.4 R8, [R190+0x2000] ;  /* 0x00200000be08783b */ /* 0x000f280000000200 */
[----:B------:R-:W1:Y:S04]  /*1270*/  LDSM.16.M88.4 R48, [R189+UR5+0x4800] ;  /* 0x00480005bd30783b */ /* 0x000e680008000200 */
[----:B------:R-:W2:Y:S04]  /*1280*/  LDSM.16.M88.4 R4, [R189+UR5+0x5000] ;  /* 0x00500005bd04783b */ /* 0x000ea80008000200 */
[----:B------:R-:W2:Y:S04]  /*1290*/  LDSM.16.M88.4 R92, [R189+UR5+0x5800] ;  /* 0x00580005bd5c783b */ /* 0x000ea80008000200 */
[----:B------:R-:W-:Y:S04]  /*12a0*/  LDSM.16.M88.4 R84, [R184+0x4000] ;  /* 0x00400000b854783b */ /* 0x000fe80000000200 */
[----:B------:R-:W2:Y:S04]  /*12b0*/  LDSM.16.M88.4 R88, [R188+0x2000] ;  /* 0x00200000bc58783b */ /* 0x000ea80000000200 */
[----:B------:R-:W2:Y:S04]  /*12c0*/  LDSM.16.M88.4 R80, [R184+0x4800] ;  /* 0x00480000b850783b */ /* 0x000ea80000000200 */
[----:B------:R-:W2:Y:S04]  /*12d0*/  LDSM.16.M88.4 R76, [R184+0x5000] ;  /* 0x00500000b84c783b */ /* 0x000ea80000000200 */
[----:B------:R-:W2:Y:S04]  /*12e0*/  LDSM.16.M88.4 R72, [R184+0x5800] ;  /* 0x00580000b848783b */ /* 0x000ea80000000200 */
[----:B------:R-:W2:Y:S01]  /*12f0*/  LDSM.16.M88.4 R68, [R188] ;  /* 0x00000000bc44783b */ /* 0x000ea20000000200 */
[-C--:B---3--:R-:W-:Y:S03]  /*1300*/  HMMA.16816.F32.BF16 R52, R24, R40.reuse, RZ ;  /* 0x000000281834723c */ /* 0x088fe600000418ff */
[----:B------:R-:W-:Y:S04]  /*1310*/  LDSM.16.M88.4 R112, [R187+0x2000] ;  /* 0x00200000bb70783b */ /* 0x000fe80000000200 */
[----:B------:R-:W3:Y:S01]  /*1320*/  LDSM.16.M88.4 R108, [R183+0x4000] ;  /* 0x00400000b76c783b */ /* 0x000ee20000000200 */
[C---:B----4-:R-:W-:Y:S03]  /*1330*/  HMMA.16816.F32.BF16 R64, R8.reuse, R40, RZ ;  /* 0x000000280840723c */ /* 0x050fe600000418ff */
[----:B------:R-:W4:Y:S04]  /*1340*/  LDSM.16.M88.4 R104, [R183+0x4800] ;  /* 0x00480000b768783b */ /* 0x000f280000000200 */
[----:B------:R-:W-:Y:S01]  /*1350*/  LDSM.16.M88.4 R100, [R183+0x5000] ;  /* 0x00500000b764783b */ /* 0x000fe20000000200 */
[C---:B------:R-:W-:Y:S03]  /*1360*/  HMMA.16816.F32.BF16 R56, R8.reuse, R42, RZ ;  /* 0x0000002a0838723c */ /* 0x040fe600000418ff */
[----:B------:R-:W-:Y:S04]  /*1370*/  LDSM.16.M88.4 R96, [R183+0x5800] ;  /* 0x00580000b760783b */ /* 0x000fe80000000200 */
[----:B------:R-:W0:Y:S01]  /*1380*/  LDGDEPBAR ;  /* 0x00000000000079af */ /* 0x000e220000000000 */
[C---:B-1----:R-:W-:Y:S08]  /*1390*/  HMMA.16816.F32.BF16 R36, R8.reuse, R48, RZ ;  /* 0x000000300824723c */ /* 0x042ff000000418ff */
[C---:B--2---:R-:W-:Y:S08]  /*13a0*/  HMMA.16816.F32.BF16 R16, R8.reuse, R4, RZ ;  /* 0x000000040810723c */ /* 0x044ff000000418ff */
[C---:B------:R-:W-:Y:S08]  /*13b0*/  HMMA.16816.F32.BF16 R12, R8.reuse, R92, RZ ;  /* 0x0000005c080c723c */ /* 0x040ff000000418ff */
[C---:B------:R-:W-:Y:S08]  /*13c0*/  HMMA.16816.F32.BF16 R32, R8.reuse, R50, RZ ;  /* 0x000000320820723c */ /* 0x040ff000000418ff */
[----:B------:R-:W-:Y:S08]  /*13d0*/  HMMA.16816.F32.BF16 R20, R8, R6, RZ ;  /* 0x000000060814723c */ /* 0x000ff000000418ff */
[----:B------:R-:W-:Y:S08]  /*13e0*/  HMMA.16816.F32.BF16 R40, R24, R42, RZ ;  /* 0x0000002a1828723c */ /* 0x000ff000000418ff */
[----:B------:R-:W-:Y:S08]  /*13f0*/  HMMA.16816.F32.BF16 R8, R8, R94, RZ ;  /* 0x0000005e0808723c */ /* 0x000ff000000418ff */
[C---:B------:R-:W-:Y:S08]  /*1400*/  HMMA.16816.F32.BF16 R60, R24.reuse, R48, RZ ;  /* 0x00000030183c723c */ /* 0x040ff000000418ff */
[C---:B------:R-:W-:Y:S08]  /*1410*/  HMMA.16816.F32.BF16 R48, R24.reuse, R50, RZ ;  /* 0x000000321830723c */ /* 0x040ff000000418ff */
[C---:B------:R-:W-:Y:S08]  /*1420*/  HMMA.16816.F32.BF16 R44, R24.reuse, R4, RZ ;  /* 0x00000004182c723c */ /* 0x040ff000000418ff */
[C---:B------:R-:W-:Y:S08]  /*1430*/  HMMA.16816.F32.BF16 R4, R24.reuse, R6, RZ ;  /* 0x000000061804723c */ /* 0x040ff000000418ff */
[C---:B------:R-:W-:Y:S08]  /*1440*/  HMMA.16816.F32.BF16 R28, R24.reuse, R92, RZ ;  /* 0x0000005c181c723c */ /* 0x040ff000000418ff */
[----:B------:R-:W-:Y:S01]  /*1450*/  HMMA.16816.F32.BF16 R24, R24, R94, RZ ;  /* 0x0000005e1818723c */ /* 0x000fe200000418ff */
[----:B------:R-:W1:Y:S07]  /*1460*/  LDSM.16.M88.4 R92, [R187] ;  /* 0x00000000bb5c783b */ /* 0x000e6e0000000200 */
        /* <DEDUP_REMOVED lines=11> */
[----:B------:R-:W2:Y:S07]  /*1520*/  LDSM.16.M88.4 R84, [R182+0x4000] ;  /* 0x00400000b654783b */ /* 0x000eae0000000200 */
[C---:B------:R-:W-:Y:S08]  /*1530*/  HMMA.16816.F32.BF16 R60, R68.reuse, R80, R60 ;  /* 0x00000050443c723c */ /* 0x040ff0000004183c */
[C---:B------:R-:W-:Y:S01]  /*1540*/  HMMA.16816.F32.BF16 R48, R68.reuse, R82, R48 ;  /* 0x000000524430723c */ /* 0x040fe20000041830 */
[----:B------:R-:W2:Y:S07]  /*1550*/  LDSM.16.M88.4 R80, [R182+0x4800] ;  /* 0x00480000b650783b */ /* 0x000eae0000000200 */
[C---:B------:R-:W-:Y:S08]  /*1560*/  HMMA.16816.F32.BF16 R44, R68.reuse, R76, R44 ;  /* 0x0000004c442c723c */ /* 0x040ff0000004182c */
[C---:B------:R-:W-:Y:S08]  /*1570*/  HMMA.16816.F32.BF16 R28, R68.reuse, R72, R28 ;  /* 0x00000048441c723c */ /* 0x040ff0000004181c */
[C---:B------:R-:W-:Y:S01]  /*1580*/  HMMA.16816.F32.BF16 R4, R68.reuse, R78, R4 ;  /* 0x0000004e4404723c */ /* 0x040fe20000041804 */
[----:B------:R-:W-:Y:S07]  /*1590*/  LDSM.16.M88.4 R76, [R182+0x5000] ;  /* 0x00500000b64c783b */ /* 0x000fee0000000200 */
[----:B------:R-:W-:Y:S01]  /*15a0*/  HMMA.16816.F32.BF16 R24, R68, R74, R24 ;  /* 0x0000004a4418723c */ /* 0x000fe20000041818 */
[----:B------:R-:W2:Y:S04]  /*15b0*/  LDSM.16.M88.4 R68, [R186] ;  /* 0x00000000ba44783b */ /* 0x000ea80000000200 */
[----:B------:R-:W2:Y:S01]  /*15c0*/  LDSM.16.M88.4 R72, [R182+0x5800] ;  /* 0x00580000b648783b */ /* 0x000ea20000000200 */
[----:B------:R-:W-:-:S04]  /*15d0*/  DEPBAR.LE SB0, 0x0 ;  /* 0x000080000000791a */ /* 0x000fc80000000000 */
[C---:B---3--:R-:W-:Y:S08]  /*15e0*/  HMMA.16816.F32.BF16 R64, R112.reuse, R108, R64 ;  /* 0x0000006c7040723c */ /* 0x048ff00000041840 */
[C---:B------:R-:W-:Y:S08]  /*15f0*/  HMMA.16816.F32.BF16 R56, R112.reuse, R110, R56 ;  /* 0x0000006e7038723c */ /* 0x040ff00000041838 */
[-C--:B----4-:R-:W-:Y:S08]  /*1600*/  HMMA.16816.F32.BF16 R36, R112, R104.reuse, R36 ;  /* 0x000000687024723c */ /* 0x090ff00000041824 */
[----:B-1----:R-:W-:Y:S08]  /*1610*/  HMMA.16816.F32.BF16 R60, R92, R104, R60 ;  /* 0x000000685c3c723c */ /* 0x002ff0000004183c */
[C---:B------:R-:W-:Y:S08]  /*1620*/  HMMA.16816.F32.BF16 R32, R112.reuse, R106, R32 ;  /* 0x0000006a7020723c */ /* 0x040ff00000041820 */
[-C--:B------:R-:W-:Y:S08]  /*1630*/  HMMA.16816.F32.BF16 R16, R112, R100.reuse, R16 ;  /* 0x000000647010723c */ /* 0x080ff00000041810 */
[----:B------:R-:W-:Y:S08]  /*1640*/  HMMA.16816.F32.BF16 R44, R92, R100, R44 ;  /* 0x000000645c2c723c */ /* 0x000ff0000004182c */
[-C--:B------:R-:W-:Y:S08]  /*1650*/  HMMA.16816.F32.BF16 R20, R112, R102.reuse, R20 ;  /* 0x000000667014723c */ /* 0x080ff00000041814 */
[----:B------:R-:W-:Y:S08]  /*1660*/  HMMA.16816.F32.BF16 R4, R92, R102, R4 ;  /* 0x000000665c04723c */ /* 0x000ff00000041804 */
[----:B------:R-:W-:Y:S08]  /*1670*/  HMMA.16816.F32.BF16 R12, R112, R96, R12 ;  /* 0x00000060700c723c */ /* 0x000ff0000004180c */
[C---:B--2---:R-:W-:Y:S08]  /*1680*/  HMMA.16816.F32.BF16 R64, R88.reuse, R84, R64 ;  /* 0x000000545840723c */ /* 0x044ff00000041840 */
[----:B------:R-:W-:Y:S08]  /*1690*/  HMMA.16816.F32.BF16 R56, R88, R86, R56 ;  /* 0x000000565838723c */ /* 0x000ff00000041838 */
[----:B------:R-:W-:Y:S08]  /*16a0*/  HMMA.16816.F32.BF16 R52, R92, R108, R52 ;  /* 0x0000006c5c34723c */ /* 0x000ff00000041834 */
[----:B------:R-:W-:Y:S08]  /*16b0*/  HMMA.16816.F32.BF16 R8, R112, R98, R8 ;  /* 0x000000627008723c */ /* 0x000ff00000041808 */
[----:B------:R-:W-:Y:S08]  /*16c0*/  HMMA.16816.F32.BF16 R36, R88, R80, R36 ;  /* 0x000000505824723c */ /* 0x000ff00000041824 */
[----:B------:R-:W-:Y:S08]  /*16d0*/  HMMA.16816.F32.BF16 R28, R92, R96, R28 ;  /* 0x000000605c1c723c */ /* 0x000ff0000004181c */
[----:B------:R-:W-:Y:S01]  /*16e0*/  HMMA.16816.F32.BF16 R60, R68, R80, R60 ;  /* 0x00000050443c723c */ /* 0x000fe2000004183c */
[----:B------:R-:W-:-:S05]  /*16f0*/  SHF.R.U32.HI R80, RZ, 0x5, R122 ;  /* 0x00000005ff507819 */ /* 0x000fca000001167a */
[----:B------:R-:W-:Y:S02]  /*1700*/  IMAD R80, R123, 0x8, R80 ;  /* 0x000000087b507824 */ /* 0x000fe400078e0250 */
[----:B------:R-:W-:Y:S02]  /*1710*/  HMMA.16816.F32.BF16 R32, R88, R82, R32 ;  /* 0x000000525820723c */ /* 0x000fe40000041820 */
[----:B------:R-:W-:-:S04]  /*1720*/  IMAD.WIDE.U32 R144, R80, -0x326172a9, RZ ;  /* 0xcd9e8d5750907825 */ /* 0x000fc800078e00ff */
[----:B------:R-:W-:Y:S02]  /*1730*/  VIADD R142, R80, 0x4 ;  /* 0x00000004508e7836 */ /* 0x000fe40000000000 */
[----:B------:R-:W-:Y:S02]  /*1740*/  HMMA.16816.F32.BF16 R48, R92, R106, R48 ;  /* 0x0000006a5c30723c */ /* 0x000fe40000041830 */
[----:B------:R-:W-:-:S06]  /*1750*/  IMAD.WIDE.U32 R142, R142, -0x326172a9, RZ ;  /* 0xcd9e8d578e8e7825 */ /* 0x000fcc00078e00ff */
[-C--:B------:R-:W-:Y:S08]  /*1760*/  HMMA.16816.F32.BF16 R16, R88, R76.reuse, R16 ;  /* 0x0000004c5810723c */ /* 0x080ff00000041810 */
[----:B------:R-:W-:Y:S01]  /*1770*/  HMMA.16816.F32.BF16 R44, R68, R76, R44 ;  /* 0x0000004c442c723c */ /* 0x000fe2000004182c */
[----:B------:R-:W-:Y:S02]  /*1780*/  SHF.R.S32.HI R76, RZ, 0x1f, R3 ;  /* 0x0000001fff4c7819 */ /* 0x000fe40000011403 */
[----:B------:R-:W-:-:S02]  /*1790*/  FMNMX3.FTZ R77, R66, R67, R58, !PT ;  /* 0x00000043424d7276 */ /* 0x000fc4000781003a */
[----:B------:R-:W-:Y:S02]  /*17a0*/  IADD3.X R121, PT, PT, R76, R121, RZ, P1, P0 ;  /* 0x000000794c797210 */ /* 0x000fe40000fe04ff */
[----:B------:R-:W-:Y:S01]  /*17b0*/  LOP3.LUT R3, R118, 0x200, R119, 0xf8, !PT ;  /* 0x0000020076037812 */ /* 0x000fe200078ef877 */
[----:B------:R-:W-:Y:S01]  /*17c0*/  HMMA.16816.F32.BF16 R40, R92, R110, R40 ;  /* 0x0000006e5c28723c */ /* 0x000fe20000041828 */
[CC--:B------:R-:W-:Y:S02]  /*17d0*/  LOP3.LUT R222, R202.reuse, R121.reuse, R145, 0x96, !PT ;  /* 0x00000079cade7212 */ /* 0x0c0fe400078e9691 */
[----:B------:R-:W-:-:S03]  /*17e0*/  LOP3.LUT R218, R202, R121, R143, 0x96, !PT ;  /* 0x00000079cada7212 */ /* 0x000fc600078e968f */
[----:B------:R-:W-:Y:S02]  /*17f0*/  IMAD.WIDE.U32 R222, R222, -0x2daee0ad, RZ ;  /* 0xd2511f53dede7825 */ /* 0x000fe400078e00ff */
[----:B------:R-:W-:Y:S02]  /*1800*/  HMMA.16816.F32.BF16 R24, R92, R98, R24 ;  /* 0x000000625c18723c */ /* 0x000fe40000041818 */
[----:B------:R-:W-:-:S06]  /*1810*/  IMAD.WIDE.U32 R218, R218, -0x2daee0ad, RZ ;  /* 0xd2511f53dada7825 */ /* 0x000fcc00078e00ff */
[-C--:B------:R-:W-:Y:S08]  /*1820*/  HMMA.16816.F32.BF16 R20, R88, R78.reuse, R20 ;  /* 0x0000004e5814723c */ /* 0x080ff00000041814 */
[----:B------:R-:W-:Y:S01]  /*1830*/  HMMA.16816.F32.BF16 R4, R68, R78, R4 ;  /* 0x0000004e4404723c */ /* 0x000fe20000041804 */
[----:B------:R-:W-:-:S04]  /*1840*/  FMNMX3.FTZ R78, R64, R65, R56, !PT ;  /* 0x00000041404e7276 */ /* 0x000fc80007810038 */
[----:B------:R-:W-:-:S03]  /*1850*/  FMNMX3.FTZ R78, R78, R57, R36, !PT ;  /* 0x000000394e4e7276 */ /* 0x000fc60007810024 */
[----:B------:R-:W-:Y:S01]  /*1860*/  HMMA.16816.F32.BF16 R12, R88, R72, R12 ;  /* 0x00000048580c723c */ /* 0x000fe2000004180c */
[----:B------:R-:W-:-:S04]  /*1870*/  FMNMX3.FTZ R78, R78, R37, R32, !PT ;  /* 0x000000254e4e7276 */ /* 0x000fc80007810020 */
[----:B------:R-:W-:-:S03]  /*1880*/  FMNMX3.FTZ R78, R78, R33, R16, !PT ;  /* 0x000000214e4e7276 */ /* 0x000fc60007810010 */
[----:B------:R-:W-:Y:S01]  /*1890*/  HMMA.16816.F32.BF16 R52, R68, R84, R52 ;  /* 0x000000544434723c */ /* 0x000fe20000041834 */
[----:B------:R-:W-:-:S07]  /*18a0*/  IMAD.SHL.U32 R85, R116, 0x2, RZ ;  /* 0x0000000274557824 */ /* 0x000fce00078e00ff */
[----:B------:R-:W-:Y:S08]  /*18b0*/  HMMA.16816.F32.BF16 R8, R88, R74, R8 ;  /* 0x0000004a5808723c */ /* 0x000ff00000041808 */
[----:B------:R-:W-:Y:S01]  /*18c0*/  HMMA.16816.F32.BF16 R28, R68, R72, R28 ;  /* 0x00000048441c723c */ /* 0x000fe2000004181c */
[C---:B------:R-:W-:Y:S01]  /*18d0*/  VIADD R73, R203.reuse, 0xbb67ae85 ;  /* 0xbb67ae85cb497836 */ /* 0x040fe20000000000 */
[----:B------:R-:W-:-:S04]  /*18e0*/  LOP3.LUT R72, R203, R85, R229, 0x96, !PT ;  /* 0x00000055cb487212 */ /* 0x000fc800078e96e5 */
[CC--:B------:R-:W-:Y:S02]  /*18f0*/  LOP3.LUT R220, R73.reuse, R228.reuse, R223, 0x96, !PT ;  /* 0x000000e449dc7212 */ /* 0x0c0fe400078e96df */
[----:B------:R-:W-:Y:S01]  /*1900*/  HMMA.16816.F32.BF16 R48, R68, R82, R48 ;  /* 0x000000524430723c */ /* 0x000fe20000041830 */
[----:B------:R-:W-:Y:S01]  /*1910*/  IMAD.WIDE.U32 R82, R72, -0x326172a9, RZ ;  /* 0xcd9e8d5748527825 */ /* 0x000fe200078e00ff */
[----:B------:R-:W-:-:S03]  /*1920*/  LOP3.LUT R216, R73, R228, R219, 0x96, !PT ;  /* 0x000000e449d87212 */ /* 0x000fc600078e96db */
[----:B------:R-:W-:Y:S01]  /*1930*/  IMAD.WIDE.U32 R220, R220, -0x326172a9, RZ ;  /* 0xcd9e8d57dcdc7825 */ /* 0x000fe200078e00ff */
[----:B------:R-:W-:Y:S02]  /*1940*/  LOP3.LUT R76, R209, R144, R83, 0x96, !PT ;  /* 0x00000090d14c7212 */ /* 0x000fe400078e9653 */
[C---:B------:R-:W-:Y:S01]  /*1950*/  HMMA.16816.F32.BF16 R40, R68.reuse, R86, R40 ;  /* 0x000000564428723c */ /* 0x040fe20000041828 */
[----:B------:R-:W-:Y:S01]  /*1960*/  IMAD.WIDE.U32 R216, R216, -0x326172a9, RZ ;  /* 0xcd9e8d57d8d87825 */ /* 0x000fe200078e00ff */
[----:B------:R-:W-:Y:S02]  /*1970*/  LOP3.LUT R73, R141, R82, R221, 0x96, !PT ;  /* 0x000000528d497212 */ /* 0x000fe400078e96dd */
[----:B------:R-:W-:Y:S01]  /*1980*/  LOP3.LUT R72, R209, R142, R83, 0x96, !PT ;  /* 0x0000008ed1487212 */ /* 0x000fe200078e9653 */
[----:B------:R-:W-:Y:S01]  /*1990*/  IMAD.WIDE.U32 R176, R76, -0x2daee0ad, RZ ;  /* 0xd2511f534cb07825 */ /* 0x000fe200078e00ff */
[----:B------:R-:W-:Y:S02]  /*19a0*/  LOP3.LUT R82, R141, R82, R217, 0x96, !PT ;  /* 0x000000528d527212 */ /* 0x000fe400078e96d9 */
[----:B------:R-:W-:Y:S01]  /*19b0*/  HMMA.16816.F32.BF16 R24, R68, R74, R24 ;  /* 0x0000004a4418723c */ /* 0x000fe20000041818 */
[----:B------:R-:W-:Y:S01]  /*19c0*/  FMNMX3.FTZ R69, R77, R59, R38, !PT ;  /* 0x0000003b4d457276 */ /* 0x000fe20007810026 */
[----:B------:R-:W-:Y:S01]  /*19d0*/  IMAD.WIDE.U32 R178, R73, -0x2daee0ad, RZ ;  /* 0xd2511f5349b27825 */ /* 0x000fe200078e00ff */
[----:B------:R-:W-:-:S02]  /*19e0*/  FMNMX3.FTZ R70, R78, R17, R20, !PT ;  /* 0x000000114e467276 */ /* 0x000fc40007810014 */
[----:B------:R-:W-:Y:S02]  /*19f0*/  FMNMX3.FTZ R69, R69, R39, R34, !PT ;  /* 0x0000002745457276 */ /* 0x000fe40007810022 */
[----:B------:R-:W-:Y:S02]  /*1a00*/  FMNMX3.FTZ R70, R70, R21, R12, !PT ;  /* 0x0000001546467276 */ /* 0x000fe4000781000c */
[----:B------:R-:W-:Y:S02]  /*1a10*/  FMNMX3.FTZ R69, R69, R35, R18, !PT ;  /* 0x0000002345457276 */ /* 0x000fe40007810012 */
[----:B------:R-:W-:Y:S02]  /*1a20*/  FMNMX3.FTZ R70, R70, R13, R8, !PT ;  /* 0x0000000d46467276 */ /* 0x000fe40007810008 */
[----:B------:R-:W-:Y:S02]  /*1a30*/  LOP3.LUT R68, R169, R222, R177, 0x96, !PT ;  /* 0x000000dea9447212 */ /* 0x000fe400078e96b1 */
[----:B------:R-:W-:-:S02]  /*1a40*/  FMNMX3.FTZ R75, R69, R19, R22, !PT ;  /* 0x00000013454b7276 */ /* 0x000fc40007810016 */
[----:B------:R-:W-:Y:S01]  /*1a50*/  FMNMX.FTZ R70, R9, R70, !PT ;  /* 0x0000004609467209 */ /* 0x000fe20007810000 */
[----:B------:R-:W-:Y:S06]  /*1a60*/  BAR.SYNC.DEFER_BLOCKING 0x0 ;  /* 0x0000000000007b1d */ /* 0x000fec0000010000 */
[----:B------:R-:W-:Y:S05]  /*1a70*/  @!P3 BRA `(.L_x_1520) ;  /* 0x000000000068b947 */ /* 0x000fea0003800000 */
[----:B------:R-:W-:-:S05]  /*1a80*/  LEA.HI.SX32 R69, R132, 0xfffffffe, 0x1a ;  /* 0xfffffffe84457811 */ /* 0x000fca00078fd2ff */
[C---:B------:R-:W-:Y:S02]  /*1a90*/  IMAD R71, R69.reuse, UR8, RZ ;  /* 0x0000000845477c24 */ /* 0x040fe4000f8e02ff */
[----:B------:R-:W-:-:S04]  /*1aa0*/  IMAD.WIDE.U32 R86, R69, UR9, RZ ;  /* 0x0000000945567c25 */ /* 0x000fc8000f8e00ff */
[----:B------:R-:W-:Y:S01]  /*1ab0*/  IMAD.IADD R71, R87, 0x1, R71 ;  /* 0x0000000157477824 */ /* 0x000fe200078e0247 */
[C---:B------:R-:W-:Y:S02]  /*1ac0*/  IADD3 R74, P0, PT, R86.reuse, UR15, RZ ;  /* 0x0000000f564a7c10 */ /* 0x040fe4000ff1e0ff */
[----:B------:R-:W-:Y:S02]  /*1ad0*/  LEA R80, P2, R86, R193, 0x1 ;  /* 0x000000c156507211 */ /* 0x000fe400078408ff */
[----:B------:R-:W-:Y:S02]  /*1ae0*/  IADD3.X R69, PT, PT, R71, UR14, RZ, P0, !PT ;  /* 0x0000000e47457c10 */ /* 0x000fe400087fe4ff */
[C---:B------:R-:W-:Y:S02]  /*1af0*/  IADD3 R76, P1, PT, R74.reuse, UR15, RZ ;  /* 0x0000000f4a4c7c10 */ /* 0x040fe4000ff3e0ff */
[----:B------:R-:W-:Y:S02]  /*1b00*/  IADD3 R78, P0, PT, R74, UR6, RZ ;  /* 0x000000064a4e7c10 */ /* 0x000fe4000ff1e0ff */
[----:B------:R-:W-:-:S02]  /*1b10*/  LEA.HI.X R81, R86, R192, R71, 0x1, P2 ;  /* 0x000000c056517211 */ /* 0x000fc400010f0c47 */
[-C--:B------:R-:W-:Y:S02]  /*1b20*/  LEA R90, P2, R74, R193.reuse, 0x1 ;  /* 0x000000c14a5a7211 */ /* 0x080fe400078408ff */
[C---:B------:R-:W-:Y:S01]  /*1b30*/  IADD3.X R71, PT, PT, R69.reuse, UR14, RZ, P1, !PT ;  /* 0x0000000e45477c10 */ /* 0x040fe20008ffe4ff */
[----:B------:R-:W-:Y:S01]  /*1b40*/  @!PT LDS RZ, [RZ] ;  /* 0x00000000fffff984 */ /* 0x000fe20000000800 */
[----:B------:R-:W-:Y:S01]  /*1b50*/  @!PT LDS RZ, [RZ] ;  /* 0x00000000fffff984 */ /* 0x000fe20000000800 */
[----:B------:R-:W-:Y:S01]  /*1b60*/  @!PT LDS RZ, [RZ] ;  /* 0x00000000fffff984 */ /* 0x000fe20000000800 */
[----:B------:R1:W-:Y:S01]  /*1b70*/  LDGSTS.E.BYPASS.LTC128B.128 [R195+0x4000], desc[UR24][R80.64] ;  /* 0x0400000050c37fae */ /* 0x0003e2000b981a18 */
[----:B------:R-:W-:Y:S02]  /*1b80*/  IADD3.X R73, PT, PT, R69, UR18, RZ, P0, !PT ;  /* 0x0000001245497c10 */ /* 0x000fe400087fe4ff */
[-C--:B------:R-:W-:Y:S02]  /*1b90*/  LEA R88, P1, R76, R193.reuse, 0x1 ;  /* 0x000000c14c587211 */ /* 0x080fe400078208ff */
[----:B------:R-:W-:Y:S02]  /*1ba0*/  LEA R86, P0, R78, R193, 0x1 ;  /* 0x000000c14e567211 */ /* 0x000fe400078008ff */
[----:B------:R-:W-:-:S02]  /*1bb0*/  LEA.HI.X R91, R74, R192, R69, 0x1, P2 ;  /* 0x000000c04a5b7211 */ /* 0x000fc400010f0c45 */
[-C--:B------:R-:W-:Y:S02]  /*1bc0*/  LEA.HI.X R89, R76, R192.reuse, R71, 0x1, P1 ;  /* 0x000000c04c597211 */ /* 0x080fe400008f0c47 */
[----:B------:R-:W-:Y:S01]  /*1bd0*/  LEA.HI.X R87, R78, R192, R73, 0x1, P0 ;  /* 0x000000c04e577211 */ /* 0x000fe200000f0c49 */
[----:B------:R1:W-:Y:S04]  /*1be0*/  LDGSTS.E.BYPASS.LTC128B.128 [R195+0x4800], desc[UR24][R90.64] ;  /* 0x048000005ac37fae */ /* 0x0003e8000b981a18 */
[----:B------:R1:W-:Y:S04]  /*1bf0*/  LDGSTS.E.BYPASS.LTC128B.128 [R195+0x5000], desc[UR24][R88.64] ;  /* 0x0500000058c37fae */ /* 0x0003e8000b981a18 */
[----:B------:R1:W-:Y:S04]  /*1c00*/  LDGSTS.E.BYPASS.LTC128B.128 [R195+0x5800], desc[UR24][R86.64] ;  /* 0x0580000056c37fae */ /* 0x0003e8000b981a18 */
[----:B------:R-:W0:Y:S02]  /*1c10*/  LDGDEPBAR ;  /* 0x00000000000079af */ /* 0x000e240000000000 */
.L_x_1520:
[----:B------:R-:W2:Y:S01]  /*1c20*/  SHFL.BFLY PT, R73, R70, 0x2, 0x1f ;  /* 0x0c401f0046497f89 */ /* 0x000ea200000e0000 */
[----:B-1----:R-:W-:Y:S01]  /*1c30*/  IMAD.WIDE.U32 R86, R72, -0x2daee0ad, RZ ;  /* 0xd2511f5348567825 */ /* 0x002fe200078e00ff */
[----:B------:R-:W-:Y:S01]  /*1c40*/  FMNMX3.FTZ R75, R75, R23, R14, !PT ;  /* 0x000000174b4b7276 */ /* 0x000fe2000781000e */
[----:B------:R-:W1:Y:S01]  /*1c50*/  LDCU UR4, c[0x0][0x45c] ;  /* 0x00008b80ff0477ac */ /* 0x000e620008000800 */
[----:B------:R-:W-:Y:S01]  /*1c60*/  FMNMX3.FTZ R72, R52, R53, R40, !PT ;  /* 0x0000003534487276 */ /* 0x000fe20007810028 */
[----:B------:R-:W-:Y:S01]  /*1c70*/  IMAD.WIDE.U32 R170, R68, -0x326172a9, RZ ;  /* 0xcd9e8d5744aa7825 */ /* 0x000fe200078e00ff */
[----:B------:R-:W-:Y:S01]  /*1c80*/  FMNMX3.FTZ R68, R75, R15, R10, !PT ;  /* 0x0000000f4b447276 */ /* 0x000fe2000781000a */
[----:B------:R-:W3:Y:S01]  /*1c90*/  LDC.U8 R207, c[0x0][0x4f8] ;  /* 0x00013e00ffcf7b82 */ /* 0x000ee20000000000 */
[----:B------:R-:W-:Y:S01]  /*1ca0*/  FMNMX3.FTZ R72, R72, R41, R60, !PT ;  /* 0x0000002948487276 */ /* 0x000fe2000781003c */
[----:B------:R-:W-:Y:S01]  /*1cb0*/  VIADD R206, R202, 0xdaa66d2b ;  /* 0xdaa66d2bcace7836 */ /* 0x000fe20000000000 */
[----:B------:R-:W-:Y:S01]  /*1cc0*/  FMNMX.FTZ R71, R11, R68, !PT ;  /* 0x000000440b477209 */ /* 0x000fe20007810000 */
[C---:B------:R-:W-:Y:S01]  /*1cd0*/  VIADD R172, R203.reuse, 0xed9eba14 ;  /* 0xed9eba14cbac7836 */ /* 0x040fe20000000000 */
[----:B------:R-:W-:Y:S01]  /*1ce0*/  FMNMX3.FTZ R72, R72, R61, R48, !PT ;  /* 0x0000003d48487276 */ /* 0x000fe20007810030 */
[----:B------:R-:W-:Y:S01]  /*1cf0*/  IMAD.WIDE.U32 R82, R82, -0x2daee0ad, RZ ;  /* 0xd2511f5352527825 */ /* 0x000fe200078e00ff */
[----:B------:R-:W-:Y:S01]  /*1d00*/  FMNMX3.FTZ R76, R54, R55, R42, !PT ;  /* 0x00000037364c7276 */ /* 0x000fe2000781002a */
[----:B------:R-:W4:Y:S01]  /*1d10*/  SHFL.BFLY PT, R80, R71, 0x2, 0x1f ;  /* 0x0c401f0047507f89 */ /* 0x000f2200000e0000 */
[----:B------:R-:W-:Y:S01]  /*1d20*/  FMNMX3.FTZ R72, R72, R49, R44, !PT ;  /* 0x0000003148487276 */ /* 0x000fe2000781002c */
[----:B------:R-:W-:Y:S01]  /*1d30*/  VIADD R205, R202, 0x78dde6e4 ;  /* 0x78dde6e4cacd7836 */ /* 0x000fe20000000000 */
[----:B------:R-:W-:Y:S01]  /*1d40*/  FMNMX3.FTZ R76, R76, R43, R62, !PT ;  /* 0x0000002b4c4c7276 */ /* 0x000fe2000781003e */
[C---:B------:R-:W-:Y:S01]  /*1d50*/  VIADD R173, R203.reuse, 0xa9066899 ;  /* 0xa9066899cbad7836 */ /* 0x040fe20000000000 */
[----:B------:R-:W-:Y:S01]  /*1d60*/  FMNMX3.FTZ R72, R72, R45, R4, !PT ;  /* 0x0000002d48487276 */ /* 0x000fe20007810004 */
[----:B------:R-:W-:Y:S01]  /*1d70*/  VIADD R204, R202, 0xb54cda56 ;  /* 0xb54cda56cacc7836 */ /* 0x000fe20000000000 */
[----:B------:R-:W-:Y:S01]  /*1d80*/  LOP3.LUT R74, R206, R220, R171, 0x96, !PT ;  /* 0x000000dcce4a7212 */ /* 0x000fe200078e96ab */
[----:B------:R-:W-:Y:S01]  /*1d90*/  VIADD R213, R202, 0x1715609d ;  /* 0x1715609dcad57836 */ /* 0x000fe20000000000 */
[----:B--2---:R-:W-:Y:S01]  /*1da0*/  FMNMX.FTZ R73, R70, R73, !PT ;  /* 0x0000004946497209 */ /* 0x004fe20007810000 */
[----:B------:R-:W-:Y:S01]  /*1db0*/  VIADD R212, R203, 0x646e171e ;  /* 0x646e171ecbd47836 */ /* 0x000fe20000000000 */
[----:B------:R-:W-:Y:S01]  /*1dc0*/  FMNMX3.FTZ R76, R76, R63, R50, !PT ;  /* 0x0000003f4c4c7276 */ /* 0x000fe20007810032 */
[----:B------:R-:W-:Y:S01]  /*1dd0*/  IMAD.WIDE.U32 R74, R74, -0x2daee0ad, RZ ;  /* 0xd2511f534a4a7825 */ /* 0x000fe200078e00ff */
[----:B------:R-:W-:Y:S01]  /*1de0*/  FMNMX3.FTZ R72, R72, R5, R28, !PT ;  /* 0x0000000548487276 */ /* 0x000fe2000781001c */
[----:B------:R-:W2:Y:S01]  /*1df0*/  SHFL.BFLY PT, R134, R73, 0x1, 0x1f ;  /* 0x0c201f0049867f89 */ /* 0x000ea200000e0000 */
[----:B------:R-:W-:-:S02]  /*1e00*/  FMNMX3.FTZ R76, R76, R51, R46, !PT ;  /* 0x000000334c4c7276 */ /* 0x000fc4000781002e */
[----:B------:R-:W-:Y:S02]  /*1e10*/  FMNMX3.FTZ R72, R72, R29, R24, !PT ;  /* 0x0000001d48487276 */ /* 0x000fe40007810018 */
[----:B------:R-:W-:Y:S02]  /*1e20*/  FMNMX3.FTZ R76, R76, R47, R6, !PT ;  /* 0x0000002f4c4c7276 */ /* 0x000fe40007810006 */
[----:B------:R-:W-:Y:S02]  /*1e30*/  LOP3.LUT R178, R172, R178, R75, 0x96, !PT ;  /* 0x000000b2acb27212 */ /* 0x000fe400078e964b */
[----:B------:R-:W-:Y:S02]  /*1e40*/  FMNMX.FTZ R75, R25, R72, !PT ;  /* 0x00000048194b7209 */ /* 0x000fe40007810000 */
[----:B------:R-:W-:Y:S02]  /*1e50*/  FMNMX3.FTZ R76, R76, R7, R30, !PT ;  /* 0x000000074c4c7276 */ /* 0x000fe4000781001e */
[----:B----4-:R-:W-:Y:S01]  /*1e60*/  FMNMX.FTZ R80, R71, R80, !PT ;  /* 0x0000005047507209 */ /* 0x010fe20007810000 */
[----:B------:R-:W4:Y:S01]  /*1e70*/  SHFL.BFLY PT, R136, R75, 0x2, 0x1f ;  /* 0x0c401f004b887f89 */ /* 0x000f2200000e0000 */
[----:B------:R-:W-:-:S02]  /*1e80*/  FMNMX3.FTZ R76, R76, R31, R26, !PT ;  /* 0x0000001f4c4c7276 */ /* 0x000fc4000781001a */
[----:B------:R-:W-:Y:S01]  /*1e90*/  LOP3.LUT R68, R169, R218, R87, 0x96, !PT ;  /* 0x000000daa9447212 */ /* 0x000fe200078e9657 */
[----:B------:R-:W5:Y:S01]  /*1ea0*/  SHFL.BFLY PT, R133, R80, 0x1, 0x1f ;  /* 0x0c201f0050857f89 */ /* 0x000f6200000e0000 */
[----:B------:R-:W-:Y:S02]  /*1eb0*/  FMNMX.FTZ R76, R27, R76, !PT ;  /* 0x0000004c1b4c7209 */ /* 0x000fe40007810000 */
[----:B------:R-:W-:Y:S01]  /*1ec0*/  LOP3.LUT R86, R168, R86, R83, 0x96, !PT ;  /* 0x00000056a8567212 */ /* 0x000fe200078e9653 */
[----:B------:R-:W-:Y:S01]  /*1ed0*/  IMAD.WIDE.U32 R88, R68, -0x326172a9, RZ ;  /* 0xcd9e8d5744587825 */ /* 0x000fe200078e00ff */
[----:B------:R-:W-:Y:S01]  /*1ee0*/  LOP3.LUT R176, R168, R176, R179, 0x96, !PT ;  /* 0x000000b0a8b07212 */ /* 0x000fe200078e96b3 */
[----:B------:R-:W5:Y:S01]  /*1ef0*/  SHFL.BFLY PT, R135, R76, 0x2, 0x1f ;  /* 0x0c401f004c877f89 */ /* 0x000f6200000e0000 */
[----:B--2---:R-:W-:Y:S01]  /*1f00*/  FMNMX.FTZ R134, R73, R134, !PT ;  /* 0x0000008649867209 */ /* 0x004fe20007810000 */
[----:B------:R-:W-:Y:S01]  /*1f10*/  IMAD.WIDE.U32 R86, R86, -0x326172a9, RZ ;  /* 0xcd9e8d5756567825 */ /* 0x000fe200078e00ff */
[----:B------:R-:W-:-:S02]  /*1f20*/  LOP3.LUT R68, R206, R216, R89, 0x96, !PT ;  /* 0x000000d8ce447212 */ /* 0x000fc400078e9659 */
[C---:B------:R-:W-:Y:S01]  /*1f30*/  FSETP.NEU.FTZ.AND P0, PT, R134.reuse, -INF , PT ;  /* 0xff8000008600780b */ /* 0x040fe20003f1d000 */
[----:B-1----:R-:W-:Y:S01]  /*1f40*/  FMUL.FTZ R167, R134, UR4 ;  /* 0x0000000486a77c20 */ /* 0x002fe20008410000 */
[----:B------:R-:W-:Y:S01]  /*1f50*/  IMAD.WIDE.U32 R176, R176, -0x326172a9, RZ ;  /* 0xcd9e8d57b0b07825 */ /* 0x000fe200078e00ff */
[----:B------:R-:W-:-:S03]  /*1f60*/  LEA R185, R3, UR5, 0x1 ;  /* 0x0000000503b97c11 */ /* 0x000fc6000f8e08ff */
[----:B------:R-:W-:Y:S01]  /*1f70*/  FSEL R167, R167, RZ, P0 ;  /* 0x000000ffa7a77208 */ /* 0x000fe20000000000 */
[----:B------:R-:W-:Y:S01]  /*1f80*/  IMAD.WIDE.U32 R78, R68, -0x2daee0ad, RZ ;  /* 0xd2511f53444e7825 */ /* 0x000fe200078e00ff */
[----:B------:R-:W-:Y:S01]  /*1f90*/  LOP3.LUT R68, R205, R88, R87, 0x96, !PT ;  /* 0x00000058cd447212 */ /* 0x000fe200078e9657 */
[----:B------:R-:W-:Y:S01]  /*1fa0*/  LDSM.16.MT88.4 R116, [R185+0x6000] ;  /* 0x00600000b974783b */ /* 0x000fe20000004200 */
[----:B----4-:R-:W-:Y:S01]  /*1fb0*/  FMNMX.FTZ R136, R75, R136, !PT ;  /* 0x000000884b887209 */ /* 0x010fe20007810000 */
[--C-:B------:R-:W-:Y:S01]  /*1fc0*/  FFMA.FTZ R138, R57, UR4, -R167.reuse ;  /* 0x00000004398a7c23 */ /* 0x100fe200080108a7 */
[--C-:B------:R-:W-:Y:S01]  /*1fd0*/  FFMA.FTZ R140, R65, UR4, -R167.reuse ;  /* 0x00000004418c7c23 */ /* 0x100fe200080108a7 */
[----:B------:R-:W-:Y:S01]  /*1fe0*/  FFMA.FTZ R65, R56, UR4, -R167 ;  /* 0x0000000438417c23 */ /* 0x000fe200080108a7 */
[----:B---3--:R-:W-:Y:S01]  /*1ff0*/  IMAD.U32 R56, R207, 0x10000, RZ ;  /* 0x00010000cf387824 */ /* 0x008fe200078e00ff */
[----:B------:R-:W1:Y:S01]  /*2000*/  SHFL.BFLY PT, R57, R136, 0x1, 0x1f ;  /* 0x0c201f0088397f89 */ /* 0x000e6200000e0000 */
[----:B------:R-:W-:Y:S01]  /*2010*/  IMAD.WIDE.U32 R68, R68, -0x2daee0ad, RZ ;  /* 0xd2511f5344447825 */ /* 0x000fe200078e00ff */
[----:B-----5:R-:W-:-:S03]  /*2020*/  FMNMX.FTZ R133, R80, R133, !PT ;  /* 0x0000008550857209 */ /* 0x020fc60007810000 */
[----:B------:R-:W-:Y:S01]  /*2030*/  FFMA.FTZ R137, R64, UR4, -R167 ;  /* 0x0000000440897c23 */ /* 0x000fe200080108a7 */
[----:B------:R-:W-:Y:S01]  /*2040*/  FMNMX.FTZ R135, R76, R135, !PT ;  /* 0x000000874c877209 */ /* 0x000fe20007810000 */
[----:B------:R2:W-:Y:S01]  /*2050*/  MUFU.EX2 R3, R65 ;  /* 0x0000004100037308 */ /* 0x0005e20000000800 */
[----:B------:R-:W-:Y:S01]  /*2060*/  LOP3.LUT R170, R205, R170, R177, 0x96, !PT ;  /* 0x000000aacdaa7212 */ /* 0x000fe200078e96b1 */
[----:B------:R-:W-:Y:S01]  /*2070*/  FMUL.FTZ R166, R133, UR4 ;  /* 0x0000000485a67c20 */ /* 0x000fe20008410000 */
[----:B------:R-:W-:Y:S01]  /*2080*/  LOP3.LUT R207, R207, 0xff0000, R56, 0xf8, !PT ;  /* 0x00ff0000cfcf7812 */ /* 0x000fe200078ef838 */
[----:B------:R-:W3:Y:S01]  /*2090*/  MUFU.EX2 R138, R138 ;  /* 0x0000008a008a7308 */ /* 0x000ee20000000800 */
[----:B------:R-:W-:Y:S01]  /*20a0*/  LOP3.LUT R70, R172, R82, R79, 0x96, !PT ;  /* 0x00000052ac467212 */ /* 0x000fe200078e964f */
[----:B------:R-:W4:Y:S01]  /*20b0*/  SHFL.BFLY PT, R56, R135, 0x1, 0x1f ;  /* 0x0c201f0087387f89 */ /* 0x000f2200000e0000 */
[----:B------:R-:W-:Y:S01]  /*20c0*/  LOP3.LUT R69, R173, R78, R69, 0x96, !PT ;  /* 0x0000004ead457212 */ /* 0x000fe200078e9645 */
[----:B------:R-:W-:Y:S01]  /*20d0*/  IMAD.WIDE.U32 R170, R170, -0x2daee0ad, RZ ;  /* 0xd2511f53aaaa7825 */ /* 0x000fe200078e00ff */
[----:B------:R-:W-:Y:S01]  /*20e0*/  FSETP.NEU.FTZ.AND P0, PT, R133, -INF , PT ;  /* 0xff8000008500780b */ /* 0x000fe20003f1d000 */
[----:B------:R-:W-:Y:S02]  /*20f0*/  MUFU.EX2 R137, R137 ;  /* 0x0000008900897308 */ /* 0x000fe40000000800 */
[--C-:B------:R-:W-:Y:S01]  /*2100*/  FFMA.FTZ R159, R32, UR4, -R167.reuse ;  /* 0x00000004209f7c23 */ /* 0x100fe200080108a7 */
[----:B------:R-:W-:Y:S01]  /*2110*/  IMAD.WIDE.U32 R70, R70, -0x326172a9, RZ ;  /* 0xcd9e8d5746467825 */ /* 0x000fe200078e00ff */
[----:B------:R-:W-:Y:S01]  /*2120*/  FSEL R166, R166, RZ, P0 ;  /* 0x000000ffa6a67208 */ /* 0x000fe20000000000 */
[----:B------:R-:W-:Y:S02]  /*2130*/  MUFU.EX2 R140, R140 ;  /* 0x0000008c008c7308 */ /* 0x000fe40000000800 */
[----:B------:R-:W-:Y:S01]  /*2140*/  FFMA.FTZ R152, R33, UR4, -R167 ;  /* 0x0000000421987c23 */ /* 0x000fe200080108a7 */
[----:B------:R-:W-:Y:S01]  /*2150*/  IMAD.WIDE.U32 R82, R69, -0x326172a9, RZ ;  /* 0xcd9e8d5745527825 */ /* 0x000fe200078e00ff */
[----:B------:R-:W-:-:S03]  /*2160*/  LOP3.LUT R69, R173, R74, R171, 0x96, !PT ;  /* 0x0000004aad457212 */ /* 0x000fc600078e96ab */
[--C-:B------:R-:W-:Y:S01]  /*2170*/  FFMA.FTZ R146, R66, UR4, -R166.reuse ;  /* 0x0000000442927c23 */ /* 0x100fe200080108a6 */
[--C-:B------:R-:W-:Y:S01]  /*2180*/  FFMA.FTZ R149, R67, UR4, -R166.reuse ;  /* 0x0000000443957c23 */ /* 0x100fe200080108a6 */
[----:B------:R-:W-:Y:S01]  /*2190*/  FFMA.FTZ R147, R58, UR4, -R166 ;  /* 0x000000043a937c23 */ /* 0x000fe200080108a6 */
[----:B------:R-:W-:Y:S01]  /*21a0*/  LOP3.LUT R74, R204, R70, R83, 0x96, !PT ;  /* 0x00000046cc4a7212 */ /* 0x000fe200078e9653 */
[----:B------:R-:W-:Y:S02]  /*21b0*/  IMAD.MOV.U32 R70, RZ, RZ, R82 ;  /* 0x000000ffff467224 */ /* 0x000fe400078e0052 */
[----:B------:R-:W-:Y:S01]  /*21c0*/  FFMA.FTZ R64, R59, UR4, -R166 ;  /* 0x000000043b407c23 */ /* 0x000fe200080108a6 */
[--C-:B------:R-:W-:Y:S01]  /*21d0*/  IMAD.IADD R180, R2, 0x1, R185.reuse ;  /* 0x0000000102b47824 */ /* 0x100fe200078e02b9 */
[----:B-1----:R-:W-:Y:S01]  /*21e0*/  FMNMX.FTZ R136, R136, R57, !PT ;  /* 0x0000003988887209 */ /* 0x002fe20007810000 */
[----:B------:R-:W-:Y:S01]  /*21f0*/  MUFU.EX2 R146, R146 ;  /* 0x0000009200927308 */ /* 0x000fe20000000800 */
[----:B------:R-:W-:Y:S01]  /*2200*/  PRMT R72, R82, 0x7771, RZ ;  /* 0x0000777152487816 */ /* 0x000fe200000000ff */
[----:B------:R-:W-:Y:S01]  /*2210*/  IMAD.IADD R181, R0, 0x1, R185 ;  /* 0x0000000100b57824 */ /* 0x000fe200078e02b9 */
[C---:B------:R-:W-:Y:S01]  /*2220*/  PRMT R78, R82.reuse, 0x7773, RZ ;  /* 0x00007773524e7816 */ /* 0x040fe200000000ff */
[----:B------:R-:W-:Y:S01]  /*2230*/  MUFU.EX2 R147, R147 ;  /* 0x0000009300937308 */ /* 0x000fe20000000800 */
[----:B------:R-:W-:Y:S01]  /*2240*/  PRMT R73, R82, 0x7772, RZ ;  /* 0x0000777252497816 */ /* 0x000fe200000000ff */
[----:B------:R-:W-:Y:S01]  /*2250*/  FMUL.FTZ R164, R136, UR4 ;  /* 0x0000000488a47c20 */ /* 0x000fe20008410000 */
[----:B------:R-:W-:Y:S01]  /*2260*/  LOP3.LUT R79, R70, 0xff, RZ, 0xc0, !PT ;  /* 0x000000ff464f7812 */ /* 0x000fe200078ec0ff */
[----:B------:R1:W5:Y:S01]  /*2270*/  MUFU.EX2 R2, R64 ;  /* 0x0000004000027308 */ /* 0x0003620000000800 */
[----:B--2---:R-:W-:Y:S01]  /*2280*/  PRMT R65, R74, 0x7632, R65 ;  /* 0x000076324a417816 */ /* 0x004fe20000000041 */
[----:B------:R-:W-:Y:S01]  /*2290*/  IMAD.IADD R139, R0, 0x1, R180 ;  /* 0x00000001008b7824 */ /* 0x000fe200078e02b4 */
[C---:B------:R-:W-:Y:S01]  /*22a0*/  LOP3.LUT R70, R74.reuse, 0xffff, RZ, 0xc0, !PT ;  /* 0x0000ffff4a467812 */ /* 0x040fe200078ec0ff */
[----:B------:R-:W2:Y:S01]  /*22b0*/  MUFU.EX2 R149, R149 ;  /* 0x0000009500957308 */ /* 0x000ea20000000800 */
[----:B------:R-:W-:Y:S01]  /*22c0*/  LOP3.LUT R77, R74, 0xff, RZ, 0xc0, !PT ;  /* 0x000000ff4a4d7812 */ /* 0x000fe200078ec0ff */
[----:B------:R-:W-:Y:S01]  /*22d0*/  IMAD.WIDE.U32 R178, R178, -0x326172a9, RZ ;  /* 0xcd9e8d57b2b27825 */ /* 0x000fe200078e00ff */
[----:B------:R-:W-:Y:S01]  /*22e0*/  PRMT R73, R73, 0x5410, R78 ;  /* 0x0000541049497816 */ /* 0x000fe2000000004e */
[----:B------:R-:W-:Y:S01]  /*22f0*/  LDSM.16.MT88.4 R80, [R181+0x6000] ;  /* 0x00600000b550783b */ /* 0x000fe20000004200 */
[----:B------:R-:W-:Y:S01]  /*2300*/  PRMT R72, R79, 0x5410, R72 ;  /* 0x000054104f487816 */ /* 0x000fe20000000048 */
[----:B------:R-:W-:Y:S01]  /*2310*/  MUFU.EX2 R159, R159 ;  /* 0x0000009f009f7308 */ /* 0x000fe20000000800 */
[----:B------:R-:W-:Y:S01]  /*2320*/  SHF.R.U32.HI R74, RZ, 0x18, R74 ;  /* 0x00000018ff4a7819 */ /* 0x000fe2000001164a */
[----:B------:R-:W-:Y:S01]  /*2330*/  LDSM.16.MT88.4 R112, [R180+0x6000] ;  /* 0x00600000b470783b */ /* 0x000fe20000004200 */
[----:B------:R-:W-:Y:S01]  /*2340*/  LOP3.LUT R65, R65, 0xff, RZ, 0xc0, !PT ;  /* 0x000000ff41417812 */ /* 0x000fe200078ec0ff */
[----:B------:R-:W-:Y:S01]  /*2350*/  MUFU.EX2 R152, R152 ;  /* 0x0000009800987308 */ /* 0x000fe20000000800 */
[----:B------:R-:W-:Y:S01]  /*2360*/  FSETP.NEU.FTZ.AND P0, PT, R136, -INF , PT ;  /* 0xff8000008800780b */ /* 0x000fe20003f1d000 */
[----:B------:R-:W-:Y:S01]  /*2370*/  FFMA.FTZ R165, R38, UR4, -R166 ;  /* 0x0000000426a57c23 */ /* 0x000fe200080108a6 */
[----:B------:R-:W-:Y:S01]  /*2380*/  SHF.R.U32.HI R70, RZ, 0x8, R70 ;  /* 0x00000008ff467819 */ /* 0x000fe20000011646 */
[--C-:B------:R-:W-:Y:S01]  /*2390*/  FFMA.FTZ R160, R39, UR4, -R166.reuse ;  /* 0x0000000427a07c23 */ /* 0x100fe200080108a6 */
[----:B------:R-:W-:Y:S01]  /*23a0*/  LOP3.LUT R58, R73, 0xff00ff, RZ, 0xc0, !PT ;  /* 0x00ff00ff493a7812 */ /* 0x000fe200078ec0ff */
[----:B------:R-:W-:Y:S01]  /*23b0*/  FFMA.FTZ R163, R34, UR4, -R166 ;  /* 0x0000000422a37c23 */ /* 0x000fe200080108a6 */
[----:B------:R-:W-:Y:S01]  /*23c0*/  PRMT R0, R65, 0x5410, R74 ;  /* 0x0000541041007816 */ /* 0x000fe2000000004a */
[----:B------:R-:W-:Y:S01]  /*23d0*/  FFMA.FTZ R158, R35, UR4, -R166 ;  /* 0x00000004239e7c23 */ /* 0x000fe200080108a6 */
[----:B----4-:R-:W-:Y:S01]  /*23e0*/  FMNMX.FTZ R135, R135, R56, !PT ;  /* 0x0000003887877209 */ /* 0x010fe20007810000 */
[----:B-1----:R-:W1:Y:S01]  /*23f0*/  LDSM.16.MT88.4 R64, [R139+0x6000] ;  /* 0x006000008b40783b */ /* 0x002e620000004200 */
[--C-:B------:R-:W-:Y:S01]  /*2400*/  HSET2.LE.AND R72, R72, R207.reuse, PT ;  /* 0x000000cf48487233 */ /* 0x100fe20003803000 */
[--C-:B------:R-:W-:Y:S01]  /*2410*/  FFMA.FTZ R156, R36, UR4, -R167.reuse ;  /* 0x00000004249c7c23 */ /* 0x100fe200080108a7 */
[----:B------:R-:W-:Y:S01]  /*2420*/  FSEL R164, R164, RZ, P0 ;  /* 0x000000ffa4a47208 */ /* 0x000fe20000000000 */
[----:B------:R-:W-:Y:S01]  /*2430*/  FMUL.FTZ R162, R135, UR4 ;  /* 0x0000000487a27c20 */ /* 0x000fe20008410000 */
[----:B------:R-:W-:Y:S01]  /*2440*/  PRMT R70, R77, 0x5410, R70 ;  /* 0x000054104d467816 */ /* 0x000fe20000000046 */
[----:B------:R-:W-:Y:S01]  /*2450*/  FFMA.FTZ R161, R37, UR4, -R167 ;  /* 0x0000000425a17c23 */ /* 0x000fe200080108a7 */
[----:B---3--:R-:W-:Y:S01]  /*2460*/  F2FP.BF16.F32.PACK_AB R59, R138, R3 ;  /* 0x000000038a3b723e */ /* 0x008fe200000010ff */
[--C-:B------:R-:W-:Y:S01]  /*2470*/  FFMA.FTZ R155, R40, UR4, -R164.reuse ;  /* 0x00000004289b7c23 */ /* 0x100fe200080108a4 */
[--C-:B------:R-:W-:Y:S01]  /*2480*/  HSET2.LE.AND R103, R58, R207.reuse, PT ;  /* 0x000000cf3a677233 */ /* 0x100fe20003803000 */
[--C-:B------:R-:W-:Y:S01]  /*2490*/  FFMA.FTZ R148, R41, UR4, -R164.reuse ;  /* 0x0000000429947c23 */ /* 0x100fe200080108a4 */
[--C-:B------:R-:W-:Y:S01]  /*24a0*/  HSET2.LE.AND R101, R0, R207.reuse, PT ;  /* 0x000000cf00657233 */ /* 0x100fe20003803000 */
[--C-:B------:R-:W-:Y:S01]  /*24b0*/  FFMA.FTZ R151, R53, UR4, -R164.reuse ;  /* 0x0000000435977c23 */ /* 0x100fe200080108a4 */
[----:B------:R-:W-:Y:S01]  /*24c0*/  LOP3.LUT R102, R59, R72, RZ, 0xc0, !PT ;  /* 0x000000483b667212 */ /* 0x000fe200078ec0ff */
[----:B------:R-:W-:Y:S01]  /*24d0*/  IMAD.WIDE.U32 R72, R69, -0x326172a9, RZ ;  /* 0xcd9e8d5745487825 */ /* 0x000fe200078e00ff */
[----:B-----5:R-:W-:Y:S01]  /*24e0*/  F2FP.BF16.F32.PACK_AB R58, R2, R147 ;  /* 0x00000093023a723e */ /* 0x020fe200000010ff */
[----:B------:R-:W-:Y:S01]  /*24f0*/  MUFU.EX2 R155, R155 ;  /* 0x0000009b009b7308 */ /* 0x000fe20000000800 */
[----:B--2---:R-:W-:Y:S01]  /*2500*/  F2FP.BF16.F32.PACK_AB R0, R149, R146 ;  /* 0x000000929500723e */ /* 0x004fe200000010ff */
[----:B------:R-:W-:Y:S01]  /*2510*/  LDSM.16.MT88.4 R32, [R181+0x6800] ;  /* 0x00680000b520783b */ /* 0x000fe20000004200 */
[----:B------:R-:W-:Y:S01]  /*2520*/  FSETP.NEU.FTZ.AND P0, PT, R135, -INF , PT ;  /* 0xff8000008700780b */ /* 0x000fe20003f1d000 */
[----:B------:R-:W2:Y:S01]  /*2530*/  MUFU.EX2 R148, R148 ;  /* 0x0000009400947308 */ /* 0x000ea20000000800 */
[--C-:B------:R-:W-:Y:S01]  /*2540*/  HSET2.LE.AND R70, R70, R207.reuse, PT ;  /* 0x000000cf46467233 */ /* 0x100fe20003803000 */
[----:B------:R-:W-:Y:S01]  /*2550*/  FFMA.FTZ R60, R60, UR4, -R164 ;  /* 0x000000043c3c7c23 */ /* 0x000fe200080108a4 */
[----:B------:R-:W-:Y:S01]  /*2560*/  F2FP.BF16.F32.PACK_AB R57, R140, R137 ;  /* 0x000000898c39723e */ /* 0x000fe200000010ff */
[----:B------:R-:W-:Y:S01]  /*2570*/  MUFU.EX2 R151, R151 ;  /* 0x0000009700977308 */ /* 0x000fe20000000800 */
[----:B------:R-:W-:Y:S01]  /*2580*/  LOP3.LUT R103, R58, R103, RZ, 0xc0, !PT ;  /* 0x000000673a677212 */ /* 0x000fe200078ec0ff */
[----:B------:R-:W-:Y:S01]  /*2590*/  IMAD.MOV.U32 R58, RZ, RZ, R72 ;  /* 0x000000ffff3a7224 */ /* 0x000fe200078e0048 */
[----:B------:R-:W-:Y:S01]  /*25a0*/  LOP3.LUT R101, R0, R101, RZ, 0xc0, !PT ;  /* 0x0000006500657212 */ /* 0x000fe200078ec0ff */
[--C-:B------:R-:W-:Y:S01]  /*25b0*/  FFMA.FTZ R0, R52, UR4, -R164.reuse ;  /* 0x0000000434007c23 */ /* 0x100fe200080108a4 */
[----:B------:R-:W-:Y:S01]  /*25c0*/  FSEL R162, R162, RZ, P0 ;  /* 0x000000ffa2a27208 */ /* 0x000fe20000000000 */
[----:B------:R-:W-:Y:S01]  /*25d0*/  MUFU.EX2 R165, R165 ;  /* 0x000000a500a57308 */ /* 0x000fe20000000800 */
[----:B------:R-:W-:Y:S01]  /*25e0*/  LOP3.LUT R100, R57, R70, RZ, 0xc0, !PT ;  /* 0x0000004639647212 */ /* 0x000fe200078ec0ff */
[----:B------:R-:W-:Y:S01]  /*25f0*/  FFMA.FTZ R61, R61, UR4, -R164 ;  /* 0x000000043d3d7c23 */ /* 0x000fe200080108a4 */
[----:B------:R-:W-:Y:S01]  /*2600*/  LOP3.LUT R57, R204, R178, R73, 0x96, !PT ;  /* 0x000000b2cc397212 */ /* 0x000fe200078e9649 */
[--C-:B------:R-:W-:Y:S01]  /*2610*/  FFMA.FTZ R157, R54, UR4, -R162.reuse ;  /* 0x00000004369d7c23 */ /* 0x100fe200080108a2 */
[--C-:B------:R-:W-:Y:S01]  /*2620*/  FFMA.FTZ R154, R55, UR4, -R162.reuse ;  /* 0x00000004379a7c23 */ /* 0x100fe200080108a2 */
[----:B------:R-:W-:Y:S01]  /*2630*/  PRMT R98, R72, 0x7771, RZ ;  /* 0x0000777148627816 */ /* 0x000fe200000000ff */
[--C-:B------:R-:W-:Y:S01]  /*2640*/  FFMA.FTZ R153, R42, UR4, -R162.reuse ;  /* 0x000000042a997c23 */ /* 0x100fe200080108a2 */
[----:B------:R-:W-:Y:S01]  /*2650*/  LOP3.LUT R53, R58, 0xff, RZ, 0xc0, !PT ;  /* 0x000000ff3a357812 */ /* 0x000fe200078ec0ff */
[----:B------:R-:W3:Y:S01]  /*2660*/  MUFU.EX2 R0, R0 ;  /* 0x0000000000007308 */ /* 0x000ee20000000800 */
[----:B------:R-:W-:Y:S01]  /*2670*/  FFMA.FTZ R150, R43, UR4, -R162 ;  /* 0x000000042b967c23 */ /* 0x000fe200080108a2 */
[----:B------:R-:W-:Y:S01]  /*2680*/  LOP3.LUT R42, R57, 0xffff, RZ, 0xc0, !PT ;  /* 0x0000ffff392a7812 */ /* 0x000fe200078ec0ff */
[C---:B-1----:R-:W-:Y:S01]  /*2690*/  HMMA.16816.F32.BF16 R104, R100.reuse, R64, RZ ;  /* 0x000000406468723c */ /* 0x042fe200000418ff */
[----:B------:R-:W-:Y:S01]  /*26a0*/  PRMT R98, R53, 0x5410, R98 ;  /* 0x0000541035627816 */ /* 0x000fe20000000062 */
[----:B------:R-:W-:Y:S01]  /*26b0*/  MUFU.EX2 R157, R157 ;  /* 0x0000009d009d7308 */ /* 0x000fe20000000800 */
[----:B------:R-:W-:Y:S01]  /*26c0*/  LOP3.LUT R55, R57, 0xff, RZ, 0xc0, !PT ;  /* 0x000000ff39377812 */ /* 0x000fe200078ec0ff */
[----:B------:R-:W-:Y:S01]  /*26d0*/  FFMA.FTZ R210, R49, UR4, -R164 ;  /* 0x0000000431d27c23 */ /* 0x000fe200080108a4 */
[----:B------:R-:W-:Y:S01]  /*26e0*/  PRMT R53, R57, 0x7632, R53 ;  /* 0x0000763239357816 */ /* 0x000fe20000000035 */
[----:B------:R-:W1:Y:S01]  /*26f0*/  MUFU.EX2 R154, R154 ;  /* 0x0000009a009a7308 */ /* 0x000e620000000800 */
[----:B------:R-:W-:Y:S01]  /*2700*/  SHF.R.U32.HI R42, RZ, 0x8, R42 ;  /* 0x00000008ff2a7819 */ /* 0x000fe2000001162a */
[C---:B------:R-:W-:Y:S01]  /*2710*/  HMMA.16816.F32.BF16 R124, R100.reuse, R116, RZ ;  /* 0x00000074647c723c */ /* 0x040fe200000418ff */
[C---:B------:R-:W-:Y:S01]  /*2720*/  PRMT R59, R72.reuse, 0x7773, RZ ;  /* 0x00007773483b7816 */ /* 0x040fe200000000ff */
[----:B------:R-:W-:Y:S01]  /*2730*/  MUFU.EX2 R153, R153 ;  /* 0x0000009900997308 */ /* 0x000fe20000000800 */
[----:B------:R-:W-:Y:S01]  /*2740*/  PRMT R56, R72, 0x7772, RZ ;  /* 0x0000777248387816 */ /* 0x000fe200000000ff */
[----:B------:R-:W-:Y:S01]  /*2750*/  FFMA.FTZ R177, R63, UR4, -R162 ;  /* 0x000000043fb17c23 */ /* 0x000fe200080108a2 */
[----:B------:R-:W-:Y:S01]  /*2760*/  SHF.R.U32.HI R40, RZ, 0x18, R57 ;  /* 0x00000018ff287819 */ /* 0x000fe20000011639 */
[----:B------:R-:W4:Y:S01]  /*2770*/  MUFU.EX2 R150, R150 ;  /* 0x0000009600967308 */ /* 0x000f220000000800 */
[----:B------:R-:W-:Y:S01]  /*2780*/  LOP3.LUT R53, R53, 0xff, RZ, 0xc0, !PT ;  /* 0x000000ff35357812 */ /* 0x000fe200078ec0ff */
[C---:B------:R-:W-:Y:S01]  /*2790*/  HMMA.16816.F32.BF16 R72, R100.reuse, R80, RZ ;  /* 0x000000506448723c */ /* 0x040fe200000418ff */
[--C-:B------:R-:W-:Y:S01]  /*27a0*/  HSET2.LE.AND R98, R98, R207.reuse, PT ;  /* 0x000000cf62627233 */ /* 0x100fe20003803000 */
[----:B------:R-:W-:Y:S01]  /*27b0*/  MUFU.EX2 R163, R163 ;  /* 0x000000a300a37308 */ /* 0x000fe20000000800 */
[----:B------:R-:W-:Y:S01]  /*27c0*/  PRMT R42, R55, 0x5410, R42 ;  /* 0x00005410372a7816 */ /* 0x000fe2000000002a */
[----:B------:R-:W-:Y:S01]  /*27d0*/  FFMA.FTZ R16, R16, UR4, -R167 ;  /* 0x0000000410107c23 */ /* 0x000fe200080108a7 */
[----:B--2---:R-:W-:Y:S01]  /*27e0*/  F2FP.BF16.F32.PACK_AB R43, R148, R155 ;  /* 0x0000009b942b723e */ /* 0x004fe200000010ff */
[----:B------:R-:W2:Y:S01]  /*27f0*/  MUFU.EX2 R158, R158 ;  /* 0x0000009e009e7308 */ /* 0x000ea20000000800 */
[----:B------:R-:W-:Y:S01]  /*2800*/  PRMT R56, R56, 0x5410, R59 ;  /* 0x0000541038387816 */ /* 0x000fe2000000003b */
[C---:B------:R-:W-:Y:S01]  /*2810*/  HMMA.16816.F32.BF16 R88, R100.reuse, R112, RZ ;  /* 0x000000706458723c */ /* 0x040fe200000418ff */
[----:B------:R-:W-:Y:S01]  /*2820*/  PRMT R40, R53, 0x5410, R40 ;  /* 0x0000541035287816 */ /* 0x000fe20000000028 */
[----:B------:R-:W5:Y:S01]  /*2830*/  MUFU.EX2 R160, R160 ;  /* 0x000000a000a07308 */ /* 0x000f620000000800 */
[----:B------:R-:W-:Y:S01]  /*2840*/  LOP3.LUT R98, R43, R98, RZ, 0xc0, !PT ;  /* 0x000000622b627212 */ /* 0x000fe200078ec0ff */
[----:B------:R-:W-:Y:S01]  /*2850*/  FFMA.FTZ R225, R9, UR4, -R167 ;  /* 0x0000000409e17c23 */ /* 0x000fe200080108a7 */
[--C-:B------:R-:W-:Y:S01]  /*2860*/  HSET2.LE.AND R42, R42, R207.reuse, PT ;  /* 0x000000cf2a2a7233 */ /* 0x100fe20003803000 */
[----:B------:R-:W-:Y:S01]  /*2870*/  MUFU.EX2 R156, R156 ;  /* 0x0000009c009c7308 */ /* 0x000fe20000000800 */
[----:B------:R-:W-:Y:S01]  /*2880*/  LOP3.LUT R52, R56, 0xff00ff, RZ, 0xc0, !PT ;  /* 0x00ff00ff38347812 */ /* 0x000fe200078ec0ff */
[C---:B------:R-:W-:Y:S01]  /*2890*/  HMMA.16816.F32.BF16 R120, R100.reuse, R118, RZ ;  /* 0x000000766478723c */ /* 0x040fe200000418ff */
[----:B------:R-:W-:Y:S01]  /*28a0*/  LOP3.LUT R41, R213, R86, R71, 0x96, !PT ;  /* 0x00000056d5297212 */ /* 0x000fe200078e9647 */
[----:B------:R-:W5:Y:S01]  /*28b0*/  MUFU.EX2 R161, R161 ;  /* 0x000000a100a17308 */ /* 0x000f620000000800 */
[----:B---3--:R-:W-:Y:S01]  /*28c0*/  F2FP.BF16.F32.PACK_AB R43, R151, R0 ;  /* 0x00000000972b723e */ /* 0x008fe200000010ff */
[----:B------:R-:W-:Y:S01]  /*28d0*/  LDSM.16.MT88.4 R56, [R180+0x6800] ;  /* 0x00680000b438783b */ /* 0x000fe20000004200 */
[--C-:B------:R-:W-:Y:S01]  /*28e0*/  HSET2.LE.AND R97, R40, R207.reuse, PT ;  /* 0x000000cf28617233 */ /* 0x100fe20003803000 */
[----:B------:R-:W-:Y:S01]  /*28f0*/  MUFU.EX2 R60, R60 ;  /* 0x0000003c003c7308 */ /* 0x000fe20000000800 */
[----:B-1----:R-:W-:Y:S01]  /*2900*/  F2FP.BF16.F32.PACK_AB R40, R154, R157 ;  /* 0x0000009d9a28723e */ /* 0x002fe200000010ff */
[C---:B------:R-:W-:Y:S01]  /*2910*/  HMMA.16816.F32.BF16 R76, R100.reuse, R82, RZ ;  /* 0x00000052644c723c */ /* 0x040fe200000418ff */
[----:B------:R-:W-:Y:S01]  /*2920*/  LOP3.LUT R96, R43, R42, RZ, 0xc0, !PT ;  /* 0x0000002a2b607212 */ /* 0x000fe200078ec0ff */
[----:B------:R-:W-:Y:S01]  /*2930*/  IMAD.WIDE.U32 R42, R41, -0x2daee0ad, RZ ;  /* 0xd2511f53292a7825 */ /* 0x000fe200078e00ff */
[--C-:B------:R-:W-:Y:S01]  /*2940*/  HSET2.LE.AND R52, R52, R207.reuse, PT ;  /* 0x000000cf34347233 */ /* 0x100fe20003803000 */
[----:B------:R-:W1:Y:S01]  /*2950*/  MUFU.EX2 R61, R61 ;  /* 0x0000003d003d7308 */ /* 0x000e620000000800 */
[----:B----4-:R-:W-:Y:S01]  /*2960*/  F2FP.BF16.F32.PACK_AB R99, R150, R153 ;  /* 0x000000999663723e */ /* 0x010fe200000010ff */
[----:B------:R-:W-:Y:S01]  /*2970*/  FADD.FTZ R0, R0, R151 ;  /* 0x0000009700007221 */ /* 0x000fe20000010000 */
[----:B------:R-:W-:Y:S01]  /*2980*/  LOP3.LUT R97, R40, R97, RZ, 0xc0, !PT ;  /* 0x0000006128617212 */ /* 0x000fe200078ec0ff */
[----:B------:R-:W-:Y:S01]  /*2990*/  IMAD.MOV.U32 R40, RZ, RZ, R42 ;  /* 0x000000ffff287224 */ /* 0x000fe200078e002a */
[----:B------:R-:W-:Y:S01]  /*29a0*/  LOP3.LUT R99, R99, R52, RZ, 0xc0, !PT ;  /* 0x0000003463637212 */ /* 0x000fe200078ec0ff */
[----:B------:R-:W-:Y:S01]  /*29b0*/  HMMA.16816.F32.BF16 R92, R100, R114, RZ ;  /* 0x00000072645c723c */ /* 0x000fe200000418ff */
[C---:B------:R-:W-:Y:S01]  /*29c0*/  PRMT R54, R42.reuse, 0x7773, RZ ;  /* 0x000077732a367816 */ /* 0x040fe200000000ff */
[----:B------:R-:W-:Y:S01]  /*29d0*/  MUFU.EX2 R225, R225 ;  /* 0x000000e100e17308 */ /* 0x000fe20000000800 */
[----:B------:R-:W-:Y:S01]  /*29e0*/  PRMT R41, R42, 0x7772, RZ ;  /* 0x000077722a297816 */ /* 0x000fe200000000ff */
[----:B------:R-:W-:Y:S01]  /*29f0*/  FADD.FTZ R154, R157, R154 ;  /* 0x0000009a9d9a7221 */ /* 0x000fe20000010000 */
[----:B------:R-:W-:Y:S01]  /*2a00*/  LOP3.LUT R52, R212, R68, R43, 0x96, !PT ;  /* 0x00000044d4347212 */ /* 0x000fe200078e962b */
[----:B------:R-:W-:Y:S01]  /*2a10*/  FADD.FTZ R140, R137, R140 ;  /* 0x0000008c898c7221 */ /* 0x000fe20000010000 */
[----:B------:R-:W-:Y:S01]  /*2a20*/  PRMT R42, R42, 0x7771, RZ ;  /* 0x000077712a2a7816 */ /* 0x000fe200000000ff */
[C---:B------:R-:W-:Y:S01]  /*2a30*/  HMMA.16816.F32.BF16 R108, R96.reuse, R64, RZ ;  /* 0x00000040606c723c */ /* 0x040fe200000418ff */
[----:B------:R-:W-:Y:S01]  /*2a40*/  PRMT R41, R41, 0x5410, R54 ;  /* 0x0000541029297816 */ /* 0x000fe20000000036 */
[----:B------:R-:W-:Y:S01]  /*2a50*/  FADD.FTZ R146, R146, R149 ;  /* 0x0000009592927221 */ /* 0x000fe20000010000 */
[----:B------:R-:W-:Y:S01]  /*2a60*/  LOP3.LUT R43, R40, 0xff, RZ, 0xc0, !PT ;  /* 0x000000ff282b7812 */ /* 0x000fe200078ec0ff */
[----:B------:R-:W-:Y:S01]  /*2a70*/  FADD.FTZ R155, R155, R0 ;  /* 0x000000009b9b7221 */ /* 0x000fe20000010000 */
[C---:B------:R-:W-:Y:S01]  /*2a80*/  PRMT R53, R52.reuse, 0x7632, R53 ;  /* 0x0000763234357816 */ /* 0x040fe20000000035 */
[----:B------:R-:W-:Y:S01]  /*2a90*/  FADD.FTZ R153, R153, R154 ;  /* 0x0000009a99997221 */ /* 0x000fe20000010000 */
[C---:B------:R-:W-:Y:S01]  /*2aa0*/  LOP3.LUT R40, R52.reuse, 0xffff, RZ, 0xc0, !PT ;  /* 0x0000ffff34287812 */ /* 0x040fe200078ec0ff */
[C---:B------:R-:W-:Y:S01]  /*2ab0*/  HMMA.16816.F32.BF16 R128, R96.reuse, R116, RZ ;  /* 0x000000746080723c */ /* 0x040fe200000418ff */
[----:B------:R-:W-:Y:S01]  /*2ac0*/  LOP3.LUT R37, R52, 0xff, RZ, 0xc0, !PT ;  /* 0x000000ff34257812 */ /* 0x000fe200078ec0ff */
[----:B------:R-:W-:Y:S01]  /*2ad0*/  FADD.FTZ R3, R3, R140 ;  /* 0x0000008c03037221 */ /* 0x000fe20000010000 */
[----:B------:R-:W-:Y:S01]  /*2ae0*/  PRMT R42, R43, 0x5410, R42 ;  /* 0x000054102b2a7816 */ /* 0x000fe2000000002a */
[----:B------:R-:W-:Y:S01]  /*2af0*/  VIADD R43, R85, 0x1 ;  /* 0x00000001552b7836 */ /* 0x000fe20000000000 */
[----:B------:R-:W-:Y:S01]  /*2b00*/  LOP3.LUT R54, R41, 0xff00ff, RZ, 0xc0, !PT ;  /* 0x00ff00ff29367812 */ /* 0x000fe200078ec0ff */
[----:B------:R-:W-:Y:S01]  /*2b10*/  FADD.FTZ R147, R147, R146 ;  /* 0x0000009293937221 */ /* 0x000fe20000010000 */
[----:B------:R-:W-:Y:S01]  /*2b20*/  SHF.R.U32.HI R52, RZ, 0x18, R52 ;  /* 0x00000018ff347819 */ /* 0x000fe20000011634 */
[C---:B------:R-:W-:Y:S01]  /*2b30*/  HMMA.16816.F32.BF16 R68, R96.reuse, R80, RZ ;  /* 0x000000506044723c */ /* 0x040fe200000418ff */
[----:B------:R-:W-:Y:S01]  /*2b40*/  LOP3.LUT R41, R53, 0xff, RZ, 0xc0, !PT ;  /* 0x000000ff35297812 */ /* 0x000fe200078ec0ff */
[----:B------:R-:W-:Y:S01]  /*2b50*/  FADD.FTZ R155, R148, R155 ;  /* 0x0000009b949b7221 */ /* 0x000fe20000010000 */
[----:B------:R-:W-:Y:S01]  /*2b60*/  HSET2.LE.AND R42, R42, R207, PT ;  /* 0x000000cf2a2a7233 */ /* 0x000fe20003803000 */
[----:B------:R-:W-:Y:S01]  /*2b70*/  FADD.FTZ R150, R150, R153 ;  /* 0x0000009996967221 */ /* 0x000fe20000010000 */
[----:B------:R-:W-:Y:S01]  /*2b80*/  F2FP.BF16.F32.PACK_AB R53, R152, R159 ;  /* 0x0000009f9835723e */ /* 0x000fe200000010ff */
[----:B------:R-:W-:Y:S01]  /*2b90*/  FADD.FTZ R3, R138, R3 ;  /* 0x000000038a037221 */ /* 0x000fe20000010000 */
[----:B------:R-:W-:Y:S01]  /*2ba0*/  PRMT R52, R41, 0x5410, R52 ;  /* 0x0000541029347816 */ /* 0x000fe20000000034 */
[----:B------:R-:W-:Y:S01]  /*2bb0*/  HMMA.16816.F32.BF16 R84, R96, R112, RZ ;  /* 0x000000706054723c */ /* 0x000fe200000418ff */
[----:B------:R-:W-:Y:S01]  /*2bc0*/  SHF.R.U32.HI R40, RZ, 0x8, R40 ;  /* 0x00000008ff287819 */ /* 0x000fe20000011628 */
[----:B------:R-:W-:Y:S01]  /*2bd0*/  FADD.FTZ R2, R2, R147 ;  /* 0x0000009302027221 */ /* 0x000fe20000010000 */
[----:B------:R-:W-:-:S02]  /*2be0*/  LOP3.LUT R174, R203, R43, R229, 0x96, !PT ;  /* 0x0000002bcbae7212 */ /* 0x000fc400078e96e5 */
[----:B------:R-:W-:Y:S02]  /*2bf0*/  PRMT R40, R37, 0x5410, R40 ;  /* 0x0000541025287816 */ /* 0x000fe40000000028 */
[----:B------:R-:W-:Y:S01]  /*2c00*/  LOP3.LUT R42, R53, R42, RZ, 0xc0, !PT ;  /* 0x0000002a352a7212 */ /* 0x000fe200078ec0ff */
[----:B------:R-:W3:Y:S01]  /*2c10*/  LDSM.16.MT88.4 R36, [R185+0x6800] ;  /* 0x00680000b924783b */ /* 0x000ee20000004200 */
[--C-:B------:R-:W-:Y:S01]  /*2c20*/  HSET2.LE.AND R43, R54, R207.reuse, PT ;  /* 0x000000cf362b7233 */ /* 0x100fe20003803000 */
[----:B------:R-:W-:Y:S01]  /*2c30*/  IMAD.WIDE.U32 R174, R174, -0x326172a9, RZ ;  /* 0xcd9e8d57aeae7825 */ /* 0x000fe200078e00ff */
[----:B------:R-:W-:Y:S01]  /*2c40*/  HSET2.LE.AND R41, R52, R207, PT ;  /* 0x000000cf34297233 */ /* 0x000fe20003803000 */
[----:B------:R-:W-:Y:S01]  /*2c50*/  HMMA.16816.F32.BF16 R116, R96, R118, RZ ;  /* 0x000000766074723c */ /* 0x000fe200000418ff */
[----:B------:R-:W4:Y:S01]  /*2c60*/  LDSM.16.MT88.4 R52, [R139+0x6800] ;  /* 0x006800008b34783b */ /* 0x000f220000004200 */
[----:B--2---:R-:W-:Y:S02]  /*2c70*/  F2FP.BF16.F32.PACK_AB R178, R158, R163 ;  /* 0x000000a39eb2723e */ /* 0x004fe400000010ff */
[----:B-----5:R-:W-:Y:S01]  /*2c80*/  F2FP.BF16.F32.PACK_AB R64, R160, R165 ;  /* 0x000000a5a040723e */ /* 0x020fe200000010ff */
[----:B------:R-:W-:Y:S01]  /*2c90*/  FADD.FTZ R165, R165, R2 ;  /* 0x00000002a5a57221 */ /* 0x000fe20000010000 */
[----:B------:R-:W-:-:S02]  /*2ca0*/  LOP3.LUT R214, R213, R176, R179, 0x96, !PT ;  /* 0x000000b0d5d67212 */ /* 0x000fc400078e96b3 */
[----:B------:R-:W-:Y:S01]  /*2cb0*/  HSET2.LE.AND R40, R40, R207, PT ;  /* 0x000000cf28287233 */ /* 0x000fe20003803000 */
[----:B------:R-:W-:Y:S01]  /*2cc0*/  HMMA.16816.F32.BF16 R80, R96, R82, RZ ;  /* 0x000000526050723c */ /* 0x000fe200000418ff */
[----:B------:R-:W-:Y:S01]  /*2cd0*/  LOP3.LUT R43, R178, R43, RZ, 0xc0, !PT ;  /* 0x0000002bb22b7212 */ /* 0x000fe200078ec0ff */
[----:B------:R-:W-:Y:S01]  /*2ce0*/  IMAD.WIDE.U32 R214, R214, -0x2daee0ad, RZ ;  /* 0xd2511f53d6d67825 */ /* 0x000fe200078e00ff */
[----:B------:R-:W-:-:S03]  /*2cf0*/  LOP3.LUT R41, R64, R41, RZ, 0xc0, !PT ;  /* 0x0000002940297212 */ /* 0x000fc600078ec0ff */
[----:B------:R-:W-:Y:S01]  /*2d00*/  FADD.FTZ R160, R160, R165 ;  /* 0x000000a5a0a07221 */ /* 0x000fe20000010000 */
[----:B------:R-:W-:Y:S01]  /*2d10*/  F2FP.BF16.F32.PACK_AB R65, R161, R156 ;  /* 0x0000009ca141723e */ /* 0x000fe200000010ff */
[----:B------:R-:W-:Y:S01]  /*2d20*/  FADD.FTZ R156, R156, R3 ;  /* 0x000000039c9c7221 */ /* 0x000fe20000010000 */
[----:B------:R-:W-:Y:S01]  /*2d30*/  LOP3.LUT R64, R209, R142, R175, 0x96, !PT ;  /* 0x0000008ed1407212 */ /* 0x000fe200078e96af */
[----:B------:R-:W-:Y:S01]  /*2d40*/  HMMA.16816.F32.BF16 R112, R96, R114, RZ ;  /* 0x000000726070723c */ /* 0x000fe200000418ff */
[----:B------:R-:W-:Y:S01]  /*2d50*/  LOP3.LUT R178, R141, R174, R217, 0x96, !PT ;  /* 0x000000ae8db27212 */ /* 0x000fe200078e96d9 */
[----:B------:R-:W-:Y:S01]  /*2d60*/  FADD.FTZ R156, R161, R156 ;  /* 0x0000009ca19c7221 */ /* 0x000fe20000010000 */
[----:B------:R-:W-:Y:S01]  /*2d70*/  LOP3.LUT R40, R65, R40, RZ, 0xc0, !PT ;  /* 0x0000002841287212 */ /* 0x000fe200078ec0ff */
[----:B------:R-:W-:Y:S01]  /*2d80*/  IMAD.WIDE.U32 R64, R64, -0x2daee0ad, RZ ;  /* 0xd2511f5340407825 */ /* 0x000fe200078e00ff */
[----:B------:R-:W-:-:S03]  /*2d90*/  LOP3.LUT R170, R212, R170, R215, 0x96, !PT ;  /* 0x000000aad4aa7212 */ /* 0x000fc600078e96d7 */
[----:B------:R-:W-:Y:S01]  /*2da0*/  FADD.FTZ R159, R159, R156 ;  /* 0x0000009c9f9f7221 */ /* 0x000fe20000010000 */
[----:B------:R-:W-:Y:S01]  /*2db0*/  PRMT R49, R214, 0x7771, RZ ;  /* 0x00007771d6317816 */ /* 0x000fe200000000ff */
[----:B------:R-:W-:Y:S01]  /*2dc0*/  HMMA.16816.F32.BF16 R100, R100, R66, RZ ;  /* 0x000000426464723c */ /* 0x000fe200000418ff */
[----:B------:R-:W-:Y:S01]  /*2dd0*/  IMAD.WIDE.U32 R178, R178, -0x2daee0ad, RZ ;  /* 0xd2511f53b2b27825 */ /* 0x000fe200078e00ff */
[----:B------:R-:W-:-:S03]  /*2de0*/  LOP3.LUT R171, R169, R218, R65, 0x96, !PT ;  /* 0x000000daa9ab7212 */ /* 0x000fc600078e9641 */
[----:B------:R-:W-:Y:S01]  /*2df0*/  FADD.FTZ R163, R163, R160 ;  /* 0x000000a0a3a37221 */ /* 0x000fe20000010000 */
[----:B------:R-:W-:Y:S01]  /*2e00*/  PRMT R65, R214, 0x7773, RZ ;  /* 0x00007773d6417816 */ /* 0x000fe200000000ff */
[----:B------:R-:W-:Y:S01]  /*2e10*/  FADD.FTZ R159, R152, R159 ;  /* 0x0000009f989f7221 */ /* 0x000fe20000010000 */
[----:B------:R-:W-:Y:S01]  /*2e20*/  LOP3.LUT R176, R168, R64, R179, 0x96, !PT ;  /* 0x00000040a8b07212 */ /* 0x000fe200078e96b3 */
[----:B------:R-:W-:Y:S01]  /*2e30*/  FFMA.FTZ R179, R62, UR4, -R162 ;  /* 0x000000043eb37c23 */ /* 0x000fe200080108a2 */
[----:B------:R-:W-:Y:S01]  /*2e40*/  HMMA.16816.F32.BF16 R96, R96, R66, RZ ;  /* 0x000000426060723c */ /* 0x000fe200000418ff */
[----:B------:R-:W-:Y:S02]  /*2e50*/  IMAD.MOV.U32 R66, RZ, RZ, R214 ;  /* 0x000000ffff427224 */ /* 0x000fe400078e00d6 */
[----:B------:R-:W-:Y:S01]  /*2e60*/  FFMA.FTZ R64, R48, UR4, -R164 ;  /* 0x0000000430407c23 */ /* 0x000fe200080108a4 */
[--C-:B------:R-:W-:Y:S01]  /*2e70*/  FFMA.FTZ R62, R50, UR4, -R162.reuse ;  /* 0x00000004323e7c23 */ /* 0x100fe200080108a2 */
[----:B------:R-:W-:Y:S01]  /*2e80*/  FFMA.FTZ R67, R51, UR4, -R162 ;  /* 0x0000000433437c23 */ /* 0x000fe200080108a2 */
[----:B------:R-:W-:Y:S01]  /*2e90*/  PRMT R48, R214, 0x7772, RZ ;  /* 0x00007772d6307816 */ /* 0x000fe200000000ff */
[----:B------:R2:W-:Y:S01]  /*2ea0*/  MUFU.EX2 R63, R179 ;  /* 0x000000b3003f7308 */ /* 0x0005e20000000800 */
[----:B------:R-:W-:Y:S01]  /*2eb0*/  LOP3.LUT R208, R66, 0xff, RZ, 0xc0, !PT ;  /* 0x000000ff42d07812 */ /* 0x000fe200078ec0ff */
[C---:B---3--:R-:W-:Y:S01]  /*2ec0*/  HMMA.16816.F32.BF16 R124, R40.reuse, R36, R124 ;  /* 0x00000024287c723c */ /* 0x048fe2000004187c */
[C---:B------:R-:W-:Y:S01]  /*2ed0*/  PRMT R66, R170.reuse, 0x7632, R66 ;  /* 0x00007632aa427816 */ /* 0x040fe20000000042 */
[----:B------:R-:W-:Y:S01]  /*2ee0*/  MUFU.EX2 R64, R64 ;  /* 0x0000004000407308 */ /* 0x000fe20000000800 */
[----:B------:R-:W-:Y:S01]  /*2ef0*/  LOP3.LUT R51, R170, 0xffff, RZ, 0xc0, !PT ;  /* 0x0000ffffaa337812 */ /* 0x000fe200078ec0ff */
[----:B------:R-:W-:Y:S01]  /*2f00*/  FADD.FTZ R163, R158, R163 ;  /* 0x000000a39ea37221 */ /* 0x000fe20000010000 */
[----:B------:R-:W-:Y:S01]  /*2f10*/  PRMT R48, R48, 0x5410, R65 ;  /* 0x0000541030307816 */ /* 0x000fe20000000041 */
[----:B------:R-:W-:Y:S01]  /*2f20*/  MUFU.EX2 R62, R62 ;  /* 0x0000003e003e7308 */ /* 0x000fe20000000800 */
[----:B------:R-:W-:Y:S01]  /*2f30*/  LOP3.LUT R50, R170, 0xff, RZ, 0xc0, !PT ;  /* 0x000000ffaa327812 */ /* 0x000fe200078ec0ff */
[----:B------:R-:W-:Y:S01]  /*2f40*/  HMMA.16816.F32.BF16 R72, R40, R32, R72 ;  /* 0x000000202848723c */ /* 0x000fe20000041848 */
[----:B------:R-:W-:Y:S01]  /*2f50*/  SHF.R.U32.HI R51, RZ, 0x8, R51 ;  /* 0x00000008ff337819 */ /* 0x000fe20000011633 */
[----:B------:R3:W5:Y:S01]  /*2f60*/  MUFU.EX2 R65, R210 ;  /* 0x000000d200417308 */ /* 0x0007620000000800 */
[----:B------:R-:W-:-:S02]  /*2f70*/  SHF.R.U32.HI R170, RZ, 0x18, R170 ;  /* 0x00000018ffaa7819 */ /* 0x000fc400000116aa */
[----:B--2---:R-:W-:Y:S01]  /*2f80*/  LOP3.LUT R179, R66, 0xff, RZ, 0xc0, !PT ;  /* 0x000000ff42b37812 */ /* 0x004fe200078ec0ff */
[----:B------:R-:W2:Y:S01]  /*2f90*/  MUFU.EX2 R67, R67 ;  /* 0x0000004300437308 */ /* 0x000ea20000000800 */
[----:B------:R-:W-:Y:S01]  /*2fa0*/  LOP3.LUT R48, R48, 0xff00ff, RZ, 0xc0, !PT ;  /* 0x00ff00ff30307812 */ /* 0x000fe200078ec0ff */
[C---:B------:R-:W-:Y:S01]  /*2fb0*/  HMMA.16816.F32.BF16 R88, R40.reuse, R56, R88 ;  /* 0x000000382858723c */ /* 0x040fe20000041858 */
[----:B------:R-:W-:Y:S01]  /*2fc0*/  PRMT R208, R208, 0x5410, R49 ;  /* 0x00005410d0d07816 */ /* 0x000fe20000000031 */
[----:B------:R1:W2:Y:S01]  /*2fd0*/  MUFU.EX2 R66, R177 ;  /* 0x000000b100427308 */ /* 0x0002a20000000800 */
[----:B------:R-:W-:Y:S02]  /*2fe0*/  PRMT R170, R179, 0x5410, R170 ;  /* 0x00005410b3aa7816 */ /* 0x000fe400000000aa */
[----:B------:R-:W-:Y:S02]  /*2ff0*/  LOP3.LUT R214, R141, R174, R221, 0x96, !PT ;  /* 0x000000ae8dd67212 */ /* 0x000fe400078e96dd */
[----:B---3--:R-:W-:Y:S01]  /*3000*/  PRMT R210, R50, 0x5410, R51 ;  /* 0x0000541032d27816 */ /* 0x008fe20000000033 */
[----:B----4-:R-:W-:Y:S01]  /*3010*/  HMMA.16816.F32.BF16 R104, R40, R52, R104 ;  /* 0x000000342868723c */ /* 0x010fe20000041868 */
[--C-:B------:R-:W-:Y:S01]  /*3020*/  HSET2.LE.AND R51, R48, R207.reuse, PT ;  /* 0x000000cf30337233 */ /* 0x100fe20003803000 */
[----:B------:R-:W-:Y:S01]  /*3030*/  IMAD.WIDE.U32 R214, R214, -0x2daee0ad, RZ ;  /* 0xd2511f53d6d67825 */ /* 0x000fe200078e00ff */
[----:B------:R-:W-:-:S02]  /*3040*/  HSET2.LE.AND R50, R208, R207, PT ;  /* 0x000000cfd0327233 */ /* 0x000fc40003803000 */
[--C-:B------:R-:W-:Y:S02]  /*3050*/  HSET2.LE.AND R48, R210, R207.reuse, PT ;  /* 0x000000cfd2307233 */ /* 0x100fe40003803000 */
[----:B-1----:R-:W-:Y:S01]  /*3060*/  F2FP.BF16.F32.PACK_AB R177, R61, R60 ;  /* 0x0000003c3db1723e */ /* 0x002fe200000010ff */
[C---:B------:R-:W-:Y:S01]  /*3070*/  HMMA.16816.F32.BF16 R120, R40.reuse, R38, R120 ;  /* 0x000000262878723c */ /* 0x040fe20000041878 */
[----:B------:R-:W-:Y:S01]  /*3080*/  HSET2.LE.AND R49, R170, R207, PT ;  /* 0x000000cfaa317233 */ /* 0x000fe20003803000 */
[----:B------:R-:W-:Y:S01]  /*3090*/  FADD.FTZ R60, R60, R155 ;  /* 0x0000009b3c3c7221 */ /* 0x000fe20000010000 */
[----:B-----5:R-:W-:Y:S02]  /*30a0*/  F2FP.BF16.F32.PACK_AB R179, R65, R64 ;  /* 0x0000004041b3723e */ /* 0x020fe400000010ff */
[----:B--2---:R-:W-:Y:S01]  /*30b0*/  F2FP.BF16.F32.PACK_AB R208, R67, R62 ;  /* 0x0000003e43d0723e */ /* 0x004fe200000010ff */
[----:B------:R-:W-:Y:S01]  /*30c0*/  FADD.FTZ R61, R61, R60 ;  /* 0x0000003c3d3d7221 */ /* 0x000fe20000010000 */
[----:B------:R-:W-:Y:S01]  /*30d0*/  F2FP.BF16.F32.PACK_AB R170, R66, R63 ;  /* 0x0000003f42aa723e */ /* 0x000fe200000010ff */
[----:B------:R-:W-:Y:S01]  /*30e0*/  HMMA.16816.F32.BF16 R76, R40, R34, R76 ;  /* 0x00000022284c723c */ /* 0x000fe2000004184c */
[----:B------:R-:W-:Y:S01]  /*30f0*/  LOP3.LUT R48, R177, R48, RZ, 0xc0, !PT ;  /* 0x00000030b1307212 */ /* 0x000fe200078ec0ff */
[----:B------:R-:W-:Y:S01]  /*3100*/  IMAD.WIDE.U32 R176, R176, -0x326172a9, RZ ;  /* 0xcd9e8d57b0b07825 */ /* 0x000fe200078e00ff */
[----:B------:R-:W-:-:S03]  /*3110*/  LOP3.LUT R50, R179, R50, RZ, 0xc0, !PT ;  /* 0x00000032b3327212 */ /* 0x000fc600078ec0ff */
[----:B------:R-:W-:Y:S01]  /*3120*/  FADD.FTZ R63, R63, R150 ;  /* 0x000000963f3f7221 */ /* 0x000fe20000010000 */
[----:B------:R-:W-:Y:S01]  /*3130*/  LOP3.LUT R51, R208, R51, RZ, 0xc0, !PT ;  /* 0x00000033d0337212 */ /* 0x000fe200078ec0ff */
[----:B------:R-:W-:Y:S01]  /*3140*/  FADD.FTZ R64, R64, R61 ;  /* 0x0000003d40407221 */ /* 0x000fe20000010000 */
[----:B------:R-:W-:Y:S01]  /*3150*/  LOP3.LUT R49, R170, R49, RZ, 0xc0, !PT ;  /* 0x00000031aa317212 */ /* 0x000fe200078ec0ff */
[----:B------:R-:W-:Y:S01]  /*3160*/  HMMA.16816.F32.BF16 R92, R40, R58, R92 ;  /* 0x0000003a285c723c */ /* 0x000fe2000004185c */
[----:B------:R-:W-:Y:S01]  /*3170*/  FFMA.FTZ R170, R18, UR4, -R166 ;  /* 0x0000000412aa7c23 */ /* 0x000fe200080108a6 */
[----:B------:R-:W-:Y:S01]  /*3180*/  FADD.FTZ R63, R66, R63 ;  /* 0x0000003f423f7221 */ /* 0x000fe20000010000 */
[----:B------:R-:W-:-:S03]  /*3190*/  FADD.FTZ R64, R65, R64 ;  /* 0x0000004041407221 */ /* 0x000fc60000010000 */
[----:B------:R-:W-:Y:S01]  /*31a0*/  FADD.FTZ R62, R62, R63 ;  /* 0x0000003f3e3e7221 */ /* 0x000fe20000010000 */
[----:B------:R-:W-:Y:S01]  /*31b0*/  MUFU.EX2 R170, R170 ;  /* 0x000000aa00aa7308 */ /* 0x000fe20000000800 */
[----:B------:R-:W-:Y:S01]  /*31c0*/  HMMA.16816.F32.BF16 R100, R40, R54, R100 ;  /* 0x000000362864723c */ /* 0x000fe20000041864 */
[----:B------:R-:W-:Y:S01]  /*31d0*/  IMAD.WIDE.U32 R42, R171, -0x326172a9, RZ ;  /* 0xcd9e8d57ab2a7825 */ /* 0x000fe200078e00ff */
[----:B------:R-:W-:-:S03]  /*31e0*/  LOP3.LUT R41, R209, R144, R175, 0x96, !PT ;  /* 0x00000090d1297212 */ /* 0x000fc600078e96af */
[----:B------:R-:W-:Y:S01]  /*31f0*/  FFMA.FTZ R171, R17, UR4, -R167 ;  /* 0x0000000411ab7c23 */ /* 0x000fe200080108a7 */
[----:B------:R-:W-:Y:S01]  /*3200*/  FADD.FTZ R67, R67, R62 ;  /* 0x0000003e43437221 */ /* 0x000fe20000010000 */
[----:B------:R-:W-:Y:S02]  /*3210*/  LOP3.LUT R40, R206, R216, R43, 0x96, !PT ;  /* 0x000000d8ce287212 */ /* 0x000fe400078e962b */
[----:B------:R-:W-:Y:S01]  /*3220*/  LOP3.LUT R174, R205, R42, R177, 0x96, !PT ;  /* 0x0000002acdae7212 */ /* 0x000fe200078e96b1 */
[C---:B------:R-:W-:Y:S01]  /*3230*/  HMMA.16816.F32.BF16 R128, R48.reuse, R36, R128 ;  /* 0x000000243080723c */ /* 0x040fe20000041880 */
[----:B------:R-:W-:Y:S01]  /*3240*/  IMAD.WIDE.U32 R36, R41, -0x2daee0ad, RZ ;  /* 0xd2511f5329247825 */ /* 0x000fe200078e00ff */
[----:B------:R-:W-:Y:S03]  /*3250*/  MUFU.EX2 R171, R171 ;  /* 0x000000ab00ab7308 */ /* 0x000fe60000000800 */
[----:B------:R-:W-:Y:S01]  /*3260*/  FFMA.FTZ R177, R45, UR4, -R164 ;  /* 0x000000042db17c23 */ /* 0x000fe200080108a4 */
[----:B------:R-:W-:Y:S01]  /*3270*/  IMAD.WIDE.U32 R40, R40, -0x2daee0ad, RZ ;  /* 0xd2511f5328287825 */ /* 0x000fe200078e00ff */
[----:B------:R-:W-:Y:S01]  /*3280*/  LOP3.LUT R169, R169, R222, R37, 0x96, !PT ;  /* 0x000000dea9a97212 */ /* 0x000fe200078e9625 */
[----:B------:R-:W-:Y:S02]  /*3290*/  HMMA.16816.F32.BF16 R68, R48, R32, R68 ;  /* 0x000000203044723c */ /* 0x000fe40000041844 */
[----:B------:R-:W-:Y:S01]  /*32a0*/  IMAD.WIDE.U32 R174, R174, -0x2daee0ad, RZ ;  /* 0xd2511f53aeae7825 */ /* 0x000fe200078e00ff */
[----:B------:R-:W-:-:S02]  /*32b0*/  LOP3.LUT R210, R172, R178, R41, 0x96, !PT ;  /* 0x000000b2acd27212 */ /* 0x000fc400078e9629 */
[----:B------:R-:W-:Y:S02]  /*32c0*/  LOP3.LUT R179, R168, R36, R215, 0x96, !PT ;  /* 0x00000024a8b37212 */ /* 0x000fe400078e96d7 */
[----:B------:R-:W-:Y:S01]  /*32d0*/  LOP3.LUT R32, R173, R40, R175, 0x96, !PT ;  /* 0x00000028ad207212 */ /* 0x000fe200078e96af */
[----:B------:R-:W-:Y:S01]  /*32e0*/  IMAD.WIDE.U32 R40, R169, -0x326172a9, RZ ;  /* 0xcd9e8d57a9287825 */ /* 0x000fe200078e00ff */
[----:B------:R-:W-:Y:S03]  /*32f0*/  HMMA.16816.F32.BF16 R84, R48, R56, R84 ;  /* 0x000000383054723c */ /* 0x000fe60000041854 */
[----:B------:R-:W-:Y:S01]  /*3300*/  FFMA.FTZ R57, R23, UR4, -R166 ;  /* 0x0000000417397c23 */ /* 0x000fe200080108a6 */
[----:B------:R-:W-:Y:S01]  /*3310*/  IMAD.WIDE.U32 R168, R32, -0x326172a9, RZ ;  /* 0xcd9e8d5720a87825 */ /* 0x000fe200078e00ff */
[----:B------:R-:W-:-:S03]  /*3320*/  LOP3.LUT R41, R206, R220, R41, 0x96, !PT ;  /* 0x000000dcce297212 */ /* 0x000fc600078e9629 */
[----:B------:R-:W-:Y:S01]  /*3330*/  IMAD.MOV.U32 R56, RZ, RZ, R168 ;  /* 0x000000ffff387224 */ /* 0x000fe200078e00a8 */
[C---:B------:R-:W-:Y:S01]  /*3340*/  PRMT R42, R168.reuse, 0x7771, RZ ;  /* 0x00007771a82a7816 */ /* 0x040fe200000000ff */
[----:B------:R-:W-:Y:S01]  /*3350*/  IMAD.WIDE.U32 R178, R179, -0x326172a9, RZ ;  /* 0xcd9e8d57b3b27825 */ /* 0x000fe200078e00ff */
[C---:B------:R-:W-:Y:S01]  /*3360*/  PRMT R36, R168.reuse, 0x7773, RZ ;  /* 0x00007773a8247816 */ /* 0x040fe200000000ff */
[----:B------:R-:W-:Y:S01]  /*3370*/  MUFU.EX2 R57, R57 ;  /* 0x0000003900397308 */ /* 0x000fe20000000800 */
[----:B------:R-:W-:Y:S01]  /*3380*/  PRMT R33, R168, 0x7772, RZ ;  /* 0x00007772a8217816 */ /* 0x000fe200000000ff */
[----:B------:R-:W-:Y:S01]  /*3390*/  FFMA.FTZ R168, R22, UR4, -R166 ;  /* 0x0000000416a87c23 */ /* 0x000fe200080108a6 */
[----:B------:R-:W-:Y:S01]  /*33a0*/  IMAD.WIDE.U32 R210, R210, -0x326172a9, RZ ;  /* 0xcd9e8d57d2d27825 */ /* 0x000fe200078e00ff */
[----:B------:R-:W-:Y:S01]  /*33b0*/  LOP3.LUT R40, R205, R40, R179, 0x96, !PT ;  /* 0x00000028cd287212 */ /* 0x000fe200078e96b3 */
[C---:B------:R-:W-:Y:S02]  /*33c0*/  HMMA.16816.F32.BF16 R108, R48.reuse, R52, R108 ;  /* 0x00000034306c723c */ /* 0x040fe4000004186c */
[--C-:B------:R-:W-:Y:S01]  /*33d0*/  FFMA.FTZ R53, R20, UR4, -R167.reuse ;  /* 0x0000000414357c23 */ /* 0x100fe200080108a7 */
[----:B------:R-:W-:Y:S01]  /*33e0*/  FFMA.FTZ R52, R21, UR4, -R167 ;  /* 0x0000000415347c23 */ /* 0x000fe200080108a7 */
[----:B------:R-:W1:Y:S01]  /*33f0*/  MUFU.EX2 R168, R168 ;  /* 0x000000a800a87308 */ /* 0x000e620000000800 */
[----:B------:R-:W-:Y:S01]  /*3400*/  LOP3.LUT R32, R204, R210, R169, 0x96, !PT ;  /* 0x000000d2cc207212 */ /* 0x000fe200078e96a9 */
[----:B------:R-:W-:Y:S01]  /*3410*/  IMAD.WIDE.U32 R226, R41, -0x2daee0ad, RZ ;  /* 0xd2511f5329e27825 */ /* 0x000fe200078e00ff */
[----:B------:R-:W-:Y:S01]  /*3420*/  LOP3.LUT R43, R56, 0xff, RZ, 0xc0, !PT ;  /* 0x000000ff382b7812 */ /* 0x000fe200078ec0ff */
[----:B------:R-:W-:Y:S01]  /*3430*/  MUFU.EX2 R53, R53 ;  /* 0x0000003500357308 */ /* 0x000fe20000000800 */
[----:B------:R-:W-:Y:S01]  /*3440*/  PRMT R20, R33, 0x5410, R36 ;  /* 0x0000541021147816 */ /* 0x000fe20000000024 */
[----:B------:R-:W-:Y:S01]  /*3450*/  HMMA.16816.F32.BF16 R112, R48, R58, R112 ;  /* 0x0000003a3070723c */ /* 0x000fe20000041870 */
[----:B------:R-:W-:Y:S01]  /*3460*/  LOP3.LUT R208, R32, 0xffff, RZ, 0xc0, !PT ;  /* 0x0000ffff20d07812 */ /* 0x000fe200078ec0ff */
[----:B------:R2:W3:Y:S01]  /*3470*/  MUFU.EX2 R56, R16 ;  /* 0x0000001000387308 */ /* 0x0004e20000000800 */
[----:B------:R-:W-:Y:S01]  /*3480*/  IMAD.WIDE.U32 R58, R40, -0x2daee0ad, RZ ;  /* 0xd2511f53283a7825 */ /* 0x000fe200078e00ff */
[----:B------:R-:W-:-:S03]  /*3490*/  LOP3.LUT R37, R32, 0xff, RZ, 0xc0, !PT ;  /* 0x000000ff20257812 */ /* 0x000fc600078ec0ff */
[----:B------:R-:W-:Y:S01]  /*34a0*/  FFMA.FTZ R169, R19, UR4, -R166 ;  /* 0x0000000413a97c23 */ /* 0x000fe200080108a6 */
[----:B------:R-:W-:Y:S01]  /*34b0*/  PRMT R33, R32, 0x7632, R33 ;  /* 0x0000763220217816 */ /* 0x000fe20000000021 */
[----:B------:R-:W4:Y:S01]  /*34c0*/  MUFU.EX2 R52, R52 ;  /* 0x0000003400347308 */ /* 0x000f220000000800 */
[----:B------:R-:W-:Y:S01]  /*34d0*/  SHF.R.U32.HI R210, RZ, 0x18, R32 ;  /* 0x00000018ffd27819 */ /* 0x000fe20000011620 */
[C---:B------:R-:W-:Y:S01]  /*34e0*/  HMMA.16816.F32.BF16 R96, R48.reuse, R54, R96 ;  /* 0x000000363060723c */ /* 0x040fe20000041860 */
[----:B------:R-:W-:Y:S01]  /*34f0*/  LOP3.LUT R32, R20, 0xff00ff, RZ, 0xc0, !PT ;  /* 0x00ff00ff14207812 */ /* 0x000fe200078ec0ff */
[----:B------:R-:W5:Y:S01]  /*3500*/  MUFU.EX2 R169, R169 ;  /* 0x000000a900a97308 */ /* 0x000f620000000800 */
[----:B------:R-:W-:Y:S01]  /*3510*/  SHF.R.U32.HI R208, RZ, 0x8, R208 ;  /* 0x00000008ffd07819 */ /* 0x000fe200000116d0 */
[----:B------:R-:W-:Y:S01]  /*3520*/  LDSM.16.MT88.4 R20, [R180+0x7000] ;  /* 0x00700000b414783b */ /* 0x000fe20000004200 */
[----:B------:R-:W-:Y:S02]  /*3530*/  LOP3.LUT R215, R173, R226, R59, 0x96, !PT ;  /* 0x000000e2add77212 */ /* 0x000fe400078e963b */
[----:B------:R-:W-:Y:S01]  /*3540*/  PRMT R42, R43, 0x5410, R42 ;  /* 0x000054102b2a7816 */ /* 0x000fe2000000002a */
[----:B------:R-:W-:Y:S01]  /*3550*/  HMMA.16816.F32.BF16 R116, R48, R38, R116 ;  /* 0x000000263074723c */ /* 0x000fe20000041874 */
[----:B------:R-:W-:Y:S01]  /*3560*/  PRMT R208, R37, 0x5410, R208 ;  /* 0x0000541025d07816 */ /* 0x000fe200000000d0 */
[----:B--2---:R-:W-:Y:S01]  /*3570*/  LDSM.16.MT88.4 R16, [R181+0x7000] ;  /* 0x00700000b510783b */ /* 0x004fe20000004200 */
[----:B------:R-:W-:-:S02]  /*3580*/  HSET2.LE.AND R43, R32, R207, PT ;  /* 0x000000cf202b7233 */ /* 0x000fc40003803000 */
[----:B-1----:R-:W-:Y:S01]  /*3590*/  F2FP.BF16.F32.PACK_AB R224, R57, R168 ;  /* 0x000000a839e0723e */ /* 0x002fe200000010ff */
[----:B------:R-:W1:Y:S01]  /*35a0*/  LDSM.16.MT88.4 R36, [R185+0x7000] ;  /* 0x00700000b924783b */ /* 0x000e620000004200 */
[----:B------:R-:W-:Y:S01]  /*35b0*/  LOP3.LUT R54, R172, R214, R227, 0x96, !PT ;  /* 0x000000d6ac367212 */ /* 0x000fe200078e96e3 */
[----:B------:R-:W-:Y:S01]  /*35c0*/  IMAD.WIDE.U32 R214, R215, -0x326172a9, RZ ;  /* 0xcd9e8d57d7d67825 */ /* 0x000fe200078e00ff */
[----:B------:R-:W-:Y:S01]  /*35d0*/  LOP3.LUT R43, R224, R43, RZ, 0xc0, !PT ;  /* 0x0000002be02b7212 */ /* 0x000fe200078ec0ff */
[----:B------:R-:W-:Y:S01]  /*35e0*/  HMMA.16816.F32.BF16 R80, R48, R34, R80 ;  /* 0x000000223050723c */ /* 0x000fe20000041850 */
[----:B------:R-:W-:Y:S01]  /*35f0*/  HSET2.LE.AND R175, R208, R207, PT ;  /* 0x000000cfd0af7233 */ /* 0x000fe20003803000 */
[----:B------:R-:W-:Y:S01]  /*3600*/  IMAD.MOV.U32 R48, RZ, RZ, R214 ;  /* 0x000000ffff307224 */ /* 0x000fe200078e00d6 */
[----:B---3--:R-:W-:Y:S01]  /*3610*/  F2FP.BF16.F32.PACK_AB R224, R171, R56 ;  /* 0x00000038abe0723e */ /* 0x008fe200000010ff */
[----:B------:R-:W-:Y:S01]  /*3620*/  IMAD.WIDE.U32 R54, R54, -0x326172a9, RZ ;  /* 0xcd9e8d5736367825 */ /* 0x000fe200078e00ff */
[----:B------:R-:W-:-:S03]  /*3630*/  LOP3.LUT R33, R33, 0xff, RZ, 0xc0, !PT ;  /* 0x000000ff21217812 */ /* 0x000fc600078ec0ff */
[--C-:B------:R-:W-:Y:S01]  /*3640*/  FFMA.FTZ R49, R4, UR4, -R164.reuse ;  /* 0x0000000404317c23 */ /* 0x100fe200080108a4 */
[--C-:B------:R-:W-:Y:S01]  /*3650*/  HSET2.LE.AND R42, R42, R207.reuse, PT ;  /* 0x000000cf2a2a7233 */ /* 0x100fe20003803000 */
[--C-:B------:R-:W-:Y:S01]  /*3660*/  FFMA.FTZ R172, R5, UR4, -R164.reuse ;  /* 0x0000000405ac7c23 */ /* 0x100fe200080108a4 */
[----:B----4-:R-:W-:Y:S01]  /*3670*/  F2FP.BF16.F32.PACK_AB R35, R52, R53 ;  /* 0x000000353423723e */ /* 0x010fe200000010ff */
[--C-:B------:R-:W-:Y:S01]  /*3680*/  FFMA.FTZ R227, R25, UR4, -R164.reuse ;  /* 0x0000000419e37c23 */ /* 0x100fe200080108a4 */
[----:B------:R-:W-:Y:S01]  /*3690*/  LOP3.LUT R40, R224, R175, RZ, 0xc0, !PT ;  /* 0x000000afe0287212 */ /* 0x000fe200078ec0ff */
[----:B------:R-:W-:Y:S01]  /*36a0*/  FFMA.FTZ R175, R44, UR4, -R164 ;  /* 0x000000042caf7c23 */ /* 0x000fe200080108a4 */
[----:B------:R-:W-:Y:S01]  /*36b0*/  PRMT R210, R33, 0x5410, R210 ;  /* 0x0000541021d27816 */ /* 0x000fe200000000d2 */
[----:B------:R-:W-:Y:S01]  /*36c0*/  MUFU.EX2 R49, R49 ;  /* 0x0000003100317308 */ /* 0x000fe20000000800 */
[----:B------:R-:W-:Y:S01]  /*36d0*/  PRMT R50, R214, 0x7771, RZ ;  /* 0x00007771d6327816 */ /* 0x000fe200000000ff */
[----:B------:R-:W-:Y:S01]  /*36e0*/  FADD.FTZ R56, R56, R159 ;  /* 0x0000009f38387221 */ /* 0x000fe20000010000 */
[----:B------:R-:W-:Y:S01]  /*36f0*/  PRMT R44, R214, 0x7773, RZ ;  /* 0x00007773d62c7816 */ /* 0x000fe200000000ff */
[----:B------:R-:W-:Y:S01]  /*3700*/  MUFU.EX2 R45, R175 ;  /* 0x000000af002d7308 */ /* 0x000fe20000000800 */
[----:B------:R-:W-:Y:S01]  /*3710*/  LOP3.LUT R59, R48, 0xff, RZ, 0xc0, !PT ;  /* 0x000000ff303b7812 */ /* 0x000fe200078ec0ff */
[----:B------:R-:W-:Y:S01]  /*3720*/  FADD.FTZ R56, R171, R56 ;  /* 0x00000038ab387221 */ /* 0x000fe20000010000 */
[----:B------:R-:W-:Y:S01]  /*3730*/  PRMT R173, R214, 0x7772, RZ ;  /* 0x00007772d6ad7816 */ /* 0x000fe200000000ff */
[----:B------:R-:W-:Y:S01]  /*3740*/  MUFU.EX2 R48, R177 ;  /* 0x000000b100307308 */ /* 0x000fe20000000800 */
[----:B------:R-:W-:Y:S01]  /*3750*/  LOP3.LUT R42, R35, R42, RZ, 0xc0, !PT ;  /* 0x0000002a232a7212 */ /* 0x000fe200078ec0ff */
[----:B------:R-:W-:Y:S01]  /*3760*/  FADD.FTZ R53, R53, R56 ;  /* 0x0000003835357221 */ /* 0x000fe20000010000 */
[----:B------:R-:W2:Y:S01]  /*3770*/  LDSM.16.MT88.4 R32, [R139+0x7000] ;  /* 0x007000008b20783b */ /* 0x000ea20000004200 */
[----:B------:R-:W-:Y:S01]  /*3780*/  LOP3.LUT R51, R204, R54, R215, 0x96, !PT ;  /* 0x00000036cc337212 */ /* 0x000fe200078e96d7 */
[----:B------:R-:W-:Y:S01]  /*3790*/  FFMA.FTZ R54, R47, UR4, -R162 ;  /* 0x000000042f367c23 */ /* 0x000fe200080108a2 */
[----:B------:R-:W-:Y:S01]  /*37a0*/  PRMT R4, R59, 0x5410, R50 ;  /* 0x000054103b047816 */ /* 0x000fe20000000032 */
[--C-:B------:R-:W-:Y:S01]  /*37b0*/  FFMA.FTZ R50, R46, UR4, -R162.reuse ;  /* 0x000000042e327c23 */ /* 0x100fe200080108a2 */
[--C-:B------:R-:W-:Y:S01]  /*37c0*/  HSET2.LE.AND R41, R210, R207.reuse, PT ;  /* 0x000000cfd2297233 */ /* 0x100fe20003803000 */
[----:B------:R-:W-:Y:S01]  /*37d0*/  FFMA.FTZ R47, R6, UR4, -R162 ;  /* 0x00000004062f7c23 */ /* 0x000fe200080108a2 */
[----:B------:R-:W-:Y:S01]  /*37e0*/  PRMT R5, R173, 0x5410, R44 ;  /* 0x00005410ad057816 */ /* 0x000fe2000000002c */
[----:B------:R-:W-:Y:S01]  /*37f0*/  FFMA.FTZ R46, R7, UR4, -R162 ;  /* 0x00000004072e7c23 */ /* 0x000fe200080108a2 */
[----:B-----5:R-:W-:Y:S01]  /*3800*/  F2FP.BF16.F32.PACK_AB R208, R169, R170 ;  /* 0x000000aaa9d0723e */ /* 0x020fe200000010ff */
[----:B------:R3:W4:Y:S01]  /*3810*/  MUFU.EX2 R44, R172 ;  /* 0x000000ac002c7308 */ /* 0x0007220000000800 */
[----:B------:R-:W-:Y:S01]  /*3820*/  LOP3.LUT R7, R51, 0xffff, RZ, 0xc0, !PT ;  /* 0x0000ffff33077812 */ /* 0x000fe200078ec0ff */
[----:B------:R-:W-:Y:S01]  /*3830*/  FFMA.FTZ R215, R11, UR4, -R166 ;  /* 0x000000040bd77c23 */ /* 0x000fe200080108a6 */
[----:B------:R-:W-:Y:S01]  /*3840*/  LOP3.LUT R41, R208, R41, RZ, 0xc0, !PT ;  /* 0x00000029d0297212 */ /* 0x000fe200078ec0ff */
[----:B------:R-:W-:Y:S01]  /*3850*/  MUFU.EX2 R50, R50 ;  /* 0x0000003200327308 */ /* 0x000fe20000000800 */
[C---:B------:R-:W-:Y:S01]  /*3860*/  LOP3.LUT R6, R51.reuse, 0xff, RZ, 0xc0, !PT ;  /* 0x000000ff33067812 */ /* 0x040fe200078ec0ff */
[----:B------:R-:W-:Y:S01]  /*3870*/  FADD.FTZ R170, R170, R163 ;  /* 0x000000a3aaaa7221 */ /* 0x000fe20000010000 */
[----:B------:R-:W-:Y:S01]  /*3880*/  PRMT R208, R51, 0x7632, R208 ;  /* 0x0000763233d07816 */ /* 0x000fe200000000d0 */
[----:B------:R-:W-:Y:S01]  /*3890*/  MUFU.EX2 R47, R47 ;  /* 0x0000002f002f7308 */ /* 0x000fe20000000800 */
[----:B------:R-:W-:Y:S01]  /*38a0*/  SHF.R.U32.HI R59, RZ, 0x18, R51 ;  /* 0x00000018ff3b7819 */ /* 0x000fe20000011633 */
[C---:B-1----:R-:W-:Y:S01]  /*38b0*/  HMMA.16816.F32.BF16 R120, R40.reuse, R38, R120 ;  /* 0x000000262878723c */ /* 0x042fe20000041878 */
[----:B------:R-:W-:Y:S01]  /*38c0*/  SHF.R.U32.HI R7, RZ, 0x8, R7 ;  /* 0x00000008ff077819 */ /* 0x000fe20000011607 */
[----:B------:R-:W1:Y:S01]  /*38d0*/  MUFU.EX2 R46, R46 ;  /* 0x0000002e002e7308 */ /* 0x000e620000000800 */
[----:B------:R-:W-:Y:S01]  /*38e0*/  LOP3.LUT R208, R208, 0xff, RZ, 0xc0, !PT ;  /* 0x000000ffd0d07812 */ /* 0x000fe200078ec0ff */
[----:B------:R-:W-:Y:S01]  /*38f0*/  FADD.FTZ R169, R169, R170 ;  /* 0x000000aaa9a97221 */ /* 0x000fe20000010000 */
[----:B---3--:R-:W-:Y:S01]  /*3900*/  LOP3.LUT R172, R5, 0xff00ff, RZ, 0xc0, !PT ;  /* 0x00ff00ff05ac7812 */ /* 0x008fe200078ec0ff */
[----:B------:R-:W3:Y:S01]  /*3910*/  MUFU.EX2 R51, R54 ;  /* 0x0000003600337308 */ /* 0x000ee20000000800 */
[--C-:B------:R-:W-:Y:S01]  /*3920*/  HSET2.LE.AND R5, R4, R207.reuse, PT ;  /* 0x000000cf04057233 */ /* 0x100fe20003803000 */
[C---:B------:R-:W-:Y:S01]  /*3930*/  HMMA.16816.F32.BF16 R72, R40.reuse, R16, R72 ;  /* 0x000000102848723c */ /* 0x040fe20000041848 */
[----:B----4-:R-:W-:Y:S01]  /*3940*/  F2FP.BF16.F32.PACK_AB R210, R44, R49 ;  /* 0x000000312cd2723e */ /* 0x010fe200000010ff */
[----:B------:R-:W-:Y:S01]  /*3950*/  MUFU.EX2 R215, R215 ;  /* 0x000000d700d77308 */ /* 0x000fe20000000800 */
[----:B------:R-:W-:Y:S01]  /*3960*/  PRMT R4, R6, 0x5410, R7 ;  /* 0x0000541006047816 */ /* 0x000fe20000000007 */
[----:B------:R-:W-:Y:S01]  /*3970*/  FADD.FTZ R168, R168, R169 ;  /* 0x000000a9a8a87221 */ /* 0x000fe20000010000 */
[----:B------:R-:W-:Y:S01]  /*3980*/  PRMT R208, R208, 0x5410, R59 ;  /* 0x00005410d0d07816 */ /* 0x000fe2000000003b */
[----:B------:R-:W-:Y:S01]  /*3990*/  MUFU.EX2 R227, R227 ;  /* 0x000000e300e37308 */ /* 0x000fe20000000800 */
[----:B------:R-:W-:Y:S01]  /*39a0*/  LOP3.LUT R6, R210, R5, RZ, 0xc0, !PT ;  /* 0x00000005d2067212 */ /* 0x000fe200078ec0ff */
[----:B------:R-:W-:Y:S01]  /*39b0*/  HMMA.16816.F32.BF16 R124, R40, R36, R124 ;  /* 0x00000024287c723c */ /* 0x000fe2000004187c */
[--C-:B------:R-:W-:Y:S01]  /*39c0*/  HSET2.LE.AND R7, R172, R207.reuse, PT ;  /* 0x000000cfac077233 */ /* 0x100fe20003803000 */
[----:B------:R-:W-:Y:S01]  /*39d0*/  FADD.FTZ R52, R52, R53 ;  /* 0x0000003534347221 */ /* 0x000fe20000010000 */
[--C-:B------:R-:W-:Y:S01]  /*39e0*/  HSET2.LE.AND R4, R4, R207.reuse, PT ;  /* 0x000000cf04047233 */ /* 0x100fe20003803000 */
[----:B------:R-:W-:Y:S01]  /*39f0*/  FADD.FTZ R168, R57, R168 ;  /* 0x000000a839a87221 */ /* 0x000fe20000010000 */
[----:B------:R-:W-:-:S02]  /*3a00*/  HSET2.LE.AND R5, R208, R207, PT ;  /* 0x000000cfd0057233 */ /* 0x000fc40003803000 */
[----:B-1----:R-:W-:Y:S01]  /*3a10*/  F2FP.BF16.F32.PACK_AB R172, R46, R47 ;  /* 0x0000002f2eac723e */ /* 0x002fe200000010ff */
[C---:B------:R-:W-:Y:S01]  /*3a20*/  HMMA.16816.F32.BF16 R88, R40.reuse, R20, R88 ;  /* 0x000000142858723c */ /* 0x040fe20000041858 */
[----:B------:R-:W-:Y:S01]  /*3a30*/  F2FP.BF16.F32.PACK_AB R59, R48, R45 ;  /* 0x0000002d303b723e */ /* 0x000fe200000010ff */
[----:B------:R-:W-:Y:S01]  /*3a40*/  FADD.FTZ R45, R45, R64 ;  /* 0x000000402d2d7221 */ /* 0x000fe20000010000 */
[----:B---3--:R-:W-:Y:S01]  /*3a50*/  F2FP.BF16.F32.PACK_AB R54, R51, R50 ;  /* 0x000000323336723e */ /* 0x008fe200000010ff */
[----:B------:R-:W-:Y:S01]  /*3a60*/  FADD.FTZ R50, R50, R67 ;  /* 0x0000004332327221 */ /* 0x000fe20000010000 */
[----:B------:R-:W-:Y:S01]  /*3a70*/  LOP3.LUT R7, R172, R7, RZ, 0xc0, !PT ;  /* 0x00000007ac077212 */ /* 0x000fe200078ec0ff */
[----:B------:R-:W-:Y:S01]  /*3a80*/  FADD.FTZ R48, R48, R45 ;  /* 0x0000002d30307221 */ /* 0x000fe20000010000 */
[----:B------:R-:W-:Y:S01]  /*3a90*/  LOP3.LUT R4, R59, R4, RZ, 0xc0, !PT ;  /* 0x000000043b047212 */ /* 0x000fe200078ec0ff */
[----:B--2---:R-:W-:Y:S01]  /*3aa0*/  HMMA.16816.F32.BF16 R104, R40, R32, R104 ;  /* 0x000000202868723c */ /* 0x004fe20000041868 */
[----:B------:R-:W-:Y:S01]  /*3ab0*/  LOP3.LUT R5, R54, R5, RZ, 0xc0, !PT ;  /* 0x0000000536057212 */ /* 0x000fe200078ec0ff */
[----:B------:R-:W-:Y:S01]  /*3ac0*/  FADD.FTZ R50, R51, R50 ;  /* 0x0000003233327221 */ /* 0x000fe20000010000 */
[----:B------:R-:W-:Y:S01]  /*3ad0*/  LOP3.LUT R176, R213, R176, R211, 0x96, !PT ;  /* 0x000000b0d5b07212 */ /* 0x000fe200078e96d3 */
[----:B------:R-:W-:Y:S01]  /*3ae0*/  FADD.FTZ R49, R49, R48 ;  /* 0x0000003031317221 */ /* 0x000fe20000010000 */
[----:B------:R-:W-:Y:S01]  /*3af0*/  LOP3.LUT R54, R213, R178, R55, 0x96, !PT ;  /* 0x000000b2d5367212 */ /* 0x000fe200078e9637 */
[----:B------:R-:W-:-:S02]  /*3b00*/  FADD.FTZ R47, R47, R50 ;  /* 0x000000322f2f7221 */ /* 0x000fc40000010000 */
[----:B------:R-:W-:Y:S01]  /*3b10*/  HMMA.16816.F32.BF16 R116, R4, R38, R116 ;  /* 0x000000260474723c */ /* 0x000fe20000041874 */
[----:B------:R-:W-:Y:S01]  /*3b20*/  FFMA.FTZ R38, R8, UR4, -R167 ;  /* 0x0000000408267c23 */ /* 0x000fe200080108a7 */
[----:B------:R-:W-:-:S04]  /*3b30*/  IMAD.WIDE.U32 R176, R176, -0x2daee0ad, RZ ;  /* 0xd2511f53b0b07825 */ /* 0x000fc800078e00ff */
[----:B------:R-:W-:Y:S01]  /*3b40*/  FFMA.FTZ R39, R14, UR4, -R166 ;  /* 0x000000040e277c23 */ /* 0x000fe200080108a6 */
[----:B------:R-:W-:Y:S01]  /*3b50*/  FADD.FTZ R44, R44, R49 ;  /* 0x000000312c2c7221 */ /* 0x000fe20000010000 */
[----:B------:R-:W-:Y:S01]  /*3b60*/  FADD.FTZ R46, R46, R47 ;  /* 0x0000002f2e2e7221 */ /* 0x000fe20000010000 */
[----:B------:R-:W-:Y:S01]  /*3b70*/  IMAD.WIDE.U32 R54, R54, -0x2daee0ad, RZ ;  /* 0xd2511f5336367825 */ /* 0x000fe200078e00ff */
[----:B------:R-:W1:Y:S01]  /*3b80*/  MUFU.EX2 R38, R38 ;  /* 0x0000002600267308 */ /* 0x000e620000000800 */
[----:B------:R-:W-:Y:S01]  /*3b90*/  HMMA.16816.F32.BF16 R68, R4, R16, R68 ;  /* 0x000000100444723c */ /* 0x000fe20000041844 */
[----:B------:R-:W-:Y:S01]  /*3ba0*/  LOP3.LUT R174, R212, R174, R177, 0x96, !PT ;  /* 0x000000aed4ae7212 */ /* 0x000fe200078e96b1 */
[----:B------:R-:W-:Y:S01]  /*3bb0*/  IMAD.MOV.U32 R16, RZ, RZ, R176 ;  /* 0x000000ffff107224 */ /* 0x000fe200078e00b0 */
[C---:B------:R-:W-:Y:S01]  /*3bc0*/  PRMT R172, R176.reuse, 0x7771, RZ ;  /* 0x00007771b0ac7816 */ /* 0x040fe200000000ff */
[----:B------:R-:W-:Y:S01]  /*3bd0*/  MUFU.EX2 R39, R39 ;  /* 0x0000002700277308 */ /* 0x000fe20000000800 */
[----:B------:R-:W-:-:S02]  /*3be0*/  PRMT R17, R176, 0x7772, RZ ;  /* 0x00007772b0117816 */ /* 0x000fc400000000ff */
[C---:B------:R-:W-:Y:S01]  /*3bf0*/  PRMT R9, R174.reuse, 0x7632, R9 ;  /* 0x00007632ae097816 */ /* 0x040fe20000000009 */
[C---:B------:R-:W-:Y:S01]  /*3c00*/  HMMA.16816.F32.BF16 R76, R40.reuse, R18, R76 ;  /* 0x00000012284c723c */ /* 0x040fe2000004184c */
[----:B------:R-:W-:Y:S02]  /*3c10*/  LOP3.LUT R11, R174, 0xffff, RZ, 0xc0, !PT ;  /* 0x0000ffffae0b7812 */ /* 0x000fe400078ec0ff */
[----:B------:R-:W-:Y:S02]  /*3c20*/  LOP3.LUT R9, R9, 0xff, RZ, 0xc0, !PT ;  /* 0x000000ff09097812 */ /* 0x000fe400078ec0ff */
[----:B------:R-:W-:Y:S02]  /*3c30*/  SHF.R.U32.HI R11, RZ, 0x8, R11 ;  /* 0x00000008ff0b7819 */ /* 0x000fe4000001160b */
[----:B------:R-:W-:Y:S01]  /*3c40*/  LOP3.LUT R58, R212, R58, R55, 0x96, !PT ;  /* 0x0000003ad43a7212 */ /* 0x000fe200078e9637 */
[C---:B------:R-:W-:Y:S08]  /*3c50*/  HMMA.16816.F32.BF16 R92, R40.reuse, R22, R92 ;  /* 0x00000016285c723c */ /* 0x040ff0000004185c */
[----:B------:R-:W-:Y:S01]  /*3c60*/  HMMA.16816.F32.BF16 R100, R40, R34, R100 ;  /* 0x000000222864723c */ /* 0x000fe20000041864 */
[--C-:B------:R-:W-:Y:S01]  /*3c70*/  FFMA.FTZ R42, R15, UR4, -R166.reuse ;  /* 0x000000040f2a7c23 */ /* 0x100fe200080108a6 */
[----:B------:R-:W-:Y:S01]  /*3c80*/  FFMA.FTZ R40, R10, UR4, -R166 ;  /* 0x000000040a287c23 */ /* 0x000fe200080108a6 */
[----:B------:R-:W-:Y:S01]  /*3c90*/  LOP3.LUT R10, R174, 0xff, RZ, 0xc0, !PT ;  /* 0x000000ffae0a7812 */ /* 0x000fe200078ec0ff */
[----:B------:R-:W-:Y:S01]  /*3ca0*/  FFMA.FTZ R41, R28, UR4, -R164 ;  /* 0x000000041c297c23 */ /* 0x000fe200080108a4 */
[----:B------:R-:W-:Y:S01]  /*3cb0*/  SHF.R.U32.HI R174, RZ, 0x18, R174 ;  /* 0x00000018ffae7819 */ /* 0x000fe200000116ae */
[----:B------:R-:W-:Y:S01]  /*3cc0*/  FFMA.FTZ R28, R29, UR4, -R164 ;  /* 0x000000041d1c7c23 */ /* 0x000fe200080108a4 */
[----:B------:R-:W-:Y:S01]  /*3cd0*/  MUFU.EX2 R42, R42 ;  /* 0x0000002a002a7308 */ /* 0x000fe20000000800 */
[----:B------:R-:W-:Y:S01]  /*3ce0*/  HMMA.16816.F32.BF16 R128, R4, R36, R128 ;  /* 0x000000240480723c */ /* 0x000fe20000041880 */
[--C-:B------:R-:W-:Y:S01]  /*3cf0*/  FFMA.FTZ R36, R13, UR4, -R167.reuse ;  /* 0x000000040d247c23 */ /* 0x100fe200080108a7 */
[----:B------:R-:W-:Y:S01]  /*3d00*/  FFMA.FTZ R37, R12, UR4, -R167 ;  /* 0x000000040c257c23 */ /* 0x000fe200080108a7 */
[----:B------:R-:W-:Y:S01]  /*3d10*/  LOP3.LUT R13, R16, 0xff, RZ, 0xc0, !PT ;  /* 0x000000ff100d7812 */ /* 0x000fe200078ec0ff */
[----:B------:R-:W2:Y:S01]  /*3d20*/  MUFU.EX2 R40, R40 ;  /* 0x0000002800287308 */ /* 0x000ea20000000800 */
[----:B------:R-:W-:-:S02]  /*3d30*/  PRMT R12, R176, 0x7773, RZ ;  /* 0x00007773b00c7816 */ /* 0x000fc400000000ff */
[----:B------:R-:W-:Y:S01]  /*3d40*/  PRMT R172, R13, 0x5410, R172 ;  /* 0x000054100dac7816 */ /* 0x000fe200000000ac */
[----:B------:R-:W-:Y:S01]  /*3d50*/  MUFU.EX2 R37, R37 ;  /* 0x0000002500257308 */ /* 0x000fe20000000800 */
[----:B------:R-:W-:Y:S01]  /*3d60*/  PRMT R8, R17, 0x5410, R12 ;  /* 0x0000541011087816 */ /* 0x000fe2000000000c */
[C---:B------:R-:W-:Y:S01]  /*3d70*/  HMMA.16816.F32.BF16 R84, R4.reuse, R20, R84 ;  /* 0x000000140454723c */ /* 0x040fe20000041854 */
[----:B-1----:R-:W-:Y:S01]  /*3d80*/  F2FP.BF16.F32.PACK_AB R21, R225, R38 ;  /* 0x00000026e115723e */ /* 0x002fe200000010ff */
[----:B------:R-:W1:Y:S01]  /*3d90*/  MUFU.EX2 R36, R36 ;  /* 0x0000002400247308 */ /* 0x000e620000000800 */
[----:B------:R-:W-:Y:S01]  /*3da0*/  LOP3.LUT R20, R8, 0xff00ff, RZ, 0xc0, !PT ;  /* 0x00ff00ff08147812 */ /* 0x000fe200078ec0ff */
[----:B------:R-:W3:Y:S01]  /*3db0*/  LDSM.16.MT88.4 R12, [R181+0x7800] ;  /* 0x00780000b50c783b */ /* 0x000ee20000004200 */
[----:B------:R-:W-:Y:S01]  /*3dc0*/  PRMT R8, R9, 0x5410, R174 ;  /* 0x0000541009087816 */ /* 0x000fe200000000ae */
[----:B------:R4:W-:Y:S01]  /*3dd0*/  MUFU.EX2 R29, R41 ;  /* 0x00000029001d7308 */ /* 0x0009e20000000800 */
[----:B------:R-:W-:Y:S01]  /*3de0*/  PRMT R10, R10, 0x5410, R11 ;  /* 0x000054100a0a7816 */ /* 0x000fe2000000000b */
[----:B------:R-:W-:Y:S01]  /*3df0*/  HMMA.16816.F32.BF16 R112, R4, R22, R112 ;  /* 0x000000160470723c */ /* 0x000fe20000041870 */
[--C-:B------:R-:W-:Y:S01]  /*3e00*/  HSET2.LE.AND R22, R172, R207.reuse, PT ;  /* 0x000000cfac167233 */ /* 0x100fe20003803000 */
[----:B------:R-:W-:Y:S01]  /*3e10*/  MUFU.EX2 R28, R28 ;  /* 0x0000001c001c7308 */ /* 0x000fe20000000800 */
[----:B------:R-:W-:-:S02]  /*3e20*/  HSET2.LE.AND R20, R20, R207, PT ;  /* 0x000000cf14147233 */ /* 0x000fc40003803000 */
[----:B--2---:R-:W-:Y:S02]  /*3e30*/  F2FP.BF16.F32.PACK_AB R23, R215, R40 ;  /* 0x00000028d717723e */ /* 0x004fe400000010ff */
[----:B------:R-:W-:Y:S01]  /*3e40*/  LOP3.LUT R22, R21, R22, RZ, 0xc0, !PT ;  /* 0x0000001615167212 */ /* 0x000fe200078ec0ff */
[C---:B------:R-:W-:Y:S01]  /*3e50*/  HMMA.16816.F32.BF16 R108, R4.reuse, R32, R108 ;  /* 0x00000020046c723c */ /* 0x040fe2000004186c */
[--C-:B------:R-:W-:Y:S02]  /*3e60*/  HSET2.LE.AND R21, R8, R207.reuse, PT ;  /* 0x000000cf08157233 */ /* 0x100fe40003803000 */
[----:B------:R-:W-:Y:S01]  /*3e70*/  F2FP.BF16.F32.PACK_AB R32, R42, R39 ;  /* 0x000000272a20723e */ /* 0x000fe200000010ff */
[--C-:B----4-:R-:W-:Y:S01]  /*3e80*/  FFMA.FTZ R41, R30, UR4, -R162.reuse ;  /* 0x000000041e297c23 */ /* 0x110fe200080108a2 */
[--C-:B------:R-:W-:Y:S01]  /*3e90*/  HSET2.LE.AND R33, R10, R207.reuse, PT ;  /* 0x000000cf0a217233 */ /* 0x100fe20003803000 */
[----:B------:R-:W-:Y:S01]  /*3ea0*/  FFMA.FTZ R30, R26, UR4, -R162 ;  /* 0x000000041a1e7c23 */ /* 0x000fe200080108a2 */
[----:B-1----:R-:W-:Y:S01]  /*3eb0*/  F2FP.BF16.F32.PACK_AB R166, R36, R37 ;  /* 0x0000002524a6723e */ /* 0x002fe200000010ff */
[C---:B------:R-:W-:Y:S01]  /*3ec0*/  HMMA.16816.F32.BF16 R80, R4.reuse, R18, R80 ;  /* 0x000000120450723c */ /* 0x040fe20000041850 */
[----:B------:R-:W-:Y:S01]  /*3ed0*/  LOP3.LUT R21, R32, R21, RZ, 0xc0, !PT ;  /* 0x0000001520157212 */ /* 0x000fe200078ec0ff */
[----:B------:R-:W-:Y:S01]  /*3ee0*/  IMAD.MOV.U32 R32, RZ, RZ, R54 ;  /* 0x000000ffff207224 */ /* 0x000fe200078e0036 */
[----:B------:R-:W1:Y:S01]  /*3ef0*/  LDSM.16.MT88.4 R16, [R185+0x7800] ;  /* 0x00780000b910783b */ /* 0x000e620000004200 */
[----:B------:R-:W-:Y:S01]  /*3f00*/  LOP3.LUT R23, R23, R20, RZ, 0xc0, !PT ;  /* 0x0000001417177212 */ /* 0x000fe200078ec0ff */
[----:B------:R-:W-:Y:S01]  /*3f10*/  MUFU.EX2 R30, R30 ;  /* 0x0000001e001e7308 */ /* 0x000fe20000000800 */
[----:B------:R-:W-:Y:S01]  /*3f20*/  LOP3.LUT R20, R166, R33, RZ, 0xc0, !PT ;  /* 0x00000021a6147212 */ /* 0x000fe200078ec0ff */
[----:B------:R-:W2:Y:S01]  /*3f30*/  LDSM.16.MT88.4 R8, [R180+0x7800] ;  /* 0x00780000b408783b */ /* 0x000ea20000004200 */
[----:B------:R-:W-:Y:S01]  /*3f40*/  HMMA.16816.F32.BF16 R96, R4, R34, R96 ;  /* 0x000000220460723c */ /* 0x000fe20000041860 */
[C---:B------:R-:W-:Y:S01]  /*3f50*/  PRMT R33, R54.reuse, 0x7771, RZ ;  /* 0x0000777136217816 */ /* 0x040fe200000000ff */
[----:B------:R-:W-:Y:S01]  /*3f60*/  FADD.FTZ R37, R37, R52 ;  /* 0x0000003425257221 */ /* 0x000fe20000010000 */
[----:B------:R-:W4:Y:S01]  /*3f70*/  LDSM.16.MT88.4 R4, [R139+0x7800] ;  /* 0x007800008b04783b */ /* 0x000f220000004200 */
[C---:B------:R-:W-:Y:S01]  /*3f80*/  PRMT R34, R54.reuse, 0x7773, RZ ;  /* 0x0000777336227816 */ /* 0x040fe200000000ff */
[----:B------:R-:W-:Y:S01]  /*3f90*/  FADD.FTZ R39, R39, R168 ;  /* 0x000000a827277221 */ /* 0x000fe20000010000 */
[----:B------:R-:W-:Y:S01]  /*3fa0*/  PRMT R35, R54, 0x7772, RZ ;  /* 0x0000777236237816 */ /* 0x000fe200000000ff */
[----:B------:R-:W-:Y:S01]  /*3fb0*/  FADD.FTZ R37, R36, R37 ;  /* 0x0000002524257221 */ /* 0x000fe20000010000 */
[----:B------:R-:W-:Y:S01]  /*3fc0*/  LOP3.LUT R54, R32, 0xff, RZ, 0xc0, !PT ;  /* 0x000000ff20367812 */ /* 0x000fe200078ec0ff */
[----:B------:R-:W-:Y:S01]  /*3fd0*/  FFMA.FTZ R32, R24, UR4, -R164 ;  /* 0x0000000418207c23 */ /* 0x000fe200080108a4 */
[----:B------:R-:W-:Y:S01]  /*3fe0*/  PRMT R25, R35, 0x5410, R34 ;  /* 0x0000541023197816 */ /* 0x000fe20000000022 */
[--C-:B------:R-:W-:Y:S01]  /*3ff0*/  FFMA.FTZ R34, R31, UR4, -R162.reuse ;  /* 0x000000041f227c23 */ /* 0x100fe200080108a2 */
[----:B------:R-:W-:Y:S01]  /*4000*/  PRMT R24, R54, 0x5410, R33 ;  /* 0x0000541036187816 */ /* 0x000fe20000000021 */
[----:B------:R-:W-:Y:S01]  /*4010*/  FFMA.FTZ R33, R27, UR4, -R162 ;  /* 0x000000041b217c23 */ /* 0x000fe200080108a2 */
[----:B------:R-:W-:Y:S01]  /*4020*/  MUFU.EX2 R31, R41 ;  /* 0x00000029001f7308 */ /* 0x000fe20000000800 */
[----:B------:R-:W-:Y:S01]  /*4030*/  LOP3.LUT R27, R58, 0xffff, RZ, 0xc0, !PT ;  /* 0x0000ffff3a1b7812 */ /* 0x000fe200078ec0ff */
[----:B------:R-:W-:Y:S01]  /*4040*/  FADD.FTZ R39, R42, R39 ;  /* 0x000000272a277221 */ /* 0x000fe20000010000 */
[C---:B------:R-:W-:Y:S01]  /*4050*/  PRMT R35, R58.reuse, 0x7632, R35 ;  /* 0x000076323a237816 */ /* 0x040fe20000000023 */
[----:B------:R-:W5:Y:S01]  /*4060*/  MUFU.EX2 R32, R32 ;  /* 0x0000002000207308 */ /* 0x000f620000000800 */
[----:B------:R-:W-:Y:S01]  /*4070*/  LOP3.LUT R26, R58, 0xff, RZ, 0xc0, !PT ;  /* 0x000000ff3a1a7812 */ /* 0x000fe200078ec0ff */
[----:B------:R-:W-:Y:S01]  /*4080*/  FADD.FTZ R38, R38, R37 ;  /* 0x0000002526267221 */ /* 0x000fe20000010000 */
[----:B------:R-:W-:Y:S01]  /*4090*/  LOP3.LUT R54, R25, 0xff00ff, RZ, 0xc0, !PT ;  /* 0x00ff00ff19367812 */ /* 0x000fe200078ec0ff */
[----:B------:R-:W2:Y:S01]  /*40a0*/  MUFU.EX2 R33, R33 ;  /* 0x0000002100217308 */ /* 0x000ea20000000800 */
[----:B------:R-:W-:Y:S01]  /*40b0*/  SHF.R.U32.HI R58, RZ, 0x18, R58 ;  /* 0x00000018ff3a7819 */ /* 0x000fe2000001163a */
[----:B------:R-:W-:Y:S01]  /*40c0*/  FADD.FTZ R40, R40, R39 ;  /* 0x0000002728287221 */ /* 0x000fe20000010000 */
[----:B------:R-:W-:Y:S01]  /*40d0*/  SHF.R.U32.HI R27, RZ, 0x8, R27 ;  /* 0x00000008ff1b7819 */ /* 0x000fe2000001161b */
[----:B------:R-:W4:Y:S01]  /*40e0*/  MUFU.EX2 R34, R34 ;  /* 0x0000002200227308 */ /* 0x000f220000000800 */
[----:B------:R-:W-:Y:S01]  /*40f0*/  LOP3.LUT R25, R35, 0xff, RZ, 0xc0, !PT ;  /* 0x000000ff23197812 */ /* 0x000fe200078ec0ff */
[----:B---3--:R-:W-:Y:S01]  /*4100*/  HMMA.16816.F32.BF16 R72, R20, R12, R72 ;  /* 0x0000000c1448723c */ /* 0x008fe20000041848 */
[----:B------:R-:W-:Y:S01]  /*4110*/  HSET2.LE.AND R35, R24, R207, PT ;  /* 0x000000cf18237233 */ /* 0x000fe20003803000 */
[----:B------:R-:W-:Y:S01]  /*4120*/  FADD.FTZ R225, R225, R38 ;  /* 0x00000026e1e17221 */ /* 0x000fe20000010000 */
[----:B------:R-:W-:Y:S01]  /*4130*/  PRMT R24, R26, 0x5410, R27 ;  /* 0x000054101a187816 */ /* 0x000fe2000000001b */
[----:B------:R-:W-:Y:S01]  /*4140*/  FADD.FTZ R215, R215, R40 ;  /* 0x00000028d7d77221 */ /* 0x000fe20000010000 */
[----:B------:R-:W-:-:S02]  /*4150*/  PRMT R58, R25, 0x5410, R58 ;  /* 0x00005410193a7816 */ /* 0x000fc4000000003a */
[----:B-----5:R-:W-:Y:S01]  /*4160*/  F2FP.BF16.F32.PACK_AB R162, R227, R32 ;  /* 0x00000020e3a2723e */ /* 0x020fe200000010ff */
[C---:B-1----:R-:W-:Y:S01]  /*4170*/  HMMA.16816.F32.BF16 R124, R20.reuse, R16, R124 ;  /* 0x00000010147c723c */ /* 0x042fe2000004187c */
[--C-:B------:R-:W-:Y:S02]  /*4180*/  HSET2.LE.AND R27, R54, R207.reuse, PT ;  /* 0x000000cf361b7233 */ /* 0x100fe40003803000 */
[----:B------:R-:W-:Y:S02]  /*4190*/  LOP3.LUT R26, R162, R35, RZ, 0xc0, !PT ;  /* 0x00000023a21a7212 */ /* 0x000fe400078ec0ff */
[--C-:B------:R-:W-:Y:S02]  /*41a0*/  HSET2.LE.AND R24, R24, R207.reuse, PT ;  /* 0x000000cf18187233 */ /* 0x100fe40003803000 */
[----:B------:R-:W-:Y:S01]  /*41b0*/  HSET2.LE.AND R25, R58, R207, PT ;  /* 0x000000cf3a197233 */ /* 0x000fe20003803000 */
[----:B------:R-:W-:Y:S01]  /*41c0*/  HMMA.16816.F32.BF16 R120, R20, R18, R120 ;  /* 0x000000121478723c */ /* 0x000fe20000041878 */
[----:B--2---:R-:W-:-:S02]  /*41d0*/  F2FP.BF16.F32.PACK_AB R162, R33, R30 ;  /* 0x0000001e21a2723e */ /* 0x004fc400000010ff */
        /* <DEDUP_REMOVED lines=12> */
[----:B------:R-:W-:Y:S02]  /*42a0*/  FADD.FTZ R227, R227, R32 ;  /* 0x00000020e3e37221 */ /* 0x000fe40000010000 */
[----:B------:R-:W-:-:S03]  /*42b0*/  FADD.FTZ R224, R33, R30 ;  /* 0x0000001e21e07221 */ /* 0x000fc60000010000 */
        /* <DEDUP_REMOVED lines=23> */
[----:B------:R-:W1:Y:S01]  /*4430*/  LDCU UR4, c[0x0][0x45c] ;  /* 0x00008b80ff0477ac */ /* 0x000e620008000800 */
[----:B------:R-:W-:Y:S05]  /*4440*/  BRA `(.L_x_1522) ;  /* 0x00000000006c7947 */ /* 0x000fea0003800000 */
.L_x_1524:
[----:B------:R-:W-:Y:S04]  /*4450*/  VIADD R132, R214, 0xffffffff ;  /* 0xffffffffd6847836 */ /* 0x000fe80000000000 */
[C---:B------:R-:W-:Y:S04]  /*4460*/  IMAD.WIDE.U32 R140, R132.reuse, UR9, RZ ;  /* 0x00000009848c7c25 */ /* 0x040fe8000f8e00ff */
[----:B------:R-:W-:Y:S01]  /*4470*/  IMAD R135, R132, UR8, RZ ;  /* 0x0000000884877c24 */ /* 0x000fe2000f8e02ff */
[C---:B------:R-:W-:Y:S02]  /*4480*/  IADD3 R132, P1, PT, R140.reuse, UR15, RZ ;  /* 0x0000000f8c847c10 */ /* 0x040fe4000ff3e0ff */
[-C--:B------:R-:W-:Y:S01]  /*4490*/  LEA R142, P0, R140, R193.reuse, 0x1 ;  /* 0x000000c18c8e7211 */ /* 0x080fe200078008ff */
[----:B------:R-:W-:Y:S01]  /*44a0*/  IMAD.IADD R135, R141, 0x1, R135 ;  /* 0x000000018d877824 */ /* 0x000fe200078e0287 */
[CC--:B------:R-:W-:Y:S04]  /*44b0*/  LEA R148, P2, R132.reuse, R193.reuse, 0x1 ;  /* 0x000000c184947211 */ /* 0x0c0fe800078408ff */
[----:B------:R-:W-:Y:S02]  /*44c0*/  IADD3.X R133, PT, PT, R135, UR14, RZ, P1, !PT ;  /* 0x0000000e87857c10 */ /* 0x000fe40008ffe4ff */
[----:B------:R-:W-:Y:S02]  /*44d0*/  IADD3 R134, P1, PT, R132, UR15, RZ ;  /* 0x0000000f84867c10 */ /* 0x000fe4000ff3e0ff */
[-C--:B------:R-:W-:Y:S02]  /*44e0*/  LEA.HI.X R143, R140, R192.reuse, R135, 0x1, P0 ;  /* 0x000000c08c8f7211 */ /* 0x080fe400000f0c87 */
[----:B------:R-:W-:Y:S02]  /*44f0*/  IADD3 R136, P0, PT, R132, UR6, RZ ;  /* 0x0000000684887c10 */ /* 0x000fe4000ff1e0ff */
[C---:B------:R-:W-:Y:S01]  /*4500*/  IADD3.X R135, PT, PT, R133.reuse, UR14, RZ, P1, !PT ;  /* 0x0000000e85877c10 */ /* 0x040fe20008ffe4ff */
[----:B------:R-:W-:Y:S01]  /*4510*/  @!PT LDS RZ, [RZ] ;  /* 0x00000000fffff984 */ /* 0x000fe20000000800 */
[----:B------:R-:W-:Y:S01]  /*4520*/  @!PT LDS RZ, [RZ] ;  /* 0x00000000fffff984 */ /* 0x000fe20000000800 */
[----:B------:R-:W-:Y:S01]  /*4530*/  @!PT LDS RZ, [RZ] ;  /* 0x00000000fffff984 */ /* 0x000fe20000000800 */
[----:B------:R1:W-:Y:S01]  /*4540*/  LDGSTS.E.BYPASS.LTC128B.128 [R195+0x4000], desc[UR24][R142.64] ;  /* 0x040000008ec37fae */ /* 0x0003e2000b981a18 */
[-C--:B------:R-:W-:Y:S02]  /*4550*/  LEA R146, P1, R134, R193.reuse, 0x1 ;  /* 0x000000c186927211 */ /* 0x080fe400078208ff */
[-C--:B------:R-:W-:Y:S02]  /*4560*/  LEA.HI.X R149, R132, R192.reuse, R133, 0x1, P2 ;  /* 0x000000c084957211 */ /* 0x080fe400010f0c85 */
[----:B------:R-:W-:Y:S02]  /*4570*/  IADD3.X R141, PT, PT, R133, UR18, RZ, P0, !PT ;  /* 0x00000012858d7c10 */ /* 0x000fe400087fe4ff */
[----:B------:R-:W-:Y:S01]  /*4580*/  LEA R144, P0, R136, R193, 0x1 ;  /* 0x000000c188907211 */ /* 0x000fe200078008ff */
[----:B------:R1:W-:Y:S01]  /*4590*/  LDGSTS.E.BYPASS.LTC128B.128 [R195+0x4800], desc[UR24][R148.64] ;  /* 0x0480000094c37fae */ /* 0x0003e2000b981a18 */
[-C--:B------:R-:W-:Y:S02]  /*45a0*/  LEA.HI.X R147, R134, R192.reuse, R135, 0x1, P1 ;  /* 0x000000c086937211 */ /* 0x080fe400008f0c87 */
[----:B------:R-:W-:Y:S03]  /*45b0*/  LEA.HI.X R145, R136, R192, R141, 0x1, P0 ;  /* 0x000000c088917211 */ /* 0x000fe600000f0c8d */
[----:B------:R1:W-:Y:S04]  /*45c0*/  LDGSTS.E.BYPASS.LTC128B.128 [R195+0x5000], desc[UR24][R146.64] ;  /* 0x0500000092c37fae */ /* 0x0003e8000b981a18 */
[----:B------:R1:W-:Y:S04]  /*45d0*/  LDGSTS.E.BYPASS.LTC128B.128 [R195+0x5800], desc[UR24][R144.64] ;  /* 0x0580000090c37fae */ /* 0x0003e8000b981a18 */
[----:B------:R-:W0:Y:S01]  /*45e0*/  LDGDEPBAR ;  /* 0x00000000000079af */ /* 0x000e220000000000 */
[----:B------:R-:W-:Y:S05]  /*45f0*/  BRA `(.L_x_1523) ;  /* 0x0000000800807947 */ /* 0x000fea0003800000 */
.L_x_1522:
[----:B------:R-:W-:Y:S04]  /*4600*/  DEPBAR.LE SB0, 0x0 ;  /* 0x000080000000791a */ /* 0x000fe80000000000 */
[----:B------:R-:W-:Y:S01]  /*4610*/  BAR.SYNC.DEFER_BLOCKING 0x0 ;  /* 0x0000000000007b1d */ /* 0x000fe20000010000 */
[C---:B------:R-:W-:Y:S02]  /*4620*/  IMAD R177, R214.reuse, UR7, RZ ;  /* 0x00000007d6b17c24 */ /* 0x040fe4000f8e02ff */
[----:B------:R-:W-:Y:S04]  /*4630*/  IMAD.WIDE.U32 R242, R214, UR19, RZ ;  /* 0x00000013d6f27c25 */ /* 0x000fe8000f8e00ff */
[----:B------:R-:W-:Y:S01]  /*4640*/  IMAD.IADD R136, R243, 0x1, R177 ;  /* 0x00000001f3887824 */ /* 0x000fe200078e02b1 */
[----:B------:R-:W-:Y:S01]  /*4650*/  LEA R240, P3, R242, R191, 0x1 ;  /* 0x000000bff2f07211 */ /* 0x000fe200078608ff */
[----:B------:R-:W-:Y:S01]  /*4660*/  IMAD.SHL.U32 R231, R214, 0x2, RZ ;  /* 0x00000002d6e77824 */ /* 0x000fe200078e00ff */
[C---:B------:R-:W-:Y:S01]  /*4670*/  IADD3 R176, P0, PT, R242.reuse, UR27, RZ ;  /* 0x0000001bf2b07c10 */ /* 0x040fe2000ff1e0ff */
[----:B------:R-:W-:Y:S01]  /*4680*/  VIADD R233, R203, 0x76cf5d0a ;  /* 0x76cf5d0acbe97836 */ /* 0x000fe20000000000 */
[----:B------:R-:W-:Y:S02]  /*4690*/  LEA.HI.X R241, R242, R197, R136, 0x1, P3 ;  /* 0x000000c5f2f17211 */ /* 0x000fe400018f0c88 */
[----:B------:R-:W-:Y:S02]  /*46a0*/  LEA R238, P2, R176, R191, 0x1 ;  /* 0x000000bfb0ee7211 */ /* 0x000fe400078408ff */
[----:B------:R-:W-:Y:S02]  /*46b0*/  IADD3.X R138, PT, PT, R136, UR26, RZ, P0, !PT ;  /* 0x0000001a888a7c10 */ /* 0x000fe400087fe4ff */
[C---:B------:R-:W-:Y:S02]  /*46c0*/  IADD3 R226, P1, PT, R176.reuse, UR27, RZ ;  /* 0x0000001bb0e27c10 */ /* 0x040fe4000ff3e0ff */
[----:B------:R-:W-:Y:S02]  /*46d0*/  LEA.HI.X R239, R176, R197, R138, 0x1, P2 ;  /* 0x000000c5b0ef7211 */ /* 0x000fe400010f0c8a */
[----:B------:R-:W-:Y:S01]  /*46e0*/  IADD3.X R178, PT, PT, R138, UR26, RZ, P1, !PT ;  /* 0x0000001a8ab27c10 */ /* 0x000fe20008ffe4ff */
[----:B------:R-:W-:Y:S01]  /*46f0*/  @!PT LDS RZ, [RZ] ;  /* 0x00000000fffff984 */ /* 0x000fe20000000800 */
[----:B------:R-:W-:Y:S01]  /*4700*/  @!PT LDS RZ, [RZ] ;  /* 0x00000000fffff984 */ /* 0x000fe20000000800 */
[----:B------:R-:W-:Y:S01]  /*4710*/  @!PT LDS RZ, [RZ] ;  /* 0x00000000fffff984 */ /* 0x000fe20000000800 */
[----:B------:R-:W-:Y:S01]  /*4720*/  LDGSTS.E.BYPASS.LTC128B.128 [R195+0x6000], desc[UR24][R240.64] ;  /* 0x06000000f0c37fae */ /* 0x000fe2000b981a18 */
[----:B------:R-:W-:Y:S02]  /*4730*/  LEA R236, P1, R226, R191, 0x1 ;  /* 0x000000bfe2ec7211 */ /* 0x000fe400078208ff */
[----:B------:R-:W-:Y:S02]  /*4740*/  IADD3 R232, P0, PT, R176, UR16, RZ ;  /* 0x00000010b0e87c10 */ /* 0x000fe4000ff1e0ff */
[----:B------:R-:W-:Y:S02]  /*4750*/  LEA.HI.X R237, R226, R197, R178, 0x1, P1 ;  /* 0x000000c5e2ed7211 */ /* 0x000fe400008f0cb2 */
[----:B------:R-:W-:Y:S01]  /*4760*/  IADD3.X R230, PT, PT, R138, UR28, RZ, P0, !PT ;  /* 0x0000001c8ae67c10 */ /* 0x000fe200087fe4ff */
[----:B------:R-:W-:Y:S01]  /*4770*/  LDGSTS.E.BYPASS.LTC128B.128 [R195+0x6800], desc[UR24][R238.64] ;  /* 0x06800000eec37fae */ /* 0x000fe2000b981a18 */
[C---:B------:R-:W-:Y:S02]  /*4780*/  LEA R234, P0, R232.reuse, R191, 0x1 ;  /* 0x000000bfe8ea7211 */ /* 0x040fe400078008ff */
[----:B------:R-:W-:Y:S02]  /*4790*/  LOP3.LUT R136, R231, R229, R203, 0x96, !PT ;  /* 0x000000e5e7887212 */ /* 0x000fe400078e96cb */
[----:B------:R-:W-:Y:S01]  /*47a0*/  LEA.HI.X R235, R232, R197, R230, 0x1, P0 ;  /* 0x000000c5e8eb7211 */ /* 0x000fe200000f0ce6 */
[----:B------:R-:W-:Y:S01]  /*47b0*/  VIADD R230, R203, 0xed9eba14 ;  /* 0xed9eba14cbe67836 */ /* 0x000fe20000000000 */
[----:B------:R-:W-:Y:S01]  /*47c0*/  ISETP.NE.AND P0, PT, R214, RZ, PT ;  /* 0x000000ffd600720c */ /* 0x000fe20003f05270 */
[----:B------:R2:W-:Y:S08]  /*47d0*/  LDGSTS.E.BYPASS.LTC128B.128 [R195+0x7000], desc[UR24][R236.64] ;  /* 0x07000000ecc37fae */ /* 0x0005f0000b981a18 */
[----:B------:R3:W-:Y:S08]  /*47e0*/  LDGSTS.E.BYPASS.LTC128B.128 [R195+0x7800], desc[UR24][R234.64] ;  /* 0x07800000eac37fae */ /* 0x0007f0000b981a18 */
[----:B------:R-:W-:Y:S08]  /*47f0*/  LDSM.16.M88.4 R132, [R190] ;  /* 0x00000000be84783b */ /* 0x000ff00000000200 */
[----:B------:R-:W4:Y:S01]  /*4800*/  LDSM.16.M88.4 R140, [R189+UR5+0x4000] ;  /* 0x00400005bd8c783b */ /* 0x000f220008000200 */
[----:B--2---:R-:W-:Y:S07]  /*4810*/  IMAD.WIDE.U32 R236, R136, -0x326172a9, RZ ;  /* 0xcd9e8d5788ec7825 */ /* 0x004fee00078e00ff */
[----:B------:R-:W2:Y:S01]  /*4820*/  LDSM.16.M88.4 R144, [R190+0x2000] ;  /* 0x00200000be90783b */ /* 0x000ea20000000200 */
[C---:B------:R-:W-:Y:S02]  /*4830*/  LOP3.LUT R138, R237.reuse, R211, RZ, 0x3c, !PT ;  /* 0x000000d3ed8a7212 */ /* 0x040fe400078e3cff */
[----:B------:R-:W-:Y:S02]  /*4840*/  LOP3.LUT R136, R237, R209, RZ, 0x3c, !PT ;  /* 0x000000d1ed887212 */ /* 0x000fe400078e3cff */
[C---:B------:R-:W-:Y:S02]  /*4850*/  LOP3.LUT R238, R236.reuse, R210, RZ, 0x3c, !PT ;  /* 0x000000d2ecee7212 */ /* 0x040fe400078e3cff */
[----:B------:R-:W-:Y:S01]  /*4860*/  LOP3.LUT R236, R236, R208, RZ, 0x3c, !PT ;  /* 0x000000d0ecec7212 */ /* 0x000fe200078e3cff */
[----:B------:R-:W5:Y:S01]  /*4870*/  LDSM.16.M88.4 R148, [R189+UR5+0x4800] ;  /* 0x00480005bd94783b */ /* 0x000f620008000200 */
[----:B---3--:R-:W-:Y:S04]  /*4880*/  IMAD.WIDE.U32 R234, R136, -0x2daee0ad, RZ ;  /* 0xd2511f5388ea7825 */ /* 0x008fe800078e00ff */
[----:B------:R-:W-:Y:S01]  /*4890*/  IMAD.WIDE.U32 R238, R238, -0x2daee0ad, RZ ;  /* 0xd2511f53eeee7825 */ /* 0x000fe200078e00ff */
[-C--:B------:R-:W-:Y:S02]  /*48a0*/  LOP3.LUT R136, R218, R233.reuse, R235, 0x96, !PT ;  /* 0x000000e9da887212 */ /* 0x080fe400078e96eb */
[----:B------:R-:W0:Y:S01]  /*48b0*/  LDGDEPBAR ;  /* 0x00000000000079af */ /* 0x000e220000000000 */
[----:B------:R-:W-:Y:S07]  /*48c0*/  IMAD.WIDE.U32 R236, R236, -0x2daee0ad, RZ ;  /* 0xd2511f53ecec7825 */ /* 0x000fee00078e00ff */
[----:B------:R-:W3:Y:S01]  /*48d0*/  LDSM.16.M88.4 R152, [R189+UR5+0x5000] ;  /* 0x00500005bd98783b */ /* 0x000ee20008000200 */
[----:B------:R-:W-:Y:S07]  /*48e0*/  IMAD.WIDE.U32 R244, R136, -0x326172a9, RZ ;  /* 0xcd9e8d5788f47825 */ /* 0x000fee00078e00ff */
[----:B------:R-:W1:Y:S01]  /*48f0*/  LDSM.16.M88.4 R156, [R189+UR5+0x5800] ;  /* 0x00580005bd9c783b */ /* 0x000e620008000200 */
[-C--:B----4-:R-:W-:Y:S07]  /*4900*/  HMMA.16816.F32.BF16 R4, R132, R140.reuse, RZ ;  /* 0x0000008c8404723c */ /* 0x090fee00000418ff */
[----:B------:R-:W-:Y:S01]  /*4910*/  LDSM.16.M88.4 R160, [R188] ;  /* 0x00000000bca0783b */ /* 0x000fe20000000200 */
[C---:B--2---:R-:W-:Y:S07]  /*4920*/  HMMA.16816.F32.BF16 R8, R144.reuse, R140, RZ ;  /* 0x0000008c9008723c */ /* 0x044fee00000418ff */
[----:B------:R-:W2:Y:S01]  /*4930*/  LDSM.16.M88.4 R164, [R184+0x4000] ;  /* 0x00400000b8a4783b */ /* 0x000ea20000000200 */
[-C--:B------:R-:W-:Y:S07]  /*4940*/  HMMA.16816.F32.BF16 R12, R144, R142.reuse, RZ ;  /* 0x0000008e900c723c */ /* 0x080fee00000418ff */
[----:B------:R-:W4:Y:S01]  /*4950*/  LDSM.16.M88.4 R168, [R188+0x2000] ;  /* 0x00200000bca8783b */ /* 0x000f220000000200 */
[C---:B------:R-:W-:Y:S07]  /*4960*/  HMMA.16816.F32.BF16 R16, R132.reuse, R142, RZ ;  /* 0x0000008e8410723c */ /* 0x040fee00000418ff */
[----:B------:R-:W4:Y:S01]  /*4970*/  LDSM.16.M88.4 R172, [R184+0x4800] ;  /* 0x00480000b8ac783b */ /* 0x000f220000000200 */
[-C--:B-----5:R-:W-:Y:S07]  /*4980*/  HMMA.16816.F32.BF16 R20, R132, R148.reuse, RZ ;  /* 0x000000948414723c */ /* 0x0a0fee00000418ff */
[----:B------:R-:W5:Y:S01]  /*4990*/  LDSM.16.M88.4 R140, [R184+0x5000] ;  /* 0x00500000b88c783b */ /* 0x000f620000000200 */
[C---:B------:R-:W-:Y:S07]  /*49a0*/  HMMA.16816.F32.BF16 R24, R144.reuse, R148, RZ ;  /* 0x000000949018723c */ /* 0x040fee00000418ff */
[----:B------:R-:W-:Y:S01]  /*49b0*/  LDSM.16.M88.4 R176, [R182+0x5000] ;  /* 0x00500000b6b0783b */ /* 0x000fe20000000200 */
[-C--:B------:R-:W-:Y:S08]  /*49c0*/  HMMA.16816.F32.BF16 R28, R144, R150.reuse, RZ ;  /* 0x00000096901c723c */ /* 0x080ff000000418ff */
[C---:B------:R-:W-:Y:S01]  /*49d0*/  HMMA.16816.F32.BF16 R32, R132.reuse, R150, RZ ;  /* 0x000000968420723c */ /* 0x040fe200000418ff */
[----:B------:R-:W-:Y:S07]  /*49e0*/  LDSM.16.M88.4 R148, [R183+0x4000] ;  /* 0x00400000b794783b */ /* 0x000fee0000000200 */
[-C--:B---3--:R-:W-:Y:S08]  /*49f0*/  HMMA.16816.F32.BF16 R36, R132, R152.reuse, RZ ;  /* 0x000000988424723c */ /* 0x088ff000000418ff */
[C---:B------:R-:W-:Y:S08]  /*4a00*/  HMMA.16816.F32.BF16 R40, R144.reuse, R152, RZ ;  /* 0x000000989028723c */ /* 0x040ff000000418ff */
[-C--:B------:R-:W-:Y:S08]  /*4a10*/  HMMA.16816.F32.BF16 R44, R144, R154.reuse, RZ ;  /* 0x0000009a902c723c */ /* 0x080ff000000418ff */
[C---:B------:R-:W-:Y:S01]  /*4a20*/  HMMA.16816.F32.BF16 R48, R132.reuse, R154, RZ ;  /* 0x0000009a8430723c */ /* 0x040fe200000418ff */
[----:B------:R-:W-:Y:S07]  /*4a30*/  LDSM.16.M88.4 R152, [R187+0x2000] ;  /* 0x00200000bb98783b */ /* 0x000fee0000000200 */
[-C--:B-1----:R-:W-:Y:S08]  /*4a40*/  HMMA.16816.F32.BF16 R52, R132, R156.reuse, RZ ;  /* 0x0000009c8434723c */ /* 0x082ff000000418ff */
[C---:B------:R-:W-:Y:S08]  /*4a50*/  HMMA.16816.F32.BF16 R56, R144.reuse, R156, RZ ;  /* 0x0000009c9038723c */ /* 0x040ff000000418ff */
[-C--:B------:R-:W-:Y:S01]  /*4a60*/  HMMA.16816.F32.BF16 R60, R144, R158.reuse, RZ ;  /* 0x0000009e903c723c */ /* 0x080fe200000418ff */
[----:B------:R-:W-:Y:S07]  /*4a70*/  LDSM.16.M88.4 R144, [R187] ;  /* 0x00000000bb90783b */ /* 0x000fee0000000200 */
[----:B------:R-:W-:Y:S01]  /*4a80*/  HMMA.16816.F32.BF16 R64, R132, R158, RZ ;  /* 0x0000009e8440723c */ /* 0x000fe200000418ff */
[----:B------:R-:W1:Y:S07]  /*4a90*/  LDSM.16.M88.4 R132, [R184+0x5800] ;  /* 0x00580000b884783b */ /* 0x000e6e0000000200 */
[-C--:B--2---:R-:W-:Y:S01]  /*4aa0*/  HMMA.16816.F32.BF16 R4, R160, R164.reuse, R4 ;  /* 0x000000a4a004723c */ /* 0x084fe20000041804 */
[----:B------:R-:W2:Y:S07]  /*4ab0*/  LDSM.16.M88.4 R156, [R183+0x4800] ;  /* 0x00480000b79c783b */ /* 0x000eae0000000200 */
[C---:B----4-:R-:W-:Y:S08]  /*4ac0*/  HMMA.16816.F32.BF16 R8, R168.reuse, R164, R8 ;  /* 0x000000a4a808723c */ /* 0x050ff00000041808 */
        /* <DEDUP_REMOVED lines=50> */
[-C--:B------:R-:W-:Y:S03]  /*4df0*/  HMMA.16816.F32.BF16 R44, R168, R178.reuse, R44 ;  /* 0x000000b2a82c723c */ /* 0x080fe6000004182c */
[----:B------:R-:W-:Y:S02]  /*4e00*/  LOP3.LUT R138, R222, R233, R177, 0x96, !PT ;  /* 0x000000e9de8a7212 */ /* 0x000fe400078e96b1 */
[----:B------:R-:W-:Y:S03]  /*4e10*/  FMNMX3.FTZ R177, R2, R6, R7, !PT ;  /* 0x0000000602b17276 */ /* 0x000fe60007810007 */
[C---:B------:R-:W-:Y:S04]  /*4e20*/  HMMA.16816.F32.BF16 R48, R140.reuse, R178, R48 ;  /* 0x000000b28c30723c */ /* 0x040fe80000041830 */
[----:B------:R-:W-:Y:S01]  /*4e30*/  FMNMX3.FTZ R178, R3, R4, R5, !PT ;  /* 0x0000000403b27276 */ /* 0x000fe20007810005 */
[----:B------:R-:W-:Y:S01]  /*4e40*/  IMAD.WIDE.U32 R240, R138, -0x326172a9, RZ ;  /* 0xcd9e8d578af07825 */ /* 0x000fe200078e00ff */
[----:B------:R-:W-:Y:S02]  /*4e50*/  FMNMX3.FTZ R226, R177, R18, R19, !PT ;  /* 0x00000012b1e27276 */ /* 0x000fe40007810013 */
[----:B------:R-:W-:Y:S01]  /*4e60*/  FMNMX3.FTZ R178, R178, R16, R17, !PT ;  /* 0x00000010b2b27276 */ /* 0x000fe20007810011 */
[-C--:B-----5:R-:W-:Y:S03]  /*4e70*/  HMMA.16816.F32.BF16 R52, R140, R148.reuse, R52 ;  /* 0x000000948c34723c */ /* 0x0a0fe60000041834 */
[----:B------:R-:W-:Y:S01]  /*4e80*/  FMNMX3.FTZ R178, R178, R20, R21, !PT ;  /* 0x00000014b2b27276 */ /* 0x000fe20007810015 */
[----:B------:R-:W-:Y:S01]  /*4e90*/  VIADD R179, R203, 0x32370b8f ;  /* 0x32370b8fcbb37836 */ /* 0x000fe20000000000 */
[----:B------:R-:W-:Y:S02]  /*4ea0*/  FMNMX3.FTZ R138, R226, R22, R23, !PT ;  /* 0x00000016e28a7276 */ /* 0x000fe40007810017 */
[----:B------:R-:W-:Y:S01]  /*4eb0*/  FMNMX3.FTZ R178, R178, R32, R33, !PT ;  /* 0x00000020b2b27276 */ /* 0x000fe20007810021 */
[C---:B------:R-:W-:Y:S04]  /*4ec0*/  HMMA.16816.F32.BF16 R56, R168.reuse, R148, R56 ;  /* 0x00000094a838723c */ /* 0x040fe80000041838 */
[----:B------:R-:W-:Y:S02]  /*4ed0*/  FMNMX3.FTZ R226, R138, R34, R35, !PT ;  /* 0x000000228ae27276 */ /* 0x000fe40007810023 */
[----:B------:R-:W-:Y:S02]  /*4ee0*/  FMNMX3.FTZ R178, R178, R36, R37, !PT ;  /* 0x00000024b2b27276 */ /* 0x000fe40007810025 */
[----:B------:R-:W-:Y:S01]  /*4ef0*/  FMNMX3.FTZ R226, R226, R38, R39, !PT ;  /* 0x00000026e2e27276 */ /* 0x000fe20007810027 */
[-C--:B------:R-:W-:Y:S03]  /*4f00*/  HMMA.16816.F32.BF16 R60, R168, R150.reuse, R60 ;  /* 0x00000096a83c723c */ /* 0x080fe6000004183c */
[C---:B------:R-:W-:Y:S02]  /*4f10*/  LOP3.LUT R176, R179.reuse, R176, R239, 0x96, !PT ;  /* 0x000000b0b3b07212 */ /* 0x040fe400078e96ef */
[----:B------:R-:W-:Y:S02]  /*4f20*/  FMNMX3.FTZ R178, R178, R48, R49, !PT ;  /* 0x00000030b2b27276 */ /* 0x000fe40007810031 */
[----:B------:R-:W-:Y:S01]  /*4f30*/  FMNMX3.FTZ R136, R226, R50, R51, !PT ;  /* 0x00000032e2887276 */ /* 0x000fe20007810033 */
[----:B------:R-:W-:Y:S04]  /*4f40*/  HMMA.16816.F32.BF16 R64, R140, R150, R64 ;  /* 0x000000968c40723c */ /* 0x000fe80000041840 */
[----:B------:R-:W-:Y:S01]  /*4f50*/  LOP3.LUT R234, R179, R234, R237, 0x96, !PT ;  /* 0x000000eab3ea7212 */ /* 0x000fe200078e96ed */
[----:B------:R-:W-:Y:S01]  /*4f60*/  IMAD.WIDE.U32 R176, R176, -0x326172a9, RZ ;  /* 0xcd9e8d57b0b07825 */ /* 0x000fe200078e00ff */
[----:B------:R-:W-:Y:S02]  /*4f70*/  LOP3.LUT R242, R220, R206, R241, 0x96, !PT ;  /* 0x000000cedcf27212 */ /* 0x000fe400078e96f1 */
[----:B------:R-:W-:Y:S01]  /*4f80*/  FMNMX3.FTZ R178, R178, R52, R53, !PT ;  /* 0x00000034b2b27276 */ /* 0x000fe20007810035 */
[----:B------:R-:W-:Y:S01]  /*4f90*/  IMAD.WIDE.U32 R234, R234, -0x326172a9, RZ ;  /* 0xcd9e8d57eaea7825 */ /* 0x000fe200078e00ff */
[----:B------:R-:W-:Y:S02]  /*4fa0*/  FMNMX3.FTZ R136, R136, R54, R55, !PT ;  /* 0x0000003688887276 */ /* 0x000fe40007810037 */
[----:B------:R-:W-:Y:S01]  /*4fb0*/  LOP3.LUT R138, R205, R240, R177, 0x96, !PT ;  /* 0x000000f0cd8a7212 */ /* 0x000fe200078e96b1 */
[----:B------:R-:W-:Y:S06]  /*4fc0*/  IMAD.WIDE.U32 R242, R242, -0x2daee0ad, RZ ;  /* 0xd2511f53f2f27825 */ /* 0x000fec00078e00ff */
[----:B------:R-:W-:Y:S02]  /*4fd0*/  FMNMX3.FTZ R241, R178, R64, R65, !PT ;  /* 0x00000040b2f17276 */ /* 0x000fe40007810041 */
[----:B------:R-:W-:Y:S01]  /*4fe0*/  FMNMX3.FTZ R178, R136, R66, R67, !PT ;  /* 0x0000004288b27276 */ /* 0x000fe20007810043 */
[----:B------:R-:W-:Y:S06]  /*4ff0*/  @P0 BRA `(.L_x_1524) ;  /* 0xfffffff400140947 */ /* 0x000fec000383ffff */
.L_x_1523:
[----:B------:R-:W-:Y:S01]  /*5000*/  FMNMX3.FTZ R134, R137, R8, R9, !PT ;  /* 0x0000000889867276 */ /* 0x000fe20007810009 */
[----:B------:R-:W-:Y:S01]  /*5010*/  VIADD R231, R231, 0x1 ;  /* 0x00000001e7e77836 */ /* 0x000fe20000000000 */
[----:B------:R-:W-:Y:S01]  /*5020*/  FMNMX3.FTZ R132, R0, R10, R11, !PT ;  /* 0x0000000a00847276 */ /* 0x000fe2000781000b */
[----:B------:R-:W-:Y:S01]  /*5030*/  VIADD R226, R203, 0xa9066899 ;  /* 0xa9066899cbe27836 */ /* 0x000fe20000000000 */
[----:B------:R-:W-:Y:S01]  /*5040*/  FMNMX3.FTZ R134, R134, R12, R13, !PT ;  /* 0x0000000c86867276 */ /* 0x000fe2000781000d */
[----:B------:R-:W-:Y:S01]  /*5050*/  IMAD.WIDE.U32 R172, R138, -0x2daee0ad, RZ ;  /* 0xd2511f538aac7825 */ /* 0x000fe200078e00ff */
[----:B------:R-:W-:Y:S01]  /*5060*/  FMNMX3.FTZ R132, R132, R14, R15, !PT ;  /* 0x0000000e84847276 */ /* 0x000fe2000781000f */
[----:B------:R-:W2:Y:S01]  /*5070*/  SHFL.BFLY PT, R136, R241, 0x2, 0x1f ;  /* 0x0c401f00f1887f89 */ /* 0x000ea200000e0000 */
[----:B------:R-:W-:Y:S02]  /*5080*/  FMNMX3.FTZ R134, R134, R24, R25, !PT ;  /* 0x0000001886867276 */ /* 0x000fe40007810019 */
[----:B------:R-:W-:Y:S05]  /*5090*/  FMNMX3.FTZ R132, R132, R26, R27, !PT ;  /* 0x0000001a84847276 */ /* 0x000fea000781001b */
[----:B------:R-:W3:Y:S01]  /*50a0*/  SHFL.BFLY PT, R135, R178, 0x2, 0x1f ;  /* 0x0c401f00b2877f89 */ /* 0x000ee200000e0000 */
[----:B------:R-:W-:Y:S02]  /*50b0*/  FMNMX3.FTZ R134, R134, R28, R29, !PT ;  /* 0x0000001c86867276 */ /* 0x000fe4000781001d */
[----:B------:R-:W-:Y:S02]  /*50c0*/  FMNMX3.FTZ R132, R132, R30, R31, !PT ;  /* 0x0000001e84847276 */ /* 0x000fe4000781001f */
[----:B------:R-:W-:Y:S02]  /*50d0*/  LOP3.LUT R133, R216, R206, R245, 0x96, !PT ;  /* 0x000000ced8857212 */ /* 0x000fe400078e96f5 */
[----:B------:R-:W-:Y:S02]  /*50e0*/  LOP3.LUT R170, R205, R244, R235, 0x96, !PT ;  /* 0x000000f4cdaa7212 */ /* 0x000fe400078e96eb */
[----:B------:R-:W-:Y:S01]  /*50f0*/  FMNMX3.FTZ R134, R134, R40, R41, !PT ;  /* 0x0000002886867276 */ /* 0x000fe20007810029 */
[----:B------:R-:W-:Y:S01]  /*5100*/  IMAD.WIDE.U32 R140, R133, -0x2daee0ad, RZ ;  /* 0xd2511f53858c7825 */ /* 0x000fe200078e00ff */
[----:B------:R-:W-:Y:S02]  /*5110*/  FMNMX3.FTZ R132, R132, R42, R43, !PT ;  /* 0x0000002a84847276 */ /* 0x000fe4000781002b */
[----:B------:R-:W-:Y:S01]  /*5120*/  FMNMX3.FTZ R134, R134, R44, R45, !PT ;  /* 0x0000002c86867276 */ /* 0x000fe2000781002d */
[----:B------:R-:W-:Y:S01]  /*5130*/  IMAD.WIDE.U32 R170, R170, -0x2daee0ad, RZ ;  /* 0xd2511f53aaaa7825 */ /* 0x000fe200078e00ff */
[----:B------:R-:W-:Y:S02]  /*5140*/  FMNMX3.FTZ R132, R132, R46, R47, !PT ;  /* 0x0000002e84847276 */ /* 0x000fe4000781002f */
[C---:B------:R-:W-:Y:S02]  /*5150*/  LOP3.LUT R133, R226.reuse, R242, R173, 0x96, !PT ;  /* 0x000000f2e2857212 */ /* 0x040fe400078e96ad */
[----:B------:R-:W-:Y:S02]  /*5160*/  LOP3.LUT R138, R226, R140, R171, 0x96, !PT ;  /* 0x0000008ce28a7212 */ /* 0x000fe400078e96ab */
[----:B------:R-:W-:Y:S01]  /*5170*/  FMNMX3.FTZ R140, R134, R56, R57, !PT ;  /* 0x00000038868c7276 */ /* 0x000fe20007810039 */
[----:B-1----:R-:W-:Y:S01]  /*5180*/  IMAD.WIDE.U32 R142, R133, -0x326172a9, RZ ;  /* 0xcd9e8d57858e7825 */ /* 0x002fe200078e00ff */
[----:B------:R-:W-:Y:S02]  /*5190*/  FMNMX3.FTZ R132, R132, R58, R59, !PT ;  /* 0x0000003a84847276 */ /* 0x000fe4000781003b */
[----:B------:R-:W-:Y:S01]  /*51a0*/  FMNMX3.FTZ R134, R140, R60, R61, !PT ;  /* 0x0000003c8c867276 */ /* 0x000fe2000781003d */
[----:B------:R-:W-:Y:S01]  /*51b0*/  IMAD.WIDE.U32 R154, R138, -0x326172a9, RZ ;  /* 0xcd9e8d578a9a7825 */ /* 0x000fe200078e00ff */
[----:B------:R-:W-:Y:S02]  /*51c0*/  FMNMX3.FTZ R133, R132, R62, R63, !PT ;  /* 0x0000003e84857276 */ /* 0x000fe4000781003f */
[C---:B------:R-:W-:Y:S01]  /*51d0*/  LOP3.LUT R237, R230.reuse, R238, R243, 0x96, !PT ;  /* 0x000000eee6ed7212 */ /* 0x040fe200078e96f3 */
[----:B------:R-:W1:Y:S01]  /*51e0*/  SHFL.BFLY PT, R153, R134, 0x2, 0x1f ;  /* 0x0c401f0086997f89 */ /* 0x000e6200000e0000 */
[----:B--2---:R-:W-:Y:S01]  /*51f0*/  FMNMX.FTZ R136, R241, R136, !PT ;  /* 0x00000088f1887209 */ /* 0x004fe20007810000 */
[----:B------:R-:W-:Y:S01]  /*5200*/  IMAD.MOV.U32 R146, RZ, RZ, R154 ;  /* 0x000000ffff927224 */ /* 0x000fe200078e009a */
[----:B------:R-:W-:Y:S05]  /*5210*/  LOP3.LUT R174, R230, R236, R141, 0x96, !PT ;  /* 0x000000ece6ae7212 */ /* 0x000fea00078e968d */
[----:B------:R-:W2:Y:S01]  /*5220*/  SHFL.BFLY PT, R138, R133, 0x2, 0x1f ;  /* 0x0c401f00858a7f89 */ /* 0x000ea200000e0000 */
[----:B---3--:R-:W-:Y:S01]  /*5230*/  FMNMX.FTZ R135, R178, R135, !PT ;  /* 0x00000087b2877209 */ /* 0x008fe20007810000 */
[----:B------:R-:W-:Y:S01]  /*5240*/  IMAD.WIDE.U32 R236, R237, -0x326172a9, RZ ;  /* 0xcd9e8d57edec7825 */ /* 0x000fe200078e00ff */
[C---:B------:R-:W-:Y:S05]  /*5250*/  PRMT R140, R154.reuse, 0x7773, RZ ;  /* 0x000077739a8c7816 */ /* 0x040fea00000000ff */
[----:B------:R-:W3:Y:S01]  /*5260*/  SHFL.BFLY PT, R147, R136, 0x1, 0x1f ;  /* 0x0c201f0088937f89 */ /* 0x000ee200000e0000 */
[----:B------:R-:W-:Y:S01]  /*5270*/  PRMT R151, R154, 0x7772, RZ ;  /* 0x000077729a977816 */ /* 0x000fe200000000ff */
[----:B------:R-:W-:Y:S01]  /*5280*/  IMAD.WIDE.U32 R174, R174, -0x326172a9, RZ ;  /* 0xcd9e8d57aeae7825 */ /* 0x000fe200078e00ff */
[----:B------:R-:W-:Y:S05]  /*5290*/  LOP3.LUT R162, R204, R236, R143, 0x96, !PT ;  /* 0x000000eccca27212 */ /* 0x000fea00078e968f */
[----:B------:R-:W4:Y:S01]  /*52a0*/  SHFL.BFLY PT, R132, R135, 0x1, 0x1f ;  /* 0x0c201f0087847f89 */ /* 0x000f2200000e0000 */
[----:B------:R-:W-:Y:S01]  /*52b0*/  PRMT R150, R154, 0x7771, RZ ;  /* 0x000077719a967816 */ /* 0x000fe200000000ff */
[----:B------:R-:W-:Y:S01]  /*52c0*/  IMAD.MOV.U32 R148, RZ, RZ, R142 ;  /* 0x000000ffff947224 */ /* 0x000fe200078e008e */
[----:B------:R-:W-:Y:S02]  /*52d0*/  LOP3.LUT R145, R146, 0xff, RZ, 0xc0, !PT ;  /* 0x000000ff92917812 */ /* 0x000fe400078ec0ff */
[----:B------:R-:W-:Y:S02]  /*52e0*/  PRMT R151, R151, 0x5410, R140 ;  /* 0x0000541097977816 */ /* 0x000fe4000000008c */
        /* <DEDUP_REMOVED lines=8> */
[----:B---3--:R-:W-:Y:S02]  /*5370*/  FMNMX.FTZ R136, R136, R147, !PT ;  /* 0x0000009388887209 */ /* 0x008fe40007810000 */
[----:B----4-:R-:W-:Y:S05]  /*5380*/  FMNMX.FTZ R135, R135, R132, !PT ;  /* 0x0000008487877209 */ /* 0x010fea0007810000 */
        /* <DEDUP_REMOVED lines=16> */
[----:B------:R-:W-:Y:S01]  /*5490*/  PRMT R144, R142, 0x7773, RZ ;  /* 0x000077738e907816 */ /* 0x000fe200000000ff */
[----:B------:R-:W-:Y:S01]  /*54a0*/  FFMA.FTZ R155, R19, UR4, -R169 ;  /* 0x00000004139b7c23 */ /* 0x000fe200080108a9 */
[----:B------:R-:W-:Y:S01]  /*54b0*/  SHF.R.U32.HI R147, RZ, 0x8, R147 ;  /* 0x00000008ff937819 */ /* 0x000fe20000011693 */
[--C-:B------:R-:W-:Y:S01]  /*54c0*/  FFMA.FTZ R158, R6, UR4, -R169.reuse ;  /* 0x00000004069e7c23 */ /* 0x100fe200080108a9 */
[----:B-1----:R-:W-:Y:S01]  /*54d0*/  FMNMX.FTZ R134, R134, R145, !PT ;  /* 0x0000009186867209 */ /* 0x002fe20007810000 */
[--C-:B------:R-:W-:Y:S01]  /*54e0*/  FFMA.FTZ R156, R7, UR4, -R169.reuse ;  /* 0x00000004079c7c23 */ /* 0x100fe200080108a9 */
[----:B------:R-:W-:Y:S01]  /*54f0*/  PRMT R141, R142, 0x7772, RZ ;  /* 0x000077728e8d7816 */ /* 0x000fe200000000ff */
[----:B------:R-:W-:Y:S01]  /*5500*/  MUFU.EX2 R155, R155 ;  /* 0x0000009b009b7308 */ /* 0x000fe20000000800 */
[----:B--2---:R-:W-:Y:S01]  /*5510*/  FMNMX.FTZ R133, R138, R133, !PT ;  /* 0x000000858a857209 */ /* 0x004fe20007810000 */
[----:B------:R-:W-:Y:S01]  /*5520*/  FFMA.FTZ R138, R18, UR4, -R169 ;  /* 0x00000004128a7c23 */ /* 0x000fe200080108a9 */
[----:B------:R-:W-:Y:S01]  /*5530*/  LOP3.LUT R148, R143, 0xff, RZ, 0xc0, !PT ;  /* 0x000000ff8f947812 */ /* 0x000fe200078ec0ff */
[C---:B------:R-:W-:Y:S01]  /*5540*/  FMUL.FTZ R167, R134.reuse, UR4 ;  /* 0x0000000486a77c20 */ /* 0x040fe20008410000 */
[----:B------:R-:W-:Y:S01]  /*5550*/  FSETP.NEU.FTZ.AND P1, PT, R134, -INF , PT ;  /* 0xff8000008600780b */ /* 0x000fe20003f3d000 */
[C---:B------:R-:W-:Y:S01]  /*5560*/  FMUL.FTZ R166, R133.reuse, UR4 ;  /* 0x0000000485a67c20 */ /* 0x040fe20008410000 */
[----:B------:R-:W-:Y:S03]  /*5570*/  FSETP.NEU.FTZ.AND P0, PT, R133, -INF , PT ;  /* 0xff8000008500780b */ /* 0x000fe60003f1d000 */
[----:B------:R-:W1:Y:S01]  /*5580*/  MUFU.EX2 R138, R138 ;  /* 0x0000008a008a7308 */ /* 0x000e620000000800 */
[----:B------:R-:W-:Y:S01]  /*5590*/  PRMT R2, R143, 0x7632, R2 ;  /* 0x000076328f027816 */ /* 0x000fe20000000002 */
[--C-:B------:R-:W-:Y:S01]  /*55a0*/  FFMA.FTZ R157, R4, UR4, -R168.reuse ;  /* 0x00000004049d7c23 */ /* 0x100fe200080108a8 */
[----:B------:R-:W-:Y:S01]  /*55b0*/  PRMT R142, R142, 0x7771, RZ ;  /* 0x000077718e8e7816 */ /* 0x000fe200000000ff */
[----:B------:R-:W-:Y:S01]  /*55c0*/  FFMA.FTZ R154, R5, UR4, -R168 ;  /* 0x00000004059a7c23 */ /* 0x000fe200080108a8 */
[----:B------:R-:W-:Y:S05]  /*55d0*/  PRMT R141, R141, 0x5410, R144 ;  /* 0x000054108d8d7816 */ /* 0x000fea0000000090 */
[----:B------:R-:W-:Y:S01]  /*55e0*/  MUFU.EX2 R152, R152 ;  /* 0x0000009800987308 */ /* 0x000fe20000000800 */
[----:B------:R-:W-:Y:S01]  /*55f0*/  PRMT R148, R148, 0x5410, R147 ;  /* 0x0000541094947816 */ /* 0x000fe20000000093 */
[----:B------:R-:W-:Y:S01]  /*5600*/  FADD.FTZ R0, -R133, R0 ;  /* 0x0000000085007221 */ /* 0x000fe20000010100 */
[----:B------:R-:W2:Y:S01]  /*5610*/  LDSM.16.MT88.4 R144, [R185+0x6000] ;  /* 0x00600000b990783b */ /* 0x000ea20000004200 */
[----:B------:R-:W-:Y:S06]  /*5620*/  FSEL R167, R167, RZ, P1 ;  /* 0x000000ffa7a77208 */ /* 0x000fec0000800000 */
[----:B------:R-:W3:Y:S01]  /*5630*/  MUFU.EX2 R153, R153 ;  /* 0x0000009900997308 */ /* 0x000ee20000000800 */
[----:B------:R-:W-:Y:S01]  /*5640*/  FSEL R166, R166, RZ, P0 ;  /* 0x000000ffa6a67208 */ /* 0x000fe20000000000 */
[----:B------:R-:W-:Y:S01]  /*5650*/  FMUL.FTZ R0, R0, UR4 ;  /* 0x0000000400007c20 */ /* 0x000fe20008410000 */
[----:B------:R-:W-:Y:S07]  /*5660*/  SHF.R.U32.HI R143, RZ, 0x18, R143 ;  /* 0x00000018ff8f7819 */ /* 0x000fee000001168f */
[----:B------:R-:W-:Y:S01]  /*5670*/  MUFU.EX2 R158, R158 ;  /* 0x0000009e009e7308 */ /* 0x000fe20000000800 */
[----:B------:R-:W-:Y:S01]  /*5680*/  LOP3.LUT R2, R2, 0xff, RZ, 0xc0, !PT ;  /* 0x000000ff02027812 */ /* 0x000fe200078ec0ff */
[----:B------:R-:W-:Y:S01]  /*5690*/  FFMA.FTZ R161, R8, UR4, -R167 ;  /* 0x0000000408a17c23 */ /* 0x000fe200080108a7 */
[----:B------:R-:W-:Y:S07]  /*56a0*/  PRMT R142, R149, 0x5410, R142 ;  /* 0x00005410958e7816 */ /* 0x000fee000000008e */
[----:B------:R-:W4:Y:S01]  /*56b0*/  MUFU.EX2 R156, R156 ;  /* 0x0000009c009c7308 */ /* 0x000f220000000800 */
[----:B------:R-:W-:Y:S01]  /*56c0*/  PRMT R149, R162, 0x7632, R149 ;  /* 0x00007632a2957816 */ /* 0x000fe20000000095 */
[----:B------:R-:W-:Y:S01]  /*56d0*/  FFMA.FTZ R159, R9, UR4, -R167 ;  /* 0x00000004099f7c23 */ /* 0x000fe200080108a7 */
[----:B------:R-:W-:Y:S01]  /*56e0*/  PRMT R6, R2, 0x5410, R143 ;  /* 0x0000541002067816 */ /* 0x000fe2000000008f */
[--C-:B------:R-:W-:Y:S01]  /*56f0*/  FFMA.FTZ R163, R10, UR4, -R166.reuse ;  /* 0x000000040aa37c23 */ /* 0x100fe200080108a6 */
[----:B------:R-:W-:Y:S01]  /*5700*/  FFMA.FTZ R160, R11, UR4, -R166 ;  /* 0x000000040ba07c23 */ /* 0x000fe200080108a6 */
[----:B------:R-:W-:Y:S04]  /*5710*/  LOP3.LUT R149, R149, 0xff, RZ, 0xc0, !PT ;  /* 0x000000ff95957812 */ /* 0x000fe800078ec0ff */
        /* <DEDUP_REMOVED lines=22> */
[--C-:B------:R-:W-:Y:S01]  /*5880*/  FFMA.FTZ R236, R54, UR4, -R169.reuse ;  /* 0x0000000436ec7c23 */ /* 0x100fe200080108a9 */
        /* <DEDUP_REMOVED lines=53> */
[C---:B------:R-:W-:Y:S01]  /*5be0*/  FMUL.FTZ R68, R132.reuse, R68 ;  /* 0x0000004484447220 */ /* 0x040fe20000410000 */
[----:B------:R-:W-:Y:S01]  /*5bf0*/  FMUL.FTZ R69, R132, R69 ;  /* 0x0000004584457220 */ /* 0x000fe20000410000 */
[C---:B------:R-:W-:Y:S01]  /*5c00*/  FMUL.FTZ R70, R3.reuse, R70 ;  /* 0x0000004603467220 */ /* 0x040fe20000410000 */
[----:B------:R-:W-:Y:S01]  /*5c10*/  FMUL.FTZ R71, R3, R71 ;  /* 0x0000004703477220 */ /* 0x000fe20000410000 */
[C---:B------:R-:W-:Y:S01]  /*5c20*/  FMUL.FTZ R72, R2.reuse, R72 ;  /* 0x0000004802487220 */ /* 0x040fe20000410000 */
[----:B------:R-:W-:Y:S01]  /*5c30*/  FMUL.FTZ R73, R2, R73 ;  /* 0x0000004902497220 */ /* 0x000fe20000410000 */
[-C--:B------:R-:W-:Y:S01]  /*5c40*/  HMMA.16816.F32.BF16 R12, R148, R146.reuse, R12 ;  /* 0x00000092940c723c */ /* 0x080fe2000004180c */
[----:B------:R-:W-:Y:S02]  /*5c50*/  MUFU.EX2 R67, R67 ;  /* 0x0000004300437308 */ /* 0x000fe40000000800 */
[C---:B------:R-:W-:Y:S01]  /*5c60*/  FMUL.FTZ R74, R0.reuse, R74 ;  /* 0x0000004a004a7220 */ /* 0x040fe20000410000 */
[----:B------:R-:W-:Y:S01]  /*5c70*/  FMUL.FTZ R75, R0, R75 ;  /* 0x0000004b004b7220 */ /* 0x000fe20000410000 */
[----:B------:R-:W-:Y:S01]  /*5c80*/  LOP3.LUT R144, R213, R234, R175, 0x96, !PT ;  /* 0x000000ead5907212 */ /* 0x000fe200078e96af */
[----:B------:R-:W-:Y:S01]  /*5c90*/  FFMA.FTZ R175, R29, UR4, -R167 ;  /* 0x000000041daf7c23 */ /* 0x000fe200080108a7 */
[----:B------:R-:W-:Y:S01]  /*5ca0*/  FMUL.FTZ R29, R2, R105 ;  /* 0x00000069021d7220 */ /* 0x000fe20000410000 */
[C---:B------:R-:W-:Y:S03]  /*5cb0*/  HMMA.16816.F32.BF16 R16, R140.reuse, R146, R16 ;  /* 0x000000928c10723c */ /* 0x040fe60000041810 */
[----:B------:R-:W-:Y:S01]  /*5cc0*/  MUFU.EX2 R237, R237 ;  /* 0x000000ed00ed7308 */ /* 0x000fe20000000800 */
[----:B------:R-:W-:Y:S04]  /*5cd0*/  IMAD.WIDE.U32 R144, R144, -0x2daee0ad, RZ ;  /* 0xd2511f5390907825 */ /* 0x000fe800078e00ff */
[--C-:B------:R-:W-:Y:S05]  /*5ce0*/  FFMA.FTZ R146, R34, UR4, -R169.reuse ;  /* 0x0000000422927c23 */ /* 0x100fea00080108a9 */
[----:B------:R-:W-:Y:S01]  /*5cf0*/  MUFU.EX2 R175, R175 ;  /* 0x000000af00af7308 */ /* 0x000fe20000000800 */
[----:B------:R-:W-:Y:S01]  /*5d00*/  FFMA.FTZ R147, R35, UR4, -R169 ;  /* 0x0000000423937c23 */ /* 0x000fe200080108a9 */
[-C--:B------:R-:W-:Y:S08]  /*5d10*/  HMMA.16816.F32.BF16 R68, R140, R128.reuse, R68 ;  /* 0x000000808c44723c */ /* 0x080ff00000041844 */
[----:B------:R-:W-:Y:S01]  /*5d20*/  MUFU.EX2 R236, R236 ;  /* 0x000000ec00ec7308 */ /* 0x000fe20000000800 */
[----:B------:R-:W-:Y:S04]  /*5d30*/  IMAD.WIDE.U32 R176, R176, -0x2daee0ad, RZ ;  /* 0xd2511f53b0b07825 */ /* 0x000fe800078e00ff */
[C---:B------:R-:W-:Y:S01]  /*5d40*/  FMUL.FTZ R34, R3.reuse, R114 ;  /* 0x0000007203227220 */ /* 0x040fe20000410000 */
[----:B------:R-:W-:Y:S01]  /*5d50*/  ISETP.GT.AND P0, PT, R214, RZ, PT ;  /* 0x000000ffd600720c */ /* 0x000fe20003f04270 */
[----:B------:R-:W-:Y:S01]  /*5d60*/  FFMA.FTZ R114, R26, UR4, -R166 ;  /* 0x000000041a727c23 */ /* 0x000fe200080108a6 */
[----:B------:R-:W-:Y:S01]  /*5d70*/  IMAD.MOV.U32 R122, RZ, RZ, R144 ;  /* 0x000000ffff7a7224 */ /* 0x000fe200078e0090 */
[C---:B------:R-:W-:Y:S01]  /*5d80*/  HMMA.16816.F32.BF16 R72, R148.reuse, R128, R72 ;  /* 0x000000809448723c */ /* 0x040fe20000041848 */
[----:B------:R-:W-:Y:S03]  /*5d90*/  MUFU.EX2 R146, R146 ;  /* 0x0000009200927308 */ /* 0x000fe60000000800 */
[C---:B------:R-:W-:Y:S01]  /*5da0*/  FMUL.FTZ R76, R2.reuse, R76 ;  /* 0x0000004c024c7220 */ /* 0x040fe20000410000 */
[----:B------:R-:W-:Y:S01]  /*5db0*/  FMUL.FTZ R77, R2, R77 ;  /* 0x0000004d024d7220 */ /* 0x000fe20000410000 */
[C---:B------:R-:W-:Y:S01]  /*5dc0*/  FMUL.FTZ R78, R0.reuse, R78 ;  /* 0x0000004e004e7220 */ /* 0x040fe20000410000 */
[----:B------:R-:W-:Y:S01]  /*5dd0*/  FMUL.FTZ R79, R0, R79 ;  /* 0x0000004f004f7220 */ /* 0x000fe20000410000 */
[----:B------:R-:W-:Y:S01]  /*5de0*/  IMAD.MOV.U32 R126, RZ, RZ, R176 ;  /* 0x000000ffff7e7224 */ /* 0x000fe200078e00b0 */
[----:B------:R-:W-:Y:S01]  /*5df0*/  LOP3.LUT R123, R122, 0xff, RZ, 0xc0, !PT ;  /* 0x000000ff7a7b7812 */ /* 0x000fe200078ec0ff */
[----:B------:R-:W-:Y:S01]  /*5e00*/  FMUL.FTZ R35, R3, R115 ;  /* 0x0000007303237220 */ /* 0x000fe20000410000 */
[----:B------:R-:W-:Y:S01]  /*5e10*/  FFMA.FTZ R115, R25, UR4, -R167 ;  /* 0x0000000419737c23 */ /* 0x000fe200080108a7 */
[----:B------:R-:W-:Y:S01]  /*5e20*/  PRMT R120, R176, 0x7773, RZ ;  /* 0x00007773b0787816 */ /* 0x000fe200000000ff */
[----:B------:R-:W-:Y:S01]  /*5e30*/  FMUL.FTZ R80, R132, R80 ;  /* 0x0000005084507220 */ /* 0x000fe20000410000 */
[-C--:B------:R-:W-:Y:S01]  /*5e40*/  HMMA.16816.F32.BF16 R76, R148, R130.reuse, R76 ;  /* 0x00000082944c723c */ /* 0x080fe2000004184c */
[----:B------:R-:W-:Y:S02]  /*5e50*/  MUFU.EX2 R147, R147 ;  /* 0x0000009300937308 */ /* 0x000fe40000000800 */
[----:B------:R-:W-:Y:S01]  /*5e60*/  PRMT R174, R176, 0x7771, RZ ;  /* 0x00007771b0ae7816 */ /* 0x000fe200000000ff */
[----:B------:R-:W-:Y:S01]  /*5e70*/  FMUL.FTZ R81, R132, R81 ;  /* 0x0000005184517220 */ /* 0x000fe20000410000 */
[----:B------:R-:W-:Y:S01]  /*5e80*/  PRMT R128, R144, 0x7771, RZ ;  /* 0x0000777190807816 */ /* 0x000fe200000000ff */
[C---:B------:R-:W-:Y:S01]  /*5e90*/  FMUL.FTZ R82, R3.reuse, R82 ;  /* 0x0000005203527220 */ /* 0x040fe20000410000 */
[----:B------:R-:W-:Y:S01]  /*5ea0*/  LOP3.LUT R121, R126, 0xff, RZ, 0xc0, !PT ;  /* 0x000000ff7e797812 */ /* 0x000fe200078ec0ff */
[----:B------:R-:W-:Y:S01]  /*5eb0*/  FMUL.FTZ R83, R3, R83 ;  /* 0x0000005303537220 */ /* 0x000fe20000410000 */
[----:B------:R-:W-:Y:S01]  /*5ec0*/  LOP3.LUT R172, R212, R172, R177, 0x96, !PT ;  /* 0x000000acd4ac7212 */ /* 0x000fe200078e96b1 */
[----:B------:R-:W-:Y:S01]  /*5ed0*/  FFMA.FTZ R177, R30, UR4, -R166 ;  /* 0x000000041eb17c23 */ /* 0x000fe200080108a6 */
[----:B------:R-:W-:Y:S01]  /*5ee0*/  PRMT R128, R123, 0x5410, R128 ;  /* 0x000054107b807816 */ /* 0x000fe20000000080 */
[----:B------:R-:W-:Y:S01]  /*5ef0*/  FMUL.FTZ R30, R0, R106 ;  /* 0x0000006a001e7220 */ /* 0x000fe20000410000 */
[----:B------:R-:W-:Y:S01]  /*5f00*/  PRMT R127, R176, 0x7772, RZ ;  /* 0x00007772b07f7816 */ /* 0x000fe200000000ff */
[----:B------:R-:W-:Y:S01]  /*5f10*/  FFMA.FTZ R176, R28, UR4, -R167 ;  /* 0x000000041cb07c23 */ /* 0x000fe200080108a7 */
[C---:B------:R-:W-:Y:S01]  /*5f20*/  HMMA.16816.F32.BF16 R80, R140.reuse, R130, R80 ;  /* 0x000000828c50723c */ /* 0x040fe20000041850 */
[----:B------:R-:W-:Y:S03]  /*5f30*/  MUFU.EX2 R177, R177 ;  /* 0x000000b100b17308 */ /* 0x000fe60000000800 */
[----:B------:R-:W-:Y:S01]  /*5f40*/  PRMT R125, R144, 0x7773, RZ ;  /* 0x00007773907d7816 */ /* 0x000fe200000000ff */
[----:B------:R-:W-:Y:S01]  /*5f50*/  FMUL.FTZ R84, R132, R84 ;  /* 0x0000005484547220 */ /* 0x000fe20000410000 */
[----:B------:R-:W-:Y:S01]  /*5f60*/  PRMT R124, R144, 0x7772, RZ ;  /* 0x00007772907c7816 */ /* 0x000fe200000000ff */
[----:B------:R-:W-:Y:S01]  /*5f70*/  FMUL.FTZ R85, R132, R85 ;  /* 0x0000005584557220 */ /* 0x000fe20000410000 */
[----:B------:R-:W-:Y:S01]  /*5f80*/  PRMT R174, R121, 0x5410, R174 ;  /* 0x0000541079ae7816 */ /* 0x000fe200000000ae */
[C---:B------:R-:W-:Y:S01]  /*5f90*/  FMUL.FTZ R86, R3.reuse, R86 ;  /* 0x0000005603567220 */ /* 0x040fe20000410000 */
[----:B------:R-:W-:Y:S01]  /*5fa0*/  LOP3.LUT R144, R212, R170, R145, 0x96, !PT ;  /* 0x000000aad4907212 */ /* 0x000fe200078e9691 */
[----:B------:R-:W-:Y:S01]  /*5fb0*/  FMUL.FTZ R87, R3, R87 ;  /* 0x0000005703577220 */ /* 0x000fe20000410000 */
[----:B------:R-:W-:Y:S01]  /*5fc0*/  LOP3.LUT R123, R172, 0xffff, RZ, 0xc0, !PT ;  /* 0x0000ffffac7b7812 */ /* 0x000fe200078ec0ff */
[----:B------:R-:W-:Y:S01]  /*5fd0*/  FMUL.FTZ R28, R2, R104 ;  /* 0x00000068021c7220 */ /* 0x000fe20000410000 */
[----:B------:R-:W-:Y:S01]  /*5fe0*/  PRMT R121, R172, 0x7632, R121 ;  /* 0x00007632ac797816 */ /* 0x000fe20000000079 */
[C---:B------:R-:W-:Y:S01]  /*5ff0*/  FMUL.FTZ R88, R2.reuse, R88 ;  /* 0x0000005802587220 */ /* 0x040fe20000410000 */
[--C-:B------:R-:W-:Y:S01]  /*6000*/  PRMT R127, R127, 0x5410, R120.reuse ;  /* 0x000054107f7f7816 */ /* 0x100fe20000000078 */
[----:B------:R-:W-:Y:S01]  /*6010*/  FMUL.FTZ R89, R2, R89 ;  /* 0x0000005902597220 */ /* 0x000fe20000410000 */
[-C--:B-1----:R-:W-:Y:S01]  /*6020*/  HMMA.16816.F32.BF16 R84, R140, R116.reuse, R84 ;  /* 0x000000748c54723c */ /* 0x082fe20000041854 */
[----:B------:R-:W-:Y:S02]  /*6030*/  MUFU.EX2 R176, R176 ;  /* 0x000000b000b07308 */ /* 0x000fe40000000800 */
[----:B------:R-:W-:Y:S01]  /*6040*/  PRMT R120, R144, 0x7632, R120 ;  /* 0x0000763290787816 */ /* 0x000fe20000000078 */
[C---:B------:R-:W-:Y:S01]  /*6050*/  FMUL.FTZ R90, R0.reuse, R90 ;  /* 0x0000005a005a7220 */ /* 0x040fe20000410000 */
[----:B------:R-:W-:Y:S01]  /*6060*/  SHF.R.U32.HI R123, RZ, 0x8, R123 ;  /* 0x00000008ff7b7819 */ /* 0x000fe2000001167b */
[----:B------:R-:W-:Y:S01]  /*6070*/  FMUL.FTZ R91, R0, R91 ;  /* 0x0000005b005b7220 */ /* 0x000fe20000410000 */
[----:B------:R-:W-:Y:S01]  /*6080*/  LOP3.LUT R121, R121, 0xff, RZ, 0xc0, !PT ;  /* 0x000000ff79797812 */ /* 0x000fe200078ec0ff */
[----:B------:R-:W-:Y:S01]  /*6090*/  FMUL.FTZ R92, R2, R92 ;  /* 0x0000005c025c7220 */ /* 0x000fe20000410000 */
[----:B------:R-:W-:Y:S01]  /*60a0*/  LOP3.LUT R232, R172, 0xff, RZ, 0xc0, !PT ;  /* 0x000000fface87812 */ /* 0x000fe200078ec0ff */
[----:B------:R-:W-:Y:S01]  /*60b0*/  FMUL.FTZ R93, R2, R93 ;  /* 0x0000005d025d7220 */ /* 0x000fe20000410000 */
[----:B------:R-:W-:Y:S01]  /*60c0*/  SHF.R.U32.HI R130, RZ, 0x18, R172 ;  /* 0x00000018ff827819 */ /* 0x000fe200000116ac */
[----:B------:R-:W-:Y:S01]  /*60d0*/  FFMA.FTZ R172, R22, UR4, -R169 ;  /* 0x0000000416ac7c23 */ /* 0x000fe200080108a9 */
[C---:B------:R-:W-:Y:S04]  /*60e0*/  HMMA.16816.F32.BF16 R88, R148.reuse, R116, R88 ;  /* 0x000000749458723c */ /* 0x040fe80000041858 */
[----:B------:R-:W-:Y:S01]  /*60f0*/  LOP3.LUT R131, R120, 0xff, RZ, 0xc0, !PT ;  /* 0x000000ff78837812 */ /* 0x000fe200078ec0ff */
[----:B------:R-:W-:Y:S01]  /*6100*/  FMUL.FTZ R94, R0, R94 ;  /* 0x0000005e005e7220 */ /* 0x000fe20000410000 */
[----:B------:R-:W-:Y:S01]  /*6110*/  PRMT R232, R232, 0x5410, R123 ;  /* 0x00005410e8e87816 */ /* 0x000fe2000000007b */
[----:B------:R-:W-:Y:S01]  /*6120*/  FMUL.FTZ R95, R0, R95 ;  /* 0x0000005f005f7220 */ /* 0x000fe20000410000 */
[----:B------:R-:W-:Y:S01]  /*6130*/  PRMT R130, R121, 0x5410, R130 ;  /* 0x0000541079827816 */ /* 0x000fe20000000082 */
[----:B------:R-:W-:Y:S01]  /*6140*/  MUFU.EX2 R172, R172 ;  /* 0x000000ac00ac7308 */ /* 0x000fe20000000800 */
[----:B------:R-:W1:Y:S01]  /*6150*/  LDSM.16.MT88.4 R120, [R139+0x6000] ;  /* 0x006000008b78783b */ /* 0x000e620000004200 */
[----:B------:R-:W-:Y:S01]  /*6160*/  PRMT R125, R124, 0x5410, R125 ;  /* 0x000054107c7d7816 */ /* 0x000fe2000000007d */
[----:B------:R-:W-:Y:S01]  /*6170*/  FFMA.FTZ R145, R33, UR4, -R168 ;  /* 0x0000000421917c23 */ /* 0x000fe200080108a8 */
[C---:B------:R-:W-:Y:S01]  /*6180*/  LOP3.LUT R129, R144.reuse, 0xffff, RZ, 0xc0, !PT ;  /* 0x0000ffff90817812 */ /* 0x040fe200078ec0ff */
[-C--:B------:R-:W-:Y:S03]  /*6190*/  HMMA.16816.F32.BF16 R92, R148, R118.reuse, R92 ;  /* 0x00000076945c723c */ /* 0x080fe6000004185c */
[----:B------:R-:W-:Y:S01]  /*61a0*/  LOP3.LUT R126, R144, 0xff, RZ, 0xc0, !PT ;  /* 0x000000ff907e7812 */ /* 0x000fe200078ec0ff */
[----:B------:R-:W-:Y:S01]  /*61b0*/  FMUL.FTZ R33, R132, R113 ;  /* 0x0000007184217220 */ /* 0x000fe20000410000 */
[----:B------:R-:W-:Y:S01]  /*61c0*/  SHF.R.U32.HI R124, RZ, 0x18, R144 ;  /* 0x00000018ff7c7819 */ /* 0x000fe20000011690 */
[----:B------:R-:W-:Y:S01]  /*61d0*/  FFMA.FTZ R144, R32, UR4, -R168 ;  /* 0x0000000420907c23 */ /* 0x000fe200080108a8 */
[----:B------:R-:W-:Y:S01]  /*61e0*/  FMUL.FTZ R32, R132, R112 ;  /* 0x0000007084207220 */ /* 0x000fe20000410000 */
[----:B------:R-:W-:Y:S01]  /*61f0*/  FFMA.FTZ R112, R31, UR4, -R166 ;  /* 0x000000041f707c23 */ /* 0x000fe200080108a6 */
[----:B------:R-:W-:Y:S01]  /*6200*/  FMUL.FTZ R31, R0, R107 ;  /* 0x0000006b001f7220 */ /* 0x000fe20000410000 */
[----:B------:R-:W-:Y:S01]  /*6210*/  SHF.R.U32.HI R129, RZ, 0x8, R129 ;  /* 0x00000008ff817819 */ /* 0x000fe20000011681 */
        /* <DEDUP_REMOVED lines=8> */
[----:B------:R-:W-:Y:S04]  /*62a0*/  FMUL.FTZ R23, R3, R111 ;  /* 0x0000006f03177220 */ /* 0x000fe80000410000 */
[----:B------:R-:W-:Y:S01]  /*62b0*/  MUFU.EX2 R171, R171 ;  /* 0x000000ab00ab7308 */ /* 0x000fe20000000800 */
[--C-:B------:R-:W-:Y:S01]  /*62c0*/  HSET2.LE.AND R110, R128, R207.reuse, PT ;  /* 0x000000cf806e7233 */ /* 0x100fe20003803000 */
[----:B------:R-:W-:Y:S01]  /*62d0*/  FMUL.FTZ R25, R2, R101 ;  /* 0x0000006502197220 */ /* 0x000fe20000410000 */
[--C-:B------:R-:W-:Y:S07]  /*62e0*/  HSET2.LE.AND R101, R130, R207.reuse, PT ;  /* 0x000000cf82657233 */ /* 0x100fee0003803000 */
[----:B------:R-:W3:Y:S01]  /*62f0*/  MUFU.EX2 R170, R170 ;  /* 0x000000aa00aa7308 */ /* 0x000ee20000000800 */
[----:B------:R-:W-:Y:S01]  /*6300*/  PRMT R126, R126, 0x5410, R129 ;  /* 0x000054107e7e7816 */ /* 0x000fe20000000081 */
[----:B------:R-:W-:Y:S01]  /*6310*/  FMUL.FTZ R26, R0, R102 ;  /* 0x00000066001a7220 */ /* 0x000fe20000410000 */
[--C-:B------:R-:W-:Y:S01]  /*6320*/  HSET2.LE.AND R109, R174, R207.reuse, PT ;  /* 0x000000cfae6d7233 */ /* 0x100fe20003803000 */
[C---:B------:R-:W-:Y:S06]  /*6330*/  FMUL.FTZ R96, R132.reuse, R96 ;  /* 0x0000006084607220 */ /* 0x040fec0000410000 */
[----:B------:R4:W-:Y:S01]  /*6340*/  MUFU.EX2 R174, R112 ;  /* 0x0000007000ae7308 */ /* 0x0009e20000000800 */
[----:B------:R-:W-:Y:S01]  /*6350*/  LOP3.LUT R108, R127, 0xff00ff, RZ, 0xc0, !PT ;  /* 0x00ff00ff7f6c7812 */ /* 0x000fe200078ec0ff */
[----:B------:R-:W-:Y:S01]  /*6360*/  FMUL.FTZ R97, R132, R97 ;  /* 0x0000006184617220 */ /* 0x000fe20000410000 */
[C---:B------:R-:W-:Y:S01]  /*6370*/  FMUL.FTZ R98, R3.reuse, R98 ;  /* 0x0000006203627220 */ /* 0x040fe20000410000 */
[----:B------:R-:W-:Y:S01]  /*6380*/  FMUL.FTZ R99, R3, R99 ;  /* 0x0000006303637220 */ /* 0x000fe20000410000 */
[-C--:B-1----:R-:W-:Y:S05]  /*6390*/  HMMA.16816.F32.BF16 R20, R140, R120.reuse, R20 ;  /* 0x000000788c14723c */ /* 0x082fea0000041814 */
[----:B------:R-:W1:Y:S01]  /*63a0*/  MUFU.EX2 R145, R145 ;  /* 0x0000009100917308 */ /* 0x000e620000000800 */
[--C-:B------:R-:W-:Y:S01]  /*63b0*/  HSET2.LE.AND R108, R108, R207.reuse, PT ;  /* 0x000000cf6c6c7233 */ /* 0x100fe20003803000 */
[--C-:B------:R-:W-:Y:S01]  /*63c0*/  FFMA.FTZ R178, R24, UR4, -R167.reuse ;  /* 0x0000000418b27c23 */ /* 0x100fe200080108a7 */
[----:B---3--:R-:W-:Y:S01]  /*63d0*/  F2FP.BF16.F32.PACK_AB R113, R170, R171 ;  /* 0x000000abaa71723e */ /* 0x008fe200000010ff */
[----:B------:R-:W-:Y:S01]  /*63e0*/  FMUL.FTZ R24, R2, R100 ;  /* 0x0000006402187220 */ /* 0x000fe20000410000 */
[----:B------:R-:W-:Y:S01]  /*63f0*/  LOP3.LUT R100, R125, 0xff00ff, RZ, 0xc0, !PT ;  /* 0x00ff00ff7d647812 */ /* 0x000fe200078ec0ff */
[C---:B------:R-:W-:Y:S04]  /*6400*/  HMMA.16816.F32.BF16 R28, R148.reuse, R120, R28 ;  /* 0x00000078941c723c */ /* 0x040fe8000004181c */
[----:B------:R-:W-:Y:S01]  /*6410*/  MUFU.EX2 R178, R178 ;  /* 0x000000b200b27308 */ /* 0x000fe20000000800 */
[--C-:B------:R-:W-:Y:S01]  /*6420*/  FFMA.FTZ R116, R27, UR4, -R166.reuse ;  /* 0x000000041b747c23 */ /* 0x100fe200080108a6 */
[----:B------:R-:W-:Y:S01]  /*6430*/  FMUL.FTZ R27, R0, R103 ;  /* 0x00000067001b7220 */ /* 0x000fe20000410000 */
[----:B----4-:R-:W-:Y:S01]  /*6440*/  F2FP.BF16.F32.PACK_AB R112, R173, R172 ;  /* 0x000000acad70723e */ /* 0x010fe200000010ff */
[--C-:B------:R-:W-:Y:S01]  /*6450*/  FFMA.FTZ R235, R46, UR4, -R166.reuse ;  /* 0x000000042eeb7c23 */ /* 0x100fe200080108a6 */
[--C-:B------:R-:W-:Y:S01]  /*6460*/  HSET2.LE.AND R111, R100, R207.reuse, PT ;  /* 0x000000cf646f7233 */ /* 0x100fe20003803000 */
[----:B------:R-:W-:Y:S01]  /*6470*/  FFMA.FTZ R234, R47, UR4, -R166 ;  /* 0x000000042fea7c23 */ /* 0x000fe200080108a6 */
[----:B------:R-:W-:Y:S01]  /*6480*/  LOP3.LUT R101, R112, R101, RZ, 0xc0, !PT ;  /* 0x0000006570657212 */ /* 0x000fe200078ec0ff */
[--C-:B------:R-:W-:Y:S01]  /*6490*/  FFMA.FTZ R64, R64, UR4, -R168.reuse ;  /* 0x0000000440407c23 */ /* 0x100fe200080108a8 */
[-C--:B------:R-:W-:Y:S01]  /*64a0*/  HMMA.16816.F32.BF16 R24, R148, R122.reuse, R24 ;  /* 0x0000007a9418723c */ /* 0x080fe20000041818 */
[----:B------:R-:W3:Y:S02]  /*64b0*/  MUFU.EX2 R149, R115 ;  /* 0x0000007300957308 */ /* 0x000ee40000000800 */
[--C-:B------:R-:W-:Y:S01]  /*64c0*/  HSET2.LE.AND R100, R232, R207.reuse, PT ;  /* 0x000000cfe8647233 */ /* 0x100fe20003803000 */
[--C-:B------:R-:W-:Y:S07]  /*64d0*/  FFMA.FTZ R150, R37, UR4, -R168.reuse ;  /* 0x0000000425967c23 */ /* 0x100fee00080108a8 */
[----:B------:R4:W-:Y:S01]  /*64e0*/  MUFU.EX2 R148, R114 ;  /* 0x0000007200947308 */ /* 0x0009e20000000800 */
[----:B-1----:R-:W-:Y:S01]  /*64f0*/  F2FP.BF16.F32.PACK_AB R102, R145, R144 ;  /* 0x000000909166723e */ /* 0x002fe200000010ff */
[----:B------:R-:W-:Y:S01]  /*6500*/  FFMA.FTZ R232, R45, UR4, -R167 ;  /* 0x000000042de87c23 */ /* 0x000fe200080108a7 */
[----:B------:R-:W-:Y:S07]  /*6510*/  HMMA.16816.F32.BF16 R96, R140, R122, R96 ;  /* 0x0000007a8c60723c */ /* 0x000fee0000041860 */
[----:B------:R-:W1:Y:S01]  /*6520*/  MUFU.EX2 R151, R116 ;  /* 0x0000007400977308 */ /* 0x000e620000000800 */
[----:B------:R-:W-:Y:S01]  /*6530*/  F2FP.BF16.F32.PACK_AB R103, R147, R146 ;  /* 0x000000929367723e */ /* 0x000fe200000010ff */
[----:B------:R-:W-:Y:S01]  /*6540*/  FFMA.FTZ R141, R51, UR4, -R169 ;  /* 0x00000004338d7c23 */ /* 0x000fe200080108a9 */
[----:B------:R-:W-:Y:S07]  /*6550*/  LOP3.LUT R100, R113, R100, RZ, 0xc0, !PT ;  /* 0x0000006471647212 */ /* 0x000fee00078ec0ff */
[----:B------:R-:W-:Y:S01]  /*6560*/  MUFU.EX2 R232, R232 ;  /* 0x000000e800e87308 */ /* 0x000fe20000000800 */
[----:B------:R-:W-:Y:S01]  /*6570*/  LOP3.LUT R102, R102, R109, RZ, 0xc0, !PT ;  /* 0x0000006d66667212 */ /* 0x000fe200078ec0ff */
[----:B------:R-:W-:Y:S01]  /*6580*/  FFMA.FTZ R65, R65, UR4, -R168 ;  /* 0x0000000441417c23 */ /* 0x000fe200080108a8 */
[----:B------:R-:W-:Y:S01]  /*6590*/  LOP3.LUT R103, R103, R108, RZ, 0xc0, !PT ;  /* 0x0000006c67677212 */ /* 0x000fe200078ec0ff */
[----:B----4-:R-:W4:Y:S01]  /*65a0*/  LDSM.16.MT88.4 R112, [R181+0x6800] ;  /* 0x00680000b570783b */ /* 0x010f220000004200 */
[----:B------:R-:W-:Y:S05]  /*65b0*/  PRMT R124, R131, 0x5410, R124 ;  /* 0x00005410837c7816 */ /* 0x000fea000000007c */
[----:B------:R-:W-:Y:S01]  /*65c0*/  MUFU.EX2 R141, R141 ;  /* 0x0000008d008d7308 */ /* 0x000fe20000000800 */
[----:B------:R-:W-:Y:S01]  /*65d0*/  F2FP.BF16.F32.PACK_AB R109, R175, R176 ;  /* 0x000000b0af6d723e */ /* 0x000fe200000010ff */
[--C-:B------:R-:W-:Y:S01]  /*65e0*/  FFMA.FTZ R56, R56, UR4, -R167.reuse ;  /* 0x0000000438387c23 */ /* 0x100fe200080108a7 */
[----:B------:R-:W-:Y:S01]  /*65f0*/  F2FP.BF16.F32.PACK_AB R108, R174, R177 ;  /* 0x000000b1ae6c723e */ /* 0x000fe200000010ff */
[-C--:B--2---:R-:W-:Y:S06]  /*6600*/  HMMA.16816.F32.BF16 R4, R100, R104.reuse, R4 ;  /* 0x000000686404723c */ /* 0x084fec0000041804 */
[----:B------:R-:W-:Y:S01]  /*6610*/  MUFU.EX2 R150, R150 ;  /* 0x0000009600967308 */ /* 0x000fe20000000800 */
[----:B------:R-:W-:Y:S09]  /*6620*/  LOP3.LUT R110, R109, R110, RZ, 0xc0, !PT ;  /* 0x0000006e6d6e7212 */ /* 0x000ff200078ec0ff */
[----:B------:R-:W-:Y:S01]  /*6630*/  MUFU.EX2 R235, R235 ;  /* 0x000000eb00eb7308 */ /* 0x000fe20000000800 */
[----:B------:R-:W-:Y:S01]  /*6640*/  LOP3.LUT R111, R108, R111, RZ, 0xc0, !PT ;  /* 0x0000006f6c6f7212 */ /* 0x000fe200078ec0ff */
[----:B------:R-:W-:Y:S01]  /*6650*/  VIADD R214, R214, 0xffffffff ;  /* 0xffffffffd6d67836 */ /* 0x000fe20000000000 */
[--C-:B------:R-:W-:Y:S07]  /*6660*/  HSET2.LE.AND R108, R126, R207.reuse, PT ;  /* 0x000000cf7e6c7233 */ /* 0x100fee0003803000 */
[----:B------:R-:W-:Y:S01]  /*6670*/  MUFU.EX2 R234, R234 ;  /* 0x000000ea00ea7308 */ /* 0x000fe20000000800 */
[--C-:B------:R-:W-:Y:S01]  /*6680*/  HSET2.LE.AND R109, R124, R207.reuse, PT ;  /* 0x000000cf7c6d7233 */ /* 0x100fe20003803000 */
[--C-:B------:R-:W-:Y:S01]  /*6690*/  FFMA.FTZ R57, R57, UR4, -R167.reuse ;  /* 0x0000000439397c23 */ /* 0x100fe200080108a7 */
[----:B---3--:R-:W-:Y:S07]  /*66a0*/  F2FP.BF16.F32.PACK_AB R117, R149, R178 ;  /* 0x000000b29575723e */ /* 0x008fee00000010ff */
[----:B------:R-:W-:Y:S01]  /*66b0*/  MUFU.EX2 R64, R64 ;  /* 0x0000004000407308 */ /* 0x000fe20000000800 */
[----:B-1----:R-:W-:Y:S01]  /*66c0*/  F2FP.BF16.F32.PACK_AB R116, R151, R148 ;  /* 0x000000949774723e */ /* 0x002fe200000010ff */
[--C-:B------:R-:W-:Y:S01]  /*66d0*/  FFMA.FTZ R58, R58, UR4, -R166.reuse ;  /* 0x000000043a3a7c23 */ /* 0x100fe200080108a6 */
[----:B------:R-:W-:Y:S07]  /*66e0*/  LOP3.LUT R108, R117, R108, RZ, 0xc0, !PT ;  /* 0x0000006c756c7212 */ /* 0x000fee00078ec0ff */
[----:B------:R-:W-:Y:S01]  /*66f0*/  MUFU.EX2 R65, R65 ;  /* 0x0000004100417308 */ /* 0x000fe20000000800 */
[----:B------:R-:W-:Y:S01]  /*6700*/  LOP3.LUT R109, R116, R109, RZ, 0xc0, !PT ;  /* 0x0000006d746d7212 */ /* 0x000fe200078ec0ff */
[----:B------:R-:W-:Y:S01]  /*6710*/  FFMA.FTZ R60, R60, UR4, -R167 ;  /* 0x000000043c3c7c23 */ /* 0x000fe200080108a7 */
[----:B------:R-:W-:Y:S01]  /*6720*/  LOP3.LUT R117, R229, R203, R231, 0x96, !PT ;  /* 0x000000cbe5757212 */ /* 0x000fe200078e96e7 */
[----:B------:R-:W-:Y:S06]  /*6730*/  FFMA.FTZ R231, R43, UR4, -R166 ;  /* 0x000000042be77c23 */ /* 0x000fec00080108a6 */
[----:B------:R-:W-:Y:S01]  /*6740*/  MUFU.EX2 R56, R56 ;  /* 0x0000003800387308 */ /* 0x000fe20000000800 */
[----:B------:R-:W-:Y:S01]  /*6750*/  FFMA.FTZ R157, R132, R227, R157 ;  /* 0x000000e3849d7223 */ /* 0x000fe2000001009d */
[----:B------:R-:W-:Y:S01]  /*6760*/  FFMA.FTZ R158, R3, R224, R158 ;  /* 0x000000e0039e7223 */ /* 0x000fe2000001009e */
[C---:B------:R-:W-:Y:S07]  /*6770*/  HMMA.16816.F32.BF16 R8, R108.reuse, R104, R8 ;  /* 0x000000686c08723c */ /* 0x040fee0000041808 */
[----:B------:R-:W-:Y:S01]  /*6780*/  MUFU.EX2 R57, R57 ;  /* 0x0000003900397308 */ /* 0x000fe20000000800 */
[----:B------:R-:W-:Y:S09]  /*6790*/  IMAD.WIDE.U32 R126, R117, -0x326172a9, RZ ;  /* 0xcd9e8d57757e7825 */ /* 0x000ff200078e00ff */
[----:B------:R-:W-:Y:S01]  /*67a0*/  MUFU.EX2 R231, R231 ;  /* 0x000000e700e77308 */ /* 0x000fe20000000800 */
[----:B------:R-:W-:Y:S01]  /*67b0*/  FADD.FTZ R157, R154, R157 ;  /* 0x0000009d9a9d7221 */ /* 0x000fe20000010000 */
[-C--:B------:R-:W-:Y:S08]  /*67c0*/  HMMA.16816.F32.BF16 R12, R108, R106.reuse, R12 ;  /* 0x0000006a6c0c723c */ /* 0x080ff0000004180c */
[----:B------:R-:W-:Y:S01]  /*67d0*/  MUFU.EX2 R58, R58 ;  /* 0x0000003a003a7308 */ /* 0x000fe20000000800 */
[C---:B------:R-:W-:Y:S01]  /*67e0*/  LOP3.LUT R105, R127.reuse, R211, RZ, 0x3c, !PT ;  /* 0x000000d37f697212 */ /* 0x040fe200078e3cff */
[----:B------:R-:W-:Y:S01]  /*67f0*/  FADD.FTZ R3, R156, R158 ;  /* 0x0000009e9c037221 */ /* 0x000fe20000010000 */
[----:B------:R-:W-:Y:S01]  /*6800*/  LOP3.LUT R124, R126, R210, RZ, 0x3c, !PT ;  /* 0x000000d27e7c7212 */ /* 0x000fe200078e3cff */
[----:B------:R-:W-:Y:S01]  /*6810*/  FADD.FTZ R152, R152, R157 ;  /* 0x0000009d98987221 */ /* 0x000fe20000010000 */
[----:B------:R-:W-:Y:S01]  /*6820*/  LOP3.LUT R104, R127, R209, RZ, 0x3c, !PT ;  /* 0x000000d17f687212 */ /* 0x000fe200078e3cff */
[C---:B------:R-:W-:Y:S04]  /*6830*/  HMMA.16816.F32.BF16 R16, R100.reuse, R106, R16 ;  /* 0x0000006a6410723c */ /* 0x040fe80000041810 */
[----:B------:R-:W-:Y:S01]  /*6840*/  LOP3.LUT R126, R126, R208, RZ, 0x3c, !PT ;  /* 0x000000d07e7e7212 */ /* 0x000fe200078e3cff */
[----:B------:R-:W-:Y:S04]  /*6850*/  IMAD.WIDE.U32 R120, R105, -0x2daee0ad, RZ ;  /* 0xd2511f5369787825 */ /* 0x000fe800078e00ff */
[----:B------:R-:W-:Y:S01]  /*6860*/  FADD.FTZ R138, R138, R3 ;  /* 0x000000038a8a7221 */ /* 0x000fe20000010000 */
[-C--:B----4-:R-:W-:Y:S03]  /*6870*/  HMMA.16816.F32.BF16 R68, R100, R112.reuse, R68 ;  /* 0x000000706444723c */ /* 0x090fe60000041844 */
        /* <DEDUP_REMOVED lines=20> */
[C---:B------:R-:W-:Y:S03]  /*69c0*/  LOP3.LUT R119, R205.reuse, R128, R121, 0x96, !PT ;  /* 0x00000080cd777212 */ /* 0x040fe600078e9679 */
[----:B------:R-:W-:Y:S01]  /*69d0*/  FFMA.FTZ R233, R44, UR4, -R167 ;  /* 0x000000042ce97c23 */ /* 0x000fe200080108a7 */
[----:B------:R-:W-:Y:S01]  /*69e0*/  IMAD.WIDE.U32 R116, R116, -0x326172a9, RZ ;  /* 0xcd9e8d5774747825 */ /* 0x000fe200078e00ff */
[----:B------:R-:W-:Y:S03]  /*69f0*/  LOP3.LUT R121, R216, R206, R123, 0x96, !PT ;  /* 0x000000ced8797212 */ /* 0x000fe600078e967b */
[----:B------:R-:W-:Y:S01]  /*6a00*/  FFMA.FTZ R161, R2, R225, R161 ;  /* 0x000000e102a17223 */ /* 0x000fe200000100a1 */
[----:B------:R-:W-:Y:S01]  /*6a10*/  IMAD.WIDE.U32 R128, R118, -0x2daee0ad, RZ ;  /* 0xd2511f5376807825 */ /* 0x000fe200078e00ff */
[----:B------:R-:W-:Y:S01]  /*6a20*/  LOP3.LUT R122, R205, R122, R117, 0x96, !PT ;  /* 0x0000007acd7a7212 */ /* 0x000fe200078e9675 */
[----:B------:R-:W-:Y:S02]  /*6a30*/  MUFU.EX2 R233, R233 ;  /* 0x000000e900e97308 */ /* 0x000fe40000000800 */
[----:B------:R-:W-:Y:S01]  /*6a40*/  FFMA.FTZ R163, R0, R215, R163 ;  /* 0x000000d700a37223 */ /* 0x000fe200000100a3 */
        /* <DEDUP_REMOVED lines=11> */
[----:B------:R-:W-:Y:S01]  /*6b00*/  FADD.FTZ R161, R159, R161 ;  /* 0x000000a19fa17221 */ /* 0x000fe20000010000 */
[----:B------:R-:W-:Y:S01]  /*6b10*/  IMAD.WIDE.U32 R124, R124, -0x326172a9, RZ ;  /* 0xcd9e8d577c7c7825 */ /* 0x000fe200078e00ff */
[----:B------:R-:W-:Y:S01]  /*6b20*/  PRMT R130, R128, 0x7773, RZ ;  /* 0x0000777380827816 */ /* 0x000fe200000000ff */
[-C--:B-1----:R-:W-:Y:S01]  /*6b30*/  HMMA.16816.F32.BF16 R84, R100, R104.reuse, R84 ;  /* 0x000000686454723c */ /* 0x082fe20000041854 */
[----:B------:R-:W-:Y:S02]  /*6b40*/  MUFU.EX2 R230, R230 ;  /* 0x000000e600e67308 */ /* 0x000fe40000000800 */
[----:B------:R-:W-:Y:S01]  /*6b50*/  IMAD.WIDE.U32 R142, R226, -0x326172a9, RZ ;  /* 0xcd9e8d57e28e7825 */ /* 0x000fe200078e00ff */
[----:B------:R-:W-:Y:S03]  /*6b60*/  LOP3.LUT R123, R204, R124, R129, 0x96, !PT ;  /* 0x0000007ccc7b7212 */ /* 0x000fe600078e9681 */
[--C-:B------:R-:W-:Y:S01]  /*6b70*/  FFMA.FTZ R226, R41, UR4, -R167.reuse ;  /* 0x0000000429e27c23 */ /* 0x100fe200080108a7 */
[----:B------:R-:W-:Y:S01]  /*6b80*/  IMAD.MOV.U32 R112, RZ, RZ, R128 ;  /* 0x000000ffff707224 */ /* 0x000fe200078e0080 */
[C---:B------:R-:W-:Y:S01]  /*6b90*/  HMMA.16816.F32.BF16 R88, R108.reuse, R104, R88 ;  /* 0x000000686c58723c */ /* 0x040fe20000041858 */
[----:B------:R-:W-:Y:S03]  /*6ba0*/  LDSM.16.MT88.4 R40, [R185+0x7000] ;  /* 0x00700000b928783b */ /* 0x000fe60000004200 */
[----:B------:R-:W-:Y:S01]  /*6bb0*/  IMAD.MOV.U32 R114, RZ, RZ, R142 ;  /* 0x000000ffff727224 */ /* 0x000fe200078e008e */
[----:B------:R-:W-:Y:S01]  /*6bc0*/  LOP3.LUT R131, R112, 0xff, RZ, 0xc0, !PT ;  /* 0x000000ff70837812 */ /* 0x000fe200078ec0ff */
[----:B------:R-:W-:Y:S01]  /*6bd0*/  IMAD.WIDE.U32 R126, R126, -0x326172a9, RZ ;  /* 0xcd9e8d577e7e7825 */ /* 0x000fe200078e00ff */
[----:B------:R-:W-:Y:S01]  /*6be0*/  PRMT R140, R142, 0x7773, RZ ;  /* 0x000077738e8c7816 */ /* 0x000fe200000000ff */
[-C--:B------:R-:W-:Y:S01]  /*6bf0*/  HMMA.16816.F32.BF16 R92, R108, R106.reuse, R92 ;  /* 0x0000006a6c5c723c */ /* 0x080fe2000004185c */
[----:B------:R-:W-:Y:S02]  /*6c00*/  MUFU.EX2 R226, R226 ;  /* 0x000000e200e27308 */ /* 0x000fe40000000800 */
[----:B------:R-:W-:Y:S01]  /*6c10*/  LOP3.LUT R129, R114, 0xff, RZ, 0xc0, !PT ;  /* 0x000000ff72817812 */ /* 0x000fe200078ec0ff */
[----:B------:R-:W-:Y:S01]  /*6c20*/  FFMA.FTZ R167, R61, UR4, -R167 ;  /* 0x000000043da77c23 */ /* 0x000fe200080108a7 */
[----:B------:R-:W1:Y:S01]  /*6c30*/  LDSM.16.MT88.4 R112, [R139+0x6800] ;  /* 0x006800008b70783b */ /* 0x000e620000004200 */
[----:B------:R-:W-:Y:S01]  /*6c40*/  PRMT R117, R142, 0x7772, RZ ;  /* 0x000077728e757816 */ /* 0x000fe200000000ff */
[----:B------:R-:W-:Y:S01]  /*6c50*/  IMAD.MOV.U32 R0, RZ, RZ, R133 ;  /* 0x000000ffff007224 */ /* 0x000fe200078e0085 */
[C---:B------:R-:W-:Y:S03]  /*6c60*/  HMMA.16816.F32.BF16 R32, R100.reuse, R106, R32 ;  /* 0x0000006a6420723c */ /* 0x040fe60000041820 */
[----:B------:R-:W-:Y:S01]  /*6c70*/  MUFU.EX2 R167, R167 ;  /* 0x000000a700a77308 */ /* 0x000fe20000000800 */
[----:B------:R-:W-:Y:S01]  /*6c80*/  LOP3.LUT R51, R123, 0xffff, RZ, 0xc0, !PT ;  /* 0x0000ffff7b337812 */ /* 0x000fe200078ec0ff */
[----:B------:R-:W-:Y:S01]  /*6c90*/  FADD.FTZ R160, R160, R163 ;  /* 0x000000a3a0a07221 */ /* 0x000fe20000010000 */
[----:B------:R-:W-:Y:S01]  /*6ca0*/  PRMT R117, R117, 0x5410, R140 ;  /* 0x0000541075757816 */ /* 0x000fe2000000008c */
[----:B------:R-:W-:Y:S01]  /*6cb0*/  FFMA.FTZ R140, R48, UR4, -R168 ;  /* 0x00000004308c7c23 */ /* 0x000fe200080108a8 */
[----:B------:R-:W-:Y:S01]  /*6cc0*/  SHF.R.U32.HI R51, RZ, 0x8, R51 ;  /* 0x00000008ff337819 */ /* 0x000fe20000011633 */
[----:B------:R-:W-:Y:S01]  /*6cd0*/  FADD.FTZ R173, R173, R172 ;  /* 0x000000acadad7221 */ /* 0x000fe20000010000 */
[----:B------:R-:W-:Y:S01]  /*6ce0*/  LOP3.LUT R48, R123, 0xff, RZ, 0xc0, !PT ;  /* 0x000000ff7b307812 */ /* 0x000fe200078ec0ff */
[----:B------:R-:W-:Y:S01]  /*6cf0*/  FADD.FTZ R144, R144, R171 ;  /* 0x000000ab90907221 */ /* 0x000fe20000010000 */
[----:B------:R-:W-:Y:S01]  /*6d00*/  LOP3.LUT R121, R204, R126, R143, 0x96, !PT ;  /* 0x0000007ecc797212 */ /* 0x000fe200078e968f */
[--C-:B------:R-:W-:Y:S01]  /*6d10*/  FFMA.FTZ R126, R49, UR4, -R168.reuse ;  /* 0x00000004317e7c23 */ /* 0x100fe200080108a8 */
[--C-:B------:R-:W-:Y:S01]  /*6d20*/  FFMA.FTZ R143, R36, UR4, -R168.reuse ;  /* 0x00000004248f7c23 */ /* 0x100fe200080108a8 */
[----:B------:R-:W-:Y:S01]  /*6d30*/  PRMT R36, R48, 0x5410, R51 ;  /* 0x0000541030247816 */ /* 0x000fe20000000033 */
[--C-:B------:R-:W-:Y:S01]  /*6d40*/  FFMA.FTZ R48, R38, UR4, -R169.reuse ;  /* 0x0000000426307c23 */ /* 0x100fe200080108a9 */
[--C-:B------:R-:W-:Y:S01]  /*6d50*/  FFMA.FTZ R38, R39, UR4, -R169.reuse ;  /* 0x0000000427267c23 */ /* 0x100fe200080108a9 */
[----:B------:R-:W-:Y:S01]  /*6d60*/  MUFU.EX2 R105, R126 ;  /* 0x0000007e00697308 */ /* 0x000fe20000000800 */
[----:B------:R-:W-:Y:S01]  /*6d70*/  PRMT R124, R142, 0x7771, RZ ;  /* 0x000077718e7c7816 */ /* 0x000fe200000000ff */
[--C-:B------:R-:W-:Y:S01]  /*6d80*/  FFMA.FTZ R142, R50, UR4, -R169.reuse ;  /* 0x00000004328e7c23 */ /* 0x100fe200080108a9 */
[----:B------:R-:W-:Y:S07]  /*6d90*/  FFMA.FTZ R169, R55, UR4, -R169 ;  /* 0x0000000437a97c23 */ /* 0x000fee00080108a9 */
[----:B------:R2:W-:Y:S01]  /*6da0*/  MUFU.EX2 R106, R48 ;  /* 0x00000030006a7308 */ /* 0x0005e20000000800 */
[----:B------:R-:W-:Y:S01]  /*6db0*/  PRMT R119, R128, 0x7772, RZ ;  /* 0x0000777280777816 */ /* 0x000fe200000000ff */
[----:B------:R-:W-:Y:S01]  /*6dc0*/  FFMA.FTZ R168, R53, UR4, -R168 ;  /* 0x0000000435a87c23 */ /* 0x000fe200080108a8 */
[----:B------:R-:W-:Y:S07]  /*6dd0*/  PRMT R49, R123, 0x7632, R49 ;  /* 0x000076327b317816 */ /* 0x000fee0000000031 */
[----:B------:R3:W-:Y:S01]  /*6de0*/  MUFU.EX2 R107, R38 ;  /* 0x00000026006b7308 */ /* 0x0007e20000000800 */
[----:B------:R-:W-:Y:S01]  /*6df0*/  PRMT R119, R119, 0x5410, R130 ;  /* 0x0000541077777816 */ /* 0x000fe20000000082 */
[----:B------:R-:W-:Y:S01]  /*6e00*/  FADD.FTZ R162, R162, R161 ;  /* 0x000000a1a2a27221 */ /* 0x000fe20000010000 */
[----:B------:R-:W-:Y:S07]  /*6e10*/  LOP3.LUT R49, R49, 0xff, RZ, 0xc0, !PT ;  /* 0x000000ff31317812 */ /* 0x000fee00078ec0ff */
[----:B------:R-:W-:Y:S01]  /*6e20*/  MUFU.EX2 R142, R142 ;  /* 0x0000008e008e7308 */ /* 0x000fe20000000800 */
[----:B------:R-:W-:Y:S01]  /*6e30*/  SHF.R.U32.HI R104, RZ, 0x18, R123 ;  /* 0x00000018ff687819 */ /* 0x000fe2000001167b */
[----:B------:R-:W-:Y:S01]  /*6e40*/  FADD.FTZ R137, R137, R160 ;  /* 0x000000a089897221 */ /* 0x000fe20000010000 */
[----:B------:R-:W-:Y:S07]  /*6e50*/  PRMT R124, R129, 0x5410, R124 ;  /* 0x00005410817c7816 */ /* 0x000fee000000007c */
[----:B------:R-:W4:Y:S01]  /*6e60*/  MUFU.EX2 R140, R140 ;  /* 0x0000008c008c7308 */ /* 0x000f220000000800 */
[----:B------:R-:W-:Y:S01]  /*6e70*/  PRMT R104, R49, 0x5410, R104 ;  /* 0x0000541031687816 */ /* 0x000fe20000000068 */
[----:B------:R-:W-:Y:S01]  /*6e80*/  FADD.FTZ R146, R146, R173 ;  /* 0x000000ad92927221 */ /* 0x000fe20000010000 */
[-C--:B-1----:R-:W-:Y:S07]  /*6e90*/  HMMA.16816.F32.BF16 R20, R100, R112.reuse, R20 ;  /* 0x000000706414723c */ /* 0x082fee0000041814 */
[----:B------:R-:W1:Y:S01]  /*6ea0*/  MUFU.EX2 R143, R143 ;  /* 0x0000008f008f7308 */ /* 0x000e620000000800 */
[----:B------:R-:W-:Y:S01]  /*6eb0*/  PRMT R128, R128, 0x7771, RZ ;  /* 0x0000777180807816 */ /* 0x000fe200000000ff */
[----:B------:R-:W-:Y:S01]  /*6ec0*/  FADD.FTZ R144, R145, R144 ;  /* 0x0000009091907221 */ /* 0x000fe20000010000 */
[----:B--2---:R-:W-:Y:S07]  /*6ed0*/  LOP3.LUT R48, R119, 0xff00ff, RZ, 0xc0, !PT ;  /* 0x00ff00ff77307812 */ /* 0x004fee00078ec0ff */
[----:B------:R-:W2:Y:S01]  /*6ee0*/  MUFU.EX2 R168, R168 ;  /* 0x000000a800a87308 */ /* 0x000ea20000000800 */
[----:B------:R-:W-:Y:S01]  /*6ef0*/  PRMT R128, R131, 0x5410, R128 ;  /* 0x0000541083807816 */ /* 0x000fe20000000080 */
[C---:B------:R-:W-:Y:S08]  /*6f00*/  HMMA.16816.F32.BF16 R28, R108.reuse, R112, R28 ;  /* 0x000000706c1c723c */ /* 0x040ff0000004181c */
[----:B------:R-:W5:Y:S01]  /*6f10*/  MUFU.EX2 R169, R169 ;  /* 0x000000a900a97308 */ /* 0x000f620000000800 */
[----:B------:R-:W-:Y:S01]  /*6f20*/  PRMT R37, R121, 0x7632, R37 ;  /* 0x0000763279257816 */ /* 0x000fe20000000025 */
[----:B------:R-:W-:Y:S01]  /*6f30*/  FADD.FTZ R165, R165, R162 ;  /* 0x000000a2a5a57221 */ /* 0x000fe20000010000 */
[----:B------:R-:W-:Y:S01]  /*6f40*/  LOP3.LUT R39, R121, 0xffff, RZ, 0xc0, !PT ;  /* 0x0000ffff79277812 */ /* 0x000fe200078ec0ff */
[----:B------:R-:W-:Y:S01]  /*6f50*/  FADD.FTZ R137, R164, R137 ;  /* 0x00000089a4897221 */ /* 0x000fe20000010000 */
[-C--:B------:R-:W-:Y:S03]  /*6f60*/  HMMA.16816.F32.BF16 R24, R108, R114.reuse, R24 ;  /* 0x000000726c18723c */ /* 0x080fe60000041818 */
[----:B------:R-:W-:Y:S01]  /*6f70*/  SHF.R.U32.HI R126, RZ, 0x18, R121 ;  /* 0x00000018ff7e7819 */ /* 0x000fe20000011679 */
[----:B------:R-:W-:Y:S01]  /*6f80*/  FADD.FTZ R147, R147, R146 ;  /* 0x0000009293937221 */ /* 0x000fe20000010000 */
[----:B------:R-:W-:Y:S01]  /*6f90*/  LOP3.LUT R37, R37, 0xff, RZ, 0xc0, !PT ;  /* 0x000000ff25257812 */ /* 0x000fe200078ec0ff */
[----:B------:R-:W-:Y:S01]  /*6fa0*/  FADD.FTZ R178, R178, R165 ;  /* 0x000000a5b2b27221 */ /* 0x000fe20000010000 */
[----:B------:R-:W-:Y:S01]  /*6fb0*/  SHF.R.U32.HI R39, RZ, 0x8, R39 ;  /* 0x00000008ff277819 */ /* 0x000fe20000011627 */
[----:B------:R-:W-:Y:S04]  /*6fc0*/  HMMA.16816.F32.BF16 R96, R100, R114, R96 ;  /* 0x000000726460723c */ /* 0x000fe80000041860 */
[----:B------:R-:W-:Y:S01]  /*6fd0*/  LOP3.LUT R130, R121, 0xff, RZ, 0xc0, !PT ;  /* 0x000000ff79827812 */ /* 0x000fe200078ec0ff */
[----:B------:R-:W-:Y:S01]  /*6fe0*/  FADD.FTZ R148, R148, R137 ;  /* 0x0000008994947221 */ /* 0x000fe20000010000 */
[--C-:B---3--:R-:W-:Y:S01]  /*6ff0*/  HSET2.LE.AND R38, R128, R207.reuse, PT ;  /* 0x000000cf80267233 */ /* 0x108fe20003803000 */
[----:B------:R-:W-:Y:S01]  /*7000*/  FADD.FTZ R149, R149, R178 ;  /* 0x000000b295957221 */ /* 0x000fe20000010000 */
[----:B------:R-:W-:Y:S01]  /*7010*/  PRMT R126, R37, 0x5410, R126 ;  /* 0x00005410257e7816 */ /* 0x000fe2000000007e */
[----:B------:R-:W-:Y:S01]  /*7020*/  FADD.FTZ R148, R151, R148 ;  /* 0x0000009497947221 */ /* 0x000fe20000010000 */
[----:B----4-:R-:W-:Y:S01]  /*7030*/  F2FP.BF16.F32.PACK_AB R37, R105, R140 ;  /* 0x0000008c6925723e */ /* 0x010fe200000010ff */
[----:B------:R-:W-:Y:S01]  /*7040*/  FADD.FTZ R176, R176, R149 ;  /* 0x00000095b0b07221 */ /* 0x000fe20000010000 */
[----:B------:R-:W-:Y:S01]  /*7050*/  PRMT R130, R130, 0x5410, R39 ;  /* 0x0000541082827816 */ /* 0x000fe20000000027 */
[----:B------:R-:W-:Y:S01]  /*7060*/  FADD.FTZ R177, R177, R148 ;  /* 0x00000094b1b17221 */ /* 0x000fe20000010000 */
[----:B------:R-:W-:Y:S01]  /*7070*/  LOP3.LUT R38, R37, R38, RZ, 0xc0, !PT ;  /* 0x0000002625267212 */ /* 0x000fe200078ec0ff */
[----:B------:R-:W-:Y:S01]  /*7080*/  FADD.FTZ R176, R175, R176 ;  /* 0x000000b0afb07221 */ /* 0x000fe20000010000 */
[--C-:B------:R-:W-:Y:S01]  /*7090*/  HSET2.LE.AND R39, R48, R207.reuse, PT ;  /* 0x000000cf30277233 */ /* 0x100fe20003803000 */
[----:B------:R-:W-:Y:S01]  /*70a0*/  FADD.FTZ R177, R174, R177 ;  /* 0x000000b1aeb17221 */ /* 0x000fe20000010000 */
[--C-:B------:R-:W-:Y:S01]  /*70b0*/  HSET2.LE.AND R36, R36, R207.reuse, PT ;  /* 0x000000cf24247233 */ /* 0x100fe20003803000 */
[----:B------:R-:W3:Y:S01]  /*70c0*/  LDSM.16.MT88.4 R48, [R181+0x7000] ;  /* 0x00700000b530783b */ /* 0x000ee20000004200 */
[--C-:B------:R-:W-:Y:S01]  /*70d0*/  HSET2.LE.AND R37, R104, R207.reuse, PT ;  /* 0x000000cf68257233 */ /* 0x100fe20003803000 */
[----:B------:R-:W-:Y:S01]  /*70e0*/  IMAD.MOV.U32 R137, RZ, RZ, R134 ;  /* 0x000000ffff897224 */ /* 0x000fe200078e0086 */
[----:B------:R-:W-:Y:S01]  /*70f0*/  F2FP.BF16.F32.PACK_AB R104, R141, R142 ;  /* 0x0000008e8d68723e */ /* 0x000fe200000010ff */
[----:B------:R-:W-:Y:S01]  /*7100*/  IMAD.MOV.U32 R2, RZ, RZ, R135 ;  /* 0x000000ffff027224 */ /* 0x000fe200078e0087 */
[----:B-1----:R-:W-:Y:S01]  /*7110*/  F2FP.BF16.F32.PACK_AB R47, R150, R143 ;  /* 0x0000008f962f723e */ /* 0x002fe200000010ff */
[----:B------:R-:W-:Y:S01]  /*7120*/  FADD.FTZ R143, R143, R144 ;  /* 0x000000908f8f7221 */ /* 0x000fe20000010000 */
[----:B------:R-:W-:Y:S01]  /*7130*/  F2FP.BF16.F32.PACK_AB R46, R107, R106 ;  /* 0x0000006a6b2e723e */ /* 0x000fe200000010ff */
[----:B------:R-:W-:Y:S01]  /*7140*/  FADD.FTZ R106, R106, R147 ;  /* 0x000000936a6a7221 */ /* 0x000fe20000010000 */
[--C-:B------:R-:W-:Y:S01]  /*7150*/  HSET2.LE.AND R44, R130, R207.reuse, PT ;  /* 0x000000cf822c7233 */ /* 0x100fe20003803000 */
        /* <DEDUP_REMOVED lines=18> */
[----:B------:R-:W-:Y:S01]  /*7280*/  IMAD.MOV.U32 R3, RZ, RZ, R136 ;  /* 0x000000ffff037224 */ /* 0x000fe200078e0088 */
[----:B------:R-:W-:Y:S01]  /*7290*/  F2FP.BF16.F32.PACK_AB R102, R231, R230 ;  /* 0x000000e6e766723e */ /* 0x000fe200000010ff */
[----:B------:R-:W-:Y:S01]  /*72a0*/  FADD.FTZ R230, R230, R177 ;  /* 0x000000b1e6e67221 */ /* 0x000fe20000010000 */
[----:B------:R-:W-:Y:S01]  /*72b0*/  F2FP.BF16.F32.PACK_AB R101, R232, R233 ;  /* 0x000000e9e865723e */ /* 0x000fe200000010ff */
[----:B------:R-:W-:Y:S01]  /*72c0*/  FADD.FTZ R233, R233, R226 ;  /* 0x000000e2e9e97221 */ /* 0x000fe20000010000 */
[----:B------:R-:W-:Y:S01]  /*72d0*/  F2FP.BF16.F32.PACK_AB R100, R234, R235 ;  /* 0x000000ebea64723e */ /* 0x000fe200000010ff */
[----:B------:R-:W-:Y:S01]  /*72e0*/  FADD.FTZ R230, R231, R230 ;  /* 0x000000e6e7e67221 */ /* 0x000fe20000010000 */
[----:B------:R-:W-:Y:S01]  /*72f0*/  LOP3.LUT R45, R102, R45, RZ, 0xc0, !PT ;  /* 0x0000002d662d7212 */ /* 0x000fe200078ec0ff */
[----:B------:R-:W-:Y:S01]  /*7300*/  FADD.FTZ R233, R232, R233 ;  /* 0x000000e9e8e97221 */ /* 0x000fe20000010000 */
[----:B------:R-:W-:Y:S01]  /*7310*/  LOP3.LUT R46, R101, R46, RZ, 0xc0, !PT ;  /* 0x0000002e652e7212 */ /* 0x000fe200078ec0ff */
[----:B------:R-:W-:Y:S01]  /*7320*/  FADD.FTZ R235, R235, R230 ;  /* 0x000000e6ebeb7221 */ /* 0x000fe20000010000 */
[----:B------:R-:W-:Y:S02]  /*7330*/  LOP3.LUT R47, R100, R47, RZ, 0xc0, !PT ;  /* 0x0000002f642f7212 */ /* 0x000fe400078ec0ff */
[C---:B------:R-:W-:Y:S01]  /*7340*/  LOP3.LUT R116, R213.reuse, R116, R127, 0x96, !PT ;  /* 0x00000074d5747212 */ /* 0x040fe200078e967f */
[----:B------:R-:W-:Y:S01]  /*7350*/  FADD.FTZ R235, R234, R235 ;  /* 0x000000ebeaeb7221 */ /* 0x000fe20000010000 */
[----:B------:R-:W-:Y:S03]  /*7360*/  LOP3.LUT R120, R213, R120, R125, 0x96, !PT ;  /* 0x00000078d5787212 */ /* 0x000fe600078e967d */
[C---:B------:R-:W-:Y:S04]  /*7370*/  HMMA.16816.F32.BF16 R8, R44.reuse, R40, R8 ;  /* 0x000000282c08723c */ /* 0x040fe80000041808 */
[----:B------:R-:W-:Y:S04]  /*7380*/  IMAD.WIDE.U32 R116, R116, -0x2daee0ad, RZ ;  /* 0xd2511f5374747825 */ /* 0x000fe800078e00ff */
[-C--:B------:R-:W-:Y:S03]  /*7390*/  HMMA.16816.F32.BF16 R12, R44, R42.reuse, R12 ;  /* 0x0000002a2c0c723c */ /* 0x080fe6000004180c */
[----:B------:R-:W-:Y:S01]  /*73a0*/  PRMT R101, R116, 0x7773, RZ ;  /* 0x0000777374657816 */ /* 0x000fe200000000ff */
[----:B------:R-:W-:Y:S01]  /*73b0*/  IMAD.WIDE.U32 R120, R120, -0x2daee0ad, RZ ;  /* 0xd2511f5378787825 */ /* 0x000fe200078e00ff */
[----:B------:R-:W-:Y:S02]  /*73c0*/  PRMT R104, R116, 0x7772, RZ ;  /* 0x0000777274687816 */ /* 0x000fe400000000ff */
[C---:B------:R-:W-:Y:S01]  /*73d0*/  LOP3.LUT R122, R212.reuse, R122, R117, 0x96, !PT ;  /* 0x0000007ad47a7212 */ /* 0x040fe200078e9675 */
[C---:B------:R-:W-:Y:S01]  /*73e0*/  HMMA.16816.F32.BF16 R16, R36.reuse, R42, R16 ;  /* 0x0000002a2410723c */ /* 0x040fe20000041810 */
[----:B------:R-:W1:Y:S03]  /*73f0*/  LDSM.16.MT88.4 R40, [R180+0x7000] ;  /* 0x00700000b428783b */ /* 0x000e660000004200 */
[----:B------:R-:W-:Y:S02]  /*7400*/  LOP3.LUT R118, R212, R118, R121, 0x96, !PT ;  /* 0x00000076d4767212 */ /* 0x000fe400078e9679 */
[----:B------:R-:W-:Y:S02]  /*7410*/  PRMT R102, R116, 0x7771, RZ ;  /* 0x0000777174667816 */ /* 0x000fe400000000ff */
[-C--:B---3--:R-:W-:Y:S03]  /*7420*/  HMMA.16816.F32.BF16 R68, R36, R48.reuse, R68 ;  /* 0x000000302444723c */ /* 0x088fe60000041844 */
[C---:B------:R-:W-:Y:S02]  /*7430*/  LOP3.LUT R113, R118.reuse, 0xffff, RZ, 0xc0, !PT ;  /* 0x0000ffff76717812 */ /* 0x040fe400078ec0ff */
[----:B------:R-:W-:Y:S02]  /*7440*/  PRMT R111, R118, 0x7632, R111 ;  /* 0x00007632766f7816 */ /* 0x000fe4000000006f */
[----:B------:R-:W-:Y:S01]  /*7450*/  SHF.R.U32.HI R113, RZ, 0x8, R113 ;  /* 0x00000008ff717819 */ /* 0x000fe20000011671 */
[C---:B------:R-:W-:Y:S04]  /*7460*/  HMMA.16816.F32.BF16 R72, R44.reuse, R48, R72 ;  /* 0x000000302c48723c */ /* 0x040fe80000041848 */
[----:B------:R-:W-:Y:S01]  /*7470*/  IMAD.MOV.U32 R48, RZ, RZ, R120 ;  /* 0x000000ffff307224 */ /* 0x000fe200078e0078 */
[C---:B------:R-:W-:Y:S02]  /*7480*/  PRMT R110, R120.reuse, 0x7771, RZ ;  /* 0x00007771786e7816 */ /* 0x040fe400000000ff */
[----:B------:R-:W-:Y:S01]  /*7490*/  PRMT R100, R120, 0x7773, RZ ;  /* 0x0000777378647816 */ /* 0x000fe200000000ff */
[-C--:B------:R-:W-:Y:S03]  /*74a0*/  HMMA.16816.F32.BF16 R76, R44, R50.reuse, R76 ;  /* 0x000000322c4c723c */ /* 0x080fe6000004184c */
[----:B------:R-:W-:Y:S01]  /*74b0*/  LOP3.LUT R49, R48, 0xff, RZ, 0xc0, !PT ;  /* 0x000000ff30317812 */ /* 0x000fe200078ec0ff */
[----:B------:R-:W-:Y:S01]  /*74c0*/  IMAD.MOV.U32 R48, RZ, RZ, R116 ;  /* 0x000000ffff307224 */ /* 0x000fe200078e0074 */
[----:B------:R-:W-:Y:S02]  /*74d0*/  PRMT R101, R104, 0x5410, R101 ;  /* 0x0000541068657816 */ /* 0x000fe40000000065 */
[----:B------:R-:W-:Y:S01]  /*74e0*/  PRMT R110, R49, 0x5410, R110 ;  /* 0x00005410316e7816 */ /* 0x000fe2000000006e */
[C---:B------:R-:W-:Y:S04]  /*74f0*/  HMMA.16816.F32.BF16 R80, R36.reuse, R50, R80 ;  /* 0x000000322450723c */ /* 0x040fe80000041850 */
[----:B------:R-:W-:Y:S02]  /*7500*/  LOP3.LUT R109, R48, 0xff, RZ, 0xc0, !PT ;  /* 0x000000ff306d7812 */ /* 0x000fe400078ec0ff */
[----:B------:R-:W3:Y:S01]  /*7510*/  LDSM.16.MT88.4 R48, [R139+0x7000] ;  /* 0x007000008b30783b */ /* 0x000ee20000004200 */
[----:B------:R-:W-:Y:S01]  /*7520*/  LOP3.LUT R104, R118, 0xff, RZ, 0xc0, !PT ;  /* 0x000000ff76687812 */ /* 0x000fe200078ec0ff */
[-C--:B-1----:R-:W-:Y:S03]  /*7530*/  HMMA.16816.F32.BF16 R84, R36, R40.reuse, R84 ;  /* 0x000000282454723c */ /* 0x082fe60000041854 */
[----:B------:R-:W-:Y:S02]  /*7540*/  PRMT R104, R104, 0x5410, R113 ;  /* 0x0000541068687816 */ /* 0x000fe40000000071 */
[C---:B------:R-:W-:Y:S02]  /*7550*/  LOP3.LUT R53, R122.reuse, 0xffff, RZ, 0xc0, !PT ;  /* 0x0000ffff7a357812 */ /* 0x040fe400078ec0ff */
[----:B------:R-:W-:Y:S01]  /*7560*/  LOP3.LUT R112, R122, 0xff, RZ, 0xc0, !PT ;  /* 0x000000ff7a707812 */ /* 0x000fe200078ec0ff */
[C---:B------:R-:W-:Y:S04]  /*7570*/  HMMA.16816.F32.BF16 R88, R44.reuse, R40, R88 ;  /* 0x000000282c58723c */ /* 0x040fe80000041858 */
[----:B------:R-:W-:Y:S02]  /*7580*/  SHF.R.U32.HI R53, RZ, 0x8, R53 ;  /* 0x00000008ff357819 */ /* 0x000fe40000011635 */
[----:B------:R-:W-:Y:S02]  /*7590*/  PRMT R103, R120, 0x7772, RZ ;  /* 0x0000777278677816 */ /* 0x000fe400000000ff */
[-C--:B------:R-:W-:Y:S03]  /*75a0*/  HMMA.16816.F32.BF16 R92, R44, R42.reuse, R92 ;  /* 0x0000002a2c5c723c */ /* 0x080fe6000004185c */
[----:B------:R-:W-:Y:S02]  /*75b0*/  PRMT R103, R103, 0x5410, R100 ;  /* 0x0000541067677816 */ /* 0x000fe40000000064 */
[----:B------:R-:W-:Y:S02]  /*75c0*/  SHF.R.U32.HI R100, RZ, 0x18, R118 ;  /* 0x00000018ff647819 */ /* 0x000fe40000011676 */
[----:B------:R-:W1:Y:S01]  /*75d0*/  LDSM.16.MT88.4 R116, [R185+0x7800] ;  /* 0x00780000b974783b */ /* 0x000e620000004200 */
[C---:B------:R-:W-:Y:S04]  /*75e0*/  HMMA.16816.F32.BF16 R32, R36.reuse, R42, R32 ;  /* 0x0000002a2420723c */ /* 0x040fe80000041820 */
[----:B------:R-:W-:Y:S02]  /*75f0*/  PRMT R112, R112, 0x5410, R53 ;  /* 0x0000541070707816 */ /* 0x000fe40000000035 */
[----:B------:R-:W-:Y:S01]  /*7600*/  LOP3.LUT R111, R111, 0xff, RZ, 0xc0, !PT ;  /* 0x000000ff6f6f7812 */ /* 0x000fe200078ec0ff */
[----:B------:R-:W4:Y:S01]  /*7610*/  LDSM.16.MT88.4 R52, [R181+0x7800] ;  /* 0x00780000b534783b */ /* 0x000f220000004200 */
[--C-:B------:R-:W-:Y:S02]  /*7620*/  HSET2.LE.AND R42, R110, R207.reuse, PT ;  /* 0x000000cf6e2a7233 */ /* 0x100fe40003803000 */
[----:B------:R-:W-:Y:S02]  /*7630*/  PRMT R100, R111, 0x5410, R100 ;  /* 0x000054106f647816 */ /* 0x000fe40000000064 */
[----:B------:R-:W-:Y:S01]  /*7640*/  LOP3.LUT R40, R103, 0xff00ff, RZ, 0xc0, !PT ;  /* 0x00ff00ff67287812 */ /* 0x000fe200078ec0ff */
[-C--:B---3--:R-:W-:Y:S03]  /*7650*/  HMMA.16816.F32.BF16 R20, R36, R48.reuse, R20 ;  /* 0x000000302414723c */ /* 0x088fe60000041814 */
[----:B------:R-:W-:Y:S02]  /*7660*/  PRMT R41, R122, 0x7632, R41 ;  /* 0x000076327a297816 */ /* 0x000fe40000000029 */
[--C-:B------:R-:W-:Y:S02]  /*7670*/  HSET2.LE.AND R43, R40, R207.reuse, PT ;  /* 0x000000cf282b7233 */ /* 0x100fe40003803000 */
[----:B------:R-:W-:Y:S01]  /*7680*/  F2FP.BF16.F32.PACK_AB R40, R67, R66 ;  /* 0x000000424328723e */ /* 0x000fe200000010ff */
[C---:B------:R-:W-:Y:S01]  /*7690*/  HMMA.16816.F32.BF16 R28, R44.reuse, R48, R28 ;  /* 0x000000302c1c723c */ /* 0x040fe2000004181c */
[----:B------:R-:W-:Y:S03]  /*76a0*/  MUFU.EX2 R48, R60 ;  /* 0x0000003c00307308 */ /* 0x000fe60000000800 */
[----:B------:R-:W-:Y:S01]  /*76b0*/  PRMT R102, R109, 0x5410, R102 ;  /* 0x000054106d667816 */ /* 0x000fe20000000066 */
[--C-:B------:R-:W-:Y:S01]  /*76c0*/  FFMA.FTZ R109, R59, UR4, -R166.reuse ;  /* 0x000000043b6d7c23 */ /* 0x100fe200080108a6 */
[--C-:B------:R-:W-:Y:S01]  /*76d0*/  FFMA.FTZ R59, R62, UR4, -R166.reuse ;  /* 0x000000043e3b7c23 */ /* 0x100fe200080108a6 */
[----:B------:R-:W-:Y:S01]  /*76e0*/  FFMA.FTZ R166, R63, UR4, -R166 ;  /* 0x000000043fa67c23 */ /* 0x000fe200080108a6 */
[-C--:B------:R-:W-:Y:S03]  /*76f0*/  HMMA.16816.F32.BF16 R24, R44, R50.reuse, R24 ;  /* 0x000000322c18723c */ /* 0x080fe60000041818 */
[----:B------:R-:W3:Y:S01]  /*7700*/  MUFU.EX2 R49, R109 ;  /* 0x0000006d00317308 */ /* 0x000ee20000000800 */
[----:B------:R-:W-:Y:S02]  /*7710*/  LOP3.LUT R41, R41, 0xff, RZ, 0xc0, !PT ;  /* 0x000000ff29297812 */ /* 0x000fe400078ec0ff */
[----:B------:R-:W-:Y:S07]  /*7720*/  SHF.R.U32.HI R108, RZ, 0x18, R122 ;  /* 0x00000018ff6c7819 */ /* 0x000fee000001167a */
[----:B------:R-:W-:Y:S01]  /*7730*/  MUFU.EX2 R59, R59 ;  /* 0x0000003b003b7308 */ /* 0x000fe20000000800 */
[----:B------:R-:W-:Y:S01]  /*7740*/  LOP3.LUT R43, R40, R43, RZ, 0xc0, !PT ;  /* 0x0000002b282b7212 */ /* 0x000fe200078ec0ff */
[----:B------:R-:W-:Y:S08]  /*7750*/  HMMA.16816.F32.BF16 R96, R36, R50, R96 ;  /* 0x000000322460723c */ /* 0x000ff00000041860 */
[----:B------:R-:W4:Y:S01]  /*7760*/  MUFU.EX2 R166, R166 ;  /* 0x000000a600a67308 */ /* 0x000f220000000800 */
[----:B------:R-:W-:Y:S02]  /*7770*/  PRMT R108, R41, 0x5410, R108 ;  /* 0x00005410296c7816 */ /* 0x000fe4000000006c */
[----:B------:R-:W-:Y:S02]  /*7780*/  F2FP.BF16.F32.PACK_AB R41, R65, R64 ;  /* 0x000000404129723e */ /* 0x000fe400000010ff */
[--C-:B------:R-:W-:Y:S02]  /*7790*/  HSET2.LE.AND R40, R104, R207.reuse, PT ;  /* 0x000000cf68287233 */ /* 0x100fe40003803000 */
[----:B------:R-:W-:Y:S02]  /*77a0*/  LOP3.LUT R42, R41, R42, RZ, 0xc0, !PT ;  /* 0x0000002a292a7212 */ /* 0x000fe400078ec0ff */
[--C-:B------:R-:W-:Y:S02]  /*77b0*/  HSET2.LE.AND R41, R100, R207.reuse, PT ;  /* 0x000000cf64297233 */ /* 0x100fe40003803000 */
[----:B--2---:R-:W-:Y:S01]  /*77c0*/  F2FP.BF16.F32.PACK_AB R47, R168, R237 ;  /* 0x000000eda82f723e */ /* 0x004fe200000010ff */
[----:B------:R-:W-:Y:S01]  /*77d0*/  FADD.FTZ R237, R237, R140 ;  /* 0x0000008ceded7221 */ /* 0x000fe20000010000 */
[----:B-----5:R-:W-:Y:S01]  /*77e0*/  F2FP.BF16.F32.PACK_AB R44, R169, R236 ;  /* 0x000000eca92c723e */ /* 0x020fe200000010ff */
        /* <DEDUP_REMOVED lines=10> */
[----:B------:R-:W2:Y:S01]  /*7890*/  LDSM.16.MT88.4 R112, [R180+0x7800] ;  /* 0x00780000b470783b */ /* 0x000ea20000004200 */
[--C-:B------:R-:W-:Y:S01]  /*78a0*/  HSET2.LE.AND R101, R108, R207.reuse, PT ;  /* 0x000000cf6c657233 */ /* 0x100fe20003803000 */
[-C--:B-1----:R-:W-:Y:S05]  /*78b0*/  HMMA.16816.F32.BF16 R128, R40, R116.reuse, R4 ;  /* 0x000000742880723c */ /* 0x082fea0000041804 */
[----:B------:R-:W-:Y:S01]  /*78c0*/  HSET2.LE.AND R103, R36, R207, PT ;  /* 0x000000cf24677233 */ /* 0x000fe20003803000 */
[----:B------:R-:W1:Y:S01]  /*78d0*/  LDSM.16.MT88.4 R4, [R139+0x7800] ;  /* 0x007800008b04783b */ /* 0x000e620000004200 */
[----:B------:R-:W-:Y:S01]  /*78e0*/  F2FP.BF16.F32.PACK_AB R45, R57, R56 ;  /* 0x00000038392d723e */ /* 0x000fe200000010ff */
[----:B------:R-:W-:Y:S01]  /*78f0*/  FADD.FTZ R56, R56, R233 ;  /* 0x000000e938387221 */ /* 0x000fe20000010000 */
[----:B---3--:R-:W-:Y:S01]  /*7900*/  F2FP.BF16.F32.PACK_AB R38, R49, R58 ;  /* 0x0000003a3126723e */ /* 0x008fe200000010ff */
        /* <DEDUP_REMOVED lines=18> */
[-C--:B------:R-:W-:Y:S08]  /*7a30*/  HMMA.16816.F32.BF16 R68, R40, R52.reuse, R68 ;  /* 0x000000342844723c */ /* 0x080ff00000041844 */
[C---:B------:R-:W-:Y:S08]  /*7a40*/  HMMA.16816.F32.BF16 R72, R100.reuse, R52, R72 ;  /* 0x000000346448723c */ /* 0x040ff00000041848 */
[-C--:B------:R-:W-:Y:S08]  /*7a50*/  HMMA.16816.F32.BF16 R76, R100, R54.reuse, R76 ;  /* 0x00000036644c723c */ /* 0x080ff0000004184c */
[C---:B------:R-:W-:Y:S08]  /*7a60*/  HMMA.16816.F32.BF16 R80, R40.reuse, R54, R80 ;  /* 0x000000362850723c */ /* 0x040ff00000041850 */
[-C--:B--2---:R-:W-:Y:S08]  /*7a70*/  HMMA.16816.F32.BF16 R84, R40, R112.reuse, R84 ;  /* 0x000000702854723c */ /* 0x084ff00000041854 */
        /* <DEDUP_REMOVED lines=9> */
.L_x_1521:
[----:B------:R-:W1:Y:S01]  /*7b10*/  SHFL.BFLY PT, R11, R224, 0x2, 0x1f ;  /* 0x0c401f00e00b7f89 */ /* 0x000e6200000e0000 */
[----:B------:R-:W2:Y:S01]  /*7b20*/  LDCU UR4, c[0x0][0x4fc] ;  /* 0x00009f80ff0477ac */ /* 0x000ea20008000800 */
[----:B------:R-:W3:Y:S02]  /*7b30*/  LDC R21, c[0x0][0x434] ;  /* 0x00010d00ff157b82 */ /* 0x000ee40000000800 */
[----:B------:R-:W4:Y:S01]  /*7b40*/  SHFL.BFLY PT, R8, R227, 0x2, 0x1f ;  /* 0x0c401f00e3087f89 */ /* 0x000f2200000e0000 */
[----:B------:R-:W-:-:S03]  /*7b50*/  UMOV UR5, 0x400 ;  /* 0x0000040000057882 */ /* 0x000fc60000000000 */
[----:B------:R-:W5:Y:S02]  /*7b60*/  SHFL.BFLY PT, R2, R225, 0x2, 0x1f ;  /* 0x0c401f00e1027f89 */ /* 0x000f6400000e0000 */
[----:B------:R-:W-:Y:S02]  /*7b70*/  S2UR UR6, SR_CTAID.Z ;  /* 0x00000000000679c3 */ /* 0x000fe40000002700 */
[----:B------:R-:W2:Y:S01]  /*7b80*/  SHFL.BFLY PT, R4, R215, 0x2, 0x1f ;  /* 0x0c401f00d7047f89 */ /* 0x000ea200000e0000 */
[----:B------:R-:W3:Y:S05]  /*7b90*/  S2R R0, SR_TID.X ;  /* 0x0000000000007919 */ /* 0x000eea0000002100 */
[----:B------:R-:W-:Y:S01]  /*7ba0*/  S2UR UR7, SR_CTAID.Y ;  /* 0x00000000000779c3 */ /* 0x000fe20000002600 */
[----:B-1----:R-:W-:Y:S01]  /*7bb0*/  FADD.FTZ R11, R11, R224 ;  /* 0x000000e00b0b7221 */ /* 0x002fe20000010000 */
[----:B----4-:R-:W-:-:S04]  /*7bc0*/  FADD.FTZ R8, R8, R227 ;  /* 0x000000e308087221 */ /* 0x010fc80000010000 */
[----:B------:R-:W1:Y:S01]  /*7bd0*/  SHFL.BFLY PT, R6, R11, 0x1, 0x1f ;  /* 0x0c201f000b067f89 */ /* 0x000e6200000e0000 */
[----:B-----5:R-:W-:-:S03]  /*7be0*/  FADD.FTZ R2, R2, R225 ;  /* 0x000000e102027221 */ /* 0x020fc60000010000 */
[----:B------:R-:W4:Y:S01]  /*7bf0*/  SHFL.BFLY PT, R7, R8, 0x1, 0x1f ;  /* 0x0c201f0008077f89 */ /* 0x000f2200000e0000 */
[----:B--2---:R-:W-:-:S03]  /*7c00*/  FADD.FTZ R9, R4, R215 ;  /* 0x000000d704097221 */ /* 0x004fc60000010000 */
[----:B------:R-:W2:Y:S04]  /*7c10*/  SHFL.BFLY PT, R5, R2, 0x1, 0x1f ;  /* 0x0c201f0002057f89 */ /* 0x000ea800000e0000 */
[----:B------:R-:W5:Y:S01]  /*7c20*/  SHFL.BFLY PT, R4, R9, 0x1, 0x1f ;  /* 0x0c201f0009047f89 */ /* 0x000f6200000e0000 */
[----:B-1----:R-:W-:Y:S01]  /*7c30*/  FADD.FTZ R6, R11, R6 ;  /* 0x000000060b067221 */ /* 0x002fe20000010000 */
[----:B---3--:R-:W-:Y:S01]  /*7c40*/  SHF.L.U32 R11, R0, 0x4, RZ ;  /* 0x00000004000b7819 */ /* 0x008fe200000006ff */
[----:B----4-:R-:W-:Y:S01]  /*7c50*/  FADD.FTZ R7, R8, R7 ;  /* 0x0000000708077221 */ /* 0x010fe20000010000 */
[----:B------:R-:W-:Y:S01]  /*7c60*/  SHF.L.U32 R8, R0, 0x1, RZ ;  /* 0x0000000100087819 */ /* 0x000fe200000006ff */
[----:B------:R-:W1:Y:S01]  /*7c70*/  MUFU.RCP R12, R6 ;  /* 0x00000006000c7308 */ /* 0x000e620000001000 */
[----:B------:R-:W-:Y:S01]  /*7c80*/  LOP3.LUT R11, R11, 0x1c0, RZ, 0xc0, !PT ;  /* 0x000001c00b0b7812 */ /* 0x000fe200078ec0ff */
[----:B--2---:R-:W-:Y:S01]  /*7c90*/  FADD.FTZ R5, R2, R5 ;  /* 0x0000000502057221 */ /* 0x004fe20000010000 */
[----:B------:R-:W-:-:S02]  /*7ca0*/  FSETP.NE.FTZ.AND P6, PT, R7, RZ, PT ;  /* 0x000000ff0700720b */ /* 0x000fc40003fd5000 */
[----:B------:R-:W-:Y:S01]  /*7cb0*/  LOP3.LUT R11, R11, 0x38, R8, 0xf8, !PT ;  /* 0x000000380b0b7812 */ /* 0x000fe200078ef808 */
[----:B-----5:R-:W-:Y:S01]  /*7cc0*/  FADD.FTZ R4, R9, R4 ;  /* 0x0000000409047221 */ /* 0x020fe20000010000 */
[----:B------:R-:W-:Y:S01]  /*7cd0*/  LOP3.LUT R9, R8, 0x6, RZ, 0xc0, !PT ;  /* 0x0000000608097812 */ /* 0x000fe200078ec0ff */
[----:B------:R-:W2:Y:S01]  /*7ce0*/  MUFU.RCP R3, R7 ;  /* 0x0000000700037308 */ /* 0x000ea20000001000 */
[----:B------:R-:W-:Y:S02]  /*7cf0*/  FSETP.NE.FTZ.AND P5, PT, R6, RZ, PT ;  /* 0x000000ff0600720b */ /* 0x000fe40003fb5000 */
[----:B------:R-:W-:Y:S02]  /*7d00*/  FSETP.NE.FTZ.AND P1, PT, R5, RZ, PT ;  /* 0x000000ff0500720b */ /* 0x000fe40003f35000 */
[----:B------:R-:W-:Y:S02]  /*7d10*/  FSETP.NE.FTZ.AND P0, PT, R4, RZ, PT ;  /* 0x000000ff0400720b */ /* 0x000fe40003f15000 */
[C---:B------:R-:W-:Y:S01]  /*7d20*/  SHF.L.U32 R2, R0.reuse, 0x5, RZ ;  /* 0x0000000500027819 */ /* 0x040fe200000006ff */
[----:B------:R-:W3:Y:S01]  /*7d30*/  MUFU.RCP R10, R5 ;  /* 0x00000005000a7308 */ /* 0x000ee20000001000 */
[----:B------:R-:W-:-:S02]  /*7d40*/  R2P PR, R0, 0x1c ;  /* 0x0000001c00007804 */ /* 0x000fc40000000000 */
[----:B-1----:R-:W-:Y:S02]  /*7d50*/  FSEL R12, R12, 1, P5 ;  /* 0x3f8000000c0c7808 */ /* 0x002fe40002800000 */
[----:B------:R-:W-:-:S03]  /*7d60*/  LOP3.LUT R2, R9, 0x7c00, R2, 0xf8, !PT ;  /* 0x00007c0009027812 */ /* 0x000fc600078ef802 */
[----:B------:R-:W1:Y:S01]  /*7d70*/  MUFU.RCP R8, R4 ;  /* 0x0000000400087308 */ /* 0x000e620000001000 */
[----:B------:R-:W-:Y:S01]  /*7d80*/  FMUL.FTZ R12, R12, UR4 ;  /* 0x000000040c0c7c20 */ /* 0x000fe20008410000 */
[----:B--2---:R-:W-:Y:S02]  /*7d90*/  FSEL R3, R3, 1, P6 ;  /* 0x3f80000003037808 */ /* 0x004fe40003000000 */
[----:B------:R-:W-:Y:S01]  /*7da0*/  LOP3.LUT R2, R2, R11, RZ, 0xfc, !PT ;  /* 0x0000000b02027212 */ /* 0x000fe200078efcff */
[C---:B------:R-:W-:Y:S01]  /*7db0*/  FMUL.FTZ R130, R12.reuse, R130 ;  /* 0x000000820c827220 */ /* 0x040fe20000410000 */
[C---:B------:R-:W-:Y:S01]  /*7dc0*/  FMUL.FTZ R131, R12.reuse, R131 ;  /* 0x000000830c837220 */ /* 0x040fe20000410000 */
[----:B------:R-:W-:Y:S01]  /*7dd0*/  FMUL.FTZ R3, R3, UR4 ;  /* 0x0000000403037c20 */ /* 0x000fe20008410000 */
[C---:B------:R-:W-:Y:S01]  /*7de0*/  FMUL.FTZ R118, R12.reuse, R118 ;  /* 0x000000760c767220 */ /* 0x040fe20000410000 */
[----:B------:R-:W-:Y:S01]  /*7df0*/  FMUL.FTZ R119, R12, R119 ;  /* 0x000000770c777220 */ /* 0x000fe20000410000 */
[----:B---3--:R-:W-:Y:S01]  /*7e00*/  FSEL R10, R10, 1, P1 ;  /* 0x3f8000000a0a7808 */ /* 0x008fe20000800000 */
[C---:B------:R-:W-:Y:S01]  /*7e10*/  FMUL.FTZ R128, R3.reuse, R128 ;  /* 0x0000008003807220 */ /* 0x040fe20000410000 */
[C---:B------:R-:W-:Y:S01]  /*7e20*/  FMUL.FTZ R129, R3.reuse, R129 ;  /* 0x0000008103817220 */ /* 0x040fe20000410000 */
[C---:B------:R-:W-:Y:S01]  /*7e30*/  FMUL.FTZ R116, R3.reuse, R116 ;  /* 0x0000007403747220 */ /* 0x040fe20000410000 */
[C---:B------:R-:W-:Y:S01]  /*7e40*/  FMUL.FTZ R117, R3.reuse, R117 ;  /* 0x0000007503757220 */ /* 0x040fe20000410000 */
[----:B------:R-:W-:Y:S01]  /*7e50*/  FMUL.FTZ R10, R10, UR4 ;  /* 0x000000040a0a7c20 */ /* 0x000fe20008410000 */
[C---:B------:R-:W-:Y:S01]  /*7e60*/  FMUL.FTZ R68, R3.reuse, R68 ;  /* 0x0000004403447220 */ /* 0x040fe20000410000 */
[C---:B------:R-:W-:Y:S01]  /*7e70*/  FMUL.FTZ R69, R3.reuse, R69 ;  /* 0x0000004503457220 */ /* 0x040fe20000410000 */
        /* <DEDUP_REMOVED lines=26> */
[C---:B------:R-:W-:Y:S01]  /*8020*/  FMUL.FTZ R80, R3.reuse, R80 ;  /* 0x0000005003507220 */ /* 0x040fe20000410000 */
[----:B------:R-:W-:Y:S01]  /*8030*/  FMUL.FTZ R81, R3, R81 ;  /* 0x0000005103517220 */ /* 0x000fe20000410000 */
[----:B------:R-:W-:Y:S01]  /*8040*/  FMUL.FTZ R82, R12, R82 ;  /* 0x000000520c527220 */ /* 0x000fe20000410000 */
[----:B------:R-:W-:Y:S01]  /*8050*/  SEL R8, R8, 0xfffffff0, !P2 ;  /* 0xfffffff008087807 */ /* 0x000fe20005000000 */
[----:B-1----:R-:W-:Y:S01]  /*8060*/  ULEA UR4, UR4, UR5, 0x18 ;  /* 0x0000000504047291 */ /* 0x002fe2000f8ec0ff */
[----:B------:R-:W-:Y:S01]  /*8070*/  FMUL.FTZ R83, R12, R83 ;  /* 0x000000530c537220 */ /* 0x000fe20000410000 */
[----:B------:R-:W-:Y:S01]  /*8080*/  F2FP.BF16.F32.PACK_AB R128, R129, R128 ;  /* 0x000000808180723e */ /* 0x000fe200000010ff */
[C---:B------:R-:W-:Y:S01]  /*8090*/  FMUL.FTZ R72, R10.reuse, R72 ;  /* 0x000000480a487220 */ /* 0x040fe20000410000 */
[----:B------:R-:W-:Y:S01]  /*80a0*/  F2FP.BF16.F32.PACK_AB R130, R131, R130 ;  /* 0x000000828382723e */ /* 0x000fe200000010ff */
[----:B------:R-:W-:Y:S01]  /*80b0*/  FMUL.FTZ R73, R10, R73 ;  /* 0x000000490a497220 */ /* 0x000fe20000410000 */
[----:B------:R-:W-:Y:S01]  /*80c0*/  LEA R9, R2, UR4, 0x1 ;  /* 0x0000000402097c11 */ /* 0x000fe2000f8e08ff */
[C---:B------:R-:W-:Y:S01]  /*80d0*/  FMUL.FTZ R76, R10.reuse, R76 ;  /* 0x0000004c0a4c7220 */ /* 0x040fe20000410000 */
[----:B------:R-:W-:Y:S01]  /*80e0*/  MOV R2, 0x20 ;  /* 0x0000002000027802 */ /* 0x000fe20000000f00 */
[----:B------:R-:W-:Y:S01]  /*80f0*/  FMUL.FTZ R77, R10, R77 ;  /* 0x0000004d0a4d7220 */ /* 0x000fe20000410000 */
[----:B------:R-:W-:Y:S01]  /*8100*/  F2FP.BF16.F32.PACK_AB R116, R117, R116 ;  /* 0x000000747574723e */ /* 0x000fe200000010ff */
[----:B------:R-:W1:Y:S01]  /*8110*/  LDCU.U8 UR4, c[0x0][0x549] ;  /* 0x0000a920ff0477ac */ /* 0x000e620008000000 */
[----:B------:R-:W-:Y:S01]  /*8120*/  SEL R2, R2, 0xffffffe0, !P3 ;  /* 0xffffffe002027807 */ /* 0x000fe20005800000 */
[----:B------:R-:W-:Y:S01]  /*8130*/  FMUL.FTZ R84, R3, R84 ;  /* 0x0000005403547220 */ /* 0x000fe20000410000 */
[----:B------:R-:W-:Y:S01]  /*8140*/  F2FP.BF16.F32.PACK_AB R118, R119, R118 ;  /* 0x000000767776723e */ /* 0x000fe200000010ff */
[----:B------:R-:W-:Y:S01]  /*8150*/  FMUL.FTZ R85, R3, R85 ;  /* 0x0000005503557220 */ /* 0x000fe20000410000 */
[-C--:B------:R-:W-:Y:S01]  /*8160*/  IADD3 R11, PT, PT, R8, R9.reuse, RZ ;  /* 0x00000009080b7210 */ /* 0x080fe20007ffe0ff */
[----:B------:R-:W-:Y:S01]  /*8170*/  FMUL.FTZ R86, R12, R86 ;  /* 0x000000560c567220 */ /* 0x000fe20000410000 */
[----:B------:R-:W-:Y:S01]  /*8180*/  IADD3 R15, PT, PT, R2, R9, RZ ;  /* 0x00000009020f7210 */ /* 0x000fe20007ffe0ff */
[C---:B------:R-:W-:Y:S01]  /*8190*/  FMUL.FTZ R87, R12.reuse, R87 ;  /* 0x000000570c577220 */ /* 0x040fe20000410000 */
[----:B------:R-:W-:Y:S01]  /*81a0*/  F2FP.BF16.F32.PACK_AB R124, R125, R124 ;  /* 0x0000007c7d7c723e */ /* 0x000fe200000010ff */
[----:B------:R-:W-:Y:S01]  /*81b0*/  FMUL.FTZ R112, R3, R112 ;  /* 0x0000007003707220 */ /* 0x000fe20000410000 */
[----:B------:R-:W-:Y:S01]  /*81c0*/  F2FP.BF16.F32.PACK_AB R126, R127, R126 ;  /* 0x0000007e7f7e723e */ /* 0x000fe200000010ff */
[----:B------:R-:W-:Y:S01]  /*81d0*/  FMUL.FTZ R113, R3, R113 ;  /* 0x0000007103717220 */ /* 0x000fe20000410000 */
[----:B------:R-:W-:Y:S01]  /*81e0*/  F2FP.BF16.F32.PACK_AB R120, R121, R120 ;  /* 0x000000787978723e */ /* 0x000fe200000010ff */
[C---:B------:R-:W-:Y:S01]  /*81f0*/  FMUL.FTZ R114, R12.reuse, R114 ;  /* 0x000000720c727220 */ /* 0x040fe20000410000 */
[----:B------:R-:W-:Y:S01]  /*8200*/  F2FP.BF16.F32.PACK_AB R122, R123, R122 ;  /* 0x0000007a7b7a723e */ /* 0x000fe200000010ff */
[----:B------:R-:W-:Y:S01]  /*8210*/  FMUL.FTZ R115, R12, R115 ;  /* 0x000000730c737220 */ /* 0x000fe20000410000 */
[----:B------:R-:W-:Y:S01]  /*8220*/  F2FP.BF16.F32.PACK_AB R68, R69, R68 ;  /* 0x000000444544723e */ /* 0x000fe200000010ff */
[C---:B------:R-:W-:Y:S01]  /*8230*/  FMUL.FTZ R88, R10.reuse, R88 ;  /* 0x000000580a587220 */ /* 0x040fe20000410000 */
[----:B-1----:R-:W-:Y:S01]  /*8240*/  ISETP.NE.AND P3, PT, RZ, UR4, PT ;  /* 0x00000004ff007c0c */ /* 0x002fe2000bf65270 */
[C---:B------:R-:W-:Y:S01]  /*8250*/  FMUL.FTZ R89, R10.reuse, R89 ;  /* 0x000000590a597220 */ /* 0x040fe20000410000 */
[----:B------:R-:W-:Y:S01]  /*8260*/  F2FP.BF16.F32.PACK_AB R70, R71, R70 ;  /* 0x000000464746723e */ /* 0x000fe200000010ff */
[----:B------:R-:W-:Y:S01]  /*8270*/  STS [R9], R128 ;  /* 0x0000008009007388 */ /* 0x000fe20000000800 */
[----:B------:R-:W-:Y:S01]  /*8280*/  IADD3 R13, PT, PT, R9, 0x40, RZ ;  /* 0x00000040090d7810 */ /* 0x000fe20007ffe0ff */
[C---:B------:R-:W-:Y:S01]  /*8290*/  FMUL.FTZ R92, R10.reuse, R92 ;  /* 0x0000005c0a5c7220 */ /* 0x040fe20000410000 */
[----:B------:R-:W-:Y:S01]  /*82a0*/  F2FP.BF16.F32.PACK_AB R80, R81, R80 ;  /* 0x000000505150723e */ /* 0x000fe200000010ff */
[----:B------:R-:W-:Y:S01]  /*82b0*/  STS [R9+0x400], R130 ;  /* 0x0004008209007388 */ /* 0x000fe20000000800 */
[----:B------:R-:W-:Y:S01]  /*82c0*/  F2FP.BF16.F32.PACK_AB R82, R83, R82 ;  /* 0x000000525352723e */ /* 0x000fe200000010ff */
[----:B------:R-:W-:Y:S01]  /*82d0*/  FMUL.FTZ R93, R10, R93 ;  /* 0x0000005d0a5d7220 */ /* 0x000fe20000410000 */
[----:B------:R-:W-:Y:S01]  /*82e0*/  @P4 IADD3 R13, PT, PT, R9, -0x40, RZ ;  /* 0xffffffc0090d4810 */ /* 0x000fe20007ffe0ff */
[----:B------:R-:W-:Y:S01]  /*82f0*/  STS [R11], R116 ;  /* 0x000000740b007388 */ /* 0x000fe20000000800 */
[----:B------:R-:W-:Y:S01]  /*8300*/  IADD3 R17, PT, PT, R8, R15, RZ ;  /* 0x0000000f08117210 */ /* 0x000fe20007ffe0ff */
[----:B------:R-:W-:Y:S01]  /*8310*/  FMUL.FTZ R108, R3, R108 ;  /* 0x0000006c036c7220 */ /* 0x000fe20000410000 */
[----:B------:R-:W-:Y:S01]  /*8320*/  F2FP.BF16.F32.PACK_AB R72, R73, R72 ;  /* 0x000000484948723e */ /* 0x000fe200000010ff */
[----:B------:R-:W-:Y:S01]  /*8330*/  STS [R11+0x400], R118 ;  /* 0x000400760b007388 */ /* 0x000fe20000000800 */
[----:B------:R-:W-:Y:S01]  /*8340*/  F2FP.BF16.F32.PACK_AB R74, R75, R74 ;  /* 0x0000004a4b4a723e */ /* 0x000fe200000010ff */
[C---:B------:R-:W-:Y:S01]  /*8350*/  FMUL.FTZ R109, R3.reuse, R109 ;  /* 0x0000006d036d7220 */ /* 0x040fe20000410000 */
[----:B------:R-:W-:Y:S01]  /*8360*/  FMUL.FTZ R96, R3, R96 ;  /* 0x0000006003607220 */ /* 0x000fe20000410000 */
[C---:B------:R-:W-:Y:S01]  /*8370*/  FMUL.FTZ R110, R12.reuse, R110 ;  /* 0x0000006e0c6e7220 */ /* 0x040fe20000410000 */
[C---:B------:R-:W-:Y:S01]  /*8380*/  FMUL.FTZ R111, R12.reuse, R111 ;  /* 0x0000006f0c6f7220 */ /* 0x040fe20000410000 */
[----:B------:R-:W-:Y:S01]  /*8390*/  F2FP.BF16.F32.PACK_AB R76, R77, R76 ;  /* 0x0000004c4d4c723e */ /* 0x000fe200000010ff */
[----:B------:R-:W-:Y:S01]  /*83a0*/  STS [R9+0x2000], R124 ;  /* 0x0020007c09007388 */ /* 0x000fe20000000800 */
[----:B------:R-:W-:Y:S01]  /*83b0*/  F2FP.BF16.F32.PACK_AB R78, R79, R78 ;  /* 0x0000004e4f4e723e */ /* 0x000fe200000010ff */
[----:B------:R-:W-:Y:S01]  /*83c0*/  FMUL.FTZ R3, R3, R97 ;  /* 0x0000006103037220 */ /* 0x000fe20000410000 */
[C---:B------:R-:W-:Y:S01]  /*83d0*/  FMUL.FTZ R98, R12.reuse, R98 ;  /* 0x000000620c627220 */ /* 0x040fe20000410000 */
[----:B------:R-:W-:Y:S01]  /*83e0*/  STS [R9+0x2400], R126 ;  /* 0x0024007e09007388 */ /* 0x000fe20000000800 */
[----:B------:R-:W-:Y:S01]  /*83f0*/  FMUL.FTZ R99, R12, R99 ;  /* 0x000000630c637220 */ /* 0x000fe20000410000 */
[----:B------:R-:W-:Y:S01]  /*8400*/  F2FP.BF16.F32.PACK_AB R84, R85, R84 ;  /* 0x000000545554723e */ /* 0x000fe200000010ff */
[C---:B------:R-:W-:Y:S01]  /*8410*/  FMUL.FTZ R104, R10.reuse, R104 ;  /* 0x000000680a687220 */ /* 0x040fe20000410000 */
[----:B------:R-:W-:Y:S01]  /*8420*/  F2FP.BF16.F32.PACK_AB R86, R87, R86 ;  /* 0x000000565756723e */ /* 0x000fe200000010ff */
[----:B------:R-:W-:Y:S01]  /*8430*/  STS [R11+0x2000], R120 ;  /* 0x002000780b007388 */ /* 0x000fe20000000800 */
[C---:B------:R-:W-:Y:S01]  /*8440*/  FMUL.FTZ R105, R10.reuse, R105 ;  /* 0x000000690a697220 */ /* 0x040fe20000410000 */
[----:B------:R-:W-:Y:S01]  /*8450*/  F2FP.BF16.F32.PACK_AB R112, R113, R112 ;  /* 0x000000707170723e */ /* 0x000fe200000010ff */
[C---:B------:R-:W-:Y:S01]  /*8460*/  FMUL.FTZ R100, R10.reuse, R100 ;  /* 0x000000640a647220 */ /* 0x040fe20000410000 */
[----:B------:R1:W-:Y:S01]  /*8470*/  STS [R11+0x2400], R122 ;  /* 0x0024007a0b007388 */ /* 0x0003e20000000800 */
[----:B------:R-:W-:Y:S01]  /*8480*/  F2FP.BF16.F32.PACK_AB R114, R115, R114 ;  /* 0x000000727372723e */ /* 0x000fe200000010ff */
[----:B------:R-:W-:Y:S01]  /*8490*/  FMUL.FTZ R101, R10, R101 ;  /* 0x000000650a657220 */ /* 0x000fe20000410000 */
[-C--:B------:R-:W-:Y:S01]  /*84a0*/  IADD3 R19, PT, PT, R8, R13.reuse, RZ ;  /* 0x0000000d08137210 */ /* 0x080fe20007ffe0ff */
[----:B------:R-:W-:Y:S01]  /*84b0*/  STS [R15], R68 ;  /* 0x000000440f007388 */ /* 0x000fe20000000800 */
[----:B------:R-:W-:Y:S01]  /*84c0*/  IADD3 R23, PT, PT, R2, R13, RZ ;  /* 0x0000000d02177210 */ /* 0x000fe20007ffe0ff */
[----:B------:R-:W2:Y:S01]  /*84d0*/  @P6 MUFU.LG2 R7, R7 ;  /* 0x0000000700076308 */ /* 0x000ea20000000c00 */
[----:B------:R-:W-:Y:S01]  /*84e0*/  F2FP.BF16.F32.PACK_AB R88, R89, R88 ;  /* 0x000000585958723e */ /* 0x000fe200000010ff */
[----:B------:R-:W-:Y:S01]  /*84f0*/  STS [R15+0x400], R70 ;  /* 0x000400460f007388 */ /* 0x000fe20000000800 */
[----:B------:R-:W-:Y:S01]  /*8500*/  F2FP.BF16.F32.PACK_AB R90, R91, R90 ;  /* 0x0000005a5b5a723e */ /* 0x000fe200000010ff */
[----:B------:R-:W3:Y:S01]  /*8510*/  @P5 LDC R2, c[0x0][0x458] ;  /* 0x00011600ff025b82 */ /* 0x000ee20000000800 */
[----:B------:R-:W-:Y:S01]  /*8520*/  F2FP.BF16.F32.PACK_AB R92, R93, R92 ;  /* 0x0000005c5d5c723e */ /* 0x000fe200000010ff */
[----:B------:R-:W-:Y:S01]  /*8530*/  STS [R17], R80 ;  /* 0x0000005011007388 */ /* 0x000fe20000000800 */
[----:B------:R-:W-:Y:S01]  /*8540*/  F2FP.BF16.F32.PACK_AB R94, R95, R94 ;  /* 0x0000005e5f5e723e */ /* 0x000fe200000010ff */
[----:B------:R-:W4:Y:S01]  /*8550*/  @P5 MUFU.LG2 R6, R6 ;  /* 0x0000000600065308 */ /* 0x000f220000000c00 */
[----:B------:R-:W-:Y:S01]  /*8560*/  F2FP.BF16.F32.PACK_AB R108, R109, R108 ;  /* 0x0000006c6d6c723e */ /* 0x000fe200000010ff */
[----:B------:R-:W-:Y:S01]  /*8570*/  STS [R17+0x400], R82 ;  /* 0x0004005211007388 */ /* 0x000fe20000000800 */
[----:B------:R-:W-:Y:S01]  /*8580*/  F2FP.BF16.F32.PACK_AB R110, R111, R110 ;  /* 0x0000006e6f6e723e */ /* 0x000fe200000010ff */
[----:B------:R-:W2:Y:S01]  /*8590*/  LDCU.U8 UR4, c[0x0][0x548] ;  /* 0x0000a900ff0477ac */ /* 0x000ea20008000000 */
[----:B------:R-:W-:Y:S01]  /*85a0*/  F2FP.BF16.F32.PACK_AB R3, R3, R96 ;  /* 0x000000600303723e */ /* 0x000fe200000010ff */
[----:B------:R-:W-:Y:S01]  /*85b0*/  STS [R15+0x2000], R72 ;  /* 0x002000480f007388 */ /* 0x000fe20000000800 */
[----:B------:R-:W-:Y:S01]  /*85c0*/  F2FP.BF16.F32.PACK_AB R98, R99, R98 ;  /* 0x000000626362723e */ /* 0x000fe200000010ff */
[----:B------:R-:W2:Y:S01]  /*85d0*/  @P1 MUFU.LG2 R5, R5 ;  /* 0x0000000500051308 */ /* 0x000ea20000000c00 */
[----:B------:R-:W-:Y:S01]  /*85e0*/  F2FP.BF16.F32.PACK_AB R104, R105, R104 ;  /* 0x000000686968723e */ /* 0x000fe200000010ff */
[----:B------:R5:W-:Y:S01]  /*85f0*/  STS [R15+0x2400], R74 ;  /* 0x0024004a0f007388 */ /* 0x000be20000000800 */
[----:B------:R-:W-:Y:S01]  /*8600*/  F2FP.BF16.F32.PACK_AB R106, R107, R106 ;  /* 0x0000006a6b6a723e */ /* 0x000fe200000010ff */
[----:B-1----:R-:W1:Y:S01]  /*8610*/  @P3 LDC.64 R10, c[0x0][0x430] ;  /* 0x00010c00ff0a3b82 */ /* 0x002e620000000a00 */
[----:B------:R-:W-:Y:S01]  /*8620*/  F2FP.BF16.F32.PACK_AB R100, R101, R100 ;  /* 0x000000646564723e */ /* 0x000fe200000010ff */
[----:B------:R-:W-:Y:S01]  /*8630*/  STS [R17+0x2000], R76 ;  /* 0x0020004c11007388 */ /* 0x000fe20000000800 */
[----:B------:R-:W-:-:S02]  /*8640*/  F2FP.BF16.F32.PACK_AB R102, R103, R102 ;  /* 0x000000666766723e */ /* 0x000fc400000010ff */
[----:B------:R-:W-:Y:S01]  /*8650*/  @P3 MOV R25, 0x1 ;  /* 0x0000000100193802 */ /* 0x000fe20000000f00 */
[----:B------:R-:W-:Y:S04]  /*8660*/  STS [R17+0x2400], R78 ;  /* 0x0024004e11007388 */ /* 0x000fe80000000800 */
[----:B------:R-:W-:Y:S04]  /*8670*/  STS [R13], R84 ;  /* 0x000000540d007388 */ /* 0x000fe80000000800 */
[----:B------:R-:W-:Y:S04]  /*8680*/  STS [R13+0x400], R86 ;  /* 0x000400560d007388 */ /* 0x000fe80000000800 */
[----:B------:R-:W-:Y:S04]  /*8690*/  STS [R19], R112 ;  /* 0x0000007013007388 */ /* 0x000fe80000000800 */
[----:B------:R-:W-:Y:S01]  /*86a0*/  STS [R19+0x400], R114 ;  /* 0x0004007213007388 */ /* 0x000fe20000000800 */
[----:B-----5:R-:W-:Y:S01]  /*86b0*/  IADD3 R15, PT, PT, R8, R23, RZ ;  /* 0x00000017080f7210 */ /* 0x020fe20007ffe0ff */
[----:B-1----:R-:W-:Y:S01]  /*86c0*/  @P3 IMAD R20, R11, R10, RZ ;  /* 0x0000000a0b143224 */ /* 0x002fe200078e02ff */
[----:B------:R-:W1:Y:S01]  /*86d0*/  LDC.64 R8, c[0x0][0x400] ;  /* 0x00010000ff087b82 */ /* 0x000e620000000a00 */
[----:B------:R-:W-:Y:S04]  /*86e0*/  STS [R13+0x2000], R88 ;  /* 0x002000580d007388 */ /* 0x000fe80000000800 */
[----:B------:R-:W-:Y:S04]  /*86f0*/  STS [R13+0x2400], R90 ;  /* 0x0024005a0d007388 */ /* 0x000fe80000000800 */
[----:B------:R-:W-:Y:S04]  /*8700*/  STS [R19+0x2000], R92 ;  /* 0x0020005c13007388 */ /* 0x000fe80000000800 */
[----:B------:R-:W-:Y:S04]  /*8710*/  STS [R19+0x2400], R94 ;  /* 0x0024005e13007388 */ /* 0x000fe80000000800 */
[----:B------:R-:W-:Y:S04]  /*8720*/  STS [R23], R108 ;  /* 0x0000006c17007388 */ /* 0x000fe80000000800 */
[----:B------:R-:W-:Y:S04]  /*8730*/  STS [R23+0x400], R110 ;  /* 0x0004006e17007388 */ /* 0x000fe80000000800 */
[----:B------:R5:W-:Y:S04]  /*8740*/  STS [R15], R3 ;  /* 0x000000030f007388 */ /* 0x000be80000000800 */
[----:B------:R-:W-:Y:S04]  /*8750*/  STS [R15+0x400], R98 ;  /* 0x000400620f007388 */ /* 0x000fe80000000800 */
[----:B------:R-:W-:Y:S04]  /*8760*/  STS [R23+0x2000], R104 ;  /* 0x0020006817007388 */ /* 0x000fe80000000800 */
[----:B------:R4:W-:Y:S04]  /*8770*/  STS [R23+0x2400], R106 ;  /* 0x0024006a17007388 */ /* 0x0009e80000000800 */
[----:B------:R1:W-:Y:S04]  /*8780*/  STS [R15+0x2000], R100 ;  /* 0x002000640f007388 */ /* 0x0003e80000000800 */
[----:B------:R1:W-:Y:S01]  /*8790*/  STS [R15+0x2400], R102 ;  /* 0x002400660f007388 */ /* 0x0003e20000000800 */
[----:B-----5:R-:W1:Y:S08]  /*87a0*/  @P6 LDC R3, c[0x0][0x458] ;  /* 0x00011600ff036b82 */ /* 0x020e700000000800 */
[----:B----4-:R-:W4:Y:S01]  /*87b0*/  @P3 LDC R23, c[0x0][0x430] ;  /* 0x00010c00ff173b82 */ /* 0x010f220000000800 */
[----:B--23--:R-:W-:Y:S05]  /*87c0*/  @P3 BRA `(.L_x_1525) ;  /* 0x0000000000283947 */ /* 0x00cfea0003800000 */
[----:B------:R-:W-:Y:S01]  /*87d0*/  ISETP.NE.AND P2, PT, RZ, UR4, PT ;  /* 0x00000004ff007c0c */ /* 0x000fe2000bf45270 */
[----:B------:R-:W2:-:S12]  /*87e0*/  LDC R11, c[0x0][0x3e0] ;  /* 0x0000f800ff0b7b82 */ /* 0x000e980000000800 */
[----:B------:R-:W3:Y:S01]  /*87f0*/  @P2 LDC R20, c[0x0][0x454] ;  /* 0x00011500ff142b82 */ /* 0x000ee20000000800 */
[----:B----4-:R-:W-:Y:S02]  /*8800*/  @P2 MOV R23, 0x1 ;  /* 0x0000000100172802 */ /* 0x010fe40000000f00 */
[----:B------:R-:W-:-:S05]  /*8810*/  @!P2 MOV R23, 0x1 ;  /* 0x000000010017a802 */ /* 0x000fca0000000f00 */
[----:B------:R-:W2:Y:S08]  /*8820*/  @P2 LDC R12, c[0x0][0x454] ;  /* 0x00011500ff0c2b82 */ /* 0x000eb00000000800 */
[----:B------:R-:W4:Y:S08]  /*8830*/  @!P2 LDC R10, c[0x0][0x434] ;  /* 0x00010d00ff0aab82 */ /* 0x000f300000000800 */
[----:B------:R-:W1:Y:S01]  /*8840*/  @!P2 LDC R20, c[0x0][0x434] ;  /* 0x00010d00ff14ab82 */ /* 0x000e620000000800 */
[----:B--2---:R-:W-:-:S02]  /*8850*/  @P2 IMAD R25, R11, R12, RZ ;  /* 0x0000000c0b192224 */ /* 0x004fc400078e02ff */
[----:B---34-:R-:W-:-:S07]  /*8860*/  @!P2 IMAD R25, R10, R11, RZ ;  /* 0x0000000b0a19a224 */ /* 0x018fce00078e02ff */
.L_x_1525:
[----:B------:R-:W-:Y:S01]  /*8870*/  BAR.SYNC.DEFER_BLOCKING 0x0 ;  /* 0x0000000000007b1d */ /* 0x000fe20000010000 */
[----:B------:R-:W-:Y:S01]  /*8880*/  @P6 FMUL.FTZ R7, R7, 0.69314718246459960938 ;  /* 0x3f31721807076820 */ /* 0x000fe20000410000 */
[----:B------:R-:W-:Y:S01]  /*8890*/  @P5 FMUL.FTZ R6, R6, 0.69314718246459960938 ;  /* 0x3f31721806065820 */ /* 0x000fe20000410000 */
[----:B------:R-:W-:Y:S01]  /*88a0*/  ISETP.NE.AND P3, PT, RZ, UR4, !P3 ;  /* 0x00000004ff007c0c */ /* 0x000fe2000df65270 */
[----:B-1----:R-:W-:Y:S01]  /*88b0*/  IMAD R20, R20, UR6, RZ ;  /* 0x0000000614147c24 */ /* 0x002fe2000f8e02ff */
[----:B------:R-:W-:-:S03]  /*88c0*/  MOV R24, 0x7f800000 ;  /* 0x7f80000000187802 */ /* 0x000fc60000000f00 */
[----:B------:R-:W1:Y:S01]  /*88d0*/  @P1 LDC R11, c[0x0][0x458] ;  /* 0x00011600ff0b1b82 */ /* 0x000e620000000800 */
[----:B------:R-:W-:Y:S01]  /*88e0*/  MOV R22, 0x7f800000 ;  /* 0x7f80000000167802 */ /* 0x000fe20000000f00 */
[----:B------:R-:W2:Y:S01]  /*88f0*/  @P0 MUFU.LG2 R4, R4 ;  /* 0x0000000400040308 */ /* 0x000ea20000000c00 */
[----:B------:R-:W-:Y:S01]  /*8900*/  @P6 FFMA.FTZ R24, R136, R3, R7 ;  /* 0x0000000388186223 */ /* 0x000fe20000010007 */
[----:B------:R-:W-:Y:S01]  /*8910*/  @P5 FFMA.FTZ R22, R135, R2, R6 ;  /* 0x0000000287165223 */ /* 0x000fe20000010006 */
[----:B------:R-:W-:Y:S01]  /*8920*/  LOP3.LUT P5, RZ, R0, 0x3, RZ, 0xc0, !PT ;  /* 0x0000000300ff7812 */ /* 0x000fe200078ac0ff */
[----:B------:R-:W-:Y:S01]  /*8930*/  IMAD R28, R21, UR7, RZ ;  /* 0x00000007151c7c24 */ /* 0x000fe2000f8e02ff */
[----:B------:R-:W-:Y:S01]  /*8940*/  MOV R30, R198 ;  /* 0x000000c6001e7202 */ /* 0x000fe20000000f00 */
[----:B------:R-:W3:Y:S01]  /*8950*/  @P0 LDC R10, c[0x0][0x458] ;  /* 0x00011600ff0a0b82 */ /* 0x000ee20000000800 */
[----:B----4-:R-:W-:Y:S01]  /*8960*/  IMAD R33, R196, R23, RZ ;  /* 0x00000017c4217224 */ /* 0x010fe200078e02ff */
[----:B------:R-:W-:Y:S01]  /*8970*/  MOV R31, RZ ;  /* 0x000000ff001f7202 */ /* 0x000fe20000000f00 */
[----:B------:R-:W-:Y:S01]  /*8980*/  @!P3 IMAD R20, R25, UR7, R20 ;  /* 0x000000071914bc24 */ /* 0x000fe2000f8e0214 */
[----:B------:R-:W-:Y:S01]  /*8990*/  SEL R25, R28, RZ, P3 ;  /* 0x000000ff1c197207 */ /* 0x000fe20001800000 */
[----:B------:R-:W-:Y:S01]  /*89a0*/  @P1 FMUL.FTZ R29, R5, 0.69314718246459960938 ;  /* 0x3f317218051d1820 */ /* 0x000fe20000410000 */
[----:B------:R-:W-:Y:S01]  /*89b0*/  SHF.R.S32.HI R28, RZ, 0x1f, R28 ;  /* 0x0000001fff1c7819 */ /* 0x000fe2000001141c */
[----:B------:R-:W-:Y:S01]  /*89c0*/  IMAD.WIDE.U32 R30, R8, UR7, R30 ;  /* 0x00000007081e7c25 */ /* 0x000fe2000f8e001e */
[----:B------:R-:W4:Y:S01]  /*89d0*/  LDC.64 R6, c[0x0][0x410] ;  /* 0x00010400ff067b82 */ /* 0x000f220000000a00 */
[--C-:B------:R-:W-:Y:S01]  /*89e0*/  IADD3 R25, P4, P2, R33, R25, R20.reuse ;  /* 0x0000001921197210 */ /* 0x100fe20007a9e014 */
[----:B------:R1:W4:Y:S01]  /*89f0*/  LDS.128 R16, [R195] ;  /* 0x00000000c3107984 */ /* 0x0003220000000c00 */
[----:B------:R-:W-:Y:S01]  /*8a00*/  SHF.R.S32.HI R5, RZ, 0x1f, R33 ;  /* 0x0000001fff057819 */ /* 0x000fe20000011421 */
[----:B--2---:R-:W-:Y:S01]  /*8a10*/  @P0 FMUL.FTZ R4, R4, 0.69314718246459960938 ;  /* 0x3f31721804040820 */ /* 0x004fe20000410000 */
[----:B------:R-:W-:Y:S01]  /*8a20*/  SEL R28, R28, RZ, P3 ;  /* 0x000000ff1c1c7207 */ /* 0x000fe20001800000 */
[----:B------:R2:W2:Y:S01]  /*8a30*/  LDS.128 R12, [R195+0x800] ;  /* 0x00080000c30c7984 */ /* 0x0004a20000000c00 */
[----:B------:R-:W-:Y:S01]  /*8a40*/  SHF.R.S32.HI R20, RZ, 0x1f, R20 ;  /* 0x0000001fff147819 */ /* 0x000fe20000011414 */
[----:B------:R-:W2:Y:S01]  /*8a50*/  LDC.64 R2, c[0x0][0x408] ;  /* 0x00010200ff027b82 */ /* 0x000ea20000000a00 */
[----:B------:R-:W-:Y:S01]  /*8a60*/  BSSY.RECONVERGENT B0, `(.L_x_1526) ;  /* 0x0000030000007945 */ /* 0x000fe20003800200 */
[----:B------:R-:W-:Y:S01]  /*8a70*/  MOV R27, 0x7f800000 ;  /* 0x7f800000001b7802 */ /* 0x000fe20000000f00 */
[----:B-1----:R-:W-:Y:S01]  /*8a80*/  @P1 FFMA.FTZ R27, R134, R11, R29 ;  /* 0x0000000b861b1223 */ /* 0x002fe2000001001d */
[----:B------:R-:W-:Y:S01]  /*8a90*/  MOV R26, 0x7f800000 ;  /* 0x7f800000001a7802 */ /* 0x000fe20000000f00 */
[----:B------:R-:W-:Y:S01]  /*8aa0*/  IMAD R37, R9, UR7, R31 ;  /* 0x0000000709257c24 */ /* 0x000fe2000f8e021f */
[----:B------:R-:W-:Y:S01]  /*8ab0*/  IADD3.X R28, PT, PT, R5, R28, R20, P4, P2 ;  /* 0x0000001c051c7210 */ /* 0x000fe200027e4414 */
[----:B---3--:R-:W-:Y:S01]  /*8ac0*/  @P0 FFMA.FTZ R26, R133, R10, R4 ;  /* 0x0000000a851a0223 */ /* 0x008fe20000010004 */
[----:B------:R-:W-:Y:S06]  /*8ad0*/  @P5 BRA `(.L_x_1527) ;  /* 0x0000000000a05947 */ /* 0x000fec0003800000 */
[----:B------:R-:W-:Y:S01]  /*8ae0*/  SHF.R.U32.HI R4, RZ, 0x1, R0 ;  /* 0x00000001ff047819 */ /* 0x000fe20000011600 */
[----:B------:R-:W-:Y:S01]  /*8af0*/  IMAD.IADD R21, R21, 0x1, -R196 ;  /* 0x0000000115157824 */ /* 0x000fe200078e0ac4 */
[----:B------:R-:W-:Y:S02]  /*8b00*/  SHF.R.U32.HI R34, RZ, 0x2, R0 ;  /* 0x00000002ff227819 */ /* 0x000fe40000011600 */
[----:B------:R-:W-:-:S04]  /*8b10*/  LOP3.LUT R5, R4, 0x30, RZ, 0xc0, !PT ;  /* 0x0000003004057812 */ /* 0x000fc800078ec0ff */
[----:B------:R-:W-:-:S04]  /*8b20*/  LOP3.LUT R34, R5, 0x7, R34, 0xf8, !PT ;  /* 0x0000000705227812 */ /* 0x000fc800078ef822 */
[C---:B------:R-:W-:Y:S01]  /*8b30*/  LOP3.LUT R0, R34.reuse, 0x40, RZ, 0xfc, !PT ;  /* 0x0000004022007812 */ /* 0x040fe200078efcff */
[C---:B------:R-:W-:Y:S01]  /*8b40*/  VIADD R32, R34.reuse, 0x8 ;  /* 0x0000000822207836 */ /* 0x040fe20000000000 */
[CC--:B------:R-:W-:Y:S01]  /*8b50*/  ISETP.GE.AND P6, PT, R34.reuse, R21.reuse, PT ;  /* 0x000000152200720c */ /* 0x0c0fe20003fc6270 */
[----:B------:R-:W-:Y:S01]  /*8b60*/  VIADD R38, R34, 0x48 ;  /* 0x0000004822267836 */ /* 0x000fe20000000000 */
[-C--:B------:R-:W-:Y:S02]  /*8b70*/  ISETP.GE.AND P4, PT, R0, R21.reuse, PT ;  /* 0x000000150000720c */ /* 0x080fe40003f86270 */
[-C--:B------:R-:W-:Y:S02]  /*8b80*/  ISETP.GE.AND P5, PT, R32, R21.reuse, PT ;  /* 0x000000152000720c */ /* 0x080fe40003fa6270 */
[----:B------:R-:W-:-:S07]  /*8b90*/  ISETP.GE.AND P3, PT, R38, R21, PT ;  /* 0x000000152600720c */ /* 0x000fce0003f66270 */
[----:B------:R-:W1:Y:S01]  /*8ba0*/  @!P6 LDC.64 R20, c[0x0][0x420] ;  /* 0x00010800ff14eb82 */ /* 0x000e620000000a00 */
[-C--:B------:R-:W-:Y:S02]  /*8bb0*/  @!P6 IMAD R34, R34, R23.reuse, RZ ;  /* 0x000000172222e224 */ /* 0x080fe400078e02ff */
[-C--:B------:R-:W-:Y:S02]  /*8bc0*/  @!P4 IMAD R29, R0, R23.reuse, RZ ;  /* 0x00000017001dc224 */ /* 0x080fe400078e02ff */
[----:B------:R-:W-:Y:S01]  /*8bd0*/  @!P5 IMAD R32, R32, R23, RZ ;  /* 0x000000172020d224 */ /* 0x000fe200078e02ff */
[----:B------:R-:W-:Y:S01]  /*8be0*/  @!P6 IADD3 R0, P0, PT, R34, R25, RZ ;  /* 0x000000192200e210 */ /* 0x000fe20007f1e0ff */
[----:B------:R-:W-:Y:S01]  /*8bf0*/  @!P3 IMAD R35, R38, R23, RZ ;  /* 0x000000172623b224 */ /* 0x000fe200078e02ff */
[----:B------:R-:W3:Y:S02]  /*8c00*/  @!P5 LDC.64 R10, c[0x0][0x420] ;  /* 0x00010800ff0adb82 */ /* 0x000ee40000000a00 */
[----:B------:R-:W-:-:S02]  /*8c10*/  @!P6 LEA.HI.X.SX32 R23, R34, R28, 0x1, P0 ;  /* 0x0000001c2217e211 */ /* 0x000fc400000f0eff */
[CC--:B------:R-:W-:Y:S02]  /*8c20*/  @!P4 IADD3 R34, P1, PT, R29.reuse, R25.reuse, RZ ;  /* 0x000000191d22c210 */ /* 0x0c0fe40007f3e0ff */
[CC--:B------:R-:W-:Y:S02]  /*8c30*/  @!P5 IADD3 R33, P2, PT, R32.reuse, R25.reuse, RZ ;  /* 0x000000192021d210 */ /* 0x0c0fe40007f5e0ff */
[----:B------:R-:W5:Y:S01]  /*8c40*/  @!P4 LDC.64 R8, c[0x0][0x420] ;  /* 0x00010800ff08cb82 */ /* 0x000f620000000a00 */
[-C--:B------:R-:W-:Y:S02]  /*8c50*/  @!P4 LEA.HI.X.SX32 R29, R29, R28.reuse, 0x1, P1 ;  /* 0x0000001c1d1dc211 */ /* 0x080fe400008f0eff */
[----:B------:R-:W-:Y:S02]  /*8c60*/  @!P5 LEA.HI.X.SX32 R32, R32, R28, 0x1, P2 ;  /* 0x0000001c2020d211 */ /* 0x000fe400010f0eff */
[----:B------:R-:W-:-:S03]  /*8c70*/  @!P3 IADD3 R25, P0, PT, R35, R25, RZ ;  /* 0x000000192319b210 */ /* 0x000fc60007f1e0ff */
[----:B------:R-:W4:Y:S01]  /*8c80*/  @!P3 LDC.64 R4, c[0x0][0x420] ;  /* 0x00010800ff04bb82 */ /* 0x000f220000000a00 */
[C---:B-1----:R-:W-:Y:S02]  /*8c90*/  @!P6 LEA R20, P2, R0.reuse, R20, 0x2 ;  /* 0x000000140014e211 */ /* 0x042fe400078410ff */
[----:B------:R-:W-:Y:S02]  /*8ca0*/  @!P3 LEA.HI.X.SX32 R28, R35, R28, 0x1, P0 ;  /* 0x0000001c231cb211 */ /* 0x000fe400000f0eff */
[----:B------:R-:W-:Y:S02]  /*8cb0*/  @!P6 LEA.HI.X R21, R0, R21, R23, 0x2, P2 ;  /* 0x000000150015e211 */ /* 0x000fe400010f1417 */
[----:B---3--:R-:W-:-:S03]  /*8cc0*/  @!P5 LEA R10, P1, R33, R10, 0x2 ;  /* 0x0000000a210ad211 */ /* 0x008fc600078210ff */
[----:B------:R1:W-:Y:S01]  /*8cd0*/  @!P6 STG.E desc[UR24][R20.64], R24 ;  /* 0x000000181400e986 */ /* 0x0003e2000c101918 */
[----:B------:R-:W-:Y:S02]  /*8ce0*/  @!P5 LEA.HI.X R11, R33, R11, R32, 0x2, P1 ;  /* 0x0000000b210bd211 */ /* 0x000fe400008f1420 */
[----:B-----5:R-:W-:-:S03]  /*8cf0*/  @!P4 LEA R8, P1, R34, R8, 0x2 ;  /* 0x000000082208c211 */ /* 0x020fc600078210ff */
[----:B------:R1:W-:Y:S01]  /*8d00*/  @!P5 STG.E desc[UR24][R10.64], R22 ;  /* 0x000000160a00d986 */ /* 0x0003e2000c101918 */
[----:B------:R-:W-:Y:S02]  /*8d10*/  @!P4 LEA.HI.X R9, R34, R9, R29, 0x2, P1 ;  /* 0x000000092209c211 */ /* 0x000fe400008f141d */
[----:B----4-:R-:W-:-:S03]  /*8d20*/  @!P3 LEA R4, P0, R25, R4, 0x2 ;  /* 0x000000041904b211 */ /* 0x010fc600078010ff */
[----:B------:R1:W-:Y:S01]  /*8d30*/  @!P4 STG.E desc[UR24][R8.64], R27 ;  /* 0x0000001b0800c986 */ /* 0x0003e2000c101918 */
[----:B------:R-:W-:-:S05]  /*8d40*/  @!P3 LEA.HI.X R5, R25, R5, R28, 0x2, P0 ;  /* 0x000000051905b211 */ /* 0x000fca00000f141c */
[----:B------:R1:W-:Y:S04]  /*8d50*/  @!P3 STG.E desc[UR24][R4.64], R26 ;  /* 0x0000001a0400b986 */ /* 0x0003e8000c101918 */
.L_x_1527:
[----:B------:R-:W-:Y:S05]  /*8d60*/  BSYNC.RECONVERGENT B0 ;  /* 0x0000000000007941 */ /* 0x000fea0003800200 */
.L_x_1526:
[----:B------:R-:W-:Y:S01]  /*8d70*/  IMAD.MOV.U32 R36, RZ, RZ, R30 ;  /* 0x000000ffff247224 */ /* 0x000fe200078e001e */
[----:B------:R-:W3:Y:S01]  /*8d80*/  LDCU.64 UR4, c[0x0][0x3f0] ;  /* 0x00007e00ff0477ac */ /* 0x000ee20008000a00 */
[----:B-1----:R-:W1:Y:S01]  /*8d90*/  LDS.128 R8, [R195+0x1000] ;  /* 0x00100000c3087984 */ /* 0x002e620000000c00 */
[----:B--2---:R-:W-:Y:S02]  /*8da0*/  IMAD R0, R201, R2, RZ ;  /* 0x00000002c9007224 */ /* 0x004fe400078e02ff */
[----:B----4-:R-:W-:Y:S01]  /*8db0*/  IMAD.WIDE.U32 R38, R6, UR6, R36 ;  /* 0x0000000606267c25 */ /* 0x010fe2000f8e0024 */
[----:B------:R-:W2:Y:S01]  /*8dc0*/  LDS.128 R24, [R195+0x1800] ;  /* 0x00180000c3187984 */ /* 0x000ea20000000c00 */
[----:B------:R-:W-:Y:S02]  /*8dd0*/  SHF.L.U64.HI R37, R2, 0x6, R3 ;  /* 0x0000000602257819 */ /* 0x000fe40000010203 */
[----:B------:R-:W-:Y:S01]  /*8de0*/  IMAD R39, R7, UR6, R39 ;  /* 0x0000000607277c24 */ /* 0x000fe2000f8e0227 */
[----:B------:R-:W4:Y:S01]  /*8df0*/  LDS.128 R20, [R195+0x2000] ;  /* 0x00200000c3147984 */ /* 0x000f220000000c00 */
[----:B------:R-:W-:-:S02]  /*8e00*/  IMAD R0, R194, R3, R0 ;  /* 0x00000003c2007224 */ /* 0x000fc400078e0200 */
[----:B------:R-:W-:Y:S01]  /*8e10*/  IMAD.WIDE.U32 R38, R194, R2, R38 ;  /* 0x00000002c2267225 */ /* 0x000fe200078e0026 */
[----:B------:R-:W5:Y:S03]  /*8e20*/  LDS.128 R4, [R195+0x2800] ;  /* 0x00280000c3047984 */ /* 0x000f660000000c00 */
[----:B------:R-:W-:Y:S01]  /*8e30*/  IMAD.IADD R0, R39, 0x1, R0 ;  /* 0x0000000127007824 */ /* 0x000fe200078e0200 */
[----:B------:R-:W5:Y:S01]  /*8e40*/  LDS.128 R28, [R195+0x3000] ;  /* 0x00300000c31c7984 */ /* 0x000f620000000c00 */
[----:B---3--:R-:W-:Y:S01]  /*8e50*/  LEA R40, P0, R38, UR4, 0x1 ;  /* 0x0000000426287c11 */ /* 0x008fe2000f8008ff */
[----:B------:R-:W-:Y:S02]  /*8e60*/  IMAD.SHL.U32 R36, R2, 0x20, RZ ;  /* 0x0000002002247824 */ /* 0x000fe400078e00ff */
[----:B------:R-:W3:Y:S01]  /*8e70*/  LDS.128 R32, [R195+0x3800] ;  /* 0x00380000c3207984 */ /* 0x000ee20000000c00 */
[----:B------:R-:W-:-:S02]  /*8e80*/  LEA.HI.X R41, R38, UR5, R0, 0x1, P0 ;  /* 0x0000000526297c11 */ /* 0x000fc400080f0c00 */
[C---:B------:R-:W-:Y:S02]  /*8e90*/  SHF.L.U32 R38, R2.reuse, 0x6, RZ ;  /* 0x0000000602267819 */ /* 0x040fe400000006ff */
[CC--:B------:R-:W-:Y:S01]  /*8ea0*/  LEA R42, P0, R2.reuse, R40.reuse, 0x7 ;  /* 0x00000028022a7211 */ /* 0x0c0fe200078038ff */
[----:B------:R-:W-:Y:S01]  /*8eb0*/  STG.E.128 desc[UR24][R40.64], R16 ;  /* 0x0000001028007986 */ /* 0x000fe2000c101d18 */
[--C-:B------:R-:W-:Y:S02]  /*8ec0*/  SHF.L.U64.HI R0, R2, 0x5, R3.reuse ;  /* 0x0000000502007819 */ /* 0x100fe40000010203 */
[-C--:B------:R-:W-:Y:S02]  /*8ed0*/  IADD3 R46, P2, PT, R36, R40.reuse, RZ ;  /* 0x00000028242e7210 */ /* 0x080fe40007f5e0ff */
[----:B------:R-:W-:Y:S02]  /*8ee0*/  IADD3 R44, P1, PT, R38, R40, RZ ;  /* 0x00000028262c7210 */ /* 0x000fe40007f3e0ff */
[----:B------:R-:W-:Y:S01]  /*8ef0*/  LEA.HI.X R43, R2, R41, R3, 0x7, P0 ;  /* 0x00000029022b7211 */ /* 0x000fe200000f3c03 */
[--C-:B------:R-:W-:Y:S01]  /*8f00*/  IMAD.X R47, R0, 0x1, R41.reuse, P2 ;  /* 0x00000001002f7824 */ /* 0x100fe200010e0629 */
[----:B------:R-:W-:Y:S01]  /*8f10*/  IADD3 R38, P0, PT, R42, R38, RZ ;  /* 0x000000262a267210 */ /* 0x000fe20007f1e0ff */
[----:B------:R-:W-:Y:S01]  /*8f20*/  IMAD.X R45, R37, 0x1, R41, P1 ;  /* 0x00000001252d7824 */ /* 0x000fe200008e0629 */
[----:B------:R-:W-:-:S02]  /*8f30*/  IADD3 R2, P2, PT, R44, R36, RZ ;  /* 0x000000242c027210 */ /* 0x000fc40007f5e0ff */
[----:B------:R-:W-:Y:S01]  /*8f40*/  IADD3 R48, P1, PT, R42, R36, RZ ;  /* 0x000000242a307210 */ /* 0x000fe20007f3e0ff */
[----:B------:R-:W-:Y:S01]  /*8f50*/  IMAD.X R39, R43, 0x1, R37, P0 ;  /* 0x000000012b277824 */ /* 0x000fe200000e0625 */
[----:B------:R-:W-:Y:S01]  /*8f60*/  IADD3.X R3, PT, PT, R45, R0, RZ, P2, !PT ;  /* 0x000000002d037210 */ /* 0x000fe200017fe4ff */
[----:B------:R-:W-:Y:S01]  /*8f70*/  STG.E.128 desc[UR24][R46.64], R12 ;  /* 0x0000000c2e007986 */ /* 0x000fe2000c101d18 */
[----:B------:R-:W-:Y:S01]  /*8f80*/  IADD3 R36, P0, PT, R38, R36, RZ ;  /* 0x0000002426247210 */ /* 0x000fe20007f1e0ff */
[----:B------:R-:W-:Y:S02]  /*8f90*/  IMAD.X R49, R43, 0x1, R0, P1 ;  /* 0x000000012b317824 */ /* 0x000fe400008e0600 */
[----:B-1----:R-:W-:Y:S01]  /*8fa0*/  STG.E.128 desc[UR24][R44.64], R8 ;  /* 0x000000082c007986 */ /* 0x002fe2000c101d18 */
[----:B------:R-:W-:-:S03]  /*8fb0*/  IADD3.X R37, PT, PT, R39, R0, RZ, P0, !PT ;  /* 0x0000000027257210 */ /* 0x000fc600007fe4ff */
[----:B--2---:R-:W-:Y:S04]  /*8fc0*/  STG.E.128 desc[UR24][R2.64], R24 ;  /* 0x0000001802007986 */ /* 0x004fe8000c101d18 */
[----:B----4-:R-:W-:Y:S04]  /*8fd0*/  STG.E.128 desc[UR24][R42.64], R20 ;  /* 0x000000142a007986 */ /* 0x010fe8000c101d18 */
[----:B-----5:R-:W-:Y:S04]  /*8fe0*/  STG.E.128 desc[UR24][R48.64], R4 ;  /* 0x0000000430007986 */ /* 0x020fe8000c101d18 */
[----:B------:R-:W-:Y:S04]  /*8ff0*/  STG.E.128 desc[UR24][R38.64], R28 ;  /* 0x0000001c26007986 */ /* 0x000fe8000c101d18 */
[----:B---3--:R-:W-:Y:S01]  /*9000*/  STG.E.128 desc[UR24][R36.64], R32 ;  /* 0x0000002024007986 */ /* 0x008fe2000c101d18 */
[----:B------:R-:W-:Y:S05]  /*9010*/  EXIT ;  /* 0x000000000000794d */ /* 0x000fea0003800000 */
.L_x_1528:
        /* <DEDUP_REMOVED lines=14> */
.L_x_2704:


//--------------------- .text._ZN5flash16flash_fwd_kernelI23Flash_fwd_kernel_traitsILi64ELi128ELi64ELi4ELb0ELb0EN7cutlass10bfloat16_tE19Flash_kernel_traitsILi64ELi128ELi64ELi4ES3_EELb0ELb0ELb0ELb0ELb1ELb1ELb1ELb0EEEvNS_16Flash_fwd_paramsE --------------------------
	.section	.text._ZN5flash16flash_fwd_kernelI23Flash_fwd_kernel_traitsILi64ELi128ELi64ELi4ELb0ELb0EN7cutlass10bfloat16_tE19Flash_kernel_traitsILi64ELi128ELi64ELi4ES3_EELb0ELb0ELb0ELb0ELb1ELb1ELb1ELb0EEEvNS_16Flash_fwd_paramsE,"ax",@progbits
	.align	128
        .global         _ZN5flash16flash_fwd_kernelI23Flash_fwd_kernel_traitsILi64ELi128ELi64ELi4ELb0ELb0EN7cutlass10bfloat16_tE19Flash_kernel_traitsILi64ELi128ELi64ELi4ES3_EELb0ELb0ELb0ELb0ELb1ELb1ELb1ELb0EEEvNS_16Flash_fwd_paramsE
        .type           _ZN5flash16flash_fwd_kernelI23Flash_fwd_kernel_traitsILi64ELi128ELi64ELi4ELb0ELb0EN7cutlass10bfloat16_tE19Flash_kernel_traitsILi64ELi128ELi64ELi4ES3_EELb0ELb0ELb0ELb0ELb1ELb1ELb1ELb0EEEvNS_16Flash_fwd_paramsE,@function
        .size           _ZN5flash16flash_fwd_kernelI23Flash_fwd_kernel_traitsILi64ELi128ELi64ELi4ELb0ELb0EN7cutlass10bfloat16_tE19Flash_kernel_traitsILi64ELi128ELi64ELi4ES3_EELb0ELb0ELb0ELb0ELb1ELb1ELb1ELb0EEEvNS_16Flash_fwd_paramsE,(.L_x_2705 - _ZN5flash16flash_fwd_kernelI23Flash_fwd_kernel_traitsILi64ELi128ELi64ELi4ELb0ELb0EN7cutlass10bfloat16_tE19Flash_kernel_traitsILi64ELi128ELi64ELi4ES3_EELb0ELb0ELb0ELb0ELb1ELb1ELb1ELb0EEEvNS_16Flash_fwd_paramsE)
        .other          _ZN5flash16flash_fwd_kernelI23Flash_fwd_kernel_traitsILi64ELi128ELi64ELi4ELb0ELb0EN7cutlass10bfloat16_tE19Flash_kernel_traitsILi64ELi128ELi64ELi4ES3_EELb0ELb0ELb0ELb0ELb1ELb1ELb1ELb0EEEvNS_16Flash_fwd_paramsE,@"STO_CUDA_ENTRY STV_DEFAULT"
_ZN5flash16flash_fwd_kernelI23Flash_fwd_kernel_traitsILi64ELi128ELi64ELi4ELb0ELb0EN7cutlass10bfloat16_tE19Flash_kernel_traitsILi64ELi128ELi64ELi4ES3_EELb0ELb0ELb0ELb0ELb1ELb1ELb1ELb0EEEvNS_16Flash_fwd_paramsE:
.text._ZN5flash16flash_fwd_kernelI23Flash_fwd_kernel_traitsILi64ELi128ELi64ELi4ELb0ELb0EN7cutlass10bfloat16_tE19Flash_kernel_traitsILi64ELi128ELi64ELi4ES3_EELb0ELb0ELb0ELb0ELb1ELb1ELb1ELb0EEEvNS_16Flash_fwd_paramsE:
[----:B------:R-:W-:Y:S08]  /*0000*/  LDC R1, c[0x0][0x37c] ;  /* 0x0000df00ff017b82 */ /* 0x000ff00000000800 */
[----:B------:R-:W1:Y:S01]  /*0010*/  LDC.64 R2, c[0x0][0x478] ;  /* 0x00011e00ff027b82 */ /* 0x000e620000000a00 */
[----:B------:R-:W2:Y:S01]  /*0020*/  S2R R17, SR_CTAID.Y ;  /* 0x0000000000117919 */ /* 0x000ea20000002600 */
[----:B------:R-:W3:Y:S01]  /*0030*/  LDCU.64 UR22, c[0x0][0x358] ;  /* 0x00006b00ff1677ac */ /* 0x000ee20008000a00 */
[----:B------:R-:W-:-:S05]  /*0040*/  IMAD.MOV.U32 R13, RZ, RZ, RZ ;  /* 0x000000ffff0d7224 */ /* 0x000fca00078e00ff */
[----:B------:R-:W4:Y:S08]  /*0050*/  LDC.64 R4, c[0x0][0x470] ;  /* 0x00011c00ff047b82 */ /* 0x000f300000000a00 */
[----:B------:R-:W3:Y:S01]  /*0060*/  S2UR UR24, SR_CTAID.X ;  /* 0x00000000001879c3 */ /* 0x000ee20000002500 */
[----:B-1----:R-:W-:-:S07]  /*0070*/  ISETP.NE.U32.AND P1, PT, R2, RZ, PT ;  /* 0x000000ff0200720c */ /* 0x002fce0003f25070 */
[----:B------:R-:W1:Y:S01]  /*0080*/  LDC R0, c[0x0][0x434] ;  /* 0x00010d00ff007b82 */ /* 0x000e620000000800 */
[----:B------:R-:W-:Y:S02]  /*0090*/  ISETP.NE.AND.EX P1, PT, R3, RZ, PT, P1 ;  /* 0x000000ff0300720c */ /* 0x000fe40003f25310 */
[----:B----4-:R-:W-:-:S04]  /*00a0*/  ISETP.NE.U32.AND P0, PT, R4, RZ, PT ;  /* 0x000000ff0400720c */ /* 0x010fc80003f05070 */
[----:B------:R-:W-:-:S07]  /*00b0*/  ISETP.NE.AND.EX P0, PT, R5, RZ, PT, P0 ;  /* 0x000000ff0500720c */ /* 0x000fce0003f05300 */
[----:B------:R-:W2:Y:S08]  /*00c0*/  @P1 LDC.64 R2, c[0x0][0x478] ;  /* 0x00011e00ff021b82 */ /* 0x000eb00000000a00 */
[----:B------:R-:W4:Y:S01]  /*00d0*/  @P0 LDC.64 R4, c[0x0][0x470] ;  /* 0x00011c00ff040b82 */ /* 0x000f220000000a00 */
[----:B--2---:R-:W-:-:S05]  /*00e0*/  @P1 IMAD.WIDE.U32 R2, R17, 0x4, R2 ;  /* 0x0000000411021825 */ /* 0x004fca00078e0002 */
[----:B---3--:R2:W5:Y:S01]  /*00f0*/  @P1 LDG.E R10, desc[UR22][R2.64] ;  /* 0x00000016020a1981 */ /* 0x008562000c1e1900 */
[----:B------:R-:W-:Y:S01]  /*0100*/  USHF.L.U32 UR20, UR24, 0x7, URZ ;  /* 0x0000000718147899 */ /* 0x000fe200080006ff */
[----:B----4-:R-:W-:-:S05]  /*0110*/  @P0 IMAD.WIDE.U32 R4, R17, 0x4, R4 ;  /* 0x0000000411040825 */ /* 0x010fca00078e0004 */
[----:B------:R2:W5:Y:S01]  /*0120*/  @P0 LDG.E R13, desc[UR22][R4.64] ;  /* 0x00000016040d0981 */ /* 0x000562000c1e1900 */
[----:B-1----:R-:W-:-:S13]  /*0130*/  ISETP.LE.AND P0, PT, R0, UR20, PT ;  /* 0x0000001400007c0c */ /* 0x002fda000bf03270 */
[----:B------:R-:W-:Y:S05]  /*0140*/  @P0 EXIT ;  /* 0x000000000000094d */ /* 0x000fea0003800000 */
[----:B--2---:R-:W1:Y:S01]  /*0150*/  LDC R2, c[0x0][0x3e8] ;  /* 0x0000fa00ff027b82 */ /* 0x004e620000000800 */
[----:B------:R-:W2:Y:S01]  /*0160*/  S2R R7, SR_CTAID.Z ;  /* 0x0000000000077919 */ /* 0x000ea20000002700 */
[----:B-----5:R-:W-:Y:S01]  /*0170*/  @P1 IMAD.IADD R31, R10, 0x1, -R13 ;  /* 0x000000010a1f1824 */ /* 0x020fe200078e0a0d */
[----:B------:R-:W3:Y:S01]  /*0180*/  LDCU.128 UR12, c[0x0][0x3c0] ;  /* 0x00007800ff0c77ac */ /* 0x000ee20008000c00 */
[----:B------:R-:W-:Y:S01]  /*0190*/  IMAD.MOV.U32 R195, RZ, RZ, RZ ;  /* 0x000000ffffc37224 */ /* 0x000fe200078e00ff */
[----:B------:R-:W4:Y:S03]  /*01a0*/  LDCU.128 UR4, c[0x0][0x3a0] ;  /* 0x00007400ff0477ac */ /* 0x000f260008000c00 */
[----:B------:R-:W3:Y:S01]  /*01b0*/  @!P1 LDC.64 R8, c[0x0][0x488] ;  /* 0x00012200ff089b82 */ /* 0x000ee20000000a00 */
[----:B------:R-:W4:Y:S01]  /*01c0*/  LDCU.128 UR16, c[0x0][0x390] ;  /* 0x00007200ff1077ac */ /* 0x000f220008000c00 */
[----:B------:R-:W4:Y:S06]  /*01d0*/  LDCU.128 UR8, c[0x0][0x380] ;  /* 0x00007000ff0877ac */ /* 0x000f2c0008000c00 */
[----:B------:R-:W4:Y:S01]  /*01e0*/  @!P1 LDC.64 R4, c[0x0][0x438] ;  /* 0x00010e00ff049b82 */ /* 0x000f220000000a00 */
[----:B------:R-:W-:Y:S01]  /*01f0*/  UIMAD.WIDE.U32 UR24, UR24, 0x80, URZ ;  /* 0x00000080181878a5 */ /* 0x000fe2000f8e00ff */
[----:B-1----:R-:W-:-:S06]  /*0200*/  IABS R3, R2 ;  /* 0x0000000200037213 */ /* 0x002fcc0000000000 */
[----:B------:R-:W1:Y:S01]  /*0210*/  LDC.64 R206, c[0x0][0x3b8] ;  /* 0x0000ee00ffce7b82 */ /* 0x000e620000000a00 */
[----:B------:R-:W4:Y:S01]  /*0220*/  I2F.RP R6, R3 ;  /* 0x0000000300067306 */ /* 0x000f220000209400 */
[----:B---3--:R-:W-:Y:S02]  /*0230*/  @!P1 ISETP.NE.U32.AND P0, PT, R8, RZ, PT ;  /* 0x000000ff0800920c */ /* 0x008fe40003f05070 */
[----:B--2---:R-:W-:Y:S02]  /*0240*/  IABS R12, R7 ;  /* 0x00000007000c7213 */ /* 0x004fe40000000000 */
[----:B------:R-:W-:-:S04]  /*0250*/  @!P1 ISETP.NE.AND.EX P0, PT, R9, RZ, PT, P0 ;  /* 0x000000ff0900920c */ /* 0x000fc80003f05300 */
[----:B----4-:R-:W-:Y:S01]  /*0260*/  @!P1 SEL R5, R5, RZ, P0 ;  /* 0x000000ff05059207 */ /* 0x010fe20000000000 */
[----:B------:R-:W2:Y:S03]  /*0270*/  MUFU.RCP R14, R6 ;  /* 0x00000006000e7308 */ /* 0x000ea60000001000 */
[----:B------:R-:W-:-:S04]  /*0280*/  @!P1 IADD3 R31, PT, PT, R5, R4, -R13 ;  /* 0x00000004051f9210 */ /* 0x000fc80007ffe80d */
[----:B------:R-:W-:Y:S01]  /*0290*/  IADD3 R5, PT, PT, R31, 0x3f, RZ ;  /* 0x0000003f1f057810 */ /* 0x000fe20007ffe0ff */
[C---:B-1----:R-:W-:Y:S01]  /*02a0*/  IMAD.SHL.U32 R201, R206.reuse, 0x40, RZ ;  /* 0x00000040cec97824 */ /* 0x042fe200078e00ff */
[C---:B------:R-:W-:Y:S02]  /*02b0*/  SHF.L.U64.HI R200, R206.reuse, 0x6, R207 ;  /* 0x00000006cec87819 */ /* 0x040fe400000102cf */
[----:B------:R-:W-:Y:S02]  /*02c0*/  SHF.R.S32.HI R28, RZ, 0x1f, R5 ;  /* 0x0000001fff1c7819 */ /* 0x000fe40000011405 */
[----:B------:R-:W-:Y:S02]  /*02d0*/  SHF.L.U32 R203, R206, 0x4, RZ ;  /* 0x00000004cecb7819 */ /* 0x000fe400000006ff */
[----:B------:R-:W-:Y:S02]  /*02e0*/  LEA.HI R28, R28, R5, RZ, 0x6 ;  /* 0x000000051c1c7211 */ /* 0x000fe400078f30ff */
[----:B------:R-:W-:-:S02]  /*02f0*/  SHF.R.S32.HI R5, RZ, 0x1f, R13 ;  /* 0x0000001fff057819 */ /* 0x000fc4000001140d */
[--C-:B------:R-:W-:Y:S01]  /*0300*/  SHF.L.U64.HI R202, R206, 0x4, R207.reuse ;  /* 0x00000004ceca7819 */ /* 0x100fe200000102cf */
[----:B--2---:R-:W-:Y:S01]  /*0310*/  VIADD R14, R14, 0xffffffe ;  /* 0x0ffffffe0e0e7836 */ /* 0x004fe20000000000 */
[----:B------:R-:W-:Y:S01]  /*0320*/  SHF.L.U64.HI R204, R206, 0x5, R207 ;  /* 0x00000005cecc7819 */ /* 0x000fe200000102cf */
[----:B------:R-:W-:Y:S02]  /*0330*/  IMAD R10, R5, UR12, RZ ;  /* 0x0000000c050a7c24 */ /* 0x000fe4000f8e02ff */
[----:B------:R-:W1:Y:S02]  /*0340*/  F2I.FTZ.U32.TRUNC.NTZ R15, R14 ;  /* 0x0000000e000f7305 */ /* 0x000e64000021f000 */
[----:B-1----:R-:W-:Y:S01]  /*0350*/  IMAD.MOV R0, RZ, RZ, -R15 ;  /* 0x000000ffff007224 */ /* 0x002fe200078e0a0f */
[----:B------:R-:W-:-:S03]  /*0360*/  MOV R14, RZ ;  /* 0x000000ff000e7202 */ /* 0x000fc60000000f00 */
[----:B------:R-:W-:Y:S02]  /*0370*/  IMAD R11, R0, R3, RZ ;  /* 0x00000003000b7224 */ /* 0x000fe400078e02ff */
[----:B------:R-:W1:Y:S02]  /*0380*/  S2R R0, SR_TID.X ;  /* 0x0000000000007919 */ /* 0x000e640000002100 */
[----:B------:R-:W-:-:S06]  /*0390*/  IMAD.HI.U32 R11, R15, R11, R14 ;  /* 0x0000000b0f0b7227 */ /* 0x000fcc00078e000e */
[----:B------:R-:W-:-:S04]  /*03a0*/  IMAD.HI.U32 R6, R11, R12, RZ ;  /* 0x0000000c0b067227 */ /* 0x000fc800078e00ff */
[----:B------:R-:W-:-:S04]  /*03b0*/  IMAD.MOV R8, RZ, RZ, -R6 ;  /* 0x000000ffff087224 */ /* 0x000fc800078e0a06 */
[----:B------:R-:W-:-:S05]  /*03c0*/  IMAD R8, R3, R8, R12 ;  /* 0x0000000803087224 */ /* 0x000fca00078e020c */
[----:B------:R-:W-:Y:S01]  /*03d0*/  ISETP.GT.U32.AND P1, PT, R3, R8, PT ;  /* 0x000000080300720c */ /* 0x000fe20003f24070 */
[C---:B-1----:R-:W-:Y:S01]  /*03e0*/  IMAD.SHL.U32 R194, R0.reuse, 0x8, RZ ;  /* 0x0000000800c27824 */ /* 0x042fe200078e00ff */
[----:B------:R-:W-:-:S11]  /*03f0*/  SHF.L.U32 R30, R0, 0x6, RZ ;  /* 0x00000006001e7819 */ /* 0x000fd600000006ff */
[----:B------:R-:W-:Y:S01]  /*0400*/  @!P1 IMAD.IADD R8, R8, 0x1, -R3 ;  /* 0x0000000108089824 */ /* 0x000fe200078e0a03 */
[----:B------:R-:W-:Y:S01]  /*0410*/  SHF.R.U32.HI R14, RZ, 0x1, R0 ;  /* 0x00000001ff0e7819 */ /* 0x000fe20000011600 */
[----:B------:R-:W-:Y:S01]  /*0420*/  @!P1 VIADD R6, R6, 0x1 ;  /* 0x0000000106069836 */ /* 0x000fe20000000000 */
[----:B------:R-:W-:Y:S01]  /*0430*/  LOP3.LUT R9, R194, 0x1f8, RZ, 0xc0, !PT ;  /* 0x000001f8c2097812 */ /* 0x000fe200078ec0ff */
[----:B------:R-:W-:Y:S01]  /*0440*/  IMAD.SHL.U32 R208, R0, 0x20, RZ ;  /* 0x0000002000d07824 */ /* 0x000fe200078e00ff */
[----:B------:R-:W-:Y:S01]  /*0450*/  ISETP.GE.U32.AND P2, PT, R8, R3, PT ;  /* 0x000000030800720c */ /* 0x000fe20003f46070 */
[----:B------:R-:W-:Y:S01]  /*0460*/  IMAD R8, R5, R206, RZ ;  /* 0x000000ce05087224 */ /* 0x000fe200078e02ff */
[----:B------:R-:W-:Y:S01]  /*0470*/  LOP3.LUT R3, R30, 0x1c0, RZ, 0xc0, !PT ;  /* 0x000001c01e037812 */ /* 0x000fe200078ec0ff */
[----:B------:R-:W-:Y:S01]  /*0480*/  IMAD R5, R13, UR13, R10 ;  /* 0x0000000d0d057c24 */ /* 0x000fe2000f8e020a */
[----:B------:R-:W-:Y:S01]  /*0490*/  LOP3.LUT R9, R9, 0x38, R0, 0x78, !PT ;  /* 0x0000003809097812 */ /* 0x000fe200078e7800 */
[----:B------:R-:W-:Y:S01]  /*04a0*/  IMAD R8, R13, R207, R8 ;  /* 0x000000cf0d087224 */ /* 0x000fe200078e0208 */
[----:B------:R-:W-:-:S02]  /*04b0*/  LOP3.LUT R3, R3, 0x38, R194, 0xf8, !PT ;  /* 0x0000003803037812 */ /* 0x000fc400078ef8c2 */
[----:B------:R-:W-:Y:S02]  /*04c0*/  LOP3.LUT R4, R9, 0x1e00, R194, 0xf8, !PT ;  /* 0x00001e0009047812 */ /* 0x000fe400078ef8c2 */
[----:B------:R-:W-:Y:S02]  /*04d0*/  LOP3.LUT R194, R194, 0x38, RZ, 0xc0, !PT ;  /* 0x00000038c2c27812 */ /* 0x000fe400078ec0ff */
[----:B------:R-:W-:Y:S02]  /*04e0*/  ISETP.NE.AND P1, PT, R2, RZ, PT ;  /* 0x000000ff0200720c */ /* 0x000fe40003f25270 */
[----:B------:R-:W-:Y:S01]  /*04f0*/  @P2 IADD3 R6, PT, PT, R6, 0x1, RZ ;  /* 0x0000000106062810 */ /* 0x000fe20007ffe0ff */
[----:B------:R-:W-:Y:S01]  /*0500*/  IMAD.WIDE.U32 R10, R13, UR12, R194 ;  /* 0x0000000c0d0a7c25 */ /* 0x000fe2000f8e00c2 */
[----:B------:R-:W-:Y:S02]  /*0510*/  LOP3.LUT R29, R3, 0x8, R14, 0x78, !PT ;  /* 0x00000008031d7812 */ /* 0x000fe400078e780e */
[----:B------:R-:W-:Y:S01]  /*0520*/  LOP3.LUT R192, R30, 0x400, RZ, 0xc0, !PT ;  /* 0x000004001ec07812 */ /* 0x000fe200078ec0ff */
[----:B------:R-:W-:Y:S01]  /*0530*/  IMAD.WIDE.U32 R12, R13, R206, R194 ;  /* 0x000000ce0d0c7225 */ /* 0x000fe200078e00c2 */
[----:B------:R-:W-:-:S02]  /*0540*/  LOP3.LUT R3, R3, 0x8, R0, 0x78, !PT ;  /* 0x0000000803037812 */ /* 0x000fc400078e7800 */
[----:B------:R-:W-:Y:S01]  /*0550*/  SHF.R.U32.HI R205, RZ, 0x3, R0 ;  /* 0x00000003ffcd7819 */ /* 0x000fe20000011600 */
[----:B------:R-:W-:Y:S01]  /*0560*/  IMAD.IADD R11, R11, 0x1, R5 ;  /* 0x000000010b0b7824 */ /* 0x000fe200078e0205 */
[----:B------:R-:W-:Y:S01]  /*0570*/  IADD3 R13, PT, PT, R13, R8, RZ ;  /* 0x000000080d0d7210 */ /* 0x000fe20007ffe0ff */
[----:B------:R-:W-:Y:S01]  /*0580*/  IMAD R192, R3, 0x2, R192 ;  /* 0x0000000203c07824 */ /* 0x000fe200078e02c0 */
[----:B------:R-:W-:Y:S01]  /*0590*/  LOP3.LUT R5, R7, R2, RZ, 0x3c, !PT ;  /* 0x0000000207057212 */ /* 0x000fe200078e3cff */
[----:B------:R-:W-:Y:S01]  /*05a0*/  IMAD.WIDE.U32 R10, R17, UR6, R10 ;  /* 0x00000006110a7c25 */ /* 0x000fe2000f8e000a */
[----:B------:R-:W-:Y:S02]  /*05b0*/  LOP3.LUT R208, R208, 0x7c00, RZ, 0xc0, !PT ;  /* 0x00007c00d0d07812 */ /* 0x000fe400078ec0ff */
[----:B------:R-:W-:Y:S01]  /*05c0*/  ISETP.GE.AND P0, PT, R5, RZ, PT ;  /* 0x000000ff0500720c */ /* 0x000fe20003f06270 */
[----:B------:R-:W-:-:S04]  /*05d0*/  IMAD.WIDE.U32 R18, R17, UR4, R12 ;  /* 0x0000000411127c25 */ /* 0x000fc8000f8e000c */
[C---:B------:R-:W-:Y:S02]  /*05e0*/  IMAD R13, R17.reuse, UR7, R11 ;  /* 0x00000007110d7c24 */ /* 0x040fe4000f8e020b */
[----:B------:R-:W-:Y:S01]  /*05f0*/  IMAD R19, R17, UR5, R19 ;  /* 0x0000000511137c24 */ /* 0x000fe2000f8e0213 */
[----:B------:R-:W1:Y:S01]  /*0600*/  LDCU.128 UR4, c[0x0][0x3d0] ;  /* 0x00007a00ff0477ac */ /* 0x000e620008000c00 */
[----:B------:R-:W-:Y:S02]  /*0610*/  IMAD.MOV.U32 R12, RZ, RZ, R10 ;  /* 0x000000ffff0c7224 */ /* 0x000fe400078e000a */
[----:B------:R-:W-:Y:S01]  /*0620*/  IMAD.WIDE.U32 R18, R205, R206, R18 ;  /* 0x000000cecd127225 */ /* 0x000fe200078e0012 */
[----:B------:R-:W-:-:S03]  /*0630*/  SHF.L.U32 R206, R206, 0x5, RZ ;  /* 0x00000005cece7819 */ /* 0x000fc600000006ff */
[----:B------:R-:W-:Y:S01]  /*0640*/  @!P0 IMAD.MOV R6, RZ, RZ, -R6 ;  /* 0x000000ffff068224 */ /* 0x000fe200078e0a06 */
[----:B------:R-:W-:Y:S01]  /*0650*/  @!P1 LOP3.LUT R6, RZ, R2, RZ, 0x33, !PT ;  /* 0x00000002ff069212 */ /* 0x000fe200078e33ff */
[----:B------:R-:W-:-:S03]  /*0660*/  IMAD.WIDE.U32 R12, R205, UR12, R12 ;  /* 0x0000000ccd0c7c25 */ /* 0x000fc6000f8e000c */
[----:B------:R-:W-:Y:S01]  /*0670*/  SHF.R.S32.HI R3, RZ, 0x1f, R6 ;  /* 0x0000001fff037819 */ /* 0x000fe20000011406 */
[C---:B------:R-:W-:Y:S02]  /*0680*/  IMAD R13, R205.reuse, UR13, R13 ;  /* 0x0000000dcd0d7c24 */ /* 0x040fe4000f8e020d */
[C---:B------:R-:W-:Y:S01]  /*0690*/  IMAD R19, R205.reuse, R207, R19 ;  /* 0x000000cfcd137224 */ /* 0x040fe200078e0213 */
[----:B------:R-:W-:Y:S01]  /*06a0*/  LOP3.LUT R205, R205, UR24, RZ, 0xfc, !PT ;  /* 0x00000018cdcd7c12 */ /* 0x000fe2000f8efcff */
[----:B------:R-:W-:Y:S01]  /*06b0*/  IMAD.WIDE.U32 R8, R17, UR18, R194 ;  /* 0x0000001211087c25 */ /* 0x000fe2000f8e00c2 */
[----:B------:R-:W-:-:S03]  /*06c0*/  USHF.L.U64.HI UR18, UR12, 0x6, UR13 ;  /* 0x000000060c127899 */ /* 0x000fc6000801020d */
[C---:B-1----:R-:W-:Y:S01]  /*06d0*/  IMAD R5, R3.reuse, UR4, RZ ;  /* 0x0000000403057c24 */ /* 0x042fe2000f8e02ff */
[----:B------:R-:W-:Y:S01]  /*06e0*/  MOV R16, R8 ;  /* 0x0000000800107202 */ /* 0x000fe20000000f00 */
[----:B------:R-:W-:Y:S02]  /*06f0*/  IMAD R3, R3, UR6, RZ ;  /* 0x0000000603037c24 */ /* 0x000fe4000f8e02ff */
[C---:B------:R-:W-:Y:S01]  /*0700*/  IMAD.WIDE.U32 R12, R6.reuse, UR6, R12 ;  /* 0x00000006060c7c25 */ /* 0x040fe2000f8e000c */
[----:B------:R-:W-:Y:S02]  /*0710*/  USHF.L.U64.HI UR6, UR12, 0x4, UR13 ;  /* 0x000000040c067899 */ /* 0x000fe4000801020d */
[----:B------:R-:W-:Y:S01]  /*0720*/  USHF.L.U64.HI UR13, UR12, 0x5, UR13 ;  /* 0x000000050c0d7899 */ /* 0x000fe2000801020d */
[C---:B------:R-:W-:Y:S01]  /*0730*/  IMAD R196, R6.reuse, UR7, R3 ;  /* 0x0000000706c47c24 */ /* 0x040fe2000f8e0203 */
[----:B------:R-:W-:Y:S01]  /*0740*/  USHF.L.U32 UR7, UR12, 0x6, URZ ;  /* 0x000000060c077899 */ /* 0x000fe200080006ff */
[----:B------:R-:W1:Y:S01]  /*0750*/  LDC.64 R2, c[0x0][0x3b0] ;  /* 0x0000ec00ff027b82 */ /* 0x000e620000000a00 */
[----:B------:R-:W-:-:S02]  /*0760*/  IMAD R198, R6, UR5, R5 ;  /* 0x0000000506c67c24 */ /* 0x000fc4000f8e0205 */
[----:B------:R-:W-:Y:S01]  /*0770*/  IMAD.WIDE.U32 R18, R6, UR4, R18 ;  /* 0x0000000406127c25 */ /* 0x000fe2000f8e0012 */
[----:B------:R-:W-:Y:S01]  /*0780*/  LEA.HI.SX32 R6, R28, 0xffffffff, 0x1a ;  /* 0xffffffff1c067811 */ /* 0x000fe200078fd2ff */
[----:B------:R-:W-:Y:S02]  /*0790*/  UMOV UR4, 0x400 ;  /* 0x0000040000047882 */ /* 0x000fe40000000000 */
[----:B------:R-:W-:Y:S01]  /*07a0*/  IMAD.IADD R198, R19, 0x1, R198 ;  /* 0x0000000113c67824 */ /* 0x000fe200078e02c6 */
[----:B------:R-:W-:Y:S01]  /*07b0*/  SHF.R.S32.HI R15, RZ, 0x1f, R6 ;  /* 0x0000001fff0f7819 */ /* 0x000fe20000011406 */
[----:B------:R-:W-:Y:S01]  /*07c0*/  IMAD R10, R6, UR18, RZ ;  /* 0x00000012060a7c24 */ /* 0x000fe2000f8e02ff */
[----:B------:R-:W-:Y:S01]  /*07d0*/  LEA R199, P0, R18, UR10, 0x1 ;  /* 0x0000000a12c77c11 */ /* 0x000fe2000f8008ff */
[-C--:B------:R-:W-:Y:S01]  /*07e0*/  IMAD R8, R200, R6.reuse, RZ ;  /* 0x00000006c8087224 */ /* 0x080fe200078e02ff */
[----:B------:R-:W2:Y:S01]  /*07f0*/  S2UR UR5, SR_CgaCtaId ;  /* 0x00000000000579c3 */ /* 0x000ea20000008800 */
[C---:B------:R-:W-:Y:S01]  /*0800*/  IMAD R5, R15.reuse, UR7, R10 ;  /* 0x000000070f057c24 */ /* 0x040fe2000f8e020a */
[----:B------:R-:W-:Y:S01]  /*0810*/  LEA.HI.X R198, R18, UR11, R198, 0x1, P0 ;  /* 0x0000000b12c67c11 */ /* 0x000fe200080f0cc6 */
[----:B------:R-:W-:Y:S01]  /*0820*/  IMAD R15, R15, R201, R8 ;  /* 0x000000c90f0f7224 */ /* 0x000fe200078e0208 */
[----:B------:R-:W-:Y:S01]  /*0830*/  LEA R197, P0, R12, UR16, 0x1 ;  /* 0x000000100cc57c11 */ /* 0x000fe2000f8008ff */
[----:B------:R-:W-:Y:S01]  /*0840*/  IMAD.WIDE.U32 R10, R201, R6, RZ ;  /* 0x00000006c90a7225 */ /* 0x000fe200078e00ff */
[----:B------:R-:W-:-:S02]  /*0850*/  USHF.L.U32 UR10, UR12, 0x4, URZ ;  /* 0x000000040c0a7899 */ /* 0x000fc400080006ff */
[----:B------:R-:W-:Y:S01]  /*0860*/  USHF.L.U32 UR12, UR12, 0x5, URZ ;  /* 0x000000050c0c7899 */ /* 0x000fe200080006ff */
[----:B------:R-:W-:Y:S01]  /*0870*/  IMAD.IADD R196, R13, 0x1, R196 ;  /* 0x000000010dc47824 */ /* 0x000fe200078e02c4 */
[----:B------:R-:W-:Y:S01]  /*0880*/  LEA R8, P1, R10, R199, 0x1 ;  /* 0x000000c70a087211 */ /* 0x000fe200078208ff */
[----:B------:R-:W-:Y:S01]  /*0890*/  IMAD.IADD R15, R11, 0x1, R15 ;  /* 0x000000010b0f7824 */ /* 0x000fe200078e020f */
[----:B-1----:R-:W-:Y:S01]  /*08a0*/  SHF.L.U64.HI R37, R2, 0x4, R3 ;  /* 0x0000000402257819 */ /* 0x002fe20000010203 */
[----:B------:R-:W-:Y:S01]  /*08b0*/  IMAD R17, R17, UR19, R9 ;  /* 0x0000001311117c24 */ /* 0x000fe2000f8e0209 */
[----:B------:R-:W-:Y:S01]  /*08c0*/  LEA.HI.X R196, R12, UR17, R196, 0x1, P0 ;  /* 0x000000110cc47c11 */ /* 0x000fe200080f0cc4 */
[----:B------:R-:W-:Y:S01]  /*08d0*/  IMAD.SHL.U32 R36, R2, 0x10, RZ ;  /* 0x0000001002247824 */ /* 0x000fe200078e00ff */
[----:B------:R-:W-:Y:S01]  /*08e0*/  IADD3 R13, P0, PT, R203, R10, RZ ;  /* 0x0000000acb0d7210 */ /* 0x000fe20007f1e0ff */
[----:B------:R-:W-:Y:S01]  /*08f0*/  IMAD.WIDE.U32 R16, R7, UR14, R16 ;  /* 0x0000000e07107c25 */ /* 0x000fe2000f8e0010 */
[----:B------:R-:W-:-:S02]  /*0900*/  LEA.HI.X R9, R10, R198, R15, 0x1, P1 ;  /* 0x000000c60a097211 */ /* 0x000fc400008f0c0f */
[----:B------:R-:W-:Y:S01]  /*0910*/  IADD3 R12, P1, PT, R13, R203, RZ ;  /* 0x000000cb0d0c7210 */ /* 0x000fe20007f3e0ff */
[C---:B------:R-:W-:Y:S01]  /*0920*/  IMAD R10, R2.reuse, UR25, RZ ;  /* 0x00000019020a7c24 */ /* 0x040fe2000f8e02ff */
[C---:B------:R-:W-:Y:S01]  /*0930*/  SHF.L.U64.HI R39, R2.reuse, 0x6, R3 ;  /* 0x0000000602277819 */ /* 0x040fe20000010203 */
[----:B------:R-:W-:Y:S01]  /*0940*/  IMAD.X R15, R15, 0x1, R202, P0 ;  /* 0x000000010f0f7824 */ /* 0x000fe200000e06ca */
[C---:B------:R-:W-:Y:S01]  /*0950*/  SHF.L.U32 R38, R2.reuse, 0x6, RZ ;  /* 0x0000000602267819 */ /* 0x040fe200000006ff */
[----:B------:R-:W-:Y:S01]  /*0960*/  IMAD R17, R7, UR15, R17 ;  /* 0x0000000f07117c24 */ /* 0x000fe2000f8e0211 */
[----:B------:R-:W-:Y:S01]  /*0970*/  LEA R34, P2, R13, R199, 0x1 ;  /* 0x000000c70d227211 */ /* 0x000fe200078408ff */
[----:B------:R-:W-:Y:S01]  /*0980*/  IMAD R7, R205, R3, R10 ;  /* 0x00000003cd077224 */ /* 0x000fe200078e020a */
[C---:B------:R-:W-:Y:S01]  /*0990*/  SHF.L.U64.HI R11, R2.reuse, 0x5, R3 ;  /* 0x00000005020b7819 */ /* 0x040fe20000010203 */
[----:B------:R-:W-:Y:S01]  /*09a0*/  IMAD.SHL.U32 R10, R2, 0x20, RZ ;  /* 0x00000020020a7824 */ /* 0x000fe200078e00ff */
[----:B------:R-:W-:Y:S01]  /*09b0*/  IADD3 R14, P0, PT, R206, R13, RZ ;  /* 0x0000000dce0e7210 */ /* 0x000fe20007f1e0ff */
[----:B------:R-:W-:Y:S01]  /*09c0*/  IMAD.X R3, R15, 0x1, R202, P1 ;  /* 0x000000010f037824 */ /* 0x000fe200008e06ca */
[----:B------:R-:W-:Y:S01]  /*09d0*/  LEA.HI.X R35, R13, R198, R15, 0x1, P2 ;  /* 0x000000c60d237211 */ /* 0x000fe200010f0c0f */
[CC--:B------:R-:W-:Y:S01]  /*09e0*/  IMAD.WIDE.U32 R38, R205.reuse, R2.reuse, R38 ;  /* 0x00000002cd267225 */ /* 0x0c0fe200078e0026 */
[----:B------:R-:W-:Y:S01]  /*09f0*/  IADD3.X R13, PT, PT, R204, R15, RZ, P0, !PT ;  /* 0x0000000fcc0d7210 */ /* 0x000fe200007fe4ff */
[----:B--2---:R-:W-:Y:S01]  /*0a00*/  ULEA UR5, UR5, UR4, 0x18 ;  /* 0x0000000405057291 */ /* 0x004fe2000f8ec0ff */
[-C--:B------:R-:W-:Y:S01]  /*0a10*/  LEA R32, P1, R12, R199.reuse, 0x1 ;  /* 0x000000c70c207211 */ /* 0x080fe200078208ff */
[C---:B------:R-:W-:Y:S01]  /*0a20*/  IMAD.WIDE.U32 R18, R205.reuse, R2, R36 ;  /* 0x00000002cd127225 */ /* 0x040fe200078e0024 */
[----:B------:R-:W-:Y:S01]  /*0a30*/  LEA R26, P0, R14, R199, 0x1 ;  /* 0x000000c70e1a7211 */ /* 0x000fe200078008ff */
[----:B------:R-:W1:Y:S01]  /*0a40*/  LDCU UR4, c[0x0][0x50c] ;  /* 0x0000a180ff0477ac */ /* 0x000e620008000800 */
[----:B------:R-:W-:Y:S01]  /*0a50*/  LEA.HI.X R33, R12, R198, R3, 0x1, P1 ;  /* 0x000000c60c217211 */ /* 0x000fe200008f0c03 */
[----:B------:R-:W-:Y:S01]  /*0a60*/  IMAD.WIDE.U32 R22, R205, R2, R10 ;  /* 0x00000002cd167225 */ /* 0x000fe200078e000a */
[----:B------:R-:W-:-:S02]  /*0a70*/  LEA.HI.X R27, R14, R198, R13, 0x1, P0 ;  /* 0x000000c60e1b7211 */ /* 0x000fc400000f0c0d */
[----:B------:R-:W-:Y:S01]  /*0a80*/  IADD3 R12, P1, PT, R10, R38, RZ ;  /* 0x000000260a0c7210 */ /* 0x000fe20007f3e0ff */
[C---:B------:R-:W-:Y:S01]  /*0a90*/  IMAD.IADD R21, R7.reuse, 0x1, R23 ;  /* 0x0000000107157824 */ /* 0x040fe200078e0217 */
[C---:B------:R-:W-:Y:S02]  /*0aa0*/  IADD3 R18, P2, PT, R16.reuse, R18, RZ ;  /* 0x0000001210127210 */ /* 0x040fe40007f5e0ff */
[----:B------:R-:W-:Y:S02]  /*0ab0*/  IADD3 R3, PT, PT, R7, R39, RZ ;  /* 0x0000002707037210 */ /* 0x000fe40007ffe0ff */
[CC--:B------:R-:W-:Y:S02]  /*0ac0*/  IADD3 R20, P0, PT, R16.reuse, R22.reuse, RZ ;  /* 0x0000001610147210 */ /* 0x0c0fe40007f1e0ff */
[----:B------:R-:W-:Y:S01]  /*0ad0*/  IADD3 R22, P6, P5, R16, R22, R36 ;  /* 0x0000001610167210 */ /* 0x000fe20007dde024 */
[----:B------:R-:W-:Y:S01]  /*0ae0*/  IMAD.X R11, R3, 0x1, R11, P1 ;  /* 0x00000001030b7824 */ /* 0x000fe200008e060b */
[----:B------:R-:W-:-:S02]  /*0af0*/  IADD3.X R15, PT, PT, R17, R7, R19, P2, !PT ;  /* 0x00000007110f7210 */ /* 0x000fc400017fe413 */
[C---:B------:R-:W-:Y:S02]  /*0b00*/  IADD3 R24, P4, PT, R16.reuse, R38, RZ ;  /* 0x0000002610187210 */ /* 0x040fe40007f9e0ff */
[----:B------:R-:W-:Y:S02]  /*0b10*/  IADD3.X R19, PT, PT, R21, R17, RZ, P0, !PT ;  /* 0x0000001115137210 */ /* 0x000fe400007fe4ff */
[C-C-:B------:R-:W-:Y:S01]  /*0b20*/  IADD3 R14, P1, P0, R16.reuse, R12, R36.reuse ;  /* 0x0000000c100e7210 */ /* 0x140fe2000783e024 */
[----:B------:R-:W-:Y:S01]  /*0b30*/  IMAD.X R23, R3, 0x1, R17, P4 ;  /* 0x0000000103177824 */ /* 0x000fe200020e0611 */
[----:B------:R-:W-:Y:S02]  /*0b40*/  IADD3.X R21, PT, PT, R17, R21, R37, P6, P5 ;  /* 0x0000001511157210 */ /* 0x000fe400037ea425 */
[----:B------:R-:W-:Y:S02]  /*0b50*/  IADD3 R10, P3, P2, R16, R38, R36 ;  /* 0x00000026100a7210 */ /* 0x000fe40007a7e024 */
[----:B------:R-:W-:-:S02]  /*0b60*/  IADD3 R12, P5, PT, R12, R16, RZ ;  /* 0x000000100c0c7210 */ /* 0x000fc40007fbe0ff */
[C-C-:B------:R-:W-:Y:S02]  /*0b70*/  IADD3.X R13, PT, PT, R17.reuse, R11, R37.reuse, P1, P0 ;  /* 0x0000000b110d7210 */ /* 0x140fe40000fe0425 */
[----:B------:R-:W-:Y:S02]  /*0b80*/  IADD3.X R3, PT, PT, R17, R3, R37, P3, P2 ;  /* 0x0000000311037210 */ /* 0x000fe40001fe4425 */
[----:B------:R-:W-:Y:S01]  /*0b90*/  IADD3.X R11, PT, PT, R11, R17, RZ, P5, !PT ;  /* 0x000000110b0b7210 */ /* 0x000fe20002ffe4ff */
[----:B------:R-:W-:Y:S01]  /*0ba0*/  IMAD.WIDE.U32 R16, R205, R2, R16 ;  /* 0x00000002cd107225 */ /* 0x000fe200078e0010 */
[----:B------:R-:W-:Y:S02]  /*0bb0*/  LEA R38, P1, R18, UR8, 0x1 ;  /* 0x0000000812267c11 */ /* 0x000fe4000f8208ff */
[----:B------:R-:W-:Y:S01]  /*0bc0*/  LEA R36, P0, R20, UR8, 0x1 ;  /* 0x0000000814247c11 */ /* 0x000fe2000f8008ff */
[----:B------:R-:W-:Y:S01]  /*0bd0*/  IMAD.IADD R7, R17, 0x1, R7 ;  /* 0x0000000111077824 */ /* 0x000fe200078e0207 */
[----:B------:R-:W-:-:S02]  /*0be0*/  LEA.HI.X R39, R18, UR9, R15, 0x1, P1 ;  /* 0x0000000912277c11 */ /* 0x000fc400088f0c0f */
[----:B------:R-:W-:Y:S02]  /*0bf0*/  LEA.HI.X R37, R20, UR9, R19, 0x1, P0 ;  /* 0x0000000914257c11 */ /* 0x000fe400080f0c13 */
[----:B------:R-:W-:Y:S02]  /*0c00*/  LEA R20, P1, R22, UR8, 0x1 ;  /* 0x0000000816147c11 */ /* 0x000fe4000f8208ff */
[----:B------:R-:W-:Y:S02]  /*0c10*/  LEA R40, P2, R16, UR8, 0x1 ;  /* 0x0000000810287c11 */ /* 0x000fe4000f8408ff */
[----:B------:R-:W-:Y:S02]  /*0c20*/  LEA R18, P0, R24, UR8, 0x1 ;  /* 0x0000000818127c11 */ /* 0x000fe4000f8008ff */
[----:B------:R-:W-:Y:S02]  /*0c30*/  LEA.HI.X R21, R22, UR9, R21, 0x1, P1 ;  /* 0x0000000916157c11 */ /* 0x000fe400088f0c15 */
[----:B------:R-:W-:-:S02]  /*0c40*/  LEA.HI.X R41, R16, UR9, R7, 0x1, P2 ;  /* 0x0000000910297c11 */ /* 0x000fc400090f0c07 */
[----:B------:R-:W-:Y:S02]  /*0c50*/  LEA R207, R4, UR5, 0x1 ;  /* 0x0000000504cf7c11 */ /* 0x000fe4000f8e08ff */
[----:B------:R-:W-:Y:S02]  /*0c60*/  LEA R22, P2, R10, UR8, 0x1 ;  /* 0x000000080a167c11 */ /* 0x000fe4000f8408ff */
[----:B------:R-:W-:Y:S01]  /*0c70*/  LEA.HI.X R19, R24, UR9, R23, 0x1, P0 ;  /* 0x0000000918137c11 */ /* 0x000fe200080f0c17 */
[----:B------:R-:W-:Y:S01]  /*0c80*/  @!PT LDS RZ, [RZ] ;  /* 0x00000000fffff984 */ /* 0x000fe20000000800 */
[----:B------:R-:W-:Y:S01]  /*0c90*/  @!PT LDS RZ, [RZ] ;  /* 0x00000000fffff984 */ /* 0x000fe20000000800 */
[----:B------:R-:W-:Y:S01]  /*0ca0*/  @!PT LDS RZ, [RZ] ;  /* 0x00000000fffff984 */ /* 0x000fe20000000800 */
[----:B------:R-:W-:Y:S01]  /*0cb0*/  LDGSTS.E.BYPASS.LTC128B.128 [R207], desc[UR22][R40.64] ;  /* 0x0000000028cf7fae */ /* 0x000fe2000b981a16 */
[----:B------:R-:W-:Y:S02]  /*0cc0*/  LEA R16, P1, R12, UR8, 0x1 ;  /* 0x000000080c107c11 */ /* 0x000fe4000f8208ff */
[----:B------:R-:W-:Y:S01]  /*0cd0*/  LEA R2, P0, R14, UR8, 0x1 ;  /* 0x000000080e027c11 */ /* 0x000fe2000f8008ff */
[----:B------:R-:W-:Y:S01]  /*0ce0*/  LDGSTS.E.BYPASS.LTC128B.128 [R207+0x800], desc[UR22][R38.64] ;  /* 0x0080000026cf7fae */ /* 0x000fe2000b981a16 */
[----:B------:R-:W-:-:S02]  /*0cf0*/  LEA.HI.X R23, R10, UR9, R3, 0x1, P2 ;  /* 0x000000090a177c11 */ /* 0x000fc400090f0c03 */
[----:B------:R-:W-:Y:S01]  /*0d00*/  LEA.HI.X R17, R12, UR9, R11, 0x1, P1 ;  /* 0x000000090c117c11 */ /* 0x000fe200088f0c0b */
[----:B------:R-:W-:Y:S01]  /*0d10*/  LDGSTS.E.BYPASS.LTC128B.128 [R207+0x1000], desc[UR22][R36.64] ;  /* 0x0100000024cf7fae */ /* 0x000fe2000b981a16 */
[----:B------:R-:W-:Y:S01]  /*0d20*/  LEA.HI.X R3, R14, UR9, R13, 0x1, P0 ;  /* 0x000000090e037c11 */ /* 0x000fe200080f0c0d */
[----:B------:R-:W-:Y:S02]  /*0d30*/  IMAD.WIDE.U32 R10, R6, UR7, RZ ;  /* 0x00000007060a7c25 */ /* 0x000fe4000f8e00ff */
[----:B------:R2:W-:Y:S01]  /*0d40*/  LDGSTS.E.BYPASS.LTC128B.128 [R207+0x1800], desc[UR22][R20.64] ;  /* 0x0180000014cf7fae */ /* 0x0005e2000b981a16 */
[----:B------:R-:W-:-:S03]  /*0d50*/  IADD3 R4, P0, PT, R10, UR10, RZ ;  /* 0x0000000a0a047c10 */ /* 0x000fc6000ff1e0ff */
[----:B------:R-:W-:Y:S01]  /*0d60*/  LDGSTS.E.BYPASS.LTC128B.128 [R207+0x2000], desc[UR22][R18.64] ;  /* 0x0200000012cf7fae */ /* 0x000fe2000b981a16 */
[----:B------:R-:W-:-:S03]  /*0d70*/  IADD3 R5, PT, PT, R11, R5, RZ ;  /* 0x000000050b057210 */ /* 0x000fc60007ffe0ff */
[----:B------:R-:W-:Y:S04]  /*0d80*/  LDGSTS.E.BYPASS.LTC128B.128 [R207+0x2800], desc[UR22][R22.64] ;  /* 0x0280000016cf7fae */ /* 0x000fe8000b981a16 */
[----:B------:R-:W-:Y:S04]  /*0d90*/  LDGSTS.E.BYPASS.LTC128B.128 [R207+0x3000], desc[UR22][R16.64] ;  /* 0x0300000010cf7fae */ /* 0x000fe8000b981a16 */
[----:B------:R3:W-:Y:S04]  /*0da0*/  LDGSTS.E.BYPASS.LTC128B.128 [R207+0x3800], desc[UR22][R2.64] ;  /* 0x0380000002cf7fae */ /* 0x0007e8000b981a16 */
[----:B------:R4:W-:Y:S04]  /*0db0*/  LDGSTS.E.BYPASS.LTC128B.128 [R207+0x4000], desc[UR22][R8.64] ;  /* 0x0400000008cf7fae */ /* 0x0009e8000b981a16 */
[----:B------:R-:W-:Y:S01]  /*0dc0*/  LDGSTS.E.BYPASS.LTC128B.128 [R207+0x4800], desc[UR22][R34.64] ;  /* 0x0480000022cf7fae */ /* 0x000fe2000b981a16 */
[----:B--2---:R-:W-:-:S03]  /*0dd0*/  LEA R20, P2, R10, R197, 0x1 ;  /* 0x000000c50a147211 */ /* 0x004fc600078408ff */
[----:B------:R-:W-:Y:S01]  /*0de0*/  LDGSTS.E.BYPASS.LTC128B.128 [R207+0x5000], desc[UR22][R32.64] ;  /* 0x0500000020cf7fae */ /* 0x000fe2000b981a16 */
[----:B------:R-:W-:-:S03]  /*0df0*/  LEA.HI.X R21, R10, R196, R5, 0x1, P2 ;  /* 0x000000c40a157211 */ /* 0x000fc600010f0c05 */
[----:B------:R-:W-:Y:S01]  /*0e00*/  LDGSTS.E.BYPASS.LTC128B.128 [R207+0x5800], desc[UR22][R26.64] ;  /* 0x058000001acf7fae */ /* 0x000fe2000b981a16 */
[----:B------:R-:W-:-:S03]  /*0e10*/  LEA R10, P2, R4, R197, 0x1 ;  /* 0x000000c5040a7211 */ /* 0x000fc600078408ff */
[----:B------:R-:W0:Y:S01]  /*0e20*/  LDGDEPBAR ;  /* 0x00000000000079af */ /* 0x000e220000000000 */
[C---:B---3--:R-:W-:Y:S02]  /*0e30*/  IADD3 R2, P1, PT, R4.reuse, UR10, RZ ;  /* 0x0000000a04027c10 */ /* 0x048fe4000ff3e0ff */
[----:B------:R-:W-:Y:S02]  /*0e40*/  IADD3.X R3, PT, PT, R5, UR6, RZ, P0, !PT ;  /* 0x0000000605037c10 */ /* 0x000fe400087fe4ff */
[----:B------:R-:W-:Y:S02]  /*0e50*/  IADD3 R6, P0, PT, R4, UR12, RZ ;  /* 0x0000000c04067c10 */ /* 0x000fe4000ff1e0ff */
[----:B----4-:R-:W-:Y:S02]  /*0e60*/  LOP3.LUT R8, R208, 0x200, R30, 0xf8, !PT ;  /* 0x00000200d0087812 */ /* 0x010fe400078ef81e */
[C---:B------:R-:W-:Y:S02]  /*0e70*/  IADD3.X R5, PT, PT, R3.reuse, UR6, RZ, P1, !PT ;  /* 0x0000000603057c10 */ /* 0x040fe40008ffe4ff */
[----:B------:R-:W-:-:S02]  /*0e80*/  IADD3.X R7, PT, PT, R3, UR13, RZ, P0, !PT ;  /* 0x0000000d03077c10 */ /* 0x000fc400087fe4ff */
[-C--:B------:R-:W-:Y:S02]  /*0e90*/  LEA R18, P1, R2, R197.reuse, 0x1 ;  /* 0x000000c502127211 */ /* 0x080fe400078208ff */
[----:B------:R-:W-:Y:S02]  /*0ea0*/  LEA R16, P0, R6, R197, 0x1 ;  /* 0x000000c506107211 */ /* 0x000fe400078008ff */
[----:B------:R-:W-:Y:S01]  /*0eb0*/  LOP3.LUT R193, R8, R29, RZ, 0xfc, !PT ;  /* 0x0000001d08c17212 */ /* 0x000fe200078efcff */
[----:B------:R-:W-:-:S04]  /*0ec0*/  DEPBAR.LE SB0, 0x0 ;  /* 0x000080000000791a */ /* 0x000fc80000000000 */
[----:B------:R-:W-:Y:S01]  /*0ed0*/  BAR.SYNC.DEFER_BLOCKING 0x0 ;  /* 0x0000000000007b1d */ /* 0x000fe20000010000 */
[-C--:B------:R-:W-:Y:S02]  /*0ee0*/  LEA.HI.X R11, R4, R196.reuse, R3, 0x1, P2 ;  /* 0x000000c4040b7211 */ /* 0x080fe400010f0c03 */
[-C--:B------:R-:W-:Y:S01]  /*0ef0*/  LEA.HI.X R19, R2, R196.reuse, R5, 0x1, P1 ;  /* 0x000000c402137211 */ /* 0x080fe200008f0c05 */
[----:B------:R-:W-:Y:S01]  /*0f00*/  VIADD R2, R192, UR5 ;  /* 0x00000005c0027c36 */ /* 0x000fe20008000000 */
[----:B------:R-:W-:Y:S02]  /*0f10*/  LEA.HI.X R17, R6, R196, R7, 0x1, P0 ;  /* 0x000000c406117211 */ /* 0x000fe400000f0c07 */
[----:B------:R-:W-:Y:S02]  /*0f20*/  LEA R193, R193, UR5, 0x1 ;  /* 0x00000005c1c17c11 */ /* 0x000fe4000f8e08ff */
[----:B------:R-:W-:Y:S02]  /*0f30*/  R2P PR, R0, 0x6 ;  /* 0x0000000600007804 */ /* 0x000fe40000000000 */
[----:B------:R-:W-:-:S02]  /*0f40*/  MOV R3, 0x20 ;  /* 0x0000002000037802 */ /* 0x000fc40000000f00 */
[----:B------:R-:W-:Y:S02]  /*0f50*/  MOV R0, 0x40 ;  /* 0x0000004000007802 */ /* 0x000fe40000000f00 */
[----:B------:R-:W-:Y:S02]  /*0f60*/  SEL R3, R3, 0xffffffe0, !P1 ;  /* 0xffffffe003037807 */ /* 0x000fe40004800000 */
[----:B------:R-:W-:Y:S02]  /*0f70*/  SEL R0, R0, 0xffffffc0, !P2 ;  /* 0xffffffc000007807 */ /* 0x000fe40005000000 */
[CC--:B------:R-:W-:Y:S01]  /*0f80*/  IADD3 R191, PT, PT, R3.reuse, R193.reuse, RZ ;  /* 0x000000c103bf7210 */ /* 0x0c0fe20007ffe0ff */
[--C-:B------:R-:W-:Y:S01]  /*0f90*/  IMAD.IADD R187, R3, 0x1, R2.reuse ;  /* 0x0000000103bb7824 */ /* 0x100fe200078e0202 */
[C---:B------:R-:W-:Y:S01]  /*0fa0*/  IADD3 R190, PT, PT, R0.reuse, R193, RZ ;  /* 0x000000c100be7210 */ /* 0x040fe20007ffe0ff */
[----:B------:R-:W-:Y:S01]  /*0fb0*/  IMAD.IADD R186, R0, 0x1, R2 ;  /* 0x0000000100ba7824 */ /* 0x000fe200078e0202 */
[----:B------:R-:W-:Y:S01]  /*0fc0*/  ISETP.GE.AND P3, PT, R31, 0x41, PT ;  /* 0x000000411f00780c */ /* 0x000fe20003f66270 */
[----:B------:R-:W-:Y:S01]  /*0fd0*/  @!PT LDS RZ, [RZ] ;  /* 0x00000000fffff984 */ /* 0x000fe20000000800 */
[----:B------:R-:W-:Y:S01]  /*0fe0*/  @!PT LDS RZ, [RZ] ;  /* 0x00000000fffff984 */ /* 0x000fe20000000800 */
[----:B------:R-:W-:Y:S01]  /*0ff0*/  @!PT LDS RZ, [RZ] ;  /* 0x00000000fffff984 */ /* 0x000fe20000000800 */
[----:B------:R-:W-:Y:S02]  /*1000*/  LDGSTS.E.BYPASS.LTC128B.128 [R207+0x6000], desc[UR22][R20.64] ;  /* 0x0600000014cf7fae */ /* 0x000fe4000b981a16 */
[C---:B------:R-:W-:Y:S01]  /*1010*/  IMAD.IADD R189, R3.reuse, 0x1, R190 ;  /* 0x0000000103bd7824 */ /* 0x040fe200078e02be */
[----:B------:R-:W-:Y:S01]  /*1020*/  IADD3 R185, PT, PT, R3, R186, RZ ;  /* 0x000000ba03b97210 */ /* 0x000fe20007ffe0ff */
[----:B------:R2:W-:Y:S04]  /*1030*/  LDGSTS.E.BYPASS.LTC128B.128 [R207+0x6800], desc[UR22][R10.64] ;  /* 0x068000000acf7fae */ /* 0x0005e8000b981a16 */
[----:B------:R-:W-:Y:S04]  /*1040*/  LDGSTS.E.BYPASS.LTC128B.128 [R207+0x7000], desc[UR22][R18.64] ;  /* 0x0700000012cf7fae */ /* 0x000fe8000b981a16 */
[----:B------:R3:W-:Y:S04]  /*1050*/  LDGSTS.E.BYPASS.LTC128B.128 [R207+0x7800], desc[UR22][R16.64] ;  /* 0x0780000010cf7fae */ /* 0x0007e8000b981a16 */
[----:B------:R-:W-:Y:S04]  /*1060*/  LDSM.16.M88.4 R12, [R193] ;  /* 0x00000000c10c783b */ /* 0x000fe80000000200 */
[----:B------:R-:W4:Y:S04]  /*1070*/  LDSM.16.M88.4 R36, [R192+UR5+0x4000] ;  /* 0x00400005c024783b */ /* 0x000f280008000200 */
[----:B------:R-:W-:Y:S04]  /*1080*/  LDSM.16.M88.4 R4, [R191] ;  /* 0x00000000bf04783b */ /* 0x000fe80000000200 */
[----:B------:R-:W-:Y:S04]  /*1090*/  LDSM.16.M88.4 R44, [R187+0x4000] ;  /* 0x00400000bb2c783b */ /* 0x000fe80000000200 */
[----:B--2---:R-:W3:Y:S04]  /*10a0*/  LDSM.16.M88.4 R8, [R193+0x2000] ;  /* 0x00200000c108783b */ /* 0x004ee80000000200 */
[----:B------:R-:W2:Y:S04]  /*10b0*/  LDSM.16.M88.4 R68, [R191+0x2000] ;  /* 0x00200000bf44783b */ /* 0x000ea80000000200 */
[----:B------:R-:W-:Y:S04]  /*10c0*/  LDSM.16.M88.4 R80, [R186+0x4000] ;  /* 0x00400000ba50783b */ /* 0x000fe80000000200 */
[----:B------:R-:W1:Y:S04]  /*10d0*/  LDSM.16.M88.4 R52, [R190] ;  /* 0x00000000be34783b */ /* 0x000e680000000200 */
[----:B------:R-:W1:Y:S04]  /*10e0*/  LDSM.16.M88.4 R48, [R190+0x2000] ;  /* 0x00200000be30783b */ /* 0x000e680000000200 */
[----:B------:R-:W-:Y:S04]  /*10f0*/  LDSM.16.M88.4 R76, [R185+0x4000] ;  /* 0x00400000b94c783b */ /* 0x000fe80000000200 */
[----:B------:R-:W1:Y:S01]  /*1100*/  LDSM.16.M88.4 R32, [R189] ;  /* 0x00000000bd20783b */ /* 0x000e620000000200 */
[-C--:B----4-:R-:W-:Y:S03]  /*1110*/  HMMA.16816.F32.BF16 R20, R12, R36.reuse, RZ ;  /* 0x000000240c14723c */ /* 0x090fe600000418ff */
[----:B------:R-:W4:Y:S04]  /*1120*/  LDSM.16.M88.4 R24, [R189+0x2000] ;  /* 0x00200000bd18783b */ /* 0x000f280000000200 */
[----:B------:R-:W4:Y:S04]  /*1130*/  LDSM.16.M88.4 R72, [R192+UR5+0x4800] ;  /* 0x00480005c048783b */ /* 0x000f280008000200 */
[----:B------:R-:W4:Y:S01]  /*1140*/  LDSM.16.M88.4 R64, [R187+0x4800] ;  /* 0x00480000bb40783b */ /* 0x000f220000000200 */
[----:B---3--:R-:W-:Y:S03]  /*1150*/  HMMA.16816.F32.BF16 R16, R8, R36, RZ ;  /* 0x000000240810723c */ /* 0x008fe600000418ff */
[----:B------:R-:W0:Y:S05]  /*1160*/  LDGDEPBAR ;  /* 0x00000000000079af */ /* 0x000e2a0000000000 */
[----:B------:R-:W-:Y:S08]  /*1170*/  HMMA.16816.F32.BF16 R20, R4, R44, R20 ;  /* 0x0000002c0414723c */ /* 0x000ff00000041814 */
[----:B------:R-:W-:Y:S08]  /*1180*/  HMMA.16816.F32.BF16 R40, R8, R38, RZ ;  /* 0x000000260828723c */ /* 0x000ff000000418ff */
[----:B--2---:R-:W-:Y:S08]  /*1190*/  HMMA.16816.F32.BF16 R16, R68, R44, R16 ;  /* 0x0000002c4410723c */ /* 0x004ff00000041810 */
[----:B------:R-:W-:Y:S08]  /*11a0*/  HMMA.16816.F32.BF16 R36, R12, R38, RZ ;  /* 0x000000260c24723c */ /* 0x000ff000000418ff */
[-C--:B-1----:R-:W-:Y:S08]  /*11b0*/  HMMA.16816.F32.BF16 R20, R52, R80.reuse, R20 ;  /* 0x000000503414723c */ /* 0x082ff00000041814 */
[----:B------:R-:W-:Y:S08]  /*11c0*/  HMMA.16816.F32.BF16 R16, R48, R80, R16 ;  /* 0x000000503010723c */ /* 0x000ff00000041810 */
[-C--:B------:R-:W-:Y:S08]  /*11d0*/  HMMA.16816.F32.BF16 R36, R4, R46.reuse, R36 ;  /* 0x0000002e0424723c */ /* 0x080ff00000041824 */
[----:B------:R-:W-:Y:S01]  /*11e0*/  HMMA.16816.F32.BF16 R40, R68, R46, R40 ;  /* 0x0000002e4428723c */ /* 0x000fe20000041828 */
[----:B------:R-:W1:Y:S07]  /*11f0*/  LDSM.16.M88.4 R44, [R186+0x4800] ;  /* 0x00480000ba2c783b */ /* 0x000e6e0000000200 */
[-C--:B------:R-:W-:Y:S08]  /*1200*/  HMMA.16816.F32.BF16 R20, R32, R76.reuse, R20 ;  /* 0x0000004c2014723c */ /* 0x080ff00000041814 */
[----:B----4-:R-:W-:Y:S08]  /*1210*/  HMMA.16816.F32.BF16 R16, R24, R76, R16 ;  /* 0x0000004c1810723c */ /* 0x010ff00000041810 */
[----:B------:R-:W-:Y:S03]  /*1220*/  HMMA.16816.F32.BF16 R60, R12, R72, RZ ;  /* 0x000000480c3c723c */ /* 0x000fe600000418ff */
        /* <DEDUP_REMOVED lines=10> */
[----:B------:R2:W-:Y:S01]  /*12d0*/  MUFU.TANH R91, R21 ;  /* 0x00000015005b7308 */ /* 0x0005e20000002400 */
[----:B------:R-:W-:Y:S07]  /*12e0*/  HMMA.16816.F32.BF16 R40, R48, R82, R40 ;  /* 0x000000523028723c */ /* 0x000fee0000041828 */
[----:B------:R3:W-:Y:S01]  /*12f0*/  MUFU.TANH R84, R16 ;  /* 0x0000001000547308 */ /* 0x0007e20000002400 */
[----:B------:R-:W-:Y:S07]  /*1300*/  HMMA.16816.F32.BF16 R60, R4, R64, R60 ;  /* 0x00000040043c723c */ /* 0x000fee000004183c */
[----:B------:R-:W-:Y:S01]  /*1310*/  MUFU.TANH R2, R2 ;  /* 0x0000000200027308 */ /* 0x000fe20000002400 */
[----:B------:R-:W-:Y:S01]  /*1320*/  HMMA.16816.F32.BF16 R36, R32, R78, R36 ;  /* 0x0000004e2024723c */ /* 0x000fe20000041824 */
[----:B--2---:R-:W2:Y:S06]  /*1330*/  LDSM.16.M88.4 R20, [R185+0x4800] ;  /* 0x00480000b914783b */ /* 0x004eac0000000200 */
[----:B------:R-:W-:Y:S01]  /*1340*/  MUFU.TANH R86, R86 ;  /* 0x0000005600567308 */ /* 0x000fe20000002400 */
[C---:B------:R-:W-:Y:S07]  /*1350*/  HMMA.16816.F32.BF16 R56, R8.reuse, R72, RZ ;  /* 0x000000480838723c */ /* 0x040fee00000418ff */
[----:B------:R-:W-:Y:S01]  /*1360*/  MUFU.TANH R88, R88 ;  /* 0x0000005800587308 */ /* 0x000fe20000002400 */
[----:B---3--:R-:W-:Y:S03]  /*1370*/  HMMA.16816.F32.BF16 R16, R8, R74, RZ ;  /* 0x0000004a0810723c */ /* 0x008fe600000418ff */
[----:B------:R-:W-:Y:S01]  /*1380*/  FMUL.FTZ R36, R36, UR4 ;  /* 0x0000000424247c20 */ /* 0x000fe20008410000 */
[----:B------:R-:W-:Y:S01]  /*1390*/  FMUL.FTZ R37, R37, UR4 ;  /* 0x0000000425257c20 */ /* 0x000fe20008410000 */
[----:B------:R-:W-:Y:S01]  /*13a0*/  FMUL.FTZ R83, R38, UR4 ;  /* 0x0000000426537c20 */ /* 0x000fe20008410000 */
[----:B------:R-:W-:Y:S01]  /*13b0*/  FMUL.FTZ R97, R39, UR4 ;  /* 0x0000000427617c20 */ /* 0x000fe20008410000 */
[----:B------:R-:W-:Y:S01]  /*13c0*/  MUFU.TANH R95, R36 ;  /* 0x00000024005f7308 */ /* 0x000fe20000002400 */
[----:B------:R-:W-:Y:S01]  /*13d0*/  HMMA.16816.F32.BF16 R40, R24, R78, R40 ;  /* 0x0000004e1828723c */ /* 0x000fe20000041828 */
[----:B------:R-:W3:Y:S06]  /*13e0*/  LDSM.16.M88.4 R76, [R192+UR5+0x5000] ;  /* 0x00500005c04c783b */ /* 0x000eec0008000200 */
[----:B------:R4:W-:Y:S01]  /*13f0*/  MUFU.TANH R99, R37 ;  /* 0x0000002500637308 */ /* 0x0009e20000002400 */
[----:B------:R-:W-:Y:S07]  /*1400*/  HMMA.16816.F32.BF16 R72, R12, R74, RZ ;  /* 0x0000004a0c48723c */ /* 0x000fee00000418ff */
[----:B------:R-:W-:Y:S01]  /*1410*/  MUFU.TANH R81, R81 ;  /* 0x0000005100517308 */ /* 0x000fe20000002400 */
[----:B-1----:R-:W-:Y:S03]  /*1420*/  HMMA.16816.F32.BF16 R60, R52, R44, R60 ;  /* 0x0000002c343c723c */ /* 0x002fe6000004183c */
[----:B------:R-:W-:Y:S01]  /*1430*/  FMUL.FTZ R92, R40, UR4 ;  /* 0x00000004285c7c20 */ /* 0x000fe20008410000 */
[----:B------:R-:W-:Y:S01]  /*1440*/  FMUL.FTZ R100, R41, UR4 ;  /* 0x0000000429647c20 */ /* 0x000fe20008410000 */
[----:B------:R-:W-:Y:S01]  /*1450*/  FMUL.FTZ R90, R42, UR4 ;  /* 0x000000042a5a7c20 */ /* 0x000fe20008410000 */
[----:B------:R-:W-:Y:S01]  /*1460*/  FMUL.FTZ R94, R43, UR4 ;  /* 0x000000042b5e7c20 */ /* 0x000fe20008410000 */
[----:B------:R-:W-:Y:S01]  /*1470*/  MUFU.TANH R93, R93 ;  /* 0x0000005d005d7308 */ /* 0x000fe20000002400 */
[C---:B------:R-:W-:Y:S01]  /*1480*/  HMMA.16816.F32.BF16 R56, R68.reuse, R64, R56 ;  /* 0x000000404438723c */ /* 0x040fe20000041838 */
[----:B----4-:R-:W1:Y:S06]  /*1490*/  LDSM.16.M88.4 R36, [R187+0x5000] ;  /* 0x00500000bb24783b */ /* 0x010e6c0000000200 */
[----:B------:R-:W4:Y:S01]  /*14a0*/  MUFU.TANH R92, R92 ;  /* 0x0000005c005c7308 */ /* 0x000f220000002400 */
[-C--:B------:R-:W-:Y:S07]  /*14b0*/  HMMA.16816.F32.BF16 R16, R68, R66.reuse, R16 ;  /* 0x000000424410723c */ /* 0x080fee0000041810 */
[----:B------:R-:W-:Y:S01]  /*14c0*/  MUFU.TANH R100, R100 ;  /* 0x0000006400647308 */ /* 0x000fe20000002400 */
[----:B------:R-:W-:Y:S07]  /*14d0*/  HMMA.16816.F32.BF16 R72, R4, R66, R72 ;  /* 0x000000420448723c */ /* 0x000fee0000041848 */
[----:B------:R-:W4:Y:S01]  /*14e0*/  MUFU.TANH R90, R90 ;  /* 0x0000005a005a7308 */ /* 0x000f220000002400 */
[----:B--2---:R-:W-:Y:S07]  /*14f0*/  HMMA.16816.F32.BF16 R60, R32, R20, R60 ;  /* 0x00000014203c723c */ /* 0x004fee000004183c */
[----:B------:R-:W-:Y:S01]  /*1500*/  MUFU.TANH R94, R94 ;  /* 0x0000005e005e7308 */ /* 0x000fe20000002400 */
[C---:B------:R-:W-:Y:S07]  /*1510*/  HMMA.16816.F32.BF16 R56, R48.reuse, R44, R56 ;  /* 0x0000002c3038723c */ /* 0x040fee0000041838 */
        /* <DEDUP_REMOVED lines=10> */
[----:B---3--:R-:W-:Y:S07]  /*15c0*/  HMMA.16816.F32.BF16 R40, R12, R76, RZ ;  /* 0x0000004c0c28723c */ /* 0x008fee00000418ff */
[----:B------:R3:W-:Y:S01]  /*15d0*/  MUFU.TANH R147, R62 ;  /* 0x0000003e00937308 */ /* 0x0007e20000002400 */
[C---:B------:R-:W-:Y:S07]  /*15e0*/  HMMA.16816.F32.BF16 R56, R24.reuse, R20, R56 ;  /* 0x000000141838723c */ /* 0x040fee0000041838 */
[----:B------:R-:W-:Y:S01]  /*15f0*/  MUFU.TANH R97, R97 ;  /* 0x0000006100617308 */ /* 0x000fe20000002400 */
[----:B------:R-:W-:Y:S07]  /*1600*/  HMMA.16816.F32.BF16 R16, R24, R22, R16 ;  /* 0x000000161810723c */ /* 0x000fee0000041810 */
[----:B------:R-:W-:Y:S01]  /*1610*/  MUFU.TANH R151, R151 ;  /* 0x0000009700977308 */ /* 0x000fe20000002400 */
[----:B-1----:R-:W-:Y:S01]  /*1620*/  HMMA.16816.F32.BF16 R40, R4, R36, R40 ;  /* 0x000000240428723c */ /* 0x002fe20000041828 */
[----:B---3--:R-:W1:Y:S02]  /*1630*/  LDSM.16.M88.4 R60, [R185+0x5000] ;  /* 0x00500000b93c783b */ /* 0x008e640000000200 */
[----:B------:R-:W-:Y:S01]  /*1640*/  FMUL.FTZ R56, R56, UR4 ;  /* 0x0000000438387c20 */ /* 0x000fe20008410000 */
[----:B------:R-:W-:Y:S01]  /*1650*/  FMUL.FTZ R57, R57, UR4 ;  /* 0x0000000439397c20 */ /* 0x000fe20008410000 */
[----:B------:R-:W-:Y:S01]  /*1660*/  FMUL.FTZ R58, R58, UR4 ;  /* 0x000000043a3a7c20 */ /* 0x000fe20008410000 */
[----:B------:R-:W-:Y:S01]  /*1670*/  FMUL.FTZ R59, R59, UR4 ;  /* 0x000000043b3b7c20 */ /* 0x000fe20008410000 */
[----:B------:R-:W3:Y:S01]  /*1680*/  MUFU.TANH R82, R56 ;  /* 0x0000003800527308 */ /* 0x000ee20000002400 */
[----:B------:R-:W-:Y:S03]  /*1690*/  HMMA.16816.F32.BF16 R72, R32, R22, R72 ;  /* 0x000000162048723c */ /* 0x000fe60000041848 */
[----:B------:R-:W-:Y:S01]  /*16a0*/  FMUL.FTZ R16, R16, UR4 ;  /* 0x0000000410107c20 */ /* 0x000fe20008410000 */
[----:B------:R-:W-:Y:S01]  /*16b0*/  FMUL.FTZ R174, R17, UR4 ;  /* 0x0000000411ae7c20 */ /* 0x000fe20008410000 */
[----:B------:R-:W-:Y:S01]  /*16c0*/  FMUL.FTZ R170, R18, UR4 ;  /* 0x0000000412aa7c20 */ /* 0x000fe20008410000 */
[----:B------:R-:W-:Y:S01]  /*16d0*/  FMUL.FTZ R172, R19, UR4 ;  /* 0x0000000413ac7c20 */ /* 0x000fe20008410000 */
[----:B------:R-:W-:Y:S01]  /*16e0*/  MUFU.TANH R98, R57 ;  /* 0x0000003900627308 */ /* 0x000fe20000002400 */
[----:B------:R-:W-:Y:S07]  /*16f0*/  HMMA.16816.F32.BF16 R64, R8, R76, RZ ;  /* 0x0000004c0840723c */ /* 0x000fee00000418ff */
[----:B------:R-:W3:Y:S01]  /*1700*/  MUFU.TANH R96, R58 ;  /* 0x0000003a00607308 */ /* 0x000ee20000002400 */
[----:B--2---:R-:W-:Y:S03]  /*1710*/  HMMA.16816.F32.BF16 R40, R52, R44, R40 ;  /* 0x0000002c3428723c */ /* 0x004fe60000041828 */
[----:B------:R-:W-:Y:S01]  /*1720*/  FMUL.FTZ R72, R72, UR4 ;  /* 0x0000000448487c20 */ /* 0x000fe20008410000 */
[----:B------:R-:W-:Y:S01]  /*1730*/  FMUL.FTZ R73, R73, UR4 ;  /* 0x0000000449497c20 */ /* 0x000fe20008410000 */
[----:B------:R-:W-:Y:S01]  /*1740*/  FMUL.FTZ R74, R74, UR4 ;  /* 0x000000044a4a7c20 */ /* 0x000fe20008410000 */
[----:B------:R-:W-:Y:S01]  /*1750*/  FMUL.FTZ R75, R75, UR4 ;  /* 0x000000044b4b7c20 */ /* 0x000fe20008410000 */
[----:B------:R2:W-:Y:S01]  /*1760*/  MUFU.TANH R80, R59 ;  /* 0x0000003b00507308 */ /* 0x0005e20000002400 */
[-C--:B------:R-:W-:Y:S07]  /*1770*/  HMMA.16816.F32.BF16 R20, R8, R78.reuse, RZ ;  /* 0x0000004e0814723c */ /* 0x080fee00000418ff */
[----:B------:R4:W3:Y:S01]  /*1780*/  MUFU.TANH R176, R16 ;  /* 0x0000001000b07308 */ /* 0x0008e20000002400 */
[----:B------:R-:W-:Y:S07]  /*1790*/  HMMA.16816.F32.BF16 R76, R12, R78, RZ ;  /* 0x0000004e0c4c723c */ /* 0x000fee00000418ff */
[----:B------:R-:W-:Y:S01]  /*17a0*/  MUFU.TANH R167, R72 ;  /* 0x0000004800a77308 */ /* 0x000fe20000002400 */
[----:B-1----:R-:W-:Y:S01]  /*17b0*/  HMMA.16816.F32.BF16 R40, R32, R60, R40 ;  /* 0x0000003c2028723c */ /* 0x002fe20000041828 */
[----:B--2---:R-:W1:Y:S06]  /*17c0*/  LDSM.16.M88.4 R56, [R192+UR5+0x5800] ;  /* 0x00580005c038783b */ /* 0x004e6c0008000200 */
[----:B------:R-:W-:Y:S01]  /*17d0*/  MUFU.TANH R165, R73 ;  /* 0x0000004900a57308 */ /* 0x000fe20000002400 */
[C---:B------:R-:W-:Y:S01]  /*17e0*/  HMMA.16816.F32.BF16 R64, R68.reuse, R36, R64 ;  /* 0x000000244440723c */ /* 0x040fe20000041840 */
[----:B----4-:R-:W2:Y:S06]  /*17f0*/  LDSM.16.M88.4 R16, [R187+0x5800] ;  /* 0x00580000bb10783b */ /* 0x010eac0000000200 */
[----:B------:R-:W-:Y:S01]  /*1800*/  MUFU.TANH R163, R74 ;  /* 0x0000004a00a37308 */ /* 0x000fe20000002400 */
[-C--:B------:R-:W-:Y:S03]  /*1810*/  HMMA.16816.F32.BF16 R20, R68, R38.reuse, R20 ;  /* 0x000000264414723c */ /* 0x080fe60000041814 */
[----:B------:R-:W-:Y:S01]  /*1820*/  FMUL.FTZ R40, R40, UR4 ;  /* 0x0000000428287c20 */ /* 0x000fe20008410000 */
[----:B------:R-:W-:Y:S01]  /*1830*/  FMUL.FTZ R137, R41, UR4 ;  /* 0x0000000429897c20 */ /* 0x000fe20008410000 */
[----:B------:R-:W-:Y:S01]  /*1840*/  FMUL.FTZ R139, R42, UR4 ;  /* 0x000000042a8b7c20 */ /* 0x000fe20008410000 */
[----:B------:R-:W-:Y:S01]  /*1850*/  FMUL.FTZ R141, R43, UR4 ;  /* 0x000000042b8d7c20 */ /* 0x000fe20008410000 */
[----:B------:R1:W-:Y:S01]  /*1860*/  MUFU.TANH R132, R40 ;  /* 0x0000002800847308 */ /* 0x0003e20000002400 */
[----:B------:R-:W-:Y:S01]  /*1870*/  HMMA.16816.F32.BF16 R76, R4, R38, R76 ;  /* 0x00000026044c723c */ /* 0x000fe2000004184c */
[----:B------:R-:W4:Y:S06]  /*1880*/  LDSM.16.M88.4 R36, [R186+0x5800] ;  /* 0x00580000ba24783b */ /* 0x000f2c0000000200 */
[----:B------:R3:W-:Y:S01]  /*1890*/  MUFU.TANH R161, R75 ;  /* 0x0000004b00a17308 */ /* 0x0007e20000002400 */
[C---:B------:R-:W-:Y:S07]  /*18a0*/  HMMA.16816.F32.BF16 R64, R48.reuse, R44, R64 ;  /* 0x0000002c3040723c */ /* 0x040fee0000041840 */
[----:B------:R-:W-:Y:S01]  /*18b0*/  MUFU.TANH R174, R174 ;  /* 0x000000ae00ae7308 */ /* 0x000fe20000002400 */
[----:B------:R-:W-:Y:S07]  /*18c0*/  HMMA.16816.F32.BF16 R20, R48, R46, R20 ;  /* 0x0000002e3014723c */ /* 0x000fee0000041814 */
[----:B------:R-:W4:Y:S01]  /*18d0*/  MUFU.TANH R170, R170 ;  /* 0x000000aa00aa7308 */ /* 0x000f220000002400 */
[C---:B-1----:R-:W-:Y:S07]  /*18e0*/  HMMA.16816.F32.BF16 R40, R8.reuse, R56, RZ ;  /* 0x000000380828723c */ /* 0x042fee00000418ff */
[----:B------:R-:W-:Y:S01]  /*18f0*/  MUFU.TANH R172, R172 ;  /* 0x000000ac00ac7308 */ /* 0x000fe20000002400 */
[----:B---3--:R-:W-:Y:S01]  /*1900*/  HMMA.16816.F32.BF16 R72, R8, R58, RZ ;  /* 0x0000003a0848723c */ /* 0x008fe200000418ff */
[----:B------:R-:W1:Y:S01]  /*1910*/  LDSM.16.M88.4 R8, [R185+0x5800] ;  /* 0x00580000b908783b */ /* 0x000e620000000200 */
[----:B------:R-:W-:-:S05]  /*1920*/  DEPBAR.LE SB0, 0x0 ;  /* 0x000080000000791a */ /* 0x000fca0000000000 */
[----:B------:R-:W-:Y:S01]  /*1930*/  MUFU.TANH R137, R137 ;  /* 0x0000008900897308 */ /* 0x000fe20000002400 */
[----:B------:R-:W-:Y:S07]  /*1940*/  HMMA.16816.F32.BF16 R76, R52, R46, R76 ;  /* 0x0000002e344c723c */ /* 0x000fee000004184c */
[----:B------:R-:W-:Y:S01]  /*1950*/  MUFU.TANH R139, R139 ;  /* 0x0000008b008b7308 */ /* 0x000fe20000002400 */
[C---:B------:R-:W-:Y:S07]  /*1960*/  HMMA.16816.F32.BF16 R44, R12.reuse, R56, RZ ;  /* 0x000000380c2c723c */ /* 0x040fee00000418ff */
[----:B------:R-:W-:Y:S01]  /*1970*/  MUFU.TANH R141, R141 ;  /* 0x0000008d008d7308 */ /* 0x000fe20000002400 */
[----:B------:R-:W-:Y:S08]  /*1980*/  HMMA.16816.F32.BF16 R12, R12, R58, RZ ;  /* 0x0000003a0c0c723c */ /* 0x000ff000000418ff */
[C---:B--2---:R-:W-:Y:S08]  /*1990*/  HMMA.16816.F32.BF16 R40, R68.reuse, R16, R40 ;  /* 0x000000104428723c */ /* 0x044ff00000041828 */
[----:B------:R-:W-:Y:S08]  /*19a0*/  HMMA.16816.F32.BF16 R72, R68, R18, R72 ;  /* 0x000000124448723c */ /* 0x000ff00000041848 */
[C---:B------:R-:W-:Y:S08]  /*19b0*/  HMMA.16816.F32.BF16 R44, R4.reuse, R16, R44 ;  /* 0x00000010042c723c */ /* 0x040ff0000004182c */
[----:B------:R-:W-:Y:S01]  /*19c0*/  HMMA.16816.F32.BF16 R12, R4, R18, R12 ;  /* 0x00000012040c723c */ /* 0x000fe2000004180c */
[----:B------:R-:W-:-:S02]  /*19d0*/  FMNMX3.FTZ R7, R84, R2, R92, !PT ;  /* 0x0000000254077276 */ /* 0x000fc4000781005c */
[----:B------:R-:W-:Y:S02]  /*19e0*/  FMNMX3.FTZ R5, R86, R88, R90, !PT ;  /* 0x0000005856057276 */ /* 0x000fe4000781005a */
[----:B------:R-:W-:Y:S02]  /*19f0*/  FMNMX3.FTZ R7, R7, R100, R82, !PT ;  /* 0x0000006407077276 */ /* 0x000fe40007810052 */
[----:B------:R-:W-:Y:S01]  /*1a00*/  FMNMX3.FTZ R5, R5, R94, R96, !PT ;  /* 0x0000005e05057276 */ /* 0x000fe20007810060 */
[----:B----4-:R-:W-:Y:S01]  /*1a10*/  HMMA.16816.F32.BF16 R40, R48, R36, R40 ;  /* 0x000000243028723c */ /* 0x010fe20000041828 */
[----:B------:R-:W-:Y:S02]  /*1a20*/  FMNMX3.FTZ R7, R7, R98, R176, !PT ;  /* 0x0000006207077276 */ /* 0x000fe400078100b0 */
[----:B------:R-:W-:-:S05]  /*1a30*/  FMNMX3.FTZ R5, R5, R80, R170, !PT ;  /* 0x0000005005057276 */ /* 0x000fca00078100aa */
[----:B------:R-:W-:Y:S08]  /*1a40*/  HMMA.16816.F32.BF16 R72, R48, R38, R72 ;  /* 0x000000263048723c */ /* 0x000ff00000041848 */
[C---:B------:R-:W-:Y:S08]  /*1a50*/  HMMA.16816.F32.BF16 R64, R24.reuse, R60, R64 ;  /* 0x0000003c1840723c */ /* 0x040ff00000041840 */
[----:B------:R-:W-:Y:S08]  /*1a60*/  HMMA.16816.F32.BF16 R20, R24, R62, R20 ;  /* 0x0000003e1814723c */ /* 0x000ff00000041814 */
[C---:B------:R-:W-:Y:S03]  /*1a70*/  HMMA.16816.F32.BF16 R44, R52.reuse, R36, R44 ;  /* 0x00000024342c723c */ /* 0x040fe6000004182c */
        /* <DEDUP_REMOVED lines=10> */
[----:B------:R-:W-:Y:S01]  /*1b20*/  MUFU.TANH R146, R65 ;  /* 0x0000004100927308 */ /* 0x000fe20000002400 */
[C---:B-1----:R-:W-:Y:S07]  /*1b30*/  HMMA.16816.F32.BF16 R40, R24.reuse, R8, R40 ;  /* 0x000000081828723c */ /* 0x042fee0000041828 */
[----:B------:R-:W1:Y:S01]  /*1b40*/  MUFU.TANH R20, R20 ;  /* 0x0000001400147308 */ /* 0x000e620000002400 */
[----:B------:R-:W-:Y:S01]  /*1b50*/  HMMA.16816.F32.BF16 R72, R24, R10, R72 ;  /* 0x0000000a1848723c */ /* 0x000fe20000041848 */
[----:B--2---:R-:W-:-:S06]  /*1b60*/  FMNMX3.FTZ R7, R7, R174, R144, !PT ;  /* 0x000000ae07077276 */ /* 0x004fcc0007810090 */
[----:B------:R-:W-:Y:S01]  /*1b70*/  MUFU.TANH R166, R21 ;  /* 0x0000001500a67308 */ /* 0x000fe20000002400 */
[C---:B------:R-:W-:Y:S03]  /*1b80*/  HMMA.16816.F32.BF16 R76, R32.reuse, R62, R76 ;  /* 0x0000003e204c723c */ /* 0x040fe6000004184c */
[----:B------:R-:W-:Y:S01]  /*1b90*/  FMUL.FTZ R40, R40, UR4 ;  /* 0x0000000428287c20 */ /* 0x000fe20008410000 */
[----:B------:R-:W-:Y:S01]  /*1ba0*/  FMUL.FTZ R41, R41, UR4 ;  /* 0x0000000429297c20 */ /* 0x000fe20008410000 */
[----:B------:R-:W-:Y:S01]  /*1bb0*/  FMUL.FTZ R42, R42, UR4 ;  /* 0x000000042a2a7c20 */ /* 0x000fe20008410000 */
[----:B------:R-:W-:Y:S01]  /*1bc0*/  FMUL.FTZ R43, R43, UR4 ;  /* 0x000000042b2b7c20 */ /* 0x000fe20008410000 */
[----:B------:R-:W2:Y:S01]  /*1bd0*/  MUFU.TANH R158, R40 ;  /* 0x00000028009e7308 */ /* 0x000ea20000002400 */
[----:B------:R-:W-:Y:S01]  /*1be0*/  HMMA.16816.F32.BF16 R44, R32, R8, R44 ;  /* 0x00000008202c723c */ /* 0x000fe2000004182c */
[----:B-1----:R-:W-:-:S02]  /*1bf0*/  FMNMX3.FTZ R7, R7, R146, R20, !PT ;  /* 0x0000009207077276 */ /* 0x002fc40007810014 */
        /* <DEDUP_REMOVED lines=10> */
[----:B------:R-:W1:Y:S01]  /*1ca0*/  MUFU.TANH R160, R72 ;  /* 0x0000004800a07308 */ /* 0x000e620000002400 */
[----:B--2---:R-:W-:-:S03]  /*1cb0*/  FMNMX3.FTZ R7, R7, R166, R158, !PT ;  /* 0x000000a607077276 */ /* 0x004fc6000781009e */
[----:B------:R-:W-:Y:S01]  /*1cc0*/  FMUL.FTZ R44, R44, UR4 ;  /* 0x000000042c2c7c20 */ /* 0x000fe20008410000 */
[----:B------:R-:W-:Y:S01]  /*1cd0*/  FMUL.FTZ R45, R45, UR4 ;  /* 0x000000042d2d7c20 */ /* 0x000fe20008410000 */
[----:B------:R-:W-:Y:S01]  /*1ce0*/  FMUL.FTZ R46, R46, UR4 ;  /* 0x000000042e2e7c20 */ /* 0x000fe20008410000 */
[----:B------:R-:W-:Y:S01]  /*1cf0*/  FMUL.FTZ R47, R47, UR4 ;  /* 0x000000042f2f7c20 */ /* 0x000fe20008410000 */
[----:B------:R-:W2:Y:S04]  /*1d00*/  MUFU.TANH R138, R66 ;  /* 0x00000042008a7308 */ /* 0x000ea80000002400 */
[----:B------:R-:W-:-:S04]  /*1d10*/  FMUL.FTZ R12, R12, UR4 ;  /* 0x000000040c0c7c20 */ /* 0x000fc80008410000 */
[----:B------:R-:W3:Y:S01]  /*1d20*/  MUFU.TANH R152, R73 ;  /* 0x0000004900987308 */ /* 0x000ee20000002400 */
[----:B-1----:R-:W-:-:S07]  /*1d30*/  FMNMX3.FTZ R7, R7, R162, R160, !PT ;  /* 0x000000a207077276 */ /* 0x002fce00078100a0 */
[----:B------:R1:W4:Y:S01]  /*1d40*/  MUFU.TANH R140, R67 ;  /* 0x00000043008c7308 */ /* 0x0003220000002400 */
[----:B--2---:R-:W-:-:S07]  /*1d50*/  FMNMX3.FTZ R11, R5, R172, R138, !PT ;  /* 0x000000ac050b7276 */ /* 0x004fce000781008a */
[----:B------:R1:W2:Y:S01]  /*1d60*/  MUFU.TANH R153, R76 ;  /* 0x0000004c00997308 */ /* 0x0002a20000002400 */
[----:B---3--:R-:W-:-:S07]  /*1d70*/  FMNMX.FTZ R4, R152, R7, !PT ;  /* 0x0000000798047209 */ /* 0x008fce0007810000 */
[----:B------:R1:W3:Y:S08]  /*1d80*/  MUFU.TANH R155, R77 ;  /* 0x0000004d009b7308 */ /* 0x0002f00000002400 */
[----:B------:R1:W1:Y:S08]  /*1d90*/  MUFU.TANH R157, R78 ;  /* 0x0000004e009d7308 */ /* 0x0002700000002400 */
        /* <DEDUP_REMOVED lines=11> */
[----:B------:R1:W1:Y:S01]  /*1e50*/  MUFU.TANH R148, R75 ;  /* 0x0000004b00947308 */ /* 0x0002620000002400 */
[----:B------:R-:W-:Y:S06]  /*1e60*/  BAR.SYNC.DEFER_BLOCKING 0x0 ;  /* 0x0000000000007b1d */ /* 0x000fec0000010000 */
[----:B--234-:R-:W-:Y:S05]  /*1e70*/  @!P3 BRA `(.L_x_1529) ;  /* 0x000000000068b947 */ /* 0x01cfea0003800000 */
[----:B------:R-:W-:-:S05]  /*1e80*/  LEA.HI.SX32 R16, R28, 0xfffffffe, 0x1a ;  /* 0xfffffffe1c107811 */ /* 0x000fca00078fd2ff */
[-C--:B------:R-:W-:Y:S02]  /*1e90*/  IMAD R7, R200, R16.reuse, RZ ;  /* 0x00000010c8077224 */ /* 0x080fe400078e02ff */
[----:B------:R-:W-:-:S04]  /*1ea0*/  IMAD.WIDE.U32 R16, R201, R16, RZ ;  /* 0x00000010c9107225 */ /* 0x000fc800078e00ff */
[----:B------:R-:W-:Y:S01]  /*1eb0*/  IMAD.IADD R7, R17, 0x1, R7 ;  /* 0x0000000111077824 */ /* 0x000fe200078e0207 */
[----:B------:R-:W-:Y:S02]  /*1ec0*/  IADD3 R6, P0, PT, R203, R16, RZ ;  /* 0x00000010cb067210 */ /* 0x000fe40007f1e0ff */
[----:B------:R-:W-:Y:S02]  /*1ed0*/  LEA R24, P2, R16, R199, 0x1 ;  /* 0x000000c710187211 */ /* 0x000fe400078408ff */
[C---:B------:R-:W-:Y:S01]  /*1ee0*/  IADD3 R8, P1, PT, R6.reuse, R203, RZ ;  /* 0x000000cb06087210 */ /* 0x040fe20007f3e0ff */
[--C-:B------:R-:W-:Y:S01]  /*1ef0*/  IMAD.X R5, R7, 0x1, R202.reuse, P0 ;  /* 0x0000000107057824 */ /* 0x100fe200000e06ca */
[----:B------:R-:W-:Y:S02]  /*1f00*/  IADD3 R10, P0, PT, R6, R206, RZ ;  /* 0x000000ce060a7210 */ /* 0x000fe40007f1e0ff */
[----:B------:R-:W-:Y:S01]  /*1f10*/  LEA.HI.X R25, R16, R198, R7, 0x1, P2 ;  /* 0x000000c610197211 */ /* 0x000fe200010f0c07 */
[C---:B------:R-:W-:Y:S01]  /*1f20*/  IMAD.X R7, R5.reuse, 0x1, R202, P1 ;  /* 0x0000000105077824 */ /* 0x040fe200008e06ca */
[-C--:B-1----:R-:W-:Y:S01]  /*1f30*/  LEA R22, P2, R6, R199.reuse, 0x1 ;  /* 0x000000c706167211 */ /* 0x082fe200078408ff */
[----:B------:R-:W-:Y:S01]  /*1f40*/  IMAD.X R9, R5, 0x1, R204, P0 ;  /* 0x0000000105097824 */ /* 0x000fe200000e06cc */
[-C--:B------:R-:W-:Y:S01]  /*1f50*/  LEA R18, P1, R8, R199.reuse, 0x1 ;  /* 0x000000c708127211 */ /* 0x080fe200078208ff */
[----:B------:R-:W-:Y:S01]  /*1f60*/  @!PT LDS RZ, [RZ] ;  /* 0x00000000fffff984 */ /* 0x000fe20000000800 */
[----:B------:R-:W-:Y:S01]  /*1f70*/  @!PT LDS RZ, [RZ] ;  /* 0x00000000fffff984 */ /* 0x000fe20000000800 */
[----:B------:R-:W-:Y:S01]  /*1f80*/  @!PT LDS RZ, [RZ] ;  /* 0x00000000fffff984 */ /* 0x000fe20000000800 */
[----:B------:R2:W-:Y:S01]  /*1f90*/  LDGSTS.E.BYPASS.LTC128B.128 [R207+0x4000], desc[UR22][R24.64] ;  /* 0x0400000018cf7fae */ /* 0x0005e2000b981a16 */
[----:B------:R-:W-:-:S02]  /*1fa0*/  LEA R16, P0, R10, R199, 0x1 ;  /* 0x000000c70a107211 */ /* 0x000fc400078008ff */
[-C--:B------:R-:W-:Y:S02]  /*1fb0*/  LEA.HI.X R23, R6, R198.reuse, R5, 0x1, P2 ;  /* 0x000000c606177211 */ /* 0x080fe400010f0c05 */
[-C--:B------:R-:W-:Y:S02]  /*1fc0*/  LEA.HI.X R19, R8, R198.reuse, R7, 0x1, P1 ;  /* 0x000000c608137211 */ /* 0x080fe400008f0c07 */
[----:B------:R-:W-:Y:S01]  /*1fd0*/  LEA.HI.X R17, R10, R198, R9, 0x1, P0 ;  /* 0x000000c60a117211 */ /* 0x000fe200000f0c09 */
[----:B------:R2:W-:Y:S04]  /*1fe0*/  LDGSTS.E.BYPASS.LTC128B.128 [R207+0x4800], desc[UR22][R22.64] ;  /* 0x0480000016cf7fae */ /* 0x0005e8000b981a16 */
[----:B------:R2:W-:Y:S04]  /*1ff0*/  LDGSTS.E.BYPASS.LTC128B.128 [R207+0x5000], desc[UR22][R18.64] ;  /* 0x0500000012cf7fae */ /* 0x0005e8000b981a16 */
[----:B------:R2:W-:Y:S04]  /*2000*/  LDGSTS.E.BYPASS.LTC128B.128 [R207+0x5800], desc[UR22][R16.64] ;  /* 0x0580000010cf7fae */ /* 0x0005e8000b981a16 */
[----:B------:R-:W0:Y:S02]  /*2010*/  LDGDEPBAR ;  /* 0x00000000000079af */ /* 0x000e240000000000 */
.L_x_1529:
[----:B------:R-:W3:Y:S01]  /*2020*/  SHFL.BFLY PT, R7, R4, 0x2, 0x1f ;  /* 0x0c401f0004077f89 */ /* 0x000ee200000e0000 */
[----:B-1----:R-:W-:Y:S01]  /*2030*/  FMNMX3.FTZ R5, R11, R140, R164, !PT ;  /* 0x0000008c0b057276 */ /* 0x002fe200078100a4 */
[----:B------:R-:W-:Y:S01]  /*2040*/  FMUL.FTZ R13, R13, UR4 ;  /* 0x000000040d0d7c20 */ /* 0x000fe20008410000 */
[----:B------:R-:W-:Y:S01]  /*2050*/  FMNMX3.FTZ R10, R89, R91, R95, !PT ;  /* 0x0000005b590a7276 */ /* 0x000fe2000781005f */
[----:B------:R-:W-:Y:S01]  /*2060*/  FMUL.FTZ R14, R14, UR4 ;  /* 0x000000040e0e7c20 */ /* 0x000fe20008410000 */
[----:B------:R-:W-:Y:S01]  /*2070*/  FMNMX3.FTZ R5, R5, R168, R156, !PT ;  /* 0x000000a805057276 */ /* 0x000fe2000781009c */
[----:B------:R-:W1:Y:S01]  /*2080*/  MUFU.TANH R65, R13 ;  /* 0x0000000d00417308 */ /* 0x000e620000002400 */
[----:B------:R-:W-:Y:S01]  /*2090*/  FMNMX3.FTZ R10, R10, R99, R145, !PT ;  /* 0x000000630a0a7276 */ /* 0x000fe20007810091 */
[----:B------:R-:W-:Y:S01]  /*20a0*/  FMUL.FTZ R15, R15, UR4 ;  /* 0x000000040f0f7c20 */ /* 0x000fe20008410000 */
[----:B------:R-:W-:Y:S01]  /*20b0*/  FMNMX3.FTZ R6, R81, R93, R83, !PT ;  /* 0x0000005d51067276 */ /* 0x000fe20007810053 */
[----:B------:R-:W4:Y:S01]  /*20c0*/  LDCU UR4, c[0x0][0x45c] ;  /* 0x00008b80ff0477ac */ /* 0x000f220008000800 */
[----:B------:R-:W-:-:S02]  /*20d0*/  FMNMX3.FTZ R5, R5, R154, R150, !PT ;  /* 0x0000009a05057276 */ /* 0x000fc40007810096 */
[----:B------:R-:W-:Y:S01]  /*20e0*/  FMNMX3.FTZ R10, R10, R149, R167, !PT ;  /* 0x000000950a0a7276 */ /* 0x000fe200078100a7 */
[----:B------:R-:W5:Y:S01]  /*20f0*/  MUFU.TANH R63, R14 ;  /* 0x0000000e003f7308 */ /* 0x000f620000002400 */
[----:B------:R-:W-:Y:S02]  /*2100*/  FMNMX3.FTZ R6, R6, R97, R147, !PT ;  /* 0x0000006106067276 */ /* 0x000fe40007810093 */
[----:B------:R-:W-:Y:S02]  /*2110*/  FMNMX.FTZ R8, R148, R5, !PT ;  /* 0x0000000594087209 */ /* 0x000fe40007810000 */
[----:B------:R-:W-:Y:S02]  /*2120*/  FMNMX3.FTZ R10, R10, R165, R132, !PT ;  /* 0x000000a50a0a7276 */ /* 0x000fe40007810084 */
[----:B------:R-:W-:Y:S01]  /*2130*/  FMNMX3.FTZ R6, R6, R151, R163, !PT ;  /* 0x0000009706067276 */ /* 0x000fe200078100a3 */
[----:B------:R-:W2:Y:S01]  /*2140*/  SHFL.BFLY PT, R9, R8, 0x2, 0x1f ;  /* 0x0c401f0008097f89 */ /* 0x000ea200000e0000 */
[----:B------:R-:W4:Y:S01]  /*2150*/  MUFU.TANH R62, R15 ;  /* 0x0000000f003e7308 */ /* 0x000f220000002400 */
[----:B---3--:R-:W-:-:S02]  /*2160*/  FMNMX.FTZ R7, R4, R7, !PT ;  /* 0x0000000704077209 */ /* 0x008fc40007810000 */
[----:B------:R-:W-:Y:S02]  /*2170*/  FMNMX3.FTZ R4, R10, R137, R153, !PT ;  /* 0x000000890a047276 */ /* 0x000fe40007810099 */
[----:B------:R-:W-:Y:S01]  /*2180*/  FMNMX3.FTZ R6, R6, R161, R139, !PT ;  /* 0x000000a106067276 */ /* 0x000fe2000781008b */
[----:B------:R-:W3:Y:S01]  /*2190*/  SHFL.BFLY PT, R134, R7, 0x1, 0x1f ;  /* 0x0c201f0007867f89 */ /* 0x000ee200000e0000 */
[----:B------:R-:W-:Y:S02]  /*21a0*/  FMNMX3.FTZ R4, R4, R155, R61, !PT ;  /* 0x0000009b04047276 */ /* 0x000fe4000781003d */
[----:B------:R-:W-:Y:S02]  /*21b0*/  FMNMX3.FTZ R6, R6, R141, R157, !PT ;  /* 0x0000008d06067276 */ /* 0x000fe4000781009d */
[----:B------:R-:W-:Y:S02]  /*21c0*/  FMNMX3.FTZ R4, R4, R60, R67, !PT ;  /* 0x0000003c04047276 */ /* 0x000fe40007810043 */
[----:B------:R-:W-:-:S02]  /*21d0*/  FMNMX3.FTZ R11, R6, R159, R59, !PT ;  /* 0x0000009f060b7276 */ /* 0x000fc4000781003b */
[----:B-1----:R-:W-:Y:S02]  /*21e0*/  FMNMX.FTZ R5, R65, R4, !PT ;  /* 0x0000000441057209 */ /* 0x002fe40007810000 */
[----:B-----5:R-:W-:Y:S02]  /*21f0*/  FMNMX3.FTZ R11, R11, R58, R63, !PT ;  /* 0x0000003a0b0b7276 */ /* 0x020fe4000781003f */
[----:B------:R-:W-:Y:S01]  /*2200*/  LOP3.LUT R188, R29, 0x200, R30, 0xf8, !PT ;  /* 0x000002001dbc7812 */ /* 0x000fe200078ef81e */
[----:B------:R-:W1:Y:S01]  /*2210*/  SHFL.BFLY PT, R136, R5, 0x2, 0x1f ;  /* 0x0c401f0005887f89 */ /* 0x000e6200000e0000 */
[----:B----4-:R-:W-:Y:S02]  /*2220*/  FMNMX.FTZ R6, R62, R11, !PT ;  /* 0x0000000b3e067209 */ /* 0x010fe40007810000 */
[----:B--2---:R-:W-:Y:S02]  /*2230*/  FMNMX.FTZ R4, R8, R9, !PT ;  /* 0x0000000908047209 */ /* 0x004fe40007810000 */
[----:B------:R-:W-:Y:S01]  /*2240*/  LEA R188, R188, UR5, 0x1 ;  /* 0x00000005bcbc7c11 */ /* 0x000fe2000f8e08ff */
[----:B------:R-:W2:Y:S03]  /*2250*/  SHFL.BFLY PT, R135, R6, 0x2, 0x1f ;  /* 0x0c401f0006877f89 */ /* 0x000ea600000e0000 */
[----:B------:R-:W-:Y:S01]  /*2260*/  IADD3 R143, PT, PT, R0, R188, RZ ;  /* 0x000000bc008f7210 */ /* 0x000fe20007ffe0ff */
[----:B------:R-:W4:Y:S01]  /*2270*/  SHFL.BFLY PT, R133, R4, 0x1, 0x1f ;  /* 0x0c201f0004857f89 */ /* 0x000f2200000e0000 */
[----:B---3--:R-:W-:-:S02]  /*2280*/  FMNMX.FTZ R134, R7, R134, !PT ;  /* 0x0000008607867209 */ /* 0x008fc40007810000 */
[C---:B------:R-:W-:Y:S01]  /*2290*/  IADD3 R184, PT, PT, R3.reuse, R188, RZ ;  /* 0x000000bc03b87210 */ /* 0x040fe20007ffe0ff */
[----:B------:R-:W-:Y:S01]  /*22a0*/  LDSM.16.MT88.4 R116, [R188+0x6000] ;  /* 0x00600000bc74783b */ /* 0x000fe20000004200 */
[C---:B------:R-:W-:Y:S01]  /*22b0*/  FSETP.NEU.FTZ.AND P0, PT, R134.reuse, -INF , PT ;  /* 0xff8000008600780b */ /* 0x040fe20003f1d000 */
[----:B------:R-:W-:Y:S01]  /*22c0*/  FMUL.FTZ R171, R134, UR4 ;  /* 0x0000000486ab7c20 */ /* 0x000fe20008410000 */
[----:B------:R-:W-:Y:S01]  /*22d0*/  IADD3 R142, PT, PT, R3, R143, RZ ;  /* 0x0000008f038e7210 */ /* 0x000fe20007ffe0ff */
[----:B------:R-:W-:Y:S03]  /*22e0*/  LDSM.16.MT88.4 R16, [R188+0x6800] ;  /* 0x00680000bc10783b */ /* 0x000fe60000004200 */
[----:B------:R-:W-:Y:S01]  /*22f0*/  FSEL R171, R171, RZ, P0 ;  /* 0x000000ffabab7208 */ /* 0x000fe20000000000 */
[----:B------:R-:W-:Y:S01]  /*2300*/  LDSM.16.MT88.4 R12, [R184+0x6800] ;  /* 0x00680000b80c783b */ /* 0x000fe20000004200 */
[----:B-1----:R-:W-:-:S03]  /*2310*/  FMNMX.FTZ R136, R5, R136, !PT ;  /* 0x0000008805887209 */ /* 0x002fc60007810000 */
[--C-:B------:R-:W-:Y:S01]  /*2320*/  FFMA.FTZ R30, R2, UR4, -R171.reuse ;  /* 0x00000004021e7c23 */ /* 0x100fe200080108ab */
[--C-:B------:R-:W-:Y:S01]  /*2330*/  FFMA.FTZ R33, R84, UR4, -R171.reuse ;  /* 0x0000000454217c23 */ /* 0x100fe200080108ab */
[--C-:B------:R-:W-:Y:S01]  /*2340*/  FFMA.FTZ R2, R100, UR4, -R171.reuse ;  /* 0x0000000464027c23 */ /* 0x100fe200080108ab */
[----:B------:R-:W1:Y:S01]  /*2350*/  SHFL.BFLY PT, R9, R136, 0x1, 0x1f ;  /* 0x0c201f0088097f89 */ /* 0x000e6200000e0000 */
[----:B--2---:R-:W-:Y:S01]  /*2360*/  FMNMX.FTZ R135, R6, R135, !PT ;  /* 0x0000008706877209 */ /* 0x004fe20007810000 */
[--C-:B------:R-:W-:Y:S01]  /*2370*/  FFMA.FTZ R31, R92, UR4, -R171.reuse ;  /* 0x000000045c1f7c23 */ /* 0x100fe200080108ab */
[----:B------:R-:W-:Y:S01]  /*2380*/  MUFU.EX2 R30, R30 ;  /* 0x0000001e001e7308 */ /* 0x000fe20000000800 */
[----:B------:R-:W-:Y:S01]  /*2390*/  LDSM.16.MT88.4 R100, [R184+0x6000] ;  /* 0x00600000b864783b */ /* 0x000fe20000004200 */
[----:B----4-:R-:W-:Y:S01]  /*23a0*/  FMNMX.FTZ R133, R4, R133, !PT ;  /* 0x0000008504857209 */ /* 0x010fe20007810000 */
[--C-:B------:R-:W-:Y:S01]  /*23b0*/  FFMA.FTZ R47, R82, UR4, -R171.reuse ;  /* 0x00000004522f7c23 */ /* 0x100fe200080108ab */
[----:B------:R-:W2:Y:S01]  /*23c0*/  MUFU.EX2 R33, R33 ;  /* 0x0000002100217308 */ /* 0x000ea20000000800 */
[----:B------:R-:W3:Y:S01]  /*23d0*/  SHFL.BFLY PT, R8, R135, 0x1, 0x1f ;  /* 0x0c201f0087087f89 */ /* 0x000ee200000e0000 */
[C---:B------:R-:W-:Y:S01]  /*23e0*/  FSETP.NEU.FTZ.AND P0, PT, R133.reuse, -INF , PT ;  /* 0xff8000008500780b */ /* 0x040fe20003f1d000 */
[----:B------:R-:W-:Y:S01]  /*23f0*/  FMUL.FTZ R169, R133, UR4 ;  /* 0x0000000485a97c20 */ /* 0x000fe20008410000 */
[----:B------:R-:W-:Y:S01]  /*2400*/  MUFU.EX2 R31, R31 ;  /* 0x0000001f001f7308 */ /* 0x000fe20000000800 */
[----:B------:R-:W-:Y:S01]  /*2410*/  LDSM.16.MT88.4 R4, [R142+0x6000] ;  /* 0x006000008e04783b */ /* 0x000fe20000004200 */
[--C-:B------:R-:W-:Y:S01]  /*2420*/  FFMA.FTZ R36, R98, UR4, -R171.reuse ;  /* 0x0000000462247c23 */ /* 0x100fe200080108ab */
[--C-:B------:R-:W-:Y:S01]  /*2430*/  FFMA.FTZ R34, R176, UR4, -R171.reuse ;  /* 0x00000004b0227c23 */ /* 0x100fe200080108ab */
[----:B------:R-:W-:Y:S01]  /*2440*/  FSEL R169, R169, RZ, P0 ;  /* 0x000000ffa9a97208 */ /* 0x000fe20000000000 */
[----:B------:R-:W4:Y:S01]  /*2450*/  MUFU.EX2 R2, R2 ;  /* 0x0000000200027308 */ /* 0x000f220000000800 */
[----:B------:R-:W-:Y:S01]  /*2460*/  LDSM.16.MT88.4 R24, [R142+0x6800] ;  /* 0x006800008e18783b */ /* 0x000fe20000004200 */
[--C-:B------:R-:W-:Y:S01]  /*2470*/  FFMA.FTZ R45, R174, UR4, -R171.reuse ;  /* 0x00000004ae2d7c23 */ /* 0x100fe200080108ab */
[----:B------:R-:W-:Y:S01]  /*2480*/  FFMA.FTZ R144, R144, UR4, -R171 ;  /* 0x0000000490907c23 */ /* 0x000fe200080108ab */
[--C-:B------:R-:W-:Y:S01]  /*2490*/  FFMA.FTZ R29, R86, UR4, -R169.reuse ;  /* 0x00000004561d7c23 */ /* 0x100fe200080108a9 */
[--C-:B------:R-:W-:Y:S01]  /*24a0*/  FFMA.FTZ R32, R88, UR4, -R169.reuse ;  /* 0x0000000458207c23 */ /* 0x100fe200080108a9 */
[----:B------:R-:W5:Y:S01]  /*24b0*/  LDSM.16.MT88.4 R84, [R143+0x6000] ;  /* 0x006000008f54783b */ /* 0x000f620000004200 */
[--C-:B------:R-:W-:Y:S01]  /*24c0*/  FFMA.FTZ R35, R90, UR4, -R169.reuse ;  /* 0x000000045a237c23 */ /* 0x100fe200080108a9 */
[----:B-1----:R-:W-:Y:S01]  /*24d0*/  FMNMX.FTZ R136, R136, R9, !PT ;  /* 0x0000000988887209 */ /* 0x002fe20007810000 */
[--C-:B------:R-:W-:Y:S01]  /*24e0*/  FFMA.FTZ R0, R94, UR4, -R169.reuse ;  /* 0x000000045e007c23 */ /* 0x100fe200080108a9 */
[----:B------:R-:W-:Y:S01]  /*24f0*/  MUFU.EX2 R29, R29 ;  /* 0x0000001d001d7308 */ /* 0x000fe20000000800 */
[----:B--2---:R-:W-:Y:S01]  /*2500*/  F2FP.BF16.F32.PACK_AB R72, R30, R33 ;  /* 0x000000211e48723e */ /* 0x004fe200000010ff */
[--C-:B------:R-:W-:Y:S01]  /*2510*/  FFMA.FTZ R48, R96, UR4, -R169.reuse ;  /* 0x0000000460307c23 */ /* 0x100fe200080108a9 */
[C---:B------:R-:W-:Y:S01]  /*2520*/  FMUL.FTZ R66, R136.reuse, UR4 ;  /* 0x0000000488427c20 */ /* 0x040fe20008410000 */
[----:B------:R-:W-:Y:S01]  /*2530*/  FSETP.NEU.FTZ.AND P0, PT, R136, -INF , PT ;  /* 0xff8000008800780b */ /* 0x000fe20003f1d000 */
[----:B------:R-:W1:Y:S01]  /*2540*/  MUFU.EX2 R32, R32 ;  /* 0x0000002000207308 */ /* 0x000e620000000800 */
[----:B---3--:R-:W-:Y:S01]  /*2550*/  FMNMX.FTZ R135, R135, R8, !PT ;  /* 0x0000000887877209 */ /* 0x008fe20007810000 */
[--C-:B------:R-:W-:Y:S01]  /*2560*/  FFMA.FTZ R43, R80, UR4, -R169.reuse ;  /* 0x00000004502b7c23 */ /* 0x100fe200080108a9 */
[----:B------:R-:W-:Y:S01]  /*2570*/  FSEL R66, R66, RZ, P0 ;  /* 0x000000ff42427208 */ /* 0x000fe20000000000 */
[----:B------:R-:W-:Y:S01]  /*2580*/  MUFU.EX2 R35, R35 ;  /* 0x0000002300237308 */ /* 0x000fe20000000800 */
[C---:B------:R-:W-:Y:S01]  /*2590*/  FSETP.NEU.FTZ.AND P0, PT, R135.reuse, -INF , PT ;  /* 0xff8000008700780b */ /* 0x040fe20003f1d000 */
[----:B------:R-:W-:Y:S01]  /*25a0*/  FMUL.FTZ R64, R135, UR4 ;  /* 0x0000000487407c20 */ /* 0x000fe20008410000 */
[----:B------:R-:W2:Y:S01]  /*25b0*/  LDSM.16.MT88.4 R8, [R143+0x6800] ;  /* 0x006800008f08783b */ /* 0x000ea20000004200 */
[----:B------:R-:W3:Y:S01]  /*25c0*/  MUFU.EX2 R0, R0 ;  /* 0x0000000000007308 */ /* 0x000ee20000000800 */
[--C-:B------:R-:W-:Y:S01]  /*25d0*/  FFMA.FTZ R44, R89, UR4, -R66.reuse ;  /* 0x00000004592c7c23 */ /* 0x100fe20008010842 */
[--C-:B------:R-:W-:Y:S01]  /*25e0*/  FFMA.FTZ R41, R91, UR4, -R66.reuse ;  /* 0x000000045b297c23 */ /* 0x100fe20008010842 */
[----:B------:R-:W-:Y:S01]  /*25f0*/  FSEL R64, R64, RZ, P0 ;  /* 0x000000ff40407208 */ /* 0x000fe20000000000 */
[--C-:B------:R-:W-:Y:S01]  /*2600*/  FFMA.FTZ R40, R95, UR4, -R66.reuse ;  /* 0x000000045f287c23 */ /* 0x100fe20008010842 */
[----:B------:R-:W-:Y:S01]  /*2610*/  FFMA.FTZ R37, R99, UR4, -R66 ;  /* 0x0000000463257c23 */ /* 0x000fe20008010842 */
[----:B----4-:R-:W-:Y:S01]  /*2620*/  F2FP.BF16.F32.PACK_AB R74, R2, R31 ;  /* 0x0000001f024a723e */ /* 0x010fe200000010ff */
[----:B------:R-:W-:Y:S01]  /*2630*/  MUFU.EX2 R44, R44 ;  /* 0x0000002c002c7308 */ /* 0x000fe20000000800 */
[--C-:B------:R-:W-:Y:S01]  /*2640*/  FFMA.FTZ R42, R81, UR4, -R64.reuse ;  /* 0x00000004512a7c23 */ /* 0x100fe20008010840 */
[--C-:B------:R-:W-:Y:S01]  /*2650*/  FFMA.FTZ R39, R93, UR4, -R64.reuse ;  /* 0x000000045d277c23 */ /* 0x100fe20008010840 */
[--C-:B------:R-:W-:Y:S01]  /*2660*/  FFMA.FTZ R38, R83, UR4, -R64.reuse ;  /* 0x0000000453267c23 */ /* 0x100fe20008010840 */
[----:B------:R-:W-:Y:S01]  /*2670*/  FFMA.FTZ R3, R97, UR4, -R64 ;  /* 0x0000000461037c23 */ /* 0x000fe20008010840 */
[----:B------:R-:W4:Y:S01]  /*2680*/  MUFU.EX2 R41, R41 ;  /* 0x0000002900297308 */ /* 0x000f220000000800 */
[----:B-1----:R-:W-:Y:S01]  /*2690*/  F2FP.BF16.F32.PACK_AB R73, R32, R29 ;  /* 0x0000001d2049723e */ /* 0x002fe200000010ff */
[--C-:B------:R-:W-:Y:S01]  /*26a0*/  FFMA.FTZ R49, R170, UR4, -R169.reuse ;  /* 0x00000004aa317c23 */ /* 0x100fe200080108a9 */
[----:B---3--:R-:W-:Y:S01]  /*26b0*/  F2FP.BF16.F32.PACK_AB R75, R0, R35 ;  /* 0x00000023004b723e */ /* 0x008fe200000010ff */
[----:B------:R-:W-:Y:S01]  /*26c0*/  MUFU.EX2 R40, R40 ;  /* 0x0000002800287308 */ /* 0x000fe20000000800 */
[--C-:B------:R-:W-:Y:S01]  /*26d0*/  FFMA.FTZ R46, R172, UR4, -R169.reuse ;  /* 0x00000004ac2e7c23 */ /* 0x100fe200080108a9 */
[--C-:B------:R-:W-:Y:S01]  /*26e0*/  FFMA.FTZ R53, R145, UR4, -R66.reuse ;  /* 0x0000000491357c23 */ /* 0x100fe20008010842 */
[--C-:B------:R-:W-:Y:S01]  /*26f0*/  FFMA.FTZ R50, R149, UR4, -R66.reuse ;  /* 0x0000000495327c23 */ /* 0x100fe20008010842 */
[----:B------:R-:W1:Y:S01]  /*2700*/  MUFU.EX2 R37, R37 ;  /* 0x0000002500257308 */ /* 0x000e620000000800 */
[--C-:B------:R-:W-:Y:S01]  /*2710*/  FFMA.FTZ R52, R167, UR4, -R66.reuse ;  /* 0x00000004a7347c23 */ /* 0x100fe20008010842 */
[C---:B------:R-:W-:Y:S01]  /*2720*/  HMMA.16816.F32.BF16 R124, R72.reuse, R116, RZ ;  /* 0x00000074487c723c */ /* 0x040fe200000418ff */
[----:B------:R-:W-:Y:S01]  /*2730*/  FFMA.FTZ R51, R165, UR4, -R66 ;  /* 0x00000004a5337c23 */ /* 0x000fe20008010842 */
[----:B------:R-:W-:Y:S01]  /*2740*/  MUFU.EX2 R42, R42 ;  /* 0x0000002a002a7308 */ /* 0x000fe20000000800 */
[--C-:B------:R-:W-:Y:S01]  /*2750*/  FFMA.FTZ R56, R147, UR4, -R64.reuse ;  /* 0x0000000493387c23 */ /* 0x100fe20008010840 */
[----:B----4-:R-:W-:Y:S01]  /*2760*/  F2FP.BF16.F32.PACK_AB R68, R41, R44 ;  /* 0x0000002c2944723e */ /* 0x010fe200000010ff */
[--C-:B------:R-:W-:Y:S01]  /*2770*/  FFMA.FTZ R55, R151, UR4, -R64.reuse ;  /* 0x0000000497377c23 */ /* 0x100fe20008010840 */
[----:B------:R-:W3:Y:S01]  /*2780*/  MUFU.EX2 R39, R39 ;  /* 0x0000002700277308 */ /* 0x000ee20000000800 */
[--C-:B------:R-:W-:Y:S01]  /*2790*/  FFMA.FTZ R54, R163, UR4, -R64.reuse ;  /* 0x00000004a3367c23 */ /* 0x100fe20008010840 */
[C---:B------:R-:W-:Y:S01]  /*27a0*/  HMMA.16816.F32.BF16 R108, R72.reuse, R100, RZ ;  /* 0x00000064486c723c */ /* 0x040fe200000418ff */
[--C-:B------:R-:W-:Y:S01]  /*27b0*/  FFMA.FTZ R57, R161, UR4, -R64.reuse ;  /* 0x00000004a1397c23 */ /* 0x100fe20008010840 */
[----:B------:R-:W-:Y:S01]  /*27c0*/  MUFU.EX2 R38, R38 ;  /* 0x0000002600267308 */ /* 0x000fe20000000800 */
[----:B------:R-:W-:Y:S01]  /*27d0*/  FFMA.FTZ R147, R140, UR4, -R169 ;  /* 0x000000048c937c23 */ /* 0x000fe200080108a9 */
[----:B-1----:R-:W-:Y:S01]  /*27e0*/  F2FP.BF16.F32.PACK_AB R70, R37, R40 ;  /* 0x000000282546723e */ /* 0x002fe200000010ff */
[----:B------:R-:W-:Y:S01]  /*27f0*/  FFMA.FTZ R145, R166, UR4, -R171 ;  /* 0x00000004a6917c23 */ /* 0x000fe200080108ab */
[----:B------:R-:W1:Y:S01]  /*2800*/  MUFU.EX2 R3, R3 ;  /* 0x0000000300037308 */ /* 0x000e620000000800 */
[--C-:B------:R-:W-:Y:S01]  /*2810*/  FFMA.FTZ R138, R138, UR4, -R169.reuse ;  /* 0x000000048a8a7c23 */ /* 0x100fe200080108a9 */
[C---:B-----5:R-:W-:Y:S01]  /*2820*/  HMMA.16816.F32.BF16 R92, R72.reuse, R84, RZ ;  /* 0x00000054485c723c */ /* 0x060fe200000418ff */
[--C-:B------:R-:W-:Y:S01]  /*2830*/  FFMA.FTZ R149, R164, UR4, -R169.reuse ;  /* 0x00000004a4957c23 */ /* 0x100fe200080108a9 */
[----:B------:R-:W-:Y:S01]  /*2840*/  MUFU.EX2 R47, R47 ;  /* 0x0000002f002f7308 */ /* 0x000fe20000000800 */
[----:B------:R-:W-:Y:S01]  /*2850*/  FFMA.FTZ R140, R168, UR4, -R169 ;  /* 0x00000004a88c7c23 */ /* 0x000fe200080108a9 */
[----:B---3--:R-:W-:Y:S01]  /*2860*/  F2FP.BF16.F32.PACK_AB R69, R39, R42 ;  /* 0x0000002a2745723e */ /* 0x008fe200000010ff */
[----:B------:R-:W-:Y:S01]  /*2870*/  FFMA.FTZ R146, R146, UR4, -R171 ;  /* 0x0000000492927c23 */ /* 0x000fe200080108ab */
[----:B------:R-:W3:Y:S01]  /*2880*/  MUFU.EX2 R36, R36 ;  /* 0x0000002400247308 */ /* 0x000ee20000000800 */
[--C-:B------:R-:W-:Y:S01]  /*2890*/  FFMA.FTZ R139, R139, UR4, -R64.reuse ;  /* 0x000000048b8b7c23 */ /* 0x100fe20008010840 */
[C---:B------:R-:W-:Y:S01]  /*28a0*/  HMMA.16816.F32.BF16 R76, R72.reuse, R4, RZ ;  /* 0x00000004484c723c */ /* 0x040fe200000418ff */
[----:B------:R-:W-:Y:S01]  /*28b0*/  FFMA.FTZ R164, R159, UR4, -R64 ;  /* 0x000000049fa47c23 */ /* 0x000fe20008010840 */
[----:B------:R-:W-:Y:S01]  /*28c0*/  MUFU.EX2 R34, R34 ;  /* 0x0000002200227308 */ /* 0x000fe20000000800 */
[----:B------:R-:W-:Y:S01]  /*28d0*/  FADD.FTZ R41, R44, R41 ;  /* 0x000000292c297221 */ /* 0x000fe20000010000 */
[----:B-1----:R-:W-:Y:S01]  /*28e0*/  F2FP.BF16.F32.PACK_AB R71, R3, R38 ;  /* 0x000000260347723e */ /* 0x002fe200000010ff */
[----:B------:R-:W-:Y:S01]  /*28f0*/  FADD.FTZ R39, R42, R39 ;  /* 0x000000272a277221 */ /* 0x000fe20000010000 */
[----:B------:R-:W-:Y:S01]  /*2900*/  MUFU.EX2 R45, R45 ;  /* 0x0000002d002d7308 */ /* 0x000fe20000000800 */
[----:B------:R-:W-:Y:S01]  /*2910*/  FADD.FTZ R30, R33, R30 ;  /* 0x0000001e211e7221 */ /* 0x000fe20000010000 */
[C---:B------:R-:W-:Y:S01]  /*2920*/  HMMA.16816.F32.BF16 R120, R72.reuse, R118, RZ ;  /* 0x000000764878723c */ /* 0x040fe200000418ff */
[----:B------:R-:W-:Y:S01]  /*2930*/  FADD.FTZ R32, R29, R32 ;  /* 0x000000201d207221 */ /* 0x000fe20000010000 */
[----:B------:R-:W-:Y:S01]  /*2940*/  MUFU.EX2 R48, R48 ;  /* 0x0000003000307308 */ /* 0x000fe20000000800 */
[----:B------:R-:W-:Y:S01]  /*2950*/  FADD.FTZ R40, R40, R41 ;  /* 0x0000002928287221 */ /* 0x000fe20000010000 */
[----:B------:R-:W-:Y:S01]  /*2960*/  FADD.FTZ R38, R38, R39 ;  /* 0x0000002726267221 */ /* 0x000fe20000010000 */
[----:B------:R-:W-:Y:S01]  /*2970*/  FADD.FTZ R31, R31, R30 ;  /* 0x0000001e1f1f7221 */ /* 0x000fe20000010000 */
[----:B------:R-:W1:Y:S01]  /*2980*/  MUFU.EX2 R43, R43 ;  /* 0x0000002b002b7308 */ /* 0x000e620000000800 */
[----:B------:R-:W-:Y:S01]  /*2990*/  FADD.FTZ R35, R35, R32 ;  /* 0x0000002023237221 */ /* 0x000fe20000010000 */
[C---:B------:R-:W-:Y:S01]  /*29a0*/  HMMA.16816.F32.BF16 R104, R72.reuse, R102, RZ ;  /* 0x000000664868723c */ /* 0x040fe200000418ff */
[----:B------:R-:W-:Y:S01]  /*29b0*/  FADD.FTZ R40, R37, R40 ;  /* 0x0000002825287221 */ /* 0x000fe20000010000 */
[----:B------:R-:W-:Y:S01]  /*29c0*/  MUFU.EX2 R49, R49 ;  /* 0x0000003100317308 */ /* 0x000fe20000000800 */
[----:B------:R-:W-:Y:S01]  /*29d0*/  FADD.FTZ R3, R3, R38 ;  /* 0x0000002603037221 */ /* 0x000fe20000010000 */
[----:B------:R-:W-:Y:S01]  /*29e0*/  FADD.FTZ R2, R2, R31 ;  /* 0x0000001f02027221 */ /* 0x000fe20000010000 */
[----:B------:R-:W-:Y:S01]  /*29f0*/  FADD.FTZ R35, R0, R35 ;  /* 0x0000002300237221 */ /* 0x000fe20000010000 */
[----:B------:R-:W4:Y:S01]  /*2a00*/  MUFU.EX2 R46, R46 ;  /* 0x0000002e002e7308 */ /* 0x000f220000000800 */
[--C-:B------:R-:W-:Y:S01]  /*2a10*/  FFMA.FTZ R151, R158, UR4, -R171.reuse ;  /* 0x000000049e977c23 */ /* 0x100fe200080108ab */
[C---:B------:R-:W-:Y:S01]  /*2a20*/  HMMA.16816.F32.BF16 R88, R72.reuse, R86, RZ ;  /* 0x000000564858723c */ /* 0x040fe200000418ff */
[--C-:B------:R-:W-:Y:S01]  /*2a30*/  FFMA.FTZ R158, R162, UR4, -R171.reuse ;  /* 0x00000004a29e7c23 */ /* 0x100fe200080108ab */
[----:B------:R-:W-:Y:S01]  /*2a40*/  MUFU.EX2 R53, R53 ;  /* 0x0000003500357308 */ /* 0x000fe20000000800 */
[----:B------:R-:W-:Y:S01]  /*2a50*/  FFMA.FTZ R213, R152, UR4, -R171 ;  /* 0x0000000498d57c23 */ /* 0x000fe200080108ab */
[--C-:B------:R-:W-:Y:S01]  /*2a60*/  FFMA.FTZ R154, R154, UR4, -R169.reuse ;  /* 0x000000049a9a7c23 */ /* 0x100fe200080108a9 */
[----:B------:R-:W-:Y:S01]  /*2a70*/  FFMA.FTZ R211, R148, UR4, -R169 ;  /* 0x0000000494d37c23 */ /* 0x000fe200080108a9 */
[----:B------:R-:W5:Y:S01]  /*2a80*/  MUFU.EX2 R50, R50 ;  /* 0x0000003200327308 */ /* 0x000f620000000800 */
[----:B------:R-:W-:Y:S01]  /*2a90*/  FFMA.FTZ R160, R160, UR4, -R171 ;  /* 0x00000004a0a07c23 */ /* 0x000fe200080108ab */
[----:B------:R-:W-:Y:S01]  /*2aa0*/  HMMA.16816.F32.BF16 R72, R72, R6, RZ ;  /* 0x000000064848723c */ /* 0x000fe200000418ff */
[----:B------:R-:W-:Y:S01]  /*2ab0*/  FFMA.FTZ R67, R67, UR4, -R66 ;  /* 0x0000000443437c23 */ /* 0x000fe20008010842 */
[----:B------:R-:W-:Y:S04]  /*2ac0*/  MUFU.EX2 R52, R52 ;  /* 0x0000003400347308 */ /* 0x000fe80000000800 */
[----:B------:R-:W-:Y:S02]  /*2ad0*/  MUFU.EX2 R51, R51 ;  /* 0x0000003300337308 */ /* 0x000fe40000000800 */
[C---:B------:R-:W-:Y:S02]  /*2ae0*/  HMMA.16816.F32.BF16 R128, R68.reuse, R116, RZ ;  /* 0x000000744480723c */ /* 0x040fe400000418ff */
[----:B------:R-:W-:Y:S04]  /*2af0*/  MUFU.EX2 R56, R56 ;  /* 0x0000003800387308 */ /* 0x000fe80000000800 */
[----:B------:R-:W5:Y:S02]  /*2b00*/  MUFU.EX2 R55, R55 ;  /* 0x0000003700377308 */ /* 0x000f640000000800 */
[C---:B------:R-:W-:Y:S02]  /*2b10*/  HMMA.16816.F32.BF16 R112, R68.reuse, R100, RZ ;  /* 0x000000644470723c */ /* 0x040fe400000418ff */
[----:B------:R-:W-:Y:S04]  /*2b20*/  MUFU.EX2 R54, R54 ;  /* 0x0000003600367308 */ /* 0x000fe80000000800 */
[----:B------:R-:W5:Y:S02]  /*2b30*/  MUFU.EX2 R57, R57 ;  /* 0x0000003900397308 */ /* 0x000f640000000800 */
[C---:B------:R-:W-:Y:S02]  /*2b40*/  HMMA.16816.F32.BF16 R96, R68.reuse, R84, RZ ;  /* 0x000000544460723c */ /* 0x040fe400000418ff */
[----:B------:R-:W-:Y:S04]  /*2b50*/  MUFU.EX2 R144, R144 ;  /* 0x0000009000907308 */ /* 0x000fe80000000800 */
[----:B------:R-:W-:Y:S02]  /*2b60*/  MUFU.EX2 R145, R145 ;  /* 0x0000009100917308 */ /* 0x000fe40000000800 */
[C---:B------:R-:W-:Y:S01]  /*2b70*/  HMMA.16816.F32.BF16 R80, R68.reuse, R4, RZ ;  /* 0x000000044450723c */ /* 0x040fe200000418ff */
[----:B---3--:R-:W-:Y:S01]  /*2b80*/  F2FP.BF16.F32.PACK_AB R4, R36, R47 ;  /* 0x0000002f2404723e */ /* 0x008fe200000010ff */
[----:B------:R-:W-:Y:S01]  /*2b90*/  MUFU.EX2 R138, R138 ;  /* 0x0000008a008a7308 */ /* 0x000fe20000000800 */
[----:B-1----:R-:W-:Y:S01]  /*2ba0*/  F2FP.BF16.F32.PACK_AB R5, R43, R48 ;  /* 0x000000302b05723e */ /* 0x002fe200000010ff */
[----:B------:R-:W-:Y:S01]  /*2bb0*/  FADD.FTZ R47, R47, R2 ;  /* 0x000000022f2f7221 */ /* 0x000fe20000010000 */
[----:B------:R-:W-:Y:S01]  /*2bc0*/  FADD.FTZ R48, R48, R35 ;  /* 0x0000002330307221 */ /* 0x000fe20000010000 */
[----:B------:R-:W-:Y:S02]  /*2bd0*/  MUFU.EX2 R147, R147 ;  /* 0x0000009300937308 */ /* 0x000fe40000000800 */
[----:B------:R-:W-:Y:S01]  /*2be0*/  HMMA.16816.F32.BF16 R116, R68, R118, RZ ;  /* 0x000000764474723c */ /* 0x000fe200000418ff */
[----:B------:R-:W-:Y:S01]  /*2bf0*/  FADD.FTZ R47, R36, R47 ;  /* 0x0000002f242f7221 */ /* 0x000fe20000010000 */
[----:B------:R-:W-:Y:S01]  /*2c00*/  MUFU.EX2 R149, R149 ;  /* 0x0000009500957308 */ /* 0x000fe20000000800 */
[----:B------:R-:W-:-:S03]  /*2c10*/  FADD.FTZ R48, R43, R48 ;  /* 0x000000302b307221 */ /* 0x000fc60000010000 */
[----:B------:R-:W-:Y:S02]  /*2c20*/  MUFU.EX2 R140, R140 ;  /* 0x0000008c008c7308 */ /* 0x000fe40000000800 */
[C---:B------:R-:W-:Y:S02]  /*2c30*/  HMMA.16816.F32.BF16 R100, R68.reuse, R102, RZ ;  /* 0x000000664464723c */ /* 0x040fe400000418ff */
[----:B------:R-:W-:Y:S04]  /*2c40*/  MUFU.EX2 R139, R139 ;  /* 0x0000008b008b7308 */ /* 0x000fe80000000800 */
[----:B------:R-:W-:Y:S02]  /*2c50*/  MUFU.EX2 R164, R164 ;  /* 0x000000a400a47308 */ /* 0x000fe40000000800 */
[C---:B------:R-:W-:Y:S02]  /*2c60*/  HMMA.16816.F32.BF16 R84, R68.reuse, R86, RZ ;  /* 0x000000564454723c */ /* 0x040fe400000418ff */
[----:B------:R-:W-:Y:S04]  /*2c70*/  MUFU.EX2 R151, R151 ;  /* 0x0000009700977308 */ /* 0x000fe80000000800 */
[----:B------:R-:W-:Y:S02]  /*2c80*/  MUFU.EX2 R158, R158 ;  /* 0x0000009e009e7308 */ /* 0x000fe40000000800 */
[----:B------:R-:W-:Y:S01]  /*2c90*/  HMMA.16816.F32.BF16 R68, R68, R6, RZ ;  /* 0x000000064444723c */ /* 0x000fe200000418ff */
[----:B------:R-:W-:Y:S01]  /*2ca0*/  F2FP.BF16.F32.PACK_AB R6, R45, R34 ;  /* 0x000000222d06723e */ /* 0x000fe200000010ff */
[----:B------:R-:W-:Y:S01]  /*2cb0*/  FADD.FTZ R34, R34, R47 ;  /* 0x0000002f22227221 */ /* 0x000fe20000010000 */
[----:B----4-:R-:W-:Y:S01]  /*2cc0*/  F2FP.BF16.F32.PACK_AB R7, R46, R49 ;  /* 0x000000312e07723e */ /* 0x010fe200000010ff */
[----:B------:R-:W-:Y:S01]  /*2cd0*/  FADD.FTZ R49, R49, R48 ;  /* 0x0000003031317221 */ /* 0x000fe20000010000 */
[----:B------:R-:W-:Y:S01]  /*2ce0*/  MUFU.EX2 R152, R160 ;  /* 0x000000a000987308 */ /* 0x000fe20000000800 */
[----:B------:R-:W-:-:S02]  /*2cf0*/  FADD.FTZ R45, R45, R34 ;  /* 0x000000222d2d7221 */ /* 0x000fc40000010000 */
[----:B------:R-:W-:Y:S01]  /*2d00*/  FADD.FTZ R49, R46, R49 ;  /* 0x000000312e317221 */ /* 0x000fe20000010000 */
[----:B------:R-:W-:Y:S01]  /*2d10*/  MUFU.EX2 R213, R213 ;  /* 0x000000d500d57308 */ /* 0x000fe20000000800 */
[C---:B------:R-:W-:Y:S03]  /*2d20*/  HMMA.16816.F32.BF16 R124, R4.reuse, R16, R124 ;  /* 0x00000010047c723c */ /* 0x040fe6000004187c */
[----:B------:R-:W-:Y:S05]  /*2d30*/  MUFU.EX2 R211, R211 ;  /* 0x000000d300d37308 */ /* 0x000fea0000000800 */
[C---:B------:R-:W-:Y:S08]  /*2d40*/  HMMA.16816.F32.BF16 R108, R4.reuse, R12, R108 ;  /* 0x0000000c046c723c */ /* 0x040ff0000004186c */
[C---:B--2---:R-:W-:Y:S08]  /*2d50*/  HMMA.16816.F32.BF16 R92, R4.reuse, R8, R92 ;  /* 0x00000008045c723c */ /* 0x044ff0000004185c */
[C---:B------:R-:W-:Y:S08]  /*2d60*/  HMMA.16816.F32.BF16 R76, R4.reuse, R24, R76 ;  /* 0x00000018044c723c */ /* 0x040ff0000004184c */
[C---:B------:R-:W-:Y:S08]  /*2d70*/  HMMA.16816.F32.BF16 R120, R4.reuse, R18, R120 ;  /* 0x000000120478723c */ /* 0x040ff00000041878 */
[C---:B------:R-:W-:Y:S08]  /*2d80*/  HMMA.16816.F32.BF16 R104, R4.reuse, R14, R104 ;  /* 0x0000000e0468723c */ /* 0x040ff00000041868 */
[C---:B------:R-:W-:Y:S08]  /*2d90*/  HMMA.16816.F32.BF16 R88, R4.reuse, R10, R88 ;  /* 0x0000000a0458723c */ /* 0x040ff00000041858 */
[----:B------:R-:W-:Y:S01]  /*2da0*/  HMMA.16816.F32.BF16 R72, R4, R26, R72 ;  /* 0x0000001a0448723c */ /* 0x000fe20000041848 */
[----:B-----5:R-:W-:Y:S01]  /*2db0*/  F2FP.BF16.F32.PACK_AB R4, R50, R53 ;  /* 0x000000353204723e */ /* 0x020fe200000010ff */
        /* <DEDUP_REMOVED lines=10> */
[----:B------:R-:W-:Y:S01]  /*2e60*/  FFMA.FTZ R24, R20, UR4, -R171 ;  /* 0x0000000414187c23 */ /* 0x000fe200080108ab */
[----:B------:R1:W2:Y:S01]  /*2e70*/  MUFU.EX2 R25, R146 ;  /* 0x0000009200197308 */ /* 0x0002a20000000800 */
[----:B------:R-:W3:Y:S01]  /*2e80*/  LDSM.16.MT88.4 R20, [R188+0x7000] ;  /* 0x00700000bc14783b */ /* 0x000ee20000004200 */
[----:B------:R-:W-:Y:S01]  /*2e90*/  FADD.FTZ R51, R51, R52 ;  /* 0x0000003433337221 */ /* 0x000fe20000010000 */
[----:B------:R-:W-:Y:S02]  /*2ea0*/  FADD.FTZ R54, R57, R54 ;  /* 0x0000003639367221 */ /* 0x000fe40000010000 */
[----:B------:R-:W4:Y:S01]  /*2eb0*/  MUFU.EX2 R24, R24 ;  /* 0x0000001800187308 */ /* 0x000f220000000800 */
[C---:B------:R-:W-:Y:S08]  /*2ec0*/  HMMA.16816.F32.BF16 R128, R4.reuse, R16, R128 ;  /* 0x000000100480723c */ /* 0x040ff00000041880 */
[----:B------:R-:W-:Y:S01]  /*2ed0*/  HMMA.16816.F32.BF16 R112, R4, R12, R112 ;  /* 0x0000000c0470723c */ /* 0x000fe20000041870 */
[--C-:B-1----:R-:W-:Y:S01]  /*2ee0*/  FFMA.FTZ R146, R141, UR4, -R64.reuse ;  /* 0x000000048d927c23 */ /* 0x102fe20008010840 */
[----:B------:R-:W-:-:S05]  /*2ef0*/  FFMA.FTZ R141, R157, UR4, -R64 ;  /* 0x000000049d8d7c23 */ /* 0x000fca0008010840 */
[----:B------:R-:W-:Y:S01]  /*2f00*/  MUFU.EX2 R146, R146 ;  /* 0x0000009200927308 */ /* 0x000fe20000000800 */
[C---:B------:R-:W-:Y:S03]  /*2f10*/  HMMA.16816.F32.BF16 R96, R4.reuse, R8, R96 ;  /* 0x000000080460723c */ /* 0x040fe60000041860 */
[----:B------:R-:W-:Y:S05]  /*2f20*/  MUFU.EX2 R141, R141 ;  /* 0x0000008d008d7308 */ /* 0x000fea0000000800 */
[C---:B------:R-:W-:Y:S01]  /*2f30*/  HMMA.16816.F32.BF16 R116, R4.reuse, R18, R116 ;  /* 0x000000120474723c */ /* 0x040fe20000041874 */
[----:B------:R-:W1:Y:S07]  /*2f40*/  LDSM.16.MT88.4 R16, [R184+0x7000] ;  /* 0x00700000b810783b */ /* 0x000e6e0000004200 */
        /* <DEDUP_REMOVED lines=8> */
[----:B------:R-:W-:Y:S01]  /*2fd0*/  FFMA.FTZ R137, R155, UR4, -R66 ;  /* 0x000000049b897c23 */ /* 0x000fe20008010842 */
[----:B--2---:R-:W-:Y:S01]  /*2fe0*/  F2FP.BF16.F32.PACK_AB R4, R25, R144 ;  /* 0x000000901904723e */ /* 0x004fe200000010ff */
[--C-:B------:R-:W-:Y:S01]  /*2ff0*/  FFMA.FTZ R153, R156, UR4, -R169.reuse ;  /* 0x000000049c997c23 */ /* 0x100fe200080108a9 */
[----:B------:R-:W-:Y:S01]  /*3000*/  MUFU.EX2 R26, R26 ;  /* 0x0000001a001a7308 */ /* 0x000fe20000000800 */
[----:B------:R-:W-:Y:S01]  /*3010*/  F2FP.BF16.F32.PACK_AB R5, R147, R138 ;  /* 0x0000008a9305723e */ /* 0x000fe200000010ff */
[----:B------:R-:W-:Y:S01]  /*3020*/  FFMA.FTZ R155, R150, UR4, -R169 ;  /* 0x00000004969b7c23 */ /* 0x000fe200080108a9 */
[----:B----4-:R-:W-:Y:S01]  /*3030*/  F2FP.BF16.F32.PACK_AB R6, R145, R24 ;  /* 0x000000189106723e */ /* 0x010fe200000010ff */
[----:B------:R-:W2:Y:S01]  /*3040*/  MUFU.EX2 R27, R27 ;  /* 0x0000001b001b7308 */ /* 0x000ea20000000800 */
[----:B------:R-:W-:Y:S01]  /*3050*/  F2FP.BF16.F32.PACK_AB R7, R140, R149 ;  /* 0x000000958c07723e */ /* 0x000fe200000010ff */
[----:B------:R-:W-:Y:S01]  /*3060*/  FADD.FTZ R144, R144, R45 ;  /* 0x0000002d90907221 */ /* 0x000fe20000010000 */
[----:B------:R-:W-:Y:S01]  /*3070*/  FADD.FTZ R138, R138, R49 ;  /* 0x000000318a8a7221 */ /* 0x000fe20000010000 */
[----:B------:R-:W-:Y:S02]  /*3080*/  MUFU.EX2 R132, R132 ;  /* 0x0000008400847308 */ /* 0x000fe40000000800 */
[----:B------:R-:W-:Y:S01]  /*3090*/  FADD.FTZ R25, R25, R144 ;  /* 0x0000009019197221 */ /* 0x000fe20000010000 */
[----:B------:R-:W-:Y:S01]  /*30a0*/  FADD.FTZ R138, R147, R138 ;  /* 0x0000008a938a7221 */ /* 0x000fe20000010000 */
[----:B------:R-:W4:Y:S01]  /*30b0*/  MUFU.EX2 R137, R137 ;  /* 0x0000008900897308 */ /* 0x000f220000000800 */
[C---:B---3--:R-:W-:Y:S01]  /*30c0*/  HMMA.16816.F32.BF16 R124, R4.reuse, R20, R124 ;  /* 0x00000014047c723c */ /* 0x048fe2000004187c */
[----:B------:R-:W-:Y:S01]  /*30d0*/  FADD.FTZ R24, R24, R25 ;  /* 0x0000001918187221 */ /* 0x000fe20000010000 */
[----:B------:R-:W-:Y:S01]  /*30e0*/  FADD.FTZ R149, R149, R138 ;  /* 0x0000008a95957221 */ /* 0x000fe20000010000 */
[----:B------:R3:W-:Y:S02]  /*30f0*/  MUFU.EX2 R150, R154 ;  /* 0x0000009a00967308 */ /* 0x0007e40000000800 */
[----:B------:R-:W-:Y:S01]  /*3100*/  FADD.FTZ R24, R145, R24 ;  /* 0x0000001891187221 */ /* 0x000fe20000010000 */
[----:B------:R-:W-:Y:S01]  /*3110*/  FADD.FTZ R140, R140, R149 ;  /* 0x000000958c8c7221 */ /* 0x000fe20000010000 */
[----:B------:R-:W4:Y:S01]  /*3120*/  MUFU.EX2 R153, R153 ;  /* 0x0000009900997308 */ /* 0x000f220000000800 */
[C---:B-1----:R-:W-:Y:S03]  /*3130*/  HMMA.16816.F32.BF16 R108, R4.reuse, R16, R108 ;  /* 0x00000010046c723c */ /* 0x042fe6000004186c */
[----:B------:R1:W4:Y:S05]  /*3140*/  MUFU.EX2 R148, R155 ;  /* 0x0000009b00947308 */ /* 0x00032a0000000800 */
[----:B-----5:R-:W-:Y:S01]  /*3150*/  HMMA.16816.F32.BF16 R92, R4, R12, R92 ;  /* 0x0000000c045c723c */ /* 0x020fe2000004185c */
[--C-:B---3--:R-:W-:Y:S01]  /*3160*/  FFMA.FTZ R154, R61, UR4, -R66.reuse ;  /* 0x000000043d9a7c23 */ /* 0x108fe20008010842 */
[--C-:B------:R-:W-:Y:S01]  /*3170*/  FFMA.FTZ R61, R60, UR4, -R66.reuse ;  /* 0x000000043c3d7c23 */ /* 0x100fe20008010842 */
[----:B------:R-:W-:-:S02]  /*3180*/  FFMA.FTZ R66, R65, UR4, -R66 ;  /* 0x0000000441427c23 */ /* 0x000fc40008010842 */
[----:B------:R3:W-:Y:S03]  /*3190*/  MUFU.EX2 R60, R154 ;  /* 0x0000009a003c7308 */ /* 0x0007e60000000800 */
[C---:B------:R-:W-:Y:S01]  /*31a0*/  HMMA.16816.F32.BF16 R76, R4.reuse, R8, R76 ;  /* 0x00000008044c723c */ /* 0x040fe2000004184c */
[--C-:B-1----:R-:W-:Y:S01]  /*31b0*/  FFMA.FTZ R155, R59, UR4, -R64.reuse ;  /* 0x000000043b9b7c23 */ /* 0x102fe20008010840 */
[--C-:B------:R-:W-:Y:S01]  /*31c0*/  FFMA.FTZ R59, R58, UR4, -R64.reuse ;  /* 0x000000043a3b7c23 */ /* 0x100fe20008010840 */
[----:B------:R-:W1:Y:S04]  /*31d0*/  MUFU.EX2 R61, R61 ;  /* 0x0000003d003d7308 */ /* 0x000e680000000800 */
[----:B------:R-:W-:Y:S01]  /*31e0*/  MUFU.EX2 R58, R155 ;  /* 0x0000009b003a7308 */ /* 0x000fe20000000800 */
[C---:B------:R-:W-:Y:S01]  /*31f0*/  HMMA.16816.F32.BF16 R120, R4.reuse, R22, R120 ;  /* 0x000000160478723c */ /* 0x040fe20000041878 */
[--C-:B---3--:R-:W-:Y:S01]  /*3200*/  FFMA.FTZ R154, R63, UR4, -R64.reuse ;  /* 0x000000043f9a7c23 */ /* 0x108fe20008010840 */
[----:B------:R-:W-:Y:S01]  /*3210*/  FFMA.FTZ R63, R62, UR4, -R64 ;  /* 0x000000043e3f7c23 */ /* 0x000fe20008010840 */
[----:B------:R-:W3:Y:S05]  /*3220*/  MUFU.EX2 R59, R59 ;  /* 0x0000003b003b7308 */ /* 0x000eea0000000800 */
[C---:B------:R-:W-:Y:S01]  /*3230*/  HMMA.16816.F32.BF16 R104, R4.reuse, R18, R104 ;  /* 0x000000120468723c */ /* 0x040fe20000041868 */
[----:B------:R-:W-:Y:S04]  /*3240*/  MUFU.EX2 R65, R67 ;  /* 0x0000004300417308 */ /* 0x000fe80000000800 */
[----:B------:R-:W5:Y:S03]  /*3250*/  MUFU.EX2 R66, R66 ;  /* 0x0000004200427308 */ /* 0x000f660000000800 */
[C---:B------:R-:W-:Y:S01]  /*3260*/  HMMA.16816.F32.BF16 R88, R4.reuse, R14, R88 ;  /* 0x0000000e0458723c */ /* 0x040fe20000041858 */
[----:B------:R-:W-:Y:S04]  /*3270*/  MUFU.EX2 R62, R154 ;  /* 0x0000009a003e7308 */ /* 0x000fe80000000800 */
[----:B------:R-:W5:Y:S03]  /*3280*/  MUFU.EX2 R63, R63 ;  /* 0x0000003f003f7308 */ /* 0x000f660000000800 */
[----:B------:R-:W-:Y:S01]  /*3290*/  HMMA.16816.F32.BF16 R72, R4, R10, R72 ;  /* 0x0000000a0448723c */ /* 0x000fe20000041848 */
[----:B--2---:R-:W-:Y:S01]  /*32a0*/  F2FP.BF16.F32.PACK_AB R4, R27, R26 ;  /* 0x0000001a1b04723e */ /* 0x004fe200000010ff */
        /* <DEDUP_REMOVED lines=13> */
[----:B------:R-:W2:Y:S07]  /*3380*/  LDSM.16.MT88.4 R20, [R188+0x7800] ;  /* 0x00780000bc14783b */ /* 0x000eae0000004200 */
[C---:B------:R-:W-:Y:S08]  /*3390*/  HMMA.16816.F32.BF16 R112, R4.reuse, R16, R112 ;  /* 0x000000100470723c */ /* 0x040ff00000041870 */
[C---:B------:R-:W-:Y:S01]  /*33a0*/  HMMA.16816.F32.BF16 R100, R4.reuse, R18, R100 ;  /* 0x000000120464723c */ /* 0x040fe20000041864 */
[----:B------:R-:W4:Y:S07]  /*33b0*/  LDSM.16.MT88.4 R16, [R184+0x7800] ;  /* 0x00780000b810783b */ /* 0x000f2e0000004200 */
[C---:B------:R-:W-:Y:S08]  /*33c0*/  HMMA.16816.F32.BF16 R96, R4.reuse, R12, R96 ;  /* 0x0000000c0460723c */ /* 0x040ff00000041860 */
[C---:B------:R-:W-:Y:S01]  /*33d0*/  HMMA.16816.F32.BF16 R84, R4.reuse, R14, R84 ;  /* 0x0000000e0454723c */ /* 0x040fe20000041854 */
[----:B------:R-:W1:Y:S07]  /*33e0*/  LDSM.16.MT88.4 R12, [R143+0x7800] ;  /* 0x007800008f0c783b */ /* 0x000e6e0000004200 */
[C---:B------:R-:W-:Y:S08]  /*33f0*/  HMMA.16816.F32.BF16 R80, R4.reuse, R8, R80 ;  /* 0x000000080450723c */ /* 0x040ff00000041850 */
[----:B------:R-:W-:Y:S01]  /*3400*/  HMMA.16816.F32.BF16 R68, R4, R10, R68 ;  /* 0x0000000a0444723c */ /* 0x000fe20000041844 */
[----:B------:R-:W3:Y:S01]  /*3410*/  LDSM.16.MT88.4 R8, [R142+0x7800] ;  /* 0x007800008e08783b */ /* 0x000ee20000004200 */
        /* <DEDUP_REMOVED lines=10> */
[----:B--2---:R-:W-:Y:S01]  /*34c0*/  HMMA.16816.F32.BF16 R124, R4, R20, R124 ;  /* 0x00000014047c723c */ /* 0x004fe2000004187c */
[----:B------:R-:W-:Y:S01]  /*34d0*/  FADD.FTZ R213, R213, R152 ;  /* 0x00000098d5d57221 */ /* 0x000fe20000010000 */
[----:B------:R-:W-:-:S06]  /*34e0*/  FADD.FTZ R211, R211, R148 ;  /* 0x00000094d3d37221 */ /* 0x000fcc0000010000 */
[C---:B------:R-:W-:Y:S08]  /*34f0*/  HMMA.16816.F32.BF16 R120, R4.reuse, R22, R120 ;  /* 0x000000160478723c */ /* 0x040ff00000041878 */
[C---:B----4-:R-:W-:Y:S08]  /*3500*/  HMMA.16816.F32.BF16 R108, R4.reuse, R16, R108 ;  /* 0x00000010046c723c */ /* 0x050ff0000004186c */
[C---:B------:R-:W-:Y:S08]  /*3510*/  HMMA.16816.F32.BF16 R104, R4.reuse, R18, R104 ;  /* 0x000000120468723c */ /* 0x040ff00000041868 */
[C---:B-1----:R-:W-:Y:S08]  /*3520*/  HMMA.16816.F32.BF16 R92, R4.reuse, R12, R92 ;  /* 0x0000000c045c723c */ /* 0x042ff0000004185c */
[C---:B------:R-:W-:Y:S08]  /*3530*/  HMMA.16816.F32.BF16 R88, R4.reuse, R14, R88 ;  /* 0x0000000e0458723c */ /* 0x040ff00000041858 */
[C---:B---3--:R-:W-:Y:S08]  /*3540*/  HMMA.16816.F32.BF16 R76, R4.reuse, R8, R76 ;  /* 0x00000008044c723c */ /* 0x048ff0000004184c */
[----:B------:R-:W-:Y:S01]  /*3550*/  HMMA.16816.F32.BF16 R72, R4, R10, R72 ;  /* 0x0000000a0448723c */ /* 0x000fe20000041848 */
[----:B------:R-:W-:Y:S01]  /*3560*/  F2FP.BF16.F32.PACK_AB R4, R61, R60 ;  /* 0x0000003c3d04723e */ /* 0x000fe200000010ff */
[----:B------:R-:W-:Y:S01]  /*3570*/  FADD.FTZ R60, R60, R137 ;  /* 0x000000893c3c7221 */ /* 0x000fe20000010000 */
[----:B------:R-:W-:Y:S01]  /*3580*/  F2FP.BF16.F32.PACK_AB R5, R59, R58 ;  /* 0x0000003a3b05723e */ /* 0x000fe200000010ff */
[----:B------:R-:W-:Y:S01]  /*3590*/  FADD.FTZ R58, R58, R141 ;  /* 0x0000008d3a3a7221 */ /* 0x000fe20000010000 */
[----:B-----5:R-:W-:Y:S01]  /*35a0*/  F2FP.BF16.F32.PACK_AB R6, R66, R65 ;  /* 0x000000414206723e */ /* 0x020fe200000010ff */
        /* <DEDUP_REMOVED lines=17> */
[----:B------:R-:W-:Y:S01]  /*36c0*/  LEA.HI.SX32 R209, R28, 0xfffffffe, 0x1a ;  /* 0xfffffffe1cd17811 */ /* 0x000fe200078fd2ff */
[----:B------:R-:W-:Y:S01]  /*36d0*/  IMAD.MOV.U32 R2, RZ, RZ, R133 ;  /* 0x000000ffff027224 */ /* 0x000fe200078e0085 */
[----:B------:R-:W-:Y:S01]  /*36e0*/  MOV R0, R135 ;  /* 0x0000008700007202 */ /* 0x000fe20000000f00 */
[----:B------:R-:W-:Y:S01]  /*36f0*/  IMAD.MOV.U32 R141, RZ, RZ, R134 ;  /* 0x000000ffff8d7224 */ /* 0x000fe200078e0086 */
[----:B------:R-:W-:Y:S01]  /*3700*/  MOV R3, R136 ;  /* 0x0000008800037202 */ /* 0x000fe20000000f00 */
[----:B------:R-:W1:Y:S01]  /*3710*/  LDCU UR8, c[0x0][0x50c] ;  /* 0x0000a180ff0877ac */ /* 0x000e620008000800 */
[----:B------:R-:W2:Y:S01]  /*3720*/  LDCU UR4, c[0x0][0x45c] ;  /* 0x00008b80ff0477ac */ /* 0x000ea20008000800 */
[----:B------:R-:W-:Y:S05]  /*3730*/  BRA `(.L_x_1531) ;  /* 0x00000000006c7947 */ /* 0x000fea0003800000 */
.L_x_1533:
[----:B------:R-:W-:Y:S04]  /*3740*/  VIADD R14, R209, 0xffffffff ;  /* 0xffffffffd10e7836 */ /* 0x000fe80000000000 */
[-C--:B------:R-:W-:Y:S02]  /*3750*/  IMAD R23, R200, R14.reuse, RZ ;  /* 0x0000000ec8177224 */ /* 0x080fe400078e02ff */
[----:B------:R-:W-:Y:S04]  /*3760*/  IMAD.WIDE.U32 R14, R201, R14, RZ ;  /* 0x0000000ec90e7225 */ /* 0x000fe800078e00ff */
[----:B------:R-:W-:Y:S01]  /*3770*/  IMAD.IADD R23, R15, 0x1, R23 ;  /* 0x000000010f177824 */ /* 0x000fe200078e0217 */
[----:B------:R-:W-:Y:S02]  /*3780*/  IADD3 R4, P1, PT, R203, R14, RZ ;  /* 0x0000000ecb047210 */ /* 0x000fe40007f3e0ff */
[-C--:B------:R-:W-:Y:S02]  /*3790*/  LEA R30, P0, R14, R199.reuse, 0x1 ;  /* 0x000000c70e1e7211 */ /* 0x080fe400078008ff */
[C---:B------:R-:W-:Y:S01]  /*37a0*/  LEA R28, P2, R4.reuse, R199, 0x1 ;  /* 0x000000c7041c7211 */ /* 0x040fe200078408ff */
[--C-:B------:R-:W-:Y:S01]  /*37b0*/  IMAD.X R15, R23, 0x1, R202.reuse, P1 ;  /* 0x00000001170f7824 */ /* 0x100fe200008e06ca */
[----:B------:R-:W-:Y:S02]  /*37c0*/  IADD3 R6, P1, PT, R4, R203, RZ ;  /* 0x000000cb04067210 */ /* 0x000fe40007f3e0ff */
[----:B------:R-:W-:Y:S02]  /*37d0*/  LEA.HI.X R31, R14, R198, R23, 0x1, P0 ;  /* 0x000000c60e1f7211 */ /* 0x000fe400000f0c17 */
[----:B------:R-:W-:Y:S01]  /*37e0*/  IADD3 R8, P0, PT, R4, R206, RZ ;  /* 0x000000ce04087210 */ /* 0x000fe20007f1e0ff */
[C---:B------:R-:W-:Y:S01]  /*37f0*/  IMAD.X R23, R15.reuse, 0x1, R202, P1 ;  /* 0x000000010f177824 */ /* 0x040fe200008e06ca */
[-C--:B------:R-:W-:Y:S01]  /*3800*/  LEA R26, P1, R6, R199.reuse, 0x1 ;  /* 0x000000c7061a7211 */ /* 0x080fe200078208ff */
[----:B------:R-:W-:Y:S01]  /*3810*/  @!PT LDS RZ, [RZ] ;  /* 0x00000000fffff984 */ /* 0x000fe20000000800 */
[----:B------:R-:W-:Y:S01]  /*3820*/  @!PT LDS RZ, [RZ] ;  /* 0x00000000fffff984 */ /* 0x000fe20000000800 */
[----:B------:R-:W-:Y:S01]  /*3830*/  @!PT LDS RZ, [RZ] ;  /* 0x00000000fffff984 */ /* 0x000fe20000000800 */
[----:B------:R1:W-:Y:S01]  /*3840*/  LDGSTS.E.BYPASS.LTC128B.128 [R207+0x4000], desc[UR22][R30.64] ;  /* 0x040000001ecf7fae */ /* 0x0003e2000b981a16 */
[-C--:B------:R-:W-:Y:S01]  /*3850*/  LEA.HI.X R29, R4, R198.reuse, R15, 0x1, P2 ;  /* 0x000000c6041d7211 */ /* 0x080fe200010f0c0f */
[----:B------:R-:W-:Y:S01]  /*3860*/  IMAD.X R25, R15, 0x1, R204, P0 ;  /* 0x000000010f197824 */ /* 0x000fe200000e06cc */
        /* <DEDUP_REMOVED lines=8> */
.L_x_1531:
[----:B------:R-:W-:Y:S04]  /*38f0*/  DEPBAR.LE SB0, 0x0 ;  /* 0x000080000000791a */ /* 0x000fe80000000000 */
[----:B------:R-:W-:Y:S01]  /*3900*/  BAR.SYNC.DEFER_BLOCKING 0x0 ;  /* 0x0000000000007b1d */ /* 0x000fe20000010000 */
[C---:B------:R-:W-:Y:S04]  /*3910*/  IMAD.WIDE.U32 R182, R209.reuse, UR7, RZ ;  /* 0x00000007d1b67c25 */ /* 0x040fe8000f8e00ff */
[----:B------:R-:W-:Y:S01]  /*3920*/  IMAD R137, R209, UR18, RZ ;  /* 0x00000012d1897c24 */ /* 0x000fe2000f8e02ff */
[C---:B------:R-:W-:Y:S02]  /*3930*/  LEA R220, P3, R182.reuse, R197, 0x1 ;  /* 0x000000c5b6dc7211 */ /* 0x040fe400078608ff */
[----:B------:R-:W-:Y:S02]  /*3940*/  IADD3 R136, P0, PT, R182, UR10, RZ ;  /* 0x0000000ab6887c10 */ /* 0x000fe4000ff1e0ff */
[----:B------:R-:W-:Y:S02]  /*3950*/  IADD3 R137, PT, PT, R183, R137, RZ ;  /* 0x00000089b7897210 */ /* 0x000fe40007ffe0ff */
[-C--:B------:R-:W-:Y:S02]  /*3960*/  LEA R218, P2, R136, R197.reuse, 0x1 ;  /* 0x000000c588da7211 */ /* 0x080fe400078408ff */
[-C--:B------:R-:W-:Y:S02]  /*3970*/  LEA.HI.X R221, R182, R196.reuse, R137, 0x1, P3 ;  /* 0x000000c4b6dd7211 */ /* 0x080fe400018f0c89 */
[----:B------:R-:W-:Y:S02]  /*3980*/  IADD3.X R139, PT, PT, R137, UR6, RZ, P0, !PT ;  /* 0x00000006898b7c10 */ /* 0x000fe400087fe4ff */
[C---:B------:R-:W-:Y:S02]  /*3990*/  IADD3 R138, P1, PT, R136.reuse, UR10, RZ ;  /* 0x0000000a888a7c10 */ /* 0x040fe4000ff3e0ff */
[-C--:B------:R-:W-:Y:S02]  /*39a0*/  LEA.HI.X R219, R136, R196.reuse, R139, 0x1, P2 ;  /* 0x000000c488db7211 */ /* 0x080fe400010f0c8b */
[C---:B------:R-:W-:Y:S01]  /*39b0*/  IADD3.X R181, PT, PT, R139.reuse, UR6, RZ, P1, !PT ;  /* 0x000000068bb57c10 */ /* 0x040fe20008ffe4ff */
[----:B------:R-:W-:Y:S01]  /*39c0*/  @!PT LDS RZ, [RZ] ;  /* 0x00000000fffff984 */ /* 0x000fe20000000800 */
[----:B------:R-:W-:Y:S01]  /*39d0*/  @!PT LDS RZ, [RZ] ;  /* 0x00000000fffff984 */ /* 0x000fe20000000800 */
[----:B------:R-:W-:Y:S01]  /*39e0*/  @!PT LDS RZ, [RZ] ;  /* 0x00000000fffff984 */ /* 0x000fe20000000800 */
[----:B------:R-:W-:Y:S01]  /*39f0*/  LDGSTS.E.BYPASS.LTC128B.128 [R207+0x6000], desc[UR22][R220.64] ;  /* 0x06000000dccf7fae */ /* 0x000fe2000b981a16 */
[-C--:B------:R-:W-:Y:S02]  /*3a00*/  LEA R216, P1, R138, R197.reuse, 0x1 ;  /* 0x000000c58ad87211 */ /* 0x080fe400078208ff */
[----:B------:R-:W-:Y:S02]  /*3a10*/  IADD3 R140, P0, PT, R136, UR12, RZ ;  /* 0x0000000c888c7c10 */ /* 0x000fe4000ff1e0ff */
[-C--:B------:R-:W-:Y:S02]  /*3a20*/  LEA.HI.X R217, R138, R196.reuse, R181, 0x1, P1 ;  /* 0x000000c48ad97211 */ /* 0x080fe400008f0cb5 */
[----:B------:R-:W-:Y:S01]  /*3a30*/  IADD3.X R183, PT, PT, R139, UR13, RZ, P0, !PT ;  /* 0x0000000d8bb77c10 */ /* 0x000fe200087fe4ff */
[----:B------:R-:W-:Y:S01]  /*3a40*/  LDGSTS.E.BYPASS.LTC128B.128 [R207+0x6800], desc[UR22][R218.64] ;  /* 0x06800000dacf7fae */ /* 0x000fe2000b981a16 */
[C---:B------:R-:W-:Y:S04]  /*3a50*/  LEA R180, P0, R140.reuse, R197, 0x1 ;  /* 0x000000c58cb47211 */ /* 0x040fe800078008ff */
[----:B------:R-:W-:Y:S02]  /*3a60*/  LEA.HI.X R181, R140, R196, R183, 0x1, P0 ;  /* 0x000000c48cb57211 */ /* 0x000fe400000f0cb7 */
[----:B------:R-:W-:Y:S01]  /*3a70*/  ISETP.NE.AND P0, PT, R209, RZ, PT ;  /* 0x000000ffd100720c */ /* 0x000fe20003f05270 */
        /* <DEDUP_REMOVED lines=8> */
[----:B------:R-:W2:Y:S08]  /*3b00*/  LDSM.16.M88.4 R160, [R192+UR5+0x5800] ;  /* 0x00580005c0a0783b */ /* 0x000eb00008000200 */
[----:B------:R-:W-:Y:S08]  /*3b10*/  LDSM.16.M88.4 R164, [R191] ;  /* 0x00000000bfa4783b */ /* 0x000ff00000000200 */
[----:B------:R-:W2:Y:S08]  /*3b20*/  LDSM.16.M88.4 R168, [R187+0x4000] ;  /* 0x00400000bba8783b */ /* 0x000eb00000000200 */
[----:B------:R-:W2:Y:S08]  /*3b30*/  LDSM.16.M88.4 R172, [R191+0x2000] ;  /* 0x00200000bfac783b */ /* 0x000eb00000000200 */
[----:B------:R-:W-:Y:S08]  /*3b40*/  LDSM.16.M88.4 R176, [R186+0x4800] ;  /* 0x00480000bab0783b */ /* 0x000ff00000000200 */
[----:B------:R-:W-:Y:S08]  /*3b50*/  LDSM.16.M88.4 R136, [R186+0x5000] ;  /* 0x00500000ba88783b */ /* 0x000ff00000000200 */
[----:B---3--:R-:W-:Y:S01]  /*3b60*/  LDSM.16.M88.4 R180, [R185+0x4000] ;  /* 0x00400000b9b4783b */ /* 0x008fe20000000200 */
[-C--:B----4-:R-:W-:Y:S08]  /*3b70*/  HMMA.16816.F32.BF16 R4, R132, R144.reuse, RZ ;  /* 0x000000908404723c */ /* 0x090ff000000418ff */
[C---:B-----5:R-:W-:Y:S08]  /*3b80*/  HMMA.16816.F32.BF16 R8, R148.reuse, R144, RZ ;  /* 0x000000909408723c */ /* 0x060ff000000418ff */
[-C--:B------:R-:W-:Y:S08]  /*3b90*/  HMMA.16816.F32.BF16 R12, R148, R146.reuse, RZ ;  /* 0x00000092940c723c */ /* 0x080ff000000418ff */
[C---:B------:R-:W-:Y:S01]  /*3ba0*/  HMMA.16816.F32.BF16 R16, R132.reuse, R146, RZ ;  /* 0x000000928410723c */ /* 0x040fe200000418ff */
[----:B------:R-:W3:Y:S07]  /*3bb0*/  LDSM.16.M88.4 R144, [R187+0x4800] ;  /* 0x00480000bb90783b */ /* 0x000eee0000000200 */
        /* <DEDUP_REMOVED lines=10> */
[-C--:B------:R-:W-:Y:S08]  /*3c60*/  HMMA.16816.F32.BF16 R52, R132, R160.reuse, RZ ;  /* 0x000000a08434723c */ /* 0x080ff000000418ff */
        /* <DEDUP_REMOVED lines=15> */
[----:B------:R-:W3:Y:S07]  /*3d60*/  LDSM.16.M88.4 R144, [R189] ;  /* 0x00000000bd90783b */ /* 0x000eee0000000200 */
        /* <DEDUP_REMOVED lines=23> */
[-C--:B----4-:R-:W-:Y:S08]  /*3ee0*/  HMMA.16816.F32.BF16 R52, R152, R168.reuse, R52 ;  /* 0x000000a89834723c */ /* 0x090ff00000041834 */
[C---:B------:R-:W-:Y:S08]  /*3ef0*/  HMMA.16816.F32.BF16 R56, R160.reuse, R168, R56 ;  /* 0x000000a8a038723c */ /* 0x040ff00000041838 */
[-C--:B------:R-:W-:Y:S08]  /*3f00*/  HMMA.16816.F32.BF16 R60, R160, R170.reuse, R60 ;  /* 0x000000aaa03c723c */ /* 0x080ff0000004183c */
[----:B------:R-:W-:Y:S01]  /*3f10*/  HMMA.16816.F32.BF16 R64, R152, R170, R64 ;  /* 0x000000aa9840723c */ /* 0x000fe20000041840 */
[----:B------:R-:W4:Y:S01]  /*3f20*/  LDSM.16.M88.4 R152, [R185+0x5800] ;  /* 0x00580000b998783b */ /* 0x000f220000000200 */
[----:B------:R-:W-:Y:S06]  /*3f30*/  DEPBAR.LE SB0, 0x0 ;  /* 0x000080000000791a */ /* 0x000fec0000000000 */
[-C--:B---3--:R-:W-:Y:S01]  /*3f40*/  HMMA.16816.F32.BF16 R4, R144, R180.reuse, R4 ;  /* 0x000000b49004723c */ /* 0x088fe20000041804 */
        /* <DEDUP_REMOVED lines=10> */
[----:B------:R-:W-:Y:S01]  /*3ff0*/  FMUL.FTZ R180, R8, UR8 ;  /* 0x0000000808b47c20 */ /* 0x000fe20008410000 */
[----:B------:R-:W-:Y:S03]  /*4000*/  FMUL.FTZ R252, R11, UR8 ;  /* 0x000000080bfc7c20 */ /* 0x000fe60008410000 */
        /* <DEDUP_REMOVED lines=9> */
[----:B---3--:R-:W-:Y:S01]  /*40a0*/  FMUL.FTZ R181, R10, UR8 ;  /* 0x000000080ab57c20 */ /* 0x008fe20008410000 */
        /* <DEDUP_REMOVED lines=14> */
[----:B------:R1:W5:Y:S01]  /*4190*/  MUFU.TANH R167, R180 ;  /* 0x000000b400a77308 */ /* 0x0003620000002400 */
[C---:B------:R-:W-:Y:S04]  /*41a0*/  HMMA.16816.F32.BF16 R40, R132.reuse, R148, R40 ;  /* 0x000000948428723c */ /* 0x040fe80000041828 */
[----:B---3--:R-:W-:Y:S01]  /*41b0*/  FMUL.FTZ R181, R18, UR8 ;  /* 0x0000000812b57c20 */ /* 0x008fe20008410000 */
[----:B------:R-:W-:Y:S01]  /*41c0*/  FMUL.FTZ R251, R28, UR8 ;  /* 0x000000081cfb7c20 */ /* 0x000fe20008410000 */
[----:B------:R-:W-:Y:S03]  /*41d0*/  FMUL.FTZ R228, R29, UR8 ;  /* 0x000000081de47c20 */ /* 0x000fe60008410000 */
[----:B------:R-:W-:Y:S01]  /*41e0*/  MUFU.TANH R169, R216 ;  /* 0x000000d800a97308 */ /* 0x000fe20000002400 */
[-C--:B------:R-:W-:Y:S03]  /*41f0*/  HMMA.16816.F32.BF16 R44, R132, R150.reuse, R44 ;  /* 0x00000096842c723c */ /* 0x080fe6000004182c */
[----:B--2---:R-:W-:Y:S01]  /*4200*/  FMUL.FTZ R140, R19, UR8 ;  /* 0x00000008138c7c20 */ /* 0x004fe20008410000 */
[----:B------:R-:W-:Y:S01]  /*4210*/  FMUL.FTZ R232, R30, UR8 ;  /* 0x000000081ee87c20 */ /* 0x000fe20008410000 */
[----:B------:R-:W-:Y:S01]  /*4220*/  FMUL.FTZ R249, R31, UR8 ;  /* 0x000000081ff97c20 */ /* 0x000fe20008410000 */
[----:B------:R-:W-:Y:S03]  /*4230*/  FMUL.FTZ R250, R32, UR8 ;  /* 0x0000000820fa7c20 */ /* 0x000fe60008410000 */
[----:B------:R-:W2:Y:S01]  /*4240*/  MUFU.TANH R252, R252 ;  /* 0x000000fc00fc7308 */ /* 0x000ea20000002400 */
[C---:B------:R-:W-:Y:S04]  /*4250*/  HMMA.16816.F32.BF16 R48, R144.reuse, R150, R48 ;  /* 0x000000969030723c */ /* 0x040fe80000041830 */
[----:B-1----:R-:W-:Y:S01]  /*4260*/  FMUL.FTZ R180, R16, UR8 ;  /* 0x0000000810b47c20 */ /* 0x002fe20008410000 */
[----:B------:R-:W-:Y:S01]  /*4270*/  FMUL.FTZ R248, R33, UR8 ;  /* 0x0000000821f87c20 */ /* 0x000fe20008410000 */
[----:B------:R-:W-:Y:S03]  /*4280*/  FMUL.FTZ R246, R34, UR8 ;  /* 0x0000000822f67c20 */ /* 0x000fe60008410000 */
[----:B------:R-:W1:Y:S01]  /*4290*/  MUFU.TANH R170, R214 ;  /* 0x000000d600aa7308 */ /* 0x000e620000002400 */
[-C--:B----4-:R-:W-:Y:S03]  /*42a0*/  HMMA.16816.F32.BF16 R52, R144, R152.reuse, R52 ;  /* 0x000000989034723c */ /* 0x090fe60000041834 */
[----:B------:R-:W-:Y:S01]  /*42b0*/  FMUL.FTZ R244, R35, UR8 ;  /* 0x0000000823f47c20 */ /* 0x000fe20008410000 */
[----:B------:R-:W-:Y:S01]  /*42c0*/  FMUL.FTZ R237, R36, UR8 ;  /* 0x0000000824ed7c20 */ /* 0x000fe20008410000 */
[----:B------:R-:W-:Y:S01]  /*42d0*/  FMUL.FTZ R241, R37, UR8 ;  /* 0x0000000825f17c20 */ /* 0x000fe20008410000 */
[----:B------:R-:W-:Y:S03]  /*42e0*/  FMUL.FTZ R220, R38, UR8 ;  /* 0x0000000826dc7c20 */ /* 0x000fe60008410000 */
[----:B------:R3:W-:Y:S01]  /*42f0*/  MUFU.TANH R7, R183 ;  /* 0x000000b700077308 */ /* 0x0007e20000002400 */
[C---:B------:R-:W-:Y:S04]  /*4300*/  HMMA.16816.F32.BF16 R56, R132.reuse, R152, R56 ;  /* 0x000000988438723c */ /* 0x040fe80000041838 */
[----:B------:R-:W-:Y:S01]  /*4310*/  FMUL.FTZ R222, R39, UR8 ;  /* 0x0000000827de7c20 */ /* 0x000fe20008410000 */
[----:B------:R-:W-:Y:S01]  /*4320*/  FMUL.FTZ R233, R40, UR8 ;  /* 0x0000000828e97c20 */ /* 0x000fe20008410000 */
[----:B------:R-:W-:Y:S03]  /*4330*/  FMUL.FTZ R235, R41, UR8 ;  /* 0x0000000829eb7c20 */ /* 0x000fe60008410000 */
[----:B------:R4:W1:Y:S01]  /*4340*/  MUFU.TANH R166, R182 ;  /* 0x000000b600a67308 */ /* 0x0008620000002400 */
[-C--:B------:R-:W-:Y:S03]  /*4350*/  HMMA.16816.F32.BF16 R60, R132, R154.reuse, R60 ;  /* 0x0000009a843c723c */ /* 0x080fe6000004183c */
[----:B------:R-:W-:Y:S01]  /*4360*/  FMUL.FTZ R229, R42, UR8 ;  /* 0x000000082ae57c20 */ /* 0x000fe20008410000 */
[----:B------:R-:W-:Y:S01]  /*4370*/  FMUL.FTZ R231, R43, UR8 ;  /* 0x000000082be77c20 */ /* 0x000fe20008410000 */
[----:B------:R-:W-:Y:S01]  /*4380*/  FMUL.FTZ R243, R44, UR8 ;  /* 0x000000082cf37c20 */ /* 0x000fe20008410000 */
[----:B------:R-:W-:Y:S03]  /*4390*/  FMUL.FTZ R239, R45, UR8 ;  /* 0x000000082def7c20 */ /* 0x000fe60008410000 */
[----:B------:R5:W-:Y:S01]  /*43a0*/  MUFU.TANH R11, R212 ;  /* 0x000000d4000b7308 */ /* 0x000be20000002400 */
[----:B------:R-:W-:Y:S04]  /*43b0*/  HMMA.16816.F32.BF16 R64, R144, R154, R64 ;  /* 0x0000009a9040723c */ /* 0x000fe80000041840 */
[----:B------:R-:W-:Y:S01]  /*43c0*/  FMUL.FTZ R225, R46, UR8 ;  /* 0x000000082ee17c20 */ /* 0x000fe20008410000 */
[----:B------:R-:W-:Y:S01]  /*43d0*/  FMUL.FTZ R227, R47, UR8 ;  /* 0x000000082fe37c20 */ /* 0x000fe20008410000 */
[----:B------:R-:W-:Y:S03]  /*43e0*/  FMUL.FTZ R245, R48, UR8 ;  /* 0x0000000830f57c20 */ /* 0x000fe60008410000 */
[----:B------:R1:W-:Y:S01]  /*43f0*/  MUFU.TANH R17, R181 ;  /* 0x000000b500117308 */ /* 0x0003e20000002400 */
[----:B------:R-:W-:Y:S01]  /*4400*/  FMUL.FTZ R247, R49, UR8 ;  /* 0x0000000831f77c20 */ /* 0x000fe20008410000 */
[----:B------:R-:W-:Y:S01]  /*4410*/  FMUL.FTZ R226, R50, UR8 ;  /* 0x0000000832e27c20 */ /* 0x000fe20008410000 */
[----:B------:R-:W-:Y:S01]  /*4420*/  FMUL.FTZ R224, R51, UR8 ;  /* 0x0000000833e07c20 */ /* 0x000fe20008410000 */
[----:B---3--:R-:W-:Y:S01]  /*4430*/  FMUL.FTZ R183, R52, UR8 ;  /* 0x0000000834b77c20 */ /* 0x008fe20008410000 */
[----:B------:R-:W-:Y:S01]  /*4440*/  FMUL.FTZ R214, R53, UR8 ;  /* 0x0000000835d67c20 */ /* 0x000fe20008410000 */
[----:B------:R-:W-:Y:S01]  /*4450*/  FMUL.FTZ R217, R54, UR8 ;  /* 0x0000000836d97c20 */ /* 0x000fe20008410000 */
[----:B----4-:R-:W-:Y:S03]  /*4460*/  FMUL.FTZ R182, R55, UR8 ;  /* 0x0000000837b67c20 */ /* 0x010fe60008410000 */
[----:B------:R3:W4:Y:S01]  /*4470*/  MUFU.TANH R18, R140 ;  /* 0x0000008c00127308 */ /* 0x0007220000002400 */
[----:B------:R-:W-:Y:S01]  /*4480*/  FMUL.FTZ R139, R59, UR8 ;  /* 0x000000083b8b7c20 */ /* 0x000fe20008410000 */
[----:B-----5:R-:W-:Y:S01]  /*4490*/  FMUL.FTZ R212, R56, UR8 ;  /* 0x0000000838d47c20 */ /* 0x020fe20008410000 */
[----:B------:R-:W-:Y:S01]  /*44a0*/  FMNMX3.FTZ R30, R141, R167, R178, !PT ;  /* 0x000000a78d1e7276 */ /* 0x000fe200078100b2 */
[----:B------:R-:W-:Y:S01]  /*44b0*/  FMUL.FTZ R219, R61, UR8 ;  /* 0x000000083ddb7c20 */ /* 0x000fe20008410000 */
[----:B--2---:R-:W-:Y:S01]  /*44c0*/  FMNMX3.FTZ R26, R2, R165, R252, !PT ;  /* 0x000000a5021a7276 */ /* 0x004fe200078100fc */
        /* <DEDUP_REMOVED lines=8> */
[----:B------:R-:W-:Y:S01]  /*4550*/  FMUL.FTZ R63, R63, UR8 ;  /* 0x000000083f3f7c20 */ /* 0x000fe20008410000 */
[----:B------:R-:W-:Y:S03]  /*4560*/  FMNMX3.FTZ R30, R30, R9, R170, !PT ;  /* 0x000000091e1e7276 */ /* 0x000fe600078100aa */
[----:B------:R1:W5:Y:S01]  /*4570*/  MUFU.TANH R13, R180 ;  /* 0x000000b4000d7308 */ /* 0x0003620000002400 */
[----:B------:R-:W-:Y:S01]  /*4580*/  FMNMX3.FTZ R26, R26, R7, R166, !PT ;  /* 0x000000071a1a7276 */ /* 0x000fe200078100a6 */
[----:B---3--:R-:W-:Y:S08]  /*4590*/  FMUL.FTZ R140, R58, UR8 ;  /* 0x000000083a8c7c20 */ /* 0x008ff00008410000 */
[----:B------:R-:W-:Y:S01]  /*45a0*/  MUFU.TANH R238, R238 ;  /* 0x000000ee00ee7308 */ /* 0x000fe20000002400 */
[----:B--2---:R-:W-:Y:S04]  /*45b0*/  FMNMX3.FTZ R136, R0, R169, R174, !PT ;  /* 0x000000a900887276 */ /* 0x004fe800078100ae */
[----:B----4-:R-:W-:Y:S05]  /*45c0*/  FMNMX3.FTZ R136, R136, R17, R18, !PT ;  /* 0x0000001188887276 */ /* 0x010fea0007810012 */
[----:B------:R-:W2:Y:S01]  /*45d0*/  MUFU.TANH R240, R240 ;  /* 0x000000f000f07308 */ /* 0x000ea20000002400 */
[----:B-1----:R-:W-:Y:S01]  /*45e0*/  FMUL.FTZ R180, R60, UR8 ;  /* 0x000000083cb47c20 */ /* 0x002fe20008410000 */
[----:B-----5:R-:W-:Y:S08]  /*45f0*/  FMNMX3.FTZ R19, R22, R13, R11, !PT ;  /* 0x0000000d16137276 */ /* 0x020ff0000781000b */
        /* <DEDUP_REMOVED lines=67> */
[----:B--2---:R-:W-:Y:S02]  /*4a30*/  FMNMX3.FTZ R21, R21, R218, R223, !PT ;  /* 0x000000da15157276 */ /* 0x004fe400078100df */
[----:B-1----:R-:W-:Y:S01]  /*4a40*/  FMNMX3.FTZ R136, R136, R221, R216, !PT ;  /* 0x000000dd88887276 */ /* 0x002fe200078100d8 */
[----:B------:R-:W-:Y:S06]  /*4a50*/  @P0 BRA `(.L_x_1533) ;  /* 0xffffffec00380947 */ /* 0x000fec000383ffff */
.L_x_1532:
[----:B------:R-:W2:Y:S08]  /*4a60*/  SHFL.BFLY PT, R6, R21, 0x2, 0x1f ;  /* 0x0c401f0015067f89 */ /* 0x000eb000000e0000 */
[----:B-1----:R-:W1:Y:S08]  /*4a70*/  SHFL.BFLY PT, R15, R136, 0x2, 0x1f ;  /* 0x0c401f00880f7f89 */ /* 0x002e7000000e0000 */
[----:B------:R-:W3:Y:S08]  /*4a80*/  SHFL.BFLY PT, R14, R19, 0x2, 0x1f ;  /* 0x0c401f00130e7f89 */ /* 0x000ef000000e0000 */
[----:B------:R-:W4:Y:S08]  /*4a90*/  SHFL.BFLY PT, R4, R5, 0x2, 0x1f ;  /* 0x0c401f0005047f89 */ /* 0x000f3000000e0000 */
[----:B------:R-:W-:Y:S08]  /*4aa0*/  LDSM.16.MT88.4 R36, [R184+0x6000] ;  /* 0x00600000b824783b */ /* 0x000ff00000004200 */
[----:B------:R-:W-:Y:S01]  /*4ab0*/  LDSM.16.MT88.4 R52, [R143+0x6000] ;  /* 0x006000008f34783b */ /* 0x000fe20000004200 */
[----:B--2---:R-:W-:Y:S02]  /*4ac0*/  FMNMX.FTZ R12, R21, R6, !PT ;  /* 0x00000006150c7209 */ /* 0x004fe40007810000 */
[----:B-1----:R-:W-:Y:S05]  /*4ad0*/  FMNMX.FTZ R10, R136, R15, !PT ;  /* 0x0000000f880a7209 */ /* 0x002fea0007810000 */
[----:B------:R-:W1:Y:S01]  /*4ae0*/  SHFL.BFLY PT, R23, R12, 0x1, 0x1f ;  /* 0x0c201f000c177f89 */ /* 0x000e6200000e0000 */
[----:B---3--:R-:W-:Y:S07]  /*4af0*/  FMNMX.FTZ R8, R19, R14, !PT ;  /* 0x0000000e13087209 */ /* 0x008fee0007810000 */
[----:B------:R-:W2:Y:S01]  /*4b00*/  SHFL.BFLY PT, R135, R10, 0x1, 0x1f ;  /* 0x0c201f000a877f89 */ /* 0x000ea200000e0000 */
[----:B----4-:R-:W-:Y:S07]  /*4b10*/  FMNMX.FTZ R6, R5, R4, !PT ;  /* 0x0000000405067209 */ /* 0x010fee0007810000 */
[----:B------:R-:W3:Y:S08]  /*4b20*/  SHFL.BFLY PT, R15, R8, 0x1, 0x1f ;  /* 0x0c201f00080f7f89 */ /* 0x000ef000000e0000 */
[----:B------:R-:W4:Y:S01]  /*4b30*/  SHFL.BFLY PT, R133, R6, 0x1, 0x1f ;  /* 0x0c201f0006857f89 */ /* 0x000f2200000e0000 */
[----:B-1----:R-:W-:Y:S07]  /*4b40*/  FMNMX.FTZ R136, R12, R23, !PT ;  /* 0x000000170c887209 */ /* 0x002fee0007810000 */
[----:B------:R-:W1:Y:S01]  /*4b50*/  LDSM.16.MT88.4 R20, [R188+0x6000] ;  /* 0x00600000bc14783b */ /* 0x000e620000004200 */
[----:B--2---:R-:W-:Y:S01]  /*4b60*/  FMNMX.FTZ R135, R10, R135, !PT ;  /* 0x000000870a877209 */ /* 0x004fe20007810000 */
[C---:B------:R-:W-:Y:S01]  /*4b70*/  FMUL.FTZ R162, R136.reuse, UR4 ;  /* 0x0000000488a27c20 */ /* 0x040fe20008410000 */
[C---:B------:R-:W-:Y:S01]  /*4b80*/  FSETP.NEU.FTZ.AND P1, PT, R136.reuse, -INF , PT ;  /* 0xff8000008800780b */ /* 0x040fe20003f3d000 */
[----:B------:R-:W-:Y:S01]  /*4b90*/  FADD.FTZ R3, -R136, R3 ;  /* 0x0000000388037221 */ /* 0x000fe20000010100 */
[C---:B------:R-:W-:Y:S01]  /*4ba0*/  FSETP.NEU.FTZ.AND P0, PT, R135.reuse, -INF , PT ;  /* 0xff8000008700780b */ /* 0x040fe20003f1d000 */
[C---:B------:R-:W-:Y:S01]  /*4bb0*/  FMUL.FTZ R161, R135.reuse, UR4 ;  /* 0x0000000487a17c20 */ /* 0x040fe20008410000 */
[----:B---3--:R-:W-:Y:S01]  /*4bc0*/  FMNMX.FTZ R134, R8, R15, !PT ;  /* 0x0000000f08867209 */ /* 0x008fe20007810000 */
[----:B------:R-:W-:Y:S01]  /*4bd0*/  FADD.FTZ R4, -R135, R0 ;  /* 0x0000000087047221 */ /* 0x000fe20000010100 */
[----:B----4-:R-:W-:Y:S01]  /*4be0*/  FMNMX.FTZ R133, R6, R133, !PT ;  /* 0x0000008506857209 */ /* 0x010fe20007810000 */
[----:B------:R-:W-:Y:S01]  /*4bf0*/  FMUL.FTZ R132, R3, UR4 ;  /* 0x0000000403847c20 */ /* 0x000fe20008410000 */
[----:B------:R-:W-:Y:S01]  /*4c00*/  FSEL R161, R161, RZ, P0 ;  /* 0x000000ffa1a17208 */ /* 0x000fe20000000000 */
[----:B------:R-:W-:Y:S01]  /*4c10*/  FADD.FTZ R0, -R134, R141 ;  /* 0x0000008d86007221 */ /* 0x000fe20000010100 */
[----:B------:R-:W-:Y:S01]  /*4c20*/  FSEL R162, R162, RZ, P1 ;  /* 0x000000ffa2a27208 */ /* 0x000fe20000800000 */
        /* <DEDUP_REMOVED lines=18> */
[----:B------:R-:W2:Y:S01]  /*4d50*/  MUFU.EX2 R132, R132 ;  /* 0x0000008400847308 */ /* 0x000ea20000000800 */
[----:B------:R-:W-:Y:S01]  /*4d60*/  FFMA.FTZ R163, R240, UR4, -R162 ;  /* 0x00000004f0a37c23 */ /* 0x000fe200080108a2 */
[--C-:B------:R-:W-:Y:S01]  /*4d70*/  FFMA.FTZ R144, R7, UR4, -R158.reuse ;  /* 0x0000000407907c23 */ /* 0x100fe2000801089e */
[----:B------:R-:W-:Y:S07]  /*4d80*/  FFMA.FTZ R147, R165, UR4, -R158 ;  /* 0x00000004a5937c23 */ /* 0x000fee000801089e */
[----:B------:R-:W3:Y:S01]  /*4d90*/  MUFU.EX2 R3, R3 ;  /* 0x0000000300037308 */ /* 0x000ee20000000800 */
[--C-:B------:R-:W-:Y:S01]  /*4da0*/  FFMA.FTZ R149, R9, UR4, -R160.reuse ;  /* 0x0000000409957c23 */ /* 0x100fe200080108a0 */
[--C-:B------:R-:W-:Y:S01]  /*4db0*/  FFMA.FTZ R157, R167, UR4, -R160.reuse ;  /* 0x00000004a79d7c23 */ /* 0x100fe200080108a0 */
[----:B------:R-:W-:Y:S07]  /*4dc0*/  FFMA.FTZ R148, R178, UR4, -R160 ;  /* 0x00000004b2947c23 */ /* 0x000fee00080108a0 */
[----:B------:R4:W5:Y:S01]  /*4dd0*/  MUFU.EX2 R2, R4 ;  /* 0x0000000400027308 */ /* 0x0009620000000800 */
[----:B------:R-:W-:Y:S01]  /*4de0*/  FFMA.FTZ R145, R252, UR4, -R158 ;  /* 0x00000004fc917c23 */ /* 0x000fe2000801089e */
[----:B------:R-:W-:Y:S01]  /*4df0*/  FFMA.FTZ R146, R170, UR4, -R160 ;  /* 0x00000004aa927c23 */ /* 0x000fe200080108a0 */
[----:B------:R-:W-:Y:S07]  /*4e00*/  FFMA.FTZ R141, R166, UR4, -R158 ;  /* 0x00000004a68d7c23 */ /* 0x000fee000801089e */
[----:B------:R-:W-:Y:S01]  /*4e10*/  MUFU.EX2 R159, R159 ;  /* 0x0000009f009f7308 */ /* 0x000fe20000000800 */
[----:B------:R-:W-:Y:S01]  /*4e20*/  FFMA.FTZ R175, R228, UR4, -R160 ;  /* 0x00000004e4af7c23 */ /* 0x000fe200080108a0 */
[C---:B--2---:R-:W-:Y:S01]  /*4e30*/  FMUL.FTZ R5, R132.reuse, R129 ;  /* 0x0000008184057220 */ /* 0x044fe20000410000 */
[C---:B------:R-:W-:Y:S07]  /*4e40*/  FMUL.FTZ R16, R132.reuse, R116 ;  /* 0x0000007484107220 */ /* 0x040fee0000410000 */
[----:B------:R-:W2:Y:S01]  /*4e50*/  MUFU.EX2 R155, R155 ;  /* 0x0000009b009b7308 */ /* 0x000ea20000000800 */
[C---:B------:R-:W-:Y:S01]  /*4e60*/  FMUL.FTZ R17, R132.reuse, R117 ;  /* 0x0000007584117220 */ /* 0x040fe20000410000 */
[C---:B---3--:R-:W-:Y:S01]  /*4e70*/  FMUL.FTZ R6, R3.reuse, R130 ;  /* 0x0000008203067220 */ /* 0x048fe20000410000 */
[C---:B------:R-:W-:Y:S07]  /*4e80*/  FMUL.FTZ R7, R3.reuse, R131 ;  /* 0x0000008303077220 */ /* 0x040fee0000410000 */
[----:B------:R-:W-:Y:S01]  /*4e90*/  MUFU.EX2 R156, R156 ;  /* 0x0000009c009c7308 */ /* 0x000fe20000000800 */
[C---:B------:R-:W-:Y:S01]  /*4ea0*/  FMUL.FTZ R18, R3.reuse, R118 ;  /* 0x0000007603127220 */ /* 0x040fe20000410000 */
[----:B----4-:R-:W-:Y:S01]  /*4eb0*/  FMUL.FTZ R4, R132, R128 ;  /* 0x0000008084047220 */ /* 0x010fe20000410000 */
[C---:B-----5:R-:W-:Y:S07]  /*4ec0*/  FMUL.FTZ R8, R2.reuse, R124 ;  /* 0x0000007c02087220 */ /* 0x060fee0000410000 */
[----:B------:R-:W3:Y:S01]  /*4ed0*/  MUFU.EX2 R152, R152 ;  /* 0x0000009800987308 */ /* 0x000ee20000000800 */
[C---:B------:R-:W-:Y:S01]  /*4ee0*/  FMUL.FTZ R9, R2.reuse, R125 ;  /* 0x0000007d02097220 */ /* 0x040fe20000410000 */
[C---:B------:R-:W-:Y:S01]  /*4ef0*/  FMUL.FTZ R12, R2.reuse, R120 ;  /* 0x00000078020c7220 */ /* 0x040fe20000410000 */
[----:B------:R-:W-:Y:S07]  /*4f00*/  FMUL.FTZ R13, R2, R121 ;  /* 0x00000079020d7220 */ /* 0x000fee0000410000 */
[----:B------:R-:W-:Y:S01]  /*4f10*/  MUFU.EX2 R154, R154 ;  /* 0x0000009a009a7308 */ /* 0x000fe20000000800 */
[----:B------:R-:W-:Y:S01]  /*4f20*/  FMUL.FTZ R19, R3, R119 ;  /* 0x0000007703137220 */ /* 0x000fe20000410000 */
[----:B--2---:R-:W-:Y:S01]  /*4f30*/  F2FP.BF16.F32.PACK_AB R128, R155, R159 ;  /* 0x0000009f9b80723e */ /* 0x004fe200000010ff */
[----:B------:R-:W-:Y:S07]  /*4f40*/  LDSM.16.MT88.4 R116, [R188+0x7800] ;  /* 0x00780000bc74783b */ /* 0x000fee0000004200 */
[----:B------:R-:W2:Y:S01]  /*4f50*/  MUFU.EX2 R153, R153 ;  /* 0x0000009900997308 */ /* 0x000ea20000000800 */
[C---:B------:R-:W-:Y:S01]  /*4f60*/  FMUL.FTZ R32, R132.reuse, R100 ;  /* 0x0000006484207220 */ /* 0x040fe20000410000 */
[----:B------:R-:W-:Y:S01]  /*4f70*/  FMUL.FTZ R33, R132, R101 ;  /* 0x0000006584217220 */ /* 0x000fe20000410000 */
[C---:B------:R-:W-:Y:S07]  /*4f80*/  FMUL.FTZ R34, R3.reuse, R102 ;  /* 0x0000006603227220 */ /* 0x040fee0000410000 */
[----:B------:R-:W-:Y:S01]  /*4f90*/  MUFU.EX2 R151, R151 ;  /* 0x0000009700977308 */ /* 0x000fe20000000800 */
[----:B------:R-:W-:Y:S01]  /*4fa0*/  FMUL.FTZ R35, R3, R103 ;  /* 0x0000006703237220 */ /* 0x000fe20000410000 */
[----:B---3--:R-:W-:Y:S01]  /*4fb0*/  F2FP.BF16.F32.PACK_AB R129, R152, R156 ;  /* 0x0000009c9881723e */ /* 0x008fe200000010ff */
[----:B------:R-:W-:Y:S07]  /*4fc0*/  LDSM.16.MT88.4 R100, [R184+0x7800] ;  /* 0x00780000b864783b */ /* 0x000fee0000004200 */
[----:B------:R-:W3:Y:S01]  /*4fd0*/  MUFU.EX2 R150, R150 ;  /* 0x0000009600967308 */ /* 0x000ee20000000800 */
[C---:B------:R-:W-:Y:S01]  /*4fe0*/  FMUL.FTZ R44, R2.reuse, R88 ;  /* 0x00000058022c7220 */ /* 0x040fe20000410000 */
[----:B------:R-:W-:Y:S01]  /*4ff0*/  FMUL.FTZ R45, R2, R89 ;  /* 0x00000059022d7220 */ /* 0x000fe20000410000 */
[C---:B------:R-:W-:Y:S07]  /*5000*/  FMUL.FTZ R48, R132.reuse, R84 ;  /* 0x0000005484307220 */ /* 0x040fee0000410000 */
[----:B------:R-:W4:Y:S01]  /*5010*/  MUFU.EX2 R0, R0 ;  /* 0x0000000000007308 */ /* 0x000f220000000800 */
[----:B------:R-:W-:Y:S01]  /*5020*/  FMUL.FTZ R49, R132, R85 ;  /* 0x0000005584317220 */ /* 0x000fe20000410000 */
[----:B--2---:R-:W-:Y:S01]  /*5030*/  F2FP.BF16.F32.PACK_AB R130, R153, R154 ;  /* 0x0000009a9982723e */ /* 0x004fe200000010ff */
[C---:B------:R-:W-:Y:S07]  /*5040*/  FMUL.FTZ R50, R3.reuse, R86 ;  /* 0x0000005603327220 */ /* 0x040fee0000410000 */
[----:B------:R-:W-:Y:S01]  /*5050*/  MUFU.EX2 R157, R157 ;  /* 0x0000009d009d7308 */ /* 0x000fe20000000800 */
[----:B------:R-:W-:Y:S01]  /*5060*/  FMUL.FTZ R51, R3, R87 ;  /* 0x0000005703337220 */ /* 0x000fe20000410000 */
[C---:B------:R-:W-:Y:S01]  /*5070*/  FMUL.FTZ R56, R2.reuse, R76 ;  /* 0x0000004c02387220 */ /* 0x040fe20000410000 */
[----:B------:R-:W-:Y:S07]  /*5080*/  LDSM.16.MT88.4 R84, [R143+0x6800] ;  /* 0x006800008f54783b */ /* 0x000fee0000004200 */
[----:B------:R-:W2:Y:S01]  /*5090*/  MUFU.EX2 R148, R148 ;  /* 0x0000009400947308 */ /* 0x000ea20000000800 */
[----:B------:R-:W-:Y:S01]  /*50a0*/  FMUL.FTZ R57, R2, R77 ;  /* 0x0000004d02397220 */ /* 0x000fe20000410000 */
[----:B---3--:R-:W-:Y:S01]  /*50b0*/  F2FP.BF16.F32.PACK_AB R131, R150, R151 ;  /* 0x000000979683723e */ /* 0x008fe200000010ff */
[----:B------:R-:W-:Y:S07]  /*50c0*/  FFMA.FTZ R228, R231, UR4, -R158 ;  /* 0x00000004e7e47c23 */ /* 0x000fee000801089e */
[----:B------:R-:W-:Y:S01]  /*50d0*/  MUFU.EX2 R147, R147 ;  /* 0x0000009300937308 */ /* 0x000fe20000000800 */
[----:B------:R-:W-:Y:S01]  /*50e0*/  FMUL.FTZ R24, R2, R108 ;  /* 0x0000006c02187220 */ /* 0x000fe20000410000 */
[C---:B----4-:R-:W-:Y:S01]  /*50f0*/  FMUL.FTZ R46, R0.reuse, R90 ;  /* 0x0000005a002e7220 */ /* 0x050fe20000410000 */
[C---:B------:R-:W-:Y:S07]  /*5100*/  FMUL.FTZ R47, R0.reuse, R91 ;  /* 0x0000005b002f7220 */ /* 0x040fee0000410000 */
[----:B------:R-:W3:Y:S01]  /*5110*/  MUFU.EX2 R145, R145 ;  /* 0x0000009100917308 */ /* 0x000ee20000000800 */
[-C--:B-1----:R-:W-:Y:S01]  /*5120*/  HMMA.16816.F32.BF16 R4, R128, R20.reuse, R4 ;  /* 0x000000148004723c */ /* 0x082fe20000041804 */
[----:B------:R-:W-:Y:S08]  /*5130*/  LDSM.16.MT88.4 R88, [R142+0x6800] ;  /* 0x006800008e58783b */ /* 0x000ff00000004200 */
[----:B------:R-:W-:Y:S01]  /*5140*/  MUFU.EX2 R149, R149 ;  /* 0x0000009500957308 */ /* 0x000fe20000000800 */
[C---:B------:R-:W-:Y:S01]  /*5150*/  FMUL.FTZ R10, R0.reuse, R126 ;  /* 0x0000007e000a7220 */ /* 0x040fe20000410000 */
[----:B------:R-:W-:Y:S08]  /*5160*/  FMUL.FTZ R11, R0, R127 ;  /* 0x0000007f000b7220 */ /* 0x000ff00000410000 */
[----:B------:R-:W1:Y:S01]  /*5170*/  MUFU.EX2 R146, R146 ;  /* 0x0000009200927308 */ /* 0x000e620000000800 */
[----:B--2---:R-:W-:Y:S01]  /*5180*/  F2FP.BF16.F32.PACK_AB R64, R148, R157 ;  /* 0x0000009d9440723e */ /* 0x004fe200000010ff */
[C---:B------:R-:W-:Y:S01]  /*5190*/  FMUL.FTZ R14, R0.reuse, R122 ;  /* 0x0000007a000e7220 */ /* 0x040fe20000410000 */
[C---:B------:R-:W-:Y:S07]  /*51a0*/  FMUL.FTZ R15, R0.reuse, R123 ;  /* 0x0000007b000f7220 */ /* 0x040fee0000410000 */
[----:B------:R-:W-:Y:S01]  /*51b0*/  MUFU.EX2 R144, R144 ;  /* 0x0000009000907308 */ /* 0x000fe20000000800 */
[C---:B------:R-:W-:Y:S01]  /*51c0*/  FMUL.FTZ R58, R0.reuse, R78 ;  /* 0x0000004e003a7220 */ /* 0x040fe20000410000 */
[----:B---3--:R-:W-:Y:S01]  /*51d0*/  F2FP.BF16.F32.PACK_AB R65, R145, R147 ;  /* 0x000000939141723e */ /* 0x008fe200000010ff */
[----:B------:R-:W-:Y:S07]  /*51e0*/  FMUL.FTZ R59, R0, R79 ;  /* 0x0000004f003b7220 */ /* 0x000fee0000410000 */
[----:B------:R-:W2:Y:S01]  /*51f0*/  MUFU.EX2 R141, R141 ;  /* 0x0000008d008d7308 */ /* 0x000ea20000000800 */
[----:B------:R-:W-:Y:S01]  /*5200*/  LDSM.16.MT88.4 R76, [R188+0x6800] ;  /* 0x00680000bc4c783b */ /* 0x000fe20000004200 */
[----:B------:R-:W-:Y:S01]  /*5210*/  FMUL.FTZ R25, R2, R109 ;  /* 0x0000006d02197220 */ /* 0x000fe20000410000 */
[C---:B------:R-:W-:Y:S01]  /*5220*/  FMUL.FTZ R26, R0.reuse, R110 ;  /* 0x0000006e001a7220 */ /* 0x040fe20000410000 */
[----:B------:R-:W-:Y:S01]  /*5230*/  FMUL.FTZ R27, R0, R111 ;  /* 0x0000006f001b7220 */ /* 0x000fe20000410000 */
[----:B------:R-:W-:Y:S01]  /*5240*/  FMUL.FTZ R28, R2, R104 ;  /* 0x00000068021c7220 */ /* 0x000fe20000410000 */
[----:B-1----:R-:W-:Y:S01]  /*5250*/  F2FP.BF16.F32.PACK_AB R66, R146, R149 ;  /* 0x000000959242723e */ /* 0x002fe200000010ff */
[----:B------:R-:W-:Y:S01]  /*5260*/  FMUL.FTZ R29, R2, R105 ;  /* 0x00000069021d7220 */ /* 0x000fe20000410000 */
[C---:B------:R-:W-:Y:S01]  /*5270*/  FMUL.FTZ R30, R0.reuse, R106 ;  /* 0x0000006a001e7220 */ /* 0x040fe20000410000 */
[----:B------:R-:W-:Y:S01]  /*5280*/  FMUL.FTZ R31, R0, R107 ;  /* 0x0000006b001f7220 */ /* 0x000fe20000410000 */
[C---:B------:R-:W-:Y:S01]  /*5290*/  FMUL.FTZ R40, R2.reuse, R92 ;  /* 0x0000005c02287220 */ /* 0x040fe20000410000 */
[----:B------:R-:W-:Y:S01]  /*52a0*/  FMUL.FTZ R41, R2, R93 ;  /* 0x0000005d02297220 */ /* 0x000fe20000410000 */
[C---:B------:R-:W-:Y:S01]  /*52b0*/  FMUL.FTZ R42, R0.reuse, R94 ;  /* 0x0000005e002a7220 */ /* 0x040fe20000410000 */
[----:B------:R-:W-:Y:S01]  /*52c0*/  FMUL.FTZ R43, R0, R95 ;  /* 0x0000005f002b7220 */ /* 0x000fe20000410000 */
[----:B--2---:R-:W-:Y:S01]  /*52d0*/  F2FP.BF16.F32.PACK_AB R67, R141, R144 ;  /* 0x000000908d43723e */ /* 0x004fe200000010ff */
[C---:B------:R-:W-:Y:S01]  /*52e0*/  FMUL.FTZ R60, R2.reuse, R72 ;  /* 0x00000048023c7220 */ /* 0x040fe20000410000 */
[----:B------:R-:W-:Y:S01]  /*52f0*/  FMUL.FTZ R61, R2, R73 ;  /* 0x00000049023d7220 */ /* 0x000fe20000410000 */
[C---:B------:R-:W-:Y:S01]  /*5300*/  FMUL.FTZ R62, R0.reuse, R74 ;  /* 0x0000004a003e7220 */ /* 0x040fe20000410000 */
[----:B------:R-:W-:Y:S01]  /*5310*/  FMUL.FTZ R63, R0, R75 ;  /* 0x0000004b003f7220 */ /* 0x000fe20000410000 */
[----:B------:R-:W-:Y:S01]  /*5320*/  MUFU.EX2 R163, R163 ;  /* 0x000000a300a37308 */ /* 0x000fe20000000800 */
[--C-:B------:R-:W-:Y:S01]  /*5330*/  FFMA.FTZ R92, R238, UR4, -R162.reuse ;  /* 0x00000004ee5c7c23 */ /* 0x100fe200080108a2 */
[C---:B------:R-:W-:Y:S08]  /*5340*/  HMMA.16816.F32.BF16 R8, R64.reuse, R20, R8 ;  /* 0x000000144008723c */ /* 0x040ff00000041808 */
[----:B------:R-:W-:Y:S01]  /*5350*/  MUFU.EX2 R175, R175 ;  /* 0x000000af00af7308 */ /* 0x000fe20000000800 */
[C---:B------:R-:W-:Y:S01]  /*5360*/  FMUL.FTZ R20, R132.reuse, R112 ;  /* 0x0000007084147220 */ /* 0x040fe20000410000 */
[----:B------:R-:W-:Y:S08]  /*5370*/  FMUL.FTZ R21, R132, R113 ;  /* 0x0000007184157220 */ /* 0x000ff00000410000 */
[----:B------:R-:W-:Y:S01]  /*5380*/  MUFU.EX2 R92, R92 ;  /* 0x0000005c005c7308 */ /* 0x000fe20000000800 */
[--C-:B------:R-:W-:Y:S01]  /*5390*/  FFMA.FTZ R166, R242, UR4, -R161.reuse ;  /* 0x00000004f2a67c23 */ /* 0x100fe200080108a1 */
[-C--:B------:R-:W-:Y:S08]  /*53a0*/  HMMA.16816.F32.BF16 R12, R64, R22.reuse, R12 ;  /* 0x00000016400c723c */ /* 0x080ff0000004180c */
[----:B------:R-:W-:Y:S01]  /*53b0*/  MUFU.EX2 R228, R228 ;  /* 0x000000e400e47308 */ /* 0x000fe20000000800 */
[--C-:B------:R-:W-:Y:S01]  /*53c0*/  FFMA.FTZ R165, R236, UR4, -R161.reuse ;  /* 0x00000004eca57c23 */ /* 0x100fe200080108a1 */
[--C-:B------:R-:W-:Y:S01]  /*53d0*/  FFMA.FTZ R164, R250, UR4, -R162.reuse ;  /* 0x00000004faa47c23 */ /* 0x100fe200080108a2 */
[----:B------:R-:W-:Y:S07]  /*53e0*/  FFMA.FTZ R167, R248, UR4, -R162 ;  /* 0x00000004f8a77c23 */ /* 0x000fee00080108a2 */
        /* <DEDUP_REMOVED lines=8> */
[----:B------:R-:W-:Y:S01]  /*5470*/  FFMA.FTZ R173, R177, UR4, -R158 ;  /* 0x00000004b1ad7c23 */ /* 0x000fe2000801089e */
[--C-:B------:R-:W-:Y:S07]  /*5480*/  FFMA.FTZ R171, R179, UR4, -R160.reuse ;  /* 0x00000004b3ab7c23 */ /* 0x100fee00080108a0 */
[----:B------:R-:W-:Y:S01]  /*5490*/  MUFU.EX2 R167, R167 ;  /* 0x000000a700a77308 */ /* 0x000fe20000000800 */
[----:B------:R-:W-:Y:S01]  /*54a0*/  FFMA.FTZ R170, R234, UR4, -R160 ;  /* 0x00000004eaaa7c23 */ /* 0x000fe200080108a0 */
[-C--:B------:R-:W-:Y:S08]  /*54b0*/  HMMA.16816.F32.BF16 R20, R128, R36.reuse, R20 ;  /* 0x000000248014723c */ /* 0x080ff00000041814 */
[----:B------:R-:W-:Y:S01]  /*54c0*/  MUFU.EX2 R168, R168 ;  /* 0x000000a800a87308 */ /* 0x000fe20000000800 */
[----:B------:R-:W-:Y:S01]  /*54d0*/  FFMA.FTZ R176, R230, UR4, -R158 ;  /* 0x00000004e6b07c23 */ /* 0x000fe2000801089e */
        /* <DEDUP_REMOVED lines=8> */
[----:B------:R-:W1:Y:S01]  /*5560*/  MUFU.EX2 R170, R170 ;  /* 0x000000aa00aa7308 */ /* 0x000e620000000800 */
[--C-:B------:R-:W-:Y:S01]  /*5570*/  FFMA.FTZ R179, R241, UR4, -R162.reuse ;  /* 0x00000004f1b37c23 */ /* 0x100fe200080108a2 */
[-C--:B------:R-:W-:Y:S08]  /*5580*/  HMMA.16816.F32.BF16 R28, R64, R38.reuse, R28 ;  /* 0x00000026401c723c */ /* 0x080ff0000004181c */
[----:B------:R-:W-:Y:S01]  /*5590*/  MUFU.EX2 R173, R173 ;  /* 0x000000ad00ad7308 */ /* 0x000fe20000000800 */
[--C-:B------:R-:W-:Y:S01]  /*55a0*/  FFMA.FTZ R241, R222, UR4, -R161.reuse ;  /* 0x00000004def17c23 */ /* 0x100fe200080108a1 */
[--C-:B------:R-:W-:Y:S01]  /*55b0*/  FFMA.FTZ R178, R237, UR4, -R162.reuse ;  /* 0x00000004edb27c23 */ /* 0x100fe200080108a2 */
[--C-:B------:R-:W-:Y:S07]  /*55c0*/  FFMA.FTZ R222, R245, UR4, -R162.reuse ;  /* 0x00000004f5de7c23 */ /* 0x100fee00080108a2 */
[----:B------:R-:W2:Y:S01]  /*55d0*/  MUFU.EX2 R176, R176 ;  /* 0x000000b000b07308 */ /* 0x000ea20000000800 */
[--C-:B------:R-:W-:Y:S01]  /*55e0*/  FFMA.FTZ R220, R220, UR4, -R161.reuse ;  /* 0x00000004dcdc7c23 */ /* 0x100fe200080108a1 */
[C---:B------:R-:W-:Y:S08]  /*55f0*/  HMMA.16816.F32.BF16 R32, R128.reuse, R38, R32 ;  /* 0x000000268020723c */ /* 0x040ff00000041820 */
[----:B------:R-:W3:Y:S01]  /*5600*/  MUFU.EX2 R174, R174 ;  /* 0x000000ae00ae7308 */ /* 0x000ee20000000800 */
[C---:B------:R-:W-:Y:S01]  /*5610*/  FMUL.FTZ R38, R3.reuse, R98 ;  /* 0x0000006203267220 */ /* 0x040fe20000410000 */
[----:B------:R-:W-:Y:S01]  /*5620*/  FMUL.FTZ R39, R3, R99 ;  /* 0x0000006303277220 */ /* 0x000fe20000410000 */
[----:B-1----:R-:W-:Y:S01]  /*5630*/  F2FP.BF16.F32.PACK_AB R72, R170, R171 ;  /* 0x000000abaa48723e */ /* 0x002fe200000010ff */
[----:B------:R-:W1:Y:S06]  /*5640*/  LDSM.16.MT88.4 R96, [R142+0x6000] ;  /* 0x006000008e60783b */ /* 0x000e6c0000004200 */
[----:B------:R-:W-:Y:S01]  /*5650*/  MUFU.EX2 R177, R177 ;  /* 0x000000b100b17308 */ /* 0x000fe20000000800 */
[----:B------:R-:W-:Y:S01]  /*5660*/  FFMA.FTZ R237, R247, UR4, -R162 ;  /* 0x00000004f7ed7c23 */ /* 0x000fe200080108a2 */
[--C-:B------:R-:W-:Y:S01]  /*5670*/  FFMA.FTZ R245, R226, UR4, -R161.reuse ;  /* 0x00000004e2f57c23 */ /* 0x100fe200080108a1 */
[--C-:B------:R-:W-:Y:S01]  /*5680*/  FFMA.FTZ R224, R224, UR4, -R161.reuse ;  /* 0x00000004e0e07c23 */ /* 0x100fe200080108a1 */
[-C--:B------:R-:W-:Y:S06]  /*5690*/  HMMA.16816.F32.BF16 R36, R128, R52.reuse, R36 ;  /* 0x000000348024723c */ /* 0x080fec0000041824 */
[----:B------:R-:W4:Y:S01]  /*56a0*/  MUFU.EX2 R172, R172 ;  /* 0x000000ac00ac7308 */ /* 0x000f220000000800 */
[----:B--2---:R-:W-:Y:S01]  /*56b0*/  F2FP.BF16.F32.PACK_AB R73, R176, R173 ;  /* 0x000000adb049723e */ /* 0x004fe200000010ff */
[--C-:B------:R-:W-:Y:S01]  /*56c0*/  FFMA.FTZ R226, R233, UR4, -R160.reuse ;  /* 0x00000004e9e27c23 */ /* 0x100fe200080108a0 */
[----:B---3--:R-:W-:Y:S07]  /*56d0*/  F2FP.BF16.F32.PACK_AB R74, R175, R174 ;  /* 0x000000aeaf4a723e */ /* 0x008fee00000010ff */
[----:B------:R-:W-:Y:S01]  /*56e0*/  MUFU.EX2 R178, R178 ;  /* 0x000000b200b27308 */ /* 0x000fe20000000800 */
[----:B------:R-:W-:Y:S01]  /*56f0*/  FFMA.FTZ R230, R243, UR4, -R160 ;  /* 0x00000004f3e67c23 */ /* 0x000fe200080108a0 */
[C---:B------:R-:W-:Y:S08]  /*5700*/  HMMA.16816.F32.BF16 R40, R64.reuse, R52, R40 ;  /* 0x000000344028723c */ /* 0x040ff00000041828 */
[----:B------:R-:W-:Y:S01]  /*5710*/  MUFU.EX2 R179, R179 ;  /* 0x000000b300b37308 */ /* 0x000fe20000000800 */
[C---:B------:R-:W-:Y:S01]  /*5720*/  FMUL.FTZ R52, R132.reuse, R80 ;  /* 0x0000005084347220 */ /* 0x040fe20000410000 */
[----:B------:R-:W-:Y:S08]  /*5730*/  FMUL.FTZ R53, R132, R81 ;  /* 0x0000005184357220 */ /* 0x000ff00000410000 */
[----:B------:R-:W-:Y:S01]  /*5740*/  MUFU.EX2 R220, R220 ;  /* 0x000000dc00dc7308 */ /* 0x000fe20000000800 */
[----:B----4-:R-:W-:Y:S01]  /*5750*/  F2FP.BF16.F32.PACK_AB R75, R172, R177 ;  /* 0x000000b1ac4b723e */ /* 0x010fe200000010ff */
        /* <DEDUP_REMOVED lines=12> */
[----:B------:R-:W2:Y:S01]  /*5820*/  LDSM.16.MT88.4 R80, [R184+0x6800] ;  /* 0x00680000b850783b */ /* 0x000ea20000004200 */
[--C-:B------:R-:W-:Y:S01]  /*5830*/  FFMA.FTZ R233, R217, UR4, -R161.reuse ;  /* 0x00000004d9e97c23 */ /* 0x100fe200080108a1 */
[--C-:B------:R-:W-:Y:S07]  /*5840*/  FFMA.FTZ R182, R182, UR4, -R161.reuse ;  /* 0x00000004b6b67c23 */ /* 0x100fee00080108a1 */
[----:B------:R-:W-:Y:S01]  /*5850*/  MUFU.EX2 R224, R224 ;  /* 0x000000e000e07308 */ /* 0x000fe20000000800 */
[----:B------:R-:W-:Y:S01]  /*5860*/  FFMA.FTZ R217, R218, UR4, -R162 ;  /* 0x00000004dad97c23 */ /* 0x000fe200080108a2 */
[-C--:B-1----:R-:W-:Y:S08]  /*5870*/  HMMA.16816.F32.BF16 R52, R128, R96.reuse, R52 ;  /* 0x000000608034723c */ /* 0x082ff00000041834 */
[----:B------:R-:W-:Y:S01]  /*5880*/  MUFU.EX2 R226, R226 ;  /* 0x000000e200e27308 */ /* 0x000fe20000000800 */
[--C-:B------:R-:W-:Y:S01]  /*5890*/  FFMA.FTZ R221, R221, UR4, -R161.reuse ;  /* 0x00000004dddd7c23 */ /* 0x100fe200080108a1 */
[----:B------:R-:W-:Y:S01]  /*58a0*/  FFMA.FTZ R161, R216, UR4, -R161 ;  /* 0x00000004d8a17c23 */ /* 0x000fe200080108a1 */
[--C-:B------:R-:W-:Y:S07]  /*58b0*/  FFMA.FTZ R139, R139, UR4, -R158.reuse ;  /* 0x000000048b8b7c23 */ /* 0x100fee000801089e */
[----:B------:R-:W-:Y:S01]  /*58c0*/  MUFU.EX2 R230, R230 ;  /* 0x000000e600e67308 */ /* 0x000fe20000000800 */
[----:B------:R-:W-:Y:S01]  /*58d0*/  ISETP.GT.AND P0, PT, R209, RZ, PT ;  /* 0x000000ffd100720c */ /* 0x000fe20003f04270 */
[C---:B------:R-:W-:Y:S08]  /*58e0*/  HMMA.16816.F32.BF16 R56, R64.reuse, R96, R56 ;  /* 0x000000604038723c */ /* 0x040ff00000041838 */
[----:B------:R-:W1:Y:S01]  /*58f0*/  MUFU.EX2 R225, R239 ;  /* 0x000000ef00e17308 */ /* 0x000e620000000800 */
[----:B------:R-:W-:Y:S01]  /*5900*/  FFMA.FTZ R138, R138, UR4, -R158 ;  /* 0x000000048a8a7c23 */ /* 0x000fe2000801089e */
[----:B------:R-:W-:Y:S08]  /*5910*/  FFMA.FTZ R180, R180, UR4, -R160 ;  /* 0x00000004b4b47c23 */ /* 0x000ff000080108a0 */
[----:B------:R-:W-:Y:S01]  /*5920*/  MUFU.EX2 R232, R232 ;  /* 0x000000e800e87308 */ /* 0x000fe20000000800 */
[C---:B------:R-:W-:Y:S01]  /*5930*/  FFMA.FTZ R159, R132.reuse, R215, R159 ;  /* 0x000000d7849f7223 */ /* 0x040fe2000001009f */
[-C--:B------:R-:W-:Y:S08]  /*5940*/  HMMA.16816.F32.BF16 R60, R64, R98.reuse, R60 ;  /* 0x00000062403c723c */ /* 0x080ff0000004183c */
[----:B------:R-:W3:Y:S01]  /*5950*/  MUFU.EX2 R227, R227 ;  /* 0x000000e300e37308 */ /* 0x000ee20000000800 */
[C---:B------:R-:W-:Y:S01]  /*5960*/  FMUL.FTZ R64, R132.reuse, R68 ;  /* 0x0000004484407220 */ /* 0x040fe20000410000 */
[----:B------:R-:W-:Y:S01]  /*5970*/  FMUL.FTZ R65, R132, R69 ;  /* 0x0000004584417220 */ /* 0x000fe20000410000 */
[C---:B------:R-:W-:Y:S01]  /*5980*/  FMUL.FTZ R66, R3.reuse, R70 ;  /* 0x0000004603427220 */ /* 0x040fe20000410000 */
[----:B------:R-:W-:Y:S01]  /*5990*/  FMUL.FTZ R67, R3, R71 ;  /* 0x0000004703437220 */ /* 0x000fe20000410000 */
[----:B------:R-:W-:Y:S05]  /*59a0*/  F2FP.BF16.F32.PACK_AB R68, R163, R92 ;  /* 0x0000005ca344723e */ /* 0x000fea00000010ff */
[----:B------:R-:W-:Y:S01]  /*59b0*/  MUFU.EX2 R233, R233 ;  /* 0x000000e900e97308 */ /* 0x000fe20000000800 */
[----:B------:R-:W-:Y:S01]  /*59c0*/  F2FP.BF16.F32.PACK_AB R69, R165, R166 ;  /* 0x000000a6a545723e */ /* 0x000fe200000010ff */
[----:B------:R-:W-:Y:S01]  /*59d0*/  FADD.FTZ R159, R155, R159 ;  /* 0x0000009f9b9f7221 */ /* 0x000fe20000010000 */
[----:B------:R-:W-:Y:S07]  /*59e0*/  F2FP.BF16.F32.PACK_AB R70, R167, R164 ;  /* 0x000000a4a746723e */ /* 0x000fee00000010ff */
[----:B------:R-:W-:Y:S01]  /*59f0*/  MUFU.EX2 R182, R182 ;  /* 0x000000b600b67308 */ /* 0x000fe20000000800 */
[----:B------:R-:W-:Y:S09]  /*5a00*/  HMMA.16816.F32.BF16 R64, R128, R98, R64 ;  /* 0x000000628040723c */ /* 0x000ff20000041840 */
[----:B------:R-:W-:Y:S01]  /*5a10*/  MUFU.EX2 R217, R217 ;  /* 0x000000d900d97308 */ /* 0x000fe20000000800 */
[----:B------:R-:W-:Y:S01]  /*5a20*/  F2FP.BF16.F32.PACK_AB R71, R169, R168 ;  /* 0x000000a8a947723e */ /* 0x000fe200000010ff */
[----:B------:R-:W-:Y:S01]  /*5a30*/  FADD.FTZ R154, R154, R159 ;  /* 0x0000009f9a9a7221 */ /* 0x000fe20000010000 */
[----:B------:R-:W-:Y:S07]  /*5a40*/  IADD3 R209, PT, PT, R209, -0x1, RZ ;  /* 0xffffffffd1d17810 */ /* 0x000fee0007ffe0ff */
[----:B------:R-:W-:Y:S01]  /*5a50*/  MUFU.EX2 R216, R221 ;  /* 0x000000dd00d87308 */ /* 0x000fe20000000800 */
[----:B------:R-:W-:Y:S01]  /*5a60*/  FFMA.FTZ R147, R0, R211, R147 ;  /* 0x000000d300937223 */ /* 0x000fe20000010093 */
[----:B------:R-:W-:Y:S01]  /*5a70*/  FADD.FTZ R153, R153, R154 ;  /* 0x0000009a99997221 */ /* 0x000fe20000010000 */
[----:B------:R-:W-:Y:S01]  /*5a80*/  FFMA.FTZ R156, R3, R210, R156 ;  /* 0x000000d2039c7223 */ /* 0x000fe2000001009c */
[-C--:B------:R-:W-:Y:S06]  /*5a90*/  HMMA.16816.F32.BF16 R4, R68, R76.reuse, R4 ;  /* 0x0000004c4404723c */ /* 0x080fec0000041804 */
[----:B------:R-:W-:Y:S10]  /*5aa0*/  MUFU.EX2 R161, R161 ;  /* 0x000000a100a17308 */ /* 0x000ff40000000800 */
[----:B------:R-:W-:Y:S01]  /*5ab0*/  MUFU.EX2 R139, R139 ;  /* 0x0000008b008b7308 */ /* 0x000fe20000000800 */
[----:B------:R-:W-:Y:S01]  /*5ac0*/  FADD.FTZ R0, R92, R153 ;  /* 0x000000995c007221 */ /* 0x000fe20000010000 */
[----:B------:R-:W-:Y:S01]  /*5ad0*/  FFMA.FTZ R157, R2, R213, R157 ;  /* 0x000000d5029d7223 */ /* 0x000fe2000001009d */
[C---:B------:R-:W-:Y:S07]  /*5ae0*/  HMMA.16816.F32.BF16 R8, R72.reuse, R76, R8 ;  /* 0x0000004c4808723c */ /* 0x040fee0000041808 */
[----:B------:R-:W-:Y:S01]  /*5af0*/  MUFU.EX2 R180, R180 ;  /* 0x000000b400b47308 */ /* 0x000fe20000000800 */
        /* <DEDUP_REMOVED lines=20> */
[----:B------:R-:W-:Y:S01]  /*5c40*/  MOV R2, R133 ;  /* 0x0000008500027202 */ /* 0x000fe20000000f00 */
        /* <DEDUP_REMOVED lines=9> */
[----:B------:R-:W-:Y:S01]  /*5ce0*/  FADD.FTZ R175, R175, R174 ;  /* 0x000000aeafaf7221 */ /* 0x000fe20000010000 */
[----:B------:R-:W-:Y:S01]  /*5cf0*/  MOV R0, R135 ;  /* 0x0000008700007202 */ /* 0x000fe20000000f00 */
[----:B------:R-:W-:Y:S01]  /*5d00*/  FADD.FTZ R172, R172, R177 ;  /* 0x000000b1acac7221 */ /* 0x000fe20000010000 */
[C---:B------:R-:W-:Y:S01]  /*5d10*/  HMMA.16816.F32.BF16 R32, R68.reuse, R82, R32 ;  /* 0x000000524420723c */ /* 0x040fe20000041820 */
[----:B------:R-:W2:Y:S03]  /*5d20*/  LDSM.16.MT88.4 R80, [R184+0x7000] ;  /* 0x00700000b850783b */ /* 0x000ea60000004200 */
[----:B------:R-:W-:Y:S04]  /*5d30*/  MOV R3, R136 ;  /* 0x0000008800037202 */ /* 0x000fe80000000f00 */
[-C--:B------:R-:W-:Y:S08]  /*5d40*/  HMMA.16816.F32.BF16 R36, R68, R84.reuse, R36 ;  /* 0x000000544424723c */ /* 0x080ff00000041824 */
[C---:B------:R-:W-:Y:S08]  /*5d50*/  HMMA.16816.F32.BF16 R40, R72.reuse, R84, R40 ;  /* 0x000000544828723c */ /* 0x040ff00000041828 */
[-C--:B------:R-:W-:Y:S08]  /*5d60*/  HMMA.16816.F32.BF16 R44, R72, R86.reuse, R44 ;  /* 0x00000056482c723c */ /* 0x080ff0000004182c */
[C---:B------:R-:W-:Y:S01]  /*5d70*/  HMMA.16816.F32.BF16 R48, R68.reuse, R86, R48 ;  /* 0x000000564430723c */ /* 0x040fe20000041830 */
[----:B------:R-:W5:Y:S07]  /*5d80*/  LDSM.16.MT88.4 R84, [R143+0x7000] ;  /* 0x007000008f54783b */ /* 0x000f6e0000004200 */
[-C--:B------:R-:W-:Y:S08]  /*5d90*/  HMMA.16816.F32.BF16 R52, R68, R88.reuse, R52 ;  /* 0x000000584434723c */ /* 0x080ff00000041834 */
[C---:B------:R-:W-:Y:S04]  /*5da0*/  HMMA.16816.F32.BF16 R56, R72.reuse, R88, R56 ;  /* 0x000000584838723c */ /* 0x040fe80000041838 */
[----:B------:R-:W-:Y:S02]  /*5db0*/  FFMA.FTZ R88, R229, UR4, -R158 ;  /* 0x00000004e5587c23 */ /* 0x000fe4000801089e */
[----:B------:R-:W4:Y:S02]  /*5dc0*/  MUFU.EX2 R229, R235 ;  /* 0x000000eb00e57308 */ /* 0x000f240000000800 */
[-C--:B------:R-:W-:Y:S08]  /*5dd0*/  HMMA.16816.F32.BF16 R60, R72, R90.reuse, R60 ;  /* 0x0000005a483c723c */ /* 0x080ff0000004183c */
[----:B------:R2:W5:Y:S01]  /*5de0*/  MUFU.EX2 R231, R88 ;  /* 0x0000005800e77308 */ /* 0x0005620000000800 */
[----:B-1----:R-:W-:Y:S02]  /*5df0*/  F2FP.BF16.F32.PACK_AB R74, R225, R230 ;  /* 0x000000e6e14a723e */ /* 0x002fe400000010ff */
[----:B---3--:R-:W-:Y:S01]  /*5e00*/  F2FP.BF16.F32.PACK_AB R75, R227, R232 ;  /* 0x000000e8e34b723e */ /* 0x008fe200000010ff */
[----:B------:R-:W-:Y:S04]  /*5e10*/  HMMA.16816.F32.BF16 R64, R68, R90, R64 ;  /* 0x0000005a4440723c */ /* 0x000fe80000041840 */
[----:B------:R-:W-:Y:S01]  /*5e20*/  F2FP.BF16.F32.PACK_AB R68, R179, R178 ;  /* 0x000000b2b344723e */ /* 0x000fe200000010ff */
[----:B------:R-:W-:Y:S01]  /*5e30*/  FADD.FTZ R178, R178, R167 ;  /* 0x000000a7b2b27221 */ /* 0x000fe20000010000 */
[----:B------:R-:W-:Y:S01]  /*5e40*/  F2FP.BF16.F32.PACK_AB R69, R241, R220 ;  /* 0x000000dcf145723e */ /* 0x000fe200000010ff */
[----:B------:R-:W-:Y:S01]  /*5e50*/  FADD.FTZ R220, R220, R169 ;  /* 0x000000a9dcdc7221 */ /* 0x000fe20000010000 */
[----:B------:R-:W-:Y:S01]  /*5e60*/  F2FP.BF16.F32.PACK_AB R70, R237, R222 ;  /* 0x000000deed46723e */ /* 0x000fe200000010ff */
[----:B--2---:R-:W1:Y:S01]  /*5e70*/  LDSM.16.MT88.4 R88, [R142+0x7000] ;  /* 0x007000008e58783b */ /* 0x004e620000004200 */
[----:B------:R-:W-:Y:S01]  /*5e80*/  F2FP.BF16.F32.PACK_AB R71, R224, R245 ;  /* 0x000000f5e047723e */ /* 0x000fe200000010ff */
[----:B------:R-:W-:Y:S01]  /*5e90*/  FADD.FTZ R179, R179, R178 ;  /* 0x000000b2b3b37221 */ /* 0x000fe20000010000 */
[----:B----4-:R-:W-:Y:S01]  /*5ea0*/  F2FP.BF16.F32.PACK_AB R72, R229, R226 ;  /* 0x000000e2e548723e */ /* 0x010fe200000010ff */
[----:B------:R-:W-:Y:S01]  /*5eb0*/  FADD.FTZ R226, R226, R175 ;  /* 0x000000afe2e27221 */ /* 0x000fe20000010000 */
[C---:B-----5:R-:W-:Y:S01]  /*5ec0*/  F2FP.BF16.F32.PACK_AB R73, R228.reuse, R231 ;  /* 0x000000e7e449723e */ /* 0x060fe200000010ff */
        /* <DEDUP_REMOVED lines=89> */
.L_x_1530:
[----:B------:R-:W1:Y:S01]  /*6460*/  SHFL.BFLY PT, R6, R215, 0x2, 0x1f ;  /* 0x0c401f00d7067f89 */ /* 0x000e6200000e0000 */
[----:B------:R-:W2:Y:S01]  /*6470*/  S2UR UR4, SR_CgaCtaId ;  /* 0x00000000000479c3 */ /* 0x000ea20000008800 */
[----:B------:R-:W-:Y:S01]  /*6480*/  UMOV UR5, 0x400 ;  /* 0x0000040000057882 */ /* 0x000fe20000000000 */
[----:B------:R-:W-:Y:S01]  /*6490*/  MOV R22, 0x7f800000 ;  /* 0x7f80000000167802 */ /* 0x000fe20000000f00 */
[----:B------:R-:W3:Y:S01]  /*64a0*/  SHFL.BFLY PT, R13, R210, 0x2, 0x1f ;  /* 0x0c401f00d20d7f89 */ /* 0x000ee200000e0000 */
[----:B------:R-:W4:Y:S03]  /*64b0*/  LDCU UR6, c[0x0][0x434] ;  /* 0x00008680ff0677ac */ /* 0x000f260008000800 */
[----:B------:R-:W5:Y:S01]  /*64c0*/  SHFL.BFLY PT, R2, R213, 0x2, 0x1f ;  /* 0x0c401f00d5027f89 */ /* 0x000f6200000e0000 */
[----:B------:R-:W4:Y:S03]  /*64d0*/  S2UR UR8, SR_CTAID.Y ;  /* 0x00000000000879c3 */ /* 0x000f260000002600 */
[----:B------:R-:W4:Y:S01]  /*64e0*/  SHFL.BFLY PT, R8, R211, 0x2, 0x1f ;  /* 0x0c401f00d3087f89 */ /* 0x000f2200000e0000 */
[----:B------:R-:W4:Y:S04]  /*64f0*/  S2R R0, SR_TID.X ;  /* 0x0000000000007919 */ /* 0x000f280000002100 */
[----:B------:R-:W4:Y:S01]  /*6500*/  S2UR UR7, SR_CTAID.Z ;  /* 0x00000000000779c3 */ /* 0x000f220000002700 */
[----:B-1----:R-:W-:Y:S01]  /*6510*/  FADD.FTZ R6, R6, R215 ;  /* 0x000000d706067221 */ /* 0x002fe20000010000 */
[----:B--2---:R-:W-:Y:S01]  /*6520*/  ULEA UR4, UR4, UR5, 0x18 ;  /* 0x0000000504047291 */ /* 0x004fe2000f8ec0ff */
[----:B---3--:R-:W-:-:S03]  /*6530*/  FADD.FTZ R13, R13, R210 ;  /* 0x000000d20d0d7221 */ /* 0x008fc60000010000 */
[----:B------:R-:W1:Y:S01]  /*6540*/  SHFL.BFLY PT, R5, R6, 0x1, 0x1f ;  /* 0x0c201f0006057f89 */ /* 0x000e6200000e0000 */
[----:B-----5:R-:W-:-:S03]  /*6550*/  FADD.FTZ R3, R2, R213 ;  /* 0x000000d502037221 */ /* 0x020fc60000010000 */
[----:B------:R-:W2:Y:S01]  /*6560*/  SHFL.BFLY PT, R4, R13, 0x1, 0x1f ;  /* 0x0c201f000d047f89 */ /* 0x000ea200000e0000 */
[----:B----4-:R-:W-:-:S03]  /*6570*/  FADD.FTZ R11, R8, R211 ;  /* 0x000000d3080b7221 */ /* 0x010fc60000010000 */
[----:B------:R-:W3:Y:S04]  /*6580*/  SHFL.BFLY PT, R2, R3, 0x1, 0x1f ;  /* 0x0c201f0003027f89 */ /* 0x000ee800000e0000 */
[----:B------:R-:W4:Y:S01]  /*6590*/  SHFL.BFLY PT, R10, R11, 0x1, 0x1f ;  /* 0x0c201f000b0a7f89 */ /* 0x000f2200000e0000 */
[----:B------:R-:W-:-:S04]  /*65a0*/  SHF.L.U32 R7, R0, 0x4, RZ ;  /* 0x0000000400077819 */ /* 0x000fc800000006ff */
[----:B------:R-:W-:Y:S01]  /*65b0*/  LOP3.LUT R7, R7, 0x1c0, RZ, 0xc0, !PT ;  /* 0x000001c007077812 */ /* 0x000fe200078ec0ff */
[----:B-1----:R-:W-:Y:S01]  /*65c0*/  FADD.FTZ R5, R6, R5 ;  /* 0x0000000506057221 */ /* 0x002fe20000010000 */
[----:B------:R-:W-:Y:S01]  /*65d0*/  SHF.L.U32 R6, R0, 0x1, RZ ;  /* 0x0000000100067819 */ /* 0x000fe200000006ff */
[----:B--2---:R-:W-:-:S03]  /*65e0*/  FADD.FTZ R4, R13, R4 ;  /* 0x000000040d047221 */ /* 0x004fc60000010000 */
[----:B------:R-:W-:Y:S01]  /*65f0*/  LOP3.LUT R7, R7, 0x38, R6, 0xf8, !PT ;  /* 0x0000003807077812 */ /* 0x000fe200078ef806 */
[----:B------:R-:W1:Y:S01]  /*6600*/  MUFU.RCP R9, R5 ;  /* 0x0000000500097308 */ /* 0x000e620000001000 */
[----:B------:R-:W-:Y:S01]  /*6610*/  LOP3.LUT R6, R6, 0x6, RZ, 0xc0, !PT ;  /* 0x0000000606067812 */ /* 0x000fe200078ec0ff */
[----:B---3--:R-:W-:Y:S01]  /*6620*/  FADD.FTZ R2, R3, R2 ;  /* 0x0000000203027221 */ /* 0x008fe20000010000 */
[----:B------:R-:W-:Y:S02]  /*6630*/  FSETP.NE.FTZ.AND P5, PT, R4, RZ, PT ;  /* 0x000000ff0400720b */ /* 0x000fe40003fb5000 */
[----:B------:R-:W-:Y:S01]  /*6640*/  IADD3 R6, PT, PT, R7, R6, R208 ;  /* 0x0000000607067210 */ /* 0x000fe20007ffe0d0 */
[----:B----4-:R-:W-:Y:S01]  /*6650*/  FADD.FTZ R3, R11, R10 ;  /* 0x0000000a0b037221 */ /* 0x010fe20000010000 */
[----:B------:R-:W-:Y:S01]  /*6660*/  FSETP.NE.FTZ.AND P1, PT, R2, RZ, PT ;  /* 0x000000ff0200720b */ /* 0x000fe20003f35000 */
[----:B------:R-:W2:Y:S01]  /*6670*/  MUFU.RCP R8, R4 ;  /* 0x0000000400087308 */ /* 0x000ea20000001000 */
[----:B------:R-:W-:-:S02]  /*6680*/  FSETP.NE.FTZ.AND P6, PT, R5, RZ, PT ;  /* 0x000000ff0500720b */ /* 0x000fc40003fd5000 */
[----:B------:R-:W-:Y:S02]  /*6690*/  FSETP.NE.FTZ.AND P0, PT, R3, RZ, PT ;  /* 0x000000ff0300720b */ /* 0x000fe40003f15000 */
[----:B------:R-:W-:Y:S01]  /*66a0*/  LEA R11, R6, UR4, 0x1 ;  /* 0x00000004060b7c11 */ /* 0x000fe2000f8e08ff */
[----:B------:R-:W3:Y:S01]  /*66b0*/  LDCU.U8 UR4, c[0x0][0x549] ;  /* 0x0000a920ff0477ac */ /* 0x000ee20008000000 */
[----:B------:R-:W-:Y:S01]  /*66c0*/  R2P PR, R0, 0x1c ;  /* 0x0000001c00007804 */ /* 0x000fe20000000000 */
[----:B------:R-:W4:Y:S01]  /*66d0*/  MUFU.RCP R7, R2 ;  /* 0x0000000200077308 */ /* 0x000f220000001000 */
[----:B------:R-:W-:Y:S02]  /*66e0*/  MOV R6, 0x20 ;  /* 0x0000002000067802 */ /* 0x000fe40000000f00 */
[----:B-1----:R-:W-:Y:S02]  /*66f0*/  FSEL R9, R9, 1, P6 ;  /* 0x3f80000009097808 */ /* 0x002fe40003000000 */
[----:B------:R-:W-:-:S02]  /*6700*/  SEL R6, R6, 0xffffffe0, !P3 ;  /* 0xffffffe006067807 */ /* 0x000fc40005800000 */
[----:B------:R-:W-:Y:S01]  /*6710*/  IADD3 R13, PT, PT, R11, 0x40, RZ ;  /* 0x000000400b0d7810 */ /* 0x000fe20007ffe0ff */
[----:B------:R-:W1:Y:S01]  /*6720*/  MUFU.RCP R10, R3 ;  /* 0x00000003000a7308 */ /* 0x000e620000001000 */
        /* <DEDUP_REMOVED lines=9> */
[----:B----4-:R-:W-:Y:S01]  /*67c0*/  FSEL R7, R7, 1, P1 ;  /* 0x3f80000007077808 */ /* 0x010fe20000800000 */
        /* <DEDUP_REMOVED lines=33> */
[----:B------:R-:W-:Y:S01]  /*69e0*/  SEL R8, R8, 0xfffffff0, !P2 ;  /* 0xfffffff008087807 */ /* 0x000fe20005000000 */
        /* <DEDUP_REMOVED lines=9> */
[----:B------:R-:W-:Y:S01]  /*6a80*/  F2FP.BF16.F32.PACK_AB R72, R7, R72 ;  /* 0x000000480748723e */ /* 0x000fe200000010ff */
[C---:B------:R-:W-:Y:S01]  /*6a90*/  FMUL.FTZ R106, R10.reuse, R106 ;  /* 0x0000006a0a6a7220 */ /* 0x040fe20000410000 */
[----:B------:R-:W-:Y:S01]  /*6aa0*/  F2FP.BF16.F32.PACK_AB R116, R117, R116 ;  /* 0x000000747574723e */ /* 0x000fe200000010ff */
[----:B------:R-:W-:Y:S01]  /*6ab0*/  FMUL.FTZ R107, R10, R107 ;  /* 0x0000006b0a6b7220 */ /* 0x000fe20000410000 */
[----:B------:R-:W-:Y:S01]  /*6ac0*/  F2FP.BF16.F32.PACK_AB R118, R119, R118 ;  /* 0x000000767776723e */ /* 0x000fe200000010ff */
[C---:B------:R-:W-:Y:S01]  /*6ad0*/  FMUL.FTZ R96, R9.reuse, R96 ;  /* 0x0000006009607220 */ /* 0x040fe20000410000 */
[----:B------:R-:W-:Y:S01]  /*6ae0*/  IADD3 R7, PT, PT, R8, R11, RZ ;  /* 0x0000000b08077210 */ /* 0x000fe20007ffe0ff */
[C---:B------:R-:W-:Y:S01]  /*6af0*/  FMUL.FTZ R97, R9.reuse, R97 ;  /* 0x0000006109617220 */ /* 0x040fe20000410000 */
[----:B------:R-:W-:Y:S01]  /*6b00*/  IADD3 R15, PT, PT, R6, R11, RZ ;  /* 0x0000000b060f7210 */ /* 0x000fe20007ffe0ff */
        /* <DEDUP_REMOVED lines=17> */
[----:B------:R-:W-:Y:S01]  /*6c20*/  @P4 IADD3 R13, PT, PT, R11, -0x40, RZ ;  /* 0xffffffc00b0d4810 */ /* 0x000fe20007ffe0ff */
[----:B------:R-:W-:Y:S01]  /*6c30*/  FMUL.FTZ R80, R9, R80 ;  /* 0x0000005009507220 */ /* 0x000fe20000410000 */
[----:B------:R-:W-:Y:S01]  /*6c40*/  IADD3 R17, PT, PT, R8, R15, RZ ;  /* 0x0000000f08117210 */ /* 0x000fe20007ffe0ff */
[----:B------:R-:W-:Y:S01]  /*6c50*/  STS [R7+0x400], R118 ;  /* 0x0004007607007388 */ /* 0x000fe20000000800 */
        /* <DEDUP_REMOVED lines=11> */
[C---:B------:R-:W-:Y:S01]  /*6d10*/  FMUL.FTZ R78, R10.reuse, R78 ;  /* 0x0000004e0a4e7220 */ /* 0x040fe20000410000 */
[C---:B------:R-:W-:Y:S01]  /*6d20*/  FMUL.FTZ R79, R10.reuse, R79 ;  /* 0x0000004f0a4f7220 */ /* 0x040fe20000410000 */
[----:B------:R-:W-:Y:S01]  /*6d30*/  STS [R7+0x2000], R120 ;  /* 0x0020007807007388 */ /* 0x000fe20000000800 */
[----:B------:R-:W-:Y:S01]  /*6d40*/  F2FP.BF16.F32.PACK_AB R84, R85, R84 ;  /* 0x000000545554723e */ /* 0x000fe200000010ff */
[----:B------:R-:W-:Y:S01]  /*6d50*/  FMUL.FTZ R74, R10, R74 ;  /* 0x0000004a0a4a7220 */ /* 0x000fe20000410000 */
[----:B------:R-:W-:Y:S01]  /*6d60*/  F2FP.BF16.F32.PACK_AB R86, R87, R86 ;  /* 0x000000565756723e */ /* 0x000fe200000010ff */
[----:B------:R2:W-:Y:S01]  /*6d70*/  STS [R7+0x2400], R122 ;  /* 0x0024007a07007388 */ /* 0x0005e20000000800 */
[----:B------:R-:W-:Y:S01]  /*6d80*/  IADD3 R19, PT, PT, R6, R13, RZ ;  /* 0x0000000d06137210 */ /* 0x000fe20007ffe0ff */
[----:B------:R-:W-:Y:S01]  /*6d90*/  FMUL.FTZ R75, R10, R75 ;  /* 0x0000004b0a4b7220 */ /* 0x000fe20000410000 */
[----:B------:R-:W-:Y:S01]  /*6da0*/  F2FP.BF16.F32.PACK_AB R92, R93, R92 ;  /* 0x0000005c5d5c723e */ /* 0x000fe200000010ff */
[----:B------:R-:W-:Y:S01]  /*6db0*/  STS [R15], R112 ;  /* 0x000000700f007388 */ /* 0x000fe20000000800 */
[----:B------:R-:W-:Y:S01]  /*6dc0*/  F2FP.BF16.F32.PACK_AB R94, R95, R94 ;  /* 0x0000005e5f5e723e */ /* 0x000fe200000010ff */
[----:B---3--:R-:W-:Y:S01]  /*6dd0*/  UISETP.NE.AND UP1, UPT, UR4, URZ, UPT ;  /* 0x000000ff0400728c */ /* 0x008fe2000bf25270 */
[----:B------:R-:W-:Y:S01]  /*6de0*/  F2FP.BF16.F32.PACK_AB R88, R89, R88 ;  /* 0x000000585958723e */ /* 0x000fe200000010ff */
[----:B------:R-:W-:Y:S01]  /*6df0*/  STS [R15+0x400], R114 ;  /* 0x000400720f007388 */ /* 0x000fe20000000800 */
[----:B------:R-:W-:Y:S01]  /*6e00*/  F2FP.BF16.F32.PACK_AB R90, R91, R90 ;  /* 0x0000005a5b5a723e */ /* 0x000fe200000010ff */
[----:B------:R-:W3:Y:S01]  /*6e10*/  @P5 LDC R6, c[0x0][0x458] ;  /* 0x00011600ff065b82 */ /* 0x000ee20000000800 */
[----:B------:R-:W-:Y:S01]  /*6e20*/  F2FP.BF16.F32.PACK_AB R80, R81, R80 ;  /* 0x000000505150723e */ /* 0x000fe200000010ff */
[----:B------:R-:W-:Y:S01]  /*6e30*/  STS [R17], R100 ;  /* 0x0000006411007388 */ /* 0x000fe20000000800 */
[----:B------:R-:W-:Y:S01]  /*6e40*/  F2FP.BF16.F32.PACK_AB R82, R83, R82 ;  /* 0x000000525352723e */ /* 0x000fe200000010ff */
[----:B------:R4:W3:Y:S01]  /*6e50*/  @P5 MUFU.LG2 R12, R4 ;  /* 0x00000004000c5308 */ /* 0x0008e20000000c00 */
[----:B------:R-:W-:Y:S01]  /*6e60*/  F2FP.BF16.F32.PACK_AB R9, R9, R68 ;  /* 0x000000440909723e */ /* 0x000fe200000010ff */
[----:B------:R-:W-:Y:S01]  /*6e70*/  STS [R17+0x400], R102 ;  /* 0x0004006611007388 */ /* 0x000fe20000000800 */
[----:B-1----:R-:W-:Y:S01]  /*6e80*/  IADD3 R11, PT, PT, R8, R13, RZ ;  /* 0x0000000d080b7210 */ /* 0x002fe20007ffe0ff */
[----:B------:R-:W1:Y:S01]  /*6e90*/  @UP1 LDCU.64 UR4, c[0x0][0x430] ;  /* 0x00008600ff0417ac */ /* 0x000e620008000a00 */
[----:B------:R-:W-:Y:S01]  /*6ea0*/  F2FP.BF16.F32.PACK_AB R70, R71, R70 ;  /* 0x000000464746723e */ /* 0x000fe200000010ff */
[----:B------:R-:W-:Y:S01]  /*6eb0*/  STS [R15+0x2000], R108 ;  /* 0x0020006c0f007388 */ /* 0x000fe20000000800 */
[----:B------:R-:W-:Y:S01]  /*6ec0*/  F2FP.BF16.F32.PACK_AB R76, R77, R76 ;  /* 0x0000004c4d4c723e */ /* 0x000fe200000010ff */
[----:B------:R-:W3:Y:S01]  /*6ed0*/  @UP1 LDCU UR10, c[0x0][0x430] ;  /* 0x00008600ff0a17ac */ /* 0x000ee20008000800 */
[----:B------:R-:W-:Y:S01]  /*6ee0*/  F2FP.BF16.F32.PACK_AB R78, R79, R78 ;  /* 0x0000004e4f4e723e */ /* 0x000fe200000010ff */
[----:B------:R5:W-:Y:S01]  /*6ef0*/  STS [R15+0x2400], R110 ;  /* 0x0024006e0f007388 */ /* 0x000be20000000800 */
[----:B------:R-:W-:Y:S01]  /*6f00*/  F2FP.BF16.F32.PACK_AB R74, R75, R74 ;  /* 0x0000004a4b4a723e */ /* 0x000fe200000010ff */
[----:B--2---:R-:W2:Y:S02]  /*6f10*/  @P6 LDC R7, c[0x0][0x458] ;  /* 0x00011600ff076b82 */ /* 0x004ea40000000800 */
[----:B------:R-:W-:Y:S04]  /*6f20*/  STS [R17+0x2000], R104 ;  /* 0x0020006811007388 */ /* 0x000fe80000000800 */
[----:B------:R-:W-:Y:S04]  /*6f30*/  STS [R17+0x2400], R106 ;  /* 0x0024006a11007388 */ /* 0x000fe80000000800 */
[----:B------:R-:W-:Y:S01]  /*6f40*/  STS [R13], R96 ;  /* 0x000000600d007388 */ /* 0x000fe20000000800 */
[----:B-1----:R-:W-:Y:S01]  /*6f50*/  @UP1 UIMAD UR13, UR5, UR4, URZ ;  /* 0x00000004050d12a4 */ /* 0x002fe2000f8e02ff */
[----:B------:R-:W1:Y:S02]  /*6f60*/  LDCU.U8 UR5, c[0x0][0x548] ;  /* 0x0000a900ff0577ac */ /* 0x000e640008000000 */
[----:B------:R-:W-:Y:S01]  /*6f70*/  STS [R13+0x400], R98 ;  /* 0x000400620d007388 */ /* 0x000fe20000000800 */
[----:B------:R-:W-:-:S03]  /*6f80*/  @UP1 UMOV UR4, 0x1 ;  /* 0x0000000100041882 */ /* 0x000fc60000000000 */
[----:B------:R-:W-:Y:S04]  /*6f90*/  STS [R11], R84 ;  /* 0x000000540b007388 */ /* 0x000fe80000000800 */
[----:B------:R-:W-:Y:S01]  /*6fa0*/  STS [R11+0x400], R86 ;  /* 0x000400560b007388 */ /* 0x000fe20000000800 */
[----:B-----5:R-:W-:-:S03]  /*6fb0*/  IADD3 R15, PT, PT, R8, R19, RZ ;  /* 0x00000013080f7210 */ /* 0x020fc60007ffe0ff */
[----:B------:R-:W-:Y:S04]  /*6fc0*/  STS [R13+0x2000], R92 ;  /* 0x0020005c0d007388 */ /* 0x000fe80000000800 */
[----:B------:R5:W-:Y:S04]  /*6fd0*/  STS [R13+0x2400], R94 ;  /* 0x0024005e0d007388 */ /* 0x000be80000000800 */
[----:B------:R4:W-:Y:S04]  /*6fe0*/  STS [R11+0x2000], R88 ;  /* 0x002000580b007388 */ /* 0x0009e80000000800 */
[----:B------:R4:W-:Y:S04]  /*6ff0*/  STS [R11+0x2400], R90 ;  /* 0x0024005a0b007388 */ /* 0x0009e80000000800 */
[----:B------:R4:W-:Y:S04]  /*7000*/  STS [R19], R80 ;  /* 0x0000005013007388 */ /* 0x0009e80000000800 */
[----:B------:R4:W-:Y:S04]  /*7010*/  STS [R19+0x400], R82 ;  /* 0x0004005213007388 */ /* 0x0009e80000000800 */
[----:B------:R4:W-:Y:S04]  /*7020*/  STS [R15], R9 ;  /* 0x000000090f007388 */ /* 0x0009e80000000800 */
[----:B------:R4:W-:Y:S01]  /*7030*/  STS [R15+0x400], R70 ;  /* 0x000400460f007388 */ /* 0x0009e20000000800 */
[----:B-----5:R4:W1:Y:S03]  /*7040*/  @P6 MUFU.LG2 R13, R5 ;  /* 0x00000005000d6308 */ /* 0x0208660000000c00 */
[----:B------:R4:W-:Y:S04]  /*7050*/  STS [R19+0x2000], R76 ;  /* 0x0020004c13007388 */ /* 0x0009e80000000800 */
[----:B------:R4:W-:Y:S04]  /*7060*/  STS [R19+0x2400], R78 ;  /* 0x0024004e13007388 */ /* 0x0009e80000000800 */
[----:B------:R4:W-:Y:S04]  /*7070*/  STS [R15+0x2000], R72 ;  /* 0x002000480f007388 */ /* 0x0009e80000000800 */
[----:B------:R4:W-:Y:S01]  /*7080*/  STS [R15+0x2400], R74 ;  /* 0x0024004a0f007388 */ /* 0x0009e20000000800 */
[----:B--23--:R-:W-:Y:S05]  /*7090*/  BRA.U UP1, `(.L_x_1534) ;  /* 0x0000000101287547 */ /* 0x00cfea000b800000 */
[----:B-1----:R-:W-:Y:S01]  /*70a0*/  UISETP.NE.AND UP0, UPT, UR5, URZ, UPT ;  /* 0x000000ff0500728c */ /* 0x002fe2000bf05270 */
[----:B------:R-:W1:Y:S10]  /*70b0*/  LDCU UR10, c[0x0][0x3e0] ;  /* 0x00007c00ff0a77ac */ /* 0x000e740008000800 */
[----:B------:R-:W1:Y:S01]  /*70c0*/  @UP0 LDCU UR4, c[0x0][0x454] ;  /* 0x00008a80ff0407ac */ /* 0x000e620008000800 */
[----:B------:R-:W2:Y:S01]  /*70d0*/  @!UP0 LDCU UR9, c[0x0][0x434] ;  /* 0x00008680ff0987ac */ /* 0x000ea20008000800 */
[----:B------:R-:W3:Y:S02]  /*70e0*/  @UP0 LDCU UR13, c[0x0][0x454] ;  /* 0x00008a80ff0d07ac */ /* 0x000ee40008000800 */
[----:B---3--:R-:W3:Y:S01]  /*70f0*/  @!UP0 LDCU UR13, c[0x0][0x434] ;  /* 0x00008680ff0d87ac */ /* 0x008ee20008000800 */
[----:B-1----:R-:W-:-:S02]  /*7100*/  @UP0 UIMAD UR4, UR4, UR10, URZ ;  /* 0x0000000a040402a4 */ /* 0x002fc4000f8e02ff */
[----:B--2---:R-:W-:-:S03]  /*7110*/  @!UP0 UIMAD UR4, UR9, UR10, URZ ;  /* 0x0000000a090482a4 */ /* 0x004fc6000f8e02ff */
[----:B------:R-:W-:Y:S01]  /*7120*/  @UP0 UMOV UR10, 0x1 ;  /* 0x00000001000a0882 */ /* 0x000fe20000000000 */
[----:B------:R-:W-:-:S08]  /*7130*/  @!UP0 UMOV UR10, 0x1 ;  /* 0x00000001000a8882 */ /* 0x000fd00000000000 */
.L_x_1534:
[----:B------:R-:W-:Y:S01]  /*7140*/  BAR.SYNC.DEFER_BLOCKING 0x0 ;  /* 0x0000000000007b1d */ /* 0x000fe20000010000 */
[----:B-1----:R-:W-:Y:S01]  /*7150*/  @P6 FMUL.FTZ R13, R13, 0.69314718246459960938 ;  /* 0x3f3172180d0d6820 */ /* 0x002fe20000410000 */
[----:B------:R-:W-:Y:S01]  /*7160*/  @P5 FMUL.FTZ R12, R12, 0.69314718246459960938 ;  /* 0x3f3172180c0c5820 */ /* 0x000fe20000410000 */
[----:B------:R-:W-:Y:S01]  /*7170*/  UISETP.NE.AND UP1, UPT, UR5, URZ, !UP1 ;  /* 0x000000ff0500728c */ /* 0x000fe2000cf25270 */
[----:B------:R-:W-:Y:S01]  /*7180*/  MOV R23, 0x7f800000 ;  /* 0x7f80000000177802 */ /* 0x000fe20000000f00 */
[----:B------:R-:W-:-:S03]  /*7190*/  @P6 FFMA.FTZ R22, R136, R7, R13 ;  /* 0x0000000788166223 */ /* 0x000fc6000001000d */
[----:B----4-:R-:W1:Y:S01]  /*71a0*/  LDC.64 R4, c[0x0][0x400] ;  /* 0x00010000ff047b82 */ /* 0x010e620000000a00 */
[----:B------:R-:W2:Y:S01]  /*71b0*/  @P1 MUFU.LG2 R2, R2 ;  /* 0x0000000200021308 */ /* 0x000ea20000000c00 */
[----:B------:R-:W-:Y:S01]  /*71c0*/  @P5 FFMA.FTZ R23, R135, R6, R12 ;  /* 0x0000000687175223 */ /* 0x000fe2000001000c */
[----:B---3--:R-:W-:Y:S01]  /*71d0*/  UIMAD UR13, UR7, UR13, URZ ;  /* 0x0000000d070d72a4 */ /* 0x008fe2000f8e02ff */
[----:B------:R-:W-:Y:S01]  /*71e0*/  LOP3.LUT P2, RZ, R0, 0x3, RZ, 0xc0, !PT ;  /* 0x0000000300ff7812 */ /* 0x000fe2000784c0ff */
[----:B------:R-:W-:Y:S01]  /*71f0*/  UIMAD UR9, UR8, UR6, URZ ;  /* 0x00000006080972a4 */ /* 0x000fe2000f8e02ff */
[----:B------:R-:W-:Y:S01]  /*7200*/  MOV R30, R194 ;  /* 0x000000c2001e7202 */ /* 0x000fe20000000f00 */
[----:B------:R-:W-:Y:S01]  /*7210*/  UIMAD UR12, UR20, UR10, URZ ;  /* 0x0000000a140c72a4 */ /* 0x000fe2000f8e02ff */
[----:B------:R-:W3:Y:S01]  /*7220*/  @P1 LDC R15, c[0x0][0x458] ;  /* 0x00011600ff0f1b82 */ /* 0x000ee20000000800 */
[----:B------:R-:W4:Y:S01]  /*7230*/  @P0 MUFU.LG2 R3, R3 ;  /* 0x0000000300030308 */ /* 0x000f220000000c00 */
[----:B------:R-:W-:Y:S01]  /*7240*/  @!UP1 UIMAD UR13, UR8, UR4, UR13 ;  /* 0x00000004080d92a4 */ /* 0x000fe2000f8e020d */
[----:B------:R-:W-:Y:S01]  /*7250*/  MOV R31, RZ ;  /* 0x000000ff001f7202 */ /* 0x000fe20000000f00 */
[----:B------:R-:W-:Y:S01]  /*7260*/  USHF.R.S32.HI UR4, URZ, 0x1f, UR9 ;  /* 0x0000001fff047899 */ /* 0x000fe20008011409 */
[----:B------:R-:W-:Y:S01]  /*7270*/  BSSY.RECONVERGENT B0, `(.L_x_1535) ;  /* 0x000003d000007945 */ /* 0x000fe20003800200 */
[----:B------:R-:W-:Y:S01]  /*7280*/  USEL UR9, UR9, URZ, UP1 ;  /* 0x000000ff09097287 */ /* 0x000fe20008800000 */
[----:B------:R-:W-:Y:S01]  /*7290*/  MOV R25, 0x7f800000 ;  /* 0x7f80000000197802 */ /* 0x000fe20000000f00 */
[----:B------:R-:W5:Y:S01]  /*72a0*/  @P0 LDC R14, c[0x0][0x458] ;  /* 0x00011600ff0e0b82 */ /* 0x000f620000000800 */
[----:B------:R-:W-:Y:S01]  /*72b0*/  USEL UR4, UR4, URZ, UP1 ;  /* 0x000000ff04047287 */ /* 0x000fe20008800000 */
[----:B------:R1:W5:Y:S01]  /*72c0*/  LDS.128 R16, [R207] ;  /* 0x00000000cf107984 */ /* 0x0003620000000c00 */
[----:B------:R-:W-:Y:S01]  /*72d0*/  USHF.R.S32.HI UR5, URZ, 0x1f, UR12 ;  /* 0x0000001fff057899 */ /* 0x000fe2000801140c */
[----:B--2---:R-:W-:Y:S01]  /*72e0*/  @P1 FMUL.FTZ R21, R2, 0.69314718246459960938 ;  /* 0x3f31721802151820 */ /* 0x004fe20000410000 */
[----:B------:R-:W-:Y:S01]  /*72f0*/  USHF.R.S32.HI UR11, URZ, 0x1f, UR13 ;  /* 0x0000001fff0b7899 */ /* 0x000fe2000801140d */
[----:B------:R2:W2:Y:S01]  /*7300*/  LDS.128 R8, [R207+0x800] ;  /* 0x00080000cf087984 */ /* 0x0004a20000000c00 */
[----:B------:R-:W-:Y:S01]  /*7310*/  UIADD3 UR9, UP1, UP0, UR12, UR9, UR13 ;  /* 0x000000090c097290 */ /* 0x000fe2000f83e00d */
[----:B------:R-:W2:Y:S01]  /*7320*/  LDC.64 R12, c[0x0][0x410] ;  /* 0x00010400ff0c7b82 */ /* 0x000ea20000000a00 */
[----:B-1----:R-:W-:Y:S01]  /*7330*/  IMAD.WIDE.U32 R30, R4, UR8, R30 ;  /* 0x00000008041e7c25 */ /* 0x002fe2000f8e001e */
[----:B------:R-:W-:-:S03]  /*7340*/  MOV R24, 0x7f800000 ;  /* 0x7f80000000187802 */ /* 0x000fc60000000f00 */
[----:B----4-:R-:W-:Y:S01]  /*7350*/  @P0 FMUL.FTZ R2, R3, 0.69314718246459960938 ;  /* 0x3f31721803020820 */ /* 0x010fe20000410000 */
[----:B------:R-:W-:Y:S01]  /*7360*/  UIADD3.X UR11, UPT, UPT, UR5, UR4, UR11, UP1, UP0 ;  /* 0x00000004050b7290 */ /* 0x000fe20008fe040b */
[----:B------:R-:W-:Y:S01]  /*7370*/  IMAD R33, R5, UR8, R31 ;  /* 0x0000000805217c24 */ /* 0x000fe2000f8e021f */
[----:B------:R-:W1:Y:S01]  /*7380*/  LDC.64 R6, c[0x0][0x408] ;  /* 0x00010200ff067b82 */ /* 0x000e620000000a00 */
[----:B---3--:R-:W-:Y:S01]  /*7390*/  @P1 FFMA.FTZ R25, R134, R15, R21 ;  /* 0x0000000f86191223 */ /* 0x008fe20000010015 */
[----:B-----5:R-:W-:Y:S01]  /*73a0*/  @P0 FFMA.FTZ R24, R133, R14, R2 ;  /* 0x0000000e85180223 */ /* 0x020fe20000010002 */
[----:B------:R-:W-:Y:S07]  /*73b0*/  @P2 BRA `(.L_x_1536) ;  /* 0x0000000000a02947 */ /* 0x000fee0003800000 */
[--C-:B------:R-:W-:Y:S01]  /*73c0*/  SHF.R.U32.HI R2, RZ, 0x1, R0.reuse ;  /* 0x00000001ff027819 */ /* 0x100fe20000011600 */
[----:B------:R-:W-:Y:S01]  /*73d0*/  UIADD3 UR4, UPT, UPT, -UR20, UR6, URZ ;  /* 0x0000000614047290 */ /* 0x000fe2000fffe1ff */
        /* <DEDUP_REMOVED lines=10> */
[----:B------:R-:W3:Y:S01]  /*7480*/  @!P6 LDC.64 R20, c[0x0][0x420] ;  /* 0x00010800ff14eb82 */ /* 0x000ee20000000a00 */
[----:B------:R-:W-:-:S05]  /*7490*/  @!P6 IMAD R0, R0, UR10, RZ ;  /* 0x0000000a0000ec24 */ /* 0x000fca000f8e02ff */
[----:B------:R-:W-:Y:S01]  /*74a0*/  @!P6 IADD3 R27, P0, PT, R0, UR9, RZ ;  /* 0x00000009001bec10 */ /* 0x000fe2000ff1e0ff */
[----:B------:R-:W-:Y:S01]  /*74b0*/  @!P5 IMAD R29, R29, UR10, RZ ;  /* 0x0000000a1d1ddc24 */ /* 0x000fe2000f8e02ff */
[----:B------:R-:W4:Y:S01]  /*74c0*/  @!P5 LDC.64 R14, c[0x0][0x420] ;  /* 0x00010800ff0edb82 */ /* 0x000f220000000a00 */
[----:B------:R-:W-:Y:S01]  /*74d0*/  @!P4 IMAD R28, R28, UR10, RZ ;  /* 0x0000000a1c1ccc24 */ /* 0x000fe2000f8e02ff */
[----:B------:R-:W-:Y:S01]  /*74e0*/  @!P6 LEA.HI.X.SX32 R0, R0, UR11, 0x1, P0 ;  /* 0x0000000b0000ec11 */ /* 0x000fe200080f0eff */
[----:B------:R-:W-:-:S05]  /*74f0*/  @!P3 IMAD R26, R26, UR10, RZ ;  /* 0x0000000a1a1abc24 */ /* 0x000fca000f8e02ff */
[----:B------:R-:W5:Y:S08]  /*7500*/  @!P4 LDC.64 R4, c[0x0][0x420] ;  /* 0x00010800ff04cb82 */ /* 0x000f700000000a00 */
[----:B------:R-:W2:Y:S01]  /*7510*/  @!P3 LDC.64 R2, c[0x0][0x420] ;  /* 0x00010800ff02bb82 */ /* 0x000ea20000000a00 */
[----:B---3--:R-:W-:Y:S02]  /*7520*/  @!P6 LEA R34, P1, R27, R20, 0x2 ;  /* 0x000000141b22e211 */ /* 0x008fe400078210ff */
[----:B------:R-:W-:-:S02]  /*7530*/  @!P5 IADD3 R20, P0, PT, R29, UR9, RZ ;  /* 0x000000091d14dc10 */ /* 0x000fc4000ff1e0ff */
[----:B------:R-:W-:Y:S02]  /*7540*/  @!P6 LEA.HI.X R35, R27, R21, R0, 0x2, P1 ;  /* 0x000000151b23e211 */ /* 0x000fe400008f1400 */
[----:B------:R-:W-:Y:S02]  /*7550*/  @!P5 LEA.HI.X.SX32 R29, R29, UR11, 0x1, P0 ;  /* 0x0000000b1d1ddc11 */ /* 0x000fe400080f0eff */
[----:B----4-:R-:W-:Y:S01]  /*7560*/  @!P5 LEA R36, P2, R20, R14, 0x2 ;  /* 0x0000000e1424d211 */ /* 0x010fe200078410ff */
[----:B------:R3:W-:Y:S01]  /*7570*/  @!P6 STG.E desc[UR22][R34.64], R22 ;  /* 0x000000162200e986 */ /* 0x0007e2000c101916 */
[----:B------:R-:W-:Y:S02]  /*7580*/  @!P4 IADD3 R0, P1, PT, R28, UR9, RZ ;  /* 0x000000091c00cc10 */ /* 0x000fe4000ff3e0ff */
[----:B------:R-:W-:Y:S02]  /*7590*/  @!P3 IADD3 R14, P0, PT, R26, UR9, RZ ;  /* 0x000000091a0ebc10 */ /* 0x000fe4000ff1e0ff */
[----:B------:R-:W-:-:S02]  /*75a0*/  @!P4 LEA.HI.X.SX32 R28, R28, UR11, 0x1, P1 ;  /* 0x0000000b1c1ccc11 */ /* 0x000fc400088f0eff */
[----:B------:R-:W-:Y:S02]  /*75b0*/  @!P3 LEA.HI.X.SX32 R26, R26, UR11, 0x1, P0 ;  /* 0x0000000b1a1abc11 */ /* 0x000fe400080f0eff */
[----:B-----5:R-:W-:Y:S02]  /*75c0*/  @!P4 LEA R4, P1, R0, R4, 0x2 ;  /* 0x000000040004c211 */ /* 0x020fe400078210ff */
[----:B------:R-:W-:Y:S02]  /*75d0*/  @!P5 LEA.HI.X R37, R20, R15, R29, 0x2, P2 ;  /* 0x0000000f1425d211 */ /* 0x000fe400010f141d */
[----:B------:R-:W-:Y:S02]  /*75e0*/  @!P4 LEA.HI.X R5, R0, R5, R28, 0x2, P1 ;  /* 0x000000050005c211 */ /* 0x000fe400008f141c */
[C---:B--2---:R-:W-:Y:S01]  /*75f0*/  @!P3 LEA R2, P0, R14.reuse, R2, 0x2 ;  /* 0x000000020e02b211 */ /* 0x044fe200078010ff */
[----:B------:R3:W-:Y:S03]  /*7600*/  @!P5 STG.E desc[UR22][R36.64], R23 ;  /* 0x000000172400d986 */ /* 0x0007e6000c101916 */
[----:B------:R-:W-:Y:S01]  /*7610*/  @!P3 LEA.HI.X R3, R14, R3, R26, 0x2, P0 ;  /* 0x000000030e03b211 */ /* 0x000fe200000f141a */
[----:B------:R3:W-:Y:S04]  /*7620*/  @!P4 STG.E desc[UR22][R4.64], R25 ;  /* 0x000000190400c986 */ /* 0x0007e8000c101916 */
[----:B------:R3:W-:Y:S04]  /*7630*/  @!P3 STG.E desc[UR22][R2.64], R24 ;  /* 0x000000180200b986 */ /* 0x0007e8000c101916 */
.L_x_1536:
[----:B------:R-:W-:Y:S05]  /*7640*/  BSYNC.RECONVERGENT B0 ;  /* 0x0000000000007941 */ /* 0x000fea0003800200 */
.L_x_1535:
[----:B------:R-:W-:Y:S01]  /*7650*/  IMAD.MOV.U32 R32, RZ, RZ, R30 ;  /* 0x000000ffff207224 */ /* 0x000fe200078e001e */
[----:B------:R-:W4:Y:S01]  /*7660*/  LDCU.64 UR4, c[0x0][0x3f0] ;  /* 0x00007e00ff0477ac */ /* 0x000f220008000a00 */
[----:B---3--:R-:W3:Y:S01]  /*7670*/  LDS.128 R20, [R207+0x1000] ;  /* 0x00100000cf147984 */ /* 0x008ee20000000c00 */
[C---:B-1----:R-:W-:Y:S01]  /*7680*/  IMAD R0, R6.reuse, UR25, RZ ;  /* 0x0000001906007c24 */ /* 0x042fe2000f8e02ff */
[----:B------:R-:W-:Y:S01]  /*7690*/  SHF.L.U64.HI R3, R6, 0x6, R7 ;  /* 0x0000000606037819 */ /* 0x000fe20000010207 */
[----:B--2---:R-:W-:Y:S01]  /*76a0*/  IMAD.WIDE.U32 R4, R12, UR7, R32 ;  /* 0x000000070c047c25 */ /* 0x004fe2000f8e0020 */
[----:B------:R-:W1:Y:S03]  /*76b0*/  LDS.128 R28, [R207+0x1800] ;  /* 0x00180000cf1c7984 */ /* 0x000e660000000c00 */
[----:B------:R-:W-:Y:S01]  /*76c0*/  IMAD R5, R13, UR7, R5 ;  /* 0x000000070d057c24 */ /* 0x000fe2000f8e0205 */
[----:B------:R-:W2:Y:S01]  /*76d0*/  LDS.128 R24, [R207+0x2000] ;  /* 0x00200000cf187984 */ /* 0x000ea20000000c00 */
[----:B------:R-:W-:-:S02]  /*76e0*/  IMAD R0, R205, R7, R0 ;  /* 0x00000007cd007224 */ /* 0x000fc400078e0200 */
[----:B------:R-:W-:Y:S01]  /*76f0*/  IMAD.WIDE.U32 R4, R205, R6, R4 ;  /* 0x00000006cd047225 */ /* 0x000fe200078e0004 */
[----:B------:R-:W5:Y:S03]  /*7700*/  LDS.128 R12, [R207+0x2800] ;  /* 0x00280000cf0c7984 */ /* 0x000f660000000c00 */
[----:B------:R-:W-:Y:S01]  /*7710*/  IMAD.IADD R0, R5, 0x1, R0 ;  /* 0x0000000105007824 */ /* 0x000fe200078e0200 */
[----:B------:R-:W5:Y:S01]  /*7720*/  LDS.128 R32, [R207+0x3000] ;  /* 0x00300000cf207984 */ /* 0x000f620000000c00 */
[----:B----4-:R-:W-:Y:S01]  /*7730*/  LEA R40, P0, R4, UR4, 0x1 ;  /* 0x0000000404287c11 */ /* 0x010fe2000f8008ff */
[----:B------:R-:W-:Y:S02]  /*7740*/  IMAD.SHL.U32 R2, R6, 0x20, RZ ;  /* 0x0000002006027824 */ /* 0x000fe400078e00ff */
[----:B------:R-:W4:Y:S01]  /*7750*/  LDS.128 R36, [R207+0x3800] ;  /* 0x00380000cf247984 */ /* 0x000f220000000c00 */
        /* <DEDUP_REMOVED lines=18> */
[----:B---3--:R-:W-:Y:S01]  /*7880*/  STG.E.128 desc[UR22][R44.64], R20 ;  /* 0x000000142c007986 */ /* 0x008fe2000c101d16 */
[----:B------:R-:W-:-:S03]  /*7890*/  IADD3.X R3, PT, PT, R5, R0, RZ, P0, !PT ;  /* 0x0000000005037210 */ /* 0x000fc600007fe4ff */
[----:B-1----:R-:W-:Y:S04]  /*78a0*/  STG.E.128 desc[UR22][R6.64], R28 ;  /* 0x0000001c06007986 */ /* 0x002fe8000c101d16 */
[----:B--2---:R-:W-:Y:S04]  /*78b0*/  STG.E.128 desc[UR22][R42.64], R24 ;  /* 0x000000182a007986 */ /* 0x004fe8000c101d16 */
[----:B-----5:R-:W-:Y:S04]  /*78c0*/  STG.E.128 desc[UR22][R48.64], R12 ;  /* 0x0000000c30007986 */ /* 0x020fe8000c101d16 */
[----:B------:R-:W-:Y:S04]  /*78d0*/  STG.E.128 desc[UR22][R4.64], R32 ;  /* 0x0000002004007986 */ /* 0x000fe8000c101d16 */
[----:B----4-:R-:W-:Y:S01]  /*78e0*/  STG.E.128 desc[UR22][R2.64], R36 ;  /* 0x0000002402007986 */ /* 0x010fe2000c101d16 */
[----:B------:R-:W-:Y:S05]  /*78f0*/  EXIT ;  /* 0x000000000000794d */ /* 0x000fea0003800000 */
.L_x_1537:
        /* <DEDUP_REMOVED lines=16> */
.L_x_2705:


//--------------------- .text._ZN5flash16flash_fwd_kernelI23Flash_fwd_kernel_traitsILi64ELi128ELi64ELi4ELb0ELb0EN7cutlass10bfloat16_tE19Flash_kernel_traitsILi64ELi128ELi64ELi4ES3_EELb1ELb0ELb0ELb1ELb0ELb0ELb0ELb0EEEvNS_16Flash_fwd_paramsE --------------------------
	.section	.text._ZN5flash16flash_fwd_kernelI23Flash_fwd_kernel_traitsILi64ELi128ELi64ELi4ELb0ELb0EN7cutlass10bfloat16_tE19Flash_kernel_traitsILi64ELi128ELi64ELi4ES3_EELb1ELb0ELb0ELb1ELb0ELb0ELb0ELb0EEEvNS_16Flash_fwd_paramsE,"ax",@progbits
	.align	128
        .global         _ZN5flash16flash_fwd_kernelI23Flash_fwd_kernel_traitsILi64ELi128ELi64ELi4ELb0ELb0EN7cutlass10bfloat16_tE19Flash_kernel_traitsILi64ELi128ELi64ELi4ES3_EELb1ELb0ELb0ELb1ELb0ELb0ELb0ELb0EEEvNS_16Flash_fwd_paramsE
        .type           _ZN5flash16flash_fwd_kernelI23Flash_fwd_kernel_traitsILi64ELi128ELi64ELi4ELb0ELb0EN7cutlass10bfloat16_tE19Flash_kernel_traitsILi64ELi128ELi64ELi4ES3_EELb1ELb0ELb0ELb1ELb0ELb0ELb0ELb0EEEvNS_16Flash_fwd_paramsE,@function
        .size           _ZN5flash16flash_fwd_kernelI23Flash_fwd_kernel_traitsILi64ELi128ELi64ELi4ELb0ELb0EN7cutlass10bfloat16_tE19Flash_kernel_traitsILi64ELi128ELi64ELi4ES3_EELb1ELb0ELb0ELb1ELb0ELb0ELb0ELb0EEEvNS_16Flash_fwd_paramsE,(.L_x_2706 - _ZN5flash16flash_fwd_kernelI23Flash_fwd_kernel_traitsILi64ELi128ELi64ELi4ELb0ELb0EN7cutlass10bfloat16_tE19Flash_kernel_traitsILi64ELi128ELi64ELi4ES3_EELb1ELb0ELb0ELb1ELb0ELb0ELb0ELb0EEEvNS_16Flash_fwd_paramsE)
        .other          _ZN5flash16flash_fwd_kernelI23Flash_fwd_kernel_traitsILi64ELi128ELi64ELi4ELb0ELb0EN7cutlass10bfloat16_tE19Flash_kernel_traitsILi64ELi128ELi64ELi4ES3_EELb1ELb0ELb0ELb1ELb0ELb0ELb0ELb0EEEvNS_16Flash_fwd_paramsE,@"STO_CUDA_ENTRY STV_DEFAULT"
_ZN5flash16flash_fwd_kernelI23Flash_fwd_kernel_traitsILi64ELi128ELi64ELi4ELb0ELb0EN7cutlass10bfloat16_tE19Flash_kernel_traitsILi64ELi128ELi64ELi4ES3_EELb1ELb0ELb0ELb1ELb0ELb0ELb0ELb0EEEvNS_16Flash_fwd_paramsE:
.text._ZN5flash16flash_fwd_kernelI23Flash_fwd_kernel_traitsILi64ELi128ELi64ELi4ELb0ELb0EN7cutlass10bfloat16_tE19Flash_kernel_traitsILi64ELi128ELi64ELi4ES3_EELb1ELb0ELb0ELb1ELb0ELb0ELb0ELb0EEEvNS_16Flash_fwd_paramsE:
        /* <DEDUP_REMOVED lines=8> */
[----:B------:R-:W3:Y:S04]  /*0080*/  LDCU.64 UR6, c[0x0][0x470] ;  /* 0x00008e00ff0677ac */ /* 0x000ee80008000a00 */
[----:B------:R-:W3:Y:S01]  /*0090*/  LDC.64 R8, c[0x0][0x460] ;  /* 0x00011800ff087b82 */ /* 0x000ee20000000a00 */
[----:B-1----:R-:W-:Y:S01]  /*00a0*/  ISETP.NE.AND P5, PT, RZ, UR4, PT ;  /* 0x00000004ff007c0c */ /* 0x002fe2000bfa5270 */
[----:B------:R-:W1:Y:S01]  /*00b0*/  LDCU.64 UR4, c[0x0][0x510] ;  /* 0x0000a200ff0477ac */ /* 0x000e620008000a00 */
[----:B------:R-:W1:Y:S01]  /*00c0*/  S2R R250, SR_CTAID.Z ;  /* 0x0000000000fa7919 */ /* 0x000e620000002700 */
[----:B------:R-:W1:Y:S01]  /*00d0*/  S2R R181, SR_TID.X ;  /* 0x0000000000b57919 */ /* 0x000e620000002100 */
[----:B------:R-:W-:-:S03]  /*00e0*/  IMAD.MOV.U32 R248, RZ, RZ, -0x1 ;  /* 0xfffffffffff87424 */ /* 0x000fc600078e00ff */
[----:B------:R-:W1:Y:S06]  /*00f0*/  LDC.64 R6, c[0x0][0x468] ;  /* 0x00011a00ff067b82 */ /* 0x000e6c0000000a00 */
[----:B--2---:R-:W-:Y:S02]  /*0100*/  @P5 IMAD.MOV.U32 R2, RZ, RZ, R91 ;  /* 0x000000ffff025224 */ /* 0x004fe400078e005b */
[----:B----4-:R-:W-:-:S06]  /*0110*/  @P5 IMAD.MOV.U32 R3, RZ, RZ, R106 ;  /* 0x000000ffff035224 */ /* 0x010fcc00078e006a */
[----:B---3--:R-:W2:Y:S01]  /*0120*/  @P5 LDG.E.64 R2, desc[UR16][R2.64] ;  /* 0x0000001002025981 */ /* 0x008ea2000c1e1b00 */
[----:B-1----:R-:W-:Y:S02]  /*0130*/  IMAD.U32 R204, RZ, RZ, UR4 ;  /* 0x00000004ffcc7e24 */ /* 0x002fe4000f8e00ff */
[----:B------:R-:W-:Y:S01]  /*0140*/  IMAD.U32 R205, RZ, RZ, UR5 ;  /* 0x00000005ffcd7e24 */ /* 0x000fe2000f8e00ff */
[----:B------:R-:W1:Y:S05]  /*0150*/  LDCU.64 UR4, c[0x0][0x478] ;  /* 0x00008f00ff0477ac */ /* 0x000e6a0008000a00 */
[----:B------:R-:W3:Y:S01]  /*0160*/  @P5 LDG.E.64 R204, desc[UR16][R204.64] ;  /* 0x00000010cccc5981 */ /* 0x000ee2000c1e1b00 */
[----:B------:R-:W-:Y:S01]  /*0170*/  ISETP.NE.U32.AND P3, PT, RZ, UR8, PT ;  /* 0x00000008ff007c0c */ /* 0x000fe2000bf65070 */
[----:B------:R-:W-:Y:S01]  /*0180*/  IMAD.WIDE.U32 R8, R182, 0x4, R8 ;  /* 0x00000004b6087825 */ /* 0x000fe200078e0008 */
[----:B------:R-:W-:-:S02]  /*0190*/  ISETP.NE.U32.AND P1, PT, RZ, UR6, PT ;  /* 0x00000006ff007c0c */ /* 0x000fc4000bf25070 */
[--C-:B------:R-:W-:Y:S01]  /*01a0*/  LOP3.LUT R0, R250, R180, R182.reuse, 0xfe, !PT ;  /* 0x000000b4fa007212 */ /* 0x100fe200078efeb6 */
[----:B------:R-:W-:Y:S01]  /*01b0*/  IMAD.SHL.U32 R12, R182, 0x4, RZ ;  /* 0x00000004b60c7824 */ /* 0x000fe200078e00ff */
[----:B------:R-:W-:Y:S02]  /*01c0*/  ISETP.NE.AND.EX P3, PT, RZ, UR9, PT, P3 ;  /* 0x00000009ff007c0c */ /* 0x000fe4000bf65330 */
[----:B------:R-:W-:Y:S02]  /*01d0*/  LOP3.LUT P6, RZ, R0, R181, RZ, 0xfc, !PT ;  /* 0x000000b500ff7212 */ /* 0x000fe400078cfcff */
[----:B------:R-:W2:Y:S01]  /*01e0*/  @P5 LDC R0, c[0x0][0x520] ;  /* 0x00014800ff005b82 */ /* 0x000ea20000000800 */
[----:B------:R-:W-:Y:S02]  /*01f0*/  ISETP.NE.AND.EX P1, PT, RZ, UR7, PT, P1 ;  /* 0x00000007ff007c0c */ /* 0x000fe4000bf25310 */
[----:B-1----:R-:W-:Y:S02]  /*0200*/  ISETP.NE.U32.AND P0, PT, RZ, UR4, PT ;  /* 0x00000004ff007c0c */ /* 0x002fe4000bf05070 */
[----:B------:R-:W-:-:S02]  /*0210*/  SHF.R.U32.HI R11, RZ, 0x1e, R182 ;  /* 0x0000001eff0b7819 */ /* 0x000fc400000116b6 */
[----:B------:R-:W-:Y:S01]  /*0220*/  ISETP.NE.AND.EX P0, PT, RZ, UR5, PT, P0 ;  /* 0x00000005ff007c0c */ /* 0x000fe2000bf05300 */
[----:B------:R-:W-:Y:S01]  /*0230*/  IMAD.MOV.U32 R10, RZ, RZ, RZ ;  /* 0x000000ffff0a7224 */ /* 0x000fe200078e00ff */
[----:B------:R-:W-:Y:S02]  /*0240*/  ISETP.NE.U32.AND P2, PT, RZ, UR8, PT ;  /* 0x00000008ff007c0c */ /* 0x000fe4000bf45070 */
[----:B------:R-:W3:Y:S02]  /*0250*/  @!P6 LDC.64 R4, c[0x0][0x528] ;  /* 0x00014a00ff04eb82 */ /* 0x000ee40000000a00 */
[----:B------:R-:W-:Y:S02]  /*0260*/  ISETP.NE.AND.EX P2, PT, RZ, UR9, PT, P2 ;  /* 0x00000009ff007c0c */ /* 0x000fe4000bf45320 */
[----:B--2---:R-:W-:-:S05]  /*0270*/  @P5 IADD3 R91, P4, PT, R2, R0, RZ ;  /* 0x00000000025b5210 */ /* 0x004fca0007f9e0ff */
[----:B------:R-:W-:Y:S02]  /*0280*/  @P5 IMAD.X R106, RZ, RZ, R3, P4 ;  /* 0x000000ffff6a5224 */ /* 0x000fe400020e0603 */
[----:B------:R-:W-:Y:S02]  /*0290*/  @!P6 IMAD.MOV.U32 R2, RZ, RZ, R91 ;  /* 0x000000ffff02e224 */ /* 0x000fe400078e005b */
[----:B------:R-:W-:Y:S01]  /*02a0*/  @!P6 IMAD.MOV.U32 R3, RZ, RZ, R106 ;  /* 0x000000ffff03e224 */ /* 0x000fe200078e006a */
[----:B---3--:R-:W-:Y:S04]  /*02b0*/  @!P6 STG.E.64 desc[UR16][R4.64], R204 ;  /* 0x000000cc0400e986 */ /* 0x008fe8000c101b10 */
[----:B------:R1:W-:Y:S04]  /*02c0*/  @!P6 STG.E.64 desc[UR16][R4.64+0x8], R2 ;  /* 0x000008020400e986 */ /* 0x0003e8000c101b10 */
[----:B------:R-:W2:Y:S01]  /*02d0*/  @P3 LDG.E R248, desc[UR16][R8.64] ;  /* 0x0000001008f83981 */ /* 0x000ea2000c1e1900 */
[----:B-1----:R-:W-:-:S03]  /*02e0*/  @P1 IADD3 R4, P4, PT, R12, UR6, RZ ;  /* 0x000000060c041c10 */ /* 0x002fc6000ff9e0ff */
[----:B------:R1:W2:Y:S01]  /*02f0*/  @P2 LDG.E R8, desc[UR16][R8.64+0x4] ;  /* 0x0000041008082981 */ /* 0x0002a2000c1e1900 */
[----:B------:R-:W-:Y:S02]  /*0300*/  @P0 IADD3 R2, P3, PT, R12, UR4, RZ ;  /* 0x000000040c020c10 */ /* 0x000fe4000ff7e0ff */
[C---:B------:R-:W-:Y:S02]  /*0310*/  @P1 IADD3.X R5, PT, PT, R11.reuse, UR7, RZ, P4, !PT ;  /* 0x000000070b051c10 */ /* 0x040fe4000a7fe4ff */
[----:B------:R-:W-:-:S03]  /*0320*/  @P0 IADD3.X R3, PT, PT, R11, UR5, RZ, P3, !PT ;  /* 0x000000050b030c10 */ /* 0x000fc60009ffe4ff */
[----:B------:R3:W4:Y:S04]  /*0330*/  @P1 LDG.E R10, desc[UR16][R4.64] ;  /* 0x00000010040a1981 */ /* 0x000728000c1e1900 */
[----:B------:R3:W4:Y:S01]  /*0340*/  @P0 LDG.E R0, desc[UR16][R2.64] ;  /* 0x0000001002000981 */ /* 0x000722000c1e1900 */
[----:B------:R-:W3:Y:S01]  /*0350*/  LDCU.U8 UR4, c[0x0][0x532] ;  /* 0x0000a640ff0477ac */ /* 0x000ee20008000000 */
[----:B------:R-:W4:Y:S01]  /*0360*/  @!P2 LDC R246, c[0x0][0x434] ;  /* 0x00010d00fff6ab82 */ /* 0x000f220000000800 */
[----:B------:R-:W-:-:S07]  /*0370*/  ISETP.EQ.U32.AND P4, PT, R6, RZ, PT ;  /* 0x000000ff0600720c */ /* 0x000fce0003f82070 */
[----:B-1----:R-:W1:Y:S08]  /*0380*/  @!P0 LDC R9, c[0x0][0x43c] ;  /* 0x00010f00ff098b82 */ /* 0x002e700000000800 */
[----:B---3--:R-:W3:Y:S01]  /*0390*/  @!P0 LDC.64 R4, c[0x0][0x488] ;  /* 0x00012200ff048b82 */ /* 0x008ee20000000a00 */
[----:B------:R-:W-:-:S05]  /*03a0*/  IADD3 R2, P1, PT, R12, R6, RZ ;  /* 0x000000060c027210 */ /* 0x000fca0007f3e0ff */
[----:B------:R-:W-:Y:S01]  /*03b0*/  IMAD.X R3, R11, 0x1, R7, P1 ;  /* 0x000000010b037824 */ /* 0x000fe200008e0607 */
[----:B------:R-:W-:-:S04]  /*03c0*/  ISETP.NE.U32.AND P1, PT, R6, RZ, PT ;  /* 0x000000ff0600720c */ /* 0x000fc80003f25070 */
[----:B------:R-:W-:Y:S02]  /*03d0*/  ISETP.NE.AND.EX P1, PT, R7, RZ, PT, P1 ;  /* 0x000000ff0700720c */ /* 0x000fe40003f25310 */
[----:B------:R-:W-:-:S04]  /*03e0*/  ISETP.NE.AND P3, PT, RZ, UR4, PT ;  /* 0x00000004ff007c0c */ /* 0x000fc8000bf65270 */
[----:B------:R-:W-:Y:S01]  /*03f0*/  ISETP.EQ.OR.EX P4, PT, R7, RZ, !P3, P4 ;  /* 0x000000ff0700720c */ /* 0x000fe20005f82740 */
[----:B------:R-:W-:Y:S02]  /*0400*/  IMAD.MOV.U32 R11, RZ, RZ, -0x1 ;  /* 0xffffffffff0b7424 */ /* 0x000fe400078e00ff */
[----:B------:R-:W-:-:S10]  /*0410*/  IMAD.SHL.U32 R162, R180, 0x80, RZ ;  /* 0x00000080b4a27824 */ /* 0x000fd400078e00ff */
[----:B------:R1:W5:Y:S01]  /*0420*/  @!P4 LDG.E R11, desc[UR16][R2.64] ;  /* 0x00000010020bc981 */ /* 0x000362000c1e1900 */
[----:B--2---:R-:W-:Y:S02]  /*0430*/  @P2 IMAD.IADD R246, R8, 0x1, -R248 ;  /* 0x0000000108f62824 */ /* 0x004fe400078e0af8 */
[----:B----4-:R-:W-:Y:S02]  /*0440*/  @P0 IMAD.IADD R104, R0, 0x1, -R10 ;  /* 0x0000000100680824 */ /* 0x010fe400078e0a0a */
[----:B------:R-:W2:Y:S01]  /*0450*/  @!P1 LDC R0, c[0x0][0x438] ;  /* 0x00010e00ff009b82 */ /* 0x000ea20000000800 */
[----:B---3--:R-:W-:-:S04]  /*0460*/  @!P0 ISETP.NE.U32.AND P2, PT, R4, RZ, PT ;  /* 0x000000ff0400820c */ /* 0x008fc80003f45070 */
[----:B------:R-:W-:Y:S02]  /*0470*/  @!P0 ISETP.NE.AND.EX P2, PT, R5, RZ, PT, P2 ;  /* 0x000000ff0500820c */ /* 0x000fe40003f45320 */
[----:B------:R-:W-:Y:S02]  /*0480*/  ISETP.GT.AND P4, PT, R246, R162, PT ;  /* 0x000000a2f600720c */ /* 0x000fe40003f84270 */
[----:B-1----:R-:W-:Y:S01]  /*0490*/  @!P0 SEL R4, R9, RZ, P2 ;  /* 0x000000ff09048207 */ /* 0x002fe20001000000 */
[----:B------:R-:W-:Y:S10]  /*04a0*/  @!P1 BRA `(.L_x_1538) ;  /* 0x00000000000c9947 */ /* 0x000ff40003800000 */
[----:B--2---:R-:W2:Y:S02]  /*04b0*/  @P3 LDG.E R0, desc[UR16][R2.64+0x4] ;  /* 0x0000041002003981 */ /* 0x004ea4000c1e1900 */
[----:B--2--5:R-:W-:-:S06]  /*04c0*/  @P3 IADD3 R0, PT, PT, R0, -R11, RZ ;  /* 0x8000000b00003210 */ /* 0x024fcc0007ffe0ff */
[----:B------:R1:W5:Y:S02]  /*04d0*/  @!P3 LDG.E R0, desc[UR16][R2.64] ;  /* 0x000000100200b981 */ /* 0x000364000c1e1900 */
.L_x_1538:
[----:B--2--5:R-:W-:Y:S01]  /*04e0*/  @!P0 IADD3 R104, PT, PT, R4, R0, -R10 ;  /* 0x0000000004688210 */ /* 0x024fe20007ffe80a */
[----:B------:R-:W-:Y:S06]  /*04f0*/  @!P4 EXIT ;  /* 0x000000000000c94d */ /* 0x000fec0003800000 */
[----:B------:R-:W-:-:S13]  /*0500*/  ISETP.GT.AND P0, PT, R104, RZ, PT ;  /* 0x000000ff6800720c */ /* 0x000fda0003f04270 */
        /* <DEDUP_REMOVED lines=10> */
[----:B-1----:R-:W1:Y:S08]  /*05b0*/  @P0 LDC.64 R2, c[0x0][0x430] ;  /* 0x00010c00ff020b82 */ /* 0x002e700000000a00 */
[----:B------:R-:W2:Y:S01]  /*05c0*/  @P0 LDC R13, c[0x0][0x430] ;  /* 0x00010c00ff0d0b82 */ /* 0x000ea20000000800 */
[----:B-1----:R-:W-:Y:S01]  /*05d0*/  @P0 IMAD R6, R2, R3, RZ ;  /* 0x0000000302060224 */ /* 0x002fe200078e02ff */
[----:B---34-:R-:W-:Y:S06]  /*05e0*/  @P0 BRA `(.L_x_1540) ;  /* 0x0000000000280947 */ /* 0x018fec0003800000 */
[----:B------:R-:W-:Y:S01]  /*05f0*/  ISETP.NE.AND P0, PT, R4, RZ, PT ;  /* 0x000000ff0400720c */ /* 0x000fe20003f05270 */
[----:B------:R-:W1:-:S12]  /*0600*/  LDC R3, c[0x0][0x3e0] ;  /* 0x0000f800ff037b82 */ /* 0x000e580000000800 */
[----:B------:R-:W3:Y:S01]  /*0610*/  @P0 LDC R6, c[0x0][0x454] ;  /* 0x00011500ff060b82 */ /* 0x000ee20000000800 */
[----:B--2---:R-:W-:Y:S02]  /*0620*/  @P0 MOV R13, 0x1 ;  /* 0x00000001000d0802 */ /* 0x004fe40000000f00 */
[----:B------:R-:W-:-:S05]  /*0630*/  @!P0 MOV R13, 0x1 ;  /* 0x00000001000d8802 */ /* 0x000fca0000000f00 */
[----:B------:R-:W1:Y:S08]  /*0640*/  @P0 LDC R0, c[0x0][0x454] ;  /* 0x00011500ff000b82 */ /* 0x000e700000000800 */
[----:B------:R-:W2:Y:S08]  /*0650*/  @!P0 LDC R2, c[0x0][0x434] ;  /* 0x00010d00ff028b82 */ /* 0x000eb00000000800 */
[----:B------:R-:W4:Y:S01]  /*0660*/  @!P0 LDC R6, c[0x0][0x434] ;  /* 0x00010d00ff068b82 */ /* 0x000f220000000800 */
[----:B-1----:R-:W-:-:S02]  /*0670*/  @P0 IMAD R0, R0, R3, RZ ;  /* 0x0000000300000224 */ /* 0x002fc400078e02ff */
[----:B--23--:R-:W-:-:S07]  /*0680*/  @!P0 IMAD R0, R2, R3, RZ ;  /* 0x0000000302008224 */ /* 0x00cfce00078e02ff */
.L_x_1540:
[----:B------:R-:W1:Y:S01]  /*0690*/  LDCU UR6, c[0x0][0x440] ;  /* 0x00008800ff0677ac */ /* 0x000e620008000800 */
[----:B--2---:R-:W-:Y:S01]  /*06a0*/  @!P1 IMAD.WIDE.U32 R4, R182, R8, RZ ;  /* 0x00000008b6049225 */ /* 0x004fe200078e00ff */
[----:B------:R-:W-:Y:S01]  /*06b0*/  ISETP.NE.AND P0, PT, R248, -0x1, PT ;  /* 0xfffffffff800780c */ /* 0x000fe20003f05270 */
[----:B------:R-:W-:Y:S01]  /*06c0*/  BSSY.RECONVERGENT B0, `(.L_x_1541) ;  /* 0x000002b000007945 */ /* 0x000fe20003800200 */
[----:B------:R-:W2:Y:S01]  /*06d0*/  LDCU.64 UR4, c[0x0][0x410] ;  /* 0x00008200ff0477ac */ /* 0x000ea20008000a00 */
[----:B----4-:R-:W-:Y:S01]  /*06e0*/  IMAD R12, R250, R6, RZ ;  /* 0x00000006fa0c7224 */ /* 0x010fe200078e02ff */
[----:B------:R-:W-:Y:S01]  /*06f0*/  SHF.R.U32.HI R17, RZ, 0x3, R181 ;  /* 0x00000003ff117819 */ /* 0x000fe200000116b5 */
[----:B------:R-:W-:Y:S02]  /*0700*/  @!P1 IMAD R9, R182, R9, R5 ;  /* 0x00000009b6099224 */ /* 0x000fe400078e0205 */
[----:B------:R-:W-:-:S04]  /*0710*/  @P1 IMAD.WIDE.U32 R2, R248, R10, RZ ;  /* 0x0000000af8021225 */ /* 0x000fc800078e00ff */
        /* <DEDUP_REMOVED lines=8> */
[----:B-1----:R-:W-:Y:S01]  /*07a0*/  ISETP.GE.AND P2, PT, R3, UR6, PT ;  /* 0x0000000603007c0c */ /* 0x002fe2000bf46270 */
        /* <DEDUP_REMOVED lines=12> */
[----:B--2---:R-:W-:Y:S01]  /*0870*/  IMAD.WIDE.U32 R8, R250, UR4, R2 ;  /* 0x00000004fa087c25 */ /* 0x004fe2000f8e0002 */
        /* <DEDUP_REMOVED lines=15> */
.L_x_1542:
[----:B------:R-:W-:Y:S05]  /*0970*/  BSYNC.RECONVERGENT B0 ;  /* 0x0000000000007941 */ /* 0x000fea0003800200 */
.L_x_1541:
        /* <DEDUP_REMOVED lines=17> */
.L_x_1544:
[----:B------:R-:W-:Y:S05]  /*0a90*/  BSYNC.RECONVERGENT B0 ;  /* 0x0000000000007941 */ /* 0x000fea0003800200 */
.L_x_1543:
        /* <DEDUP_REMOVED lines=17> */
.L_x_1546:
[----:B------:R-:W-:Y:S05]  /*0bb0*/  BSYNC.RECONVERGENT B0 ;  /* 0x0000000000007941 */ /* 0x000fea0003800200 */
.L_x_1545:
        /* <DEDUP_REMOVED lines=17> */
.L_x_1548:
[----:B------:R-:W-:Y:S05]  /*0cd0*/  BSYNC.RECONVERGENT B0 ;  /* 0x0000000000007941 */ /* 0x000fea0003800200 */
.L_x_1547:
        /* <DEDUP_REMOVED lines=18> */
.L_x_1550:
[----:B------:R-:W-:Y:S05]  /*0e00*/  BSYNC.RECONVERGENT B0 ;  /* 0x0000000000007941 */ /* 0x000fea0003800200 */
.L_x_1549:
        /* <DEDUP_REMOVED lines=18> */
.L_x_1552:
[----:B------:R-:W-:Y:S05]  /*0f30*/  BSYNC.RECONVERGENT B0 ;  /* 0x0000000000007941 */ /* 0x000fea0003800200 */
.L_x_1551:
        /* <DEDUP_REMOVED lines=15> */
.L_x_1554:
[----:B------:R-:W-:Y:S05]  /*1030*/  BSYNC.RECONVERGENT B0 ;  /* 0x0000000000007941 */ /* 0x000fea0003800200 */
.L_x_1553:
        /* <DEDUP_REMOVED lines=18> */
.L_x_1556:
[----:B------:R-:W-:Y:S05]  /*1160*/  BSYNC.RECONVERGENT B0 ;  /* 0x0000000000007941 */ /* 0x000fea0003800200 */
.L_x_1555:
        /* <DEDUP_REMOVED lines=11> */
.L_x_1558:
[----:B------:R-:W-:Y:S05]  /*1220*/  BSYNC.RECONVERGENT B0 ;  /* 0x0000000000007941 */ /* 0x000fea0003800200 */
.L_x_1557:
        /* <DEDUP_REMOVED lines=15> */
.L_x_1560:
[----:B------:R-:W-:Y:S05]  /*1320*/  BSYNC.RECONVERGENT B0 ;  /* 0x0000000000007941 */ /* 0x000fea0003800200 */
.L_x_1559:
        /* <DEDUP_REMOVED lines=10> */
.L_x_1562:
[----:B------:R-:W-:Y:S05]  /*13d0*/  BSYNC.RECONVERGENT B0 ;  /* 0x0000000000007941 */ /* 0x000fea0003800200 */
.L_x_1561:
        /* <DEDUP_REMOVED lines=10> */
.L_x_1564:
[----:B------:R-:W-:Y:S05]  /*1480*/  BSYNC.RECONVERGENT B0 ;  /* 0x0000000000007941 */ /* 0x000fea0003800200 */
.L_x_1563:
        /* <DEDUP_REMOVED lines=10> */
.L_x_1566:
[----:B------:R-:W-:Y:S05]  /*1530*/  BSYNC.RECONVERGENT B0 ;  /* 0x0000000000007941 */ /* 0x000fea0003800200 */
.L_x_1565:
        /* <DEDUP_REMOVED lines=10> */
.L_x_1568:
[----:B------:R-:W-:Y:S05]  /*15e0*/  BSYNC.RECONVERGENT B0 ;  /* 0x0000000000007941 */ /* 0x000fea0003800200 */
.L_x_1567:
        /* <DEDUP_REMOVED lines=10> */
.L_x_1570:
[----:B------:R-:W-:Y:S05]  /*1690*/  BSYNC.RECONVERGENT B0 ;  /* 0x0000000000007941 */ /* 0x000fea0003800200 */
.L_x_1569:
        /* <DEDUP_REMOVED lines=10> */
.L_x_1539:
[----:B------:R-:W-:Y:S02]  /*1740*/  ISETP.NE.AND P0, PT, R248, -0x1, PT ;  /* 0xfffffffff800780c */ /* 0x000fe40003f05270 */
[----:B------:R-:W-:-:S11]  /*1750*/  ISETP.NE.AND P2, PT, R11, -0x1, PT ;  /* 0xffffffff0b00780c */ /* 0x000fd60003f45270 */
[----:B------:R-:W2:Y:S08]  /*1760*/  @!P0 LDC.64 R6, c[0x0][0x398] ;  /* 0x0000e600ff068b82 */ /* 0x000eb00000000a00 */
[----:B------:R-:W1:Y:S01]  /*1770*/  @P0 LDC.64 R8, c[0x0][0x3b0] ;  /* 0x0000ec00ff080b82 */ /* 0x000e620000000a00 */
[----:B--2---:R-:W-:-:S04]  /*1780*/  @!P0 IMAD.WIDE.U32 R4, R182, R6, RZ ;  /* 0x00000006b6048225 */ /* 0x004fc800078e00ff */
        /* <DEDUP_REMOVED lines=19> */
.L_x_1571:
[----:B------:R-:W1:Y:S01]  /*18c0*/  LDC.64 R88, c[0x0][0x3b8] ;  /* 0x0000ee00ff587b82 */ /* 0x000e620000000a00 */
[----:B------:R-:W-:-:S05]  /*18d0*/  IADD3 R2, PT, PT, R10, R11, RZ ;  /* 0x0000000b0a027210 */ /* 0x000fca0007ffe0ff */
[C---:B-1----:R-:W-:Y:S02]  /*18e0*/  IMAD R0, R2.reuse, R89, RZ ;  /* 0x0000005902007224 */ /* 0x042fe400078e02ff */
[----:B------:R-:W-:-:S05]  /*18f0*/  IMAD.WIDE.U32 R2, R2, R88, RZ ;  /* 0x0000005802027225 */ /* 0x000fca00078e00ff */
[----:B------:R-:W-:Y:S02]  /*1900*/  IADD3 R6, PT, PT, R3, R0, RZ ;  /* 0x0000000003067210 */ /* 0x000fe40007ffe0ff */
[----:B------:R-:W-:-:S07]  /*1910*/  MOV R5, R2 ;  /* 0x0000000200057202 */ /* 0x000fce0000000f00 */
.L_x_1572:
[----:B------:R-:W1:Y:S01]  /*1920*/  LDC R9, c[0x0][0x3e8] ;  /* 0x0000fa00ff097b82 */ /* 0x000e620000000800 */
[----:B------:R-:W-:Y:S02]  /*1930*/  IABS R4, R250 ;  /* 0x000000fa00047213 */ /* 0x000fe40000000000 */
        /* <DEDUP_REMOVED lines=37> */
.L_x_1573:
[----:B------:R-:W1:Y:S01]  /*1b90*/  LDC.64 R14, c[0x0][0x3c0] ;  /* 0x0000f000ff0e7b82 */ /* 0x000e620000000a00 */
[----:B------:R-:W-:-:S05]  /*1ba0*/  IADD3 R0, PT, PT, R10, R11, RZ ;  /* 0x0000000b0a007210 */ /* 0x000fca0007ffe0ff */
[C---:B-1----:R-:W-:Y:S02]  /*1bb0*/  IMAD R4, R0.reuse, R15, RZ ;  /* 0x0000000f00047224 */ /* 0x042fe400078e02ff */
[----:B------:R-:W-:-:S05]  /*1bc0*/  IMAD.WIDE.U32 R2, R0, R14, RZ ;  /* 0x0000000e00027225 */ /* 0x000fca00078e00ff */
[----:B------:R-:W-:-:S07]  /*1bd0*/  IADD3 R0, PT, PT, R3, R4, RZ ;  /* 0x0000000403007210 */ /* 0x000fce0007ffe0ff */
.L_x_1574:
[C---:B------:R-:W-:Y:S01]  /*1be0*/  IMAD.SHL.U32 R201, R181.reuse, 0x8, RZ ;  /* 0x00000008b5c97824 */ /* 0x040fe200078e00ff */
[----:B------:R-:W1:Y:S01]  /*1bf0*/  LDCU.128 UR8, c[0x0][0x3d0] ;  /* 0x00007a00ff0877ac */ /* 0x000e620008000c00 */
[--C-:B------:R-:W-:Y:S01]  /*1c00*/  SHF.R.U32.HI R16, RZ, 0x3, R181.reuse ;  /* 0x00000003ff107819 */ /* 0x100fe200000116b5 */
[----:B------:R-:W2:Y:S01]  /*1c10*/  S2UR UR5, SR_CgaCtaId ;  /* 0x00000000000579c3 */ /* 0x000ea20000008800 */
[----:B------:R-:W-:Y:S01]  /*1c20*/  IMAD.SHL.U32 R191, R181, 0x40, RZ ;  /* 0x00000040b5bf7824 */ /* 0x000fe200078e00ff */
[C---:B------:R-:W-:Y:S01]  /*1c30*/  LOP3.LUT R203, R201.reuse, 0x38, RZ, 0xc0, !PT ;  /* 0x00000038c9cb7812 */ /* 0x040fe200078ec0ff */
[----:B------:R-:W3:Y:S01]  /*1c40*/  LDCU.64 UR14, c[0x0][0x388] ;  /* 0x00007100ff0e77ac */ /* 0x000ee20008000a00 */
[----:B------:R-:W-:Y:S01]  /*1c50*/  LOP3.LUT R11, R201, 0x1f8, RZ, 0xc0, !PT ;  /* 0x000001f8c90b7812 */ /* 0x000fe200078ec0ff */
[----:B------:R-:W-:Y:S01]  /*1c60*/  IMAD.IADD R247, R246, 0x1, -R162 ;  /* 0x00000001f6f77824 */ /* 0x000fe200078e0aa2 */
[C---:B------:R-:W-:Y:S01]  /*1c70*/  IADD3 R4, P1, PT, R203.reuse, R5, RZ ;  /* 0x00000005cb047210 */ /* 0x040fe20007f3e0ff */
[----:B------:R-:W4:Y:S01]  /*1c80*/  LDCU.64 UR12, c[0x0][0x390] ;  /* 0x00007200ff0c77ac */ /* 0x000f220008000a00 */
[----:B------:R-:W-:Y:S01]  /*1c90*/  IADD3 R2, P0, PT, R203, R2, RZ ;  /* 0x00000002cb027210 */ /* 0x000fe20007f1e0ff */
[----:B------:R-:W-:Y:S01]  /*1ca0*/  IMAD.WIDE.U32 R22, R180, 0x80, RZ ;  /* 0x00000080b4167825 */ /* 0x000fe200078e00ff */
[----:B------:R-:W-:Y:S01]  /*1cb0*/  LOP3.LUT R17, R191, 0x1c0, RZ, 0xc0, !PT ;  /* 0x000001c0bf117812 */ /* 0x000fe200078ec0ff */
[----:B------:R-:W5:Y:S01]  /*1cc0*/  LDCU.64 UR6, c[0x0][0x3c8] ;  /* 0x00007900ff0677ac */ /* 0x000f620008000a00 */
[----:B------:R-:W-:Y:S01]  /*1cd0*/  SHF.R.U32.HI R235, RZ, 0x1, R181 ;  /* 0x00000001ffeb7819 */ /* 0x000fe200000116b5 */
[----:B------:R-:W-:Y:S01]  /*1ce0*/  IMAD.X R5, RZ, RZ, R6, P1 ;  /* 0x000000ffff057224 */ /* 0x000fe200008e0606 */
[----:B------:R-:W-:Y:S01]  /*1cf0*/  LOP3.LUT R17, R17, 0x38, R201, 0xf8, !PT ;  /* 0x0000003811117812 */ /* 0x000fe200078ef8c9 */
[----:B------:R-:W-:Y:S01]  /*1d00*/  IMAD.X R3, RZ, RZ, R0, P0 ;  /* 0x000000ffff037224 */ /* 0x000fe200000e0600 */
[----:B------:R-:W-:Y:S01]  /*1d10*/  SHF.R.S32.HI R0, RZ, 0x1f, R8 ;  /* 0x0000001fff007819 */ /* 0x000fe20000011408 */
[----:B------:R-:W-:Y:S01]  /*1d20*/  IMAD.WIDE.U32 R4, R16, R88, R4 ;  /* 0x0000005810047225 */ /* 0x000fe200078e0004 */
[----:B------:R-:W-:Y:S01]  /*1d30*/  UMOV UR4, 0x400 ;  /* 0x0000040000047882 */ /* 0x000fe20000000000 */
[----:B------:R-:W-:Y:S01]  /*1d40*/  BSSY.RECONVERGENT B0, `(.L_x_1575) ;  /* 0x000002f000007945 */ /* 0x000fe20003800200 */
[----:B------:R-:W-:Y:S01]  /*1d50*/  LOP3.LUT R179, R191, 0x200, RZ, 0xc0, !PT ;  /* 0x00000200bfb37812 */ /* 0x000fe200078ec0ff */
[----:B-1----:R-:W-:Y:S01]  /*1d60*/  IMAD R6, R0, UR8, RZ ;  /* 0x0000000800067c24 */ /* 0x002fe2000f8e02ff */
[----:B------:R-:W-:Y:S01]  /*1d70*/  LOP3.LUT R21, R22, R16, RZ, 0xfc, !PT ;  /* 0x0000001016157212 */ /* 0x000fe200078efcff */
[----:B------:R-:W-:Y:S01]  /*1d80*/  IMAD R5, R16, R89, R5 ;  /* 0x0000005910057224 */ /* 0x000fe200078e0205 */
[----:B--2---:R-:W-:Y:S01]  /*1d90*/  ULEA UR5, UR5, UR4, 0x18 ;  /* 0x0000000405057291 */ /* 0x004fe2000f8ec0ff */
[C---:B------:R-:W-:Y:S01]  /*1da0*/  IMAD R10, R8.reuse, UR9, R6 ;  /* 0x00000009080a7c24 */ /* 0x040fe2000f8e0206 */
[----:B------:R-:W-:Y:S01]  /*1db0*/  LOP3.LUT R178, R17, 0x8, R235, 0x78, !PT ;  /* 0x0000000811b27812 */ /* 0x000fe200078e78eb */
[----:B------:R-:W-:Y:S01]  /*1dc0*/  IMAD.WIDE.U32 R6, R8, UR8, R4 ;  /* 0x0000000808067c25 */ /* 0x000fe2000f8e0004 */
[----:B------:R-:W-:-:S02]  /*1dd0*/  IADD3 R4, P0, PT, R203, R12, RZ ;  /* 0x0000000ccb047210 */ /* 0x000fc40007f1e0ff */
[----:B------:R-:W-:Y:S01]  /*1de0*/  LOP3.LUT R5, R11, 0x38, R181, 0x78, !PT ;  /* 0x000000380b057812 */ /* 0x000fe200078e78b5 */
[----:B------:R-:W-:Y:S01]  /*1df0*/  IMAD.WIDE.U32 R2, R16, R14, R2 ;  /* 0x0000000e10027225 */ /* 0x000fe200078e0002 */
[----:B---3--:R-:W-:Y:S02]  /*1e00*/  LEA R213, P2, R6, UR14, 0x1 ;  /* 0x0000000e06d57c11 */ /* 0x008fe4000f8408ff */
[----:B------:R-:W-:Y:S01]  /*1e10*/  LOP3.LUT R201, R5, 0x1e00, R201, 0xf8, !PT ;  /* 0x00001e0005c97812 */ /* 0x000fe200078ef8c9 */
[----:B------:R-:W-:Y:S02]  /*1e20*/  IMAD R3, R16, R15, R3 ;  /* 0x0000000f10037224 */ /* 0x000fe400078e0203 */
[----:B------:R-:W-:Y:S01]  /*1e30*/  IMAD R0, R0, UR10, RZ ;  /* 0x0000000a00007c24 */ /* 0x000fe2000f8e02ff */
[----:B------:R-:W-:Y:S01]  /*1e40*/  LEA R201, R201, UR5, 0x1 ;  /* 0x00000005c9c97c11 */ /* 0x000fe2000f8e08ff */
[----:B------:R-:W-:Y:S01]  /*1e50*/  IMAD.X R5, RZ, RZ, R13, P0 ;  /* 0x000000ffff057224 */ /* 0x000fe200000e060d */
[----:B------:R-:W-:Y:S01]  /*1e60*/  ISETP.GE.AND P0, PT, R16, R247, PT ;  /* 0x000000f71000720c */ /* 0x000fe20003f06270 */
[----:B------:R-:W-:-:S02]  /*1e70*/  IMAD R9, R8, UR11, R0 ;  /* 0x0000000b08097c24 */ /* 0x000fc4000f8e0200 */
[----:B------:R-:W-:-:S04]  /*1e80*/  IMAD.WIDE.U32 R2, R8, UR10, R2 ;  /* 0x0000000a08027c25 */ /* 0x000fc8000f8e0002 */
[----:B------:R-:W-:Y:S01]  /*1e90*/  IMAD.IADD R0, R7, 0x1, R10 ;  /* 0x0000000107007824 */ /* 0x000fe200078e020a */
[----:B----4-:R-:W-:Y:S01]  /*1ea0*/  LEA R215, P1, R2, UR12, 0x1 ;  /* 0x0000000c02d77c11 */ /* 0x010fe2000f8208ff */
[----:B------:R-:W-:Y:S02]  /*1eb0*/  IMAD.IADD R3, R3, 0x1, R9 ;  /* 0x0000000103037824 */ /* 0x000fe400078e0209 */
[----:B-----5:R-:W-:Y:S01]  /*1ec0*/  IMAD.WIDE.U32 R8, R250, UR6, R4 ;  /* 0x00000006fa087c25 */ /* 0x020fe2000f8e0004 */
[----:B------:R-:W-:Y:S02]  /*1ed0*/  LEA.HI.X R212, R6, UR15, R0, 0x1, P2 ;  /* 0x0000000f06d47c11 */ /* 0x000fe400090f0c00 */
[----:B------:R-:W-:Y:S01]  /*1ee0*/  LEA.HI.X R214, R2, UR13, R3, 0x1, P1 ;  /* 0x0000000d02d67c11 */ /* 0x000fe200088f0c03 */
[----:B------:R-:W-:Y:S01]  /*1ef0*/  IMAD R7, R250, UR7, R9 ;  /* 0x00000007fa077c24 */ /* 0x000fe2000f8e0209 */
        /* <DEDUP_REMOVED lines=18> */
.L_x_1577:
[----:B------:R1:W-:Y:S02]  /*2020*/  STS.128 [R201], RZ ;  /* 0x000000ffc9007388 */ /* 0x0003e40000000c00 */
.L_x_1576:
[----:B------:R-:W-:Y:S05]  /*2030*/  BSYNC.RECONVERGENT B0 ;  /* 0x0000000000007941 */ /* 0x000fea0003800200 */
.L_x_1575:
[----:B------:R-:W-:Y:S01]  /*2040*/  VIADD R20, R16, 0x10 ;  /* 0x0000001010147836 */ /* 0x000fe20000000000 */
[----:B------:R-:W-:Y:S01]  /*2050*/  BSSY.RECONVERGENT B0, `(.L_x_1578) ;  /* 0x000002a000007945 */ /* 0x000fe20003800200 */
[----:B------:R-:W-:Y:S01]  /*2060*/  VIADD R0, R104, 0x3f ;  /* 0x0000003f68007836 */ /* 0x000fe20000000000 */
[----:B------:R-:W-:Y:S01]  /*2070*/  SHF.L.U64.HI R175, R88, 0x6, R89 ;  /* 0x0000000658af7819 */ /* 0x000fe20000010259 */
[----:B------:R-:W-:Y:S01]  /*2080*/  VIADD R19, R16, 0x20 ;  /* 0x0000002010137836 */ /* 0x000fe20000000000 */
[-C--:B------:R-:W-:Y:S01]  /*2090*/  ISETP.GE.AND P1, PT, R20, R247.reuse, PT ;  /* 0x000000f71400720c */ /* 0x080fe20003f26270 */
[C---:B------:R-:W-:Y:S01]  /*20a0*/  VIADD R18, R16.reuse, 0x30 ;  /* 0x0000003010127836 */ /* 0x040fe20000000000 */
[----:B------:R-:W-:Y:S01]  /*20b0*/  SHF.R.S32.HI R2, RZ, 0x1f, R0 ;  /* 0x0000001fff027819 */ /* 0x000fe20000011400 */
[C---:B------:R-:W-:Y:S01]  /*20c0*/  VIADD R10, R16.reuse, 0x40 ;  /* 0x00000040100a7836 */ /* 0x040fe20000000000 */
[-C--:B------:R-:W-:Y:S01]  /*20d0*/  ISETP.GE.AND P0, PT, R19, R247.reuse, PT ;  /* 0x000000f71300720c */ /* 0x080fe20003f06270 */
[----:B--2---:R-:W-:Y:S01]  /*20e0*/  VIADD R5, R16, 0x50 ;  /* 0x0000005010057836 */ /* 0x004fe20000000000 */
[----:B------:R-:W-:Y:S01]  /*20f0*/  LEA.HI R202, R2, R0, RZ, 0x6 ;  /* 0x0000000002ca7211 */ /* 0x000fe200078f30ff */
[----:B------:R-:W-:Y:S01]  /*2100*/  VIADD R4, R16, 0x60 ;  /* 0x0000006010047836 */ /* 0x000fe20000000000 */
[-C--:B------:R-:W-:Y:S01]  /*2110*/  ISETP.GE.AND P6, PT, R18, R247.reuse, PT ;  /* 0x000000f71200720c */ /* 0x080fe20003fc6270 */
[----:B------:R-:W-:Y:S01]  /*2120*/  VIADD R3, R16, 0x70 ;  /* 0x0000007010037836 */ /* 0x000fe20000000000 */
[----:B------:R-:W-:Y:S01]  /*2130*/  LEA.HI.SX32 R90, R202, 0xffffffff, 0x1a ;  /* 0xffffffffca5a7811 */ /* 0x000fe200078fd2ff */
[----:B------:R-:W-:Y:S01]  /*2140*/  IMAD.SHL.U32 R107, R88, 0x40, RZ ;  /* 0x00000040586b7824 */ /* 0x000fe200078e00ff */
[----:B------:R-:W-:-:S02]  /*2150*/  ISETP.GE.AND P5, PT, R10, R247, PT ;  /* 0x000000f70a00720c */ /* 0x000fc40003fa6270 */
[-C--:B------:R-:W-:Y:S01]  /*2160*/  ISETP.GE.AND P4, PT, R5, R247.reuse, PT ;  /* 0x000000f70500720c */ /* 0x080fe20003f86270 */
[----:B------:R-:W-:Y:S01]  /*2170*/  IMAD R12, R90, -0x40, R104 ;  /* 0xffffffc05a0c7824 */ /* 0x000fe200078e0268 */
[-C--:B------:R-:W-:Y:S02]  /*2180*/  ISETP.GE.AND P3, PT, R4, R247.reuse, PT ;  /* 0x000000f70400720c */ /* 0x080fe40003f66270 */
[----:B------:R-:W-:Y:S01]  /*2190*/  ISETP.GE.AND P2, PT, R3, R247, PT ;  /* 0x000000f70300720c */ /* 0x000fe20003f46270 */
[----:B------:R-:W-:-:S12]  /*21a0*/  @P1 BRA `(.L_x_1579) ;  /* 0x0000000000501947 */ /* 0x000fd80003800000 */
[----:B------:R-:W2:Y:S02]  /*21b0*/  LDCU UR4, c[0x0][0x440] ;  /* 0x00008800ff0477ac */ /* 0x000ea40008000800 */
[----:B--2---:R-:W-:-:S13]  /*21c0*/  ISETP.GE.AND P1, PT, R203, UR4, PT ;  /* 0x00000004cb007c0c */ /* 0x004fda000bf26270 */
[----:B------:R2:W-:Y:S01]  /*21d0*/  @P1 STS.128 [R201+0x800], RZ ;  /* 0x000800ffc9001388 */ /* 0x0005e20000000c00 */
[----:B------:R-:W-:Y:S05]  /*21e0*/  @P1 BRA `(.L_x_1579) ;  /* 0x0000000000401947 */ /* 0x000fea0003800000 */
        /* <DEDUP_REMOVED lines=16> */
.L_x_1579:
[----:B------:R-:W-:Y:S05]  /*22f0*/  BSYNC.RECONVERGENT B0 ;  /* 0x0000000000007941 */ /* 0x000fea0003800200 */
.L_x_1578:
[----:B------:R-:W-:Y:S01]  /*2300*/  SHF.R.S32.HI R13, RZ, 0x1f, R90 ;  /* 0x0000001fff0d7819 */ /* 0x000fe2000001145a */
[----:B------:R-:W-:Y:S01]  /*2310*/  IMAD R0, R175, R90, RZ ;  /* 0x0000005aaf007224 */ /* 0x000fe200078e02ff */
[----:B------:R-:W-:Y:S01]  /*2320*/  BSSY.RECONVERGENT B0, `(.L_x_1580) ;  /* 0x0000019000007945 */ /* 0x000fe20003800200 */
[----:B------:R-:W-:Y:S01]  /*2330*/  ISETP.GE.AND P1, PT, R16, R12, PT ;  /* 0x0000000c1000720c */ /* 0x000fe20003f26270 */
[----:B------:R-:W-:-:S04]  /*2340*/  IMAD.WIDE.U32 R10, R107, R90, RZ ;  /* 0x0000005a6b0a7225 */ /* 0x000fc800078e00ff */
[----:B------:R-:W-:Y:S01]  /*2350*/  IMAD R16, R13, R107, R0 ;  /* 0x0000006b0d107224 */ /* 0x000fe200078e0200 */
[----:B------:R-:W-:Y:S05]  /*2360*/  @P0 BRA `(.L_x_1581) ;  /* 0x0000000000500947 */ /* 0x000fea0003800000 */
        /* <DEDUP_REMOVED lines=20> */
.L_x_1581:
[----:B------:R-:W-:Y:S05]  /*24b0*/  BSYNC.RECONVERGENT B0 ;  /* 0x0000000000007941 */ /* 0x000fea0003800200 */
.L_x_1580:
        /* <DEDUP_REMOVED lines=22> */
.L_x_1583:
[----:B------:R-:W-:Y:S05]  /*2620*/  BSYNC.RECONVERGENT B0 ;  /* 0x0000000000007941 */ /* 0x000fea0003800200 */
.L_x_1582:
        /* <DEDUP_REMOVED lines=22> */
.L_x_1585:
[----:B------:R-:W-:Y:S05]  /*2790*/  BSYNC.RECONVERGENT B0 ;  /* 0x0000000000007941 */ /* 0x000fea0003800200 */
.L_x_1584:
        /* <DEDUP_REMOVED lines=22> */
.L_x_1587:
[----:B------:R-:W-:Y:S05]  /*2900*/  BSYNC.RECONVERGENT B0 ;  /* 0x0000000000007941 */ /* 0x000fea0003800200 */
.L_x_1586:
        /* <DEDUP_REMOVED lines=22> */
.L_x_1589:
[----:B------:R-:W-:Y:S05]  /*2a70*/  BSYNC.RECONVERGENT B0 ;  /* 0x0000000000007941 */ /* 0x000fea0003800200 */
.L_x_1588:
        /* <DEDUP_REMOVED lines=22> */
.L_x_1591:
[----:B------:R-:W-:Y:S05]  /*2be0*/  BSYNC.RECONVERGENT B0 ;  /* 0x0000000000007941 */ /* 0x000fea0003800200 */
.L_x_1590:
[----:B------:R-:W-:Y:S01]  /*2bf0*/  BSSY.RECONVERGENT B0, `(.L_x_1592) ;  /* 0x000000e000007945 */ /* 0x000fe20003800200 */
[----:B---3--:R-:W-:-:S03]  /*2c00*/  IADD3 R3, PT, PT, R11, R16, RZ ;  /* 0x000000100b037210 */ /* 0x008fc60007ffe0ff */
        /* <DEDUP_REMOVED lines=11> */
.L_x_1594:
[----:B------:R3:W-:Y:S02]  /*2cc0*/  STS.128 [R201+0x4000], RZ ;  /* 0x004000ffc9007388 */ /* 0x0007e40000000c00 */
.L_x_1593:
[----:B------:R-:W-:Y:S05]  /*2cd0*/  BSYNC.RECONVERGENT B0 ;  /* 0x0000000000007941 */ /* 0x000fea0003800200 */
.L_x_1592:
        /* <DEDUP_REMOVED lines=19> */
.L_x_1596:
[----:B------:R-:W-:Y:S05]  /*2e10*/  BSYNC.RECONVERGENT B0 ;  /* 0x0000000000007941 */ /* 0x000fea0003800200 */
.L_x_1595:
        /* <DEDUP_REMOVED lines=14> */
.L_x_1598:
[----:B------:R-:W-:Y:S05]  /*2f00*/  BSYNC.RECONVERGENT B0 ;  /* 0x0000000000007941 */ /* 0x000fea0003800200 */
.L_x_1597:
        /* <DEDUP_REMOVED lines=16> */
.L_x_1600:
[----:B------:R-:W-:Y:S05]  /*3010*/  BSYNC.RECONVERGENT B0 ;  /* 0x0000000000007941 */ /* 0x000fea0003800200 */
.L_x_1599:
[----:B------:R-:W5:Y:S01]  /*3020*/  LDCU.64 UR6, c[0x0][0x538] ;  /* 0x0000a700ff0677ac */ /* 0x000f620008000a00 */
[----:B------:R-:W0:Y:S01]  /*3030*/  LDGDEPBAR ;  /* 0x00000000000079af */ /* 0x000e220000000000 */
[----:B-----5:R-:W-:-:S04]  /*3040*/  ISETP.NE.U32.AND P2, PT, RZ, UR6, PT ;  /* 0x00000006ff007c0c */ /* 0x020fc8000bf45070 */
[----:B------:R-:W-:Y:S01]  /*3050*/  ISETP.NE.AND.EX P2, PT, RZ, UR7, PT, P2 ;  /* 0x00000007ff007c0c */ /* 0x000fe2000bf45320 */
[----:B------:R-:W-:Y:S01]  /*3060*/  BSSY.RECONVERGENT B0, `(.L_x_1601) ;  /* 0x0000022000007945 */ /* 0x000fe20003800200 */
[----:B------:R-:W-:-:S11]  /*3070*/  DEPBAR.LE SB0, 0x0 ;  /* 0x000080000000791a */ /* 0x000fd60000000000 */
[----:B---3--:R-:W3:Y:S01]  /*3080*/  @P2 LDC.64 R4, c[0x0][0x540] ;  /* 0x00015000ff042b82 */ /* 0x008ee20000000a00 */
[----:B------:R-:W-:-:S07]  /*3090*/  @P2 MOV R251, RZ ;  /* 0x000000ff00fb2202 */ /* 0x000fce0000000f00 */
[----:B------:R-:W5:Y:S01]  /*30a0*/  @P2 LDC R0, c[0x0][0x458] ;  /* 0x00011600ff002b82 */ /* 0x000f620000000800 */
[----:B---3--:R-:W-:-:S04]  /*30b0*/  @P2 IMAD.WIDE.U32 R2, R182, R4, R250 ;  /* 0x00000004b6022225 */ /* 0x008fc800078e00fa */
[----:B------:R-:W-:Y:S01]  /*30c0*/  @P2 IMAD R5, R182, R5, R3 ;  /* 0x00000005b6052224 */ /* 0x000fe200078e0203 */
[----:B------:R-:W-:-:S04]  /*30d0*/  @P2 LEA R4, P0, R2, UR6, 0x2 ;  /* 0x0000000602042c11 */ /* 0x000fc8000f8010ff */
[----:B------:R-:W-:-:S05]  /*30e0*/  @P2 LEA.HI.X R5, R2, UR7, R5, 0x2, P0 ;  /* 0x0000000702052c11 */ /* 0x000fca00080f1405 */
[----:B------:R5:W3:Y:S01]  /*30f0*/  @P2 LDG.E R6, desc[UR16][R4.64] ;  /* 0x0000001004062981 */ /* 0x000ae2000c1e1900 */
[C---:B------:R-:W-:Y:S02]  /*3100*/  SHF.L.U32 R2, R14.reuse, 0x6, RZ ;  /* 0x000000060e027819 */ /* 0x040fe400000006ff */
[----:B------:R-:W-:Y:S01]  /*3110*/  MOV R105, RZ ;  /* 0x000000ff00697202 */ /* 0x000fe20000000f00 */
[----:B-----5:R5:W3:Y:S02]  /*3120*/  @P2 MUFU.RCP R4, R0 ;  /* 0x0000000000042308 */ /* 0x020ae40000001000 */
[----:B-----5:R-:W-:-:S05]  /*3130*/  SHF.L.U64.HI R0, R14, 0x6, R15 ;  /* 0x000000060e007819 */ /* 0x020fca000001020f */
[----:B------:R-:W-:-:S04]  /*3140*/  IMAD R0, R0, R90, RZ ;  /* 0x0000005a00007224 */ /* 0x000fc800078e02ff */
[----:B------:R-:W-:Y:S02]  /*3150*/  IMAD R0, R13, R2, R0 ;  /* 0x000000020d007224 */ /* 0x000fe400078e0200 */
[----:B------:R-:W-:-:S05]  /*3160*/  IMAD.WIDE.U32 R2, R2, R90, RZ ;  /* 0x0000005a02027225 */ /* 0x000fca00078e00ff */
[----:B------:R-:W-:Y:S01]  /*3170*/  IADD3 R5, PT, PT, R3, R0, RZ ;  /* 0x0000000003057210 */ /* 0x000fe20007ffe0ff */
[----:B------:R-:W-:Y:S01]  /*3180*/  BAR.SYNC.DEFER_BLOCKING 0x0 ;  /* 0x0000000000007b1d */ /* 0x000fe20000010000 */
[----:B---3--:R-:W-:-:S05]  /*3190*/  @P2 FMUL.FTZ R105, R6, R4 ;  /* 0x0000000406692220 */ /* 0x008fca0000410000 */
        /* <DEDUP_REMOVED lines=11> */
.L_x_1603:
[----:B------:R3:W-:Y:S01]  /*3250*/  STS.128 [R201+0x6000], RZ ;  /* 0x006000ffc9007388 */ /* 0x0007e20000000c00 */
[----:B------:R-:W-:Y:S05]  /*3260*/  BRA `(.L_x_1604) ;  /* 0x0000000000047947 */ /* 0x000fea0003800000 */
.L_x_1602:
[----:B------:R3:W-:Y:S02]  /*3270*/  STS.128 [R201+0x6000], RZ ;  /* 0x006000ffc9007388 */ /* 0x0007e40000000c00 */
.L_x_1604:
[----:B------:R-:W-:Y:S05]  /*3280*/  BSYNC.RECONVERGENT B0 ;  /* 0x0000000000007941 */ /* 0x000fea0003800200 */
.L_x_1601:
[-C--:B------:R-:W-:Y:S01]  /*3290*/  ISETP.GE.AND P0, PT, R20, R12.reuse, PT ;  /* 0x0000000c1400720c */ /* 0x080fe20003f06270 */
[----:B---3--:R-:W-:Y:S01]  /*32a0*/  IMAD.SHL.U32 R6, R181, 0x20, RZ ;  /* 0x00000020b5067824 */ /* 0x008fe200078e00ff */
        /* <DEDUP_REMOVED lines=24> */
.L_x_1606:
[----:B------:R-:W-:Y:S05]  /*3430*/  BSYNC.RECONVERGENT B0 ;  /* 0x0000000000007941 */ /* 0x000fea0003800200 */
.L_x_1605:
        /* <DEDUP_REMOVED lines=16> */
.L_x_1608:
[----:B------:R-:W-:Y:S05]  /*3540*/  BSYNC.RECONVERGENT B0 ;  /* 0x0000000000007941 */ /* 0x000fea0003800200 */
.L_x_1607:
        /* <DEDUP_REMOVED lines=17> */
.L_x_1610:
[----:B------:R-:W-:Y:S05]  /*3660*/  BSYNC.RECONVERGENT B0 ;  /* 0x0000000000007941 */ /* 0x000fea0003800200 */
.L_x_1609:
[----:B------:R-:W-:Y:S01]  /*3670*/  LDSM.16.M88.4 R32, [R191+UR5+0x4000] ;  /* 0x00400005bf20783b */ /* 0x000fe20008000200 */
[----:B------:R-:W-:Y:S01]  /*3680*/  R2P PR, R181, 0x6 ;  /* 0x00000006b5007804 */ /* 0x000fe20000000000 */
[----:B------:R-:W-:Y:S01]  /*3690*/  IMAD.MOV.U32 R0, RZ, RZ, 0x20 ;  /* 0x00000020ff007424 */ /* 0x000fe200078e00ff */
[----:B------:R-:W-:Y:S01]  /*36a0*/  SHF.R.U32.HI R3, RZ, 0x2, R181 ;  /* 0x00000002ff037819 */ /* 0x000fe200000116b5 */
[----:B------:R-:W5:Y:S01]  /*36b0*/  LDSM.16.M88.4 R8, [R196+0x2000] ;  /* 0x00200000c408783b */ /* 0x000f620000000200 */
[----:B------:R-:W-:Y:S01]  /*36c0*/  VIADD R2, R191, UR5 ;  /* 0x00000005bf027c36 */ /* 0x000fe20008000000 */
[----:B------:R-:W-:Y:S01]  /*36d0*/  LOP3.LUT R235, R235, 0x1f0, RZ, 0xc0, !PT ;  /* 0x000001f0ebeb7812 */ /* 0x000fe200078ec0ff */
[----:B------:R-:W2:Y:S01]  /*36e0*/  LDC.U8 R200, c[0x0][0x4f8] ;  /* 0x00013e00ffc87b82 */ /* 0x000ea20000000000 */
[----:B------:R-:W3:Y:S01]  /*36f0*/  LDSM.16.M88.4 R28, [R191+UR5+0x4800] ;  /* 0x00480005bf1c783b */ /* 0x000ee20008000200 */
[----:B------:R-:W-:Y:S02]  /*3700*/  SEL R0, R0, 0xffffffe0, !P1 ;  /* 0xffffffe000007807 */ /* 0x000fe40004800000 */
[----:B------:R-:W-:Y:S01]  /*3710*/  LOP3.LUT R161, R3, 0x7, RZ, 0xc0, !PT ;  /* 0x0000000703a17812 */ /* 0x000fe200078ec0ff */
[----:B------:R-:W4:Y:S02]  /*3720*/  LDSM.16.M88.4 R24, [R191+UR5+0x5000] ;  /* 0x00500005bf18783b */ /* 0x000f240008000200 */
[----:B------:R-:W-:Y:S01]  /*3730*/  IMAD.IADD R195, R2, 0x1, R0 ;  /* 0x0000000102c37824 */ /* 0x000fe200078e0200 */
[----:B------:R-:W-:Y:S01]  /*3740*/  IADD3 R235, PT, PT, R161, R235, R162 ;  /* 0x000000eba1eb7210 */ /* 0x000fe20007ffe0a2 */
[----:B------:R-:W2:Y:S01]  /*3750*/  LDSM.16.M88.4 R16, [R191+UR5+0x5800] ;  /* 0x00580005bf10783b */ /* 0x000ea20008000200 */
[----:B------:R-:W-:-:S03]  /*3760*/  IMAD.IADD R199, R196, 0x1, R0 ;  /* 0x00000001c4c77824 */ /* 0x000fc600078e0200 */
[----:B------:R-:W2:Y:S04]  /*3770*/  LDSM.16.M88.4 R12, [R196] ;  /* 0x00000000c40c783b */ /* 0x000ea80000000200 */
[----:B------:R-:W-:Y:S04]  /*3780*/  LDSM.16.M88.4 R40, [R195+0x4000] ;  /* 0x00400000c328783b */ /* 0x000fe80000000200 */
[----:B-1----:R-:W1:Y:S04]  /*3790*/  LDSM.16.M88.4 R4, [R199+0x2000] ;  /* 0x00200000c704783b */ /* 0x002e680000000200 */
[----:B------:R-:W1:Y:S04]  /*37a0*/  LDSM.16.M88.4 R44, [R195+0x4800] ;  /* 0x00480000c32c783b */ /* 0x000e680000000200 */
[----:B------:R-:W1:Y:S04]  /*37b0*/  LDSM.16.M88.4 R52, [R195+0x5000] ;  /* 0x00500000c334783b */ /* 0x000e680000000200 */
[----:B------:R-:W1:Y:S04]  /*37c0*/  LDSM.16.M88.4 R68, [R195+0x5800] ;  /* 0x00580000c344783b */ /* 0x000e680000000200 */
[----:B------:R-:W1:Y:S01]  /*37d0*/  LDSM.16.M88.4 R20, [R199] ;  /* 0x00000000c714783b */ /* 0x000e620000000200 */
[C---:B-----5:R-:W-:Y:S03]  /*37e0*/  HMMA.16816.F32.BF16 R80, R8.reuse, R32, RZ ;  /* 0x000000200850723c */ /* 0x060fe600000418ff */
[----:B------:R-:W0:Y:S05]  /*37f0*/  LDGDEPBAR ;  /* 0x00000000000079af */ /* 0x000e2a0000000000 */
[C---:B------:R-:W-:Y:S08]  /*3800*/  HMMA.16816.F32.BF16 R76, R8.reuse, R34, RZ ;  /* 0x00000022084c723c */ /* 0x040ff000000418ff */
[C---:B---3--:R-:W-:Y:S08]  /*3810*/  HMMA.16816.F32.BF16 R72, R8.reuse, R28, RZ ;  /* 0x0000001c0848723c */ /* 0x048ff000000418ff */
[C---:B----4-:R-:W-:Y:S08]  /*3820*/  HMMA.16816.F32.BF16 R60, R8.reuse, R24, RZ ;  /* 0x00000018083c723c */ /* 0x050ff000000418ff */
[C---:B--2---:R-:W-:Y:S08]  /*3830*/  HMMA.16816.F32.BF16 R48, R8.reuse, R16, RZ ;  /* 0x000000100830723c */ /* 0x044ff000000418ff */
[C---:B------:R-:W-:Y:S08]  /*3840*/  HMMA.16816.F32.BF16 R64, R8.reuse, R30, RZ ;  /* 0x0000001e0840723c */ /* 0x040ff000000418ff */
[C---:B------:R-:W-:Y:S08]  /*3850*/  HMMA.16816.F32.BF16 R56, R8.reuse, R26, RZ ;  /* 0x0000001a0838723c */ /* 0x040ff000000418ff */
[----:B------:R-:W-:Y:S08]  /*3860*/  HMMA.16816.F32.BF16 R36, R8, R18, RZ ;  /* 0x000000120824723c */ /* 0x000ff000000418ff */
[C---:B------:R-:W-:Y:S08]  /*3870*/  HMMA.16816.F32.BF16 R84, R12.reuse, R32, RZ ;  /* 0x000000200c54723c */ /* 0x040ff000000418ff */
[C---:B------:R-:W-:Y:S08]  /*3880*/  HMMA.16816.F32.BF16 R100, R12.reuse, R34, RZ ;  /* 0x000000220c64723c */ /* 0x040ff000000418ff */
[----:B------:R-:W-:Y:S08]  /*3890*/  HMMA.16816.F32.BF16 R32, R12, R28, RZ ;  /* 0x0000001c0c20723c */ /* 0x000ff000000418ff */
        /* <DEDUP_REMOVED lines=8> */
[----:B------:R-:W-:-:S05]  /*3920*/  IMAD.MOV.U32 R4, RZ, RZ, 0x40 ;  /* 0x00000040ff047424 */ /* 0x000fca00078e00ff */
[----:B------:R-:W-:Y:S02]  /*3930*/  SEL R4, R4, 0xffffffc0, !P2 ;  /* 0xffffffc004047807 */ /* 0x000fe40005000000 */
[C---:B------:R-:W-:Y:S03]  /*3940*/  HMMA.16816.F32.BF16 R96, R12.reuse, R30, RZ ;  /* 0x0000001e0c60723c */ /* 0x040fe600000418ff */
[--C-:B------:R-:W-:Y:S02]  /*3950*/  IMAD.IADD R197, R196, 0x1, R4.reuse ;  /* 0x00000001c4c57824 */ /* 0x100fe400078e0204 */
[----:B------:R-:W-:Y:S02]  /*3960*/  IMAD.IADD R190, R2, 0x1, R4 ;  /* 0x0000000102be7824 */ /* 0x000fe400078e0204 */
[C---:B------:R-:W-:Y:S01]  /*3970*/  IMAD.IADD R198, R0.reuse, 0x1, R197 ;  /* 0x0000000100c67824 */ /* 0x040fe200078e02c5 */
[----:B------:R-:W-:Y:S01]  /*3980*/  HMMA.16816.F32.BF16 R8, R12, R24, RZ ;  /* 0x000000180c08723c */ /* 0x000fe200000418ff */
[----:B------:R-:W-:Y:S01]  /*3990*/  IMAD.IADD R194, R0, 0x1, R190 ;  /* 0x0000000100c27824 */ /* 0x000fe200078e02be */
[----:B------:R-:W-:Y:S01]  /*39a0*/  LDSM.16.M88.4 R36, [R190+0x5800] ;  /* 0x00580000be24783b */ /* 0x000fe20000000200 */
[----:B------:R-:W-:-:S03]  /*39b0*/  IMAD.SHL.U32 R2, R181, 0x2, RZ ;  /* 0x00000002b5027824 */ /* 0x000fc600078e00ff */
[----:B------:R-:W-:Y:S02]  /*39c0*/  LDSM.16.M88.4 R28, [R190+0x4800] ;  /* 0x00480000be1c783b */ /* 0x000fe40000000200 */
[----:B------:R-:W-:Y:S01]  /*39d0*/  HMMA.16816.F32.BF16 R152, R12, R26, RZ ;  /* 0x0000001a0c98723c */ /* 0x000fe200000418ff */
[----:B------:R-:W-:Y:S01]  /*39e0*/  LOP3.LUT R160, R2, 0x6, RZ, 0xc0, !PT ;  /* 0x0000000602a07812 */ /* 0x000fe200078ec0ff */
[----:B------:R-:W-:Y:S01]  /*39f0*/  LDSM.16.M88.4 R24, [R190+0x5000] ;  /* 0x00500000be18783b */ /* 0x000fe20000000200 */
[----:B------:R-:W-:-:S03]  /*3a00*/  IADD3 R2, PT, PT, R104, R235, -R246 ;  /* 0x000000eb68027210 */ /* 0x000fc60007ffe8f6 */
[----:B------:R-:W-:Y:S02]  /*3a10*/  LDSM.16.M88.4 R156, [R194+0x5800] ;  /* 0x00580000c29c783b */ /* 0x000fe40000000200 */
[C---:B------:R-:W-:Y:S02]  /*3a20*/  HMMA.16816.F32.BF16 R92, R12.reuse, R16, RZ ;  /* 0x000000100c5c723c */ /* 0x040fe400000418ff */
[----:B------:R-:W-:Y:S06]  /*3a30*/  LDSM.16.M88.4 R48, [R194+0x4000] ;  /* 0x00400000c230783b */ /* 0x000fec0000000200 */
[----:B------:R-:W-:Y:S01]  /*3a40*/  HMMA.16816.F32.BF16 R112, R12, R18, RZ ;  /* 0x000000120c70723c */ /* 0x000fe200000418ff */
[----:B------:R-:W1:Y:S04]  /*3a50*/  LDSM.16.M88.4 R12, [R197+0x2000] ;  /* 0x00200000c50c783b */ /* 0x000e680000000200 */
[----:B------:R-:W-:Y:S03]  /*3a60*/  LDSM.16.M88.4 R16, [R197] ;  /* 0x00000000c510783b */ /* 0x000fe60000000200 */
[C---:B------:R-:W-:Y:S01]  /*3a70*/  HMMA.16816.F32.BF16 R120, R20.reuse, R44, R32 ;  /* 0x0000002c1478723c */ /* 0x040fe20000041820 */
[----:B------:R-:W2:Y:S07]  /*3a80*/  LDSM.16.M88.4 R32, [R190+0x4000] ;  /* 0x00400000be20783b */ /* 0x000eae0000000200 */
[C---:B------:R-:W-:Y:S08]  /*3a90*/  HMMA.16816.F32.BF16 R64, R20.reuse, R40, R84 ;  /* 0x000000281440723c */ /* 0x040ff00000041854 */
[C---:B------:R-:W-:Y:S01]  /*3aa0*/  HMMA.16816.F32.BF16 R124, R20.reuse, R52, R8 ;  /* 0x00000034147c723c */ /* 0x040fe20000041808 */
[----:B------:R-:W-:Y:S07]  /*3ab0*/  LDSM.16.M88.4 R8, [R198+0x2000] ;  /* 0x00200000c608783b */ /* 0x000fee0000000200 */
[C---:B------:R-:W-:Y:S01]  /*3ac0*/  HMMA.16816.F32.BF16 R56, R20.reuse, R42, R100 ;  /* 0x0000002a1438723c */ /* 0x040fe20000041864 */
[----:B------:R-:W3:Y:S07]  /*3ad0*/  LDSM.16.M88.4 R40, [R194+0x5000] ;  /* 0x00500000c228783b */ /* 0x000eee0000000200 */
[C---:B------:R-:W-:Y:S01]  /*3ae0*/  HMMA.16816.F32.BF16 R72, R20.reuse, R54, R152 ;  /* 0x000000361448723c */ /* 0x040fe20000041898 */
[----:B------:R-:W4:Y:S07]  /*3af0*/  LDSM.16.M88.4 R52, [R198] ;  /* 0x00000000c634783b */ /* 0x000f2e0000000200 */
[C---:B------:R-:W-:Y:S08]  /*3b00*/  HMMA.16816.F32.BF16 R128, R20.reuse, R68, R92 ;  /* 0x000000441480723c */ /* 0x040ff0000004185c */
[----:B------:R-:W-:Y:S01]  /*3b10*/  HMMA.16816.F32.BF16 R60, R20, R46, R96 ;  /* 0x0000002e143c723c */ /* 0x000fe20000041860 */
[----:B------:R-:W5:Y:S01]  /*3b20*/  LDSM.16.M88.4 R44, [R194+0x4800] ;  /* 0x00480000c22c783b */ /* 0x000f620000000200 */
[----:B------:R-:W-:-:S06]  /*3b30*/  DEPBAR.LE SB0, 0x0 ;  /* 0x000080000000791a */ /* 0x000fcc0000000000 */
[----:B------:R-:W-:Y:S08]  /*3b40*/  HMMA.16816.F32.BF16 R112, R20, R70, R112 ;  /* 0x000000461470723c */ /* 0x000ff00000041870 */
[C---:B-1----:R-:W-:Y:S08]  /*3b50*/  HMMA.16816.F32.BF16 R76, R12.reuse, R36, R80 ;  /* 0x000000240c4c723c */ /* 0x042ff00000041850 */
[C---:B--2---:R-:W-:Y:S08]  /*3b60*/  HMMA.16816.F32.BF16 R108, R12.reuse, R32, R108 ;  /* 0x000000200c6c723c */ /* 0x044ff0000004186c */
        /* <DEDUP_REMOVED lines=14> */
[----:B------:R-:W-:-:S04]  /*3c50*/  IMAD R17, R90, 0x40, R160 ;  /* 0x000000405a117824 */ /* 0x000fc800078e02a0 */
[C---:B------:R-:W-:Y:S01]  /*3c60*/  VIADD R16, R17.reuse, 0x10 ;  /* 0x0000001011107836 */ /* 0x040fe20000000000 */
[CC--:B------:R-:W-:Y:S01]  /*3c70*/  ISETP.GE.AND P2, PT, R17.reuse, R104.reuse, PT ;  /* 0x000000681100720c */ /* 0x0c0fe20003f46270 */
[----:B------:R-:W-:Y:S01]  /*3c80*/  IMAD.IADD R6, R2, 0x1, -R17 ;  /* 0x0000000102067824 */ /* 0x000fe200078e0a11 */
[----:B---3--:R-:W-:Y:S01]  /*3c90*/  HMMA.16816.F32.BF16 R120, R8, R42, R80 ;  /* 0x0000002a0878723c */ /* 0x008fe20000041850 */
[C---:B------:R-:W-:Y:S01]  /*3ca0*/  VIADD R18, R17.reuse, 0x18 ;  /* 0x0000001811127836 */ /* 0x040fe20000000000 */
[----:B------:R-:W-:Y:S01]  /*3cb0*/  ISETP.GE.AND P5, PT, R16, R104, PT ;  /* 0x000000681000720c */ /* 0x000fe20003fa6270 */
[----:B------:R-:W-:-:S03]  /*3cc0*/  VIADD R19, R17, 0x19 ;  /* 0x0000001911137836 */ /* 0x000fc60000000000 */
[-C--:B------:R-:W-:Y:S02]  /*3cd0*/  ISETP.GE.AND P3, PT, R18, R104.reuse, PT ;  /* 0x000000681200720c */ /* 0x080fe40003f66270 */
[----:B----4-:R-:W-:Y:S01]  /*3ce0*/  HMMA.16816.F32.BF16 R80, R52, R156, R12 ;  /* 0x0000009c3450723c */ /* 0x010fe2000004180c */
[C---:B------:R-:W-:Y:S02]  /*3cf0*/  VIADD R12, R17.reuse, 0x1 ;  /* 0x00000001110c7836 */ /* 0x040fe40000000000 */
[C---:B------:R-:W-:Y:S02]  /*3d00*/  VIADD R14, R17.reuse, 0x8 ;  /* 0x00000008110e7836 */ /* 0x040fe40000000000 */
[----:B------:R-:W-:Y:S01]  /*3d10*/  VIADD R13, R17, 0x9 ;  /* 0x00000009110d7836 */ /* 0x000fe20000000000 */
[-C--:B------:R-:W-:Y:S01]  /*3d20*/  ISETP.GE.AND P1, PT, R12, R104.reuse, PT ;  /* 0x000000680c00720c */ /* 0x080fe20003f26270 */
[C---:B------:R-:W-:Y:S01]  /*3d30*/  IMAD.IADD R5, R2.reuse, 0x1, -R12 ;  /* 0x0000000102057824 */ /* 0x040fe200078e0a0c */
[----:B------:R-:W-:Y:S01]  /*3d40*/  HMMA.16816.F32.BF16 R108, R8, R48, R108 ;  /* 0x00000030086c723c */ /* 0x000fe2000004186c */
[----:B------:R-:W-:Y:S01]  /*3d50*/  IMAD.IADD R3, R2, 0x1, -R14 ;  /* 0x0000000102037824 */ /* 0x000fe200078e0a0e */
[----:B------:R-:W-:Y:S01]  /*3d60*/  ISETP.GE.AND P6, PT, R13, R104, PT ;  /* 0x000000680d00720c */ /* 0x000fe20003fc6270 */
[----:B------:R-:W-:Y:S01]  /*3d70*/  VIADD R15, R17, 0x11 ;  /* 0x00000011110f7836 */ /* 0x000fe20000000000 */
[----:B------:R-:W-:-:S02]  /*3d80*/  IABS R7, R5 ;  /* 0x0000000500077213 */ /* 0x000fc40000000000 */
[-C--:B------:R-:W-:Y:S02]  /*3d90*/  ISETP.GE.AND P0, PT, R14, R104.reuse, PT ;  /* 0x000000680e00720c */ /* 0x080fe40003f06270 */
[----:B------:R-:W-:Y:S01]  /*3da0*/  HMMA.16816.F32.BF16 R100, R8, R50, R100 ;  /* 0x000000320864723c */ /* 0x000fe20000041864 */
[----:B------:R-:W-:-:S07]  /*3db0*/  ISETP.GE.AND P4, PT, R15, R104, PT ;  /* 0x000000680f00720c */ /* 0x000fce0003f86270 */
[C---:B-----5:R-:W-:Y:S08]  /*3dc0*/  HMMA.16816.F32.BF16 R96, R8.reuse, R44, R96 ;  /* 0x0000002c0860723c */ /* 0x060ff00000041860 */
[C---:B------:R-:W-:Y:S08]  /*3dd0*/  HMMA.16816.F32.BF16 R92, R8.reuse, R46, R92 ;  /* 0x0000002e085c723c */ /* 0x040ff0000004185c */
[C---:B------:R-:W-:Y:S08]  /*3de0*/  HMMA.16816.F32.BF16 R84, R8.reuse, R40, R84 ;  /* 0x000000280854723c */ /* 0x040ff00000041854 */
[C---:B------:R-:W-:Y:S08]  /*3df0*/  HMMA.16816.F32.BF16 R136, R8.reuse, R156, R76 ;  /* 0x0000009c0888723c */ /* 0x040ff0000004184c */
[----:B------:R-:W-:Y:S01]  /*3e00*/  HMMA.16816.F32.BF16 R140, R8, R158, R68 ;  /* 0x0000009e088c723c */ /* 0x000fe20000041844 */
[C---:B------:R-:W-:Y:S01]  /*3e10*/  IMAD.IADD R8, R2.reuse, 0x1, -R13 ;  /* 0x0000000102087824 */ /* 0x040fe200078e0a0d */
[----:B------:R-:W-:Y:S01]  /*3e20*/  IABS R9, R6 ;  /* 0x0000000600097213 */ /* 0x000fe20000000000 */
[----:B------:R-:W-:Y:S01]  /*3e30*/  IMAD.IADD R10, R2, 0x1, -R16 ;  /* 0x00000001020a7824 */ /* 0x000fe200078e0a10 */
[----:B------:R-:W-:-:S02]  /*3e40*/  IABS R6, R3 ;  /* 0x0000000300067213 */ /* 0x000fc40000000000 */
[----:B------:R-:W-:Y:S01]  /*3e50*/  IABS R5, R8 ;  /* 0x0000000800057213 */ /* 0x000fe20000000000 */
[----:B------:R-:W-:Y:S01]  /*3e60*/  IMAD.MOV.U32 R8, RZ, RZ, R7 ;  /* 0x000000ffff087224 */ /* 0x000fe200078e0007 */
[C---:B------:R-:W-:Y:S01]  /*3e70*/  HMMA.16816.F32.BF16 R56, R52.reuse, R50, R56 ;  /* 0x000000323438723c */ /* 0x040fe20000041838 */
[----:B------:R-:W-:Y:S01]  /*3e80*/  IABS R3, R10 ;  /* 0x0000000a00037213 */ /* 0x000fe20000000000 */
[----:B------:R-:W-:Y:S02]  /*3e90*/  IMAD.MOV.U32 R7, RZ, RZ, R6 ;  /* 0x000000ffff077224 */ /* 0x000fe400078e0006 */
[----:B------:R-:W-:Y:S01]  /*3ea0*/  IMAD.MOV.U32 R6, RZ, RZ, R5 ;  /* 0x000000ffff067224 */ /* 0x000fe200078e0005 */
[----:B------:R-:W-:Y:S01]  /*3eb0*/  I2FP.F32.S32 R8, R8 ;  /* 0x0000000800087245 */ /* 0x000fe20000201400 */
[----:B------:R-:W-:Y:S01]  /*3ec0*/  IMAD.MOV.U32 R5, RZ, RZ, R3 ;  /* 0x000000ffff057224 */ /* 0x000fe200078e0003 */
[----:B------:R-:W-:Y:S01]  /*3ed0*/  I2FP.F32.S32 R3, R9 ;  /* 0x0000000900037245 */ /* 0x000fe20000201400 */
[----:B------:R-:W-:Y:S01]  /*3ee0*/  HMMA.16816.F32.BF16 R64, R52, R48, R64 ;  /* 0x000000303440723c */ /* 0x000fe20000041840 */
[----:B------:R-:W-:-:S02]  /*3ef0*/  I2FP.F32.S32 R7, R7 ;  /* 0x0000000700077245 */ /* 0x000fc40000201400 */
[----:B------:R-:W-:Y:S02]  /*3f00*/  I2FP.F32.S32 R5, R5 ;  /* 0x0000000500057245 */ /* 0x000fe40000201400 */
[----:B------:R-:W-:-:S03]  /*3f10*/  I2FP.F32.S32 R6, R6 ;  /* 0x0000000600067245 */ /* 0x000fc60000201400 */
[C---:B------:R-:W-:Y:S03]  /*3f20*/  HMMA.16816.F32.BF16 R48, R52.reuse, R44, R32 ;  /* 0x0000002c3430723c */ /* 0x040fe60000041820 */
[-C--:B------:R-:W-:Y:S01]  /*3f30*/  FFMA.FTZ R60, R3, -R105.reuse, R58 ;  /* 0x80000069033c7223 */ /* 0x080fe2000001003a */
[-C--:B------:R-:W-:Y:S01]  /*3f40*/  FFMA.FTZ R58, R7, -R105.reuse, R56 ;  /* 0x80000069073a7223 */ /* 0x080fe20000010038 */
[----:B------:R-:W-:Y:S02]  /*3f50*/  IMAD.IADD R7, R2, 0x1, -R19 ;  /* 0x0000000102077824 */ /* 0x000fe400078e0a13 */
[----:B------:R-:W-:Y:S01]  /*3f60*/  FFMA.FTZ R57, R6, -R105, R57 ;  /* 0x8000006906397223 */ /* 0x000fe20000010039 */
[----:B------:R-:W-:Y:S01]  /*3f70*/  VIADD R6, R2, 0x8 ;  /* 0x0000000802067836 */ /* 0x000fe20000000000 */
[----:B------:R-:W-:Y:S01]  /*3f80*/  HMMA.16816.F32.BF16 R68, R52, R40, R20 ;  /* 0x000000283444723c */ /* 0x000fe20000041814 */
[----:B------:R-:W-:-:S02]  /*3f90*/  VIADD R20, R17, 0x20 ;  /* 0x0000002011147836 */ /* 0x000fc40000000000 */
[----:B------:R-:W-:Y:S02]  /*3fa0*/  IMAD.IADD R10, R6, 0x1, -R17 ;  /* 0x00000001060a7824 */ /* 0x000fe400078e0a11 */
[----:B------:R-:W-:-:S03]  /*3fb0*/  IMAD.IADD R9, R2, 0x1, -R20 ;  /* 0x0000000102097824 */ /* 0x000fc600078e0a14 */
[C---:B------:R-:W-:Y:S01]  /*3fc0*/  HMMA.16816.F32.BF16 R76, R52.reuse, R42, R24 ;  /* 0x0000002a344c723c */ /* 0x040fe20000041818 */
[-C--:B------:R-:W-:Y:S01]  /*3fd0*/  FFMA.FTZ R43, R3, -R105.reuse, R64 ;  /* 0x80000069032b7223 */ /* 0x080fe20000010040 */
[C---:B------:R-:W-:Y:S02]  /*3fe0*/  IMAD.IADD R3, R2.reuse, 0x1, -R18 ;  /* 0x0000000102037824 */ /* 0x040fe400078e0a12 */
[-C--:B------:R-:W-:Y:S01]  /*3ff0*/  FFMA.FTZ R56, R5, -R105.reuse, R48 ;  /* 0x8000006905387223 */ /* 0x080fe20000010030 */
[----:B------:R-:W-:Y:S02]  /*4000*/  IMAD.IADD R5, R2, 0x1, -R15 ;  /* 0x0000000102057824 */ /* 0x000fe400078e0a0f */
[----:B------:R-:W-:Y:S01]  /*4010*/  FFMA.FTZ R42, R8, -R105, R65 ;  /* 0x80000069082a7223 */ /* 0x000fe20000010041 */
[----:B------:R-:W-:Y:S01]  /*4020*/  FSEL R65, R60, -INF , !P0 ;  /* 0xff8000003c417808 */ /* 0x000fe20004000000 */
[----:B------:R-:W-:Y:S01]  /*4030*/  HMMA.16816.F32.BF16 R44, R52, R46, R28 ;  /* 0x0000002e342c723c */ /* 0x000fe2000004181c */
[----:B------:R-:W-:-:S02]  /*4040*/  IABS R8, R5 ;  /* 0x0000000500087213 */ /* 0x000fc40000000000 */
        /* <DEDUP_REMOVED lines=8> */
[----:B------:R-:W-:Y:S01]  /*40d0*/  IABS R3, R10 ;  /* 0x0000000a00037213 */ /* 0x000fe20000000000 */
[----:B------:R-:W-:Y:S01]  /*40e0*/  IMAD.MOV.U32 R11, RZ, RZ, R7 ;  /* 0x000000ffff0b7224 */ /* 0x000fe200078e0007 */
[----:B------:R-:W-:Y:S01]  /*40f0*/  I2FP.F32.S32 R7, R8 ;  /* 0x0000000800077245 */ /* 0x000fe20000201400 */
[----:B------:R-:W-:Y:S01]  /*4100*/  HMMA.16816.F32.BF16 R52, R52, R158, R112 ;  /* 0x0000009e3434723c */ /* 0x000fe20000041870 */
[----:B------:R-:W-:-:S02]  /*4110*/  I2FP.F32.S32 R8, R5 ;  /* 0x0000000500087245 */ /* 0x000fc40000201400 */
[----:B------:R-:W-:Y:S01]  /*4120*/  I2FP.F32.S32 R5, R11 ;  /* 0x0000000b00057245 */ /* 0x000fe20000201400 */
[----:B------:R-:W-:Y:S01]  /*4130*/  FFMA.FTZ R48, R7, -R105, R44 ;  /* 0x8000006907307223 */ /* 0x000fe2000001002c */
[----:B------:R-:W-:Y:S01]  /*4140*/  I2FP.F32.S32 R9, R9 ;  /* 0x0000000900097245 */ /* 0x000fe20000201400 */
[----:B------:R-:W-:Y:S01]  /*4150*/  FFMA.FTZ R45, R8, -R105, R45 ;  /* 0x80000069082d7223 */ /* 0x000fe2000001002d */
[----:B------:R-:W-:Y:S01]  /*4160*/  I2FP.F32.S32 R7, R3 ;  /* 0x0000000300077245 */ /* 0x000fe20000201400 */
[-C--:B------:R-:W-:Y:S01]  /*4170*/  FFMA.FTZ R44, R5, -R105.reuse, R68 ;  /* 0x80000069052c7223 */ /* 0x080fe20000010044 */
[C---:B------:R-:W-:Y:S02]  /*4180*/  VIADD R5, R2.reuse, 0x40 ;  /* 0x0000004002057836 */ /* 0x040fe40000000000 */
[-C--:B------:R-:W-:Y:S01]  /*4190*/  FFMA.FTZ R49, R9, -R105.reuse, R49 ;  /* 0x8000006909317223 */ /* 0x080fe20000010031 */
[----:B------:R-:W-:Y:S02]  /*41a0*/  VIADD R3, R2, 0x48 ;  /* 0x0000004802037836 */ /* 0x000fe40000000000 */
[----:B------:R-:W-:Y:S01]  /*41b0*/  FFMA.FTZ R41, R7, -R105, R66 ;  /* 0x8000006907297223 */ /* 0x000fe20000010042 */
[--C-:B------:R-:W-:Y:S01]  /*41c0*/  IMAD.IADD R8, R5, 0x1, -R17.reuse ;  /* 0x0000000105087824 */ /* 0x100fe200078e0a11 */
[----:B------:R-:W-:Y:S01]  /*41d0*/  FSEL R66, R42, -INF , !P1 ;  /* 0xff8000002a427808 */ /* 0x000fe20004800000 */
[----:B------:R-:W-:Y:S01]  /*41e0*/  IMAD.IADD R7, R3, 0x1, -R17 ;  /* 0x0000000103077824 */ /* 0x000fe200078e0a11 */
[----:B------:R-:W-:Y:S01]  /*41f0*/  FSEL R128, R48, -INF , !P3 ;  /* 0xff80000030807808 */ /* 0x000fe20005800000 */
[--C-:B------:R-:W-:Y:S01]  /*4200*/  IMAD.IADD R9, R6, 0x1, -R12.reuse ;  /* 0x0000000106097824 */ /* 0x100fe200078e0a0c */
[----:B------:R-:W-:Y:S01]  /*4210*/  IABS R11, R8 ;  /* 0x00000008000b7213 */ /* 0x000fe20000000000 */
[--C-:B------:R-:W-:Y:S01]  /*4220*/  IMAD.IADD R10, R5, 0x1, -R12.reuse ;  /* 0x00000001050a7824 */ /* 0x100fe200078e0a0c */
[----:B------:R-:W-:Y:S01]  /*4230*/  IABS R7, R7 ;  /* 0x0000000700077213 */ /* 0x000fe20000000000 */
[----:B------:R-:W-:Y:S01]  /*4240*/  IMAD.IADD R12, R3, 0x1, -R12 ;  /* 0x00000001030c7824 */ /* 0x000fe200078e0a0c */
[----:B------:R-:W-:-:S02]  /*4250*/  IABS R9, R9 ;  /* 0x0000000900097213 */ /* 0x000fc40000000000 */
[----:B------:R-:W-:Y:S02]  /*4260*/  IABS R8, R10 ;  /* 0x0000000a00087213 */ /* 0x000fe40000000000 */
        /* <DEDUP_REMOVED lines=11> */
[----:B------:R-:W-:Y:S01]  /*4320*/  FFMA.FTZ R25, R10, -R105, R108 ;  /* 0x800000690a197223 */ /* 0x000fe2000001006c */
[----:B------:R-:W-:-:S02]  /*4330*/  IMAD.IADD R10, R5, 0x1, -R13 ;  /* 0x00000001050a7824 */ /* 0x000fc400078e0a0d */
[-C--:B------:R-:W-:Y:S01]  /*4340*/  FFMA.FTZ R24, R11, -R105.reuse, R110 ;  /* 0x800000690b187223 */ /* 0x080fe2000001006e */
[----:B------:R-:W-:Y:S02]  /*4350*/  IMAD.IADD R12, R3, 0x1, -R13 ;  /* 0x00000001030c7824 */ /* 0x000fe400078e0a0d */
[-C--:B------:R-:W-:Y:S01]  /*4360*/  FFMA.FTZ R21, R7, -R105.reuse, R111 ;  /* 0x8000006907157223 */ /* 0x080fe2000001006f */
[----:B------:R-:W-:Y:S01]  /*4370*/  IMAD.IADD R7, R3, 0x1, -R14 ;  /* 0x0000000103077824 */ /* 0x000fe200078e0a0e */
[----:B------:R-:W-:Y:S01]  /*4380*/  IABS R11, R8 ;  /* 0x00000008000b7213 */ /* 0x000fe20000000000 */
[----:B------:R-:W-:Y:S01]  /*4390*/  FFMA.FTZ R23, R9, -R105, R67 ;  /* 0x8000006909177223 */ /* 0x000fe20000010043 */
[----:B------:R-:W-:Y:S01]  /*43a0*/  IABS R8, R10 ;  /* 0x0000000a00087213 */ /* 0x000fe20000000000 */
[----:B------:R-:W-:Y:S01]  /*43b0*/  IMAD.IADD R9, R6, 0x1, -R13 ;  /* 0x0000000106097824 */ /* 0x000fe200078e0a0d */
[----:B------:R-:W-:Y:S02]  /*43c0*/  IABS R7, R7 ;  /* 0x0000000700077213 */ /* 0x000fe40000000000 */
[----:B------:R-:W-:Y:S01]  /*43d0*/  IABS R10, R12 ;  /* 0x0000000c000a7213 */ /* 0x000fe20000000000 */
[----:B------:R-:W-:Y:S01]  /*43e0*/  IMAD.MOV.U32 R12, RZ, RZ, R11 ;  /* 0x000000ffff0c7224 */ /* 0x000fe200078e000b */
        /* <DEDUP_REMOVED lines=8> */
[----:B------:R-:W-:Y:S01]  /*4470*/  IMAD.IADD R8, R6, 0x1, -R16 ;  /* 0x0000000106087824 */ /* 0x000fe200078e0a10 */
[----:B------:R-:W-:Y:S01]  /*4480*/  I2FP.F32.S32 R11, R11 ;  /* 0x0000000b000b7245 */ /* 0x000fe20000201400 */
[-C--:B------:R-:W-:Y:S01]  /*4490*/  FFMA.FTZ R38, R9, -R105.reuse, R59 ;  /* 0x8000006909267223 */ /* 0x080fe2000001003b */
[-C--:B------:R-:W-:Y:S01]  /*44a0*/  FFMA.FTZ R40, R10, -R105.reuse, R100 ;  /* 0x800000690a287223 */ /* 0x080fe20000010064 */
[-C--:B------:R-:W-:Y:S01]  /*44b0*/  FFMA.FTZ R36, R7, -R105.reuse, R103 ;  /* 0x8000006907247223 */ /* 0x080fe20000010067 */
[----:B------:R-:W-:Y:S02]  /*44c0*/  IMAD.IADD R7, R5, 0x1, -R16 ;  /* 0x0000000105077824 */ /* 0x000fe400078e0a10 */
[----:B------:R-:W-:Y:S01]  /*44d0*/  FFMA.FTZ R39, R11, -R105, R102 ;  /* 0x800000690b277223 */ /* 0x000fe20000010066 */
[----:B------:R-:W-:Y:S01]  /*44e0*/  IMAD.IADD R9, R3, 0x1, -R16 ;  /* 0x0000000103097824 */ /* 0x000fe200078e0a10 */
        /* <DEDUP_REMOVED lines=15> */
[----:B------:R-:W-:Y:S01]  /*45e0*/  I2FP.F32.S32 R8, R8 ;  /* 0x0000000800087245 */ /* 0x000fe20000201400 */
[----:B------:R-:W-:Y:S01]  /*45f0*/  FFMA.FTZ R35, R12, -R105, R50 ;  /* 0x800000690c237223 */ /* 0x000fe20000010032 */
[----:B------:R-:W-:Y:S01]  /*4600*/  I2FP.F32.S32 R7, R9 ;  /* 0x0000000900077245 */ /* 0x000fe20000201400 */
[----:B------:R-:W-:Y:S01]  /*4610*/  FFMA.FTZ R33, R10, -R105, R98 ;  /* 0x800000690a217223 */ /* 0x000fe20000010062 */
[----:B------:R-:W-:Y:S01]  /*4620*/  I2FP.F32.S32 R11, R11 ;  /* 0x0000000b000b7245 */ /* 0x000fe20000201400 */
[-C--:B------:R-:W-:Y:S01]  /*4630*/  FFMA.FTZ R32, R8, -R105.reuse, R51 ;  /* 0x8000006908207223 */ /* 0x080fe20000010033 */
[C---:B------:R-:W-:Y:S02]  /*4640*/  IMAD.IADD R8, R6.reuse, 0x1, -R18 ;  /* 0x0000000106087824 */ /* 0x040fe400078e0a12 */
[-C--:B------:R-:W-:Y:S01]  /*4650*/  FFMA.FTZ R31, R7, -R105.reuse, R97 ;  /* 0x80000069071f7223 */ /* 0x080fe20000010061 */
[----:B------:R-:W-:Y:S02]  /*4660*/  IMAD.IADD R7, R3, 0x1, -R15 ;  /* 0x0000000103077824 */ /* 0x000fe400078e0a0f */
[----:B------:R-:W-:Y:S01]  /*4670*/  FFMA.FTZ R34, R11, -R105, R96 ;  /* 0x800000690b227223 */ /* 0x000fe20000010060 */
[--C-:B------:R-:W-:Y:S01]  /*4680*/  IMAD.IADD R9, R5, 0x1, -R18.reuse ;  /* 0x0000000105097824 */ /* 0x100fe200078e0a12 */
[----:B------:R-:W-:Y:S01]  /*4690*/  IABS R8, R8 ;  /* 0x0000000800087213 */ /* 0x000fe20000000000 */
[----:B------:R-:W-:Y:S01]  /*46a0*/  IMAD.IADD R10, R3, 0x1, -R18 ;  /* 0x00000001030a7824 */ /* 0x000fe200078e0a12 */
[----:B------:R-:W-:Y:S01]  /*46b0*/  IABS R7, R7 ;  /* 0x0000000700077213 */ /* 0x000fe20000000000 */
[----:B------:R-:W-:Y:S01]  /*46c0*/  IMAD.IADD R11, R6, 0x1, -R19 ;  /* 0x00000001060b7824 */ /* 0x000fe200078e0a13 */
[----:B------:R-:W-:Y:S01]  /*46d0*/  IABS R13, R9 ;  /* 0x00000009000d7213 */ /* 0x000fe20000000000 */
[----:B------:R-:W-:Y:S01]  /*46e0*/  IMAD.MOV.U32 R12, RZ, RZ, R8 ;  /* 0x000000ffff0c7224 */ /* 0x000fe200078e0008 */
[----:B------:R-:W-:-:S02]  /*46f0*/  IABS R10, R10 ;  /* 0x0000000a000a7213 */ /* 0x000fc40000000000 */
[----:B------:R-:W-:Y:S01]  /*4700*/  IABS R11, R11 ;  /* 0x0000000b000b7213 */ /* 0x000fe20000000000 */
[----:B------:R-:W-:Y:S01]  /*4710*/  IMAD.MOV.U32 R8, RZ, RZ, R13 ;  /* 0x000000ffff087224 */ /* 0x000fe200078e000d */
[----:B------:R-:W-:Y:S01]  /*4720*/  I2FP.F32.S32 R9, R7 ;  /* 0x0000000700097245 */ /* 0x000fe20000201400 */
[----:B------:R-:W-:Y:S01]  /*4730*/  IMAD.MOV.U32 R7, RZ, RZ, R10 ;  /* 0x000000ffff077224 */ /* 0x000fe200078e000a */
[----:B------:R-:W-:Y:S01]  /*4740*/  FSEL R63, R21, -INF , !P1 ;  /* 0xff800000153f7808 */ /* 0x000fe20004800000 */
[----:B------:R-:W-:Y:S01]  /*4750*/  IMAD.MOV.U32 R10, RZ, RZ, R11 ;  /* 0x000000ffff0a7224 */ /* 0x000fe200078e000b */
[----:B------:R-:W-:Y:S01]  /*4760*/  I2FP.F32.S32 R11, R12 ;  /* 0x0000000c000b7245 */ /* 0x000fe20000201400 */
[----:B------:R-:W-:Y:S01]  /*4770*/  FFMA.FTZ R30, R9, -R105, R99 ;  /* 0x80000069091e7223 */ /* 0x000fe20000010063 */
[----:B------:R-:W-:Y:S01]  /*4780*/  I2FP.F32.S32 R9, R8 ;  /* 0x0000000800097245 */ /* 0x000fe20000201400 */
[--C-:B------:R-:W-:Y:S01]  /*4790*/  IMAD.IADD R12, R3, 0x1, -R20.reuse ;  /* 0x00000001030c7824 */ /* 0x100fe200078e0a14 */
[----:B------:R-:W-:Y:S01]  /*47a0*/  I2FP.F32.S32 R8, R10 ;  /* 0x0000000a00087245 */ /* 0x000fe20000201400 */
[----:B------:R-:W-:Y:S01]  /*47b0*/  IMAD.IADD R10, R5, 0x1, -R20 ;  /* 0x00000001050a7824 */ /* 0x000fe200078e0a14 */
[----:B------:R-:W-:Y:S01]  /*47c0*/  I2FP.F32.S32 R7, R7 ;  /* 0x0000000700077245 */ /* 0x000fe20000201400 */
[-C--:B------:R-:W-:Y:S01]  /*47d0*/  FFMA.FTZ R29, R11, -R105.reuse, R46 ;  /* 0x800000690b1d7223 */ /* 0x080fe2000001002e */
[-C--:B------:R-:W-:Y:S01]  /*47e0*/  FFMA.FTZ R28, R9, -R105.reuse, R92 ;  /* 0x80000069091c7223 */ /* 0x080fe2000001005c */
[----:B------:R-:W-:Y:S01]  /*47f0*/  FFMA.FTZ R26, R8, -R105, R47 ;  /* 0x80000069081a7223 */ /* 0x000fe2000001002f */
[----:B------:R-:W-:-:S02]  /*4800*/  IMAD.IADD R8, R5, 0x1, -R19 ;  /* 0x0000000105087824 */ /* 0x000fc400078e0a13 */
[----:B------:R-:W-:Y:S01]  /*4810*/  FFMA.FTZ R27, R7, -R105, R94 ;  /* 0x80000069071b7223 */ /* 0x000fe2000001005e */
[----:B------:R-:W-:Y:S01]  /*4820*/  IMAD.IADD R7, R3, 0x1, -R19 ;  /* 0x0000000103077824 */ /* 0x000fe200078e0a13 */
[----:B------:R-:W-:Y:S01]  /*4830*/  ISETP.GE.AND P1, PT, R20, R104, PT ;  /* 0x000000681400720c */ /* 0x000fe20003f26270 */
[C---:B------:R-:W-:Y:S01]  /*4840*/  IMAD.IADD R9, R6.reuse, 0x1, -R20 ;  /* 0x0000000106097824 */ /* 0x040fe200078e0a14 */
[----:B------:R-:W-:Y:S01]  /*4850*/  IABS R11, R8 ;  /* 0x00000008000b7213 */ /* 0x000fe20000000000 */
[C---:B------:R-:W-:Y:S01]  /*4860*/  VIADD R13, R17.reuse, 0x39 ;  /* 0x00000039110d7836 */ /* 0x040fe20000000000 */
[----:B------:R-:W-:Y:S02]  /*4870*/  IABS R7, R7 ;  /* 0x0000000700077213 */ /* 0x000fe40000000000 */
[----:B------:R-:W-:Y:S01]  /*4880*/  IABS R8, R10 ;  /* 0x0000000a00087213 */ /* 0x000fe20000000000 */
[----:B------:R-:W-:Y:S01]  /*4890*/  IMAD.IADD R42, R6, 0x1, -R13 ;  /* 0x00000001062a7824 */ /* 0x000fe200078e0a0d */
[----:B------:R-:W-:Y:S01]  /*48a0*/  IABS R10, R12 ;  /* 0x0000000c000a7213 */ /* 0x000fe20000000000 */
[----:B------:R-:W-:Y:S01]  /*48b0*/  IMAD.MOV.U32 R12, RZ, RZ, R11 ;  /* 0x000000ffff0c7224 */ /* 0x000fe200078e000b */
[----:B------:R-:W-:Y:S01]  /*48c0*/  IABS R9, R9 ;  /* 0x0000000900097213 */ /* 0x000fe20000000000 */
[----:B------:R-:W-:Y:S01]  /*48d0*/  IMAD.MOV.U32 R11, RZ, RZ, R7 ;  /* 0x000000ffff0b7224 */ /* 0x000fe200078e0007 */
[----:B------:R-:W-:Y:S01]  /*48e0*/  I2FP.F32.S32 R8, R8 ;  /* 0x0000000800087245 */ /* 0x000fe20000201400 */
[----:B------:R-:W-:Y:S01]  /*48f0*/  IMAD.MOV.U32 R7, RZ, RZ, R10 ;  /* 0x000000ffff077224 */ /* 0x000fe200078e000a */
[----:B------:R-:W-:Y:S01]  /*4900*/  I2FP.F32.S32 R10, R12 ;  /* 0x0000000c000a7245 */ /* 0x000fe20000201400 */
[----:B------:R-:W-:Y:S01]  /*4910*/  VIADD R12, R17, 0x38 ;  /* 0x00000038110c7836 */ /* 0x000fe20000000000 */
[----:B------:R-:W-:Y:S01]  /*4920*/  I2FP.F32.S32 R11, R11 ;  /* 0x0000000b000b7245 */ /* 0x000fe20000201400 */
[----:B------:R-:W-:Y:S01]  /*4930*/  FFMA.FTZ R16, R8, -R105, R84 ;  /* 0x8000006908107223 */ /* 0x000fe20000010054 */
[----:B------:R-:W-:Y:S01]  /*4940*/  I2FP.F32.S32 R9, R9 ;  /* 0x0000000900097245 */ /* 0x000fe20000201400 */
[----:B------:R-:W-:Y:S01]  /*4950*/  FFMA.FTZ R21, R10, -R105, R93 ;  /* 0x800000690a157223 */ /* 0x000fe2000001005d */
[----:B------:R-:W-:Y:S01]  /*4960*/  I2FP.F32.S32 R7, R7 ;  /* 0x0000000700077245 */ /* 0x000fe20000201400 */
[----:B------:R-:W-:Y:S01]  /*4970*/  FFMA.FTZ R20, R11, -R105, R95 ;  /* 0x800000690b147223 */ /* 0x000fe2000001005f */
[----:B------:R-:W-:-:S02]  /*4980*/  VIADD R11, R17, 0x21 ;  /* 0x00000021110b7836 */ /* 0x000fc40000000000 */
[-C--:B------:R-:W-:Y:S01]  /*4990*/  FFMA.FTZ R18, R9, -R105.reuse, R70 ;  /* 0x8000006909127223 */ /* 0x080fe20000010046 */
[----:B------:R-:W-:Y:S02]  /*49a0*/  VIADD R10, R17, 0x28 ;  /* 0x00000028110a7836 */ /* 0x000fe40000000000 */
[----:B------:R-:W-:Y:S01]  /*49b0*/  FFMA.FTZ R14, R7, -R105, R86 ;  /* 0x80000069070e7223 */ /* 0x000fe20000010056 */
[----:B------:R-:W-:Y:S01]  /*49c0*/  VIADD R9, R17, 0x29 ;  /* 0x0000002911097836 */ /* 0x000fe20000000000 */
[----:B------:R-:W-:Y:S01]  /*49d0*/  FSEL R67, R43, -INF , !P2 ;  /* 0xff8000002b437808 */ /* 0x000fe20005000000 */
[----:B------:R-:W-:Y:S01]  /*49e0*/  VIADD R8, R17, 0x30 ;  /* 0x0000003011087836 */ /* 0x000fe20000000000 */
[----:B------:R-:W-:Y:S01]  /*49f0*/  FSEL R72, R41, -INF , !P2 ;  /* 0xff80000029487808 */ /* 0x000fe20005000000 */
[----:B------:R-:W-:Y:S01]  /*4a00*/  VIADD R7, R17, 0x31 ;  /* 0x0000003111077836 */ /* 0x000fe20000000000 */
[----:B------:R-:W-:Y:S01]  /*4a10*/  FSEL R61, R25, -INF , !P2 ;  /* 0xff800000193d7808 */ /* 0x000fe20005000000 */
[----:B------:R-:W-:Y:S01]  /*4a20*/  IMAD.IADD R15, R2, 0x1, -R11 ;  /* 0x00000001020f7824 */ /* 0x000fe200078e0a0b */
[----:B------:R-:W-:Y:S01]  /*4a30*/  FSEL R62, R24, -INF , !P2 ;  /* 0xff800000183e7808 */ /* 0x000fe20005000000 */
[C---:B------:R-:W-:Y:S01]  /*4a40*/  IMAD.IADD R17, R2.reuse, 0x1, -R10 ;  /* 0x0000000102117824 */ /* 0x040fe200078e0a0a */
[-C--:B------:R-:W-:Y:S01]  /*4a50*/  ISETP.GE.AND P2, PT, R19, R104.reuse, PT ;  /* 0x000000681300720c */ /* 0x080fe20003f46270 */
[----:B------:R-:W-:Y:S01]  /*4a60*/  IMAD.IADD R19, R2, 0x1, -R9 ;  /* 0x0000000102137824 */ /* 0x000fe200078e0a09 */
[----:B------:R-:W-:Y:S01]  /*4a70*/  FSEL R149, R14, -INF , !P1 ;  /* 0xff8000000e957808 */ /* 0x000fe20004800000 */
[C---:B------:R-:W-:Y:S01]  /*4a80*/  IMAD.IADD R22, R2.reuse, 0x1, -R8 ;  /* 0x0000000102167824 */ /* 0x040fe200078e0a08 */
[----:B------:R-:W-:Y:S01]  /*4a90*/  IABS R14, R17 ;  /* 0x00000011000e7213 */ /* 0x000fe20000000000 */
[C---:B------:R-:W-:Y:S01]  /*4aa0*/  IMAD.IADD R23, R2.reuse, 0x1, -R7 ;  /* 0x0000000102177824 */ /* 0x040fe200078e0a07 */
[----:B------:R-:W-:Y:S01]  /*4ab0*/  FSEL R131, R35, -INF , !P5 ;  /* 0xff80000023837808 */ /* 0x000fe20006800000 */
[----:B------:R-:W-:Y:S01]  /*4ac0*/  IMAD.IADD R25, R2, 0x1, -R12 ;  /* 0x0000000102197824 */ /* 0x000fe200078e0a0c */
[----:B------:R-:W-:Y:S01]  /*4ad0*/  FSEL R116, R30, -INF , !P4 ;  /* 0xff8000001e747808 */ /* 0x000fe20006000000 */
[----:B------:R-:W-:Y:S01]  /*4ae0*/  IMAD.IADD R24, R2, 0x1, -R13 ;  /* 0x0000000102187824 */ /* 0x000fe200078e0a0d */
[----:B------:R-:W-:Y:S01]  /*4af0*/  IABS R2, R15 ;  /* 0x0000000f00027213 */ /* 0x000fe20000000000 */
[C---:B------:R-:W-:Y:S01]  /*4b00*/  IMAD.IADD R17, R5.reuse, 0x1, -R11 ;  /* 0x0000000105117824 */ /* 0x040fe200078e0a0b */
[----:B------:R-:W-:Y:S01]  /*4b10*/  IABS R15, R19 ;  /* 0x00000013000f7213 */ /* 0x000fe20000000000 */
[C---:B------:R-:W-:Y:S01]  /*4b20*/  IMAD.IADD R19, R5.reuse, 0x1, -R10 ;  /* 0x0000000105137824 */ /* 0x040fe200078e0a0a */
[----:B------:R-:W-:Y:S01]  /*4b30*/  FSEL R48, R28, -INF , !P3 ;  /* 0xff8000001c307808 */ /* 0x000fe20005800000 */
[C---:B------:R-:W-:Y:S01]  /*4b40*/  IMAD.IADD R28, R5.reuse, 0x1, -R9 ;  /* 0x00000001051c7824 */ /* 0x040fe200078e0a09 */
[----:B------:R-:W-:Y:S01]  /*4b50*/  FSEL R176, R44, -INF , !P1 ;  /* 0xff8000002cb07808 */ /* 0x000fe20004800000 */
[C---:B------:R-:W-:Y:S01]  /*4b60*/  IMAD.IADD R30, R5.reuse, 0x1, -R8 ;  /* 0x00000001051e7824 */ /* 0x040fe200078e0a08 */
[----:B------:R-:W-:Y:S01]  /*4b70*/  FSEL R56, R34, -INF , !P5 ;  /* 0xff80000022387808 */ /* 0x000fe20006800000 */
[C---:B------:R-:W-:Y:S01]  /*4b80*/  IMAD.IADD R35, R5.reuse, 0x1, -R7 ;  /* 0x0000000105237824 */ /* 0x040fe200078e0a07 */
[----:B------:R-:W-:Y:S01]  /*4b90*/  FSEL R132, R32, -INF , !P4 ;  /* 0xff80000020847808 */ /* 0x000fe20006000000 */
[----:B------:R-:W-:Y:S01]  /*4ba0*/  IMAD.IADD R44, R5, 0x1, -R12 ;  /* 0x00000001052c7824 */ /* 0x000fe200078e0a0c */
[----:B------:R-:W-:Y:S01]  /*4bb0*/  FSEL R130, R29, -INF , !P3 ;  /* 0xff8000001d827808 */ /* 0x000fe20005800000 */
[----:B------:R-:W-:Y:S01]  /*4bc0*/  IMAD.IADD R43, R5, 0x1, -R13 ;  /* 0x00000001052b7824 */ /* 0x000fe200078e0a0d */
[----:B------:R-:W-:Y:S01]  /*4bd0*/  FSEL R103, R27, -INF , !P3 ;  /* 0xff8000001b677808 */ /* 0x000fe20005800000 */
[----:B------:R-:W-:Y:S01]  /*4be0*/  IMAD.MOV.U32 R5, RZ, RZ, R2 ;  /* 0x000000ffff057224 */ /* 0x000fe200078e0002 */
[----:B------:R-:W-:Y:S01]  /*4bf0*/  ISETP.GE.AND P3, PT, R7, R104, PT ;  /* 0x000000680700720c */ /* 0x000fe20003f66270 */
[--C-:B------:R-:W-:Y:S01]  /*4c00*/  IMAD.IADD R32, R6, 0x1, -R7.reuse ;  /* 0x0000000106207824 */ /* 0x100fe200078e0a07 */
[----:B------:R-:W-:Y:S01]  /*4c10*/  FSEL R57, R36, -INF , !P6 ;  /* 0xff80000024397808 */ /* 0x000fe20007000000 */
[----:B------:R-:W-:Y:S01]  /*4c20*/  IMAD.IADD R34, R3, 0x1, -R7 ;  /* 0x0000000103227824 */ /* 0x000fe200078e0a07 */
[----:B------:R-:W-:Y:S01]  /*4c30*/  FSEL R129, R26, -INF , !P2 ;  /* 0xff8000001a817808 */ /* 0x000fe20005000000 */
[----:B------:R-:W-:Y:S01]  /*4c40*/  IMAD.MOV.U32 R2, RZ, RZ, R14 ;  /* 0x000000ffff027224 */ /* 0x000fe200078e000e */
[----:B------:R-:W-:Y:S01]  /*4c50*/  FSEL R177, R18, -INF , !P1 ;  /* 0xff80000012b17808 */ /* 0x000fe20004800000 */
[----:B------:R-:W-:Y:S01]  /*4c60*/  IMAD.MOV.U32 R7, RZ, RZ, R15 ;  /* 0x000000ffff077224 */ /* 0x000fe200078e000f */
[----:B------:R-:W-:Y:S01]  /*4c70*/  FSEL R148, R16, -INF , !P1 ;  /* 0xff80000010947808 */ /* 0x000fe20004800000 */
[----:B------:R-:W-:Y:S01]  /*4c80*/  IMAD.IADD R16, R6, 0x1, -R11 ;  /* 0x0000000106107824 */ /* 0x000fe200078e0a0b */
[----:B------:R-:W-:Y:S01]  /*4c90*/  FSEL R64, R58, -INF , !P0 ;  /* 0xff8000003a407808 */ /* 0x000fe20004000000 */
[----:B------:R-:W-:Y:S01]  /*4ca0*/  IMAD.IADD R18, R6, 0x1, -R10 ;  /* 0x0000000106127824 */ /* 0x000fe200078e0a0a */
[----:B------:R-:W-:Y:S01]  /*4cb0*/  FSEL R50, R40, -INF , !P0 ;  /* 0xff80000028327808 */ /* 0x000fe20004000000 */
[C-C-:B------:R-:W-:Y:S01]  /*4cc0*/  IMAD.IADD R26, R6.reuse, 0x1, -R9.reuse ;  /* 0x00000001061a7824 */ /* 0x140fe200078e0a09 */
[----:B------:R-:W-:Y:S01]  /*4cd0*/  FSEL R58, R39, -INF , !P0 ;  /* 0xff800000273a7808 */ /* 0x000fe20004000000 */
[----:B------:R-:W-:Y:S01]  /*4ce0*/  IMAD.IADD R29, R6, 0x1, -R8 ;  /* 0x00000001061d7824 */ /* 0x000fe200078e0a08 */
[----:B------:R-:W-:Y:S01]  /*4cf0*/  FSEL R68, R38, -INF , !P6 ;  /* 0xff80000026447808 */ /* 0x000fe20007000000 */
[--C-:B------:R-:W-:Y:S01]  /*4d00*/  IMAD.IADD R36, R6, 0x1, -R12.reuse ;  /* 0x0000000106247824 */ /* 0x100fe200078e0a0c */
[----:B------:R-:W-:Y:S01]  /*4d10*/  I2FP.F32.S32 R6, R5 ;  /* 0x0000000500067245 */ /* 0x000fe20000201400 */
[C---:B------:R-:W-:Y:S01]  /*4d20*/  IMAD.IADD R27, R3.reuse, 0x1, -R9 ;  /* 0x00000001031b7824 */ /* 0x040fe200078e0a09 */
[----:B------:R-:W-:Y:S01]  /*4d30*/  I2FP.F32.S32 R5, R2 ;  /* 0x0000000200057245 */ /* 0x000fe20000201400 */
[C---:B------:R-:W-:Y:S01]  /*4d40*/  IMAD.IADD R41, R3.reuse, 0x1, -R12 ;  /* 0x0000000103297824 */ /* 0x040fe200078e0a0c */
[----:B------:R-:W-:Y:S01]  /*4d50*/  I2FP.F32.S32 R2, R7 ;  /* 0x0000000700027245 */ /* 0x000fe20000201400 */
[----:B------:R-:W-:Y:S01]  /*4d60*/  IMAD.IADD R40, R3, 0x1, -R13 ;  /* 0x0000000103287824 */ /* 0x000fe200078e0a0d */
[----:B------:R-:W-:Y:S01]  /*4d70*/  FSEL R51, R37, -INF , !P6 ;  /* 0xff80000025337808 */ /* 0x000fe20007000000 */
[-C--:B------:R-:W-:Y:S01]  /*4d80*/  FFMA.FTZ R47, R6, -R105.reuse, R69 ;  /* 0x80000069062f7223 */ /* 0x080fe20000010045 */
[----:B------:R-:W-:Y:S01]  /*4d90*/  FSEL R126, R49, -INF , !P4 ;  /* 0xff800000317e7808 */ /* 0x000fe20006000000 */
[-C--:B------:R-:W-:Y:S01]  /*4da0*/  FFMA.FTZ R46, R5, -R105.reuse, R76 ;  /* 0x80000069052e7223 */ /* 0x080fe2000001004c */
[-C--:B------:R-:W-:Y:S01]  /*4db0*/  ISETP.GE.AND P0, PT, R11, R104.reuse, PT ;  /* 0x000000680b00720c */ /* 0x080fe20003f06270 */
[C---:B------:R-:W-:Y:S01]  /*4dc0*/  IMAD.IADD R11, R3.reuse, 0x1, -R11 ;  /* 0x00000001030b7824 */ /* 0x040fe200078e0a0b */
[----:B------:R-:W-:Y:S01]  /*4dd0*/  ISETP.GE.AND P6, PT, R10, R104, PT ;  /* 0x000000680a00720c */ /* 0x000fe20003fc6270 */
[----:B------:R-:W-:Y:S01]  /*4de0*/  IMAD.IADD R10, R3, 0x1, -R10 ;  /* 0x00000001030a7824 */ /* 0x000fe200078e0a0a */
[----:B------:R-:W-:Y:S01]  /*4df0*/  FSEL R49, R31, -INF , !P4 ;  /* 0xff8000001f317808 */ /* 0x000fe20006000000 */
[----:B------:R-:W-:Y:S01]  /*4e00*/  IMAD.IADD R31, R3, 0x1, -R8 ;  /* 0x00000001031f7824 */ /* 0x000fe200078e0a08 */
[----:B------:R-:W-:Y:S01]  /*4e10*/  FSEL R127, R45, -INF , !P2 ;  /* 0xff8000002d7f7808 */ /* 0x000fe20005000000 */
[----:B------:R-:W-:Y:S01]  /*4e20*/  FFMA.FTZ R45, R2, -R105, R77 ;  /* 0x80000069022d7223 */ /* 0x000fe2000001004d */
[----:B------:R-:W-:-:S02]  /*4e30*/  IABS R3, R22 ;  /* 0x0000001600037213 */ /* 0x000fc40000000000 */
[----:B------:R-:W-:Y:S02]  /*4e40*/  IABS R6, R24 ;  /* 0x0000001800067213 */ /* 0x000fe40000000000 */
[----:B------:R-:W-:Y:S02]  /*4e50*/  IABS R2, R23 ;  /* 0x0000001700027213 */ /* 0x000fe40000000000 */
[----:B------:R-:W-:Y:S01]  /*4e60*/  ISETP.GE.AND P4, PT, R8, R104, PT ;  /* 0x000000680800720c */ /* 0x000fe20003f86270 */
[----:B------:R-:W-:Y:S01]  /*4e70*/  IMAD.MOV.U32 R8, RZ, RZ, R3 ;  /* 0x000000ffff087224 */ /* 0x000fe200078e0003 */
[----:B------:R-:W-:Y:S01]  /*4e80*/  IABS R5, R25 ;  /* 0x0000001900057213 */ /* 0x000fe20000000000 */
[----:B------:R-:W-:Y:S01]  /*4e90*/  IMAD.MOV.U32 R3, RZ, RZ, R6 ;  /* 0x000000ffff037224 */ /* 0x000fe200078e0006 */
[----:B------:R-:W-:Y:S01]  /*4ea0*/  FSEL R102, R33, -INF , !P5 ;  /* 0xff80000021667808 */ /* 0x000fe20006800000 */
[----:B------:R-:W-:Y:S01]  /*4eb0*/  IMAD.MOV.U32 R7, RZ, RZ, R2 ;  /* 0x000000ffff077224 */ /* 0x000fe200078e0002 */
[----:B------:R-:W-:-:S02]  /*4ec0*/  IABS R2, R16 ;  /* 0x0000001000027213 */ /* 0x000fc40000000000 */
        /* <DEDUP_REMOVED lines=9> */
[----:B------:R-:W-:Y:S01]  /*4f60*/  FFMA.FTZ R39, R6, -R105, R80 ;  /* 0x8000006906277223 */ /* 0x000fe20000010050 */
[----:B------:R-:W-:Y:S01]  /*4f70*/  IABS R2, R11 ;  /* 0x0000000b00027213 */ /* 0x000fe20000000000 */
[----:B------:R-:W-:Y:S01]  /*4f80*/  FFMA.FTZ R38, R7, -R105, R81 ;  /* 0x8000006907267223 */ /* 0x000fe20000010051 */
[----:B------:R-:W-:-:S02]  /*4f90*/  IABS R5, R18 ;  /* 0x0000001200057213 */ /* 0x000fc40000000000 */
[----:B------:R-:W-:Y:S01]  /*4fa0*/  IABS R6, R19 ;  /* 0x0000001300067213 */ /* 0x000fe20000000000 */
[----:B------:R-:W-:Y:S01]  /*4fb0*/  IMAD.MOV.U32 R7, RZ, RZ, R2 ;  /* 0x000000ffff077224 */ /* 0x000fe200078e0002 */
[----:B------:R-:W-:Y:S01]  /*4fc0*/  ISETP.GE.AND P5, PT, R9, R104, PT ;  /* 0x000000680900720c */ /* 0x000fe20003fa6270 */
[----:B------:R-:W-:Y:S01]  /*4fd0*/  IMAD.MOV.U32 R9, RZ, RZ, R3 ;  /* 0x000000ffff097224 */ /* 0x000fe200078e0003 */
[----:B------:R-:W-:Y:S01]  /*4fe0*/  IABS R8, R10 ;  /* 0x0000000a00087213 */ /* 0x000fe20000000000 */
        /* <DEDUP_REMOVED lines=11> */
[----:B------:R-:W-:Y:S01]  /*50a0*/  FFMA.FTZ R21, R3, -R105, R120 ;  /* 0x8000006903157223 */ /* 0x000fe20000010078 */
[----:B------:R-:W-:Y:S02]  /*50b0*/  IABS R8, R30 ;  /* 0x0000001e00087213 */ /* 0x000fe40000000000 */
[----:B------:R-:W-:Y:S01]  /*50c0*/  I2FP.F32.S32 R7, R7 ;  /* 0x0000000700077245 */ /* 0x000fe20000201400 */
[----:B------:R-:W-:Y:S01]  /*50d0*/  IMAD.MOV.U32 R9, RZ, RZ, R5 ;  /* 0x000000ffff097224 */ /* 0x000fe200078e0005 */
[----:B------:R-:W-:Y:S01]  /*50e0*/  IABS R3, R28 ;  /* 0x0000001c00037213 */ /* 0x000fe20000000000 */
[----:B------:R-:W-:Y:S01]  /*50f0*/  IMAD.MOV.U32 R5, RZ, RZ, R8 ;  /* 0x000000ffff057224 */ /* 0x000fe200078e0008 */
[----:B------:R-:W-:Y:S01]  /*5100*/  FSEL R111, R20, -INF , !P2 ;  /* 0xff800000146f7808 */ /* 0x000fe20005000000 */
[----:B------:R-:W-:Y:S01]  /*5110*/  FFMA.FTZ R20, R2, -R105, R122 ;  /* 0x8000006902147223 */ /* 0x000fe2000001007a */
        /* <DEDUP_REMOVED lines=13> */
[----:B------:R-:W-:Y:S01]  /*51f0*/  IABS R5, R32 ;  /* 0x0000002000057213 */ /* 0x000fe20000000000 */
[----:B------:R-:W-:Y:S01]  /*5200*/  FFMA.FTZ R18, R7, -R105, R121 ;  /* 0x8000006907127223 */ /* 0x000fe20000010079 */
        /* <DEDUP_REMOVED lines=10> */
[----:B------:R-:W-:-:S02]  /*52b0*/  I2FP.F32.S32 R6, R3 ;  /* 0x0000000300067245 */ /* 0x000fc40000201400 */
[----:B------:R-:W-:Y:S02]  /*52c0*/  I2FP.F32.S32 R3, R5 ;  /* 0x0000000500037245 */ /* 0x000fe40000201400 */
[----:B------:R-:W-:Y:S02]  /*52d0*/  I2FP.F32.S32 R2, R2 ;  /* 0x0000000200027245 */ /* 0x000fe40000201400 */
[----:B------:R-:W-:Y:S01]  /*52e0*/  ISETP.GE.AND P2, PT, R12, R104, PT ;  /* 0x000000680c00720c */ /* 0x000fe20003f46270 */
[-C--:B------:R-:W-:Y:S01]  /*52f0*/  FFMA.FTZ R10, R3, -R105.reuse, R54 ;  /* 0x80000069030a7223 */ /* 0x080fe20000010036 */
[----:B------:R-:W-:Y:S01]  /*5300*/  IABS R3, R44 ;  /* 0x0000002c00037213 */ /* 0x000fe20000000000 */
[----:B------:R-:W-:Y:S01]  /*5310*/  FFMA.FTZ R11, R2, -R105, R139 ;  /* 0x80000069020b7223 */ /* 0x000fe2000001008b */
[----:B------:R-:W-:Y:S01]  /*5320*/  I2FP.F32.S32 R9, R9 ;  /* 0x0000000900097245 */ /* 0x000fe20000201400 */
[----:B------:R-:W-:Y:S01]  /*5330*/  FFMA.FTZ R12, R6, -R105, R137 ;  /* 0x80000069060c7223 */ /* 0x000fe20000010089 */
[----:B------:R-:W-:-:S02]  /*5340*/  IABS R2, R43 ;  /* 0x0000002b00027213 */ /* 0x000fc40000000000 */
[----:B------:R-:W-:Y:S01]  /*5350*/  IABS R5, R42 ;  /* 0x0000002a00057213 */ /* 0x000fe20000000000 */
[----:B------:R-:W-:Y:S01]  /*5360*/  FFMA.FTZ R14, R9, -R105, R138 ;  /* 0x80000069090e7223 */ /* 0x000fe2000001008a */
[----:B------:R-:W-:Y:S02]  /*5370*/  IABS R6, R41 ;  /* 0x0000002900067213 */ /* 0x000fe40000000000 */
[----:B------:R-:W-:Y:S01]  /*5380*/  ISETP.GE.AND P1, PT, R13, R104, PT ;  /* 0x000000680d00720c */ /* 0x000fe20003f26270 */
[----:B------:R-:W-:Y:S01]  /*5390*/  FFMA.FTZ R13, R7, -R105, R83 ;  /* 0x80000069070d7223 */ /* 0x000fe20000010053 */
        /* <DEDUP_REMOVED lines=10> */
[----:B------:R-:W-:-:S02]  /*5440*/  ISETP.GE.U32.AND P0, PT, R104, 0x41, PT ;  /* 0x000000416800780c */ /* 0x000fc40003f06070 */
        /* <DEDUP_REMOVED lines=81> */
.L_x_1613:
[----:B------:R-:W-:Y:S05]  /*5960*/  BSYNC.RECONVERGENT B0 ;  /* 0x0000000000007941 */ /* 0x000fea0003800200 */
.L_x_1612:
[----:B------:R-:W0:Y:S02]  /*5970*/  LDGDEPBAR ;  /* 0x00000000000079af */ /* 0x000e240000000000 */
.L_x_1611:
[----:B------:R-:W-:Y:S01]  /*5980*/  FMNMX3.FTZ R5, R67, R66, R64, !PT ;  /* 0x0000004243057276 */ /* 0x000fe20007810040 */
[----:B------:R-:W3:Y:S01]  /*5990*/  LDCU UR4, c[0x0][0x3e0] ;  /* 0x00007c00ff0477ac */ /* 0x000ee20008000800 */
[----:B--2---:R-:W-:Y:S01]  /*59a0*/  FMNMX3.FTZ R3, R72, R73, R65, !PT ;  /* 0x0000004948037276 */ /* 0x004fe20007810041 */
[----:B------:R-:W-:Y:S01]  /*59b0*/  IMAD.SHL.U32 R100, R90, 0x2, RZ ;  /* 0x000000025a647824 */ /* 0x000fe200078e00ff */
[----:B------:R-:W-:Y:S01]  /*59c0*/  FMNMX3.FTZ R2, R61, R59, R50, !PT ;  /* 0x0000003b3d027276 */ /* 0x000fe20007810032 */
[C---:B------:R-:W-:Y:S01]  /*59d0*/  VIADD R232, R204.reuse, 0x9e3779b9 ;  /* 0x9e3779b9cce87836 */ /* 0x040fe20000000000 */
[----:B------:R-:W-:Y:S01]  /*59e0*/  FMNMX3.FTZ R7, R5, R60, R125, !PT ;  /* 0x0000003c05077276 */ /* 0x000fe2000781007d */
[----:B------:R-:W-:Y:S01]  /*59f0*/  VIADD R231, R204, 0x3c6ef372 ;  /* 0x3c6ef372cce77836 */ /* 0x000fe20000000000 */
        /* <DEDUP_REMOVED lines=29> */
[----:B------:R-:W-:Y:S02]  /*5bd0*/  FMNMX.FTZ R6, R174, R5, !PT ;  /* 0x00000005ae067209 */ /* 0x000fe40007810000 */
[----:B------:R-:W-:-:S02]  /*5be0*/  FMNMX.FTZ R5, R157, R3, !PT ;  /* 0x000000039d057209 */ /* 0x000fc40007810000 */
[----:B------:R-:W-:Y:S01]  /*5bf0*/  FMNMX3.FTZ R2, R2, R164, R161, !PT ;  /* 0x000000a402027276 */ /* 0x000fe200078100a1 */
[----:B-1----:R-:W1:Y:S01]  /*5c00*/  SHFL.BFLY PT, R12, R6, 0x2, 0x1f ;  /* 0x0c401f00060c7f89 */ /* 0x002e6200000e0000 */
[----:B------:R-:W-:Y:S02]  /*5c10*/  FMNMX3.FTZ R7, R7, R155, R153, !PT ;  /* 0x0000009b07077276 */ /* 0x000fe40007810099 */
[----:B------:R-:W-:Y:S01]  /*5c20*/  FMNMX.FTZ R3, R163, R2, !PT ;  /* 0x00000002a3037209 */ /* 0x000fe20007810000 */
[----:B------:R-:W2:Y:S01]  /*5c30*/  SHFL.BFLY PT, R11, R5, 0x2, 0x1f ;  /* 0x0c401f00050b7f89 */ /* 0x000ea200000e0000 */
[----:B------:R-:W-:Y:S01]  /*5c40*/  FMNMX3.FTZ R7, R7, R147, R169, !PT ;  /* 0x0000009307077276 */ /* 0x000fe200078100a9 */
[----:B---3--:R-:W-:Y:S01]  /*5c50*/  IMAD R2, R182, UR4, R250 ;  /* 0x00000004b6027c24 */ /* 0x008fe2000f8e02fa */
[----:B------:R-:W-:Y:S01]  /*5c60*/  SHF.R.U32.HI R14, RZ, 0x5, R181 ;  /* 0x00000005ff0e7819 */ /* 0x000fe200000116b5 */
[----:B------:R-:W3:Y:S01]  /*5c70*/  SHFL.BFLY PT, R10, R3, 0x2, 0x1f ;  /* 0x0c401f00030a7f89 */ /* 0x000ee200000e0000 */
[----:B------:R-:W-:Y:S01]  /*5c80*/  FMNMX3.FTZ R7, R7, R166, R167, !PT ;  /* 0x000000a607077276 */ /* 0x000fe200078100a7 */
[----:B------:R-:W-:Y:S01]  /*5c90*/  IMAD.SHL.U32 R2, R2, 0x20, RZ ;  /* 0x0000002002027824 */ /* 0x000fe200078e00ff */
[----:B------:R-:W-:Y:S01]  /*5ca0*/  LOP3.LUT R9, R181, 0x1f, RZ, 0xc0, !PT ;  /* 0x0000001fb5097812 */ /* 0x000fe200078ec0ff */
[----:B------:R-:W-:Y:S01]  /*5cb0*/  IMAD R14, R180, 0x8, R14 ;  /* 0x00000008b40e7824 */ /* 0x000fe200078e020e */
[----:B------:R-:W-:Y:S01]  /*5cc0*/  FMNMX.FTZ R7, R165, R7, !PT ;  /* 0x00000007a5077209 */ /* 0x000fe20007810000 */
[----:B------:R-:W4:Y:S01]  /*5cd0*/  LDCU UR4, c[0x0][0x45c] ;  /* 0x00008b80ff0477ac */ /* 0x000f220008000800 */
[----:B------:R-:W-:Y:S01]  /*5ce0*/  IADD3 R9, P2, P1, R2, R91, R9 ;  /* 0x0000005b02097210 */ /* 0x000fe2000795e009 */
[----:B------:R-:W-:Y:S01]  /*5cf0*/  VIADD R15, R14, 0x4 ;  /* 0x000000040e0f7836 */ /* 0x000fe20000000000 */
[----:B------:R-:W-:Y:S01]  /*5d00*/  SHF.R.S32.HI R8, RZ, 0x1f, R2 ;  /* 0x0000001fff087819 */ /* 0x000fe20000011402 */
[----:B------:R-:W5:Y:S01]  /*5d10*/  SHFL.BFLY PT, R13, R7, 0x2, 0x1f ;  /* 0x0c401f00070d7f89 */ /* 0x000f6200000e0000 */
[----:B------:R-:W-:-:S02]  /*5d20*/  IMAD.IADD R2, R179, 0x1, R178 ;  /* 0x00000001b3027824 */ /* 0x000fc400078e02b2 */
[----:B------:R-:W-:Y:S01]  /*5d30*/  IMAD.WIDE.U32 R144, R15, -0x326172a9, RZ ;  /* 0xcd9e8d570f907825 */ /* 0x000fe200078e00ff */
[----:B------:R-:W-:Y:S02]  /*5d40*/  IADD3.X R8, PT, PT, R8, R106, RZ, P2, P1 ;  /* 0x0000006a08087210 */ /* 0x000fe400017e24ff */
[----:B-1----:R-:W-:Y:S01]  /*5d50*/  FMNMX.FTZ R109, R6, R12, !PT ;  /* 0x0000000c066d7209 */ /* 0x002fe20007810000 */
[----:B------:R-:W-:Y:S01]  /*5d60*/  IMAD.WIDE.U32 R106, R14, -0x326172a9, RZ ;  /* 0xcd9e8d570e6a7825 */ /* 0x000fe200078e00ff */
[----:B------:R-:W-:Y:S02]  /*5d70*/  LEA R188, R2, UR5, 0x1 ;  /* 0x0000000502bc7c11 */ /* 0x000fe4000f8e08ff */
[----:B--2---:R-:W-:Y:S01]  /*5d80*/  FMNMX.FTZ R108, R5, R11, !PT ;  /* 0x0000000b056c7209 */ /* 0x004fe20007810000 */
[----:B------:R-:W-:Y:S01]  /*5d90*/  IMAD.WIDE.U32 R238, R9, -0x2daee0ad, RZ ;  /* 0xd2511f5309ee7825 */ /* 0x000fe200078e00ff */
[C---:B------:R-:W-:Y:S01]  /*5da0*/  LOP3.LUT R5, R204.reuse, R8, R145, 0x96, !PT ;  /* 0x00000008cc057212 */ /* 0x040fe200078e9691 */
[----:B------:R-:W1:Y:S01]  /*5db0*/  SHFL.BFLY PT, R15, R109, 0x1, 0x1f ;  /* 0x0c201f006d0f7f89 */ /* 0x000e6200000e0000 */
[----:B---3--:R-:W-:Y:S01]  /*5dc0*/  FMNMX.FTZ R12, R3, R10, !PT ;  /* 0x0000000a030c7209 */ /* 0x008fe20007810000 */
[----:B------:R-:W-:Y:S01]  /*5dd0*/  VIADD R3, R205, 0xbb67ae85 ;  /* 0xbb67ae85cd037836 */ /* 0x000fe20000000000 */
[----:B------:R-:W-:Y:S01]  /*5de0*/  LOP3.LUT R8, R204, R8, R107, 0x96, !PT ;  /* 0x00000008cc087212 */ /* 0x000fe200078e966b */
[----:B------:R-:W-:Y:S01]  /*5df0*/  IMAD.WIDE.U32 R242, R5, -0x2daee0ad, RZ ;  /* 0xd2511f5305f27825 */ /* 0x000fe200078e00ff */
[----:B------:R-:W-:Y:S01]  /*5e00*/  LOP3.LUT R6, R205, R100, R239, 0x96, !PT ;  /* 0x00000064cd067212 */ /* 0x000fe200078e96ef */
[----:B------:R-:W2:Y:S02]  /*5e10*/  SHFL.BFLY PT, R16, R108, 0x1, 0x1f ;  /* 0x0c201f006c107f89 */ /* 0x000ea400000e0000 */
[----:B------:R-:W-:Y:S01]  /*5e20*/  IMAD.WIDE.U32 R244, R8, -0x2daee0ad, RZ ;  /* 0xd2511f5308f47825 */ /* 0x000fe200078e00ff */
[-C--:B------:R-:W-:Y:S01]  /*5e30*/  LOP3.LUT R5, R3, R238.reuse, R243, 0x96, !PT ;  /* 0x000000ee03057212 */ /* 0x080fe200078e96f3 */
[----:B------:R-:W3:Y:S01]  /*5e40*/  SHFL.BFLY PT, R17, R12, 0x1, 0x1f ;  /* 0x0c201f000c117f89 */ /* 0x000ee200000e0000 */
[----:B-----5:R-:W-:Y:S01]  /*5e50*/  FMNMX.FTZ R13, R7, R13, !PT ;  /* 0x0000000d070d7209 */ /* 0x020fe20007810000 */
[----:B------:R-:W-:Y:S01]  /*5e60*/  IMAD.WIDE.U32 R6, R6, -0x326172a9, RZ ;  /* 0xcd9e8d5706067825 */ /* 0x000fe200078e00ff */
[----:B------:R-:W-:Y:S01]  /*5e70*/  LOP3.LUT R3, R3, R238, R245, 0x96, !PT ;  /* 0x000000ee03037212 */ /* 0x000fe200078e96f5 */
[----:B------:R-:W-:Y:S02]  /*5e80*/  LDSM.16.MT88.4 R24, [R188+0x6000] ;  /* 0x00600000bc18783b */ /* 0x000fe40000004200 */
[----:B------:R-:W-:Y:S01]  /*5e90*/  IMAD.WIDE.U32 R236, R5, -0x326172a9, RZ ;  /* 0xcd9e8d5705ec7825 */ /* 0x000fe200078e00ff */
[C-C-:B------:R-:W-:Y:S01]  /*5ea0*/  LOP3.LUT R8, R232.reuse, R144, R7.reuse, 0x96, !PT ;  /* 0x00000090e8087212 */ /* 0x140fe200078e9607 */
[----:B------:R-:W5:Y:S01]  /*5eb0*/  SHFL.BFLY PT, R110, R13, 0x1, 0x1f ;  /* 0x0c201f000d6e7f89 */ /* 0x000f6200000e0000 */
[----:B------:R-:W-:Y:S01]  /*5ec0*/  LOP3.LUT R14, R232, R106, R7, 0x96, !PT ;  /* 0x0000006ae80e7212 */ /* 0x000fe200078e9607 */
[----:B------:R-:W-:Y:S01]  /*5ed0*/  IMAD.U32 R9, R200, 0x10000, RZ ;  /* 0x00010000c8097824 */ /* 0x000fe200078e00ff */
[----:B------:R-:W-:Y:S01]  /*5ee0*/  LOP3.LUT R10, R231, R6, R237, 0x96, !PT ;  /* 0x00000006e70a7212 */ /* 0x000fe200078e96ed */
[----:B------:R-:W-:Y:S01]  /*5ef0*/  IMAD.WIDE.U32 R240, R3, -0x326172a9, RZ ;  /* 0xcd9e8d5703f07825 */ /* 0x000fe200078e00ff */
[----:B-1----:R-:W-:-:S02]  /*5f00*/  FMNMX.FTZ R109, R109, R15, !PT ;  /* 0x0000000f6d6d7209 */ /* 0x002fc40007810000 */
[----:B------:R-:W-:Y:S01]  /*5f10*/  LOP3.LUT R200, R200, 0xff0000, R9, 0xf8, !PT ;  /* 0x00ff0000c8c87812 */ /* 0x000fe200078ef809 */
[----:B------:R-:W-:Y:S01]  /*5f20*/  IMAD.WIDE.U32 R8, R8, -0x2daee0ad, RZ ;  /* 0xd2511f5308087825 */ /* 0x000fe200078e00ff */
[----:B------:R-:W-:Y:S02]  /*5f30*/  LOP3.LUT R5, R231, R6, R241, 0x96, !PT ;  /* 0x00000006e7057212 */ /* 0x000fe400078e96f1 */
[----:B--2---:R-:W-:Y:S01]  /*5f40*/  FMNMX.FTZ R108, R108, R16, !PT ;  /* 0x000000106c6c7209 */ /* 0x004fe20007810000 */
[----:B------:R-:W-:Y:S01]  /*5f50*/  IMAD.WIDE.U32 R10, R10, -0x2daee0ad, RZ ;  /* 0xd2511f530a0a7825 */ /* 0x000fe200078e00ff */
[----:B------:R-:W-:Y:S02]  /*5f60*/  LOP3.LUT R6, R138, R242, R9, 0x96, !PT ;  /* 0x000000f28a067212 */ /* 0x000fe400078e9609 */
[----:B---3--:R-:W-:Y:S01]  /*5f70*/  FMNMX.FTZ R3, R12, R17, !PT ;  /* 0x000000110c037209 */ /* 0x008fe20007810000 */
[----:B------:R-:W-:Y:S01]  /*5f80*/  IMAD.WIDE.U32 R16, R5, -0x2daee0ad, RZ ;  /* 0xd2511f5305107825 */ /* 0x000fe200078e00ff */
[----:B------:R-:W-:-:S03]  /*5f90*/  LOP3.LUT R8, R136, R8, R11, 0x96, !PT ;  /* 0x0000000888087212 */ /* 0x000fc600078e960b */
[C---:B----4-:R-:W-:Y:S01]  /*5fa0*/  FMUL.FTZ R5, R108.reuse, UR4 ;  /* 0x000000046c057c20 */ /* 0x050fe20008410000 */
[----:B------:R-:W-:Y:S01]  /*5fb0*/  FSETP.NEU.FTZ.AND P1, PT, R108, -INF , PT ;  /* 0xff8000006c00780b */ /* 0x000fe20003f3d000 */
[----:B------:R-:W-:Y:S01]  /*5fc0*/  IMAD.WIDE.U32 R6, R6, -0x326172a9, RZ ;  /* 0xcd9e8d5706067825 */ /* 0x000fe200078e00ff */
[----:B-----5:R-:W-:-:S03]  /*5fd0*/  FMNMX.FTZ R110, R13, R110, !PT ;  /* 0x0000006e0d6e7209 */ /* 0x020fc60007810000 */
[----:B------:R-:W-:Y:S01]  /*5fe0*/  IMAD.WIDE.U32 R28, R8, -0x326172a9, RZ ;  /* 0xcd9e8d57081c7825 */ /* 0x000fe200078e00ff */
[----:B------:R-:W-:-:S03]  /*5ff0*/  LOP3.LUT R7, R211, R236, R7, 0x96, !PT ;  /* 0x000000ecd3077212 */ /* 0x000fc600078e9607 */
[----:B------:R-:W-:Y:S01]  /*6000*/  IMAD.WIDE.U32 R8, R14, -0x2daee0ad, RZ ;  /* 0xd2511f530e087825 */ /* 0x000fe200078e00ff */
[----:B------:R-:W-:-:S03]  /*6010*/  LOP3.LUT R6, R210, R6, R29, 0x96, !PT ;  /* 0x00000006d2067212 */ /* 0x000fc600078e961d */
[----:B------:R-:W-:Y:S01]  /*6020*/  IMAD.WIDE.U32 R14, R7, -0x2daee0ad, RZ ;  /* 0xd2511f53070e7825 */ /* 0x000fe200078e00ff */
[----:B------:R-:W-:Y:S02]  /*6030*/  LOP3.LUT R7, R138, R244, R9, 0x96, !PT ;  /* 0x000000f48a077212 */ /* 0x000fe400078e9609 */
[----:B------:R-:W-:Y:S01]  /*6040*/  LOP3.LUT R9, R136, R8, R17, 0x96, !PT ;  /* 0x0000000888097212 */ /* 0x000fe200078e9611 */
[----:B------:R-:W-:Y:S01]  /*6050*/  IMAD.WIDE.U32 R30, R6, -0x2daee0ad, RZ ;  /* 0xd2511f53061e7825 */ /* 0x000fe200078e00ff */
[----:B------:R-:W-:-:S03]  /*6060*/  FSEL R6, R5, RZ, P1 ;  /* 0x000000ff05067208 */ /* 0x000fc60000800000 */
[----:B------:R-:W-:Y:S01]  /*6070*/  FMUL.FTZ R5, R3, UR4 ;  /* 0x0000000403057c20 */ /* 0x000fe20008410000 */
[----:B------:R-:W-:Y:S01]  /*6080*/  LOP3.LUT R12, R137, R10, R15, 0x96, !PT ;  /* 0x0000000a890c7212 */ /* 0x000fe200078e960f */
[----:B------:R-:W-:Y:S01]  /*6090*/  IMAD.WIDE.U32 R10, R7, -0x326172a9, RZ ;  /* 0xcd9e8d57070a7825 */ /* 0x000fe200078e00ff */
[----:B------:R-:W-:-:S03]  /*60a0*/  LOP3.LUT R13, R139, R14, R31, 0x96, !PT ;  /* 0x0000000e8b0d7212 */ /* 0x000fc600078e961f */
[--C-:B------:R-:W-:Y:S01]  /*60b0*/  FFMA.FTZ R8, R61, UR4, -R6.reuse ;  /* 0x000000043d087c23 */ /* 0x100fe20008010806 */
[----:B------:R-:W-:Y:S01]  /*60c0*/  FFMA.FTZ R7, R59, UR4, -R6 ;  /* 0x000000043b077c23 */ /* 0x000fe20008010806 */
[----:B------:R-:W-:Y:S01]  /*60d0*/  FSETP.NEU.FTZ.AND P1, PT, R3, -INF , PT ;  /* 0xff8000000300780b */ /* 0x000fe20003f3d000 */
[----:B------:R-:W-:Y:S01]  /*60e0*/  IMAD.WIDE.U32 R22, R9, -0x326172a9, RZ ;  /* 0xcd9e8d5709167825 */ /* 0x000fe200078e00ff */
[----:B------:R1:W-:Y:S01]  /*60f0*/  MUFU.EX2 R223, R8 ;  /* 0x0000000800df7308 */ /* 0x0003e20000000800 */
[----:B------:R-:W-:Y:S02]  /*6100*/  LOP3.LUT R14, R211, R240, R11, 0x96, !PT ;  /* 0x000000f0d30e7212 */ /* 0x000fe400078e960b */
[----:B------:R-:W-:Y:S01]  /*6110*/  FSEL R5, R5, RZ, P1 ;  /* 0x000000ff05057208 */ /* 0x000fe20000800000 */
[----:B------:R2:W-:Y:S01]  /*6120*/  MUFU.EX2 R222, R7 ;  /* 0x0000000700de7308 */ /* 0x0005e20000000800 */
[----:B------:R-:W-:Y:S01]  /*6130*/  IMAD.WIDE.U32 R20, R12, -0x326172a9, RZ ;  /* 0xcd9e8d570c147825 */ /* 0x000fe200078e00ff */
[----:B------:R-:W-:-:S03]  /*6140*/  LOP3.LUT R15, R210, R10, R23, 0x96, !PT ;  /* 0x0000000ad20f7212 */ /* 0x000fc600078e9617 */
[--C-:B------:R-:W-:Y:S01]  /*6150*/  FFMA.FTZ R2, R63, UR4, -R5.reuse ;  /* 0x000000043f027c23 */ /* 0x100fe20008010805 */
[--C-:B------:R-:W-:Y:S02]  /*6160*/  IMAD.IADD R189, R4, 0x1, R188.reuse ;  /* 0x0000000104bd7824 */ /* 0x100fe400078e02bc */
[--C-:B------:R-:W-:Y:S01]  /*6170*/  FFMA.FTZ R10, R62, UR4, -R5.reuse ;  /* 0x000000043e0a7c23 */ /* 0x100fe20008010805 */
[----:B------:R-:W-:Y:S01]  /*6180*/  IMAD.IADD R193, R0, 0x1, R188 ;  /* 0x0000000100c17824 */ /* 0x000fe200078e02bc */
[----:B------:R-:W-:Y:S01]  /*6190*/  MUFU.EX2 R228, R2 ;  /* 0x0000000200e47308 */ /* 0x000fe20000000800 */
[----:B------:R-:W-:Y:S01]  /*61a0*/  FFMA.FTZ R4, R57, UR4, -R5 ;  /* 0x0000000439047c23 */ /* 0x000fe20008010805 */
[--C-:B-1----:R-:W-:Y:S01]  /*61b0*/  FFMA.FTZ R8, R50, UR4, -R6.reuse ;  /* 0x0000000432087c23 */ /* 0x102fe20008010806 */
[----:B------:R-:W-:Y:S01]  /*61c0*/  IMAD.IADD R192, R0, 0x1, R189 ;  /* 0x0000000100c07824 */ /* 0x000fe200078e02bd */
[----:B------:R-:W-:Y:S01]  /*61d0*/  MUFU.EX2 R141, R10 ;  /* 0x0000000a008d7308 */ /* 0x000fe20000000800 */
[----:B------:R-:W-:Y:S01]  /*61e0*/  FSETP.NEU.FTZ.AND P1, PT, R110, -INF , PT ;  /* 0xff8000006e00780b */ /* 0x000fe20003f3d000 */
[----:B--2---:R-:W-:Y:S01]  /*61f0*/  FFMA.FTZ R7, R51, UR4, -R6 ;  /* 0x0000000433077c23 */ /* 0x004fe20008010806 */
[----:B------:R-:W-:Y:S01]  /*6200*/  IMAD.WIDE.U32 R122, R15, -0x2daee0ad, RZ ;  /* 0xd2511f530f7a7825 */ /* 0x000fe200078e00ff */
[----:B------:R1:W-:Y:S01]  /*6210*/  MUFU.EX2 R44, R8 ;  /* 0x00000008002c7308 */ /* 0x0003e20000000800 */
[----:B------:R-:W2:Y:S03]  /*6220*/  LDSM.16.MT88.4 R32, [R193+0x6000] ;  /* 0x00600000c120783b */ /* 0x000ea60000004200 */
[----:B------:R3:W4:Y:S01]  /*6230*/  MUFU.EX2 R142, R7 ;  /* 0x00000007008e7308 */ /* 0x0007220000000800 */
[----:B------:R-:W5:Y:S03]  /*6240*/  LDSM.16.MT88.4 R36, [R189+0x6000] ;  /* 0x00600000bd24783b */ /* 0x000f660000004200 */
[----:B------:R4:W-:Y:S01]  /*6250*/  MUFU.EX2 R140, R4 ;  /* 0x00000004008c7308 */ /* 0x0009e20000000800 */
[----:B------:R-:W5:Y:S01]  /*6260*/  LDSM.16.MT88.4 R40, [R192+0x6000] ;  /* 0x00600000c028783b */ /* 0x000f620000004200 */
[----:B-1----:R-:W-:-:S04]  /*6270*/  IMAD.WIDE.U32 R8, R13, -0x326172a9, RZ ;  /* 0xcd9e8d570d087825 */ /* 0x002fc800078e00ff */
[----:B------:R-:W-:Y:S01]  /*6280*/  IMAD.MOV.U32 R11, RZ, RZ, R8 ;  /* 0x000000ffff0b7224 */ /* 0x000fe200078e0008 */
[----:B---3--:R-:W-:Y:S02]  /*6290*/  LOP3.LUT R7, R209, R20, R9, 0x96, !PT ;  /* 0x00000014d1077212 */ /* 0x008fe400078e9609 */
[C---:B------:R-:W-:Y:S02]  /*62a0*/  PRMT R12, R8.reuse, 0x7771, RZ ;  /* 0x00007771080c7816 */ /* 0x040fe400000000ff */
[C---:B------:R-:W-:Y:S02]  /*62b0*/  PRMT R9, R8.reuse, 0x7773, RZ ;  /* 0x0000777308097816 */ /* 0x040fe400000000ff */
[----:B------:R-:W-:Y:S02]  /*62c0*/  PRMT R8, R8, 0x7772, RZ ;  /* 0x0000777208087816 */ /* 0x000fe400000000ff */
[----:B------:R-:W-:Y:S02]  /*62d0*/  LOP3.LUT R2, R11, 0xff, RZ, 0xc0, !PT ;  /* 0x000000ff0b027812 */ /* 0x000fe400078ec0ff */
[----:B------:R-:W-:Y:S01]  /*62e0*/  PRMT R13, R8, 0x5410, R9 ;  /* 0x00005410080d7816 */ /* 0x000fe20000000009 */
[----:B------:R-:W-:Y:S01]  /*62f0*/  FFMA.FTZ R8, R58, UR4, -R5 ;  /* 0x000000043a087c23 */ /* 0x000fe20008010805 */
[----:B------:R-:W-:-:S02]  /*6300*/  PRMT R9, R2, 0x5410, R12 ;  /* 0x0000541002097816 */ /* 0x000fc4000000000c */
[C---:B------:R-:W-:Y:S01]  /*6310*/  LOP3.LUT R0, R7.reuse, 0xffff, RZ, 0xc0, !PT ;  /* 0x0000ffff07007812 */ /* 0x040fe200078ec0ff */
[----:B------:R1:W3:Y:S01]  /*6320*/  MUFU.EX2 R150, R8 ;  /* 0x0000000800967308 */ /* 0x0002e20000000800 */
[C---:B------:R-:W-:Y:S02]  /*6330*/  PRMT R2, R7.reuse, 0x7632, R2 ;  /* 0x0000763207027816 */ /* 0x040fe40000000002 */
[----:B------:R-:W-:Y:S02]  /*6340*/  LOP3.LUT R10, R7, 0xff, RZ, 0xc0, !PT ;  /* 0x000000ff070a7812 */ /* 0x000fe400078ec0ff */
[----:B----4-:R-:W-:Y:S02]  /*6350*/  LOP3.LUT R4, R2, 0xff, RZ, 0xc0, !PT ;  /* 0x000000ff02047812 */ /* 0x010fe400078ec0ff */
[----:B------:R-:W-:Y:S02]  /*6360*/  F2FP.BF16.F32.PACK_AB R2, R142, R44 ;  /* 0x0000002c8e02723e */ /* 0x000fe400000010ff */
[----:B------:R-:W-:-:S02]  /*6370*/  F2FP.BF16.F32.PACK_AB R12, R228, R141 ;  /* 0x0000008de40c723e */ /* 0x000fc400000010ff */
[----:B-1----:R-:W-:Y:S02]  /*6380*/  SHF.R.U32.HI R8, RZ, 0x18, R7 ;  /* 0x00000018ff087819 */ /* 0x002fe40000011607 */
[----:B------:R-:W-:Y:S02]  /*6390*/  SHF.R.U32.HI R7, RZ, 0x8, R0 ;  /* 0x00000008ff077819 */ /* 0x000fe40000011600 */
[----:B------:R-:W-:Y:S02]  /*63a0*/  HSET2.LE.AND R0, R9, R200, PT ;  /* 0x000000c809007233 */ /* 0x000fe40003803000 */
[----:B------:R-:W-:Y:S02]  /*63b0*/  PRMT R9, R10, 0x5410, R7 ;  /* 0x000054100a097816 */ /* 0x000fe40000000007 */
[----:B------:R-:W-:Y:S02]  /*63c0*/  PRMT R8, R4, 0x5410, R8 ;  /* 0x0000541004087816 */ /* 0x000fe40000000008 */
[----:B------:R-:W-:-:S02]  /*63d0*/  LOP3.LUT R10, R2, R0, RZ, 0xc0, !PT ;  /* 0x00000000020a7212 */ /* 0x000fc400078ec0ff */
[----:B------:R-:W-:Y:S01]  /*63e0*/  LOP3.LUT R0, R13, 0xff00ff, RZ, 0xc0, !PT ;  /* 0x00ff00ff0d007812 */ /* 0x000fe200078ec0ff */
[----:B------:R-:W-:Y:S01]  /*63f0*/  FMUL.FTZ R13, R110, UR4 ;  /* 0x000000046e0d7c20 */ /* 0x000fe20008410000 */
[--C-:B------:R-:W-:Y:S02]  /*6400*/  HSET2.LE.AND R4, R9, R200.reuse, PT ;  /* 0x000000c809047233 */ /* 0x100fe40003803000 */
[----:B---3--:R-:W-:Y:S02]  /*6410*/  F2FP.BF16.F32.PACK_AB R2, R140, R150 ;  /* 0x000000968c02723e */ /* 0x008fe400000010ff */
[--C-:B------:R-:W-:Y:S02]  /*6420*/  HSET2.LE.AND R0, R0, R200.reuse, PT ;  /* 0x000000c800007233 */ /* 0x100fe40003803000 */
[----:B------:R-:W-:Y:S02]  /*6430*/  HSET2.LE.AND R9, R8, R200, PT ;  /* 0x000000c808097233 */ /* 0x000fe40003803000 */
[----:B------:R-:W-:-:S02]  /*6440*/  F2FP.BF16.F32.PACK_AB R7, R222, R223 ;  /* 0x000000dfde07723e */ /* 0x000fc400000010ff */
[----:B------:R-:W-:Y:S01]  /*6450*/  LOP3.LUT R11, R2, R0, RZ, 0xc0, !PT ;  /* 0x00000000020b7212 */ /* 0x000fe200078ec0ff */
[----:B------:R-:W-:Y:S01]  /*6460*/  FMUL.FTZ R2, R109, UR4 ;  /* 0x000000046d027c20 */ /* 0x000fe20008410000 */
[----:B------:R-:W-:Y:S02]  /*6470*/  FSEL R0, R13, RZ, P1 ;  /* 0x000000ff0d007208 */ /* 0x000fe40000800000 */
[----:B------:R-:W-:Y:S01]  /*6480*/  LOP3.LUT R9, R12, R9, RZ, 0xc0, !PT ;  /* 0x000000090c097212 */ /* 0x000fe200078ec0ff */
[----:B------:R-:W-:Y:S01]  /*6490*/  IMAD.WIDE.U32 R12, R14, -0x2daee0ad, RZ ;  /* 0xd2511f530e0c7825 */ /* 0x000fe200078e00ff */
[----:B------:R-:W-:-:S03]  /*64a0*/  LOP3.LUT R8, R7, R4, RZ, 0xc0, !PT ;  /* 0x0000000407087212 */ /* 0x000fc600078ec0ff */
[--C-:B------:R-:W-:Y:S01]  /*64b0*/  FFMA.FTZ R4, R67, UR4, -R0.reuse ;  /* 0x0000000443047c23 */ /* 0x100fe20008010800 */
[----:B------:R-:W-:Y:S01]  /*64c0*/  FSETP.NEU.FTZ.AND P1, PT, R109, -INF , PT ;  /* 0xff8000006d00780b */ /* 0x000fe20003f3d000 */
[--C-:B------:R-:W-:Y:S01]  /*64d0*/  FFMA.FTZ R15, R64, UR4, -R0.reuse ;  /* 0x00000004400f7c23 */ /* 0x100fe20008010800 */
[----:B------:R-:W-:Y:S01]  /*64e0*/  LOP3.LUT R12, R139, R12, R123, 0x96, !PT ;  /* 0x0000000c8b0c7212 */ /* 0x000fe200078e967b */
[----:B------:R1:W-:Y:S01]  /*64f0*/  MUFU.EX2 R221, R4 ;  /* 0x0000000400dd7308 */ /* 0x0003e20000000800 */
[--C-:B------:R-:W-:Y:S01]  /*6500*/  FFMA.FTZ R7, R66, UR4, -R0.reuse ;  /* 0x0000000442077c23 */ /* 0x100fe20008010800 */
[----:B------:R-:W-:Y:S01]  /*6510*/  FSEL R2, R2, RZ, P1 ;  /* 0x000000ff02027208 */ /* 0x000fe20000800000 */
[----:B------:R-:W-:Y:S01]  /*6520*/  FFMA.FTZ R14, R60, UR4, -R0 ;  /* 0x000000043c0e7c23 */ /* 0x000fe20008010800 */
[----:B------:R3:W-:Y:S01]  /*6530*/  MUFU.EX2 R249, R15 ;  /* 0x0000000f00f97308 */ /* 0x0007e20000000800 */
[C---:B------:R-:W-:Y:S03]  /*6540*/  HMMA.16816.F32.BF16 R92, R8.reuse, R24, RZ ;  /* 0x00000018085c723c */ /* 0x040fe600000418ff */
[----:B------:R4:W-:Y:S04]  /*6550*/  MUFU.EX2 R252, R7 ;  /* 0x0000000700fc7308 */ /* 0x0009e80000000800 */
[----:B------:R4:W4:Y:S01]  /*6560*/  MUFU.EX2 R143, R14 ;  /* 0x0000000e008f7308 */ /* 0x0009220000000800 */
[----:B--2---:R-:W-:Y:S01]  /*6570*/  HMMA.16816.F32.BF16 R84, R8, R32, RZ ;  /* 0x000000200854723c */ /* 0x004fe200000418ff */
[----:B-1----:R-:W-:Y:S01]  /*6580*/  LOP3.LUT R4, R137, R16, R13, 0x96, !PT ;  /* 0x0000001089047212 */ /* 0x002fe200078e960d */
[----:B------:R-:W-:-:S04]  /*6590*/  IMAD.WIDE.U32 R12, R12, -0x326172a9, RZ ;  /* 0xcd9e8d570c0c7825 */ /* 0x000fc800078e00ff */
[----:B------:R-:W-:Y:S01]  /*65a0*/  IMAD.WIDE.U32 R18, R4, -0x326172a9, RZ ;  /* 0xcd9e8d5704127825 */ /* 0x000fe200078e00ff */
[C---:B------:R-:W-:Y:S01]  /*65b0*/  PRMT R20, R12.reuse, 0x7771, RZ ;  /* 0x000077710c147816 */ /* 0x040fe200000000ff */
[C---:B-----5:R-:W-:Y:S01]  /*65c0*/  HMMA.16816.F32.BF16 R96, R8.reuse, R36, RZ ;  /* 0x000000240860723c */ /* 0x060fe200000418ff */
[C---:B------:R-:W-:Y:S01]  /*65d0*/  PRMT R16, R12.reuse, 0x7773, RZ ;  /* 0x000077730c107816 */ /* 0x040fe200000000ff */
[----:B---3--:R-:W-:Y:S01]  /*65e0*/  IMAD.MOV.U32 R15, RZ, RZ, R12 ;  /* 0x000000ffff0f7224 */ /* 0x008fe200078e000c */
[----:B------:R-:W-:Y:S01]  /*65f0*/  PRMT R12, R12, 0x7772, RZ ;  /* 0x000077720c0c7816 */ /* 0x000fe200000000ff */
[--C-:B----4-:R-:W-:Y:S01]  /*6600*/  FFMA.FTZ R7, R65, UR4, -R2.reuse ;  /* 0x0000000441077c23 */ /* 0x110fe20008010802 */
[----:B------:R-:W-:Y:S01]  /*6610*/  LOP3.LUT R4, R209, R18, R13, 0x96, !PT ;  /* 0x00000012d1047212 */ /* 0x000fe200078e960d */
[----:B------:R-:W-:Y:S01]  /*6620*/  FFMA.FTZ R14, R72, UR4, -R2 ;  /* 0x00000004480e7c23 */ /* 0x000fe20008010802 */
[----:B------:R-:W-:Y:S01]  /*6630*/  PRMT R17, R12, 0x5410, R16 ;  /* 0x000054100c117816 */ /* 0x000fe20000000010 */
[--C-:B------:R-:W-:Y:S01]  /*6640*/  FFMA.FTZ R12, R68, UR4, -R2.reuse ;  /* 0x00000004440c7c23 */ /* 0x100fe20008010802 */
[----:B------:R-:W-:Y:S01]  /*6650*/  LOP3.LUT R13, R15, 0xff, RZ, 0xc0, !PT ;  /* 0x000000ff0f0d7812 */ /* 0x000fe200078ec0ff */
[----:B------:R1:W-:Y:S01]  /*6660*/  MUFU.EX2 R234, R7 ;  /* 0x0000000700ea7308 */ /* 0x0003e20000000800 */
[----:B------:R-:W-:Y:S01]  /*6670*/  FFMA.FTZ R16, R73, UR4, -R2 ;  /* 0x0000000449107c23 */ /* 0x000fe20008010802 */
[----:B------:R-:W-:Y:S01]  /*6680*/  LOP3.LUT R15, R4, 0xff, RZ, 0xc0, !PT ;  /* 0x000000ff040f7812 */ /* 0x000fe200078ec0ff */
[----:B------:R-:W-:Y:S01]  /*6690*/  HMMA.16816.F32.BF16 R80, R8, R40, RZ ;  /* 0x000000280850723c */ /* 0x000fe200000418ff */
[----:B------:R2:W3:Y:S01]  /*66a0*/  MUFU.EX2 R233, R12 ;  /* 0x0000000c00e97308 */ /* 0x0004e20000000800 */
[----:B------:R-:W-:-:S02]  /*66b0*/  PRMT R18, R13, 0x5410, R20 ;  /* 0x000054100d127816 */ /* 0x000fc40000000014 */
[----:B------:R-:W-:Y:S01]  /*66c0*/  LOP3.LUT R19, R208, R22, R19, 0x96, !PT ;  /* 0x00000016d0137212 */ /* 0x000fe200078e9613 */
[----:B------:R4:W-:Y:S03]  /*66d0*/  MUFU.EX2 R230, R14 ;  /* 0x0000000e00e67308 */ /* 0x0009e60000000800 */
[----:B------:R-:W-:Y:S01]  /*66e0*/  HMMA.16816.F32.BF16 R88, R8, R26, RZ ;  /* 0x0000001a0858723c */ /* 0x000fe200000418ff */
[----:B------:R5:W5:Y:S01]  /*66f0*/  MUFU.EX2 R229, R16 ;  /* 0x0000001000e57308 */ /* 0x000b620000000800 */
[C---:B-1----:R-:W-:Y:S02]  /*6700*/  LOP3.LUT R7, R4.reuse, 0xffff, RZ, 0xc0, !PT ;  /* 0x0000ffff04077812 */ /* 0x042fe400078ec0ff */
[----:B--2---:R-:W-:-:S04]  /*6710*/  PRMT R12, R4, 0x7632, R12 ;  /* 0x00007632040c7816 */ /* 0x004fc8000000000c */
[C---:B------:R-:W-:Y:S01]  /*6720*/  HMMA.16816.F32.BF16 R76, R8.reuse, R34, RZ ;  /* 0x00000022084c723c */ /* 0x040fe200000418ff */
[----:B------:R-:W-:Y:S02]  /*6730*/  SHF.R.U32.HI R13, RZ, 0x8, R7 ;  /* 0x00000008ff0d7819 */ /* 0x000fe40000011607 */
[----:B------:R-:W-:Y:S02]  /*6740*/  SHF.R.U32.HI R4, RZ, 0x18, R4 ;  /* 0x00000018ff047819 */ /* 0x000fe40000011604 */
[----:B------:R-:W-:Y:S02]  /*6750*/  LOP3.LUT R7, R12, 0xff, RZ, 0xc0, !PT ;  /* 0x000000ff0c077812 */ /* 0x000fe400078ec0ff */
[----:B------:R-:W-:Y:S01]  /*6760*/  PRMT R13, R15, 0x5410, R13 ;  /* 0x000054100f0d7816 */ /* 0x000fe2000000000d */
[----:B------:R-:W-:Y:S01]  /*6770*/  HMMA.16816.F32.BF16 R72, R8, R38, RZ ;  /* 0x000000260848723c */ /* 0x000fe200000418ff */
[----:B------:R-:W-:Y:S02]  /*6780*/  LOP3.LUT R15, R17, 0xff00ff, RZ, 0xc0, !PT ;  /* 0x00ff00ff110f7812 */ /* 0x000fe400078ec0ff */
[----:B------:R-:W-:-:S02]  /*6790*/  PRMT R17, R7, 0x5410, R4 ;  /* 0x0000541007117816 */ /* 0x000fc40000000004 */
[--C-:B------:R-:W-:Y:S02]  /*67a0*/  HSET2.LE.AND R4, R18, R200.reuse, PT ;  /* 0x000000c812047233 */ /* 0x100fe40003803000 */
[----:B------:R-:W-:Y:S01]  /*67b0*/  F2FP.BF16.F32.PACK_AB R7, R143, R249 ;  /* 0x000000f98f07723e */ /* 0x000fe200000010ff */
[----:B------:R-:W-:Y:S01]  /*67c0*/  HMMA.16816.F32.BF16 R68, R8, R42, RZ ;  /* 0x0000002a0844723c */ /* 0x000fe200000418ff */
[--C-:B------:R-:W-:Y:S01]  /*67d0*/  HSET2.LE.AND R15, R15, R200.reuse, PT ;  /* 0x000000c80f0f7233 */ /* 0x100fe20003803000 */
[----:B------:R-:W-:Y:S01]  /*67e0*/  FFMA.FTZ R8, R48, UR4, -R6 ;  /* 0x0000000430087c23 */ /* 0x000fe20008010806 */
[----:B---3--:R-:W-:Y:S02]  /*67f0*/  F2FP.BF16.F32.PACK_AB R12, R233, R234 ;  /* 0x000000eae90c723e */ /* 0x008fe400000010ff */
[----:B------:R-:W-:Y:S01]  /*6800*/  HSET2.LE.AND R13, R13, R200, PT ;  /* 0x000000c80d0d7233 */ /* 0x000fe20003803000 */
[----:B------:R1:W-:Y:S01]  /*6810*/  MUFU.EX2 R224, R8 ;  /* 0x0000000800e07308 */ /* 0x0003e20000000800 */
[----:B----4-:R-:W-:-:S02]  /*6820*/  LOP3.LUT R14, R7, R4, RZ, 0xc0, !PT ;  /* 0x00000004070e7212 */ /* 0x010fc400078ec0ff */
[----:B-----5:R-:W-:Y:S02]  /*6830*/  F2FP.BF16.F32.PACK_AB R16, R252, R221 ;  /* 0x000000ddfc10723e */ /* 0x020fe400000010ff */
[----:B------:R-:W-:Y:S02]  /*6840*/  HSET2.LE.AND R4, R17, R200, PT ;  /* 0x000000c811047233 */ /* 0x000fe40003803000 */
[----:B------:R-:W-:Y:S02]  /*6850*/  F2FP.BF16.F32.PACK_AB R7, R229, R230 ;  /* 0x000000e6e507723e */ /* 0x000fe400000010ff */
[----:B------:R-:W-:Y:S02]  /*6860*/  LOP3.LUT R15, R12, R15, RZ, 0xc0, !PT ;  /* 0x0000000f0c0f7212 */ /* 0x000fe400078ec0ff */
[----:B------:R-:W-:Y:S01]  /*6870*/  LOP3.LUT R12, R16, R13, RZ, 0xc0, !PT ;  /* 0x0000000d100c7212 */ /* 0x000fe200078ec0ff */
[--C-:B------:R-:W-:Y:S01]  /*6880*/  FFMA.FTZ R16, R56, UR4, -R6.reuse ;  /* 0x0000000438107c23 */ /* 0x100fe20008010806 */
[----:B------:R-:W-:Y:S01]  /*6890*/  LOP3.LUT R13, R7, R4, RZ, 0xc0, !PT ;  /* 0x00000004070d7212 */ /* 0x000fe200078ec0ff */
[----:B------:R-:W-:Y:S01]  /*68a0*/  FFMA.FTZ R7, R49, UR4, -R6 ;  /* 0x0000000431077c23 */ /* 0x000fe20008010806 */
[----:B------:R-:W-:Y:S01]  /*68b0*/  LOP3.LUT R4, R208, R28, R21, 0x96, !PT ;  /* 0x0000001cd0047212 */ /* 0x000fe200078e9615 */
[----:B-1----:R-:W-:Y:S01]  /*68c0*/  FFMA.FTZ R8, R102, UR4, -R5 ;  /* 0x0000000466087c23 */ /* 0x002fe20008010805 */
[----:B------:R1:W-:Y:S01]  /*68d0*/  MUFU.EX2 R227, R16 ;  /* 0x0000001000e37308 */ /* 0x0003e20000000800 */
[----:B------:R-:W-:Y:S02]  /*68e0*/  LDSM.16.MT88.4 R20, [R192+0x6800] ;  /* 0x00680000c014783b */ /* 0x000fe40000004200 */
[----:B------:R-:W-:Y:S01]  /*68f0*/  IMAD.WIDE.U32 R10, R4, -0x2daee0ad, RZ ;  /* 0xd2511f53040a7825 */ /* 0x000fe200078e00ff */
[----:B------:R2:W-:Y:S01]  /*6900*/  MUFU.EX2 R225, R7 ;  /* 0x0000000700e17308 */ /* 0x0005e20000000800 */
[----:B------:R-:W-:Y:S03]  /*6910*/  HMMA.16816.F32.BF16 R60, R12, R24, RZ ;  /* 0x000000180c3c723c */ /* 0x000fe600000418ff */
[----:B------:R3:W-:Y:S01]  /*6920*/  MUFU.EX2 R218, R8 ;  /* 0x0000000800da7308 */ /* 0x0007e20000000800 */
[----:B------:R-:W-:-:S02]  /*6930*/  LOP3.LUT R4, R146, R30, R11, 0x96, !PT ;  /* 0x0000001e92047212 */ /* 0x000fc400078e960b */
[C---:B------:R-:W-:Y:S01]  /*6940*/  PRMT R11, R10.reuse, 0x7773, RZ ;  /* 0x000077730a0b7816 */ /* 0x040fe200000000ff */
[----:B------:R-:W4:Y:S01]  /*6950*/  LDSM.16.MT88.4 R28, [R188+0x6800] ;  /* 0x00680000bc1c783b */ /* 0x000f220000004200 */
[C---:B------:R-:W-:Y:S01]  /*6960*/  PRMT R9, R10.reuse, 0x7772, RZ ;  /* 0x000077720a097816 */ /* 0x040fe200000000ff */
[----:B-1----:R-:W-:Y:S01]  /*6970*/  IMAD.MOV.U32 R16, RZ, RZ, R10 ;  /* 0x000000ffff107224 */ /* 0x002fe200078e000a */
[----:B------:R-:W-:Y:S01]  /*6980*/  PRMT R17, R10, 0x7771, RZ ;  /* 0x000077710a117816 */ /* 0x000fe200000000ff */
[C---:B------:R-:W-:Y:S01]  /*6990*/  HMMA.16816.F32.BF16 R112, R12.reuse, R26, RZ ;  /* 0x0000001a0c70723c */ /* 0x040fe200000418ff */
[----:B------:R-:W-:Y:S01]  /*69a0*/  PRMT R9, R9, 0x5410, R11 ;  /* 0x0000541009097816 */ /* 0x000fe2000000000b */
[----:B--2---:R-:W-:Y:S01]  /*69b0*/  FFMA.FTZ R7, R101, UR4, -R6 ;  /* 0x0000000465077c23 */ /* 0x004fe20008010806 */
[----:B------:R-:W-:Y:S01]  /*69c0*/  LOP3.LUT R11, R16, 0xff, RZ, 0xc0, !PT ;  /* 0x000000ff100b7812 */ /* 0x000fe200078ec0ff */
[----:B------:R-:W1:Y:S01]  /*69d0*/  LDSM.16.MT88.4 R24, [R193+0x6800] ;  /* 0x00680000c118783b */ /* 0x000e620000004200 */
[----:B------:R-:W-:Y:S01]  /*69e0*/  LOP3.LUT R18, R9, 0xff00ff, RZ, 0xc0, !PT ;  /* 0x00ff00ff09127812 */ /* 0x000fe200078ec0ff */
[----:B------:R2:W5:Y:S01]  /*69f0*/  MUFU.EX2 R226, R7 ;  /* 0x0000000700e27308 */ /* 0x0005620000000800 */
[----:B---3--:R-:W-:Y:S01]  /*6a00*/  FFMA.FTZ R8, R111, UR4, -R5 ;  /* 0x000000046f087c23 */ /* 0x008fe20008010805 */
[----:B------:R-:W-:Y:S01]  /*6a10*/  PRMT R11, R11, 0x5410, R17 ;  /* 0x000054100b0b7816 */ /* 0x000fe20000000011 */
[----:B------:R-:W-:Y:S01]  /*6a20*/  HMMA.16816.F32.BF16 R52, R12, R32, RZ ;  /* 0x000000200c34723c */ /* 0x000fe200000418ff */
[----:B------:R-:W-:Y:S01]  /*6a30*/  LOP3.LUT R17, R4, 0xff, RZ, 0xc0, !PT ;  /* 0x000000ff04117812 */ /* 0x000fe200078ec0ff */
[----:B------:R3:W-:Y:S01]  /*6a40*/  MUFU.EX2 R220, R8 ;  /* 0x0000000800dc7308 */ /* 0x0007e20000000800 */
[----:B------:R-:W-:Y:S01]  /*6a50*/  SHF.R.U32.HI R16, RZ, 0x18, R4 ;  /* 0x00000018ff107819 */ /* 0x000fe20000011604 */
[----:B------:R-:W-:-:S04]  /*6a60*/  IMAD.MOV.U32 R111, RZ, RZ, R143 ;  /* 0x000000ffff6f7224 */ /* 0x000fc800078e008f */
[----:B------:R-:W-:Y:S01]  /*6a70*/  HMMA.16816.F32.BF16 R64, R12, R34, RZ ;  /* 0x000000220c40723c */ /* 0x000fe200000418ff */
[----:B------:R-:W1:Y:S01]  /*6a80*/  LDSM.16.MT88.4 R32, [R189+0x6800] ;  /* 0x00680000bd20783b */ /* 0x000e620000004200 */
[----:B--2---:R-:W-:Y:S01]  /*6a90*/  FFMA.FTZ R7, R103, UR4, -R5 ;  /* 0x0000000467077c23 */ /* 0x004fe20008010805 */
[----:B-----5:R-:W-:-:S03]  /*6aa0*/  F2FP.BF16.F32.PACK_AB R10, R226, R224 ;  /* 0x000000e0e20a723e */ /* 0x020fc600000010ff */
[----:B------:R2:W5:Y:S01]  /*6ab0*/  MUFU.EX2 R219, R7 ;  /* 0x0000000700db7308 */ /* 0x0005620000000800 */
[----:B---3--:R-:W-:Y:S01]  /*6ac0*/  PRMT R8, R4, 0x7632, R8 ;  /* 0x0000763204087816 */ /* 0x008fe20000000008 */
[----:B------:R-:W-:Y:S03]  /*6ad0*/  HMMA.16816.F32.BF16 R48, R12, R36, RZ ;  /* 0x000000240c30723c */ /* 0x000fe600000418ff */
[----:B------:R-:W-:-:S04]  /*6ae0*/  LOP3.LUT R8, R8, 0xff, RZ, 0xc0, !PT ;  /* 0x000000ff08087812 */ /* 0x000fc800078ec0ff */
[----:B------:R-:W-:Y:S01]  /*6af0*/  PRMT R8, R8, 0x5410, R16 ;  /* 0x0000541008087816 */ /* 0x000fe20000000010 */
[----:B------:R-:W-:Y:S01]  /*6b00*/  HMMA.16816.F32.BF16 R56, R12, R38, RZ ;  /* 0x000000260c38723c */ /* 0x000fe200000418ff */
[----:B--2---:R-:W-:Y:S01]  /*6b10*/  FFMA.FTZ R7, R116, UR4, -R5 ;  /* 0x0000000474077c23 */ /* 0x004fe20008010805 */
[----:B------:R-:W-:-:S03]  /*6b20*/  IMAD.MOV.U32 R116, RZ, RZ, R44 ;  /* 0x000000ffff747224 */ /* 0x000fc600078e002c */
[----:B------:R2:W3:Y:S03]  /*6b30*/  MUFU.EX2 R217, R7 ;  /* 0x0000000700d97308 */ /* 0x0004e60000000800 */
[C---:B------:R-:W-:Y:S08]  /*6b40*/  HMMA.16816.F32.BF16 R44, R12.reuse, R40, RZ ;  /* 0x000000280c2c723c */ /* 0x040ff000000418ff */
[----:B------:R-:W-:Y:S01]  /*6b50*/  HMMA.16816.F32.BF16 R40, R12, R42, RZ ;  /* 0x0000002a0c28723c */ /* 0x000fe200000418ff */
[----:B------:R-:W-:Y:S01]  /*6b60*/  IMAD.WIDE.U32 R12, R19, -0x2daee0ad, RZ ;  /* 0xd2511f53130c7825 */ /* 0x000fe200078e00ff */
[----:B--2---:R-:W-:-:S02]  /*6b70*/  LOP3.LUT R7, R4, 0xffff, RZ, 0xc0, !PT ;  /* 0x0000ffff04077812 */ /* 0x004fc400078ec0ff */
[--C-:B------:R-:W-:Y:S02]  /*6b80*/  HSET2.LE.AND R4, R11, R200.reuse, PT ;  /* 0x000000c80b047233 */ /* 0x100fe40003803000 */
[----:B------:R-:W-:Y:S02]  /*6b90*/  SHF.R.U32.HI R9, RZ, 0x8, R7 ;  /* 0x00000008ff097819 */ /* 0x000fe40000011607 */
[----:B------:R-:W-:Y:S02]  /*6ba0*/  HSET2.LE.AND R7, R18, R200, PT ;  /* 0x000000c812077233 */ /* 0x000fe40003803000 */
[----:B------:R-:W-:Y:S02]  /*6bb0*/  PRMT R9, R17, 0x5410, R9 ;  /* 0x0000541011097816 */ /* 0x000fe40000000009 */
[----:B-----5:R-:W-:Y:S02]  /*6bc0*/  F2FP.BF16.F32.PACK_AB R11, R220, R219 ;  /* 0x000000dbdc0b723e */ /* 0x020fe400000010ff */
[----:B------:R-:W-:-:S02]  /*6bd0*/  LOP3.LUT R10, R10, R4, RZ, 0xc0, !PT ;  /* 0x000000040a0a7212 */ /* 0x000fc400078ec0ff */
[----:B------:R-:W-:Y:S02]  /*6be0*/  LOP3.LUT R11, R11, R7, RZ, 0xc0, !PT ;  /* 0x000000070b0b7212 */ /* 0x000fe400078ec0ff */
[--C-:B------:R-:W-:Y:S02]  /*6bf0*/  HSET2.LE.AND R4, R9, R200.reuse, PT ;  /* 0x000000c809047233 */ /* 0x100fe40003803000 */
[----:B------:R-:W-:Y:S02]  /*6c00*/  F2FP.BF16.F32.PACK_AB R7, R225, R227 ;  /* 0x000000e3e107723e */ /* 0x000fe400000010ff */
[----:B------:R-:W-:Y:S02]  /*6c10*/  HSET2.LE.AND R9, R8, R200, PT ;  /* 0x000000c808097233 */ /* 0x000fe40003803000 */
[----:B------:R-:W-:Y:S01]  /*6c20*/  LOP3.LUT R8, R7, R4, RZ, 0xc0, !PT ;  /* 0x0000000407087212 */ /* 0x000fe200078ec0ff */
[----:B------:R-:W-:Y:S01]  /*6c30*/  FFMA.FTZ R7, R125, UR4, -R0 ;  /* 0x000000047d077c23 */ /* 0x000fe20008010800 */
[----:B------:R-:W-:Y:S01]  /*6c40*/  LOP3.LUT R4, R146, R122, R13, 0x96, !PT ;  /* 0x0000007a92047212 */ /* 0x000fe200078e960d */
[----:B------:R-:W-:Y:S01]  /*6c50*/  IMAD.MOV.U32 R13, RZ, RZ, R12 ;  /* 0x000000ffff0d7224 */ /* 0x000fe200078e000c */
[C---:B------:R-:W-:Y:S01]  /*6c60*/  PRMT R17, R12.reuse, 0x7771, RZ ;  /* 0x000077710c117816 */ /* 0x040fe200000000ff */
[----:B------:R2:W-:Y:S01]  /*6c70*/  MUFU.EX2 R216, R7 ;  /* 0x0000000700d87308 */ /* 0x0005e20000000800 */
[----:B------:R-:W-:-:S02]  /*6c80*/  PRMT R14, R12, 0x7773, RZ ;  /* 0x000077730c0e7816 */ /* 0x000fc400000000ff */
[----:B------:R-:W-:Y:S02]  /*6c90*/  LOP3.LUT R13, R13, 0xff, RZ, 0xc0, !PT ;  /* 0x000000ff0d0d7812 */ /* 0x000fe400078ec0ff */
[----:B------:R-:W-:Y:S01]  /*6ca0*/  PRMT R15, R12, 0x7772, RZ ;  /* 0x000077720c0f7816 */ /* 0x000fe200000000ff */
[--C-:B------:R-:W-:Y:S01]  /*6cb0*/  FFMA.FTZ R12, R126, UR4, -R0.reuse ;  /* 0x000000047e0c7c23 */ /* 0x100fe20008010800 */
[----:B------:R-:W-:Y:S01]  /*6cc0*/  PRMT R17, R13, 0x5410, R17 ;  /* 0x000054100d117816 */ /* 0x000fe20000000011 */
[----:B------:R-:W-:Y:S01]  /*6cd0*/  FFMA.FTZ R13, R127, UR4, -R0 ;  /* 0x000000047f0d7c23 */ /* 0x000fe20008010800 */
[----:B---3--:R-:W-:Y:S01]  /*6ce0*/  F2FP.BF16.F32.PACK_AB R16, R217, R218 ;  /* 0x000000dad910723e */ /* 0x008fe200000010ff */
[----:B------:R3:W-:Y:S01]  /*6cf0*/  MUFU.EX2 R206, R12 ;  /* 0x0000000c00ce7308 */ /* 0x0007e20000000800 */
[----:B------:R-:W-:Y:S02]  /*6d00*/  PRMT R15, R15, 0x5410, R14 ;  /* 0x000054100f0f7816 */ /* 0x000fe4000000000e */
[----:B------:R-:W-:Y:S01]  /*6d10*/  LOP3.LUT R14, R4, 0xff, RZ, 0xc0, !PT ;  /* 0x000000ff040e7812 */ /* 0x000fe200078ec0ff */
[----:B--2---:R-:W-:Y:S01]  /*6d20*/  FFMA.FTZ R7, R128, UR4, -R0 ;  /* 0x0000000480077c23 */ /* 0x004fe20008010800 */
[----:B------:R-:W-:Y:S01]  /*6d30*/  MUFU.EX2 R187, R13 ;  /* 0x0000000d00bb7308 */ /* 0x000fe20000000800 */
[----:B------:R-:W-:-:S02]  /*6d40*/  LOP3.LUT R9, R16, R9, RZ, 0xc0, !PT ;  /* 0x0000000910097212 */ /* 0x000fc400078ec0ff */
[----:B------:R-:W-:Y:S01]  /*6d50*/  LOP3.LUT R15, R15, 0xff00ff, RZ, 0xc0, !PT ;  /* 0x00ff00ff0f0f7812 */ /* 0x000fe200078ec0ff */
[----:B------:R2:W5:Y:S04]  /*6d60*/  MUFU.EX2 R207, R7 ;  /* 0x0000000700cf7308 */ /* 0x0005680000000800 */
[----:B------:R-:W-:Y:S01]  /*6d70*/  HSET2.LE.AND R15, R15, R200, PT ;  /* 0x000000c80f0f7233 */ /* 0x000fe20003803000 */
[----:B---3--:R-:W-:Y:S01]  /*6d80*/  FFMA.FTZ R12, R130, UR4, -R2 ;  /* 0x00000004820c7c23 */ /* 0x008fe20008010802 */
[----:B----4-:R-:W-:Y:S03]  /*6d90*/  HMMA.16816.F32.BF16 R92, R8, R28, R92 ;  /* 0x0000001c085c723c */ /* 0x010fe6000004185c */
[----:B------:R3:W-:Y:S01]  /*6da0*/  MUFU.EX2 R186, R12 ;  /* 0x0000000c00ba7308 */ /* 0x0007e20000000800 */
[----:B--2---:R-:W-:-:S04]  /*6db0*/  LOP3.LUT R7, R4, 0xffff, RZ, 0xc0, !PT ;  /* 0x0000ffff04077812 */ /* 0x004fc800078ec0ff */
[----:B-1----:R-:W-:Y:S01]  /*6dc0*/  HMMA.16816.F32.BF16 R84, R8, R24, R84 ;  /* 0x000000180854723c */ /* 0x002fe20000041854 */
[----:B------:R-:W-:Y:S01]  /*6dd0*/  SHF.R.U32.HI R13, RZ, 0x8, R7 ;  /* 0x00000008ff0d7819 */ /* 0x000fe20000011607 */
[----:B------:R-:W-:-:S03]  /*6de0*/  FFMA.FTZ R7, R129, UR4, -R2 ;  /* 0x0000000481077c23 */ /* 0x000fc60008010802 */
[----:B------:R-:W-:Y:S01]  /*6df0*/  PRMT R16, R14, 0x5410, R13 ;  /* 0x000054100e107816 */ /* 0x000fe2000000000d */
[----:B------:R1:W2:Y:S01]  /*6e00*/  MUFU.EX2 R185, R7 ;  /* 0x0000000700b97308 */ /* 0x0002a20000000800 */
[----:B------:R-:W-:Y:S01]  /*6e10*/  PRMT R14, R4, 0x7632, R14 ;  /* 0x00007632040e7816 */ /* 0x000fe2000000000e */
[----:B---3--:R-:W-:Y:S01]  /*6e20*/  FFMA.FTZ R12, R131, UR4, -R2 ;  /* 0x00000004830c7c23 */ /* 0x008fe20008010802 */
[----:B------:R-:W-:Y:S01]  /*6e30*/  SHF.R.U32.HI R13, RZ, 0x18, R4 ;  /* 0x00000018ff0d7819 */ /* 0x000fe20000011604 */
[----:B------:R-:W-:Y:S01]  /*6e40*/  FFMA.FTZ R4, R132, UR4, -R2 ;  /* 0x0000000484047c23 */ /* 0x000fe20008010802 */
[C---:B------:R-:W-:Y:S01]  /*6e50*/  HMMA.16816.F32.BF16 R96, R8.reuse, R32, R96 ;  /* 0x000000200860723c */ /* 0x040fe20000041860 */
[----:B------:R2:W-:Y:S04]  /*6e60*/  MUFU.EX2 R184, R12 ;  /* 0x0000000c00b87308 */ /* 0x0005e80000000800 */
[----:B------:R3:W4:Y:S03]  /*6e70*/  MUFU.EX2 R183, R4 ;  /* 0x0000000400b77308 */ /* 0x0007260000000800 */
[----:B------:R-:W-:Y:S01]  /*6e80*/  HMMA.16816.F32.BF16 R80, R8, R20, R80 ;  /* 0x000000140850723c */ /* 0x000fe20000041850 */
[----:B-1----:R-:W-:-:S04]  /*6e90*/  LOP3.LUT R7, R14, 0xff, RZ, 0xc0, !PT ;  /* 0x000000ff0e077812 */ /* 0x002fc800078ec0ff */
[----:B------:R-:W-:Y:S02]  /*6ea0*/  PRMT R13, R7, 0x5410, R13 ;  /* 0x00005410070d7816 */ /* 0x000fe4000000000d */
[----:B-----5:R-:W-:Y:S01]  /*6eb0*/  F2FP.BF16.F32.PACK_AB R7, R187, R207 ;  /* 0x000000cfbb07723e */ /* 0x020fe200000010ff */
[C---:B------:R-:W-:Y:S01]  /*6ec0*/  HMMA.16816.F32.BF16 R88, R8.reuse, R30, R88 ;  /* 0x0000001e0858723c */ /* 0x040fe20000041858 */
[----:B--2---:R-:W-:Y:S02]  /*6ed0*/  F2FP.BF16.F32.PACK_AB R12, R185, R186 ;  /* 0x000000bab90c723e */ /* 0x004fe400000010ff */
[--C-:B---3--:R-:W-:Y:S01]  /*6ee0*/  HSET2.LE.AND R4, R17, R200.reuse, PT ;  /* 0x000000c811047233 */ /* 0x108fe20003803000 */
[----:B------:R-:W-:Y:S01]  /*6ef0*/  VIADD R17, R100, 0x1 ;  /* 0x0000000164117836 */ /* 0x000fe20000000000 */
[----:B------:R-:W-:Y:S02]  /*6f00*/  LOP3.LUT R15, R12, R15, RZ, 0xc0, !PT ;  /* 0x0000000f0c0f7212 */ /* 0x000fe400078ec0ff */
[----:B------:R-:W-:Y:S01]  /*6f10*/  HSET2.LE.AND R13, R13, R200, PT ;  /* 0x000000c80d0d7233 */ /* 0x000fe20003803000 */
[----:B------:R-:W-:Y:S01]  /*6f20*/  HMMA.16816.F32.BF16 R76, R8, R26, R76 ;  /* 0x0000001a084c723c */ /* 0x000fe2000004184c */
[----:B------:R-:W-:-:S02]  /*6f30*/  LOP3.LUT R14, R7, R4, RZ, 0xc0, !PT ;  /* 0x00000004070e7212 */ /* 0x000fc400078ec0ff */
[----:B------:R-:W-:Y:S02]  /*6f40*/  HSET2.LE.AND R4, R16, R200, PT ;  /* 0x000000c810047233 */ /* 0x000fe40003803000 */
[----:B------:R-:W-:Y:S02]  /*6f50*/  F2FP.BF16.F32.PACK_AB R7, R206, R216 ;  /* 0x000000d8ce07723e */ /* 0x000fe400000010ff */
[----:B----4-:R-:W-:Y:S01]  /*6f60*/  F2FP.BF16.F32.PACK_AB R16, R183, R184 ;  /* 0x000000b8b710723e */ /* 0x010fe200000010ff */
[----:B------:R-:W-:Y:S01]  /*6f70*/  HMMA.16816.F32.BF16 R72, R8, R34, R72 ;  /* 0x000000220848723c */ /* 0x000fe20000041848 */
[----:B------:R-:W-:Y:S02]  /*6f80*/  LOP3.LUT R12, R7, R4, RZ, 0xc0, !PT ;  /* 0x00000004070c7212 */ /* 0x000fe400078ec0ff */
[----:B------:R-:W-:Y:S02]  /*6f90*/  LOP3.LUT R4, R205, R17, R239, 0x96, !PT ;  /* 0x00000011cd047212 */ /* 0x000fe400078e96ef */
[----:B------:R-:W-:-:S03]  /*6fa0*/  LOP3.LUT R13, R16, R13, RZ, 0xc0, !PT ;  /* 0x0000000d100d7212 */ /* 0x000fc600078ec0ff */
[----:B------:R-:W-:Y:S01]  /*6fb0*/  IMAD.WIDE.U32 R18, R4, -0x326172a9, RZ ;  /* 0xcd9e8d5704127825 */ /* 0x000fe200078e00ff */
[----:B------:R-:W-:Y:S04]  /*6fc0*/  HMMA.16816.F32.BF16 R68, R8, R22, R68 ;  /* 0x000000160844723c */ /* 0x000fe80000041844 */
[----:B------:R-:W-:Y:S02]  /*6fd0*/  LOP3.LUT R7, R232, R144, R19, 0x96, !PT ;  /* 0x00000090e8077212 */ /* 0x000fe400078e9613 */
[----:B------:R-:W-:Y:S02]  /*6fe0*/  LOP3.LUT R4, R231, R18, R237, 0x96, !PT ;  /* 0x00000012e7047212 */ /* 0x000fe400078e96ed */
[----:B------:R-:W-:Y:S01]  /*6ff0*/  HMMA.16816.F32.BF16 R128, R12, R32, R48 ;  /* 0x000000200c80723c */ /* 0x000fe20000041830 */
[----:B------:R-:W-:-:S04]  /*7000*/  IMAD.WIDE.U32 R10, R7, -0x2daee0ad, RZ ;  /* 0xd2511f53070a7825 */ /* 0x000fc800078e00ff */
[----:B------:R-:W-:Y:S01]  /*7010*/  IMAD.WIDE.U32 R8, R4, -0x2daee0ad, RZ ;  /* 0xd2511f5304087825 */ /* 0x000fe200078e00ff */
[----:B------:R-:W-:Y:S02]  /*7020*/  LOP3.LUT R7, R138, R242, R11, 0x96, !PT ;  /* 0x000000f28a077212 */ /* 0x000fe400078e960b */
[----:B------:R-:W-:Y:S02]  /*7030*/  HMMA.16816.F32.BF16 R132, R12, R20, R44 ;  /* 0x000000140c84723c */ /* 0x000fe4000004182c */
[----:B------:R-:W-:Y:S01]  /*7040*/  LOP3.LUT R4, R136, R10, R9, 0x96, !PT ;  /* 0x0000000a88047212 */ /* 0x000fe200078e9609 */
[----:B------:R-:W-:-:S04]  /*7050*/  IMAD.WIDE.U32 R10, R7, -0x326172a9, RZ ;  /* 0xcd9e8d57070a7825 */ /* 0x000fc800078e00ff */
[----:B------:R-:W-:Y:S01]  /*7060*/  IMAD.WIDE.U32 R36, R4, -0x326172a9, RZ ;  /* 0xcd9e8d5704247825 */ /* 0x000fe200078e00ff */
[----:B------:R-:W-:Y:S01]  /*7070*/  LOP3.LUT R7, R211, R236, R11, 0x96, !PT ;  /* 0x000000ecd3077212 */ /* 0x000fe200078e960b */
[----:B------:R-:W-:Y:S03]  /*7080*/  HMMA.16816.F32.BF16 R44, R12, R26, R64 ;  /* 0x0000001a0c2c723c */ /* 0x000fe60000041840 */
[----:B------:R-:W-:Y:S01]  /*7090*/  LOP3.LUT R4, R210, R10, R37, 0x96, !PT ;  /* 0x0000000ad2047212 */ /* 0x000fe200078e9625 */
[----:B------:R-:W-:-:S04]  /*70a0*/  IMAD.WIDE.U32 R10, R7, -0x2daee0ad, RZ ;  /* 0xd2511f53070a7825 */ /* 0x000fc800078e00ff */
[----:B------:R-:W-:Y:S01]  /*70b0*/  IMAD.WIDE.U32 R38, R4, -0x2daee0ad, RZ ;  /* 0xd2511f5304267825 */ /* 0x000fe200078e00ff */
[----:B------:R-:W-:Y:S01]  /*70c0*/  LOP3.LUT R4, R137, R8, R11, 0x96, !PT ;  /* 0x0000000889047212 */ /* 0x000fe200078e960b */
[----:B------:R-:W-:Y:S02]  /*70d0*/  HMMA.16816.F32.BF16 R60, R12, R28, R60 ;  /* 0x0000001c0c3c723c */ /* 0x000fe4000004183c */
[----:B------:R-:W-:Y:S01]  /*70e0*/  IMAD.MOV.U32 R37, RZ, RZ, R142 ;  /* 0x000000ffff257224 */ /* 0x000fe200078e008e */
[----:B------:R-:W-:Y:S01]  /*70f0*/  LOP3.LUT R7, R139, R10, R39, 0x96, !PT ;  /* 0x0000000a8b077212 */ /* 0x000fe200078e9627 */
[----:B------:R-:W-:-:S04]  /*7100*/  IMAD.WIDE.U32 R32, R4, -0x326172a9, RZ ;  /* 0xcd9e8d5704207825 */ /* 0x000fc800078e00ff */
[----:B------:R-:W-:Y:S01]  /*7110*/  FFMA.FTZ R10, R117, UR4, -R6 ;  /* 0x00000004750a7c23 */ /* 0x000fe20008010806 */
[----:B------:R-:W-:-:S03]  /*7120*/  IMAD.WIDE.U32 R8, R7, -0x326172a9, RZ ;  /* 0xcd9e8d5707087825 */ /* 0x000fc600078e00ff */
[----:B------:R1:W-:Y:S01]  /*7130*/  MUFU.EX2 R181, R10 ;  /* 0x0000000a00b57308 */ /* 0x0003e20000000800 */
[C---:B------:R-:W-:Y:S01]  /*7140*/  HMMA.16816.F32.BF16 R100, R12.reuse, R24, R52 ;  /* 0x000000180c64723c */ /* 0x040fe20000041834 */
[----:B------:R-:W2:Y:S01]  /*7150*/  LDSM.16.MT88.4 R24, [R188+0x7000] ;  /* 0x00700000bc18783b */ /* 0x000ea20000004200 */
[----:B------:R-:W-:Y:S01]  /*7160*/  IMAD.MOV.U32 R11, RZ, RZ, R8 ;  /* 0x000000ffff0b7224 */ /* 0x000fe200078e0008 */
[----:B------:R-:W-:Y:S01]  /*7170*/  LOP3.LUT R4, R209, R32, R9, 0x96, !PT ;  /* 0x00000020d1047212 */ /* 0x000fe200078e9609 */
[----:B------:R-:W-:Y:S01]  /*7180*/  IMAD.MOV.U32 R32, RZ, RZ, R150 ;  /* 0x000000ffff207224 */ /* 0x000fe200078e0096 */
[C---:B------:R-:W-:Y:S01]  /*7190*/  PRMT R17, R8.reuse, 0x7771, RZ ;  /* 0x0000777108117816 */ /* 0x040fe200000000ff */
[----:B------:R-:W-:Y:S01]  /*71a0*/  IMAD.MOV.U32 R39, RZ, RZ, R141 ;  /* 0x000000ffff277224 */ /* 0x000fe200078e008d */
[C---:B------:R-:W-:Y:S01]  /*71b0*/  PRMT R16, R8.reuse, 0x7773, RZ ;  /* 0x0000777308107816 */ /* 0x040fe200000000ff */
[C---:B------:R-:W-:Y:S01]  /*71c0*/  HMMA.16816.F32.BF16 R48, R12.reuse, R30, R112 ;  /* 0x0000001e0c30723c */ /* 0x040fe20000041870 */
[----:B------:R-:W-:Y:S01]  /*71d0*/  PRMT R9, R8, 0x7772, RZ ;  /* 0x0000777208097816 */ /* 0x000fe200000000ff */
[----:B------:R-:W-:Y:S01]  /*71e0*/  FFMA.FTZ R8, R148, UR4, -R6 ;  /* 0x0000000494087c23 */ /* 0x000fe20008010806 */
[----:B------:R-:W-:Y:S01]  /*71f0*/  LOP3.LUT R7, R4, 0xffff, RZ, 0xc0, !PT ;  /* 0x0000ffff04077812 */ /* 0x000fe200078ec0ff */
[----:B------:R-:W-:Y:S01]  /*7200*/  LDSM.16.MT88.4 R28, [R189+0x7000] ;  /* 0x00700000bd1c783b */ /* 0x000fe20000004200 */
[----:B------:R-:W-:Y:S01]  /*7210*/  PRMT R16, R9, 0x5410, R16 ;  /* 0x0000541009107816 */ /* 0x000fe20000000010 */
[----:B------:R3:W-:Y:S01]  /*7220*/  MUFU.EX2 R180, R8 ;  /* 0x0000000800b47308 */ /* 0x0007e20000000800 */
[----:B------:R-:W-:Y:S01]  /*7230*/  LOP3.LUT R11, R11, 0xff, RZ, 0xc0, !PT ;  /* 0x000000ff0b0b7812 */ /* 0x000fe200078ec0ff */
[----:B------:R-:W-:Y:S01]  /*7240*/  FFMA.FTZ R9, R118, UR4, -R6 ;  /* 0x0000000476097c23 */ /* 0x000fe20008010806 */
[----:B------:R-:W-:Y:S01]  /*7250*/  SHF.R.U32.HI R7, RZ, 0x8, R7 ;  /* 0x00000008ff077819 */ /* 0x000fe20000011607 */
[----:B------:R-:W-:Y:S01]  /*7260*/  HMMA.16816.F32.BF16 R56, R12, R34, R56 ;  /* 0x000000220c38723c */ /* 0x000fe20000041838 */
[----:B------:R-:W-:Y:S01]  /*7270*/  PRMT R11, R11, 0x5410, R17 ;  /* 0x000054100b0b7816 */ /* 0x000fe20000000011 */
[----:B------:R4:W5:Y:S01]  /*7280*/  MUFU.EX2 R182, R9 ;  /* 0x0000000900b67308 */ /* 0x0009620000000800 */
[----:B-1----:R-:W-:Y:S01]  /*7290*/  FFMA.FTZ R10, R149, UR4, -R5 ;  /* 0x00000004950a7c23 */ /* 0x002fe20008010805 */
[----:B------:R-:W-:-:S03]  /*72a0*/  IMAD.MOV.U32 R117, RZ, RZ, R140 ;  /* 0x000000ffff757224 */ /* 0x000fc600078e008c */
[----:B------:R-:W-:Y:S01]  /*72b0*/  MUFU.EX2 R168, R10 ;  /* 0x0000000a00a87308 */ /* 0x000fe20000000800 */
[----:B------:R-:W-:Y:S01]  /*72c0*/  HMMA.16816.F32.BF16 R64, R12, R22, R40 ;  /* 0x000000160c40723c */ /* 0x000fe20000041828 */
[----:B------:R-:W-:Y:S01]  /*72d0*/  FFMA.FTZ R12, R124, UR4, -R5 ;  /* 0x000000047c0c7c23 */ /* 0x000fe20008010805 */
[----:B---3--:R-:W-:Y:S01]  /*72e0*/  LOP3.LUT R8, R4, 0xff, RZ, 0xc0, !PT ;  /* 0x000000ff04087812 */ /* 0x008fe200078ec0ff */
[----:B------:R-:W1:Y:S02]  /*72f0*/  LDSM.16.MT88.4 R20, [R193+0x7000] ;  /* 0x00700000c114783b */ /* 0x000e640000004200 */
[----:B------:R-:W-:Y:S01]  /*7300*/  MUFU.EX2 R170, R12 ;  /* 0x0000000c00aa7308 */ /* 0x000fe20000000800 */
[----:B------:R-:W-:Y:S01]  /*7310*/  PRMT R17, R8, 0x5410, R7 ;  /* 0x0000541008117816 */ /* 0x000fe20000000007 */
[--C-:B------:R-:W-:Y:S01]  /*7320*/  FFMA.FTZ R8, R119, UR4, -R5.reuse ;  /* 0x0000000477087c23 */ /* 0x100fe20008010805 */
[----:B------:R-:W-:Y:S01]  /*7330*/  FFMA.FTZ R7, R120, UR4, -R5 ;  /* 0x0000000478077c23 */ /* 0x000fe20008010805 */
[----:B----4-:R-:W-:Y:S01]  /*7340*/  SHF.R.U32.HI R9, RZ, 0x18, R4 ;  /* 0x00000018ff097819 */ /* 0x010fe20000011604 */
[----:B------:R-:W3:Y:S01]  /*7350*/  LDSM.16.MT88.4 R40, [R192+0x7000] ;  /* 0x00700000c028783b */ /* 0x000ee20000004200 */
[----:B------:R4:W-:Y:S04]  /*7360*/  MUFU.EX2 R178, R8 ;  /* 0x0000000800b27308 */ /* 0x0009e80000000800 */
[----:B------:R5:W2:Y:S01]  /*7370*/  MUFU.EX2 R179, R7 ;  /* 0x0000000700b37308 */ /* 0x000aa20000000800 */
[----:B----4-:R-:W-:Y:S01]  /*7380*/  FFMA.FTZ R8, R121, UR4, -R6 ;  /* 0x0000000479087c23 */ /* 0x010fe20008010806 */
[----:B-----5:R-:W-:-:S03]  /*7390*/  PRMT R7, R4, 0x7632, R7 ;  /* 0x0000763204077816 */ /* 0x020fc60000000007 */
[----:B------:R4:W5:Y:S01]  /*73a0*/  MUFU.EX2 R175, R8 ;  /* 0x0000000800af7308 */ /* 0x0009620000000800 */
[----:B------:R-:W-:Y:S02]  /*73b0*/  HSET2.LE.AND R4, R11, R200, PT ;  /* 0x000000c80b047233 */ /* 0x000fe40003803000 */
[----:B------:R-:W-:Y:S02]  /*73c0*/  LOP3.LUT R11, R16, 0xff00ff, RZ, 0xc0, !PT ;  /* 0x00ff00ff100b7812 */ /* 0x000fe400078ec0ff */
[----:B----4-:R-:W-:Y:S02]  /*73d0*/  LOP3.LUT R8, R7, 0xff, RZ, 0xc0, !PT ;  /* 0x000000ff07087812 */ /* 0x010fe400078ec0ff */
[----:B------:R-:W-:Y:S02]  /*73e0*/  F2FP.BF16.F32.PACK_AB R7, R182, R181 ;  /* 0x000000b5b607723e */ /* 0x000fe400000010ff */
[----:B------:R-:W-:Y:S02]  /*73f0*/  PRMT R9, R8, 0x5410, R9 ;  /* 0x0000541008097816 */ /* 0x000fe40000000009 */
[----:B------:R-:W-:-:S02]  /*7400*/  LOP3.LUT R10, R7, R4, RZ, 0xc0, !PT ;  /* 0x00000004070a7212 */ /* 0x000fc400078ec0ff */
[----:B------:R-:W-:Y:S02]  /*7410*/  HSET2.LE.AND R4, R11, R200, PT ;  /* 0x000000c80b047233 */ /* 0x000fe40003803000 */
[----:B--2---:R-:W-:-:S04]  /*7420*/  F2FP.BF16.F32.PACK_AB R7, R179, R178 ;  /* 0x000000b2b307723e */ /* 0x004fc800000010ff */
[----:B------:R-:W-:Y:S02]  /*7430*/  LOP3.LUT R11, R7, R4, RZ, 0xc0, !PT ;  /* 0x00000004070b7212 */ /* 0x000fe400078ec0ff */
[----:B------:R-:W-:Y:S02]  /*7440*/  HSET2.LE.AND R4, R17, R200, PT ;  /* 0x000000c811047233 */ /* 0x000fe40003803000 */
[----:B-----5:R-:W-:-:S04]  /*7450*/  F2FP.BF16.F32.PACK_AB R7, R175, R180 ;  /* 0x000000b4af07723e */ /* 0x020fc800000010ff */
[----:B------:R-:W-:Y:S02]  /*7460*/  LOP3.LUT R8, R7, R4, RZ, 0xc0, !PT ;  /* 0x0000000407087212 */ /* 0x000fe400078ec0ff */
[----:B------:R-:W-:Y:S02]  /*7470*/  HSET2.LE.AND R4, R9, R200, PT ;  /* 0x000000c809047233 */ /* 0x000fe40003803000 */
[----:B------:R-:W-:-:S04]  /*7480*/  F2FP.BF16.F32.PACK_AB R7, R170, R168 ;  /* 0x000000a8aa07723e */ /* 0x000fc800000010ff */
[----:B------:R-:W-:Y:S02]  /*7490*/  LOP3.LUT R9, R7, R4, RZ, 0xc0, !PT ;  /* 0x0000000407097212 */ /* 0x000fe400078ec0ff */
[----:B------:R-:W-:Y:S02]  /*74a0*/  LOP3.LUT R7, R232, R106, R19, 0x96, !PT ;  /* 0x0000006ae8077212 */ /* 0x000fe400078e9613 */
[----:B------:R-:W-:-:S03]  /*74b0*/  LOP3.LUT R4, R231, R18, R241, 0x96, !PT ;  /* 0x00000012e7047212 */ /* 0x000fc600078e96f1 */
[----:B------:R-:W-:Y:S01]  /*74c0*/  IMAD.WIDE.U32 R12, R7, -0x2daee0ad, RZ ;  /* 0xd2511f53070c7825 */ /* 0x000fe200078e00ff */
[----:B------:R-:W-:Y:S03]  /*74d0*/  HMMA.16816.F32.BF16 R120, R8, R24, R92 ;  /* 0x000000180878723c */ /* 0x000fe6000004185c */
[----:B------:R-:W-:Y:S01]  /*74e0*/  IMAD.WIDE.U32 R14, R4, -0x2daee0ad, RZ ;  /* 0xd2511f53040e7825 */ /* 0x000fe200078e00ff */
[----:B------:R-:W-:-:S04]  /*74f0*/  LOP3.LUT R7, R138, R244, R13, 0x96, !PT ;  /* 0x000000f48a077212 */ /* 0x000fc800078e960d */
[----:B------:R-:W-:Y:S01]  /*7500*/  LOP3.LUT R4, R136, R12, R15, 0x96, !PT ;  /* 0x0000000c88047212 */ /* 0x000fe200078e960f */
[----:B------:R-:W-:Y:S01]  /*7510*/  IMAD.WIDE.U32 R12, R7, -0x326172a9, RZ ;  /* 0xcd9e8d57070c7825 */ /* 0x000fe200078e00ff */
[----:B-1----:R-:W-:Y:S03]  /*7520*/  HMMA.16816.F32.BF16 R52, R8, R20, R84 ;  /* 0x000000140834723c */ /* 0x002fe60000041854 */
[----:B------:R-:W-:Y:S01]  /*7530*/  IMAD.WIDE.U32 R18, R4, -0x326172a9, RZ ;  /* 0xcd9e8d5704127825 */ /* 0x000fe200078e00ff */
[----:B------:R-:W-:-:S03]  /*7540*/  LOP3.LUT R4, R211, R240, R13, 0x96, !PT ;  /* 0x000000f0d3047212 */ /* 0x000fc600078e960d */
[----:B------:R-:W-:Y:S01]  /*7550*/  IMAD.MOV.U32 R87, RZ, RZ, R39 ;  /* 0x000000ffff577224 */ /* 0x000fe200078e0027 */
[----:B------:R-:W-:Y:S01]  /*7560*/  LOP3.LUT R7, R210, R12, R19, 0x96, !PT ;  /* 0x0000000cd2077212 */ /* 0x000fe200078e9613 */
[----:B------:R-:W-:Y:S01]  /*7570*/  IMAD.WIDE.U32 R12, R4, -0x2daee0ad, RZ ;  /* 0xd2511f53040c7825 */ /* 0x000fe200078e00ff */
[----:B------:R-:W-:Y:S01]  /*7580*/  HMMA.16816.F32.BF16 R140, R8, R28, R96 ;  /* 0x0000001c088c723c */ /* 0x000fe20000041860 */
[----:B------:R-:W1:Y:S02]  /*7590*/  LDSM.16.MT88.4 R96, [R189+0x7800] ;  /* 0x00780000bd60783b */ /* 0x000e640000004200 */
[----:B------:R-:W-:Y:S01]  /*75a0*/  IMAD.WIDE.U32 R34, R7, -0x2daee0ad, RZ ;  /* 0xd2511f5307227825 */ /* 0x000fe200078e00ff */
[----:B------:R-:W-:-:S04]  /*75b0*/  LOP3.LUT R4, R137, R14, R13, 0x96, !PT ;  /* 0x0000000e89047212 */ /* 0x000fc800078e960d */
[----:B------:R-:W-:Y:S01]  /*75c0*/  LOP3.LUT R7, R139, R12, R35, 0x96, !PT ;  /* 0x0000000c8b077212 */ /* 0x000fe200078e9623 */
[C---:B---3--:R-:W-:Y:S01]  /*75d0*/  HMMA.16816.F32.BF16 R148, R8.reuse, R40, R80 ;  /* 0x000000280894723c */ /* 0x048fe20000041850 */
[----:B------:R-:W-:Y:S01]  /*75e0*/  IMAD.WIDE.U32 R16, R4, -0x326172a9, RZ ;  /* 0xcd9e8d5704107825 */ /* 0x000fe200078e00ff */
[----:B------:R-:W-:Y:S06]  /*75f0*/  LDSM.16.MT88.4 R80, [R193+0x7800] ;  /* 0x00780000c150783b */ /* 0x000fec0000004200 */
[C---:B------:R-:W-:Y:S08]  /*7600*/  HMMA.16816.F32.BF16 R124, R8.reuse, R26, R88 ;  /* 0x0000001a087c723c */ /* 0x040ff00000041858 */
[C---:B------:R-:W-:Y:S08]  /*7610*/  HMMA.16816.F32.BF16 R76, R8.reuse, R22, R76 ;  /* 0x00000016084c723c */ /* 0x040ff0000004184c */
[C---:B------:R-:W-:Y:S08]  /*7620*/  HMMA.16816.F32.BF16 R92, R8.reuse, R30, R72 ;  /* 0x0000001e085c723c */ /* 0x040ff00000041848 */
[----:B------:R-:W-:Y:S01]  /*7630*/  HMMA.16816.F32.BF16 R112, R8, R42, R68 ;  /* 0x0000002a0870723c */ /* 0x000fe20000041844 */
[----:B------:R-:W-:-:S04]  /*7640*/  IMAD.WIDE.U32 R8, R7, -0x326172a9, RZ ;  /* 0xcd9e8d5707087825 */ /* 0x000fc800078e00ff */
[----:B------:R-:W-:Y:S01]  /*7650*/  IMAD.MOV.U32 R11, RZ, RZ, R8 ;  /* 0x000000ffff0b7224 */ /* 0x000fe200078e0008 */
[--C-:B------:R-:W-:Y:S02]  /*7660*/  LOP3.LUT R4, R209, R16, R9.reuse, 0x96, !PT ;  /* 0x00000010d1047212 */ /* 0x100fe400078e9609 */
[C---:B------:R-:W-:Y:S02]  /*7670*/  PRMT R10, R8.reuse, 0x7773, RZ ;  /* 0x00007773080a7816 */ /* 0x040fe400000000ff */
[----:B------:R-:W-:Y:S02]  /*7680*/  PRMT R7, R8, 0x7772, RZ ;  /* 0x0000777208077816 */ /* 0x000fe400000000ff */
[----:B------:R-:W-:Y:S02]  /*7690*/  PRMT R9, R4, 0x7632, R9 ;  /* 0x0000763204097816 */ /* 0x000fe40000000009 */
[----:B------:R-:W-:Y:S02]  /*76a0*/  PRMT R14, R7, 0x5410, R10 ;  /* 0x00005410070e7816 */ /* 0x000fe4000000000a */
[----:B------:R-:W-:-:S02]  /*76b0*/  PRMT R12, R8, 0x7771, RZ ;  /* 0x00007771080c7816 */ /* 0x000fc400000000ff */
[C---:B------:R-:W-:Y:S02]  /*76c0*/  LOP3.LUT R7, R4.reuse, 0xffff, RZ, 0xc0, !PT ;  /* 0x0000ffff04077812 */ /* 0x040fe400078ec0ff */
[----:B------:R-:W-:Y:S02]  /*76d0*/  LOP3.LUT R10, R4, 0xff, RZ, 0xc0, !PT ;  /* 0x000000ff040a7812 */ /* 0x000fe400078ec0ff */
[----:B------:R-:W-:Y:S02]  /*76e0*/  SHF.R.U32.HI R8, RZ, 0x18, R4 ;  /* 0x00000018ff087819 */ /* 0x000fe40000011604 */
[----:B------:R-:W-:Y:S01]  /*76f0*/  LOP3.LUT R4, R9, 0xff, RZ, 0xc0, !PT ;  /* 0x000000ff09047812 */ /* 0x000fe200078ec0ff */
[----:B------:R-:W-:Y:S01]  /*7700*/  FFMA.FTZ R9, R156, UR4, -R2 ;  /* 0x000000049c097c23 */ /* 0x000fe20008010802 */
[----:B------:R-:W-:Y:S01]  /*7710*/  LOP3.LUT R11, R11, 0xff, RZ, 0xc0, !PT ;  /* 0x000000ff0b0b7812 */ /* 0x000fe200078ec0ff */
[----:B------:R-:W-:Y:S01]  /*7720*/  IMAD.MOV.U32 R156, RZ, RZ, R116 ;  /* 0x000000ffff9c7224 */ /* 0x000fe200078e0074 */
[----:B------:R-:W-:Y:S01]  /*7730*/  SHF.R.U32.HI R7, RZ, 0x8, R7 ;  /* 0x00000008ff077819 */ /* 0x000fe20000011607 */
[----:B------:R-:W-:Y:S01]  /*7740*/  MUFU.EX2 R35, R9 ;  /* 0x0000000900237308 */ /* 0x000fe20000000800 */
[----:B------:R-:W-:Y:S01]  /*7750*/  PRMT R13, R4, 0x5410, R8 ;  /* 0x00005410040d7816 */ /* 0x000fe20000000008 */
[----:B------:R-:W-:Y:S01]  /*7760*/  FFMA.FTZ R4, R176, UR4, -R0 ;  /* 0x00000004b0047c23 */ /* 0x000fe20008010800 */
[----:B------:R-:W-:Y:S01]  /*7770*/  PRMT R11, R11, 0x5410, R12 ;  /* 0x000054100b0b7816 */ /* 0x000fe2000000000c */
[----:B------:R-:W-:Y:S01]  /*7780*/  IMAD.MOV.U32 R176, RZ, RZ, R117 ;  /* 0x000000ffffb07224 */ /* 0x000fe200078e0075 */
[----:B------:R-:W-:Y:S01]  /*7790*/  PRMT R12, R10, 0x5410, R7 ;  /* 0x000054100a0c7816 */ /* 0x000fe20000000007 */
[--C-:B------:R-:W-:Y:S01]  /*77a0*/  FFMA.FTZ R7, R153, UR4, -R0.reuse ;  /* 0x0000000499077c23 */ /* 0x100fe20008010800 */
[----:B------:R2:W-:Y:S01]  /*77b0*/  MUFU.EX2 R39, R4 ;  /* 0x0000000400277308 */ /* 0x0005e20000000800 */
[----:B------:R-:W-:Y:S01]  /*77c0*/  LOP3.LUT R8, R14, 0xff00ff, RZ, 0xc0, !PT ;  /* 0x00ff00ff0e087812 */ /* 0x000fe200078ec0ff */
[----:B------:R-:W-:Y:S01]  /*77d0*/  FFMA.FTZ R14, R164, UR4, -R5 ;  /* 0x00000004a40e7c23 */ /* 0x000fe20008010805 */
[----:B--2---:R-:W-:-:S02]  /*77e0*/  FFMA.FTZ R4, R147, UR4, -R0 ;  /* 0x0000000493047c23 */ /* 0x004fc40008010800 */
[----:B------:R2:W-:Y:S04]  /*77f0*/  MUFU.EX2 R147, R7 ;  /* 0x0000000700937308 */ /* 0x0005e80000000800 */
[----:B------:R3:W4:Y:S01]  /*7800*/  MUFU.EX2 R153, R4 ;  /* 0x0000000400997308 */ /* 0x0007220000000800 */
[----:B--2---:R-:W-:Y:S01]  /*7810*/  FFMA.FTZ R7, R155, UR4, -R0 ;  /* 0x000000049b077c23 */ /* 0x004fe20008010800 */
[----:B------:R-:W-:-:S03]  /*7820*/  IMAD.MOV.U32 R155, RZ, RZ, R37 ;  /* 0x000000ffff9b7224 */ /* 0x000fc600078e0025 */
[----:B------:R2:W-:Y:S01]  /*7830*/  MUFU.EX2 R37, R7 ;  /* 0x0000000700257308 */ /* 0x0005e20000000800 */
[----:B---3--:R-:W-:Y:S01]  /*7840*/  FFMA.FTZ R4, R154, UR4, -R2 ;  /* 0x000000049a047c23 */ /* 0x008fe20008010802 */
[----:B------:R-:W-:-:S03]  /*7850*/  IMAD.MOV.U32 R154, RZ, RZ, R111 ;  /* 0x000000ffff9a7224 */ /* 0x000fc600078e006f */
[----:B------:R3:W-:Y:S01]  /*7860*/  MUFU.EX2 R111, R4 ;  /* 0x00000004006f7308 */ /* 0x0007e20000000800 */
[----:B--2---:R-:W-:-:S04]  /*7870*/  FFMA.FTZ R7, R152, UR4, -R2 ;  /* 0x0000000498077c23 */ /* 0x004fc80008010802 */
[----:B------:R4:W2:Y:S01]  /*7880*/  MUFU.EX2 R152, R7 ;  /* 0x0000000700987308 */ /* 0x0008a20000000800 */
[----:B---3--:R-:W-:Y:S01]  /*7890*/  FFMA.FTZ R4, R177, UR4, -R2 ;  /* 0x00000004b1047c23 */ /* 0x008fe20008010802 */
[----:B------:R-:W-:-:S03]  /*78a0*/  IMAD.MOV.U32 R177, RZ, RZ, R32 ;  /* 0x000000ffffb17224 */ /* 0x000fc600078e0020 */
[----:B------:R3:W5:Y:S01]  /*78b0*/  MUFU.EX2 R32, R4 ;  /* 0x0000000400207308 */ /* 0x0007620000000800 */
[----:B----4-:R-:W-:Y:S02]  /*78c0*/  F2FP.BF16.F32.PACK_AB R7, R153, R147 ;  /* 0x000000939907723e */ /* 0x010fe400000010ff */
[----:B---3--:R-:W-:-:S05]  /*78d0*/  HSET2.LE.AND R4, R11, R200, PT ;  /* 0x000000c80b047233 */ /* 0x008fca0003803000 */
[----:B------:R-:W-:Y:S02]  /*78e0*/  LOP3.LUT R10, R7, R4, RZ, 0xc0, !PT ;  /* 0x00000004070a7212 */ /* 0x000fe400078ec0ff */
[----:B------:R-:W-:Y:S02]  /*78f0*/  HSET2.LE.AND R4, R8, R200, PT ;  /* 0x000000c808047233 */ /* 0x000fe40003803000 */
[----:B--2---:R-:W-:-:S04]  /*7900*/  F2FP.BF16.F32.PACK_AB R7, R152, R111 ;  /* 0x0000006f9807723e */ /* 0x004fc800000010ff */
[----:B------:R-:W-:Y:S02]  /*7910*/  LOP3.LUT R11, R7, R4, RZ, 0xc0, !PT ;  /* 0x00000004070b7212 */ /* 0x000fe400078ec0ff */
[----:B------:R-:W-:Y:S02]  /*7920*/  HSET2.LE.AND R4, R12, R200, PT ;  /* 0x000000c80c047233 */ /* 0x000fe40003803000 */
[----:B------:R-:W-:-:S04]  /*7930*/  F2FP.BF16.F32.PACK_AB R7, R37, R39 ;  /* 0x000000272507723e */ /* 0x000fc800000010ff */
[----:B------:R-:W-:Y:S02]  /*7940*/  LOP3.LUT R8, R7, R4, RZ, 0xc0, !PT ;  /* 0x0000000407087212 */ /* 0x000fe400078ec0ff */
[----:B------:R-:W-:Y:S02]  /*7950*/  HSET2.LE.AND R4, R13, R200, PT ;  /* 0x000000c80d047233 */ /* 0x000fe40003803000 */
[----:B-----5:R-:W-:-:S04]  /*7960*/  F2FP.BF16.F32.PACK_AB R7, R35, R32 ;  /* 0x000000202307723e */ /* 0x020fc800000010ff */
[----:B------:R-:W-:Y:S01]  /*7970*/  LOP3.LUT R9, R7, R4, RZ, 0xc0, !PT ;  /* 0x0000000407097212 */ /* 0x000fe200078ec0ff */
[--C-:B------:R-:W-:Y:S01]  /*7980*/  FFMA.FTZ R4, R160, UR4, -R6.reuse ;  /* 0x00000004a0047c23 */ /* 0x100fe20008010806 */
[----:B------:R-:W-:-:S05]  /*7990*/  FFMA.FTZ R7, R159, UR4, -R6 ;  /* 0x000000049f077c23 */ /* 0x000fca0008010806 */
[C---:B------:R-:W-:Y:S01]  /*79a0*/  HMMA.16816.F32.BF16 R116, R8.reuse, R24, R60 ;  /* 0x000000180874723c */ /* 0x040fe2000004183c */
[----:B------:R2:W-:Y:S01]  /*79b0*/  MUFU.EX2 R25, R4 ;  /* 0x0000000400197308 */ /* 0x0005e20000000800 */
[----:B------:R-:W-:Y:S02]  /*79c0*/  IMAD.MOV.U32 R61, RZ, RZ, R223 ;  /* 0x000000ffff3d7224 */ /* 0x000fe400078e00df */
[----:B------:R-:W-:Y:S01]  /*79d0*/  IMAD.MOV.U32 R62, RZ, RZ, R228 ;  /* 0x000000ffff3e7224 */ /* 0x000fe200078e00e4 */
[----:B------:R3:W-:Y:S01]  /*79e0*/  MUFU.EX2 R24, R7 ;  /* 0x0000000700187308 */ /* 0x0007e20000000800 */
[----:B------:R-:W-:Y:S02]  /*79f0*/  IMAD.MOV.U32 R60, RZ, RZ, R222 ;  /* 0x000000ffff3c7224 */ /* 0x000fe400078e00de */
[----:B------:R-:W-:Y:S01]  /*7a00*/  HMMA.16816.F32.BF16 R44, R8, R22, R44 ;  /* 0x00000016082c723c */ /* 0x000fe2000004182c */
[----:B------:R-:W-:Y:S01]  /*7a10*/  IMAD.MOV.U32 R63, RZ, RZ, R87 ;  /* 0x000000ffff3f7224 */ /* 0x000fe200078e0057 */
[----:B--2---:R-:W-:-:S06]  /*7a20*/  LOP3.LUT R4, R208, R36, R33, 0x96, !PT ;  /* 0x00000024d0047212 */ /* 0x004fcc00078e9621 */
[----:B------:R-:W-:Y:S01]  /*7a30*/  HMMA.16816.F32.BF16 R68, R8, R20, R100 ;  /* 0x000000140844723c */ /* 0x000fe20000041864 */
[----:B------:R-:W-:Y:S01]  /*7a40*/  MUFU.EX2 R20, R14 ;  /* 0x0000000e00147308 */ /* 0x000fe20000000800 */
[----:B---3--:R-:W-:Y:S01]  /*7a50*/  FFMA.FTZ R7, R158, UR4, -R6 ;  /* 0x000000049e077c23 */ /* 0x008fe20008010806 */
[----:B------:R-:W-:-:S04]  /*7a60*/  IMAD.WIDE.U32 R12, R4, -0x2daee0ad, RZ ;  /* 0xd2511f53040c7825 */ /* 0x000fc800078e00ff */
[----:B------:R-:W-:Y:S01]  /*7a70*/  FFMA.FTZ R6, R157, UR4, -R6 ;  /* 0x000000049d067c23 */ /* 0x000fe20008010806 */
[----:B------:R2:W-:Y:S01]  /*7a80*/  MUFU.EX2 R23, R7 ;  /* 0x0000000700177308 */ /* 0x0005e20000000800 */
[----:B------:R-:W-:Y:S01]  /*7a90*/  IMAD.MOV.U32 R4, RZ, RZ, R12 ;  /* 0x000000ffff047224 */ /* 0x000fe200078e000c */
[C---:B------:R-:W-:Y:S01]  /*7aa0*/  PRMT R19, R12.reuse, 0x7771, RZ ;  /* 0x000077710c137816 */ /* 0x040fe200000000ff */
[----:B------:R-:W-:Y:S01]  /*7ab0*/  HMMA.16816.F32.BF16 R48, R8, R26, R48 ;  /* 0x0000001a0830723c */ /* 0x000fe20000041830 */
[C---:B------:R-:W-:Y:S01]  /*7ac0*/  PRMT R15, R12.reuse, 0x7773, RZ ;  /* 0x000077730c0f7816 */ /* 0x040fe200000000ff */
[----:B------:R3:W4:Y:S01]  /*7ad0*/  MUFU.EX2 R223, R6 ;  /* 0x0000000600df7308 */ /* 0x0007220000000800 */
[----:B------:R-:W-:Y:S01]  /*7ae0*/  PRMT R12, R12, 0x7772, RZ ;  /* 0x000077720c0c7816 */ /* 0x000fe200000000ff */
[----:B------:R-:W-:-:S03]  /*7af0*/  IMAD.MOV.U32 R27, RZ, RZ, R221 ;  /* 0x000000ffff1b7224 */ /* 0x000fc600078e00dd */
[----:B------:R-:W-:Y:S01]  /*7b00*/  PRMT R16, R12, 0x5410, R15 ;  /* 0x000054100c107816 */ /* 0x000fe2000000000f */
[----:B------:R-:W-:Y:S01]  /*7b10*/  HMMA.16816.F32.BF16 R132, R8, R40, R132 ;  /* 0x000000280884723c */ /* 0x000fe20000041884 */
[----:B--2---:R-:W-:-:S04]  /*7b20*/  FFMA.FTZ R7, R162, UR4, -R5 ;  /* 0x00000004a2077c23 */ /* 0x004fc80008010805 */
[----:B------:R2:W-:Y:S01]  /*7b30*/  MUFU.EX2 R22, R7 ;  /* 0x0000000700167308 */ /* 0x0005e20000000800 */
[--C-:B---3--:R-:W-:Y:S01]  /*7b40*/  FFMA.FTZ R6, R161, UR4, -R5.reuse ;  /* 0x00000004a1067c23 */ /* 0x108fe20008010805 */
[----:B------:R-:W-:Y:S01]  /*7b50*/  FFMA.FTZ R5, R163, UR4, -R5 ;  /* 0x00000004a3057c23 */ /* 0x000fe20008010805 */
[C---:B------:R-:W-:Y:S01]  /*7b60*/  HMMA.16816.F32.BF16 R84, R8.reuse, R28, R128 ;  /* 0x0000001c0854723c */ /* 0x040fe20000041880 */
[----:B------:R-:W-:Y:S01]  /*7b70*/  LDSM.16.MT88.4 R128, [R188+0x7800] ;  /* 0x00780000bc80783b */ /* 0x000fe20000004200 */
[----:B------:R-:W-:Y:S04]  /*7b80*/  MUFU.EX2 R21, R6 ;  /* 0x0000000600157308 */ /* 0x000fe80000000800 */
[----:B------:R3:W5:Y:S02]  /*7b90*/  MUFU.EX2 R228, R5 ;  /* 0x0000000500e47308 */ /* 0x0007640000000800 */
[----:B------:R-:W-:Y:S01]  /*7ba0*/  HMMA.16816.F32.BF16 R56, R8, R30, R56 ;  /* 0x0000001e0838723c */ /* 0x000fe20000041838 */
[----:B--2---:R-:W-:-:S02]  /*7bb0*/  LOP3.LUT R7, R4, 0xff, RZ, 0xc0, !PT ;  /* 0x000000ff04077812 */ /* 0x004fc400078ec0ff */
[----:B------:R-:W-:Y:S02]  /*7bc0*/  LOP3.LUT R4, R146, R38, R13, 0x96, !PT ;  /* 0x0000002692047212 */ /* 0x000fe400078e960d */
[----:B------:R-:W-:-:S03]  /*7bd0*/  PRMT R15, R7, 0x5410, R19 ;  /* 0x00005410070f7816 */ /* 0x000fc60000000013 */
[----:B------:R-:W-:Y:S01]  /*7be0*/  HMMA.16816.F32.BF16 R40, R8, R42, R64 ;  /* 0x0000002a0828723c */ /* 0x000fe20000041840 */
[C---:B------:R-:W-:Y:S01]  /*7bf0*/  PRMT R7, R4.reuse, 0x7632, R7 ;  /* 0x0000763204077816 */ /* 0x040fe20000000007 */
[----:B------:R-:W2:Y:S01]  /*7c00*/  LDSM.16.MT88.4 R8, [R192+0x7800] ;  /* 0x00780000c008783b */ /* 0x000ea20000004200 */
[----:B------:R-:W-:Y:S02]  /*7c10*/  SHF.R.U32.HI R12, RZ, 0x18, R4 ;  /* 0x00000018ff0c7819 */ /* 0x000fe40000011604 */
[C---:B---3--:R-:W-:Y:S02]  /*7c20*/  LOP3.LUT R5, R4.reuse, 0xffff, RZ, 0xc0, !PT ;  /* 0x0000ffff04057812 */ /* 0x048fe400078ec0ff */
[----:B------:R-:W-:Y:S02]  /*7c30*/  LOP3.LUT R7, R7, 0xff, RZ, 0xc0, !PT ;  /* 0x000000ff07077812 */ /* 0x000fe400078ec0ff */
[----:B------:R-:W-:Y:S02]  /*7c40*/  LOP3.LUT R13, R4, 0xff, RZ, 0xc0, !PT ;  /* 0x000000ff040d7812 */ /* 0x000fe400078ec0ff */
[----:B------:R-:W-:-:S02]  /*7c50*/  SHF.R.U32.HI R6, RZ, 0x8, R5 ;  /* 0x00000008ff067819 */ /* 0x000fc40000011605 */
[----:B------:R-:W-:Y:S02]  /*7c60*/  HSET2.LE.AND R4, R15, R200, PT ;  /* 0x000000c80f047233 */ /* 0x000fe40003803000 */
[----:B------:R-:W-:Y:S02]  /*7c70*/  PRMT R12, R7, 0x5410, R12 ;  /* 0x00005410070c7816 */ /* 0x000fe4000000000c */
[----:B----4-:R-:W-:Y:S02]  /*7c80*/  F2FP.BF16.F32.PACK_AB R5, R223, R23 ;  /* 0x00000017df05723e */ /* 0x010fe400000010ff */
[----:B------:R-:W-:Y:S02]  /*7c90*/  LOP3.LUT R7, R16, 0xff00ff, RZ, 0xc0, !PT ;  /* 0x00ff00ff10077812 */ /* 0x000fe400078ec0ff */
[----:B------:R-:W-:Y:S02]  /*7ca0*/  LOP3.LUT R138, R5, R4, RZ, 0xc0, !PT ;  /* 0x00000004058a7212 */ /* 0x000fe400078ec0ff */
[----:B------:R-:W-:-:S02]  /*7cb0*/  PRMT R6, R13, 0x5410, R6 ;  /* 0x000054100d067816 */ /* 0x000fc40000000006 */
[--C-:B------:R-:W-:Y:S02]  /*7cc0*/  HSET2.LE.AND R4, R7, R200.reuse, PT ;  /* 0x000000c807047233 */ /* 0x100fe40003803000 */
[----:B-----5:R-:W-:Y:S02]  /*7cd0*/  F2FP.BF16.F32.PACK_AB R5, R228, R21 ;  /* 0x00000015e405723e */ /* 0x020fe400000010ff */
[--C-:B------:R-:W-:Y:S02]  /*7ce0*/  HSET2.LE.AND R6, R6, R200.reuse, PT ;  /* 0x000000c806067233 */ /* 0x100fe40003803000 */
[----:B------:R-:W-:Y:S01]  /*7cf0*/  LOP3.LUT R139, R5, R4, RZ, 0xc0, !PT ;  /* 0x00000004058b7212 */ /* 0x000fe200078ec0ff */
[--C-:B------:R-:W-:Y:S01]  /*7d00*/  FFMA.FTZ R5, R166, UR4, -R0.reuse ;  /* 0x00000004a6057c23 */ /* 0x100fe20008010800 */
[----:B------:R-:W-:Y:S01]  /*7d10*/  F2FP.BF16.F32.PACK_AB R7, R25, R24 ;  /* 0x000000181907723e */ /* 0x000fe200000010ff */
[--C-:B------:R-:W-:Y:S01]  /*7d20*/  FFMA.FTZ R4, R169, UR4, -R0.reuse ;  /* 0x00000004a9047c23 */ /* 0x100fe20008010800 */
[----:B------:R-:W-:Y:S01]  /*7d30*/  HSET2.LE.AND R12, R12, R200, PT ;  /* 0x000000c80c0c7233 */ /* 0x000fe20003803000 */
[----:B------:R3:W-:Y:S01]  /*7d40*/  MUFU.EX2 R19, R5 ;  /* 0x0000000500137308 */ /* 0x0007e20000000800 */
[----:B------:R-:W-:Y:S01]  /*7d50*/  LOP3.LUT R136, R7, R6, RZ, 0xc0, !PT ;  /* 0x0000000607887212 */ /* 0x000fe200078ec0ff */
[----:B------:R-:W-:Y:S01]  /*7d60*/  FFMA.FTZ R6, R165, UR4, -R0 ;  /* 0x00000004a5067c23 */ /* 0x000fe20008010800 */
[----:B------:R-:W-:Y:S01]  /*7d70*/  F2FP.BF16.F32.PACK_AB R13, R20, R22 ;  /* 0x00000016140d723e */ /* 0x000fe200000010ff */
[----:B------:R4:W-:Y:S03]  /*7d80*/  MUFU.EX2 R221, R4 ;  /* 0x0000000400dd7308 */ /* 0x0009e60000000800 */
[----:B------:R-:W-:-:S02]  /*7d90*/  LOP3.LUT R137, R13, R12, RZ, 0xc0, !PT ;  /* 0x0000000c0d897212 */ /* 0x000fc400078ec0ff */
[----:B---3--:R-:W-:-:S05]  /*7da0*/  LOP3.LUT R5, R208, R18, R17, 0x96, !PT ;  /* 0x00000012d0057212 */ /* 0x008fca00078e9611 */
[----:B-1----:R-:W-:Y:S01]  /*7db0*/  HMMA.16816.F32.BF16 R88, R136, R96, R140 ;  /* 0x000000608858723c */ /* 0x002fe2000004188c */
[----:B------:R1:W-:Y:S01]  /*7dc0*/  MUFU.EX2 R17, R6 ;  /* 0x0000000600117308 */ /* 0x0003e20000000800 */
[----:B----4-:R-:W-:Y:S01]  /*7dd0*/  FFMA.FTZ R4, R167, UR4, -R0 ;  /* 0x00000004a7047c23 */ /* 0x010fe20008010800 */
[----:B------:R-:W-:-:S03]  /*7de0*/  FFMA.FTZ R0, R172, UR4, -R2 ;  /* 0x00000004ac007c23 */ /* 0x000fc60008010802 */
[----:B------:R3:W4:Y:S02]  /*7df0*/  MUFU.EX2 R18, R4 ;  /* 0x0000000400127308 */ /* 0x0007240000000800 */
[----:B--2---:R-:W-:Y:S02]  /*7e00*/  HMMA.16816.F32.BF16 R100, R136, R8, R148 ;  /* 0x000000088864723c */ /* 0x004fe40000041894 */
[----:B------:R2:W-:Y:S01]  /*7e10*/  MUFU.EX2 R16, R0 ;  /* 0x0000000000107308 */ /* 0x0005e20000000800 */
[----:B-1----:R-:W-:-:S04]  /*7e20*/  IMAD.WIDE.U32 R6, R5, -0x2daee0ad, RZ ;  /* 0xd2511f5305067825 */ /* 0x002fc800078e00ff */
[--C-:B------:R-:W-:Y:S01]  /*7e30*/  FFMA.FTZ R5, R173, UR4, -R2.reuse ;  /* 0x00000004ad057c23 */ /* 0x100fe20008010802 */
[C---:B------:R-:W-:Y:S01]  /*7e40*/  HMMA.16816.F32.BF16 R120, R136.reuse, R128, R120 ;  /* 0x000000808878723c */ /* 0x040fe20000041878 */
[----:B------:R-:W-:Y:S01]  /*7e50*/  PRMT R12, R6, 0x7771, RZ ;  /* 0x00007771060c7816 */ /* 0x000fe200000000ff */
[--C-:B---3--:R-:W-:Y:S01]  /*7e60*/  FFMA.FTZ R4, R171, UR4, -R2.reuse ;  /* 0x00000004ab047c23 */ /* 0x108fe20008010802 */
[----:B------:R-:W-:Y:S01]  /*7e70*/  FFMA.FTZ R2, R174, UR4, -R2 ;  /* 0x00000004ae027c23 */ /* 0x000fe20008010802 */
[C---:B------:R-:W-:Y:S01]  /*7e80*/  PRMT R13, R6.reuse, 0x7773, RZ ;  /* 0x00007773060d7816 */ /* 0x040fe200000000ff */
[----:B------:R-:W-:Y:S01]  /*7e90*/  MUFU.EX2 R14, R5 ;  /* 0x00000005000e7308 */ /* 0x000fe20000000800 */
[----:B--2---:R-:W-:Y:S01]  /*7ea0*/  IMAD.MOV.U32 R0, RZ, RZ, R6 ;  /* 0x000000ffff007224 */ /* 0x004fe200078e0006 */
[----:B------:R-:W-:Y:S01]  /*7eb0*/  PRMT R6, R6, 0x7772, RZ ;  /* 0x0000777206067816 */ /* 0x000fe200000000ff */
[----:B------:R-:W-:Y:S01]  /*7ec0*/  HMMA.16816.F32.BF16 R124, R136, R130, R124 ;  /* 0x00000082887c723c */ /* 0x000fe2000004187c */
[----:B------:R1:W-:Y:S02]  /*7ed0*/  MUFU.EX2 R15, R4 ;  /* 0x00000004000f7308 */ /* 0x0003e40000000800 */
[----:B------:R-:W-:-:S02]  /*7ee0*/  PRMT R13, R6, 0x5410, R13 ;  /* 0x00005410060d7816 */ /* 0x000fc4000000000d */
[----:B------:R2:W3:Y:S03]  /*7ef0*/  MUFU.EX2 R222, R2 ;  /* 0x0000000200de7308 */ /* 0x0004e60000000800 */
[----:B------:R-:W-:Y:S01]  /*7f00*/  HMMA.16816.F32.BF16 R72, R136, R80, R52 ;  /* 0x000000508848723c */ /* 0x000fe20000041834 */
[----:B-1----:R-:W-:-:S07]  /*7f10*/  LOP3.LUT R4, R0, 0xff, RZ, 0xc0, !PT ;  /* 0x000000ff00047812 */ /* 0x002fce00078ec0ff */
[C---:B------:R-:W-:Y:S01]  /*7f20*/  HMMA.16816.F32.BF16 R76, R136.reuse, R82, R76 ;  /* 0x00000052884c723c */ /* 0x040fe2000004184c */
[----:B------:R-:W-:Y:S02]  /*7f30*/  LOP3.LUT R0, R146, R34, R7, 0x96, !PT ;  /* 0x0000002292007212 */ /* 0x000fe400078e9607 */
[----:B------:R-:W-:Y:S02]  /*7f40*/  PRMT R12, R4, 0x5410, R12 ;  /* 0x00005410040c7816 */ /* 0x000fe4000000000c */
[C---:B--2---:R-:W-:Y:S02]  /*7f50*/  LOP3.LUT R2, R0.reuse, 0xffff, RZ, 0xc0, !PT ;  /* 0x0000ffff00027812 */ /* 0x044fe400078ec0ff */
[C---:B------:R-:W-:Y:S01]  /*7f60*/  PRMT R4, R0.reuse, 0x7632, R4 ;  /* 0x0000763200047816 */ /* 0x040fe20000000004 */
[----:B------:R-:W-:Y:S01]  /*7f70*/  HMMA.16816.F32.BF16 R92, R136, R98, R92 ;  /* 0x00000062885c723c */ /* 0x000fe2000004185c */
[----:B------:R-:W-:Y:S02]  /*7f80*/  LOP3.LUT R7, R0, 0xff, RZ, 0xc0, !PT ;  /* 0x000000ff00077812 */ /* 0x000fe400078ec0ff */
[----:B------:R-:W-:-:S02]  /*7f90*/  SHF.R.U32.HI R5, RZ, 0x8, R2 ;  /* 0x00000008ff057819 */ /* 0x000fc40000011602 */
[----:B------:R-:W-:Y:S02]  /*7fa0*/  SHF.R.U32.HI R6, RZ, 0x18, R0 ;  /* 0x00000018ff067819 */ /* 0x000fe40000011600 */
[----:B------:R-:W-:Y:S01]  /*7fb0*/  LOP3.LUT R4, R4, 0xff, RZ, 0xc0, !PT ;  /* 0x000000ff04047812 */ /* 0x000fe200078ec0ff */
[----:B------:R-:W-:Y:S01]  /*7fc0*/  HMMA.16816.F32.BF16 R136, R136, R10, R112 ;  /* 0x0000000a8888723c */ /* 0x000fe20000041870 */
[----:B------:R-:W-:Y:S02]  /*7fd0*/  HSET2.LE.AND R0, R12, R200, PT ;  /* 0x000000c80c007233 */ /* 0x000fe40003803000 */
[----:B------:R-:W-:Y:S02]  /*7fe0*/  PRMT R5, R7, 0x5410, R5 ;  /* 0x0000541007057816 */ /* 0x000fe40000000005 */
[----:B----4-:R-:W-:Y:S02]  /*7ff0*/  F2FP.BF16.F32.PACK_AB R2, R17, R18 ;  /* 0x000000121102723e */ /* 0x010fe400000010ff */
[----:B------:R-:W-:-:S02]  /*8000*/  LOP3.LUT R7, R13, 0xff00ff, RZ, 0xc0, !PT ;  /* 0x00ff00ff0d077812 */ /* 0x000fc400078ec0ff */
[----:B------:R-:W-:Y:S02]  /*8010*/  PRMT R6, R4, 0x5410, R6 ;  /* 0x0000541004067816 */ /* 0x000fe40000000006 */
[----:B------:R-:W-:Y:S02]  /*8020*/  LOP3.LUT R142, R2, R0, RZ, 0xc0, !PT ;  /* 0x00000000028e7212 */ /* 0x000fe400078ec0ff */
[--C-:B------:R-:W-:Y:S02]  /*8030*/  HSET2.LE.AND R0, R7, R200.reuse, PT ;  /* 0x000000c807007233 */ /* 0x100fe40003803000 */
[----:B---3--:R-:W-:Y:S02]  /*8040*/  F2FP.BF16.F32.PACK_AB R2, R222, R14 ;  /* 0x0000000ede02723e */ /* 0x008fe400000010ff */
[----:B------:R-:W-:Y:S02]  /*8050*/  HSET2.LE.AND R4, R5, R200, PT ;  /* 0x000000c805047233 */ /* 0x000fe40003803000 */
[----:B------:R-:W-:-:S02]  /*8060*/  F2FP.BF16.F32.PACK_AB R5, R19, R221 ;  /* 0x000000dd1305723e */ /* 0x000fc400000010ff */
[----:B------:R-:W-:Y:S02]  /*8070*/  HSET2.LE.AND R6, R6, R200, PT ;  /* 0x000000c806067233 */ /* 0x000fe40003803000 */
[----:B------:R-:W-:Y:S02]  /*8080*/  F2FP.BF16.F32.PACK_AB R7, R15, R16 ;  /* 0x000000100f07723e */ /* 0x000fe400000010ff */
[----:B------:R-:W-:Y:S01]  /*8090*/  LOP3.LUT R143, R2, R0, RZ, 0xc0, !PT ;  /* 0x00000000028f7212 */ /* 0x000fe200078ec0ff */
[----:B------:R-:W-:Y:S01]  /*80a0*/  FADD.FTZ R0, R27, R252 ;  /* 0x000000fc1b007221 */ /* 0x000fe20000010000 */
[----:B------:R-:W-:Y:S01]  /*80b0*/  LOP3.LUT R140, R5, R4, RZ, 0xc0, !PT ;  /* 0x00000004058c7212 */ /* 0x000fe200078ec0ff */
        /* <DEDUP_REMOVED lines=62> */
[----:B------:R-:W-:-:S07]  /*84a0*/  FADD.FTZ R228, R228, R0 ;  /* 0x00000000e4e47221 */ /* 0x000fce0000010000 */
[C---:B------:R-:W-:Y:S08]  /*84b0*/  HMMA.16816.F32.BF16 R84, R140.reuse, R96, R84 ;  /* 0x000000608c54723c */ /* 0x040ff00000041854 */
[C---:B------:R-:W-:Y:S08]  /*84c0*/  HMMA.16816.F32.BF16 R128, R140.reuse, R130, R48 ;  /* 0x000000828c80723c */ /* 0x040ff00000041830 */
[C---:B------:R-:W-:Y:S08]  /*84d0*/  HMMA.16816.F32.BF16 R80, R140.reuse, R82, R44 ;  /* 0x000000528c50723c */ /* 0x040ff0000004182c */
[C---:B------:R-:W-:Y:S08]  /*84e0*/  HMMA.16816.F32.BF16 R96, R140.reuse, R98, R56 ;  /* 0x000000628c60723c */ /* 0x040ff00000041838 */
[----:B------:R-:W-:Y:S01]  /*84f0*/  HMMA.16816.F32.BF16 R140, R140, R10, R40 ;  /* 0x0000000a8c8c723c */ /* 0x000fe20000041828 */
[----:B------:R-:W-:-:S04]  /*8500*/  NOP ;  /* 0x0000000000007918 */ /* 0x000fc80000000000 */
[----:B------:R-:W-:-:S15]  /*8510*/  @!P0 BRA `(.L_x_1614) ;  /* 0x0000004400708947 */ /* 0x000fde0003800000 */
[----:B------:R-:W1:Y:S01]  /*8520*/  S2R R176, SR_TID.X ;  /* 0x0000000000b07919 */ /* 0x000e620000002100 */
[----:B------:R-:W2:Y:S01]  /*8530*/  LDC.64 R206, c[0x0][0x3c0] ;  /* 0x0000f000ffce7b82 */ /* 0x000ea20000000a00 */
[----:B------:R-:W3:Y:S01]  /*8540*/  LDCU UR7, c[0x0][0x440] ;  /* 0x00008800ff0777ac */ /* 0x000ee20008000800 */
[-C--:B------:R-:W-:Y:S01]  /*8550*/  LOP3.LUT R234, R106, R232.reuse, RZ, 0x3c, !PT ;  /* 0x000000e86aea7212 */ /* 0x080fe200078e3cff */
[----:B------:R-:W-:Y:S01]  /*8560*/  IMAD.IADD R235, R235, 0x1, R104 ;  /* 0x00000001ebeb7824 */ /* 0x000fe200078e0268 */
[-C--:B------:R-:W-:Y:S01]  /*8570*/  LOP3.LUT R233, R241, R231.reuse, RZ, 0x3c, !PT ;  /* 0x000000e7f1e97212 */ /* 0x080fe200078e3cff */
[----:B------:R-:W-:Y:S01]  /*8580*/  IMAD.MOV.U32 R111, RZ, RZ, R3 ;  /* 0x000000ffff6f7224 */ /* 0x000fe200078e0003 */
[----:B------:R-:W-:Y:S01]  /*8590*/  LOP3.LUT R232, R144, R232, RZ, 0x3c, !PT ;  /* 0x000000e890e87212 */ /* 0x000fe200078e3cff */
[----:B------:R-:W-:Y:S01]  /*85a0*/  IMAD.MOV.U32 R112, RZ, RZ, R108 ;  /* 0x000000ffff707224 */ /* 0x000fe200078e006c */
[----:B------:R-:W-:Y:S01]  /*85b0*/  LEA.HI.SX32 R202, R202, 0xfffffffe, 0x1a ;  /* 0xfffffffecaca7811 */ /* 0x000fe200078fd2ff */
[----:B------:R-:W-:Y:S01]  /*85c0*/  IMAD.MOV.U32 R107, RZ, RZ, R109 ;  /* 0x000000ffff6b7224 */ /* 0x000fe200078e006d */
[----:B------:R-:W-:Y:S01]  /*85d0*/  LOP3.LUT R231, R237, R231, RZ, 0x3c, !PT ;  /* 0x000000e7ede77212 */ /* 0x000fe200078e3cff */
[----:B------:R-:W-:Y:S01]  /*85e0*/  IMAD.MOV.U32 R106, RZ, RZ, R110 ;  /* 0x000000ffff6a7224 */ /* 0x000fe200078e006e */
[----:B------:R-:W4:Y:S01]  /*85f0*/  LDCU UR6, c[0x0][0x440] ;  /* 0x00008800ff0677ac */ /* 0x000f220008000800 */
[----:B------:R-:W1:Y:S01]  /*8600*/  LDCU UR4, c[0x0][0x45c] ;  /* 0x00008b80ff0477ac */ /* 0x000e620008000800 */
[----:B---3--:R-:W-:Y:S01]  /*8610*/  ISETP.GE.AND P1, PT, R203, UR7, PT ;  /* 0x00000007cb007c0c */ /* 0x008fe2000bf26270 */
[----:B-1----:R-:W-:-:S05]  /*8620*/  IMAD.SHL.U32 R176, R176, 0x2, RZ ;  /* 0x00000002b0b07824 */ /* 0x002fca00078e00ff */
[----:B------:R-:W-:-:S05]  /*8630*/  LOP3.LUT R176, R176, 0x6, RZ, 0xc0, !PT ;  /* 0x00000006b0b07812 */ /* 0x000fca00078ec0ff */
[----:B------:R-:W-:Y:S01]  /*8640*/  IMAD.IADD R246, R176, 0x1, R246 ;  /* 0x00000001b0f67824 */ /* 0x000fe200078e02f6 */
[----:B----4-:R-:W-:Y:S06]  /*8650*/  BRA `(.L_x_1615) ;  /* 0x0000000000f47947 */ /* 0x010fec0003800000 */
.L_x_1617:
[C---:B------:R-:W-:Y:S01]  /*8660*/  @!P0 VIADD R0, R202.reuse, 0xffffffff ;  /* 0xffffffffca008836 */ /* 0x040fe20000000000 */
[----:B------:R-:W1:Y:S01]  /*8670*/  @!P0 LDC.64 R144, c[0x0][0x3b8] ;  /* 0x0000ee00ff908b82 */ /* 0x000e620000000a00 */
[C---:B------:R-:W-:Y:S01]  /*8680*/  @!P0 VIADD R104, R202.reuse, 0xffffffff ;  /* 0xffffffffca688836 */ /* 0x040fe20000000000 */
[----:B------:R-:W-:Y:S06]  /*8690*/  ISETP.GE.AND P1, PT, R203, UR6, PT ;  /* 0x00000006cb007c0c */ /* 0x000fec000bf26270 */
[----:B------:R-:W2:Y:S07]  /*86a0*/  @!P0 LDC.64 R148, c[0x0][0x3b8] ;  /* 0x0000ee00ff948b82 */ /* 0x000eae0000000a00 */
[----:B------:R-:W-:Y:S01]  /*86b0*/  @!P1 VIADD R110, R202, 0xffffffff ;  /* 0xffffffffca6e9836 */ /* 0x000fe20000000000 */
[----:B------:R-:W3:Y:S08]  /*86c0*/  @!P0 LDC.64 R146, c[0x0][0x3b8] ;  /* 0x0000ee00ff928b82 */ /* 0x000ef00000000a00 */
[----:B------:R-:W4:Y:S02]  /*86d0*/  @!P1 LDC.64 R152, c[0x0][0x3b8] ;  /* 0x0000ee00ff989b82 */ /* 0x000f240000000a00 */
[----:B----4-:R-:W-:Y:S04]  /*86e0*/  @!P1 IMAD.WIDE.U32 R114, R110, R152, RZ ;  /* 0x000000986e729225 */ /* 0x010fe800078e00ff */
[C---:B-1----:R-:W-:Y:S04]  /*86f0*/  @!P0 IMAD.WIDE.U32 R2, R0.reuse, R144, RZ ;  /* 0x0000009000028225 */ /* 0x042fe800078e00ff */
[----:B------:R-:W-:Y:S01]  /*8700*/  @!P0 IMAD R3, R0, R145, R3 ;  /* 0x0000009100038224 */ /* 0x000fe200078e0203 */
[----:B------:R-:W-:Y:S01]  /*8710*/  @!P0 SHF.L.U32 R113, R2, 0x6, RZ ;  /* 0x0000000602718819 */ /* 0x000fe200000006ff */
[----:B---3--:R-:W-:Y:S03]  /*8720*/  @!P0 IMAD.WIDE.U32 R108, R104, R146, RZ ;  /* 0x00000092686c8225 */ /* 0x008fe600078e00ff */
[----:B------:R-:W-:Y:S01]  /*8730*/  @!P0 SHF.L.U64.HI R151, R2, 0x6, R3 ;  /* 0x0000000602978819 */ /* 0x000fe20000010203 */
[----:B--2---:R-:W-:Y:S01]  /*8740*/  @!P0 IMAD.WIDE.U32 R2, R0, R148, RZ ;  /* 0x0000009400028225 */ /* 0x004fe200078e00ff */
[----:B------:R-:W-:Y:S03]  /*8750*/  @!P0 LEA R113, P2, R144, R113, 0x4 ;  /* 0x0000007190718211 */ /* 0x000fe600078420ff */
[----:B------:R-:W-:Y:S01]  /*8760*/  @!P0 IMAD R3, R0, R149, R3 ;  /* 0x0000009500038224 */ /* 0x000fe200078e0203 */
[----:B------:R-:W-:Y:S01]  /*8770*/  @!P0 LEA.HI.X R151, R144, R151, R145, 0x4, P2 ;  /* 0x0000009790978211 */ /* 0x000fe200010f2491 */
[----:B------:R-:W-:Y:S02]  /*8780*/  @!P0 IMAD R109, R104, R147, R109 ;  /* 0x00000093686d8224 */ /* 0x000fe400078e026d */
[----:B------:R-:W-:Y:S01]  /*8790*/  @!P0 IMAD.SHL.U32 R0, R108, 0x40, RZ ;  /* 0x000000406c008824 */ /* 0x000fe200078e00ff */
[----:B------:R-:W-:Y:S01]  /*87a0*/  @!P0 SHF.L.U64.HI R145, R2, 0x6, R3 ;  /* 0x0000000602918819 */ /* 0x000fe20000010203 */
[----:B------:R-:W-:Y:S01]  /*87b0*/  @!P1 IMAD R115, R110, R153, R115 ;  /* 0x000000996e739224 */ /* 0x000fe200078e0273 */
[----:B------:R-:W-:Y:S01]  /*87c0*/  @!P0 SHF.L.U64.HI R109, R108, 0x6, R109 ;  /* 0x000000066c6d8819 */ /* 0x000fe2000001026d */
[----:B------:R-:W-:Y:S01]  /*87d0*/  @!P0 IMAD.SHL.U32 R144, R2, 0x40, RZ ;  /* 0x0000004002908824 */ /* 0x000fe200078e00ff */
[----:B------:R-:W-:Y:S01]  /*87e0*/  @!P1 LEA R110, P4, R114, R213, 0x7 ;  /* 0x000000d5726e9211 */ /* 0x000fe200078838ff */
[----:B------:R-:W-:Y:S01]  /*87f0*/  @!P0 IMAD R149, R149, 0x30, RZ ;  /* 0x0000003095958824 */ /* 0x000fe200078e02ff */
[----:B------:R-:W-:Y:S01]  /*8800*/  @!P0 LEA R0, P2, R146, R0, 0x5 ;  /* 0x0000000092008211 */ /* 0x000fe200078428ff */
[----:B------:R-:W-:Y:S01]  /*8810*/  @!P0 IMAD.WIDE.U32 R2, R148, 0x30, R144 ;  /* 0x0000003094028825 */ /* 0x000fe200078e0090 */
[----:B------:R-:W-:Y:S02]  /*8820*/  @!P1 LEA.HI.X R104, R114, R212, R115, 0x7, P4 ;  /* 0x000000d472689211 */ /* 0x000fe400020f3c73 */
[----:B------:R-:W-:Y:S02]  /*8830*/  @!P0 LEA.HI.X R146, R146, R109, R147, 0x5, P2 ;  /* 0x0000006d92928211 */ /* 0x000fe400010f2c93 */
[CC--:B------:R-:W-:Y:S02]  /*8840*/  @!P0 LEA R114, P2, R0.reuse, R213.reuse, 0x1 ;  /* 0x000000d500728211 */ /* 0x0c0fe400078408ff */
[----:B------:R-:W-:Y:S02]  /*8850*/  @!P1 MOV R147, R104 ;  /* 0x0000006800939202 */ /* 0x000fe40000000f00 */
[-C--:B------:R-:W-:Y:S01]  /*8860*/  @!P0 LEA.HI.X R115, R0, R212.reuse, R146, 0x1, P2 ;  /* 0x000000d400738211 */ /* 0x080fe200010f0c92 */
[----:B------:R-:W-:Y:S01]  /*8870*/  @!P1 IMAD.MOV.U32 R146, RZ, RZ, R110 ;  /* 0x000000ffff929224 */ /* 0x000fe200078e006e */
[----:B------:R-:W-:Y:S02]  /*8880*/  @!P0 LEA R144, P3, R113, R213, 0x1 ;  /* 0x000000d571908211 */ /* 0x000fe400078608ff */
[----:B------:R-:W-:Y:S02]  /*8890*/  @!P0 IADD3 R3, PT, PT, R149, R3, RZ ;  /* 0x0000000395038210 */ /* 0x000fe40007ffe0ff */
[----:B------:R-:W-:Y:S01]  /*88a0*/  @!PT LDS RZ, [RZ] ;  /* 0x00000000fffff984 */ /* 0x000fe20000000800 */
[----:B------:R-:W-:Y:S01]  /*88b0*/  @!PT LDS RZ, [RZ] ;  /* 0x00000000fffff984 */ /* 0x000fe20000000800 */
[----:B------:R-:W-:Y:S01]  /*88c0*/  @!PT LDS RZ, [RZ] ;  /* 0x00000000fffff984 */ /* 0x000fe20000000800 */
[----:B------:R1:W-:Y:S01]  /*88d0*/  @!P1 LDGSTS.E.BYPASS.LTC128B.128 [R201+0x4000], desc[UR16][R146.64] ;  /* 0x0400000092c99fae */ /* 0x0003e2000b981a10 */
[-C--:B------:R-:W-:Y:S02]  /*88e0*/  @!P0 LEA.HI.X R145, R113, R212.reuse, R151, 0x1, P3 ;  /* 0x000000d471918211 */ /* 0x080fe400018f0c97 */
[C---:B------:R-:W-:Y:S02]  /*88f0*/  @!P0 LEA R108, P3, R2.reuse, R213, 0x1 ;  /* 0x000000d5026c8211 */ /* 0x040fe400078608ff */
[----:B------:R1:W-:Y:S02]  /*8900*/  @P1 STS.128 [R201+0x4000], RZ ;  /* 0x004000ffc9001388 */ /* 0x0003e40000000c00 */
        /* <DEDUP_REMOVED lines=18> */
.L_x_1615:
[----:B------:R-:W-:Y:S04]  /*8a30*/  DEPBAR.LE SB0, 0x0 ;  /* 0x000080000000791a */ /* 0x000fe80000000000 */
[----:B------:R-:W-:Y:S01]  /*8a40*/  BAR.SYNC.DEFER_BLOCKING 0x0 ;  /* 0x0000000000007b1d */ /* 0x000fe20000010000 */
[----:B--2---:R-:W-:Y:S01]  /*8a50*/  IMAD.WIDE.U32 R4, R202, R206, RZ ;  /* 0x000000ceca047225 */ /* 0x004fe200078e00ff */
[----:B------:R-:W-:Y:S03]  /*8a60*/  ISETP.GE.AND P0, PT, R203, UR6, PT ;  /* 0x00000006cb007c0c */ /* 0x000fe6000bf06270 */
[----:B------:R-:W-:Y:S02]  /*8a70*/  IMAD.SHL.U32 R2, R4, 0x40, RZ ;  /* 0x0000004004027824 */ /* 0x000fe400078e00ff */
[----:B------:R-:W-:Y:S03]  /*8a80*/  IMAD R5, R202, R207, R5 ;  /* 0x000000cfca057224 */ /* 0x000fe600078e0205 */
[----:B------:R-:W-:Y:S02]  /*8a90*/  @!P1 LEA R10, P4, R2, R215, 0x1 ;  /* 0x000000d7020a9211 */ /* 0x000fe400078808ff */
[----:B------:R-:W-:Y:S03]  /*8aa0*/  SHF.L.U64.HI R3, R4, 0x6, R5 ;  /* 0x0000000604037819 */ /* 0x000fe60000010205 */
[----:B------:R-:W-:Y:S02]  /*8ab0*/  @!P0 LEA R0, P3, R206, R2, 0x4 ;  /* 0x00000002ce008211 */ /* 0x000fe400078620ff */
[----:B------:R-:W-:Y:S02]  /*8ac0*/  @!P1 LEA.HI.X R11, R2, R214, R3, 0x1, P4 ;  /* 0x000000d6020b9211 */ /* 0x000fe400020f0c03 */
[----:B------:R-:W-:Y:S02]  /*8ad0*/  @!P0 LEA.HI.X R5, R206, R3, R207, 0x4, P3 ;  /* 0x00000003ce058211 */ /* 0x000fe400018f24cf */
[----:B------:R-:W-:Y:S02]  /*8ae0*/  @!P0 LEA R8, P3, R0, R215, 0x1 ;  /* 0x000000d700088211 */ /* 0x000fe400078608ff */
[----:B------:R-:W-:Y:S01]  /*8af0*/  @!P0 LEA R4, P2, R206, R2, 0x5 ;  /* 0x00000002ce048211 */ /* 0x000fe200078428ff */
[----:B------:R-:W-:Y:S01]  /*8b00*/  @!PT LDS RZ, [RZ] ;  /* 0x00000000fffff984 */ /* 0x000fe20000000800 */
[----:B------:R-:W-:Y:S01]  /*8b10*/  @!PT LDS RZ, [RZ] ;  /* 0x00000000fffff984 */ /* 0x000fe20000000800 */
[----:B------:R-:W-:Y:S01]  /*8b20*/  @!PT LDS RZ, [RZ] ;  /* 0x00000000fffff984 */ /* 0x000fe20000000800 */
[----:B------:R-:W-:Y:S01]  /*8b30*/  @!P1 LDGSTS.E.BYPASS.LTC128B.128 [R201+0x6000], desc[UR16][R10.64] ;  /* 0x060000000ac99fae */ /* 0x000fe2000b981a10 */
[-C--:B------:R-:W-:Y:S01]  /*8b40*/  @!P0 LEA.HI.X R9, R0, R214.reuse, R5, 0x1, P3 ;  /* 0x000000d600098211 */ /* 0x080fe200018f0c05 */
[----:B------:R-:W-:Y:S01]  /*8b50*/  @!P0 IMAD R0, R207, 0x30, RZ ;  /* 0x00000030cf008824 */ /* 0x000fe200078e02ff */
[C---:B------:R-:W-:Y:S01]  /*8b60*/  @!P0 LEA.HI.X R7, R206.reuse, R3, R207, 0x5, P2 ;  /* 0x00000003ce078211 */ /* 0x040fe200010f2ccf */
[----:B------:R-:W-:Y:S01]  /*8b70*/  @!P0 IMAD.WIDE.U32 R2, R206, 0x30, R2 ;  /* 0x00000030ce028825 */ /* 0x000fe200078e0002 */
[CC--:B------:R-:W-:Y:S03]  /*8b80*/  @!P0 LEA R6, P2, R4.reuse, R215.reuse, 0x1 ;  /* 0x000000d704068211 */ /* 0x0c0fe600078408ff */
[----:B------:R-:W-:Y:S01]  /*8b90*/  @P1 STS.128 [R201+0x6000], RZ ;  /* 0x006000ffc9001388 */ /* 0x000fe20000000c00 */
[-C--:B------:R-:W-:Y:S01]  /*8ba0*/  @!P0 LEA.HI.X R7, R4, R214.reuse, R7, 0x1, P2 ;  /* 0x000000d604078211 */ /* 0x080fe200010f0c07 */
[----:B------:R-:W-:Y:S01]  /*8bb0*/  @!P0 IMAD.IADD R0, R0, 0x1, R3 ;  /* 0x0000000100008824 */ /* 0x000fe200078e0203 */
[C---:B------:R-:W-:Y:S04]  /*8bc0*/  @!P0 LEA R4, P2, R2.reuse, R215, 0x1 ;  /* 0x000000d702048211 */ /* 0x040fe800078408ff */
[----:B------:R-:W-:Y:S01]  /*8bd0*/  @!P0 LEA.HI.X R5, R2, R214, R0, 0x1, P2 ;  /* 0x000000d602058211 */ /* 0x000fe200010f0c00 */
[----:B------:R-:W-:Y:S01]  /*8be0*/  @P0 STS.128 [R201+0x6800], RZ ;  /* 0x006800ffc9000388 */ /* 0x000fe20000000c00 */
[C---:B------:R-:W-:Y:S07]  /*8bf0*/  ISETP.NE.AND P2, PT, R202.reuse, RZ, PT ;  /* 0x000000ffca00720c */ /* 0x040fee0003f45270 */
        /* <DEDUP_REMOVED lines=32> */
[----:B------:R-:W-:Y:S01]  /*8e00*/  LDSM.16.M88.4 R168, [R197] ;  /* 0x00000000c5a8783b */ /* 0x000fe20000000200 */
[-C--:B------:R-:W-:Y:S07]  /*8e10*/  HMMA.16816.F32.BF16 R28, R60, R34.reuse, RZ ;  /* 0x000000223c1c723c */ /* 0x080fee00000418ff */
[----:B------:R-:W-:Y:S01]  /*8e20*/  LDSM.16.M88.4 R172, [R190+0x4000] ;  /* 0x00400000beac783b */ /* 0x000fe20000000200 */
[C---:B------:R-:W-:Y:S07]  /*8e30*/  HMMA.16816.F32.BF16 R32, R64.reuse, R34, RZ ;  /* 0x000000224020723c */ /* 0x040fee00000418ff */
[----:B------:R-:W-:Y:S01]  /*8e40*/  LDSM.16.M88.4 R176, [R197+0x2000] ;  /* 0x00200000c5b0783b */ /* 0x000fe20000000200 */
[-C--:B----4-:R-:W-:Y:S07]  /*8e50*/  HMMA.16816.F32.BF16 R36, R64, R48.reuse, RZ ;  /* 0x000000304024723c */ /* 0x090fee00000418ff */
[----:B------:R-:W-:Y:S01]  /*8e60*/  LDSM.16.M88.4 R180, [R190+0x4800] ;  /* 0x00480000beb4783b */ /* 0x000fe20000000200 */
[C---:B------:R-:W-:Y:S07]  /*8e70*/  HMMA.16816.F32.BF16 R40, R60.reuse, R48, RZ ;  /* 0x000000303c28723c */ /* 0x040fee00000418ff */
[----:B------:R-:W-:Y:S01]  /*8e80*/  LDSM.16.M88.4 R184, [R190+0x5000] ;  /* 0x00500000beb8783b */ /* 0x000fe20000000200 */
[-C--:B------:R-:W-:Y:S08]  /*8e90*/  HMMA.16816.F32.BF16 R44, R60, R50.reuse, RZ ;  /* 0x000000323c2c723c */ /* 0x080ff000000418ff */
[C---:B------:R-:W-:Y:S08]  /*8ea0*/  HMMA.16816.F32.BF16 R48, R64.reuse, R50, RZ ;  /* 0x000000324030723c */ /* 0x040ff000000418ff */
[-C--:B-----5:R-:W-:Y:S08]  /*8eb0*/  HMMA.16816.F32.BF16 R52, R64, R144.reuse, RZ ;  /* 0x000000904034723c */ /* 0x0a0ff000000418ff */
[C---:B------:R-:W-:Y:S08]  /*8ec0*/  HMMA.16816.F32.BF16 R56, R60.reuse, R144, RZ ;  /* 0x000000903c38723c */ /* 0x040ff000000418ff */
[-C--:B------:R-:W-:Y:S08]  /*8ed0*/  HMMA.16816.F32.BF16 R60, R60, R146.reuse, RZ ;  /* 0x000000923c3c723c */ /* 0x080ff000000418ff */
[----:B------:R-:W-:Y:S01]  /*8ee0*/  HMMA.16816.F32.BF16 R64, R64, R146, RZ ;  /* 0x000000924040723c */ /* 0x000fe200000418ff */
[----:B------:R-:W4:Y:S07]  /*8ef0*/  LDSM.16.M88.4 R144, [R195+0x5800] ;  /* 0x00580000c390783b */ /* 0x000f2e0000000200 */
        /* <DEDUP_REMOVED lines=8> */
[C---:B------:R-:W-:Y:S08]  /*8f80*/  HMMA.16816.F32.BF16 R32, R148.reuse, R162, R32 ;  /* 0x000000a29420723c */ /* 0x040ff00000041820 */
[-C--:B---3--:R-:W-:Y:S08]  /*8f90*/  HMMA.16816.F32.BF16 R36, R148, R164.reuse, R36 ;  /* 0x000000a49424723c */ /* 0x088ff00000041824 */
[C---:B------:R-:W-:Y:S04]  /*8fa0*/  HMMA.16816.F32.BF16 R40, R156.reuse, R164, R40 ;  /* 0x000000a49c28723c */ /* 0x040fe80000041828 */
[C---:B------:R-:W-:Y:S02]  /*8fb0*/  VIADD R164, R205.reuse, 0xed9eba14 ;  /* 0xed9eba14cda47836 */ /* 0x040fe40000000000 */
[C---:B------:R-:W-:Y:S02]  /*8fc0*/  VIADD R165, R205.reuse, 0x76cf5d0a ;  /* 0x76cf5d0acda57836 */ /* 0x040fe40000000000 */
[-C--:B------:R-:W-:Y:S08]  /*8fd0*/  HMMA.16816.F32.BF16 R44, R156, R166.reuse, R44 ;  /* 0x000000a69c2c723c */ /* 0x080ff0000004182c */
[C---:B------:R-:W-:Y:S04]  /*8fe0*/  HMMA.16816.F32.BF16 R48, R148.reuse, R166, R48 ;  /* 0x000000a69430723c */ /* 0x040fe80000041830 */
[----:B------:R-:W-:Y:S04]  /*8ff0*/  VIADD R166, R205, 0x32370b8f ;  /* 0x32370b8fcda67836 */ /* 0x000fe80000000000 */
[-C--:B----4-:R-:W-:Y:S08]  /*9000*/  HMMA.16816.F32.BF16 R52, R148, R144.reuse, R52 ;  /* 0x000000909434723c */ /* 0x090ff00000041834 */
[C---:B------:R-:W-:Y:S08]  /*9010*/  HMMA.16816.F32.BF16 R56, R156.reuse, R144, R56 ;  /* 0x000000909c38723c */ /* 0x040ff00000041838 */
[-C--:B------:R-:W-:Y:S01]  /*9020*/  HMMA.16816.F32.BF16 R60, R156, R146.reuse, R60 ;  /* 0x000000929c3c723c */ /* 0x080fe2000004183c */
[----:B------:R-:W-:Y:S07]  /*9030*/  LDSM.16.M88.4 R156, [R198+0x2000] ;  /* 0x00200000c69c783b */ /* 0x000fee0000000200 */
[----:B------:R-:W-:Y:S01]  /*9040*/  HMMA.16816.F32.BF16 R64, R148, R146, R64 ;  /* 0x000000929440723c */ /* 0x000fe20000041840 */
[----:B------:R-:W-:Y:S07]  /*9050*/  LDSM.16.M88.4 R144, [R198] ;  /* 0x00000000c690783b */ /* 0x000fee0000000200 */
[-C--:B------:R-:W-:Y:S01]  /*9060*/  HMMA.16816.F32.BF16 R4, R168, R172.reuse, R4 ;  /* 0x000000aca804723c */ /* 0x080fe20000041804 */
[----:B------:R-:W2:Y:S07]  /*9070*/  LDSM.16.M88.4 R148, [R194+0x4000] ;  /* 0x00400000c294783b */ /* 0x000eae0000000200 */
[C---:B------:R-:W-:Y:S08]  /*9080*/  HMMA.16816.F32.BF16 R8, R176.reuse, R172, R8 ;  /* 0x000000acb008723c */ /* 0x040ff00000041808 */
[-C--:B------:R-:W-:Y:S08]  /*9090*/  HMMA.16816.F32.BF16 R12, R176, R174.reuse, R12 ;  /* 0x000000aeb00c723c */ /* 0x080ff0000004180c */
[C---:B------:R-:W-:Y:S08]  /*90a0*/  HMMA.16816.F32.BF16 R16, R168.reuse, R174, R16 ;  /* 0x000000aea810723c */ /* 0x040ff00000041810 */
[-C--:B------:R-:W-:Y:S08]  /*90b0*/  HMMA.16816.F32.BF16 R20, R168, R180.reuse, R20 ;  /* 0x000000b4a814723c */ /* 0x080ff00000041814 */
[C---:B------:R-:W-:Y:S04]  /*90c0*/  HMMA.16816.F32.BF16 R24, R176.reuse, R180, R24 ;  /* 0x000000b4b018723c */ /* 0x040fe80000041818 */
[----:B------:R-:W-:Y:S04]  /*90d0*/  IMAD.SHL.U32 R180, R202, 0x2, RZ ;  /* 0x00000002cab47824 */ /* 0x000fe800078e00ff */
[-C--:B------:R-:W-:Y:S03]  /*90e0*/  HMMA.16816.F32.BF16 R28, R176, R182.reuse, R28 ;  /* 0x000000b6b01c723c */ /* 0x080fe6000004181c */
[----:B------:R-:W-:Y:S05]  /*90f0*/  LOP3.LUT R2, R180, R239, R205, 0x96, !PT ;  /* 0x000000efb4027212 */ /* 0x000fea00078e96cd */
[C---:B------:R-:W-:Y:S04]  /*9100*/  HMMA.16816.F32.BF16 R32, R168.reuse, R182, R32 ;  /* 0x000000b6a820723c */ /* 0x040fe80000041820 */
[----:B------:R-:W-:Y:S04]  /*9110*/  IMAD.WIDE.U32 R2, R2, -0x326172a9, RZ ;  /* 0xcd9e8d5702027825 */ /* 0x000fe800078e00ff */
[-C--:B------:R-:W-:Y:S03]  /*9120*/  HMMA.16816.F32.BF16 R36, R168, R184.reuse, R36 ;  /* 0x000000b8a824723c */ /* 0x080fe60000041824 */
[C---:B------:R-:W-:Y:S02]  /*9130*/  LOP3.LUT R108, R3.reuse, R234, RZ, 0x3c, !PT ;  /* 0x000000ea036c7212 */ /* 0x040fe400078e3cff */
[C---:B------:R-:W-:Y:S02]  /*9140*/  LOP3.LUT R114, R2.reuse, R233, RZ, 0x3c, !PT ;  /* 0x000000e902727212 */ /* 0x040fe400078e3cff */
[----:B------:R-:W-:Y:S01]  /*9150*/  LOP3.LUT R3, R3, R232, RZ, 0x3c, !PT ;  /* 0x000000e803037212 */ /* 0x000fe200078e3cff */
[C---:B------:R-:W-:Y:S04]  /*9160*/  HMMA.16816.F32.BF16 R40, R176.reuse, R184, R40 ;  /* 0x000000b8b028723c */ /* 0x040fe80000041828 */
[----:B------:R-:W-:Y:S01]  /*9170*/  LOP3.LUT R0, R2, R231, RZ, 0x3c, !PT ;  /* 0x000000e702007212 */ /* 0x000fe200078e3cff */
[----:B------:R-:W-:Y:S03]  /*9180*/  IMAD.WIDE.U32 R114, R114, -0x2daee0ad, RZ ;  /* 0xd2511f5372727825 */ /* 0x000fe600078e00ff */
[-C--:B------:R-:W-:Y:S03]  /*9190*/  HMMA.16816.F32.BF16 R44, R176, R186.reuse, R44 ;  /* 0x000000bab02c723c */ /* 0x080fe6000004182c */
[----:B------:R-:W-:Y:S04]  /*91a0*/  IMAD.WIDE.U32 R2, R3, -0x2daee0ad, RZ ;  /* 0xd2511f5303027825 */ /* 0x000fe800078e00ff */
[----:B------:R-:W-:Y:S01]  /*91b0*/  IMAD.WIDE.U32 R108, R108, -0x2daee0ad, RZ ;  /* 0xd2511f536c6c7825 */ /* 0x000fe200078e00ff */
[C---:B------:R-:W-:Y:S04]  /*91c0*/  HMMA.16816.F32.BF16 R48, R168.reuse, R186, R48 ;  /* 0x000000baa830723c */ /* 0x040fe80000041830 */
[----:B------:R-:W-:Y:S02]  /*91d0*/  LOP3.LUT R104, R244, R165, R109, 0x96, !PT ;  /* 0x000000a5f4687212 */ /* 0x000fe400078e966d */
[----:B------:R-:W-:Y:S02]  /*91e0*/  LOP3.LUT R108, R166, R108, R115, 0x96, !PT ;  /* 0x0000006ca66c7212 */ /* 0x000fe400078e9673 */
[-C--:B-1----:R-:W-:Y:S03]  /*91f0*/  HMMA.16816.F32.BF16 R52, R168, R152.reuse, R52 ;  /* 0x00000098a834723c */ /* 0x082fe60000041834 */
[----:B------:R-:W-:Y:S04]  /*9200*/  IMAD.WIDE.U32 R160, R104, -0x326172a9, RZ ;  /* 0xcd9e8d5768a07825 */ /* 0x000fe800078e00ff */
[----:B------:R-:W-:Y:S01]  /*9210*/  IMAD.WIDE.U32 R172, R108, -0x326172a9, RZ ;  /* 0xcd9e8d576cac7825 */ /* 0x000fe200078e00ff */
[----:B------:R-:W-:Y:S01]  /*9220*/  LOP3.LUT R108, R240, R211, R161, 0x96, !PT ;  /* 0x000000d3f06c7212 */ /* 0x000fe200078e96a1 */
        /* <DEDUP_REMOVED lines=8> */
[----:B------:R-:W-:Y:S04]  /*92b0*/  IMAD.WIDE.U32 R154, R108, -0x2daee0ad, RZ ;  /* 0xd2511f536c9a7825 */ /* 0x000fe800078e00ff */
[-C--:B--2---:R-:W-:Y:S05]  /*92c0*/  HMMA.16816.F32.BF16 R4, R144, R148.reuse, R4 ;  /* 0x000000949004723c */ /* 0x084fea0000041804 */
[----:B------:R-:W-:Y:S01]  /*92d0*/  LOP3.LUT R177, R164, R114, R155, 0x96, !PT ;  /* 0x00000072a4b17212 */ /* 0x000fe200078e969b */
[----:B------:R-:W-:Y:S02]  /*92e0*/  IMAD.WIDE.U32 R168, R104, -0x2daee0ad, RZ ;  /* 0xd2511f5368a87825 */ /* 0x000fe400078e00ff */
[C---:B------:R-:W-:Y:S04]  /*92f0*/  HMMA.16816.F32.BF16 R8, R156.reuse, R148, R8 ;  /* 0x000000949c08723c */ /* 0x040fe80000041808 */
[----:B------:R-:W-:Y:S01]  /*9300*/  IMAD.WIDE.U32 R174, R2, -0x326172a9, RZ ;  /* 0xcd9e8d5702ae7825 */ /* 0x000fe200078e00ff */
[----:B------:R-:W-:Y:S03]  /*9310*/  LOP3.LUT R2, R236, R211, R163, 0x96, !PT ;  /* 0x000000d3ec027212 */ /* 0x000fe600078e96a3 */
[-C--:B------:R-:W-:Y:S03]  /*9320*/  HMMA.16816.F32.BF16 R12, R156, R150.reuse, R12 ;  /* 0x000000969c0c723c */ /* 0x080fe6000004180c */
[----:B------:R-:W-:Y:S01]  /*9330*/  LOP3.LUT R0, R210, R162, R175, 0x96, !PT ;  /* 0x000000a2d2007212 */ /* 0x000fe200078e96af */
[----:B------:R-:W-:Y:S02]  /*9340*/  VIADD R163, R205, 0xa9066899 ;  /* 0xa9066899cda37836 */ /* 0x000fe40000000000 */
[----:B------:R-:W-:Y:S02]  /*9350*/  IMAD.WIDE.U32 R108, R2, -0x2daee0ad, RZ ;  /* 0xd2511f53026c7825 */ /* 0x000fe400078e00ff */
[C---:B------:R-:W-:Y:S01]  /*9360*/  HMMA.16816.F32.BF16 R16, R144.reuse, R150, R16 ;  /* 0x000000969010723c */ /* 0x040fe20000041810 */
[----:B------:R-:W-:Y:S03]  /*9370*/  LDSM.16.M88.4 R148, [R194+0x5000] ;  /* 0x00500000c294783b */ /* 0x000fe60000000200 */
[----:B------:R-:W-:Y:S01]  /*9380*/  LOP3.LUT R176, R163, R154, R169, 0x96, !PT ;  /* 0x0000009aa3b07212 */ /* 0x000fe200078e96a9 */
[----:B------:R-:W-:Y:S01]  /*9390*/  IMAD R3, R202, 0x40, R246 ;  /* 0x00000040ca037824 */ /* 0x000fe200078e02f6 */
[----:B------:R-:W-:Y:S01]  /*93a0*/  LOP3.LUT R178, R164, R152, R109, 0x96, !PT ;  /* 0x00000098a4b27212 */ /* 0x000fe200078e966d */
[----:B------:R-:W-:Y:S02]  /*93b0*/  IMAD.WIDE.U32 R170, R0, -0x2daee0ad, RZ ;  /* 0xd2511f5300aa7825 */ /* 0x000fe400078e00ff */
[----:B------:R-:W1:Y:S02]  /*93c0*/  LDSM.16.M88.4 R152, [R194+0x4800] ;  /* 0x00480000c298783b */ /* 0x000e640000000200 */
[----:B------:R-:W-:Y:S01]  /*93d0*/  IMAD.IADD R0, R235, 0x1, -R3 ;  /* 0x00000001eb007824 */ /* 0x000fe200078e0a03 */
[----:B------:R-:W-:Y:S03]  /*93e0*/  LOP3.LUT R167, R163, R108, R171, 0x96, !PT ;  /* 0x0000006ca3a77212 */ /* 0x000fe600078e96ab */
[C---:B------:R-:W-:Y:S01]  /*93f0*/  VIADD R3, R0.reuse, 0x3f ;  /* 0x0000003f00037836 */ /* 0x040fe20000000000 */
[C---:B------:R-:W-:Y:S01]  /*9400*/  IADD3 R2, PT, PT, R0.reuse, 0x40, RZ ;  /* 0x0000004000027810 */ /* 0x040fe20007ffe0ff */
[C---:B------:R-:W-:Y:S01]  /*9410*/  VIADD R113, R0.reuse, 0xfffffff7 ;  /* 0xfffffff700717836 */ /* 0x040fe20000000000 */
[----:B------:R-:W-:Y:S01]  /*9420*/  IABS R108, R0 ;  /* 0x00000000006c7213 */ /* 0x000fe20000000000 */
[C---:B------:R-:W-:Y:S01]  /*9430*/  VIADD R104, R0.reuse, 0xffffffff ;  /* 0xffffffff00687836 */ /* 0x040fe20000000000 */
[----:B------:R-:W-:Y:S01]  /*9440*/  IABS R2, R2 ;  /* 0x0000000200027213 */ /* 0x000fe20000000000 */
[C---:B------:R-:W-:Y:S01]  /*9450*/  VIADD R110, R0.reuse, 0x48 ;  /* 0x00000048006e7836 */ /* 0x040fe20000000000 */
[----:B------:R-:W-:Y:S01]  /*9460*/  IABS R3, R3 ;  /* 0x0000000300037213 */ /* 0x000fe20000000000 */
[C---:B------:R-:W-:Y:S01]  /*9470*/  VIADD R109, R0.reuse, 0x47 ;  /* 0x00000047006d7836 */ /* 0x040fe20000000000 */
[----:B------:R-:W-:Y:S01]  /*9480*/  I2FP.F32.S32 R2, R2 ;  /* 0x0000000200027245 */ /* 0x000fe20000201400 */
[C---:B------:R-:W-:Y:S01]  /*9490*/  VIADD R161, R0.reuse, 0x8 ;  /* 0x0000000800a17836 */ /* 0x040fe20000000000 */
[----:B------:R-:W-:Y:S01]  /*94a0*/  I2FP.F32.S32 R3, R3 ;  /* 0x0000000300037245 */ /* 0x000fe20000201400 */
[----:B------:R-:W-:Y:S01]  /*94b0*/  VIADD R162, R0, 0x7 ;  /* 0x0000000700a27836 */ /* 0x000fe20000000000 */
[----:B------:R-:W-:Y:S01]  /*94c0*/  IABS R113, R113 ;  /* 0x0000007100717213 */ /* 0x000fe20000000000 */
[CC--:B------:R-:W-:Y:S01]  /*94d0*/  FFMA.FTZ R8, R2.reuse, -R105.reuse, R8 ;  /* 0x8000006902087223 */ /* 0x0c0fe20000010008 */
[----:B------:R-:W-:Y:S01]  /*94e0*/  IABS R104, R104 ;  /* 0x0000006800687213 */ /* 0x000fe20000000000 */
[----:B------:R-:W-:Y:S01]  /*94f0*/  FFMA.FTZ R14, R2, -R105, R14 ;  /* 0x80000069020e7223 */ /* 0x000fe2000001000e */
[----:B------:R-:W-:Y:S01]  /*9500*/  IABS R110, R110 ;  /* 0x0000006e006e7213 */ /* 0x000fe20000000000 */
[C---:B------:R-:W-:Y:S01]  /*9510*/  VIADD R2, R0.reuse, 0xfffffff8 ;  /* 0xfffffff800027836 */ /* 0x040fe20000000000 */
[----:B------:R-:W-:Y:S01]  /*9520*/  IABS R109, R109 ;  /* 0x0000006d006d7213 */ /* 0x000fe20000000000 */
[CC--:B------:R-:W-:Y:S01]  /*9530*/  FFMA.FTZ R9, R3.reuse, -R105.reuse, R9 ;  /* 0x8000006903097223 */ /* 0x0c0fe20000010009 */
[----:B------:R-:W-:Y:S01]  /*9540*/  I2FP.F32.S32 R108, R108 ;  /* 0x0000006c006c7245 */ /* 0x000fe20000201400 */
[----:B------:R-:W-:Y:S01]  /*9550*/  FFMA.FTZ R15, R3, -R105, R15 ;  /* 0x80000069030f7223 */ /* 0x000fe2000001000f */
[----:B------:R-:W-:Y:S02]  /*9560*/  IABS R2, R2 ;  /* 0x0000000200027213 */ /* 0x000fe40000000000 */
[----:B------:R-:W-:Y:S01]  /*9570*/  I2FP.F32.S32 R3, R113 ;  /* 0x0000007100037245 */ /* 0x000fe20000201400 */
[----:B------:R-:W-:Y:S01]  /*9580*/  VIADD R113, R0, 0x30 ;  /* 0x0000003000717836 */ /* 0x000fe20000000000 */
[----:B------:R-:W-:Y:S01]  /*9590*/  I2FP.F32.S32 R2, R2 ;  /* 0x0000000200027245 */ /* 0x000fe20000201400 */
[-C--:B------:R-:W-:Y:S01]  /*95a0*/  FFMA.FTZ R4, R108, -R105.reuse, R4 ;  /* 0x800000696c047223 */ /* 0x080fe20000010004 */
[----:B------:R-:W-:Y:S01]  /*95b0*/  I2FP.F32.S32 R104, R104 ;  /* 0x0000006800687245 */ /* 0x000fe20000201400 */
[C---:B------:R-:W-:Y:S01]  /*95c0*/  FFMA.FTZ R17, R3.reuse, -R105, R17 ;  /* 0x8000006903117223 */ /* 0x040fe20000010011 */
[----:B------:R-:W-:Y:S01]  /*95d0*/  IABS R113, R113 ;  /* 0x0000007100717213 */ /* 0x000fe20000000000 */
[----:B------:R-:W-:Y:S01]  /*95e0*/  FFMA.FTZ R16, R2, -R105, R16 ;  /* 0x8000006902107223 */ /* 0x000fe20000010010 */
[----:B------:R-:W-:Y:S01]  /*95f0*/  I2FP.F32.S32 R110, R110 ;  /* 0x0000006e006e7245 */ /* 0x000fe20000201400 */
[-C--:B-1----:R-:W-:Y:S03]  /*9600*/  HMMA.16816.F32.BF16 R20, R144, R152.reuse, R20 ;  /* 0x000000989014723c */ /* 0x082fe60000041814 */
[----:B------:R-:W-:Y:S01]  /*9610*/  I2FP.F32.S32 R109, R109 ;  /* 0x0000006d006d7245 */ /* 0x000fe20000201400 */
[----:B------:R-:W-:Y:S01]  /*9620*/  FFMA.FTZ R5, R104, -R105, R5 ;  /* 0x8000006968057223 */ /* 0x000fe20000010005 */
[----:B------:R-:W-:Y:S01]  /*9630*/  IABS R161, R161 ;  /* 0x000000a100a17213 */ /* 0x000fe20000000000 */
[----:B------:R-:W-:Y:S01]  /*9640*/  FFMA.FTZ R18, R108, -R105, R18 ;  /* 0x800000696c127223 */ /* 0x000fe20000010012 */
[----:B------:R-:W-:Y:S01]  /*9650*/  IABS R162, R162 ;  /* 0x000000a200a27213 */ /* 0x000fe20000000000 */
[C---:B------:R-:W-:Y:S04]  /*9660*/  HMMA.16816.F32.BF16 R24, R156.reuse, R152, R24 ;  /* 0x000000989c18723c */ /* 0x040fe80000041818 */
[----:B------:R-:W-:Y:S01]  /*9670*/  I2FP.F32.S32 R161, R161 ;  /* 0x000000a100a17245 */ /* 0x000fe20000201400 */
[-C--:B------:R-:W-:Y:S01]  /*9680*/  FFMA.FTZ R19, R104, -R105.reuse, R19 ;  /* 0x8000006968137223 */ /* 0x080fe20000010013 */
[----:B------:R-:W-:Y:S01]  /*9690*/  I2FP.F32.S32 R162, R162 ;  /* 0x000000a200a27245 */ /* 0x000fe20000201400 */
[C---:B------:R-:W-:Y:S01]  /*96a0*/  VIADD R108, R0.reuse, 0xfffffff0 ;  /* 0xfffffff0006c7836 */ /* 0x040fe20000000000 */
[----:B------:R-:W-:Y:S01]  /*96b0*/  IADD3 R160, PT, PT, R0, 0x17, RZ ;  /* 0x0000001700a07810 */ /* 0x000fe20007ffe0ff */
[-C--:B------:R-:W-:Y:S03]  /*96c0*/  HMMA.16816.F32.BF16 R28, R156, R154.reuse, R28 ;  /* 0x0000009a9c1c723c */ /* 0x080fe6000004181c */
[----:B------:R-:W-:Y:S01]  /*96d0*/  IABS R108, R108 ;  /* 0x0000006c006c7213 */ /* 0x000fe20000000000 */
[-C--:B------:R-:W-:Y:S01]  /*96e0*/  FFMA.FTZ R22, R2, -R105.reuse, R22 ;  /* 0x8000006902167223 */ /* 0x080fe20000010016 */
[----:B------:R-:W-:Y:S01]  /*96f0*/  IABS R160, R160 ;  /* 0x000000a000a07213 */ /* 0x000fe20000000000 */
[----:B------:R-:W-:Y:S01]  /*9700*/  VIADD R2, R0, 0x2f ;  /* 0x0000002f00027836 */ /* 0x000fe20000000000 */
[----:B------:R-:W-:Y:S01]  /*9710*/  I2FP.F32.S32 R108, R108 ;  /* 0x0000006c006c7245 */ /* 0x000fe20000201400 */
[C---:B------:R-:W-:Y:S01]  /*9720*/  HMMA.16816.F32.BF16 R32, R144.reuse, R154, R32 ;  /* 0x0000009a9020723c */ /* 0x040fe20000041820 */
[----:B------:R-:W1:Y:S01]  /*9730*/  LDSM.16.M88.4 R152, [R194+0x5800] ;  /* 0x00580000c298783b */ /* 0x000e620000000200 */
[----:B------:R-:W-:Y:S04]  /*9740*/  DEPBAR.LE SB0, 0x0 ;  /* 0x000080000000791a */ /* 0x000fe80000000000 */
[----:B------:R-:W-:Y:S01]  /*9750*/  IABS R2, R2 ;  /* 0x0000000200027213 */ /* 0x000fe20000000000 */
[----:B------:R-:W-:Y:S01]  /*9760*/  FFMA.FTZ R23, R3, -R105, R23 ;  /* 0x8000006903177223 */ /* 0x000fe20000010017 */
[----:B------:R-:W-:Y:S01]  /*9770*/  MOV R3, R113 ;  /* 0x0000007100037202 */ /* 0x000fe20000000f00 */
[----:B------:R-:W-:Y:S01]  /*9780*/  BAR.SYNC.DEFER_BLOCKING 0x0 ;  /* 0x0000000000007b1d */ /* 0x000fe20000010000 */
[----:B------:R-:W-:Y:S01]  /*9790*/  I2FP.F32.S32 R2, R2 ;  /* 0x0000000200027245 */ /* 0x000fe20000201400 */
[-C--:B------:R-:W-:Y:S05]  /*97a0*/  HMMA.16816.F32.BF16 R36, R144, R148.reuse, R36 ;  /* 0x000000949024723c */ /* 0x080fea0000041824 */
[----:B------:R-:W-:Y:S01]  /*97b0*/  I2FP.F32.S32 R3, R3 ;  /* 0x0000000300037245 */ /* 0x000fe20000201400 */
[CC--:B------:R-:W-:Y:S01]  /*97c0*/  FFMA.FTZ R25, R2.reuse, -R105.reuse, R25 ;  /* 0x8000006902197223 */ /* 0x0c0fe20000010019 */
[----:B------:R-:W-:Y:S01]  /*97d0*/  I2FP.F32.S32 R160, R160 ;  /* 0x000000a000a07245 */ /* 0x000fe20000201400 */
[C---:B------:R-:W-:Y:S04]  /*97e0*/  HMMA.16816.F32.BF16 R40, R156.reuse, R148, R40 ;  /* 0x000000949c28723c */ /* 0x040fe80000041828 */
[-C--:B------:R-:W-:Y:S01]  /*97f0*/  FFMA.FTZ R31, R2, -R105.reuse, R31 ;  /* 0x80000069021f7223 */ /* 0x080fe2000001001f */
[CC--:B------:R-:W-:Y:S01]  /*9800*/  FFMA.FTZ R24, R3.reuse, -R105.reuse, R24 ;  /* 0x8000006903187223 */ /* 0x0c0fe20000010018 */
[-C--:B------:R-:W-:Y:S01]  /*9810*/  FFMA.FTZ R30, R3, -R105.reuse, R30 ;  /* 0x80000069031e7223 */ /* 0x080fe2000001001e */
[C---:B------:R-:W-:Y:S01]  /*9820*/  VIADD R2, R0.reuse, 0xffffffe8 ;  /* 0xffffffe800027836 */ /* 0x040fe20000000000 */
[-C--:B------:R-:W-:Y:S03]  /*9830*/  HMMA.16816.F32.BF16 R44, R156, R150.reuse, R44 ;  /* 0x000000969c2c723c */ /* 0x080fe6000004182c */
[C---:B------:R-:W-:Y:S01]  /*9840*/  VIADD R3, R0.reuse, 0xffffffe7 ;  /* 0xffffffe700037836 */ /* 0x040fe20000000000 */
[----:B------:R-:W-:Y:S01]  /*9850*/  IABS R2, R2 ;  /* 0x0000000200027213 */ /* 0x000fe20000000000 */
[----:B------:R-:W-:Y:S02]  /*9860*/  VIADD R113, R0, 0x1f ;  /* 0x0000001f00717836 */ /* 0x000fe40000000000 */
[----:B------:R-:W-:Y:S01]  /*9870*/  FFMA.FTZ R10, R110, -R105, R10 ;  /* 0x800000696e0a7223 */ /* 0x000fe2000001000a */
[C---:B------:R-:W-:Y:S01]  /*9880*/  VIADD R104, R0.reuse, 0xffffffef ;  /* 0xffffffef00687836 */ /* 0x040fe20000000000 */
[----:B------:R-:W-:Y:S01]  /*9890*/  IABS R3, R3 ;  /* 0x0000000300037213 */ /* 0x000fe20000000000 */
[C---:B------:R-:W-:Y:S04]  /*98a0*/  HMMA.16816.F32.BF16 R48, R144.reuse, R150, R48 ;  /* 0x000000969030723c */ /* 0x040fe80000041830 */
[----:B------:R-:W-:Y:S01]  /*98b0*/  I2FP.F32.S32 R2, R2 ;  /* 0x0000000200027245 */ /* 0x000fe20000201400 */
[----:B------:R-:W-:Y:S01]  /*98c0*/  FFMA.FTZ R11, R109, -R105, R11 ;  /* 0x800000696d0b7223 */ /* 0x000fe2000001000b */
[----:B------:R-:W-:Y:S01]  /*98d0*/  I2FP.F32.S32 R3, R3 ;  /* 0x0000000300037245 */ /* 0x000fe20000201400 */
[----:B------:R-:W-:Y:S01]  /*98e0*/  VIADD R109, R0, 0x38 ;  /* 0x00000038006d7836 */ /* 0x000fe20000000000 */
[----:B------:R-:W-:Y:S01]  /*98f0*/  IABS R104, R104 ;  /* 0x0000006800687213 */ /* 0x000fe20000000000 */
[CC--:B------:R-:W-:Y:S01]  /*9900*/  FFMA.FTZ R32, R2.reuse, -R105.reuse, R32 ;  /* 0x8000006902207223 */ /* 0x0c0fe20000010020 */
[-C--:B------:R-:W-:Y:S01]  /*9910*/  FFMA.FTZ R38, R2, -R105.reuse, R38 ;  /* 0x8000006902267223 */ /* 0x080fe20000010026 */
[C---:B------:R-:W-:Y:S01]  /*9920*/  FFMA.FTZ R33, R3.reuse, -R105, R33 ;  /* 0x8000006903217223 */ /* 0x040fe20000010021 */
[----:B------:R-:W-:Y:S01]  /*9930*/  IABS R109, R109 ;  /* 0x0000006d006d7213 */ /* 0x000fe20000000000 */
[C---:B------:R-:W-:Y:S01]  /*9940*/  VIADD R2, R0.reuse, 0x20 ;  /* 0x0000002000027836 */ /* 0x040fe20000000000 */
[----:B------:R-:W-:Y:S01]  /*9950*/  I2FP.F32.S32 R104, R104 ;  /* 0x0000006800687245 */ /* 0x000fe20000201400 */
[----:B------:R-:W-:Y:S01]  /*9960*/  FFMA.FTZ R39, R3, -R105, R39 ;  /* 0x8000006903277223 */ /* 0x000fe20000010027 */
[----:B------:R-:W-:Y:S01]  /*9970*/  IABS R3, R113 ;  /* 0x0000007100037213 */ /* 0x000fe20000000000 */
[----:B------:R-:W-:Y:S01]  /*9980*/  VIADD R110, R0, 0x37 ;  /* 0x00000037006e7836 */ /* 0x000fe20000000000 */
[----:B------:R-:W-:Y:S01]  /*9990*/  IABS R2, R2 ;  /* 0x0000000200027213 */ /* 0x000fe20000000000 */
[-C--:B-1----:R-:W-:Y:S03]  /*99a0*/  HMMA.16816.F32.BF16 R52, R144, R152.reuse, R52 ;  /* 0x000000989034723c */ /* 0x082fe60000041834 */
[----:B------:R-:W-:Y:S01]  /*99b0*/  I2FP.F32.S32 R3, R3 ;  /* 0x0000000300037245 */ /* 0x000fe20000201400 */
[-C--:B------:R-:W-:Y:S01]  /*99c0*/  FFMA.FTZ R20, R108, -R105.reuse, R20 ;  /* 0x800000696c147223 */ /* 0x080fe20000010014 */
[----:B------:R-:W-:Y:S01]  /*99d0*/  I2FP.F32.S32 R2, R2 ;  /* 0x0000000200027245 */ /* 0x000fe20000201400 */
[-C--:B------:R-:W-:Y:S01]  /*99e0*/  FFMA.FTZ R21, R104, -R105.reuse, R21 ;  /* 0x8000006968157223 */ /* 0x080fe20000010015 */
[----:B------:R-:W-:Y:S01]  /*99f0*/  IABS R110, R110 ;  /* 0x0000006e006e7213 */ /* 0x000fe20000000000 */
[C---:B------:R-:W-:Y:S01]  /*9a00*/  FFMA.FTZ R41, R3.reuse, -R105, R41 ;  /* 0x8000006903297223 */ /* 0x040fe20000010029 */
[----:B------:R-:W-:Y:S01]  /*9a10*/  I2FP.F32.S32 R109, R109 ;  /* 0x0000006d006d7245 */ /* 0x000fe20000201400 */
[-C--:B------:R-:W-:Y:S01]  /*9a20*/  FFMA.FTZ R47, R3, -R105.reuse, R47 ;  /* 0x80000069032f7223 */ /* 0x080fe2000001002f */
[----:B------:R-:W-:Y:S01]  /*9a30*/  I2FP.F32.S32 R110, R110 ;  /* 0x0000006e006e7245 */ /* 0x000fe20000201400 */
[----:B------:R-:W-:Y:S02]  /*9a40*/  VIADD R3, R0, 0xffffffd7 ;  /* 0xffffffd700037836 */ /* 0x000fe40000000000 */
[CC--:B------:R-:W-:Y:S01]  /*9a50*/  FFMA.FTZ R40, R2.reuse, -R105.reuse, R40 ;  /* 0x8000006902287223 */ /* 0x0c0fe20000010028 */
[----:B------:R-:W-:Y:S01]  /*9a60*/  FFMA.FTZ R46, R2, -R105, R46 ;  /* 0x80000069022e7223 */ /* 0x000fe2000001002e */
[C---:B------:R-:W-:Y:S04]  /*9a70*/  HMMA.16816.F32.BF16 R56, R156.reuse, R152, R56 ;  /* 0x000000989c38723c */ /* 0x040fe80000041838 */
[----:B------:R-:W-:Y:S01]  /*9a80*/  IABS R3, R3 ;  /* 0x0000000300037213 */ /* 0x000fe20000000000 */
[-C--:B------:R-:W-:Y:S01]  /*9a90*/  FFMA.FTZ R34, R108, -R105.reuse, R34 ;  /* 0x800000696c227223 */ /* 0x080fe20000010022 */
[----:B------:R-:W-:Y:S01]  /*9aa0*/  FFMA.FTZ R35, R104, -R105, R35 ;  /* 0x8000006968237223 */ /* 0x000fe20000010023 */
[C---:B------:R-:W-:Y:S01]  /*9ab0*/  VIADD R2, R0.reuse, 0xffffffd8 ;  /* 0xffffffd800027836 */ /* 0x040fe20000000000 */
[----:B------:R-:W-:Y:S01]  /*9ac0*/  I2FP.F32.S32 R3, R3 ;  /* 0x0000000300037245 */ /* 0x000fe20000201400 */
[C---:B------:R-:W-:Y:S02]  /*9ad0*/  VIADD R108, R0.reuse, 0xffffffe0 ;  /* 0xffffffe0006c7836 */ /* 0x040fe40000000000 */
[CC--:B------:R-:W-:Y:S01]  /*9ae0*/  FFMA.FTZ R12, R109.reuse, -R105.reuse, R12 ;  /* 0x800000696d0c7223 */ /* 0x0c0fe2000001000c */
[----:B------:R-:W-:Y:S01]  /*9af0*/  VIADD R104, R0, 0xffffffdf ;  /* 0xffffffdf00687836 */ /* 0x000fe20000000000 */
[----:B------:R-:W-:Y:S01]  /*9b00*/  IABS R2, R2 ;  /* 0x0000000200027213 */ /* 0x000fe20000000000 */
[CC--:B------:R-:W-:Y:S01]  /*9b10*/  FFMA.FTZ R13, R110.reuse, -R105.reuse, R13 ;  /* 0x800000696e0d7223 */ /* 0x0c0fe2000001000d */
[----:B------:R-:W-:Y:S01]  /*9b20*/  IABS R108, R108 ;  /* 0x0000006c006c7213 */ /* 0x000fe20000000000 */
[-C--:B------:R-:W-:Y:S01]  /*9b30*/  FFMA.FTZ R26, R109, -R105.reuse, R26 ;  /* 0x800000696d1a7223 */ /* 0x080fe2000001001a */
[----:B------:R-:W-:Y:S01]  /*9b40*/  IABS R104, R104 ;  /* 0x0000006800687213 */ /* 0x000fe20000000000 */
[-C--:B------:R-:W-:Y:S01]  /*9b50*/  FFMA.FTZ R27, R110, -R105.reuse, R27 ;  /* 0x800000696e1b7223 */ /* 0x080fe2000001001b */
[----:B------:R-:W-:Y:S01]  /*9b60*/  I2FP.F32.S32 R2, R2 ;  /* 0x0000000200027245 */ /* 0x000fe20000201400 */
[C---:B------:R-:W-:Y:S01]  /*9b70*/  VIADD R110, R0.reuse, 0x28 ;  /* 0x00000028006e7836 */ /* 0x040fe20000000000 */
[----:B------:R-:W-:Y:S01]  /*9b80*/  I2FP.F32.S32 R108, R108 ;  /* 0x0000006c006c7245 */ /* 0x000fe20000201400 */
[----:B------:R-:W-:Y:S01]  /*9b90*/  VIADD R109, R0, 0x27 ;  /* 0x00000027006d7836 */ /* 0x000fe20000000000 */
[----:B------:R-:W-:Y:S01]  /*9ba0*/  I2FP.F32.S32 R104, R104 ;  /* 0x0000006800687245 */ /* 0x000fe20000201400 */
[-C--:B------:R-:W-:Y:S03]  /*9bb0*/  HMMA.16816.F32.BF16 R60, R156, R154.reuse, R60 ;  /* 0x0000009a9c3c723c */ /* 0x080fe6000004183c */
[----:B------:R-:W-:Y:S01]  /*9bc0*/  IABS R110, R110 ;  /* 0x0000006e006e7213 */ /* 0x000fe20000000000 */
[----:B------:R-:W-:Y:S01]  /*9bd0*/  FFMA.FTZ R6, R161, -R105, R6 ;  /* 0x80000069a1067223 */ /* 0x000fe20000010006 */
[----:B------:R-:W-:Y:S01]  /*9be0*/  IABS R109, R109 ;  /* 0x0000006d006d7213 */ /* 0x000fe20000000000 */
[-C--:B------:R-:W-:Y:S01]  /*9bf0*/  FFMA.FTZ R7, R162, -R105.reuse, R7 ;  /* 0x80000069a2077223 */ /* 0x080fe20000010007 */
[----:B------:R-:W-:Y:S01]  /*9c00*/  I2FP.F32.S32 R110, R110 ;  /* 0x0000006e006e7245 */ /* 0x000fe20000201400 */
[C---:B------:R-:W-:Y:S01]  /*9c10*/  FFMA.FTZ R49, R3.reuse, -R105, R49 ;  /* 0x8000006903317223 */ /* 0x040fe20000010031 */
[----:B------:R-:W-:Y:S01]  /*9c20*/  I2FP.F32.S32 R109, R109 ;  /* 0x0000006d006d7245 */ /* 0x000fe20000201400 */
[-C--:B------:R-:W-:Y:S01]  /*9c30*/  FFMA.FTZ R55, R3, -R105.reuse, R55 ;  /* 0x8000006903377223 */ /* 0x080fe20000010037 */
[----:B------:R-:W-:Y:S01]  /*9c40*/  FMNMX3.FTZ R3, R106, R4, R5, !PT ;  /* 0x000000046a037276 */ /* 0x000fe20007810005 */
[CC--:B------:R-:W-:Y:S01]  /*9c50*/  FFMA.FTZ R48, R2.reuse, -R105.reuse, R48 ;  /* 0x8000006902307223 */ /* 0x0c0fe20000010030 */
        /* <DEDUP_REMOVED lines=10> */
[----:B------:R-:W-:Y:S04]  /*9d00*/  HMMA.16816.F32.BF16 R64, R144, R154, R64 ;  /* 0x0000009a9040723c */ /* 0x000fe80000041840 */
[----:B------:R-:W-:Y:S01]  /*9d10*/  FMNMX3.FTZ R150, R150, R32, R33, !PT ;  /* 0x0000002096967276 */ /* 0x000fe20007810021 */
[----:B------:R-:W-:Y:S01]  /*9d20*/  VIADD R108, R0, 0xffffffd0 ;  /* 0xffffffd0006c7836 */ /* 0x000fe20000000000 */
[----:B------:R-:W-:Y:S01]  /*9d30*/  FMNMX3.FTZ R2, R2, R34, R35, !PT ;  /* 0x0000002202027276 */ /* 0x000fe20007810023 */
[----:B------:R-:W-:Y:S01]  /*9d40*/  VIADD R104, R0, 0xffffffcf ;  /* 0xffffffcf00687836 */ /* 0x000fe20000000000 */
[----:B------:R-:W-:Y:S01]  /*9d50*/  FMNMX3.FTZ R150, R150, R36, R37, !PT ;  /* 0x0000002496967276 */ /* 0x000fe20007810025 */
[CC--:B------:R-:W-:Y:S01]  /*9d60*/  FFMA.FTZ R28, R110.reuse, -R105.reuse, R28 ;  /* 0x800000696e1c7223 */ /* 0x0c0fe2000001001c */
[----:B------:R-:W-:Y:S01]  /*9d70*/  IABS R108, R108 ;  /* 0x0000006c006c7213 */ /* 0x000fe20000000000 */
[CC--:B------:R-:W-:Y:S01]  /*9d80*/  FFMA.FTZ R29, R109.reuse, -R105.reuse, R29 ;  /* 0x800000696d1d7223 */ /* 0x0c0fe2000001001d */
[----:B------:R-:W-:Y:S01]  /*9d90*/  IABS R104, R104 ;  /* 0x0000006800687213 */ /* 0x000fe20000000000 */
[-C--:B------:R-:W-:Y:S01]  /*9da0*/  FFMA.FTZ R42, R110, -R105.reuse, R42 ;  /* 0x800000696e2a7223 */ /* 0x080fe2000001002a */
[----:B------:R-:W-:Y:S01]  /*9db0*/  I2FP.F32.S32 R108, R108 ;  /* 0x0000006c006c7245 */ /* 0x000fe20000201400 */
[-C--:B------:R-:W-:Y:S01]  /*9dc0*/  FFMA.FTZ R43, R109, -R105.reuse, R43 ;  /* 0x800000696d2b7223 */ /* 0x080fe2000001002b */
[----:B------:R-:W-:Y:S01]  /*9dd0*/  I2FP.F32.S32 R104, R104 ;  /* 0x0000006800687245 */ /* 0x000fe20000201400 */
[----:B------:R-:W-:Y:S01]  /*9de0*/  VIADD R110, R0, 0xffffffc8 ;  /* 0xffffffc8006e7836 */ /* 0x000fe20000000000 */
[----:B------:R-:W-:Y:S01]  /*9df0*/  FMNMX3.FTZ R150, R150, R48, R49, !PT ;  /* 0x0000003096967276 */ /* 0x000fe20007810031 */
[----:B------:R-:W-:Y:S01]  /*9e00*/  VIADD R109, R0, 0xffffffc7 ;  /* 0xffffffc7006d7836 */ /* 0x000fe20000000000 */
[----:B------:R-:W-:Y:S01]  /*9e10*/  FMNMX3.FTZ R155, R112, R8, R9, !PT ;  /* 0x00000008709b7276 */ /* 0x000fe20007810009 */
[----:B------:R-:W-:Y:S01]  /*9e20*/  VIADD R113, R0, 0x18 ;  /* 0x0000001800717836 */ /* 0x000fe20000000000 */
[----:B------:R-:W-:Y:S01]  /*9e30*/  IABS R110, R110 ;  /* 0x0000006e006e7213 */ /* 0x000fe20000000000 */
[----:B------:R-:W-:Y:S01]  /*9e40*/  FFMA.FTZ R52, R108, -R105, R52 ;  /* 0x800000696c347223 */ /* 0x000fe20000010034 */
[----:B------:R-:W-:Y:S01]  /*9e50*/  IABS R109, R109 ;  /* 0x0000006d006d7213 */ /* 0x000fe20000000000 */
[----:B------:R-:W-:Y:S01]  /*9e60*/  FFMA.FTZ R53, R104, -R105, R53 ;  /* 0x8000006968357223 */ /* 0x000fe20000010035 */
[----:B------:R-:W-:Y:S01]  /*9e70*/  I2FP.F32.S32 R110, R110 ;  /* 0x0000006e006e7245 */ /* 0x000fe20000201400 */
[C---:B------:R-:W-:Y:S01]  /*9e80*/  VIADD R157, R0.reuse, 0x10 ;  /* 0x00000010009d7836 */ /* 0x040fe20000000000 */
[----:B------:R-:W-:Y:S01]  /*9e90*/  I2FP.F32.S32 R109, R109 ;  /* 0x0000006d006d7245 */ /* 0x000fe20000201400 */
[----:B------:R-:W-:Y:S01]  /*9ea0*/  VIADD R156, R0, 0xf ;  /* 0x0000000f009c7836 */ /* 0x000fe20000000000 */
[----:B------:R-:W-:Y:S01]  /*9eb0*/  IABS R113, R113 ;  /* 0x0000007100717213 */ /* 0x000fe20000000000 */
[-C--:B------:R-:W-:Y:S01]  /*9ec0*/  FFMA.FTZ R64, R110, -R105.reuse, R64 ;  /* 0x800000696e407223 */ /* 0x080fe20000010040 */
[----:B------:R-:W-:Y:S01]  /*9ed0*/  FMNMX3.FTZ R0, R2, R38, R39, !PT ;  /* 0x0000002602007276 */ /* 0x000fe20007810027 */
[----:B------:R-:W-:Y:S01]  /*9ee0*/  FFMA.FTZ R65, R109, -R105, R65 ;  /* 0x800000696d417223 */ /* 0x000fe20000010041 */
[----:B------:R-:W-:Y:S01]  /*9ef0*/  I2FP.F32.S32 R113, R113 ;  /* 0x0000007100717245 */ /* 0x000fe20000201400 */
[-C--:B------:R-:W-:Y:S01]  /*9f00*/  FFMA.FTZ R45, R160, -R105.reuse, R45 ;  /* 0x80000069a02d7223 */ /* 0x080fe2000001002d */
[----:B------:R-:W-:Y:S01]  /*9f10*/  FMNMX3.FTZ R0, R0, R50, R51, !PT ;  /* 0x0000003200007276 */ /* 0x000fe20007810033 */
[-C--:B------:R-:W-:Y:S01]  /*9f20*/  FFMA.FTZ R66, R108, -R105.reuse, R66 ;  /* 0x800000696c427223 */ /* 0x080fe20000010042 */
[----:B------:R-:W-:Y:S01]  /*9f30*/  FMNMX3.FTZ R150, R150, R52, R53, !PT ;  /* 0x0000003496967276 */ /* 0x000fe20007810035 */
[C---:B------:R-:W-:Y:S01]  /*9f40*/  FFMA.FTZ R44, R113.reuse, -R105, R44 ;  /* 0x80000069712c7223 */ /* 0x040fe2000001002c */
[----:B------:R-:W-:Y:S01]  /*9f50*/  IABS R157, R157 ;  /* 0x0000009d009d7213 */ /* 0x000fe20000000000 */
[-C--:B------:R-:W-:Y:S01]  /*9f60*/  FFMA.FTZ R58, R113, -R105.reuse, R58 ;  /* 0x80000069713a7223 */ /* 0x080fe2000001003a */
[----:B------:R-:W-:Y:S01]  /*9f70*/  IABS R156, R156 ;  /* 0x0000009c009c7213 */ /* 0x000fe20000000000 */
[----:B------:R-:W-:Y:S01]  /*9f80*/  FFMA.FTZ R67, R104, -R105, R67 ;  /* 0x8000006968437223 */ /* 0x000fe20000010043 */
[----:B------:R-:W-:Y:S02]  /*9f90*/  FMNMX3.FTZ R154, R0, R54, R55, !PT ;  /* 0x00000036009a7276 */ /* 0x000fe40007810037 */
[----:B------:R-:W-:Y:S01]  /*9fa0*/  FMNMX3.FTZ R150, R150, R64, R65, !PT ;  /* 0x0000004096967276 */ /* 0x000fe20007810041 */
[----:B------:R-:W-:Y:S06]  /*9fb0*/  @P2 BRA `(.L_x_1617) ;  /* 0xffffffe400a82947 */ /* 0x000fec000383ffff */
.L_x_1616:
[----:B-1----:R-:W-:Y:S01]  /*9fc0*/  FMNMX3.FTZ R108, R155, R12, R13, !PT ;  /* 0x0000000c9b6c7276 */ /* 0x002fe2000781000d */
[----:B------:R-:W1:Y:S01]  /*9fd0*/  SHFL.BFLY PT, R113, R150, 0x2, 0x1f ;  /* 0x0c401f0096717f89 */ /* 0x000e6200000e0000 */
[----:B------:R-:W-:Y:S01]  /*9fe0*/  FMNMX3.FTZ R0, R111, R10, R11, !PT ;  /* 0x0000000a6f007276 */ /* 0x000fe2000781000b */
[----:B------:R-:W-:Y:S01]  /*9ff0*/  IMAD.WIDE.U32 R158, R178, -0x326172a9, RZ ;  /* 0xcd9e8d57b29e7825 */ /* 0x000fe200078e00ff */
[----:B------:R-:W-:Y:S02]  /*a000*/  FMNMX3.FTZ R3, R154, R66, R67, !PT ;  /* 0x000000429a037276 */ /* 0x000fe40007810043 */
[----:B------:R-:W-:Y:S01]  /*a010*/  FMNMX3.FTZ R110, R108, R24, R25, !PT ;  /* 0x000000186c6e7276 */ /* 0x000fe20007810019 */
[----:B------:R-:W-:Y:S01]  /*a020*/  IMAD.MOV.U32 R104, RZ, RZ, R156 ;  /* 0x000000ffff687224 */ /* 0x000fe200078e009c */
[----:B------:R-:W-:Y:S01]  /*a030*/  FMNMX3.FTZ R2, R0, R14, R15, !PT ;  /* 0x0000000e00027276 */ /* 0x000fe2000781000f */
[----:B------:R-:W2:Y:S01]  /*a040*/  SHFL.BFLY PT, R109, R3, 0x2, 0x1f ;  /* 0x0c401f00036d7f89 */ /* 0x000ea200000e0000 */
[----:B------:R-:W-:Y:S01]  /*a050*/  FMNMX3.FTZ R110, R110, R28, R29, !PT ;  /* 0x0000001c6e6e7276 */ /* 0x000fe2000781001d */
[----:B------:R-:W-:Y:S01]  /*a060*/  FFMA.FTZ R60, R161, -R105, R60 ;  /* 0x80000069a13c7223 */ /* 0x000fe2000001003c */
[----:B------:R-:W-:Y:S01]  /*a070*/  FMNMX3.FTZ R108, R2, R26, R27, !PT ;  /* 0x0000001a026c7276 */ /* 0x000fe2000781001b */
[----:B------:R-:W-:Y:S01]  /*a080*/  IMAD.WIDE.U32 R114, R176, -0x326172a9, RZ ;  /* 0xcd9e8d57b0727825 */ /* 0x000fe200078e00ff */
[----:B------:R-:W-:Y:S02]  /*a090*/  I2FP.F32.S32 R0, R157 ;  /* 0x0000009d00007245 */ /* 0x000fe40000201400 */
[----:B------:R-:W-:Y:S01]  /*a0a0*/  I2FP.F32.S32 R2, R104 ;  /* 0x0000006800027245 */ /* 0x000fe20000201400 */
[----:B------:R-:W-:Y:S01]  /*a0b0*/  IMAD.WIDE.U32 R156, R177, -0x326172a9, RZ ;  /* 0xcd9e8d57b19c7825 */ /* 0x000fe200078e00ff */
[----:B------:R-:W-:Y:S02]  /*a0c0*/  FMNMX3.FTZ R110, R110, R40, R41, !PT ;  /* 0x000000286e6e7276 */ /* 0x000fe40007810029 */
[----:B------:R-:W-:Y:S01]  /*a0d0*/  FMNMX3.FTZ R104, R108, R30, R31, !PT ;  /* 0x0000001e6c687276 */ /* 0x000fe2000781001f */
[-C--:B------:R-:W-:Y:S01]  /*a0e0*/  FFMA.FTZ R56, R0, -R105.reuse, R56 ;  /* 0x8000006900387223 */ /* 0x080fe20000010038 */
[----:B------:R-:W-:Y:S01]  /*a0f0*/  FMNMX3.FTZ R110, R110, R44, R45, !PT ;  /* 0x0000002c6e6e7276 */ /* 0x000fe2000781002d */
[-C--:B------:R-:W-:Y:S01]  /*a100*/  FFMA.FTZ R57, R2, -R105.reuse, R57 ;  /* 0x8000006902397223 */ /* 0x080fe20000010039 */
[----:B------:R-:W-:Y:S01]  /*a110*/  FMNMX3.FTZ R104, R104, R42, R43, !PT ;  /* 0x0000002a68687276 */ /* 0x000fe2000781002b */
[----:B------:R-:W-:Y:S01]  /*a120*/  FFMA.FTZ R61, R162, -R105, R61 ;  /* 0x80000069a23d7223 */ /* 0x000fe2000001003d */
[----:B-1----:R-:W-:Y:S01]  /*a130*/  FMNMX.FTZ R113, R150, R113, !PT ;  /* 0x0000007196717209 */ /* 0x002fe20007810000 */
[-C--:B------:R-:W-:Y:S01]  /*a140*/  FFMA.FTZ R62, R0, -R105.reuse, R62 ;  /* 0x80000069003e7223 */ /* 0x080fe2000001003e */
[----:B------:R-:W-:Y:S01]  /*a150*/  FMNMX3.FTZ R110, R110, R56, R57, !PT ;  /* 0x000000386e6e7276 */ /* 0x000fe20007810039 */
[-C--:B------:R-:W-:Y:S01]  /*a160*/  FFMA.FTZ R59, R160, -R105.reuse, R59 ;  /* 0x80000069a03b7223 */ /* 0x080fe2000001003b */
[----:B------:R-:W-:Y:S01]  /*a170*/  FMNMX3.FTZ R0, R104, R46, R47, !PT ;  /* 0x0000002e68007276 */ /* 0x000fe2000781002f */
[----:B------:R-:W-:Y:S01]  /*a180*/  SHFL.BFLY PT, R144, R113, 0x1, 0x1f ;  /* 0x0c201f0071907f89 */ /* 0x000fe200000e0000 */
[----:B------:R-:W-:Y:S01]  /*a190*/  FMNMX3.FTZ R110, R110, R60, R61, !PT ;  /* 0x0000003c6e6e7276 */ /* 0x000fe2000781003d */
[----:B------:R-:W-:Y:S01]  /*a1a0*/  FFMA.FTZ R63, R2, -R105, R63 ;  /* 0x80000069023f7223 */ /* 0x000fe2000001003f */
[----:B------:R-:W-:Y:S01]  /*a1b0*/  FMNMX3.FTZ R0, R0, R58, R59, !PT ;  /* 0x0000003a00007276 */ /* 0x000fe2000781003b */
[----:B------:R-:W-:Y:S01]  /*a1c0*/  IMAD.MOV.U32 R147, RZ, RZ, R114 ;  /* 0x000000ffff937224 */ /* 0x000fe200078e0072 */
[----:B------:R-:W-:Y:S02]  /*a1d0*/  LOP3.LUT R104, R209, R156, R115, 0x96, !PT ;  /* 0x0000009cd1687212 */ /* 0x000fe400078e9673 */
[----:B--2---:R-:W-:Y:S01]  /*a1e0*/  FMNMX.FTZ R146, R3, R109, !PT ;  /* 0x0000006d03927209 */ /* 0x004fe20007810000 */
[----:B------:R-:W1:Y:S01]  /*a1f0*/  SHFL.BFLY PT, R115, R110, 0x2, 0x1f ;  /* 0x0c401f006e737f89 */ /* 0x000e6200000e0000 */
[----:B------:R-:W-:Y:S01]  /*a200*/  FMNMX3.FTZ R0, R0, R62, R63, !PT ;  /* 0x0000003e00007276 */ /* 0x000fe2000781003f */
[----:B------:R-:W-:Y:S01]  /*a210*/  IMAD.WIDE.U32 R108, R167, -0x326172a9, RZ ;  /* 0xcd9e8d57a76c7825 */ /* 0x000fe200078e00ff */
[C---:B------:R-:W-:Y:S05]  /*a220*/  PRMT R153, R114.reuse, 0x7773, RZ ;  /* 0x0000777372997816 */ /* 0x040fea00000000ff */
[----:B------:R-:W2:Y:S01]  /*a230*/  SHFL.BFLY PT, R145, R146, 0x1, 0x1f ;  /* 0x0c201f0092917f89 */ /* 0x000ea200000e0000 */
[C---:B------:R-:W-:Y:S02]  /*a240*/  PRMT R152, R114.reuse, 0x7772, RZ ;  /* 0x0000777272987816 */ /* 0x040fe400000000ff */
[----:B------:R-:W-:Y:S05]  /*a250*/  PRMT R151, R114, 0x7771, RZ ;  /* 0x0000777172977816 */ /* 0x000fea00000000ff */
[----:B------:R-:W3:Y:S01]  /*a260*/  SHFL.BFLY PT, R2, R0, 0x2, 0x1f ;  /* 0x0c401f0000027f89 */ /* 0x000ee200000e0000 */
[C---:B------:R-:W-:Y:S01]  /*a270*/  PRMT R149, R108.reuse, 0x7773, RZ ;  /* 0x000077736c957816 */ /* 0x040fe200000000ff */
[----:B------:R-:W-:Y:S01]  /*a280*/  IMAD.MOV.U32 R114, RZ, RZ, R108 ;  /* 0x000000ffff727224 */ /* 0x000fe200078e006c */
[C---:B------:R-:W-:Y:S02]  /*a290*/  PRMT R150, R108.reuse, 0x7771, RZ ;  /* 0x000077716c967816 */ /* 0x040fe400000000ff */
[----:B------:R-:W-:Y:S02]  /*a2a0*/  PRMT R148, R108, 0x7772, RZ ;  /* 0x000077726c947816 */ /* 0x000fe400000000ff */
[C---:B------:R-:W-:Y:S02]  /*a2b0*/  LOP3.LUT R108, R104.reuse, 0xffff, RZ, 0xc0, !PT ;  /* 0x0000ffff686c7812 */ /* 0x040fe400078ec0ff */
[----:B------:R-:W-:Y:S02]  /*a2c0*/  LOP3.LUT R3, R209, R158, R109, 0x96, !PT ;  /* 0x0000009ed1037212 */ /* 0x000fe400078e966d */
[----:B------:R-:W-:Y:S02]  /*a2d0*/  LOP3.LUT R109, R104, 0xff, RZ, 0xc0, !PT ;  /* 0x000000ff686d7812 */ /* 0x000fe400078ec0ff */
[----:B------:R-:W-:Y:S02]  /*a2e0*/  SHF.R.U32.HI R108, RZ, 0x8, R108 ;  /* 0x00000008ff6c7819 */ /* 0x000fe4000001166c */
[----:B------:R-:W-:Y:S02]  /*a2f0*/  PRMT R158, R148, 0x5410, R149 ;  /* 0x00005410949e7816 */ /* 0x000fe40000000095 */
[----:B------:R-:W-:Y:S02]  /*a300*/  PRMT R148, R109, 0x5410, R108 ;  /* 0x000054106d947816 */ /* 0x000fe4000000006c */
[----:B-1----:R-:W-:Y:S02]  /*a310*/  FMNMX.FTZ R108, R110, R115, !PT ;  /* 0x000000736e6c7209 */ /* 0x002fe40007810000 */
[----:B------:R-:W-:Y:S02]  /*a320*/  FMNMX.FTZ R110, R113, R144, !PT ;  /* 0x00000090716e7209 */ /* 0x000fe40007810000 */
[----:B------:R-:W-:Y:S01]  /*a330*/  LOP3.LUT R147, R147, 0xff, RZ, 0xc0, !PT ;  /* 0x000000ff93937812 */ /* 0x000fe200078ec0ff */
[----:B------:R-:W1:Y:S01]  /*a340*/  SHFL.BFLY PT, R113, R108, 0x1, 0x1f ;  /* 0x0c201f006c717f89 */ /* 0x000e6200000e0000 */
[----:B------:R-:W-:Y:S02]  /*a350*/  LOP3.LUT R114, R114, 0xff, RZ, 0xc0, !PT ;  /* 0x000000ff72727812 */ /* 0x000fe400078ec0ff */
[----:B------:R-:W-:Y:S01]  /*a360*/  PRMT R154, R152, 0x5410, R153 ;  /* 0x00005410989a7816 */ /* 0x000fe20000000099 */
[----:B------:R-:W-:Y:S01]  /*a370*/  FMUL.FTZ R152, R110, UR4 ;  /* 0x000000046e987c20 */ /* 0x000fe20008410000 */
[----:B------:R-:W-:Y:S02]  /*a380*/  PRMT R151, R147, 0x5410, R151 ;  /* 0x0000541093977816 */ /* 0x000fe40000000097 */
[----:B--2---:R-:W-:Y:S02]  /*a390*/  FMNMX.FTZ R109, R146, R145, !PT ;  /* 0x00000091926d7209 */ /* 0x004fe40007810000 */
[----:B------:R-:W-:Y:S02]  /*a3a0*/  PRMT R144, R3, 0x7632, R144 ;  /* 0x0000763203907816 */ /* 0x000fe40000000090 */
[----:B------:R-:W-:Y:S01]  /*a3b0*/  SHF.R.U32.HI R146, RZ, 0x18, R3 ;  /* 0x00000018ff927819 */ /* 0x000fe20000011603 */
[C---:B------:R-:W-:Y:S01]  /*a3c0*/  FMUL.FTZ R153, R109.reuse, UR4 ;  /* 0x000000046d997c20 */ /* 0x040fe20008410000 */
[----:B---3--:R-:W-:Y:S01]  /*a3d0*/  FMNMX.FTZ R0, R0, R2, !PT ;  /* 0x0000000200007209 */ /* 0x008fe20007810000 */
[----:B------:R-:W-:Y:S01]  /*a3e0*/  FADD.FTZ R2, -R109, R107 ;  /* 0x0000006b6d027221 */ /* 0x000fe20000010100 */
[C---:B------:R-:W-:Y:S02]  /*a3f0*/  LOP3.LUT R115, R3.reuse, 0xffff, RZ, 0xc0, !PT ;  /* 0x0000ffff03737812 */ /* 0x040fe400078ec0ff */
[----:B------:R-:W-:Y:S01]  /*a400*/  LOP3.LUT R147, R3, 0xff, RZ, 0xc0, !PT ;  /* 0x000000ff03937812 */ /* 0x000fe200078ec0ff */
[C---:B------:R-:W-:Y:S01]  /*a410*/  FADD.FTZ R3, -R110.reuse, R106 ;  /* 0x0000006a6e037221 */ /* 0x040fe20000010100 */
[----:B------:R-:W-:Y:S01]  /*a420*/  FSETP.NEU.FTZ.AND P0, PT, R110, -INF , PT ;  /* 0xff8000006e00780b */ /* 0x000fe20003f1d000 */
[----:B------:R-:W-:Y:S01]  /*a430*/  FMUL.FTZ R2, R2, UR4 ;  /* 0x0000000402027c20 */ /* 0x000fe20008410000 */
[----:B------:R-:W-:Y:S01]  /*a440*/  PRMT R156, R114, 0x5410, R150 ;  /* 0x00005410729c7816 */ /* 0x000fe20000000096 */
[----:B------:R-:W-:Y:S01]  /*a450*/  FMUL.FTZ R3, R3, UR4 ;  /* 0x0000000403037c20 */ /* 0x000fe20008410000 */
[----:B------:R-:W-:Y:S01]  /*a460*/  PRMT R114, R104, 0x7632, R114 ;  /* 0x0000763268727816 */ /* 0x000fe20000000072 */
[----:B------:R2:W-:Y:S01]  /*a470*/  MUFU.EX2 R106, R2 ;  /* 0x00000002006a7308 */ /* 0x0005e20000000800 */
[----:B------:R-:W-:Y:S02]  /*a480*/  SHF.R.U32.HI R145, RZ, 0x18, R104 ;  /* 0x00000018ff917819 */ /* 0x000fe40000011668 */
[----:B------:R-:W-:Y:S01]  /*a490*/  FSEL R152, R152, RZ, P0 ;  /* 0x000000ff98987208 */ /* 0x000fe20000000000 */
[----:B------:R-:W3:Y:S06]  /*a4a0*/  SHFL.BFLY PT, R104, R0, 0x1, 0x1f ;  /* 0x0c201f0000687f89 */ /* 0x000eec00000e0000 */
[----:B------:R4:W5:Y:S01]  /*a4b0*/  MUFU.EX2 R107, R3 ;  /* 0x00000003006b7308 */ /* 0x0009620000000800 */
[----:B------:R-:W-:Y:S01]  /*a4c0*/  FSETP.NEU.FTZ.AND P0, PT, R109, -INF , PT ;  /* 0xff8000006d00780b */ /* 0x000fe20003f1d000 */
[--C-:B------:R-:W-:Y:S01]  /*a4d0*/  FFMA.FTZ R16, R16, UR4, -R152.reuse ;  /* 0x0000000410107c23 */ /* 0x100fe20008010898 */
[--C-:B------:R-:W-:Y:S02]  /*a4e0*/  FFMA.FTZ R17, R17, UR4, -R152.reuse ;  /* 0x0000000411117c23 */ /* 0x100fe40008010898 */
[----:B------:R-:W-:Y:S01]  /*a4f0*/  FSEL R153, R153, RZ, P0 ;  /* 0x000000ff99997208 */ /* 0x000fe20000000000 */
[--C-:B------:R-:W-:Y:S04]  /*a500*/  FFMA.FTZ R4, R4, UR4, -R152.reuse ;  /* 0x0000000404047c23 */ /* 0x100fe80008010898 */
[----:B------:R5:W-:Y:S01]  /*a510*/  MUFU.EX2 R230, R16 ;  /* 0x0000001000e67308 */ /* 0x000be20000000800 */
[----:B-1----:R-:W-:Y:S01]  /*a520*/  FMNMX.FTZ R108, R108, R113, !PT ;  /* 0x000000716c6c7209 */ /* 0x002fe20007810000 */
[----:B------:R-:W-:Y:S01]  /*a530*/  FFMA.FTZ R5, R5, UR4, -R152 ;  /* 0x0000000405057c23 */ /* 0x000fe20008010898 */
[--C-:B------:R-:W-:Y:S07]  /*a540*/  FFMA.FTZ R18, R18, UR4, -R153.reuse ;  /* 0x0000000412127c23 */ /* 0x100fee0008010899 */
[----:B------:R1:W-:Y:S01]  /*a550*/  MUFU.EX2 R229, R17 ;  /* 0x0000001100e57308 */ /* 0x0003e20000000800 */
[--C-:B------:R-:W-:Y:S01]  /*a560*/  FFMA.FTZ R19, R19, UR4, -R153.reuse ;  /* 0x0000000413137c23 */ /* 0x100fe20008010899 */
[----:B--2---:R-:W-:Y:S01]  /*a570*/  LOP3.LUT R2, R144, 0xff, RZ, 0xc0, !PT ;  /* 0x000000ff90027812 */ /* 0x004fe200078ec0ff */
[----:B------:R-:W-:Y:S01]  /*a580*/  FFMA.FTZ R6, R6, UR4, -R153 ;  /* 0x0000000406067c23 */ /* 0x000fe20008010899 */
[----:B----4-:R-:W-:Y:S06]  /*a590*/  SHF.R.U32.HI R3, RZ, 0x8, R115 ;  /* 0x00000008ff037819 */ /* 0x010fec0000011673 */
[----:B------:R-:W-:Y:S01]  /*a5a0*/  MUFU.EX2 R227, R18 ;  /* 0x0000001200e37308 */ /* 0x000fe20000000800 */
[----:B------:R-:W-:Y:S01]  /*a5b0*/  FSETP.NEU.FTZ.AND P0, PT, R108, -INF , PT ;  /* 0xff8000006c00780b */ /* 0x000fe20003f1d000 */
[----:B------:R-:W-:Y:S01]  /*a5c0*/  FFMA.FTZ R7, R7, UR4, -R153 ;  /* 0x0000000407077c23 */ /* 0x000fe20008010899 */
[--C-:B------:R-:W-:Y:S07]  /*a5d0*/  HSET2.LE.AND R144, R148, R200.reuse, PT ;  /* 0x000000c894907233 */ /* 0x100fee0003803000 */
[----:B------:R-:W2:Y:S01]  /*a5e0*/  MUFU.EX2 R226, R19 ;  /* 0x0000001300e27308 */ /* 0x000ea20000000800 */
[----:B-----5:R-:W-:Y:S01]  /*a5f0*/  PRMT R16, R147, 0x5410, R3 ;  /* 0x0000541093107816 */ /* 0x020fe20000000003 */
[C---:B------:R-:W-:Y:S01]  /*a600*/  FMUL.FTZ R68, R107.reuse, R68 ;  /* 0x000000446b447220 */ /* 0x040fe20000410000 */
[----:B------:R-:W-:Y:S01]  /*a610*/  LOP3.LUT R147, R154, 0xff00ff, RZ, 0xc0, !PT ;  /* 0x00ff00ff9a937812 */ /* 0x000fe200078ec0ff */
[----:B------:R-:W-:Y:S01]  /*a620*/  FMUL.FTZ R154, R108, UR4 ;  /* 0x000000046c9a7c20 */ /* 0x000fe20008410000 */
[----:B---3--:R-:W-:Y:S05]  /*a630*/  FMNMX.FTZ R3, R0, R104, !PT ;  /* 0x0000006800037209 */ /* 0x008fea0007810000 */
[----:B------:R-:W-:Y:S01]  /*a640*/  MUFU.EX2 R184, R6 ;  /* 0x0000000600b87308 */ /* 0x000fe20000000800 */
[----:B-1----:R-:W-:Y:S01]  /*a650*/  PRMT R17, R2, 0x5410, R146 ;  /* 0x0000541002117816 */ /* 0x002fe20000000092 */
[----:B------:R-:W-:Y:S01]  /*a660*/  FMUL.FTZ R69, R107, R69 ;  /* 0x000000456b457220 */ /* 0x000fe20000410000 */
[----:B------:R-:W-:Y:S01]  /*a670*/  FSEL R154, R154, RZ, P0 ;  /* 0x000000ff9a9a7208 */ /* 0x000fe20000000000 */
[C---:B------:R-:W-:Y:S01]  /*a680*/  FMUL.FTZ R155, R3.reuse, UR4 ;  /* 0x00000004039b7c20 */ /* 0x040fe20008410000 */
[--C-:B------:R-:W-:Y:S05]  /*a690*/  HSET2.LE.AND R146, R151, R200.reuse, PT ;  /* 0x000000c897927233 */ /* 0x100fea0003803000 */
[----:B------:R-:W1:Y:S01]  /*a6a0*/  MUFU.EX2 R224, R7 ;  /* 0x0000000700e07308 */ /* 0x000e620000000800 */
[----:B------:R-:W-:Y:S01]  /*a6b0*/  FSETP.NEU.FTZ.AND P0, PT, R3, -INF , PT ;  /* 0xff8000000300780b */ /* 0x000fe20003f1d000 */
[----:B------:R-:W3:Y:S01]  /*a6c0*/  LDSM.16.MT88.4 R148, [R188+0x6000] ;  /* 0x00600000bc94783b */ /* 0x000ee20000004200 */
[----:B------:R-:W-:Y:S07]  /*a6d0*/  LOP3.LUT R114, R114, 0xff, RZ, 0xc0, !PT ;  /* 0x000000ff72727812 */ /* 0x000fee00078ec0ff */
[----:B------:R-:W-:Y:S01]  /*a6e0*/  MUFU.EX2 R185, R4 ;  /* 0x0000000400b97308 */ /* 0x000fe20000000800 */
[----:B------:R-:W-:Y:S01]  /*a6f0*/  FSEL R155, R155, RZ, P0 ;  /* 0x000000ff9b9b7208 */ /* 0x000fe20000000000 */
[--C-:B------:R-:W-:Y:S01]  /*a700*/  FFMA.FTZ R8, R8, UR4, -R154.reuse ;  /* 0x0000000408087c23 */ /* 0x100fe2000801089a */
[--C-:B------:R-:W-:Y:S07]  /*a710*/  HSET2.LE.AND R147, R147, R200.reuse, PT ;  /* 0x000000c893937233 */ /* 0x100fee0003803000 */
[----:B------:R-:W4:Y:S01]  /*a720*/  MUFU.EX2 R225, R5 ;  /* 0x0000000500e17308 */ /* 0x000f220000000800 */
[----:B------:R-:W-:Y:S01]  /*a730*/  PRMT R145, R114, 0x5410, R145 ;  /* 0x0000541072917816 */ /* 0x000fe20000000091 */
[--C-:B------:R-:W-:Y:S01]  /*a740*/  FFMA.FTZ R10, R10, UR4, -R155.reuse ;  /* 0x000000040a0a7c23 */ /* 0x100fe2000801089b */
[--C-:B------:R-:W-:Y:S01]  /*a750*/  FFMA.FTZ R11, R11, UR4, -R155.reuse ;  /* 0x000000040b0b7c23 */ /* 0x100fe2000801089b */
[--C-:B------:R-:W-:Y:S01]  /*a760*/  FFMA.FTZ R9, R9, UR4, -R154.reuse ;  /* 0x0000000409097c23 */ /* 0x100fe2000801089a */
[----:B--2---:R-:W-:Y:S05]  /*a770*/  F2FP.BF16.F32.PACK_AB R2, R226, R227 ;  /* 0x000000e3e202723e */ /* 0x004fea00000010ff */
[----:B------:R-:W-:Y:S01]  /*a780*/  MUFU.EX2 R216, R10 ;  /* 0x0000000a00d87308 */ /* 0x000fe20000000800 */
[----:B------:R-:W-:Y:S01]  /*a790*/  F2FP.BF16.F32.PACK_AB R0, R229, R230 ;  /* 0x000000e6e500723e */ /* 0x000fe200000010ff */
[----:B------:R-:W-:Y:S01]  /*a7a0*/  FFMA.FTZ R15, R15, UR4, -R155 ;  /* 0x000000040f0f7c23 */ /* 0x000fe2000801089b */
[----:B------:R-:W-:Y:S07]  /*a7b0*/  LOP3.LUT R147, R2, R147, RZ, 0xc0, !PT ;  /* 0x0000009302937212 */ /* 0x000fee00078ec0ff */
[----:B------:R-:W-:Y:S01]  /*a7c0*/  MUFU.EX2 R218, R11 ;  /* 0x0000000b00da7308 */ /* 0x000fe20000000800 */
[----:B------:R-:W-:Y:S01]  /*a7d0*/  LOP3.LUT R146, R0, R146, RZ, 0xc0, !PT ;  /* 0x0000009200927212 */ /* 0x000fe200078ec0ff */
[--C-:B------:R-:W-:Y:S01]  /*a7e0*/  FFMA.FTZ R12, R12, UR4, -R154.reuse ;  /* 0x000000040c0c7c23 */ /* 0x100fe2000801089a */
[--C-:B------:R-:W-:Y:S07]  /*a7f0*/  HSET2.LE.AND R145, R145, R200.reuse, PT ;  /* 0x000000c891917233 */ /* 0x100fee0003803000 */
[----:B------:R-:W-:Y:S01]  /*a800*/  MUFU.EX2 R183, R8 ;  /* 0x0000000800b77308 */ /* 0x000fe20000000800 */
[----:B-1----:R-:W-:Y:S01]  /*a810*/  F2FP.BF16.F32.PACK_AB R2, R224, R184 ;  /* 0x000000b8e002723e */ /* 0x002fe200000010ff */
[----:B------:R-:W-:Y:S01]  /*a820*/  FFMA.FTZ R13, R13, UR4, -R154 ;  /* 0x000000040d0d7c23 */ /* 0x000fe2000801089a */
[----:B----4-:R-:W-:Y:S07]  /*a830*/  F2FP.BF16.F32.PACK_AB R0, R225, R185 ;  /* 0x000000b9e100723e */ /* 0x010fee00000010ff */
[----:B------:R-:W1:Y:S01]  /*a840*/  MUFU.EX2 R220, R9 ;  /* 0x0000000900dc7308 */ /* 0x000e620000000800 */
[----:B------:R-:W-:Y:S01]  /*a850*/  LOP3.LUT R145, R2, R145, RZ, 0xc0, !PT ;  /* 0x0000009102917212 */ /* 0x000fe200078ec0ff */
[----:B------:R-:W-:Y:S01]  /*a860*/  FADD.FTZ R2, -R108, R112 ;  /* 0x000000706c027221 */ /* 0x000fe20000010100 */
[----:B------:R-:W-:Y:S01]  /*a870*/  LOP3.LUT R144, R0, R144, RZ, 0xc0, !PT ;  /* 0x0000009000907212 */ /* 0x000fe200078ec0ff */
[----:B------:R-:W-:Y:S01]  /*a880*/  FADD.FTZ R0, -R3, R111 ;  /* 0x0000006f03007221 */ /* 0x000fe20000010100 */
[----:B------:R-:W-:Y:S01]  /*a890*/  FFMA.FTZ R14, R14, UR4, -R155 ;  /* 0x000000040e0e7c23 */ /* 0x000fe2000801089b */
[----:B------:R-:W-:Y:S04]  /*a8a0*/  FMUL.FTZ R2, R2, UR4 ;  /* 0x0000000402027c20 */ /* 0x000fe80008410000 */
[----:B------:R-:W-:Y:S01]  /*a8b0*/  MUFU.EX2 R186, R15 ;  /* 0x0000000f00ba7308 */ /* 0x000fe20000000800 */
[----:B------:R-:W-:Y:S01]  /*a8c0*/  FMUL.FTZ R0, R0, UR4 ;  /* 0x0000000400007c20 */ /* 0x000fe20008410000 */
[--C-:B------:R-:W-:Y:S01]  /*a8d0*/  HSET2.LE.AND R5, R16, R200.reuse, PT ;  /* 0x000000c810057233 */ /* 0x100fe20003803000 */
[C---:B------:R-:W-:Y:S07]  /*a8e0*/  FMUL.FTZ R6, R106.reuse, R118 ;  /* 0x000000766a067220 */ /* 0x040fee0000410000 */
[----:B------:R-:W-:Y:S01]  /*a8f0*/  MUFU.EX2 R219, R12 ;  /* 0x0000000c00db7308 */ /* 0x000fe20000000800 */
[--C-:B------:R-:W-:Y:S01]  /*a900*/  HSET2.LE.AND R4, R17, R200.reuse, PT ;  /* 0x000000c811047233 */ /* 0x100fe20003803000 */
[----:B------:R-:W-:Y:S01]  /*a910*/  FMUL.FTZ R7, R106, R119 ;  /* 0x000000776a077220 */ /* 0x000fe20000410000 */
[----:B-1----:R-:W-:Y:S07]  /*a920*/  F2FP.BF16.F32.PACK_AB R112, R220, R183 ;  /* 0x000000b7dc70723e */ /* 0x002fee00000010ff */
[----:B------:R-:W1:Y:S01]  /*a930*/  MUFU.EX2 R217, R13 ;  /* 0x0000000d00d97308 */ /* 0x000e620000000800 */
[----:B------:R-:W-:Y:S01]  /*a940*/  F2FP.BF16.F32.PACK_AB R113, R218, R216 ;  /* 0x000000d8da71723e */ /* 0x000fe200000010ff */
[----:B------:R-:W-:Y:S01]  /*a950*/  FMUL.FTZ R16, R107, R128 ;  /* 0x000000806b107220 */ /* 0x000fe20000410000 */
[----:B------:R-:W-:Y:S07]  /*a960*/  LOP3.LUT R112, R112, R5, RZ, 0xc0, !PT ;  /* 0x0000000570707212 */ /* 0x000fee00078ec0ff */
[----:B------:R-:W-:Y:S01]  /*a970*/  MUFU.EX2 R187, R14 ;  /* 0x0000000e00bb7308 */ /* 0x000fe20000000800 */
[----:B------:R-:W-:Y:S01]  /*a980*/  LOP3.LUT R113, R113, R4, RZ, 0xc0, !PT ;  /* 0x0000000471717212 */ /* 0x000fe200078ec0ff */
[C---:B------:R-:W-:Y:S01]  /*a990*/  FMUL.FTZ R4, R107.reuse, R116 ;  /* 0x000000746b047220 */ /* 0x040fe20000410000 */
[C---:B------:R-:W-:Y:S07]  /*a9a0*/  FMUL.FTZ R5, R107.reuse, R117 ;  /* 0x000000756b057220 */ /* 0x040fee0000410000 */
[----:B------:R-:W2:Y:S01]  /*a9b0*/  MUFU.EX2 R2, R2 ;  /* 0x0000000200027308 */ /* 0x000ea20000000800 */
[----:B------:R-:W-:Y:S01]  /*a9c0*/  LOP3.LUT R9, R158, 0xff00ff, RZ, 0xc0, !PT ;  /* 0x00ff00ff9e097812 */ /* 0x000fe200078ec0ff */
[----:B------:R-:W4:Y:S01]  /*a9d0*/  LDSM.16.MT88.4 R116, [R193+0x6000] ;  /* 0x00600000c174783b */ /* 0x000f220000004200 */
[--C-:B------:R-:W-:Y:S07]  /*a9e0*/  HSET2.LE.AND R8, R156, R200.reuse, PT ;  /* 0x000000c89c087233 */ /* 0x100fee0003803000 */
[----:B------:R-:W5:Y:S01]  /*a9f0*/  MUFU.EX2 R0, R0 ;  /* 0x0000000000007308 */ /* 0x000f620000000800 */
[--C-:B------:R-:W-:Y:S01]  /*aa00*/  FFMA.FTZ R50, R50, UR4, -R153.reuse ;  /* 0x0000000432327c23 */ /* 0x100fe20008010899 */
[-C--:B---3--:R-:W-:Y:S08]  /*aa10*/  HMMA.16816.F32.BF16 R4, R144, R148.reuse, R4 ;  /* 0x000000949004723c */ /* 0x088ff00000041804 */
[----:B------:R-:W-:Y:S01]  /*aa20*/  MUFU.EX2 R158, R50 ;  /* 0x00000032009e7308 */ /* 0x000fe20000000800 */
[--C-:B------:R-:W-:Y:S01]  /*aa30*/  HSET2.LE.AND R9, R9, R200.reuse, PT ;  /* 0x000000c809097233 */ /* 0x100fe20003803000 */
[----:B------:R-:W-:Y:S01]  /*aa40*/  FMUL.FTZ R17, R107, R129 ;  /* 0x000000816b117220 */ /* 0x000fe20000410000 */
[----:B-1----:R-:W-:Y:S01]  /*aa50*/  F2FP.BF16.F32.PACK_AB R114, R217, R219 ;  /* 0x000000dbd972723e */ /* 0x002fe200000010ff */
[----:B--2---:R-:W-:Y:S01]  /*aa60*/  FMUL.FTZ R12, R2, R124 ;  /* 0x0000007c020c7220 */ /* 0x004fe20000410000 */
[----:B------:R-:W-:Y:S01]  /*aa70*/  F2FP.BF16.F32.PACK_AB R115, R186, R187 ;  /* 0x000000bbba73723e */ /* 0x000fe200000010ff */
[----:B------:R-:W-:Y:S01]  /*aa80*/  FMUL.FTZ R13, R2, R125 ;  /* 0x0000007d020d7220 */ /* 0x000fe20000410000 */
[----:B------:R-:W-:Y:S01]  /*aa90*/  LOP3.LUT R114, R114, R8, RZ, 0xc0, !PT ;  /* 0x0000000872727212 */ /* 0x000fe200078ec0ff */
[C---:B------:R-:W-:Y:S01]  /*aaa0*/  FMUL.FTZ R8, R2.reuse, R120 ;  /* 0x0000007802087220 */ /* 0x040fe20000410000 */
[----:B------:R-:W-:Y:S01]  /*aab0*/  LOP3.LUT R115, R115, R9, RZ, 0xc0, !PT ;  /* 0x0000000973737212 */ /* 0x000fe200078ec0ff */
[----:B------:R-:W-:Y:S01]  /*aac0*/  FMUL.FTZ R9, R2, R121 ;  /* 0x0000007902097220 */ /* 0x000fe20000410000 */
[C---:B-----5:R-:W-:Y:S01]  /*aad0*/  FMUL.FTZ R10, R0.reuse, R122 ;  /* 0x0000007a000a7220 */ /* 0x060fe20000410000 */
[----:B------:R-:W-:Y:S01]  /*aae0*/  FMUL.FTZ R11, R0, R123 ;  /* 0x0000007b000b7220 */ /* 0x000fe20000410000 */
[----:B------:R-:W-:Y:S01]  /*aaf0*/  FFMA.FTZ R51, R51, UR4, -R153 ;  /* 0x0000000433337c23 */ /* 0x000fe20008010899 */
[----:B------:R-:W1:Y:S01]  /*ab00*/  LDSM.16.MT88.4 R120, [R189+0x6000] ;  /* 0x00600000bd78783b */ /* 0x000e620000004200 */
[--C-:B------:R-:W-:Y:S01]  /*ab10*/  FFMA.FTZ R44, R44, UR4, -R154.reuse ;  /* 0x000000042c2c7c23 */ /* 0x100fe2000801089a */
[----:B------:R-:W-:Y:S01]  /*ab20*/  FFMA.FTZ R45, R45, UR4, -R154 ;  /* 0x000000042d2d7c23 */ /* 0x000fe2000801089a */
[----:B------:R-:W-:Y:S01]  /*ab30*/  FFMA.FTZ R46, R46, UR4, -R155 ;  /* 0x000000042e2e7c23 */ /* 0x000fe2000801089b */
[C---:B------:R-:W-:Y:S01]  /*ab40*/  FMUL.FTZ R15, R0.reuse, R127 ;  /* 0x0000007f000f7220 */ /* 0x040fe20000410000 */
[C---:B------:R-:W-:Y:S04]  /*ab50*/  HMMA.16816.F32.BF16 R8, R112.reuse, R148, R8 ;  /* 0x000000947008723c */ /* 0x040fe80000041808 */
[----:B------:R-:W-:Y:S01]  /*ab60*/  FMUL.FTZ R14, R0, R126 ;  /* 0x0000007e000e7220 */ /* 0x000fe20000410000 */
[C---:B------:R-:W-:Y:S01]  /*ab70*/  FMUL.FTZ R18, R106.reuse, R130 ;  /* 0x000000826a127220 */ /* 0x040fe20000410000 */
[C---:B------:R-:W-:Y:S01]  /*ab80*/  FMUL.FTZ R19, R106.reuse, R131 ;  /* 0x000000836a137220 */ /* 0x040fe20000410000 */
[----:B------:R-:W-:Y:S01]  /*ab90*/  FFMA.FTZ R49, R49, UR4, -R152 ;  /* 0x0000000431317c23 */ /* 0x000fe20008010898 */
[C---:B------:R-:W-:Y:S01]  /*aba0*/  FMUL.FTZ R70, R106.reuse, R70 ;  /* 0x000000466a467220 */ /* 0x040fe20000410000 */
[----:B------:R-:W-:Y:S01]  /*abb0*/  FMUL.FTZ R71, R106, R71 ;  /* 0x000000476a477220 */ /* 0x000fe20000410000 */
[C---:B------:R-:W-:Y:S01]  /*abc0*/  FMUL.FTZ R72, R2.reuse, R72 ;  /* 0x0000004802487220 */ /* 0x040fe20000410000 */
[-C--:B------:R-:W-:Y:S01]  /*abd0*/  HMMA.16816.F32.BF16 R12, R112, R150.reuse, R12 ;  /* 0x00000096700c723c */ /* 0x080fe2000004180c */
[----:B------:R-:W-:Y:S02]  /*abe0*/  MUFU.EX2 R161, R49 ;  /* 0x0000003100a17308 */ /* 0x000fe40000000800 */
[----:B------:R-:W-:Y:S01]  /*abf0*/  FMUL.FTZ R73, R2, R73 ;  /* 0x0000004902497220 */ /* 0x000fe20000410000 */
[C---:B------:R-:W-:Y:S01]  /*ac00*/  FMUL.FTZ R74, R0.reuse, R74 ;  /* 0x0000004a004a7220 */ /* 0x040fe20000410000 */
[----:B------:R-:W-:Y:S01]  /*ac10*/  FMUL.FTZ R75, R0, R75 ;  /* 0x0000004b004b7220 */ /* 0x000fe20000410000 */
[C---:B------:R-:W-:Y:S01]  /*ac20*/  FMUL.FTZ R76, R2.reuse, R76 ;  /* 0x0000004c024c7220 */ /* 0x040fe20000410000 */
[----:B------:R-:W-:Y:S01]  /*ac30*/  FMUL.FTZ R77, R2, R77 ;  /* 0x0000004d024d7220 */ /* 0x000fe20000410000 */
[C---:B------:R-:W-:Y:S04]  /*ac40*/  HMMA.16816.F32.BF16 R16, R144.reuse, R150, R16 ;  /* 0x000000969010723c */ /* 0x040fe80000041810 */
[C---:B------:R-:W-:Y:S01]  /*ac50*/  FMUL.FTZ R78, R0.reuse, R78 ;  /* 0x0000004e004e7220 */ /* 0x040fe20000410000 */
[----:B------:R-:W-:Y:S01]  /*ac60*/  FMUL.FTZ R79, R0, R79 ;  /* 0x0000004f004f7220 */ /* 0x000fe20000410000 */
[----:B------:R-:W-:Y:S01]  /*ac70*/  LOP3.LUT R104, R208, R172, R157, 0x96, !PT ;  /* 0x000000acd0687212 */ /* 0x000fe200078e969d */
[C---:B------:R-:W-:Y:S01]  /*ac80*/  FMUL.FTZ R80, R107.reuse, R80 ;  /* 0x000000506b507220 */ /* 0x040fe20000410000 */
[-C--:B----4-:R-:W-:Y:S03]  /*ac90*/  HMMA.16816.F32.BF16 R68, R144, R116.reuse, R68 ;  /* 0x000000749044723c */ /* 0x090fe60000041844 */
[----:B------:R-:W-:Y:S01]  /*aca0*/  FMUL.FTZ R81, R107, R81 ;  /* 0x000000516b517220 */ /* 0x000fe20000410000 */
[C---:B------:R-:W-:Y:S01]  /*acb0*/  FMUL.FTZ R82, R106.reuse, R82 ;  /* 0x000000526a527220 */ /* 0x040fe20000410000 */
[----:B------:R-:W-:Y:S01]  /*acc0*/  FMUL.FTZ R83, R106, R83 ;  /* 0x000000536a537220 */ /* 0x000fe20000410000 */
[----:B------:R-:W-:Y:S02]  /*acd0*/  VIADD R149, R205, 0x646e171e ;  /* 0x646e171ecd957836 */ /* 0x000fe40000000000 */
[----:B------:R-:W-:Y:S01]  /*ace0*/  FMUL.FTZ R84, R107, R84 ;  /* 0x000000546b547220 */ /* 0x000fe20000410000 */
[C---:B------:R-:W-:Y:S04]  /*acf0*/  HMMA.16816.F32.BF16 R72, R112.reuse, R116, R72 ;  /* 0x000000747048723c */ /* 0x040fe80000041848 */
[----:B------:R-:W-:Y:S01]  /*ad00*/  IMAD.WIDE.U32 R116, R104, -0x2daee0ad, RZ ;  /* 0xd2511f5368747825 */ /* 0x000fe200078e00ff */
[----:B------:R-:W-:Y:S02]  /*ad10*/  LOP3.LUT R104, R208, R174, R159, 0x96, !PT ;  /* 0x000000aed0687212 */ /* 0x000fe400078e969f */
[----:B------:R-:W-:Y:S01]  /*ad20*/  MUFU.EX2 R159, R51 ;  /* 0x00000033009f7308 */ /* 0x000fe20000000800 */
[-C--:B------:R-:W-:Y:S03]  /*ad30*/  HMMA.16816.F32.BF16 R76, R112, R118.reuse, R76 ;  /* 0x00000076704c723c */ /* 0x080fe6000004184c */
[----:B------:R-:W-:Y:S01]  /*ad40*/  LOP3.LUT R111, R149, R168, R117, 0x96, !PT ;  /* 0x000000a8956f7212 */ /* 0x000fe200078e9675 */
[----:B------:R-:W-:Y:S01]  /*ad50*/  IMAD.MOV.U32 R126, RZ, RZ, R116 ;  /* 0x000000ffff7e7224 */ /* 0x000fe200078e0074 */
[C---:B------:R-:W-:Y:S01]  /*ad60*/  PRMT R148, R116.reuse, 0x7771, RZ ;  /* 0x0000777174947816 */ /* 0x040fe200000000ff */
[----:B------:R-:W-:Y:S01]  /*ad70*/  FMUL.FTZ R85, R107, R85 ;  /* 0x000000556b557220 */ /* 0x000fe20000410000 */
[----:B------:R-:W-:Y:S01]  /*ad80*/  PRMT R125, R111, 0x7632, R125 ;  /* 0x000076326f7d7816 */ /* 0x000fe2000000007d */
[C---:B------:R-:W-:Y:S04]  /*ad90*/  HMMA.16816.F32.BF16 R80, R144.reuse, R118, R80 ;  /* 0x000000769050723c */ /* 0x040fe80000041850 */
[----:B------:R-:W-:Y:S01]  /*ada0*/  PRMT R119, R116, 0x7773, RZ ;  /* 0x0000777374777816 */ /* 0x000fe200000000ff */
[----:B------:R-:W-:Y:S01]  /*adb0*/  FMUL.FTZ R86, R106, R86 ;  /* 0x000000566a567220 */ /* 0x000fe20000410000 */
[----:B------:R-:W-:Y:S01]  /*adc0*/  PRMT R118, R116, 0x7772, RZ ;  /* 0x0000777274767816 */ /* 0x000fe200000000ff */
[----:B------:R-:W-:Y:S04]  /*add0*/  IMAD.WIDE.U32 R116, R104, -0x2daee0ad, RZ ;  /* 0xd2511f5368747825 */ /* 0x000fe800078e00ff */
[----:B------:R-:W-:Y:S01]  /*ade0*/  FMUL.FTZ R87, R106, R87 ;  /* 0x000000576a577220 */ /* 0x000fe20000410000 */
[----:B------:R-:W-:Y:S01]  /*adf0*/  ISETP.GT.AND P0, PT, R202, RZ, PT ;  /* 0x000000ffca00720c */ /* 0x000fe20003f04270 */
[----:B------:R-:W-:Y:S01]  /*ae00*/  FMUL.FTZ R88, R2, R88 ;  /* 0x0000005802587220 */ /* 0x000fe20000410000 */
[----:B------:R-:W-:Y:S01]  /*ae10*/  PRMT R130, R118, 0x5410, R119 ;  /* 0x0000541076827816 */ /* 0x000fe20000000077 */
[----:B------:R-:W-:Y:S01]  /*ae20*/  FMUL.FTZ R89, R2, R89 ;  /* 0x0000005902597220 */ /* 0x000fe20000410000 */
[----:B------:R-:W-:Y:S01]  /*ae30*/  LOP3.LUT R104, R149, R170, R117, 0x96, !PT ;  /* 0x000000aa95687212 */ /* 0x000fe200078e9675 */
[----:B------:R-:W-:Y:S01]  /*ae40*/  IMAD.MOV.U32 R117, RZ, RZ, R116 ;  /* 0x000000ffff757224 */ /* 0x000fe200078e0074 */
[-C--:B-1----:R-:W-:Y:S03]  /*ae50*/  HMMA.16816.F32.BF16 R84, R144, R120.reuse, R84 ;  /* 0x000000789054723c */ /* 0x082fe60000041854 */
[----:B------:R-:W-:Y:S01]  /*ae60*/  PRMT R131, R116, 0x7773, RZ ;  /* 0x0000777374837816 */ /* 0x000fe200000000ff */
[----:B------:R-:W-:Y:S01]  /*ae70*/  FMUL.FTZ R90, R0, R90 ;  /* 0x0000005a005a7220 */ /* 0x000fe20000410000 */
[----:B------:R-:W-:Y:S01]  /*ae80*/  PRMT R129, R116, 0x7772, RZ ;  /* 0x0000777274817816 */ /* 0x000fe200000000ff */
[----:B------:R-:W-:Y:S01]  /*ae90*/  FMUL.FTZ R91, R0, R91 ;  /* 0x0000005b005b7220 */ /* 0x000fe20000410000 */
[----:B------:R-:W-:Y:S01]  /*aea0*/  PRMT R128, R116, 0x7771, RZ ;  /* 0x0000777174807816 */ /* 0x000fe200000000ff */
[C---:B------:R-:W-:Y:S01]  /*aeb0*/  FMUL.FTZ R92, R2.reuse, R92 ;  /* 0x0000005c025c7220 */ /* 0x040fe20000410000 */
[----:B------:R-:W-:Y:S01]  /*aec0*/  LOP3.LUT R127, R117, 0xff, RZ, 0xc0, !PT ;  /* 0x000000ff757f7812 */ /* 0x000fe200078ec0ff */
[----:B------:R-:W-:Y:S01]  /*aed0*/  FMUL.FTZ R93, R2, R93 ;  /* 0x0000005d025d7220 */ /* 0x000fe20000410000 */
[----:B------:R-:W1:Y:S01]  /*aee0*/  LDSM.16.MT88.4 R116, [R192+0x6000] ;  /* 0x00600000c074783b */ /* 0x000e620000004200 */
[C---:B------:R-:W-:Y:S01]  /*aef0*/  LOP3.LUT R124, R111.reuse, 0xff, RZ, 0xc0, !PT ;  /* 0x000000ff6f7c7812 */ /* 0x040fe200078ec0ff */
[C---:B------:R-:W-:Y:S04]  /*af00*/  HMMA.16816.F32.BF16 R88, R112.reuse, R120, R88 ;  /* 0x000000787058723c */ /* 0x040fe80000041858 */
[C---:B------:R-:W-:Y:S01]  /*af10*/  FMUL.FTZ R94, R0.reuse, R94 ;  /* 0x0000005e005e7220 */ /* 0x040fe20000410000 */
[----:B------:R-:W-:Y:S01]  /*af20*/  FMUL.FTZ R95, R0, R95 ;  /* 0x0000005f005f7220 */ /* 0x000fe20000410000 */
[----:B------:R-:W-:Y:S01]  /*af30*/  LOP3.LUT R120, R111, 0xffff, RZ, 0xc0, !PT ;  /* 0x0000ffff6f787812 */ /* 0x000fe200078ec0ff */
[--C-:B------:R-:W-:Y:S01]  /*af40*/  FFMA.FTZ R32, R32, UR4, -R152.reuse ;  /* 0x0000000420207c23 */ /* 0x100fe20008010898 */
[----:B------:R-:W-:Y:S01]  /*af50*/  FFMA.FTZ R33, R33, UR4, -R152 ;  /* 0x0000000421217c23 */ /* 0x000fe20008010898 */
[----:B------:R-:W-:Y:S01]  /*af60*/  SHF.R.U32.HI R121, RZ, 0x18, R111 ;  /* 0x00000018ff797819 */ /* 0x000fe2000001166f */
[----:B------:R-:W-:Y:S01]  /*af70*/  FMUL.FTZ R96, R107, R96 ;  /* 0x000000606b607220 */ /* 0x000fe20000410000 */
[----:B------:R-:W-:Y:S01]  /*af80*/  SHF.R.U32.HI R120, RZ, 0x8, R120 ;  /* 0x00000008ff787819 */ /* 0x000fe20000011678 */
[-C--:B------:R-:W-:Y:S01]  /*af90*/  HMMA.16816.F32.BF16 R92, R112, R122.reuse, R92 ;  /* 0x0000007a705c723c */ /* 0x080fe2000004185c */
[----:B------:R2:W-:Y:S02]  /*afa0*/  MUFU.EX2 R182, R32 ;  /* 0x0000002000b67308 */ /* 0x0005e40000000800 */
[----:B------:R-:W-:Y:S01]  /*afb0*/  LOP3.LUT R111, R125, 0xff, RZ, 0xc0, !PT ;  /* 0x000000ff7d6f7812 */ /* 0x000fe200078ec0ff */
[----:B------:R-:W-:Y:S07]  /*afc0*/  FMUL.FTZ R97, R107, R97 ;  /* 0x000000616b617220 */ /* 0x000fee0000410000 */
[----:B------:R3:W4:Y:S01]  /*afd0*/  MUFU.EX2 R181, R33 ;  /* 0x0000002100b57308 */ /* 0x0007220000000800 */
[C---:B------:R-:W-:Y:S01]  /*afe0*/  FMUL.FTZ R98, R106.reuse, R98 ;  /* 0x000000626a627220 */ /* 0x040fe20000410000 */
[----:B------:R-:W-:Y:S01]  /*aff0*/  FMUL.FTZ R99, R106, R99 ;  /* 0x000000636a637220 */ /* 0x000fe20000410000 */
[--C-:B------:R-:W-:Y:S01]  /*b000*/  PRMT R125, R124, 0x5410, R120.reuse ;  /* 0x000054107c7d7816 */ /* 0x100fe20000000078 */
[C---:B------:R-:W-:Y:S01]  /*b010*/  FMUL.FTZ R100, R2.reuse, R100 ;  /* 0x0000006402647220 */ /* 0x040fe20000410000 */
[----:B------:R-:W-:Y:S01]  /*b020*/  PRMT R124, R111, 0x5410, R121 ;  /* 0x000054106f7c7816 */ /* 0x000fe20000000079 */
[----:B------:R-:W-:Y:S01]  /*b030*/  FMUL.FTZ R101, R2, R101 ;  /* 0x0000006502657220 */ /* 0x000fe20000410000 */
[----:B------:R-:W-:Y:S01]  /*b040*/  LOP3.LUT R111, R104, 0xffff, RZ, 0xc0, !PT ;  /* 0x0000ffff686f7812 */ /* 0x000fe200078ec0ff */
[----:B------:R-:W-:Y:S01]  /*b050*/  FMUL.FTZ R102, R0, R102 ;  /* 0x0000006600667220 */ /* 0x000fe20000410000 */
[C---:B------:R-:W-:Y:S04]  /*b060*/  HMMA.16816.F32.BF16 R96, R144.reuse, R122, R96 ;  /* 0x0000007a9060723c */ /* 0x040fe80000041860 */
[----:B------:R-:W-:Y:S01]  /*b070*/  PRMT R120, R104, 0x7632, R120 ;  /* 0x0000763268787816 */ /* 0x000fe20000000078 */
[----:B------:R-:W-:Y:S01]  /*b080*/  FFMA.FTZ R28, R28, UR4, -R154 ;  /* 0x000000041c1c7c23 */ /* 0x000fe2000801089a */
[----:B------:R-:W-:Y:S01]  /*b090*/  LOP3.LUT R123, R104, 0xff, RZ, 0xc0, !PT ;  /* 0x000000ff687b7812 */ /* 0x000fe200078ec0ff */
[----:B--2---:R-:W-:Y:S01]  /*b0a0*/  FMUL.FTZ R32, R107, R132 ;  /* 0x000000846b207220 */ /* 0x004fe20000410000 */
[----:B------:R-:W-:Y:S01]  /*b0b0*/  SHF.R.U32.HI R122, RZ, 0x18, R104 ;  /* 0x00000018ff7a7819 */ /* 0x000fe20000011668 */
[----:B------:R-:W-:Y:S01]  /*b0c0*/  FFMA.FTZ R104, R34, UR4, -R153 ;  /* 0x0000000422687c23 */ /* 0x000fe20008010899 */
[----:B------:R-:W-:Y:S01]  /*b0d0*/  SHF.R.U32.HI R121, RZ, 0x8, R111 ;  /* 0x00000008ff797819 */ /* 0x000fe2000001166f */
[----:B------:R-:W-:Y:S01]  /*b0e0*/  FFMA.FTZ R111, R35, UR4, -R153 ;  /* 0x00000004236f7c23 */ /* 0x000fe20008010899 */
[----:B------:R-:W-:Y:S01]  /*b0f0*/  LOP3.LUT R120, R120, 0xff, RZ, 0xc0, !PT ;  /* 0x000000ff78787812 */ /* 0x000fe200078ec0ff */
[----:B------:R2:W-:Y:S01]  /*b100*/  MUFU.EX2 R175, R28 ;  /* 0x0000001c00af7308 */ /* 0x0005e20000000800 */
[----:B------:R-:W-:Y:S01]  /*b110*/  PRMT R127, R127, 0x5410, R128 ;  /* 0x000054107f7f7816 */ /* 0x000fe20000000080 */
[----:B---3--:R-:W-:Y:S01]  /*b120*/  FMUL.FTZ R33, R107, R133 ;  /* 0x000000856b217220 */ /* 0x008fe20000410000 */
[----:B------:R-:W-:Y:S01]  /*b130*/  PRMT R131, R129, 0x5410, R131 ;  /* 0x0000541081837816 */ /* 0x000fe20000000083 */
[C---:B------:R-:W-:Y:S01]  /*b140*/  FMUL.FTZ R34, R106.reuse, R134 ;  /* 0x000000866a227220 */ /* 0x040fe20000410000 */
[----:B------:R-:W-:Y:S01]  /*b150*/  PRMT R128, R123, 0x5410, R121 ;  /* 0x000054107b807816 */ /* 0x000fe20000000079 */
[----:B------:R-:W-:Y:S01]  /*b160*/  FMUL.FTZ R35, R106, R135 ;  /* 0x000000876a237220 */ /* 0x000fe20000410000 */
[----:B------:R-:W-:Y:S01]  /*b170*/  PRMT R129, R120, 0x5410, R122 ;  /* 0x0000541078817816 */ /* 0x000fe2000000007a */
[--C-:B------:R-:W-:Y:S01]  /*b180*/  FFMA.FTZ R20, R20, UR4, -R152.reuse ;  /* 0x0000000414147c23 */ /* 0x100fe20008010898 */
[----:B------:R-:W-:Y:S01]  /*b190*/  FFMA.FTZ R21, R21, UR4, -R152 ;  /* 0x0000000415157c23 */ /* 0x000fe20008010898 */
[--C-:B------:R-:W-:Y:S01]  /*b1a0*/  FFMA.FTZ R22, R22, UR4, -R153.reuse ;  /* 0x0000000416167c23 */ /* 0x100fe20008010899 */
[----:B------:R-:W-:Y:S01]  /*b1b0*/  FFMA.FTZ R23, R23, UR4, -R153 ;  /* 0x0000000417177c23 */ /* 0x000fe20008010899 */
[----:B------:R-:W3:Y:S01]  /*b1c0*/  LDSM.16.MT88.4 R120, [R188+0x6800] ;  /* 0x00680000bc78783b */ /* 0x000ee20000004200 */
[-C--:B-1----:R-:W-:Y:S01]  /*b1d0*/  HMMA.16816.F32.BF16 R32, R144, R116.reuse, R32 ;  /* 0x000000749020723c */ /* 0x082fe20000041820 */
[----:B------:R1:W-:Y:S02]  /*b1e0*/  MUFU.EX2 R178, R111 ;  /* 0x0000006f00b27308 */ /* 0x0003e40000000800 */
[----:B------:R-:W-:Y:S01]  /*b1f0*/  FMUL.FTZ R103, R0, R103 ;  /* 0x0000006700677220 */ /* 0x000fe20000410000 */
[--C-:B------:R-:W-:Y:S07]  /*b200*/  FFMA.FTZ R24, R24, UR4, -R154.reuse ;  /* 0x0000000418187c23 */ /* 0x100fee000801089a */
[----:B------:R5:W-:Y:S01]  /*b210*/  MUFU.EX2 R176, R20 ;  /* 0x0000001400b07308 */ /* 0x000be20000000800 */
[--C-:B------:R-:W-:Y:S01]  /*b220*/  FFMA.FTZ R25, R25, UR4, -R154.reuse ;  /* 0x0000000419197c23 */ /* 0x100fe2000801089a */
[--C-:B------:R-:W-:Y:S01]  /*b230*/  FFMA.FTZ R26, R26, UR4, -R155.reuse ;  /* 0x000000041a1a7c23 */ /* 0x100fe2000801089b */
[--C-:B------:R-:W-:Y:S07]  /*b240*/  FFMA.FTZ R27, R27, UR4, -R155.reuse ;  /* 0x000000041b1b7c23 */ /* 0x100fee000801089b */
[----:B------:R4:W-:Y:S01]  /*b250*/  MUFU.EX2 R177, R21 ;  /* 0x0000001500b17308 */ /* 0x0009e20000000800 */
[C---:B------:R-:W-:Y:S09]  /*b260*/  HMMA.16816.F32.BF16 R100, R112.reuse, R116, R100 ;  /* 0x000000747064723c */ /* 0x040ff20000041864 */
[----:B------:R3:W-:Y:S01]  /*b270*/  MUFU.EX2 R172, R22 ;  /* 0x0000001600ac7308 */ /* 0x0007e20000000800 */
[----:B------:R-:W-:Y:S01]  /*b280*/  FFMA.FTZ R29, R29, UR4, -R154 ;  /* 0x000000041d1d7c23 */ /* 0x000fe2000801089a */
[--C-:B--2---:R-:W-:Y:S01]  /*b290*/  FFMA.FTZ R28, R31, UR4, -R155.reuse ;  /* 0x000000041f1c7c23 */ /* 0x104fe2000801089b */
[----:B------:R-:W-:Y:S07]  /*b2a0*/  LOP3.LUT R126, R126, 0xff, RZ, 0xc0, !PT ;  /* 0x000000ff7e7e7812 */ /* 0x000fee00078ec0ff */
[----:B------:R2:W-:Y:S01]  /*b2b0*/  MUFU.EX2 R171, R23 ;  /* 0x0000001700ab7308 */ /* 0x0005e20000000800 */
[----:B------:R-:W-:Y:S01]  /*b2c0*/  FFMA.FTZ R116, R30, UR4, -R155 ;  /* 0x000000041e747c23 */ /* 0x000fe2000801089b */
[----:B-1----:R-:W-:Y:S01]  /*b2d0*/  LOP3.LUT R111, R130, 0xff00ff, RZ, 0xc0, !PT ;  /* 0x00ff00ff826f7812 */ /* 0x002fe200078ec0ff */
[----:B-----5:R-:W-:Y:S07]  /*b2e0*/  FMUL.FTZ R20, R2, R136 ;  /* 0x0000008802147220 */ /* 0x020fee0000410000 */
[----:B------:R-:W1:Y:S01]  /*b2f0*/  MUFU.EX2 R179, R104 ;  /* 0x0000006800b37308 */ /* 0x000e620000000800 */
[----:B------:R-:W-:Y:S01]  /*b300*/  PRMT R126, R126, 0x5410, R148 ;  /* 0x000054107e7e7816 */ /* 0x000fe20000000094 */
[----:B----4-:R-:W-:Y:S01]  /*b310*/  FMUL.FTZ R21, R2, R137 ;  /* 0x0000008902157220 */ /* 0x010fe20000410000 */
[--C-:B------:R-:W-:Y:S07]  /*b320*/  HSET2.LE.AND R111, R111, R200.reuse, PT ;  /* 0x000000c86f6f7233 */ /* 0x100fee0003803000 */
[----:B------:R4:W-:Y:S01]  /*b330*/  MUFU.EX2 R167, R26 ;  /* 0x0000001a00a77308 */ /* 0x0009e20000000800 */
[----:B------:R-:W-:Y:S01]  /*b340*/  F2FP.BF16.F32.PACK_AB R30, R181, R182 ;  /* 0x000000b6b51e723e */ /* 0x000fe200000010ff */
[----:B---3--:R-:W-:Y:S01]  /*b350*/  FMUL.FTZ R22, R0, R138 ;  /* 0x0000008a00167220 */ /* 0x008fe20000410000 */
[----:B------:R-:W-:Y:S07]  /*b360*/  FFMA.FTZ R48, R48, UR4, -R152 ;  /* 0x0000000430307c23 */ /* 0x000fee0008010898 */
[----:B------:R3:W-:Y:S01]  /*b370*/  MUFU.EX2 R162, R27 ;  /* 0x0000001b00a27308 */ /* 0x0007e20000000800 */
[----:B------:R-:W-:Y:S01]  /*b380*/  FFMA.FTZ R38, R38, UR4, -R153 ;  /* 0x0000000426267c23 */ /* 0x000fe20008010899 */
[----:B--2---:R-:W-:Y:S01]  /*b390*/  FMUL.FTZ R23, R0, R139 ;  /* 0x0000008b00177220 */ /* 0x004fe20000410000 */
[----:B------:R-:W-:Y:S07]  /*b3a0*/  FFMA.FTZ R40, R40, UR4, -R154 ;  /* 0x0000000428287c23 */ /* 0x000fee000801089a */
[----:B------:R2:W-:Y:S01]  /*b3b0*/  MUFU.EX2 R169, R24 ;  /* 0x0000001800a97308 */ /* 0x0005e20000000800 */
[--C-:B------:R-:W-:Y:S01]  /*b3c0*/  FFMA.FTZ R43, R43, UR4, -R155.reuse ;  /* 0x000000042b2b7c23 */ /* 0x100fe2000801089b */
[----:B-1----:R-:W-:Y:S01]  /*b3d0*/  F2FP.BF16.F32.PACK_AB R31, R178, R179 ;  /* 0x000000b3b21f723e */ /* 0x002fe200000010ff */
[----:B------:R-:W-:Y:S07]  /*b3e0*/  FFMA.FTZ R42, R42, UR4, -R155 ;  /* 0x000000042a2a7c23 */ /* 0x000fee000801089b */
[----:B------:R1:W-:Y:S01]  /*b3f0*/  MUFU.EX2 R168, R25 ;  /* 0x0000001900a87308 */ /* 0x0003e20000000800 */
[-C--:B------:R-:W-:Y:S09]  /*b400*/  HMMA.16816.F32.BF16 R20, R112, R118.reuse, R20 ;  /* 0x000000767014723c */ /* 0x080ff20000041814 */
[----:B------:R5:W5:Y:S01]  /*b410*/  MUFU.EX2 R174, R29 ;  /* 0x0000001d00ae7308 */ /* 0x000b620000000800 */
[--C-:B------:R-:W-:Y:S01]  /*b420*/  HSET2.LE.AND R104, R126, R200.reuse, PT ;  /* 0x000000c87e687233 */ /* 0x100fe20003803000 */
[C---:B----4-:R-:W-:Y:S01]  /*b430*/  FMUL.FTZ R26, R106.reuse, R142 ;  /* 0x0000008e6a1a7220 */ /* 0x050fe20000410000 */
[----:B------:R-:W-:Y:S07]  /*b440*/  LOP3.LUT R31, R31, R111, RZ, 0xc0, !PT ;  /* 0x0000006f1f1f7212 */ /* 0x000fee00078ec0ff */
[----:B------:R4:W-:Y:S01]  /*b450*/  MUFU.EX2 R173, R28 ;  /* 0x0000001c00ad7308 */ /* 0x0009e20000000800 */
[----:B---3--:R-:W-:Y:S01]  /*b460*/  FMUL.FTZ R27, R106, R143 ;  /* 0x0000008f6a1b7220 */ /* 0x008fe20000410000 */
[----:B--2---:R-:W-:Y:S01]  /*b470*/  FMUL.FTZ R24, R107, R140 ;  /* 0x0000008c6b187220 */ /* 0x004fe20000410000 */
[--C-:B------:R-:W-:Y:S07]  /*b480*/  HSET2.LE.AND R111, R124, R200.reuse, PT ;  /* 0x000000c87c6f7233 */ /* 0x100fee0003803000 */
[----:B------:R-:W2:Y:S01]  /*b490*/  MUFU.EX2 R170, R116 ;  /* 0x0000007400aa7308 */ /* 0x000ea20000000800 */
[----:B------:R-:W-:Y:S01]  /*b4a0*/  LOP3.LUT R115, R131, 0xff00ff, RZ, 0xc0, !PT ;  /* 0x00ff00ff83737812 */ /* 0x000fe200078ec0ff */
[----:B-1----:R-:W-:Y:S01]  /*b4b0*/  FMUL.FTZ R25, R107, R141 ;  /* 0x0000008d6b197220 */ /* 0x002fe20000410000 */
[----:B------:R-:W-:Y:S07]  /*b4c0*/  LOP3.LUT R30, R30, R104, RZ, 0xc0, !PT ;  /* 0x000000681e1e7212 */ /* 0x000fee00078ec0ff */
[----:B------:R1:W3:Y:S01]  /*b4d0*/  MUFU.EX2 R160, R48 ;  /* 0x0000003000a07308 */ /* 0x0002e20000000800 */
[--C-:B------:R-:W-:Y:S01]  /*b4e0*/  HSET2.LE.AND R104, R125, R200.reuse, PT ;  /* 0x000000c87d687233 */ /* 0x100fe20003803000 */
[--C-:B------:R-:W-:Y:S01]  /*b4f0*/  FFMA.FTZ R36, R36, UR4, -R152.reuse ;  /* 0x0000000424247c23 */ /* 0x100fe20008010898 */
[----:B-----5:R-:W-:Y:S07]  /*b500*/  F2FP.BF16.F32.PACK_AB R29, R171, R172 ;  /* 0x000000acab1d723e */ /* 0x020fee00000010ff */
[----:B------:R-:W-:Y:S01]  /*b510*/  MUFU.EX2 R150, R38 ;  /* 0x0000002600967308 */ /* 0x000fe20000000800 */
[----:B------:R-:W-:Y:S09]  /*b520*/  HMMA.16816.F32.BF16 R24, R144, R118, R24 ;  /* 0x000000769018723c */ /* 0x000ff20000041818 */
[----:B------:R-:W-:Y:S01]  /*b530*/  MUFU.EX2 R147, R44 ;  /* 0x0000002c00937308 */ /* 0x000fe20000000800 */
[----:B----4-:R-:W-:Y:S01]  /*b540*/  F2FP.BF16.F32.PACK_AB R28, R177, R176 ;  /* 0x000000b0b11c723e */ /* 0x010fe200000010ff */
[----:B------:R-:W-:Y:S01]  /*b550*/  FFMA.FTZ R37, R37, UR4, -R152 ;  /* 0x0000000425257c23 */ /* 0x000fe20008010898 */
[--C-:B------:R-:W-:Y:S07]  /*b560*/  HSET2.LE.AND R112, R127, R200.reuse, PT ;  /* 0x000000c87f707233 */ /* 0x100fee0003803000 */
[----:B------:R-:W-:Y:S01]  /*b570*/  MUFU.EX2 R145, R45 ;  /* 0x0000002d00917308 */ /* 0x000fe20000000800 */
[----:B------:R-:W-:Y:S01]  /*b580*/  LOP3.LUT R29, R29, R111, RZ, 0xc0, !PT ;  /* 0x0000006f1d1d7212 */ /* 0x000fe200078ec0ff */
[----:B------:R-:W4:Y:S01]  /*b590*/  LDSM.16.MT88.4 R124, [R193+0x6800] ;  /* 0x00680000c17c783b */ /* 0x000f220000004200 */
[--C-:B------:R-:W-:Y:S07]  /*b5a0*/  HSET2.LE.AND R115, R115, R200.reuse, PT ;  /* 0x000000c873737233 */ /* 0x100fee0003803000 */
[----:B------:R-:W-:Y:S01]  /*b5b0*/  MUFU.EX2 R146, R43 ;  /* 0x0000002b00927308 */ /* 0x000fe20000000800 */
[----:B------:R-:W-:Y:S01]  /*b5c0*/  F2FP.BF16.F32.PACK_AB R114, R174, R175 ;  /* 0x000000afae72723e */ /* 0x000fe200000010ff */
[----:B------:R-:W-:Y:S01]  /*b5d0*/  FFMA.FTZ R41, R41, UR4, -R154 ;  /* 0x0000000429297c23 */ /* 0x000fe2000801089a */
[----:B--2---:R-:W-:Y:S07]  /*b5e0*/  F2FP.BF16.F32.PACK_AB R111, R173, R170 ;  /* 0x000000aaad6f723e */ /* 0x004fee00000010ff */
[----:B------:R2:W-:Y:S01]  /*b5f0*/  MUFU.EX2 R157, R36 ;  /* 0x00000024009d7308 */ /* 0x0005e20000000800 */
[----:B------:R-:W-:Y:S01]  /*b600*/  LOP3.LUT R28, R28, R104, RZ, 0xc0, !PT ;  /* 0x000000681c1c7212 */ /* 0x000fe200078ec0ff */
[--C-:B------:R-:W-:Y:S01]  /*b610*/  FFMA.FTZ R39, R39, UR4, -R153.reuse ;  /* 0x0000000427277c23 */ /* 0x100fe20008010899 */
[----:B------:R-:W-:Y:S07]  /*b620*/  LOP3.LUT R114, R114, R112, RZ, 0xc0, !PT ;  /* 0x0000007072727212 */ /* 0x000fee00078ec0ff */
[----:B------:R-:W5:Y:S01]  /*b630*/  MUFU.EX2 R156, R37 ;  /* 0x00000025009c7308 */ /* 0x000f620000000800 */
[--C-:B------:R-:W-:Y:S01]  /*b640*/  HSET2.LE.AND R112, R128, R200.reuse, PT ;  /* 0x000000c880707233 */ /* 0x100fe20003803000 */
[--C-:B------:R-:W-:Y:S01]  /*b650*/  FFMA.FTZ R64, R64, UR4, -R152.reuse ;  /* 0x0000000440407c23 */ /* 0x100fe20008010898 */
[----:B------:R-:W-:Y:S01]  /*b660*/  LOP3.LUT R115, R111, R115, RZ, 0xc0, !PT ;  /* 0x000000736f737212 */ /* 0x000fe200078ec0ff */
[-C--:B------:R-:W-:Y:S06]  /*b670*/  HMMA.16816.F32.BF16 R4, R28, R120.reuse, R4 ;  /* 0x000000781c04723c */ /* 0x080fec0000041804 */
[----:B------:R-:W-:Y:S01]  /*b680*/  MUFU.EX2 R148, R41 ;  /* 0x0000002900947308 */ /* 0x000fe20000000800 */
[--C-:B------:R-:W-:Y:S09]  /*b690*/  HSET2.LE.AND R113, R129, R200.reuse, PT ;  /* 0x000000c881717233 */ /* 0x100ff20003803000 */
[----:B------:R-:W-:Y:S01]  /*b6a0*/  MUFU.EX2 R151, R39 ;  /* 0x0000002700977308 */ /* 0x000fe20000000800 */
[----:B------:R-:W-:Y:S01]  /*b6b0*/  F2FP.BF16.F32.PACK_AB R111, R162, R167 ;  /* 0x000000a7a26f723e */ /* 0x000fe200000010ff */
[--C-:B------:R-:W-:Y:S01]  /*b6c0*/  FFMA.FTZ R65, R65, UR4, -R152.reuse ;  /* 0x0000000441417c23 */ /* 0x100fe20008010898 */
[----:B------:R-:W-:Y:S07]  /*b6d0*/  F2FP.BF16.F32.PACK_AB R104, R168, R169 ;  /* 0x000000a9a868723e */ /* 0x000fee00000010ff */
[----:B------:R-:W-:Y:S01]  /*b6e0*/  MUFU.EX2 R64, R64 ;  /* 0x0000004000407308 */ /* 0x000fe20000000800 */
[----:B------:R-:W-:Y:S01]  /*b6f0*/  LOP3.LUT R113, R111, R113, RZ, 0xc0, !PT ;  /* 0x000000716f717212 */ /* 0x000fe200078ec0ff */
[--C-:B------:R-:W-:Y:S01]  /*b700*/  FFMA.FTZ R52, R52, UR4, -R152.reuse ;  /* 0x0000000434347c23 */ /* 0x100fe20008010898 */
[----:B------:R-:W-:Y:S01]  /*b710*/  LOP3.LUT R112, R104, R112, RZ, 0xc0, !PT ;  /* 0x0000007068707212 */ /* 0x000fe200078ec0ff */
[----:B------:R-:W-:Y:S02]  /*b720*/  VIADD R104, R180, 0x1 ;  /* 0x00000001b4687836 */ /* 0x000fe40000000000 */
[----:B------:R-:W-:Y:S04]  /*b730*/  FFMA.FTZ R152, R53, UR4, -R152 ;  /* 0x0000000435987c23 */ /* 0x000fe80008010898 */
[----:B------:R-:W-:Y:S01]  /*b740*/  MUFU.EX2 R65, R65 ;  /* 0x0000004100417308 */ /* 0x000fe20000000800 */
[--C-:B------:R-:W-:Y:S01]  /*b750*/  FFMA.FTZ R66, R66, UR4, -R153.reuse ;  /* 0x0000000442427c23 */ /* 0x100fe20008010899 */
[--C-:B------:R-:W-:Y:S01]  /*b760*/  FFMA.FTZ R67, R67, UR4, -R153.reuse ;  /* 0x0000000443437c23 */ /* 0x100fe20008010899 */
[----:B------:R-:W-:Y:S01]  /*b770*/  LOP3.LUT R104, R239, R205, R104, 0x96, !PT ;  /* 0x000000cdef687212 */ /* 0x000fe200078e9668 */
[C---:B------:R-:W-:Y:S06]  /*b780*/  HMMA.16816.F32.BF16 R8, R112.reuse, R120, R8 ;  /* 0x000000787008723c */ /* 0x040fec0000041808 */
[----:B------:R-:W-:Y:S01]  /*b790*/  MUFU.EX2 R52, R52 ;  /* 0x0000003400347308 */ /* 0x000fe20000000800 */
[----:B------:R-:W-:Y:S09]  /*b7a0*/  IMAD.WIDE.U32 R118, R104, -0x326172a9, RZ ;  /* 0xcd9e8d5768767825 */ /* 0x000ff200078e00ff */
[----:B------:R-:W-:Y:S01]  /*b7b0*/  MUFU.EX2 R66, R66 ;  /* 0x0000004200427308 */ /* 0x000fe20000000800 */
[--C-:B------:R-:W-:Y:S01]  /*b7c0*/  FFMA.FTZ R54, R54, UR4, -R153.reuse ;  /* 0x0000000436367c23 */ /* 0x100fe20008010899 */
[-C--:B------:R-:W-:Y:S08]  /*b7d0*/  HMMA.16816.F32.BF16 R12, R112, R122.reuse, R12 ;  /* 0x0000007a700c723c */ /* 0x080ff0000004180c */
[----:B------:R-:W-:Y:S01]  /*b7e0*/  MUFU.EX2 R67, R67 ;  /* 0x0000004300437308 */ /* 0x000fe20000000800 */
[----:B------:R-:W-:Y:S01]  /*b7f0*/  LOP3.LUT R104, R119, R234, RZ, 0x3c, !PT ;  /* 0x000000ea77687212 */ /* 0x000fe200078e3cff */
[----:B------:R-:W-:Y:S01]  /*b800*/  FFMA.FTZ R153, R55, UR4, -R153 ;  /* 0x0000000437997c23 */ /* 0x000fe20008010899 */
[C---:B------:R-:W-:Y:S07]  /*b810*/  LOP3.LUT R117, R118.reuse, R233, RZ, 0x3c, !PT ;  /* 0x000000e976757212 */ /* 0x040fee00078e3cff */
[----:B------:R-:W-:Y:S01]  /*b820*/  MUFU.EX2 R152, R152 ;  /* 0x0000009800987308 */ /* 0x000fe20000000800 */
[----:B------:R-:W-:Y:S01]  /*b830*/  LOP3.LUT R116, R119, R232, RZ, 0x3c, !PT ;  /* 0x000000e877747212 */ /* 0x000fe200078e3cff */
[C---:B------:R-:W-:Y:S08]  /*b840*/  HMMA.16816.F32.BF16 R16, R28.reuse, R122, R16 ;  /* 0x0000007a1c10723c */ /* 0x040ff00000041810 */
[----:B------:R-:W-:Y:S01]  /*b850*/  MUFU.EX2 R54, R54 ;  /* 0x0000003600367308 */ /* 0x000fe20000000800 */
[----:B------:R-:W-:Y:S01]  /*b860*/  LOP3.LUT R111, R118, R231, RZ, 0x3c, !PT ;  /* 0x000000e7766f7212 */ /* 0x000fe200078e3cff */
[----:B------:R-:W-:Y:S08]  /*b870*/  IMAD.WIDE.U32 R128, R117, -0x2daee0ad, RZ ;  /* 0xd2511f5375807825 */ /* 0x000ff000078e00ff */
[----:B------:R-:W-:Y:S01]  /*b880*/  MUFU.EX2 R153, R153 ;  /* 0x0000009900997308 */ /* 0x000fe20000000800 */
[-C--:B----4-:R-:W-:Y:S03]  /*b890*/  HMMA.16816.F32.BF16 R68, R28, R124.reuse, R68 ;  /* 0x0000007c1c44723c */ /* 0x090fe60000041844 */
[----:B------:R-:W-:Y:S04]  /*b8a0*/  IMAD.WIDE.U32 R120, R104, -0x2daee0ad, RZ ;  /* 0xd2511f5368787825 */ /* 0x000fe800078e00ff */
[--C-:B------:R-:W-:Y:S01]  /*b8b0*/  FFMA.FTZ R56, R56, UR4, -R154.reuse ;  /* 0x0000000438387c23 */ /* 0x100fe2000801089a */
[--C-:B------:R-:W-:Y:S01]  /*b8c0*/  FFMA.FTZ R57, R57, UR4, -R154.reuse ;  /* 0x0000000439397c23 */ /* 0x100fe2000801089a */
[----:B------:R-:W-:Y:S01]  /*b8d0*/  IMAD.WIDE.U32 R122, R116, -0x2daee0ad, RZ ;  /* 0xd2511f53747a7825 */ /* 0x000fe200078e00ff */
[C---:B------:R-:W-:Y:S01]  /*b8e0*/  HMMA.16816.F32.BF16 R72, R112.reuse, R124, R72 ;  /* 0x0000007c7048723c */ /* 0x040fe20000041848 */
[----:B------:R-:W4:Y:S02]  /*b8f0*/  LDSM.16.MT88.4 R116, [R189+0x6800] ;  /* 0x00680000bd74783b */ /* 0x000f240000004200 */
[----:B------:R-:W-:Y:S01]  /*b900*/  MUFU.EX2 R56, R56 ;  /* 0x0000003800387308 */ /* 0x000fe20000000800 */
[----:B------:R-:W-:Y:S01]  /*b910*/  IMAD.WIDE.U32 R130, R111, -0x2daee0ad, RZ ;  /* 0xd2511f536f827825 */ /* 0x000fe200078e00ff */
[----:B------:R-:W-:Y:S08]  /*b920*/  LOP3.LUT R120, R166, R120, R129, 0x96, !PT ;  /* 0x00000078a6787212 */ /* 0x000ff000078e9681 */
[----:B------:R-:W-:Y:S01]  /*b930*/  MUFU.EX2 R57, R57 ;  /* 0x0000003900397308 */ /* 0x000fe20000000800 */
[-C--:B------:R-:W-:Y:S01]  /*b940*/  LOP3.LUT R121, R244, R165.reuse, R121, 0x96, !PT ;  /* 0x000000a5f4797212 */ /* 0x080fe200078e9679 */
[-C--:B------:R-:W-:Y:S03]  /*b950*/  HMMA.16816.F32.BF16 R76, R112, R126.reuse, R76 ;  /* 0x0000007e704c723c */ /* 0x080fe6000004184c */
[----:B------:R-:W-:Y:S01]  /*b960*/  LOP3.LUT R104, R166, R122, R131, 0x96, !PT ;  /* 0x0000007aa6687212 */ /* 0x000fe200078e9683 */
[----:B------:R-:W-:Y:S01]  /*b970*/  IMAD.WIDE.U32 R140, R120, -0x326172a9, RZ ;  /* 0xcd9e8d57788c7825 */ /* 0x000fe200078e00ff */
[----:B------:R-:W-:Y:S03]  /*b980*/  LOP3.LUT R111, R242, R165, R123, 0x96, !PT ;  /* 0x000000a5f26f7212 */ /* 0x000fe600078e967b */
[--C-:B------:R-:W-:Y:S01]  /*b990*/  FFMA.FTZ R60, R60, UR4, -R154.reuse ;  /* 0x000000043c3c7c23 */ /* 0x100fe2000801089a */
[C---:B------:R-:W-:Y:S04]  /*b9a0*/  HMMA.16816.F32.BF16 R80, R28.reuse, R126, R80 ;  /* 0x0000007e1c50723c */ /* 0x040fe80000041850 */
[----:B------:R-:W-:Y:S04]  /*b9b0*/  IMAD.WIDE.U32 R122, R121, -0x326172a9, RZ ;  /* 0xcd9e8d57797a7825 */ /* 0x000fe800078e00ff */
[--C-:B------:R-:W-:Y:S01]  /*b9c0*/  FFMA.FTZ R58, R58, UR4, -R155.reuse ;  /* 0x000000043a3a7c23 */ /* 0x100fe2000801089b */
[----:B------:R-:W-:Y:S01]  /*b9d0*/  MUFU.EX2 R60, R60 ;  /* 0x0000003c003c7308 */ /* 0x000fe20000000800 */
[----:B------:R-:W-:Y:S01]  /*b9e0*/  FFMA.FTZ R59, R59, UR4, -R155 ;  /* 0x000000043b3b7c23 */ /* 0x000fe2000801089b */
[----:B------:R-:W-:Y:S01]  /*b9f0*/  IMAD.WIDE.U32 R138, R104, -0x326172a9, RZ ;  /* 0xcd9e8d57688a7825 */ /* 0x000fe200078e00ff */
[-C--:B------:R-:W-:Y:S02]  /*ba00*/  LOP3.LUT R121, R240, R211.reuse, R123, 0x96, !PT ;  /* 0x000000d3f0797212 */ /* 0x080fe400078e967b */
[----:B------:R-:W-:Y:S01]  /*ba10*/  LOP3.LUT R120, R210, R122, R141, 0x96, !PT ;  /* 0x0000007ad2787212 */ /* 0x000fe200078e968d */
[----:B------:R-:W-:Y:S04]  /*ba20*/  IMAD.WIDE.U32 R132, R111, -0x326172a9, RZ ;  /* 0xcd9e8d576f847825 */ /* 0x000fe800078e00ff */
[----:B------:R-:W-:Y:S01]  /*ba30*/  FFMA.FTZ R62, R62, UR4, -R155 ;  /* 0x000000043e3e7c23 */ /* 0x000fe2000801089b */
[----:B------:R-:W-:Y:S01]  /*ba40*/  MUFU.EX2 R58, R58 ;  /* 0x0000003a003a7308 */ /* 0x000fe20000000800 */
[----:B------:R-:W-:Y:S01]  /*ba50*/  FFMA.FTZ R154, R61, UR4, -R154 ;  /* 0x000000043d9a7c23 */ /* 0x000fe2000801089a */
[----:B------:R-:W-:Y:S01]  /*ba60*/  IMAD.WIDE.U32 R122, R121, -0x2daee0ad, RZ ;  /* 0xd2511f53797a7825 */ /* 0x000fe200078e00ff */
[----:B------:R-:W-:Y:S07]  /*ba70*/  LOP3.LUT R111, R236, R211, R133, 0x96, !PT ;  /* 0x000000d3ec6f7212 */ /* 0x000fee00078e9685 */
[----:B------:R-:W-:Y:S01]  /*ba80*/  MUFU.EX2 R59, R59 ;  /* 0x0000003b003b7308 */ /* 0x000fe20000000800 */
[----:B------:R-:W-:Y:S01]  /*ba90*/  LOP3.LUT R104, R210, R132, R139, 0x96, !PT ;  /* 0x00000084d2687212 */ /* 0x000fe200078e968b */
[----:B------:R-:W-:Y:S01]  /*baa0*/  IMAD.WIDE.U32 R136, R120, -0x2daee0ad, RZ ;  /* 0xd2511f5378887825 */ /* 0x000fe200078e00ff */
[----:B------:R-:W-:Y:S07]  /*bab0*/  LOP3.LUT R121, R164, R128, R123, 0x96, !PT ;  /* 0x00000080a4797212 */ /* 0x000fee00078e967b */
[----:B------:R-:W-:Y:S01]  /*bac0*/  MUFU.EX2 R154, R154 ;  /* 0x0000009a009a7308 */ /* 0x000fe20000000800 */
[----:B------:R-:W-:Y:S01]  /*bad0*/  FFMA.FTZ R107, R107, R221, R185 ;  /* 0x000000dd6b6b7223 */ /* 0x000fe200000100b9 */
[----:B------:R-:W-:Y:S01]  /*bae0*/  IMAD.WIDE.U32 R132, R111, -0x2daee0ad, RZ ;  /* 0xd2511f536f847825 */ /* 0x000fe200078e00ff */
[-C--:B----4-:R-:W-:Y:S07]  /*baf0*/  HMMA.16816.F32.BF16 R84, R28, R116.reuse, R84 ;  /* 0x000000741c54723c */ /* 0x090fee0000041854 */
[----:B------:R-:W-:Y:S01]  /*bb00*/  MUFU.EX2 R62, R62 ;  /* 0x0000003e003e7308 */ /* 0x000fe20000000800 */
[----:B------:R-:W-:Y:S01]  /*bb10*/  IMAD.WIDE.U32 R134, R104, -0x2daee0ad, RZ ;  /* 0xd2511f5368867825 */ /* 0x000fe200078e00ff */
[C---:B------:R-:W-:Y:S02]  /*bb20*/  LOP3.LUT R104, R163.reuse, R122, R137, 0x96, !PT ;  /* 0x0000007aa3687212 */ /* 0x040fe400078e9689 */
[----:B------:R-:W-:Y:S01]  /*bb30*/  LOP3.LUT R120, R164, R130, R133, 0x96, !PT ;  /* 0x00000082a4787212 */ /* 0x000fe200078e9685 */
[----:B------:R-:W-:Y:S01]  /*bb40*/  FFMA.FTZ R0, R0, R228, R216 ;  /* 0x000000e400007223 */ /* 0x000fe200000100d8 */
[C---:B------:R-:W-:Y:S04]  /*bb50*/  HMMA.16816.F32.BF16 R88, R112.reuse, R116, R88 ;  /* 0x000000747058723c */ /* 0x040fe80000041858 */
[----:B------:R-:W-:Y:S01]  /*bb60*/  LOP3.LUT R111, R163, R132, R135, 0x96, !PT ;  /* 0x00000084a36f7212 */ /* 0x000fe200078e9687 */
[----:B------:R-:W-:Y:S01]  /*bb70*/  IMAD.WIDE.U32 R124, R104, -0x326172a9, RZ ;  /* 0xcd9e8d57687c7825 */ /* 0x000fe200078e00ff */
[----:B------:R4:W5:Y:S02]  /*bb80*/  MUFU.EX2 R135, R40 ;  /* 0x0000002800877308 */ /* 0x0009640000000800 */
[-C--:B------:R-:W-:Y:S03]  /*bb90*/  HMMA.16816.F32.BF16 R92, R112, R118.reuse, R92 ;  /* 0x00000076705c723c */ /* 0x080fe6000004185c */
[----:B------:R-:W-:Y:S01]  /*bba0*/  IMAD.WIDE.U32 R122, R111, -0x326172a9, RZ ;  /* 0xcd9e8d576f7a7825 */ /* 0x000fe200078e00ff */
[C---:B------:R-:W-:Y:S02]  /*bbb0*/  PRMT R127, R124.reuse, 0x7773, RZ ;  /* 0x000077737c7f7816 */ /* 0x040fe400000000ff */
[----:B------:R-:W-:Y:S01]  /*bbc0*/  PRMT R126, R124, 0x7772, RZ ;  /* 0x000077727c7e7816 */ /* 0x000fe200000000ff */
[----:B------:R-:W-:Y:S01]  /*bbd0*/  IMAD.WIDE.U32 R132, R121, -0x326172a9, RZ ;  /* 0xcd9e8d5779847825 */ /* 0x000fe200078e00ff */
[C---:B------:R-:W-:Y:S04]  /*bbe0*/  HMMA.16816.F32.BF16 R96, R28.reuse, R118, R96 ;  /* 0x000000761c60723c */ /* 0x040fe80000041860 */
[----:B------:R-:W-:Y:S01]  /*bbf0*/  IMAD.MOV.U32 R111, RZ, RZ, R124 ;  /* 0x000000ffff6f7224 */ /* 0x000fe200078e007c */
[----:B------:R-:W-:Y:S01]  /*bc00*/  PRMT R121, R122, 0x7773, RZ ;  /* 0x000077737a797816 */ /* 0x000fe200000000ff */
[----:B------:R-:W-:Y:S01]  /*bc10*/  IMAD.WIDE.U32 R130, R120, -0x326172a9, RZ ;  /* 0xcd9e8d5778827825 */ /* 0x000fe200078e00ff */
[----:B------:R-:W-:Y:S02]  /*bc20*/  PRMT R120, R122, 0x7772, RZ ;  /* 0x000077727a787816 */ /* 0x000fe400000000ff */
[----:B------:R-:W-:Y:S01]  /*bc30*/  PRMT R128, R124, 0x7771, RZ ;  /* 0x000077717c807816 */ /* 0x000fe200000000ff */
[----:B------:R-:W-:Y:S01]  /*bc40*/  FADD.FTZ R0, R218, R0 ;  /* 0x00000000da007221 */ /* 0x000fe20000010000 */
[----:B------:R-:W-:Y:S01]  /*bc50*/  LOP3.LUT R104, R209, R132, R125, 0x96, !PT ;  /* 0x00000084d1687212 */ /* 0x000fe200078e967d */
[----:B------:R-:W-:Y:S01]  /*bc60*/  IMAD.MOV.U32 R125, RZ, RZ, R122 ;  /* 0x000000ffff7d7224 */ /* 0x000fe200078e007a */
[----:B------:R-:W-:Y:S01]  /*bc70*/  LOP3.LUT R124, R111, 0xff, RZ, 0xc0, !PT ;  /* 0x000000ff6f7c7812 */ /* 0x000fe200078ec0ff */
[----:B------:R5:W5:Y:S01]  /*bc80*/  MUFU.EX2 R132, R42 ;  /* 0x0000002a00847308 */ /* 0x000b620000000800 */
[----:B------:R-:W-:Y:S01]  /*bc90*/  PRMT R126, R126, 0x5410, R127 ;  /* 0x000054107e7e7816 */ /* 0x000fe2000000007f */
[----:B------:R-:W-:Y:S01]  /*bca0*/  FADD.FTZ R0, R187, R0 ;  /* 0x00000000bb007221 */ /* 0x000fe20000010000 */
[----:B------:R-:W-:Y:S01]  /*bcb0*/  PRMT R129, R122, 0x7771, RZ ;  /* 0x000077717a817816 */ /* 0x000fe200000000ff */
[----:B------:R-:W-:Y:S01]  /*bcc0*/  FFMA.FTZ R106, R106, R222, R184 ;  /* 0x000000de6a6a7223 */ /* 0x000fe200000100b8 */
[----:B------:R-:W-:Y:S01]  /*bcd0*/  LOP3.LUT R111, R209, R130, R123, 0x96, !PT ;  /* 0x00000082d16f7212 */ /* 0x000fe200078e967b */
[----:B------:R-:W-:Y:S01]  /*bce0*/  FADD.FTZ R0, R186, R0 ;  /* 0x00000000ba007221 */ /* 0x000fe20000010000 */
[----:B------:R-:W-:Y:S02]  /*bcf0*/  PRMT R127, R120, 0x5410, R121 ;  /* 0x00005410787f7816 */ /* 0x000fe40000000079 */
[----:B------:R-:W5:Y:S01]  /*bd00*/  LDSM.16.MT88.4 R120, [R192+0x6800] ;  /* 0x00680000c078783b */ /* 0x000f620000004200 */
[C---:B------:R-:W-:Y:S01]  /*bd10*/  LOP3.LUT R116, R104.reuse, 0xffff, RZ, 0xc0, !PT ;  /* 0x0000ffff68747812 */ /* 0x040fe200078ec0ff */
[----:B------:R-:W-:Y:S01]  /*bd20*/  FADD.FTZ R0, R167, R0 ;  /* 0x00000000a7007221 */ /* 0x000fe20000010000 */
[C---:B-1----:R-:W-:Y:S02]  /*bd30*/  PRMT R48, R104.reuse, 0x7632, R48 ;  /* 0x0000763268307816 */ /* 0x042fe40000000030 */
[C---:B--2---:R-:W-:Y:S02]  /*bd40*/  LOP3.LUT R36, R111.reuse, 0xffff, RZ, 0xc0, !PT ;  /* 0x0000ffff6f247812 */ /* 0x044fe400078ec0ff */
[----:B------:R-:W-:Y:S02]  /*bd50*/  LOP3.LUT R117, R104, 0xff, RZ, 0xc0, !PT ;  /* 0x000000ff68757812 */ /* 0x000fe400078ec0ff */
[----:B------:R-:W-:Y:S02]  /*bd60*/  SHF.R.U32.HI R49, RZ, 0x8, R116 ;  /* 0x00000008ff317819 */ /* 0x000fe40000011674 */
[----:B------:R-:W-:Y:S02]  /*bd70*/  LOP3.LUT R48, R48, 0xff, RZ, 0xc0, !PT ;  /* 0x000000ff30307812 */ /* 0x000fe400078ec0ff */
[----:B------:R-:W-:Y:S02]  /*bd80*/  SHF.R.U32.HI R104, RZ, 0x18, R104 ;  /* 0x00000018ff687819 */ /* 0x000fe40000011668 */
[----:B------:R-:W-:Y:S02]  /*bd90*/  PRMT R128, R124, 0x5410, R128 ;  /* 0x000054107c807816 */ /* 0x000fe40000000080 */
[----:B------:R-:W-:Y:S02]  /*bda0*/  LOP3.LUT R38, R111, 0xff, RZ, 0xc0, !PT ;  /* 0x000000ff6f267812 */ /* 0x000fe400078ec0ff */
[----:B------:R-:W-:Y:S02]  /*bdb0*/  SHF.R.U32.HI R36, RZ, 0x8, R36 ;  /* 0x00000008ff247819 */ /* 0x000fe40000011624 */
[----:B------:R-:W-:Y:S02]  /*bdc0*/  PRMT R117, R117, 0x5410, R49 ;  /* 0x0000541075757816 */ /* 0x000fe40000000031 */
[----:B------:R-:W-:Y:S02]  /*bdd0*/  PRMT R104, R48, 0x5410, R104 ;  /* 0x0000541030687816 */ /* 0x000fe40000000068 */
[----:B----4-:R-:W-:Y:S01]  /*bde0*/  PRMT R40, R38, 0x5410, R36 ;  /* 0x0000541026287816 */ /* 0x010fe20000000024 */
[----:B------:R-:W1:Y:S01]  /*bdf0*/  LDSM.16.MT88.4 R48, [R188+0x7000] ;  /* 0x00700000bc30783b */ /* 0x000e620000004200 */
[--C-:B------:R-:W-:Y:S02]  /*be00*/  HSET2.LE.AND R38, R128, R200.reuse, PT ;  /* 0x000000c880267233 */ /* 0x100fe40003803000 */
[----:B---3--:R-:W-:Y:S02]  /*be10*/  F2FP.BF16.F32.PACK_AB R36, R161, R160 ;  /* 0x000000a0a124723e */ /* 0x008fe400000010ff */
[--C-:B------:R-:W-:Y:S02]  /*be20*/  HSET2.LE.AND R43, R40, R200.reuse, PT ;  /* 0x000000c8282b7233 */ /* 0x100fe40003803000 */
[----:B------:R-:W-:Y:S01]  /*be30*/  LOP3.LUT R38, R36, R38, RZ, 0xc0, !PT ;  /* 0x0000002624267212 */ /* 0x000fe200078ec0ff */
[--C-:B------:R-:W-:Y:S01]  /*be40*/  FFMA.FTZ R36, R47, UR4, -R155.reuse ;  /* 0x000000042f247c23 */ /* 0x100fe2000801089b */
[----:B-----5:R-:W-:Y:S01]  /*be50*/  F2FP.BF16.F32.PACK_AB R40, R156, R157 ;  /* 0x0000009d9c28723e */ /* 0x020fe200000010ff */
[----:B------:R-:W-:Y:S01]  /*be60*/  FFMA.FTZ R155, R63, UR4, -R155 ;  /* 0x000000043f9b7c23 */ /* 0x000fe2000801089b */
[----:B------:R-:W-:Y:S01]  /*be70*/  LOP3.LUT R124, R125, 0xff, RZ, 0xc0, !PT ;  /* 0x000000ff7d7c7812 */ /* 0x000fe200078ec0ff */
[----:B------:R2:W-:Y:S01]  /*be80*/  MUFU.EX2 R144, R36 ;  /* 0x0000002400907308 */ /* 0x0005e20000000800 */
[--C-:B------:R-:W-:Y:S01]  /*be90*/  HSET2.LE.AND R41, R104, R200.reuse, PT ;  /* 0x000000c868297233 */ /* 0x100fe20003803000 */
[-C--:B------:R-:W-:Y:S08]  /*bea0*/  HMMA.16816.F32.BF16 R32, R28, R120.reuse, R32 ;  /* 0x000000781c20723c */ /* 0x080ff00000041820 */
[----:B------:R-:W-:Y:S01]  /*beb0*/  MUFU.EX2 R155, R155 ;  /* 0x0000009b009b7308 */ /* 0x000fe20000000800 */
[----:B------:R-:W-:Y:S02]  /*bec0*/  PRMT R124, R124, 0x5410, R129 ;  /* 0x000054107c7c7816 */ /* 0x000fe40000000081 */
[----:B------:R-:W-:Y:S02]  /*bed0*/  F2FP.BF16.F32.PACK_AB R104, R148, R135 ;  /* 0x000000879468723e */ /* 0x000fe400000010ff */
[----:B------:R-:W-:Y:S01]  /*bee0*/  F2FP.BF16.F32.PACK_AB R42, R151, R150 ;  /* 0x00000096972a723e */ /* 0x000fe200000010ff */
[C---:B------:R-:W-:Y:S04]  /*bef0*/  HMMA.16816.F32.BF16 R100, R112.reuse, R120, R100 ;  /* 0x000000787064723c */ /* 0x040fe80000041864 */
[----:B------:R-:W-:Y:S02]  /*bf00*/  PRMT R37, R111, 0x7632, R37 ;  /* 0x000076326f257816 */ /* 0x000fe40000000025 */
[----:B--2---:R-:W-:Y:S02]  /*bf10*/  F2FP.BF16.F32.PACK_AB R36, R159, R158 ;  /* 0x0000009e9f24723e */ /* 0x004fe400000010ff */
[-C--:B------:R-:W-:Y:S01]  /*bf20*/  HMMA.16816.F32.BF16 R20, R112, R122.reuse, R20 ;  /* 0x0000007a7014723c */ /* 0x080fe20000041814 */
[----:B------:R2:W3:Y:S02]  /*bf30*/  MUFU.EX2 R115, R46 ;  /* 0x0000002e00737308 */ /* 0x0004e40000000800 */
[----:B------:R-:W-:Y:S02]  /*bf40*/  LOP3.LUT R39, R126, 0xff00ff, RZ, 0xc0, !PT ;  /* 0x00ff00ff7e277812 */ /* 0x000fe400078ec0ff */
[----:B------:R-:W-:Y:S02]  /*bf50*/  LOP3.LUT R37, R37, 0xff, RZ, 0xc0, !PT ;  /* 0x000000ff25257812 */ /* 0x000fe400078ec0ff */
[----:B------:R-:W-:Y:S01]  /*bf60*/  SHF.R.U32.HI R111, RZ, 0x18, R111 ;  /* 0x00000018ff6f7819 */ /* 0x000fe2000001166f */
[----:B------:R-:W-:Y:S04]  /*bf70*/  HMMA.16816.F32.BF16 R24, R28, R122, R24 ;  /* 0x0000007a1c18723c */ /* 0x000fe80000041818 */
[----:B------:R-:W-:Y:S02]  /*bf80*/  PRMT R111, R37, 0x5410, R111 ;  /* 0x00005410256f7816 */ /* 0x000fe4000000006f */
[--C-:B------:R-:W-:Y:S01]  /*bf90*/  HSET2.LE.AND R39, R39, R200.reuse, PT ;  /* 0x000000c827277233 */ /* 0x100fe20003803000 */
[----:B--2---:R-:W2:Y:S01]  /*bfa0*/  LDSM.16.MT88.4 R44, [R193+0x7000] ;  /* 0x00700000c12c783b */ /* 0x004ea20000004200 */
[--C-:B------:R-:W-:Y:S02]  /*bfb0*/  HSET2.LE.AND R37, R117, R200.reuse, PT ;  /* 0x000000c875257233 */ /* 0x100fe40003803000 */
[----:B------:R-:W-:Y:S02]  /*bfc0*/  F2FP.BF16.F32.PACK_AB R28, R146, R132 ;  /* 0x00000084921c723e */ /* 0x000fe400000010ff */
[----:B------:R-:W-:Y:S02]  /*bfd0*/  LOP3.LUT R39, R36, R39, RZ, 0xc0, !PT ;  /* 0x0000002724277212 */ /* 0x000fe400078ec0ff */
[----:B------:R-:W-:Y:S02]  /*bfe0*/  LOP3.LUT R36, R40, R37, RZ, 0xc0, !PT ;  /* 0x0000002528247212 */ /* 0x000fe400078ec0ff */
[----:B------:R-:W-:Y:S02]  /*bff0*/  LOP3.LUT R40, R104, R43, RZ, 0xc0, !PT ;  /* 0x0000002b68287212 */ /* 0x000fe400078ec0ff */
[----:B------:R-:W-:Y:S02]  /*c000*/  LOP3.LUT R43, R127, 0xff00ff, RZ, 0xc0, !PT ;  /* 0x00ff00ff7f2b7812 */ /* 0x000fe400078ec0ff */
[----:B------:R-:W-:Y:S02]  /*c010*/  LOP3.LUT R37, R42, R41, RZ, 0xc0, !PT ;  /* 0x000000292a257212 */ /* 0x000fe400078ec0ff */
[--C-:B------:R-:W-:Y:S02]  /*c020*/  HSET2.LE.AND R42, R124, R200.reuse, PT ;  /* 0x000000c87c2a7233 */ /* 0x100fe40003803000 */
[--C-:B------:R-:W-:Y:S02]  /*c030*/  HSET2.LE.AND R41, R111, R200.reuse, PT ;  /* 0x000000c86f297233 */ /* 0x100fe40003803000 */
[--C-:B------:R-:W-:Y:S01]  /*c040*/  HSET2.LE.AND R43, R43, R200.reuse, PT ;  /* 0x000000c82b2b7233 */ /* 0x100fe20003803000 */
[-C--:B-1----:R-:W-:Y:S05]  /*c050*/  HMMA.16816.F32.BF16 R4, R36, R48.reuse, R4 ;  /* 0x000000302404723c */ /* 0x082fea0000041804 */
[----:B------:R-:W-:Y:S02]  /*c060*/  F2FP.BF16.F32.PACK_AB R29, R145, R147 ;  /* 0x00000093911d723e */ /* 0x000fe400000010ff */
[----:B---3--:R-:W-:Y:S02]  /*c070*/  F2FP.BF16.F32.PACK_AB R30, R144, R115 ;  /* 0x00000073901e723e */ /* 0x008fe400000010ff */
[----:B------:R-:W-:Y:S02]  /*c080*/  LOP3.LUT R41, R28, R41, RZ, 0xc0, !PT ;  /* 0x000000291c297212 */ /* 0x000fe400078ec0ff */
[----:B------:R-:W-:Y:S02]  /*c090*/  LOP3.LUT R42, R29, R42, RZ, 0xc0, !PT ;  /* 0x0000002a1d2a7212 */ /* 0x000fe400078ec0ff */
[----:B------:R-:W-:Y:S02]  /*c0a0*/  LOP3.LUT R43, R30, R43, RZ, 0xc0, !PT ;  /* 0x0000002b1e2b7212 */ /* 0x000fe400078ec0ff */
[----:B------:R-:W1:Y:S05]  /*c0b0*/  LDSM.16.MT88.4 R28, [R189+0x7000] ;  /* 0x00700000bd1c783b */ /* 0x000e6a0000004200 */
[C---:B------:R-:W-:Y:S04]  /*c0c0*/  HMMA.16816.F32.BF16 R8, R40.reuse, R48, R8 ;  /* 0x000000302808723c */ /* 0x040fe80000041808 */
[C---:B------:R-:W-:Y:S02]  /*c0d0*/  LOP3.LUT R48, R208.reuse, R138, R131, 0x96, !PT ;  /* 0x0000008ad0307212 */ /* 0x040fe400078e9683 */
[----:B------:R-:W-:Y:S01]  /*c0e0*/  LDSM.16.MT88.4 R128, [R188+0x7800] ;  /* 0x00780000bc80783b */ /* 0x000fe20000004200 */
[----:B------:R-:W-:Y:S01]  /*c0f0*/  LOP3.LUT R49, R208, R140, R133, 0x96, !PT ;  /* 0x0000008cd0317212 */ /* 0x000fe200078e9685 */
[-C--:B------:R-:W-:Y:S08]  /*c100*/  HMMA.16816.F32.BF16 R12, R40, R50.reuse, R12 ;  /* 0x00000032280c723c */ /* 0x080ff0000004180c */
[C---:B------:R-:W-:Y:S04]  /*c110*/  HMMA.16816.F32.BF16 R16, R36.reuse, R50, R16 ;  /* 0x000000322410723c */ /* 0x040fe80000041810 */
[----:B------:R-:W-:Y:S04]  /*c120*/  IMAD.WIDE.U32 R50, R49, -0x2daee0ad, RZ ;  /* 0xd2511f5331327825 */ /* 0x000fe800078e00ff */
[-C--:B--2---:R-:W-:Y:S03]  /*c130*/  HMMA.16816.F32.BF16 R68, R36, R44.reuse, R68 ;  /* 0x0000002c2444723c */ /* 0x084fe60000041844 */
[C---:B------:R-:W-:Y:S01]  /*c140*/  LOP3.LUT R49, R149.reuse, R136, R51, 0x96, !PT ;  /* 0x0000008895317212 */ /* 0x040fe200078e9633 */
[----:B------:R-:W-:Y:S01]  /*c150*/  IMAD.MOV.U32 R111, RZ, RZ, R50 ;  /* 0x000000ffff6f7224 */ /* 0x000fe200078e0032 */
[C---:B------:R-:W-:Y:S02]  /*c160*/  PRMT R114, R50.reuse, 0x7771, RZ ;  /* 0x0000777132727816 */ /* 0x040fe400000000ff */
[----:B------:R-:W-:Y:S01]  /*c170*/  PRMT R104, R50, 0x7773, RZ ;  /* 0x0000777332687816 */ /* 0x000fe200000000ff */
[C---:B------:R-:W-:Y:S04]  /*c180*/  HMMA.16816.F32.BF16 R72, R40.reuse, R44, R72 ;  /* 0x0000002c2848723c */ /* 0x040fe80000041848 */
[----:B------:R-:W-:Y:S01]  /*c190*/  IMAD.WIDE.U32 R44, R48, -0x2daee0ad, RZ ;  /* 0xd2511f53302c7825 */ /* 0x000fe200078e00ff */
[----:B------:R-:W-:Y:S02]  /*c1a0*/  PRMT R51, R50, 0x7772, RZ ;  /* 0x0000777232337816 */ /* 0x000fe400000000ff */
[----:B------:R-:W-:Y:S01]  /*c1b0*/  SHF.R.U32.HI R53, RZ, 0x18, R49 ;  /* 0x00000018ff357819 */ /* 0x000fe20000011631 */
[-C--:B------:R-:W-:Y:S03]  /*c1c0*/  HMMA.16816.F32.BF16 R76, R40, R46.reuse, R76 ;  /* 0x0000002e284c723c */ /* 0x080fe6000004184c */
[----:B------:R-:W-:Y:S01]  /*c1d0*/  LOP3.LUT R48, R149, R134, R45, 0x96, !PT ;  /* 0x0000008695307212 */ /* 0x000fe200078e962d */
[----:B------:R-:W-:Y:S01]  /*c1e0*/  IMAD.MOV.U32 R45, RZ, RZ, R44 ;  /* 0x000000ffff2d7224 */ /* 0x000fe200078e002c */
[C---:B------:R-:W-:Y:S02]  /*c1f0*/  PRMT R50, R44.reuse, 0x7771, RZ ;  /* 0x000077712c327816 */ /* 0x040fe400000000ff */
[C---:B------:R-:W-:Y:S01]  /*c200*/  PRMT R113, R44.reuse, 0x7773, RZ ;  /* 0x000077732c717816 */ /* 0x040fe200000000ff */
[C---:B------:R-:W-:Y:S04]  /*c210*/  HMMA.16816.F32.BF16 R80, R36.reuse, R46, R80 ;  /* 0x0000002e2450723c */ /* 0x040fe80000041850 */
[----:B------:R-:W-:Y:S02]  /*c220*/  PRMT R112, R44, 0x7772, RZ ;  /* 0x000077722c707816 */ /* 0x000fe400000000ff */
[----:B------:R-:W-:Y:S02]  /*c230*/  LOP3.LUT R44, R49, 0xffff, RZ, 0xc0, !PT ;  /* 0x0000ffff312c7812 */ /* 0x000fe400078ec0ff */
[-C--:B-1----:R-:W-:Y:S03]  /*c240*/  HMMA.16816.F32.BF16 R84, R36, R28.reuse, R84 ;  /* 0x0000001c2454723c */ /* 0x082fe60000041854 */
[----:B------:R-:W-:Y:S02]  /*c250*/  LOP3.LUT R46, R45, 0xff, RZ, 0xc0, !PT ;  /* 0x000000ff2d2e7812 */ /* 0x000fe400078ec0ff */
[----:B------:R-:W-:Y:S01]  /*c260*/  LOP3.LUT R47, R111, 0xff, RZ, 0xc0, !PT ;  /* 0x000000ff6f2f7812 */ /* 0x000fe200078ec0ff */
[----:B------:R-:W-:Y:S01]  /*c270*/  IMAD.MOV.U32 R111, RZ, RZ, R3 ;  /* 0x000000ffff6f7224 */ /* 0x000fe200078e0003 */
[----:B------:R-:W-:Y:S01]  /*c280*/  LOP3.LUT R45, R49, 0xff, RZ, 0xc0, !PT ;  /* 0x000000ff312d7812 */ /* 0x000fe200078ec0ff */
[C---:B------:R-:W-:Y:S04]  /*c290*/  HMMA.16816.F32.BF16 R88, R40.reuse, R28, R88 ;  /* 0x0000001c2858723c */ /* 0x040fe80000041858 */
[----:B------:R-:W-:Y:S02]  /*c2a0*/  SHF.R.U32.HI R44, RZ, 0x8, R44 ;  /* 0x00000008ff2c7819 */ /* 0x000fe4000001162c */
[----:B------:R-:W-:Y:S02]  /*c2b0*/  PRMT R114, R47, 0x5410, R114 ;  /* 0x000054102f727816 */ /* 0x000fe40000000072 */
[-C--:B------:R-:W-:Y:S03]  /*c2c0*/  HMMA.16816.F32.BF16 R92, R40, R30.reuse, R92 ;  /* 0x0000001e285c723c */ /* 0x080fe6000004185c */
[----:B------:R-:W-:Y:S02]  /*c2d0*/  PRMT R138, R46, 0x5410, R50 ;  /* 0x000054102e8a7816 */ /* 0x000fe40000000032 */
[----:B------:R-:W-:Y:S02]  /*c2e0*/  PRMT R140, R45, 0x5410, R44 ;  /* 0x000054102d8c7816 */ /* 0x000fe4000000002c */
[----:B------:R-:W1:Y:S01]  /*c2f0*/  LDSM.16.MT88.4 R44, [R192+0x7000] ;  /* 0x00700000c02c783b */ /* 0x000e620000004200 */
[C---:B------:R-:W-:Y:S04]  /*c300*/  HMMA.16816.F32.BF16 R96, R36.reuse, R30, R96 ;  /* 0x0000001e2460723c */ /* 0x040fe80000041860 */
[C---:B------:R-:W-:Y:S02]  /*c310*/  LOP3.LUT R29, R48.reuse, 0xffff, RZ, 0xc0, !PT ;  /* 0x0000ffff301d7812 */ /* 0x040fe400078ec0ff */
[----:B------:R-:W-:Y:S02]  /*c320*/  PRMT R28, R48, 0x7632, R28 ;  /* 0x00007632301c7816 */ /* 0x000fe4000000001c */
[----:B------:R-:W-:Y:S02]  /*c330*/  SHF.R.U32.HI R29, RZ, 0x8, R29 ;  /* 0x00000008ff1d7819 */ /* 0x000fe4000001161d */
[----:B------:R-:W-:Y:S02]  /*c340*/  LOP3.LUT R28, R28, 0xff, RZ, 0xc0, !PT ;  /* 0x000000ff1c1c7812 */ /* 0x000fe400078ec0ff */
[----:B------:R-:W-:Y:S02]  /*c350*/  PRMT R50, R49, 0x7632, R50 ;  /* 0x0000763231327816 */ /* 0x000fe40000000032 */
[----:B------:R-:W-:Y:S02]  /*c360*/  SHF.R.U32.HI R49, RZ, 0x18, R48 ;  /* 0x00000018ff317819 */ /* 0x000fe40000011630 */
[----:B------:R-:W-:Y:S02]  /*c370*/  PRMT R104, R51, 0x5410, R104 ;  /* 0x0000541033687816 */ /* 0x000fe40000000068 */
[----:B------:R-:W-:Y:S02]  /*c380*/  PRMT R49, R28, 0x5410, R49 ;  /* 0x000054101c317816 */ /* 0x000fe40000000031 */
[----:B------:R-:W-:Y:S02]  /*c390*/  LOP3.LUT R51, R48, 0xff, RZ, 0xc0, !PT ;  /* 0x000000ff30337812 */ /* 0x000fe400078ec0ff */
[--C-:B------:R-:W-:Y:S02]  /*c3a0*/  HSET2.LE.AND R142, R114, R200.reuse, PT ;  /* 0x000000c8728e7233 */ /* 0x100fe40003803000 */
[----:B------:R-:W-:Y:S02]  /*c3b0*/  PRMT R51, R51, 0x5410, R29 ;  /* 0x0000541033337816 */ /* 0x000fe4000000001d */
[----:B------:R-:W2:Y:S01]  /*c3c0*/  LDSM.16.MT88.4 R28, [R193+0x7800] ;  /* 0x00780000c11c783b */ /* 0x000ea20000004200 */
[--C-:B------:R-:W-:Y:S02]  /*c3d0*/  HSET2.LE.AND R140, R140, R200.reuse, PT ;  /* 0x000000c88c8c7233 */ /* 0x100fe40003803000 */
[----:B------:R-:W-:Y:S02]  /*c3e0*/  LOP3.LUT R143, R104, 0xff00ff, RZ, 0xc0, !PT ;  /* 0x00ff00ff688f7812 */ /* 0x000fe400078ec0ff */
[----:B------:R-:W-:Y:S01]  /*c3f0*/  LOP3.LUT R48, R50, 0xff, RZ, 0xc0, !PT ;  /* 0x000000ff32307812 */ /* 0x000fe200078ec0ff */
[----:B------:R-:W-:Y:S01]  /*c400*/  FFMA.FTZ R50, R2, R223, R183 ;  /* 0x000000df02327223 */ /* 0x000fe200000100b7 */
[----:B------:R-:W-:Y:S02]  /*c410*/  F2FP.BF16.F32.PACK_AB R2, R65, R64 ;  /* 0x000000404102723e */ /* 0x000fe400000010ff */
[--C-:B------:R-:W-:Y:S02]  /*c420*/  HSET2.LE.AND R143, R143, R200.reuse, PT ;  /* 0x000000c88f8f7233 */ /* 0x100fe40003803000 */
[----:B------:R-:W-:Y:S01]  /*c430*/  LOP3.LUT R142, R2, R142, RZ, 0xc0, !PT ;  /* 0x0000008e028e7212 */ /* 0x000fe200078ec0ff */
[-C--:B-1----:R-:W-:Y:S03]  /*c440*/  HMMA.16816.F32.BF16 R32, R36, R44.reuse, R32 ;  /* 0x0000002c2420723c */ /* 0x082fe60000041820 */
[----:B------:R-:W-:Y:S02]  /*c450*/  F2FP.BF16.F32.PACK_AB R2, R67, R66 ;  /* 0x000000424302723e */ /* 0x000fe400000010ff */
[----:B------:R-:W-:Y:S02]  /*c460*/  PRMT R48, R48, 0x5410, R53 ;  /* 0x0000541030307816 */ /* 0x000fe40000000035 */
[----:B------:R-:W-:Y:S01]  /*c470*/  LOP3.LUT R143, R2, R143, RZ, 0xc0, !PT ;  /* 0x0000008f028f7212 */ /* 0x000fe200078ec0ff */
[C---:B------:R-:W-:Y:S04]  /*c480*/  HMMA.16816.F32.BF16 R100, R40.reuse, R44, R100 ;  /* 0x0000002c2864723c */ /* 0x040fe80000041864 */
[--C-:B------:R-:W-:Y:S02]  /*c490*/  HSET2.LE.AND R141, R48, R200.reuse, PT ;  /* 0x000000c8308d7233 */ /* 0x100fe40003803000 */
[----:B------:R-:W-:Y:S02]  /*c4a0*/  F2FP.BF16.F32.PACK_AB R44, R152, R52 ;  /* 0x00000034982c723e */ /* 0x000fe400000010ff */
[-C--:B------:R-:W-:Y:S01]  /*c4b0*/  HMMA.16816.F32.BF16 R20, R40, R46.reuse, R20 ;  /* 0x0000002e2814723c */ /* 0x080fe20000041814 */
[----:B------:R-:W1:Y:S02]  /*c4c0*/  LDSM.16.MT88.4 R40, [R189+0x7800] ;  /* 0x00780000bd28783b */ /* 0x000e640000004200 */
[----:B------:R-:W-:Y:S02]  /*c4d0*/  PRMT R112, R112, 0x5410, R113 ;  /* 0x0000541070707816 */ /* 0x000fe40000000071 */
[----:B------:R-:W-:Y:S02]  /*c4e0*/  F2FP.BF16.F32.PACK_AB R45, R153, R54 ;  /* 0x00000036992d723e */ /* 0x000fe400000010ff */
[----:B------:R-:W-:Y:S01]  /*c4f0*/  LOP3.LUT R139, R112, 0xff00ff, RZ, 0xc0, !PT ;  /* 0x00ff00ff708b7812 */ /* 0x000fe200078ec0ff */
[----:B------:R-:W-:Y:S04]  /*c500*/  HMMA.16816.F32.BF16 R24, R36, R46, R24 ;  /* 0x0000002e2418723c */ /* 0x000fe80000041818 */
[----:B------:R-:W-:Y:S01]  /*c510*/  LOP3.LUT R140, R44, R140, RZ, 0xc0, !PT ;  /* 0x0000008c2c8c7212 */ /* 0x000fe200078ec0ff */
[----:B------:R-:W-:Y:S01]  /*c520*/  IMAD.MOV.U32 R112, RZ, RZ, R108 ;  /* 0x000000ffff707224 */ /* 0x000fe200078e006c */
[----:B------:R-:W-:Y:S02]  /*c530*/  LOP3.LUT R141, R45, R141, RZ, 0xc0, !PT ;  /* 0x0000008d2d8d7212 */ /* 0x000fe400078ec0ff */
[--C-:B------:R-:W-:Y:S02]  /*c540*/  HSET2.LE.AND R136, R51, R200.reuse, PT ;  /* 0x000000c833887233 */ /* 0x100fe40003803000 */
[--C-:B------:R-:W-:Y:S02]  /*c550*/  HSET2.LE.AND R138, R138, R200.reuse, PT ;  /* 0x000000c88a8a7233 */ /* 0x100fe40003803000 */
[--C-:B------:R-:W-:Y:S01]  /*c560*/  HSET2.LE.AND R137, R49, R200.reuse, PT ;  /* 0x000000c831897233 */ /* 0x100fe20003803000 */
[-C--:B------:R-:W-:Y:S01]  /*c570*/  HMMA.16816.F32.BF16 R116, R140, R128.reuse, R4 ;  /* 0x000000808c74723c */ /* 0x080fe20000041804 */
[----:B------:R-:W3:Y:S04]  /*c580*/  LDSM.16.MT88.4 R4, [R192+0x7800] ;  /* 0x00780000c004783b */ /* 0x000ee80000004200 */
[----:B------:R-:W-:Y:S02]  /*c590*/  HSET2.LE.AND R139, R139, R200, PT ;  /* 0x000000c88b8b7233 */ /* 0x000fe40003803000 */
[----:B------:R-:W-:Y:S02]  /*c5a0*/  F2FP.BF16.F32.PACK_AB R48, R57, R56 ;  /* 0x000000383930723e */ /* 0x000fe400000010ff */
[----:B------:R-:W-:Y:S02]  /*c5b0*/  F2FP.BF16.F32.PACK_AB R2, R59, R58 ;  /* 0x0000003a3b02723e */ /* 0x000fe400000010ff */
[----:B------:R-:W-:Y:S02]  /*c5c0*/  F2FP.BF16.F32.PACK_AB R36, R154, R60 ;  /* 0x0000003c9a24723e */ /* 0x000fe400000010ff */
[----:B------:R-:W-:Y:S02]  /*c5d0*/  F2FP.BF16.F32.PACK_AB R37, R155, R62 ;  /* 0x0000003e9b25723e */ /* 0x000fe400000010ff */
[----:B------:R-:W-:Y:S02]  /*c5e0*/  LOP3.LUT R136, R48, R136, RZ, 0xc0, !PT ;  /* 0x0000008830887212 */ /* 0x000fe400078ec0ff */
[----:B------:R-:W-:Y:S01]  /*c5f0*/  LOP3.LUT R137, R2, R137, RZ, 0xc0, !PT ;  /* 0x0000008902897212 */ /* 0x000fe200078ec0ff */
[----:B------:R-:W-:Y:S01]  /*c600*/  FADD.FTZ R2, R225, R107 ;  /* 0x0000006be1027221 */ /* 0x000fe20000010000 */
[----:B------:R-:W-:Y:S01]  /*c610*/  LOP3.LUT R138, R36, R138, RZ, 0xc0, !PT ;  /* 0x0000008a248a7212 */ /* 0x000fe200078ec0ff */
[----:B------:R-:W-:Y:S01]  /*c620*/  IMAD.MOV.U32 R107, RZ, RZ, R109 ;  /* 0x000000ffff6b7224 */ /* 0x000fe200078e006d */
[----:B------:R-:W-:Y:S01]  /*c630*/  LOP3.LUT R139, R37, R139, RZ, 0xc0, !PT ;  /* 0x0000008b258b7212 */ /* 0x000fe200078ec0ff */
[----:B------:R-:W-:Y:S04]  /*c640*/  FADD.FTZ R2, R230, R2 ;  /* 0x00000002e6027221 */ /* 0x000fe80000010000 */
[----:B------:R-:W-:Y:S02]  /*c650*/  FADD.FTZ R2, R229, R2 ;  /* 0x00000002e5027221 */ /* 0x000fe40000010000 */
[C---:B------:R-:W-:Y:S04]  /*c660*/  HMMA.16816.F32.BF16 R120, R136.reuse, R128, R8 ;  /* 0x000000808878723c */ /* 0x040fe80000041808 */
[----:B------:R-:W-:Y:S01]  /*c670*/  FADD.FTZ R9, R220, R50 ;  /* 0x00000032dc097221 */ /* 0x000fe20000010000 */
[----:B------:R-:W-:Y:S01]  /*c680*/  FADD.FTZ R8, R224, R106 ;  /* 0x0000006ae0087221 */ /* 0x000fe20000010000 */
[----:B------:R-:W-:Y:S02]  /*c690*/  IMAD.MOV.U32 R106, RZ, RZ, R110 ;  /* 0x000000ffff6a7224 */ /* 0x000fe400078e006e */
        /* <DEDUP_REMOVED lines=28> */
[----:B------:R-:W-:Y:S02]  /*c860*/  FADD.FTZ R0, R146, R0 ;  /* 0x0000000092007221 */ /* 0x000fe40000010000 */
[-C--:B-1----:R-:W-:Y:S03]  /*c870*/  HMMA.16816.F32.BF16 R84, R140, R40.reuse, R84 ;  /* 0x000000288c54723c */ /* 0x082fe60000041854 */
        /* <DEDUP_REMOVED lines=11> */
[----:B------:R-:W-:Y:S03]  /*c930*/  FADD.FTZ R8, R161, R8 ;  /* 0x00000008a1087221 */ /* 0x000fe60000010000 */
[----:B------:R-:W-:Y:S01]  /*c940*/  FADD.FTZ R2, R145, R2 ;  /* 0x0000000291027221 */ /* 0x000fe20000010000 */
[C---:B------:R-:W-:Y:S04]  /*c950*/  HMMA.16816.F32.BF16 R96, R140.reuse, R42, R96 ;  /* 0x0000002a8c60723c */ /* 0x040fe80000041860 */
[----:B------:R-:W-:Y:S01]  /*c960*/  FADD.FTZ R10, R52, R8 ;  /* 0x00000008340a7221 */ /* 0x000fe20000010000 */
[----:B------:R-:W-:Y:S03]  /*c970*/  FADD.FTZ R8, R56, R2 ;  /* 0x0000000238087221 */ /* 0x000fe60000010000 */
[-C--:B---3--:R-:W-:Y:S08]  /*c980*/  HMMA.16816.F32.BF16 R132, R140, R4.reuse, R32 ;  /* 0x000000048c84723c */ /* 0x088ff00000041820 */
        /* <DEDUP_REMOVED lines=14> */
[----:B------:R-:W-:Y:S02]  /*ca70*/  VIADD R0, R202, 0xffffffff ;  /* 0xffffffffca007836 */ /* 0x000fe40000000000 */
[----:B------:R-:W-:Y:S01]  /*ca80*/  FADD.FTZ R221, R65, R9 ;  /* 0x0000000941dd7221 */ /* 0x000fe20000010000 */
[----:B------:R-:W-:Y:S01]  /*ca90*/  FADD.FTZ R222, R67, R8 ;  /* 0x0000000843de7221 */ /* 0x000fe20000010000 */
[----:B------:R-:W-:Y:S01]  /*caa0*/  FADD.FTZ R223, R154, R4 ;  /* 0x000000049adf7221 */ /* 0x000fe20000010000 */
[----:B------:R-:W-:Y:S02]  /*cab0*/  IMAD.MOV.U32 R202, RZ, RZ, R0 ;  /* 0x000000ffffca7224 */ /* 0x000fe400078e0000 */
[----:B------:R-:W-:Y:S01]  /*cac0*/  FADD.FTZ R228, R155, R2 ;  /* 0x000000029be47221 */ /* 0x000fe20000010000 */
[----:B------:R-:W-:Y:S06]  /*cad0*/  @P0 BRA `(.L_x_1615) ;  /* 0xffffffbc00d40947 */ /* 0x000fec000383ffff */
.L_x_1614:
[----:B------:R-:W1:Y:S01]  /*cae0*/  SHFL.BFLY PT, R5, R221, 0x2, 0x1f ;  /* 0x0c401f00dd057f89 */ /* 0x000e6200000e0000 */
[----:B------:R-:W2:Y:S01]  /*caf0*/  LDCU UR4, c[0x0][0x4fc] ;  /* 0x00009f80ff0477ac */ /* 0x000ea20008000800 */
[----:B------:R-:W3:Y:S02]  /*cb00*/  LDC.U8 R42, c[0x0][0x549] ;  /* 0x00015240ff2a7b82 */ /* 0x000ee40000000000 */
[----:B------:R-:W4:Y:S01]  /*cb10*/  SHFL.BFLY PT, R4, R222, 0x2, 0x1f ;  /* 0x0c401f00de047f89 */ /* 0x000f2200000e0000 */
[----:B------:R-:W-:-:S03]  /*cb20*/  UMOV UR5, 0x400 ;  /* 0x0000040000057882 */ /* 0x000fc60000000000 */
[----:B------:R-:W5:Y:S04]  /*cb30*/  SHFL.BFLY PT, R2, R223, 0x2, 0x1f ;  /* 0x0c401f00df027f89 */ /* 0x000f6800000e0000 */
[----:B------:R-:W2:Y:S01]  /*cb40*/  SHFL.BFLY PT, R0, R228, 0x2, 0x1f ;  /* 0x0c401f00e4007f89 */ /* 0x000ea200000e0000 */
[----:B------:R-:W3:Y:S01]  /*cb50*/  S2R R43, SR_TID.X ;  /* 0x00000000002b7919 */ /* 0x000ee20000002100 */
[----:B------:R-:W3:Y:S01]  /*cb60*/  S2R R10, SR_TID.X ;  /* 0x00000000000a7919 */ /* 0x000ee20000002100 */
        /* <DEDUP_REMOVED lines=8> */
[C---:B---3--:R-:W-:Y:S02]  /*cbf0*/  SHF.L.U32 R9, R43.reuse, 0x4, RZ ;  /* 0x000000042b097819 */ /* 0x048fe400000006ff */
[----:B------:R-:W-:Y:S02]  /*cc00*/  LOP3.LUT P1, RZ, R43, 0x4, RZ, 0xc0, !PT ;  /* 0x000000042bff7812 */ /* 0x000fe4000782c0ff */
[----:B------:R-:W-:Y:S01]  /*cc10*/  LOP3.LUT R9, R9, 0x1c0, RZ, 0xc0, !PT ;  /* 0x000001c009097812 */ /* 0x000fe200078ec0ff */
[----:B-1----:R-:W-:Y:S01]  /*cc20*/  FADD.FTZ R37, R5, R6 ;  /* 0x0000000605257221 */ /* 0x002fe20000010000 */
[----:B------:R-:W-:-:S02]  /*cc30*/  LOP3.LUT R44, R10, 0x3, RZ, 0xc0, !PT ;  /* 0x000000030a2c7812 */ /* 0x000fc400078ec0ff */
[----:B------:R-:W-:Y:S01]  /*cc40*/  LOP3.LUT P2, RZ, R43, 0x10, RZ, 0xc0, !PT ;  /* 0x000000102bff7812 */ /* 0x000fe2000784c0ff */
[----:B------:R-:W1:Y:S01]  /*cc50*/  MUFU.RCP R5, R37 ;  /* 0x0000002500057308 */ /* 0x000e620000001000 */
[----:B------:R-:W-:Y:S01]  /*cc60*/  FSETP.NE.FTZ.AND P0, PT, R37, RZ, PT ;  /* 0x000000ff2500720b */ /* 0x000fe20003f15000 */
[----:B----4-:R-:W-:Y:S01]  /*cc70*/  FADD.FTZ R38, R4, R38 ;  /* 0x0000002604267221 */ /* 0x010fe20000010000 */
[C---:B------:R-:W-:Y:S01]  /*cc80*/  SHF.L.U32 R4, R43.reuse, 0x1, RZ ;  /* 0x000000012b047819 */ /* 0x040fe200000006ff */
[----:B--2---:R-:W-:Y:S01]  /*cc90*/  FADD.FTZ R39, R2, R7 ;  /* 0x0000000702277221 */ /* 0x004fe20000010000 */
[----:B------:R-:W-:Y:S02]  /*cca0*/  LOP3.LUT P3, RZ, R43, 0x8, RZ, 0xc0, !PT ;  /* 0x000000082bff7812 */ /* 0x000fe4000786c0ff */
[----:B------:R-:W-:Y:S01]  /*ccb0*/  LOP3.LUT R9, R9, 0x38, R4, 0xf8, !PT ;  /* 0x0000003809097812 */ /* 0x000fe200078ef804 */
[----:B-----5:R-:W-:Y:S01]  /*ccc0*/  FADD.FTZ R40, R0, R8 ;  /* 0x0000000800287221 */ /* 0x020fe20000010000 */
[----:B------:R-:W2:Y:S01]  /*ccd0*/  MUFU.RCP R6, R38 ;  /* 0x0000002600067308 */ /* 0x000ea20000001000 */
[----:B------:R-:W-:-:S02]  /*cce0*/  SHF.L.U32 R4, R43, 0x5, RZ ;  /* 0x000000052b047819 */ /* 0x000fc400000006ff */
[----:B------:R-:W-:Y:S02]  /*ccf0*/  FSETP.NE.FTZ.AND P6, PT, R38, RZ, PT ;  /* 0x000000ff2600720b */ /* 0x000fe40003fd5000 */
[----:B------:R-:W-:Y:S02]  /*cd00*/  LOP3.LUT R4, R4, 0x7c00, RZ, 0xc0, !PT ;  /* 0x00007c0004047812 */ /* 0x000fe400078ec0ff */
[----:B------:R-:W-:Y:S01]  /*cd10*/  FSETP.NE.FTZ.AND P5, PT, R39, RZ, PT ;  /* 0x000000ff2700720b */ /* 0x000fe20003fb5000 */
[----:B------:R-:W3:Y:S01]  /*cd20*/  MUFU.RCP R7, R39 ;  /* 0x0000002700077308 */ /* 0x000ee20000001000 */
[----:B-1----:R-:W-:Y:S02]  /*cd30*/  FSEL R0, R5, 1, P0 ;  /* 0x3f80000005007808 */ /* 0x002fe40000000000 */
[----:B------:R-:W-:Y:S02]  /*cd40*/  LEA R4, R44, R4, 0x1 ;  /* 0x000000042c047211 */ /* 0x000fe400078e08ff */
[----:B------:R-:W-:Y:S01]  /*cd50*/  FSETP.NE.FTZ.AND P4, PT, R40, RZ, PT ;  /* 0x000000ff2800720b */ /* 0x000fe20003f95000 */
[----:B------:R-:W-:Y:S01]  /*cd60*/  FMUL.FTZ R0, R0, UR4 ;  /* 0x0000000400007c20 */ /* 0x000fe20008410000 */
[----:B------:R-:W-:Y:S01]  /*cd70*/  IADD3 R41, PT, PT, R4, R9, RZ ;  /* 0x0000000904297210 */ /* 0x000fe20007ffe0ff */
[----:B------:R-:W1:Y:S02]  /*cd80*/  MUFU.RCP R5, R40 ;  /* 0x0000002800057308 */ /* 0x000e640000001000 */
        /* <DEDUP_REMOVED lines=16> */
[----:B--2---:R-:W-:-:S02]  /*ce90*/  FSEL R2, R6, 1, P6 ;  /* 0x3f80000006027808 */ /* 0x004fc40003000000 */
[----:B---3--:R-:W-:Y:S02]  /*cea0*/  FSEL R4, R7, 1, P5 ;  /* 0x3f80000007047808 */ /* 0x008fe40002800000 */
[----:B-1----:R-:W-:Y:S01]  /*ceb0*/  FSEL R0, R5, 1, P4 ;  /* 0x3f80000005007808 */ /* 0x002fe20002000000 */
[----:B------:R-:W-:Y:S01]  /*cec0*/  FMUL.FTZ R2, R2, UR4 ;  /* 0x0000000402027c20 */ /* 0x000fe20008410000 */
[----:B------:R-:W-:Y:S01]  /*ced0*/  MOV R6, 0x10 ;  /* 0x0000001000067802 */ /* 0x000fe20000000f00 */
[----:B------:R-:W-:Y:S01]  /*cee0*/  FMUL.FTZ R35, R4, UR4 ;  /* 0x0000000404237c20 */ /* 0x000fe20008410000 */
[----:B------:R-:W-:Y:S01]  /*cef0*/  F2FP.BF16.F32.PACK_AB R7, R117, R116 ;  /* 0x000000747507723e */ /* 0x000fe200000010ff */
[----:B------:R-:W-:Y:S01]  /*cf00*/  FMUL.FTZ R36, R0, UR4 ;  /* 0x0000000400247c20 */ /* 0x000fe20008410000 */
[----:B------:R-:W1:Y:S01]  /*cf10*/  S2UR UR4, SR_CgaCtaId ;  /* 0x00000000000479c3 */ /* 0x000e620000008800 */
[C---:B------:R-:W-:Y:S01]  /*cf20*/  FMUL.FTZ R118, R2.reuse, R118 ;  /* 0x0000007602767220 */ /* 0x040fe20000410000 */
[C---:B------:R-:W-:Y:S01]  /*cf30*/  FMUL.FTZ R119, R2.reuse, R119 ;  /* 0x0000007702777220 */ /* 0x040fe20000410000 */
[C---:B------:R-:W-:Y:S01]  /*cf40*/  FMUL.FTZ R130, R2.reuse, R130 ;  /* 0x0000008202827220 */ /* 0x040fe20000410000 */
[----:B------:R-:W-:Y:S01]  /*cf50*/  FMUL.FTZ R8, R2, R131 ;  /* 0x0000008302087220 */ /* 0x000fe20000410000 */
[----:B------:R-:W-:Y:S01]  /*cf60*/  SEL R6, R6, 0xfffffff0, !P1 ;  /* 0xfffffff006067807 */ /* 0x000fe20004800000 */
        /* <DEDUP_REMOVED lines=18> */
[----:B-1----:R-:W-:Y:S01]  /*d090*/  ULEA UR4, UR4, UR5, 0x18 ;  /* 0x0000000504047291 */ /* 0x002fe2000f8ec0ff */
[C---:B------:R-:W-:Y:S01]  /*d0a0*/  FMUL.FTZ R124, R35.reuse, R124 ;  /* 0x0000007c237c7220 */ /* 0x040fe20000410000 */
[C---:B------:R-:W-:Y:S01]  /*d0b0*/  FMUL.FTZ R18, R35.reuse, R125 ;  /* 0x0000007d23127220 */ /* 0x040fe20000410000 */
[C---:B------:R-:W-:Y:S01]  /*d0c0*/  FMUL.FTZ R126, R36.reuse, R126 ;  /* 0x0000007e247e7220 */ /* 0x040fe20000410000 */
[----:B------:R-:W-:Y:S01]  /*d0d0*/  FMUL.FTZ R17, R36, R127 ;  /* 0x0000007f24117220 */ /* 0x000fe20000410000 */
[----:B------:R-:W-:Y:S01]  /*d0e0*/  F2FP.BF16.F32.PACK_AB R8, R8, R130 ;  /* 0x000000820808723e */ /* 0x000fe200000010ff */
[----:B------:R-:W-:Y:S01]  /*d0f0*/  FMUL.FTZ R72, R35, R72 ;  /* 0x0000004823487220 */ /* 0x000fe20000410000 */
[----:B------:R-:W-:Y:S01]  /*d100*/  LEA R0, R41, UR4, 0x1 ;  /* 0x0000000429007c11 */ /* 0x000fe2000f8e08ff */
[----:B------:R-:W-:Y:S01]  /*d110*/  FMUL.FTZ R14, R35, R73 ;  /* 0x00000049230e7220 */ /* 0x000fe20000410000 */
[----:B------:R-:W-:Y:S01]  /*d120*/  MOV R41, 0x20 ;  /* 0x0000002000297802 */ /* 0x000fe20000000f00 */
[----:B------:R-:W-:Y:S01]  /*d130*/  FMUL.FTZ R74, R36, R74 ;  /* 0x0000004a244a7220 */ /* 0x000fe20000410000 */
[----:B------:R-:W-:Y:S01]  /*d140*/  IADD3 R5, PT, PT, R6, R0, RZ ;  /* 0x0000000006057210 */ /* 0x000fe20007ffe0ff */
[----:B------:R1:W-:Y:S01]  /*d150*/  STS [R0], R7 ;  /* 0x0000000700007388 */ /* 0x0003e20000000800 */
[----:B------:R-:W-:Y:S01]  /*d160*/  F2FP.BF16.F32.PACK_AB R10, R10, R120 ;  /* 0x000000780a0a723e */ /* 0x000fe200000010ff */
[----:B------:R-:W-:Y:S01]  /*d170*/  FMUL.FTZ R13, R36, R75 ;  /* 0x0000004b240d7220 */ /* 0x000fe20000410000 */
[----:B------:R-:W-:Y:S01]  /*d180*/  F2FP.BF16.F32.PACK_AB R9, R9, R122 ;  /* 0x0000007a0909723e */ /* 0x000fe200000010ff */
[----:B------:R2:W-:Y:S01]  /*d190*/  STS [R0+0x400], R4 ;  /* 0x0004000400007388 */ /* 0x0005e20000000800 */
[----:B------:R-:W-:Y:S01]  /*d1a0*/  F2FP.BF16.F32.PACK_AB R18, R18, R124 ;  /* 0x0000007c1212723e */ /* 0x000fe200000010ff */
[----:B------:R-:W-:Y:S01]  /*d1b0*/  FMUL.FTZ R76, R35, R76 ;  /* 0x0000004c234c7220 */ /* 0x000fe20000410000 */
[----:B------:R-:W-:Y:S01]  /*d1c0*/  F2FP.BF16.F32.PACK_AB R17, R17, R126 ;  /* 0x0000007e1111723e */ /* 0x000fe200000010ff */
[----:B------:R3:W-:Y:S01]  /*d1d0*/  STS [R5], R2 ;  /* 0x0000000205007388 */ /* 0x0007e20000000800 */
[----:B------:R-:W-:Y:S01]  /*d1e0*/  F2FP.BF16.F32.PACK_AB R16, R16, R68 ;  /* 0x000000441010723e */ /* 0x000fe200000010ff */
[----:B------:R-:W-:Y:S01]  /*d1f0*/  FMUL.FTZ R24, R35, R77 ;  /* 0x0000004d23187220 */ /* 0x000fe20000410000 */
[----:B------:R-:W-:Y:S01]  /*d200*/  F2FP.BF16.F32.PACK_AB R15, R15, R70 ;  /* 0x000000460f0f723e */ /* 0x000fe200000010ff */
[----:B------:R-:W-:Y:S01]  /*d210*/  STS [R5+0x400], R8 ;  /* 0x0004000805007388 */ /* 0x000fe20000000800 */
[C---:B------:R-:W-:Y:S01]  /*d220*/  FMUL.FTZ R78, R36.reuse, R78 ;  /* 0x0000004e244e7220 */ /* 0x040fe20000410000 */
        /* <DEDUP_REMOVED lines=9> */
[C---:B------:R-:W-:Y:S01]  /*d2c0*/  FMUL.FTZ R90, R36.reuse, R90 ;  /* 0x0000005a245a7220 */ /* 0x040fe20000410000 */
[C---:B------:R-:W-:Y:S01]  /*d2d0*/  FMUL.FTZ R29, R36.reuse, R91 ;  /* 0x0000005b241d7220 */ /* 0x040fe20000410000 */
[----:B-1----:R-:W-:Y:S01]  /*d2e0*/  SEL R7, R41, 0xffffffe0, !P3 ;  /* 0xffffffe029077807 */ /* 0x002fe20005800000 */
[----:B------:R-:W-:Y:S01]  /*d2f0*/  STS [R5+0x2000], R18 ;  /* 0x0020001205007388 */ /* 0x000fe20000000800 */
[C---:B------:R-:W-:Y:S01]  /*d300*/  FMUL.FTZ R92, R35.reuse, R92 ;  /* 0x0000005c235c7220 */ /* 0x040fe20000410000 */
[----:B------:R-:W-:Y:S01]  /*d310*/  FMUL.FTZ R28, R35, R93 ;  /* 0x0000005d231c7220 */ /* 0x000fe20000410000 */
[----:B--2---:R-:W-:Y:S01]  /*d320*/  IADD3 R4, PT, PT, R7, R0, RZ ;  /* 0x0000000007047210 */ /* 0x004fe20007ffe0ff */
[----:B------:R1:W-:Y:S01]  /*d330*/  STS [R5+0x2400], R17 ;  /* 0x0024001105007388 */ /* 0x0003e20000000800 */
[C---:B------:R-:W-:Y:S01]  /*d340*/  FMUL.FTZ R94, R36.reuse, R94 ;  /* 0x0000005e245e7220 */ /* 0x040fe20000410000 */
[----:B------:R-:W-:Y:S01]  /*d350*/  FMUL.FTZ R27, R36, R95 ;  /* 0x0000005f241b7220 */ /* 0x000fe20000410000 */
[C---:B---3--:R-:W-:Y:S01]  /*d360*/  IADD3 R2, PT, PT, R0.reuse, 0x40, RZ ;  /* 0x0000004000027810 */ /* 0x048fe20007ffe0ff */
[----:B------:R2:W-:Y:S01]  /*d370*/  STS [R4], R16 ;  /* 0x0000001004007388 */ /* 0x0005e20000000800 */
[----:B------:R-:W-:Y:S01]  /*d380*/  @P2 IADD3 R2, PT, PT, R0, -0x40, RZ ;  /* 0xffffffc000022810 */ /* 0x000fe20007ffe0ff */
[----:B------:R-:W-:Y:S01]  /*d390*/  FMUL.FTZ R100, R35, R100 ;  /* 0x0000006423647220 */ /* 0x000fe20000410000 */
[----:B------:R-:W-:Y:S01]  /*d3a0*/  F2FP.BF16.F32.PACK_AB R24, R24, R76 ;  /* 0x0000004c1818723e */ /* 0x000fe200000010ff */
[----:B------:R-:W-:Y:S01]  /*d3b0*/  STS [R4+0x400], R15 ;  /* 0x0004000f04007388 */ /* 0x000fe20000000800 */
[----:B------:R-:W-:Y:S01]  /*d3c0*/  F2FP.BF16.F32.PACK_AB R23, R23, R78 ;  /* 0x0000004e1717723e */ /* 0x000fe200000010ff */
[----:B------:R-:W-:Y:S01]  /*d3d0*/  FMUL.FTZ R34, R35, R101 ;  /* 0x0000006523227220 */ /* 0x000fe20000410000 */
[----:B------:R-:W-:Y:S01]  /*d3e0*/  F2FP.BF16.F32.PACK_AB R22, R22, R84 ;  /* 0x000000541616723e */ /* 0x000fe200000010ff */
[C---:B------:R-:W-:Y:S01]  /*d3f0*/  FMUL.FTZ R102, R36.reuse, R102 ;  /* 0x0000006624667220 */ /* 0x040fe20000410000 */
[----:B------:R-:W-:Y:S01]  /*d400*/  F2FP.BF16.F32.PACK_AB R21, R21, R86 ;  /* 0x000000561515723e */ /* 0x000fe200000010ff */
[----:B------:R-:W-:Y:S01]  /*d410*/  FMUL.FTZ R33, R36, R103 ;  /* 0x0000006724217220 */ /* 0x000fe20000410000 */
[----:B----4-:R-:W-:Y:S01]  /*d420*/  IADD3 R0, PT, PT, R6, R4, RZ ;  /* 0x0000000406007210 */ /* 0x010fe20007ffe0ff */
[----:B------:R-:W3:Y:S01]  /*d430*/  @P6 LDC R10, c[0x0][0x458] ;  /* 0x00011600ff0a6b82 */ /* 0x000ee20000000800 */
[----:B------:R-:W-:Y:S01]  /*d440*/  F2FP.BF16.F32.PACK_AB R20, R20, R96 ;  /* 0x000000601414723e */ /* 0x000fe200000010ff */
[----:B------:R-:W-:Y:S01]  /*d450*/  @P6 MUFU.LG2 R8, R38 ;  /* 0x0000002600086308 */ /* 0x000fe20000000c00 */
[----:B------:R-:W-:Y:S01]  /*d460*/  F2FP.BF16.F32.PACK_AB R19, R19, R98 ;  /* 0x000000621313723e */ /* 0x000fe200000010ff */
[----:B------:R-:W-:Y:S01]  /*d470*/  STS [R0], R12 ;  /* 0x0000000c00007388 */ /* 0x000fe20000000800 */
[----:B------:R-:W-:Y:S01]  /*d480*/  F2FP.BF16.F32.PACK_AB R30, R30, R88 ;  /* 0x000000581e1e723e */ /* 0x000fe200000010ff */
[----:B------:R-:W-:Y:S01]  /*d490*/  FMUL.FTZ R136, R35, R136 ;  /* 0x0000008823887220 */ /* 0x000fe20000410000 */
[----:B------:R-:W-:Y:S01]  /*d4a0*/  F2FP.BF16.F32.PACK_AB R29, R29, R90 ;  /* 0x0000005a1d1d723e */ /* 0x000fe200000010ff */
[----:B------:R4:W-:Y:S01]  /*d4b0*/  STS [R0+0x400], R11 ;  /* 0x0004000b00007388 */ /* 0x0009e20000000800 */
[----:B------:R-:W-:Y:S01]  /*d4c0*/  F2FP.BF16.F32.PACK_AB R28, R28, R92 ;  /* 0x0000005c1c1c723e */ /* 0x000fe200000010ff */
[----:B-1----:R-:W1:Y:S01]  /*d4d0*/  @P0 LDC R5, c[0x0][0x458] ;  /* 0x00011600ff050b82 */ /* 0x002e620000000800 */
[----:B------:R-:W-:Y:S01]  /*d4e0*/  F2FP.BF16.F32.PACK_AB R27, R27, R94 ;  /* 0x0000005e1b1b723e */ /* 0x000fe200000010ff */
[----:B------:R-:W-:Y:S01]  /*d4f0*/  STS [R4+0x2000], R14 ;  /* 0x0020000e04007388 */ /* 0x000fe20000000800 */
[----:B------:R-:W-:Y:S01]  /*d500*/  ISETP.NE.AND P1, PT, R42, RZ, PT ;  /* 0x000000ff2a00720c */ /* 0x000fe20003f25270 */
[----:B--2---:R-:W-:Y:S01]  /*d510*/  @P5 MUFU.LG2 R16, R39 ;  /* 0x0000002700105308 */ /* 0x004fe20000000c00 */
[----:B------:R-:W-:Y:S01]  /*d520*/  F2FP.BF16.F32.PACK_AB R26, R26, R132 ;  /* 0x000000841a1a723e */ /* 0x000fe200000010ff */
[----:B------:R2:W-:Y:S01]  /*d530*/  STS [R4+0x2400], R13 ;  /* 0x0024000d04007388 */ /* 0x0005e20000000800 */
[----:B------:R-:W-:Y:S01]  /*d540*/  F2FP.BF16.F32.PACK_AB R25, R25, R134 ;  /* 0x000000861919723e */ /* 0x000fe200000010ff */
[----:B------:R-:W5:Y:S01]  /*d550*/  LDC R17, c[0x0][0x434] ;  /* 0x00010d00ff117b82 */ /* 0x000f620000000800 */
[----:B------:R-:W-:Y:S01]  /*d560*/  F2FP.BF16.F32.PACK_AB R32, R32, R140 ;  /* 0x0000008c2020723e */ /* 0x000fe200000010ff */
[----:B------:R-:W-:Y:S01]  /*d570*/  STS [R0+0x2000], R24 ;  /* 0x0020001800007388 */ /* 0x000fe20000000800 */
[----:B------:R-:W-:Y:S01]  /*d580*/  F2FP.BF16.F32.PACK_AB R31, R31, R142 ;  /* 0x0000008e1f1f723e */ /* 0x000fe200000010ff */
[----:B------:R-:W-:Y:S01]  /*d590*/  FMUL.FTZ R138, R36, R138 ;  /* 0x0000008a248a7220 */ /* 0x000fe20000410000 */
[----:B------:R-:W-:Y:S01]  /*d5a0*/  ISETP.NE.AND P2, PT, R248, -0x1, PT ;  /* 0xfffffffff800780c */ /* 0x000fe20003f45270 */
[----:B------:R3:W-:Y:S01]  /*d5b0*/  STS [R0+0x2400], R23 ;  /* 0x0024001700007388 */ /* 0x0007e20000000800 */
[----:B------:R-:W-:Y:S01]  /*d5c0*/  F2FP.BF16.F32.PACK_AB R34, R34, R100 ;  /* 0x000000642222723e */ /* 0x000fe200000010ff */
[----:B------:R-:W5:Y:S01]  /*d5d0*/  @P1 LDC R9, c[0x0][0x430] ;  /* 0x00010c00ff091b82 */ /* 0x000f620000000800 */
[----:B------:R-:W-:Y:S01]  /*d5e0*/  F2FP.BF16.F32.PACK_AB R33, R33, R102 ;  /* 0x000000662121723e */ /* 0x000fe200000010ff */
[----:B------:R-:W-:Y:S01]  /*d5f0*/  STS [R2], R22 ;  /* 0x0000001602007388 */ /* 0x000fe20000000800 */
[----:B------:R-:W-:Y:S01]  /*d600*/  FMUL.FTZ R139, R36, R139 ;  /* 0x0000008b248b7220 */ /* 0x000fe20000410000 */
[----:B------:R-:W-:-:S02]  /*d610*/  ISETP.NE.AND P3, PT, R44, RZ, PT ;  /* 0x000000ff2c00720c */ /* 0x000fc40003f65270 */
[----:B------:R-:W-:Y:S02]  /*d620*/  STS [R2+0x400], R21 ;  /* 0x0004001502007388 */ /* 0x000fe40000000800 */
[----:B----4-:R-:W4:Y:S01]  /*d630*/  LDC.U8 R11, c[0x0][0x548] ;  /* 0x00015200ff0b7b82 */ /* 0x010f220000000000 */
[----:B------:R-:W-:Y:S02]  /*d640*/  F2FP.BF16.F32.PACK_AB R138, R139, R138 ;  /* 0x0000008a8b8a723e */ /* 0x000fe400000010ff */
[----:B--2---:R-:W-:-:S05]  /*d650*/  IADD3 R4, PT, PT, R6, R2, RZ ;  /* 0x0000000206047210 */ /* 0x004fca0007ffe0ff */
[----:B------:R-:W2:Y:S01]  /*d660*/  @!P2 LDC.64 R12, c[0x0][0x400] ;  /* 0x00010000ff0cab82 */ /* 0x000ea20000000a00 */
[----:B------:R-:W-:Y:S01]  /*d670*/  STS [R4], R20 ;  /* 0x0000001404007388 */ /* 0x000fe20000000800 */
[----:B---3--:R-:W-:-:S03]  /*d680*/  IADD3 R0, PT, PT, R7, R2, RZ ;  /* 0x0000000207007210 */ /* 0x008fc60007ffe0ff */
[----:B------:R-:W-:Y:S03]  /*d690*/  STS [R4+0x400], R19 ;  /* 0x0004001304007388 */ /* 0x000fe60000000800 */
[----:B------:R-:W3:Y:S01]  /*d6a0*/  @P2 LDC.64 R14, c[0x0][0x408] ;  /* 0x00010200ff0e2b82 */ /* 0x000ee20000000a00 */
[----:B------:R-:W-:Y:S01]  /*d6b0*/  IADD3 R7, PT, PT, R6, R0, RZ ;  /* 0x0000000006077210 */ /* 0x000fe20007ffe0ff */
[----:B------:R-:W-:Y:S04]  /*d6c0*/  STS [R2+0x2000], R30 ;  /* 0x0020001e02007388 */ /* 0x000fe80000000800 */
[----:B------:R1:W-:Y:S02]  /*d6d0*/  STS [R2+0x2400], R29 ;  /* 0x0024001d02007388 */ /* 0x0003e40000000800 */
[----:B------:R-:W5:Y:S02]  /*d6e0*/  LDC R6, c[0x0][0x434] ;  /* 0x00010d00ff067b82 */ /* 0x000f640000000800 */
[----:B------:R-:W-:Y:S04]  /*d6f0*/  STS [R4+0x2000], R28 ;  /* 0x0020001c04007388 */ /* 0x000fe80000000800 */
[----:B------:R4:W-:Y:S04]  /*d700*/  STS [R4+0x2400], R27 ;  /* 0x0024001b04007388 */ /* 0x0009e80000000800 */
[----:B------:R-:W-:Y:S04]  /*d710*/  STS [R0], R26 ;  /* 0x0000001a00007388 */ /* 0x000fe80000000800 */
[----:B------:R-:W-:Y:S04]  /*d720*/  STS [R0+0x400], R25 ;  /* 0x0004001900007388 */ /* 0x000fe80000000800 */
[----:B------:R-:W-:Y:S04]  /*d730*/  STS [R7], R32 ;  /* 0x0000002007007388 */ /* 0x000fe80000000800 */
[----:B------:R-:W-:Y:S01]  /*d740*/  STS [R7+0x400], R31 ;  /* 0x0004001f07007388 */ /* 0x000fe20000000800 */
[----:B-1----:R-:W-:Y:S01]  /*d750*/  FMUL.FTZ R2, R35, R137 ;  /* 0x0000008923027220 */ /* 0x002fe20000410000 */
[----:B-----5:R-:W-:-:S02]  /*d760*/  @P1 IMAD R6, R9, R17, RZ ;  /* 0x0000001109061224 */ /* 0x020fc400078e02ff */
[----:B------:R-:W-:Y:S02]  /*d770*/  STS [R0+0x2000], R34 ;  /* 0x0020002200007388 */ /* 0x000fe40000000800 */
[----:B------:R-:W-:Y:S02]  /*d780*/  F2FP.BF16.F32.PACK_AB R2, R2, R136 ;  /* 0x000000880202723e */ /* 0x000fe400000010ff */
[----:B------:R1:W-:Y:S01]  /*d790*/  STS [R0+0x2400], R33 ;  /* 0x0024002100007388 */ /* 0x0003e20000000800 */
[----:B----4-:R-:W1:Y:S01]  /*d7a0*/  @P0 MUFU.LG2 R4, R37 ;  /* 0x0000002500040308 */ /* 0x010e620000000c00 */
[----:B------:R-:W-:Y:S01]  /*d7b0*/  MOV R27, 0x7f800000 ;  /* 0x7f800000001b7802 */ /* 0x000fe20000000f00 */
[----:B-1----:R-:W-:Y:S01]  /*d7c0*/  @P0 FMUL.FTZ R0, R4, 0.69314718246459960938 ;  /* 0x3f31721804000820 */ /* 0x002fe20000410000 */
[----:B------:R-:W-:-:S03]  /*d7d0*/  @P1 MOV R4, 0x1 ;  /* 0x0000000100041802 */ /* 0x000fc60000000f00 */
[----:B------:R-:W-:Y:S02]  /*d7e0*/  @P0 FFMA.FTZ R27, R110, R5, R0 ;  /* 0x000000056e1b0223 */ /* 0x000fe40000010000 */
[----:B------:R-:W1:Y:S01]  /*d7f0*/  @P1 LDC R0, c[0x0][0x430] ;  /* 0x00010c00ff001b82 */ /* 0x000e620000000800 */
[----:B--23--:R-:W-:Y:S05]  /*d800*/  @P1 BRA `(.L_x_1618) ;  /* 0x0000000000201947 */ /* 0x00cfea0003800000 */
[----:B------:R-:W-:Y:S01]  /*d810*/  ISETP.NE.AND P0, PT, R11, RZ, PT ;  /* 0x000000ff0b00720c */ /* 0x000fe20003f05270 */
[----:B------:R-:W2:-:S12]  /*d820*/  LDC R5, c[0x0][0x3e0] ;  /* 0x0000f800ff057b82 */ /* 0x000e980000000800 */
[----:B------:R-:W2:Y:S01]  /*d830*/  @P0 LDC R4, c[0x0][0x454] ;  /* 0x00011500ff040b82 */ /* 0x000ea20000000800 */
[----:B-1----:R-:W-:Y:S02]  /*d840*/  @P0 MOV R0, 0x1 ;  /* 0x0000000100000802 */ /* 0x002fe40000000f00 */
[----:B------:R-:W-:-:S05]  /*d850*/  @!P0 MOV R0, 0x1 ;  /* 0x0000000100008802 */ /* 0x000fca0000000f00 */
[----:B------:R-:W3:Y:S01]  /*d860*/  @P0 LDC R6, c[0x0][0x454] ;  /* 0x00011500ff060b82 */ /* 0x000ee20000000800 */
[-C--:B--2---:R-:W-:Y:S02]  /*d870*/  @P0 IMAD R4, R4, R5.reuse, RZ ;  /* 0x0000000504040224 */ /* 0x084fe400078e02ff */
[----:B------:R-:W-:-:S07]  /*d880*/  @!P0 IMAD R4, R17, R5, RZ ;  /* 0x0000000511048224 */ /* 0x000fce00078e02ff */
.L_x_1618:
[----:B------:R-:W2:Y:S01]  /*d890*/  S2R R18, SR_CTAID.Y ;  /* 0x0000000000127919 */ /* 0x000ea20000002600 */
[C---:B------:R-:W-:Y:S01]  /*d8a0*/  ISETP.NE.AND P0, PT, R248.reuse, -0x1, PT ;  /* 0xfffffffff800780c */ /* 0x040fe20003f05270 */
[----:B------:R-:W4:Y:S01]  /*d8b0*/  @P4 MUFU.LG2 R9, R40 ;  /* 0x0000002800094308 */ /* 0x000f220000000c00 */
[----:B------:R-:W-:Y:S01]  /*d8c0*/  ISETP.NE.AND P1, PT, R11, RZ, !P1 ;  /* 0x000000ff0b00720c */ /* 0x000fe20004f25270 */
[----:B------:R-:W5:Y:S01]  /*d8d0*/  S2R R20, SR_CTAID.X ;  /* 0x0000000000147919 */ /* 0x000f620000002500 */
[----:B------:R-:W1:Y:S01]  /*d8e0*/  @P4 LDC R11, c[0x0][0x458] ;  /* 0x00011600ff0b4b82 */ /* 0x000e620000000800 */
[----:B------:R-:W-:-:S04]  /*d8f0*/  @P2 IMAD.WIDE.U32 R22, R248, R14, RZ ;  /* 0x0000000ef8162225 */ /* 0x000fc800078e00ff */
[----:B------:R-:W-:Y:S01]  /*d900*/  @P6 FMUL.FTZ R5, R8, 0.69314718246459960938 ;  /* 0x3f31721808056820 */ /* 0x000fe20000410000 */
[----:B------:R3:W-:Y:S01]  /*d910*/  STS [R7+0x2000], R2 ;  /* 0x0020000207007388 */ /* 0x0007e20000000800 */
[----:B------:R-:W-:Y:S01]  /*d920*/  MOV R19, 0x7f800000 ;  /* 0x7f80000000137802 */ /* 0x000fe20000000f00 */
[----:B------:R-:W-:Y:S01]  /*d930*/  BSSY.RECONVERGENT B0, `(.L_x_1619) ;  /* 0x0000044000007945 */ /* 0x000fe20003800200 */
[----:B------:R-:W-:Y:S01]  /*d940*/  @P6 FFMA.FTZ R19, R109, R10, R5 ;  /* 0x0000000a6d136223 */ /* 0x000fe20000010005 */
[----:B------:R-:W-:Y:S01]  /*d950*/  @P5 FMUL.FTZ R10, R16, 0.69314718246459960938 ;  /* 0x3f317218100a5820 */ /* 0x000fe20000410000 */
[----:B------:R1:W-:Y:S01]  /*d960*/  STS [R7+0x2400], R138 ;  /* 0x0024008a07007388 */ /* 0x0003e20000000800 */
[----:B----4-:R-:W-:Y:S01]  /*d970*/  @P4 FMUL.FTZ R9, R9, 0.69314718246459960938 ;  /* 0x3f31721809094820 */ /* 0x010fe20000410000 */
[C---:B--2---:R-:W-:Y:S02]  /*d980*/  @!P2 IMAD.WIDE.U32 R24, R18.reuse, R12, RZ ;  /* 0x0000000c1218a225 */ /* 0x044fe400078e00ff */
[----:B------:R-:W2:Y:S02]  /*d990*/  @P5 LDC R12, c[0x0][0x458] ;  /* 0x00011600ff0c5b82 */ /* 0x000ea40000000800 */
[----:B------:R-:W-:Y:S01]  /*d9a0*/  @!P2 IMAD R26, R18, R13, R25 ;  /* 0x0000000d121aa224 */ /* 0x000fe200078e0219 */
[----:B-----5:R-:W-:Y:S01]  /*d9b0*/  SHF.L.U32 R20, R20, 0x7, RZ ;  /* 0x0000000714147819 */ /* 0x020fe200000006ff */
[----:B------:R-:W-:Y:S01]  /*d9c0*/  @P2 IMAD R26, R248, R15, R23 ;  /* 0x0000000ff81a2224 */ /* 0x000fe200078e0217 */
[----:B------:R-:W-:Y:S01]  /*d9d0*/  MOV R13, 0x7f800000 ;  /* 0x7f800000000d7802 */ /* 0x000fe20000000f00 */
[----:B---3--:R-:W-:-:S02]  /*d9e0*/  IMAD R2, R250, R6, RZ ;  /* 0x00000006fa027224 */ /* 0x008fc400078e02ff */
[----:B-1----:R-:W-:Y:S01]  /*d9f0*/  @P4 FFMA.FTZ R13, R3, R11, R9 ;  /* 0x0000000b030d4223 */ /* 0x002fe20000010009 */
[C---:B------:R-:W-:Y:S02]  /*da00*/  @!P0 IMAD R248, R18.reuse, R17, RZ ;  /* 0x0000001112f88224 */ /* 0x040fe400078e02ff */
[----:B------:R-:W-:Y:S01]  /*da10*/  @!P1 IMAD R2, R18, R4, R2 ;  /* 0x0000000412029224 */ /* 0x000fe200078e0202 */
[----:B------:R-:W-:Y:S01]  /*da20*/  MOV R18, 0x7f800000 ;  /* 0x7f80000000127802 */ /* 0x000fe20000000f00 */
[----:B------:R-:W-:Y:S01]  /*da30*/  IMAD R4, R20, R0, RZ ;  /* 0x0000000014047224 */ /* 0x000fe200078e02ff */
[----:B------:R-:W-:Y:S02]  /*da40*/  SHF.R.S32.HI R5, RZ, 0x1f, R248 ;  /* 0x0000001fff057819 */ /* 0x000fe400000114f8 */
[----:B------:R-:W-:Y:S02]  /*da50*/  SEL R6, R248, RZ, P1 ;  /* 0x000000fff8067207 */ /* 0x000fe40000800000 */
[----:B------:R-:W-:Y:S01]  /*da60*/  SEL R5, R5, RZ, P1 ;  /* 0x000000ff05057207 */ /* 0x000fe20000800000 */
[----:B------:R-:W-:Y:S01]  /*da70*/  BAR.SYNC.DEFER_BLOCKING 0x0 ;  /* 0x0000000000007b1d */ /* 0x000fe20000010000 */
[----:B------:R-:W-:-:S02]  /*da80*/  IADD3 R8, P1, P0, R4, R6, R2 ;  /* 0x0000000604087210 */ /* 0x000fc4000783e002 */
[----:B------:R-:W-:Y:S02]  /*da90*/  SHF.R.S32.HI R4, RZ, 0x1f, R4 ;  /* 0x0000001fff047819 */ /* 0x000fe40000011404 */
[----:B------:R-:W-:Y:S01]  /*daa0*/  SHF.R.S32.HI R2, RZ, 0x1f, R2 ;  /* 0x0000001fff027819 */ /* 0x000fe20000011402 */
[----:B--2---:R-:W-:-:S03]  /*dab0*/  @P5 FFMA.FTZ R18, R108, R12, R10 ;  /* 0x0000000c6c125223 */ /* 0x004fc6000001000a */
[----:B------:R-:W-:Y:S01]  /*dac0*/  IADD3.X R5, PT, PT, R4, R5, R2, P1, P0 ;  /* 0x0000000504057210 */ /* 0x000fe20000fe0402 */
[----:B------:R-:W-:Y:S06]  /*dad0*/  @P3 BRA `(.L_x_1620) ;  /* 0x0000000000a43947 */ /* 0x000fec0003800000 */
[----:B------:R-:W1:Y:S01]  /*dae0*/  S2R R20, SR_TID.X ;  /* 0x0000000000147919 */ /* 0x000e620000002100 */
[----:B------:R-:W2:Y:S01]  /*daf0*/  S2R R2, SR_TID.X ;  /* 0x0000000000027919 */ /* 0x000ea20000002100 */
[----:B-1----:R-:W-:-:S04]  /*db00*/  SHF.R.U32.HI R20, RZ, 0x2, R20 ;  /* 0x00000002ff147819 */ /* 0x002fc80000011614 */
[----:B------:R-:W-:Y:S02]  /*db10*/  LOP3.LUT R20, R20, 0x7, RZ, 0xc0, !PT ;  /* 0x0000000714147812 */ /* 0x000fe400078ec0ff */
[----:B--2---:R-:W-:-:S04]  /*db20*/  SHF.R.U32.HI R2, RZ, 0x1, R2 ;  /* 0x00000001ff027819 */ /* 0x004fc80000011602 */
        /* <DEDUP_REMOVED lines=22> */
[----:B------:R-:W-:Y:S02]  /*dc90*/  @!P4 IADD3 R0, P1, PT, R9, R8, RZ ;  /* 0x000000080900c210 */ /* 0x000fe40007f3e0ff */
[----:B--2---:R-:W-:Y:S01]  /*dca0*/  @!P5 LEA R6, P0, R7, R14, 0x2 ;  /* 0x0000000e0706d211 */ /* 0x004fe200078010ff */
[----:B------:R1:W-:Y:S01]  /*dcb0*/  @!P6 STG.E desc[UR16][R10.64], R27 ;  /* 0x0000001b0a00e986 */ /* 0x0003e2000c101910 */
[----:B------:R-:W-:Y:S02]  /*dcc0*/  @!P4 LEA.HI.X.SX32 R2, R9, R5, 0x1, P1 ;  /* 0x000000050902c211 */ /* 0x000fe400008f0eff */
[----:B------:R-:W-:Y:S02]  /*dcd0*/  @!P5 LEA.HI.X R7, R7, R15, R3, 0x2, P0 ;  /* 0x0000000f0707d211 */ /* 0x000fe400000f1403 */
[----:B------:R-:W-:-:S02]  /*dce0*/  @!P3 IADD3 R3, P0, PT, R12, R8, RZ ;  /* 0x000000080c03b210 */ /* 0x000fc40007f1e0ff */
[----:B---3--:R-:W-:Y:S01]  /*dcf0*/  @!P4 LEA R4, P1, R0, R16, 0x2 ;  /* 0x000000100004c211 */ /* 0x008fe200078210ff */
[----:B------:R1:W-:Y:S01]  /*dd00*/  @!P5 STG.E desc[UR16][R6.64], R19 ;  /* 0x000000130600d986 */ /* 0x0003e2000c101910 */
[----:B------:R-:W-:Y:S02]  /*dd10*/  @!P3 LEA.HI.X.SX32 R12, R12, R5, 0x1, P0 ;  /* 0x000000050c0cb211 */ /* 0x000fe400000f0eff */
[----:B------:R-:W-:Y:S02]  /*dd20*/  @!P4 LEA.HI.X R5, R0, R17, R2, 0x2, P1 ;  /* 0x000000110005c211 */ /* 0x000fe400008f1402 */
[----:B----4-:R-:W-:-:S03]  /*dd30*/  @!P3 LEA R2, P0, R3, R20, 0x2 ;  /* 0x000000140302b211 */ /* 0x010fc600078010ff */
[----:B------:R1:W-:Y:S01]  /*dd40*/  @!P4 STG.E desc[UR16][R4.64], R18 ;  /* 0x000000120400c986 */ /* 0x0003e2000c101910 */
[----:B------:R-:W-:-:S05]  /*dd50*/  @!P3 LEA.HI.X R3, R3, R21, R12, 0x2, P0 ;  /* 0x000000150303b211 */ /* 0x000fca00000f140c */
[----:B------:R1:W-:Y:S04]  /*dd60*/  @!P3 STG.E desc[UR16][R2.64], R13 ;  /* 0x0000000d0200b986 */ /* 0x0003e8000c101910 */
.L_x_1620:
[----:B------:R-:W-:Y:S05]  /*dd70*/  BSYNC.RECONVERGENT B0 ;  /* 0x0000000000007941 */ /* 0x000fea0003800200 */
.L_x_1619:
[----:B------:R-:W2:Y:S01]  /*dd80*/  S2R R0, SR_TID.X ;  /* 0x0000000000007919 */ /* 0x000ea20000002100 */
[----:B------:R-:W3:Y:S01]  /*dd90*/  LDCU UR6, c[0x0][0x440] ;  /* 0x00008800ff0677ac */ /* 0x000ee20008000800 */
[----:B-1----:R-:W-:Y:S01]  /*dda0*/  @!P2 IMAD.MOV.U32 R2, RZ, RZ, R24 ;  /* 0x000000ffff02a224 */ /* 0x002fe200078e0018 */
[----:B------:R-:W-:Y:S01]  /*ddb0*/  SHF.R.U32.HI R21, RZ, 0x3, R43 ;  /* 0x00000003ff157819 */ /* 0x000fe2000001162b */
[----:B------:R1:W4:Y:S01]  /*ddc0*/  LDS.128 R16, [R201+0x3800] ;  /* 0x00380000c9107984 */ /* 0x0003220000000c00 */
[----:B------:R-:W5:Y:S01]  /*ddd0*/  LDCU.64 UR4, c[0x0][0x410] ;  /* 0x00008200ff0477ac */ /* 0x000f620008000a00 */
[----:B------:R-:W-:Y:S01]  /*dde0*/  @P2 IMAD.MOV.U32 R2, RZ, RZ, R22 ;  /* 0x000000ffff022224 */ /* 0x000fe200078e0016 */
[----:B------:R-:W-:Y:S01]  /*ddf0*/  BSSY.RECONVERGENT B0, `(.L_x_1621) ;  /* 0x0000024000007945 */ /* 0x000fe20003800200 */
[----:B------:R1:W1:Y:S03]  /*de00*/  LDS.128 R8, [R201] ;  /* 0x00000000c9087984 */ /* 0x0002660000000c00 */
[C---:B------:R-:W-:Y:S01]  /*de10*/  IADD3 R2, P3, PT, R203.reuse, R2, RZ ;  /* 0x00000002cb027210 */ /* 0x040fe20007f7e0ff */
[----:B------:R-:W4:Y:S04]  /*de20*/  S2R R14, SR_CTAID.X ;  /* 0x00000000000e7919 */ /* 0x000f280000002500 */
[----:B------:R-:W-:Y:S01]  /*de30*/  IMAD.X R3, RZ, RZ, R26, P3 ;  /* 0x000000ffff037224 */ /* 0x000fe200018e061a */
[----:B---3--:R-:W-:-:S04]  /*de40*/  ISETP.GE.AND P1, PT, R203, UR6, PT ;  /* 0x00000006cb007c0c */ /* 0x008fc8000bf26270 */
[----:B------:R-:W-:Y:S01]  /*de50*/  ISETP.GE.OR P2, PT, R21, R247, P1 ;  /* 0x000000f71500720c */ /* 0x000fe20000f46670 */
[----:B-----5:R-:W-:Y:S01]  /*de60*/  IMAD.WIDE.U32 R12, R250, UR4, R2 ;  /* 0x00000004fa0c7c25 */ /* 0x020fe2000f8e0002 */
[----:B--2---:R-:W-:-:S05]  /*de70*/  SHF.R.U32.HI R0, RZ, 0x3, R0 ;  /* 0x00000003ff007819 */ /* 0x004fca0000011600 */
[----:B------:R-:W-:Y:S01]  /*de80*/  VIADD R4, R0, 0x10 ;  /* 0x0000001000047836 */ /* 0x000fe20000000000 */
[----:B------:R-:W-:-:S04]  /*de90*/  SHF.R.U32.HI R0, RZ, 0x3, R43 ;  /* 0x00000003ff007819 */ /* 0x000fc8000001162b */
[-C--:B------:R-:W-:Y:S01]  /*dea0*/  ISETP.GE.OR P0, PT, R4, R247.reuse, P1 ;  /* 0x000000f70400720c */ /* 0x080fe20000f06670 */
[C---:B------:R-:W-:Y:S02]  /*deb0*/  VIADD R4, R0.reuse, 0x40 ;  /* 0x0000004000047836 */ /* 0x040fe40000000000 */
[C---:B------:R-:W-:Y:S02]  /*dec0*/  VIADD R5, R0.reuse, 0x30 ;  /* 0x0000003000057836 */ /* 0x040fe40000000000 */
[----:B------:R-:W-:Y:S01]  /*ded0*/  VIADD R7, R0, 0x20 ;  /* 0x0000002000077836 */ /* 0x000fe20000000000 */
[-C--:B------:R-:W-:Y:S01]  /*dee0*/  ISETP.GE.OR P4, PT, R4, R247.reuse, P1 ;  /* 0x000000f70400720c */ /* 0x080fe20000f86670 */
[----:B------:R-:W-:Y:S01]  /*def0*/  VIADD R0, R0, 0x50 ;  /* 0x0000005000007836 */ /* 0x000fe20000000000 */
[----:B------:R-:W2:Y:S01]  /*df00*/  S2R R4, SR_CTAID.X ;  /* 0x0000000000047919 */ /* 0x000ea20000002500 */
[-C--:B------:R-:W-:Y:S01]  /*df10*/  ISETP.GE.OR P5, PT, R5, R247.reuse, P1 ;  /* 0x000000f70500720c */ /* 0x080fe20000fa6670 */
[----:B----4-:R-:W-:Y:S01]  /*df20*/  IMAD.WIDE.U32 R14, R14, 0x80, RZ ;  /* 0x000000800e0e7825 */ /* 0x010fe200078e00ff */
[----:B------:R-:W-:-:S02]  /*df30*/  ISETP.GE.OR P6, PT, R7, R247, P1 ;  /* 0x000000f70700720c */ /* 0x000fc40000fc6670 */
[----:B------:R-:W-:Y:S01]  /*df40*/  ISETP.GE.OR P3, PT, R0, R247, P1 ;  /* 0x000000f70000720c */ /* 0x000fe20000f66670 */
[----:B------:R-:W-:Y:S02]  /*df50*/  IMAD R7, R250, UR5, R13 ;  /* 0x00000005fa077c24 */ /* 0x000fe4000f8e020d */
[----:B--2---:R-:W-:-:S03]  /*df60*/  IMAD.WIDE.U32 R4, R4, 0x80, RZ ;  /* 0x0000008004047825 */ /* 0x004fc600078e00ff */
[----:B------:R-:W-:Y:S01]  /*df70*/  LOP3.LUT R20, R4, R21, RZ, 0xfc, !PT ;  /* 0x0000001504147212 */ /* 0x000fe200078efcff */
[----:B-1----:R-:W-:Y:S06]  /*df80*/  @P2 BRA `(.L_x_1622) ;  /* 0x0000000000282947 */ /* 0x002fec0003800000 */
        /* <DEDUP_REMOVED lines=9> */
[----:B------:R1:W-:Y:S02]  /*e020*/  STG.E.128 desc[UR16][R4.64], R8 ;  /* 0x0000000804007986 */ /* 0x0003e4000c101d10 */
.L_x_1622:
[----:B------:R-:W-:Y:S05]  /*e030*/  BSYNC.RECONVERGENT B0 ;  /* 0x0000000000007941 */ /* 0x000fea0003800200 */
.L_x_1621:
[----:B-1----:R1:W2:Y:S01]  /*e040*/  LDS.128 R8, [R201+0x800] ;  /* 0x00080000c9087984 */ /* 0x0022a20000000c00 */
[C---:B------:R-:W-:Y:S01]  /*e050*/  VIADD R2, R21.reuse, 0x60 ;  /* 0x0000006015027836 */ /* 0x040fe20000000000 */
[----:B------:R-:W-:Y:S01]  /*e060*/  BSSY.RECONVERGENT B0, `(.L_x_1623) ;  /* 0x0000012000007945 */ /* 0x000fe20003800200 */
[----:B------:R-:W-:-:S03]  /*e070*/  VIADD R0, R21, 0x70 ;  /* 0x0000007015007836 */ /* 0x000fc60000000000 */
[-C--:B------:R-:W-:Y:S02]  /*e080*/  ISETP.GE.OR P2, PT, R2, R247.reuse, P1 ;  /* 0x000000f70200720c */ /* 0x080fe40000f46670 */
[----:B------:R-:W-:Y:S01]  /*e090*/  ISETP.GE.OR P1, PT, R0, R247, P1 ;  /* 0x000000f70000720c */ /* 0x000fe20000f26670 */
        /* <DEDUP_REMOVED lines=14> */
.L_x_1624:
[----:B------:R-:W-:Y:S05]  /*e180*/  BSYNC.RECONVERGENT B0 ;  /* 0x0000000000007941 */ /* 0x000fea0003800200 */
.L_x_1623:
        /* <DEDUP_REMOVED lines=16> */
.L_x_1626:
[----:B------:R-:W-:Y:S05]  /*e290*/  BSYNC.RECONVERGENT B0 ;  /* 0x0000000000007941 */ /* 0x000fea0003800200 */
.L_x_1625:
        /* <DEDUP_REMOVED lines=16> */
.L_x_1628:
[----:B------:R-:W-:Y:S05]  /*e3a0*/  BSYNC.RECONVERGENT B0 ;  /* 0x0000000000007941 */ /* 0x000fea0003800200 */
.L_x_1627:
        /* <DEDUP_REMOVED lines=16> */
.L_x_1630:
[----:B------:R-:W-:Y:S05]  /*e4b0*/  BSYNC.RECONVERGENT B0 ;  /* 0x0000000000007941 */ /* 0x000fea0003800200 */
.L_x_1629:
        /* <DEDUP_REMOVED lines=16> */
.L_x_1632:
[----:B------:R-:W-:Y:S05]  /*e5c0*/  BSYNC.RECONVERGENT B0 ;  /* 0x0000000000007941 */ /* 0x000fea0003800200 */
.L_x_1631:
        /* <DEDUP_REMOVED lines=16> */
.L_x_1634:
[----:B------:R-:W-:Y:S05]  /*e6d0*/  BSYNC.RECONVERGENT B0 ;  /* 0x0000000000007941 */ /* 0x000fea0003800200 */
.L_x_1633:
[----:B------:R-:W-:Y:S05]  /*e6e0*/  @P1 EXIT ;  /* 0x000000000000194d */ /* 0x000fea0003800000 */
[----:B------:R-:W5:Y:S01]  /*e6f0*/  LDCU.64 UR6, c[0x0][0x408] ;  /* 0x00008100ff0677ac */ /* 0x000f620008000a00 */
[----:B-1----:R-:W-:Y:S01]  /*e700*/  IADD3 R4, P0, PT, R20, 0x70, RZ ;  /* 0x0000007014047810 */ /* 0x002fe20007f1e0ff */
        /* <DEDUP_REMOVED lines=12> */
.L_x_1635:
        /* <DEDUP_REMOVED lines=11> */
.L_x_2706:


//--------------------- .text._ZN5flash16flash_fwd_kernelI23Flash_fwd_kernel_traitsILi64ELi128ELi64ELi4ELb0ELb0EN7cutlass10bfloat16_tE19Flash_kernel_traitsILi64ELi128ELi64ELi4ES3_EELb1ELb0ELb0ELb0ELb0ELb0ELb0ELb1EEEvNS_16Flash_fwd_paramsE --------------------------
	.section	.text._ZN5flash16flash_fwd_kernelI23Flash_fwd_kernel_traitsILi64ELi128ELi64ELi4ELb0ELb0EN7cutlass10bfloat16_tE19Flash_kernel_traitsILi64ELi128ELi64ELi4ES3_EELb1ELb0ELb0ELb0ELb0ELb0ELb0ELb1EEEvNS_16Flash_fwd_paramsE,"ax",@progbits
	.align	128
        .global         _ZN5flash16flash_fwd_kernelI23Flash_fwd_kernel_traitsILi64ELi128ELi64ELi4ELb0ELb0EN7cutlass10bfloat16_tE19Flash_kernel_traitsILi64ELi128ELi64ELi4ES3_EELb1ELb0ELb0ELb0ELb0ELb0ELb0ELb1EEEvNS_16Flash_fwd_paramsE
        .type           _ZN5flash16flash_fwd_kernelI23Flash_fwd_kernel_traitsILi64ELi128ELi64ELi4ELb0ELb0EN7cutlass10bfloat16_tE19Flash_kernel_traitsILi64ELi128ELi64ELi4ES3_EELb1ELb0ELb0ELb0ELb0ELb0ELb0ELb1EEEvNS_16Flash_fwd_paramsE,@function
        .size           _ZN5flash16flash_fwd_kernelI23Flash_fwd_kernel_traitsILi64ELi128ELi64ELi4ELb0ELb0EN7cutlass10bfloat16_tE19Flash_kernel_traitsILi64ELi128ELi64ELi4ES3_EELb1ELb0ELb0ELb0ELb0ELb0ELb0ELb1EEEvNS_16Flash_fwd_paramsE,(.L_x_2707 - _ZN5flash16flash_fwd_kernelI23Flash_fwd_kernel_traitsILi64ELi128ELi64ELi4ELb0ELb0EN7cutlass10bfloat16_tE19Flash_kernel_traitsILi64ELi128ELi64ELi4ES3_EELb1ELb0ELb0ELb0ELb0ELb0ELb0ELb1EEEvNS_16Flash_fwd_paramsE)
        .other          _ZN5flash16flash_fwd_kernelI23Flash_fwd_kernel_traitsILi64ELi128ELi64ELi4ELb0ELb0EN7cutlass10bfloat16_tE19Flash_kernel_traitsILi64ELi128ELi64ELi4ES3_EELb1ELb0ELb0ELb0ELb0ELb0ELb0ELb1EEEvNS_16Flash_fwd_paramsE,@"STO_CUDA_ENTRY STV_DEFAULT"
_ZN5flash16flash_fwd_kernelI23Flash_fwd_kernel_traitsILi64ELi128ELi64ELi4ELb0ELb0EN7cutlass10bfloat16_tE19Flash_kernel_traitsILi64ELi128ELi64ELi4ES3_EELb1ELb0ELb0ELb0ELb0ELb0ELb0ELb1EEEvNS_16Flash_fwd_paramsE:
.text._ZN5flash16flash_fwd_kernelI23Flash_fwd_kernel_traitsILi64ELi128ELi64ELi4ELb0ELb0EN7cutlass10bfloat16_tE19Flash_kernel_traitsILi64ELi128ELi64ELi4ES3_EELb1ELb0ELb0ELb0ELb0ELb0ELb0ELb1EEEvNS_16Flash_fwd_paramsE:
[----:B------:R-:W1:Y:S01]  /*0000*/  LDC R1, c[0x0][0x37c] ;  /* 0x0000df00ff017b82 */ /* 0x000e620000000800 */
[----:B------:R-:W2:Y:S07]  /*0010*/  LDCU.U8 UR4, c[0x0][0x524] ;  /* 0x0000a480ff0477ac */ /* 0x000eae0008000000 */
[----:B------:R-:W3:Y:S01]  /*0020*/  LDC R0, c[0x0][0x51c] ;  /* 0x00014700ff007b82 */ /* 0x000ee20000000800 */
[----:B-1----:R-:W-:Y:S01]  /*0030*/  VIADD R1, R1, 0xffffff78 ;  /* 0xffffff7801017836 */ /* 0x002fe20000000000 */
[----:B------:R-:W1:Y:S06]  /*0040*/  LDCU.64 UR28, c[0x0][0x358] ;  /* 0x00006b00ff1c77ac */ /* 0x000e6c0008000a00 */
[----:B------:R-:W1:Y:S01]  /*0050*/  LDC R2, c[0x0][0x518] ;  /* 0x00014600ff027b82 */ /* 0x000e620000000800 */
[----:B------:R-:W4:Y:S01]  /*0060*/  S2R R195, SR_TID.X ;  /* 0x0000000000c37919 */ /* 0x000f220000002100 */
[----:B------:R-:W1:Y:S01]  /*0070*/  LDCU.64 UR10, c[0x0][0x460] ;  /* 0x00008c00ff0a77ac */ /* 0x000e620008000a00 */
[----:B------:R-:W1:Y:S01]  /*0080*/  LDCU.64 UR8, c[0x0][0x470] ;  /* 0x00008e00ff0877ac */ /* 0x000e620008000a00 */
[----:B--2---:R-:W-:Y:S01]  /*0090*/  ISETP.NE.AND P1, PT, RZ, UR4, PT ;  /* 0x00000004ff007c0c */ /* 0x004fe2000bf25270 */
[----:B------:R-:W2:Y:S03]  /*00a0*/  LDCU.64 UR4, c[0x0][0x510] ;  /* 0x0000a200ff0477ac */ /* 0x000ea60008000a00 */
[----:B------:R-:W-:Y:S01]  /*00b0*/  S2UR UR21, SR_CTAID.X ;  /* 0x00000000001579c3 */ /* 0x000fe20000002500 */
[----:B------:R-:W4:Y:S07]  /*00c0*/  LDCU.64 UR14, c[0x0][0x460] ;  /* 0x00008c00ff0e77ac */ /* 0x000f2e0008000a00 */
[----:B------:R-:W-:Y:S08]  /*00d0*/  S2UR UR20, SR_CTAID.Y ;  /* 0x00000000001479c3 */ /* 0x000ff00000002600 */
[----:B------:R-:W4:Y:S01]  /*00e0*/  S2UR UR19, SR_CTAID.Z ;  /* 0x00000000001379c3 */ /* 0x000f220000002700 */
[----:B---3--:R-:W-:Y:S01]  /*00f0*/  @P1 IMAD.MOV.U32 R3, RZ, RZ, R0 ;  /* 0x000000ffff031224 */ /* 0x008fe200078e0000 */
[----:B------:R-:W3:Y:S04]  /*0100*/  LDCU.U8 UR12, c[0x0][0x532] ;  /* 0x0000a640ff0c77ac */ /* 0x000ee80008000000 */
[----:B-1----:R1:W3:Y:S01]  /*0110*/  @P1 LDG.E.64 R4, desc[UR28][R2.64] ;  /* 0x0000001c02041981 */ /* 0x0022e2000c1e1b00 */
[----:B--2---:R-:W-:Y:S01]  /*0120*/  IMAD.U32 R122, RZ, RZ, UR4 ;  /* 0x00000004ff7a7e24 */ /* 0x004fe2000f8e00ff */
[----:B------:R-:W2:Y:S01]  /*0130*/  LDCU.64 UR6, c[0x0][0x468] ;  /* 0x00008d00ff0677ac */ /* 0x000ea20008000a00 */
[----:B------:R-:W-:-:S06]  /*0140*/  IMAD.U32 R123, RZ, RZ, UR5 ;  /* 0x00000005ff7b7e24 */ /* 0x000fcc000f8e00ff */
[----:B------:R-:W2:Y:S01]  /*0150*/  @P1 LDG.E.64 R122, desc[UR28][R122.64] ;  /* 0x0000001c7a7a1981 */ /* 0x000ea2000c1e1b00 */
[----:B------:R-:W-:Y:S01]  /*0160*/  UISETP.NE.U32.AND UP4, UPT, UR10, URZ, UPT ;  /* 0x000000ff0a00728c */ /* 0x000fe2000bf85070 */
[----:B------:R-:W-:Y:S01]  /*0170*/  ISETP.NE.U32.AND P4, PT, RZ, UR10, PT ;  /* 0x0000000aff007c0c */ /* 0x000fe2000bf85070 */
[----:B------:R-:W-:Y:S02]  /*0180*/  UISETP.NE.U32.AND UP3, UPT, UR8, URZ, UPT ;  /* 0x000000ff0800728c */ /* 0x000fe4000bf65070 */
[----:B------:R-:W-:Y:S01]  /*0190*/  UISETP.NE.AND.EX UP4, UPT, UR11, URZ, UPT, UP4 ;  /* 0x000000ff0b00728c */ /* 0x000fe2000bf85340 */
[----:B------:R-:W-:Y:S01]  /*01a0*/  ISETP.NE.AND.EX P4, PT, RZ, UR11, PT, P4 ;  /* 0x0000000bff007c0c */ /* 0x000fe2000bf85340 */
[----:B------:R-:W-:Y:S02]  /*01b0*/  UISETP.NE.AND.EX UP3, UPT, UR9, URZ, UPT, UP3 ;  /* 0x000000ff0900728c */ /* 0x000fe4000bf65330 */
[----:B----4-:R-:W-:Y:S02]  /*01c0*/  ULOP3.LUT UR4, UR19, UR21, UR20, 0xfe, !UPT ;  /* 0x0000001513047292 */ /* 0x010fe4000f8efe14 */
[----:B------:R-:W-:Y:S01]  /*01d0*/  PLOP3.LUT P2, PT, PT, PT, UP4, 0x80, 0x8 ;  /* 0x000000000008781c */ /* 0x000fe20003f4f048 */
[----:B------:R-:W-:-:S02]  /*01e0*/  UIMAD.WIDE.U32 UR14, UR20, 0x4, UR14 ;  /* 0x00000004140e78a5 */ /* 0x000fc4000f8e000e */
[----:B------:R-:W-:Y:S01]  /*01f0*/  USHF.L.U32 UR11, UR20, 0x2, URZ ;  /* 0x00000002140b7899 */ /* 0x000fe200080006ff */
[----:B------:R-:W-:Y:S01]  /*0200*/  LOP3.LUT P3, RZ, R195, UR4, RZ, 0xfc, !PT ;  /* 0x00000004c3ff7c12 */ /* 0x000fe2000f86fcff */
[----:B-1----:R-:W1:Y:S01]  /*0210*/  @P1 LDC R3, c[0x0][0x520] ;  /* 0x00014800ff031b82 */ /* 0x002e620000000800 */
[----:B---3--:R-:W-:Y:S02]  /*0220*/  UISETP.NE.AND UP5, UPT, UR12, URZ, UPT ;  /* 0x000000ff0c00728c */ /* 0x008fe4000bfa5270 */
[----:B--2---:R-:W-:Y:S01]  /*0230*/  UISETP.EQ.U32.AND UP2, UPT, UR6, URZ, UPT ;  /* 0x000000ff0600728c */ /* 0x004fe2000bf42070 */
[----:B------:R-:W2:Y:S01]  /*0240*/  LDCU.64 UR4, c[0x0][0x478] ;  /* 0x00008f00ff0477ac */ /* 0x000ea20008000a00 */
[----:B------:R-:W-:-:S07]  /*0250*/  USHF.R.U32.HI UR10, URZ, 0x1e, UR20 ;  /* 0x0000001eff0a7899 */ /* 0x000fce0008011614 */
[----:B------:R-:W3:Y:S01]  /*0260*/  @!P3 LDC.64 R6, c[0x0][0x528] ;  /* 0x00014a00ff06bb82 */ /* 0x000ee20000000a00 */
[----:B------:R-:W-:Y:S02]  /*0270*/  @UP3 UIADD3 UR12, UP1, UPT, UR11, UR8, URZ ;  /* 0x000000080b0c3290 */ /* 0x000fe4000ff3e0ff */
[----:B------:R-:W-:Y:S02]  /*0280*/  UISETP.EQ.OR.EX UP2, UPT, UR7, URZ, !UP5, UP2 ;  /* 0x000000ff0700728c */ /* 0x000fe4000ef42720 */
[----:B------:R-:W-:Y:S02]  /*0290*/  @UP3 UIADD3.X UR13, UPT, UPT, UR10, UR9, URZ, UP1, !UPT ;  /* 0x000000090a0d3290 */ /* 0x000fe40008ffe4ff */
[----:B------:R-:W-:Y:S02]  /*02a0*/  UIADD3 UR8, UP1, UPT, UR11, UR6, URZ ;  /* 0x000000060b087290 */ /* 0x000fe4000ff3e0ff */
[----:B--2---:R-:W-:Y:S01]  /*02b0*/  UISETP.NE.U32.AND UP0, UPT, UR4, URZ, UPT ;  /* 0x000000ff0400728c */ /* 0x004fe2000bf05070 */
[----:B------:R-:W-:Y:S01]  /*02c0*/  IMAD.U32 R8, RZ, RZ, UR12 ;  /* 0x0000000cff087e24 */ /* 0x000fe2000f8e00ff */
[----:B------:R-:W-:-:S02]  /*02d0*/  UIADD3.X UR9, UPT, UPT, UR10, UR7, URZ, UP1, !UPT ;  /* 0x000000070a097290 */ /* 0x000fc40008ffe4ff */
[----:B------:R-:W-:Y:S01]  /*02e0*/  UISETP.NE.AND.EX UP0, UPT, UR5, URZ, UPT, UP0 ;  /* 0x000000ff0500728c */ /* 0x000fe2000bf05300 */
[----:B------:R-:W-:-:S10]  /*02f0*/  IMAD.U32 R9, RZ, RZ, UR13 ;  /* 0x0000000dff097e24 */ /* 0x000fd4000f8e00ff */
[----:B------:R-:W-:-:S04]  /*0300*/  @UP0 UIADD3 UR4, UP1, UPT, UR11, UR4, URZ ;  /* 0x000000040b040290 */ /* 0x000fc8000ff3e0ff */
[----:B------:R-:W-:Y:S02]  /*0310*/  @UP0 UIADD3.X UR5, UPT, UPT, UR10, UR5, URZ, UP1, !UPT ;  /* 0x000000050a050290 */ /* 0x000fe40008ffe4ff */
[----:B------:R-:W-:-:S04]  /*0320*/  IMAD.U32 R10, RZ, RZ, UR4 ;  /* 0x00000004ff0a7e24 */ /* 0x000fc8000f8e00ff */
[----:B------:R-:W-:Y:S01]  /*0330*/  IMAD.U32 R11, RZ, RZ, UR5 ;  /* 0x00000005ff0b7e24 */ /* 0x000fe2000f8e00ff */
[----:B-1----:R-:W-:Y:S01]  /*0340*/  @P1 IADD3 R2, P0, PT, R4, R3, RZ ;  /* 0x0000000304021210 */ /* 0x002fe20007f1e0ff */
[----:B------:R-:W-:-:S04]  /*0350*/  IMAD.U32 R4, RZ, RZ, UR14 ;  /* 0x0000000eff047e24 */ /* 0x000fc8000f8e00ff */
[----:B------:R-:W-:Y:S01]  /*0360*/  @P1 IMAD.X R0, RZ, RZ, R5, P0 ;  /* 0x000000ffff001224 */ /* 0x000fe200000e0605 */
[----:B------:R-:W-:Y:S01]  /*0370*/  PLOP3.LUT P1, PT, PT, PT, UP3, 0x80, 0x8 ;  /* 0x000000000008781c */ /* 0x000fe20003f2f038 */
[----:B------:R-:W-:Y:S02]  /*0380*/  IMAD.U32 R5, RZ, RZ, UR15 ;  /* 0x0000000fff057e24 */ /* 0x000fe4000f8e00ff */
[----:B------:R-:W-:Y:S01]  /*0390*/  @!P3 IMAD.MOV.U32 R3, RZ, RZ, R0 ;  /* 0x000000ffff03b224 */ /* 0x000fe200078e0000 */
[----:B---3--:R-:W-:Y:S04]  /*03a0*/  @!P3 STG.E.64 desc[UR28][R6.64], R122 ;  /* 0x0000007a0600b986 */ /* 0x008fe8000c101b1c */
[----:B------:R1:W-:Y:S01]  /*03b0*/  @!P3 STG.E.64 desc[UR28][R6.64+0x8], R2 ;  /* 0x000008020600b986 */ /* 0x0003e2000c101b1c */
[----:B------:R-:W-:-:S02]  /*03c0*/  PLOP3.LUT P3, PT, PT, PT, UP2, 0x80, 0x8 ;  /* 0x000000000008781c */ /* 0x000fc40003f6f028 */
[----:B------:R-:W-:Y:S01]  /*03d0*/  PLOP3.LUT P0, PT, PT, PT, UP0, 0x80, 0x8 ;  /* 0x000000000008781c */ /* 0x000fe20003f0f008 */
[----:B------:R-:W-:Y:S01]  /*03e0*/  UMOV UR18, 0xffffffff ;  /* 0xffffffff00127882 */ /* 0x000fe20000000000 */
[----:B------:R2:W-:Y:S04]  /*03f0*/  STL.64 [R1+0x68], R122 ;  /* 0x0000687a01007387 */ /* 0x0005e80000100a00 */
[----:B-1----:R-:W3:Y:S07]  /*0400*/  @P4 LDG.E R7, desc[UR28][R4.64] ;  /* 0x0000001c04074981 */ /* 0x002eee000c1e1900 */
[----:B------:R-:W5:Y:S04]  /*0410*/  @P0 LDG.E R3, desc[UR28][R10.64] ;  /* 0x0000001c0a030981 */ /* 0x000f68000c1e1900 */
[----:B------:R-:W4:Y:S04]  /*0420*/  @P2 LDG.E R4, desc[UR28][R4.64+0x4] ;  /* 0x0000041c04042981 */ /* 0x000f28000c1e1900 */
[----:B------:R1:W2:Y:S02]  /*0430*/  @P1 LDG.E R5, desc[UR28][R8.64] ;  /* 0x0000001c08051981 */ /* 0x0002a4000c1e1900 */
[----:B-1----:R-:W-:-:S02]  /*0440*/  IMAD.U32 R8, RZ, RZ, UR8 ;  /* 0x00000008ff087e24 */ /* 0x002fc4000f8e00ff */
[----:B------:R-:W-:-:S05]  /*0450*/  IMAD.U32 R9, RZ, RZ, UR9 ;  /* 0x00000009ff097e24 */ /* 0x000fca000f8e00ff */
[----:B------:R-:W2:Y:S01]  /*0460*/  @!P3 LDG.E R6, desc[UR28][R8.64] ;  /* 0x0000001c0806b981 */ /* 0x000ea2000c1e1900 */
[----:B------:R-:W1:Y:S01]  /*0470*/  @!UP4 LDCU UR34, c[0x0][0x434] ;  /* 0x00008680ff22c7ac */ /* 0x000e620008000800 */
[----:B------:R-:W-:Y:S02]  /*0480*/  UISETP.NE.U32.AND UP1, UPT, UR6, URZ, UPT ;  /* 0x000000ff0600728c */ /* 0x000fe4000bf25070 */
[----:B------:R-:W-:Y:S02]  /*0490*/  USHF.L.U32 UR33, UR21, 0x7, URZ ;  /* 0x0000000715217899 */ /* 0x000fe400080006ff */
[----:B------:R-:W-:Y:S01]  /*04a0*/  UISETP.NE.AND.EX UP1, UPT, UR7, URZ, UPT, UP1 ;  /* 0x000000ff0700728c */ /* 0x000fe2000bf25310 */
[----:B------:R-:W-:Y:S01]  /*04b0*/  UMOV UR14, 0xffffffff ;  /* 0xffffffff000e7882 */ /* 0x000fe20000000000 */
[----:B------:R-:W-:-:S09]  /*04c0*/  UMOV UR13, URZ ;  /* 0x000000ff000d7c82 */ /* 0x000fd20008000000 */
[----:B------:R-:W1:Y:S01]  /*04d0*/  @!UP1 LDCU UR6, c[0x0][0x438] ;  /* 0x00008700ff0697ac */ /* 0x000e620008000800 */
[----:B---3--:R-:W-:Y:S02]  /*04e0*/  @P4 R2UR UR18, R7 ;  /* 0x00000000071242ca */ /* 0x008fe400000e0000 */
[----:B----4-:R-:W-:-:S13]  /*04f0*/  @P2 R2UR UR4, R4 ;  /* 0x00000000040422ca */ /* 0x010fda00000e0000 */
[----:B-1----:R-:W-:Y:S01]  /*0500*/  @UP4 UIADD3 UR34, UPT, UPT, UR4, -UR18, URZ ;  /* 0x8000001204224290 */ /* 0x002fe2000fffe0ff */
[----:B------:R-:W1:Y:S03]  /*0510*/  @!UP0 LDCU.64 UR4, c[0x0][0x488] ;  /* 0x00009100ff0487ac */ /* 0x000e660008000a00 */
[----:B------:R-:W-:Y:S01]  /*0520*/  UISETP.GT.AND UP2, UPT, UR34, UR33, UPT ;  /* 0x000000212200728c */ /* 0x000fe2000bf44270 */
[----:B--2---:R-:W-:-:S05]  /*0530*/  @P1 R2UR UR13, R5 ;  /* 0x00000000050d12ca */ /* 0x004fca00000e0000 */
        /* <DEDUP_REMOVED lines=9> */
.L_x_1636:
[----:B------:R-:W1:Y:S01]  /*05d0*/  @!UP0 LDCU UR7, c[0x0][0x43c] ;  /* 0x00008780ff0787ac */ /* 0x000e620008000800 */
[----:B-----5:R-:W-:Y:S01]  /*05e0*/  @P0 R2UR UR30, R3 ;  /* 0x00000000031e02ca */ /* 0x020fe200000e0000 */
[----:B-1----:R-:W-:-:S14]  /*05f0*/  @!P1 EXIT ;  /* 0x000000000000994d */ /* 0x002fdc0003800000 */
[----:B------:R-:W-:Y:S02]  /*0600*/  @!UP0 UISETP.NE.U32.AND UP1, UPT, UR4, URZ, UPT ;  /* 0x000000ff0400828c */ /* 0x000fe4000bf25070 */
[----:B------:R-:W-:Y:S02]  /*0610*/  @UP0 UIADD3 UR30, UPT, UPT, UR30, -UR13, URZ ;  /* 0x8000000d1e1e0290 */ /* 0x000fe4000fffe0ff */
[----:B------:R-:W-:Y:S01]  /*0620*/  @!UP0 UISETP.NE.AND.EX UP1, UPT, UR5, URZ, UPT, UP1 ;  /* 0x000000ff0500828c */ /* 0x000fe2000bf25310 */
[----:B------:R-:W1:Y:S03]  /*0630*/  LDCU UR10, c[0x0][0x3e0] ;  /* 0x00007c00ff0a77ac */ /* 0x000e660008000800 */
[----:B------:R-:W-:-:S04]  /*0640*/  @!UP0 USEL UR7, UR7, URZ, UP1 ;  /* 0x000000ff07078287 */ /* 0x000fc80008800000 */
[----:B------:R-:W-:-:S04]  /*0650*/  @!UP0 UIADD3 UR30, UPT, UPT, UR7, UR6, -UR13 ;  /* 0x00000006071e8290 */ /* 0x000fc8000fffe80d */
[----:B------:R-:W-:Y:S02]  /*0660*/  UISETP.GT.AND UP0, UPT, UR30, URZ, UPT ;  /* 0x000000ff1e00728c */ /* 0x000fe4000bf04270 */
[----:B-1----:R-:W-:-:S07]  /*0670*/  UIMAD UR27, UR20, UR10, UR19 ;  /* 0x0000000a141b72a4 */ /* 0x002fce000f8e0213 */
[----:B------:R-:W-:Y:S05]  /*0680*/  BRA.U UP0, `(.L_x_1637) ;  /* 0x0000001100907547 */ /* 0x000fea000b800000 */
        /* <DEDUP_REMOVED lines=12> */
[----:B------:R-:W-:Y:S02]  /*0750*/  @!UP0 UMOV UR6, UR16 ;  /* 0x0000001000068c82 */ /* 0x000fe40008000000 */
[----:B------:R-:W-:Y:S01]  /*0760*/  @UP1 UMOV UR7, 0x1 ;  /* 0x0000000100071882 */ /* 0x000fe20000000000 */
[----:B----4-:R-:W-:Y:S01]  /*0770*/  @UP1 UIMAD UR12, UR4, UR5, URZ ;  /* 0x00000005040c12a4 */ /* 0x010fe2000f8e02ff */
[----:B------:R-:W-:Y:S01]  /*0780*/  @UP0 UMOV UR6, UR14 ;  /* 0x0000000e00060c82 */ /* 0x000fe20008000000 */
[----:B--23--:R-:W-:Y:S10]  /*0790*/  BRA.U UP1, `(.L_x_1638) ;  /* 0x0000000101247547 */ /* 0x00cff4000b800000 */
[----:B------:R-:W-:-:S11]  /*07a0*/  UISETP.NE.AND UP0, UPT, UR11, URZ, UPT ;  /* 0x000000ff0b00728c */ /* 0x000fd6000bf05270 */
[----:B------:R-:W1:Y:S01]  /*07b0*/  @UP0 LDCU UR7, c[0x0][0x454] ;  /* 0x00008a80ff0707ac */ /* 0x000e620008000800 */
[----:B------:R-:W2:Y:S01]  /*07c0*/  @!UP0 LDCU UR4, c[0x0][0x434] ;  /* 0x00008680ff0487ac */ /* 0x000ea20008000800 */
[----:B------:R-:W3:Y:S01]  /*07d0*/  @UP0 LDCU UR12, c[0x0][0x454] ;  /* 0x00008a80ff0c07ac */ /* 0x000ee20008000800 */
[----:B------:R-:W-:Y:S01]  /*07e0*/  @UP0 UMOV UR8, 0x1 ;  /* 0x0000000100080882 */ /* 0x000fe20000000000 */
[----:B---3--:R-:W3:Y:S01]  /*07f0*/  @!UP0 LDCU UR12, c[0x0][0x434] ;  /* 0x00008680ff0c87ac */ /* 0x008ee20008000800 */
[----:B------:R-:W-:Y:S01]  /*0800*/  @!UP0 UMOV UR8, 0x1 ;  /* 0x0000000100088882 */ /* 0x000fe20000000000 */
[----:B-1----:R-:W-:Y:S02]  /*0810*/  @UP0 UIMAD UR7, UR10, UR7, URZ ;  /* 0x000000070a0702a4 */ /* 0x002fe4000f8e02ff */
[----:B--2---:R-:W-:-:S12]  /*0820*/  @!UP0 UIMAD UR7, UR10, UR4, URZ ;  /* 0x000000040a0782a4 */ /* 0x004fd8000f8e02ff */
.L_x_1638:
[----:B------:R-:W1:Y:S01]  /*0830*/  LDCU.64 UR4, c[0x0][0x410] ;  /* 0x00008200ff0477ac */ /* 0x000e620008000a00 */
[----:B------:R-:W-:Y:S01]  /*0840*/  IMAD.SHL.U32 R2, R195, 0x8, RZ ;  /* 0x00000008c3027824 */ /* 0x000fe200078e00ff */
[----:B------:R-:W-:Y:S01]  /*0850*/  SHF.R.U32.HI R195, RZ, 0x3, R195 ;  /* 0x00000003ffc37819 */ /* 0x000fe200000116c3 */
[----:B------:R-:W-:Y:S01]  /*0860*/  BSSY.RECONVERGENT B0, `(.L_x_1639) ;  /* 0x0000030000007945 */ /* 0x000fe20003800200 */
[----:B------:R-:W2:Y:S02]  /*0870*/  LDCU UR13, c[0x0][0x434] ;  /* 0x00008680ff0d77ac */ /* 0x000ea40008000800 */
[----:B------:R-:W-:Y:S01]  /*0880*/  LOP3.LUT R2, R2, 0x38, RZ, 0xc0, !PT ;  /* 0x0000003802027812 */ /* 0x000fe200078ec0ff */
[C---:B------:R-:W-:Y:S01]  /*0890*/  VIADD R10, R195.reuse, 0x10 ;  /* 0x00000010c30a7836 */ /* 0x040fe20000000000 */
[----:B------:R-:W4:Y:S01]  /*08a0*/  LDCU UR14, c[0x0][0x440] ;  /* 0x00008800ff0e77ac */ /* 0x000f220008000800 */
[----:B------:R-:W-:Y:S01]  /*08b0*/  VIADD R9, R195, 0x20 ;  /* 0x00000020c3097836 */ /* 0x000fe20000000000 */
[----:B------:R-:W-:Y:S01]  /*08c0*/  ISETP.NE.AND P1, PT, R2, RZ, PT ;  /* 0x000000ff0200720c */ /* 0x000fe20003f25270 */
[----:B------:R-:W-:-:S02]  /*08d0*/  UISETP.NE.AND UP1, UPT, UR11, URZ, !UP1 ;  /* 0x000000ff0b00728c */ /* 0x000fc4000cf25270 */
[----:B------:R-:W-:Y:S02]  /*08e0*/  UISETP.NE.AND UP0, UPT, UR18, -0x1, UPT ;  /* 0xffffffff1200788c */ /* 0x000fe4000bf05270 */
[----:B---3--:R-:W-:Y:S01]  /*08f0*/  UIMAD UR12, UR19, UR12, URZ ;  /* 0x0000000c130c72a4 */ /* 0x008fe2000f8e02ff */
[----:B-1----:R-:W-:Y:S01]  /*0900*/  IMAD.U32 R12, RZ, RZ, UR4 ;  /* 0x00000004ff0c7e24 */ /* 0x002fe2000f8e00ff */
[----:B------:R-:W-:Y:S01]  /*0910*/  UIMAD UR4, UR33, UR8, URZ ;  /* 0x00000008210472a4 */ /* 0x000fe2000f8e02ff */
[----:B------:R-:W-:Y:S01]  /*0920*/  IMAD.U32 R16, RZ, RZ, UR5 ;  /* 0x00000005ff107e24 */ /* 0x000fe2000f8e00ff */
[----:B------:R-:W-:Y:S02]  /*0930*/  UIADD3 UR33, UPT, UPT, -UR33, UR34, URZ ;  /* 0x0000002221217290 */ /* 0x000fe4000fffe1ff */
[----:B--2---:R-:W-:Y:S02]  /*0940*/  UIMAD UR13, UR20, UR13, URZ ;  /* 0x0000000d140d72a4 */ /* 0x004fe4000f8e02ff */
[----:B------:R-:W-:Y:S01]  /*0950*/  @!UP1 UIMAD UR12, UR20, UR7, UR12 ;  /* 0x00000007140c92a4 */ /* 0x000fe2000f8e020c */
[C---:B----4-:R-:W-:Y:S01]  /*0960*/  ISETP.GE.AND P4, PT, R2.reuse, UR14, PT ;  /* 0x0000000e02007c0c */ /* 0x050fe2000bf86270 */
[----:B------:R-:W-:Y:S01]  /*0970*/  USEL UR13, UR13, UR18, !UP0 ;  /* 0x000000120d0d7287 */ /* 0x000fe2000c000000 */
[----:B------:R-:W-:Y:S01]  /*0980*/  IADD3 R2, P2, PT, R2, UR6, RZ ;  /* 0x0000000602027c10 */ /* 0x000fe2000ff5e0ff */
[----:B------:R-:W-:Y:S01]  /*0990*/  USHF.R.S32.HI UR5, URZ, 0x1f, UR4 ;  /* 0x0000001fff057899 */ /* 0x000fe20008011404 */
[C---:B------:R-:W-:Y:S01]  /*09a0*/  ISETP.GE.OR P5, PT, R195.reuse, UR33, P4 ;  /* 0x00000021c3007c0c */ /* 0x040fe2000a7a6670 */
[----:B------:R-:W-:Y:S01]  /*09b0*/  USHF.R.S32.HI UR6, URZ, 0x1f, UR13 ;  /* 0x0000001fff067899 */ /* 0x000fe2000801140d */
[----:B------:R-:W-:Y:S01]  /*09c0*/  ISETP.GE.OR P3, PT, R195, UR33, P1 ;  /* 0x00000021c3007c0c */ /* 0x000fe20008f66670 */
[----:B------:R-:W-:Y:S01]  /*09d0*/  IMAD.X R3, RZ, RZ, UR9, P2 ;  /* 0x00000009ff037e24 */ /* 0x000fe200090e06ff */
[----:B------:R-:W-:Y:S01]  /*09e0*/  USEL UR9, UR13, URZ, UP1 ;  /* 0x000000ff0d097287 */ /* 0x000fe20008800000 */
[----:B------:R-:W-:Y:S01]  /*09f0*/  ISETP.GE.OR P0, PT, R10, UR33, P1 ;  /* 0x000000210a007c0c */ /* 0x000fe20008f06670 */
[----:B------:R-:W-:Y:S01]  /*0a00*/  USEL UR6, UR6, URZ, UP1 ;  /* 0x000000ff06067287 */ /* 0x000fe20008800000 */
[----:B------:R-:W-:Y:S01]  /*0a10*/  IMAD.WIDE.U32 R12, R12, UR19, R2 ;  /* 0x000000130c0c7c25 */ /* 0x000fe2000f8e0002 */
[----:B------:R-:W-:Y:S01]  /*0a20*/  USHF.R.S32.HI UR7, URZ, 0x1f, UR12 ;  /* 0x0000001fff077899 */ /* 0x000fe2000801140c */
[----:B------:R-:W-:Y:S01]  /*0a30*/  ISETP.GE.OR P6, PT, R9, UR33, P1 ;  /* 0x0000002109007c0c */ /* 0x000fe20008fc6670 */
[----:B------:R-:W-:Y:S01]  /*0a40*/  UIADD3 UR9, UP1, UP0, UR4, UR9, UR12 ;  /* 0x0000000904097290 */ /* 0x000fe2000f83e00c */
[----:B------:R-:W-:Y:S01]  /*0a50*/  ISETP.GE.OR P2, PT, R10, UR33, P4 ;  /* 0x000000210a007c0c */ /* 0x000fe2000a746670 */
[----:B------:R-:W-:Y:S01]  /*0a60*/  UIMAD.WIDE.U32 UR10, UR21, 0x80, URZ ;  /* 0x00000080150a78a5 */ /* 0x000fe2000f8e00ff */
[----:B------:R-:W-:Y:S01]  /*0a70*/  IMAD R17, R16, UR19, R13 ;  /* 0x0000001310117c24 */ /* 0x000fe2000f8e020d */
[----:B------:R-:W-:-:S04]  /*0a80*/  UIADD3.X UR12, UPT, UPT, UR5, UR6, UR7, UP1, UP0 ;  /* 0x00000006050c7290 */ /* 0x000fc80008fe0407 */
[----:B------:R-:W-:Y:S01]  /*0a90*/  LOP3.LUT R2, R195, UR10, RZ, 0xfc, !PT ;  /* 0x0000000ac3027c12 */ /* 0x000fe2000f8efcff */
[----:B------:R-:W-:Y:S07]  /*0aa0*/  @P5 BRA `(.L_x_1640) ;  /* 0x00000000002c5947 */ /* 0x000fee0003800000 */
        /* <DEDUP_REMOVED lines=11> */
.L_x_1640:
[----:B------:R-:W-:Y:S05]  /*0b60*/  BSYNC.RECONVERGENT B0 ;  /* 0x0000000000007941 */ /* 0x000fea0003800200 */
.L_x_1639:
[----:B------:R-:W-:Y:S01]  /*0b70*/  BSSY.RECONVERGENT B0, `(.L_x_1641) ;  /* 0x0000011000007945 */ /* 0x000fe20003800200 */
[----:B------:R-:W-:Y:S02]  /*0b80*/  ISETP.GE.OR P5, PT, R9, UR33, P4 ;  /* 0x0000002109007c0c */ /* 0x000fe4000a7a6670 */
[----:B------:R-:W-:Y:S01]  /*0b90*/  IADD3 R8, PT, PT, R195, 0x30, RZ ;  /* 0x00000030c3087810 */ /* 0x000fe20007ffe0ff */
[----:B------:R-:W-:Y:S05]  /*0ba0*/  @P2 BRA `(.L_x_1642) ;  /* 0x0000000000342947 */ /* 0x000fea0003800000 */
[----:B------:R-:W2:Y:S01]  /*0bb0*/  LDCU.64 UR6, c[0x0][0x408] ;  /* 0x00008100ff0677ac */ /* 0x000ea20008000a00 */
[----:B------:R-:W-:Y:S01]  /*0bc0*/  IADD3 R3, P2, PT, R2, 0x10, RZ ;  /* 0x0000001002037810 */ /* 0x000fe20007f5e0ff */
        /* <DEDUP_REMOVED lines=11> */
.L_x_1642:
[----:B------:R-:W-:Y:S05]  /*0c80*/  BSYNC.RECONVERGENT B0 ;  /* 0x0000000000007941 */ /* 0x000fea0003800200 */
.L_x_1641:
[----:B------:R-:W-:Y:S01]  /*0c90*/  BSSY.RECONVERGENT B0, `(.L_x_1643) ;  /* 0x0000011000007945 */ /* 0x000fe20003800200 */
[----:B------:R-:W-:Y:S02]  /*0ca0*/  ISETP.GE.OR P2, PT, R8, UR33, P4 ;  /* 0x0000002108007c0c */ /* 0x000fe4000a746670 */
[----:B-12---:R-:W-:Y:S01]  /*0cb0*/  IADD3 R7, PT, PT, R195, 0x40, RZ ;  /* 0x00000040c3077810 */ /* 0x006fe20007ffe0ff */
        /* <DEDUP_REMOVED lines=14> */
.L_x_1644:
[----:B------:R-:W-:Y:S05]  /*0da0*/  BSYNC.RECONVERGENT B0 ;  /* 0x0000000000007941 */ /* 0x000fea0003800200 */
.L_x_1643:
        /* <DEDUP_REMOVED lines=17> */
.L_x_1646:
[----:B------:R-:W-:Y:S05]  /*0ec0*/  BSYNC.RECONVERGENT B0 ;  /* 0x0000000000007941 */ /* 0x000fea0003800200 */
.L_x_1645:
[----:B------:R-:W-:Y:S01]  /*0ed0*/  BSSY.RECONVERGENT B0, `(.L_x_1647) ;  /* 0x0000012000007945 */ /* 0x000fe20003800200 */
[----:B------:R-:W-:Y:S01]  /*0ee0*/  ISETP.GE.OR P2, PT, R6, UR33, P4 ;  /* 0x0000002106007c0c */ /* 0x000fe2000a746670 */
[C---:B------:R-:W-:Y:S01]  /*0ef0*/  VIADD R5, R195.reuse, 0x60 ;  /* 0x00000060c3057836 */ /* 0x040fe20000000000 */
[----:B------:R-:W-:Y:S01]  /*0f00*/  IADD3 R4, PT, PT, R195, 0x70, RZ ;  /* 0x00000070c3047810 */ /* 0x000fe20007ffe0ff */
[----:B------:R-:W-:Y:S05]  /*0f10*/  @P5 BRA `(.L_x_1648) ;  /* 0x0000000000345947 */ /* 0x000fea0003800000 */
[----:B------:R-:W3:Y:S01]  /*0f20*/  LDCU.64 UR6, c[0x0][0x408] ;  /* 0x00008100ff0677ac */ /* 0x000ee20008000a00 */
[----:B------:R-:W-:Y:S01]  /*0f30*/  IADD3 R3, P5, PT, R2, 0x40, RZ ;  /* 0x0000004002037810 */ /* 0x000fe20007fbe0ff */
[----:B-12---:R-:W-:Y:S01]  /*0f40*/  IMAD.MOV.U32 R14, RZ, RZ, R12 ;  /* 0x000000ffff0e7224 */ /* 0x006fe200078e000c */
        /* <DEDUP_REMOVED lines=10> */
.L_x_1648:
[----:B------:R-:W-:Y:S05]  /*0ff0*/  BSYNC.RECONVERGENT B0 ;  /* 0x0000000000007941 */ /* 0x000fea0003800200 */
.L_x_1647:
[----:B------:R-:W-:Y:S01]  /*1000*/  BSSY.RECONVERGENT B0, `(.L_x_1649) ;  /* 0x0000011000007945 */ /* 0x000fe20003800200 */
[----:B------:R-:W-:Y:S02]  /*1010*/  ISETP.GE.OR P5, PT, R5, UR33, P4 ;  /* 0x0000002105007c0c */ /* 0x000fe4000a7a6670 */
[----:B------:R-:W-:Y:S01]  /*1020*/  ISETP.GE.OR P4, PT, R4, UR33, P4 ;  /* 0x0000002104007c0c */ /* 0x000fe2000a786670 */
[----:B------:R-:W-:-:S12]  /*1030*/  @P2 BRA `(.L_x_1650) ;  /* 0x0000000000342947 */ /* 0x000fd80003800000 */
[----:B------:R-:W4:Y:S01]  /*1040*/  LDCU.64 UR6, c[0x0][0x408] ;  /* 0x00008100ff0677ac */ /* 0x000f220008000a00 */
[----:B------:R-:W-:Y:S01]  /*1050*/  IADD3 R3, P2, PT, R2, 0x50, RZ ;  /* 0x0000005002037810 */ /* 0x000fe20007f5e0ff */
[----:B-12---:R-:W-:Y:S01]  /*1060*/  IMAD.MOV.U32 R14, RZ, RZ, R12 ;  /* 0x000000ffff0e7224 */ /* 0x006fe200078e000c */
[----:B------:R-:W-:Y:S01]  /*1070*/  MOV R15, R17 ;  /* 0x00000011000f7202 */ /* 0x000fe20000000f00 */
[----:B------:R-:W3:Y:S02]  /*1080*/  LDCU.64 UR4, c[0x0][0x3f0] ;  /* 0x00007e00ff0477ac */ /* 0x000ee40008000a00 */
[----:B------:R-:W-:-:S04]  /*1090*/  IMAD.X R0, RZ, RZ, UR11, P2 ;  /* 0x0000000bff007e24 */ /* 0x000fc800090e06ff */
[----:B----4-:R-:W-:Y:S02]  /*10a0*/  IMAD R0, R0, UR6, RZ ;  /* 0x0000000600007c24 */ /* 0x010fe4000f8e02ff */
[----:B------:R-:W-:-:S04]  /*10b0*/  IMAD.WIDE.U32 R14, R3, UR6, R14 ;  /* 0x00000006030e7c25 */ /* 0x000fc8000f8e000e */
[----:B------:R-:W-:Y:S01]  /*10c0*/  IMAD R0, R3, UR7, R0 ;  /* 0x0000000703007c24 */ /* 0x000fe2000f8e0200 */
[----:B---3--:R-:W-:-:S04]  /*10d0*/  LEA R18, P2, R14, UR4, 0x1 ;  /* 0x000000040e127c11 */ /* 0x008fc8000f8408ff */
[----:B------:R-:W-:-:S04]  /*10e0*/  IADD3 R0, PT, PT, R15, R0, RZ ;  /* 0x000000000f007210 */ /* 0x000fc80007ffe0ff */
[----:B------:R-:W-:-:S05]  /*10f0*/  LEA.HI.X R19, R14, UR5, R0, 0x1, P2 ;  /* 0x000000050e137c11 */ /* 0x000fca00090f0c00 */
[----:B------:R4:W-:Y:S02]  /*1100*/  STG.E.128 desc[UR28][R18.64], RZ ;  /* 0x000000ff12007986 */ /* 0x0009e4000c101d1c */
.L_x_1650:
[----:B------:R-:W-:Y:S05]  /*1110*/  BSYNC.RECONVERGENT B0 ;  /* 0x0000000000007941 */ /* 0x000fea0003800200 */
.L_x_1649:
[----:B------:R-:W-:Y:S04]  /*1120*/  BSSY.RECONVERGENT B0, `(.L_x_1651) ;  /* 0x000000f000007945 */ /* 0x000fe80003800200 */
[----:B------:R-:W-:Y:S05]  /*1130*/  @P5 BRA `(.L_x_1652) ;  /* 0x0000000000345947 */ /* 0x000fea0003800000 */
[----:B------:R-:W5:Y:S01]  /*1140*/  LDCU.64 UR6, c[0x0][0x408] ;  /* 0x00008100ff0677ac */ /* 0x000f620008000a00 */
[----:B------:R-:W-:Y:S01]  /*1150*/  IADD3 R3, P2, PT, R2, 0x60, RZ ;  /* 0x0000006002037810 */ /* 0x000fe20007f5e0ff */
[----:B-12---:R-:W-:Y:S01]  /*1160*/  IMAD.MOV.U32 R14, RZ, RZ, R12 ;  /* 0x000000ffff0e7224 */ /* 0x006fe200078e000c */
[----:B------:R-:W-:Y:S01]  /*1170*/  MOV R15, R17 ;  /* 0x00000011000f7202 */ /* 0x000fe20000000f00 */
[----:B------:R-:W3:Y:S02]  /*1180*/  LDCU.64 UR4, c[0x0][0x3f0] ;  /* 0x00007e00ff0477ac */ /* 0x000ee40008000a00 */
[----:B------:R-:W-:-:S04]  /*1190*/  IMAD.X R0, RZ, RZ, UR11, P2 ;  /* 0x0000000bff007e24 */ /* 0x000fc800090e06ff */
[----:B-----5:R-:W-:Y:S02]  /*11a0*/  IMAD R0, R0, UR6, RZ ;  /* 0x0000000600007c24 */ /* 0x020fe4000f8e02ff */
[----:B------:R-:W-:-:S04]  /*11b0*/  IMAD.WIDE.U32 R14, R3, UR6, R14 ;  /* 0x00000006030e7c25 */ /* 0x000fc8000f8e000e */
[----:B------:R-:W-:Y:S01]  /*11c0*/  IMAD R0, R3, UR7, R0 ;  /* 0x0000000703007c24 */ /* 0x000fe2000f8e0200 */
[----:B---34-:R-:W-:-:S04]  /*11d0*/  LEA R18, P2, R14, UR4, 0x1 ;  /* 0x000000040e127c11 */ /* 0x018fc8000f8408ff */
[----:B------:R-:W-:-:S04]  /*11e0*/  IADD3 R0, PT, PT, R15, R0, RZ ;  /* 0x000000000f007210 */ /* 0x000fc80007ffe0ff */
[----:B------:R-:W-:-:S05]  /*11f0*/  LEA.HI.X R19, R14, UR5, R0, 0x1, P2 ;  /* 0x000000050e137c11 */ /* 0x000fca00090f0c00 */
[----:B------:R1:W-:Y:S02]  /*1200*/  STG.E.128 desc[UR28][R18.64], RZ ;  /* 0x000000ff12007986 */ /* 0x0003e4000c101d1c */
.L_x_1652:
[----:B------:R-:W-:Y:S05]  /*1210*/  BSYNC.RECONVERGENT B0 ;  /* 0x0000000000007941 */ /* 0x000fea0003800200 */
.L_x_1651:
[----:B------:R-:W-:Y:S04]  /*1220*/  BSSY.RECONVERGENT B0, `(.L_x_1653) ;  /* 0x000000e000007945 */ /* 0x000fe80003800200 */
[----:B------:R-:W-:Y:S05]  /*1230*/  @P4 BRA `(.L_x_1654) ;  /* 0x0000000000304947 */ /* 0x000fea0003800000 */
[----:B------:R-:W5:Y:S01]  /*1240*/  LDCU.64 UR6, c[0x0][0x408] ;  /* 0x00008100ff0677ac */ /* 0x000f620008000a00 */
[----:B------:R-:W-:Y:S02]  /*1250*/  IADD3 R2, P2, PT, R2, 0x70, RZ ;  /* 0x0000007002027810 */ /* 0x000fe40007f5e0ff */
[----:B------:R-:W-:Y:S01]  /*1260*/  MOV R13, R17 ;  /* 0x00000011000d7202 */ /* 0x000fe20000000f00 */
[----:B------:R-:W2:Y:S01]  /*1270*/  LDCU.64 UR4, c[0x0][0x3f0] ;  /* 0x00007e00ff0477ac */ /* 0x000ea20008000a00 */
[----:B------:R-:W-:-:S05]  /*1280*/  IADD3.X R0, PT, PT, RZ, UR11, RZ, P2, !PT ;  /* 0x0000000bff007c10 */ /* 0x000fca00097fe4ff */
[----:B-----5:R-:W-:Y:S02]  /*1290*/  IMAD R0, R0, UR6, RZ ;  /* 0x0000000600007c24 */ /* 0x020fe4000f8e02ff */
[----:B------:R-:W-:-:S04]  /*12a0*/  IMAD.WIDE.U32 R12, R2, UR6, R12 ;  /* 0x00000006020c7c25 */ /* 0x000fc8000f8e000c */
[----:B------:R-:W-:Y:S01]  /*12b0*/  IMAD R0, R2, UR7, R0 ;  /* 0x0000000702007c24 */ /* 0x000fe2000f8e0200 */
[----:B--2---:R-:W-:-:S04]  /*12c0*/  LEA R2, P2, R12, UR4, 0x1 ;  /* 0x000000040c027c11 */ /* 0x004fc8000f8408ff */
[----:B------:R-:W-:-:S04]  /*12d0*/  IADD3 R0, PT, PT, R13, R0, RZ ;  /* 0x000000000d007210 */ /* 0x000fc80007ffe0ff */
[----:B------:R-:W-:-:S05]  /*12e0*/  LEA.HI.X R3, R12, UR5, R0, 0x1, P2 ;  /* 0x000000050c037c11 */ /* 0x000fca00090f0c00 */
[----:B------:R2:W-:Y:S02]  /*12f0*/  STG.E.128 desc[UR28][R2.64], RZ ;  /* 0x000000ff02007986 */ /* 0x0005e4000c101d1c */
.L_x_1654:
[----:B------:R-:W-:Y:S05]  /*1300*/  BSYNC.RECONVERGENT B0 ;  /* 0x0000000000007941 */ /* 0x000fea0003800200 */
.L_x_1653:
[----:B------:R-:W-:Y:S04]  /*1310*/  BSSY.RECONVERGENT B0, `(.L_x_1655) ;  /* 0x000000a000007945 */ /* 0x000fe80003800200 */
[----:B------:R-:W-:Y:S05]  /*1320*/  @P3 BRA `(.L_x_1656) ;  /* 0x0000000000203947 */ /* 0x000fea0003800000 */
[----:B------:R-:W5:Y:S01]  /*1330*/  LDCU.64 UR4, c[0x0][0x420] ;  /* 0x00008400ff0477ac */ /* 0x000f620008000a00 */
[----:B------:R-:W-:-:S05]  /*1340*/  IMAD R0, R195, UR8, RZ ;  /* 0x00000008c3007c24 */ /* 0x000fca000f8e02ff */
[----:B--2---:R-:W-:-:S04]  /*1350*/  IADD3 R2, P2, PT, R0, UR9, RZ ;  /* 0x0000000900027c10 */ /* 0x004fc8000ff5e0ff */
[----:B------:R-:W-:Y:S02]  /*1360*/  LEA.HI.X.SX32 R0, R0, UR12, 0x1, P2 ;  /* 0x0000000c00007c11 */ /* 0x000fe400090f0eff */
[----:B-----5:R-:W-:-:S04]  /*1370*/  LEA R12, P2, R2, UR4, 0x2 ;  /* 0x00000004020c7c11 */ /* 0x020fc8000f8410ff */
[----:B------:R-:W-:Y:S01]  /*1380*/  LEA.HI.X R13, R2, UR5, R0, 0x2, P2 ;  /* 0x00000005020d7c11 */ /* 0x000fe200090f1400 */
[----:B------:R-:W-:-:S05]  /*1390*/  IMAD.MOV.U32 R0, RZ, RZ, 0x7f800000 ;  /* 0x7f800000ff007424 */ /* 0x000fca00078e00ff */
[----:B------:R2:W-:Y:S03]  /*13a0*/  STG.E desc[UR28][R12.64], R0 ;  /* 0x000000000c007986 */ /* 0x0005e6000c10191c */
.L_x_1656:
[----:B------:R-:W-:Y:S05]  /*13b0*/  BSYNC.RECONVERGENT B0 ;  /* 0x0000000000007941 */ /* 0x000fea0003800200 */
.L_x_1655:
        /* <DEDUP_REMOVED lines=8> */
[----:B--2---:R-:W-:-:S05]  /*1440*/  IMAD R0, R10, UR8, RZ ;  /* 0x000000080a007c24 */ /* 0x004fca000f8e02ff */
[----:B------:R-:W-:-:S04]  /*1450*/  IADD3 R2, P0, PT, R0, UR9, RZ ;  /* 0x0000000900027c10 */ /* 0x000fc8000ff1e0ff */
[----:B------:R-:W-:Y:S02]  /*1460*/  LEA.HI.X.SX32 R0, R0, UR12, 0x1, P0 ;  /* 0x0000000c00007c11 */ /* 0x000fe400080f0eff */
[----:B-----5:R-:W-:-:S04]  /*1470*/  LEA R10, P0, R2, UR4, 0x2 ;  /* 0x00000004020a7c11 */ /* 0x020fc8000f8010ff */
[----:B------:R-:W-:Y:S01]  /*1480*/  LEA.HI.X R11, R2, UR5, R0, 0x2, P0 ;  /* 0x00000005020b7c11 */ /* 0x000fe200080f1400 */
[----:B------:R-:W-:-:S05]  /*1490*/  IMAD.MOV.U32 R0, RZ, RZ, 0x7f800000 ;  /* 0x7f800000ff007424 */ /* 0x000fca00078e00ff */
[----:B------:R2:W-:Y:S03]  /*14a0*/  STG.E desc[UR28][R10.64], R0 ;  /* 0x000000000a007986 */ /* 0x0005e6000c10191c */
.L_x_1658:
[----:B------:R-:W-:Y:S05]  /*14b0*/  BSYNC.RECONVERGENT B0 ;  /* 0x0000000000007941 */ /* 0x000fea0003800200 */
.L_x_1657:
[----:B------:R-:W-:Y:S04]  /*14c0*/  BSSY.RECONVERGENT B0, `(.L_x_1659) ;  /* 0x000000a000007945 */ /* 0x000fe80003800200 */
[----:B------:R-:W-:Y:S05]  /*14d0*/  @P6 BRA `(.L_x_1660) ;  /* 0x0000000000206947 */ /* 0x000fea0003800000 */
        /* <DEDUP_REMOVED lines=8> */
.L_x_1660:
[----:B------:R-:W-:Y:S05]  /*1560*/  BSYNC.RECONVERGENT B0 ;  /* 0x0000000000007941 */ /* 0x000fea0003800200 */
.L_x_1659:
        /* <DEDUP_REMOVED lines=10> */
.L_x_1662:
[----:B------:R-:W-:Y:S05]  /*1610*/  BSYNC.RECONVERGENT B0 ;  /* 0x0000000000007941 */ /* 0x000fea0003800200 */
.L_x_1661:
        /* <DEDUP_REMOVED lines=10> */
.L_x_1664:
[----:B------:R-:W-:Y:S05]  /*16c0*/  BSYNC.RECONVERGENT B0 ;  /* 0x0000000000007941 */ /* 0x000fea0003800200 */
.L_x_1663:
        /* <DEDUP_REMOVED lines=10> */
.L_x_1666:
[----:B------:R-:W-:Y:S05]  /*1770*/  BSYNC.RECONVERGENT B0 ;  /* 0x0000000000007941 */ /* 0x000fea0003800200 */
.L_x_1665:
        /* <DEDUP_REMOVED lines=10> */
.L_x_1668:
[----:B------:R-:W-:Y:S05]  /*1820*/  BSYNC.RECONVERGENT B0 ;  /* 0x0000000000007941 */ /* 0x000fea0003800200 */
.L_x_1667:
[----:B------:R-:W-:Y:S05]  /*1830*/  @P1 EXIT ;  /* 0x000000000000194d */ /* 0x000fea0003800000 */
[----:B------:R-:W5:Y:S01]  /*1840*/  LDCU.64 UR4, c[0x0][0x420] ;  /* 0x00008400ff0477ac */ /* 0x000f620008000a00 */
[----:B--2---:R-:W-:-:S05]  /*1850*/  IMAD R0, R4, UR8, RZ ;  /* 0x0000000804007c24 */ /* 0x004fca000f8e02ff */
[----:B------:R-:W-:-:S04]  /*1860*/  IADD3 R2, P0, PT, R0, UR9, RZ ;  /* 0x0000000900027c10 */ /* 0x000fc8000ff1e0ff */
[----:B------:R-:W-:Y:S02]  /*1870*/  LEA.HI.X.SX32 R0, R0, UR12, 0x1, P0 ;  /* 0x0000000c00007c11 */ /* 0x000fe400080f0eff */
[----:B-----5:R-:W-:-:S04]  /*1880*/  LEA R4, P0, R2, UR4, 0x2 ;  /* 0x0000000402047c11 */ /* 0x020fc8000f8010ff */
[----:B------:R-:W-:Y:S01]  /*1890*/  LEA.HI.X R5, R2, UR5, R0, 0x2, P0 ;  /* 0x0000000502057c11 */ /* 0x000fe200080f1400 */
[----:B------:R-:W-:-:S05]  /*18a0*/  IMAD.MOV.U32 R0, RZ, RZ, 0x7f800000 ;  /* 0x7f800000ff007424 */ /* 0x000fca00078e00ff */
[----:B------:R-:W-:Y:S01]  /*18b0*/  STG.E desc[UR28][R4.64], R0 ;  /* 0x0000000004007986 */ /* 0x000fe2000c10191c */
[----:B------:R-:W-:Y:S05]  /*18c0*/  EXIT ;  /* 0x000000000000794d */ /* 0x000fea0003800000 */
.L_x_1637:
[----:B------:R-:W-:Y:S01]  /*18d0*/  UISETP.NE.AND UP0, UPT, UR18, -0x1, UPT ;  /* 0xffffffff1200788c */ /* 0x000fe2000bf05270 */
[----:B------:R-:W1:Y:S01]  /*18e0*/  LDCU UR8, c[0x0][0x444] ;  /* 0x00008880ff0877ac */ /* 0x000e620008000800 */
[----:B------:R-:W2:Y:S01]  /*18f0*/  LDCU UR26, c[0x0][0x448] ;  /* 0x00008900ff1a77ac */ /* 0x000ea20008000800 */
[----:B------:R-:W-:-:S08]  /*1900*/  UISETP.NE.AND UP1, UPT, UR14, -0x1, UPT ;  /* 0xffffffff0e00788c */ /* 0x000fd0000bf25270 */
[----:B------:R-:W3:Y:S01]  /*1910*/  @!UP0 LDCU.64 UR6, c[0x0][0x398] ;  /* 0x00007300ff0687ac */ /* 0x000ee20008000a00 */
[----:B------:R-:W4:Y:S01]  /*1920*/  @UP0 LDCU.64 UR4, c[0x0][0x3b0] ;  /* 0x00007600ff0407ac */ /* 0x000f220008000a00 */
[----:B------:R-:W-:Y:S02]  /*1930*/  UIADD3 UR25, UPT, UPT, UR30, 0x3f, URZ ;  /* 0x0000003f1e197890 */ /* 0x000fe4000fffe0ff */
[----:B-1----:R-:W-:Y:S02]  /*1940*/  UIMAD UR8, UR27, UR8, UR33 ;  /* 0x000000081b0872a4 */ /* 0x002fe4000f8e0221 */
[----:B------:R-:W-:-:S04]  /*1950*/  ULEA.HI UR24, UR25, 0xffffffff, URZ, 0x1a ;  /* 0xffffffff19187891 */ /* 0x000fc8000f8fd0ff */
[----:B------:R-:W-:Y:S02]  /*1960*/  USHF.L.U32 UR23, UR24, 0x6, URZ ;  /* 0x0000000618177899 */ /* 0x000fe400080006ff */
[----:B---3--:R-:W-:Y:S02]  /*1970*/  @!UP0 UIMAD.WIDE.U32 UR10, UR20, UR6, URZ ;  /* 0x00000006140a82a5 */ /* 0x008fe4000f8e00ff */
[----:B--2---:R-:W-:Y:S02]  /*1980*/  UIMAD UR22, UR8, UR26, UR23 ;  /* 0x0000001a081672a4 */ /* 0x004fe4000f8e0217 */
[----:B------:R-:W-:Y:S02]  /*1990*/  @!UP0 UIMAD UR31, UR20, UR7, UR11 ;  /* 0x00000007141f82a4 */ /* 0x000fe4000f8e020b */
[----:B----4-:R-:W-:Y:S01]  /*19a0*/  @UP0 UIMAD.WIDE.U32 UR6, UR18, UR4, URZ ;  /* 0x00000004120602a5 */ /* 0x010fe2000f8e00ff */
[----:B------:R-:W-:-:S03]  /*19b0*/  @!UP0 UMOV UR32, UR10 ;  /* 0x0000000a00208c82 */ /* 0x000fc60008000000 */
[----:B------:R-:W-:-:S03]  /*19c0*/  @UP0 UIMAD UR31, UR18, UR5, UR7 ;  /* 0x00000005121f02a4 */ /* 0x000fc6000f8e0207 */
[----:B------:R-:W-:Y:S01]  /*19d0*/  @UP0 UMOV UR32, UR6 ;  /* 0x0000000600200c82 */ /* 0x000fe20008000000 */
[----:B------:R-:W-:Y:S08]  /*19e0*/  BRA.U UP1, `(.L_x_1669) ;  /* 0x00000001012c7547 */ /* 0x000ff0000b800000 */
        /* <DEDUP_REMOVED lines=11> */
.L_x_1669:
[----:B------:R-:W1:Y:S01]  /*1aa0*/  LDCU.64 UR10, c[0x0][0x3b8] ;  /* 0x00007700ff0a77ac */ /* 0x000e620008000a00 */
[----:B------:R-:W-:-:S04]  /*1ab0*/  UIADD3 UR12, UPT, UPT, UR13, UR14, URZ ;  /* 0x0000000e0d0c7290 */ /* 0x000fc8000fffe0ff */
[----:B-1----:R-:W-:Y:S02]  /*1ac0*/  UIMAD.WIDE.U32 UR6, UR12, UR10, URZ ;  /* 0x0000000a0c0672a5 */ /* 0x002fe4000f8e00ff */
[----:B------:R-:W-:-:S04]  /*1ad0*/  UIMAD UR12, UR12, UR11, URZ ;  /* 0x0000000b0c0c72a4 */ /* 0x000fc8000f8e02ff */
[----:B------:R-:W-:Y:S02]  /*1ae0*/  UIADD3 UR12, UPT, UPT, UR7, UR12, URZ ;  /* 0x0000000c070c7290 */ /* 0x000fe4000fffe0ff */
.L_x_1670:
[----:B------:R-:W1:Y:S02]  /*1af0*/  LDC R4, c[0x0][0x3e8] ;  /* 0x0000fa00ff047b82 */ /* 0x000e640000000800 */
[----:B-1----:R-:W-:-:S04]  /*1b00*/  IABS R6, R4 ;  /* 0x0000000400067213 */ /* 0x002fc80000000000 */
[----:B------:R-:W1:Y:S08]  /*1b10*/  I2F.RP R8, R6 ;  /* 0x0000000600087306 */ /* 0x000e700000209400 */
[----:B-1----:R-:W1:Y:S02]  /*1b20*/  MUFU.RCP R8, R8 ;  /* 0x0000000800087308 */ /* 0x002e640000001000 */
[----:B-1----:R-:W-:-:S06]  /*1b30*/  VIADD R8, R8, 0xffffffe ;  /* 0x0ffffffe08087836 */ /* 0x002fcc0000000000 */
[----:B------:R-:W1:Y:S02]  /*1b40*/  F2I.FTZ.U32.TRUNC.NTZ R9, R8 ;  /* 0x0000000800097305 */ /* 0x000e64000021f000 */
[----:B-1----:R-:W-:Y:S02]  /*1b50*/  IMAD.MOV R3, RZ, RZ, -R9 ;  /* 0x000000ffff037224 */ /* 0x002fe400078e0a09 */
[----:B------:R-:W-:Y:S02]  /*1b60*/  IMAD.MOV.U32 R8, RZ, RZ, RZ ;  /* 0x000000ffff087224 */ /* 0x000fe400078e00ff */
[----:B------:R-:W-:Y:S01]  /*1b70*/  IMAD R5, R3, R6, RZ ;  /* 0x0000000603057224 */ /* 0x000fe200078e02ff */
[----:B------:R-:W-:-:S03]  /*1b80*/  IABS R3, UR19 ;  /* 0x0000001300037c13 */ /* 0x000fc60008000000 */
[----:B------:R-:W-:Y:S01]  /*1b90*/  IMAD.HI.U32 R8, R9, R5, R8 ;  /* 0x0000000509087227 */ /* 0x000fe200078e0008 */
[----:B------:R-:W-:-:S05]  /*1ba0*/  MOV R5, R3 ;  /* 0x0000000300057202 */ /* 0x000fca0000000f00 */
[----:B------:R-:W-:-:S04]  /*1bb0*/  IMAD.HI.U32 R8, R8, R5, RZ ;  /* 0x0000000508087227 */ /* 0x000fc800078e00ff */
[----:B------:R-:W-:-:S04]  /*1bc0*/  IMAD.MOV R3, RZ, RZ, -R8 ;  /* 0x000000ffff037224 */ /* 0x000fc800078e0a08 */
[----:B------:R-:W-:-:S05]  /*1bd0*/  IMAD R3, R6, R3, R5 ;  /* 0x0000000306037224 */ /* 0x000fca00078e0205 */
[----:B------:R-:W-:-:S13]  /*1be0*/  ISETP.GT.U32.AND P1, PT, R6, R3, PT ;  /* 0x000000030600720c */ /* 0x000fda0003f24070 */
[----:B------:R-:W-:Y:S01]  /*1bf0*/  @!P1 IMAD.IADD R3, R3, 0x1, -R6 ;  /* 0x0000000103039824 */ /* 0x000fe200078e0a06 */
[----:B------:R-:W-:Y:S02]  /*1c00*/  @!P1 IADD3 R8, PT, PT, R8, 0x1, RZ ;  /* 0x0000000108089810 */ /* 0x000fe40007ffe0ff */
[C---:B------:R-:W-:Y:S02]  /*1c10*/  ISETP.NE.AND P1, PT, R4.reuse, RZ, PT ;  /* 0x000000ff0400720c */ /* 0x040fe40003f25270 */
[----:B------:R-:W-:Y:S02]  /*1c20*/  ISETP.GE.U32.AND P2, PT, R3, R6, PT ;  /* 0x000000060300720c */ /* 0x000fe40003f46070 */
[----:B------:R-:W-:-:S04]  /*1c30*/  LOP3.LUT R3, R4, UR19, RZ, 0x3c, !PT ;  /* 0x0000001304037c12 */ /* 0x000fc8000f8e3cff */
[----:B------:R-:W-:Y:S02]  /*1c40*/  ISETP.GE.AND P0, PT, R3, RZ, PT ;  /* 0x000000ff0300720c */ /* 0x000fe40003f06270 */
[----:B------:R-:W-:-:S05]  /*1c50*/  LOP3.LUT R3, R195, 0x1f, RZ, 0xc0, !PT ;  /* 0x0000001fc3037812 */ /* 0x000fca00078ec0ff */
        /* <DEDUP_REMOVED lines=14> */
.L_x_1671:
[----:B------:R-:W1:Y:S01]  /*1d40*/  LDCU.64 UR8, c[0x0][0x3c0] ;  /* 0x00007800ff0877ac */ /* 0x000e620008000a00 */
[----:B------:R-:W-:-:S04]  /*1d50*/  UIADD3 UR13, UPT, UPT, UR13, UR14, URZ ;  /* 0x0000000e0d0d7290 */ /* 0x000fc8000fffe0ff */
[----:B-1----:R-:W-:Y:S02]  /*1d60*/  UIMAD.WIDE.U32 UR14, UR13, UR8, URZ ;  /* 0x000000080d0e72a5 */ /* 0x002fe4000f8e00ff */
[----:B------:R-:W-:-:S04]  /*1d70*/  UIMAD UR13, UR13, UR9, URZ ;  /* 0x000000090d0d72a4 */ /* 0x000fc8000f8e02ff */
[----:B------:R-:W-:-:S12]  /*1d80*/  UIADD3 UR13, UPT, UPT, UR15, UR13, URZ ;  /* 0x0000000d0f0d7290 */ /* 0x000fd8000fffe0ff */
.L_x_1672:
[----:B------:R-:W-:Y:S01]  /*1d90*/  IMAD.SHL.U32 R4, R195, 0x8, RZ ;  /* 0x00000008c3047824 */ /* 0x000fe200078e00ff */
[----:B------:R-:W1:Y:S01]  /*1da0*/  S2UR UR35, SR_CgaCtaId ;  /* 0x00000000002379c3 */ /* 0x000e620000008800 */
[----:B------:R-:W2:Y:S01]  /*1db0*/  LDCU.64 UR16, c[0x0][0x388] ;  /* 0x00007100ff1077ac */ /* 0x000ea20008000a00 */
[----:B------:R-:W-:Y:S01]  /*1dc0*/  SHF.R.U32.HI R192, RZ, 0x3, R195 ;  /* 0x00000003ffc07819 */ /* 0x000fe200000116c3 */
[----:B------:R-:W-:Y:S01]  /*1dd0*/  BSSY.RECONVERGENT B0, `(.L_x_1673) ;  /* 0x000004a000007945 */ /* 0x000fe20003800200 */
[C---:B------:R-:W-:Y:S02]  /*1de0*/  LOP3.LUT R191, R4.reuse, 0x38, RZ, 0xc0, !PT ;  /* 0x0000003804bf7812 */ /* 0x040fe400078ec0ff */
[----:B------:R-:W-:Y:S02]  /*1df0*/  LOP3.LUT R5, R4, 0x1f8, RZ, 0xc0, !PT ;  /* 0x000001f804057812 */ /* 0x000fe400078ec0ff */
[C---:B------:R-:W-:Y:S01]  /*1e00*/  IADD3 R10, P1, PT, R191.reuse, UR6, RZ ;  /* 0x00000006bf0a7c10 */ /* 0x040fe2000ff3e0ff */
[----:B------:R-:W3:Y:S01]  /*1e10*/  LDCU.128 UR4, c[0x0][0x3d0] ;  /* 0x00007a00ff0477ac */ /* 0x000ee20008000c00 */
[----:B------:R-:W-:-:S02]  /*1e20*/  IADD3 R12, P0, PT, R191, UR14, RZ ;  /* 0x0000000ebf0c7c10 */ /* 0x000fc4000ff1e0ff */
[----:B------:R-:W-:Y:S01]  /*1e30*/  LOP3.LUT R5, R5, 0x38, R195, 0x78, !PT ;  /* 0x0000003805057812 */ /* 0x000fe200078e78c3 */
[----:B------:R-:W-:Y:S01]  /*1e40*/  IMAD.X R11, RZ, RZ, UR12, P1 ;  /* 0x0000000cff0b7e24 */ /* 0x000fe200088e06ff */
[----:B------:R-:W4:Y:S01]  /*1e50*/  LDCU.64 UR14, c[0x0][0x390] ;  /* 0x00007200ff0e77ac */ /* 0x000f220008000a00 */
[----:B------:R-:W-:Y:S01]  /*1e60*/  IMAD.X R13, RZ, RZ, UR13, P0 ;  /* 0x0000000dff0d7e24 */ /* 0x000fe200080e06ff */
[----:B------:R-:W-:Y:S01]  /*1e70*/  LOP3.LUT R4, R5, 0x1e00, R4, 0xf8, !PT ;  /* 0x00001e0005047812 */ /* 0x000fe200078ef804 */
[C---:B------:R-:W-:Y:S01]  /*1e80*/  IMAD.WIDE.U32 R10, R192.reuse, UR10, R10 ;  /* 0x0000000ac00a7c25 */ /* 0x040fe2000f8e000a */
[----:B------:R-:W-:Y:S01]  /*1e90*/  SHF.R.S32.HI R5, RZ, 0x1f, R8 ;  /* 0x0000001fff057819 */ /* 0x000fe20000011408 */
[----:B------:R-:W5:Y:S01]  /*1ea0*/  LDCU.64 UR12, c[0x0][0x3c8] ;  /* 0x00007900ff0c77ac */ /* 0x000f620008000a00 */
[----:B------:R-:W-:Y:S01]  /*1eb0*/  IADD3 R14, P0, PT, R191, UR32, RZ ;  /* 0x00000020bf0e7c10 */ /* 0x000fe2000ff1e0ff */
[----:B------:R-:W-:Y:S01]  /*1ec0*/  IMAD.WIDE.U32 R12, R192, UR8, R12 ;  /* 0x00000008c00c7c25 */ /* 0x000fe2000f8e000c */
[----:B------:R-:W-:-:S03]  /*1ed0*/  SHF.R.U32.HI R118, RZ, 0x1, R195 ;  /* 0x00000001ff767819 */ /* 0x000fc600000116c3 */
[----:B------:R-:W-:Y:S01]  /*1ee0*/  IMAD R11, R192, UR11, R11 ;  /* 0x0000000bc00b7c24 */ /* 0x000fe2000f8e020b */
[----:B------:R-:W-:Y:S01]  /*1ef0*/  LOP3.LUT R117, R118, 0x30, RZ, 0xc0, !PT ;  /* 0x0000003076757812 */ /* 0x000fe200078ec0ff */
[C---:B---3--:R-:W-:Y:S02]  /*1f00*/  IMAD R6, R5.reuse, UR4, RZ ;  /* 0x0000000405067c24 */ /* 0x048fe4000f8e02ff */
[----:B------:R-:W-:Y:S01]  /*1f10*/  IMAD R5, R5, UR6, RZ ;  /* 0x0000000605057c24 */ /* 0x000fe2000f8e02ff */
[----:B------:R-:W-:Y:S01]  /*1f20*/  LEA.HI R117, R3, R117, RZ, 0x1e ;  /* 0x0000007503757211 */ /* 0x000fe200078ff0ff */
[----:B------:R-:W-:Y:S02]  /*1f30*/  IMAD R13, R192, UR9, R13 ;  /* 0x00000009c00d7c24 */ /* 0x000fe4000f8e020d */
[C---:B------:R-:W-:Y:S01]  /*1f40*/  IMAD R6, R8.reuse, UR5, R6 ;  /* 0x0000000508067c24 */ /* 0x040fe2000f8e0206 */
[----:B------:R-:W-:Y:S01]  /*1f50*/  UMOV UR5, 0x400 ;  /* 0x0000040000057882 */ /* 0x000fe20000000000 */
[----:B------:R-:W-:Y:S01]  /*1f60*/  IMAD.WIDE.U32 R10, R8, UR4, R10 ;  /* 0x00000004080a7c25 */ /* 0x000fe2000f8e000a */
[----:B-1----:R-:W-:-:S03]  /*1f70*/  ULEA UR5, UR35, UR5, 0x18 ;  /* 0x0000000523057291 */ /* 0x002fc6000f8ec0ff */
[----:B------:R-:W-:Y:S01]  /*1f80*/  IMAD R5, R8, UR7, R5 ;  /* 0x0000000708057c24 */ /* 0x000fe2000f8e0205 */
[----:B--2---:R-:W-:Y:S01]  /*1f90*/  LEA R127, P1, R10, UR16, 0x1 ;  /* 0x000000100a7f7c11 */ /* 0x004fe2000f8208ff */
[----:B------:R-:W-:Y:S01]  /*1fa0*/  IMAD.WIDE.U32 R8, R8, UR6, R12 ;  /* 0x0000000608087c25 */ /* 0x000fe2000f8e000c */
[----:B------:R-:W-:-:S03]  /*1fb0*/  LEA R125, R4, UR5, 0x1 ;  /* 0x00000005047d7c11 */ /* 0x000fc6000f8e08ff */
[----:B------:R-:W-:Y:S01]  /*1fc0*/  IMAD.IADD R6, R11, 0x1, R6 ;  /* 0x000000010b067824 */ /* 0x000fe200078e0206 */
[----:B------:R1:W-:Y:S01]  /*1fd0*/  STL [R1+0x38], R127 ;  /* 0x0000387f01007387 */ /* 0x0003e20000100800 */
[----:B------:R-:W-:Y:S01]  /*1fe0*/  IMAD.X R15, RZ, RZ, UR31, P0 ;  /* 0x0000001fff0f7e24 */ /* 0x000fe200080e06ff */
[----:B----4-:R-:W-:Y:S01]  /*1ff0*/  LEA R21, P0, R8, UR14, 0x1 ;  /* 0x0000000e08157c11 */ /* 0x010fe2000f8008ff */
[----:B------:R-:W-:Y:S01]  /*2000*/  IMAD.IADD R5, R9, 0x1, R5 ;  /* 0x0000000109057824 */ /* 0x000fe200078e0205 */
[----:B------:R-:W-:Y:S01]  /*2010*/  LEA.HI.X R126, R10, UR17, R6, 0x1, P1 ;  /* 0x000000110a7e7c11 */ /* 0x000fe200088f0c06 */
[----:B------:R-:W-:Y:S01]  /*2020*/  UIADD3 UR14, UPT, UPT, -UR33, UR34, URZ ;  /* 0x00000022210e7290 */ /* 0x000fe2000fffe1ff */
[----:B-----5:R-:W-:Y:S01]  /*2030*/  IMAD.U32 R12, RZ, RZ, UR12 ;  /* 0x0000000cff0c7e24 */ /* 0x020fe2000f8e00ff */
[----:B------:R1:W-:Y:S01]  /*2040*/  STL [R1+0x30], R21 ;  /* 0x0000301501007387 */ /* 0x0003e20000100800 */
[----:B------:R-:W-:Y:S01]  /*2050*/  LEA.HI.X R20, R8, UR15, R5, 0x1, P0 ;  /* 0x0000000f08147c11 */ /* 0x000fe200080f0c05 */
[----:B------:R-:W-:Y:S01]  /*2060*/  IMAD.SHL.U32 R6, R195, 0x40, RZ ;  /* 0x00000040c3067824 */ /* 0x000fe200078e00ff */
[----:B------:R-:W-:Y:S01]  /*2070*/  UIMAD.WIDE.U32 UR32, UR21, 0x80, URZ ;  /* 0x00000080152078a5 */ /* 0x000fe2000f8e00ff */
[----:B------:R1:W-:Y:S01]  /*2080*/  STL [R1+0x34], R126 ;  /* 0x0000347e01007387 */ /* 0x0003e20000100800 */
[----:B------:R-:W-:Y:S01]  /*2090*/  ISETP.GE.AND P0, PT, R192, UR14, PT ;  /* 0x0000000ec0007c0c */ /* 0x000fe2000bf06270 */
[----:B------:R-:W-:Y:S01]  /*20a0*/  IMAD.WIDE.U32 R12, R12, UR19, R14 ;  /* 0x000000130c0c7c25 */ /* 0x000fe2000f8e000e */
[----:B------:R-:W-:Y:S01]  /*20b0*/  LOP3.LUT R5, R191, 0x1c0, R6, 0xf8, !PT ;  /* 0x000001c0bf057812 */ /* 0x000fe200078ef806 */
[----:B------:R1:W-:Y:S01]  /*20c0*/  STL [R1+0x2c], R20 ;  /* 0x00002c1401007387 */ /* 0x0003e20000100800 */
[----:B------:R-:W-:Y:S01]  /*20d0*/  LOP3.LUT R119, R6, 0x200, RZ, 0xc0, !PT ;  /* 0x0000020006777812 */ /* 0x000fe200078ec0ff */
[----:B------:R-:W-:Y:S01]  /*20e0*/  IMAD.U32 R14, RZ, RZ, UR13 ;  /* 0x0000000dff0e7e24 */ /* 0x000fe2000f8e00ff */
[----:B------:R-:W-:Y:S01]  /*20f0*/  LOP3.LUT R11, R192, UR32, RZ, 0xfc, !PT ;  /* 0x00000020c00b7c12 */ /* 0x000fe2000f8efcff */
[----:B------:R1:W-:Y:S01]  /*2100*/  STL [R1+0x3c], R125 ;  /* 0x00003c7d01007387 */ /* 0x0003e20000100800 */
[----:B------:R-:W-:Y:S01]  /*2110*/  LOP3.LUT R118, R5, 0x8, R118, 0x78, !PT ;  /* 0x0000000805767812 */ /* 0x000fe200078e7876 */
[----:B------:R-:W-:-:S04]  /*2120*/  IMAD R15, R14, UR19, R13 ;  /* 0x000000130e0f7c24 */ /* 0x000fc8000f8e020d */
[----:B------:R-:W-:Y:S05]  /*2130*/  @P0 BRA `(.L_x_1674) ;  /* 0x00000000004c0947 */ /* 0x000fea0003800000 */
[----:B------:R-:W2:Y:S02]  /*2140*/  LDCU UR4, c[0x0][0x440] ;  /* 0x00008800ff0477ac */ /* 0x000ea40008000800 */
[----:B--2---:R-:W-:-:S13]  /*2150*/  ISETP.GE.AND P0, PT, R191, UR4, PT ;  /* 0x00000004bf007c0c */ /* 0x004fda000bf06270 */
[----:B------:R-:W-:Y:S05]  /*2160*/  @P0 BRA `(.L_x_1675) ;  /* 0x00000000003c0947 */ /* 0x000fea0003800000 */
[----:B------:R-:W2:Y:S01]  /*2170*/  LDCU.64 UR6, c[0x0][0x3b0] ;  /* 0x00007600ff0677ac */ /* 0x000ea20008000a00 */
[----:B------:R-:W-:Y:S01]  /*2180*/  MOV R14, R12 ;  /* 0x0000000c000e7202 */ /* 0x000fe20000000f00 */
[----:B------:R-:W3:Y:S01]  /*2190*/  LDCU.64 UR12, c[0x0][0x380] ;  /* 0x00007000ff0c77ac */ /* 0x000ee20008000a00 */
[----:B--2---:R-:W-:-:S03]  /*21a0*/  UIMAD UR4, UR33, UR6, URZ ;  /* 0x00000006210472a4 */ /* 0x004fc6000f8e02ff */
        /* <DEDUP_REMOVED lines=11> */
.L_x_1675:
[----:B------:R2:W-:Y:S02]  /*2260*/  STS.128 [R125], RZ ;  /* 0x000000ff7d007388 */ /* 0x0005e40000000c00 */
.L_x_1674:
[----:B------:R-:W-:Y:S05]  /*2270*/  BSYNC.RECONVERGENT B0 ;  /* 0x0000000000007941 */ /* 0x000fea0003800200 */
.L_x_1673:
[C---:B------:R-:W-:Y:S01]  /*2280*/  VIADD R10, R192.reuse, 0x10 ;  /* 0x00000010c00a7836 */ /* 0x040fe20000000000 */
[----:B------:R-:W-:Y:S01]  /*2290*/  USHF.L.U32 UR16, UR10, 0x6, URZ ;  /* 0x000000060a107899 */ /* 0x000fe200080006ff */
[C---:B------:R-:W-:Y:S01]  /*22a0*/  VIADD R4, R192.reuse, 0x40 ;  /* 0x00000040c0047836 */ /* 0x040fe20000000000 */
[----:B------:R-:W-:Y:S01]  /*22b0*/  USHF.L.U64.HI UR15, UR10, 0x6, UR11 ;  /* 0x000000060a0f7899 */ /* 0x000fe2000801020b */
[----:B------:R-:W-:Y:S01]  /*22c0*/  VIADD R8, R192, 0x50 ;  /* 0x00000050c0087836 */ /* 0x000fe20000000000 */
[----:B------:R-:W-:Y:S01]  /*22d0*/  ISETP.GE.AND P0, PT, R10, UR14, PT ;  /* 0x0000000e0a007c0c */ /* 0x000fe2000bf06270 */
[----:B------:R-:W-:Y:S01]  /*22e0*/  VIADD R7, R192, 0x60 ;  /* 0x00000060c0077836 */ /* 0x000fe20000000000 */
[----:B------:R-:W-:Y:S01]  /*22f0*/  ISETP.GE.AND P4, PT, R4, UR14, PT ;  /* 0x0000000e04007c0c */ /* 0x000fe2000bf86270 */
[C---:B------:R-:W-:Y:S01]  /*2300*/  VIADD R4, R192.reuse, 0x70 ;  /* 0x00000070c0047836 */ /* 0x040fe20000000000 */
[----:B------:R-:W-:Y:S01]  /*2310*/  UIADD3 UR4, UPT, UPT, -UR23, UR30, URZ ;  /* 0x0000001e17047290 */ /* 0x000fe2000fffe1ff */
[----:B------:R-:W-:Y:S01]  /*2320*/  VIADD R9, R192, 0x20 ;  /* 0x00000020c0097836 */ /* 0x000fe20000000000 */
[----:B------:R-:W-:Y:S01]  /*2330*/  UIMAD.WIDE.U32 UR34, UR16, UR24, URZ ;  /* 0x00000018102272a5 */ /* 0x000fe2000f8e00ff */
[----:B------:R-:W-:Y:S01]  /*2340*/  BSSY.RECONVERGENT B0, `(.L_x_1676) ;  /* 0x000001c000007945 */ /* 0x000fe20003800200 */
[----:B------:R-:W-:Y:S01]  /*2350*/  ISETP.GE.AND P1, PT, R4, UR14, PT ;  /* 0x0000000e04007c0c */ /* 0x000fe2000bf26270 */
[----:B------:R-:W-:Y:S01]  /*2360*/  VIADD R4, R192, 0x30 ;  /* 0x00000030c0047836 */ /* 0x000fe20000000000 */
[----:B------:R-:W-:-:S02]  /*2370*/  ISETP.GE.AND P3, PT, R8, UR14, PT ;  /* 0x0000000e08007c0c */ /* 0x000fc4000bf66270 */
        /* <DEDUP_REMOVED lines=9> */
[----:B------:R-:W-:Y:S01]  /*2410*/  IADD3 R8, P0, PT, R11, 0x10, RZ ;  /* 0x000000100b087810 */ /* 0x000fe20007f1e0ff */
[----:B---3--:R-:W-:Y:S01]  /*2420*/  IMAD.MOV.U32 R16, RZ, RZ, R12 ;  /* 0x000000ffff107224 */ /* 0x008fe200078e000c */
        /* <DEDUP_REMOVED lines=13> */
.L_x_1677:
[----:B------:R-:W-:Y:S05]  /*2500*/  BSYNC.RECONVERGENT B0 ;  /* 0x0000000000007941 */ /* 0x000fea0003800200 */
.L_x_1676:
        /* <DEDUP_REMOVED lines=22> */
.L_x_1679:
[----:B------:R-:W-:Y:S05]  /*2670*/  BSYNC.RECONVERGENT B0 ;  /* 0x0000000000007941 */ /* 0x000fea0003800200 */
.L_x_1678:
        /* <DEDUP_REMOVED lines=22> */
.L_x_1681:
[----:B------:R-:W-:Y:S05]  /*27e0*/  BSYNC.RECONVERGENT B0 ;  /* 0x0000000000007941 */ /* 0x000fea0003800200 */
.L_x_1680:
        /* <DEDUP_REMOVED lines=22> */
.L_x_1683:
[----:B------:R-:W-:Y:S05]  /*2950*/  BSYNC.RECONVERGENT B0 ;  /* 0x0000000000007941 */ /* 0x000fea0003800200 */
.L_x_1682:
        /* <DEDUP_REMOVED lines=22> */
.L_x_1685:
[----:B------:R-:W-:Y:S05]  /*2ac0*/  BSYNC.RECONVERGENT B0 ;  /* 0x0000000000007941 */ /* 0x000fea0003800200 */
.L_x_1684:
        /* <DEDUP_REMOVED lines=22> */
.L_x_1687:
[----:B------:R-:W-:Y:S05]  /*2c30*/  BSYNC.RECONVERGENT B0 ;  /* 0x0000000000007941 */ /* 0x000fea0003800200 */
.L_x_1686:
        /* <DEDUP_REMOVED lines=21> */
.L_x_1689:
[----:B------:R-:W-:Y:S05]  /*2d90*/  BSYNC.RECONVERGENT B0 ;  /* 0x0000000000007941 */ /* 0x000fea0003800200 */
.L_x_1688:
        /* <DEDUP_REMOVED lines=8> */
[----:B------:R-:W-:Y:S01]  /*2e20*/  IMAD.U32 R12, RZ, RZ, UR34 ;  /* 0x00000022ff0c7e24 */ /* 0x000fe2000f8e00ff */
[----:B------:R-:W-:Y:S01]  /*2e30*/  MOV R13, UR35 ;  /* 0x00000023000d7c02 */ /* 0x000fe20008000f00 */
[----:B------:R-:W-:-:S03]  /*2e40*/  IMAD.U32 R7, RZ, RZ, UR7 ;  /* 0x00000007ff077e24 */ /* 0x000fc6000f8e00ff */
[----:B--2---:R-:W-:-:S04]  /*2e50*/  LEA R14, P0, R12, R127, 0x1 ;  /* 0x0000007f0c0e7211 */ /* 0x004fc800078008ff */
[----:B------:R-:W-:-:S05]  /*2e60*/  LEA.HI.X R15, R12, R126, R7, 0x1, P0 ;  /* 0x0000007e0c0f7211 */ /* 0x000fca00000f0c07 */
[----:B------:R-:W-:Y:S01]  /*2e70*/  @!PT LDS RZ, [RZ] ;  /* 0x00000000fffff984 */ /* 0x000fe20000000800 */
[----:B------:R-:W-:Y:S01]  /*2e80*/  @!PT LDS RZ, [RZ] ;  /* 0x00000000fffff984 */ /* 0x000fe20000000800 */
[----:B------:R-:W-:Y:S01]  /*2e90*/  @!PT LDS RZ, [RZ] ;  /* 0x00000000fffff984 */ /* 0x000fe20000000800 */
[----:B------:R2:W-:Y:S01]  /*2ea0*/  LDGSTS.E.BYPASS.LTC128B.128 [R125+0x4000], desc[UR28][R14.64] ;  /* 0x040000000e7d7fae */ /* 0x0005e2000b981a1c */
[----:B------:R-:W-:Y:S05]  /*2eb0*/  BRA `(.L_x_1691) ;  /* 0x0000000000047947 */ /* 0x000fea0003800000 */
.L_x_1692:
[----:B------:R1:W-:Y:S02]  /*2ec0*/  STS.128 [R125+0x4000], RZ ;  /* 0x004000ff7d007388 */ /* 0x0003e40000000c00 */
.L_x_1691:
[----:B------:R-:W-:Y:S05]  /*2ed0*/  BSYNC.RECONVERGENT B0 ;  /* 0x0000000000007941 */ /* 0x000fea0003800200 */
.L_x_1690:
[----:B------:R-:W-:Y:S01]  /*2ee0*/  ISETP.GE.AND P0, PT, R10, UR4, PT ;  /* 0x000000040a007c0c */ /* 0x000fe2000bf06270 */
[----:B------:R-:W-:Y:S01]  /*2ef0*/  USHF.L.U64.HI UR31, UR8, 0x6, UR9 ;  /* 0x00000006081f7899 */ /* 0x000fe20008010209 */
[----:B------:R-:W-:Y:S01]  /*2f00*/  BSSY.RECONVERGENT B0, `(.L_x_1693) ;  /* 0x0000015000007945 */ /* 0x000fe20003800200 */
[----:B------:R-:W-:Y:S01]  /*2f10*/  USHF.L.U32 UR32, UR8, 0x6, URZ ;  /* 0x0000000608207899 */ /* 0x000fe200080006ff */
[----:B------:R-:W-:Y:S01]  /*2f20*/  ISETP.GE.AND P2, PT, R9, UR4, PT ;  /* 0x0000000409007c0c */ /* 0x000fe2000bf46270 */
[----:B------:R-:W-:Y:S01]  /*2f30*/  USHF.L.U64.HI UR13, UR10, 0x4, UR11 ;  /* 0x000000040a0d7899 */ /* 0x000fe2000801020b */
[----:B------:R-:W-:Y:S01]  /*2f40*/  ISETP.GE.AND P1, PT, R4, UR4, PT ;  /* 0x0000000404007c0c */ /* 0x000fe2000bf26270 */
[----:B------:R-:W-:-:S06]  /*2f50*/  USHF.L.U32 UR17, UR10, 0x4, URZ ;  /* 0x000000040a117899 */ /* 0x000fcc00080006ff */
[----:B------:R-:W-:Y:S06]  /*2f60*/  @P0 BRA `(.L_x_1694) ;  /* 0x0000000000380947 */ /* 0x000fec0003800000 */
[----:B------:R-:W5:Y:S02]  /*2f70*/  LDCU UR6, c[0x0][0x440] ;  /* 0x00008800ff0677ac */ /* 0x000f640008000800 */
[----:B-----5:R-:W-:-:S13]  /*2f80*/  ISETP.GE.AND P0, PT, R191, UR6, PT ;  /* 0x00000006bf007c0c */ /* 0x020fda000bf06270 */
[----:B------:R1:W-:Y:S01]  /*2f90*/  @P0 STS.128 [R125+0x4800], RZ ;  /* 0x004800ff7d000388 */ /* 0x0003e20000000c00 */
[----:B------:R-:W-:Y:S05]  /*2fa0*/  @P0 BRA `(.L_x_1694) ;  /* 0x0000000000280947 */ /* 0x000fea0003800000 */
[----:B------:R-:W-:-:S04]  /*2fb0*/  UIADD3 UR12, UP0, UPT, UR17, UR34, URZ ;  /* 0x00000022110c7290 */ /* 0x000fc8000ff1e0ff */
[----:B------:R-:W-:Y:S02]  /*2fc0*/  UIADD3.X UR6, UPT, UPT, UR13, UR7, URZ, UP0, !UPT ;  /* 0x000000070d067290 */ /* 0x000fe400087fe4ff */
        /* <DEDUP_REMOVED lines=8> */
.L_x_1694:
[----:B------:R-:W-:Y:S05]  /*3050*/  BSYNC.RECONVERGENT B0 ;  /* 0x0000000000007941 */ /* 0x000fea0003800200 */
.L_x_1693:
        /* <DEDUP_REMOVED lines=16> */
.L_x_1696:
[----:B------:R-:W-:Y:S05]  /*3160*/  BSYNC.RECONVERGENT B0 ;  /* 0x0000000000007941 */ /* 0x000fea0003800200 */
.L_x_1695:
        /* <DEDUP_REMOVED lines=14> */
[----:B--2---:R-:W-:-:S04]  /*3250*/  LEA R14, P0, R12, R127, 0x1 ;  /* 0x0000007f0c0e7211 */ /* 0x004fc800078008ff */
[----:B------:R-:W-:-:S05]  /*3260*/  LEA.HI.X R15, R12, R126, R7, 0x1, P0 ;  /* 0x0000007e0c0f7211 */ /* 0x000fca00000f0c07 */
[----:B------:R-:W-:Y:S01]  /*3270*/  @!PT LDS RZ, [RZ] ;  /* 0x00000000fffff984 */ /* 0x000fe20000000800 */
[----:B------:R-:W-:Y:S01]  /*3280*/  @!PT LDS RZ, [RZ] ;  /* 0x00000000fffff984 */ /* 0x000fe20000000800 */
[----:B------:R-:W-:Y:S01]  /*3290*/  @!PT LDS RZ, [RZ] ;  /* 0x00000000fffff984 */ /* 0x000fe20000000800 */
[----:B------:R1:W-:Y:S04]  /*32a0*/  LDGSTS.E.BYPASS.LTC128B.128 [R125+0x5800], desc[UR28][R14.64] ;  /* 0x058000000e7d7fae */ /* 0x0003e8000b981a1c */
.L_x_1698:
[----:B------:R-:W-:Y:S05]  /*32b0*/  BSYNC.RECONVERGENT B0 ;  /* 0x0000000000007941 */ /* 0x000fea0003800200 */
.L_x_1697:
[----:B------:R-:W0:Y:S01]  /*32c0*/  LDGDEPBAR ;  /* 0x00000000000079af */ /* 0x000e220000000000 */
[----:B------:R-:W-:Y:S01]  /*32d0*/  UIMAD.WIDE.U32 UR32, UR32, UR24, URZ ;  /* 0x00000018202072a5 */ /* 0x000fe2000f8e00ff */
[----:B------:R-:W-:Y:S01]  /*32e0*/  BSSY.RECONVERGENT B0, `(.L_x_1699) ;  /* 0x0000016000007945 */ /* 0x000fe20003800200 */
[----:B------:R-:W-:-:S04]  /*32f0*/  UIMAD UR7, UR31, UR24, URZ ;  /* 0x000000181f0772a4 */ /* 0x000fc8000f8e02ff */
[----:B------:R-:W-:Y:S01]  /*3300*/  UIADD3 UR7, UPT, UPT, UR33, UR7, URZ ;  /* 0x0000000721077290 */ /* 0x000fe2000fffe0ff */
[----:B------:R-:W-:-:S04]  /*3310*/  DEPBAR.LE SB0, 0x0 ;  /* 0x000080000000791a */ /* 0x000fc80000000000 */
[----:B------:R-:W-:Y:S06]  /*3320*/  BAR.SYNC.DEFER_BLOCKING 0x0 ;  /* 0x0000000000007b1d */ /* 0x000fec0000010000 */
[----:B------:R-:W-:Y:S05]  /*3330*/  @P3 BRA `(.L_x_1700) ;  /* 0x00000000003c3947 */ /* 0x000fea0003800000 */
[----:B------:R-:W5:Y:S02]  /*3340*/  LDCU UR6, c[0x0][0x440] ;  /* 0x00008800ff0677ac */ /* 0x000f640008000800 */
[----:B-----5:R-:W-:-:S13]  /*3350*/  ISETP.GE.AND P0, PT, R191, UR6, PT ;  /* 0x00000006bf007c0c */ /* 0x020fda000bf06270 */
[----:B------:R-:W-:Y:S05]  /*3360*/  @P0 BRA `(.L_x_1701) ;  /* 0x0000000000280947 */ /* 0x000fea0003800000 */
[----:B-1----:R-:W-:Y:S01]  /*3370*/  IMAD.U32 R12, RZ, RZ, UR32 ;  /* 0x00000020ff0c7e24 */ /* 0x002fe2000f8e00ff */
        /* <DEDUP_REMOVED lines=9> */
.L_x_1701:
[----:B------:R1:W-:Y:S01]  /*3410*/  STS.128 [R125+0x6000], RZ ;  /* 0x006000ff7d007388 */ /* 0x0003e20000000c00 */
[----:B------:R-:W-:Y:S05]  /*3420*/  BRA `(.L_x_1702) ;  /* 0x0000000000047947 */ /* 0x000fea0003800000 */
.L_x_1700:
[----:B------:R1:W-:Y:S02]  /*3430*/  STS.128 [R125+0x6000], RZ ;  /* 0x006000ff7d007388 */ /* 0x0003e40000000c00 */
.L_x_1702:
[----:B------:R-:W-:Y:S05]  /*3440*/  BSYNC.RECONVERGENT B0 ;  /* 0x0000000000007941 */ /* 0x000fea0003800200 */
.L_x_1699:
[----:B------:R-:W-:Y:S01]  /*3450*/  ISETP.GE.AND P0, PT, R10, UR4, PT ;  /* 0x000000040a007c0c */ /* 0x000fe2000bf06270 */
[----:B------:R-:W-:Y:S01]  /*3460*/  IMAD.SHL.U32 R194, R195, 0x20, RZ ;  /* 0x00000020c3c27824 */ /* 0x000fe200078e00ff */
[----:B------:R-:W-:Y:S01]  /*3470*/  LOP3.LUT R5, R5, 0x8, R195, 0x78, !PT ;  /* 0x0000000805057812 */ /* 0x000fe200078e78c3 */
[----:B------:R-:W-:Y:S01]  /*3480*/  BSSY.RECONVERGENT B0, `(.L_x_1703) ;  /* 0x000001a000007945 */ /* 0x000fe20003800200 */
[----:B------:R-:W-:Y:S02]  /*3490*/  LOP3.LUT R32, R6, 0x400, RZ, 0xc0, !PT ;  /* 0x0000040006207812 */ /* 0x000fe400078ec0ff */
[----:B------:R-:W-:Y:S02]  /*34a0*/  LOP3.LUT R194, R194, 0x7c00, RZ, 0xc0, !PT ;  /* 0x00007c00c2c27812 */ /* 0x000fe400078ec0ff */
[----:B------:R-:W-:Y:S01]  /*34b0*/  ISETP.GE.AND P2, PT, R9, UR4, PT ;  /* 0x0000000409007c0c */ /* 0x000fe2000bf46270 */
[----:B------:R-:W-:Y:S01]  /*34c0*/  IMAD R32, R5, 0x2, R32 ;  /* 0x0000000205207824 */ /* 0x000fe200078e0220 */
[----:B------:R-:W-:-:S02]  /*34d0*/  LOP3.LUT R121, R194, 0x200, R6, 0xf8, !PT ;  /* 0x00000200c2797812 */ /* 0x000fc400078ef806 */
[----:B------:R-:W-:Y:S01]  /*34e0*/  ISETP.GE.AND P1, PT, R4, UR4, PT ;  /* 0x0000000404007c0c */ /* 0x000fe2000bf26270 */
[----:B------:R1:W-:Y:S02]  /*34f0*/  @P0 STS.128 [R125+0x6800], RZ ;  /* 0x006800ff7d000388 */ /* 0x0003e40000000c00 */
[----:B------:R-:W-:Y:S01]  /*3500*/  IMAD.IADD R121, R118, 0x1, R121 ;  /* 0x0000000176797824 */ /* 0x000fe200078e0279 */
[----:B------:R-:W-:Y:S09]  /*3510*/  @P0 BRA `(.L_x_1704) ;  /* 0x0000000000400947 */ /* 0x000ff20003800000 */
        /* <DEDUP_REMOVED lines=16> */
.L_x_1704:
[----:B------:R-:W-:Y:S05]  /*3620*/  BSYNC.RECONVERGENT B0 ;  /* 0x0000000000007941 */ /* 0x000fea0003800200 */
.L_x_1703:
        /* <DEDUP_REMOVED lines=18> */
.L_x_1706:
[----:B------:R-:W-:Y:S05]  /*3750*/  BSYNC.RECONVERGENT B0 ;  /* 0x0000000000007941 */ /* 0x000fea0003800200 */
.L_x_1705:
        /* <DEDUP_REMOVED lines=20> */
.L_x_1708:
[----:B------:R-:W-:Y:S05]  /*38a0*/  BSYNC.RECONVERGENT B0 ;  /* 0x0000000000007941 */ /* 0x000fea0003800200 */
.L_x_1707:
[----:B------:R-:W-:Y:S01]  /*38b0*/  LDSM.16.M88.4 R56, [R121] ;  /* 0x000000007938783b */ /* 0x000fe20000000200 */
[----:B------:R-:W-:Y:S01]  /*38c0*/  VIADD R120, R32, UR5 ;  /* 0x0000000520787c36 */ /* 0x000fe20008000000 */
[----:B------:R-:W-:Y:S01]  /*38d0*/  R2P PR, R195, 0x6 ;  /* 0x00000006c3007804 */ /* 0x000fe20000000000 */
[----:B------:R-:W-:Y:S01]  /*38e0*/  IMAD.MOV.U32 R193, RZ, RZ, 0x20 ;  /* 0x00000020ffc17424 */ /* 0x000fe200078e00ff */
[----:B------:R-:W5:Y:S01]  /*38f0*/  LDSM.16.M88.4 R84, [R32+UR5+0x4000] ;  /* 0x004000052054783b */ /* 0x000f620008000200 */
[----:B------:R-:W-:Y:S01]  /*3900*/  IMAD.MOV.U32 R116, RZ, RZ, 0x40 ;  /* 0x00000040ff747424 */ /* 0x000fe200078e00ff */
[----:B------:R-:W-:Y:S02]  /*3910*/  UISETP.GE.U32.AND UP2, UPT, UR30, 0x41, UPT ;  /* 0x000000411e00788c */ /* 0x000fe4000bf46070 */
[----:B------:R2:W3:Y:S01]  /*3920*/  LDSM.16.M88.4 R60, [R121+0x2000] ;  /* 0x00200000793c783b */ /* 0x0004e20000000200 */
[----:B------:R-:W-:Y:S01]  /*3930*/  SEL R124, R193, 0xffffffe0, !P1 ;  /* 0xffffffe0c17c7807 */ /* 0x000fe20004800000 */
[----:B------:R-:W1:Y:S01]  /*3940*/  LDCU.U8 UR8, c[0x0][0x4f8] ;  /* 0x00009f00ff0877ac */ /* 0x000e620008000000 */
[----:B------:R-:W-:Y:S01]  /*3950*/  SEL R116, R116, 0xffffffc0, !P2 ;  /* 0xffffffc074747807 */ /* 0x000fe20005000000 */
[----:B------:R-:W1:Y:S02]  /*3960*/  LDSM.16.M88.4 R76, [R32+UR5+0x4800] ;  /* 0x00480005204c783b */ /* 0x000e640008000200 */
[----:B------:R-:W-:-:S02]  /*3970*/  IMAD.IADD R36, R120, 0x1, R124 ;  /* 0x0000000178247824 */ /* 0x000fc400078e027c */
[----:B------:R-:W4:Y:S01]  /*3980*/  LDSM.16.M88.4 R68, [R32+UR5+0x5000] ;  /* 0x005000052044783b */ /* 0x000f220008000200 */
[C---:B------:R-:W-:Y:S02]  /*3990*/  IMAD.IADD R92, R121.reuse, 0x1, R124 ;  /* 0x00000001795c7824 */ /* 0x040fe400078e027c */
[--C-:B------:R-:W-:Y:S01]  /*39a0*/  IMAD.IADD R120, R120, 0x1, R116.reuse ;  /* 0x0000000178787824 */ /* 0x100fe200078e0274 */
[----:B------:R-:W4:Y:S04]  /*39b0*/  LDSM.16.M88.4 R32, [R32+UR5+0x5800] ;  /* 0x005800052020783b */ /* 0x000f280008000200 */
[----:B------:R-:W-:Y:S04]  /*39c0*/  LDSM.16.M88.4 R48, [R36+0x4000] ;  /* 0x004000002430783b */ /* 0x000fe80000000200 */
[----:B------:R-:W-:Y:S01]  /*39d0*/  LDSM.16.M88.4 R44, [R36+0x4800] ;  /* 0x00480000242c783b */ /* 0x000fe20000000200 */
[----:B--2---:R-:W-:-:S03]  /*39e0*/  IMAD.IADD R121, R121, 0x1, R116 ;  /* 0x0000000179797824 */ /* 0x004fc600078e0274 */
[----:B------:R-:W-:Y:S04]  /*39f0*/  LDSM.16.M88.4 R40, [R36+0x5000] ;  /* 0x005000002428783b */ /* 0x000fe80000000200 */
[----:B------:R-:W-:Y:S04]  /*3a00*/  LDSM.16.M88.4 R36, [R36+0x5800] ;  /* 0x005800002424783b */ /* 0x000fe80000000200 */
[----:B------:R-:W2:Y:S01]  /*3a10*/  LDSM.16.M88.4 R52, [R92+0x2000] ;  /* 0x002000005c34783b */ /* 0x000ea20000000200 */
[-C--:B-----5:R-:W-:Y:S03]  /*3a20*/  HMMA.16816.F32.BF16 R88, R56, R84.reuse, RZ ;  /* 0x000000543858723c */ /* 0x0a0fe600000418ff */
[----:B------:R-:W-:Y:S04]  /*3a30*/  LDSM.16.M88.4 R108, [R121+0x2000] ;  /* 0x00200000796c783b */ /* 0x000fe80000000200 */
[----:B------:R-:W-:Y:S01]  /*3a40*/  LDSM.16.M88.4 R104, [R120+0x4000] ;  /* 0x004000007868783b */ /* 0x000fe20000000200 */
[C---:B---3--:R-:W-:Y:S03]  /*3a50*/  HMMA.16816.F32.BF16 R28, R60.reuse, R84, RZ ;  /* 0x000000543c1c723c */ /* 0x048fe600000418ff */
[----:B------:R-:W-:Y:S04]  /*3a60*/  LDSM.16.M88.4 R100, [R120+0x4800] ;  /* 0x004800007864783b */ /* 0x000fe80000000200 */
[----:B------:R-:W-:Y:S01]  /*3a70*/  LDSM.16.M88.4 R96, [R120+0x5000] ;  /* 0x005000007860783b */ /* 0x000fe20000000200 */
[C---:B------:R-:W-:Y:S03]  /*3a80*/  HMMA.16816.F32.BF16 R24, R60.reuse, R86, RZ ;  /* 0x000000563c18723c */ /* 0x040fe600000418ff */
[----:B------:R-:W-:Y:S04]  /*3a90*/  LDSM.16.M88.4 R112, [R121] ;  /* 0x000000007970783b */ /* 0x000fe80000000200 */
[----:B------:R-:W0:Y:S01]  /*3aa0*/  LDGDEPBAR ;  /* 0x00000000000079af */ /* 0x000e220000000000 */
[C---:B-1----:R-:W-:Y:S08]  /*3ab0*/  HMMA.16816.F32.BF16 R20, R60.reuse, R76, RZ ;  /* 0x0000004c3c14723c */ /* 0x042ff000000418ff */
[C---:B----4-:R-:W-:Y:S08]  /*3ac0*/  HMMA.16816.F32.BF16 R12, R60.reuse, R68, RZ ;  /* 0x000000443c0c723c */ /* 0x050ff000000418ff */
[C---:B------:R-:W-:Y:S08]  /*3ad0*/  HMMA.16816.F32.BF16 R16, R60.reuse, R78, RZ ;  /* 0x0000004e3c10723c */ /* 0x040ff000000418ff */
[----:B------:R-:W-:Y:S08]  /*3ae0*/  HMMA.16816.F32.BF16 R8, R60, R70, RZ ;  /* 0x000000463c08723c */ /* 0x000ff000000418ff */
[C---:B------:R-:W-:Y:S08]  /*3af0*/  HMMA.16816.F32.BF16 R80, R56.reuse, R76, RZ ;  /* 0x0000004c3850723c */ /* 0x040ff000000418ff */
[C---:B------:R-:W-:Y:S08]  /*3b00*/  HMMA.16816.F32.BF16 R72, R56.reuse, R68, RZ ;  /* 0x000000443848723c */ /* 0x040ff000000418ff */
[----:B------:R-:W-:Y:S08]  /*3b10*/  HMMA.16816.F32.BF16 R84, R56, R86, RZ ;  /* 0x000000563854723c */ /* 0x000ff000000418ff */
[----:B------:R-:W-:Y:S08]  /*3b20*/  HMMA.16816.F32.BF16 R4, R60, R32, RZ ;  /* 0x000000203c04723c */ /* 0x000ff000000418ff */
[C---:B------:R-:W-:Y:S08]  /*3b30*/  HMMA.16816.F32.BF16 R76, R56.reuse, R78, RZ ;  /* 0x0000004e384c723c */ /* 0x040ff000000418ff */
[C---:B------:R-:W-:Y:S08]  /*3b40*/  HMMA.16816.F32.BF16 R68, R56.reuse, R70, RZ ;  /* 0x000000463844723c */ /* 0x040ff000000418ff */
[----:B------:R-:W-:Y:S08]  /*3b50*/  HMMA.16816.F32.BF16 R64, R56, R32, RZ ;  /* 0x000000203840723c */ /* 0x000ff000000418ff */
[-C--:B------:R-:W-:Y:S08]  /*3b60*/  HMMA.16816.F32.BF16 R60, R60, R34.reuse, RZ ;  /* 0x000000223c3c723c */ /* 0x080ff000000418ff */
[----:B------:R-:W-:Y:S01]  /*3b70*/  HMMA.16816.F32.BF16 R56, R56, R34, RZ ;  /* 0x000000223838723c */ /* 0x000fe200000418ff */
[----:B------:R-:W1:Y:S04]  /*3b80*/  LDSM.16.M88.4 R32, [R92] ;  /* 0x000000005c20783b */ /* 0x000e680000000200 */
[----:B------:R-:W3:Y:S03]  /*3b90*/  LDSM.16.M88.4 R92, [R120+0x5800] ;  /* 0x00580000785c783b */ /* 0x000ee60000000200 */
[C---:B--2---:R-:W-:Y:S08]  /*3ba0*/  HMMA.16816.F32.BF16 R28, R52.reuse, R48, R28 ;  /* 0x00000030341c723c */ /* 0x044ff0000004181c */
[C---:B------:R-:W-:Y:S08]  /*3bb0*/  HMMA.16816.F32.BF16 R20, R52.reuse, R44, R20 ;  /* 0x0000002c3414723c */ /* 0x040ff00000041814 */
[C---:B------:R-:W-:Y:S08]  /*3bc0*/  HMMA.16816.F32.BF16 R12, R52.reuse, R40, R12 ;  /* 0x00000028340c723c */ /* 0x040ff0000004180c */
[C---:B------:R-:W-:Y:S08]  /*3bd0*/  HMMA.16816.F32.BF16 R4, R52.reuse, R36, R4 ;  /* 0x000000243404723c */ /* 0x040ff00000041804 */
[----:B------:R-:W-:Y:S08]  /*3be0*/  HMMA.16816.F32.BF16 R24, R52, R50, R24 ;  /* 0x000000323418723c */ /* 0x000ff00000041818 */
        /* <DEDUP_REMOVED lines=8> */
[----:B------:R-:W-:-:S07]  /*3c70*/  IMAD.IADD R32, R124, 0x1, R120 ;  /* 0x000000017c207824 */ /* 0x000fce00078e0278 */
[C---:B------:R-:W-:Y:S01]  /*3c80*/  HMMA.16816.F32.BF16 R16, R52.reuse, R46, R16 ;  /* 0x0000002e3410723c */ /* 0x040fe20000041810 */
[----:B------:R-:W-:Y:S07]  /*3c90*/  LDSM.16.M88.4 R44, [R32+0x4000] ;  /* 0x00400000202c783b */ /* 0x000fee0000000200 */
[C---:B------:R-:W-:Y:S01]  /*3ca0*/  HMMA.16816.F32.BF16 R8, R52.reuse, R42, R8 ;  /* 0x0000002a3408723c */ /* 0x040fe20000041808 */
[----:B------:R-:W-:Y:S07]  /*3cb0*/  LDSM.16.M88.4 R40, [R32+0x4800] ;  /* 0x004800002028783b */ /* 0x000fee0000000200 */
[----:B------:R-:W-:Y:S01]  /*3cc0*/  HMMA.16816.F32.BF16 R60, R52, R38, R60 ;  /* 0x00000026343c723c */ /* 0x000fe2000004183c */
[----:B------:R-:W-:Y:S01]  /*3cd0*/  IMAD.IADD R52, R124, 0x1, R121 ;  /* 0x000000017c347824 */ /* 0x000fe200078e0279 */
[----:B------:R-:W-:Y:S04]  /*3ce0*/  LDSM.16.M88.4 R36, [R32+0x5000] ;  /* 0x005000002024783b */ /* 0x000fe80000000200 */
[----:B------:R-:W1:Y:S02]  /*3cf0*/  LDSM.16.M88.4 R48, [R52+0x2000] ;  /* 0x002000003430783b */ /* 0x000e640000000200 */
[----:B------:R-:W-:Y:S02]  /*3d00*/  HMMA.16816.F32.BF16 R28, R108, R104, R28 ;  /* 0x000000686c1c723c */ /* 0x000fe4000004181c */
[----:B------:R-:W2:Y:S04]  /*3d10*/  LDSM.16.M88.4 R32, [R32+0x5800] ;  /* 0x005800002020783b */ /* 0x000ea80000000200 */
[----:B------:R-:W4:Y:S01]  /*3d20*/  LDSM.16.M88.4 R52, [R52] ;  /* 0x000000003434783b */ /* 0x000f220000000200 */
[----:B------:R-:W-:-:S04]  /*3d30*/  DEPBAR.LE SB0, 0x0 ;  /* 0x000080000000791a */ /* 0x000fc80000000000 */
[C---:B------:R-:W-:Y:S08]  /*3d40*/  HMMA.16816.F32.BF16 R20, R108.reuse, R100, R20 ;  /* 0x000000646c14723c */ /* 0x040ff00000041814 */
[C---:B------:R-:W-:Y:S08]  /*3d50*/  HMMA.16816.F32.BF16 R12, R108.reuse, R96, R12 ;  /* 0x000000606c0c723c */ /* 0x040ff0000004180c */
[C---:B---3--:R-:W-:Y:S08]  /*3d60*/  HMMA.16816.F32.BF16 R4, R108.reuse, R92, R4 ;  /* 0x0000005c6c04723c */ /* 0x048ff00000041804 */
[C---:B------:R-:W-:Y:S08]  /*3d70*/  HMMA.16816.F32.BF16 R24, R108.reuse, R106, R24 ;  /* 0x0000006a6c18723c */ /* 0x040ff00000041818 */
[C---:B------:R-:W-:Y:S08]  /*3d80*/  HMMA.16816.F32.BF16 R16, R108.reuse, R102, R16 ;  /* 0x000000666c10723c */ /* 0x040ff00000041810 */
[C---:B------:R-:W-:Y:S08]  /*3d90*/  HMMA.16816.F32.BF16 R8, R108.reuse, R98, R8 ;  /* 0x000000626c08723c */ /* 0x040ff00000041808 */
[----:B------:R-:W-:Y:S08]  /*3da0*/  HMMA.16816.F32.BF16 R60, R108, R94, R60 ;  /* 0x0000005e6c3c723c */ /* 0x000ff0000004183c */
[C---:B------:R-:W-:Y:S08]  /*3db0*/  HMMA.16816.F32.BF16 R88, R112.reuse, R104, R88 ;  /* 0x000000687058723c */ /* 0x040ff00000041858 */
[C---:B------:R-:W-:Y:S08]  /*3dc0*/  HMMA.16816.F32.BF16 R80, R112.reuse, R100, R80 ;  /* 0x000000647050723c */ /* 0x040ff00000041850 */
[C---:B------:R-:W-:Y:S08]  /*3dd0*/  HMMA.16816.F32.BF16 R84, R112.reuse, R106, R84 ;  /* 0x0000006a7054723c */ /* 0x040ff00000041854 */
[----:B------:R-:W-:Y:S01]  /*3de0*/  HMMA.16816.F32.BF16 R64, R112, R92, R64 ;  /* 0x0000005c7040723c */ /* 0x000fe20000041840 */
[----:B------:R-:W-:-:S07]  /*3df0*/  IMAD.SHL.U32 R92, R195, 0x2, RZ ;  /* 0x00000002c35c7824 */ /* 0x000fce00078e00ff */
        /* <DEDUP_REMOVED lines=10> */
[----:B------:R-:W-:-:S05]  /*3ea0*/  LOP3.LUT R48, R92, 0x6, RZ, 0xc0, !PT ;  /* 0x000000065c307812 */ /* 0x000fca00078ec0ff */
[----:B------:R-:W-:Y:S02]  /*3eb0*/  VIADD R48, R48, UR23 ;  /* 0x0000001730307c36 */ /* 0x000fe40008000000 */
[----:B----4-:R-:W-:Y:S02]  /*3ec0*/  HMMA.16816.F32.BF16 R88, R52, R44, R88 ;  /* 0x0000002c3458723c */ /* 0x010fe40000041858 */
[C---:B------:R-:W-:Y:S01]  /*3ed0*/  VIADD R44, R48.reuse, 0x1 ;  /* 0x00000001302c7836 */ /* 0x040fe20000000000 */
[C---:B------:R-:W-:Y:S01]  /*3ee0*/  ISETP.GE.U32.AND P4, PT, R48.reuse, UR30, PT ;  /* 0x0000001e30007c0c */ /* 0x040fe2000bf86070 */
[----:B------:R-:W-:-:S03]  /*3ef0*/  VIADD R45, R48, 0x10 ;  /* 0x00000010302d7836 */ /* 0x000fc60000000000 */
[----:B------:R-:W-:Y:S01]  /*3f00*/  ISETP.GE.U32.AND P3, PT, R44, UR30, PT ;  /* 0x0000001e2c007c0c */ /* 0x000fe2000bf66070 */
[----:B------:R-:W-:Y:S01]  /*3f10*/  HMMA.16816.F32.BF16 R80, R52, R40, R80 ;  /* 0x000000283450723c */ /* 0x000fe20000041850 */
[----:B------:R-:W-:Y:S01]  /*3f20*/  VIADD R44, R48, 0x8 ;  /* 0x00000008302c7836 */ /* 0x000fe20000000000 */
[----:B------:R-:W-:Y:S01]  /*3f30*/  FSEL R40, R28, -INF , !P4 ;  /* 0xff8000001c287808 */ /* 0x000fe20006000000 */
[----:B------:R-:W-:Y:S01]  /*3f40*/  VIADD R41, R48, 0x18 ;  /* 0x0000001830297836 */ /* 0x000fe20000000000 */
[----:B------:R-:W-:Y:S02]  /*3f50*/  ISETP.GE.U32.AND P6, PT, R45, UR30, PT ;  /* 0x0000001e2d007c0c */ /* 0x000fe4000bfc6070 */
[----:B------:R-:W-:Y:S01]  /*3f60*/  ISETP.GE.U32.AND P1, PT, R44, UR30, PT ;  /* 0x0000001e2c007c0c */ /* 0x000fe2000bf26070 */
[----:B------:R-:W-:Y:S01]  /*3f70*/  VIADD R44, R48, 0x11 ;  /* 0x00000011302c7836 */ /* 0x000fe20000000000 */
[----:B------:R-:W-:Y:S01]  /*3f80*/  HMMA.16816.F32.BF16 R68, R112, R98, R68 ;  /* 0x000000627044723c */ /* 0x000fe20000041844 */
[----:B------:R-:W-:-:S02]  /*3f90*/  FSEL R30, R30, -INF , !P4 ;  /* 0xff8000001e1e7808 */ /* 0x000fc40006000000 */
[----:B------:R-:W-:Y:S02]  /*3fa0*/  FSEL R90, R90, -INF , !P4 ;  /* 0xff8000005a5a7808 */ /* 0x000fe40006000000 */
[----:B------:R-:W-:Y:S02]  /*3fb0*/  FSEL R28, R88, -INF , !P4 ;  /* 0xff800000581c7808 */ /* 0x000fe40006000000 */
[----:B------:R-:W-:Y:S01]  /*3fc0*/  ISETP.GE.U32.AND P4, PT, R41, UR30, PT ;  /* 0x0000001e29007c0c */ /* 0x000fe2000bf86070 */
[----:B------:R-:W-:Y:S01]  /*3fd0*/  HMMA.16816.F32.BF16 R56, R112, R94, R56 ;  /* 0x0000005e7038723c */ /* 0x000fe20000041838 */
[----:B------:R-:W-:Y:S01]  /*3fe0*/  VIADD R41, R48, 0x19 ;  /* 0x0000001930297836 */ /* 0x000fe20000000000 */
[----:B------:R-:W-:Y:S02]  /*3ff0*/  FSEL R22, R22, -INF , !P6 ;  /* 0xff80000016167808 */ /* 0x000fe40007000000 */
[----:B------:R-:W-:Y:S02]  /*4000*/  FSEL R82, R82, -INF , !P6 ;  /* 0xff80000052527808 */ /* 0x000fe40007000000 */
[----:B------:R-:W-:-:S02]  /*4010*/  FSEL R20, R20, -INF , !P6 ;  /* 0xff80000014147808 */ /* 0x000fc40007000000 */
[C---:B------:R-:W-:Y:S01]  /*4020*/  HMMA.16816.F32.BF16 R84, R52.reuse, R46, R84 ;  /* 0x0000002e3454723c */ /* 0x040fe20000041854 */
[----:B------:R-:W-:Y:S01]  /*4030*/  FSEL R80, R80, -INF , !P6 ;  /* 0xff80000050507808 */ /* 0x000fe20007000000 */
[----:B------:R-:W-:Y:S01]  /*4040*/  VIADD R46, R48, 0x9 ;  /* 0x00000009302e7836 */ /* 0x000fe20000000000 */
[----:B------:R-:W-:Y:S02]  /*4050*/  FSEL R106, R29, -INF , !P3 ;  /* 0xff8000001d6a7808 */ /* 0x000fe40005800000 */
[----:B------:R-:W-:Y:S02]  /*4060*/  ISETP.GE.U32.AND P5, PT, R44, UR30, PT ;  /* 0x0000001e2c007c0c */ /* 0x000fe4000bfa6070 */
[----:B------:R-:W-:Y:S01]  /*4070*/  FSEL R31, R31, -INF , !P3 ;  /* 0xff8000001f1f7808 */ /* 0x000fe20005800000 */
[----:B------:R-:W-:Y:S01]  /*4080*/  HMMA.16816.F32.BF16 R76, R52, R42, R76 ;  /* 0x0000002a344c723c */ /* 0x000fe2000004184c */
[----:B------:R-:W-:Y:S02]  /*4090*/  FSEL R91, R91, -INF , !P3 ;  /* 0xff8000005b5b7808 */ /* 0x000fe40005800000 */
[----:B------:R-:W-:-:S02]  /*40a0*/  FSEL R29, R89, -INF , !P3 ;  /* 0xff800000591d7808 */ /* 0x000fc40005800000 */
[----:B------:R-:W-:Y:S01]  /*40b0*/  ISETP.GE.U32.AND P3, PT, R41, UR30, PT ;  /* 0x0000001e29007c0c */ /* 0x000fe2000bf66070 */
[C---:B------:R-:W-:Y:S01]  /*40c0*/  VIADD R41, R48.reuse, 0x20 ;  /* 0x0000002030297836 */ /* 0x040fe20000000000 */
[----:B------:R-:W-:Y:S01]  /*40d0*/  FSEL R23, R23, -INF , !P5 ;  /* 0xff80000017177808 */ /* 0x000fe20006800000 */
[C---:B------:R-:W-:Y:S01]  /*40e0*/  HMMA.16816.F32.BF16 R72, R52.reuse, R36, R72 ;  /* 0x000000243448723c */ /* 0x040fe20000041848 */
[----:B------:R-:W-:Y:S01]  /*40f0*/  VIADD R36, R48, 0x28 ;  /* 0x0000002830247836 */ /* 0x000fe20000000000 */
[----:B------:R-:W-:Y:S02]  /*4100*/  FSEL R21, R21, -INF , !P5 ;  /* 0xff80000015157808 */ /* 0x000fe40006800000 */
[----:B------:R-:W-:Y:S02]  /*4110*/  FSEL R83, R83, -INF , !P5 ;  /* 0xff80000053537808 */ /* 0x000fe40006800000 */
[----:B------:R-:W-:Y:S01]  /*4120*/  ISETP.GE.U32.AND P6, PT, R36, UR30, PT ;  /* 0x0000001e24007c0c */ /* 0x000fe2000bfc6070 */
[----:B------:R-:W-:Y:S01]  /*4130*/  VIADD R36, R48, 0x29 ;  /* 0x0000002930247836 */ /* 0x000fe20000000000 */
[----:B------:R-:W-:Y:S01]  /*4140*/  HMMA.16816.F32.BF16 R68, R52, R38, R68 ;  /* 0x000000263444723c */ /* 0x000fe20000041844 */
[----:B------:R-:W-:-:S02]  /*4150*/  FSEL R81, R81, -INF , !P5 ;  /* 0xff80000051517808 */ /* 0x000fc40006800000 */
[----:B------:R-:W-:Y:S02]  /*4160*/  FSEL R26, R26, -INF , !P1 ;  /* 0xff8000001a1a7808 */ /* 0x000fe40004800000 */
[----:B------:R-:W-:Y:S01]  /*4170*/  ISETP.GE.U32.AND P5, PT, R36, UR30, PT ;  /* 0x0000001e24007c0c */ /* 0x000fe2000bfa6070 */
[----:B------:R-:W-:Y:S01]  /*4180*/  VIADD R36, R48, 0x30 ;  /* 0x0000003030247836 */ /* 0x000fe20000000000 */
[----:B------:R-:W-:Y:S01]  /*4190*/  FSEL R24, R24, -INF , !P1 ;  /* 0xff80000018187808 */ /* 0x000fe20004800000 */
[C---:B------:R-:W-:Y:S01]  /*41a0*/  HMMA.16816.F32.BF16 R64, R52.reuse, R32, R64 ;  /* 0x000000203440723c */ /* 0x040fe20000041840 */
[----:B------:R-:W-:Y:S01]  /*41b0*/  FSEL R86, R86, -INF , !P1 ;  /* 0xff80000056567808 */ /* 0x000fe20004800000 */
[----:B------:R-:W-:Y:S01]  /*41c0*/  VIADD R32, R48, 0x38 ;  /* 0x0000003830207836 */ /* 0x000fe20000000000 */
[----:B------:R-:W-:Y:S02]  /*41d0*/  FSEL R84, R84, -INF , !P1 ;  /* 0xff80000054547808 */ /* 0x000fe40004800000 */
[----:B------:R-:W-:Y:S01]  /*41e0*/  ISETP.GE.U32.AND P1, PT, R41, UR30, PT ;  /* 0x0000001e29007c0c */ /* 0x000fe2000bf26070 */
[----:B------:R-:W-:Y:S01]  /*41f0*/  VIADD R41, R48, 0x21 ;  /* 0x0000002130297836 */ /* 0x000fe20000000000 */
[----:B------:R-:W-:Y:S01]  /*4200*/  ISETP.GE.U32.AND P0, PT, R46, UR30, PT ;  /* 0x0000001e2e007c0c */ /* 0x000fe2000bf06070 */
[----:B------:R-:W-:Y:S01]  /*4210*/  HMMA.16816.F32.BF16 R56, R52, R34, R56 ;  /* 0x000000223438723c */ /* 0x000fe20000041838 */
[----:B------:R-:W-:-:S02]  /*4220*/  FSEL R18, R18, -INF , !P4 ;  /* 0xff80000012127808 */ /* 0x000fc40006000000 */
[----:B------:R-:W-:Y:S02]  /*4230*/  FSEL R16, R16, -INF , !P4 ;  /* 0xff80000010107808 */ /* 0x000fe40006000000 */
[----:B------:R-:W-:Y:S02]  /*4240*/  FSEL R172, R78, -INF , !P4 ;  /* 0xff8000004eac7808 */ /* 0x000fe40006000000 */
[----:B------:R-:W-:Y:S02]  /*4250*/  FSEL R170, R76, -INF , !P4 ;  /* 0xff8000004caa7808 */ /* 0x000fe40006000000 */
[----:B------:R-:W-:Y:S01]  /*4260*/  ISETP.GE.U32.AND P4, PT, R36, UR30, PT ;  /* 0x0000001e24007c0c */ /* 0x000fe2000bf86070 */
[C---:B------:R-:W-:Y:S01]  /*4270*/  VIADD R36, R48.reuse, 0x31 ;  /* 0x0000003130247836 */ /* 0x040fe20000000000 */
[----:B------:R-:W-:Y:S01]  /*4280*/  FSEL R27, R27, -INF , !P0 ;  /* 0xff8000001b1b7808 */ /* 0x000fe20004000000 */
[----:B------:R-:W-:Y:S01]  /*4290*/  VIADD R48, R48, 0x39 ;  /* 0x0000003930307836 */ /* 0x000fe20000000000 */
[----:B------:R-:W-:-:S02]  /*42a0*/  FSEL R25, R25, -INF , !P0 ;  /* 0xff80000019197808 */ /* 0x000fc40004000000 */
[----:B------:R-:W-:Y:S02]  /*42b0*/  FSEL R87, R87, -INF , !P0 ;  /* 0xff80000057577808 */ /* 0x000fe40004000000 */
[----:B------:R-:W-:Y:S02]  /*42c0*/  FSEL R85, R85, -INF , !P0 ;  /* 0xff80000055557808 */ /* 0x000fe40004000000 */
[----:B------:R-:W-:Y:S02]  /*42d0*/  ISETP.GE.U32.AND P0, PT, R41, UR30, PT ;  /* 0x0000001e29007c0c */ /* 0x000fe4000bf06070 */
[----:B------:R-:W-:Y:S02]  /*42e0*/  FSEL R19, R19, -INF , !P3 ;  /* 0xff80000013137808 */ /* 0x000fe40005800000 */
[----:B------:R-:W-:Y:S02]  /*42f0*/  FSEL R17, R17, -INF , !P3 ;  /* 0xff80000011117808 */ /* 0x000fe40005800000 */
[----:B------:R-:W-:-:S02]  /*4300*/  FSEL R167, R79, -INF , !P3 ;  /* 0xff8000004fa77808 */ /* 0x000fc40005800000 */
[----:B------:R-:W-:Y:S02]  /*4310*/  FSEL R168, R77, -INF , !P3 ;  /* 0xff8000004da87808 */ /* 0x000fe40005800000 */
[----:B------:R-:W-:Y:S02]  /*4320*/  ISETP.GE.U32.AND P3, PT, R36, UR30, PT ;  /* 0x0000001e24007c0c */ /* 0x000fe4000bf66070 */
        /* <DEDUP_REMOVED lines=8> */
[----:B------:R-:W-:Y:S02]  /*43b0*/  ISETP.GE.U32.AND P1, PT, R32, UR30, PT ;  /* 0x0000001e20007c0c */ /* 0x000fe4000bf26070 */
[----:B------:R-:W-:-:S02]  /*43c0*/  ISETP.GE.U32.AND P0, PT, R48, UR30, PT ;  /* 0x0000001e30007c0c */ /* 0x000fc4000bf06070 */
        /* <DEDUP_REMOVED lines=24> */
[----:B------:R-:W-:Y:S01]  /*4550*/  SHF.R.U32.HI R33, RZ, 0x5, R195 ;  /* 0x00000005ff217819 */ /* 0x000fe200000116c3 */
[----:B------:R-:W-:Y:S06]  /*4560*/  BAR.SYNC.DEFER_BLOCKING 0x0 ;  /* 0x0000000000007b1d */ /* 0x000fec0000010000 */
[----:B------:R-:W-:Y:S05]  /*4570*/  BRA.U !UP2, `(.L_x_1709) ;  /* 0x000000010ae87547 */ /* 0x000fea000b800000 */
[----:B------:R-:W1:Y:S01]  /*4580*/  LDCU UR4, c[0x0][0x440] ;  /* 0x00008800ff0477ac */ /* 0x000e620008000800 */
[----:B------:R-:W-:Y:S01]  /*4590*/  IMAD.U32 R34, RZ, RZ, UR10 ;  /* 0x0000000aff227e24 */ /* 0x000fe2000f8e00ff */
[----:B------:R-:W-:Y:S01]  /*45a0*/  BSSY.RECONVERGENT B0, `(.L_x_1710) ;  /* 0x0000036000007945 */ /* 0x000fe20003800200 */
[----:B------:R-:W-:Y:S01]  /*45b0*/  IMAD.U32 R36, RZ, RZ, UR11 ;  /* 0x0000000bff247e24 */ /* 0x000fe2000f8e00ff */
[----:B------:R-:W-:-:S04]  /*45c0*/  ULEA.HI UR6, UR25, 0xfffffffe, URZ, 0x1a ;  /* 0xfffffffe19067891 */ /* 0x000fc8000f8fd0ff */
[----:B------:R-:W-:Y:S02]  /*45d0*/  UIMAD.WIDE.U32 UR30, UR16, UR6, URZ ;  /* 0x00000006101e72a5 */ /* 0x000fe4000f8e00ff */
[----:B------:R-:W-:-:S04]  /*45e0*/  UIMAD UR7, UR15, UR6, URZ ;  /* 0x000000060f0772a4 */ /* 0x000fc8000f8e02ff */
[----:B------:R-:W-:Y:S01]  /*45f0*/  UIADD3 UR7, UPT, UPT, UR31, UR7, URZ ;  /* 0x000000071f077290 */ /* 0x000fe2000fffe0ff */
[----:B------:R-:W-:Y:S02]  /*4600*/  IMAD.U32 R44, RZ, RZ, UR30 ;  /* 0x0000001eff2c7e24 */ /* 0x000fe4000f8e00ff */
[----:B------:R-:W-:Y:S01]  /*4610*/  IMAD.U32 R45, RZ, RZ, UR31 ;  /* 0x0000001fff2d7e24 */ /* 0x000fe2000f8e00ff */
[C---:B-1----:R-:W-:Y:S02]  /*4620*/  ISETP.GE.AND P0, PT, R191.reuse, UR4, PT ;  /* 0x00000004bf007c0c */ /* 0x042fe4000bf06270 */
[----:B------:R-:W-:Y:S01]  /*4630*/  ISETP.GE.AND P1, PT, R191, UR4, PT ;  /* 0x00000004bf007c0c */ /* 0x000fe2000bf26270 */
[----:B------:R-:W-:-:S10]  /*4640*/  IMAD.U32 R35, RZ, RZ, UR7 ;  /* 0x00000007ff237e24 */ /* 0x000fd4000f8e00ff */
[----:B------:R-:W-:Y:S01]  /*4650*/  VOTEU.ALL UP0, P0 ;  /* 0x0000000000ff7886 */ /* 0x000fe20000000000 */
[----:B------:R-:W-:Y:S02]  /*4660*/  @!P0 LEA R37, P3, R34, UR30, 0x5 ;  /* 0x0000001e22258c11 */ /* 0x000fe4000f8628ff */
[-C--:B------:R-:W-:Y:S02]  /*4670*/  @!P1 LEA R42, P4, R44, R127.reuse, 0x1 ;  /* 0x0000007f2c2a9211 */ /* 0x080fe400078808ff */
[----:B------:R-:W-:Y:S01]  /*4680*/  @!UP0 UIADD3 UR17, UP1, UPT, UR17, UR30, URZ ;  /* 0x0000001e11118290 */ /* 0x000fe2000ff3e0ff */
[----:B------:R-:W-:Y:S02]  /*4690*/  @!P0 LEA.HI.X R36, R34, UR7, R36, 0x5, P3 ;  /* 0x0000000722248c11 */ /* 0x000fe400098f2c24 */
[C---:B------:R-:W-:Y:S01]  /*46a0*/  @!P0 LEA R38, P3, R37.reuse, R127, 0x1 ;  /* 0x0000007f25268211 */ /* 0x040fe200078608ff */
[----:B------:R-:W-:Y:S01]  /*46b0*/  @!UP0 UIADD3.X UR13, UPT, UPT, UR13, UR7, URZ, UP1, !UPT ;  /* 0x000000070d0d8290 */ /* 0x000fe20008ffe4ff */
[-C--:B------:R-:W-:Y:S01]  /*46c0*/  @!P1 LEA.HI.X R43, R44, R126.reuse, R35, 0x1, P4 ;  /* 0x0000007e2c2b9211 */ /* 0x080fe200020f0c23 */
[----:B------:R-:W-:Y:S01]  /*46d0*/  IMAD.U32 R34, RZ, RZ, UR17 ;  /* 0x00000011ff227e24 */ /* 0x000fe2000f8e00ff */
[----:B------:R-:W-:-:S03]  /*46e0*/  @!P0 LEA.HI.X R39, R37, R126, R36, 0x1, P3 ;  /* 0x0000007e25278211 */ /* 0x000fc600018f0c24 */
[----:B------:R-:W-:Y:S01]  /*46f0*/  IMAD.U32 R35, RZ, RZ, UR13 ;  /* 0x0000000dff237e24 */ /* 0x000fe2000f8e00ff */
[C---:B------:R-:W-:Y:S01]  /*4700*/  @!P0 LEA R36, P3, R34.reuse, R127, 0x1 ;  /* 0x0000007f22248211 */ /* 0x040fe200078608ff */
[----:B------:R-:W-:Y:S01]  /*4710*/  @!PT LDS RZ, [RZ] ;  /* 0x00000000fffff984 */ /* 0x000fe20000000800 */
[----:B------:R-:W-:Y:S01]  /*4720*/  @!PT LDS RZ, [RZ] ;  /* 0x00000000fffff984 */ /* 0x000fe20000000800 */
[----:B------:R-:W-:Y:S01]  /*4730*/  @!PT LDS RZ, [RZ] ;  /* 0x00000000fffff984 */ /* 0x000fe20000000800 */
[----:B------:R1:W-:Y:S03]  /*4740*/  @!P1 LDGSTS.E.BYPASS.LTC128B.128 [R125+0x4000], desc[UR28][R42.64] ;  /* 0x040000002a7d9fae */ /* 0x0003e6000b981a1c */
[----:B------:R-:W-:Y:S01]  /*4750*/  @!P0 LEA.HI.X R37, R34, R126, R35, 0x1, P3 ;  /* 0x0000007e22258211 */ /* 0x000fe200018f0c23 */
        /* <DEDUP_REMOVED lines=26> */
.L_x_1711:
[----:B------:R-:W-:Y:S05]  /*4900*/  BSYNC.RECONVERGENT B0 ;  /* 0x0000000000007941 */ /* 0x000fea0003800200 */
.L_x_1710:
[----:B------:R-:W0:Y:S02]  /*4910*/  LDGDEPBAR ;  /* 0x00000000000079af */ /* 0x000e240000000000 */
.L_x_1709:
[----:B------:R-:W-:Y:S01]  /*4920*/  USHF.L.U32 UR27, UR27, 0x5, URZ ;  /* 0x000000051b1b7899 */ /* 0x000fe200080006ff */
[----:B------:R-:W-:Y:S01]  /*4930*/  FMNMX3.FTZ R58, R90, R91, R86, !PT ;  /* 0x0000005b5a3a7276 */ /* 0x000fe20007810056 */
[----:B------:R-:W-:Y:S01]  /*4940*/  IMAD.U32 R158, RZ, RZ, UR21 ;  /* 0x00000015ff9e7e24 */ /* 0x000fe2000f8e00ff */
[----:B------:R-:W-:Y:S01]  /*4950*/  FMNMX3.FTZ R57, R28, R29, R84, !PT ;  /* 0x0000001d1c397276 */ /* 0x000fe20007810054 */
[----:B------:R-:W-:Y:S01]  /*4960*/  USHF.L.U32 UR4, UR8, 0x10, URZ ;  /* 0x0000001008047899 */ /* 0x000fe200080006ff */
[----:B------:R-:W-:Y:S01]  /*4970*/  FMNMX3.FTZ R58, R58, R87, R82, !PT ;  /* 0x000000573a3a7276 */ /* 0x000fe20007810052 */
[----:B------:R-:W-:Y:S01]  /*4980*/  IMAD R158, R158, 0x8, R33 ;  /* 0x000000089e9e7824 */ /* 0x000fe200078e0221 */
[----:B------:R-:W-:Y:S01]  /*4990*/  IADD3 R62, P1, P0, R2, UR27, R3 ;  /* 0x0000001b023e7c10 */ /* 0x000fe2000f83e003 */
[----:B------:R-:W-:Y:S01]  /*49a0*/  USHF.R.S32.HI UR27, URZ, 0x1f, UR27 ;  /* 0x0000001fff1b7899 */ /* 0x000fe2000801141b */
[----:B------:R-:W-:Y:S01]  /*49b0*/  FMNMX3.FTZ R3, R40, R106, R24, !PT ;  /* 0x0000006a28037276 */ /* 0x000fe20007810018 */
[----:B------:R-:W-:Y:S01]  /*49c0*/  VIADD R136, R158, 0x4 ;  /* 0x000000049e887836 */ /* 0x000fe20000000000 */
[----:B------:R-:W-:Y:S01]  /*49d0*/  FMNMX3.FTZ R2, R30, R31, R26, !PT ;  /* 0x0000001f1e027276 */ /* 0x000fe2000781001a */
[----:B------:R-:W-:Y:S01]  /*49e0*/  IMAD.WIDE.U32 R158, R158, -0x326172a9, RZ ;  /* 0xcd9e8d579e9e7825 */ /* 0x000fe200078e00ff */
[----:B------:R-:W-:Y:S01]  /*49f0*/  FMNMX3.FTZ R3, R3, R25, R20, !PT ;  /* 0x0000001903037276 */ /* 0x000fe20007810014 */
[----:B------:R-:W-:Y:S01]  /*4a00*/  USHF.L.U32 UR24, UR24, 0x1, URZ ;  /* 0x0000000118187899 */ /* 0x000fe200080006ff */
[----:B------:R-:W-:Y:S01]  /*4a10*/  FMNMX3.FTZ R58, R58, R83, R172, !PT ;  /* 0x000000533a3a7276 */ /* 0x000fe200078100ac */
[----:B------:R-:W-:Y:S01]  /*4a20*/  IMAD.WIDE.U32 R136, R136, -0x326172a9, RZ ;  /* 0xcd9e8d5788887825 */ /* 0x000fe200078e00ff */
[----:B------:R-:W-:Y:S01]  /*4a30*/  FMNMX3.FTZ R2, R2, R27, R22, !PT ;  /* 0x0000001b02027276 */ /* 0x000fe20007810016 */
[----:B------:R-:W3:Y:S01]  /*4a40*/  LDCU.64 UR6, c[0x0][0x418] ;  /* 0x00008300ff0677ac */ /* 0x000ee20008000a00 */
[----:B------:R-:W-:Y:S01]  /*4a50*/  FMNMX3.FTZ R3, R3, R21, R16, !PT ;  /* 0x0000001503037276 */ /* 0x000fe20007810010 */
[----:B------:R-:W-:Y:S01]  /*4a60*/  IMAD.U32 R48, RZ, RZ, UR4 ;  /* 0x00000004ff307e24 */ /* 0x000fe2000f8e00ff */
[----:B------:R-:W-:Y:S01]  /*4a70*/  FMNMX3.FTZ R57, R57, R85, R80, !PT ;  /* 0x0000005539397276 */ /* 0x000fe20007810050 */
[----:B------:R-:W-:Y:S01]  /*4a80*/  UIADD3 UR4, UPT, UPT, UR24, 0x1, URZ ;  /* 0x0000000118047890 */ /* 0x000fe2000fffe0ff */
[----:B------:R-:W-:Y:S01]  /*4a90*/  FMNMX3.FTZ R58, R58, R167, R74, !PT ;  /* 0x000000a73a3a7276 */ /* 0x000fe2000781004a */
[----:B------:R-:W-:Y:S01]  /*4aa0*/  IMAD.WIDE.U32 R70, R62, -0x2daee0ad, RZ ;  /* 0xd2511f533e467825 */ /* 0x000fe200078e00ff */
[----:B------:R-:W-:-:S02]  /*4ab0*/  FMNMX3.FTZ R2, R2, R23, R18, !PT ;  /* 0x0000001702027276 */ /* 0x000fc40007810012 */
[----:B------:R-:W-:Y:S01]  /*4ac0*/  FMNMX3.FTZ R3, R3, R17, R12, !PT ;  /* 0x0000001103037276 */ /* 0x000fe2000781000c */
[----:B------:R-:W-:Y:S01]  /*4ad0*/  IMAD.U32 R232, RZ, RZ, UR8 ;  /* 0x00000008ffe87e24 */ /* 0x000fe2000f8e00ff */
[----:B------:R-:W-:Y:S01]  /*4ae0*/  FMNMX3.FTZ R57, R57, R81, R170, !PT ;  /* 0x0000005139397276 */ /* 0x000fe200078100aa */
[C---:B------:R-:W-:Y:S01]  /*4af0*/  VIADD R68, R123.reuse, 0xbb67ae85 ;  /* 0xbb67ae857b447836 */ /* 0x040fe20000000000 */
[----:B------:R-:W-:Y:S01]  /*4b00*/  FMNMX3.FTZ R58, R58, R75, R216, !PT ;  /* 0x0000004b3a3a7276 */ /* 0x000fe200078100d8 */
[----:B------:R-:W-:Y:S01]  /*4b10*/  VIADD R59, R122, 0x3c6ef372 ;  /* 0x3c6ef3727a3b7836 */ /* 0x000fe20000000000 */
[----:B------:R-:W-:Y:S01]  /*4b20*/  IADD3.X R60, PT, PT, R0, UR27, RZ, P1, P0 ;  /* 0x0000001b003c7c10 */ /* 0x000fe20008fe04ff */
[----:B------:R4:W-:Y:S01]  /*4b30*/  STL.64 [R1+0x60], R70 ;  /* 0x0000604601007387 */ /* 0x0009e20000100a00 */
[----:B------:R-:W-:Y:S01]  /*4b40*/  FMNMX3.FTZ R2, R2, R19, R14, !PT ;  /* 0x0000001302027276 */ /* 0x000fe2000781000e */
[----:B------:R-:W-:Y:S01]  /*4b50*/  VIADD R94, R123, 0x76cf5d0a ;  /* 0x76cf5d0a7b5e7836 */ /* 0x000fe20000000000 */
[----:B------:R-:W-:Y:S01]  /*4b60*/  FMNMX3.FTZ R3, R3, R13, R8, !PT ;  /* 0x0000000d03037276 */ /* 0x000fe20007810008 */
[----:B------:R-:W-:Y:S01]  /*4b70*/  IMAD.IADD R197, R119, 0x1, R118 ;  /* 0x0000000177c57824 */ /* 0x000fe200078e0276 */
[----:B------:R-:W-:Y:S01]  /*4b80*/  FMNMX3.FTZ R0, R57, R168, R72, !PT ;  /* 0x000000a839007276 */ /* 0x000fe20007810048 */
[----:B------:R-:W-:Y:S01]  /*4b90*/  VIADD R229, R123, 0x646e171e ;  /* 0x646e171e7be57836 */ /* 0x000fe20000000000 */
[----:B------:R-:W-:Y:S01]  /*4ba0*/  FMNMX3.FTZ R58, R58, R215, R214, !PT ;  /* 0x000000d73a3a7276 */ /* 0x000fe200078100d6 */
[----:B------:R-:W-:Y:S01]  /*4bb0*/  IMAD.SHL.U32 R97, R195, 0x2, RZ ;  /* 0x00000002c3617824 */ /* 0x000fe200078e00ff */
[----:B------:R-:W-:-:S02]  /*4bc0*/  FMNMX3.FTZ R2, R2, R15, R10, !PT ;  /* 0x0000000f02027276 */ /* 0x000fc4000781000a */
[----:B------:R-:W-:Y:S02]  /*4bd0*/  FMNMX3.FTZ R3, R3, R9, R210, !PT ;  /* 0x0000000903037276 */ /* 0x000fe400078100d2 */
[----:B------:R-:W-:Y:S02]  /*4be0*/  FMNMX3.FTZ R0, R0, R73, R221, !PT ;  /* 0x0000004900007276 */ /* 0x000fe400078100dd */
[----:B------:R-:W-:Y:S02]  /*4bf0*/  FMNMX3.FTZ R58, R58, R213, R212, !PT ;  /* 0x000000d53a3a7276 */ /* 0x000fe400078100d4 */
[----:B------:R-:W-:Y:S02]  /*4c00*/  FMNMX3.FTZ R2, R2, R11, R6, !PT ;  /* 0x0000000b02027276 */ /* 0x000fe40007810006 */
[----:B------:R-:W-:Y:S02]  /*4c10*/  FMNMX3.FTZ R3, R3, R209, R149, !PT ;  /* 0x000000d103037276 */ /* 0x000fe40007810095 */
[----:B------:R-:W-:-:S02]  /*4c20*/  LOP3.LUT R57, R122, R60, R159, 0x96, !PT ;  /* 0x0000003c7a397212 */ /* 0x000fc400078e969f */
[----:B------:R-:W-:Y:S02]  /*4c30*/  FMNMX3.FTZ R0, R0, R220, R219, !PT ;  /* 0x000000dc00007276 */ /* 0x000fe400078100db */
[----:B------:R-:W-:Y:S01]  /*4c40*/  FMNMX.FTZ R58, R32, R58, !PT ;  /* 0x0000003a203a7209 */ /* 0x000fe20007810000 */
[----:B------:R-:W-:Y:S01]  /*4c50*/  IMAD.WIDE.U32 R92, R57, -0x2daee0ad, RZ ;  /* 0xd2511f53395c7825 */ /* 0x000fe200078e00ff */
[----:B------:R-:W-:Y:S02]  /*4c60*/  FMNMX3.FTZ R2, R2, R7, R146, !PT ;  /* 0x0000000702027276 */ /* 0x000fe40007810092 */
[----:B------:R-:W-:Y:S01]  /*4c70*/  FMNMX.FTZ R3, R61, R3, !PT ;  /* 0x000000033d037209 */ /* 0x000fe20007810000 */
[----:B------:R-:W5:Y:S01]  /*4c80*/  SHFL.BFLY PT, R57, R58, 0x2, 0x1f ;  /* 0x0c401f003a397f89 */ /* 0x000f6200000e0000 */
[----:B------:R-:W-:Y:S02]  /*4c90*/  FMNMX3.FTZ R0, R0, R65, R56, !PT ;  /* 0x0000004100007276 */ /* 0x000fe40007810038 */
[----:B------:R-:W-:Y:S01]  /*4ca0*/  FMNMX.FTZ R2, R5, R2, !PT ;  /* 0x0000000205027209 */ /* 0x000fe20007810000 */
[----:B------:R-:W1:Y:S01]  /*4cb0*/  SHFL.BFLY PT, R67, R3, 0x2, 0x1f ;  /* 0x0c401f0003437f89 */ /* 0x000e6200000e0000 */
[----:B------:R-:W-:-:S02]  /*4cc0*/  LOP3.LUT R60, R122, R60, R137, 0x96, !PT ;  /* 0x0000003c7a3c7212 */ /* 0x000fc400078e9689 */
[----:B------:R-:W-:Y:S01]  /*4cd0*/  FMNMX.FTZ R0, R4, R0, !PT ;  /* 0x0000000004007209 */ /* 0x000fe20007810000 */
[----:B------:R-:W2:Y:S01]  /*4ce0*/  SHFL.BFLY PT, R66, R2, 0x2, 0x1f ;  /* 0x0c401f0002427f89 */ /* 0x000ea200000e0000 */
[C-C-:B------:R-:W-:Y:S01]  /*4cf0*/  LOP3.LUT R78, R123.reuse, UR24, R71.reuse, 0x96, !PT ;  /* 0x000000187b4e7c12 */ /* 0x140fe2000f8e9647 */
[----:B------:R-:W-:Y:S01]  /*4d00*/  IMAD.WIDE.U32 R88, R60, -0x2daee0ad, RZ ;  /* 0xd2511f533c587825 */ /* 0x000fe200078e00ff */
[----:B------:R-:W-:Y:S01]  /*4d10*/  LOP3.LUT R76, R123, UR4, R71, 0x96, !PT ;  /* 0x000000047b4c7c12 */ /* 0x000fe2000f8e9647 */
[----:B------:R-:W3:Y:S01]  /*4d20*/  SHFL.BFLY PT, R64, R0, 0x2, 0x1f ;  /* 0x0c401f0000407f89 */ /* 0x000ee200000e0000 */
[----:B------:R-:W-:Y:S01]  /*4d30*/  LOP3.LUT R232, R232, 0xff0000, R48, 0xf8, !PT ;  /* 0x00ff0000e8e87812 */ /* 0x000fe200078ef830 */
[----:B------:R-:W-:Y:S01]  /*4d40*/  VIADD R48, R122, 0x9e3779b9 ;  /* 0x9e3779b97a307836 */ /* 0x000fe20000000000 */
[-C--:B------:R-:W-:Y:S01]  /*4d50*/  LOP3.LUT R184, R68, R70.reuse, R93, 0x96, !PT ;  /* 0x0000004644b87212 */ /* 0x080fe200078e965d */
[----:B------:R-:W-:Y:S01]  /*4d60*/  IMAD.WIDE.U32 R78, R78, -0x326172a9, RZ ;  /* 0xcd9e8d574e4e7825 */ /* 0x000fe200078e00ff */
[----:B------:R-:W-:Y:S01]  /*4d70*/  LOP3.LUT R68, R68, R70, R89, 0x96, !PT ;  /* 0x0000004644447212 */ /* 0x000fe200078e9659 */
[----:B------:R3:W-:Y:S01]  /*4d80*/  STL.64 [R1+0x58], R92 ;  /* 0x0000585c01007387 */ /* 0x0007e20000100a00 */
[----:B------:R-:W3:Y:S01]  /*4d90*/  LDCU UR4, c[0x0][0x45c] ;  /* 0x00008b80ff0477ac */ /* 0x000ee20008000800 */
[----:B------:R-:W-:Y:S01]  /*4da0*/  IMAD.WIDE.U32 R76, R76, -0x326172a9, RZ ;  /* 0xcd9e8d574c4c7825 */ /* 0x000fe200078e00ff */
[C-C-:B------:R-:W-:Y:S01]  /*4db0*/  LOP3.LUT R62, R48.reuse, R158, R79.reuse, 0x96, !PT ;  /* 0x0000009e303e7212 */ /* 0x140fe200078e964f */
[----:B------:R3:W-:Y:S01]  /*4dc0*/  STL.64 [R1+0x50], R88 ;  /* 0x0000505801007387 */ /* 0x0007e20000100a00 */
[----:B------:R-:W-:Y:S01]  /*4dd0*/  LOP3.LUT R102, R48, R136, R79, 0x96, !PT ;  /* 0x0000008830667212 */ /* 0x000fe200078e964f */
[----:B------:R-:W-:Y:S01]  /*4de0*/  IMAD.WIDE.U32 R184, R184, -0x326172a9, RZ ;  /* 0xcd9e8d57b8b87825 */ /* 0x000fe200078e00ff */
[----:B------:R-:W-:-:S02]  /*4df0*/  LOP3.LUT R108, R48, R158, R77, 0x96, !PT ;  /* 0x0000009e306c7212 */ /* 0x000fc400078e964d */
[----:B------:R-:W-:Y:S01]  /*4e00*/  LOP3.LUT R104, R48, R136, R77, 0x96, !PT ;  /* 0x0000008830687212 */ /* 0x000fe200078e964d */
[----:B------:R-:W-:Y:S01]  /*4e10*/  IMAD.WIDE.U32 R68, R68, -0x326172a9, RZ ;  /* 0xcd9e8d5744447825 */ /* 0x000fe200078e00ff */
[C-C-:B----4-:R-:W-:Y:S02]  /*4e20*/  LOP3.LUT R70, R59.reuse, R78, R185.reuse, 0x96, !PT ;  /* 0x0000004e3b467212 */ /* 0x150fe400078e96b9 */
[C---:B------:R-:W-:Y:S01]  /*4e30*/  LOP3.LUT R98, R59.reuse, R76, R185, 0x96, !PT ;  /* 0x0000004c3b627212 */ /* 0x040fe200078e96b9 */
[----:B------:R-:W-:Y:S01]  /*4e40*/  IMAD.WIDE.U32 R62, R62, -0x2daee0ad, RZ ;  /* 0xd2511f533e3e7825 */ /* 0x000fe200078e00ff */
[C-C-:B------:R-:W-:Y:S02]  /*4e50*/  LOP3.LUT R78, R59.reuse, R78, R69.reuse, 0x96, !PT ;  /* 0x0000004e3b4e7212 */ /* 0x140fe400078e9645 */
[----:B------:R-:W-:Y:S01]  /*4e60*/  LOP3.LUT R59, R59, R76, R69, 0x96, !PT ;  /* 0x0000004c3b3b7212 */ /* 0x000fe200078e9645 */
[----:B------:R-:W-:Y:S01]  /*4e70*/  IMAD.WIDE.U32 R108, R108, -0x2daee0ad, RZ ;  /* 0xd2511f536c6c7825 */ /* 0x000fe200078e00ff */
[----:B-----5:R-:W-:-:S02]  /*4e80*/  FMNMX.FTZ R69, R58, R57, !PT ;  /* 0x000000393a457209 */ /* 0x020fc40007810000 */
[----:B-1----:R-:W-:Y:S01]  /*4e90*/  FMNMX.FTZ R67, R3, R67, !PT ;  /* 0x0000004303437209 */ /* 0x002fe20007810000 */
[----:B------:R-:W-:Y:S01]  /*4ea0*/  IMAD.WIDE.U32 R102, R102, -0x2daee0ad, RZ ;  /* 0xd2511f5366667825 */ /* 0x000fe200078e00ff */
[CC--:B------:R-:W-:Y:S01]  /*4eb0*/  LOP3.LUT R76, R94.reuse, R92.reuse, R63, 0x96, !PT ;  /* 0x0000005c5e4c7212 */ /* 0x0c0fe200078e963f */
[----:B------:R-:W1:Y:S01]  /*4ec0*/  SHFL.BFLY PT, R3, R69, 0x1, 0x1f ;  /* 0x0c201f0045037f89 */ /* 0x000e6200000e0000 */
[----:B------:R-:W-:Y:S01]  /*4ed0*/  LOP3.LUT R248, R94, R92, R109, 0x96, !PT ;  /* 0x0000005c5ef87212 */ /* 0x000fe200078e966d */
[----:B------:R-:W-:Y:S01]  /*4ee0*/  IMAD.WIDE.U32 R104, R104, -0x2daee0ad, RZ ;  /* 0xd2511f5368687825 */ /* 0x000fe200078e00ff */
[----:B------:R-:W-:Y:S02]  /*4ef0*/  LOP3.LUT R100, R94, R88, R103, 0x96, !PT ;  /* 0x000000585e647212 */ /* 0x000fe400078e9667 */
[----:B--2---:R-:W-:Y:S01]  /*4f00*/  FMNMX.FTZ R66, R2, R66, !PT ;  /* 0x0000004202427209 */ /* 0x004fe20007810000 */
[----:B------:R-:W-:Y:S01]  /*4f10*/  VIADD R58, R122, 0xdaa66d2b ;  /* 0xdaa66d2b7a3a7836 */ /* 0x000fe20000000000 */
[----:B------:R-:W-:Y:S01]  /*4f20*/  LOP3.LUT R94, R94, R88, R105, 0x96, !PT ;  /* 0x000000585e5e7212 */ /* 0x000fe200078e9669 */
[----:B------:R-:W2:Y:S01]  /*4f30*/  SHFL.BFLY PT, R2, R67, 0x1, 0x1f ;  /* 0x0c201f0043027f89 */ /* 0x000ea200000e0000 */
[----:B---3--:R-:W-:Y:S01]  /*4f40*/  FMNMX.FTZ R64, R0, R64, !PT ;  /* 0x0000004000407209 */ /* 0x008fe20007810000 */
[----:B------:R-:W-:Y:S01]  /*4f50*/  IMAD.WIDE.U32 R76, R76, -0x326172a9, RZ ;  /* 0xcd9e8d574c4c7825 */ /* 0x000fe200078e00ff */
[----:B------:R-:W-:Y:S01]  /*4f60*/  LEA R197, R197, UR5, 0x1 ;  /* 0x00000005c5c57c11 */ /* 0x000fe2000f8e08ff */
[----:B------:R-:W-:Y:S01]  /*4f70*/  SHFL.BFLY PT, R0, R66, 0x1, 0x1f ;  /* 0x0c201f0042007f89 */ /* 0x000fe200000e0000 */
[----:B------:R-:W-:Y:S01]  /*4f80*/  LOP3.LUT R97, R97, 0x6, RZ, 0xe2, !PT ;  /* 0x0000000661617812 */ /* 0x000fe200078ee2ff */
[----:B------:R-:W-:Y:S01]  /*4f90*/  IMAD.WIDE.U32 R248, R248, -0x326172a9, RZ ;  /* 0xcd9e8d57f8f87825 */ /* 0x000fe200078e00ff */
[-C--:B------:R-:W-:Y:S01]  /*4fa0*/  LOP3.LUT R92, R58, R184.reuse, R77, 0x96, !PT ;  /* 0x000000b83a5c7212 */ /* 0x080fe200078e964d */
[----:B------:R-:W3:Y:S02]  /*4fb0*/  SHFL.BFLY PT, R132, R64, 0x1, 0x1f ;  /* 0x0c201f0040847f89 */ /* 0x000ee400000e0000 */
[----:B------:R-:W-:Y:S01]  /*4fc0*/  IMAD.WIDE.U32 R100, R100, -0x326172a9, RZ ;  /* 0xcd9e8d5764647825 */ /* 0x000fe200078e00ff */
[----:B------:R-:W-:-:S03]  /*4fd0*/  LOP3.LUT R184, R58, R184, R249, 0x96, !PT ;  /* 0x000000b83ab87212 */ /* 0x000fc600078e96f9 */
[----:B------:R-:W-:Y:S01]  /*4fe0*/  IMAD.WIDE.U32 R94, R94, -0x326172a9, RZ ;  /* 0xcd9e8d575e5e7825 */ /* 0x000fe200078e00ff */
[CC--:B------:R-:W-:Y:S02]  /*4ff0*/  LOP3.LUT R88, R58.reuse, R68.reuse, R101, 0x96, !PT ;  /* 0x000000443a587212 */ /* 0x0c0fe400078e9665 */
[----:B-1----:R-:W-:Y:S01]  /*5000*/  FMNMX.FTZ R3, R69, R3, !PT ;  /* 0x0000000345037209 */ /* 0x002fe20007810000 */
[----:B------:R-:W-:Y:S01]  /*5010*/  VIADD R57, R123, 0x32370b8f ;  /* 0x32370b8f7b397836 */ /* 0x000fe20000000000 */
[----:B------:R-:W-:Y:S01]  /*5020*/  LOP3.LUT R58, R58, R68, R95, 0x96, !PT ;  /* 0x000000443a3a7212 */ /* 0x000fe200078e965f */
[----:B------:R-:W-:Y:S01]  /*5030*/  IMAD.WIDE.U32 R78, R78, -0x2daee0ad, RZ ;  /* 0xd2511f534e4e7825 */ /* 0x000fe200078e00ff */
[----:B------:R-:W-:-:S03]  /*5040*/  FSETP.NEU.FTZ.AND P0, PT, R3, -INF , PT ;  /* 0xff8000000300780b */ /* 0x000fc60003f1d000 */
[----:B------:R-:W-:Y:S01]  /*5050*/  FMUL.FTZ R211, R3, UR4 ;  /* 0x0000000403d37c20 */ /* 0x000fe20008410000 */
[----:B------:R-:W-:Y:S01]  /*5060*/  IMAD.WIDE.U32 R70, R70, -0x2daee0ad, RZ ;  /* 0xd2511f5346467825 */ /* 0x000fe200078e00ff */
[----:B------:R-:W-:Y:S02]  /*5070*/  LOP3.LUT R60, R57, R102, R79, 0x96, !PT ;  /* 0x00000066393c7212 */ /* 0x000fe400078e964f */
[----:B--2---:R-:W-:Y:S01]  /*5080*/  FMNMX.FTZ R2, R67, R2, !PT ;  /* 0x0000000243027209 */ /* 0x004fe20007810000 */
[----:B------:R-:W-:Y:S01]  /*5090*/  IMAD.WIDE.U32 R98, R98, -0x2daee0ad, RZ ;  /* 0xd2511f5362627825 */ /* 0x000fe200078e00ff */
[----:B------:R-:W-:Y:S02]  /*50a0*/  LOP3.LUT R62, R57, R62, R71, 0x96, !PT ;  /* 0x0000003e393e7212 */ /* 0x000fe400078e9647 */
[----:B------:R-:W-:Y:S01]  /*50b0*/  FSETP.NEU.FTZ.AND P1, PT, R2, -INF , PT ;  /* 0xff8000000200780b */ /* 0x000fe20003f3d000 */
[----:B------:R-:W-:Y:S01]  /*50c0*/  VIADD R68, R123, 0xed9eba14 ;  /* 0xed9eba147b447836 */ /* 0x000fe20000000000 */
[----:B------:R-:W-:Y:S01]  /*50d0*/  LOP3.LUT R63, R57, R108, R99, 0x96, !PT ;  /* 0x0000006c393f7212 */ /* 0x000fe200078e9663 */
[----:B------:R-:W-:Y:S01]  /*50e0*/  IMAD.WIDE.U32 R102, R59, -0x2daee0ad, RZ ;  /* 0xd2511f533b667825 */ /* 0x000fe200078e00ff */
[----:B---3--:R-:W-:-:S02]  /*50f0*/  FMNMX.FTZ R132, R64, R132, !PT ;  /* 0x0000008440847209 */ /* 0x008fc40007810000 */
[----:B------:R-:W-:Y:S01]  /*5100*/  FMNMX.FTZ R0, R66, R0, !PT ;  /* 0x0000000042007209 */ /* 0x000fe20007810000 */
[----:B------:R-:W-:Y:S01]  /*5110*/  IMAD.WIDE.U32 R92, R92, -0x2daee0ad, RZ ;  /* 0xd2511f535c5c7825 */ /* 0x000fe200078e00ff */
[----:B------:R-:W-:Y:S02]  /*5120*/  LOP3.LUT R57, R57, R104, R103, 0x96, !PT ;  /* 0x0000006839397212 */ /* 0x000fe400078e9667 */
[----:B------:R-:W-:Y:S01]  /*5130*/  FSEL R211, R211, RZ, P0 ;  /* 0x000000ffd3d37208 */ /* 0x000fe20000000000 */
[----:B------:R-:W-:Y:S01]  /*5140*/  IMAD.WIDE.U32 R88, R88, -0x2daee0ad, RZ ;  /* 0xd2511f5358587825 */ /* 0x000fe200078e00ff */
[----:B------:R-:W-:-:S03]  /*5150*/  LOP3.LUT R70, R68, R70, R93, 0x96, !PT ;  /* 0x0000004644467212 */ /* 0x000fc600078e965d */
[C---:B------:R-:W-:Y:S01]  /*5160*/  FMUL.FTZ R95, R0.reuse, UR4 ;  /* 0x00000004005f7c20 */ /* 0x040fe20008410000 */
[----:B------:R-:W-:Y:S01]  /*5170*/  FSETP.NEU.FTZ.AND P0, PT, R0, -INF , PT ;  /* 0xff8000000000780b */ /* 0x000fe20003f1d000 */
[----:B------:R-:W-:Y:S01]  /*5180*/  IMAD.WIDE.U32 R184, R184, -0x2daee0ad, RZ ;  /* 0xd2511f53b8b87825 */ /* 0x000fe200078e00ff */
[----:B------:R-:W-:-:S03]  /*5190*/  LOP3.LUT R78, R68, R78, R89, 0x96, !PT ;  /* 0x0000004e444e7212 */ /* 0x000fc600078e9659 */
[----:B------:R-:W-:Y:S01]  /*51a0*/  FFMA.FTZ R163, R91, UR4, -R211 ;  /* 0x000000045ba37c23 */ /* 0x000fe200080108d3 */
[----:B------:R-:W-:Y:S01]  /*51b0*/  FSEL R95, R95, RZ, P0 ;  /* 0x000000ff5f5f7208 */ /* 0x000fe20000000000 */
[----:B------:R-:W-:Y:S01]  /*51c0*/  IMAD.WIDE.U32 R58, R58, -0x2daee0ad, RZ ;  /* 0xd2511f533a3a7825 */ /* 0x000fe200078e00ff */
[----:B------:R-:W-:-:S03]  /*51d0*/  LOP3.LUT R98, R68, R98, R185, 0x96, !PT ;  /* 0x0000006244627212 */ /* 0x000fc600078e96b9 */
[--C-:B------:R-:W-:Y:S01]  /*51e0*/  FFMA.FTZ R201, R86, UR4, -R211.reuse ;  /* 0x0000000456c97c23 */ /* 0x100fe200080108d3 */
[----:B------:R-:W-:Y:S01]  /*51f0*/  FFMA.FTZ R187, R87, UR4, -R211 ;  /* 0x0000000457bb7c23 */ /* 0x000fe200080108d3 */
[----:B------:R-:W-:Y:S01]  /*5200*/  IMAD.WIDE.U32 R108, R62, -0x326172a9, RZ ;  /* 0xcd9e8d573e6c7825 */ /* 0x000fe200078e00ff */
[----:B------:R-:W-:Y:S01]  /*5210*/  LOP3.LUT R68, R68, R102, R59, 0x96, !PT ;  /* 0x0000006644447212 */ /* 0x000fe200078e963b */
[----:B------:R-:W-:Y:S02]  /*5220*/  MUFU.EX2 R163, R163 ;  /* 0x000000a300a37308 */ /* 0x000fe40000000800 */
[--C-:B------:R-:W-:Y:S01]  /*5230*/  FFMA.FTZ R186, R26, UR4, -R95.reuse ;  /* 0x000000041aba7c23 */ /* 0x100fe2000801085f */
[----:B------:R-:W-:Y:S02]  /*5240*/  VIADD R59, R122, 0x1715609d ;  /* 0x1715609d7a3b7836 */ /* 0x000fe40000000000 */
[--C-:B------:R-:W-:Y:S01]  /*5250*/  FFMA.FTZ R181, R27, UR4, -R95.reuse ;  /* 0x000000041bb57c23 */ /* 0x100fe2000801085f */
[----:B------:R-:W-:Y:S01]  /*5260*/  IMAD.WIDE.U32 R102, R63, -0x326172a9, RZ ;  /* 0xcd9e8d573f667825 */ /* 0x000fe200078e00ff */
[----:B------:R-:W-:Y:S03]  /*5270*/  MUFU.EX2 R201, R201 ;  /* 0x000000c900c97308 */ /* 0x000fe60000000800 */
[--C-:B------:R-:W-:Y:S01]  /*5280*/  FFMA.FTZ R169, R18, UR4, -R95.reuse ;  /* 0x0000000412a97c23 */ /* 0x100fe2000801085f */
[--C-:B------:R-:W-:Y:S01]  /*5290*/  FFMA.FTZ R165, R19, UR4, -R95.reuse ;  /* 0x0000000413a57c23 */ /* 0x100fe2000801085f */
[----:B------:R-:W-:Y:S01]  /*52a0*/  IMAD.WIDE.U32 R110, R60, -0x326172a9, RZ ;  /* 0xcd9e8d573c6e7825 */ /* 0x000fe200078e00ff */
[----:B------:R-:W1:Y:S03]  /*52b0*/  MUFU.EX2 R187, R187 ;  /* 0x000000bb00bb7308 */ /* 0x000e660000000800 */
[--C-:B------:R-:W-:Y:S01]  /*52c0*/  FFMA.FTZ R148, R10, UR4, -R95.reuse ;  /* 0x000000040a947c23 */ /* 0x100fe2000801085f */
[--C-:B------:R-:W-:Y:S01]  /*52d0*/  FFMA.FTZ R147, R11, UR4, -R95.reuse ;  /* 0x000000040b937c23 */ /* 0x100fe2000801085f */
[----:B------:R-:W-:Y:S01]  /*52e0*/  IMAD.WIDE.U32 R70, R70, -0x326172a9, RZ ;  /* 0xcd9e8d5746467825 */ /* 0x000fe200078e00ff */
[----:B------:R-:W-:Y:S03]  /*52f0*/  MUFU.EX2 R186, R186 ;  /* 0x000000ba00ba7308 */ /* 0x000fe60000000800 */
[--C-:B------:R-:W-:Y:S01]  /*5300*/  FFMA.FTZ R238, R22, UR4, -R95.reuse ;  /* 0x0000000416ee7c23 */ /* 0x100fe2000801085f */
[----:B------:R-:W-:Y:S01]  /*5310*/  FFMA.FTZ R146, R146, UR4, -R95 ;  /* 0x0000000492927c23 */ /* 0x000fe2000801085f */
[----:B------:R-:W-:Y:S01]  /*5320*/  IMAD.WIDE.U32 R78, R78, -0x326172a9, RZ ;  /* 0xcd9e8d574e4e7825 */ /* 0x000fe200078e00ff */
[----:B------:R-:W-:Y:S01]  /*5330*/  LOP3.LUT R108, R59, R108, R71, 0x96, !PT ;  /* 0x0000006c3b6c7212 */ /* 0x000fe200078e9647 */
[----:B------:R-:W-:Y:S02]  /*5340*/  MUFU.EX2 R181, R181 ;  /* 0x000000b500b57308 */ /* 0x000fe40000000800 */
[----:B------:R-:W-:Y:S01]  /*5350*/  FFMA.FTZ R222, R23, UR4, -R95 ;  /* 0x0000000417de7c23 */ /* 0x000fe2000801085f */
[----:B------:R-:W-:Y:S01]  /*5360*/  IMAD.WIDE.U32 R98, R98, -0x326172a9, RZ ;  /* 0xcd9e8d5762627825 */ /* 0x000fe200078e00ff */
[----:B------:R-:W-:Y:S01]  /*5370*/  LOP3.LUT R60, R59, R110, R79, 0x96, !PT ;  /* 0x0000006e3b3c7212 */ /* 0x000fe200078e964f */
[----:B------:R-:W-:Y:S01]  /*5380*/  MUFU.EX2 R169, R169 ;  /* 0x000000a900a97308 */ /* 0x000fe20000000800 */
[----:B-1----:R-:W-:Y:S01]  /*5390*/  F2FP.BF16.F32.PACK_AB R143, R187, R201 ;  /* 0x000000c9bb8f723e */ /* 0x002fe200000010ff */
[----:B------:R-:W-:Y:S01]  /*53a0*/  IMAD.WIDE.U32 R104, R57, -0x326172a9, RZ ;  /* 0xcd9e8d5739687825 */ /* 0x000fe200078e00ff */
[----:B------:R-:W-:-:S03]  /*53b0*/  LOP3.LUT R102, R59, R102, R99, 0x96, !PT ;  /* 0x000000663b667212 */ /* 0x000fc600078e9663 */
[----:B------:R-:W-:Y:S01]  /*53c0*/  FMUL.FTZ R99, R132, UR4 ;  /* 0x0000000484637c20 */ /* 0x000fe20008410000 */
[C---:B------:R-:W-:Y:S01]  /*53d0*/  PRMT R142, R143.reuse, 0x7632, R142 ;  /* 0x000076328f8e7816 */ /* 0x040fe2000000008e */
[----:B------:R-:W-:Y:S01]  /*53e0*/  IMAD.WIDE.U32 R68, R68, -0x326172a9, RZ ;  /* 0xcd9e8d5744447825 */ /* 0x000fe200078e00ff */
[----:B------:R-:W-:Y:S03]  /*53f0*/  MUFU.EX2 R165, R165 ;  /* 0x000000a500a57308 */ /* 0x000fe60000000800 */
[----:B------:R-:W-:Y:S01]  /*5400*/  FFMA.FTZ R235, R14, UR4, -R95 ;  /* 0x000000040eeb7c23 */ /* 0x000fe2000801085f */
[----:B------:R-:W-:Y:S01]  /*5410*/  PRMT R131, R143, 0x5410, R142 ;  /* 0x000054108f837816 */ /* 0x000fe2000000008e */
[----:B------:R-:W-:Y:S01]  /*5420*/  VIADD R62, R122, 0x78dde6e4 ;  /* 0x78dde6e47a3e7836 */ /* 0x000fe20000000000 */
[----:B------:R-:W-:Y:S01]  /*5430*/  LOP3.LUT R59, R59, R104, R69, 0x96, !PT ;  /* 0x000000683b3b7212 */ /* 0x000fe200078e9645 */
[----:B------:R-:W-:Y:S01]  /*5440*/  FMUL.FTZ R104, R2, UR4 ;  /* 0x0000000402687c20 */ /* 0x000fe20008410000 */
[----:B------:R-:W-:Y:S01]  /*5450*/  IMAD.WIDE.U32 R112, R60, -0x2daee0ad, RZ ;  /* 0xd2511f533c707825 */ /* 0x000fe200078e00ff */
[----:B------:R-:W-:Y:S01]  /*5460*/  MUFU.EX2 R148, R148 ;  /* 0x0000009400947308 */ /* 0x000fe20000000800 */
[----:B------:R-:W-:-:S02]  /*5470*/  LOP3.LUT R76, R62, R76, R109, 0x96, !PT ;  /* 0x0000004c3e4c7212 */ /* 0x000fc400078e966d */
[----:B------:R-:W-:Y:S01]  /*5480*/  FFMA.FTZ R223, R15, UR4, -R95 ;  /* 0x000000040fdf7c23 */ /* 0x000fe2000801085f */
[----:B------:R-:W-:Y:S01]  /*5490*/  FSEL R104, R104, RZ, P1 ;  /* 0x000000ff68687208 */ /* 0x000fe20000800000 */
[----:B------:R-:W-:Y:S01]  /*54a0*/  IMAD.WIDE.U32 R108, R108, -0x2daee0ad, RZ ;  /* 0xd2511f536c6c7825 */ /* 0x000fe200078e00ff */
[----:B------:R-:W-:Y:S01]  /*54b0*/  FSETP.NEU.FTZ.AND P1, PT, R132, -INF , PT ;  /* 0xff8000008400780b */ /* 0x000fe20003f3d000 */
[----:B------:R-:W-:Y:S01]  /*54c0*/  MUFU.EX2 R147, R147 ;  /* 0x0000009300937308 */ /* 0x000fe20000000800 */
[----:B------:R-:W-:Y:S01]  /*54d0*/  LOP3.LUT R66, R62, R100, R111, 0x96, !PT ;  /* 0x000000643e427212 */ /* 0x000fe200078e966f */
[----:B------:R-:W-:Y:S01]  /*54e0*/  IMAD.WIDE.U32 R76, R76, -0x2daee0ad, RZ ;  /* 0xd2511f534c4c7825 */ /* 0x000fe200078e00ff */
[----:B------:R-:W-:-:S03]  /*54f0*/  FSEL R99, R99, RZ, P1 ;  /* 0x000000ff63637208 */ /* 0x000fc60000800000 */
[----:B------:R-:W-:Y:S01]  /*5500*/  FFMA.FTZ R199, R24, UR4, -R104 ;  /* 0x0000000418c77c23 */ /* 0x000fe20008010868 */
[C---:B------:R-:W-:Y:S01]  /*5510*/  LOP3.LUT R248, R62.reuse, R248, R103, 0x96, !PT ;  /* 0x000000f83ef87212 */ /* 0x040fe200078e9667 */
[----:B------:R-:W-:Y:S01]  /*5520*/  VIADD R100, R123, 0xa9066899 ;  /* 0xa90668997b647836 */ /* 0x000fe20000000000 */
[----:B------:R-:W-:Y:S01]  /*5530*/  LOP3.LUT R62, R62, R94, R105, 0x96, !PT ;  /* 0x0000005e3e3e7212 */ /* 0x000fe200078e9669 */
[--C-:B------:R-:W-:Y:S01]  /*5540*/  FFMA.FTZ R196, R84, UR4, -R99.reuse ;  /* 0x0000000454c47c23 */ /* 0x100fe20008010863 */
[----:B------:R-:W-:Y:S01]  /*5550*/  FFMA.FTZ R180, R85, UR4, -R99 ;  /* 0x0000000455b47c23 */ /* 0x000fe20008010863 */
[----:B------:R-:W-:Y:S01]  /*5560*/  IMAD.WIDE.U32 R66, R66, -0x2daee0ad, RZ ;  /* 0xd2511f5342427825 */ /* 0x000fe200078e00ff */
[----:B------:R-:W-:-:S03]  /*5570*/  LOP3.LUT R92, R100, R92, R77, 0x96, !PT ;  /* 0x0000005c645c7212 */ /* 0x000fc600078e964d */
[----:B------:R-:W-:Y:S01]  /*5580*/  FFMA.FTZ R182, R25, UR4, -R104 ;  /* 0x0000000419b67c23 */ /* 0x000fe20008010868 */
[----:B------:R-:W-:Y:S01]  /*5590*/  FFMA.FTZ R240, R28, UR4, -R99 ;  /* 0x000000041cf07c23 */ /* 0x000fe20008010863 */
[----:B------:R-:W-:Y:S01]  /*55a0*/  MUFU.EX2 R196, R196 ;  /* 0x000000c400c47308 */ /* 0x000fe20000000800 */
[----:B------:R-:W-:Y:S01]  /*55b0*/  IMAD.WIDE.U32 R248, R248, -0x2daee0ad, RZ ;  /* 0xd2511f53f8f87825 */ /* 0x000fe200078e00ff */
[----:B------:R-:W-:-:S03]  /*55c0*/  LOP3.LUT R64, R100, R88, R67, 0x96, !PT ;  /* 0x0000005864407212 */ /* 0x000fc600078e9643 */
[----:B------:R-:W-:Y:S01]  /*55d0*/  FFMA.FTZ R119, R29, UR4, -R99 ;  /* 0x000000041d777c23 */ /* 0x000fe20008010863 */
[----:B------:R-:W1:Y:S01]  /*55e0*/  MUFU.EX2 R180, R180 ;  /* 0x000000b400b47308 */ /* 0x000e620000000800 */
[----:B------:R-:W-:Y:S01]  /*55f0*/  IMAD.WIDE.U32 R92, R92, -0x326172a9, RZ ;  /* 0xcd9e8d575c5c7825 */ /* 0x000fe200078e00ff */
[----:B------:R-:W-:-:S03]  /*5600*/  LOP3.LUT R184, R100, R184, R249, 0x96, !PT ;  /* 0x000000b864b87212 */ /* 0x000fc600078e96f9 */
[----:B------:R-:W-:Y:S01]  /*5610*/  FFMA.FTZ R218, R65, UR4, -R99 ;  /* 0x0000000441da7c23 */ /* 0x000fe20008010863 */
[----:B------:R-:W-:Y:S01]  /*5620*/  MUFU.EX2 R199, R199 ;  /* 0x000000c700c77308 */ /* 0x000fe20000000800 */
[----:B------:R-:W-:Y:S01]  /*5630*/  IMAD.WIDE.U32 R62, R62, -0x2daee0ad, RZ ;  /* 0xd2511f533e3e7825 */ /* 0x000fe200078e00ff */
[----:B------:R-:W-:-:S03]  /*5640*/  PRMT R67, R92, 0x7770, RZ ;  /* 0x000077705c437816 */ /* 0x000fc600000000ff */
[----:B------:R-:W-:Y:S01]  /*5650*/  FFMA.FTZ R217, R56, UR4, -R99 ;  /* 0x0000000438d97c23 */ /* 0x000fe20008010863 */
[----:B------:R-:W-:Y:S01]  /*5660*/  PRMT R79, R92, 0x7772, RZ ;  /* 0x000077725c4f7816 */ /* 0x000fe200000000ff */
[----:B------:R-:W-:Y:S01]  /*5670*/  IMAD.WIDE.U32 R184, R184, -0x326172a9, RZ ;  /* 0xcd9e8d57b8b87825 */ /* 0x000fe200078e00ff */
[----:B------:R-:W-:Y:S01]  /*5680*/  ISETP.LE.U32.AND P0, PT, R67, UR8, PT ;  /* 0x0000000843007c0c */ /* 0x000fe2000bf03070 */
[----:B------:R-:W-:Y:S01]  /*5690*/  MUFU.EX2 R182, R182 ;  /* 0x000000b600b67308 */ /* 0x000fe20000000800 */
[----:B------:R-:W-:Y:S01]  /*56a0*/  LOP3.LUT R100, R100, R58, R63, 0x96, !PT ;  /* 0x0000003a64647212 */ /* 0x000fe200078e963f */
[----:B------:R-:W-:Y:S01]  /*56b0*/  FFMA.FTZ R58, R90, UR4, -R211 ;  /* 0x000000045a3a7c23 */ /* 0x000fe200080108d3 */
[----:B------:R-:W-:Y:S01]  /*56c0*/  VIADD R90, R122, 0xb54cda56 ;  /* 0xb54cda567a5a7836 */ /* 0x000fe20000000000 */
[----:B-1----:R-:W-:Y:S01]  /*56d0*/  F2FP.BF16.F32.PACK_AB R145, R180, R196 ;  /* 0x000000c4b491723e */ /* 0x002fe200000010ff */
[----:B------:R-:W-:Y:S01]  /*56e0*/  IMAD.WIDE.U32 R64, R64, -0x326172a9, RZ ;  /* 0xcd9e8d5740407825 */ /* 0x000fe200078e00ff */
[----:B------:R-:W-:Y:S01]  /*56f0*/  PRMT R63, R92, 0x7773, RZ ;  /* 0x000077735c3f7816 */ /* 0x000fe200000000ff */
[----:B------:R-:W-:Y:S01]  /*5700*/  MUFU.EX2 R240, R240 ;  /* 0x000000f000f07308 */ /* 0x000fe20000000800 */
[----:B------:R-:W-:Y:S01]  /*5710*/  LOP3.LUT R70, R90, R70, R93, 0x96, !PT ;  /* 0x000000465a467212 */ /* 0x000fe200078e965d */
[----:B------:R-:W-:Y:S01]  /*5720*/  IMAD.WIDE.U32 R100, R100, -0x326172a9, RZ ;  /* 0xcd9e8d5764647825 */ /* 0x000fe200078e00ff */
[C---:B------:R-:W-:Y:S01]  /*5730*/  LOP3.LUT R98, R90.reuse, R98, R185, 0x96, !PT ;  /* 0x000000625a627212 */ /* 0x040fe200078e96b9 */
[----:B------:R-:W-:Y:S01]  /*5740*/  MUFU.EX2 R119, R119 ;  /* 0x0000007700777308 */ /* 0x000fe20000000800 */
[C---:B------:R-:W-:Y:S01]  /*5750*/  LOP3.LUT R127, R90.reuse, R78, R65, 0x96, !PT ;  /* 0x0000004e5a7f7212 */ /* 0x040fe200078e9641 */
[----:B------:R-:W-:Y:S01]  /*5760*/  @!P0 HFMA2.BF16_V2 R54, -RZ.H0_H0, RZ.H0_H0, -R145.H0_H0 ;  /* 0x200000ffff368231 */ /* 0x000fe20000340991 */
[----:B------:R-:W-:Y:S01]  /*5770*/  LOP3.LUT R90, R90, R68, R101, 0x96, !PT ;  /* 0x000000445a5a7212 */ /* 0x000fe200078e9665 */
[----:B------:R-:W1:Y:S01]  /*5780*/  MUFU.EX2 R58, R58 ;  /* 0x0000003a003a7308 */ /* 0x000e620000000800 */
[----:B------:R-:W-:Y:S01]  /*5790*/  LOP3.LUT R68, R70, 0xff, RZ, 0xc0, !PT ;  /* 0x000000ff46447812 */ /* 0x000fe200078ec0ff */
[--C-:B------:R-:W-:Y:S01]  /*57a0*/  FFMA.FTZ R237, R80, UR4, -R99.reuse ;  /* 0x0000000450ed7c23 */ /* 0x100fe20008010863 */
[----:B------:R-:W-:Y:S01]  /*57b0*/  ISETP.GT.U32.AND P3, PT, R79, UR8, PT ;  /* 0x000000084f007c0c */ /* 0x000fe2000bf64070 */
[----:B------:R-:W-:Y:S01]  /*57c0*/  FFMA.FTZ R177, R81, UR4, -R99 ;  /* 0x0000000451b17c23 */ /* 0x000fe20008010863 */
[----:B------:R-:W-:Y:S01]  /*57d0*/  PRMT R144, R145, 0x7632, R144 ;  /* 0x0000763291907816 */ /* 0x000fe20000000090 */
[--C-:B------:R-:W-:Y:S01]  /*57e0*/  FFMA.FTZ R171, R16, UR4, -R104.reuse ;  /* 0x0000000410ab7c23 */ /* 0x100fe20008010868 */
[----:B------:R-:W-:Y:S01]  /*57f0*/  ISETP.GT.U32.AND P4, PT, R63, UR8, PT ;  /* 0x000000083f007c0c */ /* 0x000fe2000bf84070 */
[----:B------:R-:W-:Y:S01]  /*5800*/  MUFU.EX2 R237, R237 ;  /* 0x000000ed00ed7308 */ /* 0x000fe20000000800 */
[----:B------:R-:W-:Y:S01]  /*5810*/  PRMT R79, R79, 0x5410, R63 ;  /* 0x000054104f4f7816 */ /* 0x000fe2000000003f */
[----:B------:R-:W-:Y:S01]  /*5820*/  FFMA.FTZ R166, R17, UR4, -R104 ;  /* 0x0000000411a67c23 */ /* 0x000fe20008010868 */
[----:B------:R-:W-:Y:S01]  /*5830*/  PRMT R63, R64, 0x7771, RZ ;  /* 0x00007771403f7816 */ /* 0x000fe200000000ff */
[----:B------:R-:W2:Y:S01]  /*5840*/  MUFU.EX2 R177, R177 ;  /* 0x000000b100b17308 */ /* 0x000ea20000000800 */
[----:B------:R-:W-:Y:S01]  /*5850*/  ISETP.LE.U32.AND P6, PT, R68, UR8, PT ;  /* 0x0000000844007c0c */ /* 0x000fe2000bfc3070 */
[----:B-1----:R-:W-:Y:S01]  /*5860*/  FADD.FTZ R200, R58, R163 ;  /* 0x000000a33ac87221 */ /* 0x002fe20000010000 */
[----:B------:R-:W-:Y:S01]  /*5870*/  PRMT R130, R145, 0x5410, R144 ;  /* 0x0000541091827816 */ /* 0x000fe20000000090 */
[----:B------:R-:W-:Y:S01]  /*5880*/  @P3 HFMA2.BF16_V2 R52, -RZ.H0_H0, RZ.H0_H0, -R143.H0_H0 ;  /* 0x200000ffff343231 */ /* 0x000fe2000034098f */
[----:B------:R-:W-:Y:S01]  /*5890*/  @!P0 PRMT R145, R54, 0x5410, RZ ;  /* 0x0000541036918816 */ /* 0x000fe200000000ff */
[----:B------:R-:W-:Y:S01]  /*58a0*/  MUFU.EX2 R171, R171 ;  /* 0x000000ab00ab7308 */ /* 0x000fe20000000800 */
[----:B------:R-:W-:Y:S01]  /*58b0*/  ISETP.GT.U32.AND P0, PT, R63, UR8, PT ;  /* 0x000000083f007c0c */ /* 0x000fe2000bf04070 */
[----:B------:R-:W-:Y:S01]  /*58c0*/  @P4 HFMA2.BF16_V2 R53, -RZ.H0_H0, RZ.H0_H0, -R142.H0_H0 ;  /* 0x200000ffff354231 */ /* 0x000fe2000034098e */
[----:B------:R-:W-:Y:S01]  /*58d0*/  SHF.R.U32.HI R89, RZ, 0x18, R70 ;  /* 0x00000018ff597819 */ /* 0x000fe20000011646 */
[----:B------:R-:W-:Y:S01]  /*58e0*/  MUFU.EX2 R166, R166 ;  /* 0x000000a600a67308 */ /* 0x000fe20000000800 */
[----:B------:R-:W-:Y:S01]  /*58f0*/  F2FP.BF16.F32.PACK_AB R133, R182, R199 ;  /* 0x000000c7b685723e */ /* 0x000fe200000010ff */
[----:B------:R-:W-:Y:S01]  /*5900*/  IMAD.WIDE.U32 R102, R102, -0x2daee0ad, RZ ;  /* 0xd2511f5366667825 */ /* 0x000fe200078e00ff */
[----:B------:R-:W-:-:S03]  /*5910*/  F2FP.BF16.F32.PACK_AB R176, R119, R240 ;  /* 0x000000f077b0723e */ /* 0x000fc600000010ff */
[----:B------:R-:W-:Y:S01]  /*5920*/  FFMA.FTZ R57, R40, UR4, -R104 ;  /* 0x0000000428397c23 */ /* 0x000fe20008010868 */
[----:B------:R-:W-:Y:S01]  /*5930*/  ISETP.LE.U32.AND P1, PT, R89, UR8, PT ;  /* 0x0000000859007c0c */ /* 0x000fe2000bf23070 */
[----:B------:R-:W-:Y:S01]  /*5940*/  IMAD.WIDE.U32 R110, R59, -0x2daee0ad, RZ ;  /* 0xd2511f533b6e7825 */ /* 0x000fe200078e00ff */
[----:B------:R-:W-:-:S03]  /*5950*/  PRMT R67, R133, 0x7632, R67 ;  /* 0x0000763285437816 */ /* 0x000fc60000000043 */
[----:B------:R-:W-:Y:S01]  /*5960*/  @!P6 HFMA2.BF16_V2 R56, -RZ.H0_H0, RZ.H0_H0, -R176.H0_H0 ;  /* 0x200000ffff38e231 */ /* 0x000fe200003409b0 */
[----:B------:R-:W-:Y:S01]  /*5970*/  PRMT R164, R176, 0x7632, R164 ;  /* 0x00007632b0a47816 */ /* 0x000fe200000000a4 */
[--C-:B------:R-:W-:Y:S01]  /*5980*/  FFMA.FTZ R106, R106, UR4, -R104.reuse ;  /* 0x000000046a6a7c23 */ /* 0x100fe20008010868 */
[----:B------:R-:W-:Y:S01]  /*5990*/  PRMT R94, R92, 0x7771, RZ ;  /* 0x000077715c5e7816 */ /* 0x000fe200000000ff */
[----:B------:R-:W-:Y:S01]  /*59a0*/  @P0 HFMA2.BF16_V2 R49, -RZ.H0_H0, RZ.H0_H0, -R67.H0_H0 ;  /* 0x200000ffff310231 */ /* 0x000fe20000340943 */
[----:B------:R-:W-:Y:S01]  /*59b0*/  F2FP.BF16.F32.PACK_AB R163, R163, R58 ;  /* 0x0000003aa3a3723e */ /* 0x000fe200000010ff */
[----:B------:R-:W-:Y:S01]  /*59c0*/  FFMA.FTZ R243, R20, UR4, -R104 ;  /* 0x0000000414f37c23 */ /* 0x000fe20008010868 */
[----:B------:R-:W-:Y:S01]  /*59d0*/  PRMT R128, R176, 0x5410, R164 ;  /* 0x00005410b0807816 */ /* 0x000fe200000000a4 */
[--C-:B------:R-:W-:Y:S01]  /*59e0*/  FFMA.FTZ R234, R21, UR4, -R104.reuse ;  /* 0x0000000415ea7c23 */ /* 0x100fe20008010868 */
[----:B------:R-:W-:Y:S01]  /*59f0*/  @!P6 PRMT R176, R56, 0x5410, RZ ;  /* 0x0000541038b0e816 */ /* 0x000fe200000000ff */
[--C-:B------:R-:W-:Y:S01]  /*5a00*/  FFMA.FTZ R236, R12, UR4, -R104.reuse ;  /* 0x000000040cec7c23 */ /* 0x100fe20008010868 */
[----:B------:R-:W-:Y:S01]  /*5a10*/  LOP3.LUT R76, R229, R76, R109, 0x96, !PT ;  /* 0x0000004ce54c7212 */ /* 0x000fe200078e966d */
[----:B------:R-:W-:Y:S01]  /*5a20*/  FFMA.FTZ R224, R13, UR4, -R104 ;  /* 0x000000040de07c23 */ /* 0x000fe20008010868 */
[----:B------:R-:W-:Y:S01]  /*5a30*/  PRMT R162, R163, 0x7632, R162 ;  /* 0x00007632a3a27816 */ /* 0x000fe200000000a2 */
[--C-:B------:R-:W-:Y:S01]  /*5a40*/  FFMA.FTZ R151, R8, UR4, -R104.reuse ;  /* 0x0000000408977c23 */ /* 0x100fe20008010868 */
[----:B------:R-:W-:Y:S01]  /*5a50*/  ISETP.GT.U32.AND P6, PT, R94, UR8, PT ;  /* 0x000000085e007c0c */ /* 0x000fe2000bfc4070 */
[--C-:B------:R-:W-:Y:S01]  /*5a60*/  FFMA.FTZ R150, R9, UR4, -R104.reuse ;  /* 0x0000000409967c23 */ /* 0x100fe20008010868 */
[----:B------:R-:W-:Y:S01]  /*5a70*/  PRMT R78, R133, 0x5410, R67 ;  /* 0x00005410854e7816 */ /* 0x000fe20000000043 */
[----:B------:R-:W-:Y:S01]  /*5a80*/  @!P1 HFMA2.BF16_V2 R55, -RZ.H0_H0, RZ.H0_H0, -R162.H0_H0 ;  /* 0x200000ffff379231 */ /* 0x000fe200003409a2 */
[----:B------:R-:W-:Y:S01]  /*5a90*/  @P0 PRMT R67, R49, 0x5410, RZ ;  /* 0x0000541031430816 */ /* 0x000fe200000000ff */
[--C-:B------:R-:W-:Y:S01]  /*5aa0*/  FFMA.FTZ R210, R210, UR4, -R104.reuse ;  /* 0x00000004d2d27c23 */ /* 0x100fe20008010868 */
[----:B------:R-:W-:Y:S01]  /*5ab0*/  LOP3.LUT R49, R92, 0xff, RZ, 0xc0, !PT ;  /* 0x000000ff5c317812 */ /* 0x000fe200078ec0ff */
[--C-:B------:R-:W-:Y:S01]  /*5ac0*/  FFMA.FTZ R209, R209, UR4, -R104.reuse ;  /* 0x00000004d1d17c23 */ /* 0x100fe20008010868 */
[----:B------:R-:W-:Y:S01]  /*5ad0*/  LOP3.LUT R92, R76, 0xff, RZ, 0xc0, !PT ;  /* 0x000000ff4c5c7812 */ /* 0x000fe200078ec0ff */
[--C-:B------:R-:W-:Y:S01]  /*5ae0*/  FFMA.FTZ R149, R149, UR4, -R104.reuse ;  /* 0x0000000495957c23 */ /* 0x100fe20008010868 */
[----:B------:R-:W-:Y:S01]  /*5af0*/  PRMT R65, R64, 0x7770, RZ ;  /* 0x0000777040417816 */ /* 0x000fe200000000ff */
[----:B------:R-:W-:Y:S01]  /*5b00*/  FFMA.FTZ R104, R61, UR4, -R104 ;  /* 0x000000043d687c23 */ /* 0x000fe20008010868 */
[----:B------:R-:W-:Y:S01]  /*5b10*/  @P3 PRMT R143, R52, 0x5410, RZ ;  /* 0x00005410348f3816 */ /* 0x000fe200000000ff */
[----:B------:R-:W-:Y:S01]  /*5b20*/  @P6 HFMA2.BF16_V2 R51, -RZ.H0_H0, RZ.H0_H0, -R144.H0_H0 ;  /* 0x200000ffff336231 */ /* 0x000fe20000340990 */
[----:B------:R-:W-:Y:S01]  /*5b30*/  ISETP.LE.U32.AND P3, PT, R92, UR8, PT ;  /* 0x000000085c007c0c */ /* 0x000fe2000bf63070 */
[----:B------:R-:W-:Y:S01]  /*5b40*/  IMAD.MOV.U32 R60, RZ, RZ, R112 ;  /* 0x000000ffff3c7224 */ /* 0x000fe200078e0070 */
[----:B------:R-:W-:Y:S01]  /*5b50*/  PRMT R129, R163, 0x5410, R162 ;  /* 0x00005410a3817816 */ /* 0x000fe200000000a2 */
[----:B------:R-:W-:Y:S01]  /*5b60*/  IMAD.MOV.U32 R61, RZ, RZ, R108 ;  /* 0x000000ffff3d7224 */ /* 0x000fe200078e006c */
[----:B------:R-:W-:Y:S01]  /*5b70*/  @!P1 PRMT R162, R55, 0x5410, RZ ;  /* 0x0000541037a29816 */ /* 0x000fe200000000ff */
[----:B------:R-:W-:Y:S01]  /*5b80*/  IMAD.MOV.U32 R96, RZ, RZ, R100 ;  /* 0x000000ffff607224 */ /* 0x000fe200078e0064 */
[----:B------:R-:W-:Y:S01]  /*5b90*/  PRMT R93, R64, 0x7773, RZ ;  /* 0x00007773405d7816 */ /* 0x000fe200000000ff */
[----:B------:R-:W-:Y:S01]  /*5ba0*/  MUFU.EX2 R151, R151 ;  /* 0x0000009700977308 */ /* 0x000fe20000000800 */
[----:B------:R-:W-:Y:S01]  /*5bb0*/  ISETP.LE.U32.AND P1, PT, R65, UR8, PT ;  /* 0x0000000841007c0c */ /* 0x000fe2000bf23070 */
[----:B------:R-:W-:Y:S01]  /*5bc0*/  IMAD.MOV.U32 R190, RZ, RZ, R102 ;  /* 0x000000ffffbe7224 */ /* 0x000fe200078e0066 */
[----:B------:R-:W-:Y:S01]  /*5bd0*/  LOP3.LUT R241, R229, R66, R113, 0x96, !PT ;  /* 0x00000042e5f17212 */ /* 0x000fe200078e9671 */
[----:B------:R-:W-:Y:S01]  /*5be0*/  MUFU.EX2 R150, R150 ;  /* 0x0000009600967308 */ /* 0x000fe20000000800 */
[----:B------:R-:W-:Y:S01]  /*5bf0*/  PRMT R66, R108, 0x7770, RZ ;  /* 0x000077706c427816 */ /* 0x000fe200000000ff */
[--C-:B------:R-:W-:Y:S01]  /*5c00*/  FFMA.FTZ R105, R30, UR4, -R95.reuse ;  /* 0x000000041e697c23 */ /* 0x100fe2000801085f */
[----:B------:R-:W-:Y:S01]  /*5c10*/  @P4 PRMT R142, R53, 0x5410, RZ ;  /* 0x00005410358e4816 */ /* 0x000fe200000000ff */
[----:B------:R-:W-:Y:S01]  /*5c20*/  MUFU.EX2 R161, R57 ;  /* 0x0000003900a17308 */ /* 0x000fe20000000800 */
[----:B------:R-:W-:Y:S01]  /*5c30*/  PRMT R58, R64, 0x7772, RZ ;  /* 0x00007772403a7816 */ /* 0x000fe200000000ff */
[--C-:B------:R-:W-:Y:S01]  /*5c40*/  FFMA.FTZ R88, R31, UR4, -R95.reuse ;  /* 0x000000041f587c23 */ /* 0x100fe2000801085f */
[----:B------:R-:W-:Y:S01]  /*5c50*/  ISETP.GT.U32.AND P4, PT, R93, UR8, PT ;  /* 0x000000085d007c0c */ /* 0x000fe2000bf84070 */
[----:B------:R-:W1:Y:S01]  /*5c60*/  MUFU.EX2 R106, R106 ;  /* 0x0000006a006a7308 */ /* 0x000e620000000800 */
[----:B--2---:R-:W-:Y:S01]  /*5c70*/  F2FP.BF16.F32.PACK_AB R141, R177, R237 ;  /* 0x000000edb18d723e */ /* 0x004fe200000010ff */
[----:B------:R-:W-:Y:S01]  /*5c80*/  @!P1 HFMA2.BF16_V2 R50, -RZ.H0_H0, RZ.H0_H0, -R133.H0_H0 ;  /* 0x200000ffff329231 */ /* 0x000fe20000340985 */
[----:B------:R-:W-:Y:S01]  /*5c90*/  ISETP.LE.U32.AND P5, PT, R66, UR8, PT ;  /* 0x0000000842007c0c */ /* 0x000fe2000bfa3070 */
[----:B------:R-:W-:Y:S01]  /*5ca0*/  MUFU.EX2 R105, R105 ;  /* 0x0000006900697308 */ /* 0x000fe20000000800 */
[----:B------:R-:W-:Y:S01]  /*5cb0*/  @P6 PRMT R144, R51, 0x5410, RZ ;  /* 0x0000541033906816 */ /* 0x000fe200000000ff */
[----:B------:R-:W-:Y:S01]  /*5cc0*/  @!P3 HFMA2.BF16_V2 R45, -RZ.H0_H0, RZ.H0_H0, -R141.H0_H0 ;  /* 0x200000ffff2db231 */ /* 0x000fe2000034098d */
[----:B------:R-:W-:Y:S01]  /*5cd0*/  F2FP.BF16.F32.PACK_AB R66, R181, R186 ;  /* 0x000000bab542723e */ /* 0x000fe200000010ff */
[----:B------:R-:W2:Y:S01]  /*5ce0*/  MUFU.EX2 R135, R88 ;  /* 0x0000005800877308 */ /* 0x000ea20000000800 */
[----:B------:R-:W-:Y:S01]  /*5cf0*/  ISETP.GT.U32.AND P6, PT, R58, UR8, PT ;  /* 0x000000083a007c0c */ /* 0x000fe2000bfc4070 */
[----:B------:R-:W-:Y:S01]  /*5d00*/  FFMA.FTZ R208, R6, UR4, -R95 ;  /* 0x0000000406d07c23 */ /* 0x000fe2000801085f */
[----:B------:R-:W-:Y:S01]  /*5d10*/  PRMT R140, R141, 0x7632, R140 ;  /* 0x000076328d8c7816 */ /* 0x000fe2000000008c */
[----:B------:R-:W-:Y:S01]  /*5d20*/  MUFU.EX2 R149, R149 ;  /* 0x0000009500957308 */ /* 0x000fe20000000800 */
[----:B------:R-:W-:Y:S01]  /*5d30*/  PRMT R77, R112, 0x7771, RZ ;  /* 0x00007771704d7816 */ /* 0x000fe200000000ff */
[----:B-1----:R-:W-:Y:S01]  /*5d40*/  FADD.FTZ R198, R161, R106 ;  /* 0x0000006aa1c67221 */ /* 0x002fe20000010000 */
[----:B------:R-:W-:Y:S01]  /*5d50*/  PRMT R65, R66, 0x7632, R65 ;  /* 0x0000763242417816 */ /* 0x000fe20000000041 */
[----:B------:R-:W-:Y:S01]  /*5d60*/  FFMA.FTZ R207, R7, UR4, -R95 ;  /* 0x0000000407cf7c23 */ /* 0x000fe2000801085f */
[----:B------:R-:W-:Y:S01]  /*5d70*/  LOP3.LUT R248, R229, R248, R103, 0x96, !PT ;  /* 0x000000f8e5f87212 */ /* 0x000fe200078e9667 */
[----:B------:R-:W-:Y:S01]  /*5d80*/  FFMA.FTZ R95, R5, UR4, -R95 ;  /* 0x00000004055f7c23 */ /* 0x000fe2000801085f */
[----:B------:R-:W-:Y:S01]  /*5d90*/  LOP3.LUT R229, R229, R62, R111, 0x96, !PT ;  /* 0x0000003ee5e57212 */ /* 0x000fe200078e966f */
[----:B------:R-:W-:Y:S01]  /*5da0*/  @P4 HFMA2.BF16_V2 R47, -RZ.H0_H0, RZ.H0_H0, -R65.H0_H0 ;  /* 0x200000ffff2f4231 */ /* 0x000fe20000340941 */
[C---:B------:R-:W-:Y:S01]  /*5db0*/  PRMT R71, R112.reuse, 0x7773, RZ ;  /* 0x0000777370477816 */ /* 0x040fe200000000ff */
[----:B------:R-:W-:Y:S01]  /*5dc0*/  @P6 HFMA2.BF16_V2 R46, -RZ.H0_H0, RZ.H0_H0, -R66.H0_H0 ;  /* 0x200000ffff2e6231 */ /* 0x000fe20000340942 */
[----:B------:R-:W-:Y:S01]  /*5dd0*/  PRMT R101, R141, 0x5410, R140 ;  /* 0x000054108d657816 */ /* 0x000fe2000000008c */
[----:B--2---:R-:W-:Y:S01]  /*5de0*/  FADD.FTZ R185, R105, R135 ;  /* 0x0000008769b97221 */ /* 0x004fe20000010000 */
[----:B------:R-:W-:Y:S01]  /*5df0*/  PRMT R62, R112, 0x7772, RZ ;  /* 0x00007772703e7816 */ /* 0x000fe200000000ff */
[----:B------:R-:W-:Y:S01]  /*5e00*/  MUFU.EX2 R146, R146 ;  /* 0x0000009200927308 */ /* 0x000fe20000000800 */
[----:B------:R-:W-:Y:S01]  /*5e10*/  @!P3 PRMT R141, R45, 0x5410, RZ ;  /* 0x000054102d8db816 */ /* 0x000fe200000000ff */
[----:B------:R-:W-:Y:S01]  /*5e20*/  IMAD.MOV.U32 R228, RZ, RZ, R110 ;  /* 0x000000ffffe47224 */ /* 0x000fe200078e006e */
[----:B------:R-:W-:Y:S01]  /*5e30*/  ISETP.GT.U32.AND P3, PT, R77, UR8, PT ;  /* 0x000000084d007c0c */ /* 0x000fe2000bf64070 */
[--C-:B------:R-:W-:Y:S01]  /*5e40*/  FFMA.FTZ R170, R170, UR4, -R99.reuse ;  /* 0x00000004aaaa7c23 */ /* 0x100fe20008010863 */
[----:B------:R-:W-:Y:S01]  /*5e50*/  @!P1 PRMT R133, R50, 0x5410, RZ ;  /* 0x0000541032859816 */ /* 0x000fe200000000ff */
[----:B------:R-:W-:Y:S01]  /*5e60*/  FFMA.FTZ R168, R168, UR4, -R99 ;  /* 0x00000004a8a87c23 */ /* 0x000fe20008010863 */
[----:B------:R-:W-:Y:S01]  /*5e70*/  ISETP.GT.U32.AND P0, PT, R71, UR8, PT ;  /* 0x0000000847007c0c */ /* 0x000fe2000bf04070 */
[----:B------:R-:W1:Y:S01]  /*5e80*/  MUFU.EX2 R50, R104 ;  /* 0x0000006800327308 */ /* 0x000e620000000800 */
[----:B------:R-:W-:Y:S01]  /*5e90*/  ISETP.GT.U32.AND P1, PT, R62, UR8, PT ;  /* 0x000000083e007c0c */ /* 0x000fe2000bf24070 */
[----:B------:R-:W-:Y:S01]  /*5ea0*/  IMAD.IADD R246, R124, 0x1, R197 ;  /* 0x000000017cf67824 */ /* 0x000fe200078e02c5 */
[----:B------:R-:W-:Y:S01]  /*5eb0*/  PRMT R71, R62, 0x5410, R71 ;  /* 0x000054103e477816 */ /* 0x000fe20000000047 */
[----:B------:R-:W2:Y:S01]  /*5ec0*/  MUFU.EX2 R170, R170 ;  /* 0x000000aa00aa7308 */ /* 0x000ea20000000800 */
[----:B------:R-:W-:Y:S01]  /*5ed0*/  PRMT R91, R100, 0x7771, RZ ;  /* 0x00007771645b7816 */ /* 0x000fe200000000ff */
[--C-:B------:R-:W-:Y:S01]  /*5ee0*/  FFMA.FTZ R172, R172, UR4, -R211.reuse ;  /* 0x00000004acac7c23 */ /* 0x100fe200080108d3 */
[C---:B------:R-:W-:Y:S01]  /*5ef0*/  PRMT R189, R100.reuse, 0x7772, RZ ;  /* 0x0000777264bd7816 */ /* 0x040fe200000000ff */
[----:B------:R-:W3:Y:S01]  /*5f00*/  MUFU.EX2 R168, R168 ;  /* 0x000000a800a87308 */ /* 0x000ee20000000800 */
[----:B------:R-:W-:Y:S01]  /*5f10*/  PRMT R188, R100, 0x7773, RZ ;  /* 0x0000777364bc7816 */ /* 0x000fe200000000ff */
[----:B------:R-:W4:Y:S01]  /*5f20*/  LDSM.16.MT88.4 R112, [R246+0x6000] ;  /* 0x00600000f670783b */ /* 0x000f220000004200 */
[----:B------:R-:W-:Y:S01]  /*5f30*/  F2FP.BF16.F32.PACK_AB R62, R166, R171 ;  /* 0x000000aba63e723e */ /* 0x000fe200000010ff */
[----:B------:R-:W-:Y:S01]  /*5f40*/  FFMA.FTZ R167, R167, UR4, -R211 ;  /* 0x00000004a7a77c23 */ /* 0x000fe200080108d3 */
[----:B------:R-:W-:Y:S01]  /*5f50*/  PRMT R100, R66, 0x5410, R65 ;  /* 0x0000541042647816 */ /* 0x000fe20000000041 */
[--C-:B------:R-:W-:Y:S01]  /*5f60*/  FFMA.FTZ R179, R82, UR4, -R211.reuse ;  /* 0x0000000452b37c23 */ /* 0x100fe200080108d3 */
[----:B------:R-:W-:Y:S01]  /*5f70*/  @P4 PRMT R65, R47, 0x5410, RZ ;  /* 0x000054102f414816 */ /* 0x000fe200000000ff */
[----:B------:R-:W-:Y:S01]  /*5f80*/  FFMA.FTZ R239, R83, UR4, -R211 ;  /* 0x0000000453ef7c23 */ /* 0x000fe200080108d3 */
[----:B------:R-:W-:Y:S01]  /*5f90*/  LOP3.LUT R47, R61, 0xff, RZ, 0xc0, !PT ;  /* 0x000000ff3d2f7812 */ /* 0x000fe200078ec0ff */
[----:B------:R-:W-:Y:S01]  /*5fa0*/  MUFU.EX2 R172, R172 ;  /* 0x000000ac00ac7308 */ /* 0x000fe20000000800 */
[----:B------:R-:W-:Y:S01]  /*5fb0*/  LOP3.LUT R60, R60, 0xff, RZ, 0xc0, !PT ;  /* 0x000000ff3c3c7812 */ /* 0x000fe200078ec0ff */
[----:B------:R-:W-:Y:S01]  /*5fc0*/  IMAD.IADD R245, R116, 0x1, R197 ;  /* 0x0000000174f57824 */ /* 0x000fe200078e02c5 */
[----:B------:R-:W-:Y:S01]  /*5fd0*/  PRMT R61, R62, 0x7632, R61 ;  /* 0x000076323e3d7816 */ /* 0x000fe2000000003d */
[----:B------:R-:W-:Y:S01]  /*5fe0*/  MUFU.EX2 R167, R167 ;  /* 0x000000a700a77308 */ /* 0x000fe20000000800 */
[----:B------:R-:W-:Y:S01]  /*5ff0*/  @P6 PRMT R66, R46, 0x5410, RZ ;  /* 0x000054102e426816 */ /* 0x000fe200000000ff */
[----:B------:R-:W-:Y:S01]  /*6000*/  FFMA.FTZ R173, R74, UR4, -R211 ;  /* 0x000000044aad7c23 */ /* 0x000fe200080108d3 */
[----:B------:R-:W-:Y:S01]  /*6010*/  PRMT R59, R108, 0x7771, RZ ;  /* 0x000077716c3b7816 */ /* 0x000fe200000000ff */
[----:B------:R-:W-:Y:S01]  /*6020*/  @P3 HFMA2.BF16_V2 R43, -RZ.H0_H0, RZ.H0_H0, -R61.H0_H0 ;  /* 0x200000ffff2b3231 */ /* 0x000fe2000034093d */
[C---:B------:R-:W-:Y:S01]  /*6030*/  ISETP.LE.U32.AND P6, PT, R60.reuse, UR8, PT ;  /* 0x000000083c007c0c */ /* 0x040fe2000bfc3070 */
[----:B------:R-:W-:Y:S01]  /*6040*/  MUFU.EX2 R238, R238 ;  /* 0x000000ee00ee7308 */ /* 0x000fe20000000800 */
[----:B------:R-:W-:Y:S01]  /*6050*/  PRMT R77, R60, 0x5410, R77 ;  /* 0x000054103c4d7816 */ /* 0x000fe2000000004d */
[----:B------:R-:W-:Y:S01]  /*6060*/  LDSM.16.MT88.4 R120, [R245+0x6000] ;  /* 0x00600000f578783b */ /* 0x000fe20000004200 */
[----:B------:R-:W-:Y:S01]  /*6070*/  F2FP.BF16.F32.PACK_AB R60, R165, R169 ;  /* 0x000000a9a53c723e */ /* 0x000fe200000010ff */
[----:B------:R-:W-:Y:S01]  /*6080*/  MUFU.EX2 R222, R222 ;  /* 0x000000de00de7308 */ /* 0x000fe20000000800 */
[----:B------:R-:W-:Y:S01]  /*6090*/  ISETP.GT.U32.AND P4, PT, R59, UR8, PT ;  /* 0x000000083b007c0c */ /* 0x000fe2000bf84070 */
[----:B------:R-:W-:Y:S01]  /*60a0*/  FFMA.FTZ R204, R75, UR4, -R211 ;  /* 0x000000044bcc7c23 */ /* 0x000fe200080108d3 */
[----:B------:R-:W-:Y:S01]  /*60b0*/  PRMT R47, R47, 0x5410, R59 ;  /* 0x000054102f2f7816 */ /* 0x000fe2000000003b */
[----:B------:R-:W-:Y:S01]  /*60c0*/  @P1 HFMA2.BF16_V2 R42, -RZ.H0_H0, RZ.H0_H0, -R60.H0_H0 ;  /* 0x200000ffff2a1231 */ /* 0x000fe2000034093c */
[C---:B------:R-:W-:Y:S01]  /*60d0*/  PRMT R205, R102.reuse, 0x7770, RZ ;  /* 0x0000777066cd7816 */ /* 0x040fe200000000ff */
[----:B------:R-:W-:Y:S01]  /*60e0*/  MUFU.EX2 R179, R179 ;  /* 0x000000b300b37308 */ /* 0x000fe20000000800 */
[C---:B------:R-:W-:Y:S01]  /*60f0*/  PRMT R252, R102.reuse, 0x7771, RZ ;  /* 0x0000777166fc7816 */ /* 0x040fe200000000ff */
[----:B------:R-:W-:Y:S01]  /*6100*/  @!P6 HFMA2.BF16_V2 R44, -RZ.H0_H0, RZ.H0_H0, -R62.H0_H0 ;  /* 0x200000ffff2ce231 */ /* 0x000fe2000034093e */
[C---:B------:R-:W-:Y:S01]  /*6110*/  PRMT R247, R102.reuse, 0x7772, RZ ;  /* 0x0000777266f77816 */ /* 0x040fe200000000ff */
[----:B------:R-:W-:Y:S01]  /*6120*/  MUFU.EX2 R239, R239 ;  /* 0x000000ef00ef7308 */ /* 0x000fe20000000800 */
[----:B------:R-:W-:Y:S01]  /*6130*/  PRMT R230, R102, 0x7773, RZ ;  /* 0x0000777366e67816 */ /* 0x000fe200000000ff */
[----:B------:R-:W-:Y:S01]  /*6140*/  FFMA.FTZ R216, R216, UR4, -R211 ;  /* 0x00000004d8d87c23 */ /* 0x000fe200080108d3 */
[----:B------:R-:W-:Y:S01]  /*6150*/  PRMT R59, R60, 0x7632, R59 ;  /* 0x000076323c3b7816 */ /* 0x000fe2000000003b */
[----:B------:R-:W-:Y:S01]  /*6160*/  MUFU.EX2 R243, R243 ;  /* 0x000000f300f37308 */ /* 0x000fe20000000800 */
[----:B------:R-:W-:Y:S01]  /*6170*/  PRMT R102, R62, 0x5410, R61 ;  /* 0x000054103e667816 */ /* 0x000fe2000000003d */
[----:B------:R-:W-:Y:S01]  /*6180*/  FFMA.FTZ R215, R215, UR4, -R211 ;  /* 0x00000004d7d77c23 */ /* 0x000fe200080108d3 */
[----:B------:R-:W-:Y:S01]  /*6190*/  @P3 PRMT R61, R43, 0x5410, RZ ;  /* 0x000054102b3d3816 */ /* 0x000fe200000000ff */
[----:B------:R-:W-:Y:S01]  /*61a0*/  @P0 HFMA2.BF16_V2 R41, -RZ.H0_H0, RZ.H0_H0, -R59.H0_H0 ;  /* 0x200000ffff290231 */ /* 0x000fe2000034093b */
[----:B------:R-:W-:Y:S01]  /*61b0*/  ISETP.GT.U32.AND P3, PT, R91, UR8, PT ;  /* 0x000000085b007c0c */ /* 0x000fe2000bf64070 */
[----:B------:R-:W-:Y:S01]  /*61c0*/  MUFU.EX2 R234, R234 ;  /* 0x000000ea00ea7308 */ /* 0x000fe20000000800 */
[----:B------:R-:W-:Y:S01]  /*61d0*/  PRMT R93, R58, 0x5410, R93 ;  /* 0x000054103a5d7816 */ /* 0x000fe2000000005d */
[--C-:B------:R-:W-:Y:S01]  /*61e0*/  FFMA.FTZ R214, R214, UR4, -R211.reuse ;  /* 0x00000004d6d67c23 */ /* 0x100fe200080108d3 */
[----:B------:R-:W-:Y:S01]  /*61f0*/  F2FP.BF16.F32.PACK_AB R58, R150, R151 ;  /* 0x00000097963a723e */ /* 0x000fe200000010ff */
[----:B------:R-:W-:Y:S01]  /*6200*/  FFMA.FTZ R213, R213, UR4, -R211 ;  /* 0x00000004d5d57c23 */ /* 0x000fe200080108d3 */
[----:B------:R-:W-:Y:S01]  /*6210*/  PRMT R103, R60, 0x5410, R59 ;  /* 0x000054103c677816 */ /* 0x000fe2000000003b */
[--C-:B------:R-:W-:Y:S01]  /*6220*/  FFMA.FTZ R212, R212, UR4, -R211.reuse ;  /* 0x00000004d4d47c23 */ /* 0x100fe200080108d3 */
[----:B------:R-:W-:Y:S01]  /*6230*/  @P0 PRMT R59, R41, 0x5410, RZ ;  /* 0x00005410293b0816 */ /* 0x000fe200000000ff */
[----:B------:R-:W-:Y:S01]  /*6240*/  FFMA.FTZ R211, R32, UR4, -R211 ;  /* 0x0000000420d37c23 */ /* 0x000fe200080108d3 */
[----:B------:R-:W-:Y:S01]  /*6250*/  PRMT R57, R58, 0x7632, R57 ;  /* 0x000076323a397816 */ /* 0x000fe20000000039 */
[--C-:B------:R-:W-:Y:S01]  /*6260*/  FFMA.FTZ R174, R72, UR4, -R99.reuse ;  /* 0x0000000448ae7c23 */ /* 0x100fe20008010863 */
[----:B------:R-:W-:Y:S01]  /*6270*/  SHF.R.U32.HI R41, RZ, 0x10, R70 ;  /* 0x00000010ff297819 */ /* 0x000fe20000011646 */
[----:B------:R-:W-:Y:S01]  /*6280*/  FFMA.FTZ R206, R73, UR4, -R99 ;  /* 0x0000000449ce7c23 */ /* 0x000fe20008010863 */
[----:B------:R-:W-:Y:S01]  /*6290*/  @P1 PRMT R60, R42, 0x5410, RZ ;  /* 0x000054102a3c1816 */ /* 0x000fe200000000ff */
[----:B------:R-:W-:Y:S01]  /*62a0*/  @P3 HFMA2.BF16_V2 R40, -RZ.H0_H0, RZ.H0_H0, -R57.H0_H0 ;  /* 0x200000ffff283231 */ /* 0x000fe20000340939 */
[----:B------:R-:W-:Y:S01]  /*62b0*/  LOP3.LUT R41, R41, 0xff, RZ, 0xc0, !PT ;  /* 0x000000ff29297812 */ /* 0x000fe200078ec0ff */
[----:B------:R-:W-:Y:S01]  /*62c0*/  MUFU.EX2 R174, R174 ;  /* 0x000000ae00ae7308 */ /* 0x000fe20000000800 */
[----:B------:R-:W-:Y:S01]  /*62d0*/  ISETP.GT.U32.AND P1, PT, R189, UR8, PT ;  /* 0x00000008bd007c0c */ /* 0x000fe2000bf24070 */
[----:B------:R-:W-:Y:S01]  /*62e0*/  IMAD R97, R117, UR26, R97 ;  /* 0x0000001a75617c24 */ /* 0x000fe2000f8e0261 */
[----:B------:R-:W-:Y:S01]  /*62f0*/  PRMT R43, R41, 0x5410, R89 ;  /* 0x00005410292b7816 */ /* 0x000fe20000000059 */
[----:B------:R-:W-:Y:S01]  /*6300*/  MUFU.EX2 R173, R173 ;  /* 0x000000ad00ad7308 */ /* 0x000fe20000000800 */
[----:B------:R-:W-:Y:S01]  /*6310*/  PRMT R89, R58, 0x5410, R57 ;  /* 0x000054103a597816 */ /* 0x000fe20000000039 */
[----:B------:R-:W-:Y:S01]  /*6320*/  FADD.FTZ R240, R240, R119 ;  /* 0x00000077f0f07221 */ /* 0x000fe20000010000 */
[----:B------:R-:W-:Y:S01]  /*6330*/  @P3 PRMT R57, R40, 0x5410, RZ ;  /* 0x0000541028393816 */ /* 0x000fe200000000ff */
[----:B------:R-:W-:Y:S01]  /*6340*/  MUFU.EX2 R216, R216 ;  /* 0x000000d800d87308 */ /* 0x000fe20000000800 */
[----:B------:R-:W-:Y:S01]  /*6350*/  LOP3.LUT R40, R127, 0xff, RZ, 0xc0, !PT ;  /* 0x000000ff7f287812 */ /* 0x000fe200078ec0ff */
[--C-:B------:R-:W-:Y:S01]  /*6360*/  FFMA.FTZ R221, R221, UR4, -R99.reuse ;  /* 0x00000004dddd7c23 */ /* 0x100fe20008010863 */
[----:B------:R-:W-:Y:S01]  /*6370*/  F2FP.BF16.F32.PACK_AB R161, R106, R161 ;  /* 0x000000a16aa1723e */ /* 0x000fe200000010ff */
[----:B------:R-:W-:Y:S01]  /*6380*/  MUFU.EX2 R215, R215 ;  /* 0x000000d700d77308 */ /* 0x000fe20000000800 */
[----:B------:R-:W-:Y:S01]  /*6390*/  ISETP.LE.U32.AND P3, PT, R40, UR8, PT ;  /* 0x0000000828007c0c */ /* 0x000fe2000bf63070 */
[--C-:B------:R-:W-:Y:S01]  /*63a0*/  FFMA.FTZ R220, R220, UR4, -R99.reuse ;  /* 0x00000004dcdc7c23 */ /* 0x100fe20008010863 */
[----:B------:R-:W-:Y:S01]  /*63b0*/  F2FP.BF16.F32.PACK_AB R56, R147, R148 ;  /* 0x000000949338723e */ /* 0x000fe200000010ff */
[----:B------:R-:W-:Y:S01]  /*63c0*/  MUFU.EX2 R221, R221 ;  /* 0x000000dd00dd7308 */ /* 0x000fe20000000800 */
[----:B------:R-:W-:Y:S01]  /*63d0*/  PRMT R160, R161, 0x7632, R160 ;  /* 0x00007632a1a07816 */ /* 0x000fe200000000a0 */
[----:B------:R-:W-:Y:S01]  /*63e0*/  FFMA.FTZ R219, R219, UR4, -R99 ;  /* 0x00000004dbdb7c23 */ /* 0x000fe20008010863 */
[----:B------:R-:W-:Y:S01]  /*63f0*/  PRMT R55, R56, 0x7632, R55 ;  /* 0x0000763238377816 */ /* 0x000fe20000000037 */
[----:B------:R-:W-:Y:S01]  /*6400*/  @P1 HFMA2.BF16_V2 R35, -RZ.H0_H0, RZ.H0_H0, -R56.H0_H0 ;  /* 0x200000ffff231231 */ /* 0x000fe20000340938 */
[----:B------:R-:W-:Y:S01]  /*6410*/  PRMT R227, R110, 0x7771, RZ ;  /* 0x000077716ee37816 */ /* 0x000fe200000000ff */
[----:B------:R-:W-:Y:S01]  /*6420*/  MUFU.EX2 R220, R220 ;  /* 0x000000dc00dc7308 */ /* 0x000fe20000000800 */
[----:B------:R-:W-:Y:S01]  /*6430*/  @!P6 PRMT R62, R44, 0x5410, RZ ;  /* 0x000054102c3ee816 */ /* 0x000fe200000000ff */
[----:B------:R-:W-:Y:S01]  /*6440*/  FADD.FTZ R200, R201, R200 ;  /* 0x000000c8c9c87221 */ /* 0x000fe20000010000 */
[----:B------:R-:W-:Y:S01]  /*6450*/  SHF.R.U32.HI R44, RZ, 0x18, R127 ;  /* 0x00000018ff2c7819 */ /* 0x000fe2000001167f */
[----:B------:R-:W-:Y:S01]  /*6460*/  @!P3 HFMA2.BF16_V2 R22, -RZ.H0_H0, RZ.H0_H0, -R161.H0_H0 ;  /* 0x200000ffff16b231 */ /* 0x000fe200003409a1 */
[----:B------:R-:W-:Y:S01]  /*6470*/  PRMT R42, R161, 0x5410, R160 ;  /* 0x00005410a12a7816 */ /* 0x000fe200000000a0 */
[----:B------:R-:W-:Y:S01]  /*6480*/  MUFU.EX2 R236, R236 ;  /* 0x000000ec00ec7308 */ /* 0x000fe20000000800 */
[----:B------:R-:W-:Y:S01]  /*6490*/  PRMT R88, R56, 0x5410, R55 ;  /* 0x0000541038587816 */ /* 0x000fe20000000037 */
[----:B------:R-:W-:Y:S01]  /*64a0*/  FADD.FTZ R200, R187, R200 ;  /* 0x000000c8bbc87221 */ /* 0x000fe20000010000 */
[----:B------:R-:W-:Y:S01]  /*64b0*/  @!P3 PRMT R161, R22, 0x5410, RZ ;  /* 0x0000541016a1b816 */ /* 0x000fe200000000ff */
[----:B------:R-:W-:Y:S01]  /*64c0*/  MUFU.EX2 R224, R224 ;  /* 0x000000e000e07308 */ /* 0x000fe20000000800 */
[----:B------:R-:W-:Y:S01]  /*64d0*/  @P1 PRMT R56, R35, 0x5410, RZ ;  /* 0x0000541023381816 */ /* 0x000fe200000000ff */
[----:B------:R-:W-:Y:S01]  /*64e0*/  FADD.FTZ R198, R199, R198 ;  /* 0x000000c6c7c67221 */ /* 0x000fe20000010000 */
[----:B------:R-:W-:Y:S01]  /*64f0*/  ISETP.GT.U32.AND P3, PT, R227, UR8, PT ;  /* 0x00000008e3007c0c */ /* 0x000fe2000bf64070 */
[----:B------:R-:W-:Y:S01]  /*6500*/  MUFU.EX2 R219, R219 ;  /* 0x000000db00db7308 */ /* 0x000fe20000000800 */
[----:B------:R-:W-:Y:S01]  /*6510*/  ISETP.LE.U32.AND P1, PT, R44, UR8, PT ;  /* 0x000000082c007c0c */ /* 0x000fe2000bf23070 */
[----:B------:R-:W-:Y:S01]  /*6520*/  FADD.FTZ R198, R182, R198 ;  /* 0x000000c6b6c67221 */ /* 0x000fe20000010000 */
[----:B-1----:R-:W-:Y:S01]  /*6530*/  F2FP.BF16.F32.PACK_AB R54, R50, R149 ;  /* 0x000000953236723e */ /* 0x002fe200000010ff */
[----:B------:R-:W-:Y:S01]  /*6540*/  MUFU.EX2 R218, R218 ;  /* 0x000000da00da7308 */ /* 0x000fe20000000800 */
[----:B------:R-:W-:Y:S01]  /*6550*/  F2FP.BF16.F32.PACK_AB R135, R135, R105 ;  /* 0x000000698787723e */ /* 0x000fe200000010ff */
[----:B------:R-:W-:Y:S01]  /*6560*/  FADD.FTZ R240, R196, R240 ;  /* 0x000000f0c4f07221 */ /* 0x000fe20000010000 */
[----:B------:R-:W-:Y:S01]  /*6570*/  ISETP.GT.U32.AND P0, PT, R188, UR8, PT ;  /* 0x00000008bc007c0c */ /* 0x000fe2000bf04070 */
[----:B------:R-:W1:Y:S01]  /*6580*/  LDSM.16.MT88.4 R104, [R197+0x6000] ;  /* 0x00600000c568783b */ /* 0x000e620000004200 */
[----:B------:R-:W-:Y:S01]  /*6590*/  PRMT R53, R54, 0x7632, R53 ;  /* 0x0000763236357816 */ /* 0x000fe20000000035 */
[----:B------:R-:W-:Y:S01]  /*65a0*/  MUFU.EX2 R214, R214 ;  /* 0x000000d600d67308 */ /* 0x000fe20000000800 */
[----:B------:R-:W-:Y:S01]  /*65b0*/  PRMT R134, R135, 0x7632, R134 ;  /* 0x0000763287867816 */ /* 0x000fe20000000086 */
[----:B------:R-:W-:Y:S01]  /*65c0*/  FFMA.FTZ R99, R4, UR4, -R99 ;  /* 0x0000000404637c23 */ /* 0x000fe20008010863 */
[----:B------:R-:W-:Y:S01]  /*65d0*/  PRMT R94, R49, 0x5410, R94 ;  /* 0x00005410315e7816 */ /* 0x000fe2000000005e */
[----:B------:R-:W-:Y:S01]  /*65e0*/  @P3 HFMA2.BF16_V2 R11, -RZ.H0_H0, RZ.H0_H0, -R53.H0_H0 ;  /* 0x200000ffff0b3231 */ /* 0x000fe20000340935 */
[----:B------:R-:W-:Y:S01]  /*65f0*/  PRMT R45, R70, 0x7632, R45 ;  /* 0x00007632462d7816 */ /* 0x000fe2000000002d */
[----:B------:R-:W-:Y:S01]  /*6600*/  @!P1 HFMA2.BF16_V2 R21, -RZ.H0_H0, RZ.H0_H0, -R134.H0_H0 ;  /* 0x200000ffff159231 */ /* 0x000fe20000340986 */
[----:B------:R-:W5:Y:S01]  /*6610*/  MUFU.EX2 R49, R95 ;  /* 0x0000005f00317308 */ /* 0x000f620000000800 */
[----:B------:R-:W-:Y:S01]  /*6620*/  LOP3.LUT R96, R96, 0xff, RZ, 0xc0, !PT ;  /* 0x000000ff60607812 */ /* 0x000fe200078ec0ff */
[----:B------:R-:W-:Y:S01]  /*6630*/  FADD.FTZ R240, R180, R240 ;  /* 0x000000f0b4f07221 */ /* 0x000fe20000010000 */
[----:B------:R-:W-:Y:S01]  /*6640*/  PRMT R233, R110, 0x7772, RZ ;  /* 0x000077726ee97816 */ /* 0x000fe200000000ff */
[----:B------:R-:W-:Y:S01]  /*6650*/  @P0 HFMA2.BF16_V2 R34, -RZ.H0_H0, RZ.H0_H0, -R55.H0_H0 ;  /* 0x200000ffff220231 */ /* 0x000fe20000340937 */
[----:B------:R-:W-:Y:S01]  /*6660*/  PRMT R231, R54, 0x5410, R53 ;  /* 0x0000541036e77816 */ /* 0x000fe20000000035 */
[----:B------:R-:W-:Y:S01]  /*6670*/  MUFU.EX2 R213, R213 ;  /* 0x000000d500d57308 */ /* 0x000fe20000000800 */
[----:B------:R-:W-:Y:S01]  /*6680*/  LOP3.LUT R45, R45, 0xff, RZ, 0xc0, !PT ;  /* 0x000000ff2d2d7812 */ /* 0x000fe200078ec0ff */
[----:B------:R-:W-:Y:S01]  /*6690*/  FADD.FTZ R237, R237, R240 ;  /* 0x000000f0eded7221 */ /* 0x000fe20000010000 */
[----:B------:R-:W-:Y:S01]  /*66a0*/  PRMT R41, R135, 0x5410, R134 ;  /* 0x0000541087297816 */ /* 0x000fe20000000086 */
[----:B------:R-:W-:Y:S01]  /*66b0*/  MUFU.EX2 R235, R235 ;  /* 0x000000eb00eb7308 */ /* 0x000fe20000000800 */
[----:B------:R-:W-:Y:S01]  /*66c0*/  @P3 PRMT R53, R11, 0x5410, RZ ;  /* 0x000054100b353816 */ /* 0x000fe200000000ff */
[----:B------:R-:W-:Y:S01]  /*66d0*/  USHF.L.U32 UR4, UR26, 0x3, URZ ;  /* 0x000000031a047899 */ /* 0x000fe200080006ff */
[----:B------:R-:W-:Y:S01]  /*66e0*/  @!P1 PRMT R134, R21, 0x5410, RZ ;  /* 0x0000541015869816 */ /* 0x000fe200000000ff */
[----:B------:R-:W-:Y:S01]  /*66f0*/  MUFU.EX2 R223, R223 ;  /* 0x000000df00df7308 */ /* 0x000fe20000000800 */
[----:B------:R-:W-:Y:S01]  /*6700*/  ISETP.LE.U32.AND P3, PT, R96, UR8, PT ;  /* 0x0000000860007c0c */ /* 0x000fe2000bf63070 */
[----:B------:R-:W-:Y:S01]  /*6710*/  FADD.FTZ R237, R177, R237 ;  /* 0x000000edb1ed7221 */ /* 0x000fe20000010000 */
[----:B------:R-:W-:Y:S01]  /*6720*/  ISETP.GT.U32.AND P1, PT, R233, UR8, PT ;  /* 0x00000008e9007c0c */ /* 0x000fe2000bf24070 */
[----:B------:R-:W-:Y:S01]  /*6730*/  MUFU.EX2 R217, R217 ;  /* 0x000000d900d97308 */ /* 0x000fe20000000800 */
[----:B------:R-:W-:Y:S01]  /*6740*/  ISETP.LE.U32.AND P6, PT, R45, UR8, PT ;  /* 0x000000082d007c0c */ /* 0x000fe2000bfc3070 */
[----:B--2---:R-:W-:Y:S01]  /*6750*/  FADD.FTZ R237, R170, R237 ;  /* 0x000000edaaed7221 */ /* 0x004fe20000010000 */
[----:B------:R-:W-:Y:S01]  /*6760*/  LOP3.LUT R228, R228, 0xff, RZ, 0xc0, !PT ;  /* 0x000000ffe4e47812 */ /* 0x000fe200078ec0ff */
[----:B------:R-:W-:Y:S01]  /*6770*/  MUFU.EX2 R212, R212 ;  /* 0x000000d400d47308 */ /* 0x000fe20000000800 */
[----:B------:R-:W-:Y:S01]  /*6780*/  @P0 PRMT R55, R34, 0x5410, RZ ;  /* 0x0000541022370816 */ /* 0x000fe200000000ff */
[----:B---3--:R-:W-:Y:S01]  /*6790*/  FADD.FTZ R237, R168, R237 ;  /* 0x000000eda8ed7221 */ /* 0x008fe20000010000 */
[----:B------:R-:W-:Y:S01]  /*67a0*/  ISETP.LE.U32.AND P0, PT, R228, UR8, PT ;  /* 0x00000008e4007c0c */ /* 0x000fe2000bf03070 */
[----:B------:R-:W-:Y:S01]  /*67b0*/  MUFU.EX2 R211, R211 ;  /* 0x000000d300d37308 */ /* 0x000fe20000000800 */
[----:B-----5:R-:W-:Y:S01]  /*67c0*/  F2FP.BF16.F32.PACK_AB R52, R49, R146 ;  /* 0x000000923134723e */ /* 0x020fe200000010ff */
[----:B------:R-:W-:Y:S01]  /*67d0*/  @!P3 HFMA2.BF16_V2 R8, -RZ.H0_H0, RZ.H0_H0, -R58.H0_H0 ;  /* 0x200000ffff08b231 */ /* 0x000fe2000034093a */
[--C-:B------:R-:W-:Y:S01]  /*67e0*/  SHF.R.U32.HI R21, RZ, 0x10, R76.reuse ;  /* 0x00000010ff157819 */ /* 0x100fe2000001164c */
[----:B------:R-:W-:Y:S01]  /*67f0*/  MUFU.EX2 R208, R208 ;  /* 0x000000d000d07308 */ /* 0x000fe20000000800 */
[C---:B------:R-:W-:Y:S01]  /*6800*/  PRMT R51, R52.reuse, 0x7632, R51 ;  /* 0x0000763234337816 */ /* 0x040fe20000000033 */
[----:B------:R-:W-:Y:S01]  /*6810*/  @P1 HFMA2.BF16_V2 R10, -RZ.H0_H0, RZ.H0_H0, -R52.H0_H0 ;  /* 0x200000ffff0a1231 */ /* 0x000fe20000340934 */
[----:B------:R-:W-:Y:S01]  /*6820*/  SHF.R.U32.HI R35, RZ, 0x18, R76 ;  /* 0x00000018ff237819 */ /* 0x000fe2000001164c */
[----:B------:R-:W-:Y:S01]  /*6830*/  @!P6 HFMA2.BF16_V2 R23, -RZ.H0_H0, RZ.H0_H0, -R163.H0_H0 ;  /* 0x200000ffff17e231 */ /* 0x000fe200003409a3 */
[----:B------:R-:W-:Y:S01]  /*6840*/  PRMT R225, R52, 0x5410, R51 ;  /* 0x0000541034e17816 */ /* 0x000fe20000000033 */
[----:B------:R-:W-:Y:S01]  /*6850*/  MUFU.EX2 R207, R207 ;  /* 0x000000cf00cf7308 */ /* 0x000fe20000000800 */
[----:B------:R-:W-:Y:S01]  /*6860*/  @!P3 PRMT R58, R8, 0x5410, RZ ;  /* 0x00005410083ab816 */ /* 0x000fe200000000ff */
[----:B------:R-:W-:Y:S01]  /*6870*/  @!P0 HFMA2.BF16_V2 R20, -RZ.H0_H0, RZ.H0_H0, -R54.H0_H0 ;  /* 0x200000ffff148231 */ /* 0x000fe20000340936 */
[----:B------:R-:W-:Y:S01]  /*6880*/  LOP3.LUT R21, R21, 0xff, RZ, 0xc0, !PT ;  /* 0x000000ff15157812 */ /* 0x000fe200078ec0ff */
[----:B------:R-:W-:Y:S01]  /*6890*/  MUFU.EX2 R210, R210 ;  /* 0x000000d200d27308 */ /* 0x000fe20000000800 */
[----:B------:R-:W-:Y:S01]  /*68a0*/  @P1 PRMT R52, R10, 0x5410, RZ ;  /* 0x000054100a341816 */ /* 0x000fe200000000ff */
[----:B------:R-:W-:Y:S01]  /*68b0*/  FADD.FTZ R237, R174, R237 ;  /* 0x000000edaeed7221 */ /* 0x000fe20000010000 */
[----:B------:R-:W-:Y:S01]  /*68c0*/  LOP3.LUT R8, R79, 0xff00ff, RZ, 0xc0, !PT ;  /* 0x00ff00ff4f087812 */ /* 0x000fe200078ec0ff */
[----:B------:R-:W-:Y:S01]  /*68d0*/  MUFU.EX2 R209, R209 ;  /* 0x000000d100d17308 */ /* 0x000fe20000000800 */
[----:B------:R-:W-:-:S02]  /*68e0*/  SHF.R.U32.HI R10, RZ, 0x10, R241 ;  /* 0x00000010ff0a7819 */ /* 0x000fc400000116f1 */
[----:B------:R-:W-:Y:S02]  /*68f0*/  @!P6 PRMT R163, R23, 0x5410, RZ ;  /* 0x0000541017a3e816 */ /* 0x000fe400000000ff */
[----:B------:R-:W-:Y:S02]  /*6900*/  ISETP.LE.U32.AND P6, PT, R35, UR8, PT ;  /* 0x0000000823007c0c */ /* 0x000fe4000bfc3070 */
[----:B------:R-:W-:Y:S02]  /*6910*/  F2FP.BF16.F32.PACK_AB R157, R168, R170 ;  /* 0x000000aaa89d723e */ /* 0x000fe400000010ff */
[----:B------:R-:W-:Y:S02]  /*6920*/  PRMT R35, R21, 0x5410, R35 ;  /* 0x0000541015237816 */ /* 0x000fe40000000023 */
[----:B------:R-:W-:Y:S01]  /*6930*/  SHF.R.U32.HI R34, RZ, 0x18, R241 ;  /* 0x00000018ff227819 */ /* 0x000fe200000116f1 */
[----:B------:R-:W-:Y:S01]  /*6940*/  @!P5 HFMA2.BF16_V2 R86, -RZ.H0_H0, RZ.H0_H0, -R157.H0_H0 ;  /* 0x200000ffff56d231 */ /* 0x000fe2000034099d */
[----:B------:R-:W-:-:S02]  /*6950*/  SHF.R.U32.HI R21, RZ, 0x10, R127 ;  /* 0x00000010ff157819 */ /* 0x000fc4000001167f */
[----:B------:R-:W-:Y:S02]  /*6960*/  LOP3.LUT R10, R10, 0xff, RZ, 0xc0, !PT ;  /* 0x000000ff0a0a7812 */ /* 0x000fe400078ec0ff */
[----:B------:R-:W-:Y:S02]  /*6970*/  HSET2.LE.AND R8, R8, R232, PT ;  /* 0x000000e808087233 */ /* 0x000fe40003803000 */
[----:B------:R-:W-:Y:S02]  /*6980*/  LOP3.LUT R175, R127, 0xffff, RZ, 0xc0, !PT ;  /* 0x0000ffff7faf7812 */ /* 0x000fe400078ec0ff */
[----:B------:R-:W-:Y:S02]  /*6990*/  @!P0 PRMT R54, R20, 0x5410, RZ ;  /* 0x0000541014368816 */ /* 0x000fe400000000ff */
[----:B------:R-:W-:Y:S02]  /*69a0*/  PRMT R156, R157, 0x7632, R156 ;  /* 0x000076329d9c7816 */ /* 0x000fe4000000009c */
[----:B------:R-:W-:-:S02]  /*69b0*/  LOP3.LUT R20, R64, 0xff, RZ, 0xc0, !PT ;  /* 0x000000ff40147812 */ /* 0x000fc400078ec0ff */
[----:B------:R-:W-:Y:S01]  /*69c0*/  ISETP.LE.U32.AND P1, PT, R34, UR8, PT ;  /* 0x0000000822007c0c */ /* 0x000fe2000bf23070 */
[----:B------:R-:W-:Y:S01]  /*69d0*/  @P4 HFMA2.BF16_V2 R85, -RZ.H0_H0, RZ.H0_H0, -R156.H0_H0 ;  /* 0x200000ffff554231 */ /* 0x000fe2000034099c */
[----:B------:R-:W-:Y:S02]  /*69e0*/  LOP3.LUT R178, R70, 0xffff, RZ, 0xc0, !PT ;  /* 0x0000ffff46b27812 */ /* 0x000fe400078ec0ff */
[----:B------:R-:W-:Y:S02]  /*69f0*/  LOP3.LUT R21, R21, 0xff, RZ, 0xc0, !PT ;  /* 0x000000ff15157812 */ /* 0x000fe400078ec0ff */
[----:B------:R-:W-:Y:S02]  /*6a00*/  PRMT R34, R10, 0x5410, R34 ;  /* 0x000054100a227816 */ /* 0x000fe40000000022 */
[----:B------:R-:W-:Y:S02]  /*6a10*/  SHF.R.U32.HI R175, RZ, 0x8, R175 ;  /* 0x00000008ffaf7819 */ /* 0x000fe400000116af */
[----:B------:R-:W-:-:S02]  /*6a20*/  PRMT R226, R110, 0x7773, RZ ;  /* 0x000077736ee27816 */ /* 0x000fc400000000ff */
[----:B------:R-:W-:Y:S02]  /*6a30*/  LOP3.LUT R131, R131, R8, RZ, 0xc0, !PT ;  /* 0x0000000883837212 */ /* 0x000fe400078ec0ff */
[----:B------:R-:W-:Y:S02]  /*6a40*/  HSET2.LE.AND R10, R47, R232, PT ;  /* 0x000000e82f0a7233 */ /* 0x000fe40003803000 */
[----:B------:R-:W-:Y:S02]  /*6a50*/  PRMT R8, R157, 0x5410, R156 ;  /* 0x000054109d087816 */ /* 0x000fe4000000009c */
[----:B------:R-:W-:Y:S02]  /*6a60*/  PRMT R20, R20, 0x5410, R63 ;  /* 0x0000541014147816 */ /* 0x000fe4000000003f */
[----:B------:R-:W-:Y:S02]  /*6a70*/  SHF.R.U32.HI R178, RZ, 0x8, R178 ;  /* 0x00000008ffb27819 */ /* 0x000fe400000116b2 */
[----:B------:R-:W-:-:S02]  /*6a80*/  PRMT R21, R21, 0x5410, R44 ;  /* 0x0000541015157816 */ /* 0x000fc4000000002c */
[----:B------:R-:W-:Y:S01]  /*6a90*/  PRMT R40, R40, 0x5410, R175 ;  /* 0x0000541028287816 */ /* 0x000fe200000000af */
[----:B------:R-:W-:Y:S01]  /*6aa0*/  LDSM.16.MT88.4 R44, [R197+0x6800] ;  /* 0x00680000c52c783b */ /* 0x000fe20000004200 */
[----:B------:R-:W-:Y:S02]  /*6ab0*/  ISETP.GT.U32.AND P0, PT, R226, UR8, PT ;  /* 0x00000008e2007c0c */ /* 0x000fe4000bf04070 */
[----:B------:R-:W-:Y:S02]  /*6ac0*/  LOP3.LUT R10, R8, R10, RZ, 0xc0, !PT ;  /* 0x0000000a080a7212 */ /* 0x000fe400078ec0ff */
[----:B------:R-:W-:Y:S02]  /*6ad0*/  PRMT R8, R68, 0x5410, R178 ;  /* 0x0000541044087816 */ /* 0x000fe400000000b2 */
[--C-:B------:R-:W-:Y:S02]  /*6ae0*/  HSET2.LE.AND R22, R20, R232.reuse, PT ;  /* 0x000000e814167233 */ /* 0x100fe40003803000 */
[----:B------:R-:W-:-:S02]  /*6af0*/  HSET2.LE.AND R43, R43, R232, PT ;  /* 0x000000e82b2b7233 */ /* 0x000fc40003803000 */
[--C-:B------:R-:W-:Y:S02]  /*6b00*/  HSET2.LE.AND R20, R40, R232.reuse, PT ;  /* 0x000000e828147233 */ /* 0x100fe40003803000 */
[--C-:B------:R-:W-:Y:S01]  /*6b10*/  HSET2.LE.AND R21, R21, R232.reuse, PT ;  /* 0x000000e815157233 */ /* 0x100fe20003803000 */
[----:B------:R-:W-:Y:S01]  /*6b20*/  @P0 HFMA2.BF16_V2 R9, -RZ.H0_H0, RZ.H0_H0, -R51.H0_H0 ;  /* 0x200000ffff090231 */ /* 0x000fe20000340933 */
[C---:B------:R-:W-:Y:S02]  /*6b30*/  PRMT R69, R108.reuse, 0x7772, RZ ;  /* 0x000077726c457816 */ /* 0x040fe400000000ff */
[----:B------:R-:W-:Y:S02]  /*6b40*/  PRMT R118, R108, 0x7773, RZ ;  /* 0x000077736c767816 */ /* 0x000fe400000000ff */
[----:B------:R-:W-:Y:S02]  /*6b50*/  LOP3.LUT R126, R76, 0xffff, RZ, 0xc0, !PT ;  /* 0x0000ffff4c7e7812 */ /* 0x000fe400078ec0ff */
[----:B------:R-:W-:-:S02]  /*6b60*/  HSET2.LE.AND R8, R8, R232, PT ;  /* 0x000000e808087233 */ /* 0x000fc40003803000 */
[----:B------:R-:W-:Y:S02]  /*6b70*/  PRMT R11, R69, 0x5410, R118 ;  /* 0x00005410450b7816 */ /* 0x000fe40000000076 */
[----:B------:R-:W-:Y:S02]  /*6b80*/  SHF.R.U32.HI R126, RZ, 0x8, R126 ;  /* 0x00000008ff7e7819 */ /* 0x000fe4000001167e */
[----:B------:R-:W-:Y:S02]  /*6b90*/  LOP3.LUT R129, R129, R43, RZ, 0xc0, !PT ;  /* 0x0000002b81817212 */ /* 0x000fe400078ec0ff */
[----:B------:R-:W-:Y:S02]  /*6ba0*/  LOP3.LUT R20, R42, R20, RZ, 0xc0, !PT ;  /* 0x000000142a147212 */ /* 0x000fe400078ec0ff */
[----:B------:R-:W-:Y:S02]  /*6bb0*/  LOP3.LUT R21, R41, R21, RZ, 0xc0, !PT ;  /* 0x0000001529157212 */ /* 0x000fe400078ec0ff */
[----:B------:R-:W2:Y:S01]  /*6bc0*/  LDSM.16.MT88.4 R40, [R246+0x6800] ;  /* 0x00680000f628783b */ /* 0x000ea20000004200 */
[----:B------:R-:W-:-:S02]  /*6bd0*/  F2FP.BF16.F32.PACK_AB R155, R167, R172 ;  /* 0x000000aca79b723e */ /* 0x000fc400000010ff */
[----:B------:R-:W-:Y:S02]  /*6be0*/  LOP3.LUT R128, R128, R8, RZ, 0xc0, !PT ;  /* 0x0000000880807212 */ /* 0x000fe400078ec0ff */
[----:B------:R-:W-:Y:S02]  /*6bf0*/  LOP3.LUT R11, R11, 0xff00ff, RZ, 0xc0, !PT ;  /* 0x00ff00ff0b0b7812 */ /* 0x000fe400078ec0ff */
[----:B------:R-:W-:Y:S02]  /*6c00*/  LOP3.LUT R23, R93, 0xff00ff, RZ, 0xc0, !PT ;  /* 0x00ff00ff5d177812 */ /* 0x000fe400078ec0ff */
[----:B------:R-:W-:Y:S02]  /*6c10*/  PRMT R8, R92, 0x5410, R126 ;  /* 0x000054105c087816 */ /* 0x000fe4000000007e */
[----:B------:R-:W-:Y:S02]  /*6c20*/  PRMT R154, R155, 0x7632, R154 ;  /* 0x000076329b9a7816 */ /* 0x000fe4000000009a */
[----:B------:R-:W-:-:S02]  /*6c30*/  F2FP.BF16.F32.PACK_AB R153, R222, R238 ;  /* 0x000000eede99723e */ /* 0x000fc400000010ff */
[----:B------:R-:W-:Y:S01]  /*6c40*/  F2FP.BF16.F32.PACK_AB R139, R239, R179 ;  /* 0x000000b3ef8b723e */ /* 0x000fe200000010ff */
[----:B------:R-:W-:Y:S01]  /*6c50*/  FADD.FTZ R179, R179, R200 ;  /* 0x000000c8b3b37221 */ /* 0x000fe20000010000 */
[----:B------:R-:W-:Y:S02]  /*6c60*/  @P0 PRMT R51, R9, 0x5410, RZ ;  /* 0x0000541009330816 */ /* 0x000fe400000000ff */
[--C-:B------:R-:W-:Y:S01]  /*6c70*/  HSET2.LE.AND R94, R94, R232.reuse, PT ;  /* 0x000000e85e5e7233 */ /* 0x100fe20003803000 */
[----:B------:R-:W-:Y:S01]  /*6c80*/  FADD.FTZ R239, R239, R179 ;  /* 0x000000b3efef7221 */ /* 0x000fe20000010000 */
[--C-:B------:R-:W-:Y:S02]  /*6c90*/  HSET2.LE.AND R11, R11, R232.reuse, PT ;  /* 0x000000e80b0b7233 */ /* 0x100fe40003803000 */
[--C-:B------:R-:W-:Y:S01]  /*6ca0*/  HSET2.LE.AND R8, R8, R232.reuse, PT ;  /* 0x000000e808087233 */ /* 0x100fe20003803000 */
[----:B------:R-:W-:Y:S01]  /*6cb0*/  FADD.FTZ R239, R172, R239 ;  /* 0x000000efacef7221 */ /* 0x000fe20000010000 */
[----:B------:R-:W-:-:S02]  /*6cc0*/  HSET2.LE.AND R23, R23, R232, PT ;  /* 0x000000e817177233 */ /* 0x000fc40003803000 */
[----:B------:R-:W-:Y:S01]  /*6cd0*/  PRMT R9, R155, 0x5410, R154 ;  /* 0x000054109b097816 */ /* 0x000fe2000000009a */
[----:B------:R-:W-:Y:S01]  /*6ce0*/  FADD.FTZ R239, R167, R239 ;  /* 0x000000efa7ef7221 */ /* 0x000fe20000010000 */
[----:B------:R-:W-:Y:S02]  /*6cf0*/  PRMT R152, R153, 0x7632, R152 ;  /* 0x0000763299987816 */ /* 0x000fe40000000098 */
[----:B------:R-:W-:Y:S01]  /*6d00*/  PRMT R138, R139, 0x7632, R138 ;  /* 0x000076328b8a7816 */ /* 0x000fe2000000008a */
[----:B------:R-:W-:Y:S01]  /*6d10*/  FADD.FTZ R239, R173, R239 ;  /* 0x000000efadef7221 */ /* 0x000fe20000010000 */
[----:B------:R-:W-:Y:S01]  /*6d20*/  LOP3.LUT R242, R241, 0xff, RZ, 0xc0, !PT ;  /* 0x000000fff1f27812 */ /* 0x000fe200078ec0ff */
[----:B------:R-:W-:Y:S01]  /*6d30*/  @!P1 HFMA2.BF16_V2 R87, -RZ.H0_H0, RZ.H0_H0, -R152.H0_H0 ;  /* 0x200000ffff579231 */ /* 0x000fe20000340998 */
[----:B------:R-:W-:Y:S01]  /*6d40*/  LOP3.LUT R130, R130, R94, RZ, 0xc0, !PT ;  /* 0x0000005e82827212 */ /* 0x000fe200078ec0ff */
[----:B------:R-:W-:Y:S01]  /*6d50*/  @!P6 HFMA2.BF16_V2 R33, -RZ.H0_H0, RZ.H0_H0, -R138.H0_H0 ;  /* 0x200000ffff21e231 */ /* 0x000fe2000034098a */
[----:B------:R-:W-:-:S02]  /*6d60*/  LOP3.LUT R11, R9, R11, RZ, 0xc0, !PT ;  /* 0x0000000b090b7212 */ /* 0x000fc400078ec0ff */
[----:B------:R-:W-:Y:S02]  /*6d70*/  LOP3.LUT R8, R101, R8, RZ, 0xc0, !PT ;  /* 0x0000000865087212 */ /* 0x000fe400078ec0ff */
[----:B------:R-:W-:Y:S01]  /*6d80*/  LOP3.LUT R22, R78, R22, RZ, 0xc0, !PT ;  /* 0x000000164e167212 */ /* 0x000fe200078ec0ff */
[C---:B----4-:R-:W-:Y:S01]  /*6d90*/  HMMA.16816.F32.BF16 R108, R128.reuse, R112, RZ ;  /* 0x00000070806c723c */ /* 0x050fe200000418ff */
[----:B------:R-:W-:Y:S02]  /*6da0*/  LOP3.LUT R23, R100, R23, RZ, 0xc0, !PT ;  /* 0x0000001764177212 */ /* 0x000fe400078ec0ff */
[--C-:B------:R-:W-:Y:S02]  /*6db0*/  HSET2.LE.AND R34, R34, R232.reuse, PT ;  /* 0x000000e822227233 */ /* 0x100fe40003803000 */
[--C-:B------:R-:W-:Y:S02]  /*6dc0*/  HSET2.LE.AND R9, R35, R232.reuse, PT ;  /* 0x000000e823097233 */ /* 0x100fe40003803000 */
[----:B------:R-:W-:Y:S01]  /*6dd0*/  HSET2.LE.AND R77, R77, R232, PT ;  /* 0x000000e84d4d7233 */ /* 0x000fe20003803000 */
[----:B-1----:R-:W-:Y:S01]  /*6de0*/  HMMA.16816.F32.BF16 R92, R128, R104, RZ ;  /* 0x00000068805c723c */ /* 0x002fe200000418ff */
[----:B------:R-:W-:-:S02]  /*6df0*/  PRMT R101, R153, 0x5410, R152 ;  /* 0x0000541099657816 */ /* 0x000fc40000000098 */
[----:B------:R-:W-:Y:S02]  /*6e00*/  LOP3.LUT R125, R241, 0xffff, RZ, 0xc0, !PT ;  /* 0x0000fffff17d7812 */ /* 0x000fe400078ec0ff */
[----:B------:R-:W-:Y:S02]  /*6e10*/  PRMT R78, R139, 0x5410, R138 ;  /* 0x000054108b4e7816 */ /* 0x000fe4000000008a */
[----:B------:R-:W-:Y:S02]  /*6e20*/  PRMT R76, R76, 0x7632, R76 ;  /* 0x000076324c4c7816 */ /* 0x000fe4000000004c */
[----:B------:R-:W-:Y:S02]  /*6e30*/  LOP3.LUT R71, R71, 0xff00ff, RZ, 0xc0, !PT ;  /* 0x00ff00ff47477812 */ /* 0x000fe400078ec0ff */
[----:B------:R-:W-:Y:S02]  /*6e40*/  ISETP.LE.U32.AND P0, PT, R242, UR8, PT ;  /* 0x00000008f2007c0c */ /* 0x000fe4000bf03070 */
[----:B------:R-:W-:-:S02]  /*6e50*/  LOP3.LUT R101, R101, R34, RZ, 0xc0, !PT ;  /* 0x0000002265657212 */ /* 0x000fc400078ec0ff */
[----:B------:R-:W-:Y:S02]  /*6e60*/  SHF.R.U32.HI R125, RZ, 0x8, R125 ;  /* 0x00000008ff7d7819 */ /* 0x000fe4000001167d */
[----:B------:R-:W-:Y:S02]  /*6e70*/  LOP3.LUT R9, R78, R9, RZ, 0xc0, !PT ;  /* 0x000000094e097212 */ /* 0x000fe400078ec0ff */
[----:B------:R-:W-:Y:S02]  /*6e80*/  LOP3.LUT R102, R102, R77, RZ, 0xc0, !PT ;  /* 0x0000004d66667212 */ /* 0x000fe400078ec0ff */
[----:B------:R-:W-:Y:S02]  /*6e90*/  LOP3.LUT R34, R76, 0xff, RZ, 0xc0, !PT ;  /* 0x000000ff4c227812 */ /* 0x000fe400078ec0ff */
[----:B------:R-:W-:Y:S01]  /*6ea0*/  HMMA.16816.F32.BF16 R76, R20, R112, RZ ;  /* 0x00000070144c723c */ /* 0x000fe200000418ff */
[----:B------:R-:W-:Y:S01]  /*6eb0*/  F2FP.BF16.F32.PACK_AB R64, R234, R243 ;  /* 0x000000f3ea40723e */ /* 0x000fe200000010ff */
[----:B------:R-:W-:Y:S01]  /*6ec0*/  FADD.FTZ R243, R243, R198 ;  /* 0x000000c6f3f37221 */ /* 0x000fe20000010000 */
[----:B------:R-:W-:-:S02]  /*6ed0*/  ISETP.GT.U32.AND P3, PT, R69, UR8, PT ;  /* 0x0000000845007c0c */ /* 0x000fc4000bf64070 */
[----:B------:R-:W-:Y:S01]  /*6ee0*/  HSET2.LE.AND R35, R71, R232, PT ;  /* 0x000000e847237233 */ /* 0x000fe20003803000 */
[----:B------:R-:W-:Y:S01]  /*6ef0*/  @!P0 HFMA2.BF16_V2 R32, -RZ.H0_H0, RZ.H0_H0, -R64.H0_H0 ;  /* 0x200000ffff208231 */ /* 0x000fe20000340940 */
[----:B------:R-:W-:Y:S01]  /*6f00*/  PRMT R100, R242, 0x5410, R125 ;  /* 0x00005410f2647816 */ /* 0x000fe2000000007d */
[----:B------:R-:W-:Y:S01]  /*6f10*/  HMMA.16816.F32.BF16 R68, R20, R104, RZ ;  /* 0x000000681444723c */ /* 0x000fe200000418ff */
[----:B------:R-:W-:Y:S01]  /*6f20*/  PRMT R63, R64, 0x7632, R63 ;  /* 0x00007632403f7816 */ /* 0x000fe2000000003f */
[----:B------:R-:W-:Y:S01]  /*6f30*/  FADD.FTZ R243, R234, R243 ;  /* 0x000000f3eaf37221 */ /* 0x000fe20000010000 */
[----:B------:R-:W-:Y:S02]  /*6f40*/  @!P6 PRMT R138, R33, 0x5410, RZ ;  /* 0x00005410218ae816 */ /* 0x000fe400000000ff */
[----:B------:R-:W-:Y:S01]  /*6f50*/  LOP3.LUT R103, R103, R35, RZ, 0xc0, !PT ;  /* 0x0000002367677212 */ /* 0x000fe200078ec0ff */
[----:B------:R-:W-:Y:S01]  /*6f60*/  FADD.FTZ R243, R171, R243 ;  /* 0x000000f3abf37221 */ /* 0x000fe20000010000 */
[----:B------:R-:W-:Y:S01]  /*6f70*/  HSET2.LE.AND R100, R100, R232, PT ;  /* 0x000000e864647233 */ /* 0x000fe20003803000 */
[----:B--2---:R-:W-:Y:S01]  /*6f80*/  HMMA.16816.F32.BF16 R108, R8, R40, R108 ;  /* 0x00000028086c723c */ /* 0x004fe2000004186c */
[----:B------:R-:W-:Y:S01]  /*6f90*/  ISETP.LE.U32.AND P6, PT, R34, UR8, PT ;  /* 0x0000000822007c0c */ /* 0x000fe2000bfc3070 */
[----:B------:R-:W-:Y:S01]  /*6fa0*/  @P3 HFMA2.BF16_V2 R83, -RZ.H0_H0, RZ.H0_H0, -R155.H0_H0 ;  /* 0x200000ffff533231 */ /* 0x000fe2000034099b */
[----:B------:R-:W-:Y:S01]  /*6fb0*/  PRMT R35, R64, 0x5410, R63 ;  /* 0x0000541040237816 */ /* 0x000fe2000000003f */
[----:B------:R-:W-:Y:S01]  /*6fc0*/  FADD.FTZ R243, R166, R243 ;  /* 0x000000f3a6f37221 */ /* 0x000fe20000010000 */
[----:B------:R-:W-:-:S02]  /*6fd0*/  @!P1 PRMT R152, R87, 0x5410, RZ ;  /* 0x0000541057989816 */ /* 0x000fc400000000ff */
[----:B------:R-:W-:Y:S01]  /*6fe0*/  ISETP.GT.U32.AND P1, PT, R118, UR8, PT ;  /* 0x0000000876007c0c */ /* 0x000fe2000bf24070 */
[----:B------:R-:W-:Y:S01]  /*6ff0*/  HMMA.16816.F32.BF16 R92, R8, R44, R92 ;  /* 0x0000002c085c723c */ /* 0x000fe2000004185c */
[----:B------:R-:W-:Y:S01]  /*7000*/  LOP3.LUT R100, R35, R100, RZ, 0xc0, !PT ;  /* 0x0000006423647212 */ /* 0x000fe200078ec0ff */
[----:B------:R-:W-:Y:S01]  /*7010*/  FADD.FTZ R243, R236, R243 ;  /* 0x000000f3ecf37221 */ /* 0x000fe20000010000 */
[----:B------:R-:W-:Y:S02]  /*7020*/  @!P0 PRMT R64, R32, 0x5410, RZ ;  /* 0x0000541020408816 */ /* 0x000fe400000000ff */
[----:B------:R-:W1:Y:S01]  /*7030*/  LDSM.16.MT88.4 R32, [R245+0x6800] ;  /* 0x00680000f520783b */ /* 0x000e620000004200 */
[----:B------:R-:W-:Y:S01]  /*7040*/  PRMT R241, R241, 0x7632, R241 ;  /* 0x00007632f1f17816 */ /* 0x000fe200000000f1 */
[----:B------:R-:W-:Y:S01]  /*7050*/  @!P6 HFMA2.BF16_V2 R84, -RZ.H0_H0, RZ.H0_H0, -R139.H0_H0 ;  /* 0x200000ffff54e231 */ /* 0x000fe2000034098b */
[C---:B------:R-:W-:Y:S01]  /*7060*/  HMMA.16816.F32.BF16 R76, R100.reuse, R40, R76 ;  /* 0x00000028644c723c */ /* 0x040fe2000004184c */
[----:B------:R-:W2:Y:S01]  /*7070*/  MUFU.EX2 R41, R206 ;  /* 0x000000ce00297308 */ /* 0x000ea20000000800 */
[----:B------:R-:W-:Y:S01]  /*7080*/  LOP3.LUT R241, R241, 0xff, RZ, 0xc0, !PT ;  /* 0x000000fff1f17812 */ /* 0x000fe200078ec0ff */
[----:B------:R-:W-:Y:S01]  /*7090*/  FADD.FTZ R243, R224, R243 ;  /* 0x000000f3e0f37221 */ /* 0x000fe20000010000 */
[C---:B------:R-:W-:Y:S01]  /*70a0*/  LOP3.LUT R104, R98.reuse, 0xff, RZ, 0xc0, !PT ;  /* 0x000000ff62687812 */ /* 0x040fe200078ec0ff */
[----:B------:R-:W-:Y:S01]  /*70b0*/  @P1 HFMA2.BF16_V2 R81, -RZ.H0_H0, RZ.H0_H0, -R154.H0_H0 ;  /* 0x200000ffff511231 */ /* 0x000fe2000034099a */
[----:B------:R-:W-:Y:S01]  /*70c0*/  ISETP.LE.U32.AND P0, PT, R241, UR8, PT ;  /* 0x00000008f1007c0c */ /* 0x000fe2000bf03070 */
[----:B------:R-:W-:Y:S01]  /*70d0*/  FADD.FTZ R243, R151, R243 ;  /* 0x000000f397f37221 */ /* 0x000fe20000010000 */
[----:B------:R-:W-:Y:S01]  /*70e0*/  HMMA.16816.F32.BF16 R68, R100, R44, R68 ;  /* 0x0000002c6444723c */ /* 0x000fe20000041844 */
[----:B------:R-:W-:Y:S01]  /*70f0*/  PRMT R44, R98, 0x7632, R44 ;  /* 0x00007632622c7816 */ /* 0x000fe2000000002c */
[----:B------:R-:W3:Y:S01]  /*7100*/  MUFU.EX2 R45, R204 ;  /* 0x000000cc002d7308 */ /* 0x000ee20000000800 */
[----:B------:R-:W-:Y:S01]  /*7110*/  @!P6 PRMT R139, R84, 0x5410, RZ ;  /* 0x00005410548be816 */ /* 0x000fe200000000ff */
[----:B------:R-:W-:Y:S01]  /*7120*/  FADD.FTZ R243, R150, R243 ;  /* 0x000000f396f37221 */ /* 0x000fe20000010000 */
[----:B------:R-:W-:-:S02]  /*7130*/  ISETP.LE.U32.AND P6, PT, R104, UR8, PT ;  /* 0x0000000868007c0c */ /* 0x000fc4000bfc3070 */
[----:B------:R-:W-:Y:S01]  /*7140*/  LOP3.LUT R44, R44, 0xff, RZ, 0xc0, !PT ;  /* 0x000000ff2c2c7812 */ /* 0x000fe200078ec0ff */
[----:B--2---:R-:W-:Y:S01]  /*7150*/  FADD.FTZ R237, R41, R237 ;  /* 0x000000ed29ed7221 */ /* 0x004fe20000010000 */
[----:B------:R-:W-:Y:S01]  /*7160*/  @P1 PRMT R154, R81, 0x5410, RZ ;  /* 0x00005410519a1816 */ /* 0x000fe200000000ff */
[----:B------:R-:W-:Y:S01]  /*7170*/  FADD.FTZ R243, R210, R243 ;  /* 0x000000f3d2f37221 */ /* 0x000fe20000010000 */
[----:B------:R-:W-:Y:S01]  /*7180*/  PRMT R117, R184, 0x7770, RZ ;  /* 0x00007770b8757816 */ /* 0x000fe200000000ff */
[----:B------:R-:W-:Y:S01]  /*7190*/  @!P0 HFMA2.BF16_V2 R82, -RZ.H0_H0, RZ.H0_H0, -R153.H0_H0 ;  /* 0x200000ffff528231 */ /* 0x000fe20000340999 */
[----:B------:R-:W-:Y:S01]  /*71a0*/  ISETP.LE.U32.AND P1, PT, R44, UR8, PT ;  /* 0x000000082c007c0c */ /* 0x000fe2000bf23070 */
[----:B------:R-:W-:Y:S01]  /*71b0*/  FADD.FTZ R237, R221, R237 ;  /* 0x000000eddded7221 */ /* 0x000fe20000010000 */
[----:B------:R-:W-:Y:S01]  /*71c0*/  PRMT R202, R184, 0x7772, RZ ;  /* 0x00007772b8ca7816 */ /* 0x000fe200000000ff */
[----:B---3--:R-:W-:Y:S01]  /*71d0*/  FADD.FTZ R239, R45, R239 ;  /* 0x000000ef2def7221 */ /* 0x008fe20000010000 */
[----:B------:R-:W-:Y:S01]  /*71e0*/  @!P5 PRMT R157, R86, 0x5410, RZ ;  /* 0x00005410569dd816 */ /* 0x000fe200000000ff */
[----:B------:R-:W-:Y:S01]  /*71f0*/  FADD.FTZ R237, R220, R237 ;  /* 0x000000eddced7221 */ /* 0x000fe20000010000 */
[----:B------:R-:W-:Y:S01]  /*7200*/  ISETP.LE.U32.AND P5, PT, R117, UR8, PT ;  /* 0x0000000875007c0c */ /* 0x000fe2000bfa3070 */
[----:B------:R-:W-:Y:S01]  /*7210*/  FADD.FTZ R239, R216, R239 ;  /* 0x000000efd8ef7221 */ /* 0x000fe20000010000 */
[----:B------:R-:W-:Y:S01]  /*7220*/  @P4 PRMT R156, R85, 0x5410, RZ ;  /* 0x00005410559c4816 */ /* 0x000fe200000000ff */
[-C--:B------:R-:W-:Y:S01]  /*7230*/  HMMA.16816.F32.BF16 R116, R128, R120.reuse, RZ ;  /* 0x000000788074723c */ /* 0x080fe200000418ff */
[----:B------:R-:W-:Y:S01]  /*7240*/  F2FP.BF16.F32.PACK_AB R40, R41, R174 ;  /* 0x000000ae2928723e */ /* 0x000fe200000010ff */
[----:B------:R-:W-:Y:S01]  /*7250*/  FADD.FTZ R239, R215, R239 ;  /* 0x000000efd7ef7221 */ /* 0x000fe20000010000 */
[----:B------:R-:W-:Y:S01]  /*7260*/  @P3 PRMT R155, R83, 0x5410, RZ ;  /* 0x00005410539b3816 */ /* 0x000fe200000000ff */
[----:B------:R-:W-:Y:S01]  /*7270*/  FADD.FTZ R237, R219, R237 ;  /* 0x000000eddbed7221 */ /* 0x000fe20000010000 */
[----:B------:R-:W-:Y:S01]  /*7280*/  ISETP.GT.U32.AND P3, PT, R202, UR8, PT ;  /* 0x00000008ca007c0c */ /* 0x000fe2000bf64070 */
[----:B------:R-:W-:Y:S01]  /*7290*/  @!P6 HFMA2.BF16_V2 R80, -RZ.H0_H0, RZ.H0_H0, -R40.H0_H0 ;  /* 0x200000ffff50e231 */ /* 0x000fe20000340928 */
[----:B------:R-:W-:Y:S01]  /*72a0*/  F2FP.BF16.F32.PACK_AB R206, R45, R173 ;  /* 0x000000ad2dce723e */ /* 0x000fe200000010ff */
[----:B------:R-:W-:Y:S01]  /*72b0*/  HMMA.16816.F32.BF16 R84, R20, R120, RZ ;  /* 0x000000781454723c */ /* 0x000fe200000418ff */
[----:B------:R-:W-:Y:S01]  /*72c0*/  PRMT R44, R40, 0x7632, R44 ;  /* 0x00007632282c7816 */ /* 0x000fe2000000002c */
[----:B------:R-:W-:Y:S01]  /*72d0*/  FADD.FTZ R239, R214, R239 ;  /* 0x000000efd6ef7221 */ /* 0x000fe20000010000 */
[----:B------:R-:W-:Y:S01]  /*72e0*/  PRMT R203, R184, 0x7773, RZ ;  /* 0x00007773b8cb7816 */ /* 0x000fe200000000ff */
[----:B------:R-:W-:Y:S01]  /*72f0*/  @!P1 HFMA2.BF16_V2 R75, -RZ.H0_H0, RZ.H0_H0, -R206.H0_H0 ;  /* 0x200000ffff4b9231 */ /* 0x000fe200003409ce */
[----:B------:R-:W-:Y:S01]  /*7300*/  ISETP.LE.U32.AND P4, PT, R205, UR8, PT ;  /* 0x00000008cd007c0c */ /* 0x000fe2000bf83070 */
[----:B------:R-:W-:Y:S01]  /*7310*/  FADD.FTZ R239, R213, R239 ;  /* 0x000000efd5ef7221 */ /* 0x000fe20000010000 */
[----:B------:R-:W-:Y:S01]  /*7320*/  @!P0 PRMT R153, R82, 0x5410, RZ ;  /* 0x0000541052998816 */ /* 0x000fe200000000ff */
[----:B------:R-:W-:Y:S01]  /*7330*/  FADD.FTZ R243, R209, R243 ;  /* 0x000000f3d1f37221 */ /* 0x000fe20000010000 */
[----:B------:R-:W-:Y:S01]  /*7340*/  PRMT R81, R40, 0x5410, R44 ;  /* 0x0000541028517816 */ /* 0x000fe2000000002c */
[----:B------:R-:W-:Y:S01]  /*7350*/  FADD.FTZ R239, R212, R239 ;  /* 0x000000efd4ef7221 */ /* 0x000fe20000010000 */
[----:B------:R-:W-:Y:S01]  /*7360*/  SHF.R.U32.HI R113, RZ, 0x18, R98 ;  /* 0x00000018ff717819 */ /* 0x000fe20000011662 */
[-C--:B-1----:R-:W-:Y:S01]  /*7370*/  HMMA.16816.F32.BF16 R116, R8, R32.reuse, R116 ;  /* 0x000000200874723c */ /* 0x082fe20000041874 */
[----:B------:R-:W-:Y:S01]  /*7380*/  PRMT R205, R206, 0x7632, R205 ;  /* 0x00007632cecd7816 */ /* 0x000fe200000000cd */
[----:B------:R-:W-:Y:S01]  /*7390*/  FADD.FTZ R237, R218, R237 ;  /* 0x000000eddaed7221 */ /* 0x000fe20000010000 */
[----:B------:R-:W-:Y:S01]  /*73a0*/  PRMT R82, R202, 0x5410, R203 ;  /* 0x00005410ca527816 */ /* 0x000fe200000000cb */
[----:B------:R-:W-:Y:S01]  /*73b0*/  FADD.FTZ R243, R149, R243 ;  /* 0x000000f395f37221 */ /* 0x000fe20000010000 */
[----:B------:R-:W-:Y:S01]  /*73c0*/  @!P6 PRMT R40, R80, 0x5410, RZ ;  /* 0x000054105028e816 */ /* 0x000fe200000000ff */
[----:B------:R-:W-:Y:S01]  /*73d0*/  FADD.FTZ R237, R217, R237 ;  /* 0x000000edd9ed7221 */ /* 0x000fe20000010000 */
[----:B------:R-:W-:Y:S01]  /*73e0*/  LOP3.LUT R80, R90, 0xff, RZ, 0xc0, !PT ;  /* 0x000000ff5a507812 */ /* 0x000fe200078ec0ff */
[----:B------:R-:W-:Y:S01]  /*73f0*/  HMMA.16816.F32.BF16 R84, R100, R32, R84 ;  /* 0x000000206454723c */ /* 0x000fe20000041854 */
[----:B------:R-:W-:Y:S01]  /*7400*/  F2FP.BF16.F32.PACK_AB R202, R215, R216 ;  /* 0x000000d8d7ca723e */ /* 0x000fe200000010ff */
[----:B------:R-:W-:Y:S01]  /*7410*/  FADD.FTZ R32, R186, R185 ;  /* 0x000000b9ba207221 */ /* 0x000fe20000010000 */
[----:B------:R-:W-:-:S02]  /*7420*/  ISETP.LE.U32.AND P6, PT, R113, UR8, PT ;  /* 0x0000000871007c0c */ /* 0x000fc4000bfc3070 */
[----:B------:R-:W-:Y:S01]  /*7430*/  PRMT R83, R206, 0x5410, R205 ;  /* 0x00005410ce537816 */ /* 0x000fe200000000cd */
[----:B------:R-:W-:Y:S01]  /*7440*/  @P3 HFMA2.BF16_V2 R29, -RZ.H0_H0, RZ.H0_H0, -R202.H0_H0 ;  /* 0x200000ffff1d3231 */ /* 0x000fe200003409ca */
[----:B------:R-:W-:Y:S01]  /*7450*/  @!P1 PRMT R206, R75, 0x5410, RZ ;  /* 0x000054104bce9816 */ /* 0x000fe200000000ff */
[----:B------:R-:W-:Y:S01]  /*7460*/  FADD.FTZ R32, R181, R32 ;  /* 0x00000020b5207221 */ /* 0x000fe20000010000 */
[----:B------:R-:W-:Y:S02]  /*7470*/  ISETP.LE.U32.AND P1, PT, R80, UR8, PT ;  /* 0x0000000850007c0c */ /* 0x000fe4000bf23070 */
[----:B------:R-:W-:Y:S01]  /*7480*/  PRMT R201, R202, 0x7632, R201 ;  /* 0x00007632cac97816 */ /* 0x000fe200000000c9 */
[----:B------:R-:W-:Y:S01]  /*7490*/  FADD.FTZ R238, R238, R32 ;  /* 0x00000020eeee7221 */ /* 0x000fe20000010000 */
[----:B------:R-:W-:Y:S01]  /*74a0*/  LOP3.LUT R121, R248, 0xff, RZ, 0xc0, !PT ;  /* 0x000000fff8797812 */ /* 0x000fe200078ec0ff */
[----:B------:R-:W1:Y:S01]  /*74b0*/  MUFU.EX2 R32, R99 ;  /* 0x0000006300207308 */ /* 0x000e620000000800 */
[----:B------:R-:W-:Y:S01]  /*74c0*/  PRMT R120, R202, 0x5410, R201 ;  /* 0x00005410ca787816 */ /* 0x000fe200000000c9 */
[----:B------:R-:W-:Y:S01]  /*74d0*/  @!P6 HFMA2.BF16_V2 R74, -RZ.H0_H0, RZ.H0_H0, -R205.H0_H0 ;  /* 0x200000ffff4ae231 */ /* 0x000fe200003409cd */
[----:B------:R-:W-:Y:S01]  /*74e0*/  @P3 PRMT R202, R29, 0x5410, RZ ;  /* 0x000054101dca3816 */ /* 0x000fe200000000ff */
[----:B------:R-:W-:Y:S01]  /*74f0*/  FADD.FTZ R238, R222, R238 ;  /* 0x000000eedeee7221 */ /* 0x000fe20000010000 */
[----:B------:R-:W-:-:S02]  /*7500*/  F2FP.BF16.F32.PACK_AB R204, R220, R221 ;  /* 0x000000dddccc723e */ /* 0x000fc400000010ff */
[----:B------:R-:W-:Y:S01]  /*7510*/  ISETP.LE.U32.AND P3, PT, R121, UR8, PT ;  /* 0x0000000879007c0c */ /* 0x000fe2000bf63070 */
[----:B------:R-:W-:Y:S01]  /*7520*/  FADD.FTZ R238, R169, R238 ;  /* 0x000000eea9ee7221 */ /* 0x000fe20000010000 */
[----:B------:R-:W-:Y:S01]  /*7530*/  F2FP.BF16.F32.PACK_AB R186, R224, R236 ;  /* 0x000000ece0ba723e */ /* 0x000fe200000010ff */
[----:B------:R-:W-:Y:S01]  /*7540*/  @!P5 HFMA2.BF16_V2 R31, -RZ.H0_H0, RZ.H0_H0, -R204.H0_H0 ;  /* 0x200000ffff1fd231 */ /* 0x000fe200003409cc */
[----:B------:R-:W-:Y:S01]  /*7550*/  PRMT R33, R248, 0x7632, R33 ;  /* 0x00007632f8217816 */ /* 0x000fe20000000021 */
[----:B------:R-:W-:Y:S01]  /*7560*/  FADD.FTZ R238, R165, R238 ;  /* 0x000000eea5ee7221 */ /* 0x000fe20000010000 */
[----:B------:R-:W-:Y:S01]  /*7570*/  ISETP.GT.U32.AND P0, PT, R203, UR8, PT ;  /* 0x00000008cb007c0c */ /* 0x000fe2000bf04070 */
[----:B------:R-:W-:Y:S01]  /*7580*/  @!P1 HFMA2.BF16_V2 R73, -RZ.H0_H0, RZ.H0_H0, -R186.H0_H0 ;  /* 0x200000ffff499231 */ /* 0x000fe200003409ba */
[----:B------:R-:W-:Y:S01]  /*7590*/  PRMT R203, R204, 0x7632, R203 ;  /* 0x00007632cccb7816 */ /* 0x000fe200000000cb */
[----:B------:R-:W-:Y:S01]  /*75a0*/  FADD.FTZ R238, R235, R238 ;  /* 0x000000eeebee7221 */ /* 0x000fe20000010000 */
[----:B------:R-:W-:-:S02]  /*75b0*/  PRMT R185, R186, 0x7632, R185 ;  /* 0x00007632bab97816 */ /* 0x000fc400000000b9 */
[----:B------:R-:W-:Y:S01]  /*75c0*/  LOP3.LUT R33, R33, 0xff, RZ, 0xc0, !PT ;  /* 0x000000ff21217812 */ /* 0x000fe200078ec0ff */
[----:B------:R-:W-:Y:S01]  /*75d0*/  FADD.FTZ R238, R223, R238 ;  /* 0x000000eedfee7221 */ /* 0x000fe20000010000 */
[----:B------:R-:W-:Y:S02]  /*75e0*/  PRMT R183, R184, 0x7771, RZ ;  /* 0x00007771b8b77816 */ /* 0x000fe400000000ff */
[----:B------:R-:W-:Y:S01]  /*75f0*/  F2FP.BF16.F32.PACK_AB R200, R218, R219 ;  /* 0x000000dbdac8723e */ /* 0x000fe200000010ff */
[----:B------:R-:W-:Y:S01]  /*7600*/  FADD.FTZ R238, R148, R238 ;  /* 0x000000ee94ee7221 */ /* 0x000fe20000010000 */
[----:B------:R-:W-:Y:S01]  /*7610*/  @!P6 PRMT R205, R74, 0x5410, RZ ;  /* 0x000054104acde816 */ /* 0x000fe200000000ff */
[----:B------:R-:W-:Y:S01]  /*7620*/  @P0 HFMA2.BF16_V2 R28, -RZ.H0_H0, RZ.H0_H0, -R201.H0_H0 ;  /* 0x200000ffff1c0231 */ /* 0x000fe200003409c9 */
[----:B------:R-:W-:Y:S01]  /*7630*/  PRMT R112, R204, 0x5410, R203 ;  /* 0x00005410cc707816 */ /* 0x000fe200000000cb */
[----:B------:R-:W-:Y:S01]  /*7640*/  @!P3 HFMA2.BF16_V2 R19, -RZ.H0_H0, RZ.H0_H0, -R200.H0_H0 ;  /* 0x200000ffff13b231 */ /* 0x000fe200003409c8 */
[----:B------:R-:W-:Y:S01]  /*7650*/  PRMT R74, R186, 0x5410, R185 ;  /* 0x00005410ba4a7816 */ /* 0x000fe200000000b9 */
[----:B------:R-:W-:Y:S01]  /*7660*/  FADD.FTZ R238, R147, R238 ;  /* 0x000000ee93ee7221 */ /* 0x000fe20000010000 */
[----:B------:R-:W-:-:S02]  /*7670*/  @!P5 PRMT R204, R31, 0x5410, RZ ;  /* 0x000054101fccd816 */ /* 0x000fc400000000ff */
[----:B------:R-:W-:Y:S01]  /*7680*/  @!P1 PRMT R186, R73, 0x5410, RZ ;  /* 0x0000541049ba9816 */ /* 0x000fe200000000ff */
[----:B------:R-:W-:Y:S01]  /*7690*/  FADD.FTZ R238, R208, R238 ;  /* 0x000000eed0ee7221 */ /* 0x000fe20000010000 */
[----:B------:R-:W-:Y:S02]  /*76a0*/  ISETP.LE.U32.AND P5, PT, R33, UR8, PT ;  /* 0x0000000821007c0c */ /* 0x000fe4000bfa3070 */
[----:B------:R-:W-:Y:S01]  /*76b0*/  ISETP.GT.U32.AND P1, PT, R183, UR8, PT ;  /* 0x00000008b7007c0c */ /* 0x000fe2000bf24070 */
[----:B------:R-:W-:Y:S01]  /*76c0*/  FADD.FTZ R238, R207, R238 ;  /* 0x000000eecfee7221 */ /* 0x000fe20000010000 */
[----:B------:R-:W-:Y:S02]  /*76d0*/  PRMT R199, R200, 0x7632, R199 ;  /* 0x00007632c8c77816 */ /* 0x000fe400000000c7 */
[----:B------:R-:W-:Y:S01]  /*76e0*/  SHF.R.U32.HI R244, RZ, 0x18, R248 ;  /* 0x00000018fff47819 */ /* 0x000fe200000116f8 */
[----:B------:R-:W-:Y:S01]  /*76f0*/  FADD.FTZ R238, R146, R238 ;  /* 0x000000ee92ee7221 */ /* 0x000fe20000010000 */
[----:B------:R-:W-:-:S02]  /*7700*/  PRMT R250, R200, 0x5410, R199 ;  /* 0x00005410c8fa7816 */ /* 0x000fc400000000c7 */
[----:B------:R-:W-:Y:S01]  /*7710*/  @!P3 PRMT R200, R19, 0x5410, RZ ;  /* 0x0000541013c8b816 */ /* 0x000fe200000000ff */
[----:B------:R-:W-:Y:S01]  /*7720*/  IMAD.IADD R19, R124, 0x1, R245 ;  /* 0x000000017c137824 */ /* 0x000fe200078e02f5 */
[----:B------:R-:W-:Y:S02]  /*7730*/  F2FP.BF16.F32.PACK_AB R198, R213, R214 ;  /* 0x000000d6d5c6723e */ /* 0x000fe400000010ff */
[----:B------:R-:W-:Y:S01]  /*7740*/  ISETP.LE.U32.AND P3, PT, R244, UR8, PT ;  /* 0x00000008f4007c0c */ /* 0x000fe2000bf63070 */
[----:B------:R-:W-:Y:S01]  /*7750*/  @P1 HFMA2.BF16_V2 R30, -RZ.H0_H0, RZ.H0_H0, -R203.H0_H0 ;  /* 0x200000ffff1e1231 */ /* 0x000fe200003409cb */
[C---:B------:R-:W-:Y:S01]  /*7760*/  PRMT R196, R198.reuse, 0x7632, R196 ;  /* 0x00007632c6c47816 */ /* 0x040fe200000000c4 */
[----:B------:R-:W-:Y:S01]  /*7770*/  @!P5 HFMA2.BF16_V2 R18, -RZ.H0_H0, RZ.H0_H0, -R198.H0_H0 ;  /* 0x200000ffff12d231 */ /* 0x000fe200003409c6 */
[----:B------:R-:W-:Y:S02]  /*7780*/  PRMT R31, R229, 0x7632, R31 ;  /* 0x00007632e51f7816 */ /* 0x000fe4000000001f */
[----:B------:R-:W-:-:S02]  /*7790*/  PRMT R251, R198, 0x5410, R196 ;  /* 0x00005410c6fb7816 */ /* 0x000fc400000000c4 */
[----:B------:R-:W-:Y:S02]  /*77a0*/  @!P5 PRMT R198, R18, 0x5410, RZ ;  /* 0x0000541012c6d816 */ /* 0x000fe400000000ff */
[----:B------:R-:W-:Y:S02]  /*77b0*/  @P1 PRMT R203, R30, 0x5410, RZ ;  /* 0x000054101ecb1816 */ /* 0x000fe400000000ff */
[----:B------:R-:W-:Y:S01]  /*77c0*/  PRMT R18, R127, 0x7632, R18 ;  /* 0x000076327f127816 */ /* 0x000fe20000000012 */
[----:B------:R-:W-:Y:S01]  /*77d0*/  @!P3 HFMA2.BF16_V2 R17, -RZ.H0_H0, RZ.H0_H0, -R196.H0_H0 ;  /* 0x200000ffff11b231 */ /* 0x000fe200003409c4 */
[----:B------:R-:W-:Y:S02]  /*77e0*/  SHF.R.U32.HI R30, RZ, 0x10, R98 ;  /* 0x00000010ff1e7819 */ /* 0x000fe40000011662 */
[----:B------:R-:W-:Y:S02]  /*77f0*/  LOP3.LUT R18, R18, 0xff, RZ, 0xc0, !PT ;  /* 0x000000ff12127812 */ /* 0x000fe400078ec0ff */
[----:B------:R-:W-:-:S02]  /*7800*/  LOP3.LUT R126, R126, 0xffff, RZ, 0xc0, !PT ;  /* 0x0000ffff7e7e7812 */ /* 0x000fc400078ec0ff */
[----:B------:R-:W-:Y:S02]  /*7810*/  LOP3.LUT R31, R31, 0xff, RZ, 0xc0, !PT ;  /* 0x000000ff1f1f7812 */ /* 0x000fe400078ec0ff */
[----:B------:R-:W-:Y:S02]  /*7820*/  LOP3.LUT R30, R30, 0xff, RZ, 0xc0, !PT ;  /* 0x000000ff1e1e7812 */ /* 0x000fe400078ec0ff */
[----:B------:R-:W-:Y:S02]  /*7830*/  @!P3 PRMT R196, R17, 0x5410, RZ ;  /* 0x0000541011c4b816 */ /* 0x000fe400000000ff */
[----:B------:R-:W-:Y:S02]  /*7840*/  ISETP.LE.U32.AND P5, PT, R18, UR8, PT ;  /* 0x0000000812007c0c */ /* 0x000fe4000bfa3070 */
[----:B------:R-:W-:Y:S02]  /*7850*/  ISETP.LE.U32.AND P3, PT, R126, UR8, PT ;  /* 0x000000087e007c0c */ /* 0x000fe4000bf63070 */
[----:B------:R-:W-:-:S02]  /*7860*/  SHF.R.U32.HI R75, RZ, 0x18, R90 ;  /* 0x00000018ff4b7819 */ /* 0x000fc4000001165a */
[----:B------:R-:W-:Y:S02]  /*7870*/  ISETP.LE.U32.AND P1, PT, R31, UR8, PT ;  /* 0x000000081f007c0c */ /* 0x000fe4000bf23070 */
[----:B------:R-:W-:Y:S02]  /*7880*/  PRMT R113, R30, 0x5410, R113 ;  /* 0x000054101e717816 */ /* 0x000fe40000000071 */
[----:B------:R-:W-:Y:S02]  /*7890*/  @P0 PRMT R201, R28, 0x5410, RZ ;  /* 0x000054101cc90816 */ /* 0x000fe400000000ff */
[----:B------:R-:W2:Y:S01]  /*78a0*/  LDSM.16.MT88.4 R28, [R19+0x6000] ;  /* 0x00600000131c783b */ /* 0x000ea20000004200 */
[----:B------:R-:W-:Y:S01]  /*78b0*/  ISETP.LE.U32.AND P6, PT, R75, UR8, PT ;  /* 0x000000084b007c0c */ /* 0x000fe2000bfc3070 */
[----:B------:R-:W-:Y:S01]  /*78c0*/  @!P5 HFMA2.BF16_V2 R4, -RZ.H0_H0, RZ.H0_H0, -R135.H0_H0 ;  /* 0x200000ffff04d231 */ /* 0x000fe20000340987 */
[----:B------:R-:W-:Y:S01]  /*78d0*/  LOP3.LUT R105, R184, 0xff, RZ, 0xc0, !PT ;  /* 0x000000ffb8697812 */ /* 0x000fe200078ec0ff */
[----:B------:R-:W-:Y:S01]  /*78e0*/  @!P3 HFMA2.BF16_V2 R5, -RZ.H0_H0, RZ.H0_H0, -R140.H0_H0 ;  /* 0x200000ffff05b231 */ /* 0x000fe2000034098c */
[----:B------:R-:W-:-:S02]  /*78f0*/  F2FP.BF16.F32.PACK_AB R184, R223, R235 ;  /* 0x000000ebdfb8723e */ /* 0x000fc400000010ff */
[--C-:B------:R-:W-:Y:S02]  /*7900*/  PRMT R105, R105, 0x5410, R183.reuse ;  /* 0x0000541069697816 */ /* 0x100fe400000000b7 */
[----:B------:R-:W-:Y:S02]  /*7910*/  PRMT R183, R184, 0x7632, R183 ;  /* 0x00007632b8b77816 */ /* 0x000fe400000000b7 */
[----:B------:R-:W-:Y:S02]  /*7920*/  @!P5 PRMT R135, R4, 0x5410, RZ ;  /* 0x000054100487d816 */ /* 0x000fe400000000ff */
[----:B------:R-:W-:Y:S01]  /*7930*/  @!P3 PRMT R140, R5, 0x5410, RZ ;  /* 0x00005410058cb816 */ /* 0x000fe200000000ff */
[----:B------:R-:W-:Y:S01]  /*7940*/  @!P6 HFMA2.BF16_V2 R72, -RZ.H0_H0, RZ.H0_H0, -R183.H0_H0 ;  /* 0x200000ffff48e231 */ /* 0x000fe200003409b7 */
[----:B------:R-:W-:Y:S01]  /*7950*/  SHF.R.S32.HI R4, RZ, 0x1f, R97 ;  /* 0x0000001fff047819 */ /* 0x000fe20000011461 */
[----:B------:R-:W-:Y:S01]  /*7960*/  IMAD.U32 R5, RZ, RZ, UR22 ;  /* 0x00000016ff057e24 */ /* 0x000fe2000f8e00ff */
[----:B------:R-:W-:-:S02]  /*7970*/  IADD3 R97, P3, PT, R97, UR22, RZ ;  /* 0x0000001661617c10 */ /* 0x000fc4000ff7e0ff */
[----:B------:R-:W-:Y:S02]  /*7980*/  LOP3.LUT R190, R190, 0xff, RZ, 0xc0, !PT ;  /* 0x000000ffbebe7812 */ /* 0x000fe400078ec0ff */
[----:B------:R-:W-:Y:S02]  /*7990*/  PRMT R73, R184, 0x5410, R183 ;  /* 0x00005410b8497816 */ /* 0x000fe400000000b7 */
[----:B------:R-:W-:Y:S02]  /*79a0*/  LOP3.LUT R178, R178, 0xffff, RZ, 0xc0, !PT ;  /* 0x0000ffffb2b27812 */ /* 0x000fe400078ec0ff */
[----:B------:R-:W-:Y:S02]  /*79b0*/  @!P6 PRMT R183, R72, 0x5410, RZ ;  /* 0x0000541048b7e816 */ /* 0x000fe400000000ff */
[----:B------:R-:W-:Y:S02]  /*79c0*/  LEA.HI.X.SX32 R4, R5, R4, 0x1, P3 ;  /* 0x0000000405047211 */ /* 0x000fe400018f0eff */
[----:B------:R-:W-:-:S02]  /*79d0*/  ISETP.GT.U32.AND P6, PT, R252, UR8, PT ;  /* 0x00000008fc007c0c */ /* 0x000fc4000bfc4070 */
[----:B------:R-:W-:Y:S02]  /*79e0*/  LOP3.LUT R5, R248, 0xffff, RZ, 0xc0, !PT ;  /* 0x0000fffff8057812 */ /* 0x000fe400078ec0ff */
[----:B------:R-:W-:Y:S02]  /*79f0*/  PRMT R252, R190, 0x5410, R252 ;  /* 0x00005410befc7816 */ /* 0x000fe400000000fc */
[----:B------:R-:W-:Y:S02]  /*7a00*/  ISETP.LE.U32.AND P0, PT, R178, UR8, PT ;  /* 0x00000008b2007c0c */ /* 0x000fe4000bf03070 */
[----:B-1----:R-:W-:Y:S02]  /*7a10*/  F2FP.BF16.F32.PACK_AB R190, R32, R217 ;  /* 0x000000d920be723e */ /* 0x002fe400000010ff */
[----:B------:R-:W-:Y:S02]  /*7a20*/  PRMT R72, R189, 0x5410, R188 ;  /* 0x00005410bd487816 */ /* 0x000fe400000000bc */
[----:B------:R-:W-:Y:S01]  /*7a30*/  LEA R178, P3, R97, UR6, 0x1 ;  /* 0x0000000661b27c11 */ /* 0x000fe2000f8608ff */
[----:B------:R-:W-:Y:S01]  /*7a40*/  @!P4 HFMA2.BF16_V2 R12, -RZ.H0_H0, RZ.H0_H0, -R190.H0_H0 ;  /* 0x200000ffff0cc231 */ /* 0x000fe200003409be */
[----:B------:R-:W-:-:S02]  /*7a50*/  F2FP.BF16.F32.PACK_AB R188, R211, R212 ;  /* 0x000000d4d3bc723e */ /* 0x000fc400000010ff */
[----:B------:R-:W-:Y:S02]  /*7a60*/  SHF.R.U32.HI R5, RZ, 0x8, R5 ;  /* 0x00000008ff057819 */ /* 0x000fe40000011605 */
[----:B------:R-:W-:Y:S01]  /*7a70*/  LOP3.LUT R249, R229, 0xffff, RZ, 0xc0, !PT ;  /* 0x0000ffffe5f97812 */ /* 0x000fe200078ec0ff */
[----:B------:R-:W-:Y:S01]  /*7a80*/  @!P0 HFMA2.BF16_V2 R16, -RZ.H0_H0, RZ.H0_H0, -R164.H0_H0 ;  /* 0x200000ffff108231 */ /* 0x000fe200003409a4 */
[----:B------:R-:W-:Y:S02]  /*7a90*/  F2FP.BF16.F32.PACK_AB R180, R207, R208 ;  /* 0x000000d0cfb4723e */ /* 0x000fe400000010ff */
[----:B------:R-:W-:Y:S02]  /*7aa0*/  PRMT R189, R190, 0x7632, R189 ;  /* 0x00007632bebd7816 */ /* 0x000fe400000000bd */
[----:B------:R-:W-:Y:S01]  /*7ab0*/  LEA.HI.X R179, R97, UR7, R4, 0x1, P3 ;  /* 0x0000000761b37c11 */ /* 0x000fe200098f0c04 */
[----:B------:R-:W-:Y:S01]  /*7ac0*/  @!P1 HFMA2.BF16_V2 R14, -RZ.H0_H0, RZ.H0_H0, -R180.H0_H0 ;  /* 0x200000ffff0e9231 */ /* 0x000fe200003409b4 */
[----:B------:R-:W-:Y:S01]  /*7ad0*/  PRMT R187, R188, 0x7632, R187 ;  /* 0x00007632bcbb7816 */ /* 0x000fe200000000bb */
[----:B------:R-:W-:Y:S01]  /*7ae0*/  @P6 HFMA2.BF16_V2 R7, -RZ.H0_H0, RZ.H0_H0, -R189.H0_H0 ;  /* 0x200000ffff076231 */ /* 0x000fe200003409bd */
[----:B------:R-:W-:Y:S01]  /*7af0*/  LOP3.LUT R4, R5, 0xffff, RZ, 0xc0, !PT ;  /* 0x0000ffff05047812 */ /* 0x000fe200078ec0ff */
[----:B------:R-:W-:Y:S01]  /*7b00*/  STG.E.U16 desc[UR28][R178.64], R176 ;  /* 0x000000b0b2007986 */ /* 0x000fe2000c10151c */
[----:B------:R-:W-:-:S02]  /*7b10*/  SHF.R.U32.HI R249, RZ, 0x8, R249 ;  /* 0x00000008fff97819 */ /* 0x000fc400000116f9 */
[----:B------:R-:W-:Y:S02]  /*7b20*/  HSET2.LE.AND R18, R105, R232, PT ;  /* 0x000000e869127233 */ /* 0x000fe40003803000 */
[----:B------:R-:W-:Y:S02]  /*7b30*/  PRMT R17, R190, 0x5410, R189 ;  /* 0x00005410be117816 */ /* 0x000fe400000000bd */
[----:B------:R-:W-:Y:S02]  /*7b40*/  PRMT R33, R180, 0x7632, R33 ;  /* 0x00007632b4217816 */ /* 0x000fe40000000021 */
[----:B------:R-:W-:Y:S02]  /*7b50*/  PRMT R127, R188, 0x5410, R187 ;  /* 0x00005410bc7f7816 */ /* 0x000fe400000000bb */
[----:B------:R-:W-:Y:S02]  /*7b60*/  ISETP.LE.U32.AND P5, PT, R4, UR8, PT ;  /* 0x0000000804007c0c */ /* 0x000fe4000bfa3070 */
[----:B------:R-:W-:-:S02]  /*7b70*/  LOP3.LUT R125, R125, 0xffff, RZ, 0xc0, !PT ;  /* 0x0000ffff7d7d7812 */ /* 0x000fc400078ec0ff */
[----:B------:R-:W-:Y:S02]  /*7b80*/  LOP3.LUT R4, R249, 0xffff, RZ, 0xc0, !PT ;  /* 0x0000fffff9047812 */ /* 0x000fe400078ec0ff */
[----:B------:R-:W-:Y:S01]  /*7b90*/  LOP3.LUT R18, R112, R18, RZ, 0xc0, !PT ;  /* 0x0000001270127212 */ /* 0x000fe200078ec0ff */
[----:B------:R-:W-:Y:S01]  /*7ba0*/  IMAD.MOV.U32 R112, RZ, RZ, R17 ;  /* 0x000000ffff707224 */ /* 0x000fe200078e0011 */
[----:B------:R-:W-:Y:S02]  /*7bb0*/  PRMT R240, R180, 0x5410, R33 ;  /* 0x00005410b4f07816 */ /* 0x000fe40000000021 */
[----:B------:R-:W-:Y:S02]  /*7bc0*/  @!P1 PRMT R180, R14, 0x5410, RZ ;  /* 0x000054100eb49816 */ /* 0x000fe400000000ff */
[----:B------:R-:W-:Y:S01]  /*7bd0*/  HSET2.LE.AND R17, R113, R232, PT ;  /* 0x000000e871117233 */ /* 0x000fe20003803000 */
[----:B------:R-:W-:Y:S01]  /*7be0*/  IMAD.MOV.U32 R113, RZ, RZ, R127 ;  /* 0x000000ffff717224 */ /* 0x000fe200078e007f */
[----:B------:R-:W-:Y:S01]  /*7bf0*/  LOP3.LUT R14, R98, 0xffff, RZ, 0xc0, !PT ;  /* 0x0000ffff620e7812 */ /* 0x000fe200078ec0ff */
[----:B------:R-:W-:Y:S01]  /*7c00*/  @!P5 HFMA2.BF16_V2 R27, -RZ.H0_H0, RZ.H0_H0, -R199.H0_H0 ;  /* 0x200000ffff1bd231 */ /* 0x000fe200003409c7 */
[----:B------:R-:W-:-:S02]  /*7c10*/  ISETP.LE.U32.AND P1, PT, R125, UR8, PT ;  /* 0x000000087d007c0c */ /* 0x000fc4000bf23070 */
[----:B------:R-:W-:Y:S01]  /*7c20*/  ISETP.LE.U32.AND P3, PT, R4, UR8, PT ;  /* 0x0000000804007c0c */ /* 0x000fe2000bf63070 */
[-C--:B--2---:R-:W-:Y:S01]  /*7c30*/  HMMA.16816.F32.BF16 R124, R128, R28.reuse, RZ ;  /* 0x0000001c807c723c */ /* 0x084fe200000418ff */
[----:B------:R-:W-:Y:S02]  /*7c40*/  PRMT R91, R96, 0x5410, R91 ;  /* 0x00005410605b7816 */ /* 0x000fe4000000005b */
[----:B------:R-:W-:Y:S02]  /*7c50*/  SHF.R.U32.HI R4, RZ, 0x10, R90 ;  /* 0x00000010ff047819 */ /* 0x000fe4000001165a */
[----:B------:R-:W-:Y:S02]  /*7c60*/  LOP3.LUT R242, R229, 0xff, RZ, 0xc0, !PT ;  /* 0x000000ffe5f27812 */ /* 0x000fe400078ec0ff */
[----:B------:R-:W-:Y:S01]  /*7c70*/  LOP3.LUT R4, R4, 0xff, RZ, 0xc0, !PT ;  /* 0x000000ff04047812 */ /* 0x000fe200078ec0ff */
[----:B------:R-:W-:Y:S01]  /*7c80*/  HMMA.16816.F32.BF16 R96, R20, R28, RZ ;  /* 0x0000001c1460723c */ /* 0x000fe200000418ff */
[----:B------:R-:W-:Y:S01]  /*7c90*/  LOP3.LUT R28, R90, 0xffff, RZ, 0xc0, !PT ;  /* 0x0000ffff5a1c7812 */ /* 0x000fe200078ec0ff */
[----:B------:R-:W-:Y:S01]  /*7ca0*/  @!P1 HFMA2.BF16_V2 R38, -RZ.H0_H0, RZ.H0_H0, -R63.H0_H0 ;  /* 0x200000ffff269231 */ /* 0x000fe2000034093f */
[----:B------:R-:W-:-:S02]  /*7cb0*/  @!P0 PRMT R164, R16, 0x5410, RZ ;  /* 0x0000541010a48816 */ /* 0x000fc400000000ff */
[----:B------:R-:W-:Y:S02]  /*7cc0*/  SHF.R.U32.HI R28, RZ, 0x8, R28 ;  /* 0x00000008ff1c7819 */ /* 0x000fe4000001161c */
[----:B------:R-:W-:Y:S01]  /*7cd0*/  ISETP.LE.U32.AND P0, PT, R242, UR8, PT ;  /* 0x00000008f2007c0c */ /* 0x000fe2000bf03070 */
[----:B------:R-:W-:Y:S01]  /*7ce0*/  STG.E.U16 desc[UR28][R178.64+0x2], R164 ;  /* 0x000002a4b2007986 */ /* 0x000fe2000c10151c */
[----:B------:R-:W-:Y:S02]  /*7cf0*/  PRMT R75, R4, 0x5410, R75 ;  /* 0x00005410044b7816 */ /* 0x000fe4000000004b */
[----:B------:R-:W-:Y:S02]  /*7d00*/  PRMT R4, R80, 0x5410, R28 ;  /* 0x0000541050047816 */ /* 0x000fe4000000001c */
[----:B------:R-:W-:Y:S02]  /*7d10*/  SHF.R.U32.HI R14, RZ, 0x8, R14 ;  /* 0x00000008ff0e7819 */ /* 0x000fe4000001160e */
[----:B------:R-:W-:-:S02]  /*7d20*/  @P6 PRMT R189, R7, 0x5410, RZ ;  /* 0x0000541007bd6816 */ /* 0x000fc400000000ff */
[----:B------:R-:W-:Y:S01]  /*7d30*/  PRMT R7, R121, 0x5410, R5 ;  /* 0x0000541079077816 */ /* 0x000fe20000000005 */
[----:B------:R-:W-:Y:S01]  /*7d40*/  IMAD.MOV.U32 R121, RZ, RZ, R19 ;  /* 0x000000ffff797224 */ /* 0x000fe200078e0013 */
[----:B------:R-:W-:Y:S02]  /*7d50*/  LOP3.LUT R72, R72, 0xff00ff, RZ, 0xc0, !PT ;  /* 0x00ff00ff48487812 */ /* 0x000fe400078ec0ff */
[--C-:B------:R-:W-:Y:S01]  /*7d60*/  HSET2.LE.AND R4, R4, R232.reuse, PT ;  /* 0x000000e804047233 */ /* 0x100fe20003803000 */
[----:B------:R-:W-:Y:S01]  /*7d70*/  IMAD.MOV.U32 R29, RZ, RZ, R7 ;  /* 0x000000ffff1d7224 */ /* 0x000fe200078e0007 */
[----:B------:R-:W-:Y:S02]  /*7d80*/  HSET2.LE.AND R5, R75, R232, PT ;  /* 0x000000e84b057233 */ /* 0x000fe40003803000 */
[----:B------:R-:W-:Y:S02]  /*7d90*/  F2FP.BF16.F32.PACK_AB R182, R209, R210 ;  /* 0x000000d2d1b6723e */ /* 0x000fe400000010ff */
[----:B------:R-:W-:-:S02]  /*7da0*/  PRMT R104, R104, 0x5410, R14 ;  /* 0x0000541068687816 */ /* 0x000fc4000000000e */
[----:B------:R-:W-:Y:S01]  /*7db0*/  HSET2.LE.AND R7, R72, R232, PT ;  /* 0x000000e848077233 */ /* 0x000fe20003803000 */
[----:B------:R-:W-:Y:S01]  /*7dc0*/  @!P0 HFMA2.BF16_V2 R15, -RZ.H0_H0, RZ.H0_H0, -R182.H0_H0 ;  /* 0x200000ffff0f8231 */ /* 0x000fe200003409b6 */
[----:B------:R-:W-:Y:S02]  /*7dd0*/  LOP3.LUT R4, R74, R4, RZ, 0xc0, !PT ;  /* 0x000000044a047212 */ /* 0x000fe400078ec0ff */
[----:B------:R-:W-:Y:S02]  /*7de0*/  LOP3.LUT R5, R73, R5, RZ, 0xc0, !PT ;  /* 0x0000000549057212 */ /* 0x000fe400078ec0ff */
[C---:B------:R-:W-:Y:S01]  /*7df0*/  PRMT R181, R182.reuse, 0x7632, R181 ;  /* 0x00007632b6b57816 */ /* 0x040fe200000000b5 */
[----:B------:R-:W-:Y:S01]  /*7e00*/  HMMA.16816.F32.BF16 R72, R20, R106, RZ ;  /* 0x0000006a1448723c */ /* 0x000fe200000418ff */
[----:B------:R-:W-:Y:S02]  /*7e10*/  HSET2.LE.AND R16, R104, R232, PT ;  /* 0x000000e868107233 */ /* 0x000fe40003803000 */
[----:B------:R-:W-:Y:S01]  /*7e20*/  SHF.R.U32.HI R244, RZ, 0x18, R229 ;  /* 0x00000018fff47819 */ /* 0x000fe200000116e5 */
[----:B------:R-:W-:Y:S01]  /*7e30*/  @!P3 HFMA2.BF16_V2 R36, -RZ.H0_H0, RZ.H0_H0, -R181.H0_H0 ;  /* 0x200000ffff24b231 */ /* 0x000fe200003409b5 */
[----:B------:R-:W-:-:S02]  /*7e40*/  PRMT R241, R182, 0x5410, R181 ;  /* 0x00005410b6f17816 */ /* 0x000fc400000000b5 */
[----:B------:R-:W-:Y:S01]  /*7e50*/  @!P0 PRMT R182, R15, 0x5410, RZ ;  /* 0x000054100fb68816 */ /* 0x000fe200000000ff */
[----:B------:R-:W-:Y:S01]  /*7e60*/  HMMA.16816.F32.BF16 R104, R128, R106, RZ ;  /* 0x0000006a8068723c */ /* 0x000fe200000418ff */
[----:B------:R-:W-:Y:S02]  /*7e70*/  ISETP.LE.U32.AND P0, PT, R244, UR8, PT ;  /* 0x00000008f4007c0c */ /* 0x000fe4000bf03070 */
[----:B------:R-:W-:Y:S02]  /*7e80*/  @!P4 PRMT R190, R12, 0x5410, RZ ;  /* 0x000054100cbec816 */ /* 0x000fe400000000ff */
[----:B------:R-:W-:Y:S02]  /*7e90*/  PRMT R12, R90, 0x7632, R12 ;  /* 0x000076325a0c7816 */ /* 0x000fe4000000000c */
[----:B------:R-:W-:Y:S02]  /*7ea0*/  ISETP.GT.U32.AND P4, PT, R247, UR8, PT ;  /* 0x00000008f7007c0c */ /* 0x000fe4000bf84070 */
[----:B------:R-:W-:-:S02]  /*7eb0*/  LOP3.LUT R14, R14, 0xffff, RZ, 0xc0, !PT ;  /* 0x0000ffff0e0e7812 */ /* 0x000fc400078ec0ff */
[----:B------:R-:W-:Y:S01]  /*7ec0*/  LOP3.LUT R12, R12, 0xff, RZ, 0xc0, !PT ;  /* 0x000000ff0c0c7812 */ /* 0x000fe200078ec0ff */
[-C--:B------:R-:W-:Y:S01]  /*7ed0*/  HMMA.16816.F32.BF16 R72, R100, R46.reuse, R72 ;  /* 0x0000002e6448723c */ /* 0x080fe20000041848 */
[----:B------:R-:W-:Y:S01]  /*7ee0*/  LOP3.LUT R19, R82, 0xff00ff, RZ, 0xc0, !PT ;  /* 0x00ff00ff52137812 */ /* 0x000fe200078ec0ff */
[----:B------:R-:W-:Y:S01]  /*7ef0*/  @!P0 HFMA2.BF16_V2 R13, -RZ.H0_H0, RZ.H0_H0, -R33.H0_H0 ;  /* 0x200000ffff0d8231 */ /* 0x000fe20000340921 */
[----:B------:R-:W-:Y:S02]  /*7f00*/  LOP3.LUT R16, R81, R16, RZ, 0xc0, !PT ;  /* 0x0000001051107212 */ /* 0x000fe400078ec0ff */
[----:B------:R-:W-:Y:S02]  /*7f10*/  LOP3.LUT R17, R83, R17, RZ, 0xc0, !PT ;  /* 0x0000001153117212 */ /* 0x000fe400078ec0ff */
[----:B------:R-:W-:Y:S01]  /*7f20*/  @!P0 PRMT R33, R13, 0x5410, RZ ;  /* 0x000054100d218816 */ /* 0x000fe200000000ff */
[----:B------:R-:W-:Y:S01]  /*7f30*/  HMMA.16816.F32.BF16 R104, R8, R46, R104 ;  /* 0x0000002e0868723c */ /* 0x000fe20000041868 */
[----:B------:R-:W-:Y:S01]  /*7f40*/  IMAD.MOV.U32 R47, RZ, RZ, R113 ;  /* 0x000000ffff2f7224 */ /* 0x000fe200078e0071 */
[----:B------:R-:W-:Y:S01]  /*7f50*/  ISETP.LE.U32.AND P0, PT, R14, UR8, PT ;  /* 0x000000080e007c0c */ /* 0x000fe2000bf03070 */
[----:B------:R-:W-:Y:S01]  /*7f60*/  IMAD.MOV.U32 R46, RZ, RZ, R112 ;  /* 0x000000ffff2e7224 */ /* 0x000fe200078e0070 */
[----:B------:R-:W-:Y:S01]  /*7f70*/  ISETP.LE.U32.AND P6, PT, R12, UR8, PT ;  /* 0x000000080c007c0c */ /* 0x000fe2000bfc3070 */
[----:B------:R-:W-:Y:S01]  /*7f80*/  @P4 HFMA2.BF16_V2 R6, -RZ.H0_H0, RZ.H0_H0, -R188.H0_H0 ;  /* 0x200000ffff064231 */ /* 0x000fe200003409bc */
[----:B------:R1:W2:Y:S01]  /*7f90*/  LDSM.16.MT88.4 R12, [R121+0x6800] ;  /* 0x00680000790c783b */ /* 0x0002a20000004200 */
[----:B------:R-:W-:Y:S01]  /*7fa0*/  HSET2.LE.AND R19, R19, R232, PT ;  /* 0x000000e813137233 */ /* 0x000fe20003803000 */
[----:B------:R-:W-:Y:S01]  /*7fb0*/  HMMA.16816.F32.BF16 R80, R20, R114, RZ ;  /* 0x000000721450723c */ /* 0x000fe200000418ff */
[----:B------:R-:W-:-:S02]  /*7fc0*/  LOP3.LUT R7, R88, R7, RZ, 0xc0, !PT ;  /* 0x0000000758077212 */ /* 0x000fc400078ec0ff */
[----:B------:R-:W-:Y:S02]  /*7fd0*/  @P4 PRMT R188, R6, 0x5410, RZ ;  /* 0x0000541006bc4816 */ /* 0x000fe400000000ff */
[----:B------:R-:W-:Y:S02]  /*7fe0*/  HSET2.LE.AND R6, R91, R232, PT ;  /* 0x000000e85b067233 */ /* 0x000fe40003803000 */
[----:B------:R-:W-:Y:S01]  /*7ff0*/  LOP3.LUT R19, R120, R19, RZ, 0xc0, !PT ;  /* 0x0000001378137212 */ /* 0x000fe200078ec0ff */
[----:B------:R-:W-:Y:S01]  /*8000*/  HMMA.16816.F32.BF16 R112, R128, R114, RZ ;  /* 0x000000728070723c */ /* 0x000fe200000418ff */
[----:B------:R-:W-:Y:S01]  /*8010*/  SHF.R.U32.HI R229, RZ, 0x10, R229 ;  /* 0x00000010ffe57819 */ /* 0x000fe200000116e5 */
[----:B------:R-:W-:Y:S01]  /*8020*/  @!P0 HFMA2.BF16_V2 R37, -RZ.H0_H0, RZ.H0_H0, -R44.H0_H0 ;  /* 0x200000ffff258231 */ /* 0x000fe2000034092c */
[----:B------:R-:W-:Y:S01]  /*8030*/  LOP3.LUT R6, R89, R6, RZ, 0xc0, !PT ;  /* 0x0000000659067212 */ /* 0x000fe200078ec0ff */
[----:B------:R-:W-:Y:S01]  /*8040*/  @!P6 HFMA2.BF16_V2 R26, -RZ.H0_H0, RZ.H0_H0, -R184.H0_H0 ;  /* 0x200000ffff1ae231 */ /* 0x000fe200003409b8 */
[----:B------:R-:W-:-:S02]  /*8050*/  PRMT R226, R233, 0x5410, R226 ;  /* 0x00005410e9e27816 */ /* 0x000fc400000000e2 */
[----:B------:R-:W-:Y:S01]  /*8060*/  PRMT R227, R228, 0x5410, R227 ;  /* 0x00005410e4e37816 */ /* 0x000fe200000000e3 */
[----:B------:R-:W-:Y:S01]  /*8070*/  HMMA.16816.F32.BF16 R88, R20, R122, RZ ;  /* 0x0000007a1458723c */ /* 0x000fe200000418ff */
[----:B------:R-:W-:Y:S02]  /*8080*/  LOP3.LUT R175, R175, 0xffff, RZ, 0xc0, !PT ;  /* 0x0000ffffafaf7812 */ /* 0x000fe400078ec0ff */
[----:B------:R-:W-:Y:S02]  /*8090*/  @!P1 PRMT R63, R38, 0x5410, RZ ;  /* 0x00005410263f9816 */ /* 0x000fe400000000ff */
[----:B------:R-:W-:Y:S02]  /*80a0*/  ISETP.LE.U32.AND P1, PT, R175, UR8, PT ;  /* 0x00000008af007c0c */ /* 0x000fe4000bf23070 */
[----:B------:R-:W-:Y:S01]  /*80b0*/  LOP3.LUT R28, R28, 0xffff, RZ, 0xc0, !PT ;  /* 0x0000ffff1c1c7812 */ /* 0x000fe200078ec0ff */
[----:B------:R-:W-:Y:S01]  /*80c0*/  HMMA.16816.F32.BF16 R80, R100, R42, R80 ;  /* 0x0000002a6450723c */ /* 0x000fe20000041850 */
[----:B------:R-:W-:-:S02]  /*80d0*/  @!P0 PRMT R44, R37, 0x5410, RZ ;  /* 0x00005410252c8816 */ /* 0x000fc400000000ff */
[----:B------:R-:W-:Y:S02]  /*80e0*/  ISETP.LE.U32.AND P0, PT, R28, UR8, PT ;  /* 0x000000081c007c0c */ /* 0x000fe4000bf03070 */
[----:B------:R-:W-:Y:S02]  /*80f0*/  @!P6 PRMT R184, R26, 0x5410, RZ ;  /* 0x000054101ab8e816 */ /* 0x000fe400000000ff */
[----:B------:R-:W-:Y:S01]  /*8100*/  ISETP.GT.U32.AND P4, PT, R230, UR8, PT ;  /* 0x00000008e6007c0c */ /* 0x000fe2000bf84070 */
[----:B------:R-:W-:Y:S01]  /*8110*/  HMMA.16816.F32.BF16 R112, R8, R42, R112 ;  /* 0x0000002a0870723c */ /* 0x000fe20000041870 */
[----:B------:R-:W-:Y:S02]  /*8120*/  IMAD.MOV.U32 R43, RZ, RZ, R121 ;  /* 0x000000ffff2b7224 */ /* 0x000fe400078e0079 */
[----:B------:R-:W-:Y:S01]  /*8130*/  @!P1 HFMA2.BF16_V2 R25, -RZ.H0_H0, RZ.H0_H0, -R160.H0_H0 ;  /* 0x200000ffff199231 */ /* 0x000fe200003409a0 */
[----:B------:R-:W-:Y:S02]  /*8140*/  @!P5 PRMT R199, R27, 0x5410, RZ ;  /* 0x000054101bc7d816 */ /* 0x000fe400000000ff */
[----:B------:R-:W-:-:S02]  /*8150*/  @!P3 PRMT R181, R36, 0x5410, RZ ;  /* 0x0000541024b5b816 */ /* 0x000fc400000000ff */
[----:B------:R-:W-:Y:S01]  /*8160*/  @!P1 PRMT R160, R25, 0x5410, RZ ;  /* 0x0000541019a09816 */ /* 0x000fe200000000ff */
[----:B-1----:R-:W-:Y:S01]  /*8170*/  HMMA.16816.F32.BF16 R120, R128, R122, RZ ;  /* 0x0000007a8078723c */ /* 0x002fe200000418ff */
[----:B------:R-:W-:Y:S02]  /*8180*/  @!P0 HFMA2.BF16_V2 R24, -RZ.H0_H0, RZ.H0_H0, -R185.H0_H0 ;  /* 0x200000ffff188231 */ /* 0x000fe400003409b9 */
[----:B------:R-:W-:-:S03]  /*8190*/  @P4 HFMA2.BF16_V2 R39, -RZ.H0_H0, RZ.H0_H0, -R187.H0_H0 ;  /* 0x200000ffff274231 */ /* 0x000fc600003409bb */
[----:B------:R-:W-:Y:S02]  /*81a0*/  @!P0 PRMT R185, R24, 0x5410, RZ ;  /* 0x0000541018b98816 */ /* 0x000fe400000000ff */
[----:B------:R-:W-:Y:S01]  /*81b0*/  HMMA.16816.F32.BF16 R128, R128, R30, RZ ;  /* 0x0000001e8080723c */ /* 0x000fe200000418ff */
[----:B------:R-:W-:-:S07]  /*81c0*/  @P4 PRMT R187, R39, 0x5410, RZ ;  /* 0x0000541027bb4816 */ /* 0x000fce00000000ff */
[C---:B--2---:R-:W-:Y:S08]  /*81d0*/  HMMA.16816.F32.BF16 R124, R8.reuse, R12, R124 ;  /* 0x0000000c087c723c */ /* 0x044ff0000004187c */
[C---:B------:R-:W-:Y:S08]  /*81e0*/  HMMA.16816.F32.BF16 R120, R8.reuse, R34, R120 ;  /* 0x000000220878723c */ /* 0x040ff00000041878 */
[----:B------:R-:W-:Y:S01]  /*81f0*/  HMMA.16816.F32.BF16 R128, R8, R14, R128 ;  /* 0x0000000e0880723c */ /* 0x000fe20000041880 */
[----:B------:R-:W1:Y:S07]  /*8200*/  LDSM.16.MT88.4 R8, [R197+0x7000] ;  /* 0x00700000c508783b */ /* 0x000e6e0000004200 */
[----:B------:R-:W-:Y:S08]  /*8210*/  HMMA.16816.F32.BF16 R20, R20, R30, RZ ;  /* 0x0000001e1414723c */ /* 0x000ff000000418ff */
[C---:B------:R-:W-:Y:S08]  /*8220*/  HMMA.16816.F32.BF16 R96, R100.reuse, R12, R96 ;  /* 0x0000000c6460723c */ /* 0x040ff00000041860 */
[C---:B------:R-:W-:Y:S08]  /*8230*/  HMMA.16816.F32.BF16 R88, R100.reuse, R34, R88 ;  /* 0x000000226458723c */ /* 0x040ff00000041858 */
[----:B------:R-:W-:Y:S01]  /*8240*/  HMMA.16816.F32.BF16 R100, R100, R14, R20 ;  /* 0x0000000e6464723c */ /* 0x000fe20000041814 */
[----:B------:R-:W2:Y:S01]  /*8250*/  LDSM.16.MT88.4 R12, [R245+0x7000] ;  /* 0x00700000f50c783b */ /* 0x000ea20000004200 */
[----:B------:R-:W-:-:S06]  /*8260*/  SHF.R.U32.HI R23, RZ, 0x18, R248 ;  /* 0x00000018ff177819 */ /* 0x000fcc00000116f8 */
[-C--:B-1----:R-:W-:Y:S08]  /*8270*/  HMMA.16816.F32.BF16 R92, R16, R8.reuse, R92 ;  /* 0x00000008105c723c */ /* 0x082ff0000004185c */
[----:B------:R-:W-:Y:S08]  /*8280*/  HMMA.16816.F32.BF16 R68, R4, R8, R68 ;  /* 0x000000080444723c */ /* 0x000ff00000041844 */
[-C--:B------:R-:W-:Y:S08]  /*8290*/  HMMA.16816.F32.BF16 R104, R16, R10.reuse, R104 ;  /* 0x0000000a1068723c */ /* 0x080ff00000041868 */
[C---:B------:R-:W-:Y:S01]  /*82a0*/  HMMA.16816.F32.BF16 R72, R4.reuse, R10, R72 ;  /* 0x0000000a0448723c */ /* 0x040fe20000041848 */
[----:B------:R-:W1:Y:S07]  /*82b0*/  LDSM.16.MT88.4 R8, [R246+0x7000] ;  /* 0x00700000f608783b */ /* 0x000e6e0000004200 */
[C---:B--2---:R-:W-:Y:S08]  /*82c0*/  HMMA.16816.F32.BF16 R84, R4.reuse, R12, R84 ;  /* 0x0000000c0454723c */ /* 0x044ff00000041854 */
[----:B------:R-:W-:Y:S08]  /*82d0*/  HMMA.16816.F32.BF16 R88, R4, R14, R88 ;  /* 0x0000000e0458723c */ /* 0x000ff00000041858 */
[C---:B------:R-:W-:Y:S08]  /*82e0*/  HMMA.16816.F32.BF16 R116, R16.reuse, R12, R116 ;  /* 0x0000000c1074723c */ /* 0x040ff00000041874 */
[C---:B------:R-:W-:Y:S01]  /*82f0*/  HMMA.16816.F32.BF16 R120, R16.reuse, R14, R120 ;  /* 0x0000000e1078723c */ /* 0x040fe20000041878 */
[----:B------:R-:W-:Y:S07]  /*8300*/  LDSM.16.MT88.4 R12, [R197+0x7800] ;  /* 0x00780000c50c783b */ /* 0x000fee0000004200 */
[-C--:B-1----:R-:W-:Y:S08]  /*8310*/  HMMA.16816.F32.BF16 R108, R16, R8.reuse, R108 ;  /* 0x00000008106c723c */ /* 0x082ff0000004186c */
[----:B------:R-:W-:Y:S08]  /*8320*/  HMMA.16816.F32.BF16 R76, R4, R8, R76 ;  /* 0x00000008044c723c */ /* 0x000ff0000004184c */
[-C--:B------:R-:W-:Y:S08]  /*8330*/  HMMA.16816.F32.BF16 R112, R16, R10.reuse, R112 ;  /* 0x0000000a1070723c */ /* 0x080ff00000041870 */
[C---:B------:R-:W-:Y:S01]  /*8340*/  HMMA.16816.F32.BF16 R80, R4.reuse, R10, R80 ;  /* 0x0000000a0450723c */ /* 0x040fe20000041850 */
[----:B------:R-:W1:Y:S07]  /*8350*/  LDSM.16.MT88.4 R8, [R43+0x7000] ;  /* 0x007000002b08783b */ /* 0x000e6e0000004200 */
[C---:B-1----:R-:W-:Y:S08]  /*8360*/  HMMA.16816.F32.BF16 R96, R4.reuse, R8, R96 ;  /* 0x000000080460723c */ /* 0x042ff00000041860 */
[----:B------:R-:W-:Y:S01]  /*8370*/  HMMA.16816.F32.BF16 R100, R4, R10, R100 ;  /* 0x0000000a0464723c */ /* 0x000fe20000041864 */
[----:B------:R-:W-:-:S02]  /*8380*/  SHF.R.U32.HI R5, RZ, 0x10, R248 ;  /* 0x00000010ff057819 */ /* 0x000fc400000116f8 */
[----:B------:R-:W-:Y:S02]  /*8390*/  PRMT R4, R247, 0x5410, R230 ;  /* 0x00005410f7047816 */ /* 0x000fe400000000e6 */
[----:B------:R-:W-:Y:S02]  /*83a0*/  LOP3.LUT R5, R5, 0xff, RZ, 0xc0, !PT ;  /* 0x000000ff05057812 */ /* 0x000fe400078ec0ff */
[----:B------:R-:W-:Y:S01]  /*83b0*/  LOP3.LUT R4, R4, 0xff00ff, RZ, 0xc0, !PT ;  /* 0x00ff00ff04047812 */ /* 0x000fe200078ec0ff */
[----:B------:R-:W-:Y:S01]  /*83c0*/  HMMA.16816.F32.BF16 R124, R16, R8, R124 ;  /* 0x00000008107c723c */ /* 0x000fe2000004187c */
[----:B------:R-:W-:Y:S02]  /*83d0*/  PRMT R5, R5, 0x5410, R23 ;  /* 0x0000541005057816 */ /* 0x000fe40000000017 */
[----:B------:R-:W1:Y:S01]  /*83e0*/  LDSM.16.MT88.4 R20, [R246+0x7800] ;  /* 0x00780000f614783b */ /* 0x000e620000004200 */
[--C-:B------:R-:W-:Y:S02]  /*83f0*/  HSET2.LE.AND R4, R4, R232.reuse, PT ;  /* 0x000000e804047233 */ /* 0x100fe40003803000 */
[----:B------:R-:W-:-:S02]  /*8400*/  HSET2.LE.AND R6, R252, R232, PT ;  /* 0x000000e8fc067233 */ /* 0x000fc40003803000 */
[----:B------:R-:W-:Y:S01]  /*8410*/  HMMA.16816.F32.BF16 R128, R16, R10, R128 ;  /* 0x0000000a1080723c */ /* 0x000fe20000041880 */
[----:B------:R-:W2:Y:S01]  /*8420*/  LDSM.16.MT88.4 R16, [R245+0x7800] ;  /* 0x00780000f510783b */ /* 0x000ea20000004200 */
[----:B------:R-:W-:Y:S02]  /*8430*/  LOP3.LUT R7, R47, R4, RZ, 0xc0, !PT ;  /* 0x000000042f077212 */ /* 0x000fe400078ec0ff */
[--C-:B------:R-:W-:Y:S01]  /*8440*/  HSET2.LE.AND R4, R29, R232.reuse, PT ;  /* 0x000000e81d047233 */ /* 0x100fe20003803000 */
[----:B------:R-:W3:Y:S01]  /*8450*/  LDSM.16.MT88.4 R8, [R43+0x7800] ;  /* 0x007800002b08783b */ /* 0x000ee20000004200 */
[----:B------:R-:W-:Y:S02]  /*8460*/  HSET2.LE.AND R5, R5, R232, PT ;  /* 0x000000e805057233 */ /* 0x000fe40003803000 */
[----:B------:R-:W-:Y:S02]  /*8470*/  LOP3.LUT R6, R46, R6, RZ, 0xc0, !PT ;  /* 0x000000062e067212 */ /* 0x000fe400078ec0ff */
[----:B------:R-:W-:-:S02]  /*8480*/  LOP3.LUT R4, R250, R4, RZ, 0xc0, !PT ;  /* 0x00000004fa047212 */ /* 0x000fc400078ec0ff */
[----:B------:R-:W-:-:S07]  /*8490*/  LOP3.LUT R5, R251, R5, RZ, 0xc0, !PT ;  /* 0x00000005fb057212 */ /* 0x000fce00078ec0ff */
[C---:B------:R-:W-:Y:S08]  /*84a0*/  HMMA.16816.F32.BF16 R92, R4.reuse, R12, R92 ;  /* 0x0000000c045c723c */ /* 0x040ff0000004185c */
[C---:B------:R-:W-:Y:S08]  /*84b0*/  HMMA.16816.F32.BF16 R104, R4.reuse, R14, R104 ;  /* 0x0000000e0468723c */ /* 0x040ff00000041868 */
[C---:B-1----:R-:W-:Y:S08]  /*84c0*/  HMMA.16816.F32.BF16 R108, R4.reuse, R20, R108 ;  /* 0x00000014046c723c */ /* 0x042ff0000004186c */
[C---:B------:R-:W-:Y:S08]  /*84d0*/  HMMA.16816.F32.BF16 R112, R4.reuse, R22, R112 ;  /* 0x000000160470723c */ /* 0x040ff00000041870 */
[C---:B--2---:R-:W-:Y:S08]  /*84e0*/  HMMA.16816.F32.BF16 R116, R4.reuse, R16, R116 ;  /* 0x000000100474723c */ /* 0x044ff00000041874 */
[C---:B------:R-:W-:Y:S08]  /*84f0*/  HMMA.16816.F32.BF16 R120, R4.reuse, R18, R120 ;  /* 0x000000120478723c */ /* 0x040ff00000041878 */
[C---:B---3--:R-:W-:Y:S08]  /*8500*/  HMMA.16816.F32.BF16 R124, R4.reuse, R8, R124 ;  /* 0x00000008047c723c */ /* 0x048ff0000004187c */
[----:B------:R-:W-:Y:S01]  /*8510*/  HMMA.16816.F32.BF16 R128, R4, R10, R128 ;  /* 0x0000000a0480723c */ /* 0x000fe20000041880 */
[----:B------:R-:W-:-:S02]  /*8520*/  LOP3.LUT R5, R229, 0xff, RZ, 0xc0, !PT ;  /* 0x000000ffe5057812 */ /* 0x000fc400078ec0ff */
[----:B------:R-:W-:Y:S02]  /*8530*/  PRMT R4, R242, 0x5410, R249 ;  /* 0x00005410f2047816 */ /* 0x000fe400000000f9 */
[----:B------:R-:W-:Y:S02]  /*8540*/  LOP3.LUT R7, R226, 0xff00ff, RZ, 0xc0, !PT ;  /* 0x00ff00ffe2077812 */ /* 0x000fe400078ec0ff */
[----:B------:R-:W-:Y:S02]  /*8550*/  PRMT R5, R5, 0x5410, R244 ;  /* 0x0000541005057816 */ /* 0x000fe400000000f4 */
[--C-:B------:R-:W-:Y:S02]  /*8560*/  HSET2.LE.AND R6, R227, R232.reuse, PT ;  /* 0x000000e8e3067233 */ /* 0x100fe40003803000 */
[--C-:B------:R-:W-:Y:S02]  /*8570*/  HSET2.LE.AND R7, R7, R232.reuse, PT ;  /* 0x000000e807077233 */ /* 0x100fe40003803000 */
[----:B------:R-:W-:-:S02]  /*8580*/  HSET2.LE.AND R4, R4, R232, PT ;  /* 0x000000e804047233 */ /* 0x000fc40003803000 */
[----:B------:R-:W-:Y:S02]  /*8590*/  HSET2.LE.AND R5, R5, R232, PT ;  /* 0x000000e805057233 */ /* 0x000fe40003803000 */
[----:B------:R-:W-:Y:S02]  /*85a0*/  LOP3.LUT R6, R231, R6, RZ, 0xc0, !PT ;  /* 0x00000006e7067212 */ /* 0x000fe400078ec0ff */
[----:B------:R-:W-:Y:S02]  /*85b0*/  LOP3.LUT R7, R225, R7, RZ, 0xc0, !PT ;  /* 0x00000007e1077212 */ /* 0x000fe400078ec0ff */
[----:B------:R-:W-:Y:S02]  /*85c0*/  LOP3.LUT R4, R241, R4, RZ, 0xc0, !PT ;  /* 0x00000004f1047212 */ /* 0x000fe400078ec0ff */
[----:B------:R-:W-:-:S07]  /*85d0*/  LOP3.LUT R5, R240, R5, RZ, 0xc0, !PT ;  /* 0x00000005f0057212 */ /* 0x000fce00078ec0ff */
[----:B------:R-:W-:Y:S01]  /*85e0*/  HMMA.16816.F32.BF16 R84, R4, R16, R84 ;  /* 0x000000100454723c */ /* 0x000fe20000041854 */
[----:B------:R-:W-:-:S04]  /*85f0*/  IMAD.U32 R16, RZ, RZ, UR4 ;  /* 0x00000004ff107e24 */ /* 0x000fc8000f8e00ff */
[----:B------:R-:W-:-:S03]  /*8600*/  IMAD.WIDE R16, R16, 0x2, R178 ;  /* 0x0000000210107825 */ /* 0x000fc600078e02b2 */
[C---:B------:R-:W-:Y:S01]  /*8610*/  HMMA.16816.F32.BF16 R68, R4.reuse, R12, R68 ;  /* 0x0000000c0444723c */ /* 0x040fe20000041844 */
[----:B------:R-:W-:Y:S01]  /*8620*/  IMAD.U32 R12, RZ, RZ, UR26 ;  /* 0x0000001aff0c7e24 */ /* 0x000fe2000f8e00ff */
[----:B------:R-:W-:Y:S03]  /*8630*/  STG.E.U16 desc[UR28][R16.64], R163 ;  /* 0x000000a310007986 */ /* 0x000fe6000c10151c */
[----:B------:R-:W-:Y:S01]  /*8640*/  IMAD.WIDE R12, R12, 0x70, R16 ;  /* 0x000000700c0c7825 */ /* 0x000fe200078e0210 */
[----:B------:R-:W-:Y:S02]  /*8650*/  STG.E.U16 desc[UR28][R16.64+0x2], R162 ;  /* 0x000002a210007986 */ /* 0x000fe4000c10151c */
[----:B------:R-:W-:Y:S01]  /*8660*/  HMMA.16816.F32.BF16 R72, R4, R14, R72 ;  /* 0x0000000e0448723c */ /* 0x000fe20000041848 */
[----:B------:R-:W-:Y:S01]  /*8670*/  IMAD.U32 R15, RZ, RZ, UR4 ;  /* 0x00000004ff0f7e24 */ /* 0x000fe2000f8e00ff */
[----:B------:R-:W-:Y:S01]  /*8680*/  STG.E.U16 desc[UR28][R12.64], R161 ;  /* 0x000000a10c007986 */ /* 0x000fe2000c10151c */
[----:B------:R-:W-:-:S03]  /*8690*/  IMAD.U32 R14, RZ, RZ, UR26 ;  /* 0x0000001aff0e7e24 */ /* 0x000fc6000f8e00ff */
[----:B------:R-:W-:Y:S02]  /*86a0*/  STG.E.U16 desc[UR28][R12.64+0x2], R160 ;  /* 0x000002a00c007986 */ /* 0x000fe4000c10151c */
[----:B------:R-:W-:Y:S01]  /*86b0*/  HMMA.16816.F32.BF16 R96, R4, R8, R96 ;  /* 0x000000080460723c */ /* 0x000fe20000041860 */
[----:B------:R-:W-:-:S04]  /*86c0*/  IMAD.WIDE R8, R15, 0x2, R12 ;  /* 0x000000020f087825 */ /* 0x000fc800078e020c */
[----:B------:R-:W-:Y:S01]  /*86d0*/  IMAD.WIDE R14, R14, -0x70, R12 ;  /* 0xffffff900e0e7825 */ /* 0x000fe200078e020c */
[----:B------:R-:W-:Y:S02]  /*86e0*/  STG.E.U16 desc[UR28][R8.64], R135 ;  /* 0x0000008708007986 */ /* 0x000fe4000c10151c */
[C---:B------:R-:W-:Y:S02]  /*86f0*/  HMMA.16816.F32.BF16 R76, R4.reuse, R20, R76 ;  /* 0x00000014044c723c */ /* 0x040fe4000004184c */
[----:B------:R-:W-:Y:S04]  /*8700*/  STG.E.U16 desc[UR28][R8.64+0x2], R134 ;  /* 0x0000028608007986 */ /* 0x000fe8000c10151c */
[----:B------:R-:W-:Y:S02]  /*8710*/  STG.E.U16 desc[UR28][R178.64+0x10], R145 ;  /* 0x00001091b2007986 */ /* 0x000fe4000c10151c */
[C---:B------:R-:W-:Y:S02]  /*8720*/  HMMA.16816.F32.BF16 R80, R4.reuse, R22, R80 ;  /* 0x000000160450723c */ /* 0x040fe40000041850 */
[----:B------:R-:W-:Y:S04]  /*8730*/  STG.E.U16 desc[UR28][R178.64+0x12], R144 ;  /* 0x00001290b2007986 */ /* 0x000fe8000c10151c */
[----:B------:R-:W-:Y:S02]  /*8740*/  STG.E.U16 desc[UR28][R14.64+0x10], R143 ;  /* 0x0000108f0e007986 */ /* 0x000fe4000c10151c */
[C---:B------:R-:W-:Y:S02]  /*8750*/  HMMA.16816.F32.BF16 R88, R4.reuse, R18, R88 ;  /* 0x000000120458723c */ /* 0x040fe40000041858 */
[----:B------:R-:W-:Y:S06]  /*8760*/  STG.E.U16 desc[UR28][R14.64+0x12], R142 ;  /* 0x0000128e0e007986 */ /* 0x000fec000c10151c */
[----:B------:R-:W-:Y:S01]  /*8770*/  HMMA.16816.F32.BF16 R100, R4, R10, R100 ;  /* 0x0000000a0464723c */ /* 0x000fe20000041864 */
[----:B------:R-:W-:-:S04]  /*8780*/  IMAD.U32 R4, RZ, RZ, UR26 ;  /* 0x0000001aff047e24 */ /* 0x000fc8000f8e00ff */
[----:B------:R-:W-:-:S05]  /*8790*/  IMAD.WIDE R6, R4, 0x70, R14 ;  /* 0x0000007004067825 */ /* 0x000fca00078e020e */
[----:B------:R-:W-:Y:S01]  /*87a0*/  STG.E.U16 desc[UR28][R6.64+0x10], R133 ;  /* 0x0000108506007986 */ /* 0x000fe2000c10151c */
[----:B------:R-:W-:-:S03]  /*87b0*/  IMAD.WIDE R10, R4, -0x70, R6 ;  /* 0xffffff90040a7825 */ /* 0x000fc600078e0206 */
[----:B------:R1:W-:Y:S04]  /*87c0*/  STG.E.U16 desc[UR28][R6.64+0x12], R67 ;  /* 0x0000124306007986 */ /* 0x0003e8000c10151c */
[----:B------:R-:W-:Y:S04]  /*87d0*/  STG.E.U16 desc[UR28][R8.64+0x12], R65 ;  /* 0x0000124108007986 */ /* 0x000fe8000c10151c */
[----:B------:R-:W-:Y:S04]  /*87e0*/  STG.E.U16 desc[UR28][R8.64+0x10], R66 ;  /* 0x0000104208007986 */ /* 0x000fe8000c10151c */
[----:B------:R-:W-:Y:S04]  /*87f0*/  STG.E.U16 desc[UR28][R178.64+0x20], R141 ;  /* 0x0000208db2007986 */ /* 0x000fe8000c10151c */
[----:B------:R-:W-:Y:S04]  /*8800*/  STG.E.U16 desc[UR28][R178.64+0x22], R140 ;  /* 0x0000228cb2007986 */ /* 0x000fe8000c10151c */
[----:B------:R-:W-:Y:S04]  /*8810*/  STG.E.U16 desc[UR28][R10.64+0x20], R139 ;  /* 0x0000208b0a007986 */ /* 0x000fe8000c10151c */
[----:B------:R2:W-:Y:S01]  /*8820*/  STG.E.U16 desc[UR28][R10.64+0x22], R138 ;  /* 0x0000228a0a007986 */ /* 0x0005e2000c10151c */
[----:B-1----:R-:W-:-:S05]  /*8830*/  IMAD.WIDE R6, R4, 0x70, R10 ;  /* 0x0000007004067825 */ /* 0x002fca00078e020a */
[----:B------:R-:W-:Y:S04]  /*8840*/  STG.E.U16 desc[UR28][R6.64+0x20], R64 ;  /* 0x0000204006007986 */ /* 0x000fe8000c10151c */
[----:B------:R1:W-:Y:S04]  /*8850*/  STG.E.U16 desc[UR28][R6.64+0x22], R63 ;  /* 0x0000223f06007986 */ /* 0x0003e8000c10151c */
[----:B------:R-:W-:Y:S04]  /*8860*/  STG.E.U16 desc[UR28][R8.64+0x20], R153 ;  /* 0x0000209908007986 */ /* 0x000fe8000c10151c */
[----:B------:R-:W-:Y:S04]  /*8870*/  STG.E.U16 desc[UR28][R8.64+0x22], R152 ;  /* 0x0000229808007986 */ /* 0x000fe8000c10151c */
[----:B------:R-:W-:Y:S01]  /*8880*/  STG.E.U16 desc[UR28][R178.64+0x30], R157 ;  /* 0x0000309db2007986 */ /* 0x000fe2000c10151c */
[----:B--2---:R-:W-:-:S03]  /*8890*/  IMAD.WIDE R10, R4, -0x70, R6 ;  /* 0xffffff90040a7825 */ /* 0x004fc600078e0206 */
        /* <DEDUP_REMOVED lines=41> */
[----:B------:R-:W-:Y:S01]  /*8b30*/  STG.E.U16 desc[UR28][R10.64+0x70], R188 ;  /* 0x000070bc0a007986 */ /* 0x000fe2000c10151c */
[----:B------:R-:W-:-:S03]  /*8b40*/  IMAD.WIDE R4, R4, 0x70, R10 ;  /* 0x0000007004047825 */ /* 0x000fc600078e020a */
[----:B------:R-:W-:Y:S01]  /*8b50*/  STG.E.U16 desc[UR28][R10.64+0x72], R187 ;  /* 0x000072bb0a007986 */ /* 0x000fe2000c10151c */
[----:B-1----:R-:W-:-:S03]  /*8b60*/  FADD.FTZ R6, R50, R243 ;  /* 0x000000f332067221 */ /* 0x002fc60000010000 */
[----:B------:R-:W-:Y:S04]  /*8b70*/  STG.E.U16 desc[UR28][R4.64+0x70], R54 ;  /* 0x0000703604007986 */ /* 0x000fe8000c10151c */
[----:B------:R1:W-:Y:S04]  /*8b80*/  STG.E.U16 desc[UR28][R4.64+0x72], R53 ;  /* 0x0000723504007986 */ /* 0x0003e8000c10151c */
[----:B------:R-:W-:Y:S04]  /*8b90*/  STG.E.U16 desc[UR28][R8.64+0x70], R52 ;  /* 0x0000703408007986 */ /* 0x000fe8000c10151c */
[----:B------:R-:W-:Y:S01]  /*8ba0*/  STG.E.U16 desc[UR28][R8.64+0x72], R51 ;  /* 0x0000723308007986 */ /* 0x000fe2000c10151c */
[----:B-1----:R-:W-:Y:S01]  /*8bb0*/  FADD.FTZ R4, R211, R239 ;  /* 0x000000efd3047221 */ /* 0x002fe20000010000 */
[----:B------:R-:W-:-:S04]  /*8bc0*/  FADD.FTZ R5, R49, R238 ;  /* 0x000000ee31057221 */ /* 0x000fc80000010000 */
[----:B------:R1:W-:Y:S04]  /*8bd0*/  STL [R1+0x7c], R4 ;  /* 0x00007c0401007387 */ /* 0x0003e80000100800 */
[----:B------:R2:W-:Y:S01]  /*8be0*/  STL [R1+0x78], R6 ;  /* 0x0000780601007387 */ /* 0x0005e20000100800 */
[----:B-1----:R-:W-:-:S05]  /*8bf0*/  FADD.FTZ R4, R32, R237 ;  /* 0x000000ed20047221 */ /* 0x002fca0000010000 */
[----:B------:R2:W-:Y:S04]  /*8c00*/  STL [R1+0x80], R4 ;  /* 0x0000800401007387 */ /* 0x0005e80000100800 */
[----:B------:R2:W-:Y:S01]  /*8c10*/  STL [R1+0x74], R5 ;  /* 0x0000740501007387 */ /* 0x0005e20000100800 */
[----:B------:R-:W-:Y:S05]  /*8c20*/  BRA.U !UP2, `(.L_x_1712) ;  /* 0x000000610a847547 */ /* 0x000fea000b800000 */
[-C--:B--2---:R-:W-:Y:S01]  /*8c30*/  LOP3.LUT R5, R158, R48.reuse, RZ, 0x3c, !PT ;  /* 0x000000309e057212 */ /* 0x084fe200078e3cff */
[----:B------:R-:W1:Y:S01]  /*8c40*/  S2UR UR5, SR_CgaCtaId ;  /* 0x00000000000579c3 */ /* 0x000e620000008800 */
[----:B------:R-:W-:Y:S01]  /*8c50*/  LOP3.LUT R4, R136, R48, RZ, 0x3c, !PT ;  /* 0x0000003088047212 */ /* 0x000fe200078e3cff */
[----:B------:R-:W-:Y:S01]  /*8c60*/  IMAD.MOV.U32 R136, RZ, RZ, R0 ;  /* 0x000000ffff887224 */ /* 0x000fe200078e0000 */
[----:B------:R-:W2:Y:S01]  /*8c70*/  LDCU UR10, c[0x0][0x440] ;  /* 0x00008800ff0a77ac */ /* 0x000ea20008000800 */
[----:B------:R-:W-:Y:S01]  /*8c80*/  VIADD R0, R197, 0x6000 ;  /* 0x00006000c5007836 */ /* 0x000fe20000000000 */
[----:B------:R3:W-:Y:S01]  /*8c90*/  STL [R1+0x48], R5 ;  /* 0x0000480501007387 */ /* 0x0007e20000100800 */
[C---:B------:R-:W-:Y:S01]  /*8ca0*/  LOP3.LUT P0, RZ, R195.reuse, 0x2, RZ, 0xc0, !PT ;  /* 0x00000002c3ff7812 */ /* 0x040fe2000780c0ff */
[----:B------:R-:W-:Y:S01]  /*8cb0*/  IMAD.SHL.U32 R189, R195, 0x40, RZ ;  /* 0x00000040c3bd7824 */ /* 0x000fe200078e00ff */
[----:B------:R-:W4:Y:S01]  /*8cc0*/  LDC.64 R198, c[0x0][0x3c0] ;  /* 0x0000f000ffc67b82 */ /* 0x000f220000000a00 */
[----:B------:R3:W-:Y:S01]  /*8cd0*/  STL [R1+0x44], R4 ;  /* 0x0000440401007387 */ /* 0x0007e20000100800 */
[----:B------:R-:W-:Y:S01]  /*8ce0*/  SEL R185, R193, 0xffffffe0, !P0 ;  /* 0xffffffe0c1b97807 */ /* 0x000fe20004000000 */
[----:B------:R-:W-:Y:S01]  /*8cf0*/  IMAD.MOV.U32 R135, RZ, RZ, R2 ;  /* 0x000000ffff877224 */ /* 0x000fe200078e0002 */
[----:B------:R-:W-:Y:S01]  /*8d00*/  LOP3.LUT P1, RZ, R195, 0x2, RZ, 0xc0, !PT ;  /* 0x00000002c3ff7812 */ /* 0x000fe2000782c0ff */
[----:B------:R3:W-:Y:S01]  /*8d10*/  STL [R1+0x4c], R178 ;  /* 0x00004cb201007387 */ /* 0x0007e20000100800 */
[----:B------:R-:W-:Y:S01]  /*8d20*/  IMAD.MOV.U32 R134, RZ, RZ, R3 ;  /* 0x000000ffff867224 */ /* 0x000fe200078e0003 */
[----:B------:R-:W-:Y:S01]  /*8d30*/  SHF.R.U32.HI R186, RZ, 0x1, R195 ;  /* 0x00000001ffba7819 */ /* 0x000fe200000116c3 */
[----:B------:R-:W-:Y:S01]  /*8d40*/  IMAD.MOV.U32 R133, RZ, RZ, R132 ;  /* 0x000000ffff857224 */ /* 0x000fe200078e0084 */
[----:B------:R3:W-:Y:S01]  /*8d50*/  STL [R1+0x70], R179 ;  /* 0x000070b301007387 */ /* 0x0007e20000100800 */
[----:B------:R-:W-:Y:S01]  /*8d60*/  IMAD.MOV.U32 R190, RZ, RZ, 0x40 ;  /* 0x00000040ffbe7424 */ /* 0x000fe200078e00ff */
[----:B------:R-:W-:Y:S01]  /*8d70*/  LOP3.LUT R188, R189, 0x400, RZ, 0xc0, !PT ;  /* 0x00000400bdbc7812 */ /* 0x000fe200078ec0ff */
[----:B------:R-:W-:Y:S01]  /*8d80*/  IMAD.SHL.U32 R196, R192, 0x200, RZ ;  /* 0x00000200c0c47824 */ /* 0x000fe200078e00ff */
[----:B------:R3:W-:Y:S01]  /*8d90*/  STL [R1+0x40], R0 ;  /* 0x0000400001007387 */ /* 0x0007e20000100800 */
[----:B--2---:R-:W-:Y:S01]  /*8da0*/  ISETP.GE.AND P3, PT, R191, UR10, PT ;  /* 0x0000000abf007c0c */ /* 0x004fe2000bf66270 */
[----:B------:R-:W-:Y:S01]  /*8db0*/  IMAD.IADD R184, R185, 0x1, R197 ;  /* 0x00000001b9b87824 */ /* 0x000fe200078e02c5 */
[----:B------:R-:W-:Y:S01]  /*8dc0*/  SEL R187, R193, 0xffffffe0, !P1 ;  /* 0xffffffe0c1bb7807 */ /* 0x000fe20004800000 */
[----:B------:R-:W-:Y:S01]  /*8dd0*/  UMOV UR9, 0x400 ;  /* 0x0000040000097882 */ /* 0x000fe20000000000 */
[----:B------:R-:W-:Y:S01]  /*8de0*/  ULEA.HI UR25, UR25, 0xfffffffe, URZ, 0x1a ;  /* 0xfffffffe19197891 */ /* 0x000fe2000f8fd0ff */
[----:B------:R-:W2:Y:S01]  /*8df0*/  LDCU UR7, c[0x0][0x440] ;  /* 0x00008800ff0777ac */ /* 0x000ea20008000800 */
[----:B------:R-:W2:Y:S01]  /*8e00*/  LDCU UR4, c[0x0][0x45c] ;  /* 0x00008b80ff0477ac */ /* 0x000ea20008000800 */
[----:B------:R-:W-:-:S02]  /*8e10*/  USHF.L.U32 UR6, UR8, 0x10, URZ ;  /* 0x0000001008067899 */ /* 0x000fc400080006ff */
[----:B-1----:R-:W-:Y:S01]  /*8e20*/  ULEA UR5, UR5, UR9, 0x18 ;  /* 0x0000000905057291 */ /* 0x002fe2000f8ec0ff */
[----:B------:R-:W-:Y:S11]  /*8e30*/  BRA `(.L_x_1713) ;  /* 0x0000000000bc7947 */ /* 0x000ff60003800000 */
.L_x_1715:
[----:B------:R-:W2:Y:S01]  /*8e40*/  LDL R174, [R1+0x38] ;  /* 0x0000380001ae7983 */ /* 0x000ea20000100800 */
[----:B------:R-:W1:Y:S01]  /*8e50*/  LDC.64 R2, c[0x0][0x3b8] ;  /* 0x0000ee00ff027b82 */ /* 0x000e620000000a00 */
[----:B------:R-:W-:Y:S01]  /*8e60*/  ISETP.GE.AND P3, PT, R191, UR7, PT ;  /* 0x00000007bf007c0c */ /* 0x000fe2000bf66270 */
[----:B------:R-:W-:Y:S01]  /*8e70*/  UIADD3 UR10, UPT, UPT, UR25, -0x1, URZ ;  /* 0xffffffff190a7890 */ /* 0x000fe2000fffe0ff */
[----:B------:R-:W3:Y:S04]  /*8e80*/  LDL R175, [R1+0x34] ;  /* 0x0000340001af7983 */ /* 0x000ee80000100800 */
[----:B------:R-:W4:Y:S01]  /*8e90*/  LDL R180, [R1+0x3c] ;  /* 0x00003c0001b47983 */ /* 0x000f220000100800 */
[----:B-1----:R-:W-:Y:S04]  /*8ea0*/  IMAD.WIDE.U32 R160, R2, UR10, RZ ;  /* 0x0000000a02a07c25 */ /* 0x002fe8000f8e00ff */
[C---:B------:R-:W-:Y:S02]  /*8eb0*/  IMAD R154, R3.reuse, UR10, R161 ;  /* 0x0000000a039a7c24 */ /* 0x040fe4000f8e02a1 */
[C---:B------:R-:W-:Y:S03]  /*8ec0*/  IMAD.SHL.U32 R172, R160.reuse, 0x40, RZ ;  /* 0x00000040a0ac7824 */ /* 0x040fe600078e00ff */
[----:B------:R-:W-:Y:S01]  /*8ed0*/  SHF.L.U64.HI R173, R160, 0x6, R154 ;  /* 0x00000006a0ad7819 */ /* 0x000fe2000001029a */
[----:B------:R-:W-:Y:S01]  /*8ee0*/  @!P0 IMAD R154, R3, 0x30, RZ ;  /* 0x00000030039a8824 */ /* 0x000fe200078e02ff */
[CC--:B------:R-:W-:Y:S02]  /*8ef0*/  @!P0 LEA R163, P4, R2.reuse, R172.reuse, 0x4 ;  /* 0x000000ac02a38211 */ /* 0x0c0fe400078820ff */
[C---:B------:R-:W-:Y:S01]  /*8f00*/  @!P0 LEA R164, P1, R2.reuse, R172, 0x5 ;  /* 0x000000ac02a48211 */ /* 0x040fe200078228ff */
[C---:B------:R-:W-:Y:S01]  /*8f10*/  @!P0 IMAD.WIDE.U32 R166, R2.reuse, 0x30, R172 ;  /* 0x0000003002a68825 */ /* 0x040fe200078e00ac */
[CCC-:B------:R-:W-:Y:S02]  /*8f20*/  @!P0 LEA.HI.X R162, R2.reuse, R173.reuse, R3.reuse, 0x4, P4 ;  /* 0x000000ad02a28211 */ /* 0x1c0fe400020f2403 */
[----:B------:R-:W-:Y:S01]  /*8f30*/  @!P0 LEA.HI.X R2, R2, R173, R3, 0x5, P1 ;  /* 0x000000ad02028211 */ /* 0x000fe200008f2c03 */
[----:B------:R-:W-:Y:S01]  /*8f40*/  @!P0 IMAD.IADD R154, R154, 0x1, R167 ;  /* 0x000000019a9a8824 */ /* 0x000fe200078e02a7 */
[CC--:B--2---:R-:W-:Y:S02]  /*8f50*/  @!P3 LEA R160, P5, R172.reuse, R174.reuse, 0x1 ;  /* 0x000000aeaca0b211 */ /* 0x0c4fe400078a08ff */
[CC--:B------:R-:W-:Y:S02]  /*8f60*/  @!P0 LEA R168, P4, R163.reuse, R174.reuse, 0x1 ;  /* 0x000000aea3a88211 */ /* 0x0c0fe400078808ff */
[-C--:B---3--:R-:W-:Y:S02]  /*8f70*/  @!P3 LEA.HI.X R161, R172, R175.reuse, R173, 0x1, P5 ;  /* 0x000000afaca1b211 */ /* 0x088fe400028f0cad */
[-C--:B------:R-:W-:Y:S02]  /*8f80*/  @!P0 LEA.HI.X R169, R163, R175.reuse, R162, 0x1, P4 ;  /* 0x000000afa3a98211 */ /* 0x080fe400020f0ca2 */
[-C--:B------:R-:W-:Y:S01]  /*8f90*/  @!P0 LEA R172, P1, R164, R174.reuse, 0x1 ;  /* 0x000000aea4ac8211 */ /* 0x080fe200078208ff */
[----:B------:R-:W-:Y:S01]  /*8fa0*/  @!PT LDS RZ, [RZ] ;  /* 0x00000000fffff984 */ /* 0x000fe20000000800 */
[----:B------:R-:W-:Y:S01]  /*8fb0*/  @!PT LDS RZ, [RZ] ;  /* 0x00000000fffff984 */ /* 0x000fe20000000800 */
[----:B------:R-:W-:Y:S01]  /*8fc0*/  @!PT LDS RZ, [RZ] ;  /* 0x00000000fffff984 */ /* 0x000fe20000000800 */
[----:B----4-:R1:W-:Y:S01]  /*8fd0*/  @!P3 LDGSTS.E.BYPASS.LTC128B.128 [R180+0x4000], desc[UR28][R160.64] ;  /* 0x04000000a0b4bfae */ /* 0x0103e2000b981a1c */
[----:B------:R-:W-:Y:S02]  /*8fe0*/  @!P0 LEA R162, P4, R166, R174, 0x1 ;  /* 0x000000aea6a28211 */ /* 0x000fe400078808ff */
[-C--:B------:R-:W-:Y:S01]  /*8ff0*/  @!P0 LEA.HI.X R173, R164, R175.reuse, R2, 0x1, P1 ;  /* 0x000000afa4ad8211 */ /* 0x080fe200008f0c02 */
[----:B------:R1:W-:Y:S01]  /*9000*/  @P3 STS.128 [R180+0x4000], RZ ;  /* 0x004000ffb4003388 */ /* 0x0003e20000000c00 */
[----:B------:R-:W-:Y:S03]  /*9010*/  @!P0 LEA.HI.X R163, R166, R175, R154, 0x1, P4 ;  /* 0x000000afa6a38211 */ /* 0x000fe600020f0c9a */
        /* <DEDUP_REMOVED lines=17> */
.L_x_1713:
[----:B------:R-:W5:Y:S01]  /*9130*/  LDL R7, [R1+0x30] ;  /* 0x0000300001077983 */ /* 0x000f620000100800 */
[----:B--2---:R-:W-:Y:S01]  /*9140*/  ISETP.GE.AND P0, PT, R191, UR7, PT ;  /* 0x00000007bf007c0c */ /* 0x004fe2000bf06270 */
[----:B----4-:R-:W-:Y:S01]  /*9150*/  IMAD.WIDE.U32 R2, R198, UR25, RZ ;  /* 0x00000019c6027c25 */ /* 0x010fe2000f8e00ff */
[----:B------:R-:W-:Y:S04]  /*9160*/  DEPBAR.LE SB0, 0x0 ;  /* 0x000080000000791a */ /* 0x000fe80000000000 */
[----:B------:R-:W2:Y:S01]  /*9170*/  LDL R15, [R1+0x2c] ;  /* 0x00002c00010f7983 */ /* 0x000ea20000100800 */
[----:B---3--:R-:W-:Y:S01]  /*9180*/  IMAD R0, R199, UR25, R3 ;  /* 0x00000019c7007c24 */ /* 0x008fe2000f8e0203 */
[----:B------:R-:W-:Y:S01]  /*9190*/  USHF.L.U32 UR9, UR25, 0x1, URZ ;  /* 0x0000000119097899 */ /* 0x000fe200080006ff */
[C---:B------:R-:W-:Y:S01]  /*91a0*/  IMAD.SHL.U32 R10, R2.reuse, 0x40, RZ ;  /* 0x00000040020a7824 */ /* 0x040fe200078e00ff */
[----:B------:R-:W3:Y:S01]  /*91b0*/  LDL R14, [R1+0x3c] ;  /* 0x00003c00010e7983 */ /* 0x000ee20000100800 */
[C---:B------:R-:W-:Y:S01]  /*91c0*/  IMAD.SHL.U32 R5, R195.reuse, 0x20, RZ ;  /* 0x00000020c3057824 */ /* 0x040fe200078e00ff */
[----:B------:R-:W-:Y:S01]  /*91d0*/  SHF.L.U64.HI R11, R2, 0x6, R0 ;  /* 0x00000006020b7819 */ /* 0x000fe20000010200 */
[----:B------:R-:W-:Y:S01]  /*91e0*/  IMAD.SHL.U32 R4, R195, 0x8, RZ ;  /* 0x00000008c3047824 */ /* 0x000fe200078e00ff */
[----:B------:R-:W-:Y:S01]  /*91f0*/  BAR.SYNC.DEFER_BLOCKING 0x0 ;  /* 0x0000000000007b1d */ /* 0x000fe20000010000 */
[CC--:B------:R-:W-:Y:S01]  /*9200*/  @!P0 LEA R6, P2, R198.reuse, R10.reuse, 0x4 ;  /* 0x0000000ac6068211 */ /* 0x0c0fe200078420ff */
[----:B------:R-:W-:Y:S01]  /*9210*/  UISETP.NE.AND UP0, UPT, UR25, URZ, UPT ;  /* 0x000000ff1900728c */ /* 0x000fe2000bf05270 */
[----:B------:R-:W-:Y:S02]  /*9220*/  LOP3.LUT R194, R5, 0x7c00, RZ, 0xc0, !PT ;  /* 0x00007c0005c27812 */ /* 0x000fe400078ec0ff */
[C---:B------:R-:W-:Y:S02]  /*9230*/  @!P0 LEA R5, P1, R198.reuse, R10, 0x5 ;  /* 0x0000000ac6058211 */ /* 0x040fe400078228ff */
[-CC-:B------:R-:W-:Y:S02]  /*9240*/  @!P0 LEA.HI.X R3, R198, R11.reuse, R199.reuse, 0x4, P2 ;  /* 0x0000000bc6038211 */ /* 0x180fe400010f24c7 */
[----:B------:R-:W-:Y:S02]  /*9250*/  LOP3.LUT R191, R4, 0x38, RZ, 0xc0, !PT ;  /* 0x0000003804bf7812 */ /* 0x000fe400078ec0ff */
[----:B------:R-:W-:Y:S02]  /*9260*/  @!P0 LEA.HI.X R4, R198, R11, R199, 0x5, P1 ;  /* 0x0000000bc6048211 */ /* 0x000fe400008f2cc7 */
[----:B------:R-:W-:Y:S02]  /*9270*/  LOP3.LUT R140, R191, 0x1c0, R189, 0xf8, !PT ;  /* 0x000001c0bf8c7812 */ /* 0x000fe400078ef8bd */
[----:B------:R-:W-:Y:S02]  /*9280*/  LOP3.LUT R0, R194, 0x200, R196, 0xf8, !PT ;  /* 0x00000200c2007812 */ /* 0x000fe400078ef8c4 */
[C---:B------:R-:W-:Y:S02]  /*9290*/  LOP3.LUT R2, R140.reuse, 0x8, R186, 0x78, !PT ;  /* 0x000000088c027812 */ /* 0x040fe400078e78ba */
[----:B------:R-:W-:Y:S02]  /*92a0*/  LOP3.LUT R140, R140, 0x8, R195, 0x78, !PT ;  /* 0x000000088c8c7812 */ /* 0x000fe400078e78c3 */
[----:B------:R-:W-:Y:S01]  /*92b0*/  LOP3.LUT R2, R0, R2, RZ, 0xfc, !PT ;  /* 0x0000000200027212 */ /* 0x000fe200078efcff */
[----:B------:R-:W-:Y:S02]  /*92c0*/  @!P0 IMAD R0, R199, 0x30, RZ ;  /* 0x00000030c7008824 */ /* 0x000fe400078e02ff */
[----:B------:R-:W-:Y:S01]  /*92d0*/  IMAD R140, R140, 0x2, R188 ;  /* 0x000000028c8c7824 */ /* 0x000fe200078e02bc */
[----:B------:R-:W-:Y:S01]  /*92e0*/  LEA R2, R2, UR5, 0x1 ;  /* 0x0000000502027c11 */ /* 0x000fe2000f8e08ff */
[----:B------:R-:W4:Y:S04]  /*92f0*/  LDL.64 R138, [R1+0x60] ;  /* 0x00006000018a7983 */ /* 0x000f280000100a00 */
[----:B------:R-:W-:Y:S02]  /*9300*/  IMAD.IADD R152, R187, 0x1, R2 ;  /* 0x00000001bb987824 */ /* 0x000fe400078e0202 */
[----:B------:R-:W4:Y:S01]  /*9310*/  LDL R137, [R1+0x48] ;  /* 0x0000480001897983 */ /* 0x000f220000100800 */
[CC--:B-----5:R-:W-:Y:S02]  /*9320*/  @!P0 LEA R12, P2, R6.reuse, R7.reuse, 0x1 ;  /* 0x00000007060c8211 */ /* 0x0e0fe400078408ff */
[C---:B------:R-:W-:Y:S02]  /*9330*/  @!P0 LEA R8, P1, R5.reuse, R7, 0x1 ;  /* 0x0000000705088211 */ /* 0x040fe400078208ff */
[----:B--2---:R-:W-:Y:S02]  /*9340*/  @!P0 LEA.HI.X R13, R6, R15, R3, 0x1, P2 ;  /* 0x0000000f060d8211 */ /* 0x004fe400010f0c03 */
[C---:B------:R-:W-:Y:S02]  /*9350*/  @!P3 LEA R3, P2, R10.reuse, R7, 0x1 ;  /* 0x000000070a03b211 */ /* 0x040fe400078408ff */
[-C--:B------:R-:W-:Y:S02]  /*9360*/  @!P0 LEA.HI.X R9, R5, R15.reuse, R4, 0x1, P1 ;  /* 0x0000000f05098211 */ /* 0x080fe400008f0c04 */
[--C-:B------:R-:W-:Y:S01]  /*9370*/  @!P3 LEA.HI.X R4, R10, R15, R11.reuse, 0x1, P2 ;  /* 0x0000000f0a04b211 */ /* 0x100fe200010f0c0b */
[----:B------:R-:W-:Y:S01]  /*9380*/  @!P0 IMAD.WIDE.U32 R10, R198, 0x30, R10 ;  /* 0x00000030c60a8825 */ /* 0x000fe200078e000a */
[----:B------:R-:W-:Y:S03]  /*9390*/  LOP3.LUT P2, RZ, R195, 0x4, RZ, 0xc0, !PT ;  /* 0x00000004c3ff7812 */ /* 0x000fe6000784c0ff */
[----:B------:R-:W-:Y:S01]  /*93a0*/  @!P3 IMAD.MOV.U32 R5, RZ, RZ, R4 ;  /* 0x000000ffff05b224 */ /* 0x000fe200078e0004 */
[----:B------:R-:W-:Y:S01]  /*93b0*/  @!P0 LEA R6, P1, R10, R7, 0x1 ;  /* 0x000000070a068211 */ /* 0x000fe200078208ff */
[----:B------:R-:W-:Y:S01]  /*93c0*/  @!P3 IMAD.MOV.U32 R4, RZ, RZ, R3 ;  /* 0x000000ffff04b224 */ /* 0x000fe200078e0003 */
[----:B------:R-:W-:Y:S01]  /*93d0*/  SEL R132, R190, 0xffffffc0, !P2 ;  /* 0xffffffc0be847807 */ /* 0x000fe20005000000 */
[----:B------:R-:W-:Y:S03]  /*93e0*/  @!P0 IMAD.IADD R0, R0, 0x1, R11 ;  /* 0x0000000100008824 */ /* 0x000fe600078e020b */
[----:B------:R-:W-:Y:S01]  /*93f0*/  @!PT LDS RZ, [RZ] ;  /* 0x00000000fffff984 */ /* 0x000fe20000000800 */
[----:B------:R-:W-:Y:S01]  /*9400*/  @!PT LDS RZ, [RZ] ;  /* 0x00000000fffff984 */ /* 0x000fe20000000800 */
[----:B------:R-:W-:Y:S01]  /*9410*/  @!PT LDS RZ, [RZ] ;  /* 0x00000000fffff984 */ /* 0x000fe20000000800 */
[----:B---3--:R-:W-:Y:S01]  /*9420*/  @!P3 LDGSTS.E.BYPASS.LTC128B.128 [R14+0x6000], desc[UR28][R4.64] ;  /* 0x06000000040ebfae */ /* 0x008fe2000b981a1c */
[----:B------:R-:W-:Y:S01]  /*9430*/  IMAD.IADD R3, R132, 0x1, R2 ;  /* 0x0000000184037824 */ /* 0x000fe200078e0202 */
[----:B------:R-:W-:Y:S01]  /*9440*/  @!P0 LEA.HI.X R7, R10, R15, R0, 0x1, P1 ;  /* 0x0000000f0a078211 */ /* 0x000fe200008f0c00 */
[----:B------:R-:W-:Y:S04]  /*9450*/  VIADD R0, R140, UR5 ;  /* 0x000000058c007c36 */ /* 0x000fe80008000000 */
[C---:B------:R-:W-:Y:S01]  /*9460*/  IMAD.IADD R164, R0.reuse, 0x1, R187 ;  /* 0x0000000100a47824 */ /* 0x040fe200078e02bb */
[----:B------:R-:W-:Y:S08]  /*9470*/  @P3 STS.128 [R14+0x6000], RZ ;  /* 0x006000ff0e003388 */ /* 0x000ff00000000c00 */
        /* <DEDUP_REMOVED lines=17> */
[----:B------:R2:W3:Y:S08]  /*9590*/  LDSM.16.M88.4 R60, [R2+0x2000] ;  /* 0x00200000023c783b */ /* 0x0004f00000000200 */
[----:B------:R-:W5:Y:S08]  /*95a0*/  LDSM.16.M88.4 R32, [R140+UR5+0x4800] ;  /* 0x004800058c20783b */ /* 0x000f700008000200 */
[----:B------:R-:W0:Y:S08]  /*95b0*/  LDGDEPBAR ;  /* 0x00000000000079af */ /* 0x000e300000000000 */
[----:B------:R-:W4:Y:S01]  /*95c0*/  LDSM.16.M88.4 R48, [R140+UR5+0x5000] ;  /* 0x005000058c30783b */ /* 0x000f220008000200 */
[----:B--2---:R-:W-:Y:S04]  /*95d0*/  IMAD.IADD R2, R0, 0x1, R132 ;  /* 0x0000000100027824 */ /* 0x004fe800078e0284 */
[C---:B------:R-:W-:Y:S03]  /*95e0*/  IMAD.IADD R0, R187.reuse, 0x1, R2 ;  /* 0x00000001bb007824 */ /* 0x040fe600078e0202 */
[----:B------:R-:W2:Y:S01]  /*95f0*/  LDSM.16.M88.4 R140, [R140+UR5+0x5800] ;  /* 0x005800058c8c783b */ /* 0x000ea20008000200 */
[-C--:B-1----:R-:W-:Y:S07]  /*9600*/  HMMA.16816.F32.BF16 R4, R64, R16.reuse, RZ ;  /* 0x000000104004723c */ /* 0x082fee00000418ff */
[----:B------:R-:W-:Y:S01]  /*9610*/  LDSM.16.M88.4 R144, [R152] ;  /* 0x000000009890783b */ /* 0x000fe20000000200 */
[C---:B---3--:R-:W-:Y:S07]  /*9620*/  HMMA.16816.F32.BF16 R8, R60.reuse, R16, RZ ;  /* 0x000000103c08723c */ /* 0x048fee00000418ff */
[----:B------:R-:W1:Y:S01]  /*9630*/  LDSM.16.M88.4 R148, [R164+0x4000] ;  /* 0x00400000a494783b */ /* 0x000e620000000200 */
[-C--:B------:R-:W-:Y:S07]  /*9640*/  HMMA.16816.F32.BF16 R12, R60, R18.reuse, RZ ;  /* 0x000000123c0c723c */ /* 0x080fee00000418ff */
[----:B------:R-:W3:Y:S01]  /*9650*/  LDSM.16.M88.4 R152, [R152+0x2000] ;  /* 0x002000009898783b */ /* 0x000ee20000000200 */
[C---:B------:R-:W-:Y:S07]  /*9660*/  HMMA.16816.F32.BF16 R16, R64.reuse, R18, RZ ;  /* 0x000000124010723c */ /* 0x040fee00000418ff */
[----:B------:R-:W3:Y:S01]  /*9670*/  LDSM.16.M88.4 R156, [R164+0x4800] ;  /* 0x00480000a49c783b */ /* 0x000ee20000000200 */
[-C--:B-----5:R-:W-:Y:S07]  /*9680*/  HMMA.16816.F32.BF16 R20, R64, R32.reuse, RZ ;  /* 0x000000204014723c */ /* 0x0a0fee00000418ff */
[----:B------:R-:W5:Y:S01]  /*9690*/  LDSM.16.M88.4 R160, [R164+0x5000] ;  /* 0x00500000a4a0783b */ /* 0x000f620000000200 */
[C---:B------:R-:W-:Y:S07]  /*96a0*/  HMMA.16816.F32.BF16 R24, R60.reuse, R32, RZ ;  /* 0x000000203c18723c */ /* 0x040fee00000418ff */
[----:B------:R-:W5:Y:S01]  /*96b0*/  LDSM.16.M88.4 R164, [R164+0x5800] ;  /* 0x00580000a4a4783b */ /* 0x000f620000000200 */
[-C--:B------:R-:W-:Y:S07]  /*96c0*/  HMMA.16816.F32.BF16 R28, R60, R34.reuse, RZ ;  /* 0x000000223c1c723c */ /* 0x080fee00000418ff */
[----:B------:R-:W-:Y:S01]  /*96d0*/  LDSM.16.M88.4 R168, [R2+0x5000] ;  /* 0x0050000002a8783b */ /* 0x000fe20000000200 */
[C---:B------:R-:W-:Y:S07]  /*96e0*/  HMMA.16816.F32.BF16 R32, R64.reuse, R34, RZ ;  /* 0x000000224020723c */ /* 0x040fee00000418ff */
[----:B------:R-:W-:Y:S01]  /*96f0*/  LDSM.16.M88.4 R176, [R0+0x4000] ;  /* 0x0040000000b0783b */ /* 0x000fe20000000200 */
[-C--:B----4-:R-:W-:Y:S08]  /*9700*/  HMMA.16816.F32.BF16 R36, R64, R48.reuse, RZ ;  /* 0x000000304024723c */ /* 0x090ff000000418ff */
[C---:B------:R-:W-:Y:S08]  /*9710*/  HMMA.16816.F32.BF16 R40, R60.reuse, R48, RZ ;  /* 0x000000303c28723c */ /* 0x040ff000000418ff */
[-C--:B------:R-:W-:Y:S08]  /*9720*/  HMMA.16816.F32.BF16 R44, R60, R50.reuse, RZ ;  /* 0x000000323c2c723c */ /* 0x080ff000000418ff */
[C---:B------:R-:W-:Y:S08]  /*9730*/  HMMA.16816.F32.BF16 R48, R64.reuse, R50, RZ ;  /* 0x000000324030723c */ /* 0x040ff000000418ff */
[-C--:B--2---:R-:W-:Y:S08]  /*9740*/  HMMA.16816.F32.BF16 R52, R64, R140.reuse, RZ ;  /* 0x0000008c4034723c */ /* 0x084ff000000418ff */
[C---:B------:R-:W-:Y:S08]  /*9750*/  HMMA.16816.F32.BF16 R56, R60.reuse, R140, RZ ;  /* 0x0000008c3c38723c */ /* 0x040ff000000418ff */
[-C--:B------:R-:W-:Y:S08]  /*9760*/  HMMA.16816.F32.BF16 R60, R60, R142.reuse, RZ ;  /* 0x0000008e3c3c723c */ /* 0x080ff000000418ff */
[----:B------:R-:W-:Y:S01]  /*9770*/  HMMA.16816.F32.BF16 R64, R64, R142, RZ ;  /* 0x0000008e4040723c */ /* 0x000fe200000418ff */
[----:B------:R-:W-:Y:S07]  /*9780*/  LDSM.16.M88.4 R140, [R3] ;  /* 0x00000000038c783b */ /* 0x000fee0000000200 */
[-C--:B-1----:R-:W-:Y:S08]  /*9790*/  HMMA.16816.F32.BF16 R4, R144, R148.reuse, R4 ;  /* 0x000000949004723c */ /* 0x082ff00000041804 */
[C---:B---3--:R-:W-:Y:S08]  /*97a0*/  HMMA.16816.F32.BF16 R8, R152.reuse, R148, R8 ;  /* 0x000000949808723c */ /* 0x048ff00000041808 */
[-C--:B------:R-:W-:Y:S08]  /*97b0*/  HMMA.16816.F32.BF16 R12, R152, R150.reuse, R12 ;  /* 0x00000096980c723c */ /* 0x080ff0000004180c */
[C---:B------:R-:W-:Y:S01]  /*97c0*/  HMMA.16816.F32.BF16 R16, R144.reuse, R150, R16 ;  /* 0x000000969010723c */ /* 0x040fe20000041810 */
[----:B------:R-:W1:Y:S07]  /*97d0*/  LDSM.16.M88.4 R148, [R2+0x4000] ;  /* 0x004000000294783b */ /* 0x000e6e0000000200 */
[-C--:B------:R-:W-:Y:S08]  /*97e0*/  HMMA.16816.F32.BF16 R20, R144, R156.reuse, R20 ;  /* 0x0000009c9014723c */ /* 0x080ff00000041814 */
[C---:B------:R-:W-:Y:S08]  /*97f0*/  HMMA.16816.F32.BF16 R24, R152.reuse, R156, R24 ;  /* 0x0000009c9818723c */ /* 0x040ff00000041818 */
[-C--:B------:R-:W-:Y:S08]  /*9800*/  HMMA.16816.F32.BF16 R28, R152, R158.reuse, R28 ;  /* 0x0000009e981c723c */ /* 0x080ff0000004181c */
[C---:B------:R-:W-:Y:S01]  /*9810*/  HMMA.16816.F32.BF16 R32, R144.reuse, R158, R32 ;  /* 0x0000009e9020723c */ /* 0x040fe20000041820 */
[----:B------:R2:W3:Y:S07]  /*9820*/  LDSM.16.M88.4 R156, [R3+0x2000] ;  /* 0x00200000039c783b */ /* 0x0004ee0000000200 */
[-C--:B-----5:R-:W-:Y:S08]  /*9830*/  HMMA.16816.F32.BF16 R36, R144, R160.reuse, R36 ;  /* 0x000000a09024723c */ /* 0x0a0ff00000041824 */
[C---:B------:R-:W-:Y:S08]  /*9840*/  HMMA.16816.F32.BF16 R40, R152.reuse, R160, R40 ;  /* 0x000000a09828723c */ /* 0x040ff00000041828 */
[-C--:B------:R-:W-:Y:S03]  /*9850*/  HMMA.16816.F32.BF16 R44, R152, R162.reuse, R44 ;  /* 0x000000a2982c723c */ /* 0x080fe6000004182c */
[----:B--2---:R-:W-:Y:S05]  /*9860*/  IMAD.IADD R3, R187, 0x1, R3 ;  /* 0x00000001bb037824 */ /* 0x004fea00078e0203 */
[C---:B------:R-:W-:Y:S01]  /*9870*/  HMMA.16816.F32.BF16 R48, R144.reuse, R162, R48 ;  /* 0x000000a29030723c */ /* 0x040fe20000041830 */
[----:B------:R-:W2:Y:S07]  /*9880*/  LDSM.16.M88.4 R160, [R2+0x4800] ;  /* 0x0048000002a0783b */ /* 0x000eae0000000200 */
[-C--:B------:R-:W-:Y:S01]  /*9890*/  HMMA.16816.F32.BF16 R52, R144, R164.reuse, R52 ;  /* 0x000000a49034723c */ /* 0x080fe20000041834 */
[----:B------:R-:W-:Y:S07]  /*98a0*/  LDSM.16.M88.4 R172, [R3] ;  /* 0x0000000003ac783b */ /* 0x000fee0000000200 */
[C---:B------:R-:W-:Y:S01]  /*98b0*/  HMMA.16816.F32.BF16 R56, R152.reuse, R164, R56 ;  /* 0x000000a49838723c */ /* 0x040fe20000041838 */
[----:B------:R-:W-:Y:S07]  /*98c0*/  LDSM.16.M88.4 R180, [R3+0x2000] ;  /* 0x0020000003b4783b */ /* 0x000fee0000000200 */
[-C--:B------:R-:W-:Y:S01]  /*98d0*/  HMMA.16816.F32.BF16 R60, R152, R166.reuse, R60 ;  /* 0x000000a6983c723c */ /* 0x080fe2000004183c */
[----:B------:R-:W4:Y:S07]  /*98e0*/  LDSM.16.M88.4 R152, [R2+0x5800] ;  /* 0x005800000298783b */ /* 0x000f2e0000000200 */
[----:B------:R-:W-:Y:S01]  /*98f0*/  HMMA.16816.F32.BF16 R64, R144, R166, R64 ;  /* 0x000000a69040723c */ /* 0x000fe20000041840 */
[----:B------:R-:W5:Y:S07]  /*9900*/  LDSM.16.M88.4 R144, [R0+0x4800] ;  /* 0x004800000090783b */ /* 0x000f6e0000000200 */
[-C--:B-1----:R-:W-:Y:S01]  /*9910*/  HMMA.16816.F32.BF16 R4, R140, R148.reuse, R4 ;  /* 0x000000948c04723c */ /* 0x082fe20000041804 */
[----:B------:R-:W1:Y:S07]  /*9920*/  LDSM.16.M88.4 R164, [R0+0x5000] ;  /* 0x0050000000a4783b */ /* 0x000e6e0000000200 */
[C---:B---3--:R-:W-:Y:S08]  /*9930*/  HMMA.16816.F32.BF16 R8, R156.reuse, R148, R8 ;  /* 0x000000949c08723c */ /* 0x048ff00000041808 */
[-C--:B------:R-:W-:Y:S08]  /*9940*/  HMMA.16816.F32.BF16 R12, R156, R150.reuse, R12 ;  /* 0x000000969c0c723c */ /* 0x080ff0000004180c */
[C---:B------:R-:W-:Y:S08]  /*9950*/  HMMA.16816.F32.BF16 R16, R140.reuse, R150, R16 ;  /* 0x000000968c10723c */ /* 0x040ff00000041810 */
[-C--:B--2---:R-:W-:Y:S08]  /*9960*/  HMMA.16816.F32.BF16 R20, R140, R160.reuse, R20 ;  /* 0x000000a08c14723c */ /* 0x084ff00000041814 */
[C---:B------:R-:W-:Y:S01]  /*9970*/  HMMA.16816.F32.BF16 R24, R156.reuse, R160, R24 ;  /* 0x000000a09c18723c */ /* 0x040fe20000041818 */
[----:B------:R-:W2:Y:S07]  /*9980*/  LDL.64 R160, [R1+0x50] ;  /* 0x0000500001a07983 */ /* 0x000eae0000100a00 */
[-C--:B------:R-:W-:Y:S08]  /*9990*/  HMMA.16816.F32.BF16 R28, R156, R162.reuse, R28 ;  /* 0x000000a29c1c723c */ /* 0x080ff0000004181c */
[C---:B------:R-:W-:Y:S01]  /*99a0*/  HMMA.16816.F32.BF16 R32, R140.reuse, R162, R32 ;  /* 0x000000a28c20723c */ /* 0x040fe20000041820 */
[----:B------:R-:W3:Y:S07]  /*99b0*/  LDL.64 R162, [R1+0x58] ;  /* 0x0000580001a27983 */ /* 0x000eee0000100a00 */
[-C--:B------:R-:W-:Y:S08]  /*99c0*/  HMMA.16816.F32.BF16 R36, R140, R168.reuse, R36 ;  /* 0x000000a88c24723c */ /* 0x080ff00000041824 */
[C---:B------:R-:W-:Y:S08]  /*99d0*/  HMMA.16816.F32.BF16 R40, R156.reuse, R168, R40 ;  /* 0x000000a89c28723c */ /* 0x040ff00000041828 */
[-C--:B------:R-:W-:Y:S08]  /*99e0*/  HMMA.16816.F32.BF16 R44, R156, R170.reuse, R44 ;  /* 0x000000aa9c2c723c */ /* 0x080ff0000004182c */
[C---:B------:R-:W-:Y:S08]  /*99f0*/  HMMA.16816.F32.BF16 R48, R140.reuse, R170, R48 ;  /* 0x000000aa8c30723c */ /* 0x040ff00000041830 */
[-C--:B----4-:R-:W-:Y:S08]  /*9a00*/  HMMA.16816.F32.BF16 R52, R140, R152.reuse, R52 ;  /* 0x000000988c34723c */ /* 0x090ff00000041834 */
[C---:B------:R-:W-:Y:S08]  /*9a10*/  HMMA.16816.F32.BF16 R56, R156.reuse, R152, R56 ;  /* 0x000000989c38723c */ /* 0x040ff00000041838 */
[-C--:B------:R-:W-:Y:S08]  /*9a20*/  HMMA.16816.F32.BF16 R60, R156, R154.reuse, R60 ;  /* 0x0000009a9c3c723c */ /* 0x080ff0000004183c */
[----:B------:R-:W-:Y:S01]  /*9a30*/  HMMA.16816.F32.BF16 R64, R140, R154, R64 ;  /* 0x0000009a8c40723c */ /* 0x000fe20000041840 */
[----:B------:R-:W4:Y:S01]  /*9a40*/  LDSM.16.M88.4 R140, [R0+0x5800] ;  /* 0x00580000008c783b */ /* 0x000f220000000200 */
[----:B------:R-:W-:Y:S06]  /*9a50*/  DEPBAR.LE SB0, 0x0 ;  /* 0x000080000000791a */ /* 0x000fec0000000000 */
[-C--:B------:R-:W-:Y:S01]  /*9a60*/  HMMA.16816.F32.BF16 R4, R172, R176.reuse, R4 ;  /* 0x000000b0ac04723c */ /* 0x080fe20000041804 */
[----:B------:R-:W-:Y:S07]  /*9a70*/  BAR.SYNC.DEFER_BLOCKING 0x0 ;  /* 0x0000000000007b1d */ /* 0x000fee0000010000 */
[C---:B------:R-:W-:Y:S08]  /*9a80*/  HMMA.16816.F32.BF16 R8, R180.reuse, R176, R8 ;  /* 0x000000b0b408723c */ /* 0x040ff00000041808 */
[-C--:B------:R-:W-:Y:S08]  /*9a90*/  HMMA.16816.F32.BF16 R12, R180, R178.reuse, R12 ;  /* 0x000000b2b40c723c */ /* 0x080ff0000004180c */
[C---:B------:R-:W-:Y:S01]  /*9aa0*/  HMMA.16816.F32.BF16 R16, R172.reuse, R178, R16 ;  /* 0x000000b2ac10723c */ /* 0x040fe20000041810 */
[----:B------:R-:W2:Y:S07]  /*9ab0*/  LDL.64 R178, [R1+0x68] ;  /* 0x0000680001b27983 */ /* 0x000eae0000100a00 */
[-C--:B-----5:R-:W-:Y:S08]  /*9ac0*/  HMMA.16816.F32.BF16 R20, R172, R144.reuse, R20 ;  /* 0x00000090ac14723c */ /* 0x0a0ff00000041814 */
[C---:B------:R-:W-:Y:S08]  /*9ad0*/  HMMA.16816.F32.BF16 R24, R180.reuse, R144, R24 ;  /* 0x00000090b418723c */ /* 0x040ff00000041818 */
[-C--:B------:R-:W-:Y:S08]  /*9ae0*/  HMMA.16816.F32.BF16 R28, R180, R146.reuse, R28 ;  /* 0x00000092b41c723c */ /* 0x080ff0000004181c */
[C---:B------:R-:W-:Y:S08]  /*9af0*/  HMMA.16816.F32.BF16 R32, R172.reuse, R146, R32 ;  /* 0x00000092ac20723c */ /* 0x040ff00000041820 */
[-C--:B-1----:R-:W-:Y:S08]  /*9b00*/  HMMA.16816.F32.BF16 R36, R172, R164.reuse, R36 ;  /* 0x000000a4ac24723c */ /* 0x082ff00000041824 */
[C---:B------:R-:W-:Y:S01]  /*9b10*/  HMMA.16816.F32.BF16 R40, R180.reuse, R164, R40 ;  /* 0x000000a4b428723c */ /* 0x040fe20000041828 */
[----:B------:R-:W5:Y:S07]  /*9b20*/  LDL R165, [R1+0x44] ;  /* 0x0000440001a57983 */ /* 0x000f6e0000100800 */
[-C--:B------:R-:W-:Y:S08]  /*9b30*/  HMMA.16816.F32.BF16 R44, R180, R166.reuse, R44 ;  /* 0x000000a6b42c723c */ /* 0x080ff0000004182c */
[C---:B------:R-:W-:Y:S08]  /*9b40*/  HMMA.16816.F32.BF16 R48, R172.reuse, R166, R48 ;  /* 0x000000a6ac30723c */ /* 0x040ff00000041830 */
[-C--:B----4-:R-:W-:Y:S08]  /*9b50*/  HMMA.16816.F32.BF16 R52, R172, R140.reuse, R52 ;  /* 0x0000008cac34723c */ /* 0x090ff00000041834 */
[C---:B------:R-:W-:Y:S08]  /*9b60*/  HMMA.16816.F32.BF16 R56, R180.reuse, R140, R56 ;  /* 0x0000008cb438723c */ /* 0x040ff00000041838 */
[-C--:B------:R-:W-:Y:S08]  /*9b70*/  HMMA.16816.F32.BF16 R60, R180, R142.reuse, R60 ;  /* 0x0000008eb43c723c */ /* 0x080ff0000004183c */
[----:B------:R-:W-:Y:S04]  /*9b80*/  HMMA.16816.F32.BF16 R64, R172, R142, R64 ;  /* 0x0000008eac40723c */ /* 0x000fe80000041840 */
[----:B------:R-:W-:Y:S04]  /*9b90*/  FMNMX3.FTZ R143, R136, R10, R11, !PT ;  /* 0x0000000a888f7276 */ /* 0x000fe8000781000b */
[----:B------:R-:W-:Y:S04]  /*9ba0*/  FMNMX3.FTZ R143, R143, R14, R15, !PT ;  /* 0x0000000e8f8f7276 */ /* 0x000fe8000781000f */
[----:B------:R-:W-:Y:S01]  /*9bb0*/  FMNMX3.FTZ R143, R143, R26, R27, !PT ;  /* 0x0000001a8f8f7276 */ /* 0x000fe2000781001b */
[----:B--2---:R-:W-:Y:S01]  /*9bc0*/  VIADD R0, R179, 0xbb67ae85 ;  /* 0xbb67ae85b3007836 */ /* 0x004fe20000000000 */
[----:B------:R-:W-:Y:S01]  /*9bd0*/  LOP3.LUT R154, R139, UR9, R179, 0x96, !PT ;  /* 0x000000098b9a7c12 */ /* 0x000fe2000f8e96b3 */
[----:B------:R-:W-:Y:S02]  /*9be0*/  VIADD R132, R178, 0x3c6ef372 ;  /* 0x3c6ef372b2847836 */ /* 0x000fe40000000000 */
[----:B------:R-:W-:Y:S01]  /*9bf0*/  VIADD R148, R179, 0x32370b8f ;  /* 0x32370b8fb3947836 */ /* 0x000fe20000000000 */
[-C--:B---3--:R-:W-:Y:S01]  /*9c00*/  LOP3.LUT R150, R0, R138.reuse, R163, 0x96, !PT ;  /* 0x0000008a00967212 */ /* 0x088fe200078e96a3 */
[----:B------:R-:W-:Y:S01]  /*9c10*/  IMAD.WIDE.U32 R154, R154, -0x326172a9, RZ ;  /* 0xcd9e8d579a9a7825 */ /* 0x000fe200078e00ff */
[----:B------:R-:W-:Y:S03]  /*9c20*/  LOP3.LUT R138, R0, R138, R161, 0x96, !PT ;  /* 0x0000008a008a7212 */ /* 0x000fe600078e96a1 */
[----:B------:R-:W-:Y:S01]  /*9c30*/  IMAD.WIDE.U32 R150, R150, -0x326172a9, RZ ;  /* 0xcd9e8d5796967825 */ /* 0x000fe200078e00ff */
[----:B------:R-:W-:Y:S03]  /*9c40*/  LOP3.LUT R152, R155, R137, RZ, 0x3c, !PT ;  /* 0x000000899b987212 */ /* 0x000fe600078e3cff */
[----:B------:R-:W-:Y:S01]  /*9c50*/  IMAD.WIDE.U32 R138, R138, -0x326172a9, RZ ;  /* 0xcd9e8d578a8a7825 */ /* 0x000fe200078e00ff */
[-C--:B------:R-:W-:Y:S03]  /*9c60*/  LOP3.LUT R144, R151, R132.reuse, RZ, 0x3c, !PT ;  /* 0x0000008497907212 */ /* 0x080fe600078e3cff */
[----:B------:R-:W-:Y:S01]  /*9c70*/  VIADD R0, R179, 0x76cf5d0a ;  /* 0x76cf5d0ab3007836 */ /* 0x000fe20000000000 */
[----:B------:R-:W-:Y:S01]  /*9c80*/  LOP3.LUT R132, R139, R132, RZ, 0x3c, !PT ;  /* 0x000000848b847212 */ /* 0x000fe200078e3cff */
[----:B------:R-:W-:Y:S01]  /*9c90*/  IMAD.WIDE.U32 R152, R152, -0x2daee0ad, RZ ;  /* 0xd2511f5398987825 */ /* 0x000fe200078e00ff */
[C---:B------:R-:W-:Y:S02]  /*9ca0*/  LOP3.LUT R156, R154.reuse, R144, RZ, 0x3c, !PT ;  /* 0x000000909a9c7212 */ /* 0x040fe400078e3cff */
[----:B------:R-:W-:Y:S01]  /*9cb0*/  LOP3.LUT R154, R154, R132, RZ, 0x3c, !PT ;  /* 0x000000849a9a7212 */ /* 0x000fe200078e3cff */
[----:B------:R-:W-:Y:S01]  /*9cc0*/  VIADD R145, R178, 0xdaa66d2b ;  /* 0xdaa66d2bb2917836 */ /* 0x000fe20000000000 */
[----:B------:R-:W-:Y:S01]  /*9cd0*/  LOP3.LUT R170, R162, R0, R153, 0x96, !PT ;  /* 0x00000000a2aa7212 */ /* 0x000fe200078e9699 */
[----:B------:R-:W-:Y:S04]  /*9ce0*/  IMAD.WIDE.U32 R156, R156, -0x2daee0ad, RZ ;  /* 0xd2511f539c9c7825 */ /* 0x000fe800078e00ff */
[----:B------:R-:W-:Y:S01]  /*9cf0*/  IMAD.WIDE.U32 R170, R170, -0x326172a9, RZ ;  /* 0xcd9e8d57aaaa7825 */ /* 0x000fe200078e00ff */
[----:B------:R-:W-:Y:S03]  /*9d00*/  LOP3.LUT R152, R148, R152, R157, 0x96, !PT ;  /* 0x0000009894987212 */ /* 0x000fe600078e969d */
[----:B------:R-:W-:Y:S01]  /*9d10*/  VIADD R147, R178, 0x78dde6e4 ;  /* 0x78dde6e4b2937836 */ /* 0x000fe20000000000 */
[----:B------:R-:W-:Y:S01]  /*9d20*/  LOP3.LUT R158, R150, R145, R171, 0x96, !PT ;  /* 0x00000091969e7212 */ /* 0x000fe200078e96ab */
[----:B------:R-:W-:Y:S04]  /*9d30*/  IMAD.WIDE.U32 R152, R152, -0x326172a9, RZ ;  /* 0xcd9e8d5798987825 */ /* 0x000fe800078e00ff */
[----:B------:R-:W-:Y:S01]  /*9d40*/  IMAD.WIDE.U32 R158, R158, -0x2daee0ad, RZ ;  /* 0xd2511f539e9e7825 */ /* 0x000fe200078e00ff */
[----:B------:R-:W-:Y:S03]  /*9d50*/  LOP3.LUT R170, R147, R170, R153, 0x96, !PT ;  /* 0x000000aa93aa7212 */ /* 0x000fe600078e9699 */
[C---:B------:R-:W-:Y:S02]  /*9d60*/  VIADD R137, R179.reuse, 0xed9eba14 ;  /* 0xed9eba14b3897836 */ /* 0x040fe40000000000 */
[----:B------:R-:W-:Y:S01]  /*9d70*/  VIADD R149, R179, 0xa9066899 ;  /* 0xa9066899b3957836 */ /* 0x000fe20000000000 */
[----:B-----5:R-:W-:Y:S01]  /*9d80*/  LOP3.LUT R2, R155, R165, RZ, 0x3c, !PT ;  /* 0x000000a59b027212 */ /* 0x020fe200078e3cff */
[----:B------:R-:W-:Y:S04]  /*9d90*/  IMAD.WIDE.U32 R154, R154, -0x2daee0ad, RZ ;  /* 0xd2511f539a9a7825 */ /* 0x000fe800078e00ff */
[----:B------:R-:W-:Y:S04]  /*9da0*/  IMAD.WIDE.U32 R2, R2, -0x2daee0ad, RZ ;  /* 0xd2511f5302027825 */ /* 0x000fe800078e00ff */
[----:B------:R-:W-:Y:S01]  /*9db0*/  IMAD.WIDE.U32 R170, R170, -0x2daee0ad, RZ ;  /* 0xd2511f53aaaa7825 */ /* 0x000fe200078e00ff */
[----:B------:R-:W-:Y:S02]  /*9dc0*/  LOP3.LUT R160, R160, R0, R3, 0x96, !PT ;  /* 0x00000000a0a07212 */ /* 0x000fe400078e9603 */
[----:B------:R-:W-:Y:S01]  /*9dd0*/  LOP3.LUT R2, R148, R2, R155, 0x96, !PT ;  /* 0x0000000294027212 */ /* 0x000fe200078e969b */
[----:B------:R-:W-:Y:S01]  /*9de0*/  VIADD R155, R178, 0xb54cda56 ;  /* 0xb54cda56b29b7836 */ /* 0x000fe20000000000 */
[----:B------:R-:W-:Y:S01]  /*9df0*/  LOP3.LUT R158, R149, R158, R171, 0x96, !PT ;  /* 0x0000009e959e7212 */ /* 0x000fe200078e96ab */
[----:B------:R-:W-:Y:S04]  /*9e00*/  IMAD.WIDE.U32 R160, R160, -0x326172a9, RZ ;  /* 0xcd9e8d57a0a07825 */ /* 0x000fe800078e00ff */
[----:B------:R-:W-:Y:S01]  /*9e10*/  IMAD.WIDE.U32 R2, R2, -0x326172a9, RZ ;  /* 0xcd9e8d5702027825 */ /* 0x000fe200078e00ff */
[----:B------:R-:W-:Y:S04]  /*9e20*/  LOP3.LUT R153, R138, R145, R161, 0x96, !PT ;  /* 0x000000918a997212 */ /* 0x000fe800078e96a1 */
[----:B------:R-:W-:Y:S02]  /*9e30*/  LOP3.LUT R146, R147, R160, R3, 0x96, !PT ;  /* 0x000000a093927212 */ /* 0x000fe400078e9603 */
[----:B------:R-:W-:Y:S01]  /*9e40*/  LOP3.LUT R3, R137, R156, R159, 0x96, !PT ;  /* 0x0000009c89037212 */ /* 0x000fe200078e969f */
[----:B------:R-:W-:Y:S04]  /*9e50*/  IMAD.WIDE.U32 R156, R153, -0x2daee0ad, RZ ;  /* 0xd2511f53999c7825 */ /* 0x000fe800078e00ff */
[----:B------:R-:W-:Y:S01]  /*9e60*/  IMAD.WIDE.U32 R176, R146, -0x2daee0ad, RZ ;  /* 0xd2511f5392b07825 */ /* 0x000fe200078e00ff */
[----:B------:R-:W-:Y:S03]  /*9e70*/  LOP3.LUT R154, R137, R154, R157, 0x96, !PT ;  /* 0x0000009a899a7212 */ /* 0x000fe600078e969d */
[----:B------:R-:W-:Y:S01]  /*9e80*/  IMAD.WIDE.U32 R140, R3, -0x326172a9, RZ ;  /* 0xcd9e8d57038c7825 */ /* 0x000fe200078e00ff */
[----:B------:R-:W-:Y:S02]  /*9e90*/  FMNMX3.FTZ R3, R133, R4, R5, !PT ;  /* 0x0000000485037276 */ /* 0x000fe40007810005 */
[----:B------:R-:W-:Y:S01]  /*9ea0*/  LOP3.LUT R156, R149, R156, R177, 0x96, !PT ;  /* 0x0000009c959c7212 */ /* 0x000fe200078e96b1 */
[----:B------:R-:W-:Y:S01]  /*9eb0*/  VIADD R146, R178, 0x1715609d ;  /* 0x1715609db2927836 */ /* 0x000fe20000000000 */
[----:B------:R-:W-:Y:S01]  /*9ec0*/  FMNMX3.FTZ R3, R3, R16, R17, !PT ;  /* 0x0000001003037276 */ /* 0x000fe20007810011 */
[----:B------:R-:W-:Y:S03]  /*9ed0*/  IMAD.WIDE.U32 R158, R158, -0x326172a9, RZ ;  /* 0xcd9e8d579e9e7825 */ /* 0x000fe600078e00ff */
[----:B------:R-:W-:Y:S01]  /*9ee0*/  LOP3.LUT R141, R146, R152, R141, 0x96, !PT ;  /* 0x00000098928d7212 */ /* 0x000fe200078e968d */
[----:B------:R-:W-:Y:S01]  /*9ef0*/  IMAD.WIDE.U32 R152, R154, -0x326172a9, RZ ;  /* 0xcd9e8d579a987825 */ /* 0x000fe200078e00ff */
[----:B------:R-:W-:Y:S02]  /*9f00*/  FMNMX3.FTZ R3, R3, R20, R21, !PT ;  /* 0x0000001403037276 */ /* 0x000fe40007810015 */
[C---:B------:R-:W-:Y:S01]  /*9f10*/  LOP3.LUT R140, R155.reuse, R140, R159, 0x96, !PT ;  /* 0x0000008c9b8c7212 */ /* 0x040fe200078e969f */
[----:B------:R-:W-:Y:S01]  /*9f20*/  IMAD.WIDE.U32 R156, R156, -0x326172a9, RZ ;  /* 0xcd9e8d579c9c7825 */ /* 0x000fe200078e00ff */
[----:B------:R-:W-:Y:S02]  /*9f30*/  LOP3.LUT R181, R146, R2, R153, 0x96, !PT ;  /* 0x0000000292b57212 */ /* 0x000fe400078e9699 */
[----:B------:R-:W-:Y:S01]  /*9f40*/  FMNMX3.FTZ R2, R134, R6, R7, !PT ;  /* 0x0000000686027276 */ /* 0x000fe20007810007 */
[----:B------:R-:W-:Y:S01]  /*9f50*/  IMAD.MOV.U32 R183, RZ, RZ, R158 ;  /* 0x000000ffffb77224 */ /* 0x000fe200078e009e */
[----:B------:R-:W-:Y:S02]  /*9f60*/  LOP3.LUT R182, R155, R152, R157, 0x96, !PT ;  /* 0x000000989bb67212 */ /* 0x000fe400078e969d */
        /* <DEDUP_REMOVED lines=17> */
[----:B------:R-:W-:Y:S06]  /*a080*/  BRA.U.ANY UP0, `(.L_x_1715) ;  /* 0xffffffed006c7547 */ /* 0x000fec000b93ffff */
.L_x_1714:
[----:B------:R-:W-:Y:S01]  /*a090*/  FMNMX3.FTZ R143, R143, R30, R31, !PT ;  /* 0x0000001e8f8f7276 */ /* 0x000fe2000781001f */
[----:B------:R-:W2:Y:S01]  /*a0a0*/  LDL.64 R2, [R1+0x60] ;  /* 0x0000600001027983 */ /* 0x000ea20000100a00 */
[----:B------:R-:W-:Y:S01]  /*a0b0*/  FMNMX3.FTZ R152, R152, R44, R45, !PT ;  /* 0x0000002c98987276 */ /* 0x000fe2000781002d */
[----:B------:R-:W-:Y:S01]  /*a0c0*/  IMAD.MOV.U32 R157, RZ, RZ, R179 ;  /* 0x000000ffff9d7224 */ /* 0x000fe200078e00b3 */
[----:B------:R-:W-:Y:S01]  /*a0d0*/  FMNMX3.FTZ R143, R143, R42, R43, !PT ;  /* 0x0000002a8f8f7276 */ /* 0x000fe2000781002b */
[----:B-1----:R-:W-:Y:S01]  /*a0e0*/  IMAD.WIDE.U32 R172, R141, -0x2daee0ad, RZ ;  /* 0xd2511f538dac7825 */ /* 0x002fe200078e00ff */
[----:B------:R-:W-:Y:S01]  /*a0f0*/  FMNMX3.FTZ R152, R152, R56, R57, !PT ;  /* 0x0000003898987276 */ /* 0x000fe20007810039 */
[----:B------:R-:W3:Y:S01]  /*a100*/  LDL R162, [R1+0x48] ;  /* 0x0000480001a27983 */ /* 0x000ee20000100800 */
[----:B------:R-:W-:Y:S01]  /*a110*/  FMNMX3.FTZ R143, R143, R46, R47, !PT ;  /* 0x0000002e8f8f7276 */ /* 0x000fe2000781002f */
[----:B------:R-:W-:Y:S01]  /*a120*/  VIADD R175, R157, 0x646e171e ;  /* 0x646e171e9daf7836 */ /* 0x000fe20000000000 */
[----:B------:R-:W-:Y:S01]  /*a130*/  FMNMX3.FTZ R152, R152, R60, R61, !PT ;  /* 0x0000003c98987276 */ /* 0x000fe2000781003d */
[----:B------:R-:W4:Y:S01]  /*a140*/  LDL.64 R160, [R1+0x58] ;  /* 0x0000580001a07983 */ /* 0x000f220000100a00 */
[----:B------:R-:W-:Y:S01]  /*a150*/  FMNMX3.FTZ R143, R143, R58, R59, !PT ;  /* 0x0000003a8f8f7276 */ /* 0x000fe2000781003b */
[----:B------:R-:W-:Y:S01]  /*a160*/  IMAD.MOV.U32 R167, RZ, RZ, R182 ;  /* 0x000000ffffa77224 */ /* 0x000fe200078e00b6 */
[C---:B------:R-:W-:Y:S01]  /*a170*/  PRMT R169, R158.reuse, 0x7771, RZ ;  /* 0x000077719ea97816 */ /* 0x040fe200000000ff */
[----:B------:R-:W-:Y:S01]  /*a180*/  IMAD.MOV.U32 R182, RZ, RZ, R156 ;  /* 0x000000ffffb67224 */ /* 0x000fe200078e009c */
[C---:B------:R-:W-:Y:S01]  /*a190*/  PRMT R186, R158.reuse, 0x7772, RZ ;  /* 0x000077729eba7816 */ /* 0x040fe200000000ff */
[----:B------:R-:W5:Y:S01]  /*a1a0*/  LDL.64 R192, [R1+0x50] ;  /* 0x0000500001c07983 */ /* 0x000f620000100a00 */
[----:B------:R-:W-:Y:S01]  /*a1b0*/  PRMT R188, R158, 0x7773, RZ ;  /* 0x000077739ebc7816 */ /* 0x000fe200000000ff */
[----:B------:R-:W-:Y:S01]  /*a1c0*/  UIADD3 UR9, UPT, UPT, UR9, 0x1, URZ ;  /* 0x0000000109097890 */ /* 0x000fe2000fffe0ff */
[----:B------:R-:W-:Y:S01]  /*a1d0*/  FMNMX3.FTZ R143, R143, R62, R63, !PT ;  /* 0x0000003e8f8f7276 */ /* 0x000fe2000781003f */
[----:B------:R-:W-:Y:S01]  /*a1e0*/  UISETP.GT.AND UP0, UPT, UR25, URZ, UPT ;  /* 0x000000ff1900728c */ /* 0x000fe2000bf04270 */
[----:B------:R-:W-:Y:S01]  /*a1f0*/  LOP3.LUT R179, R140, 0xffff, RZ, 0xc0, !PT ;  /* 0x0000ffff8cb37812 */ /* 0x000fe200078ec0ff */
[----:B------:R-:W1:Y:S01]  /*a200*/  SHFL.BFLY PT, R151, R153, 0x2, 0x1f ;  /* 0x0c401f0099977f89 */ /* 0x000e6200000e0000 */
[C---:B------:R-:W-:Y:S02]  /*a210*/  PRMT R154, R156.reuse, 0x7772, RZ ;  /* 0x000077729c9a7816 */ /* 0x040fe400000000ff */
[C---:B------:R-:W-:Y:S05]  /*a220*/  PRMT R166, R156.reuse, 0x7773, RZ ;  /* 0x000077739ca67816 */ /* 0x040fea00000000ff */
[----:B------:R-:W1:Y:S01]  /*a230*/  SHFL.BFLY PT, R139, R142, 0x2, 0x1f ;  /* 0x0c401f008e8b7f89 */ /* 0x000e6200000e0000 */
[----:B------:R-:W-:Y:S01]  /*a240*/  PRMT R180, R156, 0x7771, RZ ;  /* 0x000077719cb47816 */ /* 0x000fe200000000ff */
[----:B------:R-:W-:Y:S01]  /*a250*/  IMAD.MOV.U32 R156, RZ, RZ, R178 ;  /* 0x000000ffff9c7224 */ /* 0x000fe200078e00b2 */
[----:B------:R-:W-:Y:S05]  /*a260*/  SHF.R.U32.HI R179, RZ, 0x8, R179 ;  /* 0x00000008ffb37819 */ /* 0x000fea00000116b3 */
[----:B------:R-:W1:Y:S01]  /*a270*/  SHFL.BFLY PT, R141, R143, 0x2, 0x1f ;  /* 0x0c401f008f8d7f89 */ /* 0x000e6200000e0000 */
[----:B------:R-:W-:Y:S02]  /*a280*/  LOP3.LUT R178, R167, 0xffff, RZ, 0xc0, !PT ;  /* 0x0000ffffa7b27812 */ /* 0x000fe400078ec0ff */
[----:B------:R-:W-:Y:S02]  /*a290*/  LOP3.LUT R170, R175, R170, R173, 0x96, !PT ;  /* 0x000000aaafaa7212 */ /* 0x000fe400078e96ad */
[----:B------:R-:W-:Y:S02]  /*a2a0*/  SHF.R.U32.HI R178, RZ, 0x8, R178 ;  /* 0x00000008ffb27819 */ /* 0x000fe400000116b2 */
[----:B------:R-:W-:Y:S02]  /*a2b0*/  LOP3.LUT R156, R170, 0xffff, RZ, 0xc0, !PT ;  /* 0x0000ffffaa9c7812 */ /* 0x000fe400078ec0ff */
[----:B------:R-:W-:Y:S02]  /*a2c0*/  LOP3.LUT R182, R182, 0xff, RZ, 0xc0, !PT ;  /* 0x000000ffb6b67812 */ /* 0x000fe400078ec0ff */
[----:B------:R-:W-:Y:S02]  /*a2d0*/  SHF.R.U32.HI R156, RZ, 0x8, R156 ;  /* 0x00000008ff9c7819 */ /* 0x000fe4000001169c */
[----:B-1----:R-:W-:Y:S02]  /*a2e0*/  FMNMX.FTZ R151, R153, R151, !PT ;  /* 0x0000009799977209 */ /* 0x002fe40007810000 */
[----:B------:R-:W-:Y:S02]  /*a2f0*/  LOP3.LUT R153, R179, 0xffff, RZ, 0xc0, !PT ;  /* 0x0000ffffb3997812 */ /* 0x000fe400078ec0ff */
[----:B------:R-:W-:Y:S02]  /*a300*/  FMNMX.FTZ R139, R142, R139, !PT ;  /* 0x0000008b8e8b7209 */ /* 0x000fe40007810000 */
[----:B------:R-:W-:Y:S01]  /*a310*/  ISETP.LE.U32.AND P0, PT, R153, UR8, PT ;  /* 0x0000000899007c0c */ /* 0x000fe2000bf03070 */
[----:B------:R-:W-:Y:S01]  /*a320*/  SHFL.BFLY PT, R142, R151, 0x1, 0x1f ;  /* 0x0c201f00978e7f89 */ /* 0x000fe200000e0000 */
[----:B------:R-:W-:Y:S02]  /*a330*/  FMNMX.FTZ R141, R143, R141, !PT ;  /* 0x0000008d8f8d7209 */ /* 0x000fe40007810000 */
[----:B------:R-:W-:Y:S04]  /*a340*/  LOP3.LUT R153, R178, 0xffff, RZ, 0xc0, !PT ;  /* 0x0000ffffb2997812 */ /* 0x000fe800078ec0ff */
[----:B------:R-:W-:Y:S02]  /*a350*/  ISETP.LE.U32.AND P1, PT, R153, UR8, PT ;  /* 0x0000000899007c0c */ /* 0x000fe4000bf23070 */
[----:B------:R-:W-:Y:S04]  /*a360*/  LOP3.LUT R153, R156, 0xffff, RZ, 0xc0, !PT ;  /* 0x0000ffff9c997812 */ /* 0x000fe800078ec0ff */
[----:B------:R-:W-:Y:S01]  /*a370*/  ISETP.LE.U32.AND P4, PT, R153, UR8, PT ;  /* 0x0000000899007c0c */ /* 0x000fe2000bf83070 */
[----:B--2---:R-:W-:Y:S02]  /*a380*/  IMAD.MOV.U32 R158, RZ, RZ, R2 ;  /* 0x000000ffff9e7224 */ /* 0x004fe400078e0002 */
[----:B------:R-:W1:Y:S01]  /*a390*/  SHFL.BFLY PT, R2, R152, 0x2, 0x1f ;  /* 0x0c401f0098027f89 */ /* 0x000e6200000e0000 */
[----:B------:R-:W-:Y:S07]  /*a3a0*/  IMAD.MOV.U32 R159, RZ, RZ, R3 ;  /* 0x000000ffff9f7224 */ /* 0x000fee00078e0003 */
[----:B------:R-:W2:Y:S01]  /*a3b0*/  SHFL.BFLY PT, R3, R139, 0x1, 0x1f ;  /* 0x0c201f008b037f89 */ /* 0x000ea200000e0000 */
[----:B------:R-:W-:Y:S01]  /*a3c0*/  LOP3.LUT R158, R159, UR9, R157, 0x96, !PT ;  /* 0x000000099f9e7c12 */ /* 0x000fe2000f8e969d */
[----:B------:R-:W-:Y:S04]  /*a3d0*/  UIADD3 UR9, UPT, UPT, UR25, -0x1, URZ ;  /* 0xffffffff19097890 */ /* 0x000fe8000fffe0ff */
[----:B------:R-:W-:Y:S03]  /*a3e0*/  IMAD.WIDE.U32 R158, R158, -0x326172a9, RZ ;  /* 0xcd9e8d579e9e7825 */ /* 0x000fe600078e00ff */
[----:B------:R-:W-:Y:S01]  /*a3f0*/  UMOV UR25, UR9 ;  /* 0x0000000900197c82 */ /* 0x000fe20008000000 */
[----:B------:R-:W-:Y:S02]  /*a400*/  LOP3.LUT R164, R158, R144, RZ, 0x3c, !PT ;  /* 0x000000909ea47212 */ /* 0x000fe400078e3cff */
[C---:B------:R-:W-:Y:S03]  /*a410*/  LOP3.LUT R144, R159.reuse, R165, RZ, 0x3c, !PT ;  /* 0x000000a59f907212 */ /* 0x040fe600078e3cff */
[----:B------:R-:W-:Y:S01]  /*a420*/  IMAD.WIDE.U32 R164, R164, -0x2daee0ad, RZ ;  /* 0xd2511f53a4a47825 */ /* 0x000fe200078e00ff */
[----:B-1----:R-:W-:Y:S02]  /*a430*/  FMNMX.FTZ R2, R152, R2, !PT ;  /* 0x0000000298027209 */ /* 0x002fe40007810000 */
[----:B---3--:R-:W-:Y:S02]  /*a440*/  LOP3.LUT R152, R159, R162, RZ, 0x3c, !PT ;  /* 0x000000a29f987212 */ /* 0x008fe400078e3cff */
[----:B--2---:R-:W-:Y:S01]  /*a450*/  FMNMX.FTZ R3, R139, R3, !PT ;  /* 0x000000038b037209 */ /* 0x004fe20007810000 */
[----:B------:R-:W1:Y:S02]  /*a460*/  SHFL.BFLY PT, R143, R2, 0x1, 0x1f ;  /* 0x0c201f00028f7f89 */ /* 0x000e6400000e0000 */
[----:B------:R-:W-:Y:S01]  /*a470*/  IMAD.WIDE.U32 R162, R152, -0x2daee0ad, RZ ;  /* 0xd2511f5398a27825 */ /* 0x000fe200078e00ff */
[----:B------:R-:W-:Y:S02]  /*a480*/  LOP3.LUT R152, R158, R132, RZ, 0x3c, !PT ;  /* 0x000000849e987212 */ /* 0x000fe400078e3cff */
[----:B------:R-:W-:Y:S02]  /*a490*/  FMNMX.FTZ R132, R151, R142, !PT ;  /* 0x0000008e97847209 */ /* 0x000fe40007810000 */
[----:B----4-:R-:W-:Y:S01]  /*a4a0*/  LOP3.LUT R160, R160, R0, R163, 0x96, !PT ;  /* 0x00000000a0a07212 */ /* 0x010fe200078e96a3 */
[----:B------:R-:W2:Y:S01]  /*a4b0*/  SHFL.BFLY PT, R142, R141, 0x1, 0x1f ;  /* 0x0c201f008d8e7f89 */ /* 0x000ea200000e0000 */
[----:B------:R-:W-:Y:S01]  /*a4c0*/  LOP3.LUT R158, R148, R162, R165, 0x96, !PT ;  /* 0x000000a2949e7212 */ /* 0x000fe200078e96a5 */
[----:B------:R-:W-:Y:S01]  /*a4d0*/  IMAD.WIDE.U32 R152, R152, -0x2daee0ad, RZ ;  /* 0xd2511f5398987825 */ /* 0x000fe200078e00ff */
[----:B------:R-:W-:Y:S03]  /*a4e0*/  FSETP.NEU.FTZ.AND P5, PT, R132, -INF , PT ;  /* 0xff8000008400780b */ /* 0x000fe60003fbd000 */
[----:B------:R-:W-:Y:S04]  /*a4f0*/  IMAD.WIDE.U32 R160, R160, -0x326172a9, RZ ;  /* 0xcd9e8d57a0a07825 */ /* 0x000fe800078e00ff */
[----:B------:R-:W-:Y:S01]  /*a500*/  IMAD.MOV.U32 R165, RZ, RZ, R166 ;  /* 0x000000ffffa57224 */ /* 0x000fe200078e00a6 */
[----:B------:R-:W-:Y:S01]  /*a510*/  LOP3.LUT R139, R150, R145, R161, 0x96, !PT ;  /* 0x00000091968b7212 */ /* 0x000fe200078e96a1 */
[----:B------:R-:W-:Y:S01]  /*a520*/  IMAD.WIDE.U32 R150, R144, -0x2daee0ad, RZ ;  /* 0xd2511f5390967825 */ /* 0x000fe200078e00ff */
[----:B-1----:R-:W-:Y:S03]  /*a530*/  FMNMX.FTZ R2, R2, R143, !PT ;  /* 0x0000008f02027209 */ /* 0x002fe60007810000 */
[----:B------:R-:W-:Y:S01]  /*a540*/  IMAD.MOV.U32 R161, RZ, RZ, R173 ;  /* 0x000000ffffa17224 */ /* 0x000fe200078e00ad */
[----:B-----5:R-:W-:Y:S01]  /*a550*/  LOP3.LUT R0, R192, R0, R151, 0x96, !PT ;  /* 0x00000000c0007212 */ /* 0x020fe200078e9697 */
[----:B------:R-:W-:Y:S01]  /*a560*/  IMAD.WIDE.U32 R158, R158, -0x326172a9, RZ ;  /* 0xcd9e8d579e9e7825 */ /* 0x000fe200078e00ff */
[----:B------:R-:W-:Y:S03]  /*a570*/  LOP3.LUT R150, R148, R150, R153, 0x96, !PT ;  /* 0x0000009694967212 */ /* 0x000fe600078e9699 */
[----:B------:R-:W-:Y:S01]  /*a580*/  IMAD.WIDE.U32 R162, R0, -0x326172a9, RZ ;  /* 0xcd9e8d5700a27825 */ /* 0x000fe200078e00ff */
[----:B--2---:R-:W-:Y:S02]  /*a590*/  FMNMX.FTZ R0, R141, R142, !PT ;  /* 0x0000008e8d007209 */ /* 0x004fe40007810000 */
[----:B------:R-:W-:Y:S01]  /*a5a0*/  LOP3.LUT R143, R147, R160, R159, 0x96, !PT ;  /* 0x000000a0938f7212 */ /* 0x000fe200078e969f */
[----:B------:R-:W-:Y:S01]  /*a5b0*/  FMUL.FTZ R141, R132, UR4 ;  /* 0x00000004848d7c20 */ /* 0x000fe20008410000 */
[----:B------:R-:W-:Y:S01]  /*a5c0*/  LOP3.LUT R138, R138, R145, R163, 0x96, !PT ;  /* 0x000000918a8a7212 */ /* 0x000fe200078e96a3 */
[----:B------:R-:W-:Y:S03]  /*a5d0*/  IMAD.WIDE.U32 R150, R150, -0x326172a9, RZ ;  /* 0xcd9e8d5796967825 */ /* 0x000fe600078e00ff */
[----:B------:R-:W-:Y:S01]  /*a5e0*/  FSEL R145, R141, RZ, P5 ;  /* 0x000000ff8d917208 */ /* 0x000fe20002800000 */
[----:B------:R-:W-:Y:S01]  /*a5f0*/  IMAD.MOV.U32 R160, RZ, RZ, R172 ;  /* 0x000000ffffa07224 */ /* 0x000fe200078e00ac */
[----:B------:R-:W-:Y:S01]  /*a600*/  LOP3.LUT R142, R147, R162, R151, 0x96, !PT ;  /* 0x000000a2938e7212 */ /* 0x000fe200078e9697 */
[----:B------:R-:W-:Y:S01]  /*a610*/  IMAD.MOV.U32 R153, RZ, RZ, R167 ;  /* 0x000000ffff997224 */ /* 0x000fe200078e00a7 */
[C---:B------:R-:W-:Y:S01]  /*a620*/  FSETP.NEU.FTZ.AND P5, PT, R3.reuse, -INF , PT ;  /* 0xff8000000300780b */ /* 0x040fe20003fbd000 */
[--C-:B------:R-:W-:Y:S01]  /*a630*/  FFMA.FTZ R195, R16, UR4, -R145.reuse ;  /* 0x0000000410c37c23 */ /* 0x100fe20008010891 */
[----:B------:R-:W-:Y:S01]  /*a640*/  FMUL.FTZ R16, R3, UR4 ;  /* 0x0000000403107c20 */ /* 0x000fe20008410000 */
[--C-:B------:R-:W-:Y:S01]  /*a650*/  FFMA.FTZ R148, R52, UR4, -R145.reuse ;  /* 0x0000000434947c23 */ /* 0x100fe20008010891 */
[--C-:B------:R-:W-:Y:S01]  /*a660*/  FFMA.FTZ R147, R53, UR4, -R145.reuse ;  /* 0x0000000435937c23 */ /* 0x100fe20008010891 */
[--C-:B------:R-:W-:Y:S01]  /*a670*/  FFMA.FTZ R157, R32, UR4, -R145.reuse ;  /* 0x00000004209d7c23 */ /* 0x100fe20008010891 */
[--C-:B------:R-:W-:Y:S01]  /*a680*/  FFMA.FTZ R168, R33, UR4, -R145.reuse ;  /* 0x0000000421a87c23 */ /* 0x100fe20008010891 */
[----:B------:R-:W-:Y:S02]  /*a690*/  IMAD.MOV.U32 R52, RZ, RZ, R160 ;  /* 0x000000ffff347224 */ /* 0x000fe400078e00a0 */
[----:B------:R-:W-:Y:S01]  /*a6a0*/  FFMA.FTZ R189, R20, UR4, -R145 ;  /* 0x0000000414bd7c23 */ /* 0x000fe20008010891 */
[----:B------:R-:W-:Y:S02]  /*a6b0*/  IMAD.MOV.U32 R53, RZ, RZ, R161 ;  /* 0x000000ffff357224 */ /* 0x000fe400078e00a1 */
[--C-:B------:R-:W-:Y:S01]  /*a6c0*/  FFMA.FTZ R193, R17, UR4, -R145.reuse ;  /* 0x0000000411c17c23 */ /* 0x100fe20008010891 */
[----:B------:R-:W-:Y:S04]  /*a6d0*/  IMAD.WIDE.U32 R32, R139, -0x2daee0ad, RZ ;  /* 0xd2511f538b207825 */ /* 0x000fe800078e00ff */
[--C-:B------:R-:W-:Y:S01]  /*a6e0*/  FFMA.FTZ R171, R36, UR4, -R145.reuse ;  /* 0x0000000424ab7c23 */ /* 0x100fe20008010891 */
[----:B------:R-:W-:Y:S01]  /*a6f0*/  MUFU.EX2 R148, R148 ;  /* 0x0000009400947308 */ /* 0x000fe20000000800 */
[----:B------:R-:W-:Y:S01]  /*a700*/  FFMA.FTZ R144, R64, UR4, -R145 ;  /* 0x0000000440907c23 */ /* 0x000fe20008010891 */
[----:B------:R-:W-:Y:S01]  /*a710*/  IMAD.WIDE.U32 R160, R138, -0x2daee0ad, RZ ;  /* 0xd2511f538aa07825 */ /* 0x000fe200078e00ff */
[----:B------:R-:W-:Y:S07]  /*a720*/  FSEL R138, R16, RZ, P5 ;  /* 0x000000ff108a7208 */ /* 0x000fee0002800000 */
[----:B------:R-:W-:Y:S01]  /*a730*/  MUFU.EX2 R147, R147 ;  /* 0x0000009300937308 */ /* 0x000fe20000000800 */
[C---:B------:R-:W-:Y:S01]  /*a740*/  LOP3.LUT R20, R137.reuse, R164, R33, 0x96, !PT ;  /* 0x000000a489147212 */ /* 0x040fe200078e9621 */
[----:B------:R-:W-:Y:S01]  /*a750*/  IMAD.U32 R17, RZ, RZ, UR8 ;  /* 0x00000008ff117e24 */ /* 0x000fe2000f8e00ff */
[----:B------:R-:W-:Y:S01]  /*a760*/  LOP3.LUT R137, R137, R152, R161, 0x96, !PT ;  /* 0x0000009889897212 */ /* 0x000fe200078e96a1 */
[--C-:B------:R-:W-:Y:S01]  /*a770*/  FFMA.FTZ R16, R6, UR4, -R138.reuse ;  /* 0x0000000406107c23 */ /* 0x100fe2000801088a */
[----:B------:R-:W-:Y:S01]  /*a780*/  FSETP.NEU.FTZ.AND P5, PT, R2, -INF , PT ;  /* 0xff8000000200780b */ /* 0x000fe20003fbd000 */
[----:B------:R-:W-:Y:S02]  /*a790*/  IMAD.U32 R6, RZ, RZ, UR6 ;  /* 0x00000006ff067e24 */ /* 0x000fe4000f8e00ff */
[--C-:B------:R-:W-:Y:S01]  /*a7a0*/  FFMA.FTZ R172, R37, UR4, -R145.reuse ;  /* 0x0000000425ac7c23 */ /* 0x100fe20008010891 */
[--C-:B------:R-:W-:Y:S01]  /*a7b0*/  FFMA.FTZ R162, R48, UR4, -R145.reuse ;  /* 0x0000000430a27c23 */ /* 0x100fe20008010891 */
[----:B------:R-:W-:Y:S01]  /*a7c0*/  FFMA.FTZ R163, R49, UR4, -R145 ;  /* 0x0000000431a37c23 */ /* 0x000fe20008010891 */
[----:B------:R-:W-:Y:S04]  /*a7d0*/  IMAD.WIDE.U32 R36, R142, -0x2daee0ad, RZ ;  /* 0xd2511f538e247825 */ /* 0x000fe800078e00ff */
[--C-:B------:R-:W-:Y:S01]  /*a7e0*/  FFMA.FTZ R192, R19, UR4, -R138.reuse ;  /* 0x0000000413c07c23 */ /* 0x100fe2000801088a */
[----:B------:R-:W-:Y:S01]  /*a7f0*/  MUFU.EX2 R33, R16 ;  /* 0x0000001000217308 */ /* 0x000fe20000000800 */
[----:B------:R-:W-:Y:S01]  /*a800*/  FMUL.FTZ R142, R2, UR4 ;  /* 0x00000004028e7c20 */ /* 0x000fe20008410000 */
[----:B------:R-:W-:Y:S01]  /*a810*/  IMAD.WIDE.U32 R48, R143, -0x2daee0ad, RZ ;  /* 0xd2511f538f307825 */ /* 0x000fe200078e00ff */
[----:B------:R-:W-:Y:S07]  /*a820*/  LOP3.LUT R160, R149, R160, R37, 0x96, !PT ;  /* 0x000000a095a07212 */ /* 0x000fee00078e9625 */
[----:B------:R-:W-:Y:S01]  /*a830*/  MUFU.EX2 R163, R163 ;  /* 0x000000a300a37308 */ /* 0x000fe20000000800 */
[----:B------:R-:W-:Y:S01]  /*a840*/  FFMA.FTZ R143, R18, UR4, -R138 ;  /* 0x00000004128f7c23 */ /* 0x000fe2000801088a */
[----:B------:R-:W-:Y:S01]  /*a850*/  FSEL R142, R142, RZ, P5 ;  /* 0x000000ff8e8e7208 */ /* 0x000fe20002800000 */
[----:B------:R-:W-:Y:S01]  /*a860*/  IMAD.WIDE.U32 R18, R137, -0x326172a9, RZ ;  /* 0xcd9e8d5789127825 */ /* 0x000fe200078e00ff */
[----:B------:R-:W-:Y:S02]  /*a870*/  LOP3.LUT R137, R17, 0xff0000, R6, 0xf8, !PT ;  /* 0x00ff000011897812 */ /* 0x000fe400078ef806 */
[----:B------:R-:W-:Y:S01]  /*a880*/  FSETP.NEU.FTZ.AND P5, PT, R0, -INF , PT ;  /* 0xff8000000000780b */ /* 0x000fe20003fbd000 */
[----:B------:R-:W-:Y:S01]  /*a890*/  FADD.FTZ R6, -R132, R133 ;  /* 0x0000008584067221 */ /* 0x000fe20000010100 */
[----:B------:R-:W-:Y:S01]  /*a8a0*/  LOP3.LUT R164, R149, R32, R49, 0x96, !PT ;  /* 0x0000002095a47212 */ /* 0x000fe200078e9631 */
[----:B------:R-:W-:Y:S01]  /*a8b0*/  FFMA.FTZ R17, R8, UR4, -R142 ;  /* 0x0000000408117c23 */ /* 0x000fe2000801088e */
[----:B------:R-:W-:Y:S01]  /*a8c0*/  FADD.FTZ R8, -R3, R134 ;  /* 0x0000008603087221 */ /* 0x000fe20000010100 */
[----:B------:R-:W-:Y:S01]  /*a8d0*/  FMUL.FTZ R6, R6, UR4 ;  /* 0x0000000406067c20 */ /* 0x000fe20008410000 */
[----:B------:R-:W-:Y:S01]  /*a8e0*/  FADD.FTZ R134, -R2, R135 ;  /* 0x0000008702867221 */ /* 0x000fe20000010100 */
[----:B------:R-:W-:Y:S01]  /*a8f0*/  FMUL.FTZ R135, R0, UR4 ;  /* 0x0000000400877c20 */ /* 0x000fe20008410000 */
[--C-:B------:R-:W-:Y:S01]  /*a900*/  FFMA.FTZ R35, R35, UR4, -R138.reuse ;  /* 0x0000000423237c23 */ /* 0x100fe2000801088a */
[--C-:B------:R-:W-:Y:S01]  /*a910*/  FFMA.FTZ R139, R66, UR4, -R138.reuse ;  /* 0x00000004428b7c23 */ /* 0x100fe2000801088a */
[--C-:B------:R-:W-:Y:S01]  /*a920*/  FFMA.FTZ R152, R54, UR4, -R138.reuse ;  /* 0x0000000436987c23 */ /* 0x100fe2000801088a */
[----:B------:R-:W1:Y:S01]  /*a930*/  MUFU.EX2 R6, R6 ;  /* 0x0000000600067308 */ /* 0x000e620000000800 */
[----:B------:R-:W-:Y:S01]  /*a940*/  FSEL R135, R135, RZ, P5 ;  /* 0x000000ff87877208 */ /* 0x000fe20002800000 */
[----:B------:R-:W-:Y:S01]  /*a950*/  FFMA.FTZ R173, R39, UR4, -R138 ;  /* 0x0000000427ad7c23 */ /* 0x000fe2000801088a */
[----:B------:R-:W-:Y:S02]  /*a960*/  IMAD.MOV.U32 R39, RZ, RZ, R35 ;  /* 0x000000ffff277224 */ /* 0x000fe400078e0023 */
[----:B------:R-:W-:Y:S01]  /*a970*/  FFMA.FTZ R4, R4, UR4, -R145 ;  /* 0x0000000404047c23 */ /* 0x000fe20008010891 */
[----:B------:R-:W-:Y:S02]  /*a980*/  IMAD.MOV.U32 R35, RZ, RZ, R168 ;  /* 0x000000ffff237224 */ /* 0x000fe400078e00a8 */
[--C-:B------:R-:W-:Y:S01]  /*a990*/  FFMA.FTZ R168, R45, UR4, -R142.reuse ;  /* 0x000000042da87c23 */ /* 0x100fe2000801088e */
[----:B------:R-:W-:Y:S01]  /*a9a0*/  FFMA.FTZ R45, R27, UR4, -R135 ;  /* 0x000000041b2d7c23 */ /* 0x000fe20008010887 */
[----:B------:R-:W-:Y:S01]  /*a9b0*/  IMAD.MOV.U32 R66, RZ, RZ, R143 ;  /* 0x000000ffff427224 */ /* 0x000fe200078e008f */
[----:B------:R-:W2:Y:S01]  /*a9c0*/  LDL.LU R27, [R1+0x80] ;  /* 0x00008000011b7983 */ /* 0x000ea20000300800 */
[----:B------:R-:W-:Y:S01]  /*a9d0*/  FFMA.FTZ R143, R60, UR4, -R142 ;  /* 0x000000043c8f7c23 */ /* 0x000fe2000801088e */
[----:B------:R-:W-:Y:S01]  /*a9e0*/  IMAD.MOV.U32 R60, RZ, RZ, R36 ;  /* 0x000000ffff3c7224 */ /* 0x000fe200078e0024 */
[----:B------:R-:W3:Y:S01]  /*a9f0*/  MUFU.EX2 R4, R4 ;  /* 0x0000000400047308 */ /* 0x000ee20000000800 */
[--C-:B------:R-:W-:Y:S01]  /*aa00*/  FFMA.FTZ R141, R21, UR4, -R145.reuse ;  /* 0x00000004158d7c23 */ /* 0x100fe20008010891 */
[----:B-1----:R-:W-:Y:S01]  /*aa10*/  FMUL.FTZ R36, R6, R116 ;  /* 0x0000007406247220 */ /* 0x002fe20000410000 */
[----:B------:R-:W-:Y:S01]  /*aa20*/  IMAD.WIDE.U32 R20, R20, -0x326172a9, RZ ;  /* 0xcd9e8d5714147825 */ /* 0x000fe200078e00ff */
[----:B------:R-:W4:Y:S06]  /*aa30*/  LDL.LU R116, [R1+0x7c] ;  /* 0x00007c0001747983 */ /* 0x000f2c0000300800 */
[----:B------:R-:W-:Y:S01]  /*aa40*/  MUFU.EX2 R173, R173 ;  /* 0x000000ad00ad7308 */ /* 0x000fe20000000800 */
[----:B------:R-:W-:Y:S01]  /*aa50*/  FFMA.FTZ R5, R5, UR4, -R145 ;  /* 0x0000000405057c23 */ /* 0x000fe20008010891 */
[----:B------:R-:W-:Y:S01]  /*aa60*/  IMAD.MOV.U32 R64, RZ, RZ, R183 ;  /* 0x000000ffff407224 */ /* 0x000fe200078e00b7 */
[----:B------:R-:W-:Y:S01]  /*aa70*/  LOP3.LUT R183, R146, R150, R19, 0x96, !PT ;  /* 0x0000009692b77212 */ /* 0x000fe200078e9613 */
[----:B------:R-:W-:Y:S01]  /*aa80*/  FFMA.FTZ R10, R10, UR4, -R135 ;  /* 0x000000040a0a7c23 */ /* 0x000fe20008010887 */
[----:B------:R-:W-:Y:S01]  /*aa90*/  FFMA.FTZ R145, R65, UR4, -R145 ;  /* 0x0000000441917c23 */ /* 0x000fe20008010891 */
[----:B------:R-:W-:Y:S01]  /*aaa0*/  LOP3.LUT R65, R146, R158, R21, 0x96, !PT ;  /* 0x0000009e92417212 */ /* 0x000fe200078e9615 */
[----:B------:R-:W-:Y:S01]  /*aab0*/  FMUL.FTZ R8, R8, UR4 ;  /* 0x0000000408087c20 */ /* 0x000fe20008410000 */
        /* <DEDUP_REMOVED lines=8> */
[----:B------:R-:W-:Y:S01]  /*ab40*/  FMUL.FTZ R134, R134, UR4 ;  /* 0x0000000486867c20 */ /* 0x000fe20008410000 */
[--C-:B------:R-:W-:Y:S01]  /*ab50*/  FFMA.FTZ R159, R46, UR4, -R135.reuse ;  /* 0x000000042e9f7c23 */ /* 0x100fe20008010887 */
[----:B------:R-:W-:Y:S01]  /*ab60*/  FFMA.FTZ R158, R47, UR4, -R135 ;  /* 0x000000042f9e7c23 */ /* 0x000fe20008010887 */
[----:B------:R-:W-:Y:S01]  /*ab70*/  FFMA.FTZ R190, R12, UR4, -R142 ;  /* 0x000000040cbe7c23 */ /* 0x000fe2000801088e */
[----:B------:R-:W-:Y:S01]  /*ab80*/  FFMA.FTZ R138, R67, UR4, -R138 ;  /* 0x00000004438a7c23 */ /* 0x000fe2000801088a */
[----:B---3--:R-:W-:Y:S02]  /*ab90*/  IMAD.MOV.U32 R47, RZ, RZ, R4 ;  /* 0x000000ffff2f7224 */ /* 0x008fe400078e0004 */
[----:B------:R-:W-:Y:S01]  /*aba0*/  FMUL.FTZ R4, R6, R92 ;  /* 0x0000005c06047220 */ /* 0x000fe20000410000 */
[----:B------:R-:W-:Y:S02]  /*abb0*/  IMAD.MOV.U32 R12, RZ, RZ, R64 ;  /* 0x000000ffff0c7224 */ /* 0x000fe400078e0040 */
[--C-:B------:R-:W-:Y:S01]  /*abc0*/  FFMA.FTZ R64, R13, UR4, -R142.reuse ;  /* 0x000000040d407c23 */ /* 0x100fe2000801088e */
[----:B------:R1:W-:Y:S01]  /*abd0*/  MUFU.EX2 R46, R5 ;  /* 0x00000005002e7308 */ /* 0x0003e20000000800 */
[----:B------:R-:W-:Y:S02]  /*abe0*/  IMAD.MOV.U32 R13, RZ, RZ, R165 ;  /* 0x000000ffff0d7224 */ /* 0x000fe400078e00a5 */
[--C-:B------:R-:W-:Y:S01]  /*abf0*/  FFMA.FTZ R28, R28, UR4, -R142.reuse ;  /* 0x000000041c1c7c23 */ /* 0x100fe2000801088e */
[----:B------:R-:W-:Y:S06]  /*ac00*/  IMAD.WIDE.U32 R164, R164, -0x326172a9, RZ ;  /* 0xcd9e8d57a4a47825 */ /* 0x000fec00078e00ff */
[----:B------:R3:W-:Y:S01]  /*ac10*/  MUFU.EX2 R67, R17 ;  /* 0x0000001100437308 */ /* 0x0007e20000000800 */
[----:B------:R-:W-:Y:S01]  /*ac20*/  FFMA.FTZ R29, R29, UR4, -R142 ;  /* 0x000000041d1d7c23 */ /* 0x000fe2000801088e */
[----:B------:R-:W-:Y:S08]  /*ac30*/  IMAD.MOV.U32 R51, RZ, RZ, R22 ;  /* 0x000000ffff337224 */ /* 0x000ff000078e0016 */
[----:B------:R-:W-:Y:S01]  /*ac40*/  MUFU.EX2 R10, R10 ;  /* 0x0000000a000a7308 */ /* 0x000fe20000000800 */
[----:B------:R-:W-:Y:S01]  /*ac50*/  IMAD.MOV.U32 R34, RZ, RZ, R157 ;  /* 0x000000ffff227224 */ /* 0x000fe200078e009d */
[----:B------:R-:W-:Y:S01]  /*ac60*/  LOP3.LUT R157, R155, R20, R165, 0x96, !PT ;  /* 0x000000149b9d7212 */ /* 0x000fe200078e96a5 */
[----:B------:R-:W-:Y:S07]  /*ac70*/  IMAD.MOV.U32 R22, RZ, RZ, R154 ;  /* 0x000000ffff167224 */ /* 0x000fee00078e009a */
[----:B------:R-:W5:Y:S01]  /*ac80*/  MUFU.EX2 R8, R8 ;  /* 0x0000000800087308 */ /* 0x000f620000000800 */
[----:B------:R-:W-:Y:S04]  /*ac90*/  IMAD.WIDE.U32 R160, R160, -0x326172a9, RZ ;  /* 0xcd9e8d57a0a07825 */ /* 0x000fe800078e00ff */
[----:B------:R-:W-:Y:S05]  /*aca0*/  FFMA.FTZ R154, R25, UR4, -R142 ;  /* 0x00000004199a7c23 */ /* 0x000fea000801088e */
[----:B------:R5:W-:Y:S01]  /*acb0*/  MUFU.EX2 R92, R7 ;  /* 0x00000007005c7308 */ /* 0x000be20000000800 */
[----:B------:R-:W-:Y:S01]  /*acc0*/  FFMA.FTZ R165, R31, UR4, -R135 ;  /* 0x000000041fa57c23 */ /* 0x000fe20008010887 */
[----:B------:R-:W-:Y:S01]  /*acd0*/  LOP3.LUT R155, R155, R18, R161, 0x96, !PT ;  /* 0x000000129b9b7212 */ /* 0x000fe200078e96a1 */
[----:B------:R-:W-:Y:S07]  /*ace0*/  IMAD.MOV.U32 R54, RZ, RZ, R176 ;  /* 0x000000ffff367224 */ /* 0x000fee00078e00b0 */
[----:B------:R-:W5:Y:S01]  /*acf0*/  MUFU.EX2 R134, R134 ;  /* 0x0000008600867308 */ /* 0x000f620000000800 */
[----:B------:R-:W-:Y:S02]  /*ad00*/  IMAD.MOV.U32 R50, RZ, RZ, R169 ;  /* 0x000000ffff327224 */ /* 0x000fe400078e00a9 */
[--C-:B------:R-:W-:Y:S01]  /*ad10*/  FFMA.FTZ R146, R24, UR4, -R142.reuse ;  /* 0x0000000418927c23 */ /* 0x100fe2000801088e */
[--C-:B------:R-:W-:Y:S01]  /*ad20*/  FFMA.FTZ R176, R41, UR4, -R142.reuse ;  /* 0x0000000429b07c23 */ /* 0x100fe2000801088e */
[----:B------:R-:W-:Y:S02]  /*ad30*/  IMAD.MOV.U32 R31, RZ, RZ, R33 ;  /* 0x000000ffff1f7224 */ /* 0x000fe400078e0021 */
[----:B------:R-:W-:Y:S01]  /*ad40*/  FFMA.FTZ R169, R44, UR4, -R142 ;  /* 0x000000042ca97c23 */ /* 0x000fe2000801088e */
[--C-:B------:R-:W-:Y:S01]  /*ad50*/  FFMA.FTZ R41, R14, UR4, -R135.reuse ;  /* 0x000000040e297c23 */ /* 0x100fe20008010887 */
[----:B------:R-:W-:Y:S01]  /*ad60*/  FFMA.FTZ R38, R26, UR4, -R135 ;  /* 0x000000041a267c23 */ /* 0x000fe20008010887 */
[----:B------:R-:W-:Y:S02]  /*ad70*/  IMAD.MOV.U32 R25, RZ, RZ, R13 ;  /* 0x000000ffff197224 */ /* 0x000fe400078e000d */
[--C-:B------:R-:W-:Y:S01]  /*ad80*/  FFMA.FTZ R44, R15, UR4, -R135.reuse ;  /* 0x000000040f2c7c23 */ /* 0x100fe20008010887 */
[----:B------:R-:W-:Y:S01]  /*ad90*/  FFMA.FTZ R30, R30, UR4, -R135 ;  /* 0x000000041e1e7c23 */ /* 0x000fe20008010887 */
[----:B------:R-:W-:Y:S02]  /*ada0*/  IMAD.MOV.U32 R15, RZ, RZ, R32 ;  /* 0x000000ffff0f7224 */ /* 0x000fe400078e0020 */
[----:B------:R-:W-:Y:S01]  /*adb0*/  FFMA.FTZ R149, R57, UR4, -R142 ;  /* 0x0000000439957c23 */ /* 0x000fe2000801088e */
[----:B------:R-:W-:Y:S02]  /*adc0*/  IMAD.MOV.U32 R13, RZ, RZ, R65 ;  /* 0x000000ffff0d7224 */ /* 0x000fe400078e0041 */
[----:B------:R-:W-:Y:S01]  /*add0*/  FMUL.FTZ R65, R6, R129 ;  /* 0x0000008106417220 */ /* 0x000fe20000410000 */
[----:B------:R-:W-:Y:S02]  /*ade0*/  IMAD.MOV.U32 R14, RZ, RZ, R28 ;  /* 0x000000ffff0e7224 */ /* 0x000fe400078e001c */
[----:B------:R-:W-:Y:S01]  /*adf0*/  FADD.FTZ R133, -R0, R136 ;  /* 0x0000008800857221 */ /* 0x000fe20000010100 */
[----:B------:R-:W-:Y:S02]  /*ae00*/  IMAD.MOV.U32 R26, RZ, RZ, R154 ;  /* 0x000000ffff1a7224 */ /* 0x000fe400078e009a */
[--C-:B------:R-:W-:Y:S01]  /*ae10*/  FFMA.FTZ R9, R9, UR4, -R142.reuse ;  /* 0x0000000409097c23 */ /* 0x100fe2000801088e */
[----:B------:R-:W-:Y:S02]  /*ae20*/  IMAD.MOV.U32 R55, RZ, RZ, R177 ;  /* 0x000000ffff377224 */ /* 0x000fe400078e00b1 */
[----:B------:R-:W-:Y:S01]  /*ae30*/  FFMA.FTZ R177, R40, UR4, -R142 ;  /* 0x0000000428b17c23 */ /* 0x000fe2000801088e */
[----:B------:R-:W-:Y:S02]  /*ae40*/  IMAD.MOV.U32 R24, RZ, RZ, R12 ;  /* 0x000000ffff187224 */ /* 0x000fe400078e000c */
[----:B------:R-:W-:Y:S01]  /*ae50*/  FFMA.FTZ R150, R56, UR4, -R142 ;  /* 0x0000000438967c23 */ /* 0x000fe2000801088e */
[----:B------:R-:W-:Y:S02]  /*ae60*/  IMAD.MOV.U32 R19, RZ, RZ, R29 ;  /* 0x000000ffff137224 */ /* 0x000fe400078e001d */
[----:B------:R-:W-:Y:S01]  /*ae70*/  FFMA.FTZ R136, R42, UR4, -R135 ;  /* 0x000000042a887c23 */ /* 0x000fe20008010887 */
[----:B------:R-:W-:Y:S02]  /*ae80*/  IMAD.MOV.U32 R18, RZ, RZ, R146 ;  /* 0x000000ffff127224 */ /* 0x000fe400078e0092 */
[C---:B-1----:R-:W-:Y:S01]  /*ae90*/  FMUL.FTZ R5, R6.reuse, R93 ;  /* 0x0000005d06057220 */ /* 0x042fe20000410000 */
[----:B------:R-:W-:Y:S02]  /*aea0*/  IMAD.MOV.U32 R12, RZ, RZ, R153 ;  /* 0x000000ffff0c7224 */ /* 0x000fe400078e0099 */
[C---:B------:R-:W-:Y:S01]  /*aeb0*/  FMUL.FTZ R16, R6.reuse, R104 ;  /* 0x0000006806107220 */ /* 0x040fe20000410000 */
[----:B------:R-:W-:Y:S02]  /*aec0*/  IMAD.MOV.U32 R129, RZ, RZ, R31 ;  /* 0x000000ffff817224 */ /* 0x000fe400078e001f */
[----:B------:R-:W-:Y:S01]  /*aed0*/  FMUL.FTZ R21, R6, R109 ;  /* 0x0000006d06157220 */ /* 0x000fe20000410000 */
[----:B------:R-:W-:Y:S01]  /*aee0*/  FFMA.FTZ R142, R61, UR4, -R142 ;  /* 0x000000043d8e7c23 */ /* 0x000fe2000801088e */
[--C-:B------:R-:W-:Y:S01]  /*aef0*/  FFMA.FTZ R11, R11, UR4, -R135.reuse ;  /* 0x000000040b0b7c23 */ /* 0x100fe20008010887 */
[--C-:B------:R-:W-:Y:S01]  /*af00*/  FFMA.FTZ R161, R43, UR4, -R135.reuse ;  /* 0x000000042ba17c23 */ /* 0x100fe20008010887 */
[--C-:B------:R-:W-:Y:S01]  /*af10*/  FFMA.FTZ R153, R58, UR4, -R135.reuse ;  /* 0x000000043a997c23 */ /* 0x100fe20008010887 */
[--C-:B------:R-:W-:Y:S01]  /*af20*/  FFMA.FTZ R154, R59, UR4, -R135.reuse ;  /* 0x000000043b9a7c23 */ /* 0x100fe20008010887 */
[----:B------:R-:W-:Y:S02]  /*af30*/  IMAD.MOV.U32 R31, RZ, RZ, R30 ;  /* 0x000000ffff1f7224 */ /* 0x000fe400078e001e */
[----:B------:R-:W-:Y:S01]  /*af40*/  FFMA.FTZ R146, R62, UR4, -R135 ;  /* 0x000000043e927c23 */ /* 0x000fe20008010887 */
[----:B------:R-:W-:Y:S02]  /*af50*/  IMAD.MOV.U32 R29, RZ, RZ, R53 ;  /* 0x000000ffff1d7224 */ /* 0x000fe400078e0035 */
[C---:B---3--:R-:W-:Y:S01]  /*af60*/  FMUL.FTZ R17, R6.reuse, R105 ;  /* 0x0000006906117220 */ /* 0x048fe20000410000 */
[C---:B------:R-:W-:Y:S01]  /*af70*/  FMUL.FTZ R20, R6.reuse, R108 ;  /* 0x0000006c06147220 */ /* 0x040fe20000410000 */
[C---:B------:R-:W-:Y:S01]  /*af80*/  FMUL.FTZ R32, R6.reuse, R112 ;  /* 0x0000007006207220 */ /* 0x040fe20000410000 */
[C---:B------:R-:W-:Y:S01]  /*af90*/  FMUL.FTZ R33, R6.reuse, R113 ;  /* 0x0000007106217220 */ /* 0x040fe20000410000 */
[----:B------:R-:W-:Y:S02]  /*afa0*/  IMAD.MOV.U32 R40, RZ, RZ, R64 ;  /* 0x000000ffff287224 */ /* 0x000fe400078e0040 */
[----:B------:R-:W-:Y:S01]  /*afb0*/  FFMA.FTZ R135, R63, UR4, -R135 ;  /* 0x000000043f877c23 */ /* 0x000fe20008010887 */
[----:B------:R-:W-:Y:S02]  /*afc0*/  IMAD.MOV.U32 R28, RZ, RZ, R52 ;  /* 0x000000ffff1c7224 */ /* 0x000fe400078e0034 */
[C---:B------:R-:W-:Y:S01]  /*afd0*/  FMUL.FTZ R52, R6.reuse, R124 ;  /* 0x0000007c06347220 */ /* 0x040fe20000410000 */
        /* <DEDUP_REMOVED lines=9> */
[----:B------:R-:W-:Y:S01]  /*b070*/  FMUL.FTZ R64, R6, R128 ;  /* 0x0000008006407220 */ /* 0x000fe20000410000 */
[----:B------:R-:W-:Y:S02]  /*b080*/  IMAD.MOV.U32 R104, RZ, RZ, R15 ;  /* 0x000000ffff687224 */ /* 0x000fe400078e000f */
[C---:B-----5:R-:W-:Y:S01]  /*b090*/  FMUL.FTZ R7, R8.reuse, R95 ;  /* 0x0000005f08077220 */ /* 0x060fe20000410000 */
[----:B------:R-:W-:Y:S02]  /*b0a0*/  IMAD.MOV.U32 R109, RZ, RZ, R10 ;  /* 0x000000ffff6d7224 */ /* 0x000fe400078e000a */
[----:B------:R-:W-:Y:S01]  /*b0b0*/  FMUL.FTZ R133, R133, UR4 ;  /* 0x0000000485857c20 */ /* 0x000fe20008410000 */
        /* <DEDUP_REMOVED lines=26> */
[----:B------:R-:W-:Y:S01]  /*b260*/  IMAD.MOV.U32 R117, RZ, RZ, R113 ;  /* 0x000000ffff757224 */ /* 0x000fe200078e0071 */
[----:B------:R-:W1:Y:S01]  /*b270*/  MUFU.EX2 R133, R133 ;  /* 0x0000008500857308 */ /* 0x000e620000000800 */
[----:B------:R-:W-:Y:S02]  /*b280*/  IMAD.MOV.U32 R113, RZ, RZ, R104 ;  /* 0x000000ffff717224 */ /* 0x000fe400078e0068 */
[----:B------:R-:W-:Y:S07]  /*b290*/  IMAD.MOV.U32 R104, RZ, RZ, R44 ;  /* 0x000000ffff687224 */ /* 0x000fee00078e002c */
[----:B------:R-:W-:Y:S01]  /*b2a0*/  MUFU.EX2 R141, R141 ;  /* 0x0000008d008d7308 */ /* 0x000fe20000000800 */
[----:B------:R-:W-:Y:S02]  /*b2b0*/  IMAD.MOV.U32 R44, RZ, RZ, R40 ;  /* 0x000000ffff2c7224 */ /* 0x000fe400078e0028 */
[----:B------:R-:W-:Y:S02]  /*b2c0*/  IMAD.MOV.U32 R40, RZ, RZ, R13 ;  /* 0x000000ffff287224 */ /* 0x000fe400078e000d */
[C---:B------:R-:W-:Y:S01]  /*b2d0*/  FMUL.FTZ R13, R134.reuse, R73 ;  /* 0x00000049860d7220 */ /* 0x040fe20000410000 */
[----:B------:R-:W-:Y:S02]  /*b2e0*/  IMAD.MOV.U32 R128, RZ, RZ, R44 ;  /* 0x000000ffff807224 */ /* 0x000fe400078e002c */
[C---:B------:R-:W-:Y:S01]  /*b2f0*/  FMUL.FTZ R44, R134.reuse, R88 ;  /* 0x00000058862c7220 */ /* 0x040fe20000410000 */
[----:B------:R-:W-:Y:S01]  /*b300*/  IMAD.MOV.U32 R73, RZ, RZ, R117 ;  /* 0x000000ffff497224 */ /* 0x000fe200078e0075 */
[----:B------:R-:W-:Y:S01]  /*b310*/  MUFU.EX2 R166, R166 ;  /* 0x000000a600a67308 */ /* 0x000fe20000000800 */
[----:B------:R-:W-:Y:S02]  /*b320*/  IMAD.MOV.U32 R111, RZ, RZ, R104 ;  /* 0x000000ffff6f7224 */ /* 0x000fe400078e0068 */
[----:B------:R-:W-:Y:S07]  /*b330*/  IMAD.MOV.U32 R118, RZ, RZ, R113 ;  /* 0x000000ffff767224 */ /* 0x000fee00078e0071 */
[----:B------:R-:W-:Y:S01]  /*b340*/  MUFU.EX2 R161, R161 ;  /* 0x000000a100a17308 */ /* 0x000fe20000000800 */
        /* <DEDUP_REMOVED lines=15> */
[----:B------:R-:W-:Y:S01]  /*b440*/  MUFU.EX2 R176, R176 ;  /* 0x000000b000b07308 */ /* 0x000fe20000000800 */
[----:B------:R-:W-:Y:S02]  /*b450*/  IMAD.MOV.U32 R118, RZ, RZ, R107 ;  /* 0x000000ffff767224 */ /* 0x000fe400078e006b */
[----:B------:R-:W-:Y:S07]  /*b460*/  IMAD.MOV.U32 R122, RZ, RZ, R111 ;  /* 0x000000ffff7a7224 */ /* 0x000fee00078e006f */
[----:B------:R-:W-:Y:S01]  /*b470*/  MUFU.EX2 R158, R158 ;  /* 0x0000009e009e7308 */ /* 0x000fe20000000800 */
[----:B------:R-:W-:Y:S02]  /*b480*/  IMAD.MOV.U32 R77, RZ, RZ, R118 ;  /* 0x000000ffff4d7224 */ /* 0x000fe400078e0076 */
[----:B------:R-:W-:Y:S07]  /*b490*/  IMAD.MOV.U32 R111, RZ, RZ, R117 ;  /* 0x000000ffff6f7224 */ /* 0x000fee00078e0075 */
[----:B------:R-:W-:Y:S01]  /*b4a0*/  MUFU.EX2 R154, R154 ;  /* 0x0000009a009a7308 */ /* 0x000fe20000000800 */
[----:B------:R-:W3:Y:S09]  /*b4b0*/  LDC R117, c[0x0][0x448] ;  /* 0x00011200ff757b82 */ /* 0x000ef20000000800 */
        /* <DEDUP_REMOVED lines=9> */
[----:B------:R-:W-:Y:S02]  /*b550*/  IMAD.MOV.U32 R27, RZ, RZ, R18 ;  /* 0x000000ffff1b7224 */ /* 0x000fe400078e0012 */
[C---:B------:R-:W-:Y:S01]  /*b560*/  FMUL.FTZ R6, R8.reuse, R94 ;  /* 0x0000005e08067220 */ /* 0x040fe20000410000 */
[C---:B------:R-:W-:Y:S05]  /*b570*/  FMUL.FTZ R18, R8.reuse, R106 ;  /* 0x0000006a08127220 */ /* 0x040fea0000410000 */
[----:B------:R2:W5:Y:S01]  /*b580*/  MUFU.EX2 R94, R9 ;  /* 0x00000009005e7308 */ /* 0x0005620000000800 */
[----:B------:R-:W-:Y:S02]  /*b590*/  IMAD.MOV.U32 R100, RZ, RZ, R27 ;  /* 0x000000ffff647224 */ /* 0x000fe400078e001b */
[C---:B-1----:R-:W-:Y:S01]  /*b5a0*/  FMUL.FTZ R27, R133.reuse, R79 ;  /* 0x0000004f851b7220 */ /* 0x042fe20000410000 */
[----:B----4-:R-:W-:Y:S01]  /*b5b0*/  FFMA.FTZ R95, R8, R116, R129 ;  /* 0x00000074085f7223 */ /* 0x010fe20000010081 */
[----:B------:R-:W-:Y:S01]  /*b5c0*/  FMUL.FTZ R8, R134, R68 ;  /* 0x0000004486087220 */ /* 0x000fe20000410000 */
[----:B------:R-:W-:Y:S01]  /*b5d0*/  IMAD.MOV.U32 R116, RZ, RZ, R109 ;  /* 0x000000ffff747224 */ /* 0x000fe200078e006d */
[----:B------:R-:W4:Y:S01]  /*b5e0*/  LDL.LU R68, [R1+0x78] ;  /* 0x0000780001447983 */ /* 0x000f220000300800 */
[----:B------:R-:W-:Y:S02]  /*b5f0*/  IMAD.MOV.U32 R109, RZ, RZ, R42 ;  /* 0x000000ffff6d7224 */ /* 0x000fe400078e002a */
[----:B------:R-:W-:Y:S01]  /*b600*/  FADD.FTZ R95, R92, R95 ;  /* 0x0000005f5c5f7221 */ /* 0x000fe20000010000 */
[----:B------:R-:W-:Y:S02]  /*b610*/  IMAD.MOV.U32 R42, RZ, RZ, R41 ;  /* 0x000000ffff2a7224 */ /* 0x000fe400078e0029 */
[----:B------:R-:W-:Y:S02]  /*b620*/  IMAD.MOV.U32 R114, RZ, RZ, R109 ;  /* 0x000000ffff727224 */ /* 0x000fe400078e006d */
[----:B------:R-:W-:Y:S02]  /*b630*/  IMAD.MOV.U32 R41, RZ, RZ, R12 ;  /* 0x000000ffff297224 */ /* 0x000fe400078e000c */
[C---:B------:R-:W-:Y:S01]  /*b640*/  FMUL.FTZ R12, R134.reuse, R72 ;  /* 0x00000048860c7220 */ /* 0x040fe20000410000 */
[----:B------:R-:W-:Y:S01]  /*b650*/  IMAD.MOV.U32 R123, RZ, RZ, R114 ;  /* 0x000000ffff7b7224 */ /* 0x000fe200078e0072 */
[----:B------:R-:W3:Y:S01]  /*b660*/  LDL.LU R72, [R1+0x74] ;  /* 0x0000740001487983 */ /* 0x000ee20000300800 */
[----:B------:R-:W-:Y:S02]  /*b670*/  IMAD.MOV.U32 R114, RZ, RZ, R128 ;  /* 0x000000ffff727224 */ /* 0x000fe400078e0080 */
[C---:B--2---:R-:W-:Y:S01]  /*b680*/  FMUL.FTZ R9, R134.reuse, R69 ;  /* 0x0000004586097220 */ /* 0x044fe20000410000 */
[----:B------:R-:W-:Y:S02]  /*b690*/  IMAD.MOV.U32 R128, RZ, RZ, R112 ;  /* 0x000000ffff807224 */ /* 0x000fe400078e0070 */
[----:B------:R-:W-:Y:S02]  /*b6a0*/  IMAD.MOV.U32 R112, RZ, RZ, R59 ;  /* 0x000000ffff707224 */ /* 0x000fe400078e003b */
[----:B------:R-:W-:Y:S02]  /*b6b0*/  IMAD.MOV.U32 R59, RZ, RZ, R43 ;  /* 0x000000ffff3b7224 */ /* 0x000fe400078e002b */
[----:B------:R-:W-:Y:S02]  /*b6c0*/  IMAD.MOV.U32 R43, RZ, RZ, R14 ;  /* 0x000000ffff2b7224 */ /* 0x000fe400078e000e */
[C---:B------:R-:W-:Y:S01]  /*b6d0*/  FMUL.FTZ R14, R133.reuse, R74 ;  /* 0x0000004a850e7220 */ /* 0x040fe20000410000 */
[----:B------:R-:W-:Y:S02]  /*b6e0*/  IMAD.MOV.U32 R74, RZ, RZ, R129 ;  /* 0x000000ffff4a7224 */ /* 0x000fe400078e0081 */
[----:B------:R-:W-:Y:S02]  /*b6f0*/  IMAD.MOV.U32 R129, RZ, RZ, R59 ;  /* 0x000000ffff817224 */ /* 0x000fe400078e003b */
[C---:B------:R-:W-:Y:S01]  /*b700*/  FMUL.FTZ R59, R133.reuse, R99 ;  /* 0x00000063853b7220 */ /* 0x040fe20000410000 */
[----:B------:R-:W-:Y:S01]  /*b710*/  IMAD.MOV.U32 R119, RZ, RZ, R116 ;  /* 0x000000ffff777224 */ /* 0x000fe200078e0074 */
[----:B------:R1:W2:Y:S01]  /*b720*/  LDL.S16 R99, [R1+0x28] ;  /* 0x0000280001637983 */ /* 0x0002a20000100600 */
[----:B------:R-:W-:Y:S02]  /*b730*/  IMAD.MOV.U32 R110, RZ, RZ, R42 ;  /* 0x000000ffff6e7224 */ /* 0x000fe400078e002a */
[----:B------:R-:W-:Y:S02]  /*b740*/  IMAD.MOV.U32 R109, RZ, RZ, R40 ;  /* 0x000000ffff6d7224 */ /* 0x000fe400078e0028 */
[----:B------:R-:W-:Y:S01]  /*b750*/  FMUL.FTZ R40, R134, R84 ;  /* 0x0000005486287220 */ /* 0x000fe20000410000 */
[----:B------:R-:W-:Y:S01]  /*b760*/  LOP3.LUT R84, R140, 0xff, RZ, 0xc0, !PT ;  /* 0x000000ff8c547812 */ /* 0x000fe200078ec0ff */
[----:B------:R-:W-:Y:S02]  /*b770*/  IMAD.MOV.U32 R116, RZ, RZ, R28 ;  /* 0x000000ffff747224 */ /* 0x000fe400078e001c */
[----:B------:R-:W-:Y:S01]  /*b780*/  FMUL.FTZ R28, R134, R80 ;  /* 0x00000050861c7220 */ /* 0x000fe20000410000 */
[----:B------:R-:W-:Y:S01]  /*b790*/  IMAD.MOV.U32 R42, RZ, RZ, R24 ;  /* 0x000000ffff2a7224 */ /* 0x000fe200078e0018 */
[C---:B------:R-:W-:Y:S01]  /*b7a0*/  ISETP.LE.U32.AND P5, PT, R84.reuse, UR8, PT ;  /* 0x0000000854007c0c */ /* 0x040fe2000bfa3070 */
[----:B------:R-:W-:Y:S01]  /*b7b0*/  IMAD.MOV.U32 R113, RZ, RZ, R41 ;  /* 0x000000ffff717224 */ /* 0x000fe200078e0029 */
[----:B------:R-:W-:Y:S01]  /*b7c0*/  PRMT R84, R84, 0x5410, R179 ;  /* 0x0000541054547816 */ /* 0x000fe200000000b3 */
[----:B------:R-:W-:Y:S01]  /*b7d0*/  FMUL.FTZ R24, R134, R76 ;  /* 0x0000004c86187220 */ /* 0x000fe20000410000 */
[----:B------:R-:W-:Y:S01]  /*b7e0*/  LOP3.LUT R179, R170, 0xff, RZ, 0xc0, !PT ;  /* 0x000000ffaab37812 */ /* 0x000fe200078ec0ff */
[----:B------:R-:W-:Y:S01]  /*b7f0*/  FMUL.FTZ R41, R134, R85 ;  /* 0x0000005586297220 */ /* 0x000fe20000410000 */
[----:B------:R-:W-:Y:S02]  /*b800*/  IMAD.MOV.U32 R107, RZ, RZ, R113 ;  /* 0x000000ffff6b7224 */ /* 0x000fe400078e0071 */
        /* <DEDUP_REMOVED lines=9> */
[----:B------:R-:W2:Y:S01]  /*b8a0*/  LDL.LU R98, [R1+0x70] ;  /* 0x0000700001627983 */ /* 0x000ea20000300800 */
[----:B------:R-:W-:Y:S02]  /*b8b0*/  IMAD.MOV.U32 R110, RZ, RZ, R116 ;  /* 0x000000ffff6e7224 */ /* 0x000fe400078e0074 */
[----:B------:R-:W-:Y:S02]  /*b8c0*/  IMAD.MOV.U32 R116, RZ, RZ, R108 ;  /* 0x000000ffff747224 */ /* 0x000fe400078e006c */
[----:B------:R-:W-:Y:S02]  /*b8d0*/  IMAD.MOV.U32 R108, RZ, RZ, R10 ;  /* 0x000000ffff6c7224 */ /* 0x000fe400078e000a */
[C---:B------:R-:W-:Y:S01]  /*b8e0*/  FMUL.FTZ R10, R133.reuse, R70 ;  /* 0x00000046850a7220 */ /* 0x040fe20000410000 */
[----:B------:R-:W-:Y:S02]  /*b8f0*/  IMAD.MOV.U32 R85, RZ, RZ, R119 ;  /* 0x000000ffff557224 */ /* 0x000fe400078e0077 */
[----:B------:R-:W-:Y:S02]  /*b900*/  IMAD.MOV.U32 R119, RZ, RZ, R113 ;  /* 0x000000ffff777224 */ /* 0x000fe400078e0071 */
[----:B------:R-:W-:Y:S02]  /*b910*/  IMAD.MOV.U32 R113, RZ, RZ, R112 ;  /* 0x000000ffff717224 */ /* 0x000fe400078e0070 */
        /* <DEDUP_REMOVED lines=12> */
[----:B------:R-:W-:Y:S01]  /*b9e0*/  PRMT R86, R140, 0x7632, R86 ;  /* 0x000076328c567816 */ /* 0x000fe20000000056 */
[----:B------:R-:W-:Y:S01]  /*b9f0*/  IMAD.MOV.U32 R76, RZ, RZ, R122 ;  /* 0x000000ffff4c7224 */ /* 0x000fe200078e007a */
[----:B------:R-:W-:Y:S01]  /*ba00*/  MUFU.EX2 R112, R112 ;  /* 0x0000007000707308 */ /* 0x000fe20000000800 */
[----:B------:R-:W-:Y:S01]  /*ba10*/  LOP3.LUT R116, R116, 0xff, RZ, 0xc0, !PT ;  /* 0x000000ff74747812 */ /* 0x000fe200078ec0ff */
[----:B------:R-:W-:Y:S01]  /*ba20*/  IMAD.MOV.U32 R122, RZ, RZ, R110 ;  /* 0x000000ffff7a7224 */ /* 0x000fe200078e006e */
[----:B------:R-:W-:Y:S01]  /*ba30*/  LOP3.LUT R86, R86, 0xff, RZ, 0xc0, !PT ;  /* 0x000000ff56567812 */ /* 0x000fe200078ec0ff */
[----:B------:R-:W-:Y:S02]  /*ba40*/  IMAD.MOV.U32 R110, RZ, RZ, R62 ;  /* 0x000000ffff6e7224 */ /* 0x000fe400078e003e */
[C---:B------:R-:W-:Y:S01]  /*ba50*/  FMUL.FTZ R62, R133.reuse, R102 ;  /* 0x00000066853e7220 */ /* 0x040fe20000410000 */
[----:B------:R-:W-:Y:S03]  /*ba60*/  IMAD.MOV.U32 R131, RZ, RZ, R123 ;  /* 0x000000ffff837224 */ /* 0x000fe600078e007b */
[----:B------:R-:W-:Y:S01]  /*ba70*/  MUFU.EX2 R76, R76 ;  /* 0x0000004c004c7308 */ /* 0x000fe20000000800 */
[----:B------:R-:W-:Y:S02]  /*ba80*/  IMAD.MOV.U32 R123, RZ, RZ, R111 ;  /* 0x000000ffff7b7224 */ /* 0x000fe400078e006f */
[----:B------:R-:W-:Y:S02]  /*ba90*/  IMAD.MOV.U32 R111, RZ, RZ, R63 ;  /* 0x000000ffff6f7224 */ /* 0x000fe400078e003f */
[C---:B------:R-:W-:Y:S01]  /*baa0*/  FMUL.FTZ R63, R133.reuse, R103 ;  /* 0x00000067853f7220 */ /* 0x040fe20000410000 */
[----:B------:R-:W-:Y:S04]  /*bab0*/  IMAD.MOV.U32 R114, RZ, RZ, R107 ;  /* 0x000000ffff727224 */ /* 0x000fe800078e006b */
[----:B------:R-:W-:Y:S01]  /*bac0*/  MUFU.EX2 R108, R108 ;  /* 0x0000006c006c7308 */ /* 0x000fe20000000800 */
[----:B------:R-:W-:Y:S02]  /*bad0*/  IMAD.MOV.U32 R107, RZ, RZ, R30 ;  /* 0x000000ffff6b7224 */ /* 0x000fe400078e001e */
[----:B------:R-:W-:Y:S01]  /*bae0*/  FMUL.FTZ R30, R133, R82 ;  /* 0x00000052851e7220 */ /* 0x000fe20000410000 */
[----:B------:R-:W-:Y:S06]  /*baf0*/  PRMT R101, R114, 0x7632, R101 ;  /* 0x0000763272657816 */ /* 0x000fec0000000065 */
[----:B------:R-:W-:Y:S01]  /*bb00*/  MUFU.EX2 R111, R165 ;  /* 0x000000a5006f7308 */ /* 0x000fe20000000800 */
[----:B------:R-:W-:Y:S09]  /*bb10*/  LOP3.LUT R101, R101, 0xff, RZ, 0xc0, !PT ;  /* 0x000000ff65657812 */ /* 0x000ff200078ec0ff */
[----:B------:R-:W-:Y:S01]  /*bb20*/  MUFU.EX2 R105, R105 ;  /* 0x0000006900697308 */ /* 0x000fe20000000800 */
[----:B----4-:R-:W-:Y:S09]  /*bb30*/  FFMA.FTZ R134, R134, R68, R73 ;  /* 0x0000004486867223 */ /* 0x010ff20000010049 */
[----:B------:R-:W4:Y:S01]  /*bb40*/  MUFU.EX2 R68, R11 ;  /* 0x0000000b00447308 */ /* 0x000f220000000800 */
[----:B-----5:R-:W-:Y:S01]  /*bb50*/  FADD.FTZ R134, R94, R134 ;  /* 0x000000865e867221 */ /* 0x020fe20000010000 */
[C---:B---3--:R-:W-:Y:S01]  /*bb60*/  FFMA.FTZ R72, R133.reuse, R72, R75 ;  /* 0x0000004885487223 */ /* 0x048fe2000001004b */
[C---:B----4-:R-:W-:Y:S01]  /*bb70*/  F2FP.BF16.F32.PACK_AB R81, R68.reuse, R75 ;  /* 0x0000004b4451723e */ /* 0x050fe200000010ff */
[C---:B------:R-:W-:Y:S01]  /*bb80*/  FMUL.FTZ R11, R133.reuse, R71 ;  /* 0x00000047850b7220 */ /* 0x040fe20000410000 */
[----:B------:R-:W-:Y:S02]  /*bb90*/  IMAD.MOV.U32 R71, RZ, RZ, R43 ;  /* 0x000000ffff477224 */ /* 0x000fe400078e002b */
[----:B------:R-:W-:Y:S01]  /*bba0*/  FMUL.FTZ R43, R133, R87 ;  /* 0x00000057852b7220 */ /* 0x000fe20000410000 */
[----:B------:R-:W-:Y:S01]  /*bbb0*/  PRMT R80, R81, 0x7632, R80 ;  /* 0x0000763251507816 */ /* 0x000fe20000000050 */
[----:B------:R-:W-:Y:S02]  /*bbc0*/  IMAD.MOV.U32 R87, RZ, RZ, R46 ;  /* 0x000000ffff577224 */ /* 0x000fe400078e002e */
[C---:B------:R-:W-:Y:S01]  /*bbd0*/  FMUL.FTZ R46, R133.reuse, R90 ;  /* 0x0000005a852e7220 */ /* 0x040fe20000410000 */
[----:B------:R-:W-:Y:S02]  /*bbe0*/  IMAD.MOV.U32 R90, RZ, RZ, R47 ;  /* 0x000000ffff5a7224 */ /* 0x000fe400078e002f */
[----:B------:R-:W-:Y:S01]  /*bbf0*/  FMUL.FTZ R47, R133, R91 ;  /* 0x0000005b852f7220 */ /* 0x000fe20000410000 */
[----:B------:R-:W-:Y:S01]  /*bc00*/  FADD.FTZ R72, R68, R72 ;  /* 0x0000004844487221 */ /* 0x000fe20000010000 */
[----:B------:R-:W3:Y:S01]  /*bc10*/  LDL.LU R91, [R1+0x4c] ;  /* 0x00004c00015b7983 */ /* 0x000ee20000300800 */
[----:B------:R-:W-:Y:S01]  /*bc20*/  IMAD.MOV.U32 R75, RZ, RZ, R71 ;  /* 0x000000ffff4b7224 */ /* 0x000fe200078e0047 */
[C---:B------:R-:W-:Y:S01]  /*bc30*/  F2FP.BF16.F32.PACK_AB R70, R87.reuse, R90 ;  /* 0x0000005a5746723e */ /* 0x040fe200000010ff */
[----:B------:R-:W-:Y:S01]  /*bc40*/  FADD.FTZ R93, R87, R93 ;  /* 0x0000005d575d7221 */ /* 0x000fe20000010000 */
[----:B------:R-:W-:Y:S02]  /*bc50*/  IMAD.MOV.U32 R87, RZ, RZ, R74 ;  /* 0x000000ffff577224 */ /* 0x000fe400078e004a */
[----:B------:R-:W-:Y:S01]  /*bc60*/  PRMT R69, R70, 0x7632, R69 ;  /* 0x0000763246457816 */ /* 0x000fe20000000045 */
[----:B--2---:R-:W-:Y:S02]  /*bc70*/  @!P5 HFMA2.BF16_V2 R99, -RZ.H0_H0, RZ.H0_H0, -R70.H0_H0 ;  /* 0x200000ffff63d231 */ /* 0x004fe40000340946 */
[----:B------:R-:W-:Y:S01]  /*bc80*/  IMAD.MOV.U32 R74, RZ, RZ, R73 ;  /* 0x000000ffff4a7224 */ /* 0x000fe200078e0049 */
[----:B------:R-:W-:Y:S01]  /*bc90*/  F2FP.BF16.F32.PACK_AB R83, R92, R87 ;  /* 0x000000575c53723e */ /* 0x000fe200000010ff */
[----:B------:R-:W2:Y:S01]  /*bca0*/  MUFU.EX2 R73, R195 ;  /* 0x000000c300497308 */ /* 0x000ea20000000800 */
[----:B------:R-:W-:Y:S01]  /*bcb0*/  IMAD.MOV.U32 R87, RZ, RZ, R119 ;  /* 0x000000ffff577224 */ /* 0x000fe200078e0077 */
[----:B------:R-:W-:Y:S01]  /*bcc0*/  PRMT R68, R99, 0x7610, R68 ;  /* 0x0000761063447816 */ /* 0x000fe20000000044 */
[----:B------:R4:W-:Y:S01]  /*bcd0*/  @!P5 STL.S16 [R1+0x28], R99 ;  /* 0x000028630100d387 */ /* 0x0009e20000100600 */
[----:B------:R-:W-:Y:S01]  /*bce0*/  F2FP.BF16.F32.PACK_AB R78, R94, R74 ;  /* 0x0000004a5e4e723e */ /* 0x000fe200000010ff */
[----:B------:R-:W-:Y:S01]  /*bcf0*/  IMAD.MOV.U32 R90, RZ, RZ, R89 ;  /* 0x000000ffff5a7224 */ /* 0x000fe200078e0059 */
[----:B------:R-:W-:Y:S04]  /*bd00*/  PRMT R82, R83, 0x7632, R82 ;  /* 0x0000763253527816 */ /* 0x000fe80000000052 */
[----:B------:R-:W5:Y:S01]  /*bd10*/  MUFU.EX2 R74, R193 ;  /* 0x000000c1004a7308 */ /* 0x000f620000000800 */
[----:B------:R-:W-:Y:S01]  /*bd20*/  PRMT R79, R78, 0x7632, R79 ;  /* 0x000076324e4f7816 */ /* 0x000fe2000000004f */
[----:B------:R-:W-:Y:S02]  /*bd30*/  IMAD.MOV.U32 R89, RZ, RZ, R118 ;  /* 0x000000ffff597224 */ /* 0x000fe400078e0076 */
[----:B------:R-:W-:Y:S02]  /*bd40*/  IMAD.SHL.U32 R71, R117, 0x8, RZ ;  /* 0x0000000875477824 */ /* 0x000fe400078e00ff */
[----:B--2---:R-:W-:Y:S04]  /*bd50*/  FADD.FTZ R93, R73, R93 ;  /* 0x0000005d495d7221 */ /* 0x004fe80000010000 */
[----:B------:R-:W-:Y:S01]  /*bd60*/  MUFU.EX2 R89, R89 ;  /* 0x0000005900597308 */ /* 0x000fe20000000800 */
[----:B------:R-:W2:Y:S01]  /*bd70*/  S2R R195, SR_TID.X ;  /* 0x0000000000c37919 */ /* 0x000ea20000002100 */
[----:B------:R-:W-:Y:S01]  /*bd80*/  IMAD.MOV.U32 R119, RZ, RZ, R98 ;  /* 0x000000ffff777224 */ /* 0x000fe200078e0062 */
[C---:B-----5:R-:W-:Y:S01]  /*bd90*/  F2FP.BF16.F32.PACK_AB R94, R74.reuse, R73 ;  /* 0x000000494a5e723e */ /* 0x060fe200000010ff */
[----:B------:R-:W-:Y:S01]  /*bda0*/  FADD.FTZ R73, R74, R93 ;  /* 0x0000005d4a497221 */ /* 0x000fe20000010000 */
[----:B------:R-:W-:Y:S01]  /*bdb0*/  PRMT R74, R68, 0x7610, R74 ;  /* 0x00007610444a7816 */ /* 0x000fe2000000004a */
[----:B------:R-:W-:Y:S01]  /*bdc0*/  IMAD.MOV.U32 R193, RZ, RZ, 0x20 ;  /* 0x00000020ffc17424 */ /* 0x000fe200078e00ff */
[----:B------:R-:W-:Y:S02]  /*bdd0*/  PRMT R68, R70, 0x5410, R69 ;  /* 0x0000541046447816 */ /* 0x000fe40000000045 */
[----:B------:R-:W-:Y:S01]  /*bde0*/  @!P5 PRMT R70, R74, 0x5410, RZ ;  /* 0x000054104a46d816 */ /* 0x000fe200000000ff */
[----:B----4-:R-:W-:Y:S01]  /*bdf0*/  IMAD.MOV.U32 R99, RZ, RZ, R96 ;  /* 0x000000ffff637224 */ /* 0x010fe200078e0060 */
[----:B------:R-:W-:Y:S02]  /*be00*/  SHF.R.U32.HI R96, RZ, 0x18, R140 ;  /* 0x00000018ff607819 */ /* 0x000fe4000001168c */
[----:B------:R-:W-:Y:S01]  /*be10*/  PRMT R92, R94, 0x7632, R92 ;  /* 0x000076325e5c7816 */ /* 0x000fe2000000005c */
[----:B------:R4:W-:Y:S01]  /*be20*/  MUFU.EX2 R74, R99 ;  /* 0x00000063004a7308 */ /* 0x0009e20000000800 */
[----:B------:R-:W-:Y:S01]  /*be30*/  ISETP.LE.U32.AND P5, PT, R96, UR8, PT ;  /* 0x0000000860007c0c */ /* 0x000fe2000bfa3070 */
[----:B------:R1:W5:Y:S01]  /*be40*/  LDL.S16 R140, [R1+0x1c] ;  /* 0x00001c00018c7983 */ /* 0x0003620000100600 */
[C---:B------:R-:W-:Y:S01]  /*be50*/  PRMT R96, R86.reuse, 0x5410, R96 ;  /* 0x0000541056607816 */ /* 0x040fe20000000060 */
[----:B---3--:R-:W-:Y:S02]  /*be60*/  IMAD.MOV.U32 R118, RZ, RZ, R91 ;  /* 0x000000ffff767224 */ /* 0x008fe400078e005b */
[----:B------:R-:W-:Y:S04]  /*be70*/  IMAD.MOV.U32 R91, RZ, RZ, R90 ;  /* 0x000000ffff5b7224 */ /* 0x000fe800078e005a */
[----:B------:R-:W3:Y:S01]  /*be80*/  MUFU.EX2 R90, R75 ;  /* 0x0000004b005a7308 */ /* 0x000ee20000000800 */
[C---:B------:R-:W-:Y:S01]  /*be90*/  LEA R102, P6, R71.reuse, R118, 0x1 ;  /* 0x0000007647667211 */ /* 0x040fe200078c08ff */
[----:B------:R-:W-:Y:S01]  /*bea0*/  IMAD.MOV.U32 R98, RZ, RZ, R91 ;  /* 0x000000ffff627224 */ /* 0x000fe200078e005b */
[----:B------:R-:W-:Y:S07]  /*beb0*/  STG.E.U16 desc[UR28][R118.64+-0x80], R70 ;  /* 0xffff804676007986 */ /* 0x000fee000c10151c */
[----:B------:R-:W2:Y:S01]  /*bec0*/  MUFU.EX2 R75, R192 ;  /* 0x000000c0004b7308 */ /* 0x000ea20000000800 */
[----:B------:R-:W-:Y:S01]  /*bed0*/  LEA.HI.X.SX32 R103, R71, R119, 0x1, P6 ;  /* 0x0000007747677211 */ /* 0x000fe200030f0eff */
[----:B----4-:R-:W-:Y:S01]  /*bee0*/  IMAD.MOV.U32 R99, RZ, RZ, R98 ;  /* 0x000000ffff637224 */ /* 0x010fe200078e0062 */
[----:B------:R-:W-:Y:S01]  /*bef0*/  ISETP.LE.U32.AND P6, PT, R86, UR8, PT ;  /* 0x0000000856007c0c */ /* 0x000fe2000bfc3070 */
[----:B------:R-:W-:Y:S02]  /*bf00*/  IMAD.MOV.U32 R98, RZ, RZ, R100 ;  /* 0x000000ffff627224 */ /* 0x000fe400078e0064 */
[----:B------:R1:W4:Y:S01]  /*bf10*/  LDL.S16 R100, [R1+0x24] ;  /* 0x0000240001647983 */ /* 0x0003220000100600 */
[----:B------:R-:W-:Y:S03]  /*bf20*/  IMAD.MOV.U32 R91, RZ, RZ, R87 ;  /* 0x000000ffff5b7224 */ /* 0x000fe600078e0057 */
[----:B------:R-:W1:Y:S01]  /*bf30*/  MUFU.EX2 R87, R190 ;  /* 0x000000be00577308 */ /* 0x000e620000000800 */
[----:B---3--:R-:W-:Y:S09]  /*bf40*/  FADD.FTZ R95, R90, R95 ;  /* 0x0000005f5a5f7221 */ /* 0x008ff20000010000 */
[----:B------:R-:W-:Y:S01]  /*bf50*/  MUFU.EX2 R91, R91 ;  /* 0x0000005b005b7308 */ /* 0x000fe20000000800 */
[C---:B--2---:R-:W-:Y:S01]  /*bf60*/  F2FP.BF16.F32.PACK_AB R90, R75.reuse, R90 ;  /* 0x0000005a4b5a723e */ /* 0x044fe200000010ff */
[----:B------:R-:W-:Y:S01]  /*bf70*/  FADD.FTZ R75, R75, R95 ;  /* 0x0000005f4b4b7221 */ /* 0x000fe20000010000 */
[----:B------:R-:W-:Y:S01]  /*bf80*/  SHF.R.U32.HI R192, RZ, 0x3, R195 ;  /* 0x00000003ffc07819 */ /* 0x000fe200000116c3 */
[----:B------:R2:W3:Y:S01]  /*bf90*/  LDL.S16 R95, [R1+0x20] ;  /* 0x00002000015f7983 */ /* 0x0004e20000100600 */
[----:B------:R-:W-:Y:S01]  /*bfa0*/  PRMT R88, R90, 0x7632, R88 ;  /* 0x000076325a587816 */ /* 0x000fe20000000058 */
[----:B-1----:R-:W-:Y:S01]  /*bfb0*/  FADD.FTZ R134, R87, R134 ;  /* 0x0000008657867221 */ /* 0x002fe20000010000 */
[----:B------:R-:W-:Y:S01]  /*bfc0*/  F2FP.BF16.F32.PACK_AB R87, R74, R87 ;  /* 0x000000574a57723e */ /* 0x000fe200000010ff */
[----:B------:R-:W-:Y:S03]  /*bfd0*/  IMAD.MOV.U32 R190, RZ, RZ, 0x40 ;  /* 0x00000040ffbe7424 */ /* 0x000fe600078e00ff */
[----:B------:R-:W-:Y:S01]  /*bfe0*/  PRMT R86, R87, 0x7632, R86 ;  /* 0x0000763257567816 */ /* 0x000fe20000000056 */
[----:B-----5:R-:W-:Y:S05]  /*bff0*/  @!P5 HFMA2.BF16_V2 R140, -RZ.H0_H0, RZ.H0_H0, -R82.H0_H0 ;  /* 0x200000ffff8cd231 */ /* 0x020fea0000340952 */
[----:B------:R-:W-:Y:S01]  /*c000*/  PRMT R127, R140, 0x7610, R127 ;  /* 0x000076108c7f7816 */ /* 0x000fe2000000007f */
[----:B----4-:R-:W-:Y:S05]  /*c010*/  @!P0 HFMA2.BF16_V2 R100, -RZ.H0_H0, RZ.H0_H0, -R69.H0_H0 ;  /* 0x200000ffff648231 */ /* 0x010fea0000340945 */
[----:B------:R-:W-:Y:S01]  /*c020*/  PRMT R93, R100, 0x7610, R93 ;  /* 0x00007610645d7816 */ /* 0x000fe2000000005d */
[----:B------:R1:W-:Y:S03]  /*c030*/  @!P0 STL.S16 [R1+0x24], R100 ;  /* 0x0000246401008387 */ /* 0x0003e60000100600 */
[----:B------:R-:W-:Y:S01]  /*c040*/  @!P0 PRMT R69, R93, 0x5410, RZ ;  /* 0x000054105d458816 */ /* 0x000fe200000000ff */
[----:B---3--:R-:W-:Y:S04]  /*c050*/  @!P6 HFMA2.BF16_V2 R95, -RZ.H0_H0, RZ.H0_H0, -R83.H0_H0 ;  /* 0x200000ffff5fe231 */ /* 0x008fe80000340953 */
[----:B------:R3:W-:Y:S01]  /*c060*/  STG.E.U16 desc[UR28][R118.64+-0x7e], R69 ;  /* 0xffff824576007986 */ /* 0x0007e2000c10151c */
[----:B------:R-:W-:Y:S03]  /*c070*/  PRMT R133, R95, 0x7610, R133 ;  /* 0x000076105f857816 */ /* 0x000fe60000000085 */
[----:B------:R4:W-:Y:S04]  /*c080*/  @!P6 STL.S16 [R1+0x20], R95 ;  /* 0x0000205f0100e387 */ /* 0x0009e80000100600 */
[----:B------:R5:W-:Y:S01]  /*c090*/  @!P5 STL.S16 [R1+0x1c], R140 ;  /* 0x00001c8c0100d387 */ /* 0x000be20000100600 */
[----:B-1----:R-:W1:Y:S01]  /*c0a0*/  MUFU.EX2 R100, R189 ;  /* 0x000000bd00647308 */ /* 0x002e620000000800 */
[----:B---3--:R-:W-:Y:S02]  /*c0b0*/  PRMT R69, R83, 0x5410, R82 ;  /* 0x0000541053457816 */ /* 0x008fe40000000052 */
[----:B------:R-:W-:Y:S07]  /*c0c0*/  @!P6 PRMT R83, R133, 0x5410, RZ ;  /* 0x000054108553e816 */ /* 0x000fee00000000ff */
[----:B----4-:R3:W4:Y:S01]  /*c0d0*/  MUFU.EX2 R95, R130 ;  /* 0x00000082005f7308 */ /* 0x0107220000000800 */
[----:B------:R-:W-:Y:S01]  /*c0e0*/  ISETP.LE.U32.AND P6, PT, R101, UR8, PT ;  /* 0x0000000865007c0c */ /* 0x000fe2000bfc3070 */
[----:B-1----:R-:W-:Y:S01]  /*c0f0*/  FADD.FTZ R73, R100, R73 ;  /* 0x0000004964497221 */ /* 0x002fe20000010000 */
[----:B------:R-:W-:Y:S01]  /*c100*/  F2FP.BF16.F32.PACK_AB R100, R141, R100 ;  /* 0x000000648d64723e */ /* 0x000fe200000010ff */
[----:B-----5:R-:W-:Y:S01]  /*c110*/  IMAD.MOV.U32 R140, RZ, RZ, R99 ;  /* 0x000000ffff8c7224 */ /* 0x020fe200078e0063 */
[----:B------:R-:W-:Y:S01]  /*c120*/  @!P5 PRMT R82, R127, 0x5410, RZ ;  /* 0x000054107f52d816 */ /* 0x000fe200000000ff */
[----:B------:R-:W-:Y:S01]  /*c130*/  IMAD.MOV.U32 R99, RZ, RZ, R98 ;  /* 0x000000ffff637224 */ /* 0x000fe200078e0062 */
[----:B------:R-:W-:Y:S03]  /*c140*/  PRMT R127, R122, 0x7773, RZ ;  /* 0x000077737a7f7816 */ /* 0x000fe600000000ff */
[----:B------:R1:W5:Y:S01]  /*c150*/  MUFU.EX2 R70, R140 ;  /* 0x0000008c00467308 */ /* 0x0003620000000800 */
[----:B------:R-:W-:Y:S02]  /*c160*/  IMAD.MOV.U32 R98, RZ, RZ, R77 ;  /* 0x000000ffff627224 */ /* 0x000fe400078e004d */
[----:B------:R-:W-:Y:S01]  /*c170*/  FADD.FTZ R77, R85, R72 ;  /* 0x00000048554d7221 */ /* 0x000fe20000010000 */
[----:B------:R-:W-:Y:S06]  /*c180*/  F2FP.BF16.F32.PACK_AB R85, R76, R85 ;  /* 0x000000554c55723e */ /* 0x000fec00000010ff */
[----:B------:R2:W2:Y:S01]  /*c190*/  MUFU.EX2 R93, R99 ;  /* 0x00000063005d7308 */ /* 0x0004a20000000800 */
[----:B------:R-:W-:Y:S01]  /*c1a0*/  FADD.FTZ R72, R74, R134 ;  /* 0x000000864a487221 */ /* 0x000fe20000010000 */
[----:B------:R-:W-:Y:S02]  /*c1b0*/  IMAD.MOV.U32 R134, RZ, RZ, R131 ;  /* 0x000000ffff867224 */ /* 0x000fe400078e0083 */
[----:B------:R-:W-:Y:S01]  /*c1c0*/  FADD.FTZ R74, R76, R77 ;  /* 0x0000004d4c4a7221 */ /* 0x000fe20000010000 */
[----:B---3--:R-:W-:Y:S01]  /*c1d0*/  IMAD.WIDE R130, R117, 0x70, R102 ;  /* 0x0000007075827825 */ /* 0x008fe200078e0266 */
[----:B------:R3:W3:Y:S04]  /*c1e0*/  LDL.S16 R133, [R1+0x14] ;  /* 0x0000140001857983 */ /* 0x0006e80000100600 */
[----:B------:R2:W2:Y:S01]  /*c1f0*/  MUFU.EX2 R76, R134 ;  /* 0x00000086004c7308 */ /* 0x0004a20000000800 */
[----:B------:R-:W-:Y:S01]  /*c200*/  FADD.FTZ R74, R89, R74 ;  /* 0x0000004a594a7221 */ /* 0x000fe20000010000 */
[----:B------:R-:W-:Y:S01]  /*c210*/  FADD.FTZ R73, R141, R73 ;  /* 0x000000498d497221 */ /* 0x000fe20000010000 */
[----:B------:R2:W-:Y:S01]  /*c220*/  STG.E.U16 desc[UR28][R102.64+-0x7e], R82 ;  /* 0xffff825266007986 */ /* 0x0005e2000c10151c */
[----:B-1----:R-:W-:Y:S01]  /*c230*/  LEA R140, P0, R71, R130, 0x1 ;  /* 0x00000082478c7211 */ /* 0x002fe200078008ff */
[----:B----4-:R-:W-:Y:S01]  /*c240*/  FADD.FTZ R75, R95, R75 ;  /* 0x0000004b5f4b7221 */ /* 0x010fe20000010000 */
[----:B-----5:R-:W-:Y:S01]  /*c250*/  F2FP.BF16.F32.PACK_AB R95, R70, R95 ;  /* 0x0000005f465f723e */ /* 0x020fe200000010ff */
[----:B------:R1:W-:Y:S01]  /*c260*/  STG.E.U16 desc[UR28][R102.64+-0x80], R83 ;  /* 0xffff805366007986 */ /* 0x0003e2000c10151c */
[----:B------:R-:W-:Y:S01]  /*c270*/  LEA.HI.X.SX32 R141, R71, R131, 0x1, P0 ;  /* 0x00000083478d7211 */ /* 0x000fe200000f0eff */
[----:B--2---:R-:W-:Y:S01]  /*c280*/  IMAD.MOV.U32 R99, RZ, RZ, R98 ;  /* 0x000000ffff637224 */ /* 0x004fe200078e0062 */
[----:B------:R-:W-:Y:S01]  /*c290*/  LOP3.LUT R98, R114, 0xff, RZ, 0xc0, !PT ;  /* 0x000000ff72627812 */ /* 0x000fe200078ec0ff */
[----:B------:R-:W-:Y:S01]  /*c2a0*/  FADD.FTZ R70, R70, R75 ;  /* 0x0000004b46467221 */ /* 0x000fe20000010000 */
[----:B------:R-:W-:Y:S01]  /*c2b0*/  SHF.R.U32.HI R114, RZ, 0x18, R114 ;  /* 0x00000018ff727819 */ /* 0x000fe20000011672 */
[----:B------:R2:W4:Y:S01]  /*c2c0*/  MUFU.EX2 R71, R99 ;  /* 0x0000006300477308 */ /* 0x0005220000000800 */
[----:B------:R-:W-:Y:S01]  /*c2d0*/  ISETP.LE.U32.AND P0, PT, R98, UR8, PT ;  /* 0x0000000862007c0c */ /* 0x000fe2000bf03070 */
[----:B------:R1:W5:Y:S01]  /*c2e0*/  LDL.S16 R134, [R1+0x18] ;  /* 0x0000180001867983 */ /* 0x0003620000100600 */
[----:B------:R-:W-:Y:S01]  /*c2f0*/  ISETP.LE.U32.AND P5, PT, R114, UR8, PT ;  /* 0x0000000872007c0c */ /* 0x000fe2000bfa3070 */
[----:B------:R-:W-:Y:S01]  /*c300*/  FADD.FTZ R72, R93, R72 ;  /* 0x000000485d487221 */ /* 0x000fe20000010000 */
[C---:B------:R-:W-:Y:S01]  /*c310*/  F2FP.BF16.F32.PACK_AB R93, R76.reuse, R93 ;  /* 0x0000005d4c5d723e */ /* 0x040fe200000010ff */
[----:B------:R-:W-:Y:S01]  /*c320*/  FADD.FTZ R73, R91, R73 ;  /* 0x000000495b497221 */ /* 0x000fe20000010000 */
[C---:B------:R-:W-:Y:S01]  /*c330*/  F2FP.BF16.F32.PACK_AB R91, R113.reuse, R91 ;  /* 0x0000005b715b723e */ /* 0x040fe200000010ff */
[----:B------:R-:W-:Y:S01]  /*c340*/  FADD.FTZ R72, R76, R72 ;  /* 0x000000484c487221 */ /* 0x000fe20000010000 */
[----:B------:R-:W-:Y:S01]  /*c350*/  PRMT R76, R78, 0x5410, R79 ;  /* 0x000054104e4c7816 */ /* 0x000fe2000000004f */
[----:B------:R-:W-:Y:S01]  /*c360*/  FADD.FTZ R113, R113, R73 ;  /* 0x0000004971717221 */ /* 0x000fe20000010000 */
[----:B------:R-:W-:Y:S01]  /*c370*/  PRMT R114, R101, 0x5410, R114 ;  /* 0x0000541065727816 */ /* 0x000fe20000000072 */
[----:B------:R-:W-:Y:S01]  /*c380*/  IMAD.SHL.U32 R189, R195, 0x40, RZ ;  /* 0x00000040c3bd7824 */ /* 0x000fe200078e00ff */
[----:B------:R-:W-:Y:S01]  /*c390*/  PRMT R178, R98, 0x5410, R178 ;  /* 0x0000541062b27816 */ /* 0x000fe200000000b2 */
[----:B--2---:R2:W2:Y:S01]  /*c3a0*/  LDL.S16 R99, [R1+0x10] ;  /* 0x0000100001637983 */ /* 0x0044a20000100600 */
[C---:B----4-:R-:W-:Y:S01]  /*c3b0*/  F2FP.BF16.F32.PACK_AB R89, R71.reuse, R89 ;  /* 0x000000594759723e */ /* 0x050fe200000010ff */
[----:B------:R-:W-:Y:S01]  /*c3c0*/  FADD.FTZ R71, R71, R74 ;  /* 0x0000004a47477221 */ /* 0x000fe20000010000 */
[--C-:B------:R-:W-:Y:S02]  /*c3d0*/  HSET2.LE.AND R82, R84, R137.reuse, PT ;  /* 0x0000008954527233 */ /* 0x100fe40003803000 */
[--C-:B------:R-:W-:Y:S01]  /*c3e0*/  HSET2.LE.AND R101, R96, R137.reuse, PT ;  /* 0x0000008960657233 */ /* 0x100fe20003803000 */
[----:B------:R-:W-:Y:S01]  /*c3f0*/  FADD.FTZ R71, R105, R71 ;  /* 0x0000004769477221 */ /* 0x000fe20000010000 */
[C---:B------:R-:W-:Y:S02]  /*c400*/  F2FP.BF16.F32.PACK_AB R105, R111.reuse, R105 ;  /* 0x000000696f69723e */ /* 0x040fe400000010ff */
[----:B------:R-:W-:Y:S01]  /*c410*/  LOP3.LUT R68, R68, R82, RZ, 0xc0, !PT ;  /* 0x0000005244447212 */ /* 0x000fe200078ec0ff */
[----:B------:R-:W-:Y:S01]  /*c420*/  FADD.FTZ R111, R111, R71 ;  /* 0x000000476f6f7221 */ /* 0x000fe20000010000 */
[----:B------:R-:W-:Y:S02]  /*c430*/  PRMT R71, R90, 0x5410, R88 ;  /* 0x000054105a477816 */ /* 0x000fe40000000058 */
[--C-:B------:R-:W-:Y:S02]  /*c440*/  HSET2.LE.AND R82, R114, R137.reuse, PT ;  /* 0x0000008972527233 */ /* 0x100fe40003803000 */
[----:B-1----:R-:W-:Y:S01]  /*c450*/  HSET2.LE.AND R83, R178, R137, PT ;  /* 0x00000089b2537233 */ /* 0x002fe20003803000 */
[----:B------:R-:W1:Y:S01]  /*c460*/  MUFU.EX2 R114, R136 ;  /* 0x0000008800727308 */ /* 0x000e620000000800 */
[----:B------:R-:W-:Y:S02]  /*c470*/  PRMT R84, R85, 0x7632, R84 ;  /* 0x0000763255547816 */ /* 0x000fe40000000054 */
[----:B------:R-:W-:Y:S02]  /*c480*/  LOP3.LUT R69, R69, R101, RZ, 0xc0, !PT ;  /* 0x0000006545457212 */ /* 0x000fe400078ec0ff */
[----:B------:R-:W-:Y:S02]  /*c490*/  LOP3.LUT R76, R76, R83, RZ, 0xc0, !PT ;  /* 0x000000534c4c7212 */ /* 0x000fe400078ec0ff */
[----:B------:R-:W-:Y:S02]  /*c4a0*/  PRMT R178, R170, 0x7632, R178 ;  /* 0x00007632aab27816 */ /* 0x000fe400000000b2 */
[----:B------:R-:W-:Y:S02]  /*c4b0*/  PRMT R101, R100, 0x7632, R101 ;  /* 0x0000763264657816 */ /* 0x000fe40000000065 */
[----:B------:R-:W-:Y:S03]  /*c4c0*/  LOP3.LUT R178, R178, 0xff, RZ, 0xc0, !PT ;  /* 0x000000ffb2b27812 */ /* 0x000fe600078ec0ff */
[----:B------:R-:W-:Y:S02]  /*c4d0*/  @!P4 HFMA2.BF16_V2 R230, -RZ.H0_H0, RZ.H0_H0, -R101.H0_H0 ;  /* 0x200000ffffe6c231 */ /* 0x000fe40000340965 */
[----:B-1----:R-:W-:Y:S01]  /*c4e0*/  FADD.FTZ R111, R114, R111 ;  /* 0x0000006f726f7221 */ /* 0x002fe20000010000 */
[C---:B------:R-:W-:Y:S03]  /*c4f0*/  F2FP.BF16.F32.PACK_AB R114, R161.reuse, R114 ;  /* 0x00000072a172723e */ /* 0x040fe600000010ff */
[----:B------:R-:W-:Y:S02]  /*c500*/  FADD.FTZ R161, R161, R111 ;  /* 0x0000006fa1a17221 */ /* 0x000fe40000010000 */
[----:B------:R-:W-:Y:S01]  /*c510*/  MUFU.EX2 R111, R169 ;  /* 0x000000a9006f7308 */ /* 0x000fe20000000800 */
[----:B---3--:R-:W-:Y:S05]  /*c520*/  @!P1 HFMA2.BF16_V2 R133, -RZ.H0_H0, RZ.H0_H0, -R79.H0_H0 ;  /* 0x200000ffff859231 */ /* 0x008fea000034094f */
[----:B------:R-:W-:Y:S04]  /*c530*/  PRMT R75, R133, 0x7610, R75 ;  /* 0x00007610854b7816 */ /* 0x000fe8000000004b */
[----:B------:R-:W-:Y:S05]  /*c540*/  @!P1 PRMT R79, R75, 0x5410, RZ ;  /* 0x000054104b4f9816 */ /* 0x000fea00000000ff */
[----:B------:R1:W-:Y:S01]  /*c550*/  STG.E.U16 desc[UR28][R130.64+-0x7e], R79 ;  /* 0xffff824f82007986 */ /* 0x0003e2000c10151c */
[----:B-----5:R-:W-:Y:S05]  /*c560*/  @!P0 HFMA2.BF16_V2 R134, -RZ.H0_H0, RZ.H0_H0, -R78.H0_H0 ;  /* 0x200000ffff868231 */ /* 0x020fea000034094e */
[----:B------:R-:W-:Y:S01]  /*c570*/  PRMT R77, R134, 0x7610, R77 ;  /* 0x00007610864d7816 */ /* 0x000fe2000000004d */
[----:B------:R-:W-:Y:S03]  /*c580*/  @!P0 STL.S16 [R1+0x18], R134 ;  /* 0x0000188601008387 */ /* 0x000fe60000100600 */
[----:B------:R-:W-:Y:S01]  /*c590*/  @!P0 PRMT R78, R77, 0x5410, RZ ;  /* 0x000054104d4e8816 */ /* 0x000fe200000000ff */
[----:B------:R3:W-:Y:S01]  /*c5a0*/  @!P1 STL.S16 [R1+0x14], R133 ;  /* 0x0000148501009387 */ /* 0x0007e20000100600 */
[C---:B------:R-:W-:Y:S01]  /*c5b0*/  ISETP.LE.U32.AND P0, PT, R116.reuse, UR8, PT ;  /* 0x0000000874007c0c */ /* 0x040fe2000bf03070 */
[----:B--2---:R-:W-:Y:S01]  /*c5c0*/  @!P6 HFMA2.BF16_V2 R99, -RZ.H0_H0, RZ.H0_H0, -R81.H0_H0 ;  /* 0x200000ffff63e231 */ /* 0x004fe20000340951 */
[----:B------:R-:W-:Y:S01]  /*c5d0*/  ISETP.GT.U32.AND P1, PT, R129, UR8, PT ;  /* 0x0000000881007c0c */ /* 0x000fe2000bf24070 */
[----:B------:R2:W-:Y:S01]  /*c5e0*/  STG.E.U16 desc[UR28][R130.64+-0x80], R78 ;  /* 0xffff804e82007986 */ /* 0x0005e2000c10151c */
[----:B------:R-:W-:Y:S02]  /*c5f0*/  PRMT R116, R116, 0x5410, R129 ;  /* 0x0000541074747816 */ /* 0x000fe40000000081 */
[----:B------:R-:W-:Y:S01]  /*c600*/  PRMT R115, R99, 0x7610, R115 ;  /* 0x0000761063737816 */ /* 0x000fe20000000073 */
[----:B------:R4:W-:Y:S01]  /*c610*/  @!P6 STL.S16 [R1+0x10], R99 ;  /* 0x000010630100e387 */ /* 0x0009e20000100600 */
[----:B------:R-:W-:Y:S02]  /*c620*/  LOP3.LUT R129, R155, 0xffff, RZ, 0xc0, !PT ;  /* 0x0000ffff9b817812 */ /* 0x000fe400078ec0ff */
[----:B------:R-:W-:Y:S01]  /*c630*/  HSET2.LE.AND R98, R116, R137, PT ;  /* 0x0000008974627233 */ /* 0x000fe20003803000 */
[----:B------:R4:W5:Y:S01]  /*c640*/  LDL.S16 R77, [R1+0xc] ;  /* 0x00000c00014d7983 */ /* 0x0009620000100600 */
[----:B------:R-:W-:Y:S01]  /*c650*/  SHF.R.U32.HI R129, RZ, 0x8, R129 ;  /* 0x00000008ff817819 */ /* 0x000fe20000011681 */
[----:B------:R-:W-:Y:S01]  /*c660*/  MUFU.EX2 R116, R174 ;  /* 0x000000ae00747308 */ /* 0x000fe20000000800 */
[----:B-1----:R-:W-:Y:S01]  /*c670*/  PRMT R79, R85, 0x5410, R84 ;  /* 0x00005410554f7816 */ /* 0x002fe20000000054 */
[----:B------:R1:W5:Y:S04]  /*c680*/  LDL.S16 R75, [R1+0x8] ;  /* 0x00000800014b7983 */ /* 0x0003680000100600 */
[----:B------:R1:W5:Y:S01]  /*c690*/  LDL.S16 R74, [R1+0x4] ;  /* 0x00000400014a7983 */ /* 0x0003620000100600 */
[----:B---3--:R-:W-:Y:S02]  /*c6a0*/  PRMT R133, R122, 0x7771, RZ ;  /* 0x000077717a857816 */ /* 0x008fe400000000ff */
[----:B--2---:R-:W-:Y:S01]  /*c6b0*/  PRMT R78, R87, 0x5410, R86 ;  /* 0x00005410574e7816 */ /* 0x004fe20000000056 */
[----:B----4-:R2:W3:Y:S02]  /*c6c0*/  MUFU.EX2 R99, R126 ;  /* 0x0000007e00637308 */ /* 0x0104e40000000800 */
[----:B--2---:R-:W-:Y:S01]  /*c6d0*/  LOP3.LUT R126, R157, 0xffff, RZ, 0xc0, !PT ;  /* 0x0000ffff9d7e7812 */ /* 0x004fe200078ec0ff */
[----:B---3--:R-:W-:Y:S01]  /*c6e0*/  FADD.FTZ R70, R99, R70 ;  /* 0x0000004663467221 */ /* 0x008fe20000010000 */
[C---:B------:R-:W-:Y:S02]  /*c6f0*/  F2FP.BF16.F32.PACK_AB R99, R108.reuse, R99 ;  /* 0x000000636c63723e */ /* 0x040fe400000010ff */
[----:B------:R-:W-:Y:S01]  /*c700*/  SHF.R.U32.HI R126, RZ, 0x8, R126 ;  /* 0x00000008ff7e7819 */ /* 0x000fe2000001167e */
[----:B------:R-:W-:Y:S01]  /*c710*/  FADD.FTZ R108, R108, R70 ;  /* 0x000000466c6c7221 */ /* 0x000fe20000010000 */
[----:B------:R-:W-:Y:S02]  /*c720*/  PRMT R70, R94, 0x5410, R92 ;  /* 0x000054105e467816 */ /* 0x000fe4000000005c */
[----:B------:R-:W-:Y:S01]  /*c730*/  LOP3.LUT R83, R126, 0xffff, RZ, 0xc0, !PT ;  /* 0x0000ffff7e537812 */ /* 0x000fe200078ec0ff */
[----:B------:R-:W-:Y:S01]  /*c740*/  FADD.FTZ R108, R116, R108 ;  /* 0x0000006c746c7221 */ /* 0x000fe20000010000 */
[----:B------:R-:W-:Y:S02]  /*c750*/  LOP3.LUT R70, R70, R98, RZ, 0xc0, !PT ;  /* 0x0000006246467212 */ /* 0x000fe400078ec0ff */
[----:B------:R-:W-:Y:S01]  /*c760*/  F2FP.BF16.F32.PACK_AB R116, R173, R116 ;  /* 0x00000074ad74723e */ /* 0x000fe200000010ff */
[----:B------:R2:W-:Y:S02]  /*c770*/  MUFU.EX2 R98, R172 ;  /* 0x000000ac00627308 */ /* 0x0005e40000000800 */
[----:B--2---:R-:W-:Y:S01]  /*c780*/  SHF.R.U32.HI R172, RZ, 0x18, R170 ;  /* 0x00000018ffac7819 */ /* 0x004fe200000116aa */
[----:B-----5:R-:W-:Y:S02]  /*c790*/  @!P5 HFMA2.BF16_V2 R77, -RZ.H0_H0, RZ.H0_H0, -R80.H0_H0 ;  /* 0x200000ffff4dd231 */ /* 0x020fe40000340950 */
[----:B------:R-:W-:Y:S03]  /*c7a0*/  @!P0 HFMA2.BF16_V2 R75, -RZ.H0_H0, RZ.H0_H0, -R94.H0_H0 ;  /* 0x200000ffff4b8231 */ /* 0x000fe6000034095e */
[----:B------:R-:W-:Y:S01]  /*c7b0*/  PRMT R97, R77, 0x7610, R97 ;  /* 0x000076104d617816 */ /* 0x000fe20000000061 */
[----:B------:R2:W-:Y:S01]  /*c7c0*/  @!P5 STL.S16 [R1+0xc], R77 ;  /* 0x00000c4d0100d387 */ /* 0x0005e20000100600 */
[----:B------:R-:W-:Y:S01]  /*c7d0*/  @P1 HFMA2.BF16_V2 R74, -RZ.H0_H0, RZ.H0_H0, -R92.H0_H0 ;  /* 0x200000ffff4a1231 */ /* 0x000fe2000034095c */
[----:B------:R-:W-:Y:S02]  /*c7e0*/  PRMT R106, R75, 0x7610, R106 ;  /* 0x000076104b6a7816 */ /* 0x000fe4000000006a */
[----:B------:R-:W-:Y:S02]  /*c7f0*/  @!P0 STL.S16 [R1+0x8], R75 ;  /* 0x0000084b01008387 */ /* 0x000fe40000100600 */
[----:B------:R-:W-:Y:S02]  /*c800*/  PRMT R73, R74, 0x7610, R73 ;  /* 0x000076104a497816 */ /* 0x000fe40000000049 */
[----:B------:R3:W-:Y:S01]  /*c810*/  @P1 STL.S16 [R1+0x4], R74 ;  /* 0x0000044a01001387 */ /* 0x0007e20000100600 */
[----:B------:R-:W-:Y:S02]  /*c820*/  @!P0 PRMT R94, R106, 0x5410, RZ ;  /* 0x000054106a5e8816 */ /* 0x000fe400000000ff */
[C---:B------:R-:W-:Y:S02]  /*c830*/  ISETP.GT.U32.AND P0, PT, R128.reuse, UR8, PT ;  /* 0x0000000880007c0c */ /* 0x040fe4000bf04070 */
[----:B------:R-:W-:Y:S01]  /*c840*/  PRMT R106, R128, 0x5410, R104 ;  /* 0x00005410806a7816 */ /* 0x000fe20000000068 */
[----:B------:R-:W-:Y:S01]  /*c850*/  IMAD.MOV.U32 R128, RZ, RZ, R109 ;  /* 0x000000ffff807224 */ /* 0x000fe200078e006d */
[----:B------:R-:W-:Y:S02]  /*c860*/  @P1 PRMT R92, R73, 0x5410, RZ ;  /* 0x00005410495c1816 */ /* 0x000fe400000000ff */
[----:B------:R-:W-:Y:S02]  /*c870*/  ISETP.GT.U32.AND P1, PT, R104, UR8, PT ;  /* 0x0000000868007c0c */ /* 0x000fe4000bf24070 */
[----:B------:R-:W-:Y:S05]  /*c880*/  LOP3.LUT R106, R106, 0xff00ff, RZ, 0xc0, !PT ;  /* 0x00ff00ff6a6a7812 */ /* 0x000fea00078ec0ff */
[----:B------:R-:W-:Y:S01]  /*c890*/  @P0 HFMA2.BF16_V2 R247, -RZ.H0_H0, RZ.H0_H0, -R85.H0_H0 ;  /* 0x200000fffff70231 */ /* 0x000fe20000340955 */
[----:B--2---:R-:W-:Y:S02]  /*c8a0*/  PRMT R77, R81, 0x5410, R80 ;  /* 0x00005410514d7816 */ /* 0x004fe40000000050 */
[----:B------:R-:W-:Y:S02]  /*c8b0*/  @!P5 PRMT R80, R97, 0x5410, RZ ;  /* 0x000054106150d816 */ /* 0x000fe400000000ff */
[----:B------:R-:W-:Y:S01]  /*c8c0*/  ISETP.GT.U32.AND P5, PT, R188, UR8, PT ;  /* 0x00000008bc007c0c */ /* 0x000fe2000bfa4070 */
[----:B------:R2:W4:Y:S01]  /*c8d0*/  MUFU.EX2 R97, R107 ;  /* 0x0000006b00617308 */ /* 0x0005220000000800 */
[----:B------:R-:W-:Y:S01]  /*c8e0*/  @!P6 PRMT R81, R115, 0x5410, RZ ;  /* 0x000054107351e816 */ /* 0x000fe200000000ff */
[----:B------:R-:W-:Y:S01]  /*c8f0*/  STG.E.U16 desc[UR28][R140.64+-0x7e], R80 ;  /* 0xffff82508c007986 */ /* 0x000fe2000c10151c */
[C---:B------:R-:W-:Y:S01]  /*c900*/  ISETP.GT.U32.AND P6, PT, R186.reuse, UR8, PT ;  /* 0x00000008ba007c0c */ /* 0x040fe2000bfc4070 */
[----:B---3--:R-:W-:Y:S01]  /*c910*/  IMAD.WIDE.U32 R74, R181, -0x2daee0ad, RZ ;  /* 0xd2511f53b54a7825 */ /* 0x008fe200078e00ff */
[----:B------:R-:W-:Y:S01]  /*c920*/  PRMT R115, R186, 0x5410, R188 ;  /* 0x00005410ba737816 */ /* 0x000fe200000000bc */
[----:B------:R-:W-:Y:S01]  /*c930*/  STG.E.U16 desc[UR28][R140.64+-0x80], R81 ;  /* 0xffff80518c007986 */ /* 0x000fe2000c10151c */
[----:B------:R-:W-:Y:S01]  /*c940*/  LOP3.LUT R77, R77, R82, RZ, 0xc0, !PT ;  /* 0x000000524d4d7212 */ /* 0x000fe200078ec0ff */
[----:B------:R-:W-:Y:S01]  /*c950*/  IMAD.MOV.U32 R109, RZ, RZ, R74 ;  /* 0x000000ffff6d7224 */ /* 0x000fe200078e004a */
[----:B------:R-:W-:Y:S01]  /*c960*/  LOP3.LUT R104, R175, R110, R75, 0x96, !PT ;  /* 0x0000006eaf687212 */ /* 0x000fe200078e964b */
[----:B------:R-:W-:Y:S01]  /*c970*/  STG.E.U16 desc[UR28][R118.64+-0x70], R94 ;  /* 0xffff905e76007986 */ /* 0x000fe2000c10151c */
[----:B------:R-:W-:Y:S01]  /*c980*/  PRMT R110, R122, 0x7772, RZ ;  /* 0x000077727a6e7816 */ /* 0x000fe200000000ff */
[----:B------:R-:W-:Y:S01]  /*c990*/  @P5 HFMA2.BF16_V2 R250, -RZ.H0_H0, RZ.H0_H0, -R88.H0_H0 ;  /* 0x200000fffffa5231 */ /* 0x000fe20000340958 */
[C---:B------:R-:W-:Y:S01]  /*c9a0*/  PRMT R181, R74.reuse, 0x7771, RZ ;  /* 0x000077714ab57816 */ /* 0x040fe200000000ff */
[----:B--2---:R-:W-:Y:S01]  /*c9b0*/  IMAD.MOV.U32 R107, RZ, RZ, R122 ;  /* 0x000000ffff6b7224 */ /* 0x004fe200078e007a */
[----:B------:R-:W-:Y:S01]  /*c9c0*/  PRMT R165, R74, 0x7772, RZ ;  /* 0x000077724aa57816 */ /* 0x000fe200000000ff */
[----:B------:R-:W-:Y:S01]  /*c9d0*/  IMAD.WIDE.U32 R122, R128, -0x2daee0ad, RZ ;  /* 0xd2511f53807a7825 */ /* 0x000fe200078e00ff */
[----:B------:R-:W-:Y:S01]  /*c9e0*/  PRMT R134, R74, 0x7773, RZ ;  /* 0x000077734a867816 */ /* 0x000fe200000000ff */
[----:B------:R-:W2:Y:S01]  /*c9f0*/  LDL R128, [R1+0x40] ;  /* 0x0000400001807983 */ /* 0x000ea20000100800 */
[----:B------:R-:W-:Y:S01]  /*ca00*/  @P5 PRMT R88, R250, 0x5410, RZ ;  /* 0x00005410fa585816 */ /* 0x000fe200000000ff */
[----:B----4-:R-:W-:Y:S01]  /*ca10*/  FADD.FTZ R72, R97, R72 ;  /* 0x0000004861487221 */ /* 0x010fe20000010000 */
[----:B------:R-:W-:Y:S01]  /*ca20*/  F2FP.BF16.F32.PACK_AB R97, R112, R97 ;  /* 0x000000617061723e */ /* 0x000fe200000010ff */
[----:B------:R-:W-:Y:S01]  /*ca30*/  @P6 HFMA2.BF16_V2 R251, -RZ.H0_H0, RZ.H0_H0, -R90.H0_H0 ;  /* 0x200000fffffb6231 */ /* 0x000fe2000034095a */
[----:B------:R-:W-:Y:S01]  /*ca40*/  ISETP.LE.U32.AND P5, PT, R182, UR8, PT ;  /* 0x00000008b6007c0c */ /* 0x000fe2000bfa3070 */
[----:B------:R-:W-:Y:S01]  /*ca50*/  FADD.FTZ R112, R112, R72 ;  /* 0x0000004870707221 */ /* 0x000fe20000010000 */
[----:B------:R-:W-:Y:S01]  /*ca60*/  LOP3.LUT R115, R115, 0xff00ff, RZ, 0xc0, !PT ;  /* 0x00ff00ff73737812 */ /* 0x000fe200078ec0ff */
[----:B------:R-:W3:Y:S01]  /*ca70*/  LDSM.16.MT88.4 R72, [R197+0x6000] ;  /* 0x00600000c548783b */ /* 0x000ee20000004200 */
[----:B------:R-:W-:Y:S01]  /*ca80*/  @P6 PRMT R90, R251, 0x5410, RZ ;  /* 0x00005410fb5a6816 */ /* 0x000fe200000000ff */
[----:B------:R-:W-:Y:S01]  /*ca90*/  @P1 HFMA2.BF16_V2 R246, -RZ.H0_H0, RZ.H0_H0, -R84.H0_H0 ;  /* 0x200000fffff61231 */ /* 0x000fe20000340954 */
[----:B------:R-:W-:Y:S02]  /*caa0*/  ISETP.GT.U32.AND P6, PT, R180, UR8, PT ;  /* 0x00000008b4007c0c */ /* 0x000fe4000bfc4070 */
[----:B------:R-:W-:Y:S01]  /*cab0*/  PRMT R180, R182, 0x5410, R180 ;  /* 0x00005410b6b47816 */ /* 0x000fe200000000b4 */
[----:B------:R-:W-:Y:S01]  /*cac0*/  IMAD.MOV.U32 R182, RZ, RZ, R127 ;  /* 0x000000ffffb67224 */ /* 0x000fe200078e007f */
[----:B------:R-:W-:Y:S01]  /*cad0*/  HSET2.LE.AND R96, R115, R137, PT ;  /* 0x0000008973607233 */ /* 0x000fe20003803000 */
[----:B------:R-:W-:Y:S01]  /*cae0*/  STG.E.U16 desc[UR28][R118.64+-0x6e], R92 ;  /* 0xffff925c76007986 */ /* 0x000fe2000c10151c */
[----:B------:R-:W-:Y:S01]  /*caf0*/  LOP3.LUT R123, R175, R124, R123, 0x96, !PT ;  /* 0x0000007caf7b7212 */ /* 0x000fe200078e967b */
[----:B------:R-:W-:Y:S01]  /*cb00*/  @!P5 HFMA2.BF16_V2 R242, -RZ.H0_H0, RZ.H0_H0, -R87.H0_H0 ;  /* 0x200000fffff2d231 */ /* 0x000fe20000340957 */
[--C-:B------:R-:W-:Y:S01]  /*cb10*/  HSET2.LE.AND R82, R180, R137.reuse, PT ;  /* 0x00000089b4527233 */ /* 0x100fe20003803000 */
[----:B------:R-:W-:Y:S01]  /*cb20*/  STG.E.U16 desc[UR28][R102.64+-0x70], R90 ;  /* 0xffff905a66007986 */ /* 0x000fe2000c10151c */
[----:B------:R-:W-:Y:S01]  /*cb30*/  LOP3.LUT R71, R71, R96, RZ, 0xc0, !PT ;  /* 0x0000006047477212 */ /* 0x000fe200078ec0ff */
[----:B------:R-:W-:Y:S01]  /*cb40*/  IMAD.WIDE.U32 R124, R183, -0x2daee0ad, RZ ;  /* 0xd2511f53b77c7825 */ /* 0x000fe200078e00ff */
[----:B------:R-:W-:Y:S01]  /*cb50*/  @!P5 PRMT R87, R242, 0x5410, RZ ;  /* 0x00005410f257d816 */ /* 0x000fe200000000ff */
[----:B------:R4:W-:Y:S01]  /*cb60*/  STG.E.U16 desc[UR28][R102.64+-0x6e], R88 ;  /* 0xffff925866007986 */ /* 0x0009e2000c10151c */
[----:B------:R-:W-:Y:S01]  /*cb70*/  LOP3.LUT R78, R78, R82, RZ, 0xc0, !PT ;  /* 0x000000524e4e7212 */ /* 0x000fe200078ec0ff */
[----:B------:R-:W-:Y:S01]  /*cb80*/  @P6 HFMA2.BF16_V2 R248, -RZ.H0_H0, RZ.H0_H0, -R86.H0_H0 ;  /* 0x200000fffff86231 */ /* 0x000fe20000340956 */
[----:B------:R-:W-:Y:S01]  /*cb90*/  HSET2.LE.AND R82, R106, R137, PT ;  /* 0x000000896a527233 */ /* 0x000fe20003803000 */
[----:B------:R-:W-:Y:S01]  /*cba0*/  STG.E.U16 desc[UR28][R130.64+-0x70], R87 ;  /* 0xffff905782007986 */ /* 0x000fe2000c10151c */
[----:B------:R-:W-:Y:S01]  /*cbb0*/  ISETP.LE.U32.AND P5, PT, R83, UR8, PT ;  /* 0x0000000853007c0c */ /* 0x000fe2000bfa3070 */
[----:B------:R-:W5:Y:S01]  /*cbc0*/  MUFU.EX2 R115, R177 ;  /* 0x000000b100737308 */ /* 0x000f620000000800 */
[----:B------:R-:W-:Y:S01]  /*cbd0*/  LOP3.LUT R121, R175, R120, R125, 0x96, !PT ;  /* 0x00000078af797212 */ /* 0x000fe200078e967d */
[----:B------:R-:W-:Y:S01]  /*cbe0*/  VIADD R120, R197, 0x6040 ;  /* 0x00006040c5787836 */ /* 0x000fe20000000000 */
[----:B------:R-:W-:Y:S02]  /*cbf0*/  LOP3.LUT R79, R79, R82, RZ, 0xc0, !PT ;  /* 0x000000524f4f7212 */ /* 0x000fe400078ec0ff */
[----:B------:R-:W-:Y:S01]  /*cc00*/  LOP3.LUT R175, R104, 0xffff, RZ, 0xc0, !PT ;  /* 0x0000ffff68af7812 */ /* 0x000fe200078ec0ff */
[----:B------:R-:W1:Y:S01]  /*cc10*/  LDSM.16.MT88.4 R80, [R184+0x6000] ;  /* 0x00600000b850783b */ /* 0x000e620000004200 */
[----:B------:R-:W-:Y:S02]  /*cc20*/  @P1 PRMT R84, R246, 0x5410, RZ ;  /* 0x00005410f6541816 */ /* 0x000fe400000000ff */
[----:B------:R-:W-:Y:S02]  /*cc30*/  SHF.R.U32.HI R175, RZ, 0x8, R175 ;  /* 0x00000008ffaf7819 */ /* 0x000fe400000116af */
[----:B------:R-:W-:Y:S02]  /*cc40*/  @P0 PRMT R85, R247, 0x5410, RZ ;  /* 0x00005410f7550816 */ /* 0x000fe400000000ff */
[----:B------:R-:W-:Y:S01]  /*cc50*/  ISETP.LE.U32.AND P0, PT, R178, UR8, PT ;  /* 0x00000008b2007c0c */ /* 0x000fe2000bf03070 */
[----:B-----5:R-:W-:Y:S01]  /*cc60*/  FADD.FTZ R96, R115, R112 ;  /* 0x0000007073607221 */ /* 0x020fe20000010000 */
[----:B------:R-:W-:Y:S01]  /*cc70*/  @P6 PRMT R86, R248, 0x5410, RZ ;  /* 0x00005410f8566816 */ /* 0x000fe200000000ff */
[----:B------:R-:W-:Y:S01]  /*cc80*/  MUFU.EX2 R112, R167 ;  /* 0x000000a700707308 */ /* 0x000fe20000000800 */
[----:B------:R-:W-:Y:S01]  /*cc90*/  ISETP.LE.U32.AND P6, PT, R179, UR8, PT ;  /* 0x00000008b3007c0c */ /* 0x000fe2000bfc3070 */
[-C--:B---3--:R-:W-:Y:S02]  /*cca0*/  HMMA.16816.F32.BF16 R4, R68, R72.reuse, R4 ;  /* 0x000000484404723c */ /* 0x088fe40000041804 */
[----:B------:R3:W-:Y:S03]  /*ccb0*/  STG.E.U16 desc[UR28][R130.64+-0x6e], R86 ;  /* 0xffff925682007986 */ /* 0x0007e6000c10151c */
[----:B------:R-:W-:Y:S01]  /*ccc0*/  PRMT R94, R95, 0x7632, R94 ;  /* 0x000076325f5e7816 */ /* 0x000fe2000000005e */
[----:B------:R-:W-:Y:S01]  /*ccd0*/  STG.E.U16 desc[UR28][R140.64+-0x70], R85 ;  /* 0xffff90558c007986 */ /* 0x000fe2000c10151c */
[----:B------:R-:W-:Y:S01]  /*cce0*/  PRMT R106, R100, 0x5410, R101 ;  /* 0x00005410646a7816 */ /* 0x000fe20000000065 */
[C---:B------:R-:W-:Y:S02]  /*ccf0*/  HMMA.16816.F32.BF16 R8, R76.reuse, R72, R8 ;  /* 0x000000484c08723c */ /* 0x040fe40000041808 */
[----:B------:R-:W-:Y:S02]  /*cd00*/  STG.E.U16 desc[UR28][R140.64+-0x6e], R84 ;  /* 0xffff92548c007986 */ /* 0x000fe4000c10151c */
[----:B------:R-:W-:Y:S01]  /*cd10*/  LOP3.LUT R72, R175, 0xffff, RZ, 0xc0, !PT ;  /* 0x0000ffffaf487812 */ /* 0x000fe200078ec0ff */
[----:B------:R-:W-:Y:S01]  /*cd20*/  @!P0 HFMA2.BF16_V2 R229, -RZ.H0_H0, RZ.H0_H0, -R95.H0_H0 ;  /* 0x200000ffffe58231 */ /* 0x000fe2000034095f */
[----:B------:R-:W-:Y:S01]  /*cd30*/  PRMT R73, R104, 0x7632, R73 ;  /* 0x0000763268497816 */ /* 0x000fe20000000049 */
[----:B------:R-:W-:Y:S01]  /*cd40*/  LDSM.16.MT88.4 R84, [R197+0x6800] ;  /* 0x00680000c554783b */ /* 0x000fe20000004200 */
[----:B------:R-:W-:Y:S01]  /*cd50*/  ISETP.LE.U32.AND P1, PT, R72, UR8, PT ;  /* 0x0000000848007c0c */ /* 0x000fe2000bf23070 */
[-C--:B------:R-:W-:Y:S01]  /*cd60*/  HMMA.16816.F32.BF16 R12, R76, R74.reuse, R12 ;  /* 0x0000004a4c0c723c */ /* 0x080fe2000004180c */
[----:B------:R-:W5:Y:S02]  /*cd70*/  MUFU.EX2 R72, R171 ;  /* 0x000000ab00487308 */ /* 0x000f640000000800 */
[----:B------:R-:W-:Y:S01]  /*cd80*/  LOP3.LUT R170, R73, 0xff, RZ, 0xc0, !PT ;  /* 0x000000ff49aa7812 */ /* 0x000fe200078ec0ff */
[----:B------:R-:W-:Y:S01]  /*cd90*/  @!P6 HFMA2.BF16_V2 R231, -RZ.H0_H0, RZ.H0_H0, -R100.H0_H0 ;  /* 0x200000ffffe7e231 */ /* 0x000fe20000340964 */
[----:B----4-:R-:W-:Y:S01]  /*cda0*/  PRMT R102, R95, 0x5410, R94 ;  /* 0x000054105f667816 */ /* 0x010fe2000000005e */
[----:B------:R-:W-:Y:S01]  /*cdb0*/  FADD.FTZ R96, R176, R96 ;  /* 0x00000060b0607221 */ /* 0x000fe20000010000 */
[----:B------:R-:W-:Y:S01]  /*cdc0*/  @!P0 PRMT R95, R229, 0x5410, RZ ;  /* 0x00005410e55f8816 */ /* 0x000fe200000000ff */
[C---:B------:R-:W-:Y:S04]  /*cdd0*/  HMMA.16816.F32.BF16 R16, R68.reuse, R74, R16 ;  /* 0x0000004a4410723c */ /* 0x040fe80000041810 */
[----:B------:R-:W-:Y:S01]  /*cde0*/  ISETP.LE.U32.AND P0, PT, R170, UR8, PT ;  /* 0x00000008aa007c0c */ /* 0x000fe2000bf03070 */
[----:B---3--:R-:W-:Y:S01]  /*cdf0*/  IMAD.WIDE R130, R117, -0x70, R130 ;  /* 0xffffff9075827825 */ /* 0x008fe200078e0282 */
[----:B------:R-:W-:Y:S02]  /*ce00*/  @!P4 PRMT R101, R230, 0x5410, RZ ;  /* 0x00005410e665c816 */ /* 0x000fe400000000ff */
[----:B-----5:R-:W-:Y:S01]  /*ce10*/  F2FP.BF16.F32.PACK_AB R103, R98, R72 ;  /* 0x000000486267723e */ /* 0x020fe200000010ff */
[----:B------:R-:W-:Y:S01]  /*ce20*/  FADD.FTZ R113, R72, R113 ;  /* 0x0000007148717221 */ /* 0x000fe20000010000 */
[----:B------:R-:W-:Y:S01]  /*ce30*/  LOP3.LUT R171, R104, 0xff, RZ, 0xc0, !PT ;  /* 0x000000ff68ab7812 */ /* 0x000fe200078ec0ff */
[-C--:B-1----:R-:W-:Y:S01]  /*ce40*/  HMMA.16816.F32.BF16 R20, R68, R80.reuse, R20 ;  /* 0x000000504414723c */ /* 0x082fe20000041814 */
[----:B------:R-:W-:Y:S02]  /*ce50*/  STG.E.U16 desc[UR28][R118.64+-0x5e], R101 ;  /* 0xffffa26576007986 */ /* 0x000fe4000c10151c */
[----:B------:R-:W-:Y:S01]  /*ce60*/  ISETP.LE.U32.AND P4, PT, R171, UR8, PT ;  /* 0x00000008ab007c0c */ /* 0x000fe2000bf83070 */
[----:B------:R-:W-:Y:S01]  /*ce70*/  FADD.FTZ R98, R98, R113 ;  /* 0x0000007162627221 */ /* 0x000fe20000010000 */
[----:B------:R-:W-:Y:S01]  /*ce80*/  @!P6 PRMT R100, R231, 0x5410, RZ ;  /* 0x00005410e764e816 */ /* 0x000fe200000000ff */
[----:B------:R-:W-:Y:S01]  /*ce90*/  @!P0 HFMA2.BF16_V2 R221, -RZ.H0_H0, RZ.H0_H0, -R89.H0_H0 ;  /* 0x200000ffffdd8231 */ /* 0x000fe20000340959 */
[----:B------:R-:W-:Y:S01]  /*cea0*/  ISETP.LE.U32.AND P6, PT, R172, UR8, PT ;  /* 0x00000008ac007c0c */ /* 0x000fe2000bfc3070 */
[C---:B------:R-:W-:Y:S01]  /*ceb0*/  HMMA.16816.F32.BF16 R24, R76.reuse, R80, R24 ;  /* 0x000000504c18723c */ /* 0x040fe20000041818 */
[----:B------:R-:W1:Y:S01]  /*cec0*/  MUFU.EX2 R113, R162 ;  /* 0x000000a200717308 */ /* 0x000e620000000800 */
[----:B------:R-:W-:Y:S02]  /*ced0*/  STG.E.U16 desc[UR28][R118.64+-0x60], R100 ;  /* 0xffffa06476007986 */ /* 0x000fe4000c10151c */
[----:B------:R-:W-:Y:S01]  /*cee0*/  PRMT R88, R89, 0x7632, R88 ;  /* 0x0000763259587816 */ /* 0x000fe20000000058 */
[----:B------:R-:W-:Y:S01]  /*cef0*/  FADD.FTZ R80, R173, R108 ;  /* 0x0000006cad507221 */ /* 0x000fe20000010000 */
[----:B------:R-:W-:Y:S01]  /*cf00*/  LOP3.LUT R81, R129, 0xffff, RZ, 0xc0, !PT ;  /* 0x0000ffff81517812 */ /* 0x000fe200078ec0ff */
[----:B------:R-:W-:Y:S01]  /*cf10*/  STG.E.U16 desc[UR28][R130.64+-0x60], R95 ;  /* 0xffffa05f82007986 */ /* 0x000fe2000c10151c */
[----:B------:R-:W-:Y:S01]  /*cf20*/  SHF.R.U32.HI R173, RZ, 0x18, R104 ;  /* 0x00000018ffad7819 */ /* 0x000fe20000011668 */
[-C--:B------:R-:W-:Y:S03]  /*cf30*/  HMMA.16816.F32.BF16 R28, R76, R82.reuse, R28 ;  /* 0x000000524c1c723c */ /* 0x080fe6000004181c */
[----:B------:R-:W-:Y:S01]  /*cf40*/  PRMT R104, R89, 0x5410, R88 ;  /* 0x0000541059687816 */ /* 0x000fe20000000058 */
[----:B------:R-:W-:Y:S01]  /*cf50*/  FADD.FTZ R80, R112, R80 ;  /* 0x0000005070507221 */ /* 0x000fe20000010000 */
[----:B------:R-:W-:Y:S01]  /*cf60*/  PRMT R92, R93, 0x7632, R92 ;  /* 0x000076325d5c7816 */ /* 0x000fe2000000005c */
[----:B------:R-:W-:Y:S01]  /*cf70*/  @!P4 HFMA2.BF16_V2 R223, -RZ.H0_H0, RZ.H0_H0, -R93.H0_H0 ;  /* 0x200000ffffdfc231 */ /* 0x000fe2000034095d */
[----:B------:R-:W-:Y:S01]  /*cf80*/  @!P0 PRMT R89, R221, 0x5410, RZ ;  /* 0x00005410dd598816 */ /* 0x000fe200000000ff */
[----:B------:R-:W-:Y:S01]  /*cf90*/  FADD.FTZ R127, R166, R80 ;  /* 0x00000050a67f7221 */ /* 0x000fe20000010000 */
[----:B------:R-:W-:Y:S01]  /*cfa0*/  ISETP.LE.U32.AND P0, PT, R81, UR8, PT ;  /* 0x0000000851007c0c */ /* 0x000fe2000bf03070 */
[C---:B------:R-:W-:Y:S04]  /*cfb0*/  HMMA.16816.F32.BF16 R32, R68.reuse, R82, R32 ;  /* 0x000000524420723c */ /* 0x040fe80000041820 */
[----:B------:R-:W-:Y:S01]  /*cfc0*/  LOP3.LUT R174, R107, 0xff, RZ, 0xc0, !PT ;  /* 0x000000ff6bae7812 */ /* 0x000fe200078ec0ff */
[----:B------:R-:W-:Y:S01]  /*cfd0*/  @!P6 HFMA2.BF16_V2 R224, -RZ.H0_H0, RZ.H0_H0, -R94.H0_H0 ;  /* 0x200000ffffe0e231 */ /* 0x000fe2000034095e */
[----:B------:R-:W-:Y:S01]  /*cfe0*/  PRMT R107, R93, 0x5410, R92 ;  /* 0x000054105d6b7816 */ /* 0x000fe2000000005c */
[----:B------:R-:W-:Y:S01]  /*cff0*/  @!P1 HFMA2.BF16_V2 R222, -RZ.H0_H0, RZ.H0_H0, -R92.H0_H0 ;  /* 0x200000ffffde9231 */ /* 0x000fe2000034095c */
[----:B------:R-:W-:Y:S01]  /*d000*/  @!P4 PRMT R93, R223, 0x5410, RZ ;  /* 0x00005410df5dc816 */ /* 0x000fe200000000ff */
[----:B-1----:R-:W-:Y:S01]  /*d010*/  FADD.FTZ R98, R113, R98 ;  /* 0x0000006271627221 */ /* 0x002fe20000010000 */
[----:B------:R-:W-:Y:S01]  /*d020*/  ISETP.LE.U32.AND P4, PT, R173, UR8, PT ;  /* 0x00000008ad007c0c */ /* 0x000fe2000bf83070 */
[----:B------:R-:W-:Y:S01]  /*d030*/  FADD.FTZ R96, R111, R96 ;  /* 0x000000606f607221 */ /* 0x000fe20000010000 */
[----:B------:R-:W-:Y:S01]  /*d040*/  @!P6 PRMT R94, R224, 0x5410, RZ ;  /* 0x00005410e05ee816 */ /* 0x000fe200000000ff */
[----:B------:R-:W-:Y:S01]  /*d050*/  IMAD.MOV.U32 R167, RZ, RZ, R164 ;  /* 0x000000ffffa77224 */ /* 0x000fe200078e00a4 */
[----:B------:R-:W-:Y:S02]  /*d060*/  ISETP.GT.U32.AND P6, PT, R133, UR8, PT ;  /* 0x0000000885007c0c */ /* 0x000fe4000bfc4070 */
[----:B------:R-:W-:Y:S01]  /*d070*/  PRMT R90, R91, 0x7632, R90 ;  /* 0x000076325b5a7816 */ /* 0x000fe2000000005a */
[----:B------:R1:W-:Y:S01]  /*d080*/  STG.E.U16 desc[UR28][R130.64+-0x5e], R94 ;  /* 0xffffa25e82007986 */ /* 0x0003e2000c10151c */
[----:B------:R-:W-:Y:S02]  /*d090*/  PRMT R125, R155, 0x7632, R125 ;  /* 0x000076329b7d7816 */ /* 0x000fe4000000007d */
[----:B------:R-:W-:Y:S02]  /*d0a0*/  @!P1 PRMT R92, R222, 0x5410, RZ ;  /* 0x00005410de5c9816 */ /* 0x000fe400000000ff */
[----:B------:R-:W-:Y:S01]  /*d0b0*/  LOP3.LUT R125, R125, 0xff, RZ, 0xc0, !PT ;  /* 0x000000ff7d7d7812 */ /* 0x000fe200078ec0ff */
[----:B------:R-:W-:Y:S01]  /*d0c0*/  @!P4 HFMA2.BF16_V2 R208, -RZ.H0_H0, RZ.H0_H0, -R88.H0_H0 ;  /* 0x200000ffffd0c231 */ /* 0x000fe20000340958 */
[----:B------:R-:W-:Y:S02]  /*d0d0*/  ISETP.LE.U32.AND P1, PT, R174, UR8, PT ;  /* 0x00000008ae007c0c */ /* 0x000fe4000bf23070 */
[----:B------:R-:W-:Y:S01]  /*d0e0*/  PRMT R108, R91, 0x5410, R90 ;  /* 0x000054105b6c7816 */ /* 0x000fe2000000005a */
[----:B------:R-:W-:Y:S01]  /*d0f0*/  @P6 HFMA2.BF16_V2 R210, -RZ.H0_H0, RZ.H0_H0, -R90.H0_H0 ;  /* 0x200000ffffd26231 */ /* 0x000fe2000034095a */
[----:B------:R-:W-:Y:S02]  /*d100*/  @!P4 PRMT R88, R208, 0x5410, RZ ;  /* 0x00005410d058c816 */ /* 0x000fe400000000ff */
[----:B------:R-:W-:Y:S02]  /*d110*/  ISETP.GT.U32.AND P4, PT, R110, UR8, PT ;  /* 0x000000086e007c0c */ /* 0x000fe4000bf84070 */
[----:B------:R-:W-:Y:S02]  /*d120*/  @P6 PRMT R90, R210, 0x5410, RZ ;  /* 0x00005410d25a6816 */ /* 0x000fe400000000ff */
[----:B------:R-:W-:Y:S01]  /*d130*/  ISETP.LE.U32.AND P6, PT, R125, UR8, PT ;  /* 0x000000087d007c0c */ /* 0x000fe2000bfc3070 */
[C-C-:B------:R-:W-:Y:S01]  /*d140*/  FADD.FTZ R125, R168.reuse, R96.reuse ;  /* 0x00000060a87d7221 */ /* 0x140fe20000010000 */
[----:B------:R-:W-:Y:S01]  /*d150*/  F2FP.BF16.F32.PACK_AB R111, R168, R111 ;  /* 0x0000006fa86f723e */ /* 0x000fe200000010ff */
[----:B------:R-:W-:Y:S01]  /*d160*/  @!P1 HFMA2.BF16_V2 R211, -RZ.H0_H0, RZ.H0_H0, -R91.H0_H0 ;  /* 0x200000ffffd39231 */ /* 0x000fe2000034095b */
[----:B------:R-:W-:Y:S01]  /*d170*/  LOP3.LUT R168, R109, 0xff, RZ, 0xc0, !PT ;  /* 0x000000ff6da87812 */ /* 0x000fe200078ec0ff */
[----:B------:R-:W-:Y:S01]  /*d180*/  FADD.FTZ R125, R150, R125 ;  /* 0x0000007d967d7221 */ /* 0x000fe20000010000 */
[----:B------:R-:W-:Y:S02]  /*d190*/  PRMT R96, R97, 0x7632, R96 ;  /* 0x0000763261607816 */ /* 0x000fe40000000060 */
[----:B------:R-:W-:Y:S01]  /*d1a0*/  @!P1 PRMT R91, R211, 0x5410, RZ ;  /* 0x00005410d35b9816 */ /* 0x000fe200000000ff */
[----:B------:R-:W-:Y:S01]  /*d1b0*/  @P4 HFMA2.BF16_V2 R203, -RZ.H0_H0, RZ.H0_H0, -R99.H0_H0 ;  /* 0x200000ffffcb4231 */ /* 0x000fe20000340963 */
[----:B------:R-:W-:Y:S01]  /*d1c0*/  ISETP.GT.U32.AND P1, PT, R182, UR8, PT ;  /* 0x00000008b6007c0c */ /* 0x000fe2000bf24070 */
[----:B-1----:R-:W-:Y:S01]  /*d1d0*/  IMAD.WIDE R130, R117, 0x70, R130 ;  /* 0x0000007075827825 */ /* 0x002fe200078e0282 */
[----:B------:R-:W-:Y:S02]  /*d1e0*/  PRMT R100, R105, 0x7632, R100 ;  /* 0x0000763269647816 */ /* 0x000fe40000000064 */
[----:B------:R-:W-:Y:S02]  /*d1f0*/  PRMT R172, R178, 0x5410, R172 ;  /* 0x00005410b2ac7816 */ /* 0x000fe400000000ac */
[----:B------:R-:W-:Y:S01]  /*d200*/  PRMT R171, R171, 0x5410, R175 ;  /* 0x00005410abab7816 */ /* 0x000fe200000000af */
[----:B------:R1:W-:Y:S01]  /*d210*/  STG.E.U16 desc[UR28][R130.64+-0x60], R93 ;  /* 0xffffa05d82007986 */ /* 0x0003e2000c10151c */
[----:B------:R-:W-:Y:S02]  /*d220*/  PRMT R170, R170, 0x5410, R173 ;  /* 0x00005410aaaa7816 */ /* 0x000fe400000000ad */
[----:B------:R-:W-:Y:S01]  /*d230*/  PRMT R101, R103, 0x7632, R101 ;  /* 0x0000763267657816 */ /* 0x000fe20000000065 */
[----:B------:R3:W-:Y:S01]  /*d240*/  STG.E.U16 desc[UR28][R130.64+-0x5e], R92 ;  /* 0xffffa25c82007986 */ /* 0x0007e2000c10151c */
[----:B------:R-:W-:Y:S02]  /*d250*/  F2FP.BF16.F32.PACK_AB R115, R176, R115 ;  /* 0x00000073b073723e */ /* 0x000fe400000010ff */
[----:B------:R-:W-:Y:S01]  /*d260*/  F2FP.BF16.F32.PACK_AB R113, R163, R113 ;  /* 0x00000071a371723e */ /* 0x000fe200000010ff */
[----:B------:R4:W-:Y:S01]  /*d270*/  STG.E.U16 desc[UR28][R140.64+-0x60], R89 ;  /* 0xffffa0598c007986 */ /* 0x0009e2000c10151c */
[----:B------:R-:W-:Y:S01]  /*d280*/  PRMT R94, R114, 0x7610, R94 ;  /* 0x00007610725e7816 */ /* 0x000fe2000000005e */
[----:B------:R-:W-:Y:S01]  /*d290*/  @!P5 HFMA2.BF16_V2 R219, -RZ.H0_H0, RZ.H0_H0, -R101.H0_H0 ;  /* 0x200000ffffdbd231 */ /* 0x000fe20000340965 */
[----:B------:R-:W-:Y:S01]  /*d2a0*/  F2FP.BF16.F32.PACK_AB R112, R166, R112 ;  /* 0x00000070a670723e */ /* 0x000fe200000010ff */
[----:B------:R5:W-:Y:S01]  /*d2b0*/  STG.E.U16 desc[UR28][R140.64+-0x5e], R88 ;  /* 0xffffa2588c007986 */ /* 0x000be2000c10151c */
[C---:B------:R-:W-:Y:S01]  /*d2c0*/  PRMT R166, R164.reuse, 0x7772, RZ ;  /* 0x00007772a4a67816 */ /* 0x040fe200000000ff */
[----:B------:R-:W-:Y:S01]  /*d2d0*/  @!P6 HFMA2.BF16_V2 R216, -RZ.H0_H0, RZ.H0_H0, -R94.H0_H0 ;  /* 0x200000ffffd8e231 */ /* 0x000fe2000034095e */
[----:B------:R-:W-:Y:S01]  /*d2e0*/  PRMT R162, R164, 0x7771, RZ ;  /* 0x00007771a4a27816 */ /* 0x000fe200000000ff */
[----:B------:R5:W-:Y:S01]  /*d2f0*/  STG.E.U16 desc[UR28][R118.64+-0x50], R91 ;  /* 0xffffb05b76007986 */ /* 0x000be2000c10151c */
[----:B------:R-:W-:Y:S02]  /*d300*/  LOP3.LUT R167, R167, 0xff, RZ, 0xc0, !PT ;  /* 0x000000ffa7a77812 */ /* 0x000fe400078ec0ff */
[----:B------:R-:W-:Y:S01]  /*d310*/  LOP3.LUT R188, R189, 0x400, RZ, 0xc0, !PT ;  /* 0x00000400bdbc7812 */ /* 0x000fe200078ec0ff */
[----:B------:R5:W-:Y:S01]  /*d320*/  STG.E.U16 desc[UR28][R118.64+-0x4e], R90 ;  /* 0xffffb25a76007986 */ /* 0x000be2000c10151c */
[----:B------:R-:W-:Y:S02]  /*d330*/  SHF.R.U32.HI R186, RZ, 0x1, R195 ;  /* 0x00000001ffba7819 */ /* 0x000fe400000116c3 */
[----:B-1----:R-:W-:Y:S02]  /*d340*/  PRMT R93, R114, 0x7632, R93 ;  /* 0x00007632725d7816 */ /* 0x002fe4000000005d */
[----:B---3--:R-:W-:Y:S01]  /*d350*/  PRMT R92, R113, 0x7610, R92 ;  /* 0x00007610715c7816 */ /* 0x008fe2000000005c */
[----:B------:R-:W-:Y:S01]  /*d360*/  IMAD.WIDE R130, R117, -0x70, R130 ;  /* 0xffffff9075827825 */ /* 0x000fe200078e0282 */
[----:B----4-:R-:W-:Y:S02]  /*d370*/  PRMT R89, R113, 0x7632, R89 ;  /* 0x0000763271597816 */ /* 0x010fe40000000059 */
[----:B-----5:R-:W-:Y:S02]  /*d380*/  PRMT R88, R103, 0x5410, R101 ;  /* 0x0000541067587816 */ /* 0x020fe40000000065 */
[----:B------:R-:W-:Y:S02]  /*d390*/  @!P5 PRMT R101, R219, 0x5410, RZ ;  /* 0x00005410db65d816 */ /* 0x000fe400000000ff */
[C---:B------:R-:W-:Y:S02]  /*d3a0*/  PRMT R91, R112.reuse, 0x7610, R91 ;  /* 0x00007610705b7816 */ /* 0x040fe4000000005b */
[----:B------:R-:W-:Y:S01]  /*d3b0*/  PRMT R90, R112, 0x7632, R90 ;  /* 0x00007632705a7816 */ /* 0x000fe2000000005a */
[----:B--2---:R-:W-:Y:S02]  /*d3c0*/  @P2 VIADD R120, R128, 0xffffffc0 ;  /* 0xffffffc080782836 */ /* 0x004fe40000000000 */
[--C-:B------:R-:W-:Y:S01]  /*d3d0*/  FADD.FTZ R128, R163, R98.reuse ;  /* 0x00000062a3807221 */ /* 0x100fe20000010000 */
[C---:B------:R-:W-:Y:S02]  /*d3e0*/  PRMT R98, R99.reuse, 0x7632, R98 ;  /* 0x0000763263627816 */ /* 0x040fe40000000062 */
[----:B------:R-:W-:Y:S01]  /*d3f0*/  PRMT R163, R164, 0x7773, RZ ;  /* 0x00007773a4a37816 */ /* 0x000fe200000000ff */
[----:B------:R-:W1:Y:S01]  /*d400*/  LDSM.16.MT88.4 R72, [R120] ;  /* 0x000000007848783b */ /* 0x000e620000004200 */
[----:B------:R-:W-:Y:S01]  /*d410*/  PRMT R109, R99, 0x5410, R98 ;  /* 0x00005410636d7816 */ /* 0x000fe20000000062 */
[----:B------:R-:W-:Y:S01]  /*d420*/  IMAD.IADD R136, R185, 0x1, R120 ;  /* 0x00000001b9887824 */ /* 0x000fe200078e0278 */
[----:B------:R-:W-:Y:S01]  /*d430*/  @P4 PRMT R99, R203, 0x5410, RZ ;  /* 0x00005410cb634816 */ /* 0x000fe200000000ff */
[----:B------:R-:W-:Y:S01]  /*d440*/  @P1 HFMA2.BF16_V2 R202, -RZ.H0_H0, RZ.H0_H0, -R98.H0_H0 ;  /* 0x200000ffffca1231 */ /* 0x000fe20000340962 */
[----:B------:R-:W-:Y:S01]  /*d450*/  ISETP.LE.U32.AND P4, PT, R168, UR8, PT ;  /* 0x00000008a8007c0c */ /* 0x000fe2000bf83070 */
[----:B------:R-:W-:Y:S02]  /*d460*/  FADD.FTZ R128, R148, R128 ;  /* 0x0000008094807221 */ /* 0x000fe40000010000 */
[----:B------:R-:W2:Y:S01]  /*d470*/  LDSM.16.MT88.4 R80, [R136] ;  /* 0x000000008850783b */ /* 0x000ea20000004200 */
[----:B------:R-:W-:Y:S02]  /*d480*/  @P1 PRMT R98, R202, 0x5410, RZ ;  /* 0x00005410ca621816 */ /* 0x000fe400000000ff */
[----:B------:R-:W-:Y:S02]  /*d490*/  ISETP.GT.U32.AND P1, PT, R181, UR8, PT ;  /* 0x00000008b5007c0c */ /* 0x000fe4000bf24070 */
[----:B------:R-:W-:Y:S03]  /*d4a0*/  PRMT R181, R168, 0x5410, R181 ;  /* 0x00005410a8b57816 */ /* 0x000fe600000000b5 */
[----:B------:R3:W-:Y:S02]  /*d4b0*/  STG.E.U16 desc[UR28][R130.64+-0x50], R99 ;  /* 0xffffb06382007986 */ /* 0x0007e4000c10151c */
[----:B------:R-:W-:Y:S02]  /*d4c0*/  @!P4 HFMA2.BF16_V2 R205, -RZ.H0_H0, RZ.H0_H0, -R97.H0_H0 ;  /* 0x200000ffffcdc231 */ /* 0x000fe40000340961 */
[----:B------:R4:W-:Y:S04]  /*d4d0*/  STG.E.U16 desc[UR28][R130.64+-0x4e], R98 ;  /* 0xffffb26282007986 */ /* 0x0009e8000c10151c */
[----:B------:R-:W-:Y:S01]  /*d4e0*/  @P1 HFMA2.BF16_V2 R204, -RZ.H0_H0, RZ.H0_H0, -R96.H0_H0 ;  /* 0x200000ffffcc1231 */ /* 0x000fe20000340960 */
[-C--:B-1----:R-:W-:Y:S03]  /*d4f0*/  HMMA.16816.F32.BF16 R36, R68, R72.reuse, R36 ;  /* 0x000000484424723c */ /* 0x082fe60000041824 */
[----:B---3--:R-:W-:Y:S01]  /*d500*/  PRMT R99, R115, 0x7632, R99 ;  /* 0x0000763273637816 */ /* 0x008fe20000000063 */
[----:B----4-:R-:W-:Y:S04]  /*d510*/  IMAD.WIDE R130, R117, 0x70, R130 ;  /* 0x0000007075827825 */ /* 0x010fe800078e0282 */
[C---:B------:R-:W-:Y:S04]  /*d520*/  HMMA.16816.F32.BF16 R40, R76.reuse, R72, R40 ;  /* 0x000000484c28723c */ /* 0x040fe80000041828 */
[----:B------:R-:W-:Y:S01]  /*d530*/  PRMT R73, R110, 0x5410, R182 ;  /* 0x000054106e497816 */ /* 0x000fe200000000b6 */
[----:B------:R-:W-:Y:S01]  /*d540*/  @!P0 HFMA2.BF16_V2 R213, -RZ.H0_H0, RZ.H0_H0, -R99.H0_H0 ;  /* 0x200000ffffd58231 */ /* 0x000fe20000340963 */
[----:B------:R-:W-:Y:S02]  /*d550*/  PRMT R110, R97, 0x5410, R96 ;  /* 0x00005410616e7816 */ /* 0x000fe40000000060 */
[----:B------:R-:W-:Y:S01]  /*d560*/  @!P4 PRMT R97, R205, 0x5410, RZ ;  /* 0x00005410cd61c816 */ /* 0x000fe200000000ff */
[-C--:B------:R-:W-:Y:S03]  /*d570*/  HMMA.16816.F32.BF16 R44, R76, R74.reuse, R44 ;  /* 0x0000004a4c2c723c */ /* 0x080fe6000004182c */
[C---:B------:R-:W-:Y:S01]  /*d580*/  ISETP.GT.U32.AND P4, PT, R165.reuse, UR8, PT ;  /* 0x00000008a5007c0c */ /* 0x040fe2000bf84070 */
[----:B------:R-:W-:Y:S01]  /*d590*/  STG.E.U16 desc[UR28][R130.64+-0x50], R97 ;  /* 0xffffb06182007986 */ /* 0x000fe2000c10151c */
[----:B------:R-:W-:Y:S02]  /*d5a0*/  PRMT R165, R165, 0x5410, R134 ;  /* 0x00005410a5a57816 */ /* 0x000fe40000000086 */
[----:B------:R-:W-:Y:S01]  /*d5b0*/  PRMT R72, R179, 0x5410, R156 ;  /* 0x00005410b3487816 */ /* 0x000fe2000000009c */
[C---:B------:R-:W-:Y:S04]  /*d5c0*/  HMMA.16816.F32.BF16 R48, R68.reuse, R74, R48 ;  /* 0x0000004a4430723c */ /* 0x040fe80000041830 */
[--C-:B------:R-:W-:Y:S02]  /*d5d0*/  PRMT R74, R174, 0x5410, R133.reuse ;  /* 0x00005410ae4a7816 */ /* 0x100fe40000000085 */
[----:B------:R-:W-:Y:S02]  /*d5e0*/  LOP3.LUT R75, R73, 0xff00ff, RZ, 0xc0, !PT ;  /* 0x00ff00ff494b7812 */ /* 0x000fe400078ec0ff */
[--C-:B------:R-:W-:Y:S01]  /*d5f0*/  HSET2.LE.AND R72, R72, R137.reuse, PT ;  /* 0x0000008948487233 */ /* 0x100fe20003803000 */
[-C--:B--2---:R-:W-:Y:S03]  /*d600*/  HMMA.16816.F32.BF16 R52, R68, R80.reuse, R52 ;  /* 0x000000504434723c */ /* 0x084fe60000041834 */
[----:B------:R-:W-:Y:S01]  /*d610*/  HSET2.LE.AND R73, R172, R137, PT ;  /* 0x00000089ac497233 */ /* 0x000fe20003803000 */
[----:B------:R-:W-:Y:S01]  /*d620*/  @P4 HFMA2.BF16_V2 R201, -RZ.H0_H0, RZ.H0_H0, -R105.H0_H0 ;  /* 0x200000ffffc94231 */ /* 0x000fe20000340969 */
[--C-:B------:R-:W-:Y:S02]  /*d630*/  HSET2.LE.AND R74, R74, R137.reuse, PT ;  /* 0x000000894a4a7233 */ /* 0x100fe40003803000 */
[--C-:B------:R-:W-:Y:S01]  /*d640*/  HSET2.LE.AND R75, R75, R137.reuse, PT ;  /* 0x000000894b4b7233 */ /* 0x100fe20003803000 */
[C---:B------:R-:W-:Y:S04]  /*d650*/  HMMA.16816.F32.BF16 R56, R76.reuse, R80, R56 ;  /* 0x000000504c38723c */ /* 0x040fe80000041838 */
[----:B------:R-:W-:Y:S02]  /*d660*/  LOP3.LUT R72, R106, R72, RZ, 0xc0, !PT ;  /* 0x000000486a487212 */ /* 0x000fe400078ec0ff */
[----:B------:R-:W-:Y:S02]  /*d670*/  LOP3.LUT R73, R102, R73, RZ, 0xc0, !PT ;  /* 0x0000004966497212 */ /* 0x000fe400078ec0ff */
[----:B------:R-:W-:Y:S01]  /*d680*/  LOP3.LUT R74, R108, R74, RZ, 0xc0, !PT ;  /* 0x0000004a6c4a7212 */ /* 0x000fe200078ec0ff */
[-C--:B------:R-:W-:Y:S03]  /*d690*/  HMMA.16816.F32.BF16 R60, R76, R82.reuse, R60 ;  /* 0x000000524c3c723c */ /* 0x080fe6000004183c */
[----:B------:R-:W-:Y:S01]  /*d6a0*/  PRMT R79, R105, 0x5410, R100 ;  /* 0x00005410694f7816 */ /* 0x000fe20000000064 */
[----:B------:R-:W-:Y:S01]  /*d6b0*/  IMAD.MOV.U32 R108, RZ, RZ, R160 ;  /* 0x000000ffff6c7224 */ /* 0x000fe200078e00a0 */
[----:B------:R-:W-:Y:S02]  /*d6c0*/  LOP3.LUT R75, R109, R75, RZ, 0xc0, !PT ;  /* 0x0000004b6d4b7212 */ /* 0x000fe400078ec0ff */
[--C-:B------:R-:W-:Y:S01]  /*d6d0*/  HSET2.LE.AND R76, R171, R137.reuse, PT ;  /* 0x00000089ab4c7233 */ /* 0x100fe20003803000 */
[----:B------:R-:W-:Y:S01]  /*d6e0*/  HMMA.16816.F32.BF16 R64, R68, R82, R64 ;  /* 0x000000524440723c */ /* 0x000fe20000041840 */
[----:B------:R-:W-:Y:S03]  /*d6f0*/  LDSM.16.MT88.4 R80, [R120+0x800] ;  /* 0x000800007850783b */ /* 0x000fe60000004200 */
[----:B------:R-:W-:Y:S02]  /*d700*/  LOP3.LUT R68, R165, 0xff00ff, RZ, 0xc0, !PT ;  /* 0x00ff00ffa5447812 */ /* 0x000fe400078ec0ff */
[--C-:B------:R-:W-:Y:S02]  /*d710*/  HSET2.LE.AND R78, R181, R137.reuse, PT ;  /* 0x00000089b54e7233 */ /* 0x100fe40003803000 */
[--C-:B------:R-:W-:Y:S01]  /*d720*/  HSET2.LE.AND R77, R170, R137.reuse, PT ;  /* 0x00000089aa4d7233 */ /* 0x100fe20003803000 */
[-C--:B------:R-:W-:Y:S05]  /*d730*/  HMMA.16816.F32.BF16 R4, R72, R84.reuse, R4 ;  /* 0x000000544804723c */ /* 0x080fea0000041804 */
[----:B------:R-:W-:Y:S02]  /*d740*/  HSET2.LE.AND R68, R68, R137, PT ;  /* 0x0000008944447233 */ /* 0x000fe40003803000 */
[----:B------:R-:W-:Y:S02]  /*d750*/  LOP3.LUT R76, R107, R76, RZ, 0xc0, !PT ;  /* 0x0000004c6b4c7212 */ /* 0x000fe400078ec0ff */
[----:B------:R-:W-:Y:S02]  /*d760*/  LOP3.LUT R77, R104, R77, RZ, 0xc0, !PT ;  /* 0x0000004d684d7212 */ /* 0x000fe400078ec0ff */
[----:B------:R-:W-:Y:S01]  /*d770*/  LOP3.LUT R79, R79, R68, RZ, 0xc0, !PT ;  /* 0x000000444f4f7212 */ /* 0x000fe200078ec0ff */
[----:B------:R-:W1:Y:S01]  /*d780*/  MUFU.EX2 R104, R159 ;  /* 0x0000009f00687308 */ /* 0x000e620000000800 */
[----:B------:R-:W-:Y:S01]  /*d790*/  LOP3.LUT R78, R110, R78, RZ, 0xc0, !PT ;  /* 0x0000004e6e4e7212 */ /* 0x000fe200078ec0ff */
[----:B------:R-:W2:Y:S01]  /*d7a0*/  LDSM.16.MT88.4 R68, [R184+0x6800] ;  /* 0x00680000b844783b */ /* 0x000ea20000004200 */
[----:B------:R-:W-:Y:S02]  /*d7b0*/  LOP3.LUT R107, R157, 0xff, RZ, 0xc0, !PT ;  /* 0x000000ff9d6b7812 */ /* 0x000fe400078ec0ff */
[----:B------:R-:W-:Y:S02]  /*d7c0*/  @P1 PRMT R96, R204, 0x5410, RZ ;  /* 0x00005410cc601816 */ /* 0x000fe400000000ff */
[----:B------:R-:W-:Y:S01]  /*d7d0*/  @P4 PRMT R105, R201, 0x5410, RZ ;  /* 0x00005410c9694816 */ /* 0x000fe200000000ff */
[C---:B------:R-:W-:Y:S02]  /*d7e0*/  HMMA.16816.F32.BF16 R8, R76.reuse, R84, R8 ;  /* 0x000000544c08723c */ /* 0x040fe40000041808 */
[----:B------:R3:W-:Y:S02]  /*d7f0*/  STG.E.U16 desc[UR28][R130.64+-0x4e], R96 ;  /* 0xffffb26082007986 */ /* 0x0007e4000c10151c */
[----:B------:R-:W-:Y:S02]  /*d800*/  ISETP.GT.U32.AND P1, PT, R134, UR8, PT ;  /* 0x0000000886007c0c */ /* 0x000fe4000bf24070 */
[----:B------:R-:W-:Y:S01]  /*d810*/  ISETP.LE.U32.AND P4, PT, R107, UR8, PT ;  /* 0x000000086b007c0c */ /* 0x000fe2000bf83070 */
[----:B------:R-:W-:Y:S01]  /*d820*/  STG.E.U16 desc[UR28][R140.64+-0x50], R105 ;  /* 0xffffb0698c007986 */ /* 0x000fe2000c10151c */
[----:B------:R-:W-:Y:S01]  /*d830*/  PRMT R133, R157, 0x7632, R133 ;  /* 0x000076329d857816 */ /* 0x000fe20000000085 */
[-C--:B------:R-:W-:Y:S03]  /*d840*/  HMMA.16816.F32.BF16 R12, R76, R86.reuse, R12 ;  /* 0x000000564c0c723c */ /* 0x080fe6000004180c */
[----:B------:R-:W-:Y:S01]  /*d850*/  SHF.R.U32.HI R157, RZ, 0x18, R157 ;  /* 0x00000018ff9d7819 */ /* 0x000fe2000001169d */
[----:B-1----:R-:W-:Y:S01]  /*d860*/  FADD.FTZ R106, R104, R161 ;  /* 0x000000a1686a7221 */ /* 0x002fe20000010000 */
[----:B------:R-:W-:Y:S02]  /*d870*/  LOP3.LUT R133, R133, 0xff, RZ, 0xc0, !PT ;  /* 0x000000ff85857812 */ /* 0x000fe400078ec0ff */
[C---:B------:R-:W-:Y:S01]  /*d880*/  PRMT R102, R116.reuse, 0x7610, R102 ;  /* 0x0000761074667816 */ /* 0x040fe20000000066 */
[C---:B------:R-:W-:Y:S04]  /*d890*/  HMMA.16816.F32.BF16 R16, R72.reuse, R86, R16 ;  /* 0x000000564810723c */ /* 0x040fe80000041810 */
[----:B------:R-:W-:Y:S01]  /*d8a0*/  PRMT R84, R116, 0x7632, R84 ;  /* 0x0000763274547816 */ /* 0x000fe20000000054 */
[----:B------:R-:W-:Y:S01]  /*d8b0*/  @P1 HFMA2.BF16_V2 R217, -RZ.H0_H0, RZ.H0_H0, -R100.H0_H0 ;  /* 0x200000ffffd91231 */ /* 0x000fe20000340964 */
[----:B------:R-:W-:Y:S01]  /*d8c0*/  LOP3.LUT R110, R155, 0xff, RZ, 0xc0, !PT ;  /* 0x000000ff9b6e7812 */ /* 0x000fe200078ec0ff */
[----:B------:R-:W-:Y:S01]  /*d8d0*/  @!P4 HFMA2.BF16_V2 R220, -RZ.H0_H0, RZ.H0_H0, -R103.H0_H0 ;  /* 0x200000ffffdcc231 */ /* 0x000fe20000340967 */
[----:B------:R-:W-:Y:S01]  /*d8e0*/  PRMT R98, R102, 0x5410, R84 ;  /* 0x0000541066627816 */ /* 0x000fe20000000054 */
[----:B------:R-:W-:Y:S01]  /*d8f0*/  FADD.FTZ R106, R158, R106 ;  /* 0x0000006a9e6a7221 */ /* 0x000fe20000010000 */
[----:B------:R-:W-:Y:S02]  /*d900*/  @P1 PRMT R100, R217, 0x5410, RZ ;  /* 0x00005410d9641816 */ /* 0x000fe400000000ff */
[----:B------:R-:W-:Y:S01]  /*d910*/  @!P4 PRMT R103, R220, 0x5410, RZ ;  /* 0x00005410dc67c816 */ /* 0x000fe200000000ff */
[----:B---3--:R-:W-:Y:S01]  /*d920*/  IMAD.WIDE R130, R117, -0x70, R130 ;  /* 0xffffff9075827825 */ /* 0x008fe200078e0282 */
[----:B------:R-:W-:Y:S01]  /*d930*/  ISETP.LE.U32.AND P1, PT, R157, UR8, PT ;  /* 0x000000089d007c0c */ /* 0x000fe2000bf23070 */
[----:B------:R1:W-:Y:S01]  /*d940*/  STG.E.U16 desc[UR28][R140.64+-0x4e], R100 ;  /* 0xffffb2648c007986 */ /* 0x0003e2000c10151c */
[----:B------:R-:W-:Y:S01]  /*d950*/  ISETP.LE.U32.AND P4, PT, R133, UR8, PT ;  /* 0x0000000885007c0c */ /* 0x000fe2000bf83070 */
[-C--:B--2---:R-:W-:Y:S02]  /*d960*/  HMMA.16816.F32.BF16 R20, R72, R68.reuse, R20 ;  /* 0x000000444814723c */ /* 0x084fe40000041814 */
[----:B------:R-:W-:Y:S01]  /*d970*/  STG.E.U16 desc[UR28][R118.64+-0x40], R103 ;  /* 0xffffc06776007986 */ /* 0x000fe2000c10151c */
[----:B------:R-:W-:Y:S02]  /*d980*/  ISETP.LE.U32.AND P5, PT, R110, UR8, PT ;  /* 0x000000086e007c0c */ /* 0x000fe4000bfa3070 */
[----:B------:R-:W-:Y:S01]  /*d990*/  SHF.R.U32.HI R86, RZ, 0x18, R155 ;  /* 0x00000018ff567819 */ /* 0x000fe2000001169b */
[----:B------:R2:W-:Y:S01]  /*d9a0*/  STG.E.U16 desc[UR28][R118.64+-0x3e], R101 ;  /* 0xffffc26576007986 */ /* 0x0005e2000c10151c */
[----:B------:R-:W-:Y:S01]  /*d9b0*/  PRMT R85, R115, 0x7610, R85 ;  /* 0x0000761073557816 */ /* 0x000fe20000000055 */
[C---:B------:R-:W-:Y:S02]  /*d9c0*/  HMMA.16816.F32.BF16 R24, R76.reuse, R68, R24 ;  /* 0x000000444c18723c */ /* 0x040fe40000041818 */
[----:B------:R-:W-:Y:S02]  /*d9d0*/  LDSM.16.MT88.4 R112, [R184+0x7800] ;  /* 0x00780000b870783b */ /* 0x000fe40000004200 */
[----:B------:R-:W-:Y:S01]  /*d9e0*/  PRMT R95, R85, 0x5410, R99 ;  /* 0x00005410555f7816 */ /* 0x000fe20000000063 */
[----:B------:R-:W-:Y:S01]  /*d9f0*/  @!P4 HFMA2.BF16_V2 R227, -RZ.H0_H0, RZ.H0_H0, -R102.H0_H0 ;  /* 0x200000ffffe3c231 */ /* 0x000fe20000340966 */
[----:B------:R-:W-:Y:S01]  /*da00*/  @!P0 PRMT R99, R213, 0x5410, RZ ;  /* 0x00005410d5638816 */ /* 0x000fe200000000ff */
[----:B------:R-:W-:Y:S01]  /*da10*/  @!P1 HFMA2.BF16_V2 R226, -RZ.H0_H0, RZ.H0_H0, -R84.H0_H0 ;  /* 0x200000ffffe29231 */ /* 0x000fe20000340954 */
[----:B------:R-:W-:Y:S01]  /*da20*/  ISETP.GT.U32.AND P0, PT, R163, UR8, PT ;  /* 0x00000008a3007c0c */ /* 0x000fe2000bf04070 */
[-C--:B------:R-:W-:Y:S03]  /*da30*/  HMMA.16816.F32.BF16 R28, R76, R70.reuse, R28 ;  /* 0x000000464c1c723c */ /* 0x080fe6000004181c */
[----:B------:R-:W-:Y:S01]  /*da40*/  @!P4 PRMT R102, R227, 0x5410, RZ ;  /* 0x00005410e366c816 */ /* 0x000fe200000000ff */
[----:B------:R-:W-:Y:S01]  /*da50*/  @!P5 HFMA2.BF16_V2 R225, -RZ.H0_H0, RZ.H0_H0, -R85.H0_H0 ;  /* 0x200000ffffe1d231 */ /* 0x000fe20000340955 */
[----:B------:R-:W-:Y:S02]  /*da60*/  @!P1 PRMT R84, R226, 0x5410, RZ ;  /* 0x00005410e2549816 */ /* 0x000fe400000000ff */
[----:B------:R-:W-:Y:S01]  /*da70*/  ISETP.LE.U32.AND P4, PT, R86, UR8, PT ;  /* 0x0000000856007c0c */ /* 0x000fe2000bf83070 */
[----:B------:R3:W-:Y:S01]  /*da80*/  STG.E.U16 desc[UR28][R130.64+-0x40], R102 ;  /* 0xffffc06682007986 */ /* 0x0007e2000c10151c */
[----:B------:R-:W-:Y:S01]  /*da90*/  @!P5 PRMT R85, R225, 0x5410, RZ ;  /* 0x00005410e155d816 */ /* 0x000fe200000000ff */
[C---:B------:R-:W-:Y:S02]  /*daa0*/  HMMA.16816.F32.BF16 R32, R72.reuse, R70, R32 ;  /* 0x000000464820723c */ /* 0x040fe40000041820 */
[----:B------:R4:W-:Y:S02]  /*dab0*/  STG.E.U16 desc[UR28][R130.64+-0x3e], R84 ;  /* 0xffffc25482007986 */ /* 0x0009e4000c10151c */
[----:B------:R-:W-:Y:S01]  /*dac0*/  ISETP.GT.U32.AND P5, PT, R166, UR8, PT ;  /* 0x00000008a6007c0c */ /* 0x000fe2000bfa4070 */
[----:B------:R-:W-:Y:S01]  /*dad0*/  @P0 HFMA2.BF16_V2 R214, -RZ.H0_H0, RZ.H0_H0, -R90.H0_H0 ;  /* 0x200000ffffd60231 */ /* 0x000fe2000034095a */
[----:B-1----:R-:W-:Y:S01]  /*dae0*/  PRMT R100, R94, 0x5410, R93 ;  /* 0x000054105e647816 */ /* 0x002fe2000000005d */
[----:B------:R-:W1:Y:S01]  /*daf0*/  LDSM.16.MT88.4 R68, [R136+0x800] ;  /* 0x000800008844783b */ /* 0x000e620000004200 */
[----:B------:R-:W-:Y:S01]  /*db00*/  @!P6 PRMT R94, R216, 0x5410, RZ ;  /* 0x00005410d85ee816 */ /* 0x000fe200000000ff */
[-C--:B------:R-:W-:Y:S03]  /*db10*/  HMMA.16816.F32.BF16 R36, R72, R80.reuse, R36 ;  /* 0x000000504824723c */ /* 0x080fe60000041824 */
[----:B------:R-:W-:Y:S01]  /*db20*/  ISETP.GT.U32.AND P6, PT, R162, UR8, PT ;  /* 0x00000008a2007c0c */ /* 0x000fe2000bfc4070 */
[----:B------:R-:W-:Y:S01]  /*db30*/  @!P4 HFMA2.BF16_V2 R215, -RZ.H0_H0, RZ.H0_H0, -R93.H0_H0 ;  /* 0x200000ffffd7c231 */ /* 0x000fe2000034095d */
[----:B--2---:R-:W-:Y:S02]  /*db40*/  PRMT R101, R91, 0x5410, R90 ;  /* 0x000054105b657816 */ /* 0x004fe4000000005a */
[----:B------:R-:W-:Y:S01]  /*db50*/  @P0 PRMT R90, R214, 0x5410, RZ ;  /* 0x00005410d65a0816 */ /* 0x000fe200000000ff */
[C---:B------:R-:W-:Y:S04]  /*db60*/  HMMA.16816.F32.BF16 R40, R76.reuse, R80, R40 ;  /* 0x000000504c28723c */ /* 0x040fe80000041828 */
[----:B------:R-:W-:Y:S01]  /*db70*/  PRMT R80, R107, 0x5410, R126 ;  /* 0x000054106b507816 */ /* 0x000fe2000000007e */
[----:B------:R-:W-:Y:S01]  /*db80*/  @P5 HFMA2.BF16_V2 R209, -RZ.H0_H0, RZ.H0_H0, -R91.H0_H0 ;  /* 0x200000ffffd15231 */ /* 0x000fe2000034095b */
[----:B------:R-:W-:Y:S02]  /*db90*/  @!P4 PRMT R93, R215, 0x5410, RZ ;  /* 0x00005410d75dc816 */ /* 0x000fe400000000ff */
[----:B---3--:R-:W-:Y:S01]  /*dba0*/  LOP3.LUT R102, R123, 0xffff, RZ, 0xc0, !PT ;  /* 0x0000ffff7b667812 */ /* 0x008fe200078ec0ff */
[-C--:B------:R-:W-:Y:S03]  /*dbb0*/  HMMA.16816.F32.BF16 R44, R76, R82.reuse, R44 ;  /* 0x000000524c2c723c */ /* 0x080fe6000004182c */
[----:B------:R-:W-:Y:S01]  /*dbc0*/  SHF.R.U32.HI R102, RZ, 0x8, R102 ;  /* 0x00000008ff667819 */ /* 0x000fe20000011666 */
[----:B----4-:R-:W-:Y:S01]  /*dbd0*/  IMAD.WIDE R130, R117, 0x70, R130 ;  /* 0x0000007075827825 */ /* 0x010fe200078e0282 */
[----:B------:R-:W-:Y:S02]  /*dbe0*/  SHF.R.U32.HI R107, RZ, 0x10, R155 ;  /* 0x00000010ff6b7819 */ /* 0x000fe4000001169b */
[----:B------:R-:W-:Y:S01]  /*dbf0*/  LOP3.LUT R84, R102, 0xffff, RZ, 0xc0, !PT ;  /* 0x0000ffff66547812 */ /* 0x000fe200078ec0ff */
[C---:B------:R-:W-:Y:S01]  /*dc00*/  HMMA.16816.F32.BF16 R48, R72.reuse, R82, R48 ;  /* 0x000000524830723c */ /* 0x040fe20000041830 */
[----:B------:R-:W-:Y:S03]  /*dc10*/  STG.E.U16 desc[UR28][R130.64+-0x40], R85 ;  /* 0xffffc05582007986 */ /* 0x000fe6000c10151c */
[----:B------:R-:W-:Y:S01]  /*dc20*/  LOP3.LUT R107, R107, 0xff, RZ, 0xc0, !PT ;  /* 0x000000ff6b6b7812 */ /* 0x000fe200078ec0ff */
[----:B------:R2:W-:Y:S01]  /*dc30*/  STG.E.U16 desc[UR28][R130.64+-0x3e], R99 ;  /* 0xffffc26382007986 */ /* 0x0005e2000c10151c */
[----:B------:R-:W-:Y:S01]  /*dc40*/  ISETP.LE.U32.AND P0, PT, R84, UR8, PT ;  /* 0x0000000854007c0c */ /* 0x000fe2000bf03070 */
[----:B------:R-:W-:Y:S01]  /*dc50*/  @P6 HFMA2.BF16_V2 R212, -RZ.H0_H0, RZ.H0_H0, -R89.H0_H0 ;  /* 0x200000ffffd46231 */ /* 0x000fe20000340959 */
[----:B------:R-:W-:Y:S01]  /*dc60*/  PRMT R107, R107, 0x5410, R86 ;  /* 0x000054106b6b7816 */ /* 0x000fe20000000056 */
[----:B------:R3:W-:Y:S01]  /*dc70*/  STG.E.U16 desc[UR28][R140.64+-0x40], R94 ;  /* 0xffffc05e8c007986 */ /* 0x0007e2000c10151c */
[----:B------:R-:W-:Y:S02]  /*dc80*/  ISETP.LE.U32.AND P1, PT, R167, UR8, PT ;  /* 0x00000008a7007c0c */ /* 0x000fe4000bf23070 */
[----:B------:R-:W-:Y:S01]  /*dc90*/  LOP3.LUT R108, R108, 0xff, RZ, 0xc0, !PT ;  /* 0x000000ff6c6c7812 */ /* 0x000fe200078ec0ff */
[----:B------:R4:W-:Y:S01]  /*dca0*/  STG.E.U16 desc[UR28][R140.64+-0x3e], R93 ;  /* 0xffffc25d8c007986 */ /* 0x0009e2000c10151c */
[----:B------:R-:W-:Y:S01]  /*dcb0*/  PRMT R109, R160, 0x7771, RZ ;  /* 0x00007771a06d7816 */ /* 0x000fe200000000ff */
[-C--:B-1----:R-:W-:Y:S02]  /*dcc0*/  HMMA.16816.F32.BF16 R52, R72, R68.reuse, R52 ;  /* 0x000000444834723c */ /* 0x082fe40000041834 */
[----:B------:R-:W1:Y:S01]  /*dcd0*/  LDSM.16.MT88.4 R84, [R197+0x7000] ;  /* 0x00700000c554783b */ /* 0x000e620000004200 */
[----:B------:R-:W-:Y:S02]  /*dce0*/  @P5 PRMT R91, R209, 0x5410, RZ ;  /* 0x00005410d15b5816 */ /* 0x000fe400000000ff */
[----:B------:R-:W-:Y:S02]  /*dcf0*/  ISETP.LE.U32.AND P5, PT, R108, UR8, PT ;  /* 0x000000086c007c0c */ /* 0x000fe4000bfa3070 */
[----:B------:R-:W-:Y:S01]  /*dd00*/  PRMT R103, R92, 0x5410, R89 ;  /* 0x000054105c677816 */ /* 0x000fe20000000059 */
[C---:B------:R-:W-:Y:S04]  /*dd10*/  HMMA.16816.F32.BF16 R56, R76.reuse, R68, R56 ;  /* 0x000000444c38723c */ /* 0x040fe80000041838 */
[----:B------:R-:W-:Y:S01]  /*dd20*/  @P6 PRMT R89, R212, 0x5410, RZ ;  /* 0x00005410d4596816 */ /* 0x000fe200000000ff */
[----:B------:R-:W-:Y:S01]  /*dd30*/  @!P1 HFMA2.BF16_V2 R218, -RZ.H0_H0, RZ.H0_H0, -R92.H0_H0 ;  /* 0x200000ffffda9231 */ /* 0x000fe2000034095c */
[C---:B------:R-:W-:Y:S02]  /*dd40*/  PRMT R156, R160.reuse, 0x7772, RZ ;  /* 0x00007772a09c7816 */ /* 0x040fe400000000ff */
[----:B------:R-:W-:Y:S01]  /*dd50*/  ISETP.GT.U32.AND P6, PT, R109, UR8, PT ;  /* 0x000000086d007c0c */ /* 0x000fe2000bfc4070 */
[----:B------:R-:W-:Y:S01]  /*dd60*/  STG.E.U16 desc[UR28][R118.64+-0x2e], R89 ;  /* 0xffffd25976007986 */ /* 0x000fe2000c10151c */
[----:B------:R-:W-:Y:S01]  /*dd70*/  PRMT R134, R160, 0x7773, RZ ;  /* 0x00007773a0867816 */ /* 0x000fe200000000ff */
[-C--:B------:R-:W-:Y:S03]  /*dd80*/  HMMA.16816.F32.BF16 R60, R76, R70.reuse, R60 ;  /* 0x000000464c3c723c */ /* 0x080fe6000004183c */
[----:B------:R-:W-:Y:S01]  /*dd90*/  ISETP.GT.U32.AND P4, PT, R156, UR8, PT ;  /* 0x000000089c007c0c */ /* 0x000fe2000bf84070 */
[----:B--2---:R-:W-:Y:S01]  /*dda0*/  IMAD.WIDE R130, R117, -0x70, R130 ;  /* 0xffffff9075827825 */ /* 0x004fe200078e0282 */
[----:B------:R-:W-:Y:S02]  /*ddb0*/  PRMT R110, R110, 0x5410, R129 ;  /* 0x000054106e6e7816 */ /* 0x000fe40000000081 */
[----:B------:R-:W-:Y:S01]  /*ddc0*/  LOP3.LUT R105, R121, 0xffff, RZ, 0xc0, !PT ;  /* 0x0000ffff79697812 */ /* 0x000fe200078ec0ff */
[----:B------:R-:W-:Y:S01]  /*ddd0*/  HMMA.16816.F32.BF16 R64, R72, R70, R64 ;  /* 0x000000464840723c */ /* 0x000fe20000041840 */
[----:B------:R-:W2:Y:S03]  /*dde0*/  MUFU.EX2 R73, R152 ;  /* 0x0000009800497308 */ /* 0x000ea60000000800 */
[----:B------:R-:W-:Y:S02]  /*ddf0*/  PRMT R156, R156, 0x5410, R134 ;  /* 0x000054109c9c7816 */ /* 0x000fe40000000086 */
[C---:B------:R-:W-:Y:S02]  /*de00*/  PRMT R97, R111.reuse, 0x7610, R97 ;  /* 0x000076106f617816 */ /* 0x040fe40000000061 */
[----:B------:R-:W-:Y:S02]  /*de10*/  F2FP.BF16.F32.PACK_AB R104, R158, R104 ;  /* 0x000000689e68723e */ /* 0x000fe400000010ff */
[----:B------:R-:W-:Y:S01]  /*de20*/  @!P1 PRMT R92, R218, 0x5410, RZ ;  /* 0x00005410da5c9816 */ /* 0x000fe200000000ff */
[----:B------:R-:W-:Y:S01]  /*de30*/  @!P5 HFMA2.BF16_V2 R207, -RZ.H0_H0, RZ.H0_H0, -R97.H0_H0 ;  /* 0x200000ffffcfd231 */ /* 0x000fe20000340961 */
[----:B------:R-:W-:Y:S02]  /*de40*/  PRMT R163, R166, 0x5410, R163 ;  /* 0x00005410a6a37816 */ /* 0x000fe400000000a3 */
[----:B------:R-:W-:Y:S01]  /*de50*/  PRMT R96, R111, 0x7632, R96 ;  /* 0x000076326f607816 */ /* 0x000fe20000000060 */
[----:B------:R-:W-:Y:S01]  /*de60*/  STG.E.U16 desc[UR28][R118.64+-0x30], R92 ;  /* 0xffffd05c76007986 */ /* 0x000fe2000c10151c */
[----:B------:R-:W-:Y:S01]  /*de70*/  SHF.R.U32.HI R105, RZ, 0x8, R105 ;  /* 0x00000008ff697819 */ /* 0x000fe20000011669 */
[----:B--2---:R-:W-:Y:S01]  /*de80*/  FADD.FTZ R127, R73, R127 ;  /* 0x0000007f497f7221 */ /* 0x004fe20000010000 */
[--C-:B------:R-:W-:Y:S01]  /*de90*/  HSET2.LE.AND R68, R110, R137.reuse, PT ;  /* 0x000000896e447233 */ /* 0x100fe20003803000 */
[----:B------:R-:W-:Y:S01]  /*dea0*/  STG.E.U16 desc[UR28][R130.64+-0x30], R91 ;  /* 0xffffd05b82007986 */ /* 0x000fe2000c10151c */
[----:B------:R-:W-:Y:S01]  /*deb0*/  LOP3.LUT R79, R156, 0xff00ff, RZ, 0xc0, !PT ;  /* 0x00ff00ff9c4f7812 */ /* 0x000fe200078ec0ff */
[----:B------:R-:W-:Y:S01]  /*dec0*/  @P6 HFMA2.BF16_V2 R206, -RZ.H0_H0, RZ.H0_H0, -R96.H0_H0 ;  /* 0x200000ffffce6231 */ /* 0x000fe20000340960 */
[C---:B---3--:R-:W-:Y:S01]  /*ded0*/  PRMT R94, R104.reuse, 0x7610, R94 ;  /* 0x00007610685e7816 */ /* 0x048fe2000000005e */
[----:B------:R2:W-:Y:S01]  /*dee0*/  STG.E.U16 desc[UR28][R130.64+-0x2e], R90 ;  /* 0xffffd25a82007986 */ /* 0x0005e2000c10151c */
[----:B----4-:R-:W-:Y:S02]  /*def0*/  PRMT R93, R104, 0x7632, R93 ;  /* 0x00007632685d7816 */ /* 0x010fe4000000005d */
[----:B------:R-:W-:Y:S01]  /*df00*/  PRMT R69, R121, 0x7632, R69 ;  /* 0x0000763279457816 */ /* 0x000fe20000000045 */
[----:B------:R-:W-:Y:S01]  /*df10*/  @P4 HFMA2.BF16_V2 R249, -RZ.H0_H0, RZ.H0_H0, -R94.H0_H0 ;  /* 0x200000fffff94231 */ /* 0x000fe2000034095e */
[----:B------:R-:W-:Y:S02]  /*df20*/  PRMT R162, R167, 0x5410, R162 ;  /* 0x00005410a7a27816 */ /* 0x000fe400000000a2 */
[----:B------:R-:W-:Y:S02]  /*df30*/  LOP3.LUT R82, R105, 0xffff, RZ, 0xc0, !PT ;  /* 0x0000ffff69527812 */ /* 0x000fe400078ec0ff */
[----:B------:R-:W-:Y:S02]  /*df40*/  PRMT R81, R133, 0x5410, R157 ;  /* 0x0000541085517816 */ /* 0x000fe4000000009d */
[----:B------:R-:W-:Y:S02]  /*df50*/  LOP3.LUT R83, R163, 0xff00ff, RZ, 0xc0, !PT ;  /* 0x00ff00ffa3537812 */ /* 0x000fe400078ec0ff */
[--C-:B------:R-:W-:Y:S02]  /*df60*/  HSET2.LE.AND R79, R79, R137.reuse, PT ;  /* 0x000000894f4f7233 */ /* 0x100fe40003803000 */
[----:B------:R-:W-:Y:S02]  /*df70*/  PRMT R99, R97, 0x5410, R96 ;  /* 0x0000541061637816 */ /* 0x000fe40000000060 */
[----:B------:R-:W-:Y:S02]  /*df80*/  LOP3.LUT R76, R95, R68, RZ, 0xc0, !PT ;  /* 0x000000445f4c7212 */ /* 0x000fe400078ec0ff */
[----:B------:R-:W-:Y:S02]  /*df90*/  @!P5 PRMT R97, R207, 0x5410, RZ ;  /* 0x00005410cf61d816 */ /* 0x000fe400000000ff */
[----:B------:R-:W-:Y:S02]  /*dfa0*/  PRMT R68, R94, 0x5410, R93 ;  /* 0x000054105e447816 */ /* 0x000fe4000000005d */
[----:B------:R-:W-:Y:S02]  /*dfb0*/  LOP3.LUT R69, R69, 0xff, RZ, 0xc0, !PT ;  /* 0x000000ff45457812 */ /* 0x000fe400078ec0ff */
[----:B------:R-:W-:Y:S02]  /*dfc0*/  ISETP.LE.U32.AND P5, PT, R82, UR8, PT ;  /* 0x0000000852007c0c */ /* 0x000fe4000bfa3070 */
[--C-:B------:R-:W-:Y:S01]  /*dfd0*/  HSET2.LE.AND R80, R80, R137.reuse, PT ;  /* 0x0000008950507233 */ /* 0x100fe20003803000 */
[----:B--2---:R-:W-:Y:S01]  /*dfe0*/  IMAD.WIDE R130, R117, 0x70, R130 ;  /* 0x0000007075827825 */ /* 0x004fe200078e0282 */
[--C-:B------:R-:W-:Y:S02]  /*dff0*/  HSET2.LE.AND R81, R81, R137.reuse, PT ;  /* 0x0000008951517233 */ /* 0x100fe40003803000 */
[--C-:B------:R-:W-:Y:S02]  /*e000*/  HSET2.LE.AND R82, R162, R137.reuse, PT ;  /* 0x00000089a2527233 */ /* 0x100fe40003803000 */
[--C-:B------:R-:W-:Y:S01]  /*e010*/  HSET2.LE.AND R83, R83, R137.reuse, PT ;  /* 0x0000008953537233 */ /* 0x100fe20003803000 */
[----:B------:R-:W-:Y:S01]  /*e020*/  STG.E.U16 desc[UR28][R130.64+-0x30], R97 ;  /* 0xffffd06182007986 */ /* 0x000fe2000c10151c */
[----:B------:R-:W-:Y:S02]  /*e030*/  @P6 PRMT R96, R206, 0x5410, RZ ;  /* 0x00005410ce606816 */ /* 0x000fe400000000ff */
[----:B------:R-:W-:Y:S02]  /*e040*/  LOP3.LUT R79, R68, R79, RZ, 0xc0, !PT ;  /* 0x0000004f444f7212 */ /* 0x000fe400078ec0ff */
[----:B------:R-:W-:Y:S01]  /*e050*/  ISETP.LE.U32.AND P6, PT, R69, UR8, PT ;  /* 0x0000000845007c0c */ /* 0x000fe2000bfc3070 */
[----:B------:R2:W-:Y:S01]  /*e060*/  STG.E.U16 desc[UR28][R130.64+-0x2e], R96 ;  /* 0xffffd26082007986 */ /* 0x0005e2000c10151c */
[----:B------:R-:W-:Y:S02]  /*e070*/  PRMT R109, R108, 0x5410, R109 ;  /* 0x000054106c6d7816 */ /* 0x000fe4000000006d */
[----:B------:R-:W-:Y:S01]  /*e080*/  LOP3.LUT R80, R88, R80, RZ, 0xc0, !PT ;  /* 0x0000005058507212 */ /* 0x000fe200078ec0ff */
[----:B------:R-:W3:Y:S01]  /*e090*/  LDSM.16.MT88.4 R68, [R184+0x7000] ;  /* 0x00700000b844783b */ /* 0x000ee20000004200 */
[----:B------:R-:W-:Y:S01]  /*e0a0*/  LOP3.LUT R81, R98, R81, RZ, 0xc0, !PT ;  /* 0x0000005162517212 */ /* 0x000fe200078ec0ff */
[----:B------:R4:W5:Y:S01]  /*e0b0*/  MUFU.EX2 R88, R151 ;  /* 0x0000009700587308 */ /* 0x0009620000000800 */
[----:B------:R-:W-:Y:S02]  /*e0c0*/  LOP3.LUT R82, R103, R82, RZ, 0xc0, !PT ;  /* 0x0000005267527212 */ /* 0x000fe400078ec0ff */
[----:B------:R-:W-:Y:S02]  /*e0d0*/  LOP3.LUT R83, R101, R83, RZ, 0xc0, !PT ;  /* 0x0000005365537212 */ /* 0x000fe400078ec0ff */
[--C-:B------:R-:W-:Y:S02]  /*e0e0*/  HSET2.LE.AND R77, R107, R137.reuse, PT ;  /* 0x000000896b4d7233 */ /* 0x100fe40003803000 */
[----:B------:R-:W-:Y:S02]  /*e0f0*/  HSET2.LE.AND R78, R109, R137, PT ;  /* 0x000000896d4e7233 */ /* 0x000fe40003803000 */
[----:B------:R-:W-:Y:S01]  /*e100*/  SHF.R.U32.HI R92, RZ, 0x18, R121 ;  /* 0x00000018ff5c7819 */ /* 0x000fe20000011679 */
[-C--:B-1----:R-:W-:Y:S05]  /*e110*/  HMMA.16816.F32.BF16 R4, R80, R84.reuse, R4 ;  /* 0x000000545004723c */ /* 0x082fea0000041804 */
[----:B------:R-:W-:Y:S01]  /*e120*/  ISETP.GT.U32.AND P1, PT, R134, UR8, PT ;  /* 0x0000000886007c0c */ /* 0x000fe2000bf24070 */
[----:B----4-:R-:W-:Y:S01]  /*e130*/  FADD.FTZ R151, R147, R128 ;  /* 0x0000008093977221 */ /* 0x010fe20000010000 */
[----:B------:R-:W-:Y:S02]  /*e140*/  LOP3.LUT R77, R100, R77, RZ, 0xc0, !PT ;  /* 0x0000004d644d7212 */ /* 0x000fe400078ec0ff */
[----:B------:R-:W-:Y:S01]  /*e150*/  LOP3.LUT R78, R99, R78, RZ, 0xc0, !PT ;  /* 0x0000004e634e7212 */ /* 0x000fe200078ec0ff */
[----:B------:R-:W-:Y:S01]  /*e160*/  IMAD.MOV.U32 R99, RZ, RZ, R124 ;  /* 0x000000ffff637224 */ /* 0x000fe200078e007c */
[----:B------:R-:W-:Y:S01]  /*e170*/  @P4 PRMT R94, R249, 0x5410, RZ ;  /* 0x00005410f95e4816 */ /* 0x000fe200000000ff */
[----:B--2---:R-:W-:Y:S01]  /*e180*/  IMAD.WIDE R130, R117, -0x70, R130 ;  /* 0xffffff9075827825 */ /* 0x004fe200078e0282 */
[----:B------:R-:W-:Y:S02]  /*e190*/  LOP3.LUT R90, R121, 0xff, RZ, 0xc0, !PT ;  /* 0x000000ff795a7812 */ /* 0x000fe400078ec0ff */
[C---:B------:R-:W-:Y:S01]  /*e1a0*/  LOP3.LUT R89, R123.reuse, 0xff, RZ, 0xc0, !PT ;  /* 0x000000ff7b597812 */ /* 0x040fe200078ec0ff */
[C---:B------:R-:W-:Y:S01]  /*e1b0*/  HMMA.16816.F32.BF16 R8, R76.reuse, R84, R8 ;  /* 0x000000544c08723c */ /* 0x040fe20000041808 */
[----:B------:R1:W-:Y:S03]  /*e1c0*/  STG.E.U16 desc[UR28][R140.64+-0x30], R94 ;  /* 0xffffd05e8c007986 */ /* 0x0003e6000c10151c */
[----:B------:R-:W-:Y:S01]  /*e1d0*/  @P1 HFMA2.BF16_V2 R237, -RZ.H0_H0, RZ.H0_H0, -R93.H0_H0 ;  /* 0x200000ffffed1231 */ /* 0x000fe2000034095d */
[----:B------:R-:W-:Y:S02]  /*e1e0*/  PRMT R91, R123, 0x7632, R91 ;  /* 0x000076327b5b7816 */ /* 0x000fe4000000005b */
[----:B------:R-:W-:Y:S01]  /*e1f0*/  SHF.R.U32.HI R123, RZ, 0x18, R123 ;  /* 0x00000018ff7b7819 */ /* 0x000fe2000001167b */
[-C--:B------:R-:W-:Y:S03]  /*e200*/  HMMA.16816.F32.BF16 R12, R76, R86.reuse, R12 ;  /* 0x000000564c0c723c */ /* 0x080fe6000004180c */
[----:B------:R-:W-:Y:S02]  /*e210*/  @P1 PRMT R93, R237, 0x5410, RZ ;  /* 0x00005410ed5d1816 */ /* 0x000fe400000000ff */
[----:B------:R-:W-:Y:S02]  /*e220*/  ISETP.LE.U32.AND P1, PT, R123, UR8, PT ;  /* 0x000000087b007c0c */ /* 0x000fe4000bf23070 */
[----:B-----5:R-:W-:Y:S01]  /*e230*/  F2FP.BF16.F32.PACK_AB R73, R88, R73 ;  /* 0x000000495849723e */ /* 0x020fe200000010ff */
[C---:B------:R-:W-:Y:S01]  /*e240*/  HMMA.16816.F32.BF16 R16, R80.reuse, R86, R16 ;  /* 0x000000565010723c */ /* 0x040fe20000041810 */
[----:B------:R-:W2:Y:S01]  /*e250*/  MUFU.EX2 R86, R153 ;  /* 0x0000009900567308 */ /* 0x000ea20000000800 */
[----:B------:R4:W-:Y:S02]  /*e260*/  STG.E.U16 desc[UR28][R140.64+-0x2e], R93 ;  /* 0xffffd25d8c007986 */ /* 0x0009e4000c10151c */
[----:B------:R-:W-:Y:S02]  /*e270*/  PRMT R72, R73, 0x7632, R72 ;  /* 0x0000763249487816 */ /* 0x000fe40000000048 */
[----:B------:R-:W-:Y:S02]  /*e280*/  ISETP.LE.U32.AND P4, PT, R89, UR8, PT ;  /* 0x0000000859007c0c */ /* 0x000fe4000bf83070 */
[-C--:B---3--:R-:W-:Y:S03]  /*e290*/  HMMA.16816.F32.BF16 R20, R80, R68.reuse, R20 ;  /* 0x000000445014723c */ /* 0x088fe60000041814 */
[----:B------:R-:W-:Y:S01]  /*e2a0*/  @!P1 HFMA2.BF16_V2 R239, -RZ.H0_H0, RZ.H0_H0, -R72.H0_H0 ;  /* 0x200000ffffef9231 */ /* 0x000fe20000340948 */
[----:B------:R-:W-:Y:S01]  /*e2b0*/  PRMT R129, R73, 0x5410, R72 ;  /* 0x0000541049817816 */ /* 0x000fe20000000048 */
[----:B-1----:R-:W-:Y:S01]  /*e2c0*/  IMAD.WIDE R94, R117, 0x70, R130 ;  /* 0x00000070755e7825 */ /* 0x002fe200078e0282 */
[----:B------:R-:W-:Y:S02]  /*e2d0*/  F2FP.BF16.F32.PACK_AB R75, R147, R148 ;  /* 0x00000094934b723e */ /* 0x000fe400000010ff */
[C---:B------:R-:W-:Y:S01]  /*e2e0*/  HMMA.16816.F32.BF16 R24, R76.reuse, R68, R24 ;  /* 0x000000444c18723c */ /* 0x040fe20000041818 */
[----:B------:R-:W-:Y:S03]  /*e2f0*/  MUFU.EX2 R148, R138 ;  /* 0x0000008a00947308 */ /* 0x000fe60000000800 */
[----:B------:R-:W-:Y:S01]  /*e300*/  @!P1 PRMT R72, R239, 0x5410, RZ ;  /* 0x00005410ef489816 */ /* 0x000fe200000000ff */
[----:B--2---:R-:W-:Y:S01]  /*e310*/  FADD.FTZ R106, R86, R106 ;  /* 0x0000006a566a7221 */ /* 0x004fe20000010000 */
[----:B------:R-:W-:Y:S01]  /*e320*/  ISETP.LE.U32.AND P1, PT, R92, UR8, PT ;  /* 0x000000085c007c0c */ /* 0x000fe2000bf23070 */
[----:B------:R-:W-:Y:S01]  /*e330*/  @!P4 HFMA2.BF16_V2 R241, -RZ.H0_H0, RZ.H0_H0, -R75.H0_H0 ;  /* 0x200000fffff1c231 */ /* 0x000fe2000034094b */
[-C--:B------:R-:W-:Y:S03]  /*e340*/  HMMA.16816.F32.BF16 R28, R76, R70.reuse, R28 ;  /* 0x000000464c1c723c */ /* 0x080fe6000004181c */
[----:B------:R-:W-:Y:S01]  /*e350*/  F2FP.BF16.F32.PACK_AB R86, R154, R86 ;  /* 0x000000569a56723e */ /* 0x000fe200000010ff */
[----:B------:R-:W-:Y:S01]  /*e360*/  IMAD.MOV.U32 R68, RZ, RZ, R122 ;  /* 0x000000ffff447224 */ /* 0x000fe200078e007a */
[----:B------:R-:W-:Y:S01]  /*e370*/  PRMT R74, R75, 0x7632, R74 ;  /* 0x000076324b4a7816 */ /* 0x000fe2000000004a */
[----:B----4-:R-:W1:Y:S01]  /*e380*/  MUFU.EX2 R93, R144 ;  /* 0x00000090005d7308 */ /* 0x010e620000000800 */
[C---:B------:R-:W-:Y:S01]  /*e390*/  PRMT R84, R86.reuse, 0x7632, R84 ;  /* 0x0000763256547816 */ /* 0x040fe20000000054 */
[C---:B------:R-:W-:Y:S08]  /*e3a0*/  HMMA.16816.F32.BF16 R32, R80.reuse, R70, R32 ;  /* 0x000000465020723c */ /* 0x040ff00000041820 */
[----:B------:R-:W2:Y:S01]  /*e3b0*/  MUFU.EX2 R144, R139 ;  /* 0x0000008b00907308 */ /* 0x000ea20000000800 */
[----:B------:R-:W-:Y:S01]  /*e3c0*/  @!P1 HFMA2.BF16_V2 R233, -RZ.H0_H0, RZ.H0_H0, -R84.H0_H0 ;  /* 0x200000ffffe99231 */ /* 0x000fe20000340954 */
[----:B------:R-:W-:Y:S01]  /*e3d0*/  PRMT R101, R86, 0x5410, R84 ;  /* 0x0000541056657816 */ /* 0x000fe20000000054 */
[----:B------:R-:W-:Y:S01]  /*e3e0*/  @!P0 HFMA2.BF16_V2 R240, -RZ.H0_H0, RZ.H0_H0, -R74.H0_H0 ;  /* 0x200000fffff08231 */ /* 0x000fe2000034094a */
[----:B------:R-:W-:Y:S01]  /*e3f0*/  LOP3.LUT R91, R91, 0xff, RZ, 0xc0, !PT ;  /* 0x000000ff5b5b7812 */ /* 0x000fe200078ec0ff */
[----:B------:R-:W-:Y:S01]  /*e400*/  @!P6 HFMA2.BF16_V2 R234, -RZ.H0_H0, RZ.H0_H0, -R86.H0_H0 ;  /* 0x200000ffffeae231 */ /* 0x000fe20000340956 */
[----:B------:R-:W-:Y:S01]  /*e410*/  @!P1 PRMT R84, R233, 0x5410, RZ ;  /* 0x00005410e9549816 */ /* 0x000fe200000000ff */
[----:B------:R-:W-:Y:S01]  /*e420*/  FADD.FTZ R147, R88, R127 ;  /* 0x0000007f58937221 */ /* 0x000fe20000010000 */
[----:B------:R-:W-:Y:S01]  /*e430*/  IADD3 R70, P1, PT, R118, -0x80, RZ ;  /* 0xffffff8076467810 */ /* 0x000fe20007f3e0ff */
[----:B-1----:R-:W-:Y:S01]  /*e440*/  FADD.FTZ R151, R93, R151 ;  /* 0x000000975d977221 */ /* 0x002fe20000010000 */
[----:B------:R-:W-:Y:S02]  /*e450*/  PRMT R128, R75, 0x5410, R74 ;  /* 0x000054104b807816 */ /* 0x000fe4000000004a */
[----:B------:R-:W-:Y:S01]  /*e460*/  @!P4 PRMT R75, R241, 0x5410, RZ ;  /* 0x00005410f14bc816 */ /* 0x000fe200000000ff */
[----:B------:R-:W-:Y:S01]  /*e470*/  STL [R1+0x4c], R70 ;  /* 0x00004c4601007387 */ /* 0x000fe20000100800 */
[----:B------:R-:W-:Y:S01]  /*e480*/  ISETP.LE.U32.AND P4, PT, R91, UR8, PT ;  /* 0x000000085b007c0c */ /* 0x000fe2000bf83070 */
[----:B--2---:R-:W-:Y:S01]  /*e490*/  FADD.FTZ R147, R144, R147 ;  /* 0x0000009390937221 */ /* 0x004fe20000010000 */
[----:B------:R-:W-:Y:S01]  /*e4a0*/  @!P0 PRMT R74, R240, 0x5410, RZ ;  /* 0x00005410f04a8816 */ /* 0x000fe200000000ff */
[----:B------:R1:W2:Y:S01]  /*e4b0*/  LDL.S16 R152, [R1] ;  /* 0x0000000001987983 */ /* 0x0002a20000100600 */
[----:B------:R-:W-:Y:S02]  /*e4c0*/  ISETP.LE.U32.AND P0, PT, R90, UR8, PT ;  /* 0x000000085a007c0c */ /* 0x000fe4000bf03070 */
[C---:B------:R-:W-:Y:S01]  /*e4d0*/  F2FP.BF16.F32.PACK_AB R87, R149.reuse, R150 ;  /* 0x000000969557723e */ /* 0x040fe200000010ff */
[----:B------:R-:W-:Y:S01]  /*e4e0*/  STG.E.U16 desc[UR28][R118.64+-0x20], R75 ;  /* 0xffffe04b76007986 */ /* 0x000fe2000c10151c */
[----:B------:R-:W-:Y:S01]  /*e4f0*/  LOP3.LUT R96, R68, 0xff, RZ, 0xc0, !PT ;  /* 0x000000ff44607812 */ /* 0x000fe200078ec0ff */
[----:B------:R-:W-:Y:S01]  /*e500*/  FADD.FTZ R150, R149, R125 ;  /* 0x0000007d95967221 */ /* 0x000fe20000010000 */
[----:B------:R-:W-:Y:S01]  /*e510*/  PRMT R85, R87, 0x7632, R85 ;  /* 0x0000763257557816 */ /* 0x000fe20000000055 */
[----:B------:R-:W-:Y:S01]  /*e520*/  STG.E.U16 desc[UR28][R118.64+-0x1e], R74 ;  /* 0xffffe24a76007986 */ /* 0x000fe2000c10151c */
[----:B------:R-:W-:Y:S01]  /*e530*/  F2FP.BF16.F32.PACK_AB R69, R145, R93 ;  /* 0x0000005d9145723e */ /* 0x000fe200000010ff */
[----:B------:R-:W-:Y:S01]  /*e540*/  @!P4 HFMA2.BF16_V2 R232, -RZ.H0_H0, RZ.H0_H0, -R73.H0_H0 ;  /* 0x200000ffffe8c231 */ /* 0x000fe20000340949 */
[----:B------:R-:W-:Y:S01]  /*e550*/  PRMT R100, R87, 0x5410, R85 ;  /* 0x0000541057647816 */ /* 0x000fe20000000055 */
[----:B------:R-:W-:Y:S01]  /*e560*/  STG.E.U16 desc[UR28][R130.64+-0x1e], R72 ;  /* 0xffffe24882007986 */ /* 0x000fe2000c10151c */
[----:B------:R-:W-:Y:S01]  /*e570*/  @!P5 HFMA2.BF16_V2 R235, -RZ.H0_H0, RZ.H0_H0, -R85.H0_H0 ;  /* 0x200000ffffebd231 */ /* 0x000fe20000340955 */
[----:B------:R-:W-:Y:S01]  /*e580*/  PRMT R68, R69, 0x7632, R68 ;  /* 0x0000763245447816 */ /* 0x000fe20000000044 */
[----:B------:R-:W-:Y:S01]  /*e590*/  @!P0 HFMA2.BF16_V2 R236, -RZ.H0_H0, RZ.H0_H0, -R87.H0_H0 ;  /* 0x200000ffffec8231 */ /* 0x000fe20000340957 */
[----:B------:R-:W-:Y:S01]  /*e5a0*/  @!P4 PRMT R73, R232, 0x5410, RZ ;  /* 0x00005410e849c816 */ /* 0x000fe200000000ff */
[----:B------:R-:W-:Y:S01]  /*e5b0*/  FADD.FTZ R149, R154, R106 ;  /* 0x0000006a9a957221 */ /* 0x000fe20000010000 */
[----:B------:R-:W-:Y:S01]  /*e5c0*/  @!P5 PRMT R85, R235, 0x5410, RZ ;  /* 0x00005410eb55d816 */ /* 0x000fe200000000ff */
[----:B------:R-:W-:Y:S01]  /*e5d0*/  FADD.FTZ R150, R143, R150 ;  /* 0x000000968f967221 */ /* 0x000fe20000010000 */
[----:B------:R-:W-:Y:S01]  /*e5e0*/  @!P0 PRMT R87, R236, 0x5410, RZ ;  /* 0x00005410ec578816 */ /* 0x000fe200000000ff */
[----:B------:R3:W-:Y:S01]  /*e5f0*/  STG.E.U16 desc[UR28][R130.64+-0x20], R73 ;  /* 0xffffe04982007986 */ /* 0x0007e2000c10151c */
[----:B------:R-:W-:Y:S01]  /*e600*/  ISETP.LE.U32.AND P4, PT, R96, UR8, PT ;  /* 0x0000000860007c0c */ /* 0x000fe2000bf83070 */
[----:B------:R-:W-:Y:S01]  /*e610*/  FADD.FTZ R149, R146, R149 ;  /* 0x0000009592957221 */ /* 0x000fe20000010000 */
[----:B------:R-:W-:Y:S01]  /*e620*/  @!P6 PRMT R86, R234, 0x5410, RZ ;  /* 0x00005410ea56e816 */ /* 0x000fe200000000ff */
[----:B------:R-:W4:Y:S01]  /*e630*/  LDSM.16.MT88.4 R72, [R120+0x1000] ;  /* 0x001000007848783b */ /* 0x000f220000004200 */
[----:B------:R-:W-:Y:S02]  /*e640*/  PRMT R97, R122, 0x7771, RZ ;  /* 0x000077717a617816 */ /* 0x000fe400000000ff */
[----:B------:R-:W-:Y:S02]  /*e650*/  PRMT R90, R90, 0x5410, R105 ;  /* 0x000054105a5a7816 */ /* 0x000fe40000000069 */
[----:B------:R-:W-:Y:S02]  /*e660*/  ISETP.GT.U32.AND P0, PT, R97, UR8, PT ;  /* 0x0000000861007c0c */ /* 0x000fe4000bf04070 */
[----:B------:R-:W-:Y:S01]  /*e670*/  PRMT R91, R91, 0x5410, R123 ;  /* 0x000054105b5b7816 */ /* 0x000fe2000000007b */
[----:B------:R5:W-:Y:S01]  /*e680*/  STG.E.U16 desc[UR28][R94.64+-0x20], R87 ;  /* 0xffffe0575e007986 */ /* 0x000be2000c10151c */
[----:B------:R-:W-:Y:S01]  /*e690*/  PRMT R89, R89, 0x5410, R102 ;  /* 0x0000541059597816 */ /* 0x000fe20000000066 */
[----:B------:R-:W-:Y:S01]  /*e6a0*/  @!P4 HFMA2.BF16_V2 R238, -RZ.H0_H0, RZ.H0_H0, -R69.H0_H0 ;  /* 0x200000ffffeec231 */ /* 0x000fe20000340945 */
[----:B------:R-:W-:Y:S01]  /*e6b0*/  F2FP.BF16.F32.PACK_AB R134, R135, R146 ;  /* 0x000000928786723e */ /* 0x000fe200000010ff */
[----:B------:R1:W-:Y:S01]  /*e6c0*/  STG.E.U16 desc[UR28][R94.64+-0x1e], R85 ;  /* 0xffffe2555e007986 */ /* 0x0003e2000c10151c */
[----:B------:R-:W-:Y:S02]  /*e6d0*/  LOP3.LUT R99, R99, 0xff, RZ, 0xc0, !PT ;  /* 0x000000ff63637812 */ /* 0x000fe400078ec0ff */
[----:B------:R-:W-:Y:S01]  /*e6e0*/  PRMT R133, R134, 0x7632, R133 ;  /* 0x0000763286857816 */ /* 0x000fe20000000085 */
[----:B------:R4:W-:Y:S01]  /*e6f0*/  STG.E.U16 desc[UR28][R140.64+-0x1e], R84 ;  /* 0xffffe2548c007986 */ /* 0x0009e2000c10151c */
[C---:B------:R-:W-:Y:S01]  /*e700*/  PRMT R98, R124.reuse, 0x7771, RZ ;  /* 0x000077717c627816 */ /* 0x040fe200000000ff */
[----:B------:R-:W-:Y:S01]  /*e710*/  @P0 HFMA2.BF16_V2 R245, -RZ.H0_H0, RZ.H0_H0, -R68.H0_H0 ;  /* 0x200000fffff50231 */ /* 0x000fe20000340944 */
[----:B------:R-:W-:Y:S01]  /*e720*/  PRMT R88, R124, 0x7773, RZ ;  /* 0x000077737c587816 */ /* 0x000fe200000000ff */
[----:B------:R-:W-:Y:S01]  /*e730*/  STG.E.U16 desc[UR28][R140.64+-0x20], R86 ;  /* 0xffffe0568c007986 */ /* 0x000fe2000c10151c */
[----:B---3--:R-:W-:Y:S03]  /*e740*/  PRMT R130, R69, 0x5410, R68 ;  /* 0x0000541045827816 */ /* 0x008fe60000000044 */
[----:B------:R-:W-:Y:S01]  /*e750*/  LDSM.16.MT88.4 R104, [R197+0x7800] ;  /* 0x00780000c568783b */ /* 0x000fe20000004200 */
[----:B------:R-:W-:Y:S02]  /*e760*/  @!P4 PRMT R69, R238, 0x5410, RZ ;  /* 0x00005410ee45c816 */ /* 0x000fe400000000ff */
[----:B------:R-:W-:Y:S02]  /*e770*/  @P0 PRMT R68, R245, 0x5410, RZ ;  /* 0x00005410f5440816 */ /* 0x000fe400000000ff */
[----:B------:R-:W-:Y:S03]  /*e780*/  ISETP.GT.U32.AND P0, PT, R98, UR8, PT ;  /* 0x0000000862007c0c */ /* 0x000fe6000bf04070 */
[----:B------:R3:W-:Y:S01]  /*e790*/  STG.E.U16 desc[UR28][R118.64+-0x10], R69 ;  /* 0xfffff04576007986 */ /* 0x0007e2000c10151c */
[C---:B-----5:R-:W-:Y:S03]  /*e7a0*/  PRMT R87, R122.reuse, 0x7772, RZ ;  /* 0x000077727a577816 */ /* 0x060fe600000000ff */
[----:B------:R-:W-:Y:S01]  /*e7b0*/  STG.E.U16 desc[UR28][R118.64+-0xe], R68 ;  /* 0xfffff24476007986 */ /* 0x000fe2000c10151c */
[----:B------:R-:W-:Y:S01]  /*e7c0*/  PRMT R122, R122, 0x7773, RZ ;  /* 0x000077737a7a7816 */ /* 0x000fe200000000ff */
[----:B-1----:R-:W-:Y:S01]  /*e7d0*/  IMAD.WIDE R94, R117, -0x70, R94 ;  /* 0xffffff90755e7825 */ /* 0x002fe200078e025e */
[-C--:B----4-:R-:W-:Y:S03]  /*e7e0*/  HMMA.16816.F32.BF16 R36, R80, R72.reuse, R36 ;  /* 0x000000485024723c */ /* 0x090fe60000041824 */
[----:B------:R-:W-:Y:S02]  /*e7f0*/  ISETP.GT.U32.AND P5, PT, R87, UR8, PT ;  /* 0x0000000857007c0c */ /* 0x000fe4000bfa4070 */
[----:B------:R-:W-:Y:S02]  /*e800*/  ISETP.GT.U32.AND P4, PT, R122, UR8, PT ;  /* 0x000000087a007c0c */ /* 0x000fe4000bf84070 */
[----:B------:R-:W-:Y:S01]  /*e810*/  F2FP.BF16.F32.PACK_AB R84, R148, R144 ;  /* 0x000000909454723e */ /* 0x000fe200000010ff */
[C---:B------:R-:W-:Y:S04]  /*e820*/  HMMA.16816.F32.BF16 R40, R76.reuse, R72, R40 ;  /* 0x000000484c28723c */ /* 0x040fe80000041828 */
[C---:B------:R-:W-:Y:S02]  /*e830*/  PRMT R73, R84.reuse, 0x7610, R73 ;  /* 0x0000761054497816 */ /* 0x040fe40000000049 */
[----:B------:R-:W-:Y:S02]  /*e840*/  PRMT R72, R84, 0x7632, R72 ;  /* 0x0000763254487816 */ /* 0x000fe40000000048 */
[-C--:B------:R-:W-:Y:S03]  /*e850*/  HMMA.16816.F32.BF16 R44, R76, R74.reuse, R44 ;  /* 0x0000004a4c2c723c */ /* 0x080fe6000004182c */
[----:B------:R-:W-:Y:S01]  /*e860*/  @P5 HFMA2.BF16_V2 R244, -RZ.H0_H0, RZ.H0_H0, -R73.H0_H0 ;  /* 0x200000fffff45231 */ /* 0x000fe20000340949 */
[----:B------:R-:W-:Y:S01]  /*e870*/  PRMT R131, R73, 0x5410, R72 ;  /* 0x0000541049837816 */ /* 0x000fe20000000048 */
[----:B------:R-:W-:Y:S01]  /*e880*/  @P4 HFMA2.BF16_V2 R243, -RZ.H0_H0, RZ.H0_H0, -R72.H0_H0 ;  /* 0x200000fffff34231 */ /* 0x000fe20000340948 */
[----:B---3--:R-:W-:Y:S02]  /*e890*/  IADD3.X R69, PT, PT, R119, -0x1, RZ, P1, !PT ;  /* 0xffffffff77457810 */ /* 0x008fe40000ffe4ff */
[C---:B------:R-:W-:Y:S03]  /*e8a0*/  HMMA.16816.F32.BF16 R48, R80.reuse, R74, R48 ;  /* 0x0000004a5030723c */ /* 0x040fe60000041830 */
[----:B------:R-:W-:Y:S01]  /*e8b0*/  STL [R1+0x70], R69 ;  /* 0x0000704501007387 */ /* 0x000fe20000100800 */
[----:B------:R-:W-:Y:S02]  /*e8c0*/  @P5 PRMT R73, R244, 0x5410, RZ ;  /* 0x00005410f4495816 */ /* 0x000fe400000000ff */
[----:B------:R-:W-:Y:S01]  /*e8d0*/  @P4 PRMT R72, R243, 0x5410, RZ ;  /* 0x00005410f3484816 */ /* 0x000fe200000000ff */
[----:B------:R-:W1:Y:S01]  /*e8e0*/  LDSM.16.MT88.4 R68, [R136+0x1000] ;  /* 0x001000008844783b */ /* 0x000e620000004200 */
[----:B------:R-:W-:Y:S02]  /*e8f0*/  ISETP.LE.U32.AND P1, PT, R99, UR8, PT ;  /* 0x0000000863007c0c */ /* 0x000fe4000bf23070 */
[----:B------:R-:W-:Y:S02]  /*e900*/  SHF.R.U32.HI R74, RZ, 0x10, R121 ;  /* 0x00000010ff4a7819 */ /* 0x000fe40000011679 */
[----:B------:R-:W-:Y:S02]  /*e910*/  PRMT R87, R87, 0x5410, R122 ;  /* 0x0000541057577816 */ /* 0x000fe4000000007a */
[----:B------:R-:W-:Y:S01]  /*e920*/  PRMT R85, R96, 0x5410, R97 ;  /* 0x0000541060557816 */ /* 0x000fe20000000061 */
[----:B------:R3:W-:Y:S01]  /*e930*/  STG.E.U16 desc[UR28][R94.64+-0x10], R73 ;  /* 0xfffff0495e007986 */ /* 0x0007e2000c10151c */
[----:B------:R-:W-:Y:S02]  /*e940*/  PRMT R84, R99, 0x5410, R98 ;  /* 0x0000541063547816 */ /* 0x000fe40000000062 */
[----:B------:R-:W-:Y:S01]  /*e950*/  PRMT R86, R124, 0x7772, RZ ;  /* 0x000077727c567816 */ /* 0x000fe200000000ff */
[----:B------:R4:W-:Y:S01]  /*e960*/  STG.E.U16 desc[UR28][R94.64+-0xe], R72 ;  /* 0xfffff2485e007986 */ /* 0x0009e2000c10151c */
[--C-:B------:R-:W-:Y:S02]  /*e970*/  HSET2.LE.AND R75, R85, R137.reuse, PT ;  /* 0x00000089554b7233 */ /* 0x100fe40003803000 */
[--C-:B------:R-:W-:Y:S01]  /*e980*/  HSET2.LE.AND R85, R89, R137.reuse, PT ;  /* 0x0000008959557233 */ /* 0x100fe20003803000 */
[----:B------:R-:W5:Y:S01]  /*e990*/  LDSM.16.MT88.4 R120, [R120+0x1800] ;  /* 0x001800007878783b */ /* 0x000f620000004200 */
[----:B------:R-:W-:Y:S02]  /*e9a0*/  LOP3.LUT R74, R74, 0xff, RZ, 0xc0, !PT ;  /* 0x000000ff4a4a7812 */ /* 0x000fe400078ec0ff */
[----:B------:R-:W-:Y:S02]  /*e9b0*/  PRMT R103, R86, 0x5410, R88 ;  /* 0x0000541056677816 */ /* 0x000fe40000000058 */
[----:B------:R-:W-:Y:S02]  /*e9c0*/  PRMT R92, R74, 0x5410, R92 ;  /* 0x000054104a5c7816 */ /* 0x000fe4000000005c */
[----:B------:R-:W-:Y:S02]  /*e9d0*/  LOP3.LUT R74, R87, 0xff00ff, RZ, 0xc0, !PT ;  /* 0x00ff00ff574a7812 */ /* 0x000fe400078ec0ff */
[----:B------:R-:W-:Y:S02]  /*e9e0*/  LOP3.LUT R103, R103, 0xff00ff, RZ, 0xc0, !PT ;  /* 0x00ff00ff67677812 */ /* 0x000fe400078ec0ff */
[----:B------:R-:W-:Y:S02]  /*e9f0*/  LOP3.LUT R128, R128, R85, RZ, 0xc0, !PT ;  /* 0x0000005580807212 */ /* 0x000fe400078ec0ff */
[--C-:B------:R-:W-:Y:S02]  /*ea00*/  HSET2.LE.AND R74, R74, R137.reuse, PT ;  /* 0x000000894a4a7233 */ /* 0x100fe40003803000 */
[----:B------:R-:W-:Y:S02]  /*ea10*/  HSET2.LE.AND R103, R103, R137, PT ;  /* 0x0000008967677233 */ /* 0x000fe40003803000 */
[----:B------:R-:W-:Y:S02]  /*ea20*/  LOP3.LUT R130, R130, R75, RZ, 0xc0, !PT ;  /* 0x0000004b82827212 */ /* 0x000fe400078ec0ff */
[----:B---3--:R-:W-:Y:S02]  /*ea30*/  F2FP.BF16.F32.PACK_AB R73, R142, R143 ;  /* 0x0000008f8e49723e */ /* 0x008fe400000010ff */
[----:B------:R-:W-:Y:S02]  /*ea40*/  LOP3.LUT R131, R131, R74, RZ, 0xc0, !PT ;  /* 0x0000004a83837212 */ /* 0x000fe400078ec0ff */
[C---:B----4-:R-:W-:Y:S01]  /*ea50*/  PRMT R72, R73.reuse, 0x7632, R72 ;  /* 0x0000763249487816 */ /* 0x050fe20000000048 */
[-C--:B-1----:R-:W-:Y:S03]  /*ea60*/  HMMA.16816.F32.BF16 R52, R80, R68.reuse, R52 ;  /* 0x000000445034723c */ /* 0x082fe60000041834 */
[----:B------:R-:W-:Y:S01]  /*ea70*/  @!P1 HFMA2.BF16_V2 R228, -RZ.H0_H0, RZ.H0_H0, -R73.H0_H0 ;  /* 0x200000ffffe49231 */ /* 0x000fe20000340949 */
[----:B------:R-:W-:Y:S01]  /*ea80*/  PRMT R102, R73, 0x5410, R72 ;  /* 0x0000541049667816 */ /* 0x000fe20000000048 */
[----:B------:R-:W-:Y:S02]  /*ea90*/  @P0 HFMA2.BF16_V2 R200, -RZ.H0_H0, RZ.H0_H0, -R72.H0_H0 ;  /* 0x200000ffffc80231 */ /* 0x000fe40000340948 */
[----:B------:R-:W-:Y:S01]  /*eaa0*/  IMAD.WIDE R94, R117, 0x70, R94 ;  /* 0x00000070755e7825 */ /* 0x000fe200078e025e */
[C---:B------:R-:W-:Y:S04]  /*eab0*/  HMMA.16816.F32.BF16 R56, R76.reuse, R68, R56 ;  /* 0x000000444c38723c */ /* 0x040fe80000041838 */
[----:B------:R-:W-:Y:S02]  /*eac0*/  @!P1 PRMT R73, R228, 0x5410, RZ ;  /* 0x00005410e4499816 */ /* 0x000fe400000000ff */
[----:B------:R-:W-:Y:S02]  /*ead0*/  @P0 PRMT R72, R200, 0x5410, RZ ;  /* 0x00005410c8480816 */ /* 0x000fe400000000ff */
[-C--:B------:R-:W-:Y:S01]  /*eae0*/  HMMA.16816.F32.BF16 R60, R76, R70.reuse, R60 ;  /* 0x000000464c3c723c */ /* 0x080fe2000004183c */
[----:B------:R1:W-:Y:S02]  /*eaf0*/  STG.E.U16 desc[UR28][R94.64+-0x10], R73 ;  /* 0xfffff0495e007986 */ /* 0x0003e4000c10151c */
[--C-:B------:R-:W-:Y:S02]  /*eb00*/  HSET2.LE.AND R68, R84, R137.reuse, PT ;  /* 0x0000008954447233 */ /* 0x100fe40003803000 */
[----:B------:R3:W-:Y:S01]  /*eb10*/  STG.E.U16 desc[UR28][R94.64+-0xe], R72 ;  /* 0xfffff2485e007986 */ /* 0x0007e2000c10151c */
[--C-:B------:R-:W-:Y:S02]  /*eb20*/  HSET2.LE.AND R84, R91, R137.reuse, PT ;  /* 0x000000895b547233 */ /* 0x100fe40003803000 */
[----:B------:R-:W-:Y:S04]  /*eb30*/  HMMA.16816.F32.BF16 R64, R80, R70, R64 ;  /* 0x000000465040723c */ /* 0x000fe80000041840 */
[----:B------:R-:W-:Y:S02]  /*eb40*/  LOP3.LUT R129, R129, R84, RZ, 0xc0, !PT ;  /* 0x0000005481817212 */ /* 0x000fe400078ec0ff */
[--C-:B------:R-:W-:Y:S02]  /*eb50*/  HSET2.LE.AND R69, R92, R137.reuse, PT ;  /* 0x000000895c457233 */ /* 0x100fe40003803000 */
[----:B------:R-:W-:Y:S02]  /*eb60*/  LOP3.LUT R102, R102, R68, RZ, 0xc0, !PT ;  /* 0x0000004466667212 */ /* 0x000fe400078ec0ff */
[----:B------:R-:W-:Y:S02]  /*eb70*/  PRMT R68, R134, 0x5410, R133 ;  /* 0x0000541086447816 */ /* 0x000fe40000000085 */
[----:B------:R-:W-:Y:S02]  /*eb80*/  ISETP.GT.U32.AND P1, PT, R86, UR8, PT ;  /* 0x0000000856007c0c */ /* 0x000fe4000bf24070 */
[----:B------:R-:W-:Y:S02]  /*eb90*/  ISETP.GT.U32.AND P0, PT, R88, UR8, PT ;  /* 0x0000000858007c0c */ /* 0x000fe4000bf04070 */
[----:B------:R-:W-:Y:S02]  /*eba0*/  LOP3.LUT R101, R101, R69, RZ, 0xc0, !PT ;  /* 0x0000004565657212 */ /* 0x000fe400078ec0ff */
[----:B------:R-:W-:Y:S02]  /*ebb0*/  LOP3.LUT R103, R68, R103, RZ, 0xc0, !PT ;  /* 0x0000006744677212 */ /* 0x000fe400078ec0ff */
[----:B-1----:R-:W-:Y:S02]  /*ebc0*/  HSET2.LE.AND R73, R90, R137, PT ;  /* 0x000000895a497233 */ /* 0x002fe40003803000 */
[----:B------:R-:W1:Y:S01]  /*ebd0*/  LDSM.16.MT88.4 R136, [R136+0x1800] ;  /* 0x001800008888783b */ /* 0x000e620000004200 */
[-C--:B---3--:R-:W-:Y:S05]  /*ebe0*/  HMMA.16816.F32.BF16 R92, R128, R104.reuse, R4 ;  /* 0x00000068805c723c */ /* 0x088fea0000041804 */
[----:B------:R-:W-:Y:S01]  /*ebf0*/  LOP3.LUT R100, R100, R73, RZ, 0xc0, !PT ;  /* 0x0000004964647212 */ /* 0x000fe200078ec0ff */
[----:B------:R-:W-:Y:S01]  /*ec00*/  FADD.FTZ R6, R145, R151 ;  /* 0x0000009791067221 */ /* 0x000fe20000010000 */
[----:B------:R-:W-:Y:S01]  /*ec10*/  FADD.FTZ R5, R142, R150 ;  /* 0x000000968e057221 */ /* 0x000fe20000010000 */
[----:B------:R-:W-:Y:S04]  /*ec20*/  @P0 HFMA2.BF16_V2 R252, -RZ.H0_H0, RZ.H0_H0, -R133.H0_H0 ;  /* 0x200000fffffc0231 */ /* 0x000fe80000340985 */
[C---:B------:R-:W-:Y:S04]  /*ec30*/  HMMA.16816.F32.BF16 R68, R100.reuse, R104, R8 ;  /* 0x000000686444723c */ /* 0x040fe80000041808 */
[----:B------:R-:W-:Y:S04]  /*ec40*/  @P0 PRMT R133, R252, 0x5410, RZ ;  /* 0x00005410fc850816 */ /* 0x000fe800000000ff */
[-C--:B------:R-:W-:Y:S01]  /*ec50*/  HMMA.16816.F32.BF16 R72, R100, R106.reuse, R12 ;  /* 0x0000006a6448723c */ /* 0x080fe2000004180c */
[----:B------:R3:W-:Y:S07]  /*ec60*/  STG.E.U16 desc[UR28][R140.64+-0xe], R133 ;  /* 0xfffff2858c007986 */ /* 0x0007ee000c10151c */
[C---:B------:R-:W-:Y:S08]  /*ec70*/  HMMA.16816.F32.BF16 R104, R128.reuse, R106, R16 ;  /* 0x0000006a8068723c */ /* 0x040ff00000041810 */
[-C--:B------:R-:W-:Y:S08]  /*ec80*/  HMMA.16816.F32.BF16 R108, R128, R112.reuse, R20 ;  /* 0x00000070806c723c */ /* 0x080ff00000041814 */
[C---:B------:R-:W-:Y:S04]  /*ec90*/  HMMA.16816.F32.BF16 R76, R100.reuse, R112, R24 ;  /* 0x00000070644c723c */ /* 0x040fe80000041818 */
[----:B---3--:R-:W-:Y:S04]  /*eca0*/  IMAD.MOV.U32 R133, RZ, RZ, R132 ;  /* 0x000000ffff857224 */ /* 0x008fe800078e0084 */
[-C--:B------:R-:W-:Y:S08]  /*ecb0*/  HMMA.16816.F32.BF16 R80, R100, R114.reuse, R28 ;  /* 0x000000726450723c */ /* 0x080ff0000004181c */
[C---:B------:R-:W-:Y:S08]  /*ecc0*/  HMMA.16816.F32.BF16 R112, R128.reuse, R114, R32 ;  /* 0x000000728070723c */ /* 0x040ff00000041820 */
[-C--:B-----5:R-:W-:Y:S08]  /*ecd0*/  HMMA.16816.F32.BF16 R116, R128, R120.reuse, R36 ;  /* 0x000000788074723c */ /* 0x0a0ff00000041824 */
[C---:B------:R-:W-:Y:S08]  /*ece0*/  HMMA.16816.F32.BF16 R84, R100.reuse, R120, R40 ;  /* 0x000000786454723c */ /* 0x040ff00000041828 */
[-C--:B------:R-:W-:Y:S08]  /*ecf0*/  HMMA.16816.F32.BF16 R88, R100, R122.reuse, R44 ;  /* 0x0000007a6458723c */ /* 0x080ff0000004182c */
[C---:B------:R-:W-:Y:S08]  /*ed00*/  HMMA.16816.F32.BF16 R120, R128.reuse, R122, R48 ;  /* 0x0000007a8078723c */ /* 0x040ff00000041830 */
[-C--:B-1----:R-:W-:Y:S08]  /*ed10*/  HMMA.16816.F32.BF16 R124, R128, R136.reuse, R52 ;  /* 0x00000088807c723c */ /* 0x082ff00000041834 */
[C---:B------:R-:W-:Y:S04]  /*ed20*/  HMMA.16816.F32.BF16 R96, R100.reuse, R136, R56 ;  /* 0x000000886460723c */ /* 0x040fe80000041838 */
[----:B------:R-:W-:Y:S02]  /*ed30*/  IMAD.MOV.U32 R136, RZ, RZ, R0 ;  /* 0x000000ffff887224 */ /* 0x000fe400078e0000 */
[----:B--2---:R-:W-:Y:S02]  /*ed40*/  @P1 HFMA2.BF16_V2 R152, -RZ.H0_H0, RZ.H0_H0, -R134.H0_H0 ;  /* 0x200000ffff981231 */ /* 0x004fe40000340986 */
[-C--:B------:R-:W-:Y:S03]  /*ed50*/  HMMA.16816.F32.BF16 R100, R100, R138.reuse, R60 ;  /* 0x0000008a6464723c */ /* 0x080fe6000004183c */
[----:B------:R-:W-:Y:S01]  /*ed60*/  @P1 STL.S16 [R1], R152 ;  /* 0x0000009801001387 */ /* 0x000fe20000100600 */
[----:B------:R-:W-:Y:S03]  /*ed70*/  PRMT R4, R152, 0x7610, R4 ;  /* 0x0000761098047816 */ /* 0x000fe60000000004 */
[----:B------:R-:W-:Y:S01]  /*ed80*/  STL [R1+0x80], R6 ;  /* 0x0000800601007387 */ /* 0x000fe20000100800 */
[----:B------:R-:W-:Y:S01]  /*ed90*/  @P1 PRMT R134, R4, 0x5410, RZ ;  /* 0x0000541004861816 */ /* 0x000fe200000000ff */
[----:B------:R-:W-:Y:S01]  /*eda0*/  FADD.FTZ R4, R148, R147 ;  /* 0x0000009394047221 */ /* 0x000fe20000010000 */
[----:B------:R-:W-:Y:S03]  /*edb0*/  HMMA.16816.F32.BF16 R128, R128, R138, R64 ;  /* 0x0000008a8080723c */ /* 0x000fe60000041840 */
[----:B------:R1:W-:Y:S04]  /*edc0*/  STG.E.U16 desc[UR28][R140.64+-0x10], R134 ;  /* 0xfffff0868c007986 */ /* 0x0003e8000c10151c */
[----:B------:R2:W-:Y:S04]  /*edd0*/  STL [R1+0x7c], R4 ;  /* 0x00007c0401007387 */ /* 0x0005e80000100800 */
[----:B------:R3:W-:Y:S01]  /*ede0*/  STL [R1+0x78], R5 ;  /* 0x0000780501007387 */ /* 0x0007e20000100800 */
[----:B-1----:R-:W-:Y:S02]  /*edf0*/  IMAD.MOV.U32 R134, RZ, RZ, R3 ;  /* 0x000000ffff867224 */ /* 0x002fe400078e0003 */
[----:B--2---:R-:W-:Y:S01]  /*ee00*/  FADD.FTZ R4, R135, R149 ;  /* 0x0000009587047221 */ /* 0x004fe20000010000 */
[----:B------:R-:W-:Y:S04]  /*ee10*/  IMAD.MOV.U32 R135, RZ, RZ, R2 ;  /* 0x000000ffff877224 */ /* 0x000fe800078e0002 */
[----:B------:R3:W-:Y:S01]  /*ee20*/  STL [R1+0x74], R4 ;  /* 0x0000740401007387 */ /* 0x0007e20000100800 */
[----:B------:R-:W-:Y:S05]  /*ee30*/  BRA.U UP0, `(.L_x_1713) ;  /* 0xffffffa100bc7547 */ /* 0x000fea000b83ffff */
.L_x_1712:
[----:B--23--:R-:W2:Y:S01]  /*ee40*/  LDL.LU R4, [R1+0x80] ;  /* 0x0000800001047983 */ /* 0x00cea20000300800 */
[----:B------:R-:W1:Y:S03]  /*ee50*/  LDCU UR4, c[0x0][0x4fc] ;  /* 0x00009f80ff0477ac */ /* 0x000e660008000800 */
[----:B------:R-:W3:Y:S01]  /*ee60*/  LDL.LU R7, [R1+0x7c] ;  /* 0x00007c0001077983 */ /* 0x000ee20000300800 */
[----:B------:R-:W-:Y:S01]  /*ee70*/  UISETP.NE.AND UP3, UPT, UR18, -0x1, UPT ;  /* 0xffffffff1200788c */ /* 0x000fe2000bf65270 */
[C---:B------:R-:W-:Y:S01]  /*ee80*/  LOP3.LUT P0, RZ, R195.reuse, 0x10, RZ, 0xc0, !PT ;  /* 0x00000010c3ff7812 */ /* 0x040fe2000780c0ff */
[----:B------:R-:W4:Y:S01]  /*ee90*/  LDCU.U8 UR8, c[0x0][0x549] ;  /* 0x0000a920ff0877ac */ /* 0x000f220008000000 */
[----:B------:R-:W5:Y:S01]  /*eea0*/  LDL.LU R10, [R1+0x78] ;  /* 0x00007800010a7983 */ /* 0x000f620000300800 */
[----:B------:R-:W-:Y:S01]  /*eeb0*/  LOP3.LUT P1, RZ, R195, 0x8, RZ, 0xc0, !PT ;  /* 0x00000008c3ff7812 */ /* 0x000fe2000782c0ff */
[----:B------:R-:W1:Y:S02]  /*eec0*/  LDCU.U8 UR9, c[0x0][0x548] ;  /* 0x0000a900ff0977ac */ /* 0x000e640008000000 */
[----:B------:R-:W5:Y:S01]  /*eed0*/  LDL.LU R9, [R1+0x74] ;  /* 0x0000740001097983 */ /* 0x000f620000300800 */
[----:B------:R-:W-:Y:S01]  /*eee0*/  SEL R193, R193, 0xffffffe0, !P1 ;  /* 0xffffffe0c1c17807 */ /* 0x000fe20004800000 */
[----:B------:R-:W-:Y:S01]  /*eef0*/  UISETP.NE.AND UP2, UPT, UR18, -0x1, UPT ;  /* 0xffffffff1200788c */ /* 0x000fe2000bf45270 */
[----:B------:R-:W-:Y:S01]  /*ef00*/  LOP3.LUT P6, RZ, R195, 0x3, RZ, 0xc0, !PT ;  /* 0x00000003c3ff7812 */ /* 0x000fe200078cc0ff */
[----:B------:R-:W1:Y:S01]  /*ef10*/  @!UP3 LDCU.64 UR6, c[0x0][0x400] ;  /* 0x00008000ff06b7ac */ /* 0x000e620008000a00 */
[----:B------:R-:W1:Y:S01]  /*ef20*/  LDCU UR10, c[0x0][0x434] ;  /* 0x00008680ff0a77ac */ /* 0x000e620008000800 */
[----:B----4-:R-:W-:Y:S01]  /*ef30*/  UISETP.NE.AND UP1, UPT, UR8, URZ, UPT ;  /* 0x000000ff0800728c */ /* 0x010fe2000bf25270 */
[----:B------:R-:W4:Y:S03]  /*ef40*/  LDCU UR8, c[0x0][0x434] ;  /* 0x00008680ff0877ac */ /* 0x000f260008000800 */
[----:B-1----:R-:W-:-:S02]  /*ef50*/  UISETP.NE.AND UP0, UPT, UR9, URZ, !UP1 ;  /* 0x000000ff0900728c */ /* 0x002fc4000cf05270 */
[----:B------:R-:W-:-:S05]  /*ef60*/  @!UP3 UIMAD.WIDE.U32 UR12, UR20, UR6, URZ ;  /* 0x00000006140cb2a5 */ /* 0x000fca000f8e00ff */
[----:B------:R-:W4:Y:S01]  /*ef70*/  @UP1 LDCU UR6, c[0x0][0x430] ;  /* 0x00008600ff0617ac */ /* 0x000f220008000800 */
[----:B------:R-:W-:Y:S02]  /*ef80*/  @!UP3 UIMAD UR7, UR20, UR7, UR13 ;  /* 0x000000071407b2a4 */ /* 0x000fe4000f8e020d */
[----:B----4-:R-:W-:Y:S01]  /*ef90*/  @UP1 UIMAD UR10, UR6, UR8, URZ ;  /* 0x00000008060a12a4 */ /* 0x010fe2000f8e02ff */
[----:B--2---:R-:W1:Y:S04]  /*efa0*/  SHFL.BFLY PT, R8, R4, 0x2, 0x1f ;  /* 0x0c401f0004087f89 */ /* 0x004e6800000e0000 */
[----:B---3--:R-:W2:Y:S04]  /*efb0*/  SHFL.BFLY PT, R6, R7, 0x2, 0x1f ;  /* 0x0c401f0007067f89 */ /* 0x008ea800000e0000 */
[----:B-----5:R-:W3:Y:S04]  /*efc0*/  SHFL.BFLY PT, R5, R10, 0x2, 0x1f ;  /* 0x0c401f000a057f89 */ /* 0x020ee800000e0000 */
[----:B------:R-:W4:Y:S01]  /*efd0*/  SHFL.BFLY PT, R12, R9, 0x2, 0x1f ;  /* 0x0c401f00090c7f89 */ /* 0x000f2200000e0000 */
[----:B-1----:R-:W-:Y:S01]  /*efe0*/  FADD.FTZ R8, R8, R4 ;  /* 0x0000000408087221 */ /* 0x002fe20000010000 */
[----:B--2---:R-:W-:-:S04]  /*eff0*/  FADD.FTZ R6, R6, R7 ;  /* 0x0000000706067221 */ /* 0x004fc80000010000 */
[----:B------:R-:W1:Y:S01]  /*f000*/  SHFL.BFLY PT, R4, R8, 0x1, 0x1f ;  /* 0x0c201f0008047f89 */ /* 0x000e6200000e0000 */
[----:B---3--:R-:W-:-:S03]  /*f010*/  FADD.FTZ R5, R5, R10 ;  /* 0x0000000a05057221 */ /* 0x008fc60000010000 */
[----:B------:R-:W2:Y:S01]  /*f020*/  SHFL.BFLY PT, R7, R6, 0x1, 0x1f ;  /* 0x0c201f0006077f89 */ /* 0x000ea200000e0000 */
[----:B----4-:R-:W-:-:S03]  /*f030*/  FADD.FTZ R12, R12, R9 ;  /* 0x000000090c0c7221 */ /* 0x010fc60000010000 */
[----:B------:R-:W3:Y:S04]  /*f040*/  SHFL.BFLY PT, R13, R5, 0x1, 0x1f ;  /* 0x0c201f00050d7f89 */ /* 0x000ee800000e0000 */
[----:B------:R-:W4:Y:S01]  /*f050*/  SHFL.BFLY PT, R11, R12, 0x1, 0x1f ;  /* 0x0c201f000c0b7f89 */ /* 0x000f2200000e0000 */
[----:B-1----:R-:W-:Y:S01]  /*f060*/  FADD.FTZ R4, R8, R4 ;  /* 0x0000000408047221 */ /* 0x002fe20000010000 */
[C---:B------:R-:W-:Y:S01]  /*f070*/  SHF.L.U32 R8, R195.reuse, 0x4, RZ ;  /* 0x00000004c3087819 */ /* 0x040fe200000006ff */
[----:B--2---:R-:W-:Y:S01]  /*f080*/  FADD.FTZ R7, R6, R7 ;  /* 0x0000000706077221 */ /* 0x004fe20000010000 */
[----:B------:R-:W-:Y:S01]  /*f090*/  SHF.L.U32 R6, R195, 0x1, RZ ;  /* 0x00000001c3067819 */ /* 0x000fe200000006ff */
[----:B------:R-:W1:Y:S01]  /*f0a0*/  MUFU.RCP R10, R4 ;  /* 0x00000004000a7308 */ /* 0x000e620000001000 */
[----:B------:R-:W-:Y:S01]  /*f0b0*/  LOP3.LUT R8, R8, 0x1c0, RZ, 0xc0, !PT ;  /* 0x000001c008087812 */ /* 0x000fe200078ec0ff */
[----:B---3--:R-:W-:Y:S01]  /*f0c0*/  FADD.FTZ R13, R5, R13 ;  /* 0x0000000d050d7221 */ /* 0x008fe20000010000 */
[----:B------:R-:W-:-:S02]  /*f0d0*/  LOP3.LUT R194, R194, 0x6, R6, 0xf8, !PT ;  /* 0x00000006c2c27812 */ /* 0x000fc400078ef806 */
[----:B------:R-:W-:Y:S01]  /*f0e0*/  LOP3.LUT R8, R8, 0x38, R6, 0xf8, !PT ;  /* 0x0000003808087812 */ /* 0x000fe200078ef806 */
[----:B----4-:R-:W-:Y:S01]  /*f0f0*/  FADD.FTZ R11, R12, R11 ;  /* 0x0000000b0c0b7221 */ /* 0x010fe20000010000 */
[----:B------:R-:W-:Y:S01]  /*f100*/  MOV R12, 0x10 ;  /* 0x00000010000c7802 */ /* 0x000fe20000000f00 */
[----:B------:R-:W2:Y:S01]  /*f110*/  MUFU.RCP R9, R7 ;  /* 0x0000000700097308 */ /* 0x000ea20000001000 */
[----:B------:R-:W-:Y:S02]  /*f120*/  FSETP.NE.FTZ.AND P5, PT, R4, RZ, PT ;  /* 0x000000ff0400720b */ /* 0x000fe40003fb5000 */
[----:B------:R-:W-:Y:S02]  /*f130*/  FSETP.NE.FTZ.AND P4, PT, R7, RZ, PT ;  /* 0x000000ff0700720b */ /* 0x000fe40003f95000 */
[----:B------:R-:W-:Y:S02]  /*f140*/  SEL R12, R12, 0xfffffff0, !P2 ;  /* 0xfffffff00c0c7807 */ /* 0x000fe40005000000 */
[----:B------:R-:W-:Y:S01]  /*f150*/  FSETP.NE.FTZ.AND P3, PT, R13, RZ, PT ;  /* 0x000000ff0d00720b */ /* 0x000fe20003f75000 */
[----:B------:R-:W3:Y:S01]  /*f160*/  MUFU.RCP R5, R13 ;  /* 0x0000000d00057308 */ /* 0x000ee20000001000 */
[----:B------:R-:W-:-:S02]  /*f170*/  FSETP.NE.FTZ.AND P2, PT, R11, RZ, PT ;  /* 0x000000ff0b00720b */ /* 0x000fc40003f55000 */
[----:B-1----:R-:W-:Y:S02]  /*f180*/  FSEL R10, R10, 1, P5 ;  /* 0x3f8000000a0a7808 */ /* 0x002fe40002800000 */
[----:B------:R-:W-:-:S03]  /*f190*/  LOP3.LUT R8, R194, R8, RZ, 0xfc, !PT ;  /* 0x00000008c2087212 */ /* 0x000fc600078efcff */
[----:B------:R-:W1:Y:S01]  /*f1a0*/  MUFU.RCP R6, R11 ;  /* 0x0000000b00067308 */ /* 0x000e620000001000 */
[----:B------:R-:W-:Y:S01]  /*f1b0*/  FMUL.FTZ R10, R10, UR4 ;  /* 0x000000040a0a7c20 */ /* 0x000fe20008410000 */
[----:B--2---:R-:W-:Y:S02]  /*f1c0*/  FSEL R9, R9, 1, P4 ;  /* 0x3f80000009097808 */ /* 0x004fe40002000000 */
[----:B------:R-:W-:Y:S01]  /*f1d0*/  LEA R8, R8, UR5, 0x1 ;  /* 0x0000000508087c11 */ /* 0x000fe2000f8e08ff */
[C---:B------:R-:W-:Y:S01]  /*f1e0*/  FMUL.FTZ R92, R10.reuse, R92 ;  /* 0x0000005c0a5c7220 */ /* 0x040fe20000410000 */
[C---:B------:R-:W-:Y:S01]  /*f1f0*/  FMUL.FTZ R93, R10.reuse, R93 ;  /* 0x0000005d0a5d7220 */ /* 0x040fe20000410000 */
[----:B------:R-:W-:Y:S01]  /*f200*/  FMUL.FTZ R9, R9, UR4 ;  /* 0x0000000409097c20 */ /* 0x000fe20008410000 */
[C---:B------:R-:W-:Y:S01]  /*f210*/  FMUL.FTZ R104, R10.reuse, R104 ;  /* 0x000000680a687220 */ /* 0x040fe20000410000 */
[C---:B------:R-:W-:Y:S01]  /*f220*/  FMUL.FTZ R105, R10.reuse, R105 ;  /* 0x000000690a697220 */ /* 0x040fe20000410000 */
[----:B---3--:R-:W-:Y:S01]  /*f230*/  FSEL R5, R5, 1, P3 ;  /* 0x3f80000005057808 */ /* 0x008fe20001800000 */
[C---:B------:R-:W-:Y:S01]  /*f240*/  FMUL.FTZ R94, R9.reuse, R94 ;  /* 0x0000005e095e7220 */ /* 0x040fe20000410000 */
[C---:B------:R-:W-:Y:S01]  /*f250*/  FMUL.FTZ R95, R9.reuse, R95 ;  /* 0x0000005f095f7220 */ /* 0x040fe20000410000 */
[C---:B------:R-:W-:Y:S01]  /*f260*/  FMUL.FTZ R106, R9.reuse, R106 ;  /* 0x0000006a096a7220 */ /* 0x040fe20000410000 */
[----:B------:R-:W-:Y:S01]  /*f270*/  FMUL.FTZ R107, R9, R107 ;  /* 0x0000006b096b7220 */ /* 0x000fe20000410000 */
[----:B------:R-:W-:Y:S01]  /*f280*/  FMUL.FTZ R5, R5, UR4 ;  /* 0x0000000405057c20 */ /* 0x000fe20008410000 */
[----:B------:R-:W-:Y:S01]  /*f290*/  F2FP.BF16.F32.PACK_AB R92, R93, R92 ;  /* 0x0000005c5d5c723e */ /* 0x000fe200000010ff */
[----:B------:R-:W-:Y:S01]  /*f2a0*/  FMUL.FTZ R108, R10, R108 ;  /* 0x0000006c0a6c7220 */ /* 0x000fe20000410000 */
[----:B-1----:R-:W-:Y:S01]  /*f2b0*/  FSEL R6, R6, 1, P2 ;  /* 0x3f80000006067808 */ /* 0x002fe20001000000 */
[C---:B------:R-:W-:Y:S01]  /*f2c0*/  FMUL.FTZ R68, R5.reuse, R68 ;  /* 0x0000004405447220 */ /* 0x040fe20000410000 */
[----:B------:R-:W-:Y:S01]  /*f2d0*/  FMUL.FTZ R69, R5, R69 ;  /* 0x0000004505457220 */ /* 0x000fe20000410000 */
[----:B------:R-:W-:Y:S01]  /*f2e0*/  F2FP.BF16.F32.PACK_AB R94, R95, R94 ;  /* 0x0000005e5f5e723e */ /* 0x000fe200000010ff */
[C---:B------:R-:W-:Y:S01]  /*f2f0*/  FMUL.FTZ R72, R5.reuse, R72 ;  /* 0x0000004805487220 */ /* 0x040fe20000410000 */
[----:B------:R-:W-:Y:S01]  /*f300*/  FMUL.FTZ R6, R6, UR4 ;  /* 0x0000000406067c20 */ /* 0x000fe20008410000 */
[----:B------:R-:W-:Y:S01]  /*f310*/  FMUL.FTZ R73, R5, R73 ;  /* 0x0000004905497220 */ /* 0x000fe20000410000 */
[----:B------:R-:W-:Y:S01]  /*f320*/  F2FP.BF16.F32.PACK_AB R104, R105, R104 ;  /* 0x000000686968723e */ /* 0x000fe200000010ff */
[----:B------:R-:W-:Y:S01]  /*f330*/  FMUL.FTZ R109, R10, R109 ;  /* 0x0000006d0a6d7220 */ /* 0x000fe20000410000 */
[C---:B------:R-:W-:Y:S01]  /*f340*/  FMUL.FTZ R70, R6.reuse, R70 ;  /* 0x0000004606467220 */ /* 0x040fe20000410000 */
[C---:B------:R-:W-:Y:S01]  /*f350*/  FMUL.FTZ R71, R6.reuse, R71 ;  /* 0x0000004706477220 */ /* 0x040fe20000410000 */
[C---:B------:R-:W-:Y:S01]  /*f360*/  FMUL.FTZ R74, R6.reuse, R74 ;  /* 0x0000004a064a7220 */ /* 0x040fe20000410000 */
[----:B------:R-:W-:Y:S01]  /*f370*/  FMUL.FTZ R75, R6, R75 ;  /* 0x0000004b064b7220 */ /* 0x000fe20000410000 */
[----:B------:R-:W-:Y:S01]  /*f380*/  F2FP.BF16.F32.PACK_AB R106, R107, R106 ;  /* 0x0000006a6b6a723e */ /* 0x000fe200000010ff */
[C---:B------:R-:W-:Y:S01]  /*f390*/  FMUL.FTZ R110, R9.reuse, R110 ;  /* 0x0000006e096e7220 */ /* 0x040fe20000410000 */
[----:B------:R-:W-:Y:S01]  /*f3a0*/  IADD3 R14, PT, PT, R12, R8, RZ ;  /* 0x000000080c0e7210 */ /* 0x000fe20007ffe0ff */
[----:B------:R-:W-:Y:S01]  /*f3b0*/  FMUL.FTZ R111, R9, R111 ;  /* 0x0000006f096f7220 */ /* 0x000fe20000410000 */
[----:B------:R-:W-:Y:S01]  /*f3c0*/  F2FP.BF16.F32.PACK_AB R68, R69, R68 ;  /* 0x000000444544723e */ /* 0x000fe200000010ff */
[C---:B------:R-:W-:Y:S01]  /*f3d0*/  FMUL.FTZ R112, R10.reuse, R112 ;  /* 0x000000700a707220 */ /* 0x040fe20000410000 */
[----:B------:R-:W-:Y:S01]  /*f3e0*/  F2FP.BF16.F32.PACK_AB R70, R71, R70 ;  /* 0x000000464746723e */ /* 0x000fe200000010ff */
[----:B------:R-:W-:Y:S01]  /*f3f0*/  FMUL.FTZ R113, R10, R113 ;  /* 0x000000710a717220 */ /* 0x000fe20000410000 */
[C---:B------:R-:W-:Y:S01]  /*f400*/  FMUL.FTZ R114, R9.reuse, R114 ;  /* 0x0000007209727220 */ /* 0x040fe20000410000 */
[----:B------:R-:W-:Y:S01]  /*f410*/  FMUL.FTZ R115, R9, R115 ;  /* 0x0000007309737220 */ /* 0x000fe20000410000 */
[C---:B------:R-:W-:Y:S01]  /*f420*/  FMUL.FTZ R76, R5.reuse, R76 ;  /* 0x0000004c054c7220 */ /* 0x040fe20000410000 */
[----:B------:R-:W-:Y:S01]  /*f430*/  FMUL.FTZ R77, R5, R77 ;  /* 0x0000004d054d7220 */ /* 0x000fe20000410000 */
[C---:B------:R-:W-:Y:S01]  /*f440*/  FMUL.FTZ R78, R6.reuse, R78 ;  /* 0x0000004e064e7220 */ /* 0x040fe20000410000 */
[C---:B------:R-:W-:Y:S01]  /*f450*/  FMUL.FTZ R79, R6.reuse, R79 ;  /* 0x0000004f064f7220 */ /* 0x040fe20000410000 */
[----:B------:R-:W-:Y:S01]  /*f460*/  IADD3 R16, PT, PT, R193, R8, RZ ;  /* 0x00000008c1107210 */ /* 0x000fe20007ffe0ff */
[C---:B------:R-:W-:Y:S01]  /*f470*/  FMUL.FTZ R80, R5.reuse, R80 ;  /* 0x0000005005507220 */ /* 0x040fe20000410000 */
[----:B------:R-:W-:Y:S01]  /*f480*/  FMUL.FTZ R81, R5, R81 ;  /* 0x0000005105517220 */ /* 0x000fe20000410000 */
[C---:B------:R-:W-:Y:S01]  /*f490*/  FMUL.FTZ R82, R6.reuse, R82 ;  /* 0x0000005206527220 */ /* 0x040fe20000410000 */
[----:B------:R-:W-:Y:S01]  /*f4a0*/  FMUL.FTZ R83, R6, R83 ;  /* 0x0000005306537220 */ /* 0x000fe20000410000 */
[----:B------:R-:W-:Y:S01]  /*f4b0*/  STS [R8], R92 ;  /* 0x0000005c08007388 */ /* 0x000fe20000000800 */
[C---:B------:R-:W-:Y:S01]  /*f4c0*/  FMUL.FTZ R116, R10.reuse, R116 ;  /* 0x000000740a747220 */ /* 0x040fe20000410000 */
[C---:B------:R-:W-:Y:S01]  /*f4d0*/  FMUL.FTZ R117, R10.reuse, R117 ;  /* 0x000000750a757220 */ /* 0x040fe20000410000 */
[C---:B------:R-:W-:Y:S01]  /*f4e0*/  FMUL.FTZ R118, R9.reuse, R118 ;  /* 0x0000007609767220 */ /* 0x040fe20000410000 */
[----:B------:R-:W-:Y:S01]  /*f4f0*/  STS [R8+0x400], R94 ;  /* 0x0004005e08007388 */ /* 0x000fe20000000800 */
[----:B------:R-:W-:Y:S01]  /*f500*/  FMUL.FTZ R119, R9, R119 ;  /* 0x0000007709777220 */ /* 0x000fe20000410000 */
[----:B------:R-:W-:Y:S01]  /*f510*/  F2FP.BF16.F32.PACK_AB R72, R73, R72 ;  /* 0x000000484948723e */ /* 0x000fe200000010ff */
[----:B------:R-:W-:Y:S01]  /*f520*/  FMUL.FTZ R120, R10, R120 ;  /* 0x000000780a787220 */ /* 0x000fe20000410000 */
[----:B------:R-:W-:Y:S01]  /*f530*/  F2FP.BF16.F32.PACK_AB R74, R75, R74 ;  /* 0x0000004a4b4a723e */ /* 0x000fe200000010ff */
[----:B------:R-:W-:Y:S01]  /*f540*/  STS [R14], R104 ;  /* 0x000000680e007388 */ /* 0x000fe20000000800 */
[----:B------:R-:W-:Y:S01]  /*f550*/  IADD3 R15, PT, PT, R8, 0x40, RZ ;  /* 0x00000040080f7810 */ /* 0x000fe20007ffe0ff */
[----:B------:R-:W-:Y:S01]  /*f560*/  FMUL.FTZ R121, R10, R121 ;  /* 0x000000790a797220 */ /* 0x000fe20000410000 */
[C---:B------:R-:W-:Y:S01]  /*f570*/  FMUL.FTZ R122, R9.reuse, R122 ;  /* 0x0000007a097a7220 */ /* 0x040fe20000410000 */
[----:B------:R-:W-:Y:S01]  /*f580*/  STS [R14+0x400], R106 ;  /* 0x0004006a0e007388 */ /* 0x000fe20000000800 */
[----:B------:R-:W-:Y:S01]  /*f590*/  FMUL.FTZ R123, R9, R123 ;  /* 0x0000007b097b7220 */ /* 0x000fe20000410000 */
[----:B------:R-:W-:Y:S01]  /*f5a0*/  F2FP.BF16.F32.PACK_AB R108, R109, R108 ;  /* 0x0000006c6d6c723e */ /* 0x000fe200000010ff */
[----:B------:R-:W-:Y:S01]  /*f5b0*/  FMUL.FTZ R84, R5, R84 ;  /* 0x0000005405547220 */ /* 0x000fe20000410000 */
[----:B------:R-:W-:Y:S01]  /*f5c0*/  F2FP.BF16.F32.PACK_AB R110, R111, R110 ;  /* 0x0000006e6f6e723e */ /* 0x000fe200000010ff */
[----:B------:R-:W-:Y:S01]  /*f5d0*/  STS [R8+0x2000], R68 ;  /* 0x0020004408007388 */ /* 0x000fe20000000800 */
[----:B------:R-:W-:Y:S01]  /*f5e0*/  @P0 IADD3 R15, PT, PT, R8, -0x40, RZ ;  /* 0xffffffc0080f0810 */ /* 0x000fe20007ffe0ff */
[----:B------:R-:W-:Y:S01]  /*f5f0*/  FMUL.FTZ R85, R5, R85 ;  /* 0x0000005505557220 */ /* 0x000fe20000410000 */
[C---:B------:R-:W-:Y:S01]  /*f600*/  FMUL.FTZ R86, R6.reuse, R86 ;  /* 0x0000005606567220 */ /* 0x040fe20000410000 */
[----:B------:R1:W-:Y:S01]  /*f610*/  STS [R8+0x2400], R70 ;  /* 0x0024004608007388 */ /* 0x0003e20000000800 */
[----:B------:R-:W-:Y:S01]  /*f620*/  FMUL.FTZ R87, R6, R87 ;  /* 0x0000005706577220 */ /* 0x000fe20000410000 */
[----:B------:R-:W-:Y:S01]  /*f630*/  F2FP.BF16.F32.PACK_AB R112, R113, R112 ;  /* 0x000000707170723e */ /* 0x000fe200000010ff */
[----:B------:R-:W2:Y:S01]  /*f640*/  @UP3 LDCU.64 UR4, c[0x0][0x408] ;  /* 0x00008100ff0437ac */ /* 0x000ea20008000a00 */
[----:B------:R-:W-:Y:S01]  /*f650*/  F2FP.BF16.F32.PACK_AB R114, R115, R114 ;  /* 0x000000727372723e */ /* 0x000fe200000010ff */
[----:B------:R-:W-:Y:S01]  /*f660*/  STS [R14+0x2000], R72 ;  /* 0x002000480e007388 */ /* 0x000fe20000000800 */
[----:B------:R-:W-:Y:S01]  /*f670*/  F2FP.BF16.F32.PACK_AB R76, R77, R76 ;  /* 0x0000004c4d4c723e */ /* 0x000fe200000010ff */
[----:B------:R-:W3:Y:S01]  /*f680*/  @P4 MUFU.LG2 R7, R7 ;  /* 0x0000000700074308 */ /* 0x000ee20000000c00 */
[----:B------:R-:W-:Y:S01]  /*f690*/  F2FP.BF16.F32.PACK_AB R78, R79, R78 ;  /* 0x0000004e4f4e723e */ /* 0x000fe200000010ff */
[----:B------:R4:W-:Y:S01]  /*f6a0*/  STS [R14+0x2400], R74 ;  /* 0x0024004a0e007388 */ /* 0x0009e20000000800 */
        /* <DEDUP_REMOVED lines=16> */
[----:B-1----:R-:W-:Y:S01]  /*f7b0*/  IADD3 R8, PT, PT, R12, R16, RZ ;  /* 0x000000100c087210 */ /* 0x002fe20007ffe0ff */
[C---:B------:R-:W-:Y:S01]  /*f7c0*/  FMUL.FTZ R88, R5.reuse, R88 ;  /* 0x0000005805587220 */ /* 0x040fe20000410000 */
[C---:B------:R-:W-:Y:S01]  /*f7d0*/  FMUL.FTZ R89, R5.reuse, R89 ;  /* 0x0000005905597220 */ /* 0x040fe20000410000 */
[C---:B------:R-:W-:Y:S01]  /*f7e0*/  FMUL.FTZ R96, R5.reuse, R96 ;  /* 0x0000006005607220 */ /* 0x040fe20000410000 */
[C---:B------:R-:W-:Y:S01]  /*f7f0*/  FMUL.FTZ R97, R5.reuse, R97 ;  /* 0x0000006105617220 */ /* 0x040fe20000410000 */
[----:B------:R-:W-:Y:S01]  /*f800*/  STS [R8], R112 ;  /* 0x0000007008007388 */ /* 0x000fe20000000800 */
[----:B------:R-:W-:Y:S01]  /*f810*/  FMUL.FTZ R100, R5, R100 ;  /* 0x0000006405647220 */ /* 0x000fe20000410000 */
[----:B------:R-:W-:Y:S01]  /*f820*/  FMUL.FTZ R90, R6, R90 ;  /* 0x0000005a065a7220 */ /* 0x000fe20000410000 */
[----:B----4-:R-:W-:Y:S01]  /*f830*/  IADD3 R14, PT, PT, R12, R15, RZ ;  /* 0x0000000f0c0e7210 */ /* 0x010fe20007ffe0ff */
[----:B------:R-:W-:Y:S01]  /*f840*/  STS [R8+0x400], R114 ;  /* 0x0004007208007388 */ /* 0x000fe20000000800 */
[C---:B------:R-:W-:Y:S01]  /*f850*/  FMUL.FTZ R91, R6.reuse, R91 ;  /* 0x0000005b065b7220 */ /* 0x040fe20000410000 */
[C---:B------:R-:W-:Y:S01]  /*f860*/  FMUL.FTZ R98, R6.reuse, R98 ;  /* 0x0000006206627220 */ /* 0x040fe20000410000 */
[C---:B------:R-:W-:Y:S01]  /*f870*/  FMUL.FTZ R99, R6.reuse, R99 ;  /* 0x0000006306637220 */ /* 0x040fe20000410000 */
[----:B------:R-:W-:Y:S01]  /*f880*/  STS [R16+0x2000], R76 ;  /* 0x0020004c10007388 */ /* 0x000fe20000000800 */
[----:B------:R-:W-:Y:S01]  /*f890*/  FMUL.FTZ R102, R6, R102 ;  /* 0x0000006606667220 */ /* 0x000fe20000410000 */
[----:B--2---:R-:W-:Y:S01]  /*f8a0*/  @UP3 UIMAD.WIDE.U32 UR16, UR18, UR4, URZ ;  /* 0x00000004121032a5 */ /* 0x004fe2000f8e00ff */
[----:B------:R-:W-:Y:S01]  /*f8b0*/  FMUL.FTZ R10, R10, R129 ;  /* 0x000000810a0a7220 */ /* 0x000fe20000410000 */
[----:B------:R-:W-:Y:S01]  /*f8c0*/  STS [R16+0x2400], R78 ;  /* 0x0024004e10007388 */ /* 0x000fe20000000800 */
[----:B------:R-:W-:Y:S01]  /*f8d0*/  FMUL.FTZ R9, R9, R131 ;  /* 0x0000008309097220 */ /* 0x000fe20000410000 */
[----:B------:R-:W-:Y:S01]  /*f8e0*/  FMUL.FTZ R5, R5, R101 ;  /* 0x0000006505057220 */ /* 0x000fe20000410000 */
[----:B------:R-:W-:Y:S01]  /*f8f0*/  FMUL.FTZ R6, R6, R103 ;  /* 0x0000006706067220 */ /* 0x000fe20000410000 */
[----:B------:R-:W-:Y:S01]  /*f900*/  STS [R8+0x2000], R80 ;  /* 0x0020005008007388 */ /* 0x000fe20000000800 */
[----:B------:R-:W-:Y:S01]  /*f910*/  IADD3 R193, PT, PT, R193, R15, RZ ;  /* 0x0000000fc1c17210 */ /* 0x000fe20007ffe0ff */
[----:B------:R-:W-:Y:S01]  /*f920*/  @UP3 UIMAD UR7, UR18, UR5, UR17 ;  /* 0x00000005120732a4 */ /* 0x000fe2000f8e0211 */
[----:B------:R-:W-:Y:S01]  /*f930*/  F2FP.BF16.F32.PACK_AB R88, R89, R88 ;  /* 0x000000585958723e */ /* 0x000fe200000010ff */
[----:B------:R1:W-:Y:S01]  /*f940*/  STS [R8+0x2400], R82 ;  /* 0x0024005208007388 */ /* 0x0003e20000000800 */
[----:B------:R-:W-:Y:S01]  /*f950*/  @!UP2 UIMAD UR18, UR20, UR8, URZ ;  /* 0x000000081412a2a4 */ /* 0x000fe2000f8e02ff */
[----:B------:R-:W-:Y:S01]  /*f960*/  F2FP.BF16.F32.PACK_AB R90, R91, R90 ;  /* 0x0000005a5b5a723e */ /* 0x000fe200000010ff */
[----:B------:R-:W2:Y:S01]  /*f970*/  @UP1 LDCU UR5, c[0x0][0x430] ;  /* 0x00008600ff0517ac */ /* 0x000ea20008000800 */
[----:B------:R4:W-:Y:S01]  /*f980*/  STS [R15], R116 ;  /* 0x000000740f007388 */ /* 0x0009e20000000800 */
[----:B------:R-:W-:-:S02]  /*f990*/  F2FP.BF16.F32.PACK_AB R124, R125, R124 ;  /* 0x0000007c7d7c723e */ /* 0x000fc400000010ff */
[----:B------:R-:W-:Y:S01]  /*f9a0*/  F2FP.BF16.F32.PACK_AB R126, R127, R126 ;  /* 0x0000007e7f7e723e */ /* 0x000fe200000010ff */
[----:B------:R4:W-:Y:S01]  /*f9b0*/  STS [R15+0x400], R118 ;  /* 0x000400760f007388 */ /* 0x0009e20000000800 */
[----:B------:R-:W-:Y:S01]  /*f9c0*/  F2FP.BF16.F32.PACK_AB R96, R97, R96 ;  /* 0x000000606160723e */ /* 0x000fe200000010ff */
[----:B------:R-:W-:Y:S01]  /*f9d0*/  @UP1 UMOV UR4, 0x1 ;  /* 0x0000000100041882 */ /* 0x000fe20000000000 */
[----:B------:R-:W-:Y:S01]  /*f9e0*/  F2FP.BF16.F32.PACK_AB R98, R99, R98 ;  /* 0x000000626362723e */ /* 0x000fe200000010ff */
[----:B------:R4:W-:Y:S01]  /*f9f0*/  STS [R14], R120 ;  /* 0x000000780e007388 */ /* 0x0009e20000000800 */
[----:B------:R-:W-:Y:S01]  /*fa00*/  F2FP.BF16.F32.PACK_AB R10, R10, R128 ;  /* 0x000000800a0a723e */ /* 0x000fe200000010ff */
[----:B------:R-:W-:Y:S01]  /*fa10*/  @UP3 UMOV UR12, UR16 ;  /* 0x00000010000c3c82 */ /* 0x000fe20008000000 */
[----:B------:R-:W-:Y:S01]  /*fa20*/  F2FP.BF16.F32.PACK_AB R9, R9, R130 ;  /* 0x000000820909723e */ /* 0x000fe200000010ff */
[----:B------:R4:W-:Y:S01]  /*fa30*/  STS [R14+0x400], R122 ;  /* 0x0004007a0e007388 */ /* 0x0009e20000000800 */
[----:B------:R-:W-:Y:S01]  /*fa40*/  F2FP.BF16.F32.PACK_AB R5, R5, R100 ;  /* 0x000000640505723e */ /* 0x000fe200000010ff */
[----:B------:R-:W-:Y:S01]  /*fa50*/  USHF.R.S32.HI UR6, URZ, 0x1f, UR18 ;  /* 0x0000001fff067899 */ /* 0x000fe20008011412 */
[----:B------:R-:W-:Y:S01]  /*fa60*/  F2FP.BF16.F32.PACK_AB R6, R6, R102 ;  /* 0x000000660606723e */ /* 0x000fe200000010ff */
[----:B------:R4:W-:Y:S01]  /*fa70*/  STS [R15+0x2000], R84 ;  /* 0x002000540f007388 */ /* 0x0009e20000000800 */
[----:B------:R-:W-:-:S03]  /*fa80*/  IADD3 R12, PT, PT, R12, R193, RZ ;  /* 0x000000c10c0c7210 */ /* 0x000fc60007ffe0ff */
[----:B------:R4:W-:Y:S01]  /*fa90*/  STS [R15+0x2400], R86 ;  /* 0x002400560f007388 */ /* 0x0009e20000000800 */
[----:B-1----:R1:W1:Y:S02]  /*faa0*/  @P5 MUFU.LG2 R8, R4 ;  /* 0x0000000400085308 */ /* 0x0022640000000c00 */
[----:B-1----:R-:W1:Y:S01]  /*fab0*/  @P5 LDC R4, c[0x0][0x458] ;  /* 0x00011600ff045b82 */ /* 0x002e620000000800 */
[----:B--23--:R-:W-:Y:S05]  /*fac0*/  BRA.U UP1, `(.L_x_1716) ;  /* 0x0000000101207547 */ /* 0x00cfea000b800000 */
[----:B------:R-:W-:Y:S01]  /*fad0*/  UISETP.NE.AND UP1, UPT, UR9, URZ, UPT ;  /* 0x000000ff0900728c */ /* 0x000fe2000bf25270 */
[----:B------:R-:W2:Y:S10]  /*fae0*/  LDCU UR5, c[0x0][0x3e0] ;  /* 0x00007c00ff0577ac */ /* 0x000eb40008000800 */
[----:B------:R-:W2:Y:S01]  /*faf0*/  @UP1 LDCU UR4, c[0x0][0x454] ;  /* 0x00008a80ff0417ac */ /* 0x000ea20008000800 */
[----:B------:R-:W3:Y:S01]  /*fb00*/  @UP1 LDCU UR10, c[0x0][0x454] ;  /* 0x00008a80ff0a17ac */ /* 0x000ee20008000800 */
[----:B--2---:R-:W-:-:S02]  /*fb10*/  @UP1 UIMAD UR4, UR5, UR4, URZ ;  /* 0x00000004050412a4 */ /* 0x004fc4000f8e02ff */
[----:B------:R-:W-:-:S03]  /*fb20*/  @!UP1 UIMAD UR4, UR5, UR8, URZ ;  /* 0x00000008050492a4 */ /* 0x000fc6000f8e02ff */
[----:B------:R-:W-:Y:S01]  /*fb30*/  @UP1 UMOV UR5, 0x1 ;  /* 0x0000000100051882 */ /* 0x000fe20000000000 */
[----:B---3--:R-:W-:-:S08]  /*fb40*/  @!UP1 UMOV UR5, 0x1 ;  /* 0x0000000100059882 */ /* 0x008fd00000000000 */
.L_x_1716:
[----:B------:R-:W2:Y:S01]  /*fb50*/  S2UR UR8, SR_CTAID.X ;  /* 0x00000000000879c3 */ /* 0x000ea20000002500 */
[----:B------:R-:W-:Y:S01]  /*fb60*/  STS [R14+0x2000], R88 ;  /* 0x002000580e007388 */ /* 0x000fe20000000800 */
[----:B------:R-:W3:Y:S01]  /*fb70*/  @P3 MUFU.LG2 R13, R13 ;  /* 0x0000000d000d3308 */ /* 0x000ee20000000c00 */
[----:B------:R-:W-:Y:S01]  /*fb80*/  UIMAD UR10, UR19, UR10, URZ ;  /* 0x0000000a130a72a4 */ /* 0x000fe2000f8e02ff */
[----:B------:R-:W-:Y:S01]  /*fb90*/  @P5 FMUL.FTZ R8, R8, 0.69314718246459960938 ;  /* 0x3f31721808085820 */ /* 0x000fe20000410000 */
[----:B------:R5:W-:Y:S01]  /*fba0*/  STS [R14+0x2400], R90 ;  /* 0x0024005a0e007388 */ /* 0x000be20000000800 */
[----:B------:R-:W-:Y:S01]  /*fbb0*/  USEL UR18, UR18, URZ, UP0 ;  /* 0x000000ff12127287 */ /* 0x000fe20008000000 */
[----:B------:R-:W-:Y:S01]  /*fbc0*/  @P4 FMUL.FTZ R7, R7, 0.69314718246459960938 ;  /* 0x3f31721807074820 */ /* 0x000fe20000410000 */
[----:B------:R-:W1:Y:S01]  /*fbd0*/  @P4 LDC R17, c[0x0][0x458] ;  /* 0x00011600ff114b82 */ /* 0x000e620000000800 */
[----:B------:R-:W-:Y:S01]  /*fbe0*/  STS [R193], R124 ;  /* 0x0000007cc1007388 */ /* 0x000fe20000000800 */
[----:B------:R-:W-:Y:S01]  /*fbf0*/  @!UP0 UIMAD UR10, UR20, UR4, UR10 ;  /* 0x00000004140a82a4 */ /* 0x000fe2000f8e020a */
[----:B------:R-:W-:Y:S01]  /*fc00*/  BSSY.RECONVERGENT B0, `(.L_x_1717) ;  /* 0x0000047000007945 */ /* 0x000fe20003800200 */
[----:B------:R-:W-:Y:S01]  /*fc10*/  USEL UR6, UR6, URZ, UP0 ;  /* 0x000000ff06067287 */ /* 0x000fe20008000000 */
[----:B------:R-:W-:Y:S01]  /*fc20*/  STS [R193+0x400], R126 ;  /* 0x0004007ec1007388 */ /* 0x000fe20000000800 */
[----:B----4-:R-:W-:-:S02]  /*fc30*/  MOV R15, 0x7f800000 ;  /* 0x7f800000000f7802 */ /* 0x010fc40000000f00 */
[----:B------:R-:W4:Y:S01]  /*fc40*/  @P3 LDC R16, c[0x0][0x458] ;  /* 0x00011600ff103b82 */ /* 0x000f220000000800 */
[----:B------:R4:W-:Y:S01]  /*fc50*/  STS [R12], R10 ;  /* 0x0000000a0c007388 */ /* 0x0009e20000000800 */
[----:B---3--:R-:W-:-:S03]  /*fc60*/  @P3 FMUL.FTZ R13, R13, 0.69314718246459960938 ;  /* 0x3f3172180d0d3820 */ /* 0x008fc60000410000 */
[----:B------:R3:W-:Y:S01]  /*fc70*/  STS [R12+0x400], R9 ;  /* 0x000400090c007388 */ /* 0x0007e20000000800 */
[----:B--2---:R-:W-:-:S03]  /*fc80*/  UIMAD UR8, UR8, UR5, URZ ;  /* 0x00000005080872a4 */ /* 0x004fc6000f8e02ff */
[----:B------:R-:W-:Y:S01]  /*fc90*/  STS [R193+0x2000], R96 ;  /* 0x00200060c1007388 */ /* 0x000fe20000000800 */
[----:B------:R-:W-:-:S03]  /*fca0*/  USHF.L.U32 UR9, UR8, 0x7, URZ ;  /* 0x0000000708097899 */ /* 0x000fc600080006ff */
[----:B------:R-:W-:Y:S01]  /*fcb0*/  STS [R193+0x2400], R98 ;  /* 0x00240062c1007388 */ /* 0x000fe20000000800 */
[----:B------:R-:W-:Y:S01]  /*fcc0*/  USHF.R.S32.HI UR8, URZ, 0x1f, UR10 ;  /* 0x0000001fff087899 */ /* 0x000fe2000801140a */
[----:B-----5:R-:W-:Y:S01]  /*fcd0*/  MOV R14, 0x7f800000 ;  /* 0x7f800000000e7802 */ /* 0x020fe20000000f00 */
[----:B------:R-:W-:Y:S01]  /*fce0*/  USHF.R.S32.HI UR4, URZ, 0x1f, UR9 ;  /* 0x0000001fff047899 */ /* 0x000fe20008011409 */
[----:B------:R2:W-:Y:S01]  /*fcf0*/  STS [R12+0x2000], R5 ;  /* 0x002000050c007388 */ /* 0x0005e20000000800 */
[----:B------:R-:W-:Y:S01]  /*fd00*/  UIADD3 UR18, UP1, UP0, UR9, UR18, UR10 ;  /* 0x0000001209127290 */ /* 0x000fe2000f83e00a */
[----:B-1----:R-:W-:Y:S02]  /*fd10*/  @P4 FFMA.FTZ R15, R3, R17, R7 ;  /* 0x00000011030f4223 */ /* 0x002fe40000010007 */
[----:B------:R1:W-:Y:S01]  /*fd20*/  STS [R12+0x2400], R6 ;  /* 0x002400060c007388 */ /* 0x0003e20000000800 */
[----:B------:R-:W-:Y:S01]  /*fd30*/  UIADD3.X UR4, UPT, UPT, UR4, UR6, UR8, UP1, UP0 ;  /* 0x0000000604047290 */ /* 0x000fe20008fe0408 */
[----:B----4-:R-:W-:Y:S01]  /*fd40*/  @P3 FFMA.FTZ R14, R2, R16, R13 ;  /* 0x00000010020e3223 */ /* 0x010fe2000001000d */
[----:B------:R-:W4:Y:S01]  /*fd50*/  S2R R10, SR_TID.X ;  /* 0x00000000000a7919 */ /* 0x000f220000002100 */
[----:B---3--:R-:W3:Y:S01]  /*fd60*/  @P2 LDC R9, c[0x0][0x458] ;  /* 0x00011600ff092b82 */ /* 0x008ee20000000800 */
[----:B--2---:R-:W2:Y:S01]  /*fd70*/  @P2 MUFU.LG2 R5, R11 ;  /* 0x0000000b00052308 */ /* 0x004ea20000000c00 */
[----:B-1----:R-:W-:Y:S01]  /*fd80*/  MOV R12, 0x7f800000 ;  /* 0x7f800000000c7802 */ /* 0x002fe20000000f00 */
[----:B--2---:R-:W-:Y:S01]  /*fd90*/  @P2 FMUL.FTZ R5, R5, 0.69314718246459960938 ;  /* 0x3f31721805052820 */ /* 0x004fe20000410000 */
[----:B------:R-:W-:Y:S01]  /*fda0*/  MOV R11, 0x7f800000 ;  /* 0x7f800000000b7802 */ /* 0x000fe20000000f00 */
[----:B------:R-:W-:-:S02]  /*fdb0*/  @P5 FFMA.FTZ R11, R132, R4, R8 ;  /* 0x00000004840b5223 */ /* 0x000fc40000010008 */
[----:B---3--:R-:W-:Y:S01]  /*fdc0*/  @P2 FFMA.FTZ R12, R0, R9, R5 ;  /* 0x00000009000c2223 */ /* 0x008fe20000010005 */
[----:B------:R-:W-:Y:S06]  /*fdd0*/  BAR.SYNC.DEFER_BLOCKING 0x0 ;  /* 0x0000000000007b1d */ /* 0x000fec0000010000 */
[----:B----4-:R-:W-:Y:S05]  /*fde0*/  @P6 BRA `(.L_x_1718) ;  /* 0x0000000000a06947 */ /* 0x010fea0003800000 */
[----:B------:R-:W1:Y:S02]  /*fdf0*/  S2R R2, SR_TID.X ;  /* 0x0000000000027919 */ /* 0x000e640000002100 */
[----:B-1----:R-:W-:Y:S02]  /*fe00*/  SHF.R.U32.HI R0, RZ, 0x1, R2 ;  /* 0x00000001ff007819 */ /* 0x002fe40000011602 */
[----:B------:R-:W-:Y:S02]  /*fe10*/  LOP3.LUT R2, R2, 0x1f, RZ, 0xc0, !PT ;  /* 0x0000001f02027812 */ /* 0x000fe400078ec0ff */
[----:B------:R-:W-:-:S04]  /*fe20*/  LOP3.LUT R0, R0, 0x30, RZ, 0xc0, !PT ;  /* 0x0000003000007812 */ /* 0x000fc800078ec0ff */
[----:B------:R-:W-:-:S04]  /*fe30*/  LEA.HI R0, R2, R0, RZ, 0x1e ;  /* 0x0000000002007211 */ /* 0x000fc800078ff0ff */
[C---:B------:R-:W-:Y:S01]  /*fe40*/  ISETP.GE.AND P6, PT, R0.reuse, UR14, PT ;  /* 0x0000000e00007c0c */ /* 0x040fe2000bfc6270 */
[C---:B------:R-:W-:Y:S02]  /*fe50*/  VIADD R18, R0.reuse, 0x8 ;  /* 0x0000000800127836 */ /* 0x040fe40000000000 */
[C---:B------:R-:W-:Y:S02]  /*fe60*/  VIADD R17, R0.reuse, 0x40 ;  /* 0x0000004000117836 */ /* 0x040fe40000000000 */
[----:B------:R-:W-:Y:S01]  /*fe70*/  VIADD R16, R0, 0x48 ;  /* 0x0000004800107836 */ /* 0x000fe20000000000 */
        /* <DEDUP_REMOVED lines=31> */
.L_x_1718:
[----:B------:R-:W-:Y:S05]  /*10070*/  BSYNC.RECONVERGENT B0 ;  /* 0x0000000000007941 */ /* 0x000fea0003800200 */
.L_x_1717:
[----:B-1----:R-:W2:Y:S01]  /*10080*/  LDL R22, [R1+0x3c] ;  /* 0x00003c0001167983 */ /* 0x002ea20000100800 */
[----:B------:R-:W1:Y:S01]  /*10090*/  LDCU UR6, c[0x0][0x440] ;  /* 0x00008800ff0677ac */ /* 0x000e620008000800 */
[C---:B------:R-:W-:Y:S01]  /*100a0*/  IADD3 R8, P0, PT, R191.reuse, UR12, RZ ;  /* 0x0000000cbf087c10 */ /* 0x040fe2000ff1e0ff */
[----:B------:R-:W-:Y:S01]  /*100b0*/  BSSY.RECONVERGENT B0, `(.L_x_1719) ;  /* 0x0000027000007945 */ /* 0x000fe20003800200 */
[C---:B------:R-:W-:Y:S01]  /*100c0*/  LEA.HI R2, R10.reuse, 0x10, RZ, 0x1d ;  /* 0x000000100a027811 */ /* 0x040fe200078fe8ff */
[----:B------:R-:W3:Y:S01]  /*100d0*/  LDCU.64 UR4, c[0x0][0x410] ;  /* 0x00008200ff0477ac */ /* 0x000ee20008000a00 */
[C---:B------:R-:W-:Y:S01]  /*100e0*/  LEA.HI R0, R10.reuse, 0x20, RZ, 0x1d ;  /* 0x000000200a007811 */ /* 0x040fe200078fe8ff */
[----:B------:R-:W-:Y:S01]  /*100f0*/  IMAD.X R9, RZ, RZ, UR7, P0 ;  /* 0x00000007ff097e24 */ /* 0x000fe200080e06ff */
[----:B------:R-:W-:Y:S01]  /*10100*/  LEA.HI R12, R10, 0x70, RZ, 0x1d ;  /* 0x000000700a0c7811 */ /* 0x000fe200078fe8ff */
[----:B------:R-:W4:Y:S01]  /*10110*/  S2R R3, SR_TID.X ;  /* 0x0000000000037919 */ /* 0x000f220000002100 */
[----:B------:R-:W-:Y:S01]  /*10120*/  UIMAD.WIDE.U32 UR8, UR21, 0x80, URZ ;  /* 0x00000080150878a5 */ /* 0x000fe2000f8e00ff */
[----:B-1----:R-:W-:Y:S01]  /*10130*/  ISETP.GE.AND P1, PT, R191, UR6, PT ;  /* 0x00000006bf007c0c */ /* 0x002fe2000bf26270 */
[----:B---3--:R-:W-:-:S03]  /*10140*/  IMAD.U32 R14, RZ, RZ, UR4 ;  /* 0x00000004ff0e7e24 */ /* 0x008fc6000f8e00ff */
[----:B------:R-:W-:Y:S02]  /*10150*/  ISETP.GE.OR P0, PT, R2, UR14, P1 ;  /* 0x0000000e02007c0c */ /* 0x000fe40008f06670 */
[----:B------:R-:W-:Y:S01]  /*10160*/  LEA.HI R2, R10, 0x40, RZ, 0x1d ;  /* 0x000000400a027811 */ /* 0x000fe200078fe8ff */
[----:B------:R-:W-:Y:S01]  /*10170*/  IMAD.WIDE.U32 R14, R14, UR19, R8 ;  /* 0x000000130e0e7c25 */ /* 0x000fe2000f8e0008 */
[----:B------:R-:W-:Y:S02]  /*10180*/  LEA.HI R8, R10, 0x30, RZ, 0x1d ;  /* 0x000000300a087811 */ /* 0x000fe400078fe8ff */
[----:B------:R-:W-:Y:S02]  /*10190*/  ISETP.GE.OR P6, PT, R0, UR14, P1 ;  /* 0x0000000e00007c0c */ /* 0x000fe40008fc6670 */
[----:B------:R-:W-:Y:S02]  /*101a0*/  ISETP.GE.OR P4, PT, R2, UR14, P1 ;  /* 0x0000000e02007c0c */ /* 0x000fe40008f86670 */
[----:B------:R-:W-:-:S02]  /*101b0*/  LEA.HI R0, R10, 0x50, RZ, 0x1d ;  /* 0x000000500a007811 */ /* 0x000fc400078fe8ff */
[----:B------:R-:W-:Y:S02]  /*101c0*/  ISETP.GE.OR P5, PT, R8, UR14, P1 ;  /* 0x0000000e08007c0c */ /* 0x000fe40008fa6670 */
[----:B------:R-:W-:Y:S02]  /*101d0*/  LEA.HI R2, R10, 0x60, RZ, 0x1d ;  /* 0x000000600a027811 */ /* 0x000fe400078fe8ff */
[----:B------:R-:W-:Y:S02]  /*101e0*/  ISETP.GE.OR P2, PT, R192, UR14, P1 ;  /* 0x0000000ec0007c0c */ /* 0x000fe40008f46670 */
[----:B------:R-:W-:Y:S01]  /*101f0*/  ISETP.GE.OR P3, PT, R0, UR14, P1 ;  /* 0x0000000e00007c0c */ /* 0x000fe20008f66670 */
[----:B------:R-:W-:Y:S01]  /*10200*/  IMAD.U32 R0, RZ, RZ, UR5 ;  /* 0x00000005ff007e24 */ /* 0x000fe2000f8e00ff */
[----:B----4-:R-:W-:-:S03]  /*10210*/  SHF.R.U32.HI R3, RZ, 0x3, R3 ;  /* 0x00000003ff037819 */ /* 0x010fc60000011603 */
[----:B------:R-:W-:Y:S01]  /*10220*/  IMAD R17, R0, UR19, R15 ;  /* 0x0000001300117c24 */ /* 0x000fe2000f8e020f */
[----:B------:R-:W-:Y:S01]  /*10230*/  LOP3.LUT R3, R3, UR8, RZ, 0xfc, !PT ;  /* 0x0000000803037c12 */ /* 0x000fe2000f8efcff */
[----:B--2---:R1:W2:Y:S04]  /*10240*/  LDS.128 R4, [R22+0x3800] ;  /* 0x0038000016047984 */ /* 0x0042a80000000c00 */
[----:B------:R1:W3:Y:S01]  /*10250*/  LDS.128 R8, [R22] ;  /* 0x0000000016087984 */ /* 0x0002e20000000c00 */
[----:B------:R-:W-:Y:S05]  /*10260*/  @P2 BRA `(.L_x_1720) ;  /* 0x00000000002c2947 */ /* 0x000fea0003800000 */
[----:B------:R-:W4:Y:S01]  /*10270*/  LDCU.64 UR6, c[0x0][0x408] ;  /* 0x00008100ff0677ac */ /* 0x000f220008000a00 */
[----:B------:R-:W-:Y:S01]  /*10280*/  MOV R16, R14 ;  /* 0x0000000e00107202 */ /* 0x000fe20000000f00 */
[----:B------:R-:W5:Y:S01]  /*10290*/  LDCU.64 UR4, c[0x0][0x3f0] ;  /* 0x00007e00ff0477ac */ /* 0x000f620008000a00 */
[----:B----4-:R-:W-:-:S03]  /*102a0*/  UIMAD UR10, UR9, UR6, URZ ;  /* 0x00000006090a72a4 */ /* 0x010fc6000f8e02ff */
[----:B------:R-:W-:-:S03]  /*102b0*/  IMAD.WIDE.U32 R18, R3, UR6, R16 ;  /* 0x0000000603127c25 */ /* 0x000fc6000f8e0010 */
[----:B------:R-:W-:Y:S02]  /*102c0*/  MOV R0, UR10 ;  /* 0x0000000a00007c02 */ /* 0x000fe40008000f00 */
[----:B-----5:R-:W-:-:S03]  /*102d0*/  LEA R20, P2, R18, UR4, 0x1 ;  /* 0x0000000412147c11 */ /* 0x020fc6000f8408ff */
[----:B------:R-:W-:-:S05]  /*102e0*/  IMAD R0, R3, UR7, R0 ;  /* 0x0000000703007c24 */ /* 0x000fca000f8e0200 */
[----:B------:R-:W-:-:S04]  /*102f0*/  IADD3 R0, PT, PT, R0, R19, RZ ;  /* 0x0000001300007210 */ /* 0x000fc80007ffe0ff */
[----:B------:R-:W-:-:S05]  /*10300*/  LEA.HI.X R21, R18, UR5, R0, 0x1, P2 ;  /* 0x0000000512157c11 */ /* 0x000fca00090f0c00 */
[----:B---3--:R4:W-:Y:S02]  /*10310*/  STG.E.128 desc[UR28][R20.64], R8 ;  /* 0x0000000814007986 */ /* 0x0089e4000c101d1c */
.L_x_1720:
[----:B------:R-:W-:Y:S05]  /*10320*/  BSYNC.RECONVERGENT B0 ;  /* 0x0000000000007941 */ /* 0x000fea0003800200 */
.L_x_1719:
[----:B---34-:R3:W4:Y:S01]  /*10330*/  LDS.128 R8, [R22+0x800] ;  /* 0x0008000016087984 */ /* 0x0187220000000c00 */
[----:B------:R-:W-:Y:S01]  /*10340*/  BSSY.RECONVERGENT B0, `(.L_x_1721) ;  /* 0x0000011000007945 */ /* 0x000fe20003800200 */
[----:B------:R-:W-:Y:S02]  /*10350*/  ISETP.GE.OR P2, PT, R2, UR14, P1 ;  /* 0x0000000e02007c0c */ /* 0x000fe40008f46670 */
[----:B------:R-:W-:Y:S01]  /*10360*/  ISETP.GE.OR P1, PT, R12, UR14, P1 ;  /* 0x0000000e0c007c0c */ /* 0x000fe20008f26670 */
[----:B------:R-:W-:-:S12]  /*10370*/  @P0 BRA `(.L_x_1722) ;  /* 0x0000000000340947 */ /* 0x000fd80003800000 */
        /* <DEDUP_REMOVED lines=13> */
.L_x_1722:
[----:B------:R-:W-:Y:S05]  /*10450*/  BSYNC.RECONVERGENT B0 ;  /* 0x0000000000007941 */ /* 0x000fea0003800200 */
.L_x_1721:
        /* <DEDUP_REMOVED lines=16> */
.L_x_1724:
[----:B------:R-:W-:Y:S05]  /*10560*/  BSYNC.RECONVERGENT B0 ;  /* 0x0000000000007941 */ /* 0x000fea0003800200 */
.L_x_1723:
        /* <DEDUP_REMOVED lines=16> */
.L_x_1726:
[----:B------:R-:W-:Y:S05]  /*10670*/  BSYNC.RECONVERGENT B0 ;  /* 0x0000000000007941 */ /* 0x000fea0003800200 */
.L_x_1725:
        /* <DEDUP_REMOVED lines=16> */
.L_x_1728:
[----:B------:R-:W-:Y:S05]  /*10780*/  BSYNC.RECONVERGENT B0 ;  /* 0x0000000000007941 */ /* 0x000fea0003800200 */
.L_x_1727:
        /* <DEDUP_REMOVED lines=16> */
.L_x_1730:
[----:B------:R-:W-:Y:S05]  /*10890*/  BSYNC.RECONVERGENT B0 ;  /* 0x0000000000007941 */ /* 0x000fea0003800200 */
.L_x_1729:
        /* <DEDUP_REMOVED lines=16> */
.L_x_1732:
[----:B------:R-:W-:Y:S05]  /*109a0*/  BSYNC.RECONVERGENT B0 ;  /* 0x0000000000007941 */ /* 0x000fea0003800200 */
.L_x_1731:
[----:B------:R-:W-:Y:S05]  /*109b0*/  @P1 EXIT ;  /* 0x000000000000194d */ /* 0x000fea0003800000 */
[----:B------:R-:W5:Y:S01]  /*109c0*/  LDCU.64 UR6, c[0x0][0x408] ;  /* 0x00008100ff0677ac */ /* 0x000f620008000a00 */
[----:B------:R-:W-:Y:S01]  /*109d0*/  IADD3 R3, P0, PT, R3, 0x70, RZ ;  /* 0x0000007003037810 */ /* 0x000fe20007f1e0ff */
[----:B---34-:R-:W-:Y:S01]  /*109e0*/  IMAD.MOV.U32 R8, RZ, RZ, R14 ;  /* 0x000000ffff087224 */ /* 0x018fe200078e000e */
        /* <DEDUP_REMOVED lines=9> */
[----:B------:R-:W-:Y:S01]  /*10a80*/  STG.E.128 desc[UR28][R2.64], R4 ;  /* 0x0000000402007986 */ /* 0x000fe2000c101d1c */
[----:B------:R-:W-:Y:S05]  /*10a90*/  EXIT ;  /* 0x000000000000794d */ /* 0x000fea0003800000 */
.L_x_1733:
        /* <DEDUP_REMOVED lines=14> */
.L_x_2707:


//--------------------- .text._ZN5flash16flash_fwd_kernelI23Flash_fwd_kernel_traitsILi64ELi128ELi64ELi4ELb0ELb0EN7cutlass10bfloat16_tE19Flash_kernel_traitsILi64ELi128ELi64ELi4ES3_EELb0ELb0ELb0ELb0ELb0ELb0ELb1ELb0EEEvNS_16Flash_fwd_paramsE --------------------------
	.section	.text._ZN5flash16flash_fwd_kernelI23Flash_fwd_kernel_traitsILi64ELi128ELi64ELi4ELb0ELb0EN7cutlass10bfloat16_tE19Flash_kernel_traitsILi64ELi128ELi64ELi4ES3_EELb0ELb0ELb0ELb0ELb0ELb0ELb1ELb0EEEvNS_16Flash_fwd_paramsE,"ax",@progbits
	.align	128
        .global         _ZN5flash16flash_fwd_kernelI23Flash_fwd_kernel_traitsILi64ELi128ELi64ELi4ELb0ELb0EN7cutlass10bfloat16_tE19Flash_kernel_traitsILi64ELi128ELi64ELi4ES3_EELb0ELb0ELb0ELb0ELb0ELb0ELb1ELb0EEEvNS_16Flash_fwd_paramsE
        .type           _ZN5flash16flash_fwd_kernelI23Flash_fwd_kernel_traitsILi64ELi128ELi64ELi4ELb0ELb0EN7cutlass10bfloat16_tE19Flash_kernel_traitsILi64ELi128ELi64ELi4ES3_EELb0ELb0ELb0ELb0ELb0ELb0ELb1ELb0EEEvNS_16Flash_fwd_paramsE,@function
        .size           _ZN5flash16flash_fwd_kernelI23Flash_fwd_kernel_traitsILi64ELi128ELi64ELi4ELb0ELb0EN7cutlass10bfloat16_tE19Flash_kernel_traitsILi64ELi128ELi64ELi4ES3_EELb0ELb0ELb0ELb0ELb0ELb0ELb1ELb0EEEvNS_16Flash_fwd_paramsE,(.L_x_2708 - _ZN5flash16flash_fwd_kernelI23Flash_fwd_kernel_traitsILi64ELi128ELi64ELi4ELb0ELb0EN7cutlass10bfloat16_tE19Flash_kernel_traitsILi64ELi128ELi64ELi4ES3_EELb0ELb0ELb0ELb0ELb0ELb0ELb1ELb0EEEvNS_16Flash_fwd_paramsE)
        .other          _ZN5flash16flash_fwd_kernelI23Flash_fwd_kernel_traitsILi64ELi128ELi64ELi4ELb0ELb0EN7cutlass10bfloat16_tE19Flash_kernel_traitsILi64ELi128ELi64ELi4ES3_EELb0ELb0ELb0ELb0ELb0ELb0ELb1ELb0EEEvNS_16Flash_fwd_paramsE,@"STO_CUDA_ENTRY STV_DEFAULT"
_ZN5flash16flash_fwd_kernelI23Flash_fwd_kernel_traitsILi64ELi128ELi64ELi4ELb0ELb0EN7cutlass10bfloat16_tE19Flash_kernel_traitsILi64ELi128ELi64ELi4ES3_EELb0ELb0ELb0ELb0ELb0ELb0ELb1ELb0EEEvNS_16Flash_fwd_paramsE:
.text._ZN5flash16flash_fwd_kernelI23Flash_fwd_kernel_traitsILi64ELi128ELi64ELi4ELb0ELb0EN7cutlass10bfloat16_tE19Flash_kernel_traitsILi64ELi128ELi64ELi4ES3_EELb0ELb0ELb0ELb0ELb0ELb0ELb1ELb0EEEvNS_16Flash_fwd_paramsE:
        /* <DEDUP_REMOVED lines=22> */
[C---:B------:R-:W-:Y:S02]  /*0160*/  @P2 IADD3 R12, P0, PT, R11.reuse, UR4, RZ ;  /* 0x000000040b0c2c10 */ /* 0x040fe4000ff1e0ff */
[----:B------:R-:W2:Y:S01]  /*0170*/  @P5 LDG.E R203, desc[UR18][R14.64] ;  /* 0x000000120ecb5981 */ /* 0x000ea2000c1e1900 */
[C---:B------:R-:W-:Y:S02]  /*0180*/  @P3 IADD3.X R3, PT, PT, R0.reuse, UR7, RZ, P1, !PT ;  /* 0x0000000700033c10 */ /* 0x040fe40008ffe4ff */
[----:B------:R-:W-:Y:S01]  /*0190*/  @P2 IADD3.X R13, PT, PT, R0, UR5, RZ, P0, !PT ;  /* 0x00000005000d2c10 */ /* 0x000fe200087fe4ff */
[----:B------:R-:W2:Y:S01]  /*01a0*/  @P4 LDG.E R8, desc[UR18][R14.64+0x4] ;  /* 0x000004120e084981 */ /* 0x000ea2000c1e1900 */
[----:B------:R-:W1:Y:S03]  /*01b0*/  LDCU.U8 UR4, c[0x0][0x532] ;  /* 0x0000a640ff0477ac */ /* 0x000e660008000000 */
        /* <DEDUP_REMOVED lines=11> */
[----:B------:R-:W-:-:S05]  /*0270*/  ISETP.NE.AND.EX P0, PT, R5, RZ, PT, P0 ;  /* 0x000000ff0500720c */ /* 0x000fca0003f05300 */
[----:B------:R3:W5:Y:S01]  /*0280*/  @!P3 LDG.E R7, desc[UR18][R10.64] ;  /* 0x000000120a07b981 */ /* 0x000762000c1e1900 */
[----:B------:R-:W3:Y:S01]  /*0290*/  S2UR UR17, SR_CTAID.X ;  /* 0x00000000001179c3 */ /* 0x000ee20000002500 */
[----:B------:R-:W1:Y:S01]  /*02a0*/  S2R R25, SR_CTAID.Z ;  /* 0x0000000000197919 */ /* 0x000e620000002700 */
[----:B------:R-:W1:Y:S06]  /*02b0*/  S2R R86, SR_TID.X ;  /* 0x0000000000567919 */ /* 0x000e6c0000002100 */
[----:B------:R-:W2:Y:S01]  /*02c0*/  @!P4 LDC R196, c[0x0][0x434] ;  /* 0x00010d00ffc4cb82 */ /* 0x000ea20000000800 */
        /* <DEDUP_REMOVED lines=12> */
.L_x_1734:
        /* <DEDUP_REMOVED lines=15> */
[----:B-1----:R-:W-:-:S07]  /*0480*/  @P0 IMAD.MOV.U32 R10, RZ, RZ, 0x1 ;  /* 0x00000001ff0a0424 */ /* 0x002fce00078e00ff */
[----:B------:R-:W1:Y:S08]  /*0490*/  @P0 LDC.64 R2, c[0x0][0x430] ;  /* 0x00010c00ff020b82 */ /* 0x000e700000000a00 */
        /* <DEDUP_REMOVED lines=13> */
.L_x_1736:
[----:B------:R-:W1:Y:S01]  /*0570*/  LDCU UR6, c[0x0][0x440] ;  /* 0x00008800ff0677ac */ /* 0x000e620008000800 */
[----:B--2---:R-:W-:Y:S01]  /*0580*/  @!P1 IMAD.WIDE.U32 R14, R204, R6, RZ ;  /* 0x00000006cc0e9225 */ /* 0x004fe200078e00ff */
[----:B------:R-:W-:Y:S01]  /*0590*/  IADD3 R196, PT, PT, R196, -UR16, RZ ;  /* 0x80000010c4c47c10 */ /* 0x000fe2000fffe0ff */
[----:B------:R-:W-:Y:S01]  /*05a0*/  BSSY.RECONVERGENT B0, `(.L_x_1737) ;  /* 0x000002d000007945 */ /* 0x000fe20003800200 */
[----:B------:R-:W2:Y:S01]  /*05b0*/  LDCU.64 UR4, c[0x0][0x410] ;  /* 0x00008200ff0477ac */ /* 0x000ea20008000a00 */
[----:B------:R-:W-:Y:S01]  /*05c0*/  @!P1 IMAD R2, R204, R7, R15 ;  /* 0x00000007cc029224 */ /* 0x000fe200078e020f */
[C---:B------:R-:W-:Y:S01]  /*05d0*/  ISETP.NE.AND P0, PT, R203.reuse, -0x1, PT ;  /* 0xffffffffcb00780c */ /* 0x040fe20003f05270 */
[----:B------:R-:W-:Y:S01]  /*05e0*/  @P1 IMAD.WIDE.U32 R6, R203, R4, RZ ;  /* 0x00000004cb061225 */ /* 0x000fe200078e00ff */
[----:B------:R-:W-:-:S03]  /*05f0*/  UIMAD.WIDE.U32 UR8, UR17, 0x80, URZ ;  /* 0x00000080110878a5 */ /* 0x000fc6000f8e00ff */
[----:B------:R-:W-:Y:S02]  /*0600*/  IMAD.SHL.U32 R8, R86, 0x8, RZ ;  /* 0x0000000856087824 */ /* 0x000fe400078e00ff */
[----:B------:R-:W-:Y:S02]  /*0610*/  @!P1 IMAD.MOV.U32 R4, RZ, RZ, R14 ;  /* 0x000000ffff049224 */ /* 0x000fe400078e000e */
[----:B------:R-:W-:Y:S01]  /*0620*/  @P1 IMAD R2, R203, R5, R7 ;  /* 0x00000005cb021224 */ /* 0x000fe200078e0207 */
[----:B------:R-:W-:Y:S01]  /*0630*/  LOP3.LUT R5, R8, 0x38, RZ, 0xc0, !PT ;  /* 0x0000003808057812 */ /* 0x000fe200078ec0ff */
[----:B------:R-:W-:Y:S01]  /*0640*/  @P1 IMAD.MOV.U32 R4, RZ, RZ, R6 ;  /* 0x000000ffff041224 */ /* 0x000fe200078e0006 */
[----:B------:R-:W-:Y:S01]  /*0650*/  SHF.R.U32.HI R7, RZ, 0x3, R86 ;  /* 0x00000003ff077819 */ /* 0x000fe20000011656 */
[----:B----4-:R-:W-:Y:S01]  /*0660*/  IMAD R3, R25, R12, RZ ;  /* 0x0000000c19037224 */ /* 0x010fe200078e02ff */
[C---:B-1----:R-:W-:Y:S02]  /*0670*/  ISETP.GE.AND P2, PT, R5.reuse, UR6, PT ;  /* 0x0000000605007c0c */ /* 0x042fe4000bf46270 */
[C---:B------:R-:W-:Y:S01]  /*0680*/  IADD3 R12, P4, PT, R5.reuse, R4, RZ ;  /* 0x00000004050c7210 */ /* 0x040fe20007f9e0ff */
[C---:B------:R-:W-:Y:S01]  /*0690*/  @!P3 IMAD R3, R204.reuse, R10, R3 ;  /* 0x0000000acc03b224 */ /* 0x040fe200078e0203 */
[----:B------:R-:W-:Y:S01]  /*06a0*/  ISETP.NE.AND P1, PT, R5, RZ, PT ;  /* 0x000000ff0500720c */ /* 0x000fe20003f25270 */
[----:B------:R-:W-:Y:S01]  /*06b0*/  IMAD R204, R204, R9, RZ ;  /* 0x00000009cccc7224 */ /* 0x000fe200078e02ff */
[----:B------:R-:W-:Y:S01]  /*06c0*/  IADD3.X R13, PT, PT, RZ, R2, RZ, P4, !PT ;  /* 0x00000002ff0d7210 */ /* 0x000fe200027fe4ff */
[C---:B------:R-:W-:Y:S01]  /*06d0*/  VIADD R9, R7.reuse, 0x10 ;  /* 0x0000001007097836 */ /* 0x040fe20000000000 */
[CC--:B------:R-:W-:Y:S01]  /*06e0*/  ISETP.GE.OR P4, PT, R7.reuse, R196.reuse, P2 ;  /* 0x000000c40700720c */ /* 0x0c0fe20001786670 */
[----:B------:R-:W-:Y:S01]  /*06f0*/  VIADD R11, R7, 0x20 ;  /* 0x00000020070b7836 */ /* 0x000fe20000000000 */
[----:B------:R-:W-:Y:S01]  /*0700*/  SEL R204, R204, R203, !P0 ;  /* 0x000000cbcccc7207 */ /* 0x000fe20004000000 */
[----:B--2---:R-:W-:Y:S01]  /*0710*/  IMAD.WIDE.U32 R12, R25, UR4, R12 ;  /* 0x00000004190c7c25 */ /* 0x004fe2000f8e000c */
[----:B------:R-:W-:-:S02]  /*0720*/  ISETP.GE.OR P5, PT, R7, R196, P1 ;  /* 0x000000c40700720c */ /* 0x000fc40000fa6670 */
[----:B------:R-:W-:Y:S01]  /*0730*/  SHF.R.S32.HI R4, RZ, 0x1f, R204 ;  /* 0x0000001fff047819 */ /* 0x000fe200000114cc */
[----:B------:R-:W-:Y:S01]  /*0740*/  IMAD R15, R25, UR5, R13 ;  /* 0x00000005190f7c24 */ /* 0x000fe2000f8e020d */
[----:B------:R-:W-:Y:S01]  /*0750*/  SEL R6, R204, RZ, P3 ;  /* 0x000000ffcc067207 */ /* 0x000fe20001800000 */
[----:B------:R-:W-:Y:S01]  /*0760*/  IMAD R10, R0, UR16, RZ ;  /* 0x00000010000a7c24 */ /* 0x000fe2000f8e02ff */
[----:B------:R-:W-:Y:S02]  /*0770*/  SEL R2, R4, RZ, P3 ;  /* 0x000000ff04027207 */ /* 0x000fe40001800000 */
[-C--:B------:R-:W-:Y:S02]  /*0780*/  ISETP.GE.OR P0, PT, R9, R196.reuse, P1 ;  /* 0x000000c40900720c */ /* 0x080fe40000f06670 */
[-C--:B------:R-:W-:Y:S02]  /*0790*/  ISETP.GE.OR P6, PT, R11, R196.reuse, P1 ;  /* 0x000000c40b00720c */ /* 0x080fe40000fc6670 */
[----:B------:R-:W-:-:S02]  /*07a0*/  ISETP.GE.OR P3, PT, R9, R196, P2 ;  /* 0x000000c40900720c */ /* 0x000fc40001766670 */
        /* <DEDUP_REMOVED lines=12> */
.L_x_1738:
[----:B------:R-:W-:Y:S05]  /*0870*/  BSYNC.RECONVERGENT B0 ;  /* 0x0000000000007941 */ /* 0x000fea0003800200 */
.L_x_1737:
        /* <DEDUP_REMOVED lines=17> */
.L_x_1740:
[----:B------:R-:W-:Y:S05]  /*0990*/  BSYNC.RECONVERGENT B0 ;  /* 0x0000000000007941 */ /* 0x000fea0003800200 */
.L_x_1739:
[----:B------:R-:W-:Y:S01]  /*09a0*/  BSSY.RECONVERGENT B0, `(.L_x_1741) ;  /* 0x0000011000007945 */ /* 0x000fe20003800200 */
[----:B------:R-:W-:Y:S02]  /*09b0*/  ISETP.GE.OR P3, PT, R25, R196, P2 ;  /* 0x000000c41900720c */ /* 0x000fe40001766670 */
        /* <DEDUP_REMOVED lines=15> */
.L_x_1742:
[----:B------:R-:W-:Y:S05]  /*0ab0*/  BSYNC.RECONVERGENT B0 ;  /* 0x0000000000007941 */ /* 0x000fea0003800200 */
.L_x_1741:
[----:B------:R-:W-:Y:S01]  /*0ac0*/  BSSY.RECONVERGENT B0, `(.L_x_1743) ;  /* 0x0000011000007945 */ /* 0x000fe20003800200 */
[----:B------:R-:W-:Y:S02]  /*0ad0*/  ISETP.GE.OR P4, PT, R23, R196, P2 ;  /* 0x000000c41700720c */ /* 0x000fe40001786670 */
[----:B------:R-:W-:Y:S01]  /*0ae0*/  IADD3 R21, PT, PT, R7, 0x50, RZ ;  /* 0x0000005007157810 */ /* 0x000fe20007ffe0ff */
        /* <DEDUP_REMOVED lines=14> */
.L_x_1744:
[----:B------:R-:W-:Y:S05]  /*0bd0*/  BSYNC.RECONVERGENT B0 ;  /* 0x0000000000007941 */ /* 0x000fea0003800200 */
.L_x_1743:
[----:B------:R-:W-:Y:S01]  /*0be0*/  BSSY.RECONVERGENT B0, `(.L_x_1745) ;  /* 0x0000012000007945 */ /* 0x000fe20003800200 */
[----:B------:R-:W-:Y:S01]  /*0bf0*/  ISETP.GE.OR P3, PT, R21, R196, P2 ;  /* 0x000000c41500720c */ /* 0x000fe20001766670 */
[C---:B--234-:R-:W-:Y:S01]  /*0c00*/  VIADD R19, R7.reuse, 0x60 ;  /* 0x0000006007137836 */ /* 0x05cfe20000000000 */
        /* <DEDUP_REMOVED lines=15> */
.L_x_1746:
[----:B------:R-:W-:Y:S05]  /*0d00*/  BSYNC.RECONVERGENT B0 ;  /* 0x0000000000007941 */ /* 0x000fea0003800200 */
.L_x_1745:
[----:B------:R-:W-:Y:S01]  /*0d10*/  BSSY.RECONVERGENT B0, `(.L_x_1747) ;  /* 0x0000011000007945 */ /* 0x000fe20003800200 */
[-C--:B------:R-:W-:Y:S02]  /*0d20*/  ISETP.GE.OR P4, PT, R19, R196.reuse, P2 ;  /* 0x000000c41300720c */ /* 0x080fe40001786670 */
[----:B------:R-:W-:Y:S01]  /*0d30*/  ISETP.GE.OR P2, PT, R17, R196, P2 ;  /* 0x000000c41100720c */ /* 0x000fe20001746670 */
[----:B------:R-:W-:-:S12]  /*0d40*/  @P3 BRA `(.L_x_1748) ;  /* 0x0000000000343947 */ /* 0x000fd80003800000 */
        /* <DEDUP_REMOVED lines=13> */
.L_x_1748:
[----:B------:R-:W-:Y:S05]  /*0e20*/  BSYNC.RECONVERGENT B0 ;  /* 0x0000000000007941 */ /* 0x000fea0003800200 */
.L_x_1747:
        /* <DEDUP_REMOVED lines=15> */
.L_x_1750:
[----:B------:R-:W-:Y:S05]  /*0f20*/  BSYNC.RECONVERGENT B0 ;  /* 0x0000000000007941 */ /* 0x000fea0003800200 */
.L_x_1749:
[----:B------:R-:W-:Y:S01]  /*0f30*/  BSSY.RECONVERGENT B0, `(.L_x_1751) ;  /* 0x0000011000007945 */ /* 0x000fe20003800200 */
[--C-:B------:R-:W-:Y:S02]  /*0f40*/  IADD3 R6, P4, P3, R10, R6, R3.reuse ;  /* 0x000000060a067210 */ /* 0x100fe40007b9e003 */
[----:B-1----:R-:W-:Y:S02]  /*0f50*/  SHF.R.S32.HI R5, RZ, 0x1f, R10 ;  /* 0x0000001fff057819 */ /* 0x002fe4000001140a */
[----:B------:R-:W-:Y:S01]  /*0f60*/  SHF.R.S32.HI R3, RZ, 0x1f, R3 ;  /* 0x0000001fff037819 */ /* 0x000fe20000011403 */
[----:B------:R-:W-:Y:S05]  /*0f70*/  @P2 BRA `(.L_x_1752) ;  /* 0x0000000000302947 */ /* 0x000fea0003800000 */
[----:B------:R-:W1:Y:S01]  /*0f80*/  LDCU.64 UR6, c[0x0][0x408] ;  /* 0x00008100ff0677ac */ /* 0x000e620008000a00 */
[----:B------:R-:W-:Y:S02]  /*0f90*/  IADD3 R13, P2, PT, R8, 0x70, RZ ;  /* 0x00000070080d7810 */ /* 0x000fe40007f5e0ff */
[----:B------:R-:W-:Y:S01]  /*0fa0*/  MOV R14, R12 ;  /* 0x0000000c000e7202 */ /* 0x000fe20000000f00 */
[----:B------:R-:W5:Y:S01]  /*0fb0*/  LDCU.64 UR4, c[0x0][0x3f0] ;  /* 0x00007e00ff0477ac */ /* 0x000f620008000a00 */
[----:B------:R-:W-:-:S05]  /*0fc0*/  IADD3.X R4, PT, PT, RZ, UR9, RZ, P2, !PT ;  /* 0x00000009ff047c10 */ /* 0x000fca00097fe4ff */
[----:B-1----:R-:W-:Y:S02]  /*0fd0*/  IMAD R4, R4, UR6, RZ ;  /* 0x0000000604047c24 */ /* 0x002fe4000f8e02ff */
[----:B------:R-:W-:-:S04]  /*0fe0*/  IMAD.WIDE.U32 R14, R13, UR6, R14 ;  /* 0x000000060d0e7c25 */ /* 0x000fc8000f8e000e */
[----:B------:R-:W-:Y:S01]  /*0ff0*/  IMAD R13, R13, UR7, R4 ;  /* 0x000000070d0d7c24 */ /* 0x000fe2000f8e0204 */
[----:B-----5:R-:W-:-:S04]  /*1000*/  LEA R12, P2, R14, UR4, 0x1 ;  /* 0x000000040e0c7c11 */ /* 0x020fc8000f8408ff */
[----:B------:R-:W-:-:S04]  /*1010*/  IADD3 R13, PT, PT, R15, R13, RZ ;  /* 0x0000000d0f0d7210 */ /* 0x000fc80007ffe0ff */
[----:B------:R-:W-:-:S05]  /*1020*/  LEA.HI.X R13, R14, UR5, R13, 0x1, P2 ;  /* 0x000000050e0d7c11 */ /* 0x000fca00090f0c0d */
[----:B------:R1:W-:Y:S02]  /*1030*/  STG.E.128 desc[UR18][R12.64], RZ ;  /* 0x000000ff0c007986 */ /* 0x0003e4000c101d12 */
.L_x_1752:
[----:B------:R-:W-:Y:S05]  /*1040*/  BSYNC.RECONVERGENT B0 ;  /* 0x0000000000007941 */ /* 0x000fea0003800200 */
.L_x_1751:
[----:B------:R-:W-:Y:S01]  /*1050*/  BSSY.RECONVERGENT B0, `(.L_x_1753) ;  /* 0x000000b000007945 */ /* 0x000fe20003800200 */
[----:B------:R-:W-:-:S03]  /*1060*/  IADD3.X R2, PT, PT, R5, R2, R3, P4, P3 ;  /* 0x0000000205027210 */ /* 0x000fc600027e6403 */
[----:B------:R-:W-:Y:S05]  /*1070*/  @P5 BRA `(.L_x_1754) ;  /* 0x0000000000205947 */ /* 0x000fea0003800000 */
        /* <DEDUP_REMOVED lines=8> */
.L_x_1754:
[----:B------:R-:W-:Y:S05]  /*1100*/  BSYNC.RECONVERGENT B0 ;  /* 0x0000000000007941 */ /* 0x000fea0003800200 */
.L_x_1753:
[----:B------:R-:W-:Y:S01]  /*1110*/  BSSY.RECONVERGENT B0, `(.L_x_1755) ;  /* 0x000000f000007945 */ /* 0x000fe20003800200 */
[-C--:B------:R-:W-:Y:S02]  /*1120*/  ISETP.GE.OR P5, PT, R25, R196.reuse, P1 ;  /* 0x000000c41900720c */ /* 0x080fe40000fa6670 */
[-C--:B------:R-:W-:Y:S02]  /*1130*/  ISETP.GE.OR P4, PT, R23, R196.reuse, P1 ;  /* 0x000000c41700720c */ /* 0x080fe40000f86670 */
[-C--:B------:R-:W-:Y:S02]  /*1140*/  ISETP.GE.OR P3, PT, R21, R196.reuse, P1 ;  /* 0x000000c41500720c */ /* 0x080fe40000f66670 */
[-C--:B------:R-:W-:Y:S02]  /*1150*/  ISETP.GE.OR P2, PT, R19, R196.reuse, P1 ;  /* 0x000000c41300720c */ /* 0x080fe40000f46670 */
[----:B------:R-:W-:Y:S01]  /*1160*/  ISETP.GE.OR P1, PT, R17, R196, P1 ;  /* 0x000000c41100720c */ /* 0x000fe20000f26670 */
[----:B------:R-:W-:-:S12]  /*1170*/  @P0 BRA `(.L_x_1756) ;  /* 0x0000000000200947 */ /* 0x000fd80003800000 */
        /* <DEDUP_REMOVED lines=8> */
.L_x_1756:
[----:B------:R-:W-:Y:S05]  /*1200*/  BSYNC.RECONVERGENT B0 ;  /* 0x0000000000007941 */ /* 0x000fea0003800200 */
.L_x_1755:
        /* <DEDUP_REMOVED lines=10> */
.L_x_1758:
[----:B------:R-:W-:Y:S05]  /*12b0*/  BSYNC.RECONVERGENT B0 ;  /* 0x0000000000007941 */ /* 0x000fea0003800200 */
.L_x_1757:
        /* <DEDUP_REMOVED lines=10> */
.L_x_1760:
[----:B------:R-:W-:Y:S05]  /*1360*/  BSYNC.RECONVERGENT B0 ;  /* 0x0000000000007941 */ /* 0x000fea0003800200 */
.L_x_1759:
        /* <DEDUP_REMOVED lines=10> */
.L_x_1762:
[----:B------:R-:W-:Y:S05]  /*1410*/  BSYNC.RECONVERGENT B0 ;  /* 0x0000000000007941 */ /* 0x000fea0003800200 */
.L_x_1761:
        /* <DEDUP_REMOVED lines=10> */
.L_x_1764:
[----:B------:R-:W-:Y:S05]  /*14c0*/  BSYNC.RECONVERGENT B0 ;  /* 0x0000000000007941 */ /* 0x000fea0003800200 */
.L_x_1763:
        /* <DEDUP_REMOVED lines=10> */
.L_x_1766:
[----:B------:R-:W-:Y:S05]  /*1570*/  BSYNC.RECONVERGENT B0 ;  /* 0x0000000000007941 */ /* 0x000fea0003800200 */
.L_x_1765:
[----:B------:R-:W-:Y:S05]  /*1580*/  @P1 EXIT ;  /* 0x000000000000194d */ /* 0x000fea0003800000 */
[----:B------:R-:W5:Y:S01]  /*1590*/  LDCU.64 UR4, c[0x0][0x420] ;  /* 0x00008400ff0477ac */ /* 0x000f620008000a00 */
[----:B------:R-:W-:Y:S02]  /*15a0*/  IMAD R17, R17, R0, RZ ;  /* 0x0000000011117224 */ /* 0x000fe400078e02ff */
[----:B------:R-:W-:-:S03]  /*15b0*/  IMAD.MOV.U32 R5, RZ, RZ, 0x7f800000 ;  /* 0x7f800000ff057424 */ /* 0x000fc600078e00ff */
[----:B------:R-:W-:-:S04]  /*15c0*/  IADD3 R6, P0, PT, R17, R6, RZ ;  /* 0x0000000611067210 */ /* 0x000fc80007f1e0ff */
[----:B------:R-:W-:Y:S02]  /*15d0*/  LEA.HI.X.SX32 R17, R17, R2, 0x1, P0 ;  /* 0x0000000211117211 */ /* 0x000fe400000f0eff */
[----:B-----5:R-:W-:-:S04]  /*15e0*/  LEA R2, P0, R6, UR4, 0x2 ;  /* 0x0000000406027c11 */ /* 0x020fc8000f8010ff */
[----:B-1----:R-:W-:-:S05]  /*15f0*/  LEA.HI.X R3, R6, UR5, R17, 0x2, P0 ;  /* 0x0000000506037c11 */ /* 0x002fca00080f1411 */
[----:B------:R-:W-:Y:S01]  /*1600*/  STG.E desc[UR18][R2.64], R5 ;  /* 0x0000000502007986 */ /* 0x000fe2000c101912 */
[----:B------:R-:W-:Y:S05]  /*1610*/  EXIT ;  /* 0x000000000000794d */ /* 0x000fea0003800000 */
.L_x_1735:
        /* <DEDUP_REMOVED lines=22> */
.L_x_1767:
[----:B------:R-:W2:Y:S01]  /*1780*/  LDC.64 R30, c[0x0][0x3b8] ;  /* 0x0000ee00ff1e7b82 */ /* 0x000ea20000000a00 */
[----:B------:R-:W-:-:S05]  /*1790*/  IADD3 R8, PT, PT, R6, R7, RZ ;  /* 0x0000000706087210 */ /* 0x000fca0007ffe0ff */
[C---:B--2---:R-:W-:Y:S02]  /*17a0*/  IMAD R3, R8.reuse, R31, RZ ;  /* 0x0000001f08037224 */ /* 0x044fe400078e02ff */
[----:B------:R-:W-:-:S05]  /*17b0*/  IMAD.WIDE.U32 R8, R8, R30, RZ ;  /* 0x0000001e08087225 */ /* 0x000fca00078e00ff */
[----:B------:R-:W-:-:S07]  /*17c0*/  IADD3 R3, PT, PT, R9, R3, RZ ;  /* 0x0000000309037210 */ /* 0x000fce0007ffe0ff */
.L_x_1768:
        /* <DEDUP_REMOVED lines=39> */
.L_x_1769:
[----:B------:R-:W1:Y:S01]  /*1a40*/  LDC.64 R4, c[0x0][0x3c0] ;  /* 0x0000f000ff047b82 */ /* 0x000e620000000a00 */
[----:B------:R-:W-:-:S05]  /*1a50*/  IADD3 R7, PT, PT, R6, R7, RZ ;  /* 0x0000000706077210 */ /* 0x000fca0007ffe0ff */
[C---:B-1----:R-:W-:Y:S02]  /*1a60*/  IMAD R6, R7.reuse, R5, RZ ;  /* 0x0000000507067224 */ /* 0x042fe400078e02ff */
[----:B------:R-:W-:-:S05]  /*1a70*/  IMAD.WIDE.U32 R10, R7, R4, RZ ;  /* 0x00000004070a7225 */ /* 0x000fca00078e00ff */
[----:B------:R-:W-:-:S07]  /*1a80*/  IADD3 R6, PT, PT, R11, R6, RZ ;  /* 0x000000060b067210 */ /* 0x000fce0007ffe0ff */
.L_x_1770:
[----:B------:R-:W-:Y:S01]  /*1a90*/  IMAD.SHL.U32 R205, R86, 0x8, RZ ;  /* 0x0000000856cd7824 */ /* 0x000fe200078e00ff */
[----:B------:R-:W1:Y:S01]  /*1aa0*/  LDCU.128 UR8, c[0x0][0x3d0] ;  /* 0x00007a00ff0877ac */ /* 0x000e620008000c00 */
[----:B------:R-:W-:Y:S01]  /*1ab0*/  SHF.R.U32.HI R15, RZ, 0x3, R86 ;  /* 0x00000003ff0f7819 */ /* 0x000fe20000011656 */
[----:B------:R-:W2:Y:S01]  /*1ac0*/  S2UR UR5, SR_CgaCtaId ;  /* 0x00000000000579c3 */ /* 0x000ea20000008800 */
[----:B------:R-:W-:Y:S01]  /*1ad0*/  VIADD R196, R196, -UR16 ;  /* 0x80000010c4c47c36 */ /* 0x000fe20008000000 */
[----:B------:R-:W-:Y:S01]  /*1ae0*/  LOP3.LUT R197, R205, 0x38, RZ, 0xc0, !PT ;  /* 0x00000038cdc57812 */ /* 0x000fe200078ec0ff */
[----:B------:R-:W3:Y:S01]  /*1af0*/  LDCU.64 UR12, c[0x0][0x390] ;  /* 0x00007200ff0c77ac */ /* 0x000ee20008000a00 */
[----:B------:R-:W-:Y:S01]  /*1b00*/  IMAD.SHL.U32 R192, R86, 0x40, RZ ;  /* 0x0000004056c07824 */ /* 0x000fe200078e00ff */
[----:B------:R-:W-:Y:S01]  /*1b10*/  BSSY.RECONVERGENT B0, `(.L_x_1771) ;  /* 0x0000040000007945 */ /* 0x000fe20003800200 */
[C---:B------:R-:W-:Y:S01]  /*1b20*/  IADD3 R10, P0, PT, R197.reuse, R10, RZ ;  /* 0x0000000ac50a7210 */ /* 0x040fe20007f1e0ff */
[----:B------:R-:W4:Y:S01]  /*1b30*/  LDCU.64 UR6, c[0x0][0x3c8] ;  /* 0x00007900ff0677ac */ /* 0x000f220008000a00 */
[----:B------:R-:W-:-:S02]  /*1b40*/  IADD3 R8, P1, PT, R197, R8, RZ ;  /* 0x00000008c5087210 */ /* 0x000fc40007f3e0ff */
[C---:B------:R-:W-:Y:S01]  /*1b50*/  LOP3.LUT R80, R192.reuse, 0x200, RZ, 0xc0, !PT ;  /* 0x00000200c0507812 */ /* 0x040fe200078ec0ff */
[----:B------:R-:W-:Y:S01]  /*1b60*/  IMAD.X R11, RZ, RZ, R6, P0 ;  /* 0x000000ffff0b7224 */ /* 0x000fe200000e0606 */
[----:B------:R-:W-:Y:S01]  /*1b70*/  IADD3 R18, P0, PT, R197, R18, RZ ;  /* 0x00000012c5127210 */ /* 0x000fe20007f1e0ff */
[----:B------:R-:W-:Y:S01]  /*1b80*/  IMAD.X R9, RZ, RZ, R3, P1 ;  /* 0x000000ffff097224 */ /* 0x000fe200008e0603 */
[----:B------:R-:W-:Y:S01]  /*1b90*/  LOP3.LUT R3, R205, 0x1f8, RZ, 0xc0, !PT ;  /* 0x000001f8cd037812 */ /* 0x000fe200078ec0ff */
[----:B------:R-:W-:Y:S01]  /*1ba0*/  IMAD.WIDE.U32 R16, R15, R4, R10 ;  /* 0x000000040f107225 */ /* 0x000fe200078e000a */
[----:B------:R-:W-:Y:S01]  /*1bb0*/  SHF.R.S32.HI R11, RZ, 0x1f, R2 ;  /* 0x0000001fff0b7819 */ /* 0x000fe20000011402 */
[----:B------:R-:W5:Y:S01]  /*1bc0*/  LDCU.64 UR14, c[0x0][0x388] ;  /* 0x00007100ff0e77ac */ /* 0x000f620008000a00 */
[----:B------:R-:W-:Y:S01]  /*1bd0*/  LOP3.LUT R6, R3, 0x38, R86, 0x78, !PT ;  /* 0x0000003803067812 */ /* 0x000fe200078e7856 */
[----:B------:R-:W-:Y:S01]  /*1be0*/  IMAD.WIDE.U32 R8, R15, R30, R8 ;  /* 0x0000001e0f087225 */ /* 0x000fe200078e0008 */
[----:B------:R-:W-:Y:S01]  /*1bf0*/  LOP3.LUT R10, R192, 0x1c0, RZ, 0xc0, !PT ;  /* 0x000001c0c00a7812 */ /* 0x000fe200078ec0ff */
[----:B------:R-:W-:-:S02]  /*1c00*/  UMOV UR4, 0x400 ;  /* 0x0000040000047882 */ /* 0x000fc40000000000 */
[----:B-1----:R-:W-:Y:S01]  /*1c10*/  IMAD R13, R11, UR8, RZ ;  /* 0x000000080b0d7c24 */ /* 0x002fe2000f8e02ff */
[----:B--2---:R-:W-:Y:S01]  /*1c20*/  ULEA UR5, UR5, UR4, 0x18 ;  /* 0x0000000405057291 */ /* 0x004fe2000f8ec0ff */
[----:B------:R-:W-:Y:S01]  /*1c30*/  IMAD R9, R15, R31, R9 ;  /* 0x0000001f0f097224 */ /* 0x000fe200078e0209 */
[--C-:B------:R-:W-:Y:S01]  /*1c40*/  LOP3.LUT R7, R10, 0x38, R205.reuse, 0xf8, !PT ;  /* 0x000000380a077812 */ /* 0x100fe200078ef8cd */
[----:B------:R-:W-:Y:S01]  /*1c50*/  IMAD R11, R11, UR10, RZ ;  /* 0x0000000a0b0b7c24 */ /* 0x000fe2000f8e02ff */
[----:B------:R-:W-:Y:S01]  /*1c60*/  LOP3.LUT R205, R6, 0x1e00, R205, 0xf8, !PT ;  /* 0x00001e0006cd7812 */ /* 0x000fe200078ef8cd */
[----:B------:R-:W-:Y:S02]  /*1c70*/  IMAD R17, R15, R5, R17 ;  /* 0x000000050f117224 */ /* 0x000fe400078e0211 */
[C---:B------:R-:W-:Y:S01]  /*1c80*/  IMAD R13, R2.reuse, UR9, R13 ;  /* 0x00000009020d7c24 */ /* 0x040fe2000f8e020d */
[----:B------:R-:W-:Y:S01]  /*1c90*/  LEA R205, R205, UR5, 0x1 ;  /* 0x00000005cdcd7c11 */ /* 0x000fe2000f8e08ff */
[----:B------:R-:W-:-:S02]  /*1ca0*/  IMAD R11, R2, UR11, R11 ;  /* 0x0000000b020b7c24 */ /* 0x000fc4000f8e020b */
[----:B------:R-:W-:-:S04]  /*1cb0*/  IMAD.WIDE.U32 R8, R2, UR8, R8 ;  /* 0x0000000802087c25 */ /* 0x000fc8000f8e0008 */
[----:B------:R-:W-:Y:S01]  /*1cc0*/  IMAD.WIDE.U32 R2, R2, UR10, R16 ;  /* 0x0000000a02027c25 */ /* 0x000fe2000f8e0010 */
[----:B-----5:R-:W-:Y:S01]  /*1cd0*/  LEA R201, P1, R8, UR14, 0x1 ;  /* 0x0000000e08c97c11 */ /* 0x020fe2000f8208ff */
[----:B------:R-:W-:Y:S02]  /*1ce0*/  USHF.R.U32.HI UR10, URZ, 0x19, UR17 ;  /* 0x00000019ff0a7899 */ /* 0x000fe40008011611 */
[----:B------:R-:W-:Y:S01]  /*1cf0*/  IMAD.X R19, RZ, RZ, R0, P0 ;  /* 0x000000ffff137224 */ /* 0x000fe200000e0600 */
[C---:B---3--:R-:W-:Y:S01]  /*1d00*/  LEA R199, P0, R2.reuse, UR12, 0x1 ;  /* 0x0000000c02c77c11 */ /* 0x048fe2000f8008ff */
[----:B------:R-:W-:Y:S01]  /*1d10*/  IMAD.IADD R198, R3, 0x1, R11 ;  /* 0x0000000103c67824 */ /* 0x000fe200078e020b */
[----:B------:R-:W-:Y:S01]  /*1d20*/  SHF.R.U32.HI R0, RZ, 0x1, R86 ;  /* 0x00000001ff007819 */ /* 0x000fe20000011656 */
[----:B----4-:R-:W-:Y:S01]  /*1d30*/  IMAD.WIDE.U32 R18, R25, UR6, R18 ;  /* 0x0000000619127c25 */ /* 0x010fe2000f8e0012 */
[----:B------:R-:W-:Y:S02]  /*1d40*/  USHF.L.U32 UR6, UR17, 0x7, URZ ;  /* 0x0000000711067899 */ /* 0x000fe400080006ff */
[----:B------:R-:W-:Y:S01]  /*1d50*/  LEA.HI.X R198, R2, UR13, R198, 0x1, P0 ;  /* 0x0000000d02c67c11 */ /* 0x000fe200080f0cc6 */
[----:B------:R-:W-:Y:S01]  /*1d60*/  IMAD.IADD R200, R9, 0x1, R13 ;  /* 0x0000000109c87824 */ /* 0x000fe200078e020d */
[C---:B------:R-:W-:Y:S01]  /*1d70*/  ISETP.GE.AND P0, PT, R15.reuse, R196, PT ;  /* 0x000000c40f00720c */ /* 0x040fe20003f06270 */
[----:B------:R-:W-:Y:S01]  /*1d80*/  IMAD.SHL.U32 R9, R86, 0x20, RZ ;  /* 0x0000002056097824 */ /* 0x000fe200078e00ff */
[----:B------:R-:W-:Y:S01]  /*1d90*/  LOP3.LUT R202, R15, UR6, RZ, 0xfc, !PT ;  /* 0x000000060fca7c12 */ /* 0x000fe2000f8efcff */
[----:B------:R-:W-:Y:S01]  /*1da0*/  IMAD R25, R25, UR7, R19 ;  /* 0x0000000719197c24 */ /* 0x000fe2000f8e0213 */
[----:B------:R-:W-:-:S02]  /*1db0*/  LEA.HI.X R200, R8, UR15, R200, 0x1, P1 ;  /* 0x0000000f08c87c11 */ /* 0x000fc400088f0cc8 */
[----:B------:R-:W-:Y:S02]  /*1dc0*/  LOP3.LUT R9, R9, 0x7c00, RZ, 0xc0, !PT ;  /* 0x00007c0009097812 */ /* 0x000fe400078ec0ff */
[----:B------:R-:W-:-:S05]  /*1dd0*/  LOP3.LUT R29, R7, 0x8, R0, 0x78, !PT ;  /* 0x00000008071d7812 */ /* 0x000fca00078e7800 */
        /* <DEDUP_REMOVED lines=18> */
.L_x_1773:
[----:B------:R1:W-:Y:S02]  /*1f00*/  STS.128 [R205], RZ ;  /* 0x000000ffcd007388 */ /* 0x0003e40000000c00 */
.L_x_1772:
[----:B------:R-:W-:Y:S05]  /*1f10*/  BSYNC.RECONVERGENT B0 ;  /* 0x0000000000007941 */ /* 0x000fea0003800200 */
.L_x_1771:
[C---:B------:R-:W-:Y:S01]  /*1f20*/  VIADD R13, R15.reuse, 0x10 ;  /* 0x000000100f0d7836 */ /* 0x040fe20000000000 */
[----:B------:R-:W-:Y:S01]  /*1f30*/  LEA.HI.SX32 R85, R28, 0xffffffff, 0x1a ;  /* 0xffffffff1c557811 */ /* 0x000fe200078fd2ff */
[C---:B--2---:R-:W-:Y:S01]  /*1f40*/  VIADD R3, R15.reuse, 0x50 ;  /* 0x000000500f037836 */ /* 0x044fe20000000000 */
[----:B------:R-:W-:Y:S01]  /*1f50*/  BSSY.RECONVERGENT B0, `(.L_x_1774) ;  /* 0x0000025000007945 */ /* 0x000fe20003800200 */
[----:B------:R-:W-:Y:S01]  /*1f60*/  VIADD R11, R15, 0x40 ;  /* 0x000000400f0b7836 */ /* 0x000fe20000000000 */
[-C--:B------:R-:W-:Y:S01]  /*1f70*/  ISETP.GE.AND P6, PT, R13, R196.reuse, PT ;  /* 0x000000c40d00720c */ /* 0x080fe20003fc6270 */
[----:B------:R-:W-:Y:S01]  /*1f80*/  VIADD R17, R15, 0x60 ;  /* 0x000000600f117836 */ /* 0x000fe20000000000 */
[-C--:B------:R-:W-:Y:S01]  /*1f90*/  ISETP.GE.AND P4, PT, R3, R196.reuse, PT ;  /* 0x000000c40300720c */ /* 0x080fe20003f86270 */
[----:B------:R-:W-:Y:S01]  /*1fa0*/  VIADD R3, R15, 0x70 ;  /* 0x000000700f037836 */ /* 0x000fe20000000000 */
[-C--:B------:R-:W-:Y:S01]  /*1fb0*/  ISETP.GE.AND P5, PT, R11, R196.reuse, PT ;  /* 0x000000c40b00720c */ /* 0x080fe20003fa6270 */
[----:B------:R-:W-:Y:S01]  /*1fc0*/  VIADD R11, R15, 0x20 ;  /* 0x000000200f0b7836 */ /* 0x000fe20000000000 */
[-C--:B------:R-:W-:Y:S01]  /*1fd0*/  ISETP.GE.AND P3, PT, R17, R196.reuse, PT ;  /* 0x000000c41100720c */ /* 0x080fe20003f66270 */
[----:B------:R-:W-:Y:S01]  /*1fe0*/  IMAD R0, R85, -0x40, R88 ;  /* 0xffffffc055007824 */ /* 0x000fe200078e0258 */
[-C--:B------:R-:W-:Y:S01]  /*1ff0*/  ISETP.GE.AND P2, PT, R3, R196.reuse, PT ;  /* 0x000000c40300720c */ /* 0x080fe20003f46270 */
[----:B------:R-:W-:Y:S01]  /*2000*/  VIADD R3, R15, 0x30 ;  /* 0x000000300f037836 */ /* 0x000fe20000000000 */
[----:B------:R-:W-:Y:S01]  /*2010*/  ISETP.GE.AND P0, PT, R11, R196, PT ;  /* 0x000000c40b00720c */ /* 0x000fe20003f06270 */
[----:B------:R-:W-:Y:S01]  /*2020*/  IMAD.SHL.U32 R82, R30, 0x40, RZ ;  /* 0x000000401e527824 */ /* 0x000fe200078e00ff */
[----:B------:R-:W-:-:S02]  /*2030*/  ISETP.GE.AND P1, PT, R15, R0, PT ;  /* 0x000000000f00720c */ /* 0x000fc40003f26270 */
[----:B------:R-:W-:Y:S01]  /*2040*/  SHF.L.U64.HI R81, R30, 0x6, R31 ;  /* 0x000000061e517819 */ /* 0x000fe2000001021f */
[----:B------:R-:W-:Y:S10]  /*2050*/  @P6 BRA `(.L_x_1775) ;  /* 0x0000000000506947 */ /* 0x000ff40003800000 */
        /* <DEDUP_REMOVED lines=20> */
.L_x_1775:
[----:B------:R-:W-:Y:S05]  /*21a0*/  BSYNC.RECONVERGENT B0 ;  /* 0x0000000000007941 */ /* 0x000fea0003800200 */
.L_x_1774:
[----:B---3--:R-:W-:Y:S01]  /*21b0*/  SHF.R.S32.HI R15, RZ, 0x1f, R85 ;  /* 0x0000001fff0f7819 */ /* 0x008fe20000011455 */
[-C--:B------:R-:W-:Y:S01]  /*21c0*/  IMAD R21, R81, R85.reuse, RZ ;  /* 0x0000005551157224 */ /* 0x080fe200078e02ff */
[----:B------:R-:W-:Y:S01]  /*21d0*/  BSSY.RECONVERGENT B0, `(.L_x_1776) ;  /* 0x0000019000007945 */ /* 0x000fe20003800200 */
[----:B------:R-:W-:Y:S01]  /*21e0*/  ISETP.GE.AND P6, PT, R3, R196, PT ;  /* 0x000000c40300720c */ /* 0x000fe20003fc6270 */
[----:B------:R-:W-:-:S04]  /*21f0*/  IMAD.WIDE.U32 R16, R82, R85, RZ ;  /* 0x0000005552107225 */ /* 0x000fc800078e00ff */
[----:B------:R-:W-:Y:S01]  /*2200*/  IMAD R21, R15, R82, R21 ;  /* 0x000000520f157224 */ /* 0x000fe200078e0215 */
[----:B------:R-:W-:Y:S05]  /*2210*/  @P0 BRA `(.L_x_1777) ;  /* 0x0000000000500947 */ /* 0x000fea0003800000 */
        /* <DEDUP_REMOVED lines=20> */
.L_x_1777:
[----:B------:R-:W-:Y:S05]  /*2360*/  BSYNC.RECONVERGENT B0 ;  /* 0x0000000000007941 */ /* 0x000fea0003800200 */
.L_x_1776:
        /* <DEDUP_REMOVED lines=22> */
.L_x_1779:
[----:B------:R-:W-:Y:S05]  /*24d0*/  BSYNC.RECONVERGENT B0 ;  /* 0x0000000000007941 */ /* 0x000fea0003800200 */
.L_x_1778:
        /* <DEDUP_REMOVED lines=22> */
.L_x_1781:
[----:B------:R-:W-:Y:S05]  /*2640*/  BSYNC.RECONVERGENT B0 ;  /* 0x0000000000007941 */ /* 0x000fea0003800200 */
.L_x_1780:
        /* <DEDUP_REMOVED lines=22> */
.L_x_1783:
[----:B------:R-:W-:Y:S05]  /*27b0*/  BSYNC.RECONVERGENT B0 ;  /* 0x0000000000007941 */ /* 0x000fea0003800200 */
.L_x_1782:
        /* <DEDUP_REMOVED lines=22> */
.L_x_1785:
[----:B------:R-:W-:Y:S05]  /*2920*/  BSYNC.RECONVERGENT B0 ;  /* 0x0000000000007941 */ /* 0x000fea0003800200 */
.L_x_1784:
        /* <DEDUP_REMOVED lines=8> */
[----:B----4-:R-:W-:Y:S01]  /*29b0*/  IMAD.MOV.U32 R22, RZ, RZ, R18 ;  /* 0x000000ffff167224 */ /* 0x010fe200078e0012 */
        /* <DEDUP_REMOVED lines=13> */
.L_x_1787:
[----:B------:R-:W-:Y:S05]  /*2a90*/  BSYNC.RECONVERGENT B0 ;  /* 0x0000000000007941 */ /* 0x000fea0003800200 */
.L_x_1786:
        /* <DEDUP_REMOVED lines=13> */
.L_x_1790:
[----:B------:R1:W-:Y:S02]  /*2b70*/  STS.128 [R205+0x4000], RZ ;  /* 0x004000ffcd007388 */ /* 0x0003e40000000c00 */
.L_x_1789:
[----:B------:R-:W-:Y:S05]  /*2b80*/  BSYNC.RECONVERGENT B0 ;  /* 0x0000000000007941 */ /* 0x000fea0003800200 */
.L_x_1788:
        /* <DEDUP_REMOVED lines=12> */
[----:B----4-:R-:W-:Y:S01]  /*2c50*/  IMAD.X R19, R83, 0x1, R21, P0 ;  /* 0x0000000153137824 */ /* 0x010fe200000e0615 */
[----:B------:R-:W-:-:S04]  /*2c60*/  LEA R18, P0, R2, R201, 0x1 ;  /* 0x000000c902127211 */ /* 0x000fc800078008ff */
[----:B------:R-:W-:-:S05]  /*2c70*/  LEA.HI.X R19, R2, R200, R19, 0x1, P0 ;  /* 0x000000c802137211 */ /* 0x000fca00000f0c13 */
[----:B------:R-:W-:Y:S01]  /*2c80*/  @!PT LDS RZ, [RZ] ;  /* 0x00000000fffff984 */ /* 0x000fe20000000800 */
[----:B------:R-:W-:Y:S01]  /*2c90*/  @!PT LDS RZ, [RZ] ;  /* 0x00000000fffff984 */ /* 0x000fe20000000800 */
[----:B------:R-:W-:Y:S01]  /*2ca0*/  @!PT LDS RZ, [RZ] ;  /* 0x00000000fffff984 */ /* 0x000fe20000000800 */
[----:B------:R4:W-:Y:S04]  /*2cb0*/  LDGSTS.E.BYPASS.LTC128B.128 [R205+0x4800], desc[UR18][R18.64] ;  /* 0x0480000012cd7fae */ /* 0x0009e8000b981a12 */
.L_x_1792:
[----:B------:R-:W-:Y:S05]  /*2cc0*/  BSYNC.RECONVERGENT B0 ;  /* 0x0000000000007941 */ /* 0x000fea0003800200 */
.L_x_1791:
        /* <DEDUP_REMOVED lines=14> */
.L_x_1794:
[----:B------:R-:W-:Y:S05]  /*2db0*/  BSYNC.RECONVERGENT B0 ;  /* 0x0000000000007941 */ /* 0x000fea0003800200 */
.L_x_1793:
        /* <DEDUP_REMOVED lines=16> */
.L_x_1796:
[----:B------:R-:W-:Y:S05]  /*2ec0*/  BSYNC.RECONVERGENT B0 ;  /* 0x0000000000007941 */ /* 0x000fea0003800200 */
.L_x_1795:
        /* <DEDUP_REMOVED lines=21> */
.L_x_1799:
[----:B------:R1:W-:Y:S01]  /*3020*/  STS.128 [R205+0x6000], RZ ;  /* 0x006000ffcd007388 */ /* 0x0003e20000000c00 */
[----:B------:R-:W-:Y:S05]  /*3030*/  BRA `(.L_x_1800) ;  /* 0x0000000000047947 */ /* 0x000fea0003800000 */
.L_x_1798:
[----:B------:R1:W-:Y:S02]  /*3040*/  STS.128 [R205+0x6000], RZ ;  /* 0x006000ffcd007388 */ /* 0x0003e40000000c00 */
.L_x_1800:
[----:B------:R-:W-:Y:S05]  /*3050*/  BSYNC.RECONVERGENT B0 ;  /* 0x0000000000007941 */ /* 0x000fea0003800200 */
.L_x_1797:
[-C--:B------:R-:W-:Y:S01]  /*3060*/  ISETP.GE.AND P0, PT, R13, R0.reuse, PT ;  /* 0x000000000d00720c */ /* 0x080fe20003f06270 */
[----:B------:R-:W-:Y:S01]  /*3070*/  BSSY.RECONVERGENT B0, `(.L_x_1801) ;  /* 0x0000019000007945 */ /* 0x000fe20003800200 */
[----:B------:R-:W-:Y:S02]  /*3080*/  LOP3.LUT R2, R9, 0x200, R192, 0xf8, !PT ;  /* 0x0000020009027812 */ /* 0x000fe400078ef8c0 */
[-C--:B------:R-:W-:Y:S02]  /*3090*/  ISETP.GE.AND P1, PT, R3, R0.reuse, PT ;  /* 0x000000000300720c */ /* 0x080fe40003f26270 */
[----:B------:R-:W-:Y:S01]  /*30a0*/  LOP3.LUT R3, R7, 0x8, R86, 0x78, !PT ;  /* 0x0000000807037812 */ /* 0x000fe200078e7856 */
[----:B------:R-:W-:Y:S01]  /*30b0*/  IMAD.IADD R193, R29, 0x1, R2 ;  /* 0x000000011dc17824 */ /* 0x000fe200078e0202 */
[----:B------:R-:W-:Y:S02]  /*30c0*/  LOP3.LUT R192, R192, 0x400, RZ, 0xc0, !PT ;  /* 0x00000400c0c07812 */ /* 0x000fe400078ec0ff */
[----:B------:R-:W-:-:S02]  /*30d0*/  ISETP.GE.AND P2, PT, R11, R0, PT ;  /* 0x000000000b00720c */ /* 0x000fc40003f46270 */
[----:B------:R-:W-:Y:S01]  /*30e0*/  LEA R193, R193, UR5, 0x1 ;  /* 0x00000005c1c17c11 */ /* 0x000fe2000f8e08ff */
[----:B------:R1:W-:Y:S01]  /*30f0*/  @P0 STS.128 [R205+0x6800], RZ ;  /* 0x006800ffcd000388 */ /* 0x0003e20000000c00 */
[----:B------:R-:W-:Y:S01]  /*3100*/  IMAD R192, R3, 0x2, R192 ;  /* 0x0000000203c07824 */ /* 0x000fe200078e02c0 */
[----:B------:R-:W-:Y:S08]  /*3110*/  @P0 BRA `(.L_x_1802) ;  /* 0x0000000000380947 */ /* 0x000ff00003800000 */
        /* <DEDUP_REMOVED lines=14> */
.L_x_1802:
[----:B------:R-:W-:Y:S05]  /*3200*/  BSYNC.RECONVERGENT B0 ;  /* 0x0000000000007941 */ /* 0x000fea0003800200 */
.L_x_1801:
        /* <DEDUP_REMOVED lines=15> */
.L_x_1804:
[----:B------:R-:W-:Y:S05]  /*3300*/  BSYNC.RECONVERGENT B0 ;  /* 0x0000000000007941 */ /* 0x000fea0003800200 */
.L_x_1803:
        /* <DEDUP_REMOVED lines=17> */
.L_x_1806:
[----:B------:R-:W-:Y:S05]  /*3420*/  BSYNC.RECONVERGENT B0 ;  /* 0x0000000000007941 */ /* 0x000fea0003800200 */
.L_x_1805:
[----:B------:R-:W-:Y:S01]  /*3430*/  LDSM.16.M88.4 R12, [R193] ;  /* 0x00000000c10c783b */ /* 0x000fe20000000200 */
[----:B------:R-:W-:Y:S01]  /*3440*/  R2P PR, R86, 0x6 ;  /* 0x0000000656007804 */ /* 0x000fe20000000000 */
[----:B-1----:R-:W-:Y:S01]  /*3450*/  IMAD.MOV.U32 R3, RZ, RZ, 0x20 ;  /* 0x00000020ff037424 */ /* 0x002fe200078e00ff */
[----:B------:R-:W1:Y:S01]  /*3460*/  LDCU UR4, c[0x0][0x50c] ;  /* 0x0000a180ff0477ac */ /* 0x000e620008000800 */
[----:B----4-:R-:W4:Y:S01]  /*3470*/  LDSM.16.M88.4 R20, [R192+UR5+0x4000] ;  /* 0x00400005c014783b */ /* 0x010f220008000200 */
[----:B------:R-:W-:Y:S02]  /*3480*/  VIADD R2, R192, UR5 ;  /* 0x00000005c0027c36 */ /* 0x000fe40008000000 */
[----:B------:R-:W-:Y:S01]  /*3490*/  SEL R3, R3, 0xffffffe0, !P1 ;  /* 0xffffffe003037807 */ /* 0x000fe20004800000 */
[----:B------:R-:W5:Y:S01]  /*34a0*/  LDSM.16.M88.4 R8, [R193+0x2000] ;  /* 0x00200000c108783b */ /* 0x000f620000000200 */
[----:B------:R-:W-:Y:S02]  /*34b0*/  IMAD.MOV.U32 R0, RZ, RZ, 0x40 ;  /* 0x00000040ff007424 */ /* 0x000fe400078e00ff */
[----:B------:R-:W-:Y:S01]  /*34c0*/  IMAD.SHL.U32 R86, R86, 0x2, RZ ;  /* 0x0000000256567824 */ /* 0x000fe200078e00ff */
[----:B------:R-:W-:Y:S01]  /*34d0*/  LDSM.16.M88.4 R68, [R192+UR5+0x4800] ;  /* 0x00480005c044783b */ /* 0x000fe20008000200 */
[C-C-:B------:R-:W-:Y:S01]  /*34e0*/  IMAD.IADD R191, R193.reuse, 0x1, R3.reuse ;  /* 0x00000001c1bf7824 */ /* 0x140fe200078e0203 */
[----:B------:R-:W-:Y:S01]  /*34f0*/  SEL R0, R0, 0xffffffc0, !P2 ;  /* 0xffffffc000007807 */ /* 0x000fe20005000000 */
[----:B------:R-:W-:Y:S01]  /*3500*/  IMAD.IADD R187, R2, 0x1, R3 ;  /* 0x0000000102bb7824 */ /* 0x000fe200078e0203 */
[----:B------:R-:W-:Y:S01]  /*3510*/  LOP3.LUT R86, R86, 0x6, RZ, 0xc0, !PT ;  /* 0x0000000656567812 */ /* 0x000fe200078ec0ff */
[----:B------:R-:W0:Y:S01]  /*3520*/  LDGDEPBAR ;  /* 0x00000000000079af */ /* 0x000e220000000000 */
[----:B------:R-:W-:Y:S01]  /*3530*/  IADD3 R190, PT, PT, R193, R0, RZ ;  /* 0x00000000c1be7210 */ /* 0x000fe20007ffe0ff */
[----:B------:R-:W-:-:S02]  /*3540*/  IMAD.IADD R186, R2, 0x1, R0 ;  /* 0x0000000102ba7824 */ /* 0x000fc400078e0200 */
[----:B------:R-:W-:Y:S01]  /*3550*/  LDSM.16.M88.4 R4, [R191] ;  /* 0x00000000bf04783b */ /* 0x000fe20000000200 */
[----:B------:R-:W-:Y:S02]  /*3560*/  IMAD R85, R85, 0x40, R86 ;  /* 0x0000004055557824 */ /* 0x000fe400078e0256 */
[C---:B------:R-:W-:Y:S01]  /*3570*/  IMAD.IADD R189, R3.reuse, 0x1, R190 ;  /* 0x0000000103bd7824 */ /* 0x040fe200078e02be */
[----:B------:R-:W2:Y:S01]  /*3580*/  LDSM.16.M88.4 R52, [R187+0x4000] ;  /* 0x00400000bb34783b */ /* 0x000ea20000000200 */
[----:B------:R-:W-:Y:S01]  /*3590*/  IMAD.IADD R185, R3, 0x1, R186 ;  /* 0x0000000103b97824 */ /* 0x000fe200078e02ba */
[----:B------:R-:W-:Y:S02]  /*35a0*/  ISETP.GE.AND P2, PT, R85, R88, PT ;  /* 0x000000585500720c */ /* 0x000fe40003f46270 */
[----:B------:R-:W3:Y:S04]  /*35b0*/  LDSM.16.M88.4 R64, [R191+0x2000] ;  /* 0x00200000bf40783b */ /* 0x000ee80000000200 */
[----:B------:R-:W-:Y:S04]  /*35c0*/  LDSM.16.M88.4 R40, [R186+0x4000] ;  /* 0x00400000ba28783b */ /* 0x000fe80000000200 */
[----:B------:R-:W1:Y:S04]  /*35d0*/  LDSM.16.M88.4 R48, [R190] ;  /* 0x00000000be30783b */ /* 0x000e680000000200 */
[----:B------:R-:W1:Y:S01]  /*35e0*/  LDSM.16.M88.4 R44, [R190+0x2000] ;  /* 0x00200000be2c783b */ /* 0x000e620000000200 */
[-C--:B----4-:R-:W-:Y:S03]  /*35f0*/  HMMA.16816.F32.BF16 R16, R12, R20.reuse, RZ ;  /* 0x000000140c10723c */ /* 0x090fe600000418ff */
[----:B------:R-:W-:Y:S04]  /*3600*/  LDSM.16.M88.4 R72, [R185+0x4000] ;  /* 0x00400000b948783b */ /* 0x000fe80000000200 */
[----:B------:R-:W4:Y:S01]  /*3610*/  LDSM.16.M88.4 R36, [R189] ;  /* 0x00000000bd24783b */ /* 0x000f220000000200 */
[C---:B-----5:R-:W-:Y:S03]  /*3620*/  HMMA.16816.F32.BF16 R24, R8.reuse, R20, RZ ;  /* 0x000000140818723c */ /* 0x060fe600000418ff */
[----:B------:R-:W5:Y:S04]  /*3630*/  LDSM.16.M88.4 R32, [R189+0x2000] ;  /* 0x00200000bd20783b */ /* 0x000f680000000200 */
[----:B------:R-:W5:Y:S01]  /*3640*/  LDSM.16.M88.4 R60, [R187+0x4800] ;  /* 0x00480000bb3c783b */ /* 0x000f620000000200 */
[-C--:B------:R-:W-:Y:S03]  /*3650*/  HMMA.16816.F32.BF16 R56, R8, R22.reuse, RZ ;  /* 0x000000160838723c */ /* 0x080fe600000418ff */
[----:B------:R-:W-:Y:S05]  /*3660*/  LDSM.16.M88.4 R76, [R185+0x4800] ;  /* 0x00480000b94c783b */ /* 0x000fea0000000200 */
[----:B------:R-:W-:Y:S08]  /*3670*/  HMMA.16816.F32.BF16 R20, R12, R22, RZ ;  /* 0x000000160c14723c */ /* 0x000ff000000418ff */
[-C--:B--2---:R-:W-:Y:S08]  /*3680*/  HMMA.16816.F32.BF16 R16, R4, R52.reuse, R16 ;  /* 0x000000340410723c */ /* 0x084ff00000041810 */
[----:B---3--:R-:W-:Y:S08]  /*3690*/  HMMA.16816.F32.BF16 R24, R64, R52, R24 ;  /* 0x000000344018723c */ /* 0x008ff00000041818 */
[----:B------:R-:W-:Y:S08]  /*36a0*/  HMMA.16816.F32.BF16 R20, R4, R54, R20 ;  /* 0x000000360414723c */ /* 0x000ff00000041814 */
[----:B-1----:R-:W-:Y:S08]  /*36b0*/  HMMA.16816.F32.BF16 R16, R48, R40, R16 ;  /* 0x000000283010723c */ /* 0x002ff00000041810 */
[----:B------:R-:W-:Y:S01]  /*36c0*/  HMMA.16816.F32.BF16 R56, R64, R54, R56 ;  /* 0x000000364038723c */ /* 0x000fe20000041838 */
[----:B------:R-:W1:Y:S07]  /*36d0*/  LDSM.16.M88.4 R52, [R186+0x4800] ;  /* 0x00480000ba34783b */ /* 0x000e6e0000000200 */
[----:B------:R-:W-:Y:S08]  /*36e0*/  HMMA.16816.F32.BF16 R24, R44, R40, R24 ;  /* 0x000000282c18723c */ /* 0x000ff00000041818 */
[----:B------:R-:W-:Y:S08]  /*36f0*/  HMMA.16816.F32.BF16 R20, R48, R42, R20 ;  /* 0x0000002a3014723c */ /* 0x000ff00000041814 */
[----:B----4-:R-:W-:Y:S08]  /*3700*/  HMMA.16816.F32.BF16 R16, R36, R72, R16 ;  /* 0x000000482410723c */ /* 0x010ff00000041810 */
[----:B------:R-:W-:Y:S08]  /*3710*/  HMMA.16816.F32.BF16 R56, R44, R42, R56 ;  /* 0x0000002a2c38723c */ /* 0x000ff00000041838 */
[----:B------:R-:W-:Y:S03]  /*3720*/  HMMA.16816.F32.BF16 R40, R12, R68, RZ ;  /* 0x000000440c28723c */ /* 0x000fe600000418ff */
[----:B------:R-:W-:Y:S01]  /*3730*/  FMUL.FTZ R2, R16, UR4 ;  /* 0x0000000410027c20 */ /* 0x000fe20008410000 */
[----:B------:R-:W-:Y:S01]  /*3740*/  FMUL.FTZ R87, R17, UR4 ;  /* 0x0000000411577c20 */ /* 0x000fe20008410000 */
[----:B------:R-:W-:Y:S01]  /*3750*/  FMUL.FTZ R89, R18, UR4 ;  /* 0x0000000412597c20 */ /* 0x000fe20008410000 */
[----:B------:R-:W-:-:S02]  /*3760*/  FMUL.FTZ R90, R19, UR4 ;  /* 0x00000004135a7c20 */ /* 0x000fc40008410000 */
[----:B-----5:R-:W-:Y:S01]  /*3770*/  HMMA.16816.F32.BF16 R24, R32, R72, R24 ;  /* 0x000000482018723c */ /* 0x020fe20000041818 */
[----:B------:R-:W-:Y:S07]  /*3780*/  MUFU.TANH R2, R2 ;  /* 0x0000000200027308 */ /* 0x000fee0000002400 */
[----:B------:R-:W-:Y:S01]  /*3790*/  HMMA.16816.F32.BF16 R20, R36, R74, R20 ;  /* 0x0000004a2414723c */ /* 0x000fe20000041814 */
[----:B------:R-:W2:Y:S07]  /*37a0*/  MUFU.TANH R89, R89 ;  /* 0x0000005900597308 */ /* 0x000eae0000002400 */
[----:B------:R-:W-:Y:S01]  /*37b0*/  HMMA.16816.F32.BF16 R16, R8, R68, RZ ;  /* 0x000000440810723c */ /* 0x000fe200000418ff */
[----:B------:R-:W-:Y:S02]  /*37c0*/  MUFU.TANH R87, R87 ;  /* 0x0000005700577308 */ /* 0x000fe40000002400 */
[----:B------:R-:W-:Y:S01]  /*37d0*/  FMUL.FTZ R24, R24, UR4 ;  /* 0x0000000418187c20 */ /* 0x000fe20008410000 */
[----:B------:R-:W-:Y:S01]  /*37e0*/  FMUL.FTZ R25, R25, UR4 ;  /* 0x0000000419197c20 */ /* 0x000fe20008410000 */
[----:B------:R-:W-:Y:S01]  /*37f0*/  FMUL.FTZ R26, R26, UR4 ;  /* 0x000000041a1a7c20 */ /* 0x000fe20008410000 */
[----:B------:R-:W-:-:S02]  /*3800*/  FMUL.FTZ R94, R27, UR4 ;  /* 0x000000041b5e7c20 */ /* 0x000fc40008410000 */
[----:B------:R-:W-:Y:S01]  /*3810*/  HMMA.16816.F32.BF16 R40, R4, R60, R40 ;  /* 0x0000003c0428723c */ /* 0x000fe20000041828 */
[----:B------:R-:W-:Y:S02]  /*3820*/  MUFU.TANH R91, R24 ;  /* 0x00000018005b7308 */ /* 0x000fe40000002400 */
[----:B------:R-:W-:Y:S01]  /*3830*/  FMUL.FTZ R95, R20, UR4 ;  /* 0x00000004145f7c20 */ /* 0x000fe20008410000 */
[----:B------:R-:W-:Y:S01]  /*3840*/  FMUL.FTZ R96, R21, UR4 ;  /* 0x0000000415607c20 */ /* 0x000fe20008410000 */
[----:B------:R-:W-:Y:S01]  /*3850*/  FMUL.FTZ R97, R22, UR4 ;  /* 0x0000000416617c20 */ /* 0x000fe20008410000 */
[----:B------:R-:W-:Y:S01]  /*3860*/  FMUL.FTZ R98, R23, UR4 ;  /* 0x0000000417627c20 */ /* 0x000fe20008410000 */
[----:B--2---:R-:W-:Y:S01]  /*3870*/  FSEL R89, R89, -INF , !P2 ;  /* 0xff80000059597808 */ /* 0x004fe20005000000 */
[----:B------:R-:W-:Y:S01]  /*3880*/  HMMA.16816.F32.BF16 R20, R12, R70, RZ ;  /* 0x000000460c14723c */ /* 0x000fe200000418ff */
[----:B------:R-:W-:Y:S07]  /*3890*/  MUFU.TANH R92, R25 ;  /* 0x00000019005c7308 */ /* 0x000fee0000002400 */
[----:B------:R-:W-:Y:S01]  /*38a0*/  HMMA.16816.F32.BF16 R16, R64, R60, R16 ;  /* 0x0000003c4010723c */ /* 0x000fe20000041810 */
[----:B------:R2:W3:Y:S07]  /*38b0*/  MUFU.TANH R93, R26 ;  /* 0x0000001a005d7308 */ /* 0x0004ee0000002400 */
[----:B-1----:R-:W-:Y:S01]  /*38c0*/  HMMA.16816.F32.BF16 R40, R48, R52, R40 ;  /* 0x000000343028723c */ /* 0x002fe20000041828 */
[----:B------:R-:W-:Y:S07]  /*38d0*/  MUFU.TANH R90, R90 ;  /* 0x0000005a005a7308 */ /* 0x000fee0000002400 */
[----:B------:R-:W-:Y:S01]  /*38e0*/  HMMA.16816.F32.BF16 R56, R32, R74, R56 ;  /* 0x0000004a2038723c */ /* 0x000fe20000041838 */
[----:B------:R-:W-:Y:S07]  /*38f0*/  MUFU.TANH R94, R94 ;  /* 0x0000005e005e7308 */ /* 0x000fee0000002400 */
[----:B--2---:R-:W-:Y:S01]  /*3900*/  HMMA.16816.F32.BF16 R24, R8, R70, RZ ;  /* 0x000000460818723c */ /* 0x004fe200000418ff */
[----:B------:R-:W1:Y:S01]  /*3910*/  LDSM.16.M88.4 R68, [R192+UR5+0x5000] ;  /* 0x00500005c044783b */ /* 0x000e620008000200 */
[----:B------:R-:W-:Y:S06]  /*3920*/  MUFU.TANH R95, R95 ;  /* 0x0000005f005f7308 */ /* 0x000fec0000002400 */
[----:B------:R-:W-:Y:S02]  /*3930*/  HMMA.16816.F32.BF16 R20, R4, R62, R20 ;  /* 0x0000003e0414723c */ /* 0x000fe40000041814 */
[----:B------:R-:W-:Y:S01]  /*3940*/  MUFU.TANH R97, R97 ;  /* 0x0000006100617308 */ /* 0x000fe20000002400 */
[----:B------:R-:W-:Y:S01]  /*3950*/  FMUL.FTZ R56, R56, UR4 ;  /* 0x0000000438387c20 */ /* 0x000fe20008410000 */
[----:B------:R-:W-:Y:S01]  /*3960*/  FMUL.FTZ R57, R57, UR4 ;  /* 0x0000000439397c20 */ /* 0x000fe20008410000 */
[----:B------:R-:W-:Y:S01]  /*3970*/  FMUL.FTZ R58, R58, UR4 ;  /* 0x000000043a3a7c20 */ /* 0x000fe20008410000 */
[----:B------:R-:W-:-:S02]  /*3980*/  FMUL.FTZ R59, R59, UR4 ;  /* 0x000000043b3b7c20 */ /* 0x000fc40008410000 */
[----:B------:R-:W-:Y:S02]  /*3990*/  HMMA.16816.F32.BF16 R16, R44, R52, R16 ;  /* 0x000000342c10723c */ /* 0x000fe40000041810 */
[----:B------:R-:W-:Y:S06]  /*39a0*/  MUFU.TANH R99, R56 ;  /* 0x0000003800637308 */ /* 0x000fec0000002400 */
[----:B------:R-:W-:Y:S01]  /*39b0*/  HMMA.16816.F32.BF16 R24, R64, R62, R24 ;  /* 0x0000003e4018723c */ /* 0x000fe20000041818 */
[----:B------:R-:W2:Y:S01]  /*39c0*/  LDSM.16.M88.4 R60, [R187+0x5000] ;  /* 0x00500000bb3c783b */ /* 0x000ea20000000200 */
[----:B------:R-:W4:Y:S06]  /*39d0*/  MUFU.TANH R100, R57 ;  /* 0x0000003900647308 */ /* 0x000f2c0000002400 */
[----:B------:R-:W-:Y:S02]  /*39e0*/  HMMA.16816.F32.BF16 R40, R36, R76, R40 ;  /* 0x0000004c2428723c */ /* 0x000fe40000041828 */
[----:B------:R-:W-:Y:S06]  /*39f0*/  MUFU.TANH R101, R58 ;  /* 0x0000003a00657308 */ /* 0x000fec0000002400 */
[----:B------:R-:W-:Y:S02]  /*3a00*/  HMMA.16816.F32.BF16 R20, R48, R54, R20 ;  /* 0x000000363014723c */ /* 0x000fe40000041814 */
[----:B------:R1:W-:Y:S06]  /*3a10*/  MUFU.TANH R102, R59 ;  /* 0x0000003b00667308 */ /* 0x0003ec0000002400 */
[----:B------:R-:W-:Y:S02]  /*3a20*/  HMMA.16816.F32.BF16 R16, R32, R76, R16 ;  /* 0x0000004c2010723c */ /* 0x000fe40000041810 */
[----:B------:R-:W5:Y:S01]  /*3a30*/  MUFU.TANH R96, R96 ;  /* 0x0000006000607308 */ /* 0x000f620000002400 */
[----:B------:R-:W-:Y:S01]  /*3a40*/  FMUL.FTZ R76, R40, UR4 ;  /* 0x00000004284c7c20 */ /* 0x000fe20008410000 */
[----:B------:R-:W-:Y:S01]  /*3a50*/  FMUL.FTZ R77, R41, UR4 ;  /* 0x00000004294d7c20 */ /* 0x000fe20008410000 */
[----:B------:R-:W-:Y:S01]  /*3a60*/  FMUL.FTZ R103, R42, UR4 ;  /* 0x000000042a677c20 */ /* 0x000fe20008410000 */
[----:B------:R-:W-:-:S02]  /*3a70*/  FMUL.FTZ R104, R43, UR4 ;  /* 0x000000042b687c20 */ /* 0x000fc40008410000 */
[----:B------:R-:W3:Y:S01]  /*3a80*/  LDSM.16.M88.4 R40, [R186+0x5000] ;  /* 0x00500000ba28783b */ /* 0x000ee20000000200 */
[----:B------:R-:W-:Y:S01]  /*3a90*/  HMMA.16816.F32.BF16 R24, R44, R54, R24 ;  /* 0x000000362c18723c */ /* 0x000fe20000041818 */
[----:B------:R-:W-:Y:S07]  /*3aa0*/  MUFU.TANH R98, R98 ;  /* 0x0000006200627308 */ /* 0x000fee0000002400 */
[----:B-1----:R-:W-:Y:S01]  /*3ab0*/  HMMA.16816.F32.BF16 R56, R12, R68, RZ ;  /* 0x000000440c38723c */ /* 0x002fe200000418ff */
[----:B------:R-:W-:Y:S01]  /*3ac0*/  MUFU.TANH R76, R76 ;  /* 0x0000004c004c7308 */ /* 0x000fe20000002400 */
[----:B------:R-:W-:Y:S01]  /*3ad0*/  FMUL.FTZ R16, R16, UR4 ;  /* 0x0000000410107c20 */ /* 0x000fe20008410000 */
[----:B------:R-:W-:Y:S01]  /*3ae0*/  FMUL.FTZ R17, R17, UR4 ;  /* 0x0000000411117c20 */ /* 0x000fe20008410000 */
[----:B------:R-:W-:Y:S01]  /*3af0*/  FMUL.FTZ R18, R18, UR4 ;  /* 0x0000000412127c20 */ /* 0x000fe20008410000 */
[----:B------:R-:W-:-:S03]  /*3b00*/  FMUL.FTZ R108, R19, UR4 ;  /* 0x00000004136c7c20 */ /* 0x000fc60008410000 */
[----:B------:R-:W-:Y:S01]  /*3b10*/  HMMA.16816.F32.BF16 R52, R8, R68, RZ ;  /* 0x000000440834723c */ /* 0x000fe200000418ff */
[----:B------:R-:W-:Y:S07]  /*3b20*/  MUFU.TANH R105, R16 ;  /* 0x0000001000697308 */ /* 0x000fee0000002400 */
[----:B------:R-:W-:Y:S01]  /*3b30*/  HMMA.16816.F32.BF16 R20, R36, R78, R20 ;  /* 0x0000004e2414723c */ /* 0x000fe20000041814 */
[----:B------:R-:W-:Y:S07]  /*3b40*/  MUFU.TANH R106, R17 ;  /* 0x00000011006a7308 */ /* 0x000fee0000002400 */
[-C--:B--2---:R-:W-:Y:S01]  /*3b50*/  HMMA.16816.F32.BF16 R72, R4, R60.reuse, R56 ;  /* 0x0000003c0448723c */ /* 0x084fe20000041838 */
[----:B------:R-:W1:Y:S01]  /*3b60*/  LDSM.16.M88.4 R56, [R185+0x5000] ;  /* 0x00500000b938783b */ /* 0x000e620000000200 */
[----:B------:R2:W-:Y:S06]  /*3b70*/  MUFU.TANH R107, R18 ;  /* 0x00000012006b7308 */ /* 0x0005ec0000002400 */
[----:B------:R-:W-:Y:S02]  /*3b80*/  HMMA.16816.F32.BF16 R52, R64, R60, R52 ;  /* 0x0000003c4034723c */ /* 0x000fe40000041834 */
[----:B------:R-:W-:Y:S01]  /*3b90*/  MUFU.TANH R103, R103 ;  /* 0x0000006700677308 */ /* 0x000fe20000002400 */
[----:B------:R-:W-:Y:S01]  /*3ba0*/  FMUL.FTZ R20, R20, UR4 ;  /* 0x0000000414147c20 */ /* 0x000fe20008410000 */
[----:B------:R-:W-:Y:S01]  /*3bb0*/  FMUL.FTZ R21, R21, UR4 ;  /* 0x0000000415157c20 */ /* 0x000fe20008410000 */
[----:B------:R-:W-:-:S03]  /*3bc0*/  FMUL.FTZ R110, R23, UR4 ;  /* 0x00000004176e7c20 */ /* 0x000fc60008410000 */
[----:B------:R-:W-:Y:S01]  /*3bd0*/  HMMA.16816.F32.BF16 R24, R32, R78, R24 ;  /* 0x0000004e2018723c */ /* 0x000fe20000041818 */
[----:B------:R-:W-:Y:S01]  /*3be0*/  FMUL.FTZ R79, R22, UR4 ;  /* 0x00000004164f7c20 */ /* 0x000fe20008410000 */
[----:B------:R-:W-:Y:S06]  /*3bf0*/  MUFU.TANH R109, R20 ;  /* 0x00000014006d7308 */ /* 0x000fec0000002400 */
[-C--:B---3--:R-:W-:Y:S02]  /*3c00*/  HMMA.16816.F32.BF16 R72, R48, R40.reuse, R72 ;  /* 0x000000283048723c */ /* 0x088fe40000041848 */
[----:B------:R3:W-:Y:S06]  /*3c10*/  MUFU.TANH R78, R21 ;  /* 0x00000015004e7308 */ /* 0x0007ec0000002400 */
[----:B------:R-:W-:Y:S02]  /*3c20*/  HMMA.16816.F32.BF16 R52, R44, R40, R52 ;  /* 0x000000282c34723c */ /* 0x000fe40000041834 */
[----:B------:R-:W-:Y:S01]  /*3c30*/  MUFU.TANH R77, R77 ;  /* 0x0000004d004d7308 */ /* 0x000fe20000002400 */
[----:B------:R-:W-:Y:S01]  /*3c40*/  FMUL.FTZ R24, R24, UR4 ;  /* 0x0000000418187c20 */ /* 0x000fe20008410000 */
[----:B------:R-:W-:Y:S01]  /*3c50*/  FMUL.FTZ R112, R25, UR4 ;  /* 0x0000000419707c20 */ /* 0x000fe20008410000 */
[----:B------:R-:W-:Y:S01]  /*3c60*/  FMUL.FTZ R113, R26, UR4 ;  /* 0x000000041a717c20 */ /* 0x000fe20008410000 */
[----:B------:R-:W-:-:S02]  /*3c70*/  FMUL.FTZ R114, R27, UR4 ;  /* 0x000000041b727c20 */ /* 0x000fc40008410000 */
[----:B--2---:R-:W-:Y:S02]  /*3c80*/  HMMA.16816.F32.BF16 R16, R12, R70, RZ ;  /* 0x000000460c10723c */ /* 0x004fe400000418ff */
[----:B------:R2:W-:Y:S01]  /*3c90*/  MUFU.TANH R111, R24 ;  /* 0x00000018006f7308 */ /* 0x0005e20000002400 */
[----:B---3--:R-:W3:Y:S05]  /*3ca0*/  LDSM.16.M88.4 R20, [R192+UR5+0x5800] ;  /* 0x00580005c014783b */ /* 0x008eea0008000200 */
[----:B-1----:R-:W-:Y:S02]  /*3cb0*/  HMMA.16816.F32.BF16 R72, R36, R56, R72 ;  /* 0x000000382448723c */ /* 0x002fe40000041848 */
[----:B------:R-:W-:Y:S06]  /*3cc0*/  MUFU.TANH R104, R104 ;  /* 0x0000006800687308 */ /* 0x000fec0000002400 */
[----:B------:R-:W-:Y:S02]  /*3cd0*/  HMMA.16816.F32.BF16 R68, R8, R70, RZ ;  /* 0x000000460844723c */ /* 0x000fe400000418ff */
[----:B------:R-:W-:Y:S01]  /*3ce0*/  MUFU.TANH R108, R108 ;  /* 0x0000006c006c7308 */ /* 0x000fe20000002400 */
[----:B--2---:R-:W1:Y:S05]  /*3cf0*/  LDSM.16.M88.4 R24, [R187+0x5800] ;  /* 0x00580000bb18783b */ /* 0x004e6a0000000200 */
[----:B------:R-:W-:Y:S02]  /*3d00*/  HMMA.16816.F32.BF16 R52, R32, R56, R52 ;  /* 0x000000382034723c */ /* 0x000fe40000041834 */
[----:B------:R-:W-:Y:S01]  /*3d10*/  MUFU.TANH R79, R79 ;  /* 0x0000004f004f7308 */ /* 0x000fe20000002400 */
[----:B------:R-:W-:Y:S01]  /*3d20*/  FMUL.FTZ R167, R72, UR4 ;  /* 0x0000000448a77c20 */ /* 0x000fe20008410000 */
[----:B------:R-:W-:Y:S01]  /*3d30*/  FMUL.FTZ R165, R73, UR4 ;  /* 0x0000000449a57c20 */ /* 0x000fe20008410000 */
[----:B------:R-:W-:Y:S01]  /*3d40*/  FMUL.FTZ R155, R74, UR4 ;  /* 0x000000044a9b7c20 */ /* 0x000fe20008410000 */
[----:B------:R-:W-:-:S02]  /*3d50*/  FMUL.FTZ R153, R75, UR4 ;  /* 0x000000044b997c20 */ /* 0x000fc40008410000 */
[-C--:B------:R-:W-:Y:S02]  /*3d60*/  HMMA.16816.F32.BF16 R16, R4, R62.reuse, R16 ;  /* 0x0000003e0410723c */ /* 0x080fe40000041810 */
[----:B------:R-:W-:Y:S06]  /*3d70*/  MUFU.TANH R167, R167 ;  /* 0x000000a700a77308 */ /* 0x000fec0000002400 */
[----:B------:R-:W-:Y:S01]  /*3d80*/  HMMA.16816.F32.BF16 R68, R64, R62, R68 ;  /* 0x0000003e4044723c */ /* 0x000fe20000041844 */
[----:B------:R-:W2:Y:S01]  /*3d90*/  LDSM.16.M88.4 R60, [R186+0x5800] ;  /* 0x00580000ba3c783b */ /* 0x000ea20000000200 */
[----:B------:R-:W-:Y:S01]  /*3da0*/  MUFU.TANH R155, R155 ;  /* 0x0000009b009b7308 */ /* 0x000fe20000002400 */
[----:B------:R-:W-:Y:S01]  /*3db0*/  FMUL.FTZ R52, R52, UR4 ;  /* 0x0000000434347c20 */ /* 0x000fe20008410000 */
[----:B------:R-:W-:Y:S01]  /*3dc0*/  FMUL.FTZ R115, R53, UR4 ;  /* 0x0000000435737c20 */ /* 0x000fe20008410000 */
[----:B------:R-:W-:Y:S01]  /*3dd0*/  FMUL.FTZ R158, R54, UR4 ;  /* 0x00000004369e7c20 */ /* 0x000fe20008410000 */
[----:B------:R-:W-:-:S02]  /*3de0*/  FMUL.FTZ R156, R55, UR4 ;  /* 0x00000004379c7c20 */ /* 0x000fc40008410000 */
[C---:B---3--:R-:W-:Y:S02]  /*3df0*/  HMMA.16816.F32.BF16 R72, R12.reuse, R20, RZ ;  /* 0x000000140c48723c */ /* 0x048fe400000418ff */
[----:B------:R3:W-:Y:S06]  /*3e00*/  MUFU.TANH R56, R52 ;  /* 0x0000003400387308 */ /* 0x0007ec0000002400 */
[----:B------:R-:W-:Y:S02]  /*3e10*/  HMMA.16816.F32.BF16 R12, R12, R22, RZ ;  /* 0x000000160c0c723c */ /* 0x000fe400000418ff */
[----:B------:R-:W-:Y:S06]  /*3e20*/  MUFU.TANH R158, R158 ;  /* 0x0000009e009e7308 */ /* 0x000fec0000002400 */
[----:B------:R-:W-:Y:S02]  /*3e30*/  HMMA.16816.F32.BF16 R16, R48, R42, R16 ;  /* 0x0000002a3010723c */ /* 0x000fe40000041810 */
[----:B------:R-:W2:Y:S06]  /*3e40*/  MUFU.TANH R113, R113 ;  /* 0x0000007100717308 */ /* 0x000eac0000002400 */
[C---:B---3--:R-:W-:Y:S02]  /*3e50*/  HMMA.16816.F32.BF16 R52, R8.reuse, R20, RZ ;  /* 0x000000140834723c */ /* 0x048fe400000418ff */
[----:B------:R-:W-:Y:S06]  /*3e60*/  MUFU.TANH R110, R110 ;  /* 0x0000006e006e7308 */ /* 0x000fec0000002400 */
[----:B------:R-:W-:Y:S02]  /*3e70*/  HMMA.16816.F32.BF16 R8, R8, R22, RZ ;  /* 0x000000160808723c */ /* 0x000fe400000418ff */
[----:B------:R-:W-:Y:S06]  /*3e80*/  MUFU.TANH R112, R112 ;  /* 0x0000007000707308 */ /* 0x000fec0000002400 */
[----:B------:R-:W-:Y:S01]  /*3e90*/  HMMA.16816.F32.BF16 R68, R44, R42, R68 ;  /* 0x0000002a2c44723c */ /* 0x000fe20000041844 */
[----:B------:R-:W3:Y:S01]  /*3ea0*/  LDSM.16.M88.4 R40, [R185+0x5800] ;  /* 0x00580000b928783b */ /* 0x000ee20000000200 */
[----:B------:R-:W3:Y:S01]  /*3eb0*/  MUFU.TANH R114, R114 ;  /* 0x0000007200727308 */ /* 0x000ee20000002400 */
[----:B------:R-:W-:-:S05]  /*3ec0*/  DEPBAR.LE SB0, 0x0 ;  /* 0x000080000000791a */ /* 0x000fca0000000000 */
[C---:B-1----:R-:W-:Y:S02]  /*3ed0*/  HMMA.16816.F32.BF16 R12, R4.reuse, R26, R12 ;  /* 0x0000001a040c723c */ /* 0x042fe4000004180c */
[----:B------:R-:W-:Y:S06]  /*3ee0*/  MUFU.TANH R165, R165 ;  /* 0x000000a500a57308 */ /* 0x000fec0000002400 */
[----:B------:R-:W-:Y:S01]  /*3ef0*/  HMMA.16816.F32.BF16 R72, R4, R24, R72 ;  /* 0x000000180448723c */ /* 0x000fe20000041848 */
[----:B------:R-:W-:Y:S01]  /*3f00*/  VIADD R7, R85, 0x9 ;  /* 0x0000000955077836 */ /* 0x000fe20000000000 */
[----:B------:R-:W-:Y:S01]  /*3f10*/  FSEL R6, R93, -INF , !P2 ;  /* 0xff8000005d067808 */ /* 0x000fe20005000000 */
[----:B------:R-:W-:Y:S01]  /*3f20*/  VIADD R5, R85, 0x1 ;  /* 0x0000000155057836 */ /* 0x000fe20000000000 */
[----:B------:R-:W-:Y:S02]  /*3f30*/  MUFU.TANH R153, R153 ;  /* 0x0000009900997308 */ /* 0x000fe40000002400 */
[-C--:B------:R-:W-:Y:S01]  /*3f40*/  ISETP.GE.AND P6, PT, R7, R88.reuse, PT ;  /* 0x000000580700720c */ /* 0x080fe20003fc6270 */
[----:B------:R-:W-:Y:S01]  /*3f50*/  VIADD R7, R85, 0x18 ;  /* 0x0000001855077836 */ /* 0x000fe20000000000 */
[----:B------:R-:W-:Y:S01]  /*3f60*/  HMMA.16816.F32.BF16 R8, R64, R26, R8 ;  /* 0x0000001a4008723c */ /* 0x000fe20000041808 */
[----:B------:R-:W-:-:S02]  /*3f70*/  ISETP.GE.AND P0, PT, R5, R88, PT ;  /* 0x000000580500720c */ /* 0x000fc40003f06270 */
[----:B----4-:R-:W-:Y:S01]  /*3f80*/  FSEL R100, R100, -INF , !P6 ;  /* 0xff80000064647808 */ /* 0x010fe20007000000 */
[----:B------:R-:W-:Y:S01]  /*3f90*/  MUFU.TANH R115, R115 ;  /* 0x0000007300737308 */ /* 0x000fe20000002400 */
[----:B------:R-:W-:Y:S02]  /*3fa0*/  ISETP.GE.AND P3, PT, R7, R88, PT ;  /* 0x000000580700720c */ /* 0x000fe40003f66270 */
[----:B------:R-:W-:Y:S01]  /*3fb0*/  IADD3 R7, PT, PT, R85, 0x19, RZ ;  /* 0x0000001955077810 */ /* 0x000fe20007ffe0ff */
[----:B------:R-:W-:Y:S01]  /*3fc0*/  HMMA.16816.F32.BF16 R16, R36, R58, R16 ;  /* 0x0000003a2410723c */ /* 0x000fe20000041810 */
[----:B------:R-:W-:Y:S02]  /*3fd0*/  FSEL R94, R94, -INF , !P0 ;  /* 0xff8000005e5e7808 */ /* 0x000fe40004000000 */
[----:B------:R-:W-:Y:S01]  /*3fe0*/  FSEL R92, R92, -INF , !P0 ;  /* 0xff8000005c5c7808 */ /* 0x000fe20004000000 */
[----:B------:R-:W1:Y:S01]  /*3ff0*/  MUFU.TANH R156, R156 ;  /* 0x0000009c009c7308 */ /* 0x000e620000002400 */
[----:B-----5:R-:W-:-:S02]  /*4000*/  FSEL R27, R96, -INF , !P6 ;  /* 0xff800000601b7808 */ /* 0x020fc40007000000 */
[----:B--2---:R-:W-:Y:S01]  /*4010*/  FSEL R26, R113, -INF , !P3 ;  /* 0xff800000711a7808 */ /* 0x004fe20005800000 */
[----:B------:R-:W-:Y:S01]  /*4020*/  HMMA.16816.F32.BF16 R52, R64, R24, R52 ;  /* 0x000000184034723c */ /* 0x000fe20000041834 */
[----:B------:R-:W-:Y:S02]  /*4030*/  FSEL R25, R87, -INF , !P0 ;  /* 0xff80000057197808 */ /* 0x000fe40004000000 */
[----:B------:R-:W-:Y:S02]  /*4040*/  FSEL R23, R79, -INF , !P3 ;  /* 0xff8000004f177808 */ /* 0x000fe40005800000 */
[----:B------:R-:W-:-:S03]  /*4050*/  FSEL R147, R109, -INF , !P3 ;  /* 0xff8000006d937808 */ /* 0x000fc60005800000 */
[C---:B------:R-:W-:Y:S03]  /*4060*/  HMMA.16816.F32.BF16 R12, R48.reuse, R62, R12 ;  /* 0x0000003e300c723c */ /* 0x040fe6000004180c */
[----:B------:R-:W-:Y:S01]  /*4070*/  FMUL.FTZ R17, R17, UR4 ;  /* 0x0000000411117c20 */ /* 0x000fe20008410000 */
[----:B------:R-:W-:Y:S01]  /*4080*/  FMUL.FTZ R19, R19, UR4 ;  /* 0x0000000413137c20 */ /* 0x000fe20008410000 */
[----:B------:R-:W-:Y:S01]  /*4090*/  FMUL.FTZ R18, R18, UR4 ;  /* 0x0000000412127c20 */ /* 0x000fe20008410000 */
[----:B------:R-:W-:Y:S01]  /*40a0*/  FMUL.FTZ R16, R16, UR4 ;  /* 0x0000000410107c20 */ /* 0x000fe20008410000 */
[----:B------:R2:W-:Y:S01]  /*40b0*/  MUFU.TANH R161, R17 ;  /* 0x0000001100a17308 */ /* 0x0005e20000002400 */
[----:B------:R-:W-:Y:S07]  /*40c0*/  HMMA.16816.F32.BF16 R72, R48, R60, R72 ;  /* 0x0000003c3048723c */ /* 0x000fee0000041848 */
[----:B------:R4:W-:Y:S01]  /*40d0*/  MUFU.TANH R157, R19 ;  /* 0x00000013009d7308 */ /* 0x0009e20000002400 */
[C---:B------:R-:W-:Y:S07]  /*40e0*/  HMMA.16816.F32.BF16 R8, R44.reuse, R62, R8 ;  /* 0x0000003e2c08723c */ /* 0x040fee0000041808 */
[----:B------:R5:W-:Y:S01]  /*40f0*/  MUFU.TANH R159, R18 ;  /* 0x00000012009f7308 */ /* 0x000be20000002400 */
[----:B------:R-:W-:Y:S01]  /*4100*/  HMMA.16816.F32.BF16 R52, R44, R60, R52 ;  /* 0x0000003c2c34723c */ /* 0x000fe20000041834 */
[----:B--2---:R-:W-:-:S04]  /*4110*/  IADD3 R17, PT, PT, R85, 0x8, RZ ;  /* 0x0000000855117810 */ /* 0x004fc80007ffe0ff */
[-C--:B------:R-:W-:Y:S01]  /*4120*/  ISETP.GE.AND P1, PT, R17, R88.reuse, PT ;  /* 0x000000581100720c */ /* 0x080fe20003f26270 */
[C---:B------:R-:W-:Y:S01]  /*4130*/  VIADD R17, R85.reuse, 0x11 ;  /* 0x0000001155117836 */ /* 0x040fe20000000000 */
[----:B------:R2:W-:Y:S01]  /*4140*/  MUFU.TANH R163, R16 ;  /* 0x0000001000a37308 */ /* 0x0005e20000002400 */
[C---:B---3--:R-:W-:Y:S01]  /*4150*/  HMMA.16816.F32.BF16 R12, R36.reuse, R42, R12 ;  /* 0x0000002a240c723c */ /* 0x048fe2000004180c */
[----:B----4-:R-:W-:Y:S01]  /*4160*/  VIADD R19, R85, 0x10 ;  /* 0x0000001055137836 */ /* 0x010fe20000000000 */
[----:B------:R-:W-:Y:S02]  /*4170*/  FSEL R44, R99, -INF , !P1 ;  /* 0xff800000632c7808 */ /* 0x000fe40004800000 */
[----:B------:R-:W-:Y:S02]  /*4180*/  ISETP.GE.AND P4, PT, R17, R88, PT ;  /* 0x000000581100720c */ /* 0x000fe40003f86270 */
[----:B------:R-:W-:Y:S02]  /*4190*/  FSEL R17, R2, -INF , !P2 ;  /* 0xff80000002117808 */ /* 0x000fe40005000000 */
[----:B------:R-:W-:Y:S01]  /*41a0*/  HMMA.16816.F32.BF16 R72, R36, R40, R72 ;  /* 0x000000282448723c */ /* 0x000fe20000041848 */
[----:B------:R-:W-:-:S02]  /*41b0*/  FSEL R36, R91, -INF , !P2 ;  /* 0xff8000005b247808 */ /* 0x000fc40005000000 */
[-C--:B------:R-:W-:Y:S01]  /*41c0*/  ISETP.GE.AND P2, PT, R7, R88.reuse, PT ;  /* 0x000000580700720c */ /* 0x080fe20003f46270 */
[----:B------:R-:W-:Y:S01]  /*41d0*/  VIADD R7, R85, 0x20 ;  /* 0x0000002055077836 */ /* 0x000fe20000000000 */
[-C--:B------:R-:W-:Y:S02]  /*41e0*/  ISETP.GE.AND P5, PT, R19, R88.reuse, PT ;  /* 0x000000581300720c */ /* 0x080fe40003fa6270 */
[----:B------:R-:W-:Y:S01]  /*41f0*/  FSEL R19, R90, -INF , !P0 ;  /* 0xff8000005a137808 */ /* 0x000fe20004000000 */
[C---:B------:R-:W-:Y:S01]  /*4200*/  HMMA.16816.F32.BF16 R68, R32.reuse, R58, R68 ;  /* 0x0000003a2044723c */ /* 0x040fe20000041844 */
[-C--:B------:R-:W-:Y:S01]  /*4210*/  ISETP.GE.AND P0, PT, R7, R88.reuse, PT ;  /* 0x000000580700720c */ /* 0x080fe20003f06270 */
[----:B------:R-:W-:Y:S01]  /*4220*/  VIADD R7, R85, 0x21 ;  /* 0x0000002155077836 */ /* 0x000fe20000000000 */
[----:B------:R-:W-:Y:S01]  /*4230*/  FSEL R38, R101, -INF , !P1 ;  /* 0xff80000065267808 */ /* 0x000fe20004800000 */
[----:B------:R-:W-:Y:S01]  /*4240*/  FMUL.FTZ R61, R13, UR4 ;  /* 0x000000040d3d7c20 */ /* 0x000fe20008410000 */
[----:B------:R-:W-:Y:S01]  /*4250*/  FSEL R97, R97, -INF , !P1 ;  /* 0xff80000061617808 */ /* 0x000fe20004800000 */
[----:B------:R-:W-:Y:S01]  /*4260*/  FMUL.FTZ R67, R12, UR4 ;  /* 0x000000040c437c20 */ /* 0x000fe20008410000 */
        /* <DEDUP_REMOVED lines=9> */
[----:B------:R-:W-:Y:S01]  /*4300*/  HMMA.16816.F32.BF16 R52, R32, R40, R52 ;  /* 0x000000282034723c */ /* 0x000fe20000041834 */
[----:B------:R-:W-:Y:S01]  /*4310*/  FSEL R40, R102, -INF , !P6 ;  /* 0xff80000066287808 */ /* 0x000fe20007000000 */
[----:B------:R-:W-:Y:S01]  /*4320*/  FMUL.FTZ R73, R73, UR4 ;  /* 0x0000000449497c20 */ /* 0x000fe20008410000 */
[----:B------:R-:W-:Y:S01]  /*4330*/  ISETP.GE.AND P6, PT, R7, R88, PT ;  /* 0x000000580700720c */ /* 0x000fe20003fc6270 */
[----:B------:R-:W-:-:S02]  /*4340*/  VIADD R7, R85, 0x29 ;  /* 0x0000002955077836 */ /* 0x000fc40000000000 */
[----:B------:R-:W-:Y:S01]  /*4350*/  FMUL.FTZ R20, R68, UR4 ;  /* 0x0000000444147c20 */ /* 0x000fe20008410000 */
[----:B------:R-:W-:Y:S01]  /*4360*/  FSEL R21, R103, -INF , !P5 ;  /* 0xff80000067157808 */ /* 0x000fe20006800000 */
[----:B------:R-:W-:Y:S01]  /*4370*/  FMUL.FTZ R69, R69, UR4 ;  /* 0x0000000445457c20 */ /* 0x000fe20008410000 */
[----:B------:R-:W-:Y:S01]  /*4380*/  FSEL R51, R76, -INF , !P5 ;  /* 0xff8000004c337808 */ /* 0x000fe20006800000 */
[----:B------:R-:W-:Y:S01]  /*4390*/  FMUL.FTZ R70, R70, UR4 ;  /* 0x0000000446467c20 */ /* 0x000fe20008410000 */
[----:B------:R-:W-:Y:S01]  /*43a0*/  FMUL.FTZ R71, R71, UR4 ;  /* 0x0000000447477c20 */ /* 0x000fe20008410000 */
[----:B------:R-:W-:Y:S01]  /*43b0*/  FMUL.FTZ R148, R8, UR4 ;  /* 0x0000000408947c20 */ /* 0x000fe20008410000 */
[----:B------:R-:W-:Y:S01]  /*43c0*/  FMUL.FTZ R75, R75, UR4 ;  /* 0x000000044b4b7c20 */ /* 0x000fe20008410000 */
[----:B------:R-:W-:Y:S01]  /*43d0*/  FMUL.FTZ R14, R14, UR4 ;  /* 0x000000040e0e7c20 */ /* 0x000fe20008410000 */
[----:B------:R-:W-:Y:S01]  /*43e0*/  ISETP.GE.AND P5, PT, R7, R88, PT ;  /* 0x000000580700720c */ /* 0x000fe20003fa6270 */
[----:B------:R-:W-:Y:S01]  /*43f0*/  FMUL.FTZ R15, R15, UR4 ;  /* 0x000000040f0f7c20 */ /* 0x000fe20008410000 */
[----:B------:R-:W-:Y:S01]  /*4400*/  FMUL.FTZ R9, R9, UR4 ;  /* 0x0000000409097c20 */ /* 0x000fe20008410000 */
[----:B------:R-:W-:Y:S01]  /*4410*/  FMUL.FTZ R10, R10, UR4 ;  /* 0x000000040a0a7c20 */ /* 0x000fe20008410000 */
[----:B------:R-:W-:Y:S01]  /*4420*/  FMUL.FTZ R11, R11, UR4 ;  /* 0x000000040b0b7c20 */ /* 0x000fe20008410000 */
[----:B------:R-:W-:Y:S01]  /*4430*/  FMUL.FTZ R53, R53, UR4 ;  /* 0x0000000435357c20 */ /* 0x000fe20008410000 */
[----:B------:R-:W-:Y:S01]  /*4440*/  FMUL.FTZ R55, R55, UR4 ;  /* 0x0000000437377c20 */ /* 0x000fe20008410000 */
[----:B------:R-:W-:Y:S01]  /*4450*/  FMUL.FTZ R52, R52, UR4 ;  /* 0x0000000434347c20 */ /* 0x000fe20008410000 */
[----:B------:R-:W-:Y:S01]  /*4460*/  FMUL.FTZ R54, R54, UR4 ;  /* 0x0000000436367c20 */ /* 0x000fe20008410000 */
[----:B------:R-:W-:Y:S01]  /*4470*/  IADD3 R7, PT, PT, R85, 0x30, RZ ;  /* 0x0000003055077810 */ /* 0x000fe20007ffe0ff */
[----:B------:R3:W-:Y:S01]  /*4480*/  MUFU.TANH R152, R53 ;  /* 0x0000003500987308 */ /* 0x0007e20000002400 */
[----:B------:R-:W-:-:S02]  /*4490*/  FSEL R24, R108, -INF , !P4 ;  /* 0xff8000006c187808 */ /* 0x000fc40006000000 */
[----:B-----5:R-:W-:Y:S02]  /*44a0*/  FSEL R18, R106, -INF , !P4 ;  /* 0xff8000006a127808 */ /* 0x020fe40006000000 */
[----:B------:R-:W-:Y:S02]  /*44b0*/  FSEL R158, R158, -INF , !P0 ;  /* 0xff8000009e9e7808 */ /* 0x000fe40004000000 */
[----:B------:R-:W-:Y:S01]  /*44c0*/  FSEL R64, R56, -INF , !P0 ;  /* 0xff80000038407808 */ /* 0x000fe20004000000 */
[----:B------:R4:W-:Y:S01]  /*44d0*/  MUFU.TANH R144, R55 ;  /* 0x0000003700907308 */ /* 0x0009e20000002400 */
[----:B------:R-:W-:Y:S02]  /*44e0*/  FSEL R155, R155, -INF , !P0 ;  /* 0xff8000009b9b7808 */ /* 0x000fe40004000000 */
[----:B------:R-:W-:Y:S02]  /*44f0*/  FSEL R167, R167, -INF , !P0 ;  /* 0xff800000a7a77808 */ /* 0x000fe40004000000 */
[----:B------:R-:W-:-:S02]  /*4500*/  ISETP.GE.U32.AND P0, PT, R88, 0x41, PT ;  /* 0x000000415800780c */ /* 0x000fc40003f06070 */
[----:B--2---:R-:W-:Y:S01]  /*4510*/  FSEL R16, R111, -INF , !P3 ;  /* 0xff8000006f107808 */ /* 0x004fe20005800000 */
[----:B------:R-:W2:Y:S01]  /*4520*/  MUFU.TANH R20, R20 ;  /* 0x0000001400147308 */ /* 0x000ea20000002400 */
[----:B------:R-:W-:Y:S02]  /*4530*/  FSEL R8, R114, -INF , !P2 ;  /* 0xff80000072087808 */ /* 0x000fe40005000000 */
[----:B---3--:R-:W-:Y:S02]  /*4540*/  FSEL R53, R77, -INF , !P4 ;  /* 0xff8000004d357808 */ /* 0x008fe40006000000 */
[----:B------:R-:W-:Y:S02]  /*4550*/  FSEL R57, R110, -INF , !P2 ;  /* 0xff8000006e397808 */ /* 0x000fe40005000000 */
[----:B------:R-:W-:Y:S01]  /*4560*/  FSEL R141, R78, -INF , !P2 ;  /* 0xff8000004e8d7808 */ /* 0x000fe20005000000 */
[----:B------:R-:W3:Y:S01]  /*4570*/  MUFU.TANH R160, R69 ;  /* 0x0000004500a07308 */ /* 0x000ee20000002400 */
[----:B-1----:R-:W-:-:S02]  /*4580*/  FSEL R156, R156, -INF , !P1 ;  /* 0xff8000009c9c7808 */ /* 0x002fc40004800000 */
[----:B----4-:R-:W-:Y:S02]  /*4590*/  FSEL R55, R104, -INF , !P4 ;  /* 0xff80000068377808 */ /* 0x010fe40006000000 */
[-C--:B------:R-:W-:Y:S01]  /*45a0*/  ISETP.GE.AND P4, PT, R7, R88.reuse, PT ;  /* 0x000000580700720c */ /* 0x080fe20003f86270 */
[----:B------:R-:W-:Y:S01]  /*45b0*/  VIADD R7, R85, 0x31 ;  /* 0x0000003155077836 */ /* 0x000fe20000000000 */
[----:B------:R-:W-:Y:S01]  /*45c0*/  FSEL R22, R115, -INF , !P1 ;  /* 0xff80000073167808 */ /* 0x000fe20004800000 */
[----:B------:R-:W1:Y:S01]  /*45d0*/  MUFU.TANH R138, R70 ;  /* 0x00000046008a7308 */ /* 0x000e620000002400 */
[----:B------:R-:W-:Y:S02]  /*45e0*/  FSEL R153, R153, -INF , !P1 ;  /* 0xff80000099997808 */ /* 0x000fe40004800000 */
[----:B------:R-:W-:Y:S01]  /*45f0*/  ISETP.GE.AND P3, PT, R7, R88, PT ;  /* 0x000000580700720c */ /* 0x000fe20003f66270 */
[----:B------:R-:W-:Y:S01]  /*4600*/  VIADD R7, R85, 0x38 ;  /* 0x0000003855077836 */ /* 0x000fe20000000000 */
[----:B------:R-:W-:Y:S01]  /*4610*/  FSEL R165, R165, -INF , !P1 ;  /* 0xff800000a5a57808 */ /* 0x000fe20004800000 */
[----:B------:R-:W-:Y:S01]  /*4620*/  VIADD R85, R85, 0x39 ;  /* 0x0000003955557836 */ /* 0x000fe20000000000 */
[----:B--2---:R-:W-:Y:S01]  /*4630*/  FSEL R20, R20, -INF , !P6 ;  /* 0xff80000014147808 */ /* 0x004fe20007000000 */
[----:B------:R-:W2:Y:S01]  /*4640*/  MUFU.TANH R150, R71 ;  /* 0x0000004700967308 */ /* 0x000ea20000002400 */
[----:B------:R-:W-:-:S02]  /*4650*/  FSEL R159, R159, -INF , !P6 ;  /* 0xff8000009f9f7808 */ /* 0x000fc40007000000 */
[----:B------:R-:W-:Y:S02]  /*4660*/  ISETP.GE.AND P1, PT, R85, R88, PT ;  /* 0x000000585500720c */ /* 0x000fe40003f26270 */
[----:B------:R-:W-:Y:S02]  /*4670*/  FSEL R163, R163, -INF , !P6 ;  /* 0xff800000a3a37808 */ /* 0x000fe40007000000 */
[----:B---3--:R-:W-:Y:S01]  /*4680*/  FSEL R160, R160, -INF , !P5 ;  /* 0xff800000a0a07808 */ /* 0x008fe20006800000 */
[----:B------:R-:W3:Y:S01]  /*4690*/  MUFU.TANH R139, R72 ;  /* 0x00000048008b7308 */ /* 0x000ee20000002400 */
[----:B------:R-:W-:Y:S02]  /*46a0*/  FSEL R157, R157, -INF , !P5 ;  /* 0xff8000009d9d7808 */ /* 0x000fe40006800000 */
[----:B-1----:R-:W-:Y:S02]  /*46b0*/  FSEL R138, R138, -INF , !P6 ;  /* 0xff8000008a8a7808 */ /* 0x002fe40007000000 */
[----:B------:R-:W-:-:S02]  /*46c0*/  FSEL R161, R161, -INF , !P5 ;  /* 0xff800000a1a17808 */ /* 0x000fc40006800000 */
[----:B------:R-:W-:Y:S01]  /*46d0*/  FSEL R144, R144, -INF , !P3 ;  /* 0xff80000090907808 */ /* 0x000fe20005800000 */
[----:B------:R-:W1:Y:S01]  /*46e0*/  MUFU.TANH R137, R73 ;  /* 0x0000004900897308 */ /* 0x000e620000002400 */
[----:B------:R-:W-:Y:S02]  /*46f0*/  FSEL R152, R152, -INF , !P3 ;  /* 0xff80000098987808 */ /* 0x000fe40005800000 */
[----:B--2---:R-:W-:-:S05]  /*4700*/  FSEL R150, R150, -INF , !P5 ;  /* 0xff80000096967808 */ /* 0x004fca0006800000 */
[----:B------:R-:W2:Y:S01]  /*4710*/  MUFU.TANH R4, R4 ;  /* 0x0000000400047308 */ /* 0x000ea20000002400 */
[----:B---3--:R-:W-:-:S07]  /*4720*/  FSEL R139, R139, -INF , !P4 ;  /* 0xff8000008b8b7808 */ /* 0x008fce0006000000 */
[----:B------:R-:W3:Y:S01]  /*4730*/  MUFU.TANH R5, R75 ;  /* 0x0000004b00057308 */ /* 0x000ee20000002400 */
[----:B-1----:R-:W-:-:S07]  /*4740*/  FSEL R137, R137, -INF , !P3 ;  /* 0xff80000089897808 */ /* 0x002fce0005800000 */
[----:B------:R-:W1:Y:S01]  /*4750*/  MUFU.TANH R154, R52 ;  /* 0x00000034009a7308 */ /* 0x000e620000002400 */
[----:B--2---:R-:W-:-:S07]  /*4760*/  FSEL R65, R4, -INF , !P4 ;  /* 0xff80000004417808 */ /* 0x004fce0006000000 */
[----:B------:R-:W2:Y:S01]  /*4770*/  MUFU.TANH R146, R54 ;  /* 0x0000003600927308 */ /* 0x000ea20000002400 */
[----:B---3--:R-:W-:-:S07]  /*4780*/  FSEL R63, R5, -INF , !P3 ;  /* 0xff800000053f7808 */ /* 0x008fce0005800000 */
[----:B------:R-:W-:Y:S01]  /*4790*/  MUFU.TANH R67, R67 ;  /* 0x0000004300437308 */ /* 0x000fe20000002400 */
[----:B-1----:R-:W-:-:S07]  /*47a0*/  FSEL R154, R154, -INF , !P4 ;  /* 0xff8000009a9a7808 */ /* 0x002fce0006000000 */
[----:B------:R-:W1:Y:S01]  /*47b0*/  MUFU.TANH R61, R61 ;  /* 0x0000003d003d7308 */ /* 0x000e620000002400 */
[----:B--2---:R-:W-:-:S07]  /*47c0*/  FSEL R146, R146, -INF , !P4 ;  /* 0xff80000092927808 */ /* 0x004fce0006000000 */
[----:B------:R2:W3:Y:S08]  /*47d0*/  MUFU.TANH R59, R14 ;  /* 0x0000000e003b7308 */ /* 0x0004f00000002400 */
[----:B------:R-:W4:Y:S01]  /*47e0*/  MUFU.TANH R58, R15 ;  /* 0x0000000f003a7308 */ /* 0x000f220000002400 */
[----:B-1----:R-:W-:-:S07]  /*47f0*/  FSEL R61, R61, -INF , !P1 ;  /* 0xff8000003d3d7808 */ /* 0x002fce0004800000 */
[----:B------:R-:W1:Y:S01]  /*4800*/  MUFU.TANH R148, R148 ;  /* 0x0000009400947308 */ /* 0x000e620000002400 */
[----:B--2---:R-:W-:Y:S01]  /*4810*/  FSEL R14, R112, -INF , !P2 ;  /* 0xff800000700e7808 */ /* 0x004fe20005000000 */
[----:B------:R-:W-:Y:S01]  /*4820*/  BAR.SYNC.DEFER_BLOCKING 0x0 ;  /* 0x0000000000007b1d */ /* 0x000fe20000010000 */
[----:B------:R-:W-:-:S04]  /*4830*/  ISETP.GE.AND P2, PT, R7, R88, PT ;  /* 0x000000580700720c */ /* 0x000fc80003f46270 */
[----:B---3--:R-:W-:Y:S01]  /*4840*/  FSEL R59, R59, -INF , !P2 ;  /* 0xff8000003b3b7808 */ /* 0x008fe20005000000 */
[----:B------:R-:W2:Y:S01]  /*4850*/  MUFU.TANH R140, R9 ;  /* 0x00000009008c7308 */ /* 0x000ea20000002400 */
[----:B------:R-:W-:Y:S02]  /*4860*/  FSEL R67, R67, -INF , !P2 ;  /* 0xff80000043437808 */ /* 0x000fe40005000000 */
[----:B----4-:R-:W-:-:S05]  /*4870*/  FSEL R58, R58, -INF , !P1 ;  /* 0xff8000003a3a7808 */ /* 0x010fca0004800000 */
[----:B------:R-:W3:Y:S01]  /*4880*/  MUFU.TANH R132, R10 ;  /* 0x0000000a00847308 */ /* 0x000ee20000002400 */
[----:B-1----:R-:W-:-:S07]  /*4890*/  FSEL R148, R148, -INF , !P2 ;  /* 0xff80000094947808 */ /* 0x002fce0005000000 */
[----:B------:R-:W1:Y:S01]  /*48a0*/  MUFU.TANH R66, R11 ;  /* 0x0000000b00427308 */ /* 0x000e620000002400 */
[----:B--2---:R-:W-:Y:S02]  /*48b0*/  FSEL R140, R140, -INF , !P1 ;  /* 0xff8000008c8c7808 */ /* 0x004fe40004800000 */
[----:B---3--:R-:W-:Y:S02]  /*48c0*/  FSEL R132, R132, -INF , !P2 ;  /* 0xff80000084847808 */ /* 0x008fe40005000000 */
[----:B-1----:R-:W-:Y:S01]  /*48d0*/  FSEL R66, R66, -INF , !P1 ;  /* 0xff80000042427808 */ /* 0x002fe20004800000 */
[----:B------:R-:W-:Y:S06]  /*48e0*/  @!P0 BRA `(.L_x_1807) ;  /* 0x0000000000bc8947 */ /* 0x000fec0003800000 */
        /* <DEDUP_REMOVED lines=45> */
.L_x_1809:
[----:B------:R-:W-:Y:S05]  /*4bc0*/  BSYNC.RECONVERGENT B0 ;  /* 0x0000000000007941 */ /* 0x000fea0003800200 */
.L_x_1808:
[----:B------:R-:W0:Y:S02]  /*4bd0*/  LDGDEPBAR ;  /* 0x00000000000079af */ /* 0x000e240000000000 */
.L_x_1807:
[----:B--2---:R-:W-:Y:S01]  /*4be0*/  FMNMX3.FTZ R5, R36, R92, R44, !PT ;  /* 0x0000005c24057276 */ /* 0x004fe2000781002c */
[----:B------:R-:W2:Y:S01]  /*4bf0*/  LDCU UR4, c[0x0][0x45c] ;  /* 0x00008b80ff0477ac */ /* 0x000ea20008000800 */
        /* <DEDUP_REMOVED lines=16> */
[----:B------:R-:W1:Y:S01]  /*4d00*/  SHFL.BFLY PT, R7, R32, 0x2, 0x1f ;  /* 0x0c401f0020077f89 */ /* 0x000e6200000e0000 */
[----:B------:R-:W-:-:S02]  /*4d10*/  FMNMX3.FTZ R10, R10, R13, R21, !PT ;  /* 0x0000000d0a0a7276 */ /* 0x000fc40007810015 */
[----:B------:R-:W-:Y:S02]  /*4d20*/  FMNMX3.FTZ R9, R9, R144, R132, !PT ;  /* 0x0000009009097276 */ /* 0x000fe40007810084 */
[----:B------:R-:W-:Y:S02]  /*4d30*/  FMNMX3.FTZ R30, R30, R53, R147, !PT ;  /* 0x000000351e1e7276 */ /* 0x000fe40007810093 */
[----:B------:R-:W-:Y:S02]  /*4d40*/  FMNMX3.FTZ R10, R10, R55, R23, !PT ;  /* 0x000000370a0a7276 */ /* 0x000fe40007810017 */
[----:B------:R-:W-:Y:S02]  /*4d50*/  FMNMX.FTZ R9, R66, R9, !PT ;  /* 0x0000000942097209 */ /* 0x000fe40007810000 */
[----:B------:R-:W-:Y:S02]  /*4d60*/  FMNMX3.FTZ R30, R30, R141, R167, !PT ;  /* 0x0000008d1e1e7276 */ /* 0x000fe400078100a7 */
[----:B------:R-:W-:Y:S01]  /*4d70*/  FMNMX3.FTZ R10, R10, R57, R155, !PT ;  /* 0x000000390a0a7276 */ /* 0x000fe2000781009b */
[----:B------:R-:W3:Y:S01]  /*4d80*/  SHFL.BFLY PT, R4, R9, 0x2, 0x1f ;  /* 0x0c401f0009047f89 */ /* 0x000ee200000e0000 */
[----:B------:R-:W-:-:S04]  /*4d90*/  IADD3 R188, PT, PT, R80, R29, RZ ;  /* 0x0000001d50bc7210 */ /* 0x000fc80007ffe0ff */
[----:B------:R-:W-:-:S04]  /*4da0*/  LEA R188, R188, UR5, 0x1 ;  /* 0x00000005bcbc7c11 */ /* 0x000fc8000f8e08ff */
[----:B------:R-:W-:Y:S01]  /*4db0*/  IADD3 R143, PT, PT, R0, R188, RZ ;  /* 0x000000bc008f7210 */ /* 0x000fe20007ffe0ff */
[----:B------:R-:W-:Y:S01]  /*4dc0*/  LDSM.16.MT88.4 R116, [R188+0x6000] ;  /* 0x00600000bc74783b */ /* 0x000fe20000004200 */
[----:B-1----:R-:W-:Y:S02]  /*4dd0*/  FMNMX.FTZ R7, R32, R7, !PT ;  /* 0x0000000720077209 */ /* 0x002fe40007810000 */
[----:B------:R-:W-:Y:S01]  /*4de0*/  FMNMX3.FTZ R32, R30, R165, R163, !PT ;  /* 0x000000a51e207276 */ /* 0x000fe200078100a3 */
[----:B------:R-:W-:Y:S01]  /*4df0*/  LDSM.16.MT88.4 R84, [R143+0x6000] ;  /* 0x006000008f54783b */ /* 0x000fe20000004200 */
[----:B------:R-:W-:Y:S02]  /*4e00*/  FMNMX3.FTZ R30, R10, R153, R159, !PT ;  /* 0x000000990a1e7276 */ /* 0x000fe4000781009f */
[----:B------:R-:W-:Y:S01]  /*4e10*/  FMNMX3.FTZ R10, R32, R161, R139, !PT ;  /* 0x000000a1200a7276 */ /* 0x000fe2000781008b */
[----:B------:R-:W1:Y:S01]  /*4e20*/  SHFL.BFLY PT, R134, R7, 0x1, 0x1f ;  /* 0x0c201f0007867f89 */ /* 0x000e6200000e0000 */
[----:B------:R-:W-:-:S02]  /*4e30*/  FMNMX3.FTZ R30, R30, R157, R65, !PT ;  /* 0x0000009d1e1e7276 */ /* 0x000fc40007810041 */
[----:B------:R-:W-:Y:S02]  /*4e40*/  FMNMX3.FTZ R10, R10, R137, R67, !PT ;  /* 0x000000890a0a7276 */ /* 0x000fe40007810043 */
[----:B------:R-:W-:Y:S02]  /*4e50*/  FMNMX3.FTZ R11, R30, R63, R59, !PT ;  /* 0x0000003f1e0b7276 */ /* 0x000fe4000781003b */
[----:B------:R-:W-:Y:S02]  /*4e60*/  FMNMX.FTZ R5, R61, R10, !PT ;  /* 0x0000000a3d057209 */ /* 0x000fe40007810000 */
[----:B------:R-:W-:Y:S02]  /*4e70*/  FMNMX.FTZ R10, R58, R11, !PT ;  /* 0x0000000b3a0a7209 */ /* 0x000fe40007810000 */
[----:B---3--:R-:W-:Y:S01]  /*4e80*/  FMNMX.FTZ R4, R9, R4, !PT ;  /* 0x0000000409047209 */ /* 0x008fe20007810000 */
[----:B------:R-:W3:Y:S01]  /*4e90*/  SHFL.BFLY PT, R136, R5, 0x2, 0x1f ;  /* 0x0c401f0005887f89 */ /* 0x000ee200000e0000 */
[----:B------:R-:W-:-:S02]  /*4ea0*/  IADD3 R184, PT, PT, R3, R188, RZ ;  /* 0x000000bc03b87210 */ /* 0x000fc40007ffe0ff */
[----:B------:R-:W-:Y:S01]  /*4eb0*/  IADD3 R142, PT, PT, R3, R143, RZ ;  /* 0x0000008f038e7210 */ /* 0x000fe20007ffe0ff */
[----:B------:R-:W4:Y:S04]  /*4ec0*/  SHFL.BFLY PT, R135, R10, 0x2, 0x1f ;  /* 0x0c401f000a877f89 */ /* 0x000f2800000e0000 */
[----:B------:R-:W5:Y:S01]  /*4ed0*/  SHFL.BFLY PT, R133, R4, 0x1, 0x1f ;  /* 0x0c201f0004857f89 */ /* 0x000f6200000e0000 */
[----:B-1----:R-:W-:-:S04]  /*4ee0*/  FMNMX.FTZ R134, R7, R134, !PT ;  /* 0x0000008607867209 */ /* 0x002fc80007810000 */
[C---:B------:R-:W-:Y:S01]  /*4ef0*/  FSETP.NEU.FTZ.AND P1, PT, R134.reuse, -INF , PT ;  /* 0xff8000008600780b */ /* 0x040fe20003f3d000 */
[----:B--2---:R-:W-:-:S05]  /*4f00*/  FMUL.FTZ R149, R134, UR4 ;  /* 0x0000000486957c20 */ /* 0x004fca0008410000 */
[----:B------:R-:W-:Y:S02]  /*4f10*/  FSEL R149, R149, RZ, P1 ;  /* 0x000000ff95957208 */ /* 0x000fe40000800000 */
[----:B---3--:R-:W-:-:S03]  /*4f20*/  FMNMX.FTZ R136, R5, R136, !PT ;  /* 0x0000008805887209 */ /* 0x008fc60007810000 */
[--C-:B------:R-:W-:Y:S01]  /*4f30*/  FFMA.FTZ R30, R100, UR4, -R149.reuse ;  /* 0x00000004641e7c23 */ /* 0x100fe20008010895 */
[----:B----4-:R-:W-:Y:S01]  /*4f40*/  FMNMX.FTZ R135, R10, R135, !PT ;  /* 0x000000870a877209 */ /* 0x010fe20007810000 */
[----:B------:R-:W1:Y:S01]  /*4f50*/  SHFL.BFLY PT, R9, R136, 0x1, 0x1f ;  /* 0x0c201f0088097f89 */ /* 0x000e6200000e0000 */
[--C-:B------:R-:W-:Y:S01]  /*4f60*/  FFMA.FTZ R37, R36, UR4, -R149.reuse ;  /* 0x0000000424257c23 */ /* 0x100fe20008010895 */
[--C-:B------:R-:W-:Y:S01]  /*4f70*/  FFMA.FTZ R36, R92, UR4, -R149.reuse ;  /* 0x000000045c247c23 */ /* 0x100fe20008010895 */
[----:B-----5:R-:W-:Y:S01]  /*4f80*/  FMNMX.FTZ R133, R4, R133, !PT ;  /* 0x0000008504857209 */ /* 0x020fe20007810000 */
[----:B------:R-:W2:Y:S01]  /*4f90*/  SHFL.BFLY PT, R10, R135, 0x1, 0x1f ;  /* 0x0c201f00870a7f89 */ /* 0x000ea200000e0000 */
[--C-:B------:R-:W-:Y:S01]  /*4fa0*/  FFMA.FTZ R35, R44, UR4, -R149.reuse ;  /* 0x000000042c237c23 */ /* 0x100fe20008010895 */
[----:B------:R-:W-:Y:S01]  /*4fb0*/  MUFU.EX2 R30, R30 ;  /* 0x0000001e001e7308 */ /* 0x000fe20000000800 */
[C---:B------:R-:W-:Y:S01]  /*4fc0*/  FSETP.NEU.FTZ.AND P1, PT, R133.reuse, -INF , PT ;  /* 0xff8000008500780b */ /* 0x040fe20003f3d000 */
[----:B------:R-:W-:Y:S01]  /*4fd0*/  FMUL.FTZ R145, R133, UR4 ;  /* 0x0000000485917c20 */ /* 0x000fe20008410000 */
[----:B------:R-:W3:Y:S01]  /*4fe0*/  LDSM.16.MT88.4 R100, [R184+0x6000] ;  /* 0x00600000b864783b */ /* 0x000ee20000004200 */
[----:B------:R-:W-:Y:S01]  /*4ff0*/  MUFU.EX2 R37, R37 ;  /* 0x0000002500257308 */ /* 0x000fe20000000800 */
[--C-:B------:R-:W-:Y:S01]  /*5000*/  FFMA.FTZ R33, R2, UR4, -R149.reuse ;  /* 0x0000000402217c23 */ /* 0x100fe20008010895 */
[--C-:B------:R-:W-:Y:S01]  /*5010*/  FFMA.FTZ R2, R18, UR4, -R149.reuse ;  /* 0x0000000412027c23 */ /* 0x100fe20008010895 */
[----:B------:R-:W-:Y:S01]  /*5020*/  FSEL R145, R145, RZ, P1 ;  /* 0x000000ff91917208 */ /* 0x000fe20000800000 */
[----:B------:R-:W4:Y:S01]  /*5030*/  MUFU.EX2 R36, R36 ;  /* 0x0000002400247308 */ /* 0x000f220000000800 */
[--C-:B------:R-:W-:Y:S01]  /*5040*/  FFMA.FTZ R0, R16, UR4, -R149.reuse ;  /* 0x0000000410007c23 */ /* 0x100fe20008010895 */
[--C-:B------:R-:W-:Y:S01]  /*5050*/  FFMA.FTZ R29, R14, UR4, -R149.reuse ;  /* 0x000000040e1d7c23 */ /* 0x100fe20008010895 */
[----:B------:R-:W-:Y:S01]  /*5060*/  FFMA.FTZ R64, R64, UR4, -R149 ;  /* 0x0000000440407c23 */ /* 0x000fe20008010895 */
[--C-:B------:R-:W-:Y:S01]  /*5070*/  FFMA.FTZ R34, R6, UR4, -R145.reuse ;  /* 0x0000000406227c23 */ /* 0x100fe20008010891 */
[--C-:B------:R-:W-:Y:S01]  /*5080*/  FFMA.FTZ R39, R94, UR4, -R145.reuse ;  /* 0x000000045e277c23 */ /* 0x100fe20008010891 */
[----:B------:R-:W5:Y:S01]  /*5090*/  LDSM.16.MT88.4 R4, [R142+0x6000] ;  /* 0x006000008e04783b */ /* 0x000f620000004200 */
[--C-:B------:R-:W-:Y:S01]  /*50a0*/  FFMA.FTZ R38, R38, UR4, -R145.reuse ;  /* 0x0000000426267c23 */ /* 0x100fe20008010891 */
[--C-:B------:R-:W-:Y:S01]  /*50b0*/  FFMA.FTZ R31, R40, UR4, -R145.reuse ;  /* 0x00000004281f7c23 */ /* 0x100fe20008010891 */
[----:B------:R-:W3:Y:S01]  /*50c0*/  MUFU.EX2 R35, R35 ;  /* 0x0000002300237308 */ /* 0x000ee20000000800 */
[----:B-1----:R-:W-:Y:S01]  /*50d0*/  FMNMX.FTZ R136, R136, R9, !PT ;  /* 0x0000000988887209 */ /* 0x002fe20007810000 */
[--C-:B------:R-:W-:Y:S01]  /*50e0*/  FFMA.FTZ R48, R12, UR4, -R145.reuse ;  /* 0x000000040c307c23 */ /* 0x100fe20008010891 */
[--C-:B------:R-:W-:Y:S01]  /*50f0*/  FFMA.FTZ R3, R24, UR4, -R145.reuse ;  /* 0x0000000418037c23 */ /* 0x100fe20008010891 */
[----:B------:R-:W-:Y:S01]  /*5100*/  MUFU.EX2 R34, R34 ;  /* 0x0000002200227308 */ /* 0x000fe20000000800 */
[----:B--2---:R-:W-:Y:S01]  /*5110*/  FMNMX.FTZ R135, R135, R10, !PT ;  /* 0x0000000a87877209 */ /* 0x004fe20007810000 */
[C---:B------:R-:W-:Y:S01]  /*5120*/  FMUL.FTZ R62, R136.reuse, UR4 ;  /* 0x00000004883e7c20 */ /* 0x040fe20008410000 */
[----:B------:R-:W-:Y:S01]  /*5130*/  FSETP.NEU.FTZ.AND P1, PT, R136, -INF , PT ;  /* 0xff8000008800780b */ /* 0x000fe20003f3d000 */
[----:B------:R-:W1:Y:S01]  /*5140*/  MUFU.EX2 R39, R39 ;  /* 0x0000002700277308 */ /* 0x000e620000000800 */
[--C-:B------:R-:W-:Y:S01]  /*5150*/  FFMA.FTZ R41, R26, UR4, -R145.reuse ;  /* 0x000000041a297c23 */ /* 0x100fe20008010891 */
[C---:B------:R-:W-:Y:S01]  /*5160*/  FMUL.FTZ R60, R135.reuse, UR4 ;  /* 0x00000004873c7c20 */ /* 0x040fe20008410000 */
[----:B------:R-:W-:Y:S01]  /*5170*/  FSEL R62, R62, RZ, P1 ;  /* 0x000000ff3e3e7208 */ /* 0x000fe20000800000 */
[----:B------:R-:W-:Y:S01]  /*5180*/  MUFU.EX2 R38, R38 ;  /* 0x0000002600267308 */ /* 0x000fe20000000800 */
[----:B------:R-:W-:Y:S01]  /*5190*/  FSETP.NEU.FTZ.AND P1, PT, R135, -INF , PT ;  /* 0xff8000008700780b */ /* 0x000fe20003f3d000 */
[----:B------:R-:W-:Y:S01]  /*51a0*/  FFMA.FTZ R40, R8, UR4, -R145 ;  /* 0x0000000408287c23 */ /* 0x000fe20008010891 */
[----:B----4-:R-:W-:Y:S01]  /*51b0*/  F2FP.BF16.F32.PACK_AB R72, R36, R37 ;  /* 0x000000252448723e */ /* 0x010fe200000010ff */
[----:B------:R-:W2:Y:S01]  /*51c0*/  MUFU.EX2 R31, R31 ;  /* 0x0000001f001f7308 */ /* 0x000ea20000000800 */
[----:B------:R-:W-:Y:S01]  /*51d0*/  FSEL R60, R60, RZ, P1 ;  /* 0x000000ff3c3c7208 */ /* 0x000fe20000800000 */
[--C-:B------:R-:W-:Y:S01]  /*51e0*/  FFMA.FTZ R49, R17, UR4, -R62.reuse ;  /* 0x0000000411317c23 */ /* 0x100fe2000801083e */
[--C-:B------:R-:W-:Y:S01]  /*51f0*/  FFMA.FTZ R46, R25, UR4, -R62.reuse ;  /* 0x00000004192e7c23 */ /* 0x100fe2000801083e */
[----:B------:R-:W-:Y:S01]  /*5200*/  FFMA.FTZ R42, R27, UR4, -R62 ;  /* 0x000000041b2a7c23 */ /* 0x000fe2000801083e */
[----:B------:R-:W-:Y:S01]  /*5210*/  LDSM.16.MT88.4 R8, [R143+0x6800] ;  /* 0x006800008f08783b */ /* 0x000fe20000004200 */
[--C-:B------:R-:W-:Y:S01]  /*5220*/  FFMA.FTZ R44, R19, UR4, -R60.reuse ;  /* 0x00000004132c7c23 */ /* 0x100fe2000801083c */
[----:B------:R-:W-:Y:S01]  /*5230*/  FFMA.FTZ R32, R13, UR4, -R60 ;  /* 0x000000040d207c23 */ /* 0x000fe2000801083c */
[----:B------:R-:W-:Y:S01]  /*5240*/  FFMA.FTZ R45, R95, UR4, -R62 ;  /* 0x000000045f2d7c23 */ /* 0x000fe2000801083e */
[----:B------:R-:W4:Y:S01]  /*5250*/  LDSM.16.MT88.4 R16, [R188+0x6800] ;  /* 0x00680000bc10783b */ /* 0x000f220000004200 */
[--C-:B------:R-:W-:Y:S01]  /*5260*/  FFMA.FTZ R47, R89, UR4, -R60.reuse ;  /* 0x00000004592f7c23 */ /* 0x100fe2000801083c */
[----:B------:R-:W-:Y:S01]  /*5270*/  FFMA.FTZ R43, R97, UR4, -R60 ;  /* 0x00000004612b7c23 */ /* 0x000fe2000801083c */
[----:B------:R-:W-:Y:S01]  /*5280*/  MUFU.EX2 R49, R49 ;  /* 0x0000003100317308 */ /* 0x000fe20000000800 */
[----:B------:R-:W4:Y:S01]  /*5290*/  LDSM.16.MT88.4 R12, [R184+0x6800] ;  /* 0x00680000b80c783b */ /* 0x000f220000004200 */
[----:B---3--:R-:W-:Y:S01]  /*52a0*/  F2FP.BF16.F32.PACK_AB R74, R30, R35 ;  /* 0x000000231e4a723e */ /* 0x008fe200000010ff */
[--C-:B------:R-:W-:Y:S01]  /*52b0*/  FFMA.FTZ R54, R51, UR4, -R62.reuse ;  /* 0x0000000433367c23 */ /* 0x100fe2000801083e */
[----:B------:R-:W3:Y:S01]  /*52c0*/  MUFU.EX2 R46, R46 ;  /* 0x0000002e002e7308 */ /* 0x000ee20000000800 */
[----:B------:R-:W4:Y:S01]  /*52d0*/  LDSM.16.MT88.4 R24, [R142+0x6800] ;  /* 0x006800008e18783b */ /* 0x000f220000004200 */
[----:B-1----:R-:W-:Y:S01]  /*52e0*/  F2FP.BF16.F32.PACK_AB R73, R39, R34 ;  /* 0x000000222749723e */ /* 0x002fe200000010ff */
[--C-:B------:R-:W-:Y:S01]  /*52f0*/  FFMA.FTZ R50, R53, UR4, -R62.reuse ;  /* 0x0000000435327c23 */ /* 0x100fe2000801083e */
[----:B------:R-:W-:Y:S01]  /*5300*/  MUFU.EX2 R45, R45 ;  /* 0x0000002d002d7308 */ /* 0x000fe20000000800 */
[----:B--2---:R-:W-:Y:S01]  /*5310*/  F2FP.BF16.F32.PACK_AB R75, R31, R38 ;  /* 0x000000261f4b723e */ /* 0x004fe200000010ff */
[--C-:B------:R-:W-:Y:S01]  /*5320*/  FFMA.FTZ R52, R147, UR4, -R62.reuse ;  /* 0x0000000493347c23 */ /* 0x100fe2000801083e */
[----:B------:R-:W-:Y:S01]  /*5330*/  FFMA.FTZ R51, R141, UR4, -R62 ;  /* 0x000000048d337c23 */ /* 0x000fe2000801083e */
[----:B------:R-:W1:Y:S01]  /*5340*/  MUFU.EX2 R42, R42 ;  /* 0x0000002a002a7308 */ /* 0x000e620000000800 */
[--C-:B------:R-:W-:Y:S01]  /*5350*/  FFMA.FTZ R56, R21, UR4, -R60.reuse ;  /* 0x0000000415387c23 */ /* 0x100fe2000801083c */
[--C-:B------:R-:W-:Y:S01]  /*5360*/  FFMA.FTZ R55, R55, UR4, -R60.reuse ;  /* 0x0000000437377c23 */ /* 0x100fe2000801083c */
[--C-:B------:R-:W-:Y:S01]  /*5370*/  FFMA.FTZ R57, R57, UR4, -R60.reuse ;  /* 0x0000000439397c23 */ /* 0x100fe2000801083c */
[----:B------:R-:W-:Y:S01]  /*5380*/  MUFU.EX2 R47, R47 ;  /* 0x0000002f002f7308 */ /* 0x000fe20000000800 */
[C---:B------:R-:W-:Y:S01]  /*5390*/  HMMA.16816.F32.BF16 R124, R72.reuse, R116, RZ ;  /* 0x00000074487c723c */ /* 0x040fe200000418ff */
[----:B---3--:R-:W-:Y:S01]  /*53a0*/  F2FP.BF16.F32.PACK_AB R68, R46, R49 ;  /* 0x000000312e44723e */ /* 0x008fe200000010ff */
[----:B------:R-:W-:Y:S01]  /*53b0*/  FFMA.FTZ R147, R160, UR4, -R149 ;  /* 0x00000004a0937c23 */ /* 0x000fe20008010895 */
[----:B------:R-:W2:Y:S01]  /*53c0*/  MUFU.EX2 R44, R44 ;  /* 0x0000002c002c7308 */ /* 0x000ea20000000800 */
[--C-:B------:R-:W-:Y:S01]  /*53d0*/  FFMA.FTZ R141, R158, UR4, -R145.reuse ;  /* 0x000000049e8d7c23 */ /* 0x100fe20008010891 */
[--C-:B------:R-:W-:Y:S01]  /*53e0*/  FFMA.FTZ R151, R138, UR4, -R145.reuse ;  /* 0x000000048a977c23 */ /* 0x100fe20008010891 */
[--C-:B------:R-:W-:Y:S01]  /*53f0*/  FFMA.FTZ R150, R150, UR4, -R145.reuse ;  /* 0x0000000496967c23 */ /* 0x100fe20008010891 */
[----:B------:R-:W-:Y:S01]  /*5400*/  MUFU.EX2 R43, R43 ;  /* 0x0000002b002b7308 */ /* 0x000fe20000000800 */
[C---:B------:R-:W-:Y:S01]  /*5410*/  HMMA.16816.F32.BF16 R108, R72.reuse, R100, RZ ;  /* 0x00000064486c723c */ /* 0x040fe200000418ff */
[----:B-1----:R-:W-:Y:S01]  /*5420*/  F2FP.BF16.F32.PACK_AB R70, R42, R45 ;  /* 0x0000002d2a46723e */ /* 0x002fe200000010ff */
[----:B------:R-:W-:Y:S01]  /*5430*/  FFMA.FTZ R156, R156, UR4, -R145 ;  /* 0x000000049c9c7c23 */ /* 0x000fe20008010891 */
[----:B------:R-:W1:Y:S01]  /*5440*/  MUFU.EX2 R32, R32 ;  /* 0x0000002000207308 */ /* 0x000e620000000800 */
[--C-:B------:R-:W-:Y:S01]  /*5450*/  FFMA.FTZ R158, R153, UR4, -R60.reuse ;  /* 0x00000004999e7c23 */ /* 0x100fe2000801083c */
[----:B------:R-:W-:Y:S01]  /*5460*/  FFMA.FTZ R160, R157, UR4, -R60 ;  /* 0x000000049da07c23 */ /* 0x000fe2000801083c */
[----:B------:R-:W-:Y:S01]  /*5470*/  FFMA.FTZ R162, R161, UR4, -R62 ;  /* 0x00000004a1a27c23 */ /* 0x000fe2000801083e */
[----:B------:R-:W-:Y:S01]  /*5480*/  MUFU.EX2 R33, R33 ;  /* 0x0000002100217308 */ /* 0x000fe20000000800 */
[C---:B------:R-:W-:Y:S01]  /*5490*/  HMMA.16816.F32.BF16 R92, R72.reuse, R84, RZ ;  /* 0x00000054485c723c */ /* 0x040fe200000418ff */
[----:B--2---:R-:W-:Y:S01]  /*54a0*/  F2FP.BF16.F32.PACK_AB R69, R44, R47 ;  /* 0x0000002f2c45723e */ /* 0x004fe200000010ff */
[--C-:B------:R-:W-:Y:S01]  /*54b0*/  FFMA.FTZ R161, R155, UR4, -R60.reuse ;  /* 0x000000049ba17c23 */ /* 0x100fe2000801083c */
[----:B------:R-:W2:Y:S01]  /*54c0*/  MUFU.EX2 R2, R2 ;  /* 0x0000000200027308 */ /* 0x000ea20000000800 */
[----:B------:R-:W-:Y:S01]  /*54d0*/  FFMA.FTZ R159, R159, UR4, -R60 ;  /* 0x000000049f9f7c23 */ /* 0x000fe2000801083c */
[----:B------:R-:W-:Y:S01]  /*54e0*/  FADD.FTZ R46, R49, R46 ;  /* 0x0000002e312e7221 */ /* 0x000fe20000010000 */
[----:B------:R-:W-:Y:S01]  /*54f0*/  FADD.FTZ R44, R47, R44 ;  /* 0x0000002c2f2c7221 */ /* 0x000fe20000010000 */
[----:B------:R-:W-:Y:S01]  /*5500*/  MUFU.EX2 R0, R0 ;  /* 0x0000000000007308 */ /* 0x000fe20000000800 */
[C---:B-----5:R-:W-:Y:S01]  /*5510*/  HMMA.16816.F32.BF16 R76, R72.reuse, R4, RZ ;  /* 0x00000004484c723c */ /* 0x060fe200000418ff */
[----:B-1----:R-:W-:Y:S01]  /*5520*/  F2FP.BF16.F32.PACK_AB R71, R32, R43 ;  /* 0x0000002b2047723e */ /* 0x002fe200000010ff */
[----:B------:R-:W-:Y:S01]  /*5530*/  FADD.FTZ R36, R37, R36 ;  /* 0x0000002425247221 */ /* 0x000fe20000010000 */
[----:B------:R-:W-:Y:S01]  /*5540*/  MUFU.EX2 R29, R29 ;  /* 0x0000001d001d7308 */ /* 0x000fe20000000800 */
[----:B------:R-:W-:Y:S01]  /*5550*/  FADD.FTZ R39, R34, R39 ;  /* 0x0000002722277221 */ /* 0x000fe20000010000 */
[----:B------:R-:W-:Y:S01]  /*5560*/  FADD.FTZ R45, R45, R46 ;  /* 0x0000002e2d2d7221 */ /* 0x000fe20000010000 */
[----:B------:R-:W-:Y:S01]  /*5570*/  FADD.FTZ R43, R43, R44 ;  /* 0x0000002c2b2b7221 */ /* 0x000fe20000010000 */
[----:B------:R-:W-:Y:S01]  /*5580*/  MUFU.EX2 R48, R48 ;  /* 0x0000003000307308 */ /* 0x000fe20000000800 */
[C---:B------:R-:W-:Y:S01]  /*5590*/  HMMA.16816.F32.BF16 R120, R72.reuse, R118, RZ ;  /* 0x000000764878723c */ /* 0x040fe200000418ff */
[----:B------:R-:W-:Y:S01]  /*55a0*/  FADD.FTZ R35, R35, R36 ;  /* 0x0000002423237221 */ /* 0x000fe20000010000 */
[----:B------:R-:W-:Y:S01]  /*55b0*/  FADD.FTZ R38, R38, R39 ;  /* 0x0000002726267221 */ /* 0x000fe20000010000 */
[----:B------:R-:W1:Y:S01]  /*55c0*/  MUFU.EX2 R3, R3 ;  /* 0x0000000300037308 */ /* 0x000e620000000800 */
[----:B------:R-:W-:Y:S01]  /*55d0*/  FADD.FTZ R42, R42, R45 ;  /* 0x0000002d2a2a7221 */ /* 0x000fe20000010000 */
[----:B------:R-:W-:Y:S01]  /*55e0*/  FADD.FTZ R43, R32, R43 ;  /* 0x0000002b202b7221 */ /* 0x000fe20000010000 */
[----:B------:R-:W-:Y:S01]  /*55f0*/  FADD.FTZ R30, R30, R35 ;  /* 0x000000231e1e7221 */ /* 0x000fe20000010000 */
[----:B------:R-:W-:Y:S01]  /*5600*/  MUFU.EX2 R41, R41 ;  /* 0x0000002900297308 */ /* 0x000fe20000000800 */
[C---:B------:R-:W-:Y:S01]  /*5610*/  HMMA.16816.F32.BF16 R104, R72.reuse, R102, RZ ;  /* 0x000000664868723c */ /* 0x040fe200000418ff */
[----:B------:R-:W-:Y:S01]  /*5620*/  FADD.FTZ R31, R31, R38 ;  /* 0x000000261f1f7221 */ /* 0x000fe20000010000 */
[--C-:B------:R-:W-:Y:S01]  /*5630*/  FFMA.FTZ R154, R154, UR4, -R149.reuse ;  /* 0x000000049a9a7c23 */ /* 0x100fe20008010895 */
[----:B------:R-:W3:Y:S01]  /*5640*/  MUFU.EX2 R40, R40 ;  /* 0x0000002800287308 */ /* 0x000ee20000000800 */
[--C-:B------:R-:W-:Y:S01]  /*5650*/  FFMA.FTZ R148, R148, UR4, -R149.reuse ;  /* 0x0000000494947c23 */ /* 0x100fe20008010895 */
[----:B------:R-:W-:Y:S01]  /*5660*/  FFMA.FTZ R209, R140, UR4, -R149 ;  /* 0x000000048cd17c23 */ /* 0x000fe20008010895 */
[--C-:B------:R-:W-:Y:S01]  /*5670*/  FFMA.FTZ R207, R66, UR4, -R145.reuse ;  /* 0x0000000442cf7c23 */ /* 0x100fe20008010891 */
[----:B------:R5:W-:Y:S01]  /*5680*/  MUFU.EX2 R53, R54 ;  /* 0x0000003600357308 */ /* 0x000be20000000800 */
[C---:B------:R-:W-:Y:S01]  /*5690*/  HMMA.16816.F32.BF16 R88, R72.reuse, R86, RZ ;  /* 0x000000564858723c */ /* 0x040fe200000418ff */
[--C-:B------:R-:W-:Y:S01]  /*56a0*/  FFMA.FTZ R146, R146, UR4, -R145.reuse ;  /* 0x0000000492927c23 */ /* 0x100fe20008010891 */
[----:B------:R-:W-:Y:S01]  /*56b0*/  FFMA.FTZ R132, R132, UR4, -R145 ;  /* 0x0000000484847c23 */ /* 0x000fe20008010891 */
[----:B------:R-:W4:Y:S04]  /*56c0*/  MUFU.EX2 R50, R50 ;  /* 0x0000003200327308 */ /* 0x000f280000000800 */
[----:B------:R-:W-:Y:S01]  /*56d0*/  MUFU.EX2 R52, R52 ;  /* 0x0000003400347308 */ /* 0x000fe20000000800 */
[----:B------:R-:W-:Y:S03]  /*56e0*/  HMMA.16816.F32.BF16 R72, R72, R6, RZ ;  /* 0x000000064848723c */ /* 0x000fe600000418ff */
[----:B------:R-:W-:Y:S01]  /*56f0*/  MUFU.EX2 R51, R51 ;  /* 0x0000003300337308 */ /* 0x000fe20000000800 */
[----:B-----5:R-:W-:-:S03]  /*5700*/  FFMA.FTZ R54, R23, UR4, -R60 ;  /* 0x0000000417367c23 */ /* 0x020fc6000801083c */
[----:B------:R-:W-:Y:S01]  /*5710*/  MUFU.EX2 R56, R56 ;  /* 0x0000003800387308 */ /* 0x000fe20000000800 */
[C---:B------:R-:W-:Y:S03]  /*5720*/  HMMA.16816.F32.BF16 R96, R68.reuse, R84, RZ ;  /* 0x000000544460723c */ /* 0x040fe600000418ff */
[----:B------:R-:W5:Y:S04]  /*5730*/  MUFU.EX2 R55, R55 ;  /* 0x0000003700377308 */ /* 0x000f680000000800 */
[----:B------:R-:W-:Y:S01]  /*5740*/  MUFU.EX2 R54, R54 ;  /* 0x0000003600367308 */ /* 0x000fe20000000800 */
[C---:B------:R-:W-:Y:S03]  /*5750*/  HMMA.16816.F32.BF16 R128, R68.reuse, R116, RZ ;  /* 0x000000744480723c */ /* 0x040fe600000418ff */
[----:B------:R-:W5:Y:S04]  /*5760*/  MUFU.EX2 R57, R57 ;  /* 0x0000003900397308 */ /* 0x000f680000000800 */
[----:B------:R-:W-:Y:S01]  /*5770*/  MUFU.EX2 R64, R64 ;  /* 0x0000004000407308 */ /* 0x000fe20000000800 */
[C---:B------:R-:W-:Y:S03]  /*5780*/  HMMA.16816.F32.BF16 R112, R68.reuse, R100, RZ ;  /* 0x000000644470723c */ /* 0x040fe600000418ff */
[----:B------:R-:W-:Y:S04]  /*5790*/  MUFU.EX2 R147, R147 ;  /* 0x0000009300937308 */ /* 0x000fe80000000800 */
[----:B------:R-:W-:Y:S01]  /*57a0*/  MUFU.EX2 R141, R141 ;  /* 0x0000008d008d7308 */ /* 0x000fe20000000800 */
[C---:B------:R-:W-:Y:S03]  /*57b0*/  HMMA.16816.F32.BF16 R116, R68.reuse, R118, RZ ;  /* 0x000000764474723c */ /* 0x040fe600000418ff */
[----:B------:R2:W-:Y:S04]  /*57c0*/  MUFU.EX2 R138, R156 ;  /* 0x0000009c008a7308 */ /* 0x0005e80000000800 */
[----:B------:R-:W-:Y:S01]  /*57d0*/  MUFU.EX2 R151, R151 ;  /* 0x0000009700977308 */ /* 0x000fe20000000800 */
[C---:B------:R-:W-:Y:S03]  /*57e0*/  HMMA.16816.F32.BF16 R100, R68.reuse, R102, RZ ;  /* 0x000000664464723c */ /* 0x040fe600000418ff */
[----:B------:R-:W-:Y:S04]  /*57f0*/  MUFU.EX2 R150, R150 ;  /* 0x0000009600967308 */ /* 0x000fe80000000800 */
[----:B------:R-:W-:Y:S01]  /*5800*/  MUFU.EX2 R155, R162 ;  /* 0x000000a2009b7308 */ /* 0x000fe20000000800 */
[----:B------:R-:W-:Y:S01]  /*5810*/  HMMA.16816.F32.BF16 R84, R68, R86, RZ ;  /* 0x000000564454723c */ /* 0x000fe200000418ff */
[----:B--2---:R-:W-:-:S02]  /*5820*/  FFMA.FTZ R156, R163, UR4, -R62 ;  /* 0x00000004a39c7c23 */ /* 0x004fc4000801083e */
[----:B------:R-:W-:Y:S04]  /*5830*/  MUFU.EX2 R153, R161 ;  /* 0x000000a100997308 */ /* 0x000fe80000000800 */
[----:B------:R-:W-:Y:S01]  /*5840*/  MUFU.EX2 R156, R156 ;  /* 0x0000009c009c7308 */ /* 0x000fe20000000800 */
[----:B------:R-:W-:Y:S01]  /*5850*/  HMMA.16816.F32.BF16 R80, R68, R4, RZ ;  /* 0x000000044450723c */ /* 0x000fe200000418ff */
[----:B------:R-:W-:Y:S01]  /*5860*/  F2FP.BF16.F32.PACK_AB R4, R2, R33 ;  /* 0x000000210204723e */ /* 0x000fe200000010ff */
[----:B------:R-:W-:Y:S01]  /*5870*/  FADD.FTZ R33, R33, R30 ;  /* 0x0000001e21217221 */ /* 0x000fe20000010000 */
[----:B-1----:R-:W-:Y:S01]  /*5880*/  F2FP.BF16.F32.PACK_AB R5, R3, R48 ;  /* 0x000000300305723e */ /* 0x002fe200000010ff */
[----:B------:R-:W-:Y:S01]  /*5890*/  MUFU.EX2 R158, R158 ;  /* 0x0000009e009e7308 */ /* 0x000fe20000000800 */
[----:B------:R-:W-:Y:S01]  /*58a0*/  FADD.FTZ R48, R48, R31 ;  /* 0x0000001f30307221 */ /* 0x000fe20000010000 */
[----:B------:R-:W-:-:S02]  /*58b0*/  FADD.FTZ R33, R2, R33 ;  /* 0x0000002102217221 */ /* 0x000fc40000010000 */
[----:B------:R-:W-:Y:S01]  /*58c0*/  HMMA.16816.F32.BF16 R68, R68, R6, RZ ;  /* 0x000000064444723c */ /* 0x000fe200000418ff */
[----:B------:R-:W-:Y:S01]  /*58d0*/  F2FP.BF16.F32.PACK_AB R6, R29, R0 ;  /* 0x000000001d06723e */ /* 0x000fe200000010ff */
[----:B------:R1:W-:Y:S01]  /*58e0*/  MUFU.EX2 R157, R159 ;  /* 0x0000009f009d7308 */ /* 0x0003e20000000800 */
[----:B---3--:R-:W-:Y:S01]  /*58f0*/  F2FP.BF16.F32.PACK_AB R7, R40, R41 ;  /* 0x000000292807723e */ /* 0x008fe200000010ff */
[----:B------:R-:W-:Y:S01]  /*5900*/  FADD.FTZ R48, R3, R48 ;  /* 0x0000003003307221 */ /* 0x000fe20000010000 */
[----:B------:R-:W-:Y:S01]  /*5910*/  FADD.FTZ R0, R0, R33 ;  /* 0x0000002100007221 */ /* 0x000fe20000010000 */
[----:B------:R-:W-:Y:S02]  /*5920*/  MUFU.EX2 R160, R160 ;  /* 0x000000a000a07308 */ /* 0x000fe40000000800 */
[----:B------:R-:W-:Y:S01]  /*5930*/  FADD.FTZ R41, R41, R48 ;  /* 0x0000003029297221 */ /* 0x000fe20000010000 */
[----:B------:R-:W-:Y:S01]  /*5940*/  FADD.FTZ R29, R29, R0 ;  /* 0x000000001d1d7221 */ /* 0x000fe20000010000 */
[----:B----4-:R-:W-:Y:S01]  /*5950*/  HMMA.16816.F32.BF16 R124, R4, R16, R124 ;  /* 0x00000010047c723c */ /* 0x010fe2000004187c */
[----:B------:R-:W-:Y:S01]  /*5960*/  MUFU.EX2 R140, R148 ;  /* 0x00000094008c7308 */ /* 0x000fe20000000800 */
[----:B------:R-:W-:-:S03]  /*5970*/  FADD.FTZ R40, R40, R41 ;  /* 0x0000002928287221 */ /* 0x000fc60000010000 */
[----:B------:R-:W-:Y:S01]  /*5980*/  MUFU.EX2 R209, R209 ;  /* 0x000000d100d17308 */ /* 0x000fe20000000800 */
[----:B-1----:R-:W-:Y:S02]  /*5990*/  FFMA.FTZ R159, R152, UR4, -R149 ;  /* 0x00000004989f7c23 */ /* 0x002fe40008010895 */
[C---:B------:R-:W-:Y:S01]  /*59a0*/  HMMA.16816.F32.BF16 R108, R4.reuse, R12, R108 ;  /* 0x0000000c046c723c */ /* 0x040fe2000004186c */
[----:B------:R-:W-:Y:S04]  /*59b0*/  MUFU.EX2 R152, R154 ;  /* 0x0000009a00987308 */ /* 0x000fe80000000800 */
[----:B------:R-:W-:Y:S03]  /*59c0*/  MUFU.EX2 R159, R159 ;  /* 0x0000009f009f7308 */ /* 0x000fe60000000800 */
[C---:B------:R-:W-:Y:S01]  /*59d0*/  HMMA.16816.F32.BF16 R92, R4.reuse, R8, R92 ;  /* 0x00000008045c723c */ /* 0x040fe2000004185c */
[----:B------:R1:W-:Y:S04]  /*59e0*/  MUFU.EX2 R66, R132 ;  /* 0x0000008400427308 */ /* 0x0003e80000000800 */
[----:B------:R-:W-:Y:S03]  /*59f0*/  MUFU.EX2 R207, R207 ;  /* 0x000000cf00cf7308 */ /* 0x000fe60000000800 */
[----:B------:R-:W-:Y:S01]  /*5a00*/  HMMA.16816.F32.BF16 R76, R4, R24, R76 ;  /* 0x00000018044c723c */ /* 0x000fe2000004184c */
[----:B-1----:R-:W-:-:S07]  /*5a10*/  FFMA.FTZ R132, R139, UR4, -R62 ;  /* 0x000000048b847c23 */ /* 0x002fce000801083e */
[C---:B------:R-:W-:Y:S01]  /*5a20*/  HMMA.16816.F32.BF16 R120, R4.reuse, R18, R120 ;  /* 0x000000120478723c */ /* 0x040fe20000041878 */
[--C-:B------:R-:W-:Y:S01]  /*5a30*/  FFMA.FTZ R139, R65, UR4, -R60.reuse ;  /* 0x00000004418b7c23 */ /* 0x100fe2000801083c */
[--C-:B------:R-:W-:Y:S01]  /*5a40*/  FFMA.FTZ R65, R59, UR4, -R60.reuse ;  /* 0x000000043b417c23 */ /* 0x100fe2000801083c */
[----:B------:R-:W-:Y:S01]  /*5a50*/  FFMA.FTZ R59, R58, UR4, -R60 ;  /* 0x000000043a3b7c23 */ /* 0x000fe2000801083c */
[----:B------:R-:W-:Y:S04]  /*5a60*/  MUFU.EX2 R132, R132 ;  /* 0x0000008400847308 */ /* 0x000fe80000000800 */
[C---:B------:R-:W-:Y:S01]  /*5a70*/  HMMA.16816.F32.BF16 R104, R4.reuse, R14, R104 ;  /* 0x0000000e0468723c */ /* 0x040fe20000041868 */
[----:B------:R-:W-:Y:S04]  /*5a80*/  MUFU.EX2 R58, R65 ;  /* 0x00000041003a7308 */ /* 0x000fe80000000800 */
[----:B------:R-:W-:Y:S03]  /*5a90*/  MUFU.EX2 R59, R59 ;  /* 0x0000003b003b7308 */ /* 0x000fe60000000800 */
[C---:B------:R-:W-:Y:S08]  /*5aa0*/  HMMA.16816.F32.BF16 R88, R4.reuse, R10, R88 ;  /* 0x0000000a0458723c */ /* 0x040ff00000041858 */
[----:B------:R-:W-:Y:S01]  /*5ab0*/  HMMA.16816.F32.BF16 R72, R4, R26, R72 ;  /* 0x0000001a0448723c */ /* 0x000fe20000041848 */
[----:B------:R-:W-:Y:S01]  /*5ac0*/  F2FP.BF16.F32.PACK_AB R4, R50, R53 ;  /* 0x000000353204723e */ /* 0x000fe200000010ff */
[----:B------:R-:W-:Y:S01]  /*5ad0*/  FADD.FTZ R53, R53, R42 ;  /* 0x0000002a35357221 */ /* 0x000fe20000010000 */
[----:B-----5:R-:W-:Y:S01]  /*5ae0*/  F2FP.BF16.F32.PACK_AB R5, R55, R56 ;  /* 0x000000383705723e */ /* 0x020fe200000010ff */
        /* <DEDUP_REMOVED lines=8> */
[----:B------:R-:W-:Y:S01]  /*5b70*/  FFMA.FTZ R8, R22, UR4, -R149 ;  /* 0x0000000416087c23 */ /* 0x000fe20008010895 */
[----:B------:R-:W-:Y:S01]  /*5b80*/  FADD.FTZ R52, R51, R52 ;  /* 0x0000003433347221 */ /* 0x000fe20000010000 */
[----:B------:R-:W-:-:S05]  /*5b90*/  FADD.FTZ R54, R57, R54 ;  /* 0x0000003639367221 */ /* 0x000fca0000010000 */
        /* <DEDUP_REMOVED lines=25> */
[----:B-1----:R-:W-:Y:S01]  /*5d30*/  F2FP.BF16.F32.PACK_AB R4, R25, R64 ;  /* 0x000000401904723e */ /* 0x002fe200000010ff */
[----:B------:R-:W-:Y:S01]  /*5d40*/  FFMA.FTZ R62, R61, UR4, -R62 ;  /* 0x000000043d3e7c23 */ /* 0x000fe2000801083e */
[----:B------:R-:W-:Y:S01]  /*5d50*/  F2FP.BF16.F32.PACK_AB R5, R138, R141 ;  /* 0x0000008d8a05723e */ /* 0x000fe200000010ff */
[----:B------:R-:W-:Y:S01]  /*5d60*/  FADD.FTZ R64, R64, R29 ;  /* 0x0000001d40407221 */ /* 0x000fe20000010000 */
[----:B------:R-:W-:Y:S01]  /*5d70*/  MUFU.EX2 R27, R27 ;  /* 0x0000001b001b7308 */ /* 0x000fe20000000800 */
[----:B----4-:R-:W-:Y:S01]  /*5d80*/  F2FP.BF16.F32.PACK_AB R6, R147, R24 ;  /* 0x000000189306723e */ /* 0x010fe200000010ff */
[----:B------:R-:W-:Y:S01]  /*5d90*/  FADD.FTZ R141, R141, R40 ;  /* 0x000000288d8d7221 */ /* 0x000fe20000010000 */
[----:B------:R-:W-:Y:S01]  /*5da0*/  F2FP.BF16.F32.PACK_AB R7, R150, R151 ;  /* 0x000000979607723e */ /* 0x000fe200000010ff */
[----:B------:R-:W1:Y:S01]  /*5db0*/  MUFU.EX2 R26, R26 ;  /* 0x0000001a001a7308 */ /* 0x000e620000000800 */
[----:B------:R-:W-:Y:S01]  /*5dc0*/  FADD.FTZ R25, R25, R64 ;  /* 0x0000004019197221 */ /* 0x000fe20000010000 */
[----:B------:R-:W-:-:S02]  /*5dd0*/  FADD.FTZ R138, R138, R141 ;  /* 0x0000008d8a8a7221 */ /* 0x000fc40000010000 */
[----:B------:R-:W-:Y:S01]  /*5de0*/  MUFU.EX2 R61, R137 ;  /* 0x00000089003d7308 */ /* 0x000fe20000000800 */
[----:B------:R-:W-:Y:S01]  /*5df0*/  FADD.FTZ R24, R24, R25 ;  /* 0x0000001918187221 */ /* 0x000fe20000010000 */
[----:B--2---:R-:W-:Y:S01]  /*5e00*/  HMMA.16816.F32.BF16 R124, R4, R20, R124 ;  /* 0x00000014047c723c */ /* 0x004fe2000004187c */
[----:B------:R-:W-:Y:S01]  /*5e10*/  FADD.FTZ R151, R151, R138 ;  /* 0x0000008a97977221 */ /* 0x000fe20000010000 */
[----:B------:R-:W2:Y:S01]  /*5e20*/  MUFU.EX2 R62, R62 ;  /* 0x0000003e003e7308 */ /* 0x000ea20000000800 */
[----:B------:R-:W-:Y:S02]  /*5e30*/  FADD.FTZ R147, R147, R24 ;  /* 0x0000001893937221 */ /* 0x000fe40000010000 */
[----:B------:R-:W-:-:S03]  /*5e40*/  FADD.FTZ R151, R150, R151 ;  /* 0x0000009796977221 */ /* 0x000fc60000010000 */
        /* <DEDUP_REMOVED lines=75> */
[----:B------:R-:W-:Y:S01]  /*6300*/  LEA.HI.SX32 R206, R28, 0xfffffffe, 0x1a ;  /* 0xfffffffe1cce7811 */ /* 0x000fe200078fd2ff */
[----:B------:R-:W-:Y:S01]  /*6310*/  IMAD.MOV.U32 R2, RZ, RZ, R133 ;  /* 0x000000ffff027224 */ /* 0x000fe200078e0085 */
[----:B------:R-:W-:Y:S01]  /*6320*/  MOV R0, R135 ;  /* 0x0000008700007202 */ /* 0x000fe20000000f00 */
[----:B------:R-:W-:Y:S01]  /*6330*/  IMAD.MOV.U32 R141, RZ, RZ, R134 ;  /* 0x000000ffff8d7224 */ /* 0x000fe200078e0086 */
[----:B------:R-:W3:Y:S01]  /*6340*/  LDCU UR7, c[0x0][0x440] ;  /* 0x00008800ff0777ac */ /* 0x000ee20008000800 */
[----:B------:R-:W-:Y:S01]  /*6350*/  IMAD.MOV.U32 R3, RZ, RZ, R136 ;  /* 0x000000ffff037224 */ /* 0x000fe200078e0088 */
[----:B------:R-:W4:Y:S01]  /*6360*/  LDCU UR6, c[0x0][0x50c] ;  /* 0x0000a180ff0677ac */ /* 0x000f220008000800 */
[----:B------:R-:W1:Y:S01]  /*6370*/  LDCU UR4, c[0x0][0x45c] ;  /* 0x00008b80ff0477ac */ /* 0x000e620008000800 */
[----:B--2---:R-:W-:Y:S01]  /*6380*/  ISETP.GE.AND P1, PT, R197, UR8, PT ;  /* 0x00000008c5007c0c */ /* 0x004fe2000bf26270 */
[----:B------:R-:W-:-:S12]  /*6390*/  BRA `(.L_x_1811) ;  /* 0x0000000000b07947 */ /* 0x000fd80003800000 */
.L_x_1813:
[----:B------:R-:W1:Y:S01]  /*63a0*/  LDC.64 R6, c[0x0][0x3b8] ;  /* 0x0000ee00ff067b82 */ /* 0x000e620000000a00 */
[----:B------:R-:W-:Y:S01]  /*63b0*/  VIADD R11, R206, 0xffffffff ;  /* 0xffffffffce0b7836 */ /* 0x000fe20000000000 */
[----:B------:R-:W-:Y:S03]  /*63c0*/  ISETP.GE.AND P1, PT, R197, UR7, PT ;  /* 0x00000007c5007c0c */ /* 0x000fe6000bf26270 */
[C---:B-1----:R-:W-:Y:S04]  /*63d0*/  IMAD.WIDE.U32 R8, R11.reuse, R6, RZ ;  /* 0x000000060b087225 */ /* 0x042fe800078e00ff */
[----:B------:R-:W-:Y:S02]  /*63e0*/  IMAD R4, R11, R7, R9 ;  /* 0x000000070b047224 */ /* 0x000fe400078e0209 */
[C---:B------:R-:W-:Y:S03]  /*63f0*/  IMAD.SHL.U32 R22, R8.reuse, 0x40, RZ ;  /* 0x0000004008167824 */ /* 0x040fe600078e00ff */
[----:B------:R-:W-:Y:S01]  /*6400*/  SHF.L.U64.HI R23, R8, 0x6, R4 ;  /* 0x0000000608177819 */ /* 0x000fe20000010204 */
[----:B------:R-:W-:Y:S01]  /*6410*/  @!P0 IMAD R4, R7, 0x30, RZ ;  /* 0x0000003007048824 */ /* 0x000fe200078e02ff */
[----:B------:R-:W-:Y:S02]  /*6420*/  @!P1 LEA R8, P4, R22, R201, 0x1 ;  /* 0x000000c916089211 */ /* 0x000fe400078808ff */
[C---:B------:R-:W-:Y:S01]  /*6430*/  @!P0 LEA R10, P3, R6.reuse, R22, 0x4 ;  /* 0x00000016060a8211 */ /* 0x040fe200078620ff */
[----:B------:R-:W-:Y:S01]  /*6440*/  @!P0 IMAD.WIDE.U32 R24, R6, 0x30, R22 ;  /* 0x0000003006188825 */ /* 0x000fe200078e0016 */
[----:B------:R-:W-:Y:S02]  /*6450*/  @!P1 LEA.HI.X R9, R22, R200, R23, 0x1, P4 ;  /* 0x000000c816099211 */ /* 0x000fe400020f0c17 */
[----:B------:R-:W-:Y:S02]  /*6460*/  @!P0 LEA.HI.X R11, R6, R23, R7, 0x4, P3 ;  /* 0x00000017060b8211 */ /* 0x000fe400018f2407 */
[-C--:B------:R-:W-:Y:S01]  /*6470*/  @!P0 LEA R26, P3, R10, R201.reuse, 0x1 ;  /* 0x000000c90a1a8211 */ /* 0x080fe200078608ff */
[----:B------:R-:W-:Y:S01]  /*6480*/  @!PT LDS RZ, [RZ] ;  /* 0x00000000fffff984 */ /* 0x000fe20000000800 */
[----:B------:R-:W-:Y:S01]  /*6490*/  @!PT LDS RZ, [RZ] ;  /* 0x00000000fffff984 */ /* 0x000fe20000000800 */
[----:B------:R-:W-:Y:S01]  /*64a0*/  @!PT LDS RZ, [RZ] ;  /* 0x00000000fffff984 */ /* 0x000fe20000000800 */
[----:B------:R1:W-:Y:S01]  /*64b0*/  @!P1 LDGSTS.E.BYPASS.LTC128B.128 [R205+0x4000], desc[UR18][R8.64] ;  /* 0x0400000008cd9fae */ /* 0x0003e2000b981a12 */
[----:B------:R-:W-:Y:S02]  /*64c0*/  @!P0 LEA R12, P2, R6, R22, 0x5 ;  /* 0x00000016060c8211 */ /* 0x000fe400078428ff */
[-C--:B------:R-:W-:Y:S01]  /*64d0*/  @!P0 LEA.HI.X R27, R10, R200.reuse, R11, 0x1, P3 ;  /* 0x000000c80a1b8211 */ /* 0x080fe200018f0c0b */
[----:B------:R1:W-:Y:S01]  /*64e0*/  @P1 STS.128 [R205+0x4000], RZ ;  /* 0x004000ffcd001388 */ /* 0x0003e20000000c00 */
[----:B------:R-:W-:Y:S01]  /*64f0*/  @!P0 LEA R10, P3, R24, R201, 0x1 ;  /* 0x000000c9180a8211 */ /* 0x000fe200078608ff */
[----:B------:R-:W-:Y:S01]  /*6500*/  @!P0 IMAD.IADD R11, R4, 0x1, R25 ;  /* 0x00000001040b8824 */ /* 0x000fe200078e0219 */
[----:B------:R-:W-:Y:S01]  /*6510*/  @!P0 LEA.HI.X R7, R6, R23, R7, 0x5, P2 ;  /* 0x0000001706078211 */ /* 0x000fe200010f2c07 */
[----:B------:R1:W-:Y:S01]  /*6520*/  @P0 STS.128 [R205+0x4800], RZ ;  /* 0x004800ffcd000388 */ /* 0x0003e20000000c00 */
[----:B------:R-:W-:Y:S02]  /*6530*/  @!P0 LEA R6, P2, R12, R201, 0x1 ;  /* 0x000000c90c068211 */ /* 0x000fe400078408ff */
[-C--:B------:R-:W-:Y:S01]  /*6540*/  @!P0 LEA.HI.X R11, R24, R200.reuse, R11, 0x1, P3 ;  /* 0x000000c8180b8211 */ /* 0x080fe200018f0c0b */
[----:B------:R-:W-:Y:S01]  /*6550*/  @!PT LDS RZ, [RZ] ;  /* 0x00000000fffff984 */ /* 0x000fe20000000800 */
[----:B------:R-:W-:Y:S01]  /*6560*/  @!PT LDS RZ, [RZ] ;  /* 0x00000000fffff984 */ /* 0x000fe20000000800 */
[----:B------:R-:W-:Y:S01]  /*6570*/  @!PT LDS RZ, [RZ] ;  /* 0x00000000fffff984 */ /* 0x000fe20000000800 */
[----:B------:R1:W-:Y:S01]  /*6580*/  @!P0 LDGSTS.E.BYPASS.LTC128B.128 [R205+0x4800], desc[UR18][R26.64] ;  /* 0x048000001acd8fae */ /* 0x0003e2000b981a12 */
        /* <DEDUP_REMOVED lines=13> */
.L_x_1811:
[----:B---3--:R-:W-:Y:S01]  /*6660*/  ISETP.GE.AND P0, PT, R197, UR7, PT ;  /* 0x00000007c5007c0c */ /* 0x008fe2000bf06270 */
[C---:B-1----:R-:W-:Y:S01]  /*6670*/  IMAD.WIDE.U32 R138, R206.reuse, R194, RZ ;  /* 0x000000c2ce8a7225 */ /* 0x042fe200078e00ff */
[----:B------:R-:W-:Y:S04]  /*6680*/  DEPBAR.LE SB0, 0x0 ;  /* 0x000080000000791a */ /* 0x000fe80000000000 */
[----:B------:R-:W-:Y:S01]  /*6690*/  BAR.SYNC.DEFER_BLOCKING 0x0 ;  /* 0x0000000000007b1d */ /* 0x000fe20000010000 */
[----:B------:R-:W-:Y:S01]  /*66a0*/  IMAD R136, R206, R195, R139 ;  /* 0x000000c3ce887224 */ /* 0x000fe200078e028b */
[C---:B------:R-:W-:Y:S04]  /*66b0*/  SHF.L.U32 R180, R138.reuse, 0x6, RZ ;  /* 0x000000068ab47819 */ /* 0x040fe800000006ff */
[----:B------:R-:W-:Y:S02]  /*66c0*/  SHF.L.U64.HI R181, R138, 0x6, R136 ;  /* 0x000000068ab57819 */ /* 0x000fe40000010288 */
[-C--:B------:R-:W-:Y:S02]  /*66d0*/  @!P0 LEA R138, P3, R194, R180.reuse, 0x4 ;  /* 0x000000b4c28a8211 */ /* 0x080fe400078620ff */
[----:B------:R-:W-:Y:S02]  /*66e0*/  @!P1 LEA R136, P4, R180, R199, 0x1 ;  /* 0x000000c7b4889211 */ /* 0x000fe400078808ff */
[----:B------:R-:W-:Y:S02]  /*66f0*/  @!P0 LEA.HI.X R137, R194, R181, R195, 0x4, P3 ;  /* 0x000000b5c2898211 */ /* 0x000fe400018f24c3 */
[----:B------:R-:W-:Y:S02]  /*6700*/  @!P0 LEA R212, P3, R138, R199, 0x1 ;  /* 0x000000c78ad48211 */ /* 0x000fe400078608ff */
[----:B------:R-:W-:Y:S02]  /*6710*/  @!P0 LEA R140, P2, R194, R180, 0x5 ;  /* 0x000000b4c28c8211 */ /* 0x000fe400078428ff */
[-C--:B------:R-:W-:Y:S02]  /*6720*/  @!P0 LEA.HI.X R213, R138, R198.reuse, R137, 0x1, P3 ;  /* 0x000000c68ad58211 */ /* 0x080fe400018f0c89 */
[-C--:B------:R-:W-:Y:S02]  /*6730*/  @!P1 LEA.HI.X R137, R180, R198.reuse, R181, 0x1, P4 ;  /* 0x000000c6b4899211 */ /* 0x080fe400020f0cb5 */
[C---:B------:R-:W-:Y:S01]  /*6740*/  @!P0 LEA.HI.X R139, R194.reuse, R181, R195, 0x5, P2 ;  /* 0x000000b5c28b8211 */ /* 0x040fe200010f2cc3 */
[----:B------:R-:W-:Y:S01]  /*6750*/  @!P0 IMAD.WIDE.U32 R180, R194, 0x30, R180 ;  /* 0x00000030c2b48825 */ /* 0x000fe200078e00b4 */
[CC--:B------:R-:W-:Y:S01]  /*6760*/  @!P0 LEA R182, P2, R140.reuse, R199.reuse, 0x1 ;  /* 0x000000c78cb68211 */ /* 0x0c0fe200078408ff */
[----:B------:R-:W-:Y:S01]  /*6770*/  @!PT LDS RZ, [RZ] ;  /* 0x00000000fffff984 */ /* 0x000fe20000000800 */
[----:B------:R-:W-:Y:S01]  /*6780*/  @!PT LDS RZ, [RZ] ;  /* 0x00000000fffff984 */ /* 0x000fe20000000800 */
[----:B------:R-:W-:Y:S01]  /*6790*/  @!PT LDS RZ, [RZ] ;  /* 0x00000000fffff984 */ /* 0x000fe20000000800 */
[----:B------:R-:W-:Y:S03]  /*67a0*/  @!P1 LDGSTS.E.BYPASS.LTC128B.128 [R205+0x6000], desc[UR18][R136.64] ;  /* 0x0600000088cd9fae */ /* 0x000fe6000b981a12 */
[-C--:B------:R-:W-:Y:S01]  /*67b0*/  @!P0 LEA.HI.X R183, R140, R198.reuse, R139, 0x1, P2 ;  /* 0x000000c68cb78211 */ /* 0x080fe200010f0c8b */
[----:B------:R-:W-:Y:S01]  /*67c0*/  @!P0 IMAD R139, R195, 0x30, RZ ;  /* 0x00000030c38b8824 */ /* 0x000fe200078e02ff */
[C---:B------:R-:W-:Y:S03]  /*67d0*/  @!P0 LEA R138, P2, R180.reuse, R199, 0x1 ;  /* 0x000000c7b48a8211 */ /* 0x040fe600078408ff */
[----:B------:R-:W-:Y:S01]  /*67e0*/  @P1 STS.128 [R205+0x6000], RZ ;  /* 0x006000ffcd001388 */ /* 0x000fe20000000c00 */
[----:B------:R-:W-:Y:S04]  /*67f0*/  @!P0 IADD3 R139, PT, PT, R139, R181, RZ ;  /* 0x000000b58b8b8210 */ /* 0x000fe80007ffe0ff */
[----:B------:R-:W-:Y:S02]  /*6800*/  @!P0 LEA.HI.X R139, R180, R198, R139, 0x1, P2 ;  /* 0x000000c6b48b8211 */ /* 0x000fe400010f0c8b */
[----:B------:R-:W-:Y:S01]  /*6810*/  ISETP.NE.AND P2, PT, R206, RZ, PT ;  /* 0x000000ffce00720c */ /* 0x000fe20003f45270 */
        /* <DEDUP_REMOVED lines=16> */
[----:B------:R-:W2:Y:S08]  /*6920*/  LDSM.16.M88.4 R144, [R192+UR5+0x4000] ;  /* 0x00400005c090783b */ /* 0x000eb00008000200 */
[----:B------:R-:W3:Y:S08]  /*6930*/  LDSM.16.M88.4 R148, [R193+0x2000] ;  /* 0x00200000c194783b */ /* 0x000ef00000000200 */
[----:B------:R-:W5:Y:S08]  /*6940*/  LDSM.16.M88.4 R152, [R192+UR5+0x4800] ;  /* 0x00480005c098783b */ /* 0x000f700008000200 */
[----:B------:R-:W4:Y:S08]  /*6950*/  LDSM.16.M88.4 R156, [R192+UR5+0x5000] ;  /* 0x00500005c09c783b */ /* 0x000f300008000200 */
[----:B------:R-:W0:Y:S08]  /*6960*/  LDGDEPBAR ;  /* 0x00000000000079af */ /* 0x000e300000000000 */
[----:B------:R-:W4:Y:S08]  /*6970*/  LDSM.16.M88.4 R160, [R192+UR5+0x5800] ;  /* 0x00580005c0a0783b */ /* 0x000f300008000200 */
[----:B------:R-:W-:Y:S08]  /*6980*/  LDSM.16.M88.4 R164, [R191] ;  /* 0x00000000bfa4783b */ /* 0x000ff00000000200 */
[----:B------:R-:W4:Y:S08]  /*6990*/  LDSM.16.M88.4 R168, [R187+0x4000] ;  /* 0x00400000bba8783b */ /* 0x000f300000000200 */
[----:B------:R-:W4:Y:S08]  /*69a0*/  LDSM.16.M88.4 R172, [R191+0x2000] ;  /* 0x00200000bfac783b */ /* 0x000f300000000200 */
[----:B------:R-:W-:Y:S08]  /*69b0*/  LDSM.16.M88.4 R176, [R186+0x4800] ;  /* 0x00480000bab0783b */ /* 0x000ff00000000200 */
[----:B-1----:R-:W-:Y:S08]  /*69c0*/  LDSM.16.M88.4 R136, [R186+0x5000] ;  /* 0x00500000ba88783b */ /* 0x002ff00000000200 */
[----:B------:R-:W-:Y:S01]  /*69d0*/  LDSM.16.M88.4 R180, [R185+0x4000] ;  /* 0x00400000b9b4783b */ /* 0x000fe20000000200 */
[-C--:B--2---:R-:W-:Y:S08]  /*69e0*/  HMMA.16816.F32.BF16 R4, R132, R144.reuse, RZ ;  /* 0x000000908404723c */ /* 0x084ff000000418ff */
[C---:B---3--:R-:W-:Y:S08]  /*69f0*/  HMMA.16816.F32.BF16 R8, R148.reuse, R144, RZ ;  /* 0x000000909408723c */ /* 0x048ff000000418ff */
[-C--:B------:R-:W-:Y:S08]  /*6a00*/  HMMA.16816.F32.BF16 R12, R148, R146.reuse, RZ ;  /* 0x00000092940c723c */ /* 0x080ff000000418ff */
[C---:B------:R-:W-:Y:S01]  /*6a10*/  HMMA.16816.F32.BF16 R16, R132.reuse, R146, RZ ;  /* 0x000000928410723c */ /* 0x040fe200000418ff */
[----:B------:R-:W1:Y:S07]  /*6a20*/  LDSM.16.M88.4 R144, [R187+0x4800] ;  /* 0x00480000bb90783b */ /* 0x000e6e0000000200 */
[-C--:B-----5:R-:W-:Y:S08]  /*6a30*/  HMMA.16816.F32.BF16 R20, R132, R152.reuse, RZ ;  /* 0x000000988414723c */ /* 0x0a0ff000000418ff */
[C---:B------:R-:W-:Y:S08]  /*6a40*/  HMMA.16816.F32.BF16 R24, R148.reuse, R152, RZ ;  /* 0x000000989418723c */ /* 0x040ff000000418ff */
[-C--:B------:R-:W-:Y:S08]  /*6a50*/  HMMA.16816.F32.BF16 R28, R148, R154.reuse, RZ ;  /* 0x0000009a941c723c */ /* 0x080ff000000418ff */
[C---:B------:R-:W-:Y:S01]  /*6a60*/  HMMA.16816.F32.BF16 R32, R132.reuse, R154, RZ ;  /* 0x0000009a8420723c */ /* 0x040fe200000418ff */
[----:B------:R-:W-:Y:S07]  /*6a70*/  LDSM.16.M88.4 R152, [R190] ;  /* 0x00000000be98783b */ /* 0x000fee0000000200 */
        /* <DEDUP_REMOVED lines=30> */
[----:B------:R-:W-:Y:S01]  /*6c60*/  HMMA.16816.F32.BF16 R64, R164, R150, R64 ;  /* 0x00000096a440723c */ /* 0x000fe20000041840 */
[----:B------:R-:W-:Y:S07]  /*6c70*/  LDSM.16.M88.4 R148, [R185+0x5000] ;  /* 0x00500000b994783b */ /* 0x000fee0000000200 */
[-C--:B------:R-:W-:Y:S08]  /*6c80*/  HMMA.16816.F32.BF16 R4, R152, R156.reuse, R4 ;  /* 0x0000009c9804723c */ /* 0x080ff00000041804 */
[C---:B---3--:R-:W-:Y:S08]  /*6c90*/  HMMA.16816.F32.BF16 R8, R160.reuse, R156, R8 ;  /* 0x0000009ca008723c */ /* 0x048ff00000041808 */
        /* <DEDUP_REMOVED lines=10> */
[----:B------:R-:W3:Y:S07]  /*6d40*/  LDSM.16.M88.4 R136, [R185+0x4800] ;  /* 0x00480000b988783b */ /* 0x000eee0000000200 */
[-C--:B----4-:R-:W-:Y:S08]  /*6d50*/  HMMA.16816.F32.BF16 R52, R152, R168.reuse, R52 ;  /* 0x000000a89834723c */ /* 0x090ff00000041834 */
[C---:B------:R-:W-:Y:S08]  /*6d60*/  HMMA.16816.F32.BF16 R56, R160.reuse, R168, R56 ;  /* 0x000000a8a038723c */ /* 0x040ff00000041838 */
[-C--:B------:R-:W-:Y:S08]  /*6d70*/  HMMA.16816.F32.BF16 R60, R160, R170.reuse, R60 ;  /* 0x000000aaa03c723c */ /* 0x080ff0000004183c */
[----:B------:R-:W-:Y:S01]  /*6d80*/  HMMA.16816.F32.BF16 R64, R152, R170, R64 ;  /* 0x000000aa9840723c */ /* 0x000fe20000041840 */
[----:B------:R-:W4:Y:S01]  /*6d90*/  LDSM.16.M88.4 R152, [R185+0x5800] ;  /* 0x00580000b998783b */ /* 0x000f220000000200 */
[----:B------:R-:W-:Y:S06]  /*6da0*/  DEPBAR.LE SB0, 0x0 ;  /* 0x000080000000791a */ /* 0x000fec0000000000 */
[-C--:B-1----:R-:W-:Y:S01]  /*6db0*/  HMMA.16816.F32.BF16 R4, R144, R180.reuse, R4 ;  /* 0x000000b49004723c */ /* 0x082fe20000041804 */
[----:B------:R-:W-:Y:S07]  /*6dc0*/  BAR.SYNC.DEFER_BLOCKING 0x0 ;  /* 0x0000000000007b1d */ /* 0x000fee0000010000 */
[C---:B--2---:R-:W-:Y:S08]  /*6dd0*/  HMMA.16816.F32.BF16 R8, R132.reuse, R180, R8 ;  /* 0x000000b48408723c */ /* 0x044ff00000041808 */
        /* <DEDUP_REMOVED lines=11> */
[-C--:B---3--:R-:W-:Y:S03]  /*6e90*/  HMMA.16816.F32.BF16 R20, R144, R136.reuse, R20 ;  /* 0x000000889014723c */ /* 0x088fe60000041814 */
[----:B------:R-:W-:Y:S01]  /*6ea0*/  FMUL.FTZ R244, R11, UR6 ;  /* 0x000000060bf47c20 */ /* 0x000fe20008410000 */
[----:B------:R-:W-:Y:S01]  /*6eb0*/  FMUL.FTZ R183, R13, UR6 ;  /* 0x000000060db77c20 */ /* 0x000fe20008410000 */
[----:B------:R-:W-:Y:S04]  /*6ec0*/  FMUL.FTZ R182, R14, UR6 ;  /* 0x000000060eb67c20 */ /* 0x000fe80008410000 */
[----:B------:R3:W-:Y:S01]  /*6ed0*/  MUFU.TANH R166, R180 ;  /* 0x000000b400a67308 */ /* 0x0007e20000002400 */
[C---:B------:R-:W-:Y:S04]  /*6ee0*/  HMMA.16816.F32.BF16 R24, R132.reuse, R136, R24 ;  /* 0x000000888418723c */ /* 0x040fe80000041818 */
[----:B-1----:R-:W-:Y:S01]  /*6ef0*/  FMUL.FTZ R140, R12, UR6 ;  /* 0x000000060c8c7c20 */ /* 0x002fe20008410000 */
        /* <DEDUP_REMOVED lines=8> */
[----:B------:R1:W-:Y:S01]  /*6f80*/  MUFU.TANH R165, R140 ;  /* 0x0000008c00a57308 */ /* 0x0003e20000002400 */
[C---:B------:R-:W-:Y:S04]  /*6f90*/  HMMA.16816.F32.BF16 R32, R144.reuse, R138, R32 ;  /* 0x0000008a9020723c */ /* 0x040fe80000041820 */
[----:B------:R-:W-:Y:S01]  /*6fa0*/  FMUL.FTZ R136, R24, UR6 ;  /* 0x0000000618887c20 */ /* 0x000fe20008410000 */
[----:B---3--:R-:W-:Y:S01]  /*6fb0*/  FMUL.FTZ R180, R16, UR6 ;  /* 0x0000000610b47c20 */ /* 0x008fe20008410000 */
[----:B------:R-:W-:Y:S03]  /*6fc0*/  FMUL.FTZ R230, R25, UR6 ;  /* 0x0000000619e67c20 */ /* 0x000fe60008410000 */
[----:B------:R-:W-:Y:S01]  /*6fd0*/  MUFU.TANH R250, R250 ;  /* 0x000000fa00fa7308 */ /* 0x000fe20000002400 */
[-C--:B------:R-:W-:Y:S03]  /*6fe0*/  HMMA.16816.F32.BF16 R36, R144, R148.reuse, R36 ;  /* 0x000000949024723c */ /* 0x080fe60000041824 */
[----:B------:R-:W-:Y:S01]  /*6ff0*/  FMUL.FTZ R228, R26, UR6 ;  /* 0x000000061ae47c20 */ /* 0x000fe20008410000 */
        /* <DEDUP_REMOVED lines=16> */
[----:B--2---:R-:W-:Y:S01]  /*7100*/  FMUL.FTZ R136, R32, UR6 ;  /* 0x0000000620887c20 */ /* 0x004fe20008410000 */
[----:B------:R-:W-:Y:S01]  /*7110*/  FMUL.FTZ R233, R36, UR6 ;  /* 0x0000000624e97c20 */ /* 0x000fe20008410000 */
[----:B------:R-:W-:Y:S03]  /*7120*/  FMUL.FTZ R237, R37, UR6 ;  /* 0x0000000625ed7c20 */ /* 0x000fe60008410000 */
[----:B------:R-:W2:Y:S01]  /*7130*/  MUFU.TANH R244, R244 ;  /* 0x000000f400f47308 */ /* 0x000ea20000002400 */
[-C--:B----4-:R-:W-:Y:S03]  /*7140*/  HMMA.16816.F32.BF16 R52, R144, R152.reuse, R52 ;  /* 0x000000989034723c */ /* 0x090fe60000041834 */
[----:B------:R-:W-:Y:S01]  /*7150*/  FMUL.FTZ R218, R38, UR6 ;  /* 0x0000000626da7c20 */ /* 0x000fe20008410000 */
[----:B------:R-:W-:Y:S01]  /*7160*/  FMUL.FTZ R220, R39, UR6 ;  /* 0x0000000627dc7c20 */ /* 0x000fe20008410000 */
[----:B------:R-:W-:Y:S01]  /*7170*/  FMUL.FTZ R229, R40, UR6 ;  /* 0x0000000628e57c20 */ /* 0x000fe20008410000 */
[----:B------:R-:W-:Y:S03]  /*7180*/  FMUL.FTZ R231, R41, UR6 ;  /* 0x0000000629e77c20 */ /* 0x000fe60008410000 */
[----:B------:R3:W4:Y:S01]  /*7190*/  MUFU.TANH R170, R183 ;  /* 0x000000b700aa7308 */ /* 0x0007220000002400 */
[C---:B------:R-:W-:Y:S04]  /*71a0*/  HMMA.16816.F32.BF16 R56, R132.reuse, R152, R56 ;  /* 0x000000988438723c */ /* 0x040fe80000041838 */
[----:B------:R-:W-:Y:S01]  /*71b0*/  FMUL.FTZ R225, R42, UR6 ;  /* 0x000000062ae17c20 */ /* 0x000fe20008410000 */
[----:B------:R-:W-:Y:S01]  /*71c0*/  FMUL.FTZ R227, R43, UR6 ;  /* 0x000000062be37c20 */ /* 0x000fe20008410000 */
[----:B------:R-:W-:Y:S03]  /*71d0*/  FMUL.FTZ R239, R44, UR6 ;  /* 0x000000062cef7c20 */ /* 0x000fe60008410000 */
[----:B------:R5:W-:Y:S01]  /*71e0*/  MUFU.TANH R14, R182 ;  /* 0x000000b6000e7308 */ /* 0x000be20000002400 */
[-C--:B------:R-:W-:Y:S03]  /*71f0*/  HMMA.16816.F32.BF16 R60, R132, R154.reuse, R60 ;  /* 0x0000009a843c723c */ /* 0x080fe6000004183c */
[----:B------:R-:W-:Y:S01]  /*7200*/  FMUL.FTZ R235, R45, UR6 ;  /* 0x000000062deb7c20 */ /* 0x000fe20008410000 */
[----:B------:R-:W-:Y:S01]  /*7210*/  FMUL.FTZ R221, R46, UR6 ;  /* 0x000000062edd7c20 */ /* 0x000fe20008410000 */
[----:B------:R-:W-:Y:S01]  /*7220*/  FMUL.FTZ R223, R47, UR6 ;  /* 0x000000062fdf7c20 */ /* 0x000fe20008410000 */
[----:B------:R-:W-:Y:S03]  /*7230*/  FMUL.FTZ R241, R48, UR6 ;  /* 0x0000000630f17c20 */ /* 0x000fe60008410000 */
[----:B------:R4:W4:Y:S01]  /*7240*/  MUFU.TANH R13, R181 ;  /* 0x000000b5000d7308 */ /* 0x0009220000002400 */
[----:B------:R-:W-:Y:S04]  /*7250*/  HMMA.16816.F32.BF16 R64, R144, R154, R64 ;  /* 0x0000009a9040723c */ /* 0x000fe80000041840 */
[----:B------:R-:W-:Y:S01]  /*7260*/  FMUL.FTZ R243, R49, UR6 ;  /* 0x0000000631f37c20 */ /* 0x000fe20008410000 */
[----:B------:R-:W-:Y:S01]  /*7270*/  FMUL.FTZ R224, R50, UR6 ;  /* 0x0000000632e07c20 */ /* 0x000fe20008410000 */
[----:B------:R-:W-:Y:S03]  /*7280*/  FMUL.FTZ R222, R51, UR6 ;  /* 0x0000000633de7c20 */ /* 0x000fe60008410000 */
[----:B------:R4:W-:Y:S01]  /*7290*/  MUFU.TANH R17, R212 ;  /* 0x000000d400117308 */ /* 0x0009e20000002400 */
[----:B---3--:R-:W-:Y:S01]  /*72a0*/  FMUL.FTZ R183, R52, UR6 ;  /* 0x0000000634b77c20 */ /* 0x008fe20008410000 */
[----:B------:R-:W-:Y:S01]  /*72b0*/  FMUL.FTZ R213, R54, UR6 ;  /* 0x0000000636d57c20 */ /* 0x000fe20008410000 */
[----:B-----5:R-:W-:Y:S01]  /*72c0*/  FMUL.FTZ R182, R55, UR6 ;  /* 0x0000000637b67c20 */ /* 0x020fe20008410000 */
[----:B------:R-:W-:Y:S01]  /*72d0*/  FMUL.FTZ R139, R59, UR6 ;  /* 0x000000063b8b7c20 */ /* 0x000fe20008410000 */
[----:B-1----:R-:W-:Y:S01]  /*72e0*/  FMNMX3.FTZ R30, R141, R250, R248, !PT ;  /* 0x000000fa8d1e7276 */ /* 0x002fe200078100f8 */
[----:B------:R-:W-:Y:S01]  /*72f0*/  FMUL.FTZ R215, R61, UR6 ;  /* 0x000000063dd77c20 */ /* 0x000fe20008410000 */
[----:B--2---:R-:W-:Y:S03]  /*7300*/  FMNMX3.FTZ R26, R2, R246, R244, !PT ;  /* 0x000000f6021a7276 */ /* 0x004fe600078100f4 */
[----:B------:R1:W-:Y:S01]  /*7310*/  MUFU.TANH R15, R210 ;  /* 0x000000d2000f7308 */ /* 0x0003e20000002400 */
[----:B------:R-:W-:Y:S01]  /*7320*/  FMNMX3.FTZ R22, R3, R252, R167, !PT ;  /* 0x000000fc03167276 */ /* 0x000fe200078100a7 */
[----:B----4-:R-:W-:Y:S01]  /*7330*/  FMUL.FTZ R181, R57, UR6 ;  /* 0x0000000639b57c20 */ /* 0x010fe20008410000 */
[----:B------:R-:W-:Y:S01]  /*7340*/  FMUL.FTZ R62, R62, UR6 ;  /* 0x000000063e3e7c20 */ /* 0x000fe20008410000 */
[----:B------:R-:W-:Y:S01]  /*7350*/  FMUL.FTZ R216, R64, UR6 ;  /* 0x0000000640d87c20 */ /* 0x000fe20008410000 */
[----:B------:R-:W-:Y:S01]  /*7360*/  FMUL.FTZ R219, R65, UR6 ;  /* 0x0000000641db7c20 */ /* 0x000fe20008410000 */
[----:B------:R-:W-:Y:S01]  /*7370*/  FMUL.FTZ R217, R66, UR6 ;  /* 0x0000000642d97c20 */ /* 0x000fe20008410000 */
[----:B------:R-:W-:Y:S03]  /*7380*/  FMUL.FTZ R214, R67, UR6 ;  /* 0x0000000643d67c20 */ /* 0x000fe60008410000 */
[----:B------:R2:W3:Y:S01]  /*7390*/  MUFU.TANH R18, R140 ;  /* 0x0000008c00127308 */ /* 0x0004e20000002400 */
[----:B------:R-:W-:Y:S01]  /*73a0*/  FMUL.FTZ R63, R63, UR6 ;  /* 0x000000063f3f7c20 */ /* 0x000fe20008410000 */
[----:B------:R-:W-:Y:S01]  /*73b0*/  FMUL.FTZ R212, R53, UR6 ;  /* 0x0000000635d47c20 */ /* 0x000fe20008410000 */
[----:B------:R-:W-:Y:S02]  /*73c0*/  FMNMX3.FTZ R30, R30, R165, R170, !PT ;  /* 0x000000a51e1e7276 */ /* 0x000fe400078100aa */
[----:B------:R-:W-:Y:S05]  /*73d0*/  FMNMX3.FTZ R26, R26, R14, R13, !PT ;  /* 0x0000000e1a1a7276 */ /* 0x000fea000781000d */
[----:B------:R4:W-:Y:S01]  /*73e0*/  MUFU.TANH R179, R136 ;  /* 0x0000008800b37308 */ /* 0x0009e20000002400 */
[----:B-1----:R-:W-:Y:S09]  /*73f0*/  FMUL.FTZ R210, R56, UR6 ;  /* 0x0000000638d27c20 */ /* 0x002ff20008410000 */
[----:B------:R1:W5:Y:S01]  /*7400*/  MUFU.TANH R173, R180 ;  /* 0x000000b400ad7308 */ /* 0x0003620000002400 */
[----:B--2---:R-:W-:Y:S09]  /*7410*/  FMUL.FTZ R140, R58, UR6 ;  /* 0x000000063a8c7c20 */ /* 0x004ff20008410000 */
[----:B------:R-:W-:Y:S01]  /*7420*/  MUFU.TANH R234, R234 ;  /* 0x000000ea00ea7308 */ /* 0x000fe20000002400 */
[----:B----4-:R-:W-:Y:S04]  /*7430*/  FMNMX3.FTZ R136, R0, R166, R178, !PT ;  /* 0x000000a600887276 */ /* 0x010fe800078100b2 */
[----:B---3--:R-:W-:Y:S05]  /*7440*/  FMNMX3.FTZ R136, R136, R15, R18, !PT ;  /* 0x0000000f88887276 */ /* 0x008fea0007810012 */
        /* <DEDUP_REMOVED lines=72> */
.L_x_1812:
[----:B-1----:R-:W1:Y:S08]  /*78d0*/  SHFL.BFLY PT, R6, R21, 0x2, 0x1f ;  /* 0x0c401f0015067f89 */ /* 0x002e7000000e0000 */
[----:B------:R-:W2:Y:S08]  /*78e0*/  SHFL.BFLY PT, R11, R136, 0x2, 0x1f ;  /* 0x0c401f00880b7f89 */ /* 0x000eb000000e0000 */
[----:B------:R-:W3:Y:S08]  /*78f0*/  SHFL.BFLY PT, R4, R5, 0x2, 0x1f ;  /* 0x0c401f0005047f89 */ /* 0x000ef000000e0000 */
[----:B------:R-:W4:Y:S08]  /*7900*/  SHFL.BFLY PT, R10, R19, 0x2, 0x1f ;  /* 0x0c401f00130a7f89 */ /* 0x000f3000000e0000 */
[----:B------:R-:W-:Y:S08]  /*7910*/  LDSM.16.MT88.4 R36, [R184+0x6000] ;  /* 0x00600000b824783b */ /* 0x000ff00000004200 */
[----:B------:R-:W-:Y:S01]  /*7920*/  LDSM.16.MT88.4 R52, [R143+0x6000] ;  /* 0x006000008f34783b */ /* 0x000fe20000004200 */
[----:B-1----:R-:W-:Y:S02]  /*7930*/  FMNMX.FTZ R9, R21, R6, !PT ;  /* 0x0000000615097209 */ /* 0x002fe40007810000 */
[----:B--2---:R-:W-:Y:S02]  /*7940*/  FMNMX.FTZ R8, R136, R11, !PT ;  /* 0x0000000b88087209 */ /* 0x004fe40007810000 */
[----:B---3--:R-:W-:Y:S03]  /*7950*/  FMNMX.FTZ R6, R5, R4, !PT ;  /* 0x0000000405067209 */ /* 0x008fe60007810000 */
[----:B------:R-:W1:Y:S01]  /*7960*/  SHFL.BFLY PT, R135, R8, 0x1, 0x1f ;  /* 0x0c201f0008877f89 */ /* 0x000e6200000e0000 */
[----:B----4-:R-:W-:Y:S07]  /*7970*/  FMNMX.FTZ R7, R19, R10, !PT ;  /* 0x0000000a13077209 */ /* 0x010fee0007810000 */
[----:B------:R-:W2:Y:S08]  /*7980*/  SHFL.BFLY PT, R4, R9, 0x1, 0x1f ;  /* 0x0c201f0009047f89 */ /* 0x000eb000000e0000 */
[----:B------:R-:W3:Y:S08]  /*7990*/  SHFL.BFLY PT, R134, R7, 0x1, 0x1f ;  /* 0x0c201f0007867f89 */ /* 0x000ef000000e0000 */
[----:B------:R-:W4:Y:S08]  /*79a0*/  SHFL.BFLY PT, R133, R6, 0x1, 0x1f ;  /* 0x0c201f0006857f89 */ /* 0x000f3000000e0000 */
[----:B------:R-:W5:Y:S01]  /*79b0*/  LDSM.16.MT88.4 R20, [R188+0x6000] ;  /* 0x00600000bc14783b */ /* 0x000f620000004200 */
[----:B-1----:R-:W-:Y:S02]  /*79c0*/  FMNMX.FTZ R135, R8, R135, !PT ;  /* 0x0000008708877209 */ /* 0x002fe40007810000 */
[----:B--2---:R-:W-:Y:S03]  /*79d0*/  FMNMX.FTZ R136, R9, R4, !PT ;  /* 0x0000000409887209 */ /* 0x004fe60007810000 */
[C---:B------:R-:W-:Y:S01]  /*79e0*/  FMUL.FTZ R161, R135.reuse, UR4 ;  /* 0x0000000487a17c20 */ /* 0x040fe20008410000 */
[C---:B------:R-:W-:Y:S01]  /*79f0*/  FSETP.NEU.FTZ.AND P0, PT, R135.reuse, -INF , PT ;  /* 0xff8000008700780b */ /* 0x040fe20003f1d000 */
[----:B------:R-:W-:Y:S01]  /*7a00*/  FADD.FTZ R4, -R135, R0 ;  /* 0x0000000087047221 */ /* 0x000fe20000010100 */
[C---:B------:R-:W-:Y:S01]  /*7a10*/  FSETP.NEU.FTZ.AND P2, PT, R136.reuse, -INF , PT ;  /* 0xff8000008800780b */ /* 0x040fe20003f5d000 */
[C---:B------:R-:W-:Y:S01]  /*7a20*/  FMUL.FTZ R162, R136.reuse, UR4 ;  /* 0x0000000488a27c20 */ /* 0x040fe20008410000 */
[----:B---3--:R-:W-:Y:S01]  /*7a30*/  FMNMX.FTZ R134, R7, R134, !PT ;  /* 0x0000008607867209 */ /* 0x008fe20007810000 */
[----:B------:R-:W-:Y:S01]  /*7a40*/  FADD.FTZ R3, -R136, R3 ;  /* 0x0000000388037221 */ /* 0x000fe20000010100 */
[----:B----4-:R-:W-:Y:S02]  /*7a50*/  FMNMX.FTZ R133, R6, R133, !PT ;  /* 0x0000008506857209 */ /* 0x010fe40007810000 */
[----:B------:R-:W-:Y:S01]  /*7a60*/  FSEL R162, R162, RZ, P2 ;  /* 0x000000ffa2a27208 */ /* 0x000fe20001000000 */
[C---:B------:R-:W-:Y:S01]  /*7a70*/  FADD.FTZ R0, -R134.reuse, R141 ;  /* 0x0000008d86007221 */ /* 0x040fe20000010100 */
[----:B------:R-:W-:Y:S01]  /*7a80*/  FSEL R161, R161, RZ, P0 ;  /* 0x000000ffa1a17208 */ /* 0x000fe20000000000 */
[----:B------:R-:W-:Y:S01]  /*7a90*/  FMUL.FTZ R132, R3, UR4 ;  /* 0x0000000403847c20 */ /* 0x000fe20008410000 */
        /* <DEDUP_REMOVED lines=18> */
[----:B------:R-:W1:Y:S01]  /*7bc0*/  MUFU.EX2 R132, R132 ;  /* 0x0000008400847308 */ /* 0x000e620000000800 */
[----:B------:R-:W-:Y:S01]  /*7bd0*/  FFMA.FTZ R163, R177, UR4, -R162 ;  /* 0x00000004b1a37c23 */ /* 0x000fe200080108a2 */
[--C-:B------:R-:W-:Y:S01]  /*7be0*/  FFMA.FTZ R144, R14, UR4, -R158.reuse ;  /* 0x000000040e907c23 */ /* 0x100fe2000801089e */
[----:B------:R-:W-:Y:S07]  /*7bf0*/  FFMA.FTZ R141, R13, UR4, -R158 ;  /* 0x000000040d8d7c23 */ /* 0x000fee000801089e */
[----:B------:R-:W2:Y:S01]  /*7c00*/  MUFU.EX2 R3, R3 ;  /* 0x0000000300037308 */ /* 0x000ea20000000800 */
[--C-:B------:R-:W-:Y:S01]  /*7c10*/  FFMA.FTZ R157, R250, UR4, -R160.reuse ;  /* 0x00000004fa9d7c23 */ /* 0x100fe200080108a0 */
[----:B------:R-:W-:Y:S01]  /*7c20*/  FFMA.FTZ R148, R248, UR4, -R160 ;  /* 0x00000004f8947c23 */ /* 0x000fe200080108a0 */
[--C-:B------:R-:W-:Y:S07]  /*7c30*/  FFMA.FTZ R147, R246, UR4, -R158.reuse ;  /* 0x00000004f6937c23 */ /* 0x100fee000801089e */
[----:B------:R3:W4:Y:S01]  /*7c40*/  MUFU.EX2 R2, R4 ;  /* 0x0000000400027308 */ /* 0x0007220000000800 */
[----:B------:R-:W-:Y:S01]  /*7c50*/  FFMA.FTZ R145, R244, UR4, -R158 ;  /* 0x00000004f4917c23 */ /* 0x000fe2000801089e */
[--C-:B------:R-:W-:Y:S01]  /*7c60*/  FFMA.FTZ R149, R165, UR4, -R160.reuse ;  /* 0x00000004a5957c23 */ /* 0x100fe200080108a0 */
[----:B------:R-:W-:Y:S07]  /*7c70*/  FFMA.FTZ R146, R170, UR4, -R160 ;  /* 0x00000004aa927c23 */ /* 0x000fee00080108a0 */
[----:B------:R-:W-:Y:S01]  /*7c80*/  MUFU.EX2 R159, R159 ;  /* 0x0000009f009f7308 */ /* 0x000fe20000000800 */
[--C-:B------:R-:W-:Y:S01]  /*7c90*/  FFMA.FTZ R177, R226, UR4, -R158.reuse ;  /* 0x00000004e2b17c23 */ /* 0x100fe2000801089e */
[C---:B-1----:R-:W-:Y:S01]  /*7ca0*/  FMUL.FTZ R5, R132.reuse, R129 ;  /* 0x0000008184057220 */ /* 0x042fe20000410000 */
[C---:B------:R-:W-:Y:S07]  /*7cb0*/  FMUL.FTZ R16, R132.reuse, R116 ;  /* 0x0000007484107220 */ /* 0x040fee0000410000 */
[----:B------:R-:W1:Y:S01]  /*7cc0*/  MUFU.EX2 R155, R155 ;  /* 0x0000009b009b7308 */ /* 0x000e620000000800 */
[C---:B------:R-:W-:Y:S01]  /*7cd0*/  FMUL.FTZ R17, R132.reuse, R117 ;  /* 0x0000007584117220 */ /* 0x040fe20000410000 */
[C---:B--2---:R-:W-:Y:S01]  /*7ce0*/  FMUL.FTZ R6, R3.reuse, R130 ;  /* 0x0000008203067220 */ /* 0x044fe20000410000 */
[C---:B------:R-:W-:Y:S07]  /*7cf0*/  FMUL.FTZ R7, R3.reuse, R131 ;  /* 0x0000008303077220 */ /* 0x040fee0000410000 */
[----:B------:R-:W-:Y:S01]  /*7d00*/  MUFU.EX2 R156, R156 ;  /* 0x0000009c009c7308 */ /* 0x000fe20000000800 */
[C---:B------:R-:W-:Y:S01]  /*7d10*/  FMUL.FTZ R18, R3.reuse, R118 ;  /* 0x0000007603127220 */ /* 0x040fe20000410000 */
[----:B---3--:R-:W-:Y:S01]  /*7d20*/  FMUL.FTZ R4, R132, R128 ;  /* 0x0000008084047220 */ /* 0x008fe20000410000 */
[C---:B----4-:R-:W-:Y:S07]  /*7d30*/  FMUL.FTZ R8, R2.reuse, R124 ;  /* 0x0000007c02087220 */ /* 0x050fee0000410000 */
[----:B------:R-:W2:Y:S01]  /*7d40*/  MUFU.EX2 R152, R152 ;  /* 0x0000009800987308 */ /* 0x000ea20000000800 */
[C---:B------:R-:W-:Y:S01]  /*7d50*/  FMUL.FTZ R9, R2.reuse, R125 ;  /* 0x0000007d02097220 */ /* 0x040fe20000410000 */
[C---:B------:R-:W-:Y:S01]  /*7d60*/  FMUL.FTZ R12, R2.reuse, R120 ;  /* 0x00000078020c7220 */ /* 0x040fe20000410000 */
[----:B------:R-:W-:Y:S07]  /*7d70*/  FMUL.FTZ R13, R2, R121 ;  /* 0x00000079020d7220 */ /* 0x000fee0000410000 */
[----:B------:R-:W-:Y:S01]  /*7d80*/  MUFU.EX2 R154, R154 ;  /* 0x0000009a009a7308 */ /* 0x000fe20000000800 */
[----:B------:R-:W-:Y:S01]  /*7d90*/  FMUL.FTZ R19, R3, R119 ;  /* 0x0000007703137220 */ /* 0x000fe20000410000 */
[----:B-1----:R-:W-:Y:S01]  /*7da0*/  F2FP.BF16.F32.PACK_AB R128, R155, R159 ;  /* 0x0000009f9b80723e */ /* 0x002fe200000010ff */
[----:B------:R-:W-:Y:S07]  /*7db0*/  LDSM.16.MT88.4 R116, [R188+0x7800] ;  /* 0x00780000bc74783b */ /* 0x000fee0000004200 */
[----:B------:R-:W1:Y:S01]  /*7dc0*/  MUFU.EX2 R153, R153 ;  /* 0x0000009900997308 */ /* 0x000e620000000800 */
[C---:B------:R-:W-:Y:S01]  /*7dd0*/  FMUL.FTZ R32, R132.reuse, R100 ;  /* 0x0000006484207220 */ /* 0x040fe20000410000 */
[----:B------:R-:W-:Y:S01]  /*7de0*/  FMUL.FTZ R33, R132, R101 ;  /* 0x0000006584217220 */ /* 0x000fe20000410000 */
[C---:B------:R-:W-:Y:S07]  /*7df0*/  FMUL.FTZ R34, R3.reuse, R102 ;  /* 0x0000006603227220 */ /* 0x040fee0000410000 */
        /* <DEDUP_REMOVED lines=8> */
[----:B------:R-:W3:Y:S01]  /*7e80*/  MUFU.EX2 R0, R0 ;  /* 0x0000000000007308 */ /* 0x000ee20000000800 */
[----:B------:R-:W-:Y:S01]  /*7e90*/  FMUL.FTZ R49, R132, R85 ;  /* 0x0000005584317220 */ /* 0x000fe20000410000 */
[----:B-1----:R-:W-:Y:S01]  /*7ea0*/  F2FP.BF16.F32.PACK_AB R130, R153, R154 ;  /* 0x0000009a9982723e */ /* 0x002fe200000010ff */
[C---:B------:R-:W-:Y:S07]  /*7eb0*/  FMUL.FTZ R50, R3.reuse, R86 ;  /* 0x0000005603327220 */ /* 0x040fee0000410000 */
[----:B------:R-:W-:Y:S01]  /*7ec0*/  MUFU.EX2 R157, R157 ;  /* 0x0000009d009d7308 */ /* 0x000fe20000000800 */
[----:B------:R-:W-:Y:S01]  /*7ed0*/  FMUL.FTZ R51, R3, R87 ;  /* 0x0000005703337220 */ /* 0x000fe20000410000 */
[C---:B------:R-:W-:Y:S01]  /*7ee0*/  FMUL.FTZ R56, R2.reuse, R76 ;  /* 0x0000004c02387220 */ /* 0x040fe20000410000 */
[----:B------:R-:W-:Y:S07]  /*7ef0*/  LDSM.16.MT88.4 R84, [R143+0x6800] ;  /* 0x006800008f54783b */ /* 0x000fee0000004200 */
[----:B------:R-:W1:Y:S01]  /*7f00*/  MUFU.EX2 R148, R148 ;  /* 0x0000009400947308 */ /* 0x000e620000000800 */
[----:B------:R-:W-:Y:S01]  /*7f10*/  FMUL.FTZ R57, R2, R77 ;  /* 0x0000004d02397220 */ /* 0x000fe20000410000 */
[----:B--2---:R-:W-:Y:S01]  /*7f20*/  F2FP.BF16.F32.PACK_AB R131, R150, R151 ;  /* 0x000000979683723e */ /* 0x004fe200000010ff */
[----:B------:R-:W-:Y:S07]  /*7f30*/  FFMA.FTZ R226, R227, UR4, -R158 ;  /* 0x00000004e3e27c23 */ /* 0x000fee000801089e */
[----:B------:R-:W-:Y:S01]  /*7f40*/  MUFU.EX2 R147, R147 ;  /* 0x0000009300937308 */ /* 0x000fe20000000800 */
[----:B------:R-:W-:Y:S01]  /*7f50*/  FMUL.FTZ R24, R2, R108 ;  /* 0x0000006c02187220 */ /* 0x000fe20000410000 */
[C---:B---3--:R-:W-:Y:S01]  /*7f60*/  FMUL.FTZ R46, R0.reuse, R90 ;  /* 0x0000005a002e7220 */ /* 0x048fe20000410000 */
[C---:B------:R-:W-:Y:S07]  /*7f70*/  FMUL.FTZ R47, R0.reuse, R91 ;  /* 0x0000005b002f7220 */ /* 0x040fee0000410000 */
[----:B------:R-:W2:Y:S01]  /*7f80*/  MUFU.EX2 R145, R145 ;  /* 0x0000009100917308 */ /* 0x000ea20000000800 */
[-C--:B-----5:R-:W-:Y:S01]  /*7f90*/  HMMA.16816.F32.BF16 R4, R128, R20.reuse, R4 ;  /* 0x000000148004723c */ /* 0x0a0fe20000041804 */
[----:B------:R-:W-:Y:S08]  /*7fa0*/  LDSM.16.MT88.4 R88, [R142+0x6800] ;  /* 0x006800008e58783b */ /* 0x000ff00000004200 */
[----:B------:R-:W-:Y:S01]  /*7fb0*/  MUFU.EX2 R149, R149 ;  /* 0x0000009500957308 */ /* 0x000fe20000000800 */
[C---:B------:R-:W-:Y:S01]  /*7fc0*/  FMUL.FTZ R10, R0.reuse, R126 ;  /* 0x0000007e000a7220 */ /* 0x040fe20000410000 */
[----:B------:R-:W-:Y:S08]  /*7fd0*/  FMUL.FTZ R11, R0, R127 ;  /* 0x0000007f000b7220 */ /* 0x000ff00000410000 */
[----:B------:R-:W3:Y:S01]  /*7fe0*/  MUFU.EX2 R146, R146 ;  /* 0x0000009200927308 */ /* 0x000ee20000000800 */
[----:B-1----:R-:W-:Y:S01]  /*7ff0*/  F2FP.BF16.F32.PACK_AB R64, R148, R157 ;  /* 0x0000009d9440723e */ /* 0x002fe200000010ff */
[C---:B------:R-:W-:Y:S01]  /*8000*/  FMUL.FTZ R14, R0.reuse, R122 ;  /* 0x0000007a000e7220 */ /* 0x040fe20000410000 */
[C---:B------:R-:W-:Y:S07]  /*8010*/  FMUL.FTZ R15, R0.reuse, R123 ;  /* 0x0000007b000f7220 */ /* 0x040fee0000410000 */
[----:B------:R-:W-:Y:S01]  /*8020*/  MUFU.EX2 R144, R144 ;  /* 0x0000009000907308 */ /* 0x000fe20000000800 */
[C---:B------:R-:W-:Y:S01]  /*8030*/  FMUL.FTZ R58, R0.reuse, R78 ;  /* 0x0000004e003a7220 */ /* 0x040fe20000410000 */
[----:B--2---:R-:W-:Y:S01]  /*8040*/  F2FP.BF16.F32.PACK_AB R65, R145, R147 ;  /* 0x000000939141723e */ /* 0x004fe200000010ff */
[----:B------:R-:W-:Y:S07]  /*8050*/  FMUL.FTZ R59, R0, R79 ;  /* 0x0000004f003b7220 */ /* 0x000fee0000410000 */
[----:B------:R-:W1:Y:S01]  /*8060*/  MUFU.EX2 R141, R141 ;  /* 0x0000008d008d7308 */ /* 0x000e620000000800 */
[----:B------:R-:W-:Y:S01]  /*8070*/  LDSM.16.MT88.4 R76, [R188+0x6800] ;  /* 0x00680000bc4c783b */ /* 0x000fe20000004200 */
[----:B------:R-:W-:Y:S01]  /*8080*/  FMUL.FTZ R25, R2, R109 ;  /* 0x0000006d02197220 */ /* 0x000fe20000410000 */
[C---:B------:R-:W-:Y:S01]  /*8090*/  FMUL.FTZ R26, R0.reuse, R110 ;  /* 0x0000006e001a7220 */ /* 0x040fe20000410000 */
[----:B------:R-:W-:Y:S01]  /*80a0*/  FMUL.FTZ R27, R0, R111 ;  /* 0x0000006f001b7220 */ /* 0x000fe20000410000 */
[----:B------:R-:W-:Y:S01]  /*80b0*/  FMUL.FTZ R28, R2, R104 ;  /* 0x00000068021c7220 */ /* 0x000fe20000410000 */
[----:B---3--:R-:W-:Y:S01]  /*80c0*/  F2FP.BF16.F32.PACK_AB R66, R146, R149 ;  /* 0x000000959242723e */ /* 0x008fe200000010ff */
[----:B------:R-:W-:Y:S01]  /*80d0*/  FMUL.FTZ R29, R2, R105 ;  /* 0x00000069021d7220 */ /* 0x000fe20000410000 */
[C---:B------:R-:W-:Y:S01]  /*80e0*/  FMUL.FTZ R30, R0.reuse, R106 ;  /* 0x0000006a001e7220 */ /* 0x040fe20000410000 */
[----:B------:R-:W-:Y:S01]  /*80f0*/  FMUL.FTZ R31, R0, R107 ;  /* 0x0000006b001f7220 */ /* 0x000fe20000410000 */
[C---:B------:R-:W-:Y:S01]  /*8100*/  FMUL.FTZ R40, R2.reuse, R92 ;  /* 0x0000005c02287220 */ /* 0x040fe20000410000 */
[----:B------:R-:W-:Y:S01]  /*8110*/  FMUL.FTZ R41, R2, R93 ;  /* 0x0000005d02297220 */ /* 0x000fe20000410000 */
[C---:B------:R-:W-:Y:S01]  /*8120*/  FMUL.FTZ R42, R0.reuse, R94 ;  /* 0x0000005e002a7220 */ /* 0x040fe20000410000 */
[----:B------:R-:W-:Y:S01]  /*8130*/  FMUL.FTZ R43, R0, R95 ;  /* 0x0000005f002b7220 */ /* 0x000fe20000410000 */
[----:B-1----:R-:W-:Y:S01]  /*8140*/  F2FP.BF16.F32.PACK_AB R67, R141, R144 ;  /* 0x000000908d43723e */ /* 0x002fe200000010ff */
        /* <DEDUP_REMOVED lines=25> */
[--C-:B------:R-:W-:Y:S01]  /*82e0*/  FFMA.FTZ R171, R171, UR4, -R160.reuse ;  /* 0x00000004abab7c23 */ /* 0x100fe200080108a0 */
[----:B------:R-:W-:Y:S07]  /*82f0*/  FFMA.FTZ R170, R230, UR4, -R160 ;  /* 0x00000004e6aa7c23 */ /* 0x000fee00080108a0 */
[----:B------:R-:W-:Y:S01]  /*8300*/  MUFU.EX2 R167, R167 ;  /* 0x000000a700a77308 */ /* 0x000fe20000000800 */
[--C-:B------:R-:W-:Y:S01]  /*8310*/  FFMA.FTZ R173, R228, UR4, -R158.reuse ;  /* 0x00000004e4ad7c23 */ /* 0x100fe2000801089e */
[-C--:B------:R-:W-:Y:S08]  /*8320*/  HMMA.16816.F32.BF16 R20, R128, R36.reuse, R20 ;  /* 0x000000248014723c */ /* 0x080ff00000041814 */
[----:B------:R-:W-:Y:S01]  /*8330*/  MUFU.EX2 R168, R168 ;  /* 0x000000a800a87308 */ /* 0x000fe20000000800 */
[----:B------:R-:W-:Y:S01]  /*8340*/  FFMA.FTZ R176, R251, UR4, -R158 ;  /* 0x00000004fbb07c23 */ /* 0x000fe2000801089e */
[--C-:B------:R-:W-:Y:S01]  /*8350*/  FFMA.FTZ R174, R247, UR4, -R160.reuse ;  /* 0x00000004f7ae7c23 */ /* 0x100fe200080108a0 */
[----:B------:R-:W-:Y:S07]  /*8360*/  FFMA.FTZ R175, R249, UR4, -R160 ;  /* 0x00000004f9af7c23 */ /* 0x000fee00080108a0 */
        /* <DEDUP_REMOVED lines=16> */
[----:B------:R-:W-:Y:S01]  /*8470*/  MUFU.EX2 R174, R174 ;  /* 0x000000ae00ae7308 */ /* 0x000fe20000000800 */
[C---:B------:R-:W-:Y:S01]  /*8480*/  FMUL.FTZ R38, R3.reuse, R98 ;  /* 0x0000006203267220 */ /* 0x040fe20000410000 */
[----:B------:R-:W-:Y:S01]  /*8490*/  FMUL.FTZ R39, R3, R99 ;  /* 0x0000006303277220 */ /* 0x000fe20000410000 */
[----:B-1----:R-:W-:Y:S01]  /*84a0*/  F2FP.BF16.F32.PACK_AB R72, R170, R171 ;  /* 0x000000abaa48723e */ /* 0x002fe200000010ff */
[----:B------:R-:W1:Y:S06]  /*84b0*/  LDSM.16.MT88.4 R96, [R142+0x6000] ;  /* 0x006000008e60783b */ /* 0x000e6c0000004200 */
[----:B------:R-:W3:Y:S01]  /*84c0*/  MUFU.EX2 R175, R175 ;  /* 0x000000af00af7308 */ /* 0x000ee20000000800 */
[----:B------:R-:W-:Y:S01]  /*84d0*/  FFMA.FTZ R233, R243, UR4, -R162 ;  /* 0x00000004f3e97c23 */ /* 0x000fe200080108a2 */
[--C-:B------:R-:W-:Y:S01]  /*84e0*/  FFMA.FTZ R241, R224, UR4, -R161.reuse ;  /* 0x00000004e0f17c23 */ /* 0x100fe200080108a1 */
[--C-:B------:R-:W-:Y:S01]  /*84f0*/  FFMA.FTZ R222, R222, UR4, -R161.reuse ;  /* 0x00000004dede7c23 */ /* 0x100fe200080108a1 */
[-C--:B------:R-:W-:Y:S06]  /*8500*/  HMMA.16816.F32.BF16 R36, R128, R52.reuse, R36 ;  /* 0x000000348024723c */ /* 0x080fec0000041824 */
[----:B------:R-:W4:Y:S01]  /*8510*/  MUFU.EX2 R172, R172 ;  /* 0x000000ac00ac7308 */ /* 0x000f220000000800 */
[----:B--2---:R-:W-:Y:S01]  /*8520*/  F2FP.BF16.F32.PACK_AB R73, R176, R173 ;  /* 0x000000adb049723e */ /* 0x004fe200000010ff */
[--C-:B------:R-:W-:Y:S08]  /*8530*/  FFMA.FTZ R224, R229, UR4, -R160.reuse ;  /* 0x00000004e5e07c23 */ /* 0x100ff000080108a0 */
[----:B------:R-:W-:Y:S01]  /*8540*/  MUFU.EX2 R178, R178 ;  /* 0x000000b200b27308 */ /* 0x000fe20000000800 */
[----:B------:R-:W-:Y:S01]  /*8550*/  FFMA.FTZ R228, R239, UR4, -R160 ;  /* 0x00000004efe47c23 */ /* 0x000fe200080108a0 */
[--C-:B------:R-:W-:Y:S01]  /*8560*/  FFMA.FTZ R230, R221, UR4, -R158.reuse ;  /* 0x00000004dde67c23 */ /* 0x100fe2000801089e */
[C---:B------:R-:W-:Y:S07]  /*8570*/  HMMA.16816.F32.BF16 R40, R64.reuse, R52, R40 ;  /* 0x000000344028723c */ /* 0x040fee0000041828 */
[----:B------:R-:W-:Y:S01]  /*8580*/  MUFU.EX2 R179, R179 ;  /* 0x000000b300b37308 */ /* 0x000fe20000000800 */
[C---:B------:R-:W-:Y:S01]  /*8590*/  FMUL.FTZ R52, R132.reuse, R80 ;  /* 0x0000005084347220 */ /* 0x040fe20000410000 */
[----:B------:R-:W-:Y:S01]  /*85a0*/  FMUL.FTZ R53, R132, R81 ;  /* 0x0000005184357220 */ /* 0x000fe20000410000 */
[----:B---3--:R-:W-:Y:S07]  /*85b0*/  F2FP.BF16.F32.PACK_AB R74, R175, R174 ;  /* 0x000000aeaf4a723e */ /* 0x008fee00000010ff */
[----:B------:R-:W-:Y:S01]  /*85c0*/  MUFU.EX2 R218, R218 ;  /* 0x000000da00da7308 */ /* 0x000fe20000000800 */
[-C--:B------:R-:W-:Y:S03]  /*85d0*/  HMMA.16816.F32.BF16 R44, R64, R54.reuse, R44 ;  /* 0x00000036402c723c */ /* 0x080fe6000004182c */
[----:B----4-:R-:W-:Y:S06]  /*85e0*/  F2FP.BF16.F32.PACK_AB R75, R172, R177 ;  /* 0x000000b1ac4b723e */ /* 0x010fec00000010ff */
[----:B------:R-:W-:Y:S01]  /*85f0*/  MUFU.EX2 R237, R237 ;  /* 0x000000ed00ed7308 */ /* 0x000fe20000000800 */
[----:B------:R-:W-:Y:S01]  /*8600*/  FFMA.FTZ R223, R223, UR4, -R158 ;  /* 0x00000004dfdf7c23 */ /* 0x000fe2000801089e */
[--C-:B------:R-:W-:Y:S01]  /*8610*/  FFMA.FTZ R231, R231, UR4, -R160.reuse ;  /* 0x00000004e7e77c23 */ /* 0x100fe200080108a0 */
[----:B------:R-:W-:Y:S01]  /*8620*/  FFMA.FTZ R235, R235, UR4, -R160 ;  /* 0x00000004ebeb7c23 */ /* 0x000fe200080108a0 */
[C---:B------:R-:W-:Y:S06]  /*8630*/  HMMA.16816.F32.BF16 R48, R128.reuse, R54, R48 ;  /* 0x000000368030723c */ /* 0x040fec0000041830 */
        /* <DEDUP_REMOVED lines=17> */
[----:B------:R-:W-:Y:S01]  /*8750*/  MUFU.EX2 R228, R228 ;  /* 0x000000e400e47308 */ /* 0x000fe20000000800 */
[----:B------:R-:W-:Y:S01]  /*8760*/  FFMA.FTZ R138, R138, UR4, -R158 ;  /* 0x000000048a8a7c23 */ /* 0x000fe2000801089e */
[----:B------:R-:W-:Y:S08]  /*8770*/  FFMA.FTZ R180, R180, UR4, -R160 ;  /* 0x00000004b4b47c23 */ /* 0x000ff000080108a0 */
[----:B------:R-:W1:Y:S01]  /*8780*/  MUFU.EX2 R221, R235 ;  /* 0x000000eb00dd7308 */ /* 0x000e620000000800 */
[C---:B------:R-:W-:Y:S01]  /*8790*/  FFMA.FTZ R159, R132.reuse, R211, R159 ;  /* 0x000000d3849f7223 */ /* 0x040fe2000001009f */
[-C--:B------:R-:W-:Y:S08]  /*87a0*/  HMMA.16816.F32.BF16 R60, R64, R98.reuse, R60 ;  /* 0x00000062403c723c */ /* 0x080ff0000004183c */
[----:B------:R-:W-:Y:S01]  /*87b0*/  MUFU.EX2 R230, R230 ;  /* 0x000000e600e67308 */ /* 0x000fe20000000800 */
[C---:B------:R-:W-:Y:S01]  /*87c0*/  FMUL.FTZ R64, R132.reuse, R68 ;  /* 0x0000004484407220 */ /* 0x040fe20000410000 */
[----:B------:R-:W-:Y:S01]  /*87d0*/  FMUL.FTZ R65, R132, R69 ;  /* 0x0000004584417220 */ /* 0x000fe20000410000 */
[C---:B------:R-:W-:Y:S01]  /*87e0*/  FMUL.FTZ R66, R3.reuse, R70 ;  /* 0x0000004603427220 */ /* 0x040fe20000410000 */
[----:B------:R-:W-:Y:S01]  /*87f0*/  FMUL.FTZ R67, R3, R71 ;  /* 0x0000004703437220 */ /* 0x000fe20000410000 */
[----:B------:R-:W-:Y:S05]  /*8800*/  F2FP.BF16.F32.PACK_AB R68, R163, R92 ;  /* 0x0000005ca344723e */ /* 0x000fea00000010ff */
[----:B------:R-:W3:Y:S01]  /*8810*/  MUFU.EX2 R223, R223 ;  /* 0x000000df00df7308 */ /* 0x000ee20000000800 */
        /* <DEDUP_REMOVED lines=20> */
[----:B------:R-:W-:Y:S09]  /*8960*/  FADD.FTZ R156, R152, R156 ;  /* 0x0000009c989c7221 */ /* 0x000ff20000010000 */
[----:B------:R-:W-:Y:S01]  /*8970*/  MUFU.EX2 R180, R180 ;  /* 0x000000b400b47308 */ /* 0x000fe20000000800 */
        /* <DEDUP_REMOVED lines=33> */
[----:B------:R-:W-:Y:S02]  /*8b90*/  MOV R0, R135 ;  /* 0x0000008700007202 */ /* 0x000fe40000000f00 */
[----:B------:R-:W-:Y:S02]  /*8ba0*/  MOV R3, R136 ;  /* 0x0000008800037202 */ /* 0x000fe40000000f00 */
        /* <DEDUP_REMOVED lines=114> */
.L_x_1810:
[----:B------:R-:W1:Y:S01]  /*92d0*/  SHFL.BFLY PT, R8, R211, 0x2, 0x1f ;  /* 0x0c401f00d3087f89 */ /* 0x000e6200000e0000 */
[----:B------:R-:W2:Y:S01]  /*92e0*/  S2UR UR4, SR_CgaCtaId ;  /* 0x00000000000479c3 */ /* 0x000ea20000008800 */
[----:B------:R-:W-:Y:S01]  /*92f0*/  UMOV UR5, 0x400 ;  /* 0x0000040000057882 */ /* 0x000fe20000000000 */
[----:B------:R-:W-:Y:S01]  /*9300*/  ISETP.NE.AND P3, PT, R203, -0x1, PT ;  /* 0xffffffffcb00780c */ /* 0x000fe20003f65270 */
[----:B------:R-:W3:Y:S04]  /*9310*/  SHFL.BFLY PT, R4, R209, 0x2, 0x1f ;  /* 0x0c401f00d1047f89 */ /* 0x000ee800000e0000 */
[----:B------:R-:W4:Y:S04]  /*9320*/  SHFL.BFLY PT, R5, R208, 0x2, 0x1f ;  /* 0x0c401f00d0057f89 */ /* 0x000f2800000e0000 */
[----:B------:R-:W5:Y:S01]  /*9330*/  SHFL.BFLY PT, R12, R207, 0x2, 0x1f ;  /* 0x0c401f00cf0c7f89 */ /* 0x000f6200000e0000 */
[----:B------:R-:W5:Y:S01]  /*9340*/  S2R R2, SR_TID.X ;  /* 0x0000000000027919 */ /* 0x000f620000002100 */
[----:B------:R-:W5:Y:S01]  /*9350*/  S2R R0, SR_TID.X ;  /* 0x0000000000007919 */ /* 0x000f620000002100 */
[----:B-1----:R-:W-:Y:S01]  /*9360*/  FADD.FTZ R8, R8, R211 ;  /* 0x000000d308087221 */ /* 0x002fe20000010000 */
[----:B--2---:R-:W-:Y:S01]  /*9370*/  ULEA UR4, UR4, UR5, 0x18 ;  /* 0x0000000504047291 */ /* 0x004fe2000f8ec0ff */
[----:B---3--:R-:W-:-:S03]  /*9380*/  FADD.FTZ R4, R4, R209 ;  /* 0x000000d104047221 */ /* 0x008fc60000010000 */
[----:B------:R-:W1:Y:S01]  /*9390*/  SHFL.BFLY PT, R7, R8, 0x1, 0x1f ;  /* 0x0c201f0008077f89 */ /* 0x000e6200000e0000 */
[----:B----4-:R-:W-:-:S03]  /*93a0*/  FADD.FTZ R5, R5, R208 ;  /* 0x000000d005057221 */ /* 0x010fc60000010000 */
[----:B------:R-:W2:Y:S01]  /*93b0*/  SHFL.BFLY PT, R3, R4, 0x1, 0x1f ;  /* 0x0c201f0004037f89 */ /* 0x000ea200000e0000 */
[----:B-----5:R-:W-:-:S03]  /*93c0*/  FADD.FTZ R12, R12, R207 ;  /* 0x000000cf0c0c7221 */ /* 0x020fc60000010000 */
[----:B------:R-:W3:Y:S04]  /*93d0*/  SHFL.BFLY PT, R6, R5, 0x1, 0x1f ;  /* 0x0c201f0005067f89 */ /* 0x000ee800000e0000 */
[----:B------:R-:W4:Y:S01]  /*93e0*/  SHFL.BFLY PT, R11, R12, 0x1, 0x1f ;  /* 0x0c201f000c0b7f89 */ /* 0x000f2200000e0000 */
[C---:B------:R-:W-:Y:S02]  /*93f0*/  LOP3.LUT P0, RZ, R2.reuse, 0x4, RZ, 0xc0, !PT ;  /* 0x0000000402ff7812 */ /* 0x040fe4000780c0ff */
[----:B------:R-:W-:Y:S01]  /*9400*/  LOP3.LUT P2, RZ, R2, 0x8, RZ, 0xc0, !PT ;  /* 0x0000000802ff7812 */ /* 0x000fe2000784c0ff */
[----:B-1----:R-:W-:Y:S01]  /*9410*/  FADD.FTZ R7, R8, R7 ;  /* 0x0000000708077221 */ /* 0x002fe20000010000 */
[----:B------:R-:W-:-:S03]  /*9420*/  SHF.L.U32 R8, R2, 0x4, RZ ;  /* 0x0000000402087819 */ /* 0x000fc600000006ff */
[----:B------:R-:W1:Y:S01]  /*9430*/  MUFU.RCP R10, R7 ;  /* 0x00000007000a7308 */ /* 0x000e620000001000 */
[----:B--2---:R-:W-:Y:S01]  /*9440*/  FADD.FTZ R13, R4, R3 ;  /* 0x00000003040d7221 */ /* 0x004fe20000010000 */
[----:B------:R-:W-:Y:S01]  /*9450*/  LOP3.LUT R8, R8, 0x1c0, RZ, 0xc0, !PT ;  /* 0x000001c008087812 */ /* 0x000fe200078ec0ff */
[----:B---3--:R-:W-:Y:S01]  /*9460*/  FADD.FTZ R6, R5, R6 ;  /* 0x0000000605067221 */ /* 0x008fe20000010000 */
[----:B------:R-:W-:Y:S02]  /*9470*/  SHF.L.U32 R5, R2, 0x1, RZ ;  /* 0x0000000102057819 */ /* 0x000fe400000006ff */
[----:B------:R-:W-:Y:S02]  /*9480*/  SHF.L.U32 R3, R0, 0x5, RZ ;  /* 0x0000000500037819 */ /* 0x000fe400000006ff */
[----:B------:R-:W2:Y:S01]  /*9490*/  MUFU.RCP R4, R13 ;  /* 0x0000000d00047308 */ /* 0x000ea20000001000 */
[----:B------:R-:W-:Y:S01]  /*94a0*/  LOP3.LUT R8, R8, 0x38, R5, 0xf8, !PT ;  /* 0x0000003808087812 */ /* 0x000fe200078ef805 */
[----:B----4-:R-:W-:Y:S01]  /*94b0*/  FADD.FTZ R11, R12, R11 ;  /* 0x0000000b0c0b7221 */ /* 0x010fe20000010000 */
[----:B------:R-:W-:-:S02]  /*94c0*/  LOP3.LUT R5, R5, 0x6, RZ, 0xc0, !PT ;  /* 0x0000000605057812 */ /* 0x000fc400078ec0ff */
[----:B------:R-:W-:Y:S02]  /*94d0*/  LOP3.LUT R3, R3, 0x7c00, RZ, 0xc0, !PT ;  /* 0x00007c0003037812 */ /* 0x000fe400078ec0ff */
[----:B------:R-:W-:Y:S01]  /*94e0*/  FSETP.NE.FTZ.AND P1, PT, R7, RZ, PT ;  /* 0x000000ff0700720b */ /* 0x000fe20003f35000 */
[----:B------:R-:W3:Y:S01]  /*94f0*/  MUFU.RCP R9, R6 ;  /* 0x0000000600097308 */ /* 0x000ee20000001000 */
[----:B------:R-:W-:Y:S02]  /*9500*/  IADD3 R3, PT, PT, R8, R5, R3 ;  /* 0x0000000508037210 */ /* 0x000fe40007ffe003 */
[----:B-1----:R-:W-:Y:S02]  /*9510*/  FSEL R10, R10, 1, P1 ;  /* 0x3f8000000a0a7808 */ /* 0x002fe40000800000 */
[----:B------:R-:W-:Y:S02]  /*9520*/  FSETP.NE.FTZ.AND P5, PT, R13, RZ, PT ;  /* 0x000000ff0d00720b */ /* 0x000fe40003fb5000 */
[----:B------:R-:W-:Y:S01]  /*9530*/  FSETP.NE.FTZ.AND P6, PT, R6, RZ, PT ;  /* 0x000000ff0600720b */ /* 0x000fe20003fd5000 */
        /* <DEDUP_REMOVED lines=18> */
[----:B------:R-:W2:Y:S01]  /*9660*/  LDC.U8 R10, c[0x0][0x549] ;  /* 0x00015240ff0a7b82 */ /* 0x000ea20000000000 */
[----:B------:R-:W-:Y:S01]  /*9670*/  FSETP.NE.FTZ.AND P4, PT, R11, RZ, PT ;  /* 0x000000ff0b00720b */ /* 0x000fe20003f95000 */
[----:B------:R-:W4:Y:S01]  /*9680*/  @P1 MUFU.LG2 R7, R7 ;  /* 0x0000000700071308 */ /* 0x000f220000000c00 */
[----:B---3--:R-:W-:Y:S01]  /*9690*/  FSEL R9, R9, 1, P6 ;  /* 0x3f80000009097808 */ /* 0x008fe20003000000 */
        /* <DEDUP_REMOVED lines=17> */
[----:B------:R-:W-:Y:S01]  /*97b0*/  FMUL.FTZ R130, R9, R130 ;  /* 0x0000008209827220 */ /* 0x000fe20000410000 */
[----:B-1----:R-:W-:Y:S01]  /*97c0*/  FSEL R5, R5, 1, P4 ;  /* 0x3f80000005057808 */ /* 0x002fe20002000000 */
[C---:B------:R-:W-:Y:S01]  /*97d0*/  FMUL.FTZ R131, R9.reuse, R131 ;  /* 0x0000008309837220 */ /* 0x040fe20000410000 */
[----:B------:R-:W-:Y:S01]  /*97e0*/  SEL R4, R4, 0xfffffff0, !P0 ;  /* 0xfffffff004047807 */ /* 0x000fe20004000000 */
[C---:B------:R-:W-:Y:S01]  /*97f0*/  FMUL.FTZ R118, R9.reuse, R118 ;  /* 0x0000007609767220 */ /* 0x040fe20000410000 */
[----:B------:R-:W-:Y:S01]  /*9800*/  LOP3.LUT P0, RZ, R2, 0x10, RZ, 0xc0, !PT ;  /* 0x0000001002ff7812 */ /* 0x000fe2000780c0ff */
[----:B------:R-:W-:Y:S01]  /*9810*/  FMUL.FTZ R119, R9, R119 ;  /* 0x0000007709777220 */ /* 0x000fe20000410000 */
[----:B------:R-:W-:Y:S01]  /*9820*/  MOV R8, 0x20 ;  /* 0x0000002000087802 */ /* 0x000fe20000000f00 */
[C---:B------:R-:W-:Y:S01]  /*9830*/  FMUL.FTZ R126, R5.reuse, R126 ;  /* 0x0000007e057e7220 */ /* 0x040fe20000410000 */
[----:B------:R-:W-:Y:S01]  /*9840*/  FMUL.FTZ R127, R5, R127 ;  /* 0x0000007f057f7220 */ /* 0x000fe20000410000 */
[----:B------:R-:W-:Y:S01]  /*9850*/  LEA R3, R3, UR4, 0x1 ;  /* 0x0000000403037c11 */ /* 0x000fe2000f8e08ff */
[C---:B------:R-:W-:Y:S01]  /*9860*/  FMUL.FTZ R122, R5.reuse, R122 ;  /* 0x0000007a057a7220 */ /* 0x040fe20000410000 */
[----:B------:R-:W-:Y:S01]  /*9870*/  SEL R8, R8, 0xffffffe0, !P2 ;  /* 0xffffffe008087807 */ /* 0x000fe20005000000 */
        /* <DEDUP_REMOVED lines=14> */
[----:B------:R-:W-:Y:S01]  /*9960*/  STS [R3], R128 ;  /* 0x0000008003007388 */ /* 0x000fe20000000800 */
[----:B------:R-:W-:Y:S01]  /*9970*/  IADD3 R19, PT, PT, R8, R3, RZ ;  /* 0x0000000308137210 */ /* 0x000fe20007ffe0ff */
[----:B------:R-:W-:Y:S01]  /*9980*/  FMUL.FTZ R98, R9, R98 ;  /* 0x0000006209627220 */ /* 0x000fe20000410000 */
[----:B------:R-:W-:Y:S01]  /*9990*/  F2FP.BF16.F32.PACK_AB R124, R125, R124 ;  /* 0x0000007c7d7c723e */ /* 0x000fe200000010ff */
[----:B------:R-:W-:Y:S01]  /*99a0*/  STS [R3+0x400], R130 ;  /* 0x0004008203007388 */ /* 0x000fe20000000800 */
[----:B------:R-:W-:Y:S01]  /*99b0*/  F2FP.BF16.F32.PACK_AB R126, R127, R126 ;  /* 0x0000007e7f7e723e */ /* 0x000fe200000010ff */
[----:B------:R-:W-:Y:S01]  /*99c0*/  FMUL.FTZ R99, R9, R99 ;  /* 0x0000006309637220 */ /* 0x000fe20000410000 */
[----:B------:R-:W-:Y:S01]  /*99d0*/  IADD3 R17, PT, PT, R3, 0x40, RZ ;  /* 0x0000004003117810 */ /* 0x000fe20007ffe0ff */
[----:B------:R-:W-:Y:S01]  /*99e0*/  STS [R15], R116 ;  /* 0x000000740f007388 */ /* 0x000fe20000000800 */
[----:B------:R-:W-:Y:S01]  /*99f0*/  F2FP.BF16.F32.PACK_AB R120, R121, R120 ;  /* 0x000000787978723e */ /* 0x000fe200000010ff */
[----:B------:R-:W-:Y:S01]  /*9a00*/  FMUL.FTZ R86, R9, R86 ;  /* 0x0000005609567220 */ /* 0x000fe20000410000 */
[----:B------:R-:W-:Y:S01]  /*9a10*/  F2FP.BF16.F32.PACK_AB R122, R123, R122 ;  /* 0x0000007a7b7a723e */ /* 0x000fe200000010ff */
[----:B------:R-:W-:Y:S01]  /*9a20*/  STS [R15+0x400], R118 ;  /* 0x000400760f007388 */ /* 0x000fe20000000800 */
[----:B------:R-:W-:Y:S01]  /*9a30*/  @P0 IADD3 R17, PT, PT, R3, -0x40, RZ ;  /* 0xffffffc003110810 */ /* 0x000fe20007ffe0ff */
[----:B------:R-:W-:Y:S01]  /*9a40*/  FMUL.FTZ R87, R9, R87 ;  /* 0x0000005709577220 */ /* 0x000fe20000410000 */
[----:B------:R-:W-:Y:S01]  /*9a50*/  F2FP.BF16.F32.PACK_AB R112, R113, R112 ;  /* 0x000000707170723e */ /* 0x000fe200000010ff */
[----:B------:R-:W-:Y:S01]  /*9a60*/  STS [R3+0x2000], R124 ;  /* 0x0020007c03007388 */ /* 0x000fe20000000800 */
[----:B------:R-:W-:Y:S01]  /*9a70*/  F2FP.BF16.F32.PACK_AB R114, R115, R114 ;  /* 0x000000727372723e */ /* 0x000fe200000010ff */
[----:B------:R-:W-:Y:S01]  /*9a80*/  FMUL.FTZ R94, R5, R94 ;  /* 0x0000005e055e7220 */ /* 0x000fe20000410000 */
[----:B--2---:R-:W-:Y:S01]  /*9a90*/  ISETP.NE.AND P0, PT, R10, RZ, PT ;  /* 0x000000ff0a00720c */ /* 0x004fe20003f05270 */
[----:B------:R1:W-:Y:S01]  /*9aa0*/  STS [R3+0x2400], R126 ;  /* 0x0024007e03007388 */ /* 0x0003e20000000800 */
[----:B------:R-:W-:Y:S01]  /*9ab0*/  F2FP.BF16.F32.PACK_AB R100, R101, R100 ;  /* 0x000000646564723e */ /* 0x000fe200000010ff */
[----:B------:R-:W2:Y:S01]  /*9ac0*/  LDC R10, c[0x0][0x434] ;  /* 0x00010d00ff0a7b82 */ /* 0x000ea20000000800 */
[----:B------:R-:W-:Y:S01]  /*9ad0*/  F2FP.BF16.F32.PACK_AB R102, R103, R102 ;  /* 0x000000666766723e */ /* 0x000fe200000010ff */
[----:B------:R-:W-:Y:S01]  /*9ae0*/  STS [R15+0x2000], R120 ;  /* 0x002000780f007388 */ /* 0x000fe20000000800 */
[----:B------:R-:W-:Y:S01]  /*9af0*/  IADD3 R21, PT, PT, R4, R19, RZ ;  /* 0x0000001304157210 */ /* 0x000fe20007ffe0ff */
        /* <DEDUP_REMOVED lines=8> */
[----:B------:R-:W-:Y:S01]  /*9b80*/  FMUL.FTZ R91, R5, R91 ;  /* 0x0000005b055b7220 */ /* 0x000fe20000410000 */
[----:B------:R-:W-:Y:S01]  /*9b90*/  IADD3 R23, PT, PT, R8, R17, RZ ;  /* 0x0000001108177210 */ /* 0x000fe20007ffe0ff */
[----:B------:R-:W-:Y:S01]  /*9ba0*/  STS [R19+0x400], R114 ;  /* 0x0004007213007388 */ /* 0x000fe20000000800 */
[----:B------:R-:W-:Y:S01]  /*9bb0*/  F2FP.BF16.F32.PACK_AB R96, R97, R96 ;  /* 0x000000606160723e */ /* 0x000fe200000010ff */
[----:B------:R-:W-:Y:S01]  /*9bc0*/  FMUL.FTZ R82, R9, R82 ;  /* 0x0000005209527220 */ /* 0x000fe20000410000 */
[C---:B------:R-:W-:Y:S01]  /*9bd0*/  IADD3 R25, PT, PT, R4.reuse, R23, RZ ;  /* 0x0000001704197210 */ /* 0x040fe20007ffe0ff */
[----:B------:R-:W-:Y:S01]  /*9be0*/  STS [R21], R100 ;  /* 0x0000006415007388 */ /* 0x000fe20000000800 */
[----:B------:R-:W-:Y:S01]  /*9bf0*/  F2FP.BF16.F32.PACK_AB R98, R99, R98 ;  /* 0x000000626362723e */ /* 0x000fe200000010ff */
[C---:B------:R-:W-:Y:S01]  /*9c00*/  FMUL.FTZ R83, R9.reuse, R83 ;  /* 0x0000005309537220 */ /* 0x040fe20000410000 */
[C---:B------:R-:W-:Y:S01]  /*9c10*/  FMUL.FTZ R70, R9.reuse, R70 ;  /* 0x0000004609467220 */ /* 0x040fe20000410000 */
[----:B------:R-:W-:Y:S01]  /*9c20*/  STS [R21+0x400], R102 ;  /* 0x0004006615007388 */ /* 0x000fe20000000800 */
[----:B-1----:R-:W-:Y:S01]  /*9c30*/  IADD3 R3, PT, PT, R4, R17, RZ ;  /* 0x0000001104037210 */ /* 0x002fe20007ffe0ff */
[----:B------:R-:W-:Y:S01]  /*9c40*/  FMUL.FTZ R9, R9, R71 ;  /* 0x0000004709097220 */ /* 0x000fe20000410000 */
[----:B------:R-:W2:Y:S01]  /*9c50*/  @P0 LDC R4, c[0x0][0x430] ;  /* 0x00010c00ff040b82 */ /* 0x000ea20000000800 */
[----:B------:R-:W-:Y:S01]  /*9c60*/  STS [R19+0x2000], R108 ;  /* 0x0020006c13007388 */ /* 0x000fe20000000800 */
[----:B------:R-:W-:Y:S01]  /*9c70*/  F2FP.BF16.F32.PACK_AB R84, R85, R84 ;  /* 0x000000545554723e */ /* 0x000fe200000010ff */
[----:B------:R-:W-:Y:S01]  /*9c80*/  FMUL.FTZ R78, R5, R78 ;  /* 0x0000004e054e7220 */ /* 0x000fe20000410000 */
[----:B------:R-:W-:Y:S01]  /*9c90*/  F2FP.BF16.F32.PACK_AB R86, R87, R86 ;  /* 0x000000565756723e */ /* 0x000fe200000010ff */
[----:B------:R1:W-:Y:S01]  /*9ca0*/  STS [R19+0x2400], R110 ;  /* 0x0024006e13007388 */ /* 0x0003e20000000800 */
[----:B------:R-:W-:Y:S01]  /*9cb0*/  F2FP.BF16.F32.PACK_AB R92, R93, R92 ;  /* 0x0000005c5d5c723e */ /* 0x000fe200000010ff */
[----:B------:R-:W-:Y:S01]  /*9cc0*/  FMUL.FTZ R79, R5, R79 ;  /* 0x0000004f054f7220 */ /* 0x000fe20000410000 */
[----:B---3--:R-:W3:Y:S01]  /*9cd0*/  @!P3 LDC.64 R14, c[0x0][0x400] ;  /* 0x00010000ff0ebb82 */ /* 0x008ee20000000a00 */
[----:B------:R-:W-:Y:S01]  /*9ce0*/  STS [R21+0x2000], R104 ;  /* 0x0020006815007388 */ /* 0x000fe20000000800 */
[----:B------:R-:W-:Y:S01]  /*9cf0*/  F2FP.BF16.F32.PACK_AB R94, R95, R94 ;  /* 0x0000005e5f5e723e */ /* 0x000fe200000010ff */
[----:B----4-:R-:W-:Y:S01]  /*9d00*/  @P1 FMUL.FTZ R7, R7, 0.69314718246459960938 ;  /* 0x3f31721807071820 */ /* 0x010fe20000410000 */
        /* <DEDUP_REMOVED lines=11> */
[----:B------:R-:W5:Y:S01]  /*9dc0*/  LDC.U8 R8, c[0x0][0x548] ;  /* 0x00015200ff087b82 */ /* 0x000f620000000000 */
[----:B------:R-:W-:Y:S01]  /*9dd0*/  MOV R5, 0x7f800000 ;  /* 0x7f80000000057802 */ /* 0x000fe20000000f00 */
[----:B------:R-:W-:Y:S01]  /*9de0*/  STS [R3], R84 ;  /* 0x0000005403007388 */ /* 0x000fe20000000800 */
[----:B------:R-:W-:Y:S01]  /*9df0*/  F2FP.BF16.F32.PACK_AB R76, R77, R76 ;  /* 0x0000004c4d4c723e */ /* 0x000fe200000010ff */
[----:B------:R-:W5:Y:S01]  /*9e00*/  @P6 MUFU.LG2 R6, R6 ;  /* 0x0000000600066308 */ /* 0x000f620000000c00 */
[----:B------:R-:W-:Y:S01]  /*9e10*/  F2FP.BF16.F32.PACK_AB R78, R79, R78 ;  /* 0x0000004e4f4e723e */ /* 0x000fe200000010ff */
[----:B------:R-:W-:Y:S01]  /*9e20*/  STS [R3+0x400], R86 ;  /* 0x0004005603007388 */ /* 0x000fe20000000800 */
[----:B------:R-:W-:Y:S01]  /*9e30*/  F2FP.BF16.F32.PACK_AB R72, R73, R72 ;  /* 0x000000484948723e */ /* 0x000fe200000010ff */
[----:B-1----:R-:W2:Y:S01]  /*9e40*/  LDC R19, c[0x0][0x434] ;  /* 0x00010d00ff137b82 */ /* 0x002ea20000000800 */
[----:B------:R-:W-:Y:S01]  /*9e50*/  F2FP.BF16.F32.PACK_AB R24, R75, R24 ;  /* 0x000000184b18723e */ /* 0x000fe200000010ff */
[----:B------:R-:W-:Y:S01]  /*9e60*/  STS [R17+0x2000], R92 ;  /* 0x0020005c11007388 */ /* 0x000fe20000000800 */
[----:B------:R-:W-:Y:S01]  /*9e70*/  ISETP.NE.AND P2, PT, R203, -0x1, PT ;  /* 0xffffffffcb00780c */ /* 0x000fe20003f45270 */
[----:B------:R-:W1:Y:S02]  /*9e80*/  @P5 MUFU.LG2 R13, R13 ;  /* 0x0000000d000d5308 */ /* 0x000e640000000c00 */
[----:B------:R1:W-:Y:S02]  /*9e90*/  STS [R17+0x2400], R94 ;  /* 0x0024005e11007388 */ /* 0x0003e40000000800 */
[----:B----4-:R-:W4:Y:S02]  /*9ea0*/  @P1 LDC R21, c[0x0][0x458] ;  /* 0x00011600ff151b82 */ /* 0x010f240000000800 */
[----:B------:R-:W-:Y:S02]  /*9eb0*/  STS [R3+0x2000], R88 ;  /* 0x0020005803007388 */ /* 0x000fe40000000800 */
[----:B------:R-:W1:Y:S02]  /*9ec0*/  @P4 MUFU.LG2 R11, R11 ;  /* 0x0000000b000b4308 */ /* 0x000e640000000c00 */
[----:B------:R5:W-:Y:S02]  /*9ed0*/  STS [R3+0x2400], R90 ;  /* 0x0024005a03007388 */ /* 0x000be40000000800 */
[----:B------:R-:W5:Y:S02]  /*9ee0*/  @P6 LDC R18, c[0x0][0x458] ;  /* 0x00011600ff126b82 */ /* 0x000f640000000800 */
[----:B------:R-:W-:Y:S04]  /*9ef0*/  STS [R23], R80 ;  /* 0x0000005017007388 */ /* 0x000fe80000000800 */
[----:B------:R-:W-:Y:S01]  /*9f00*/  STS [R23+0x400], R82 ;  /* 0x0004005217007388 */ /* 0x000fe20000000800 */
[----:B--2---:R-:W-:Y:S01]  /*9f10*/  @P0 IMAD R10, R4, R19, RZ ;  /* 0x00000013040a0224 */ /* 0x004fe200078e02ff */
[----:B------:R-:W2:Y:S02]  /*9f20*/  @P5 LDC R27, c[0x0][0x458] ;  /* 0x00011600ff1b5b82 */ /* 0x000ea40000000800 */
[----:B------:R-:W-:Y:S04]  /*9f30*/  STS [R25], R68 ;  /* 0x0000004419007388 */ /* 0x000fe80000000800 */
[----:B------:R-:W-:Y:S01]  /*9f40*/  STS [R25+0x400], R9 ;  /* 0x0004000919007388 */ /* 0x000fe20000000800 */
[----:B----4-:R-:W-:Y:S01]  /*9f50*/  @P1 FFMA.FTZ R5, R136, R21, R7 ;  /* 0x0000001588051223 */ /* 0x010fe20000010007 */
[----:B-1----:R-:W1:Y:S01]  /*9f60*/  @P3 LDC.64 R16, c[0x0][0x408] ;  /* 0x00010200ff103b82 */ /* 0x002e620000000a00 */
[----:B---3--:R-:W-:Y:S01]  /*9f70*/  @!P3 IMAD.WIDE.U32 R20, R204, R14, RZ ;  /* 0x0000000ecc14b225 */ /* 0x008fe200078e00ff */
[----:B------:R-:W-:Y:S01]  /*9f80*/  STS [R23+0x2000], R76 ;  /* 0x0020004c17007388 */ /* 0x000fe20000000800 */
[----:B-----5:R-:W-:-:S02]  /*9f90*/  ISETP.NE.AND P1, PT, R8, RZ, !P0 ;  /* 0x000000ff0800720c */ /* 0x020fc40004725270 */
[----:B------:R-:W-:Y:S01]  /*9fa0*/  @!P3 IMAD R4, R204, R15, R21 ;  /* 0x0000000fcc04b224 */ /* 0x000fe200078e0215 */
[----:B------:R1:W-:Y:S01]  /*9fb0*/  STS [R23+0x2400], R78 ;  /* 0x0024004e17007388 */ /* 0x0003e20000000800 */
[----:B------:R-:W-:Y:S01]  /*9fc0*/  MOV R14, 0x7f800000 ;  /* 0x7f800000000e7802 */ /* 0x000fe20000000f00 */
[----:B------:R-:W3:Y:S01]  /*9fd0*/  @P4 LDC R12, c[0x0][0x458] ;  /* 0x00011600ff0c4b82 */ /* 0x000ee20000000800 */
[----:B------:R-:W4:Y:S01]  /*9fe0*/  S2R R3, SR_CTAID.Z ;  /* 0x0000000000037919 */ /* 0x000f220000002700 */
[----:B------:R1:W-:Y:S06]  /*9ff0*/  STS [R25+0x2000], R72 ;  /* 0x0020004819007388 */ /* 0x0003ec0000000800 */
[----:B------:R-:W2:Y:S01]  /*a000*/  @P0 LDC R15, c[0x0][0x430] ;  /* 0x00010c00ff0f0b82 */ /* 0x000ea20000000800 */
[----:B-1----:R-:W-:-:S04]  /*a010*/  @P3 IMAD.WIDE.U32 R22, R203, R16, RZ ;  /* 0x00000010cb163225 */ /* 0x002fc800078e00ff */
[----:B------:R-:W-:Y:S01]  /*a020*/  @P6 FMUL.FTZ R16, R6, 0.69314718246459960938 ;  /* 0x3f31721806106820 */ /* 0x000fe20000410000 */
[----:B------:R-:W-:Y:S01]  /*a030*/  @P0 MOV R6, 0x1 ;  /* 0x0000000100060802 */ /* 0x000fe20000000f00 */
[----:B----4-:R-:W-:Y:S06]  /*a040*/  @P0 BRA `(.L_x_1814) ;  /* 0x0000000000200947 */ /* 0x010fec0003800000 */
[----:B------:R-:W-:Y:S02]  /*a050*/  ISETP.NE.AND P0, PT, R8, RZ, PT ;  /* 0x000000ff0800720c */ /* 0x000fe40003f05270 */
[----:B------:R-:W1:Y:S11]  /*a060*/  LDC R8, c[0x0][0x3e0] ;  /* 0x0000f800ff087b82 */ /* 0x000e760000000800 */
[----:B------:R-:W1:Y:S01]  /*a070*/  @P0 LDC R7, c[0x0][0x454] ;  /* 0x00011500ff070b82 */ /* 0x000e620000000800 */
[----:B--2---:R-:W-:-:S02]  /*a080*/  @P0 MOV R15, 0x1 ;  /* 0x00000001000f0802 */ /* 0x004fc40000000f00 */
[----:B------:R-:W-:-:S05]  /*a090*/  @!P0 MOV R15, 0x1 ;  /* 0x00000001000f8802 */ /* 0x000fca0000000f00 */
[----:B------:R-:W4:Y:S01]  /*a0a0*/  @P0 LDC R10, c[0x0][0x454] ;  /* 0x00011500ff0a0b82 */ /* 0x000f220000000800 */
[-C--:B-1----:R-:W-:Y:S02]  /*a0b0*/  @P0 IMAD R6, R7, R8.reuse, RZ ;  /* 0x0000000807060224 */ /* 0x082fe400078e02ff */
[----:B------:R-:W-:-:S07]  /*a0c0*/  @!P0 IMAD R6, R19, R8, RZ ;  /* 0x0000000813068224 */ /* 0x000fce00078e02ff */
.L_x_1814:
[----:B------:R-:W-:Y:S01]  /*a0d0*/  @P3 IMAD R4, R203, R17, R23 ;  /* 0x00000011cb043224 */ /* 0x000fe200078e0217 */
[----:B------:R-:W-:Y:S01]  /*a0e0*/  LOP3.LUT P0, RZ, R2, 0x3, RZ, 0xc0, !PT ;  /* 0x0000000302ff7812 */ /* 0x000fe2000780c0ff */
[----:B----4-:R-:W-:Y:S02]  /*a0f0*/  IMAD R7, R3, R10, RZ ;  /* 0x0000000a03077224 */ /* 0x010fe400078e02ff */
[----:B------:R-:W-:Y:S01]  /*a100*/  @P6 FFMA.FTZ R14, R135, R18, R16 ;  /* 0x00000012870e6223 */ /* 0x000fe20000010010 */
[C---:B------:R-:W-:Y:S02]  /*a110*/  @!P2 IMAD R203, R204.reuse, R19, RZ ;  /* 0x00000013cccba224 */ /* 0x040fe400078e02ff */
[----:B------:R-:W-:Y:S01]  /*a120*/  @P5 FMUL.FTZ R13, R13, 0.69314718246459960938 ;  /* 0x3f3172180d0d5820 */ /* 0x000fe20000410000 */
[----:B------:R-:W-:Y:S02]  /*a130*/  @!P1 IMAD R7, R204, R6, R7 ;  /* 0x00000006cc079224 */ /* 0x000fe400078e0207 */
[----:B------:R-:W-:Y:S01]  /*a140*/  @P4 FMUL.FTZ R10, R11, 0.69314718246459960938 ;  /* 0x3f3172180b0a4820 */ /* 0x000fe20000410000 */
[----:B--2---:R-:W-:Y:S01]  /*a150*/  IMAD R6, R15, UR16, RZ ;  /* 0x000000100f067c24 */ /* 0x004fe2000f8e02ff */
[----:B------:R-:W-:Y:S01]  /*a160*/  SHF.R.S32.HI R8, RZ, 0x1f, R203 ;  /* 0x0000001fff087819 */ /* 0x000fe200000114cb */
[----:B------:R1:W-:Y:S01]  /*a170*/  STS [R25+0x2400], R24 ;  /* 0x0024001819007388 */ /* 0x0003e20000000800 */
[----:B------:R-:W-:Y:S01]  /*a180*/  SEL R18, R203, RZ, P1 ;  /* 0x000000ffcb127207 */ /* 0x000fe20000800000 */
[----:B------:R-:W-:Y:S01]  /*a190*/  BSSY.RECONVERGENT B0, `(.L_x_1815) ;  /* 0x0000033000007945 */ /* 0x000fe20003800200 */
[----:B------:R-:W-:Y:S01]  /*a1a0*/  SEL R8, R8, RZ, P1 ;  /* 0x000000ff08087207 */ /* 0x000fe20000800000 */
[----:B------:R-:W-:Y:S01]  /*a1b0*/  BAR.SYNC.DEFER_BLOCKING 0x0 ;  /* 0x0000000000007b1d */ /* 0x000fe20000010000 */
[----:B------:R-:W-:-:S02]  /*a1c0*/  IADD3 R18, P2, P1, R6, R18, R7 ;  /* 0x0000001206127210 */ /* 0x000fc4000795e007 */
[----:B------:R-:W-:Y:S02]  /*a1d0*/  SHF.R.S32.HI R19, RZ, 0x1f, R6 ;  /* 0x0000001fff137819 */ /* 0x000fe40000011406 */
[----:B------:R-:W-:Y:S02]  /*a1e0*/  SHF.R.S32.HI R7, RZ, 0x1f, R7 ;  /* 0x0000001fff077819 */ /* 0x000fe40000011407 */
[----:B------:R-:W-:Y:S01]  /*a1f0*/  MOV R17, 0x7f800000 ;  /* 0x7f80000000117802 */ /* 0x000fe20000000f00 */
[----:B------:R-:W-:Y:S01]  /*a200*/  @P5 FFMA.FTZ R17, R134, R27, R13 ;  /* 0x0000001b86115223 */ /* 0x000fe2000001000d */
[----:B------:R-:W-:Y:S01]  /*a210*/  MOV R16, 0x7f800000 ;  /* 0x7f80000000107802 */ /* 0x000fe20000000f00 */
[----:B---3--:R-:W-:Y:S01]  /*a220*/  @P4 FFMA.FTZ R16, R133, R12, R10 ;  /* 0x0000000c85104223 */ /* 0x008fe2000001000a */
[----:B------:R-:W-:Y:S01]  /*a230*/  IADD3.X R19, PT, PT, R19, R8, R7, P2, P1 ;  /* 0x0000000813137210 */ /* 0x000fe200017e2407 */
        /* <DEDUP_REMOVED lines=8> */
[----:B-1----:R-:W-:-:S03]  /*a2c0*/  VIADD R24, R2, 0x48 ;  /* 0x0000004802187836 */ /* 0x002fc60000000000 */
        /* <DEDUP_REMOVED lines=8> */
[----:B------:R-:W-:Y:S01]  /*a350*/  @!P4 IMAD R26, R26, R15, RZ ;  /* 0x0000000f1a1ac224 */ /* 0x000fe200078e02ff */
        /* <DEDUP_REMOVED lines=8> */
[----:B--2---:R-:W-:Y:S01]  /*a3e0*/  @!P5 LEA R10, P0, R12, R10, 0x2 ;  /* 0x0000000a0c0ad211 */ /* 0x004fe200078010ff */
[----:B------:R2:W-:Y:S01]  /*a3f0*/  @!P6 STG.E desc[UR18][R28.64], R5 ;  /* 0x000000051c00e986 */ /* 0x0005e2000c101912 */
[-C--:B------:R-:W-:Y:S02]  /*a400*/  @!P4 IADD3 R2, P1, PT, R26, R18.reuse, RZ ;  /* 0x000000121a02c210 */ /* 0x080fe40007f3e0ff */
[----:B------:R-:W-:Y:S02]  /*a410*/  @!P5 LEA.HI.X R11, R12, R11, R27, 0x2, P0 ;  /* 0x0000000b0c0bd211 */ /* 0x000fe400000f141b */
[----:B------:R-:W-:-:S02]  /*a420*/  @!P2 IADD3 R18, P0, PT, R15, R18, RZ ;  /* 0x000000120f12a210 */ /* 0x000fc40007f1e0ff */
[-C--:B------:R-:W-:Y:S01]  /*a430*/  @!P4 LEA.HI.X.SX32 R26, R26, R19.reuse, 0x1, P1 ;  /* 0x000000131a1ac211 */ /* 0x080fe200008f0eff */
        /* <DEDUP_REMOVED lines=8> */
.L_x_1816:
[----:B------:R-:W-:Y:S05]  /*a4c0*/  BSYNC.RECONVERGENT B0 ;  /* 0x0000000000007941 */ /* 0x000fea0003800200 */
.L_x_1815:
[----:B------:R-:W3:Y:S01]  /*a4d0*/  LDCU UR6, c[0x0][0x440] ;  /* 0x00008800ff0677ac */ /* 0x000ee20008000800 */
[----:B------:R-:W-:Y:S01]  /*a4e0*/  SHF.R.U32.HI R13, RZ, 0x3, R0 ;  /* 0x00000003ff0d7819 */ /* 0x000fe20000011600 */
[----:B------:R-:W-:Y:S01]  /*a4f0*/  @P3 IMAD.MOV.U32 R20, RZ, RZ, R22 ;  /* 0x000000ffff143224 */ /* 0x000fe200078e0016 */
[----:B--2---:R2:W4:Y:S01]  /*a500*/  LDS.128 R8, [R205+0x3800] ;  /* 0x00380000cd087984 */ /* 0x0045220000000c00 */
[----:B------:R-:W5:Y:S01]  /*a510*/  LDCU.64 UR4, c[0x0][0x410] ;  /* 0x00008200ff0477ac */ /* 0x000f620008000a00 */
[C---:B------:R-:W-:Y:S01]  /*a520*/  IADD3 R7, PT, PT, R13.reuse, 0x40, RZ ;  /* 0x000000400d077810 */ /* 0x040fe20007ffe0ff */
[----:B------:R-:W-:Y:S01]  /*a530*/  VIADD R5, R13, 0x10 ;  /* 0x000000100d057836 */ /* 0x000fe20000000000 */
[----:B------:R-:W-:Y:S01]  /*a540*/  IADD3 R20, P2, PT, R197, R20, RZ ;  /* 0x00000014c5147210 */ /* 0x000fe20007f5e0ff */
[C---:B------:R-:W-:Y:S01]  /*a550*/  VIADD R17, R13.reuse, 0x20 ;  /* 0x000000200d117836 */ /* 0x040fe20000000000 */
[----:B------:R-:W-:Y:S01]  /*a560*/  BSSY.RECONVERGENT B0, `(.L_x_1817) ;  /* 0x000001b000007945 */ /* 0x000fe20003800200 */
[----:B------:R-:W-:-:S02]  /*a570*/  VIADD R15, R13, 0x30 ;  /* 0x000000300d0f7836 */ /* 0x000fc40000000000 */
[----:B------:R-:W-:Y:S01]  /*a580*/  IMAD.X R21, RZ, RZ, R4, P2 ;  /* 0x000000ffff157224 */ /* 0x000fe200010e0604 */
[----:B---3--:R-:W-:-:S04]  /*a590*/  ISETP.GE.AND P1, PT, R197, UR6, PT ;  /* 0x00000006c5007c0c */ /* 0x008fc8000bf26270 */
[-C--:B------:R-:W-:Y:S01]  /*a5a0*/  ISETP.GE.OR P0, PT, R5, R196.reuse, P1 ;  /* 0x000000c40500720c */ /* 0x080fe20000f06670 */
[----:B------:R-:W-:Y:S01]  /*a5b0*/  VIADD R5, R13, 0x50 ;  /* 0x000000500d057836 */ /* 0x000fe20000000000 */
[-C--:B------:R-:W-:Y:S02]  /*a5c0*/  ISETP.GE.OR P4, PT, R7, R196.reuse, P1 ;  /* 0x000000c40700720c */ /* 0x080fe40000f86670 */
[-C--:B------:R-:W-:Y:S02]  /*a5d0*/  ISETP.GE.OR P2, PT, R13, R196.reuse, P1 ;  /* 0x000000c40d00720c */ /* 0x080fe40000f46670 */
[-C--:B------:R-:W-:Y:S02]  /*a5e0*/  ISETP.GE.OR P3, PT, R5, R196.reuse, P1 ;  /* 0x000000c40500720c */ /* 0x080fe40000f66670 */
[----:B------:R2:W3:Y:S01]  /*a5f0*/  LDS.128 R4, [R205] ;  /* 0x00000000cd047984 */ /* 0x0004e20000000c00 */
[-C--:B------:R-:W-:Y:S01]  /*a600*/  ISETP.GE.OR P6, PT, R17, R196.reuse, P1 ;  /* 0x000000c41100720c */ /* 0x080fe20000fc6670 */
[----:B-----5:R-:W-:Y:S01]  /*a610*/  IMAD.WIDE.U32 R16, R3, UR4, R20 ;  /* 0x0000000403107c25 */ /* 0x020fe2000f8e0014 */
[----:B------:R-:W-:-:S02]  /*a620*/  ISETP.GE.OR P5, PT, R15, R196, P1 ;  /* 0x000000c40f00720c */ /* 0x000fc40000fa6670 */
[----:B------:R-:W-:Y:S01]  /*a630*/  IADD3 R15, PT, PT, R13, 0x60, RZ ;  /* 0x000000600d0f7810 */ /* 0x000fe20007ffe0ff */
[----:B------:R-:W-:Y:S02]  /*a640*/  IMAD R19, R3, UR5, R17 ;  /* 0x0000000503137c24 */ /* 0x000fe4000f8e0211 */
[----:B------:R-:W-:Y:S01]  /*a650*/  VIADD R13, R13, 0x70 ;  /* 0x000000700d0d7836 */ /* 0x000fe20000000000 */
[----:B------:R-:W-:Y:S07]  /*a660*/  @P2 BRA `(.L_x_1818) ;  /* 0x0000000000282947 */ /* 0x000fee0003800000 */
[----:B------:R-:W5:Y:S01]  /*a670*/  LDC.64 R2, c[0x0][0x408] ;  /* 0x00010200ff027b82 */ /* 0x000f620000000a00 */
[----:B------:R-:W1:Y:S01]  /*a680*/  LDCU.64 UR4, c[0x0][0x3f0] ;  /* 0x00007e00ff0477ac */ /* 0x000e620008000a00 */
[----:B------:R-:W-:Y:S01]  /*a690*/  MOV R18, R16 ;  /* 0x0000001000127202 */ /* 0x000fe20000000f00 */
[----:B-----5:R-:W-:-:S04]  /*a6a0*/  IMAD R0, R2, UR10, RZ ;  /* 0x0000000a02007c24 */ /* 0x020fc8000f8e02ff */
[----:B------:R-:W-:-:S04]  /*a6b0*/  IMAD.WIDE.U32 R20, R202, R2, R18 ;  /* 0x00000002ca147225 */ /* 0x000fc800078e0012 */
[----:B------:R-:W-:Y:S01]  /*a6c0*/  IMAD R0, R202, R3, R0 ;  /* 0x00000003ca007224 */ /* 0x000fe200078e0200 */
[----:B-1----:R-:W-:-:S04]  /*a6d0*/  LEA R2, P2, R20, UR4, 0x1 ;  /* 0x0000000414027c11 */ /* 0x002fc8000f8408ff */
[----:B------:R-:W-:-:S04]  /*a6e0*/  IADD3 R0, PT, PT, R21, R0, RZ ;  /* 0x0000000015007210 */ /* 0x000fc80007ffe0ff */
[----:B------:R-:W-:-:S05]  /*a6f0*/  LEA.HI.X R3, R20, UR5, R0, 0x1, P2 ;  /* 0x0000000514037c11 */ /* 0x000fca00090f0c00 */
[----:B---3--:R1:W-:Y:S02]  /*a700*/  STG.E.128 desc[UR18][R2.64], R4 ;  /* 0x0000000402007986 */ /* 0x0083e4000c101d12 */
.L_x_1818:
[----:B------:R-:W-:Y:S05]  /*a710*/  BSYNC.RECONVERGENT B0 ;  /* 0x0000000000007941 */ /* 0x000fea0003800200 */
.L_x_1817:
[----:B-1-3--:R1:W3:Y:S01]  /*a720*/  LDS.128 R4, [R205+0x800] ;  /* 0x00080000cd047984 */ /* 0x00a2e20000000c00 */
[----:B------:R-:W-:Y:S01]  /*a730*/  BSSY.RECONVERGENT B0, `(.L_x_1819) ;  /* 0x0000011000007945 */ /* 0x000fe20003800200 */
[-C--:B------:R-:W-:Y:S02]  /*a740*/  ISETP.GE.OR P2, PT, R15, R196.reuse, P1 ;  /* 0x000000c40f00720c */ /* 0x080fe40000f46670 */
[----:B------:R-:W-:Y:S01]  /*a750*/  ISETP.GE.OR P1, PT, R13, R196, P1 ;  /* 0x000000c40d00720c */ /* 0x000fe20000f26670 */
[----:B------:R-:W-:-:S12]  /*a760*/  @P0 BRA `(.L_x_1820) ;  /* 0x0000000000340947 */ /* 0x000fd80003800000 */
        /* <DEDUP_REMOVED lines=13> */
.L_x_1820:
[----:B------:R-:W-:Y:S05]  /*a840*/  BSYNC.RECONVERGENT B0 ;  /* 0x0000000000007941 */ /* 0x000fea0003800200 */
.L_x_1819:
        /* <DEDUP_REMOVED lines=16> */
.L_x_1822:
[----:B------:R-:W-:Y:S05]  /*a950*/  BSYNC.RECONVERGENT B0 ;  /* 0x0000000000007941 */ /* 0x000fea0003800200 */
.L_x_1821:
[----:B-1-3--:R1:W3:Y:S01]  /*a960*/  LDS.128 R4, [R205+0x1800] ;  /* 0x00180000cd047984 */ /* 0x00a2e20000000c00 */
        /* <DEDUP_REMOVED lines=15> */
.L_x_1824:
[----:B------:R-:W-:Y:S05]  /*aa60*/  BSYNC.RECONVERGENT B0 ;  /* 0x0000000000007941 */ /* 0x000fea0003800200 */
.L_x_1823:
[----:B---3--:R3:W1:Y:S01]  /*aa70*/  LDS.128 R4, [R205+0x2000] ;  /* 0x00200000cd047984 */ /* 0x0086620000000c00 */
        /* <DEDUP_REMOVED lines=15> */
.L_x_1826:
[----:B------:R-:W-:Y:S05]  /*ab70*/  BSYNC.RECONVERGENT B0 ;  /* 0x0000000000007941 */ /* 0x000fea0003800200 */
.L_x_1825:
        /* <DEDUP_REMOVED lines=16> */
.L_x_1828:
[----:B------:R-:W-:Y:S05]  /*ac80*/  BSYNC.RECONVERGENT B0 ;  /* 0x0000000000007941 */ /* 0x000fea0003800200 */
.L_x_1827:
        /* <DEDUP_REMOVED lines=16> */
.L_x_1830:
[----:B------:R-:W-:Y:S05]  /*ad90*/  BSYNC.RECONVERGENT B0 ;  /* 0x0000000000007941 */ /* 0x000fea0003800200 */
.L_x_1829:
        /* <DEDUP_REMOVED lines=15> */
.L_x_1831:
        /* <DEDUP_REMOVED lines=15> */
.L_x_2708:


//--------------------- .text._ZN5flash16flash_fwd_kernelI23Flash_fwd_kernel_traitsILi64ELi128ELi64ELi4ELb0ELb0EN7cutlass10bfloat16_tE19Flash_kernel_traitsILi64ELi128ELi64ELi4ES3_EELb1ELb0ELb0ELb1ELb0ELb0ELb0ELb1EEEvNS_16Flash_fwd_paramsE --------------------------
	.section	.text._ZN5flash16flash_fwd_kernelI23Flash_fwd_kernel_traitsILi64ELi128ELi64ELi4ELb0ELb0EN7cutlass10bfloat16_tE19Flash_kernel_traitsILi64ELi128ELi64ELi4ES3_EELb1ELb0ELb0ELb1ELb0ELb0ELb0ELb1EEEvNS_16Flash_fwd_paramsE,"ax",@progbits
	.align	128
        .global         _ZN5flash16flash_fwd_kernelI23Flash_fwd_kernel_traitsILi64ELi128ELi64ELi4ELb0ELb0EN7cutlass10bfloat16_tE19Flash_kernel_traitsILi64ELi128ELi64ELi4ES3_EELb1ELb0ELb0ELb1ELb0ELb0ELb0ELb1EEEvNS_16Flash_fwd_paramsE
        .type           _ZN5flash16flash_fwd_kernelI23Flash_fwd_kernel_traitsILi64ELi128ELi64ELi4ELb0ELb0EN7cutlass10bfloat16_tE19Flash_kernel_traitsILi64ELi128ELi64ELi4ES3_EELb1ELb0ELb0ELb1ELb0ELb0ELb0ELb1EEEvNS_16Flash_fwd_paramsE,@function
        .size           _ZN5flash16flash_fwd_kernelI23Flash_fwd_kernel_traitsILi64ELi128ELi64ELi4ELb0ELb0EN7cutlass10bfloat16_tE19Flash_kernel_traitsILi64ELi128ELi64ELi4ES3_EELb1ELb0ELb0ELb1ELb0ELb0ELb0ELb1EEEvNS_16Flash_fwd_paramsE,(.L_x_2709 - _ZN5flash16flash_fwd_kernelI23Flash_fwd_kernel_traitsILi64ELi128ELi64ELi4ELb0ELb0EN7cutlass10bfloat16_tE19Flash_kernel_traitsILi64ELi128ELi64ELi4ES3_EELb1ELb0ELb0ELb1ELb0ELb0ELb0ELb1EEEvNS_16Flash_fwd_paramsE)
        .other          _ZN5flash16flash_fwd_kernelI23Flash_fwd_kernel_traitsILi64ELi128ELi64ELi4ELb0ELb0EN7cutlass10bfloat16_tE19Flash_kernel_traitsILi64ELi128ELi64ELi4ES3_EELb1ELb0ELb0ELb1ELb0ELb0ELb0ELb1EEEvNS_16Flash_fwd_paramsE,@"STO_CUDA_ENTRY STV_DEFAULT"
_ZN5flash16flash_fwd_kernelI23Flash_fwd_kernel_traitsILi64ELi128ELi64ELi4ELb0ELb0EN7cutlass10bfloat16_tE19Flash_kernel_traitsILi64ELi128ELi64ELi4ES3_EELb1ELb0ELb0ELb1ELb0ELb0ELb0ELb1EEEvNS_16Flash_fwd_paramsE:
.text._ZN5flash16flash_fwd_kernelI23Flash_fwd_kernel_traitsILi64ELi128ELi64ELi4ELb0ELb0EN7cutlass10bfloat16_tE19Flash_kernel_traitsILi64ELi128ELi64ELi4ES3_EELb1ELb0ELb0ELb1ELb0ELb0ELb0ELb1EEEvNS_16Flash_fwd_paramsE:
[----:B------:R-:W1:Y:S01]  /*0000*/  LDC R1, c[0x0][0x37c] ;  /* 0x0000df00ff017b82 */ /* 0x000e620000000800 */
[----:B------:R-:W2:Y:S07]  /*0010*/  LDCU.U8 UR4, c[0x0][0x524] ;  /* 0x0000a480ff0477ac */ /* 0x000eae0008000000 */
[----:B------:R-:W3:Y:S01]  /*0020*/  LDC R2, c[0x0][0x518] ;  /* 0x00014600ff027b82 */ /* 0x000ee20000000800 */
[----:B-1----:R-:W-:Y:S01]  /*0030*/  VIADD R1, R1, 0xffffff40 ;  /* 0xffffff4001017836 */ /* 0x002fe20000000000 */
[----:B------:R-:W1:Y:S01]  /*0040*/  LDCU.64 UR34, c[0x0][0x510] ;  /* 0x0000a200ff2277ac */ /* 0x000e620008000a00 */
[----:B------:R-:W4:Y:S05]  /*0050*/  LDCU.64 UR28, c[0x0][0x358] ;  /* 0x00006b00ff1c77ac */ /* 0x000f2a0008000a00 */
[----:B------:R-:W3:Y:S01]  /*0060*/  LDC R3, c[0x0][0x51c] ;  /* 0x00014700ff037b82 */ /* 0x000ee20000000800 */
[----:B------:R-:W5:Y:S01]  /*0070*/  S2R R194, SR_TID.X ;  /* 0x0000000000c27919 */ /* 0x000f620000002100 */
[----:B------:R-:W3:Y:S01]  /*0080*/  LDCU.64 UR10, c[0x0][0x460] ;  /* 0x00008c00ff0a77ac */ /* 0x000ee20008000a00 */
[----:B------:R-:W3:Y:S01]  /*0090*/  LDCU.64 UR8, c[0x0][0x470] ;  /* 0x00008e00ff0877ac */ /* 0x000ee20008000a00 */
[----:B--2---:R-:W-:-:S04]  /*00a0*/  ISETP.NE.AND P2, PT, RZ, UR4, PT ;  /* 0x00000004ff007c0c */ /* 0x004fc8000bf45270 */
[----:B------:R-:W-:Y:S01]  /*00b0*/  S2UR UR20, SR_CTAID.X ;  /* 0x00000000001479c3 */ /* 0x000fe20000002500 */
[----:B------:R-:W2:Y:S01]  /*00c0*/  LDCU.64 UR6, c[0x0][0x478] ;  /* 0x00008f00ff0677ac */ /* 0x000ea20008000a00 */
[----:B-1----:R-:W-:Y:S02]  /*00d0*/  IMAD.U32 R6, RZ, RZ, UR34 ;  /* 0x00000022ff067e24 */ /* 0x002fe4000f8e00ff */
[----:B------:R-:W-:Y:S01]  /*00e0*/  IMAD.U32 R7, RZ, RZ, UR35 ;  /* 0x00000023ff077e24 */ /* 0x000fe2000f8e00ff */
[----:B------:R-:W1:Y:S05]  /*00f0*/  LDCU.64 UR14, c[0x0][0x460] ;  /* 0x00008c00ff0e77ac */ /* 0x000e6a0008000a00 */
[----:B----4-:R-:W4:Y:S01]  /*0100*/  @P2 LDG.E.64 R6, desc[UR28][R6.64] ;  /* 0x0000001c06062981 */ /* 0x010f22000c1e1b00 */
[----:B------:R-:W1:Y:S03]  /*0110*/  S2UR UR19, SR_CTAID.Y ;  /* 0x00000000001379c3 */ /* 0x000e660000002600 */
[----:B---3--:R-:W3:Y:S01]  /*0120*/  @P2 LDG.E.64 R4, desc[UR28][R2.64] ;  /* 0x0000001c02042981 */ /* 0x008ee2000c1e1b00 */
[----:B------:R-:W-:Y:S01]  /*0130*/  UISETP.NE.U32.AND UP0, UPT, UR10, URZ, UPT ;  /* 0x000000ff0a00728c */ /* 0x000fe2000bf05070 */
[----:B------:R-:W-:Y:S01]  /*0140*/  ISETP.NE.U32.AND P4, PT, RZ, UR10, PT ;  /* 0x0000000aff007c0c */ /* 0x000fe2000bf85070 */
[----:B------:R-:W-:-:S02]  /*0150*/  UISETP.NE.U32.AND UP4, UPT, UR8, URZ, UPT ;  /* 0x000000ff0800728c */ /* 0x000fc4000bf85070 */
[----:B------:R-:W5:Y:S01]  /*0160*/  S2UR UR26, SR_CTAID.Z ;  /* 0x00000000001a79c3 */ /* 0x000f620000002700 */
[----:B------:R-:W3:Y:S01]  /*0170*/  LDCU.U8 UR12, c[0x0][0x532] ;  /* 0x0000a640ff0c77ac */ /* 0x000ee20008000000 */
[----:B------:R-:W-:Y:S01]  /*0180*/  ISETP.NE.AND.EX P4, PT, RZ, UR11, PT, P4 ;  /* 0x0000000bff007c0c */ /* 0x000fe2000bf85340 */
[----:B------:R-:W-:Y:S02]  /*0190*/  UISETP.NE.AND.EX UP0, UPT, UR11, URZ, UPT, UP0 ;  /* 0x000000ff0b00728c */ /* 0x000fe4000bf05300 */
[----:B------:R-:W-:-:S03]  /*01a0*/  UISETP.NE.AND.EX UP4, UPT, UR9, URZ, UPT, UP4 ;  /* 0x000000ff0900728c */ /* 0x000fc6000bf85340 */
[----:B------:R-:W3:Y:S01]  /*01b0*/  @P2 LDC R0, c[0x0][0x520] ;  /* 0x00014800ff002b82 */ /* 0x000ee20000000800 */
[----:B--2---:R-:W-:-:S04]  /*01c0*/  UISETP.NE.U32.AND UP3, UPT, UR6, URZ, UPT ;  /* 0x000000ff0600728c */ /* 0x004fc8000bf65070 */
[----:B------:R-:W-:Y:S02]  /*01d0*/  UISETP.NE.AND.EX UP3, UPT, UR7, URZ, UPT, UP3 ;  /* 0x000000ff0700728c */ /* 0x000fe4000bf65330 */
[----:B-1----:R-:W-:Y:S02]  /*01e0*/  USHF.L.U32 UR11, UR19, 0x2, URZ ;  /* 0x00000002130b7899 */ /* 0x002fe400080006ff */
[----:B------:R-:W-:Y:S02]  /*01f0*/  UIMAD.WIDE.U32 UR14, UR19, 0x4, UR14 ;  /* 0x00000004130e78a5 */ /* 0x000fe4000f8e000e */
[----:B------:R-:W-:Y:S02]  /*0200*/  USHF.R.U32.HI UR10, URZ, 0x1e, UR19 ;  /* 0x0000001eff0a7899 */ /* 0x000fe40008011613 */
[----:B------:R-:W-:Y:S02]  /*0210*/  @UP4 UIADD3 UR8, UP2, UPT, UR11, UR8, URZ ;  /* 0x000000080b084290 */ /* 0x000fe4000ff5e0ff */
[----:B-----5:R-:W-:Y:S01]  /*0220*/  ULOP3.LUT UR4, UR26, UR20, UR19, 0xfe, !UPT ;  /* 0x000000141a047292 */ /* 0x020fe2000f8efe13 */
[----:B------:R-:W-:Y:S01]  /*0230*/  IMAD.U32 R14, RZ, RZ, UR14 ;  /* 0x0000000eff0e7e24 */ /* 0x000fe2000f8e00ff */
[----:B------:R-:W-:Y:S01]  /*0240*/  @UP4 UIADD3.X UR9, UPT, UPT, UR10, UR9, URZ, UP2, !UPT ;  /* 0x000000090a094290 */ /* 0x000fe200097fe4ff */
[----:B------:R-:W-:Y:S01]  /*0250*/  IMAD.U32 R15, RZ, RZ, UR15 ;  /* 0x0000000fff0f7e24 */ /* 0x000fe2000f8e00ff */
[----:B------:R-:W-:-:S02]  /*0260*/  @UP3 UIADD3 UR6, UP1, UPT, UR11, UR6, URZ ;  /* 0x000000060b063290 */ /* 0x000fc4000ff3e0ff */
[----:B------:R-:W-:Y:S02]  /*0270*/  LOP3.LUT P0, RZ, R194, UR4, RZ, 0xfc, !PT ;  /* 0x00000004c2ff7c12 */ /* 0x000fe4000f80fcff */
[----:B------:R-:W-:-:S03]  /*0280*/  @UP3 UIADD3.X UR7, UPT, UPT, UR10, UR7, URZ, UP1, !UPT ;  /* 0x000000070a073290 */ /* 0x000fc60008ffe4ff */
[----:B------:R-:W1:Y:S08]  /*0290*/  LDCU.64 UR4, c[0x0][0x468] ;  /* 0x00008d00ff0477ac */ /* 0x000e700008000a00 */
[----:B------:R-:W2:Y:S01]  /*02a0*/  @!P0 LDC.64 R8, c[0x0][0x528] ;  /* 0x00014a00ff088b82 */ /* 0x000ea20000000a00 */
[----:B-1----:R-:W-:Y:S02]  /*02b0*/  UISETP.EQ.U32.AND UP2, UPT, UR4, URZ, UPT ;  /* 0x000000ff0400728c */ /* 0x002fe4000bf42070 */
[----:B------:R-:W-:-:S04]  /*02c0*/  UIADD3 UR11, UP1, UPT, UR11, UR4, URZ ;  /* 0x000000040b0b7290 */ /* 0x000fc8000ff3e0ff */
[----:B------:R-:W-:Y:S01]  /*02d0*/  UIADD3.X UR10, UPT, UPT, UR10, UR5, URZ, UP1, !UPT ;  /* 0x000000050a0a7290 */ /* 0x000fe20008ffe4ff */
[----:B------:R-:W-:Y:S01]  /*02e0*/  IMAD.U32 R12, RZ, RZ, UR8 ;  /* 0x00000008ff0c7e24 */ /* 0x000fe2000f8e00ff */
[----:B----4-:R-:W-:Y:S02]  /*02f0*/  @P2 R2UR UR34, R6 ;  /* 0x00000000062222ca */ /* 0x010fe400000e0000 */
[----:B------:R-:W-:Y:S02]  /*0300*/  @P2 R2UR UR35, R7 ;  /* 0x00000000072322ca */ /* 0x000fe400000e0000 */
[----:B---3--:R-:W-:Y:S01]  /*0310*/  @P2 IADD3 R2, P1, PT, R4, R0, RZ ;  /* 0x0000000004022210 */ /* 0x008fe20007f3e0ff */
[----:B------:R-:W-:Y:S01]  /*0320*/  IMAD.U32 R13, RZ, RZ, UR9 ;  /* 0x00000009ff0d7e24 */ /* 0x000fe2000f8e00ff */
[----:B------:R-:W-:Y:S01]  /*0330*/  UMOV UR18, 0xffffffff ;  /* 0xffffffff00127882 */ /* 0x000fe20000000000 */
[----:B------:R-:W-:Y:S01]  /*0340*/  IMAD.U32 R10, RZ, RZ, UR6 ;  /* 0x00000006ff0a7e24 */ /* 0x000fe2000f8e00ff */
[----:B------:R-:W1:Y:S01]  /*0350*/  @!UP0 LDCU UR31, c[0x0][0x434] ;  /* 0x00008680ff1f87ac */ /* 0x000e620008000800 */
[----:B------:R-:W-:Y:S01]  /*0360*/  @P2 IMAD.X R3, RZ, RZ, R5, P1 ;  /* 0x000000ffff032224 */ /* 0x000fe200008e0605 */
[----:B------:R-:W-:-:S02]  /*0370*/  PLOP3.LUT P2, PT, PT, PT, UP0, 0x80, 0x8 ;  /* 0x000000000008781c */ /* 0x000fc40003f4f008 */
[----:B------:R-:W-:Y:S01]  /*0380*/  PLOP3.LUT P1, PT, PT, PT, UP4, 0x80, 0x8 ;  /* 0x000000000008781c */ /* 0x000fe20003f2f048 */
[----:B------:R-:W-:Y:S01]  /*0390*/  IMAD.U32 R4, RZ, RZ, UR34 ;  /* 0x00000022ff047e24 */ /* 0x000fe2000f8e00ff */
[----:B------:R-:W3:Y:S01]  /*03a0*/  @!UP3 LDCU UR8, c[0x0][0x43c] ;  /* 0x00008780ff08b7ac */ /* 0x000ee20008000800 */
[----:B------:R-:W-:Y:S01]  /*03b0*/  IMAD.U32 R5, RZ, RZ, UR35 ;  /* 0x00000023ff057e24 */ /* 0x000fe2000f8e00ff */
[----:B--2---:R-:W-:Y:S01]  /*03c0*/  @!P0 STG.E.64 desc[UR28][R8.64+0x8], R2 ;  /* 0x0000080208008986 */ /* 0x004fe2000c101b1c */
[----:B------:R-:W-:-:S03]  /*03d0*/  UISETP.NE.AND UP4, UPT, UR12, URZ, UPT ;  /* 0x000000ff0c00728c */ /* 0x000fc6000bf85270 */
[----:B------:R2:W-:Y:S01]  /*03e0*/  @!P0 STG.E.64 desc[UR28][R8.64], R4 ;  /* 0x0000000408008986 */ /* 0x0005e2000c101b1c */
[----:B------:R-:W-:Y:S01]  /*03f0*/  PLOP3.LUT P0, PT, PT, PT, UP3, 0x80, 0x8 ;  /* 0x000000000008781c */ /* 0x000fe20003f0f038 */
[----:B------:R-:W-:Y:S02]  /*0400*/  UISETP.EQ.OR.EX UP2, UPT, UR5, URZ, !UP4, UP2 ;  /* 0x000000ff0500728c */ /* 0x000fe4000e742720 */
[----:B------:R-:W4:Y:S04]  /*0410*/  @P4 LDG.E R7, desc[UR28][R14.64] ;  /* 0x0000001c0e074981 */ /* 0x000f28000c1e1900 */
[----:B------:R-:W-:Y:S01]  /*0420*/  PLOP3.LUT P3, PT, PT, PT, UP2, 0x80, 0x8 ;  /* 0x000000000008781c */ /* 0x000fe20003f6f028 */
[----:B------:R-:W-:Y:S01]  /*0430*/  IMAD.U32 R11, RZ, RZ, UR7 ;  /* 0x00000007ff0b7e24 */ /* 0x000fe2000f8e00ff */
[----:B------:R-:W5:Y:S04]  /*0440*/  @!UP3 LDCU.64 UR6, c[0x0][0x488] ;  /* 0x00009100ff06b7ac */ /* 0x000f680008000a00 */
[----:B------:R-:W4:Y:S04]  /*0450*/  @P0 LDG.E R0, desc[UR28][R10.64] ;  /* 0x0000001c0a000981 */ /* 0x000f28000c1e1900 */
[----:B--2---:R-:W2:Y:S01]  /*0460*/  @P2 LDG.E R4, desc[UR28][R14.64+0x4] ;  /* 0x0000041c0e042981 */ /* 0x004ea2000c1e1900 */
[----:B------:R-:W-:-:S02]  /*0470*/  IMAD.U32 R8, RZ, RZ, UR11 ;  /* 0x0000000bff087e24 */ /* 0x000fc4000f8e00ff */
[----:B------:R-:W-:Y:S01]  /*0480*/  IMAD.U32 R9, RZ, RZ, UR10 ;  /* 0x0000000aff097e24 */ /* 0x000fe2000f8e00ff */
[----:B------:R-:W2:Y:S01]  /*0490*/  @P1 LDG.E R5, desc[UR28][R12.64] ;  /* 0x0000001c0c051981 */ /* 0x000ea2000c1e1900 */
[----:B------:R-:W1:Y:S03]  /*04a0*/  LDCU UR10, c[0x0][0x3e0] ;  /* 0x00007c00ff0a77ac */ /* 0x000e660008000800 */
[----:B------:R-:W2:Y:S01]  /*04b0*/  @!P3 LDG.E R6, desc[UR28][R8.64] ;  /* 0x0000001c0806b981 */ /* 0x000ea2000c1e1900 */
[----:B------:R-:W-:Y:S01]  /*04c0*/  UMOV UR13, URZ ;  /* 0x000000ff000d7c82 */ /* 0x000fe20008000000 */
[----:B------:R-:W-:Y:S01]  /*04d0*/  USHF.L.U32 UR27, UR20, 0x7, URZ ;  /* 0x00000007141b7899 */ /* 0x000fe200080006ff */
[----:B------:R-:W-:Y:S01]  /*04e0*/  UMOV UR14, 0xffffffff ;  /* 0xffffffff000e7882 */ /* 0x000fe20000000000 */
[----:B-----5:R-:W-:-:S04]  /*04f0*/  @!UP3 UISETP.NE.U32.AND UP2, UPT, UR6, URZ, UPT ;  /* 0x000000ff0600b28c */ /* 0x020fc8000bf45070 */
[----:B------:R-:W-:-:S04]  /*0500*/  @!UP3 UISETP.NE.AND.EX UP2, UPT, UR7, URZ, UPT, UP2 ;  /* 0x000000ff0700b28c */ /* 0x000fc8000bf45320 */
[----:B---3--:R-:W-:Y:S02]  /*0510*/  @!UP3 USEL UR8, UR8, URZ, UP2 ;  /* 0x000000ff0808b287 */ /* 0x008fe40009000000 */
[----:B-1----:R-:W-:Y:S01]  /*0520*/  UIMAD UR32, UR19, UR10, UR26 ;  /* 0x0000000a132072a4 */ /* 0x002fe2000f8e021a */
[----:B----4-:R-:W-:Y:S02]  /*0530*/  @P4 R2UR UR18, R7 ;  /* 0x00000000071242ca */ /* 0x010fe400000e0000 */
[----:B--2---:R-:W-:Y:S02]  /*0540*/  @P2 R2UR UR9, R4 ;  /* 0x00000000040922ca */ /* 0x004fe400000e0000 */
[----:B------:R-:W-:Y:S02]  /*0550*/  @P0 R2UR UR30, R0 ;  /* 0x00000000001e02ca */ /* 0x000fe400000e0000 */
[----:B------:R-:W-:-:S09]  /*0560*/  @P1 R2UR UR13, R5 ;  /* 0x00000000050d12ca */ /* 0x000fd200000e0000 */
[----:B------:R-:W-:Y:S02]  /*0570*/  @UP0 UIADD3 UR31, UPT, UPT, UR9, -UR18, URZ ;  /* 0x80000012091f0290 */ /* 0x000fe4000fffe0ff */
[----:B------:R-:W-:Y:S01]  /*0580*/  UISETP.NE.U32.AND UP0, UPT, UR4, URZ, UPT ;  /* 0x000000ff0400728c */ /* 0x000fe2000bf05070 */
[----:B------:R-:W-:-:S03]  /*0590*/  @!P3 R2UR UR14, R6 ;  /* 0x00000000060eb2ca */ /* 0x000fc600000e0000 */
[----:B------:R-:W-:Y:S02]  /*05a0*/  UISETP.NE.AND.EX UP0, UPT, UR5, URZ, UPT, UP0 ;  /* 0x000000ff0500728c */ /* 0x000fe4000bf05300 */
[----:B------:R-:W-:Y:S02]  /*05b0*/  UISETP.GT.AND UP1, UPT, UR31, UR27, UPT ;  /* 0x0000001b1f00728c */ /* 0x000fe4000bf24270 */
[----:B------:R-:W-:-:S04]  /*05c0*/  @UP3 UIADD3 UR30, UPT, UPT, UR30, -UR13, URZ ;  /* 0x8000000d1e1e3290 */ /* 0x000fc8000fffe0ff */
[----:B------:R-:W-:-:S03]  /*05d0*/  PLOP3.LUT P0, PT, PT, PT, UP1, 0x80, 0x8 ;  /* 0x000000000008781c */ /* 0x000fc60003f0f018 */
[----:B------:R-:W1:Y:S01]  /*05e0*/  @!UP0 LDCU UR4, c[0x0][0x438] ;  /* 0x00008700ff0487ac */ /* 0x000e620008000800 */
[----:B------:R-:W-:Y:S09]  /*05f0*/  BRA.U !UP0, `(.L_x_1832) ;  /* 0x0000000108187547 */ /* 0x000ff2000b800000 */
[----:B------:R-:W-:-:S13]  /*0600*/  PLOP3.LUT P1, PT, PT, PT, UP4, 0x80, 0x8 ;  /* 0x000000000008781c */ /* 0x000fda0003f2f048 */
[----:B------:R-:W1:Y:S04]  /*0610*/  @P1 LDG.E R0, desc[UR28][R8.64+0x4] ;  /* 0x0000041c08001981 */ /* 0x000e68000c1e1900 */
[----:B------:R-:W2:Y:S01]  /*0620*/  @!P1 LDG.E R4, desc[UR28][R8.64] ;  /* 0x0000001c08049981 */ /* 0x000ea2000c1e1900 */
[----:B-1----:R-:W-:-:S13]  /*0630*/  @P1 R2UR UR4, R0 ;  /* 0x00000000000412ca */ /* 0x002fda00000e0000 */
[----:B------:R-:W-:-:S07]  /*0640*/  @UP4 UIADD3 UR4, UPT, UPT, UR4, -UR14, URZ ;  /* 0x8000000e04044290 */ /* 0x000fce000fffe0ff */
[----:B--2---:R-:W-:-:S15]  /*0650*/  @!P1 R2UR UR4, R4 ;  /* 0x00000000040492ca */ /* 0x004fde00000e0000 */
.L_x_1832:
[----:B-1----:R-:W-:Y:S01]  /*0660*/  @!UP3 UIADD3 UR30, UPT, UPT, UR8, UR4, -UR13 ;  /* 0x00000004081eb290 */ /* 0x002fe2000fffe80d */
[----:B------:R-:W-:Y:S11]  /*0670*/  @!P0 EXIT ;  /* 0x000000000000894d */ /* 0x000ff60003800000 */
[----:B------:R-:W-:-:S09]  /*0680*/  UISETP.GT.AND UP0, UPT, UR30, URZ, UPT ;  /* 0x000000ff1e00728c */ /* 0x000fd2000bf04270 */
[----:B------:R-:W-:Y:S05]  /*0690*/  BRA.U UP0, `(.L_x_1833) ;  /* 0x0000001100907547 */ /* 0x000fea000b800000 */
[----:B------:R-:W1:Y:S01]  /*06a0*/  LDCU.U8 UR4, c[0x0][0x549] ;  /* 0x0000a920ff0477ac */ /* 0x000e620008000000 */
[----:B------:R-:W-:-:S11]  /*06b0*/  UISETP.NE.AND UP0, UPT, UR18, -0x1, UPT ;  /* 0xffffffff1200788c */ /* 0x000fd6000bf05270 */
[----:B------:R-:W2:Y:S01]  /*06c0*/  @!UP0 LDCU.64 UR8, c[0x0][0x400] ;  /* 0x00008000ff0887ac */ /* 0x000ea20008000a00 */
[----:B-1----:R-:W-:Y:S01]  /*06d0*/  UISETP.NE.AND UP1, UPT, UR4, URZ, UPT ;  /* 0x000000ff0400728c */ /* 0x002fe2000bf25270 */
[----:B------:R-:W1:Y:S10]  /*06e0*/  @UP0 LDCU.64 UR6, c[0x0][0x408] ;  /* 0x00008100ff0607ac */ /* 0x000e740008000a00 */
[----:B------:R-:W3:Y:S01]  /*06f0*/  @UP1 LDCU.64 UR4, c[0x0][0x430] ;  /* 0x00008600ff0417ac */ /* 0x000ee20008000a00 */
[----:B--2---:R-:W-:Y:S01]  /*0700*/  @!UP0 UIMAD.WIDE.U32 UR12, UR19, UR8, URZ ;  /* 0x00000008130c82a5 */ /* 0x004fe2000f8e00ff */
[----:B------:R-:W-:-:S03]  /*0710*/  @UP1 UMOV UR11, 0x1 ;  /* 0x00000001000b1882 */ /* 0x000fc60000000000 */
[----:B------:R-:W-:Y:S02]  /*0720*/  @!UP0 UIMAD UR9, UR19, UR9, UR13 ;  /* 0x00000009130982a4 */ /* 0x000fe4000f8e020d */
[----:B-1----:R-:W-:Y:S01]  /*0730*/  @UP0 UIMAD.WIDE.U32 UR14, UR18, UR6, URZ ;  /* 0x00000006120e02a5 */ /* 0x002fe2000f8e00ff */
[----:B------:R-:W-:-:S03]  /*0740*/  @!UP0 UMOV UR8, UR12 ;  /* 0x0000000c00088c82 */ /* 0x000fc60008000000 */
[----:B------:R-:W-:Y:S01]  /*0750*/  @UP0 UIMAD UR9, UR18, UR7, UR15 ;  /* 0x00000007120902a4 */ /* 0x000fe2000f8e020f */
[----:B------:R-:W1:Y:S01]  /*0760*/  LDCU.U8 UR13, c[0x0][0x548] ;  /* 0x0000a900ff0d77ac */ /* 0x000e620008000000 */
[----:B---3--:R-:W-:Y:S01]  /*0770*/  @UP1 UIMAD UR5, UR4, UR5, URZ ;  /* 0x00000005040512a4 */ /* 0x008fe2000f8e02ff */
[----:B------:R-:W2:Y:S01]  /*0780*/  @UP1 LDCU UR4, c[0x0][0x430] ;  /* 0x00008600ff0417ac */ /* 0x000ea20008000800 */
[----:B------:R-:W-:Y:S01]  /*0790*/  @UP0 UMOV UR8, UR14 ;  /* 0x0000000e00080c82 */ /* 0x000fe20008000000 */
[----:B------:R-:W-:Y:S09]  /*07a0*/  BRA.U UP1, `(.L_x_1834) ;  /* 0x0000000101247547 */ /* 0x000ff2000b800000 */
[----:B-1----:R-:W-:-:S11]  /*07b0*/  UISETP.NE.AND UP0, UPT, UR13, URZ, UPT ;  /* 0x000000ff0d00728c */ /* 0x002fd6000bf05270 */
[----:B------:R-:W1:Y:S01]  /*07c0*/  @UP0 LDCU UR11, c[0x0][0x454] ;  /* 0x00008a80ff0b07ac */ /* 0x000e620008000800 */
[----:B--2---:R-:W2:Y:S01]  /*07d0*/  @!UP0 LDCU UR4, c[0x0][0x434] ;  /* 0x00008680ff0487ac */ /* 0x004ea20008000800 */
[----:B------:R-:W3:Y:S02]  /*07e0*/  @UP0 LDCU UR5, c[0x0][0x454] ;  /* 0x00008a80ff0507ac */ /* 0x000ee40008000800 */
[----:B---3--:R-:W3:Y:S01]  /*07f0*/  @!UP0 LDCU UR5, c[0x0][0x434] ;  /* 0x00008680ff0587ac */ /* 0x008ee20008000800 */
[----:B-1----:R-:W-:Y:S02]  /*0800*/  @UP0 UIMAD UR11, UR10, UR11, URZ ;  /* 0x0000000b0a0b02a4 */ /* 0x002fe4000f8e02ff */
[----:B--2---:R-:W-:-:S03]  /*0810*/  @!UP0 UIMAD UR11, UR10, UR4, URZ ;  /* 0x000000040a0b82a4 */ /* 0x004fc6000f8e02ff */
[----:B------:R-:W-:Y:S01]  /*0820*/  @UP0 UMOV UR4, 0x1 ;  /* 0x0000000100040882 */ /* 0x000fe20000000000 */
[----:B------:R-:W-:-:S08]  /*0830*/  @!UP0 UMOV UR4, 0x1 ;  /* 0x0000000100048882 */ /* 0x000fd00000000000 */
.L_x_1834:
[----:B------:R-:W4:Y:S01]  /*0840*/  LDCU UR12, c[0x0][0x440] ;  /* 0x00008800ff0c77ac */ /* 0x000f220008000800 */
[----:B------:R-:W-:Y:S01]  /*0850*/  IMAD.SHL.U32 R2, R194, 0x8, RZ ;  /* 0x00000008c2027824 */ /* 0x000fe200078e00ff */
[----:B------:R-:W-:Y:S01]  /*0860*/  SHF.R.U32.HI R194, RZ, 0x3, R194 ;  /* 0x00000003ffc27819 */ /* 0x000fe200000116c2 */
[----:B------:R-:W-:Y:S01]  /*0870*/  BSSY.RECONVERGENT B0, `(.L_x_1835) ;  /* 0x0000030000007945 */ /* 0x000fe20003800200 */
[----:B------:R-:W5:Y:S02]  /*0880*/  LDCU UR10, c[0x0][0x434] ;  /* 0x00008680ff0a77ac */ /* 0x000f640008000800 */
[----:B------:R-:W-:Y:S01]  /*0890*/  LOP3.LUT R2, R2, 0x38, RZ, 0xc0, !PT ;  /* 0x0000003802027812 */ /* 0x000fe200078ec0ff */
[C---:B------:R-:W-:Y:S01]  /*08a0*/  VIADD R10, R194.reuse, 0x10 ;  /* 0x00000010c20a7836 */ /* 0x040fe20000000000 */
[----:B------:R-:W5:Y:S01]  /*08b0*/  LDCU.64 UR6, c[0x0][0x410] ;  /* 0x00008200ff0677ac */ /* 0x000f620008000a00 */
[----:B------:R-:W-:Y:S01]  /*08c0*/  VIADD R9, R194, 0x20 ;  /* 0x00000020c2097836 */ /* 0x000fe20000000000 */
[----:B------:R-:W-:Y:S01]  /*08d0*/  ISETP.NE.AND P1, PT, R2, RZ, PT ;  /* 0x000000ff0200720c */ /* 0x000fe20003f25270 */
[----:B-1----:R-:W-:-:S02]  /*08e0*/  UISETP.NE.AND UP1, UPT, UR13, URZ, !UP1 ;  /* 0x000000ff0d00728c */ /* 0x002fc4000cf25270 */
[----:B------:R-:W-:Y:S02]  /*08f0*/  UIADD3 UR31, UPT, UPT, -UR27, UR31, URZ ;  /* 0x0000001f1b1f7290 */ /* 0x000fe4000fffe1ff */
[----:B------:R-:W-:Y:S01]  /*0900*/  UISETP.NE.AND UP0, UPT, UR18, -0x1, UPT ;  /* 0xffffffff1200788c */ /* 0x000fe2000bf05270 */
[C---:B----4-:R-:W-:Y:S01]  /*0910*/  ISETP.GE.AND P4, PT, R2.reuse, UR12, PT ;  /* 0x0000000c02007c0c */ /* 0x050fe2000bf86270 */
[----:B---3--:R-:W-:Y:S01]  /*0920*/  UIMAD UR5, UR26, UR5, URZ ;  /* 0x000000051a0572a4 */ /* 0x008fe2000f8e02ff */
[----:B------:R-:W-:Y:S01]  /*0930*/  IADD3 R2, P2, PT, R2, UR8, RZ ;  /* 0x0000000802027c10 */ /* 0x000fe2000ff5e0ff */
[----:B--2---:R-:W-:Y:S01]  /*0940*/  UIMAD UR27, UR27, UR4, URZ ;  /* 0x000000041b1b72a4 */ /* 0x004fe2000f8e02ff */
[C---:B------:R-:W-:Y:S01]  /*0950*/  ISETP.GE.OR P5, PT, R194.reuse, UR31, P4 ;  /* 0x0000001fc2007c0c */ /* 0x040fe2000a7a6670 */
[----:B-----5:R-:W-:Y:S01]  /*0960*/  UIMAD UR8, UR19, UR10, URZ ;  /* 0x0000000a130872a4 */ /* 0x020fe2000f8e02ff */
[----:B------:R-:W-:Y:S01]  /*0970*/  ISETP.GE.OR P3, PT, R194, UR31, P1 ;  /* 0x0000001fc2007c0c */ /* 0x000fe20008f66670 */
[----:B------:R-:W-:Y:S01]  /*0980*/  @!UP1 UIMAD UR5, UR19, UR11, UR5 ;  /* 0x0000000b130592a4 */ /* 0x000fe2000f8e0205 */
[----:B------:R-:W-:Y:S01]  /*0990*/  IMAD.U32 R12, RZ, RZ, UR6 ;  /* 0x00000006ff0c7e24 */ /* 0x000fe2000f8e00ff */
[----:B------:R-:W-:Y:S01]  /*09a0*/  USEL UR8, UR8, UR18, !UP0 ;  /* 0x0000001208087287 */ /* 0x000fe2000c000000 */
[----:B------:R-:W-:Y:S01]  /*09b0*/  IMAD.U32 R17, RZ, RZ, UR7 ;  /* 0x00000007ff117e24 */ /* 0x000fe2000f8e00ff */
[----:B------:R-:W-:Y:S01]  /*09c0*/  USHF.R.S32.HI UR7, URZ, 0x1f, UR5 ;  /* 0x0000001fff077899 */ /* 0x000fe20008011405 */
[----:B------:R-:W-:Y:S01]  /*09d0*/  IMAD.X R3, RZ, RZ, UR9, P2 ;  /* 0x00000009ff037e24 */ /* 0x000fe200090e06ff */
[----:B------:R-:W-:Y:S01]  /*09e0*/  USHF.R.S32.HI UR6, URZ, 0x1f, UR8 ;  /* 0x0000001fff067899 */ /* 0x000fe20008011408 */
[----:B------:R-:W-:Y:S01]  /*09f0*/  ISETP.GE.OR P0, PT, R10, UR31, P1 ;  /* 0x0000001f0a007c0c */ /* 0x000fe20008f06670 */
[----:B------:R-:W-:Y:S01]  /*0a00*/  USEL UR8, UR8, URZ, UP1 ;  /* 0x000000ff08087287 */ /* 0x000fe20008800000 */
[----:B------:R-:W-:Y:S01]  /*0a10*/  IMAD.WIDE.U32 R12, R12, UR26, R2 ;  /* 0x0000001a0c0c7c25 */ /* 0x000fe2000f8e0002 */
        /* <DEDUP_REMOVED lines=21> */
.L_x_1836:
[----:B------:R-:W-:Y:S05]  /*0b70*/  BSYNC.RECONVERGENT B0 ;  /* 0x0000000000007941 */ /* 0x000fea0003800200 */
.L_x_1835:
        /* <DEDUP_REMOVED lines=17> */
.L_x_1838:
[----:B------:R-:W-:Y:S05]  /*0c90*/  BSYNC.RECONVERGENT B0 ;  /* 0x0000000000007941 */ /* 0x000fea0003800200 */
.L_x_1837:
        /* <DEDUP_REMOVED lines=17> */
.L_x_1840:
[----:B------:R-:W-:Y:S05]  /*0db0*/  BSYNC.RECONVERGENT B0 ;  /* 0x0000000000007941 */ /* 0x000fea0003800200 */
.L_x_1839:
        /* <DEDUP_REMOVED lines=17> */
.L_x_1842:
[----:B------:R-:W-:Y:S05]  /*0ed0*/  BSYNC.RECONVERGENT B0 ;  /* 0x0000000000007941 */ /* 0x000fea0003800200 */
.L_x_1841:
        /* <DEDUP_REMOVED lines=18> */
.L_x_1844:
[----:B------:R-:W-:Y:S05]  /*1000*/  BSYNC.RECONVERGENT B0 ;  /* 0x0000000000007941 */ /* 0x000fea0003800200 */
.L_x_1843:
        /* <DEDUP_REMOVED lines=17> */
.L_x_1846:
[----:B------:R-:W-:Y:S05]  /*1120*/  BSYNC.RECONVERGENT B0 ;  /* 0x0000000000007941 */ /* 0x000fea0003800200 */
.L_x_1845:
        /* <DEDUP_REMOVED lines=15> */
.L_x_1848:
[----:B------:R-:W-:Y:S05]  /*1220*/  BSYNC.RECONVERGENT B0 ;  /* 0x0000000000007941 */ /* 0x000fea0003800200 */
.L_x_1847:
        /* <DEDUP_REMOVED lines=14> */
.L_x_1850:
[----:B------:R-:W-:Y:S05]  /*1310*/  BSYNC.RECONVERGENT B0 ;  /* 0x0000000000007941 */ /* 0x000fea0003800200 */
.L_x_1849:
[----:B------:R-:W-:Y:S04]  /*1320*/  BSSY.RECONVERGENT B0, `(.L_x_1851) ;  /* 0x000000a000007945 */ /* 0x000fe80003800200 */
[----:B------:R-:W-:Y:S05]  /*1330*/  @P3 BRA `(.L_x_1852) ;  /* 0x0000000000203947 */ /* 0x000fea0003800000 */
[----:B------:R-:W5:Y:S01]  /*1340*/  LDCU.64 UR6, c[0x0][0x420] ;  /* 0x00008400ff0677ac */ /* 0x000f620008000a00 */
[----:B------:R-:W-:Y:S02]  /*1350*/  IMAD R0, R194, UR4, RZ ;  /* 0x00000004c2007c24 */ /* 0x000fe4000f8e02ff */
[----:B------:R-:W-:-:S03]  /*1360*/  IMAD.MOV.U32 R11, RZ, RZ, 0x7f800000 ;  /* 0x7f800000ff0b7424 */ /* 0x000fc600078e00ff */
[----:B--2---:R-:W-:-:S04]  /*1370*/  IADD3 R3, P2, PT, R0, UR5, RZ ;  /* 0x0000000500037c10 */ /* 0x004fc8000ff5e0ff */
[----:B------:R-:W-:Y:S02]  /*1380*/  LEA.HI.X.SX32 R0, R0, UR10, 0x1, P2 ;  /* 0x0000000a00007c11 */ /* 0x000fe400090f0eff */
[----:B-----5:R-:W-:-:S04]  /*1390*/  LEA R2, P2, R3, UR6, 0x2 ;  /* 0x0000000603027c11 */ /* 0x020fc8000f8410ff */
[----:B------:R-:W-:-:S05]  /*13a0*/  LEA.HI.X R3, R3, UR7, R0, 0x2, P2 ;  /* 0x0000000703037c11 */ /* 0x000fca00090f1400 */
[----:B------:R2:W-:Y:S04]  /*13b0*/  STG.E desc[UR28][R2.64], R11 ;  /* 0x0000000b02007986 */ /* 0x0005e8000c10191c */
.L_x_1852:
[----:B------:R-:W-:Y:S05]  /*13c0*/  BSYNC.RECONVERGENT B0 ;  /* 0x0000000000007941 */ /* 0x000fea0003800200 */
.L_x_1851:
        /* <DEDUP_REMOVED lines=9> */
[----:B--2---:R-:W-:-:S03]  /*1460*/  IMAD.MOV.U32 R11, RZ, RZ, 0x7f800000 ;  /* 0x7f800000ff0b7424 */ /* 0x004fc600078e00ff */
[----:B------:R-:W-:-:S04]  /*1470*/  IADD3 R3, P0, PT, R0, UR5, RZ ;  /* 0x0000000500037c10 */ /* 0x000fc8000ff1e0ff */
[----:B------:R-:W-:Y:S02]  /*1480*/  LEA.HI.X.SX32 R0, R0, UR10, 0x1, P0 ;  /* 0x0000000a00007c11 */ /* 0x000fe400080f0eff */
[----:B-----5:R-:W-:-:S04]  /*1490*/  LEA R2, P0, R3, UR6, 0x2 ;  /* 0x0000000603027c11 */ /* 0x020fc8000f8010ff */
[----:B------:R-:W-:-:S05]  /*14a0*/  LEA.HI.X R3, R3, UR7, R0, 0x2, P0 ;  /* 0x0000000703037c11 */ /* 0x000fca00080f1400 */
[----:B------:R2:W-:Y:S04]  /*14b0*/  STG.E desc[UR28][R2.64], R11 ;  /* 0x0000000b02007986 */ /* 0x0005e8000c10191c */
.L_x_1854:
[----:B------:R-:W-:Y:S05]  /*14c0*/  BSYNC.RECONVERGENT B0 ;  /* 0x0000000000007941 */ /* 0x000fea0003800200 */
.L_x_1853:
        /* <DEDUP_REMOVED lines=10> */
.L_x_1856:
[----:B------:R-:W-:Y:S05]  /*1570*/  BSYNC.RECONVERGENT B0 ;  /* 0x0000000000007941 */ /* 0x000fea0003800200 */
.L_x_1855:
[----:B------:R-:W-:Y:S04]  /*1580*/  BSSY.RECONVERGENT B0, `(.L_x_1857) ;  /* 0x000000a000007945 */ /* 0x000fe80003800200 */
[----:B------:R-:W-:Y:S05]  /*1590*/  @P5 BRA `(.L_x_1858) ;  /* 0x0000000000205947 */ /* 0x000fea0003800000 */
        /* <DEDUP_REMOVED lines=8> */
.L_x_1858:
[----:B------:R-:W-:Y:S05]  /*1620*/  BSYNC.RECONVERGENT B0 ;  /* 0x0000000000007941 */ /* 0x000fea0003800200 */
.L_x_1857:
        /* <DEDUP_REMOVED lines=10> */
.L_x_1860:
[----:B------:R-:W-:Y:S05]  /*16d0*/  BSYNC.RECONVERGENT B0 ;  /* 0x0000000000007941 */ /* 0x000fea0003800200 */
.L_x_1859:
        /* <DEDUP_REMOVED lines=10> */
.L_x_1862:
[----:B------:R-:W-:Y:S05]  /*1780*/  BSYNC.RECONVERGENT B0 ;  /* 0x0000000000007941 */ /* 0x000fea0003800200 */
.L_x_1861:
        /* <DEDUP_REMOVED lines=10> */
.L_x_1864:
[----:B------:R-:W-:Y:S05]  /*1830*/  BSYNC.RECONVERGENT B0 ;  /* 0x0000000000007941 */ /* 0x000fea0003800200 */
.L_x_1863:
[----:B------:R-:W-:Y:S05]  /*1840*/  @P1 EXIT ;  /* 0x000000000000194d */ /* 0x000fea0003800000 */
[----:B------:R-:W5:Y:S01]  /*1850*/  LDCU.64 UR6, c[0x0][0x420] ;  /* 0x00008400ff0677ac */ /* 0x000f620008000a00 */
[----:B------:R-:W-:Y:S02]  /*1860*/  IMAD R0, R4, UR4, RZ ;  /* 0x0000000404007c24 */ /* 0x000fe4000f8e02ff */
[----:B--2---:R-:W-:-:S03]  /*1870*/  IMAD.MOV.U32 R5, RZ, RZ, 0x7f800000 ;  /* 0x7f800000ff057424 */ /* 0x004fc600078e00ff */
[----:B------:R-:W-:-:S04]  /*1880*/  IADD3 R3, P0, PT, R0, UR5, RZ ;  /* 0x0000000500037c10 */ /* 0x000fc8000ff1e0ff */
[----:B------:R-:W-:Y:S02]  /*1890*/  LEA.HI.X.SX32 R0, R0, UR10, 0x1, P0 ;  /* 0x0000000a00007c11 */ /* 0x000fe400080f0eff */
[----:B-----5:R-:W-:-:S04]  /*18a0*/  LEA R2, P0, R3, UR6, 0x2 ;  /* 0x0000000603027c11 */ /* 0x020fc8000f8010ff */
[----:B------:R-:W-:-:S05]  /*18b0*/  LEA.HI.X R3, R3, UR7, R0, 0x2, P0 ;  /* 0x0000000703037c11 */ /* 0x000fca00080f1400 */
[----:B------:R-:W-:Y:S01]  /*18c0*/  STG.E desc[UR28][R2.64], R5 ;  /* 0x0000000502007986 */ /* 0x000fe2000c10191c */
[----:B------:R-:W-:Y:S05]  /*18d0*/  EXIT ;  /* 0x000000000000794d */ /* 0x000fea0003800000 */
.L_x_1833:
        /* <DEDUP_REMOVED lines=13> */
[----:B----4-:R-:W-:-:S04]  /*19b0*/  @UP0 UIMAD.WIDE.U32 UR6, UR18, UR4, URZ ;  /* 0x00000004120602a5 */ /* 0x010fc8000f8e00ff */
        /* <DEDUP_REMOVED lines=14> */
.L_x_1865:
[----:B------:R-:W1:Y:S01]  /*1aa0*/  LDCU.64 UR10, c[0x0][0x3b8] ;  /* 0x00007700ff0a77ac */ /* 0x000e620008000a00 */
[----:B------:R-:W-:-:S04]  /*1ab0*/  UIADD3 UR12, UPT, UPT, UR13, UR14, URZ ;  /* 0x0000000e0d0c7290 */ /* 0x000fc8000fffe0ff */
[----:B-1----:R-:W-:Y:S02]  /*1ac0*/  UIMAD.WIDE.U32 UR6, UR12, UR10, URZ ;  /* 0x0000000a0c0672a5 */ /* 0x002fe4000f8e00ff */
[----:B------:R-:W-:-:S04]  /*1ad0*/  UIMAD UR12, UR12, UR11, URZ ;  /* 0x0000000b0c0c72a4 */ /* 0x000fc8000f8e02ff */
[----:B------:R-:W-:Y:S02]  /*1ae0*/  UIADD3 UR12, UPT, UPT, UR7, UR12, URZ ;  /* 0x0000000c070c7290 */ /* 0x000fe4000fffe0ff */
.L_x_1866:
[----:B------:R-:W1:Y:S01]  /*1af0*/  LDC R0, c[0x0][0x3e8] ;  /* 0x0000fa00ff007b82 */ /* 0x000e620000000800 */
[----:B------:R-:W2:Y:S01]  /*1b00*/  S2R R4, SR_CTAID.Z ;  /* 0x0000000000047919 */ /* 0x000ea20000002700 */
[----:B------:R-:W-:Y:S02]  /*1b10*/  LOP3.LUT R41, R194, 0x1f, RZ, 0xc0, !PT ;  /* 0x0000001fc2297812 */ /* 0x000fe400078ec0ff */
[----:B-1----:R-:W-:-:S04]  /*1b20*/  IABS R6, R0 ;  /* 0x0000000000067213 */ /* 0x002fc80000000000 */
[----:B------:R-:W1:Y:S01]  /*1b30*/  I2F.RP R7, R6 ;  /* 0x0000000600077306 */ /* 0x000e620000209400 */
[----:B--2---:R-:W-:-:S07]  /*1b40*/  IABS R4, R4 ;  /* 0x0000000400047213 */ /* 0x004fce0000000000 */
[----:B-1----:R-:W1:Y:S02]  /*1b50*/  MUFU.RCP R8, R7 ;  /* 0x0000000700087308 */ /* 0x002e640000001000 */
[----:B-1----:R-:W-:-:S06]  /*1b60*/  VIADD R8, R8, 0xffffffe ;  /* 0x0ffffffe08087836 */ /* 0x002fcc0000000000 */
[----:B------:R-:W1:Y:S02]  /*1b70*/  F2I.FTZ.U32.TRUNC.NTZ R9, R8 ;  /* 0x0000000800097305 */ /* 0x000e64000021f000 */
[----:B-1----:R-:W-:Y:S02]  /*1b80*/  IMAD.MOV R5, RZ, RZ, -R9 ;  /* 0x000000ffff057224 */ /* 0x002fe400078e0a09 */
[----:B------:R-:W-:Y:S02]  /*1b90*/  IMAD.MOV.U32 R8, RZ, RZ, RZ ;  /* 0x000000ffff087224 */ /* 0x000fe400078e00ff */
[----:B------:R-:W-:-:S04]  /*1ba0*/  IMAD R5, R5, R6, RZ ;  /* 0x0000000605057224 */ /* 0x000fc800078e02ff */
[----:B------:R-:W-:-:S06]  /*1bb0*/  IMAD.HI.U32 R5, R9, R5, R8 ;  /* 0x0000000509057227 */ /* 0x000fcc00078e0008 */
[----:B------:R-:W-:-:S05]  /*1bc0*/  IMAD.HI.U32 R7, R5, R4, RZ ;  /* 0x0000000405077227 */ /* 0x000fca00078e00ff */
[----:B------:R-:W-:-:S05]  /*1bd0*/  IADD3 R5, PT, PT, -R7, RZ, RZ ;  /* 0x000000ff07057210 */ /* 0x000fca0007ffe1ff */
[----:B------:R-:W-:Y:S01]  /*1be0*/  IMAD R5, R6, R5, R4 ;  /* 0x0000000506057224 */ /* 0x000fe200078e0204 */
[----:B------:R-:W-:-:S04]  /*1bf0*/  LOP3.LUT R4, R0, UR26, RZ, 0x3c, !PT ;  /* 0x0000001a00047c12 */ /* 0x000fc8000f8e3cff */
[----:B------:R-:W-:Y:S02]  /*1c00*/  ISETP.GT.U32.AND P1, PT, R6, R5, PT ;  /* 0x000000050600720c */ /* 0x000fe40003f24070 */
[----:B------:R-:W-:-:S11]  /*1c10*/  ISETP.GE.AND P0, PT, R4, RZ, PT ;  /* 0x000000ff0400720c */ /* 0x000fd60003f06270 */
[----:B------:R-:W-:Y:S02]  /*1c20*/  @!P1 IMAD.IADD R5, R5, 0x1, -R6 ;  /* 0x0000000105059824 */ /* 0x000fe400078e0a06 */
[----:B------:R-:W-:Y:S01]  /*1c30*/  @!P1 VIADD R7, R7, 0x1 ;  /* 0x0000000107079836 */ /* 0x000fe20000000000 */
[----:B------:R-:W-:Y:S02]  /*1c40*/  ISETP.NE.AND P1, PT, R0, RZ, PT ;  /* 0x000000ff0000720c */ /* 0x000fe40003f25270 */
[----:B------:R-:W-:-:S13]  /*1c50*/  ISETP.GE.U32.AND P2, PT, R5, R6, PT ;  /* 0x000000060500720c */ /* 0x000fda0003f46070 */
        /* <DEDUP_REMOVED lines=15> */
.L_x_1867:
[----:B------:R-:W1:Y:S01]  /*1d50*/  LDCU.64 UR8, c[0x0][0x3c0] ;  /* 0x00007800ff0877ac */ /* 0x000e620008000a00 */
[----:B------:R-:W-:-:S04]  /*1d60*/  UIADD3 UR13, UPT, UPT, UR13, UR14, URZ ;  /* 0x0000000e0d0d7290 */ /* 0x000fc8000fffe0ff */
[----:B-1----:R-:W-:Y:S02]  /*1d70*/  UIMAD.WIDE.U32 UR14, UR13, UR8, URZ ;  /* 0x000000080d0e72a5 */ /* 0x002fe4000f8e00ff */
[----:B------:R-:W-:-:S04]  /*1d80*/  UIMAD UR13, UR13, UR9, URZ ;  /* 0x000000090d0d72a4 */ /* 0x000fc8000f8e02ff */
[----:B------:R-:W-:-:S12]  /*1d90*/  UIADD3 UR13, UPT, UPT, UR15, UR13, URZ ;  /* 0x0000000d0f0d7290 */ /* 0x000fd8000fffe0ff */
.L_x_1868:
[----:B------:R-:W-:Y:S01]  /*1da0*/  IMAD.SHL.U32 R5, R194, 0x8, RZ ;  /* 0x00000008c2057824 */ /* 0x000fe200078e00ff */
[----:B------:R-:W1:Y:S01]  /*1db0*/  S2UR UR38, SR_CgaCtaId ;  /* 0x00000000002679c3 */ /* 0x000e620000008800 */
[----:B------:R-:W2:Y:S01]  /*1dc0*/  LDCU.64 UR16, c[0x0][0x388] ;  /* 0x00007100ff1077ac */ /* 0x000ea20008000a00 */
[----:B------:R-:W-:Y:S01]  /*1dd0*/  SHF.R.U32.HI R191, RZ, 0x3, R194 ;  /* 0x00000003ffbf7819 */ /* 0x000fe200000116c2 */
[----:B------:R-:W-:Y:S01]  /*1de0*/  BSSY.RECONVERGENT B0, `(.L_x_1869) ;  /* 0x000004a000007945 */ /* 0x000fe20003800200 */
[----:B------:R-:W-:Y:S02]  /*1df0*/  LOP3.LUT R192, R5, 0x38, RZ, 0xc0, !PT ;  /* 0x0000003805c07812 */ /* 0x000fe400078ec0ff */
[----:B------:R-:W-:Y:S02]  /*1e00*/  SHF.R.S32.HI R11, RZ, 0x1f, R6 ;  /* 0x0000001fff0b7819 */ /* 0x000fe40000011406 */
[C---:B------:R-:W-:Y:S01]  /*1e10*/  IADD3 R8, P1, PT, R192.reuse, UR6, RZ ;  /* 0x00000006c0087c10 */ /* 0x040fe2000ff3e0ff */
[----:B------:R-:W3:Y:S01]  /*1e20*/  LDCU.128 UR4, c[0x0][0x3d0] ;  /* 0x00007a00ff0477ac */ /* 0x000ee20008000c00 */
[----:B------:R-:W-:-:S02]  /*1e30*/  IADD3 R16, P0, PT, R192, UR14, RZ ;  /* 0x0000000ec0107c10 */ /* 0x000fc4000ff1e0ff */
[----:B------:R-:W-:Y:S01]  /*1e40*/  LOP3.LUT R7, R5, 0x1f8, RZ, 0xc0, !PT ;  /* 0x000001f805077812 */ /* 0x000fe200078ec0ff */
[----:B------:R-:W-:Y:S01]  /*1e50*/  IMAD.X R9, RZ, RZ, UR12, P1 ;  /* 0x0000000cff097e24 */ /* 0x000fe200088e06ff */
[----:B------:R-:W4:Y:S01]  /*1e60*/  LDCU.64 UR14, c[0x0][0x390] ;  /* 0x00007200ff0e77ac */ /* 0x000f220008000a00 */
[----:B------:R-:W-:Y:S01]  /*1e70*/  IMAD.X R17, RZ, RZ, UR13, P0 ;  /* 0x0000000dff117e24 */ /* 0x000fe200080e06ff */
[----:B------:R-:W-:Y:S01]  /*1e80*/  LOP3.LUT R0, R7, 0x38, R194, 0x78, !PT ;  /* 0x0000003807007812 */ /* 0x000fe200078e78c2 */
[C---:B------:R-:W-:Y:S01]  /*1e90*/  IMAD.WIDE.U32 R8, R191.reuse, UR10, R8 ;  /* 0x0000000abf087c25 */ /* 0x040fe2000f8e0008 */
[----:B------:R-:W-:Y:S01]  /*1ea0*/  IADD3 R12, P0, PT, R192, UR36, RZ ;  /* 0x00000024c00c7c10 */ /* 0x000fe2000ff1e0ff */
[----:B------:R-:W5:Y:S01]  /*1eb0*/  LDCU.64 UR12, c[0x0][0x3c8] ;  /* 0x00007900ff0c77ac */ /* 0x000f620008000a00 */
[----:B------:R-:W-:Y:S01]  /*1ec0*/  LOP3.LUT R5, R0, 0x1e00, R5, 0xf8, !PT ;  /* 0x00001e0000057812 */ /* 0x000fe200078ef805 */
[----:B------:R-:W-:Y:S01]  /*1ed0*/  IMAD.WIDE.U32 R16, R191, UR8, R16 ;  /* 0x00000008bf107c25 */ /* 0x000fe2000f8e0010 */
[----:B------:R-:W-:-:S03]  /*1ee0*/  UIMAD.WIDE.U32 UR36, UR20, 0x80, URZ ;  /* 0x00000080142478a5 */ /* 0x000fc6000f8e00ff */
[----:B------:R-:W-:Y:S02]  /*1ef0*/  IMAD R9, R191, UR11, R9 ;  /* 0x0000000bbf097c24 */ /* 0x000fe4000f8e0209 */
[C---:B---3--:R-:W-:Y:S02]  /*1f00*/  IMAD R15, R11.reuse, UR4, RZ ;  /* 0x000000040b0f7c24 */ /* 0x048fe4000f8e02ff */
[----:B------:R-:W-:Y:S02]  /*1f10*/  IMAD R11, R11, UR6, RZ ;  /* 0x000000060b0b7c24 */ /* 0x000fe4000f8e02ff */
        /* <DEDUP_REMOVED lines=20> */
[----:B------:R-:W-:Y:S01]  /*2060*/  SHF.R.U32.HI R0, RZ, 0x1, R194 ;  /* 0x00000001ff007819 */ /* 0x000fe200000116c2 */
[----:B------:R1:W-:Y:S01]  /*2070*/  STL [R1+0x40], R123 ;  /* 0x0000407b01007387 */ /* 0x0003e20000100800 */
[C---:B------:R-:W-:Y:S01]  /*2080*/  ISETP.GE.AND P0, PT, R191.reuse, UR14, PT ;  /* 0x0000000ebf007c0c */ /* 0x040fe2000bf06270 */
[----:B------:R-:W-:Y:S01]  /*2090*/  IMAD.WIDE.U32 R14, R14, UR26, R12 ;  /* 0x0000001a0e0e7c25 */ /* 0x000fe2000f8e000c */
[----:B------:R-:W-:Y:S01]  /*20a0*/  LOP3.LUT R4, R0, 0x30, RZ, 0xc0, !PT ;  /* 0x0000003000047812 */ /* 0x000fe200078ec0ff */
[----:B------:R1:W-:Y:S01]  /*20b0*/  STL [R1+0x38], R22 ;  /* 0x0000381601007387 */ /* 0x0003e20000100800 */
[----:B------:R-:W-:Y:S01]  /*20c0*/  LOP3.LUT R7, R192, 0x1c0, R6, 0xf8, !PT ;  /* 0x000001c0c0077812 */ /* 0x000fe200078ef806 */
[----:B------:R-:W-:Y:S01]  /*20d0*/  IMAD.U32 R19, RZ, RZ, UR13 ;  /* 0x0000000dff137e24 */ /* 0x000fe2000f8e00ff */
[----:B------:R-:W-:Y:S01]  /*20e0*/  LOP3.LUT R121, R6, 0x200, RZ, 0xc0, !PT ;  /* 0x0000020006797812 */ /* 0x000fe200078ec0ff */
[----:B------:R1:W-:Y:S01]  /*20f0*/  STL [R1+0x48], R122 ;  /* 0x0000487a01007387 */ /* 0x0003e20000100800 */
[----:B------:R-:W-:Y:S01]  /*2100*/  LOP3.LUT R11, R191, UR36, RZ, 0xfc, !PT ;  /* 0x00000024bf0b7c12 */ /* 0x000fe2000f8efcff */
[----:B------:R-:W-:Y:S01]  /*2110*/  IMAD R19, R19, UR26, R15 ;  /* 0x0000001a13137c24 */ /* 0x000fe2000f8e020f */
[----:B------:R-:W-:-:S02]  /*2120*/  LEA.HI R4, R41, R4, RZ, 0x1e ;  /* 0x0000000429047211 */ /* 0x000fc400078ff0ff */
[----:B------:R-:W-:Y:S01]  /*2130*/  LOP3.LUT R40, R7, 0x8, R0, 0x78, !PT ;  /* 0x0000000807287812 */ /* 0x000fe200078e7800 */
[----:B------:R-:W-:Y:S06]  /*2140*/  @P0 BRA `(.L_x_1870) ;  /* 0x00000000004c0947 */ /* 0x000fec0003800000 */
        /* <DEDUP_REMOVED lines=18> */
.L_x_1871:
[----:B------:R2:W-:Y:S02]  /*2270*/  STS.128 [R122], RZ ;  /* 0x000000ff7a007388 */ /* 0x0005e40000000c00 */
.L_x_1870:
[----:B------:R-:W-:Y:S05]  /*2280*/  BSYNC.RECONVERGENT B0 ;  /* 0x0000000000007941 */ /* 0x000fea0003800200 */
.L_x_1869:
[C---:B------:R-:W-:Y:S01]  /*2290*/  VIADD R10, R191.reuse, 0x10 ;  /* 0x00000010bf0a7836 */ /* 0x040fe20000000000 */
[----:B------:R-:W-:Y:S01]  /*22a0*/  USHF.L.U32 UR16, UR10, 0x6, URZ ;  /* 0x000000060a107899 */ /* 0x000fe200080006ff */
[C---:B------:R-:W-:Y:S01]  /*22b0*/  VIADD R5, R191.reuse, 0x40 ;  /* 0x00000040bf057836 */ /* 0x040fe20000000000 */
[----:B------:R-:W-:Y:S01]  /*22c0*/  USHF.L.U64.HI UR15, UR10, 0x6, UR11 ;  /* 0x000000060a0f7899 */ /* 0x000fe2000801020b */
[C---:B------:R-:W-:Y:S01]  /*22d0*/  VIADD R8, R191.reuse, 0x60 ;  /* 0x00000060bf087836 */ /* 0x040fe20000000000 */
[----:B------:R-:W-:Y:S01]  /*22e0*/  ISETP.GE.AND P0, PT, R10, UR14, PT ;  /* 0x0000000e0a007c0c */ /* 0x000fe2000bf06270 */
[----:B------:R-:W-:Y:S01]  /*22f0*/  VIADD R9, R191, 0x50 ;  /* 0x00000050bf097836 */ /* 0x000fe20000000000 */
[----:B------:R-:W-:Y:S01]  /*2300*/  ISETP.GE.AND P4, PT, R5, UR14, PT ;  /* 0x0000000e05007c0c */ /* 0x000fe2000bf86270 */
[C---:B------:R-:W-:Y:S01]  /*2310*/  VIADD R5, R191.reuse, 0x70 ;  /* 0x00000070bf057836 */ /* 0x040fe20000000000 */
[----:B------:R-:W-:Y:S01]  /*2320*/  ISETP.GE.AND P2, PT, R8, UR14, PT ;  /* 0x0000000e08007c0c */ /* 0x000fe2000bf46270 */
[----:B------:R-:W-:Y:S01]  /*2330*/  VIADD R8, R191, 0x20 ;  /* 0x00000020bf087836 */ /* 0x000fe20000000000 */
[----:B------:R-:W-:Y:S01]  /*2340*/  UIADD3 UR4, UPT, UPT, -UR22, UR30, URZ ;  /* 0x0000001e16047290 */ /* 0x000fe2000fffe1ff */
[----:B------:R-:W-:Y:S01]  /*2350*/  BSSY.RECONVERGENT B0, `(.L_x_1872) ;  /* 0x000001c000007945 */ /* 0x000fe20003800200 */
[----:B------:R-:W-:Y:S01]  /*2360*/  ISETP.GE.AND P1, PT, R5, UR14, PT ;  /* 0x0000000e05007c0c */ /* 0x000fe2000bf26270 */
[----:B------:R-:W-:Y:S01]  /*2370*/  VIADD R5, R191, 0x30 ;  /* 0x00000030bf057836 */ /* 0x000fe20000000000 */
[----:B------:R-:W-:Y:S01]  /*2380*/  UIMAD.WIDE.U32 UR38, UR16, UR23, URZ ;  /* 0x00000017102672a5 */ /* 0x000fe2000f8e00ff */
[----:B------:R-:W-:-:S02]  /*2390*/  ISETP.GE.AND P3, PT, R9, UR14, PT ;  /* 0x0000000e09007c0c */ /* 0x000fc4000bf66270 */
        /* <DEDUP_REMOVED lines=23> */
.L_x_1873:
[----:B------:R-:W-:Y:S05]  /*2510*/  BSYNC.RECONVERGENT B0 ;  /* 0x0000000000007941 */ /* 0x000fea0003800200 */
.L_x_1872:
        /* <DEDUP_REMOVED lines=22> */
.L_x_1875:
[----:B------:R-:W-:Y:S05]  /*2680*/  BSYNC.RECONVERGENT B0 ;  /* 0x0000000000007941 */ /* 0x000fea0003800200 */
.L_x_1874:
        /* <DEDUP_REMOVED lines=22> */
.L_x_1877:
[----:B------:R-:W-:Y:S05]  /*27f0*/  BSYNC.RECONVERGENT B0 ;  /* 0x0000000000007941 */ /* 0x000fea0003800200 */
.L_x_1876:
        /* <DEDUP_REMOVED lines=22> */
.L_x_1879:
[----:B------:R-:W-:Y:S05]  /*2960*/  BSYNC.RECONVERGENT B0 ;  /* 0x0000000000007941 */ /* 0x000fea0003800200 */
.L_x_1878:
        /* <DEDUP_REMOVED lines=22> */
.L_x_1881:
[----:B------:R-:W-:Y:S05]  /*2ad0*/  BSYNC.RECONVERGENT B0 ;  /* 0x0000000000007941 */ /* 0x000fea0003800200 */
.L_x_1880:
        /* <DEDUP_REMOVED lines=22> */
.L_x_1883:
[----:B------:R-:W-:Y:S05]  /*2c40*/  BSYNC.RECONVERGENT B0 ;  /* 0x0000000000007941 */ /* 0x000fea0003800200 */
.L_x_1882:
        /* <DEDUP_REMOVED lines=21> */
.L_x_1885:
[----:B------:R-:W-:Y:S05]  /*2da0*/  BSYNC.RECONVERGENT B0 ;  /* 0x0000000000007941 */ /* 0x000fea0003800200 */
.L_x_1884:
        /* <DEDUP_REMOVED lines=18> */
.L_x_1888:
[----:B------:R1:W-:Y:S02]  /*2ed0*/  STS.128 [R122+0x4000], RZ ;  /* 0x004000ff7a007388 */ /* 0x0003e40000000c00 */
.L_x_1887:
[----:B------:R-:W-:Y:S05]  /*2ee0*/  BSYNC.RECONVERGENT B0 ;  /* 0x0000000000007941 */ /* 0x000fea0003800200 */
.L_x_1886:
[----:B------:R-:W-:Y:S01]  /*2ef0*/  ISETP.GE.AND P0, PT, R10, UR4, PT ;  /* 0x000000040a007c0c */ /* 0x000fe2000bf06270 */
[----:B------:R-:W-:Y:S01]  /*2f00*/  USHF.L.U64.HI UR17, UR10, 0x4, UR11 ;  /* 0x000000040a117899 */ /* 0x000fe2000801020b */
[----:B------:R-:W-:Y:S01]  /*2f10*/  BSSY.RECONVERGENT B0, `(.L_x_1889) ;  /* 0x0000013000007945 */ /* 0x000fe20003800200 */
[----:B------:R-:W-:Y:S01]  /*2f20*/  USHF.L.U32 UR33, UR10, 0x4, URZ ;  /* 0x000000040a217899 */ /* 0x000fe200080006ff */
[----:B------:R-:W-:Y:S02]  /*2f30*/  ISETP.GE.AND P2, PT, R8, UR4, PT ;  /* 0x0000000408007c0c */ /* 0x000fe4000bf46270 */
[----:B------:R-:W-:-:S07]  /*2f40*/  ISETP.GE.AND P1, PT, R5, UR4, PT ;  /* 0x0000000405007c0c */ /* 0x000fce000bf26270 */
[----:B------:R-:W-:Y:S06]  /*2f50*/  @P0 BRA `(.L_x_1890) ;  /* 0x0000000000380947 */ /* 0x000fec0003800000 */
[----:B------:R-:W5:Y:S02]  /*2f60*/  LDCU UR6, c[0x0][0x440] ;  /* 0x00008800ff0677ac */ /* 0x000f640008000800 */
[----:B-----5:R-:W-:-:S13]  /*2f70*/  ISETP.GE.AND P0, PT, R192, UR6, PT ;  /* 0x00000006c0007c0c */ /* 0x020fda000bf06270 */
[----:B------:R1:W-:Y:S01]  /*2f80*/  @P0 STS.128 [R122+0x4800], RZ ;  /* 0x004800ff7a000388 */ /* 0x0003e20000000c00 */
[----:B------:R-:W-:Y:S05]  /*2f90*/  @P0 BRA `(.L_x_1890) ;  /* 0x0000000000280947 */ /* 0x000fea0003800000 */
[----:B------:R-:W-:-:S04]  /*2fa0*/  UIADD3 UR12, UP0, UPT, UR33, UR38, URZ ;  /* 0x00000026210c7290 */ /* 0x000fc8000ff1e0ff */
[----:B------:R-:W-:Y:S02]  /*2fb0*/  UIADD3.X UR6, UPT, UPT, UR17, UR7, URZ, UP0, !UPT ;  /* 0x0000000711067290 */ /* 0x000fe400087fe4ff */
        /* <DEDUP_REMOVED lines=8> */
.L_x_1890:
[----:B------:R-:W-:Y:S05]  /*3040*/  BSYNC.RECONVERGENT B0 ;  /* 0x0000000000007941 */ /* 0x000fea0003800200 */
.L_x_1889:
        /* <DEDUP_REMOVED lines=16> */
.L_x_1892:
[----:B------:R-:W-:Y:S05]  /*3150*/  BSYNC.RECONVERGENT B0 ;  /* 0x0000000000007941 */ /* 0x000fea0003800200 */
.L_x_1891:
        /* <DEDUP_REMOVED lines=20> */
.L_x_1894:
[----:B------:R-:W-:Y:S05]  /*32a0*/  BSYNC.RECONVERGENT B0 ;  /* 0x0000000000007941 */ /* 0x000fea0003800200 */
.L_x_1893:
        /* <DEDUP_REMOVED lines=19> */
[----:B------:R-:W-:Y:S02]  /*33e0*/  USHF.L.U32 UR36, UR8, 0x6, URZ ;  /* 0x0000000608247899 */ /* 0x000fe400080006ff */
[----:B------:R-:W-:Y:S02]  /*33f0*/  USHF.L.U64.HI UR7, UR8, 0x6, UR9 ;  /* 0x0000000608077899 */ /* 0x000fe40008010209 */
[----:B------:R-:W-:Y:S02]  /*3400*/  UIMAD.WIDE.U32 UR36, UR36, UR23, URZ ;  /* 0x00000017242472a5 */ /* 0x000fe4000f8e00ff */
[----:B------:R-:W-:Y:S01]  /*3410*/  UIMAD UR7, UR7, UR23, URZ ;  /* 0x00000017070772a4 */ /* 0x000fe2000f8e02ff */
[----:B------:R-:W-:-:S03]  /*3420*/  UMOV UR12, URZ ;  /* 0x000000ff000c7c82 */ /* 0x000fc60008000000 */
[----:B------:R-:W-:Y:S01]  /*3430*/  UIADD3 UR7, UPT, UPT, UR37, UR7, URZ ;  /* 0x0000000725077290 */ /* 0x000fe2000fffe0ff */
        /* <DEDUP_REMOVED lines=18> */
.L_x_1897:
[----:B------:R2:W-:Y:S01]  /*3560*/  STS.128 [R122+0x6000], RZ ;  /* 0x006000ff7a007388 */ /* 0x0005e20000000c00 */
[----:B------:R-:W-:Y:S05]  /*3570*/  BRA `(.L_x_1898) ;  /* 0x0000000000047947 */ /* 0x000fea0003800000 */
.L_x_1896:
[----:B------:R2:W-:Y:S02]  /*3580*/  STS.128 [R122+0x6000], RZ ;  /* 0x006000ff7a007388 */ /* 0x0005e40000000c00 */
.L_x_1898:
[----:B------:R-:W-:Y:S05]  /*3590*/  BSYNC.RECONVERGENT B0 ;  /* 0x0000000000007941 */ /* 0x000fea0003800200 */
.L_x_1895:
[----:B------:R-:W-:Y:S01]  /*35a0*/  ISETP.GE.AND P0, PT, R10, UR4, PT ;  /* 0x000000040a007c0c */ /* 0x000fe2000bf06270 */
[----:B------:R-:W-:Y:S01]  /*35b0*/  IMAD.SHL.U32 R195, R194, 0x20, RZ ;  /* 0x00000020c2c37824 */ /* 0x000fe200078e00ff */
[----:B------:R-:W-:Y:S01]  /*35c0*/  ISETP.GE.AND P2, PT, R8, UR4, PT ;  /* 0x0000000408007c0c */ /* 0x000fe2000bf46270 */
[----:B------:R-:W-:Y:S01]  /*35d0*/  BSSY.RECONVERGENT B0, `(.L_x_1899) ;  /* 0x000001a000007945 */ /* 0x000fe20003800200 */
[----:B------:R-:W-:Y:S02]  /*35e0*/  ISETP.GE.AND P1, PT, R5, UR4, PT ;  /* 0x0000000405007c0c */ /* 0x000fe4000bf26270 */
[----:B------:R-:W-:Y:S02]  /*35f0*/  LOP3.LUT R195, R195, 0x7c00, RZ, 0xc0, !PT ;  /* 0x00007c00c3c37812 */ /* 0x000fe400078ec0ff */
[----:B------:R-:W-:Y:S02]  /*3600*/  LOP3.LUT R8, R7, 0x8, R194, 0x78, !PT ;  /* 0x0000000807087812 */ /* 0x000fe400078e78c2 */
[----:B---3--:R-:W-:-:S02]  /*3610*/  LOP3.LUT R21, R6, 0x400, RZ, 0xc0, !PT ;  /* 0x0000040006157812 */ /* 0x008fc400078ec0ff */
[----:B------:R-:W-:Y:S01]  /*3620*/  LOP3.LUT R5, R195, 0x200, R6, 0xf8, !PT ;  /* 0x00000200c3057812 */ /* 0x000fe200078ef806 */
[----:B------:R3:W-:Y:S02]  /*3630*/  @P0 STS.128 [R122+0x6800], RZ ;  /* 0x006800ff7a000388 */ /* 0x0007e40000000c00 */
[----:B------:R-:W-:Y:S02]  /*3640*/  IMAD R21, R8, 0x2, R21 ;  /* 0x0000000208157824 */ /* 0x000fe400078e0215 */
[----:B------:R-:W-:Y:S01]  /*3650*/  IMAD.IADD R42, R40, 0x1, R5 ;  /* 0x00000001282a7824 */ /* 0x000fe200078e0205 */
[----:B------:R-:W-:Y:S06]  /*3660*/  @P0 BRA `(.L_x_1900) ;  /* 0x0000000000400947 */ /* 0x000fec0003800000 */
        /* <DEDUP_REMOVED lines=16> */
.L_x_1900:
[----:B------:R-:W-:Y:S05]  /*3770*/  BSYNC.RECONVERGENT B0 ;  /* 0x0000000000007941 */ /* 0x000fea0003800200 */
.L_x_1899:
        /* <DEDUP_REMOVED lines=18> */
.L_x_1902:
[----:B------:R-:W-:Y:S05]  /*38a0*/  BSYNC.RECONVERGENT B0 ;  /* 0x0000000000007941 */ /* 0x000fea0003800200 */
.L_x_1901:
        /* <DEDUP_REMOVED lines=20> */
.L_x_1904:
[----:B------:R-:W-:Y:S05]  /*39f0*/  BSYNC.RECONVERGENT B0 ;  /* 0x0000000000007941 */ /* 0x000fea0003800200 */
.L_x_1903:
[----:B------:R-:W-:Y:S01]  /*3a00*/  LDSM.16.M88.4 R24, [R21+UR5+0x4000] ;  /* 0x004000051518783b */ /* 0x000fe20008000200 */
[----:B------:R-:W-:Y:S01]  /*3a10*/  R2P PR, R194, 0x6 ;  /* 0x00000006c2007804 */ /* 0x000fe20000000000 */
[----:B------:R-:W-:Y:S01]  /*3a20*/  IMAD.MOV.U32 R5, RZ, RZ, 0x20 ;  /* 0x00000020ff057424 */ /* 0x000fe200078e00ff */
[----:B------:R-:W-:Y:S01]  /*3a30*/  UISETP.GE.U32.AND UP2, UPT, UR30, 0x41, UPT ;  /* 0x000000411e00788c */ /* 0x000fe2000bf46070 */
[----:B------:R-:W5:Y:S01]  /*3a40*/  LDSM.16.M88.4 R56, [R42+0x2000] ;  /* 0x002000002a38783b */ /* 0x000f620000000200 */
[----:B------:R-:W-:Y:S01]  /*3a50*/  VIADD R6, R21, UR5 ;  /* 0x0000000515067c36 */ /* 0x000fe20008000000 */
[----:B------:R-:W1:Y:S01]  /*3a60*/  LDCU.U8 UR8, c[0x0][0x4f8] ;  /* 0x00009f00ff0877ac */ /* 0x000e620008000000 */
[----:B------:R-:W-:Y:S01]  /*3a70*/  SEL R5, R5, 0xffffffe0, !P1 ;  /* 0xffffffe005057807 */ /* 0x000fe20004800000 */
[----:B------:R-:W3:Y:S04]  /*3a80*/  LDSM.16.M88.4 R84, [R21+UR5+0x4800] ;  /* 0x004800051554783b */ /* 0x000ee80008000200 */
[----:B------:R-:W4:Y:S01]  /*3a90*/  LDSM.16.M88.4 R68, [R21+UR5+0x5000] ;  /* 0x005000051544783b */ /* 0x000f220008000200 */
[----:B------:R-:W-:-:S02]  /*3aa0*/  IMAD.IADD R20, R6, 0x1, R5 ;  /* 0x0000000106147824 */ /* 0x000fc400078e0205 */
[----:B------:R-:W-:Y:S01]  /*3ab0*/  IMAD.IADD R7, R42, 0x1, R5 ;  /* 0x000000012a077824 */ /* 0x000fe200078e0205 */
[----:B------:R-:W4:Y:S04]  /*3ac0*/  LDSM.16.M88.4 R96, [R21+UR5+0x5800] ;  /* 0x005800051560783b */ /* 0x000f280008000200 */
[----:B------:R-:W4:Y:S04]  /*3ad0*/  LDSM.16.M88.4 R52, [R42] ;  /* 0x000000002a34783b */ /* 0x000f280000000200 */
[----:B------:R-:W-:Y:S04]  /*3ae0*/  LDSM.16.M88.4 R48, [R20+0x4000] ;  /* 0x004000001430783b */ /* 0x000fe80000000200 */
[----:B------:R-:W4:Y:S04]  /*3af0*/  LDSM.16.M88.4 R16, [R7+0x2000] ;  /* 0x002000000710783b */ /* 0x000f280000000200 */
[----:B--2---:R-:W2:Y:S04]  /*3b00*/  LDSM.16.M88.4 R12, [R20+0x4800] ;  /* 0x00480000140c783b */ /* 0x004ea80000000200 */
[----:B-1----:R-:W1:Y:S04]  /*3b10*/  LDSM.16.M88.4 R8, [R20+0x5000] ;  /* 0x005000001408783b */ /* 0x002e680000000200 */
[----:B------:R-:W1:Y:S01]  /*3b20*/  LDSM.16.M88.4 R116, [R20+0x5800] ;  /* 0x005800001474783b */ /* 0x000e620000000200 */
[C---:B-----5:R-:W-:Y:S03]  /*3b30*/  HMMA.16816.F32.BF16 R32, R56.reuse, R24, RZ ;  /* 0x000000183820723c */ /* 0x060fe600000418ff */
[----:B------:R5:W1:Y:S04]  /*3b40*/  LDSM.16.M88.4 R44, [R7] ;  /* 0x00000000072c783b */ /* 0x000a680000000200 */
[----:B------:R-:W0:Y:S01]  /*3b50*/  LDGDEPBAR ;  /* 0x00000000000079af */ /* 0x000e220000000000 */
[C---:B------:R-:W-:Y:S08]  /*3b60*/  HMMA.16816.F32.BF16 R28, R56.reuse, R26, RZ ;  /* 0x0000001a381c723c */ /* 0x040ff000000418ff */
[C---:B---3--:R-:W-:Y:S08]  /*3b70*/  HMMA.16816.F32.BF16 R92, R56.reuse, R84, RZ ;  /* 0x00000054385c723c */ /* 0x048ff000000418ff */
[----:B----4-:R-:W-:Y:S01]  /*3b80*/  HMMA.16816.F32.BF16 R76, R56, R68, RZ ;  /* 0x00000044384c723c */ /* 0x010fe200000418ff */
[----:B-----5:R-:W-:-:S05]  /*3b90*/  IMAD.MOV.U32 R7, RZ, RZ, 0x40 ;  /* 0x00000040ff077424 */ /* 0x020fca00078e00ff */
[----:B------:R-:W-:Y:S02]  /*3ba0*/  SEL R7, R7, 0xffffffc0, !P2 ;  /* 0xffffffc007077807 */ /* 0x000fe40005000000 */
[C---:B------:R-:W-:Y:S03]  /*3bb0*/  HMMA.16816.F32.BF16 R60, R56.reuse, R96, RZ ;  /* 0x00000060383c723c */ /* 0x040fe600000418ff */
[--C-:B------:R-:W-:Y:S02]  /*3bc0*/  IMAD.IADD R42, R42, 0x1, R7.reuse ;  /* 0x000000012a2a7824 */ /* 0x100fe400078e0207 */
[----:B------:R-:W-:Y:S02]  /*3bd0*/  IMAD.IADD R120, R6, 0x1, R7 ;  /* 0x0000000106787824 */ /* 0x000fe400078e0207 */
[C---:B------:R-:W-:Y:S01]  /*3be0*/  IMAD.IADD R43, R5.reuse, 0x1, R42 ;  /* 0x00000001052b7824 */ /* 0x040fe200078e022a */
[----:B------:R-:W-:Y:S01]  /*3bf0*/  HMMA.16816.F32.BF16 R88, R56, R86, RZ ;  /* 0x000000563858723c */ /* 0x000fe200000418ff */
[----:B------:R-:W-:Y:S01]  /*3c00*/  LDSM.16.M88.4 R108, [R42+0x2000] ;  /* 0x002000002a6c783b */ /* 0x000fe20000000200 */
[----:B------:R-:W-:-:S03]  /*3c10*/  IMAD.IADD R6, R5, 0x1, R120 ;  /* 0x0000000105067824 */ /* 0x000fc600078e0278 */
[----:B------:R-:W-:Y:S03]  /*3c20*/  LDSM.16.M88.4 R112, [R42] ;  /* 0x000000002a70783b */ /* 0x000fe60000000200 */
[C---:B------:R-:W-:Y:S01]  /*3c30*/  HMMA.16816.F32.BF16 R72, R56.reuse, R70, RZ ;  /* 0x000000463848723c */ /* 0x040fe200000418ff */
[----:B------:R-:W-:Y:S04]  /*3c40*/  LDSM.16.M88.4 R100, [R120+0x5000] ;  /* 0x005000007864783b */ /* 0x000fe80000000200 */
[----:B------:R-:W-:Y:S03]  /*3c50*/  LDSM.16.M88.4 R104, [R120+0x4800] ;  /* 0x004800007868783b */ /* 0x000fe60000000200 */
[----:B------:R-:W-:Y:S08]  /*3c60*/  HMMA.16816.F32.BF16 R56, R56, R98, RZ ;  /* 0x000000623838723c */ /* 0x000ff000000418ff */
[----:B------:R-:W-:Y:S08]  /*3c70*/  HMMA.16816.F32.BF16 R36, R52, R24, RZ ;  /* 0x000000183424723c */ /* 0x000ff000000418ff */
[C---:B------:R-:W-:Y:S08]  /*3c80*/  HMMA.16816.F32.BF16 R32, R16.reuse, R48, R32 ;  /* 0x000000301020723c */ /* 0x040ff00000041820 */
[C---:B--2---:R-:W-:Y:S08]  /*3c90*/  HMMA.16816.F32.BF16 R92, R16.reuse, R12, R92 ;  /* 0x0000000c105c723c */ /* 0x044ff0000004185c */
[C---:B-1----:R-:W-:Y:S08]  /*3ca0*/  HMMA.16816.F32.BF16 R76, R16.reuse, R8, R76 ;  /* 0x00000008104c723c */ /* 0x042ff0000004184c */
[C---:B------:R-:W-:Y:S08]  /*3cb0*/  HMMA.16816.F32.BF16 R60, R16.reuse, R116, R60 ;  /* 0x00000074103c723c */ /* 0x040ff0000004183c */
[C---:B------:R-:W-:Y:S08]  /*3cc0*/  HMMA.16816.F32.BF16 R28, R16.reuse, R50, R28 ;  /* 0x00000032101c723c */ /* 0x040ff0000004181c */
[C---:B------:R-:W-:Y:S08]  /*3cd0*/  HMMA.16816.F32.BF16 R88, R16.reuse, R14, R88 ;  /* 0x0000000e1058723c */ /* 0x040ff00000041858 */
[C---:B------:R-:W-:Y:S08]  /*3ce0*/  HMMA.16816.F32.BF16 R72, R16.reuse, R10, R72 ;  /* 0x0000000a1048723c */ /* 0x040ff00000041848 */
[----:B------:R-:W-:Y:S01]  /*3cf0*/  HMMA.16816.F32.BF16 R56, R16, R118, R56 ;  /* 0x000000761038723c */ /* 0x000fe20000041838 */
[----:B------:R-:W1:Y:S07]  /*3d00*/  LDSM.16.M88.4 R16, [R120+0x4000] ;  /* 0x004000007810783b */ /* 0x000e6e0000000200 */
[C---:B------:R-:W-:Y:S08]  /*3d10*/  HMMA.16816.F32.BF16 R24, R52.reuse, R26, RZ ;  /* 0x0000001a3418723c */ /* 0x040ff000000418ff */
[C---:B------:R-:W-:Y:S08]  /*3d20*/  HMMA.16816.F32.BF16 R20, R52.reuse, R84, RZ ;  /* 0x000000543414723c */ /* 0x040ff000000418ff */
[C---:B------:R-:W-:Y:S08]  /*3d30*/  HMMA.16816.F32.BF16 R84, R52.reuse, R86, RZ ;  /* 0x000000563454723c */ /* 0x040ff000000418ff */
[C---:B------:R-:W-:Y:S08]  /*3d40*/  HMMA.16816.F32.BF16 R80, R52.reuse, R68, RZ ;  /* 0x000000443450723c */ /* 0x040ff000000418ff */
[----:B------:R-:W-:Y:S08]  /*3d50*/  HMMA.16816.F32.BF16 R68, R52, R70, RZ ;  /* 0x000000463444723c */ /* 0x000ff000000418ff */
[C---:B------:R-:W-:Y:S08]  /*3d60*/  HMMA.16816.F32.BF16 R36, R44.reuse, R48, R36 ;  /* 0x000000302c24723c */ /* 0x040ff00000041824 */
[----:B------:R-:W-:Y:S01]  /*3d70*/  HMMA.16816.F32.BF16 R24, R44, R50, R24 ;  /* 0x000000322c18723c */ /* 0x000fe20000041818 */
[----:B------:R-:W-:Y:S07]  /*3d80*/  LDSM.16.M88.4 R48, [R6+0x4000] ;  /* 0x004000000630783b */ /* 0x000fee0000000200 */
[C---:B------:R-:W-:Y:S08]  /*3d90*/  HMMA.16816.F32.BF16 R64, R52.reuse, R96, RZ ;  /* 0x000000603440723c */ /* 0x040ff000000418ff */
[----:B------:R-:W-:Y:S01]  /*3da0*/  HMMA.16816.F32.BF16 R52, R52, R98, RZ ;  /* 0x000000623434723c */ /* 0x000fe200000418ff */
[----:B------:R-:W2:Y:S07]  /*3db0*/  LDSM.16.M88.4 R96, [R120+0x5800] ;  /* 0x005800007860783b */ /* 0x000eae0000000200 */
[C---:B------:R-:W-:Y:S08]  /*3dc0*/  HMMA.16816.F32.BF16 R20, R44.reuse, R12, R20 ;  /* 0x0000000c2c14723c */ /* 0x040ff00000041814 */
[C---:B------:R-:W-:Y:S01]  /*3dd0*/  HMMA.16816.F32.BF16 R84, R44.reuse, R14, R84 ;  /* 0x0000000e2c54723c */ /* 0x040fe20000041854 */
[----:B------:R-:W3:Y:S07]  /*3de0*/  LDSM.16.M88.4 R12, [R43] ;  /* 0x000000002b0c783b */ /* 0x000eee0000000200 */
[C---:B------:R-:W-:Y:S08]  /*3df0*/  HMMA.16816.F32.BF16 R80, R44.reuse, R8, R80 ;  /* 0x000000082c50723c */ /* 0x040ff00000041850 */
[----:B------:R-:W-:Y:S01]  /*3e00*/  HMMA.16816.F32.BF16 R68, R44, R10, R68 ;  /* 0x0000000a2c44723c */ /* 0x000fe20000041844 */
[----:B------:R-:W-:Y:S07]  /*3e10*/  LDSM.16.M88.4 R8, [R43+0x2000] ;  /* 0x002000002b08783b */ /* 0x000fee0000000200 */
[-C--:B-1----:R-:W-:Y:S08]  /*3e20*/  HMMA.16816.F32.BF16 R32, R108, R16.reuse, R32 ;  /* 0x000000106c20723c */ /* 0x082ff00000041820 */
[----:B------:R-:W-:Y:S08]  /*3e30*/  HMMA.16816.F32.BF16 R36, R112, R16, R36 ;  /* 0x000000107024723c */ /* 0x000ff00000041824 */
[-C--:B------:R-:W-:Y:S08]  /*3e40*/  HMMA.16816.F32.BF16 R28, R108, R18.reuse, R28 ;  /* 0x000000126c1c723c */ /* 0x080ff0000004181c */
[----:B------:R-:W-:Y:S01]  /*3e50*/  HMMA.16816.F32.BF16 R24, R112, R18, R24 ;  /* 0x000000127018723c */ /* 0x000fe20000041818 */
[----:B------:R-:W1:Y:S07]  /*3e60*/  LDSM.16.M88.4 R16, [R6+0x5000] ;  /* 0x005000000610783b */ /* 0x000e6e0000000200 */
[C---:B------:R-:W-:Y:S08]  /*3e70*/  HMMA.16816.F32.BF16 R64, R44.reuse, R116, R64 ;  /* 0x000000742c40723c */ /* 0x040ff00000041840 */
[----:B------:R-:W-:Y:S01]  /*3e80*/  HMMA.16816.F32.BF16 R52, R44, R118, R52 ;  /* 0x000000762c34723c */ /* 0x000fe20000041834 */
[----:B------:R-:W4:Y:S07]  /*3e90*/  LDSM.16.M88.4 R44, [R6+0x4800] ;  /* 0x00480000062c783b */ /* 0x000f2e0000000200 */
[-C--:B------:R-:W-:Y:S08]  /*3ea0*/  HMMA.16816.F32.BF16 R76, R108, R100.reuse, R76 ;  /* 0x000000646c4c723c */ /* 0x080ff0000004184c */
[C---:B------:R-:W-:Y:S08]  /*3eb0*/  HMMA.16816.F32.BF16 R80, R112.reuse, R100, R80 ;  /* 0x000000647050723c */ /* 0x040ff00000041850 */
[-C--:B------:R-:W-:Y:S08]  /*3ec0*/  HMMA.16816.F32.BF16 R20, R112, R104.reuse, R20 ;  /* 0x000000687014723c */ /* 0x080ff00000041814 */
[C---:B------:R-:W-:Y:S08]  /*3ed0*/  HMMA.16816.F32.BF16 R92, R108.reuse, R104, R92 ;  /* 0x000000686c5c723c */ /* 0x040ff0000004185c */
[-C--:B------:R-:W-:Y:S08]  /*3ee0*/  HMMA.16816.F32.BF16 R88, R108, R106.reuse, R88 ;  /* 0x0000006a6c58723c */ /* 0x080ff00000041858 */
[----:B------:R-:W-:Y:S08]  /*3ef0*/  HMMA.16816.F32.BF16 R84, R112, R106, R84 ;  /* 0x0000006a7054723c */ /* 0x000ff00000041854 */
[C---:B--2---:R-:W-:Y:S08]  /*3f00*/  HMMA.16816.F32.BF16 R60, R108.reuse, R96, R60 ;  /* 0x000000606c3c723c */ /* 0x044ff0000004183c */
[----:B------:R-:W-:Y:S08]  /*3f10*/  HMMA.16816.F32.BF16 R56, R108, R98, R56 ;  /* 0x000000626c38723c */ /* 0x000ff00000041838 */
[C---:B------:R-:W-:Y:S08]  /*3f20*/  HMMA.16816.F32.BF16 R64, R112.reuse, R96, R64 ;  /* 0x000000607040723c */ /* 0x040ff00000041840 */
[----:B------:R-:W-:Y:S08]  /*3f30*/  HMMA.16816.F32.BF16 R52, R112, R98, R52 ;  /* 0x000000627034723c */ /* 0x000ff00000041834 */
[----:B---3--:R-:W-:Y:S01]  /*3f40*/  HMMA.16816.F32.BF16 R96, R12, R48, R36 ;  /* 0x000000300c60723c */ /* 0x008fe20000041824 */
[----:B------:R-:W-:-:S02]  /*3f50*/  SHF.R.U32.HI R36, RZ, 0x2, R194 ;  /* 0x00000002ff247819 */ /* 0x000fc400000116c2 */
[----:B------:R-:W-:Y:S01]  /*3f60*/  LOP3.LUT R39, R0, 0x1f0, RZ, 0xc0, !PT ;  /* 0x000001f000277812 */ /* 0x000fe200078ec0ff */
[----:B------:R-:W-:Y:S01]  /*3f70*/  IMAD.SHL.U32 R0, R194, 0x2, RZ ;  /* 0x00000002c2007824 */ /* 0x000fe200078e00ff */
[----:B------:R-:W-:-:S03]  /*3f80*/  LOP3.LUT R36, R36, 0x7, RZ, 0xc0, !PT ;  /* 0x0000000724247812 */ /* 0x000fc600078ec0ff */
[----:B------:R-:W-:Y:S01]  /*3f90*/  HMMA.16816.F32.BF16 R72, R108, R102, R72 ;  /* 0x000000666c48723c */ /* 0x000fe20000041848 */
[----:B------:R-:W-:Y:S02]  /*3fa0*/  IADD3 R39, PT, PT, R36, UR27, R39 ;  /* 0x0000001b24277c10 */ /* 0x000fe4000fffe027 */
[----:B------:R-:W-:-:S05]  /*3fb0*/  LOP3.LUT R0, R0, 0x6, RZ, 0xc0, !PT ;  /* 0x0000000600007812 */ /* 0x000fca00078ec0ff */
[----:B------:R-:W-:Y:S08]  /*3fc0*/  HMMA.16816.F32.BF16 R68, R112, R102, R68 ;  /* 0x000000667044723c */ /* 0x000ff00000041844 */
[-C--:B-1----:R-:W-:Y:S08]  /*3fd0*/  HMMA.16816.F32.BF16 R80, R12, R16.reuse, R80 ;  /* 0x000000100c50723c */ /* 0x082ff00000041850 */
[----:B------:R-:W-:Y:S01]  /*3fe0*/  HMMA.16816.F32.BF16 R76, R8, R16, R76 ;  /* 0x00000010084c723c */ /* 0x000fe2000004184c */
[----:B------:R-:W-:-:S02]  /*3ff0*/  IMAD.U32 R16, RZ, RZ, UR30 ;  /* 0x0000001eff107e24 */ /* 0x000fc4000f8e00ff */
[----:B------:R-:W-:-:S04]  /*4000*/  VIADD R17, R0, UR22 ;  /* 0x0000001600117c36 */ /* 0x000fc80008000000 */
[C---:B------:R-:W-:Y:S01]  /*4010*/  VIADD R103, R17.reuse, 0x9 ;  /* 0x0000000911677836 */ /* 0x040fe20000000000 */
[-C--:B----4-:R-:W-:Y:S01]  /*4020*/  HMMA.16816.F32.BF16 R20, R12, R44.reuse, R20 ;  /* 0x0000002c0c14723c */ /* 0x090fe20000041814 */
[C---:B------:R-:W-:Y:S01]  /*4030*/  VIADD R105, R17.reuse, 0x1 ;  /* 0x0000000111697836 */ /* 0x040fe20000000000 */
[C---:B------:R-:W-:Y:S01]  /*4040*/  ISETP.GE.U32.AND P4, PT, R17.reuse, UR30, PT ;  /* 0x0000001e11007c0c */ /* 0x040fe2000bf86070 */
[----:B------:R-:W-:Y:S01]  /*4050*/  VIADD R37, R17, 0x10 ;  /* 0x0000001011257836 */ /* 0x000fe20000000000 */
[----:B------:R-:W-:Y:S01]  /*4060*/  ISETP.GE.U32.AND P0, PT, R103, UR30, PT ;  /* 0x0000001e67007c0c */ /* 0x000fe2000bf06070 */
[----:B------:R-:W-:Y:S01]  /*4070*/  VIADD R101, R17, 0x11 ;  /* 0x0000001111657836 */ /* 0x000fe20000000000 */
[----:B------:R-:W-:Y:S02]  /*4080*/  ISETP.GE.U32.AND P3, PT, R105, UR30, PT ;  /* 0x0000001e69007c0c */ /* 0x000fe4000bf66070 */
[----:B------:R-:W-:Y:S01]  /*4090*/  HMMA.16816.F32.BF16 R92, R8, R44, R92 ;  /* 0x0000002c085c723c */ /* 0x000fe2000004185c */
[----:B------:R-:W-:-:S02]  /*40a0*/  ISETP.GE.U32.AND P6, PT, R37, UR30, PT ;  /* 0x0000001e25007c0c */ /* 0x000fc4000bfc6070 */
[----:B------:R-:W-:-:S05]  /*40b0*/  ISETP.GE.U32.AND P5, PT, R101, UR30, PT ;  /* 0x0000001e65007c0c */ /* 0x000fca000bfa6070 */
[-C--:B------:R-:W-:Y:S08]  /*40c0*/  HMMA.16816.F32.BF16 R88, R8, R46.reuse, R88 ;  /* 0x0000002e0858723c */ /* 0x080ff00000041858 */
[----:B------:R-:W-:Y:S01]  /*40d0*/  HMMA.16816.F32.BF16 R84, R12, R46, R84 ;  /* 0x0000002e0c54723c */ /* 0x000fe20000041854 */
[----:B------:R1:W2:Y:S01]  /*40e0*/  LDSM.16.M88.4 R44, [R6+0x5800] ;  /* 0x00580000062c783b */ /* 0x0002a20000000200 */
[----:B------:R-:W-:-:S06]  /*40f0*/  DEPBAR.LE SB0, 0x0 ;  /* 0x000080000000791a */ /* 0x000fcc0000000000 */
[-C--:B------:R-:W-:Y:S08]  /*4100*/  HMMA.16816.F32.BF16 R72, R8, R18.reuse, R72 ;  /* 0x000000120848723c */ /* 0x080ff00000041848 */
[----:B------:R-:W-:Y:S01]  /*4110*/  HMMA.16816.F32.BF16 R68, R12, R18, R68 ;  /* 0x000000120c44723c */ /* 0x000fe20000041844 */
[----:B-1----:R-:W-:-:S07]  /*4120*/  IADD3 R6, PT, PT, R16, -UR31, R39 ;  /* 0x8000001f10067c10 */ /* 0x002fce000fffe027 */
[----:B------:R-:W-:Y:S01]  /*4130*/  HMMA.16816.F32.BF16 R24, R12, R50, R24 ;  /* 0x000000320c18723c */ /* 0x000fe20000041818 */
[C---:B------:R-:W-:Y:S02]  /*4140*/  VIADD R0, R6.reuse, 0x8 ;  /* 0x0000000806007836 */ /* 0x040fe40000000000 */
[----:B------:R-:W-:Y:S02]  /*4150*/  IMAD.IADD R235, R6, 0x1, -R37 ;  /* 0x0000000106eb7824 */ /* 0x000fe400078e0a25 */
[----:B------:R-:W-:-:S03]  /*4160*/  IMAD.IADD R36, R0, 0x1, -R17 ;  /* 0x0000000100247824 */ /* 0x000fc600078e0a11 */
[----:B------:R-:W-:Y:S01]  /*4170*/  HMMA.16816.F32.BF16 R28, R8, R50, R28 ;  /* 0x00000032081c723c */ /* 0x000fe2000004181c */
[C---:B------:R-:W-:Y:S01]  /*4180*/  IMAD.IADD R18, R0.reuse, 0x1, -R103 ;  /* 0x0000000100127824 */ /* 0x040fe200078e0a67 */
[----:B------:R-:W-:Y:S01]  /*4190*/  IABS R235, R235 ;  /* 0x000000eb00eb7213 */ /* 0x000fe20000000000 */
[C---:B------:R-:W-:Y:S01]  /*41a0*/  IMAD.IADD R19, R0.reuse, 0x1, -R105 ;  /* 0x0000000100137824 */ /* 0x040fe200078e0a69 */
[----:B------:R-:W-:Y:S01]  /*41b0*/  IABS R36, R36 ;  /* 0x0000002400247213 */ /* 0x000fe20000000000 */
[C---:B------:R-:W-:Y:S01]  /*41c0*/  IMAD.IADD R16, R0.reuse, 0x1, -R37 ;  /* 0x0000000100107824 */ /* 0x040fe200078e0a25 */
[----:B------:R-:W-:Y:S01]  /*41d0*/  IABS R18, R18 ;  /* 0x0000001200127213 */ /* 0x000fe20000000000 */
[----:B------:R-:W-:Y:S01]  /*41e0*/  IMAD.IADD R182, R0, 0x1, -R101 ;  /* 0x0000000100b67824 */ /* 0x000fe200078e0a65 */
[----:B------:R-:W-:Y:S01]  /*41f0*/  IABS R19, R19 ;  /* 0x0000001300137213 */ /* 0x000fe20000000000 */
[----:B------:R-:W-:Y:S01]  /*4200*/  VIADD R51, R17, 0x19 ;  /* 0x0000001911337836 */ /* 0x000fe20000000000 */
[----:B------:R-:W-:Y:S01]  /*4210*/  IABS R16, R16 ;  /* 0x0000001000107213 */ /* 0x000fe20000000000 */
[----:B------:R-:W-:Y:S01]  /*4220*/  IMAD.MOV.U32 R224, RZ, RZ, R18 ;  /* 0x000000ffffe07224 */ /* 0x000fe200078e0012 */
[----:B------:R-:W-:Y:S01]  /*4230*/  I2FP.F32.S32 R43, R36 ;  /* 0x00000024002b7245 */ /* 0x000fe20000201400 */
[----:B------:R-:W-:Y:S01]  /*4240*/  VIADD R36, R6, 0x40 ;  /* 0x0000004006247836 */ /* 0x000fe20000000000 */
[----:B------:R-:W-:Y:S01]  /*4250*/  I2FP.F32.S32 R18, R19 ;  /* 0x0000001300127245 */ /* 0x000fe20000201400 */
[----:B--2---:R-:W-:Y:S01]  /*4260*/  HMMA.16816.F32.BF16 R64, R12, R44, R64 ;  /* 0x0000002c0c40723c */ /* 0x004fe20000041840 */
[----:B------:R-:W-:Y:S01]  /*4270*/  I2FP.F32.S32 R19, R16 ;  /* 0x0000001000137245 */ /* 0x000fe20000201400 */
[----:B------:R-:W-:Y:S01]  /*4280*/  FFMA.FTZ R98, R43, -UR12, R98 ;  /* 0x8000000c2b627c23 */ /* 0x000fe20008010062 */
[----:B------:R-:W-:Y:S01]  /*4290*/  VIADD R43, R17, 0x20 ;  /* 0x00000020112b7836 */ /* 0x000fe20000000000 */
[----:B------:R-:W-:Y:S01]  /*42a0*/  IABS R182, R182 ;  /* 0x000000b600b67213 */ /* 0x000fe20000000000 */
[----:B------:R-:W-:-:S02]  /*42b0*/  IMAD.IADD R38, R36, 0x1, -R103 ;  /* 0x0000000124267824 */ /* 0x000fc400078e0a67 */
[----:B------:R-:W-:Y:S01]  /*42c0*/  FFMA.FTZ R19, R19, -UR12, R22 ;  /* 0x8000000c13137c23 */ /* 0x000fe20008010016 */
[----:B------:R-:W-:Y:S01]  /*42d0*/  IMAD.IADD R22, R0, 0x1, -R43 ;  /* 0x0000000100167824 */ /* 0x000fe200078e0a2b */
[----:B------:R-:W-:Y:S01]  /*42e0*/  I2FP.F32.S32 R224, R224 ;  /* 0x000000e000e07245 */ /* 0x000fe20000201400 */
[----:B------:R-:W-:Y:S01]  /*42f0*/  FFMA.FTZ R18, R18, -UR12, R99 ;  /* 0x8000000c12127c23 */ /* 0x000fe20008010063 */
[----:B------:R-:W-:Y:S01]  /*4300*/  I2FP.F32.S32 R182, R182 ;  /* 0x000000b600b67245 */ /* 0x000fe20000201400 */
[C---:B------:R-:W-:Y:S01]  /*4310*/  VIADD R99, R17.reuse, 0x18 ;  /* 0x0000001811637836 */ /* 0x040fe20000000000 */
[----:B------:R-:W-:Y:S01]  /*4320*/  IABS R22, R22 ;  /* 0x0000001600167213 */ /* 0x000fe20000000000 */
[----:B------:R-:W-:Y:S01]  /*4330*/  FFMA.FTZ R224, R224, -UR12, R27 ;  /* 0x8000000ce0e07c23 */ /* 0x000fe2000801001b */
[----:B------:R-:W-:Y:S01]  /*4340*/  IABS R38, R38 ;  /* 0x0000002600267213 */ /* 0x000fe20000000000 */
[----:B------:R-:W-:Y:S02]  /*4350*/  VIADD R27, R17, 0x21 ;  /* 0x00000021111b7836 */ /* 0x000fe40000000000 */
[----:B------:R-:W-:Y:S01]  /*4360*/  FFMA.FTZ R182, R182, -UR12, R23 ;  /* 0x8000000cb6b67c23 */ /* 0x000fe20008010017 */
[----:B------:R-:W-:Y:S01]  /*4370*/  I2FP.F32.S32 R23, R22 ;  /* 0x0000001600177245 */ /* 0x000fe20000201400 */
[----:B------:R-:W-:Y:S01]  /*4380*/  IMAD.IADD R22, R36, 0x1, -R101 ;  /* 0x0000000124167824 */ /* 0x000fe200078e0a65 */
[----:B------:R-:W-:Y:S01]  /*4390*/  I2FP.F32.S32 R38, R38 ;  /* 0x0000002600267245 */ /* 0x000fe20000201400 */
[----:B------:R-:W-:Y:S01]  /*43a0*/  IMAD.IADD R144, R0, 0x1, -R27 ;  /* 0x0000000100907824 */ /* 0x000fe200078e0a1b */
[----:B------:R-:W-:Y:S01]  /*43b0*/  I2FP.F32.S32 R235, R235 ;  /* 0x000000eb00eb7245 */ /* 0x000fe20000201400 */
[----:B------:R-:W-:Y:S01]  /*43c0*/  FFMA.FTZ R82, R23, -UR12, R82 ;  /* 0x8000000c17527c23 */ /* 0x000fe20008010052 */
[----:B------:R-:W-:-:S02]  /*43d0*/  IMAD.IADD R23, R36, 0x1, -R37 ;  /* 0x0000000124177824 */ /* 0x000fc400078e0a25 */
[----:B------:R-:W-:Y:S01]  /*43e0*/  FFMA.FTZ R221, R38, -UR12, R29 ;  /* 0x8000000c26dd7c23 */ /* 0x000fe2000801001d */
[C---:B------:R-:W-:Y:S01]  /*43f0*/  IMAD.IADD R29, R36.reuse, 0x1, -R99 ;  /* 0x00000001241d7824 */ /* 0x040fe200078e0a63 */
[----:B------:R-:W-:Y:S01]  /*4400*/  IABS R144, R144 ;  /* 0x0000009000907213 */ /* 0x000fe20000000000 */
[----:B------:R-:W-:Y:S01]  /*4410*/  FFMA.FTZ R235, R235, -UR12, R20 ;  /* 0x8000000cebeb7c23 */ /* 0x000fe20008010014 */
[----:B------:R-:W-:Y:S01]  /*4420*/  IABS R23, R23 ;  /* 0x0000001700177213 */ /* 0x000fe20000000000 */
[----:B------:R-:W-:Y:S01]  /*4430*/  IMAD.IADD R38, R36, 0x1, -R51 ;  /* 0x0000000124267824 */ /* 0x000fe200078e0a33 */
[----:B------:R-:W-:Y:S01]  /*4440*/  I2FP.F32.S32 R144, R144 ;  /* 0x0000009000907245 */ /* 0x000fe20000201400 */
[----:B------:R-:W-:Y:S01]  /*4450*/  IMAD.IADD R20, R6, 0x1, -R27 ;  /* 0x0000000106147824 */ /* 0x000fe200078e0a1b */
[----:B------:R-:W-:Y:S01]  /*4460*/  IABS R29, R29 ;  /* 0x0000001d001d7213 */ /* 0x000fe20000000000 */
[----:B------:R-:W-:Y:S01]  /*4470*/  HMMA.16816.F32.BF16 R60, R8, R44, R60 ;  /* 0x0000002c083c723c */ /* 0x000fe2000004183c */
[----:B------:R-:W-:Y:S01]  /*4480*/  IABS R22, R22 ;  /* 0x0000001600167213 */ /* 0x000fe20000000000 */
[----:B------:R-:W-:Y:S01]  /*4490*/  FFMA.FTZ R144, R144, -UR12, R83 ;  /* 0x8000000c90907c23 */ /* 0x000fe20008010053 */
[----:B------:R-:W-:Y:S01]  /*44a0*/  I2FP.F32.S32 R23, R23 ;  /* 0x0000001700177245 */ /* 0x000fe20000201400 */
[----:B------:R-:W-:Y:S01]  /*44b0*/  VIADD R83, R17, 0x8 ;  /* 0x0000000811537836 */ /* 0x000fe20000000000 */
[----:B------:R-:W-:Y:S01]  /*44c0*/  I2FP.F32.S32 R29, R29 ;  /* 0x0000001d001d7245 */ /* 0x000fe20000201400 */
[----:B------:R-:W-:Y:S01]  /*44d0*/  IMAD.IADD R45, R0, 0x1, -R99 ;  /* 0x00000001002d7824 */ /* 0x000fe200078e0a63 */
[----:B------:R-:W-:Y:S01]  /*44e0*/  I2FP.F32.S32 R22, R22 ;  /* 0x0000001600167245 */ /* 0x000fe20000201400 */
[----:B------:R-:W-:Y:S01]  /*44f0*/  FFMA.FTZ R92, R23, -UR12, R92 ;  /* 0x8000000c175c7c23 */ /* 0x000fe2000801005c */
[----:B------:R-:W-:-:S02]  /*4500*/  IMAD.IADD R23, R36, 0x1, -R83 ;  /* 0x0000000124177824 */ /* 0x000fc400078e0a53 */
[----:B------:R-:W-:Y:S01]  /*4510*/  FFMA.FTZ R88, R29, -UR12, R88 ;  /* 0x8000000c1d587c23 */ /* 0x000fe20008010058 */
[----:B------:R-:W-:Y:S02]  /*4520*/  IMAD.IADD R29, R6, 0x1, -R17 ;  /* 0x00000001061d7824 */ /* 0x000fe400078e0a11 */
[----:B------:R-:W-:Y:S01]  /*4530*/  FFMA.FTZ R93, R22, -UR12, R93 ;  /* 0x8000000c165d7c23 */ /* 0x000fe2000801005d */
[C---:B------:R-:W-:Y:S01]  /*4540*/  IMAD.IADD R22, R36.reuse, 0x1, -R27 ;  /* 0x0000000124167824 */ /* 0x040fe200078e0a1b */
[----:B------:R-:W-:Y:S01]  /*4550*/  IABS R23, R23 ;  /* 0x0000001700177213 */ /* 0x000fe20000000000 */
[----:B------:R-:W-:Y:S01]  /*4560*/  HMMA.16816.F32.BF16 R32, R8, R48, R32 ;  /* 0x000000300820723c */ /* 0x000fe20000041820 */
[----:B------:R-:W-:Y:S01]  /*4570*/  IABS R29, R29 ;  /* 0x0000001d001d7213 */ /* 0x000fe20000000000 */
[----:B------:R-:W-:Y:S01]  /*4580*/  IMAD.IADD R42, R36, 0x1, -R105 ;  /* 0x00000001242a7824 */ /* 0x000fe200078e0a69 */
[----:B------:R-:W-:Y:S01]  /*4590*/  IABS R22, R22 ;  /* 0x0000001600167213 */ /* 0x000fe20000000000 */
[----:B------:R-:W-:Y:S01]  /*45a0*/  IMAD.IADD R16, R0, 0x1, -R51 ;  /* 0x0000000100107824 */ /* 0x000fe200078e0a33 */
[----:B------:R-:W-:-:S02]  /*45b0*/  I2FP.F32.S32 R23, R23 ;  /* 0x0000001700177245 */ /* 0x000fc40000201400 */
[----:B------:R-:W-:Y:S01]  /*45c0*/  I2FP.F32.S32 R29, R29 ;  /* 0x0000001d001d7245 */ /* 0x000fe20000201400 */
[-C--:B------:R-:W-:Y:S01]  /*45d0*/  HMMA.16816.F32.BF16 R52, R12, R46.reuse, R52 ;  /* 0x0000002e0c34723c */ /* 0x080fe20000041834 */
[----:B------:R-:W-:Y:S01]  /*45e0*/  I2FP.F32.S32 R22, R22 ;  /* 0x0000001600167245 */ /* 0x000fe20000201400 */
[----:B------:R-:W-:Y:S01]  /*45f0*/  FFMA.FTZ R28, R23, -UR12, R28 ;  /* 0x8000000c171c7c23 */ /* 0x000fe2000801001c */
[C---:B------:R-:W-:Y:S02]  /*4600*/  IMAD.IADD R23, R6.reuse, 0x1, -R83 ;  /* 0x0000000106177824 */ /* 0x040fe400078e0a53 */
[C---:B------:R-:W-:Y:S01]  /*4610*/  FFMA.FTZ R96, R29.reuse, -UR12, R96 ;  /* 0x8000000c1d607c23 */ /* 0x040fe20008010060 */
[----:B------:R-:W-:Y:S01]  /*4620*/  FFMA.FTZ R29, R29, -UR12, R26 ;  /* 0x8000000c1d1d7c23 */ /* 0x000fe2000801001a */
[----:B------:R-:W-:Y:S02]  /*4630*/  IMAD.IADD R26, R6, 0x1, -R101 ;  /* 0x00000001061a7824 */ /* 0x000fe400078e0a65 */
[----:B------:R-:W-:Y:S01]  /*4640*/  FFMA.FTZ R143, R22, -UR12, R77 ;  /* 0x8000000c168f7c23 */ /* 0x000fe2000801004d */
[C---:B------:R-:W-:Y:S01]  /*4650*/  IMAD.IADD R22, R6.reuse, 0x1, -R103 ;  /* 0x0000000106167824 */ /* 0x040fe200078e0a67 */
[----:B------:R-:W-:Y:S01]  /*4660*/  IABS R23, R23 ;  /* 0x0000001700177213 */ /* 0x000fe20000000000 */
[----:B------:R-:W-:Y:S01]  /*4670*/  IMAD.IADD R77, R6, 0x1, -R99 ;  /* 0x00000001064d7824 */ /* 0x000fe200078e0a63 */
[----:B------:R-:W-:Y:S01]  /*4680*/  IABS R26, R26 ;  /* 0x0000001a001a7213 */ /* 0x000fe20000000000 */
[----:B------:R-:W-:Y:S01]  /*4690*/  HMMA.16816.F32.BF16 R56, R8, R46, R56 ;  /* 0x0000002e0838723c */ /* 0x000fe20000041838 */
[----:B------:R-:W-:-:S02]  /*46a0*/  IABS R22, R22 ;  /* 0x0000001600167213 */ /* 0x000fc40000000000 */
[----:B------:R-:W-:Y:S02]  /*46b0*/  I2FP.F32.S32 R23, R23 ;  /* 0x0000001700177245 */ /* 0x000fe40000201400 */
[----:B------:R-:W-:Y:S02]  /*46c0*/  I2FP.F32.S32 R26, R26 ;  /* 0x0000001a001a7245 */ /* 0x000fe40000201400 */
[----:B------:R-:W-:Y:S01]  /*46d0*/  IABS R38, R38 ;  /* 0x0000002600267213 */ /* 0x000fe20000000000 */
[----:B------:R-:W-:Y:S01]  /*46e0*/  FFMA.FTZ R24, R23, -UR12, R24 ;  /* 0x8000000c17187c23 */ /* 0x000fe20008010018 */
[----:B------:R-:W-:Y:S01]  /*46f0*/  IABS R20, R20 ;  /* 0x0000001400147213 */ /* 0x000fe20000000000 */
[----:B------:R-:W-:Y:S01]  /*4700*/  FFMA.FTZ R23, R26, -UR12, R21 ;  /* 0x8000000c1a177c23 */ /* 0x000fe20008010015 */
[----:B------:R-:W-:Y:S01]  /*4710*/  I2FP.F32.S32 R22, R22 ;  /* 0x0000001600167245 */ /* 0x000fe20000201400 */
[----:B------:R-:W-:Y:S01]  /*4720*/  VIADD R26, R6, 0x48 ;  /* 0x00000048061a7836 */ /* 0x000fe20000000000 */
[----:B------:R-:W-:-:S02]  /*4730*/  IABS R45, R45 ;  /* 0x0000002d002d7213 */ /* 0x000fc40000000000 */
[----:B------:R-:W-:Y:S01]  /*4740*/  I2FP.F32.S32 R38, R38 ;  /* 0x0000002600267245 */ /* 0x000fe20000201400 */
[----:B------:R-:W-:Y:S01]  /*4750*/  FFMA.FTZ R225, R22, -UR12, R25 ;  /* 0x8000000c16e17c23 */ /* 0x000fe20008010019 */
[----:B------:R-:W-:Y:S01]  /*4760*/  I2FP.F32.S32 R20, R20 ;  /* 0x0000001400147245 */ /* 0x000fe20000201400 */
[----:B------:R-:W-:Y:S01]  /*4770*/  IMAD.IADD R22, R6, 0x1, -R51 ;  /* 0x0000000106167824 */ /* 0x000fe200078e0a33 */
[----:B------:R-:W-:Y:S01]  /*4780*/  I2FP.F32.S32 R45, R45 ;  /* 0x0000002d002d7245 */ /* 0x000fe20000201400 */
[----:B------:R-:W-:Y:S01]  /*4790*/  FFMA.FTZ R49, R38, -UR12, R89 ;  /* 0x8000000c26317c23 */ /* 0x000fe20008010059 */
[----:B------:R-:W-:Y:S01]  /*47a0*/  ISETP.GE.U32.AND P1, PT, R83, UR30, PT ;  /* 0x0000001e53007c0c */ /* 0x000fe2000bf26070 */
[----:B------:R-:W-:Y:S01]  /*47b0*/  FFMA.FTZ R145, R20, -UR12, R81 ;  /* 0x8000000c14917c23 */ /* 0x000fe20008010051 */
[----:B------:R-:W-:Y:S02]  /*47c0*/  IMAD.IADD R83, R26, 0x1, -R83 ;  /* 0x000000011a537824 */ /* 0x000fe400078e0a53 */
[----:B------:R-:W-:Y:S01]  /*47d0*/  FFMA.FTZ R86, R45, -UR12, R86 ;  /* 0x8000000c2d567c23 */ /* 0x000fe20008010056 */
[----:B------:R-:W-:Y:S01]  /*47e0*/  IMAD.IADD R38, R6, 0x1, -R105 ;  /* 0x0000000106267824 */ /* 0x000fe200078e0a69 */
[----:B------:R-:W-:Y:S01]  /*47f0*/  IABS R22, R22 ;  /* 0x0000001600167213 */ /* 0x000fe20000000000 */
[C---:B------:R-:W-:Y:S01]  /*4800*/  IMAD.IADD R20, R26.reuse, 0x1, -R17 ;  /* 0x000000011a147824 */ /* 0x040fe200078e0a11 */
[----:B------:R-:W-:Y:S01]  /*4810*/  IABS R83, R83 ;  /* 0x0000005300537213 */ /* 0x000fe20000000000 */
[----:B------:R-:W-:Y:S01]  /*4820*/  IMAD.IADD R105, R26, 0x1, -R105 ;  /* 0x000000011a697824 */ /* 0x000fe200078e0a69 */
[----:B------:R-:W-:Y:S01]  /*4830*/  I2FP.F32.S32 R22, R22 ;  /* 0x0000001600167245 */ /* 0x000fe20000201400 */
[----:B------:R-:W-:Y:S01]  /*4840*/  IMAD.IADD R45, R36, 0x1, -R17 ;  /* 0x00000001242d7824 */ /* 0x000fe200078e0a11 */
[----:B------:R-:W-:Y:S01]  /*4850*/  IABS R20, R20 ;  /* 0x0000001400147213 */ /* 0x000fe20000000000 */
[----:B------:R-:W-:Y:S01]  /*4860*/  IMAD.IADD R103, R26, 0x1, -R103 ;  /* 0x000000011a677824 */ /* 0x000fe200078e0a67 */
[----:B------:R-:W-:Y:S01]  /*4870*/  IABS R105, R105 ;  /* 0x0000006900697213 */ /* 0x000fe20000000000 */
[----:B------:R-:W-:Y:S01]  /*4880*/  FFMA.FTZ R85, R22, -UR12, R85 ;  /* 0x8000000c16557c23 */ /* 0x000fe20008010055 */
[----:B------:R-:W-:Y:S01]  /*4890*/  IABS R77, R77 ;  /* 0x0000004d004d7213 */ /* 0x000fe20000000000 */
[----:B------:R-:W-:Y:S01]  /*48a0*/  IMAD.IADD R25, R6, 0x1, -R43 ;  /* 0x0000000106197824 */ /* 0x000fe200078e0a2b */
[----:B------:R-:W-:Y:S01]  /*48b0*/  I2FP.F32.S32 R83, R83 ;  /* 0x0000005300537245 */ /* 0x000fe20000201400 */
[----:B------:R-:W-:Y:S01]  /*48c0*/  IMAD.IADD R37, R26, 0x1, -R37 ;  /* 0x000000011a257824 */ /* 0x000fe200078e0a25 */
[----:B------:R-:W-:Y:S01]  /*48d0*/  IABS R45, R45 ;  /* 0x0000002d002d7213 */ /* 0x000fe20000000000 */
[----:B------:R-:W-:Y:S01]  /*48e0*/  VIADD R89, R17, 0x29 ;  /* 0x0000002911597836 */ /* 0x000fe20000000000 */
[----:B------:R-:W-:Y:S01]  /*48f0*/  IABS R103, R103 ;  /* 0x0000006700677213 */ /* 0x000fe20000000000 */
[----:B------:R-:W-:Y:S01]  /*4900*/  FFMA.FTZ R30, R83, -UR12, R30 ;  /* 0x8000000c531e7c23 */ /* 0x000fe2000801001e */
[----:B------:R-:W-:-:S02]  /*4910*/  I2FP.F32.S32 R21, R20 ;  /* 0x0000001400157245 */ /* 0x000fc40000201400 */
[----:B------:R-:W-:Y:S02]  /*4920*/  I2FP.F32.S32 R20, R105 ;  /* 0x0000006900147245 */ /* 0x000fe40000201400 */
        /* <DEDUP_REMOVED lines=11> */
[----:B------:R-:W-:Y:S01]  /*49e0*/  IMAD.IADD R45, R36, 0x1, -R43 ;  /* 0x00000001242d7824 */ /* 0x000fe200078e0a2b */
[----:B------:R-:W-:Y:S01]  /*49f0*/  FSEL R21, R24, -INF , !P1 ;  /* 0xff80000018157808 */ /* 0x000fe20004800000 */
[----:B------:R-:W-:Y:S01]  /*4a00*/  IMAD.IADD R24, R26, 0x1, -R27 ;  /* 0x000000011a187824 */ /* 0x000fe200078e0a1b */
[----:B------:R-:W-:Y:S01]  /*4a10*/  FSEL R77, R28, -INF , !P1 ;  /* 0xff8000001c4d7808 */ /* 0x000fe20004800000 */
[----:B------:R-:W-:Y:S01]  /*4a20*/  IMAD.IADD R28, R26, 0x1, -R51 ;  /* 0x000000011a1c7824 */ /* 0x000fe200078e0a33 */
[----:B------:R-:W-:Y:S01]  /*4a30*/  FSEL R29, R30, -INF , !P1 ;  /* 0xff8000001e1d7808 */ /* 0x000fe20004800000 */
[----:B------:R-:W-:Y:S01]  /*4a40*/  IMAD.IADD R30, R26, 0x1, -R101 ;  /* 0x000000011a1e7824 */ /* 0x000fe200078e0a65 */
[----:B------:R-:W-:-:S02]  /*4a50*/  IABS R38, R38 ;  /* 0x0000002600267213 */ /* 0x000fc40000000000 */
[----:B------:R-:W-:Y:S01]  /*4a60*/  ISETP.GE.U32.AND P1, PT, R43, UR30, PT ;  /* 0x0000001e2b007c0c */ /* 0x000fe2000bf26070 */
[----:B------:R-:W-:Y:S01]  /*4a70*/  IMAD.IADD R43, R26, 0x1, -R43 ;  /* 0x000000011a2b7824 */ /* 0x000fe200078e0a2b */
[----:B------:R-:W-:Y:S02]  /*4a80*/  I2FP.F32.S32 R42, R42 ;  /* 0x0000002a002a7245 */ /* 0x000fe40000201400 */
[----:B------:R-:W-:Y:S02]  /*4a90*/  I2FP.F32.S32 R38, R38 ;  /* 0x0000002600267245 */ /* 0x000fe40000201400 */
[----:B------:R-:W-:Y:S01]  /*4aa0*/  FSEL R225, R225, -INF , !P0 ;  /* 0xff800000e1e17808 */ /* 0x000fe20004000000 */
[----:B------:R-:W-:Y:S01]  /*4ab0*/  FFMA.FTZ R33, R42, -UR12, R33 ;  /* 0x8000000c2a217c23 */ /* 0x000fe20008010021 */
[----:B------:R-:W-:Y:S01]  /*4ac0*/  FSEL R224, R224, -INF , !P0 ;  /* 0xff800000e0e07808 */ /* 0x000fe20004000000 */
[----:B------:R-:W-:Y:S01]  /*4ad0*/  FFMA.FTZ R97, R38, -UR12, R97 ;  /* 0x8000000c26617c23 */ /* 0x000fe20008010061 */
[----:B------:R-:W-:-:S02]  /*4ae0*/  FSEL R221, R221, -INF , !P0 ;  /* 0xff800000dddd7808 */ /* 0x000fc40004000000 */
[----:B------:R-:W-:Y:S01]  /*4af0*/  FSEL R219, R31, -INF , !P0 ;  /* 0xff8000001fdb7808 */ /* 0x000fe20004000000 */
[----:B------:R-:W-:Y:S01]  /*4b00*/  IMAD.IADD R31, R26, 0x1, -R99 ;  /* 0x000000011a1f7824 */ /* 0x000fe200078e0a63 */
[----:B------:R-:W-:Y:S02]  /*4b10*/  ISETP.GE.U32.AND P0, PT, R27, UR30, PT ;  /* 0x0000001e1b007c0c */ /* 0x000fe4000bf06070 */
[----:B------:R-:W-:Y:S02]  /*4b20*/  IABS R16, R16 ;  /* 0x0000001000107213 */ /* 0x000fe40000000000 */
[----:B------:R-:W-:Y:S02]  /*4b30*/  IABS R30, R30 ;  /* 0x0000001e001e7213 */ /* 0x000fe40000000000 */
[----:B------:R-:W-:Y:S02]  /*4b40*/  IABS R28, R28 ;  /* 0x0000001c001c7213 */ /* 0x000fe40000000000 */
[----:B------:R-:W-:Y:S01]  /*4b50*/  IABS R27, R43 ;  /* 0x0000002b001b7213 */ /* 0x000fe20000000000 */
[----:B------:R-:W-:Y:S01]  /*4b60*/  VIADD R43, R17, 0x38 ;  /* 0x00000038112b7836 */ /* 0x000fe20000000000 */
[----:B------:R-:W-:-:S02]  /*4b70*/  IABS R25, R25 ;  /* 0x0000001900197213 */ /* 0x000fc40000000000 */
[----:B------:R-:W-:Y:S01]  /*4b80*/  IABS R37, R37 ;  /* 0x0000002500257213 */ /* 0x000fe20000000000 */
[----:B------:R-:W-:Y:S01]  /*4b90*/  IMAD.IADD R44, R0, 0x1, -R43 ;  /* 0x00000001002c7824 */ /* 0x000fe200078e0a2b */
[----:B------:R-:W-:Y:S02]  /*4ba0*/  I2FP.F32.S32 R16, R16 ;  /* 0x0000001000107245 */ /* 0x000fe40000201400 */
[----:B------:R-:W-:Y:S02]  /*4bb0*/  I2FP.F32.S32 R30, R30 ;  /* 0x0000001e001e7245 */ /* 0x000fe40000201400 */
[----:B------:R-:W-:Y:S01]  /*4bc0*/  I2FP.F32.S32 R28, R28 ;  /* 0x0000001c001c7245 */ /* 0x000fe20000201400 */
[----:B------:R-:W-:Y:S01]  /*4bd0*/  FFMA.FTZ R16, R16, -UR12, R87 ;  /* 0x8000000c10107c23 */ /* 0x000fe20008010057 */
[----:B------:R-:W-:Y:S01]  /*4be0*/  I2FP.F32.S32 R27, R27 ;  /* 0x0000001b001b7245 */ /* 0x000fe20000201400 */
[----:B------:R-:W-:Y:S01]  /*4bf0*/  VIADD R87, R17, 0x30 ;  /* 0x0000003011577836 */ /* 0x000fe20000000000 */
[----:B------:R-:W-:Y:S01]  /*4c00*/  I2FP.F32.S32 R25, R25 ;  /* 0x0000001900197245 */ /* 0x000fe20000201400 */
[----:B------:R-:W-:Y:S01]  /*4c10*/  FFMA.FTZ R151, R28, -UR12, R91 ;  /* 0x8000000c1c977c23 */ /* 0x000fe2000801005b */
[----:B------:R-:W-:Y:S01]  /*4c20*/  I2FP.F32.S32 R37, R37 ;  /* 0x0000002500257245 */ /* 0x000fe20000201400 */
[----:B------:R-:W-:Y:S01]  /*4c30*/  FFMA.FTZ R78, R27, -UR12, R78 ;  /* 0x8000000c1b4e7c23 */ /* 0x000fe2000801004e */
[----:B------:R-:W-:Y:S01]  /*4c40*/  FSEL R81, R33, -INF , !P3 ;  /* 0xff80000021517808 */ /* 0x000fe20005800000 */
[----:B------:R-:W-:Y:S01]  /*4c50*/  VIADD R91, R17, 0x28 ;  /* 0x00000028115b7836 */ /* 0x000fe20000000000 */
[----:B------:R-:W-:Y:S01]  /*4c60*/  IABS R24, R24 ;  /* 0x0000001800187213 */ /* 0x000fe20000000000 */
[----:B------:R-:W-:Y:S01]  /*4c70*/  FFMA.FTZ R80, R25, -UR12, R80 ;  /* 0x8000000c19507c23 */ /* 0x000fe20008010050 */
[----:B------:R-:W-:Y:S01]  /*4c80*/  FSEL R169, R97, -INF , !P3 ;  /* 0xff80000061a97808 */ /* 0x000fe20005800000 */
[----:B------:R-:W-:Y:S01]  /*4c90*/  FFMA.FTZ R94, R37, -UR12, R94 ;  /* 0x8000000c255e7c23 */ /* 0x000fe2000801005e */
[----:B------:R-:W-:Y:S01]  /*4ca0*/  FSEL R33, R35, -INF , !P3 ;  /* 0xff80000023217808 */ /* 0x000fe20005800000 */
[----:B------:R-:W-:Y:S01]  /*4cb0*/  FFMA.FTZ R35, R30, -UR12, R95 ;  /* 0x8000000c1e237c23 */ /* 0x000fe2000801005f */
[----:B------:R-:W-:Y:S01]  /*4cc0*/  ISETP.GE.U32.AND P3, PT, R51, UR30, PT ;  /* 0x0000001e33007c0c */ /* 0x000fe2000bf66070 */
[C---:B------:R-:W-:Y:S01]  /*4cd0*/  VIADD R51, R17.reuse, 0x31 ;  /* 0x0000003111337836 */ /* 0x040fe20000000000 */
[----:B------:R-:W-:Y:S01]  /*4ce0*/  IABS R45, R45 ;  /* 0x0000002d002d7213 */ /* 0x000fe20000000000 */
[----:B------:R-:W-:Y:S01]  /*4cf0*/  VIADD R95, R17, 0x39 ;  /* 0x00000039115f7836 */ /* 0x000fe20000000000 */
[----:B------:R-:W-:Y:S01]  /*4d00*/  IABS R31, R31 ;  /* 0x0000001f001f7213 */ /* 0x000fe20000000000 */
[C---:B------:R-:W-:Y:S01]  /*4d10*/  IMAD.IADD R38, R6.reuse, 0x1, -R91 ;  /* 0x0000000106267824 */ /* 0x040fe200078e0a5b */
[----:B------:R-:W-:Y:S01]  /*4d20*/  I2FP.F32.S32 R24, R24 ;  /* 0x0000001800187245 */ /* 0x000fe20000201400 */
[----:B------:R-:W-:Y:S01]  /*4d30*/  IMAD.IADD R30, R6, 0x1, -R51 ;  /* 0x00000001061e7824 */ /* 0x000fe200078e0a33 */
[----:B------:R-:W-:Y:S01]  /*4d40*/  FSEL R25, R96, -INF , !P4 ;  /* 0xff80000060197808 */ /* 0x000fe20006000000 */
[----:B------:R-:W-:Y:S01]  /*4d50*/  IMAD.IADD R28, R6, 0x1, -R43 ;  /* 0x00000001061c7824 */ /* 0x000fe200078e0a2b */
[----:B------:R-:W-:Y:S01]  /*4d60*/  FSEL R22, R98, -INF , !P4 ;  /* 0xff80000062167808 */ /* 0x000fe20006000000 */
[----:B------:R-:W-:Y:S01]  /*4d70*/  IMAD.IADD R42, R6, 0x1, -R95 ;  /* 0x00000001062a7824 */ /* 0x000fe200078e0a5f */
[----:B------:R-:W-:Y:S01]  /*4d80*/  FSEL R83, R32, -INF , !P4 ;  /* 0xff80000020537808 */ /* 0x000fe20006000000 */
[----:B------:R-:W-:Y:S01]  /*4d90*/  IMAD.IADD R32, R6, 0x1, -R87 ;  /* 0x0000000106207824 */ /* 0x000fe200078e0a57 */
[----:B------:R-:W-:Y:S01]  /*4da0*/  FSEL R37, R34, -INF , !P4 ;  /* 0xff80000022257808 */ /* 0x000fe20006000000 */
[----:B------:R-:W-:Y:S01]  /*4db0*/  IMAD.IADD R34, R6, 0x1, -R89 ;  /* 0x0000000106227824 */ /* 0x000fe200078e0a59 */
[----:B------:R-:W-:Y:S01]  /*4dc0*/  ISETP.GE.U32.AND P4, PT, R99, UR30, PT ;  /* 0x0000001e63007c0c */ /* 0x000fe2000bf86070 */
[----:B------:R-:W-:Y:S01]  /*4dd0*/  IMAD.IADD R50, R36, 0x1, -R87 ;  /* 0x0000000124327824 */ /* 0x000fe200078e0a57 */
[----:B------:R-:W-:Y:S01]  /*4de0*/  FSEL R161, R78, -INF , !P1 ;  /* 0xff8000004ea17808 */ /* 0x000fe20004800000 */
[----:B------:R-:W-:Y:S01]  /*4df0*/  IMAD.IADD R78, R36, 0x1, -R91 ;  /* 0x00000001244e7824 */ /* 0x000fe200078e0a5b */
[----:B------:R-:W-:Y:S01]  /*4e00*/  I2FP.F32.S32 R45, R45 ;  /* 0x0000002d002d7245 */ /* 0x000fe20000201400 */
[----:B------:R-:W-:Y:S01]  /*4e10*/  FFMA.FTZ R27, R24, -UR12, R79 ;  /* 0x8000000c181b7c23 */ /* 0x000fe2000801004f */
[----:B------:R-:W-:Y:S01]  /*4e20*/  I2FP.F32.S32 R31, R31 ;  /* 0x0000001f001f7245 */ /* 0x000fe20000201400 */
[--C-:B------:R-:W-:Y:S01]  /*4e30*/  IMAD.IADD R48, R36, 0x1, -R51.reuse ;  /* 0x0000000124307824 */ /* 0x100fe200078e0a33 */
[----:B------:R-:W-:Y:S01]  /*4e40*/  FSEL R6, R82, -INF , !P1 ;  /* 0xff80000052067808 */ /* 0x000fe20004800000 */
[----:B------:R-:W-:Y:S01]  /*4e50*/  IMAD.IADD R82, R0, 0x1, -R51 ;  /* 0x0000000100527824 */ /* 0x000fe200078e0a33 */
[----:B------:R-:W-:Y:S01]  /*4e60*/  FSEL R24, R19, -INF , !P6 ;  /* 0xff80000013187808 */ /* 0x000fe20007000000 */
[----:B------:R-:W-:Y:S01]  /*4e70*/  FFMA.FTZ R45, R45, -UR12, R76 ;  /* 0x8000000c2d2d7c23 */ /* 0x000fe2000801004c */
[----:B------:R-:W-:Y:S01]  /*4e80*/  FSEL R155, R84, -INF , !P4 ;  /* 0xff800000549b7808 */ /* 0x000fe20006000000 */
[----:B------:R-:W-:Y:S01]  /*4e90*/  IMAD.IADD R84, R0, 0x1, -R87 ;  /* 0x0000000100547824 */ /* 0x000fe200078e0a57 */
[----:B------:R-:W-:Y:S01]  /*4ea0*/  FSEL R166, R86, -INF , !P4 ;  /* 0xff80000056a67808 */ /* 0x000fe20006000000 */
[C---:B------:R-:W-:Y:S01]  /*4eb0*/  IMAD.IADD R86, R0.reuse, 0x1, -R91 ;  /* 0x0000000100567824 */ /* 0x040fe200078e0a5b */
[----:B------:R-:W-:Y:S01]  /*4ec0*/  FSEL R19, R85, -INF , !P3 ;  /* 0xff80000055137808 */ /* 0x000fe20005800000 */
[----:B------:R-:W-:Y:S01]  /*4ed0*/  IMAD.IADD R85, R0, 0x1, -R89 ;  /* 0x0000000100557824 */ /* 0x000fe200078e0a59 */
[----:B------:R-:W-:Y:S01]  /*4ee0*/  FSEL R17, R80, -INF , !P1 ;  /* 0xff80000050117808 */ /* 0x000fe20004800000 */
[----:B------:R-:W-:Y:S01]  /*4ef0*/  IMAD.IADD R80, R0, 0x1, -R95 ;  /* 0x0000000100507824 */ /* 0x000fe200078e0a5f */
[----:B------:R-:W-:Y:S01]  /*4f00*/  IABS R50, R50 ;  /* 0x0000003200327213 */ /* 0x000fe20000000000 */
[----:B------:R-:W-:Y:S01]  /*4f10*/  FFMA.FTZ R31, R31, -UR12, R90 ;  /* 0x8000000c1f1f7c23 */ /* 0x000fe2000801005a */
[----:B------:R-:W-:Y:S01]  /*4f20*/  FSEL R23, R23, -INF , !P5 ;  /* 0xff80000017177808 */ /* 0x000fe20006800000 */
[----:B------:R-:W-:Y:S01]  /*4f30*/  IMAD.IADD R0, R36, 0x1, -R43 ;  /* 0x0000000124007824 */ /* 0x000fe200078e0a2b */
[----:B------:R-:W-:Y:S01]  /*4f40*/  FSEL R182, R182, -INF , !P5 ;  /* 0xff800000b6b67808 */ /* 0x000fe20006800000 */
[C---:B------:R-:W-:Y:S01]  /*4f50*/  IMAD.IADD R76, R36.reuse, 0x1, -R89 ;  /* 0x00000001244c7824 */ /* 0x040fe200078e0a59 */
[----:B------:R-:W-:Y:S01]  /*4f60*/  FSEL R181, R93, -INF , !P5 ;  /* 0xff8000005db57808 */ /* 0x000fe20006800000 */
[----:B------:R-:W-:Y:S01]  /*4f70*/  IMAD.IADD R36, R36, 0x1, -R95 ;  /* 0x0000000124247824 */ /* 0x000fe200078e0a5f */
[----:B------:R-:W-:-:S02]  /*4f80*/  FSEL R35, R35, -INF , !P5 ;  /* 0xff80000023237808 */ /* 0x000fc40006800000 */
[----:B------:R-:W-:Y:S02]  /*4f90*/  IABS R78, R78 ;  /* 0x0000004e004e7213 */ /* 0x000fe40000000000 */
[----:B------:R-:W-:Y:S01]  /*4fa0*/  ISETP.GE.U32.AND P5, PT, R89, UR30, PT ;  /* 0x0000001e59007c0c */ /* 0x000fe2000bfa6070 */
[----:B------:R-:W-:Y:S01]  /*4fb0*/  IMAD.IADD R89, R26, 0x1, -R89 ;  /* 0x000000011a597824 */ /* 0x000fe200078e0a59 */
[----:B------:R-:W-:Y:S02]  /*4fc0*/  IABS R82, R82 ;  /* 0x0000005200527213 */ /* 0x000fe40000000000 */
[----:B------:R-:W-:Y:S02]  /*4fd0*/  IABS R44, R44 ;  /* 0x0000002c002c7213 */ /* 0x000fe40000000000 */
[----:B------:R-:W-:Y:S02]  /*4fe0*/  I2FP.F32.S32 R13, R50 ;  /* 0x00000032000d7245 */ /* 0x000fe40000201400 */
[----:B------:R-:W-:-:S02]  /*4ff0*/  I2FP.F32.S32 R15, R78 ;  /* 0x0000004e000f7245 */ /* 0x000fc40000201400 */
[----:B------:R-:W-:Y:S01]  /*5000*/  FSEL R235, R235, -INF , !P6 ;  /* 0xff800000ebeb7808 */ /* 0x000fe20007000000 */
[----:B------:R-:W-:Y:S01]  /*5010*/  FFMA.FTZ R60, R13, -UR12, R60 ;  /* 0x8000000c0d3c7c23 */ /* 0x000fe2000801003c */
[----:B------:R-:W-:Y:S01]  /*5020*/  FSEL R79, R92, -INF , !P6 ;  /* 0xff8000005c4f7808 */ /* 0x000fe20007000000 */
[----:B------:R-:W-:Y:S01]  /*5030*/  FFMA.FTZ R72, R15, -UR12, R72 ;  /* 0x8000000c0f487c23 */ /* 0x000fe20008010048 */
[----:B------:R-:W-:Y:S02]  /*5040*/  FSEL R239, R94, -INF , !P6 ;  /* 0xff8000005eef7808 */ /* 0x000fe40007000000 */
[----:B------:R-:W-:Y:S02]  /*5050*/  FSEL R163, R88, -INF , !P4 ;  /* 0xff80000058a37808 */ /* 0x000fe40006000000 */
[----:B------:R-:W-:Y:S02]  /*5060*/  FSEL R31, R31, -INF , !P4 ;  /* 0xff8000001f1f7808 */ /* 0x000fe40006000000 */
[----:B------:R-:W-:-:S02]  /*5070*/  FSEL R16, R16, -INF , !P3 ;  /* 0xff80000010107808 */ /* 0x000fc40005800000 */
[----:B------:R-:W-:Y:S02]  /*5080*/  FSEL R49, R49, -INF , !P3 ;  /* 0xff80000031317808 */ /* 0x000fe40005800000 */
[----:B------:R-:W-:Y:S02]  /*5090*/  FSEL R151, R151, -INF , !P3 ;  /* 0xff80000097977808 */ /* 0x000fe40005800000 */
[----:B------:R-:W-:Y:S02]  /*50a0*/  FSEL R45, R45, -INF , !P1 ;  /* 0xff8000002d2d7808 */ /* 0x000fe40004800000 */
[----:B------:R-:W-:Y:S02]  /*50b0*/  I2FP.F32.S32 R8, R82 ;  /* 0x0000005200087245 */ /* 0x000fe40000201400 */
[----:B------:R-:W-:Y:S02]  /*50c0*/  I2FP.F32.S32 R47, R44 ;  /* 0x0000002c002f7245 */ /* 0x000fe40000201400 */
[----:B------:R-:W-:Y:S01]  /*50d0*/  IABS R0, R0 ;  /* 0x0000000000007213 */ /* 0x000fe20000000000 */
[----:B------:R-:W-:Y:S01]  /*50e0*/  FFMA.FTZ R67, R8, -UR12, R67 ;  /* 0x8000000c08437c23 */ /* 0x000fe20008010043 */
[----:B------:R-:W-:Y:S01]  /*50f0*/  ISETP.GE.U32.AND P6, PT, R91, UR30, PT ;  /* 0x0000001e5b007c0c */ /* 0x000fe2000bfc6070 */
[C---:B------:R-:W-:Y:S01]  /*5100*/  IMAD.IADD R91, R26.reuse, 0x1, -R91 ;  /* 0x000000011a5b7824 */ /* 0x040fe200078e0a5b */
[----:B------:R-:W-:Y:S01]  /*5110*/  ISETP.GE.U32.AND P4, PT, R87, UR30, PT ;  /* 0x0000001e57007c0c */ /* 0x000fe2000bf86070 */
[C---:B------:R-:W-:Y:S01]  /*5120*/  IMAD.IADD R87, R26.reuse, 0x1, -R87 ;  /* 0x000000011a577824 */ /* 0x040fe200078e0a57 */
[----:B------:R-:W-:Y:S01]  /*5130*/  ISETP.GE.U32.AND P3, PT, R51, UR30, PT ;  /* 0x0000001e33007c0c */ /* 0x000fe2000bf66070 */
[C---:B------:R-:W-:Y:S01]  /*5140*/  IMAD.IADD R51, R26.reuse, 0x1, -R51 ;  /* 0x000000011a337824 */ /* 0x040fe200078e0a33 */
[----:B------:R-:W-:Y:S01]  /*5150*/  ISETP.GE.U32.AND P1, PT, R43, UR30, PT ;  /* 0x0000001e2b007c0c */ /* 0x000fe2000bf26070 */
[C---:B------:R-:W-:Y:S01]  /*5160*/  IMAD.IADD R43, R26.reuse, 0x1, -R43 ;  /* 0x000000011a2b7824 */ /* 0x040fe200078e0a2b */
[----:B------:R-:W-:Y:S01]  /*5170*/  IABS R38, R38 ;  /* 0x0000002600267213 */ /* 0x000fe20000000000 */
[----:B------:R-:W-:Y:S01]  /*5180*/  IMAD.IADD R26, R26, 0x1, -R95 ;  /* 0x000000011a1a7824 */ /* 0x000fe200078e0a5f */
[----:B------:R-:W-:Y:S01]  /*5190*/  IABS R80, R80 ;  /* 0x0000005000507213 */ /* 0x000fe20000000000 */
[----:B------:R-:W-:Y:S01]  /*51a0*/  FFMA.FTZ R54, R47, -UR12, R54 ;  /* 0x8000000c2f367c23 */ /* 0x000fe20008010036 */
[----:B------:R-:W-:-:S02]  /*51b0*/  IABS R32, R32 ;  /* 0x0000002000207213 */ /* 0x000fc40000000000 */
[----:B------:R-:W-:Y:S02]  /*51c0*/  IABS R89, R89 ;  /* 0x0000005900597213 */ /* 0x000fe40000000000 */
[----:B------:R-:W-:Y:S02]  /*51d0*/  I2FP.F32.S32 R13, R0 ;  /* 0x00000000000d7245 */ /* 0x000fe40000201400 */
[----:B------:R-:W-:Y:S02]  /*51e0*/  I2FP.F32.S32 R15, R38 ;  /* 0x00000026000f7245 */ /* 0x000fe40000201400 */
[----:B------:R-:W-:Y:S01]  /*51f0*/  IABS R86, R86 ;  /* 0x0000005600567213 */ /* 0x000fe20000000000 */
[----:B------:R-:W-:Y:S01]  /*5200*/  FFMA.FTZ R56, R13, -UR12, R56 ;  /* 0x8000000c0d387c23 */ /* 0x000fe20008010038 */
[----:B------:R-:W-:Y:S01]  /*5210*/  IABS R85, R85 ;  /* 0x0000005500557213 */ /* 0x000fe20000000000 */
[----:B------:R-:W-:Y:S01]  /*5220*/  FFMA.FTZ R13, R15, -UR12, R68 ;  /* 0x8000000c0f0d7c23 */ /* 0x000fe20008010044 */
        /* <DEDUP_REMOVED lines=8> */
[----:B------:R-:W-:Y:S01]  /*52b0*/  FFMA.FTZ R75, R0, -UR12, R75 ;  /* 0x8000000c004b7c23 */ /* 0x000fe2000801004b */
[----:B------:R-:W-:-:S02]  /*52c0*/  IABS R91, R91 ;  /* 0x0000005b005b7213 */ /* 0x000fc40000000000 */
[----:B------:R-:W-:Y:S02]  /*52d0*/  IABS R76, R76 ;  /* 0x0000004c004c7213 */ /* 0x000fe40000000000 */
[----:B------:R-:W-:Y:S02]  /*52e0*/  IABS R34, R34 ;  /* 0x0000002200227213 */ /* 0x000fe40000000000 */
[----:B------:R-:W-:Y:S02]  /*52f0*/  IABS R36, R36 ;  /* 0x0000002400247213 */ /* 0x000fe40000000000 */
[----:B------:R-:W-:Y:S02]  /*5300*/  IABS R28, R28 ;  /* 0x0000001c001c7213 */ /* 0x000fe40000000000 */
[----:B------:R-:W-:Y:S02]  /*5310*/  IABS R42, R42 ;  /* 0x0000002a002a7213 */ /* 0x000fe40000000000 */
[----:B------:R-:W-:-:S02]  /*5320*/  IABS R87, R87 ;  /* 0x0000005700577213 */ /* 0x000fc40000000000 */
[----:B------:R-:W-:Y:S02]  /*5330*/  IABS R51, R51 ;  /* 0x0000003300337213 */ /* 0x000fe40000000000 */
[----:B------:R-:W-:Y:S02]  /*5340*/  IABS R43, R43 ;  /* 0x0000002b002b7213 */ /* 0x000fe40000000000 */
        /* <DEDUP_REMOVED lines=41> */
[----:B------:R-:W-:Y:S02]  /*55e0*/  SHF.R.U32.HI R43, RZ, 0x5, R194 ;  /* 0x00000005ff2b7819 */ /* 0x000fe400000116c2 */
        /* <DEDUP_REMOVED lines=18> */
[----:B------:R-:W-:Y:S01]  /*5710*/  FSEL R15, R15, -INF , !P0 ;  /* 0xff8000000f0f7808 */ /* 0x000fe20004000000 */
        /* <DEDUP_REMOVED lines=16> */
[C---:B------:R-:W-:Y:S02]  /*5820*/  @!P0 LEA R51, P3, R55.reuse, UR26, 0x5 ;  /* 0x0000001a37338c11 */ /* 0x040fe4000f8628ff */
[CC--:B------:R-:W-:Y:S02]  /*5830*/  @!P1 LEA R54, P4, R52.reuse, R124.reuse, 0x1 ;  /* 0x0000007c34369211 */ /* 0x0c0fe400078808ff */
        /* <DEDUP_REMOVED lines=40> */
.L_x_1907:
[----:B------:R-:W-:Y:S05]  /*5ac0*/  BSYNC.RECONVERGENT B0 ;  /* 0x0000000000007941 */ /* 0x000fea0003800200 */
.L_x_1906:
[----:B------:R-:W0:Y:S02]  /*5ad0*/  LDGDEPBAR ;  /* 0x00000000000079af */ /* 0x000e240000000000 */
.L_x_1905:
[----:B------:R-:W-:Y:S01]  /*5ae0*/  USHF.L.U32 UR4, UR8, 0x10, URZ ;  /* 0x0000001008047899 */ /* 0x000fe200080006ff */
[----:B------:R-:W-:Y:S01]  /*5af0*/  IMAD.U32 R136, RZ, RZ, UR20 ;  /* 0x00000014ff887e24 */ /* 0x000fe2000f8e00ff */
[----:B------:R-:W-:Y:S01]  /*5b00*/  USHF.L.U32 UR32, UR32, 0x5, URZ ;  /* 0x0000000520207899 */ /* 0x000fe200080006ff */
[----:B------:R-:W-:Y:S01]  /*5b10*/  IMAD.U32 R183, RZ, RZ, UR8 ;  /* 0x00000008ffb77e24 */ /* 0x000fe2000f8e00ff */
[----:B-12---:R-:W-:Y:S01]  /*5b20*/  FMNMX3.FTZ R52, R83, R81, R77, !PT ;  /* 0x0000005153347276 */ /* 0x006fe2000781004d */
[----:B------:R-:W-:Y:S01]  /*5b30*/  IMAD R136, R136, 0x8, R43 ;  /* 0x0000000888887824 */ /* 0x000fe200078e022b */
[----:B------:R-:W-:Y:S01]  /*5b40*/  FMNMX3.FTZ R43, R22, R20, R18, !PT ;  /* 0x00000014162b7276 */ /* 0x000fe20007810012 */
[----:B------:R-:W-:Y:S01]  /*5b50*/  IMAD.U32 R0, RZ, RZ, UR4 ;  /* 0x00000004ff007e24 */ /* 0x000fe2000f8e00ff */
[----:B------:R-:W-:Y:S01]  /*5b60*/  IADD3 R42, P1, P0, R2, UR32, R41 ;  /* 0x00000020022a7c10 */ /* 0x000fe2000f83e029 */
[----:B------:R-:W-:Y:S01]  /*5b70*/  USHF.R.S32.HI UR32, URZ, 0x1f, UR32 ;  /* 0x0000001fff207899 */ /* 0x000fe20008011420 */
[----:B------:R-:W-:Y:S01]  /*5b80*/  FMNMX3.FTZ R2, R37, R33, R29, !PT ;  /* 0x0000002125027276 */ /* 0x000fe2000781001d */
[----:B------:R-:W-:Y:S01]  /*5b90*/  USHF.L.U32 UR23, UR23, 0x1, URZ ;  /* 0x0000000117177899 */ /* 0x000fe200080006ff */
[----:B------:R-:W-:Y:S01]  /*5ba0*/  LOP3.LUT R183, R183, 0xff0000, R0, 0xf8, !PT ;  /* 0x00ff0000b7b77812 */ /* 0x000fe200078ef800 */
[----:B------:R-:W-:Y:S01]  /*5bb0*/  IMAD.WIDE.U32 R68, R42, -0x2daee0ad, RZ ;  /* 0xd2511f532a447825 */ /* 0x000fe200078e00ff */
[----:B------:R-:W-:Y:S01]  /*5bc0*/  FMNMX3.FTZ R43, R43, R224, R24, !PT ;  /* 0x000000e02b2b7276 */ /* 0x000fe20007810018 */
[----:B------:R-:W-:Y:S01]  /*5bd0*/  UIADD3 UR4, UPT, UPT, UR23, 0x1, URZ ;  /* 0x0000000117047890 */ /* 0x000fe2000fffe0ff */
[----:B------:R-:W-:Y:S01]  /*5be0*/  FMNMX3.FTZ R52, R52, R221, R79, !PT ;  /* 0x000000dd34347276 */ /* 0x000fe2000781004f */
[C---:B------:R-:W-:Y:S01]  /*5bf0*/  VIADD R42, R136.reuse, 0x4 ;  /* 0x00000004882a7836 */ /* 0x040fe20000000000 */
[----:B------:R-:W-:Y:S01]  /*5c00*/  FMNMX3.FTZ R0, R25, R169, R21, !PT ;  /* 0x000000a919007276 */ /* 0x000fe20007810015 */
[----:B------:R-:W-:Y:S01]  /*5c10*/  IMAD.WIDE.U32 R136, R136, -0x326172a9, RZ ;  /* 0xcd9e8d5788887825 */ /* 0x000fe200078e00ff */
[----:B------:R-:W-:Y:S01]  /*5c20*/  FMNMX3.FTZ R2, R2, R219, R239, !PT ;  /* 0x000000db02027276 */ /* 0x000fe200078100ef */
[----:B------:R-:W-:Y:S01]  /*5c30*/  UIADD3 UR6, UPT, UPT, UR35, -0x4498517b, URZ ;  /* 0xbb67ae8523067890 */ /* 0x000fe2000fffe0ff */
[----:B------:R-:W-:Y:S01]  /*5c40*/  FMNMX3.FTZ R43, R43, R182, R166, !PT ;  /* 0x000000b62b2b7276 */ /* 0x000fe200078100a6 */
[----:B------:R-:W-:Y:S01]  /*5c50*/  IMAD.U32 R66, RZ, RZ, UR23 ;  /* 0x00000017ff427e24 */ /* 0x000fe2000f8e00ff */
[----:B------:R-:W-:Y:S01]  /*5c60*/  FMNMX3.FTZ R52, R52, R181, R163, !PT ;  /* 0x000000b534347276 */ /* 0x000fe200078100a3 */
[----:B------:R-:W-:Y:S01]  /*5c70*/  IMAD.U32 R58, RZ, RZ, UR4 ;  /* 0x00000004ff3a7e24 */ /* 0x000fe2000f8e00ff */
[----:B------:R-:W-:Y:S01]  /*5c80*/  FMNMX3.FTZ R0, R0, R225, R235, !PT ;  /* 0x000000e100007276 */ /* 0x000fe200078100eb */
[----:B------:R-:W-:Y:S01]  /*5c90*/  UIADD3 UR4, UPT, UPT, UR34, -0x61c88647, URZ ;  /* 0x9e3779b922047890 */ /* 0x000fe2000fffe0ff */
[----:B------:R-:W-:Y:S01]  /*5ca0*/  IADD3.X R53, PT, PT, R3, UR32, RZ, P1, P0 ;  /* 0x0000002003357c10 */ /* 0x000fe20008fe04ff */
[----:B------:R-:W-:Y:S01]  /*5cb0*/  UIADD3 UR7, UPT, UPT, UR35, 0x76cf5d0a, URZ ;  /* 0x76cf5d0a23077890 */ /* 0x000fe2000fffe0ff */
[----:B------:R-:W-:Y:S01]  /*5cc0*/  FMNMX3.FTZ R2, R2, R35, R31, !PT ;  /* 0x0000002302027276 */ /* 0x000fe2000781001f */
[----:B------:R-:W-:Y:S01]  /*5cd0*/  STL.64 [R1+0x60], R68 ;  /* 0x0000604401007387 */ /* 0x000fe20000100a00 */
[----:B------:R-:W-:Y:S01]  /*5ce0*/  FMNMX3.FTZ R3, R43, R16, R6, !PT ;  /* 0x000000102b037276 */ /* 0x000fe20007810006 */
[----:B------:R-:W-:Y:S01]  /*5cf0*/  IMAD.WIDE.U32 R42, R42, -0x326172a9, RZ ;  /* 0xcd9e8d572a2a7825 */ /* 0x000fe200078e00ff */
[----:B------:R-:W-:Y:S01]  /*5d00*/  FMNMX3.FTZ R52, R52, R49, R45, !PT ;  /* 0x0000003134347276 */ /* 0x000fe2000781002d */
[----:B------:R-:W-:Y:S01]  /*5d10*/  UIADD3 UR13, UPT, UPT, UR34, -0x255992d5, URZ ;  /* 0xdaa66d2b220d7890 */ /* 0x000fe2000fffe0ff */
[----:B------:R-:W-:Y:S01]  /*5d20*/  FMNMX3.FTZ R0, R0, R23, R155, !PT ;  /* 0x0000001700007276 */ /* 0x000fe2000781009b */
[----:B------:R-:W-:Y:S01]  /*5d30*/  UIADD3 UR11, UPT, UPT, UR34, 0x78dde6e4, URZ ;  /* 0x78dde6e4220b7890 */ /* 0x000fe2000fffe0ff */
[----:B------:R-:W-:Y:S01]  /*5d40*/  FMNMX3.FTZ R2, R2, R151, R161, !PT ;  /* 0x0000009702027276 */ /* 0x000fe200078100a1 */
[----:B------:R-:W-:Y:S01]  /*5d50*/  UIADD3 UR10, UPT, UPT, UR34, 0x1715609d, URZ ;  /* 0x1715609d220a7890 */ /* 0x000fe2000fffe0ff */
[----:B------:R-:W-:Y:S01]  /*5d60*/  FMNMX3.FTZ R3, R3, R144, R12, !PT ;  /* 0x0000009003037276 */ /* 0x000fe2000781000c */
[----:B------:R-:W-:Y:S01]  /*5d70*/  UIADD3 UR9, UPT, UPT, UR34, -0x4ab325aa, URZ ;  /* 0xb54cda5622097890 */ /* 0x000fe2000fffe0ff */
[----:B------:R-:W-:Y:S01]  /*5d80*/  FMNMX3.FTZ R52, R52, R143, R85, !PT ;  /* 0x0000008f34347276 */ /* 0x000fe20007810055 */
[----:B------:R-:W-:Y:S01]  /*5d90*/  IMAD.IADD R121, R121, 0x1, R40 ;  /* 0x0000000179797824 */ /* 0x000fe200078e0228 */
        /* <DEDUP_REMOVED lines=10> */
[----:B------:R-:W-:Y:S02]  /*5e40*/  FMNMX.FTZ R3, R8, R3, !PT ;  /* 0x0000000308037209 */ /* 0x000fe40007810000 */
[----:B------:R-:W-:Y:S02]  /*5e50*/  FMNMX.FTZ R52, R65, R52, !PT ;  /* 0x0000003441347209 */ /* 0x000fe40007810000 */
[----:B------:R-:W-:Y:S01]  /*5e60*/  FMNMX3.FTZ R0, R0, R11, R223, !PT ;  /* 0x0000000b00007276 */ /* 0x000fe200078100df */
[----:B------:R-:W1:Y:S01]  /*5e70*/  SHFL.BFLY PT, R60, R3, 0x2, 0x1f ;  /* 0x0c401f00033c7f89 */ /* 0x000e6200000e0000 */
[----:B------:R-:W-:-:S02]  /*5e80*/  LOP3.LUT R51, R53, UR34, R137, 0x96, !PT ;  /* 0x0000002235337c12 */ /* 0x000fc4000f8e9689 */
[----:B------:R-:W-:Y:S01]  /*5e90*/  FMNMX.FTZ R2, R15, R2, !PT ;  /* 0x000000020f027209 */ /* 0x000fe20007810000 */
[----:B------:R-:W2:Y:S01]  /*5ea0*/  SHFL.BFLY PT, R57, R52, 0x2, 0x1f ;  /* 0x0c401f0034397f89 */ /* 0x000ea200000e0000 */
[----:B------:R-:W-:Y:S01]  /*5eb0*/  FMNMX.FTZ R0, R9, R0, !PT ;  /* 0x0000000009007209 */ /* 0x000fe20007810000 */
[----:B------:R-:W-:Y:S01]  /*5ec0*/  IMAD.WIDE.U32 R94, R51, -0x2daee0ad, RZ ;  /* 0xd2511f53335e7825 */ /* 0x000fe200078e00ff */
[----:B------:R-:W-:Y:S01]  /*5ed0*/  LOP3.LUT R53, R53, UR34, R43, 0x96, !PT ;  /* 0x0000002235357c12 */ /* 0x000fe2000f8e962b */
[----:B------:R-:W3:Y:S01]  /*5ee0*/  SHFL.BFLY PT, R55, R2, 0x2, 0x1f ;  /* 0x0c401f0002377f89 */ /* 0x000ee200000e0000 */
[----:B------:R-:W-:Y:S02]  /*5ef0*/  LOP3.LUT R66, R66, UR35, R69, 0x96, !PT ;  /* 0x0000002342427c12 */ /* 0x000fe4000f8e9645 */
[----:B------:R-:W-:Y:S01]  /*5f00*/  LOP3.LUT R240, R68, UR6, R95, 0x96, !PT ;  /* 0x0000000644f07c12 */ /* 0x000fe2000f8e965f */
[----:B------:R-:W4:Y:S01]  /*5f10*/  SHFL.BFLY PT, R51, R0, 0x2, 0x1f ;  /* 0x0c401f0000337f89 */ /* 0x000f2200000e0000 */
[----:B------:R-:W-:Y:S01]  /*5f20*/  IMAD.WIDE.U32 R92, R53, -0x2daee0ad, RZ ;  /* 0xd2511f53355c7825 */ /* 0x000fe200078e00ff */
[----:B------:R-:W-:-:S02]  /*5f30*/  LOP3.LUT R58, R58, UR35, R69, 0x96, !PT ;  /* 0x000000233a3a7c12 */ /* 0x000fc4000f8e9645 */
[----:B------:R-:W-:Y:S01]  /*5f40*/  STL.64 [R1+0x58], R94 ;  /* 0x0000585e01007387 */ /* 0x000fe20000100a00 */
[----:B------:R-:W-:Y:S01]  /*5f50*/  IMAD.WIDE.U32 R66, R66, -0x326172a9, RZ ;  /* 0xcd9e8d5742427825 */ /* 0x000fe200078e00ff */
[----:B------:R-:W-:Y:S01]  /*5f60*/  LOP3.LUT R62, R68, UR6, R93, 0x96, !PT ;  /* 0x00000006443e7c12 */ /* 0x000fe2000f8e965d */
[----:B------:R-:W-:Y:S01]  /*5f70*/  UIADD3 UR6, UPT, UPT, UR34, 0x3c6ef372, URZ ;  /* 0x3c6ef37222067890 */ /* 0x000fe2000fffe0ff */
[----:B------:R-:W-:Y:S01]  /*5f80*/  STL.64 [R1+0x50], R92 ;  /* 0x0000505c01007387 */ /* 0x000fe20000100a00 */
[----:B------:R-:W-:Y:S01]  /*5f90*/  IMAD.WIDE.U32 R240, R240, -0x326172a9, RZ ;  /* 0xcd9e8d57f0f07825 */ /* 0x000fe200078e00ff */
[----:B------:R-:W-:Y:S02]  /*5fa0*/  LOP3.LUT R72, R136, UR4, R67, 0x96, !PT ;  /* 0x0000000488487c12 */ /* 0x000fe4000f8e9643 */
[----:B-1----:R-:W-:Y:S01]  /*5fb0*/  FMNMX.FTZ R60, R3, R60, !PT ;  /* 0x0000003c033c7209 */ /* 0x002fe20007810000 */
[----:B------:R-:W-:Y:S01]  /*5fc0*/  IMAD.WIDE.U32 R58, R58, -0x326172a9, RZ ;  /* 0xcd9e8d573a3a7825 */ /* 0x000fe200078e00ff */
[----:B------:R-:W-:-:S02]  /*5fd0*/  LOP3.LUT R70, R66, UR6, R241, 0x96, !PT ;  /* 0x0000000642467c12 */ /* 0x000fc4000f8e96f1 */
[----:B--2---:R-:W-:Y:S01]  /*5fe0*/  FMNMX.FTZ R57, R52, R57, !PT ;  /* 0x0000003934397209 */ /* 0x004fe20007810000 */
[----:B------:R-:W-:Y:S01]  /*5ff0*/  IMAD.WIDE.U32 R62, R62, -0x326172a9, RZ ;  /* 0xcd9e8d573e3e7825 */ /* 0x000fe200078e00ff */
[----:B------:R-:W-:Y:S01]  /*6000*/  LOP3.LUT R126, R58, UR6, R241, 0x96, !PT ;  /* 0x000000063a7e7c12 */ /* 0x000fe2000f8e96f1 */
[----:B------:R-:W1:Y:S01]  /*6010*/  SHFL.BFLY PT, R3, R60, 0x1, 0x1f ;  /* 0x0c201f003c037f89 */ /* 0x000e6200000e0000 */
[----:B---3--:R-:W-:Y:S01]  /*6020*/  FMNMX.FTZ R55, R2, R55, !PT ;  /* 0x0000003702377209 */ /* 0x008fe20007810000 */
[----:B------:R-:W-:Y:S01]  /*6030*/  IMAD.WIDE.U32 R72, R72, -0x2daee0ad, RZ ;  /* 0xd2511f5348487825 */ /* 0x000fe200078e00ff */
[--C-:B------:R-:W-:Y:S01]  /*6040*/  LOP3.LUT R66, R66, UR6, R63.reuse, 0x96, !PT ;  /* 0x0000000642427c12 */ /* 0x100fe2000f8e963f */
[----:B------:R-:W2:Y:S01]  /*6050*/  SHFL.BFLY PT, R2, R57, 0x1, 0x1f ;  /* 0x0c201f0039027f89 */ /* 0x000ea200000e0000 */
[----:B------:R-:W-:Y:S01]  /*6060*/  LOP3.LUT R58, R58, UR6, R63, 0x96, !PT ;  /* 0x000000063a3a7c12 */ /* 0x000fe2000f8e963f */
[----:B------:R-:W-:Y:S01]  /*6070*/  UIADD3 UR6, UPT, UPT, UR35, 0x32370b8f, URZ ;  /* 0x32370b8f23067890 */ /* 0x000fe2000fffe0ff */
[----:B------:R-:W-:Y:S01]  /*6080*/  LOP3.LUT R106, R42, UR4, R67, 0x96, !PT ;  /* 0x000000042a6a7c12 */ /* 0x000fe2000f8e9643 */
[----:B------:R-:W-:Y:S01]  /*6090*/  IMAD.WIDE.U32 R70, R70, -0x2daee0ad, RZ ;  /* 0xd2511f5346467825 */ /* 0x000fe200078e00ff */
[----:B------:R-:W-:-:S02]  /*60a0*/  LOP3.LUT R100, R136, UR4, R59, 0x96, !PT ;  /* 0x0000000488647c12 */ /* 0x000fc4000f8e963b */
[----:B------:R-:W-:Y:S01]  /*60b0*/  LOP3.LUT R104, R42, UR4, R59, 0x96, !PT ;  /* 0x000000042a687c12 */ /* 0x000fe2000f8e963b */
[----:B------:R-:W-:Y:S01]  /*60c0*/  IMAD.WIDE.U32 R106, R106, -0x2daee0ad, RZ ;  /* 0xd2511f536a6a7825 */ /* 0x000fe200078e00ff */
[----:B----4-:R-:W-:Y:S02]  /*60d0*/  FMNMX.FTZ R51, R0, R51, !PT ;  /* 0x0000003300337209 */ /* 0x010fe40007810000 */
[----:B------:R-:W3:Y:S01]  /*60e0*/  SHFL.BFLY PT, R0, R55, 0x1, 0x1f ;  /* 0x0c201f0037007f89 */ /* 0x000ee200000e0000 */
[----:B------:R-:W-:Y:S01]  /*60f0*/  IMAD.WIDE.U32 R100, R100, -0x2daee0ad, RZ ;  /* 0xd2511f5364647825 */ /* 0x000fe200078e00ff */
[----:B------:R-:W-:Y:S02]  /*6100*/  LOP3.LUT R72, R72, UR6, R71, 0x96, !PT ;  /* 0x0000000648487c12 */ /* 0x000fe4000f8e9647 */
[----:B------:R-:W4:Y:S01]  /*6110*/  SHFL.BFLY PT, R132, R51, 0x1, 0x1f ;  /* 0x0c201f0033847f89 */ /* 0x000f2200000e0000 */
[----:B------:R-:W-:Y:S01]  /*6120*/  IMAD.WIDE.U32 R104, R104, -0x2daee0ad, RZ ;  /* 0xd2511f5368687825 */ /* 0x000fe200078e00ff */
[----:B------:R-:W-:-:S02]  /*6130*/  LOP3.LUT R102, R92, UR7, R107, 0x96, !PT ;  /* 0x000000075c667c12 */ /* 0x000fc4000f8e966b */
[----:B------:R-:W-:Y:S01]  /*6140*/  LOP3.LUT R68, R94, UR7, R73, 0x96, !PT ;  /* 0x000000075e447c12 */ /* 0x000fe2000f8e9649 */
[----:B------:R-:W-:Y:S01]  /*6150*/  IMAD.WIDE.U32 R126, R126, -0x2daee0ad, RZ ;  /* 0xd2511f537e7e7825 */ /* 0x000fe200078e00ff */
[----:B------:R-:W-:Y:S02]  /*6160*/  LOP3.LUT R52, R92, UR7, R105, 0x96, !PT ;  /* 0x000000075c347c12 */ /* 0x000fe4000f8e9669 */
[----:B------:R-:W-:Y:S01]  /*6170*/  LOP3.LUT R124, R94, UR7, R101, 0x96, !PT ;  /* 0x000000075e7c7c12 */ /* 0x000fe2000f8e9665 */
[----:B------:R-:W-:Y:S01]  /*6180*/  IMAD.WIDE.U32 R66, R66, -0x2daee0ad, RZ ;  /* 0xd2511f5342427825 */ /* 0x000fe200078e00ff */
[----:B------:R-:W-:Y:S01]  /*6190*/  LOP3.LUT R100, R100, UR6, R127, 0x96, !PT ;  /* 0x0000000664647c12 */ /* 0x000fe2000f8e967f */
[----:B------:R-:W-:Y:S01]  /*61a0*/  UIADD3 UR7, UPT, UPT, UR35, -0x126145ec, URZ ;  /* 0xed9eba1423077890 */ /* 0x000fe2000fffe0ff */
[----:B-1----:R-:W-:Y:S01]  /*61b0*/  FMNMX.FTZ R3, R60, R3, !PT ;  /* 0x000000033c037209 */ /* 0x002fe20007810000 */
[----:B------:R-:W-:Y:S01]  /*61c0*/  IMAD.WIDE.U32 R58, R58, -0x2daee0ad, RZ ;  /* 0xd2511f533a3a7825 */ /* 0x000fe200078e00ff */
[----:B------:R-:W-:-:S02]  /*61d0*/  LOP3.LUT R56, R106, UR6, R67, 0x96, !PT ;  /* 0x000000066a387c12 */ /* 0x000fc4000f8e9643 */
[----:B--2---:R-:W-:Y:S01]  /*61e0*/  FMNMX.FTZ R2, R57, R2, !PT ;  /* 0x0000000239027209 */ /* 0x004fe20007810000 */
[----:B------:R-:W-:Y:S01]  /*61f0*/  IMAD.WIDE.U32 R102, R102, -0x326172a9, RZ ;  /* 0xcd9e8d5766667825 */ /* 0x000fe200078e00ff */
[----:B------:R-:W-:Y:S01]  /*6200*/  LOP3.LUT R54, R104, UR6, R59, 0x96, !PT ;  /* 0x0000000668367c12 */ /* 0x000fe2000f8e963b */
[----:B------:R-:W1:Y:S01]  /*6210*/  LDCU UR6, c[0x0][0x45c] ;  /* 0x00008b80ff0677ac */ /* 0x000e620008000800 */
[----:B---3--:R-:W-:Y:S01]  /*6220*/  FMNMX.FTZ R0, R55, R0, !PT ;  /* 0x0000000037007209 */ /* 0x008fe20007810000 */
[----:B------:R-:W-:Y:S01]  /*6230*/  IMAD.WIDE.U32 R52, R52, -0x326172a9, RZ ;  /* 0xcd9e8d5734347825 */ /* 0x000fe200078e00ff */
[----:B------:R-:W-:Y:S02]  /*6240*/  LOP3.LUT R92, R62, UR13, R103, 0x96, !PT ;  /* 0x0000000d3e5c7c12 */ /* 0x000fe4000f8e9667 */
[----:B----4-:R-:W-:Y:S01]  /*6250*/  FMNMX.FTZ R132, R51, R132, !PT ;  /* 0x0000008433847209 */ /* 0x010fe20007810000 */
[----:B------:R-:W-:Y:S01]  /*6260*/  IMAD.WIDE.U32 R68, R68, -0x326172a9, RZ ;  /* 0xcd9e8d5744447825 */ /* 0x000fe200078e00ff */
[----:B------:R-:W-:-:S02]  /*6270*/  LOP3.LUT R62, R62, UR13, R53, 0x96, !PT ;  /* 0x0000000d3e3e7c12 */ /* 0x000fc4000f8e9635 */
[----:B------:R-:W-:Y:S01]  /*6280*/  FSETP.NEU.FTZ.AND P0, PT, R3, -INF , PT ;  /* 0xff8000000300780b */ /* 0x000fe20003f1d000 */
[----:B------:R-:W-:Y:S01]  /*6290*/  IMAD.WIDE.U32 R124, R124, -0x326172a9, RZ ;  /* 0xcd9e8d577c7c7825 */ /* 0x000fe200078e00ff */
[----:B------:R-:W-:Y:S02]  /*62a0*/  LOP3.LUT R94, R240, UR13, R69, 0x96, !PT ;  /* 0x0000000df05e7c12 */ /* 0x000fe4000f8e9645 */
[----:B------:R-:W-:Y:S01]  /*62b0*/  FSETP.NEU.FTZ.AND P1, PT, R2, -INF , PT ;  /* 0xff8000000200780b */ /* 0x000fe20003f3d000 */
[----:B------:R-:W-:Y:S01]  /*62c0*/  IMAD.WIDE.U32 R62, R62, -0x2daee0ad, RZ ;  /* 0xd2511f533e3e7825 */ /* 0x000fe200078e00ff */
[----:B------:R-:W-:Y:S02]  /*62d0*/  LOP3.LUT R240, R240, UR13, R125, 0x96, !PT ;  /* 0x0000000df0f07c12 */ /* 0x000fe4000f8e967d */
[----:B------:R-:W-:Y:S01]  /*62e0*/  LEA R232, R121, UR5, 0x1 ;  /* 0x0000000579e87c11 */ /* 0x000fe2000f8e08ff */
[----:B------:R-:W-:-:S04]  /*62f0*/  IMAD.WIDE.U32 R72, R72, -0x326172a9, RZ ;  /* 0xcd9e8d5748487825 */ /* 0x000fc800078e00ff */
[----:B-1----:R-:W-:Y:S01]  /*6300*/  FMUL.FTZ R227, R3, UR6 ;  /* 0x0000000603e37c20 */ /* 0x002fe20008410000 */
[----:B------:R-:W-:Y:S01]  /*6310*/  FMUL.FTZ R190, R2, UR6 ;  /* 0x0000000602be7c20 */ /* 0x000fe20008410000 */
[----:B------:R-:W-:Y:S01]  /*6320*/  LOP3.LUT R58, R58, UR7, R63, 0x96, !PT ;  /* 0x000000073a3a7c12 */ /* 0x000fe2000f8e963f */
[----:B------:R-:W-:Y:S01]  /*6330*/  IMAD.WIDE.U32 R92, R92, -0x2daee0ad, RZ ;  /* 0xd2511f535c5c7825 */ /* 0x000fe200078e00ff */
[----:B------:R-:W-:-:S03]  /*6340*/  LOP3.LUT R68, R68, UR11, R73, 0x96, !PT ;  /* 0x0000000b44447c12 */ /* 0x000fc6000f8e9649 */
[----:B------:R-:W-:Y:S01]  /*6350*/  FMUL.FTZ R210, R0, UR6 ;  /* 0x0000000600d27c20 */ /* 0x000fe20008410000 */
[----:B------:R-:W-:Y:S01]  /*6360*/  FSEL R227, R227, RZ, P0 ;  /* 0x000000ffe3e37208 */ /* 0x000fe20000000000 */
[----:B------:R-:W-:Y:S01]  /*6370*/  IMAD.WIDE.U32 R94, R94, -0x2daee0ad, RZ ;  /* 0xd2511f535e5e7825 */ /* 0x000fe200078e00ff */
[----:B------:R-:W-:-:S03]  /*6380*/  LOP3.LUT R66, R66, UR7, R93, 0x96, !PT ;  /* 0x0000000742427c12 */ /* 0x000fc6000f8e965d */
[----:B------:R-:W-:Y:S01]  /*6390*/  FMUL.FTZ R220, R132, UR6 ;  /* 0x0000000684dc7c20 */ /* 0x000fe20008410000 */
[----:B------:R-:W-:Y:S01]  /*63a0*/  FSEL R190, R190, RZ, P1 ;  /* 0x000000ffbebe7208 */ /* 0x000fe20000800000 */
[----:B------:R-:W-:Y:S01]  /*63b0*/  IMAD.WIDE.U32 R240, R240, -0x2daee0ad, RZ ;  /* 0xd2511f53f0f07825 */ /* 0x000fe200078e00ff */
[----:B------:R-:W-:-:S03]  /*63c0*/  FSETP.NEU.FTZ.AND P0, PT, R0, -INF , PT ;  /* 0xff8000000000780b */ /* 0x000fc60003f1d000 */
[----:B------:R-:W-:Y:S01]  /*63d0*/  FFMA.FTZ R123, R18, UR6, -R227 ;  /* 0x00000006127b7c23 */ /* 0x000fe200080108e3 */
[----:B------:R-:W-:Y:S01]  /*63e0*/  FSETP.NEU.FTZ.AND P1, PT, R132, -INF , PT ;  /* 0xff8000008400780b */ /* 0x000fe20003f3d000 */
[----:B------:R-:W-:Y:S01]  /*63f0*/  IMAD.WIDE.U32 R56, R56, -0x326172a9, RZ ;  /* 0xcd9e8d5738387825 */ /* 0x000fe200078e00ff */
[----:B------:R-:W-:-:S03]  /*6400*/  LOP3.LUT R70, R70, UR7, R95, 0x96, !PT ;  /* 0x0000000746467c12 */ /* 0x000fc6000f8e965f */
[----:B------:R-:W-:Y:S01]  /*6410*/  FFMA.FTZ R224, R224, UR6, -R227 ;  /* 0x00000006e0e07c23 */ /* 0x000fe200080108e3 */
[----:B------:R-:W-:Y:S01]  /*6420*/  LOP3.LUT R126, R126, UR7, R241, 0x96, !PT ;  /* 0x000000077e7e7c12 */ /* 0x000fe2000f8e96f1 */
[----:B------:R-:W-:Y:S01]  /*6430*/  IMAD.WIDE.U32 R54, R54, -0x326172a9, RZ ;  /* 0xcd9e8d5736367825 */ /* 0x000fe200078e00ff */
[----:B------:R-:W-:Y:S01]  /*6440*/  LOP3.LUT R53, R102, UR11, R57, 0x96, !PT ;  /* 0x0000000b66357c12 */ /* 0x000fe2000f8e9639 */
[----:B------:R-:W-:Y:S01]  /*6450*/  UIADD3 UR7, UPT, UPT, UR35, -0x56f99767, URZ ;  /* 0xa906689923077890 */ /* 0x000fe2000fffe0ff */
[----:B------:R-:W-:Y:S01]  /*6460*/  FSEL R210, R210, RZ, P0 ;  /* 0x000000ffd2d27208 */ /* 0x000fe20000000000 */
[----:B------:R-:W-:Y:S01]  /*6470*/  IMAD.WIDE.U32 R58, R58, -0x326172a9, RZ ;  /* 0xcd9e8d573a3a7825 */ /* 0x000fe200078e00ff */
[----:B------:R-:W-:-:S03]  /*6480*/  LOP3.LUT R52, R52, UR11, R55, 0x96, !PT ;  /* 0x0000000b34347c12 */ /* 0x000fc6000f8e9637 */
[----:B------:R-:W-:Y:S01]  /*6490*/  FFMA.FTZ R64, R22, UR6, -R227 ;  /* 0x0000000616407c23 */ /* 0x000fe200080108e3 */
[----:B------:R-:W-:Y:S01]  /*64a0*/  FSEL R220, R220, RZ, P1 ;  /* 0x000000ffdcdc7208 */ /* 0x000fe20000800000 */
[----:B------:R-:W-:Y:S01]  /*64b0*/  IMAD.WIDE.U32 R68, R68, -0x2daee0ad, RZ ;  /* 0xd2511f5344447825 */ /* 0x000fe200078e00ff */
[----:B------:R-:W-:-:S03]  /*64c0*/  LOP3.LUT R51, R54, UR10, R59, 0x96, !PT ;  /* 0x0000000a36337c12 */ /* 0x000fc6000f8e963b */
[--C-:B------:R-:W-:Y:S01]  /*64d0*/  FFMA.FTZ R149, R20, UR6, -R227.reuse ;  /* 0x0000000614957c23 */ /* 0x100fe200080108e3 */
[----:B------:R-:W-:Y:S01]  /*64e0*/  FFMA.FTZ R237, R24, UR6, -R227 ;  /* 0x0000000618ed7c23 */ /* 0x000fe200080108e3 */
        /* <DEDUP_REMOVED lines=8> */
[----:B------:R-:W-:-:S04]  /*6570*/  IMAD.WIDE.U32 R52, R52, -0x2daee0ad, RZ ;  /* 0xd2511f5334347825 */ /* 0x000fc800078e00ff */
        /* <DEDUP_REMOVED lines=51> */
[----:B------:R-:W-:Y:S01]  /*68b0*/  FFMA.FTZ R227, R8, UR6, -R227 ;  /* 0x0000000608e37c23 */ /* 0x000fe200080108e3 */
[----:B------:R-:W-:Y:S01]  /*68c0*/  FFMA.FTZ R190, R65, UR6, -R190 ;  /* 0x0000000641be7c23 */ /* 0x000fe200080108be */
[----:B------:R-:W-:Y:S01]  /*68d0*/  FFMA.FTZ R210, R15, UR6, -R210 ;  /* 0x000000060fd27c23 */ /* 0x000fe200080108d2 */
[----:B------:R-:W-:Y:S01]  /*68e0*/  FFMA.FTZ R220, R9, UR6, -R220 ;  /* 0x0000000609dc7c23 */ /* 0x000fe200080108dc */
[----:B------:R-:W-:Y:S01]  /*68f0*/  UIADD3 UR6, UPT, UPT, UR35, 0x646e171e, URZ ;  /* 0x646e171e23067890 */ /* 0x000fe2000fffe0ff */
[----:B------:R-:W-:Y:S01]  /*6900*/  IMAD.WIDE.U32 R102, R51, -0x2daee0ad, RZ ;  /* 0xd2511f5333667825 */ /* 0x000fe200078e00ff */
[----:B------:R-:W-:Y:S01]  /*6910*/  MUFU.EX2 R123, R123 ;  /* 0x0000007b007b7308 */ /* 0x000fe20000000800 */
[----:B------:R-:W-:-:S02]  /*6920*/  LOP3.LUT R62, R62, UR7, R53, 0x96, !PT ;  /* 0x000000073e3e7c12 */ /* 0x000fc4000f8e9635 */
[----:B------:R-:W-:Y:S01]  /*6930*/  IMAD.WIDE.U32 R60, R60, -0x326172a9, RZ ;  /* 0xcd9e8d573c3c7825 */ /* 0x000fe200078e00ff */
[----:B------:R-:W-:Y:S01]  /*6940*/  MUFU.EX2 R224, R224 ;  /* 0x000000e000e07308 */ /* 0x000fe20000000800 */
[----:B------:R-:W-:Y:S02]  /*6950*/  LOP3.LUT R92, R92, UR7, R105, 0x96, !PT ;  /* 0x000000075c5c7c12 */ /* 0x000fe4000f8e9669 */
[----:B------:R-:W-:Y:S01]  /*6960*/  IMAD.WIDE.U32 R70, R70, -0x326172a9, RZ ;  /* 0xcd9e8d5746467825 */ /* 0x000fe200078e00ff */
[----:B------:R-:W-:Y:S01]  /*6970*/  LOP3.LUT R185, R52, UR6, R103, 0x96, !PT ;  /* 0x0000000634b97c12 */ /* 0x000fe2000f8e9667 */
[----:B------:R-:W-:Y:S01]  /*6980*/  MUFU.EX2 R64, R64 ;  /* 0x0000004000407308 */ /* 0x000fe20000000800 */
[----:B------:R-:W-:Y:S01]  /*6990*/  PRMT R52, R60, 0x7773, RZ ;  /* 0x000077733c347816 */ /* 0x000fe200000000ff */
[----:B------:R-:W-:Y:S01]  /*69a0*/  IMAD.WIDE.U32 R62, R62, -0x326172a9, RZ ;  /* 0xcd9e8d573e3e7825 */ /* 0x000fe200078e00ff */
[----:B------:R-:W-:Y:S01]  /*69b0*/  LOP3.LUT R70, R70, UR9, R61, 0x96, !PT ;  /* 0x0000000946467c12 */ /* 0x000fe2000f8e963d */
[----:B------:R-:W1:Y:S01]  /*69c0*/  MUFU.EX2 R149, R149 ;  /* 0x0000009500957308 */ /* 0x000e620000000800 */
[----:B------:R-:W-:Y:S01]  /*69d0*/  PRMT R53, R60, 0x7770, RZ ;  /* 0x000077703c357816 */ /* 0x000fe200000000ff */
[----:B------:R-:W-:Y:S01]  /*69e0*/  IMAD.WIDE.U32 R92, R92, -0x326172a9, RZ ;  /* 0xcd9e8d575c5c7825 */ /* 0x000fe200078e00ff */
[----:B------:R-:W-:Y:S01]  /*69f0*/  ISETP.GT.U32.AND P1, PT, R52, UR8, PT ;  /* 0x0000000834007c0c */ /* 0x000fe2000bf24070 */
[----:B------:R-:W-:Y:S01]  /*6a00*/  MUFU.EX2 R242, R242 ;  /* 0x000000f200f27308 */ /* 0x000fe20000000800 */
[----:B------:R-:W-:Y:S01]  /*6a10*/  LOP3.LUT R187, R58, UR9, R63, 0x96, !PT ;  /* 0x000000093abb7c12 */ /* 0x000fe2000f8e963f */
[----:B------:R-:W-:Y:S01]  /*6a20*/  IMAD.WIDE.U32 R100, R100, -0x326172a9, RZ ;  /* 0xcd9e8d5764647825 */ /* 0x000fe200078e00ff */
[----:B------:R-:W-:Y:S01]  /*6a30*/  ISETP.LE.U32.AND P6, PT, R53, UR8, PT ;  /* 0x0000000835007c0c */ /* 0x000fe2000bfc3070 */
[----:B------:R-:W2:Y:S01]  /*6a40*/  MUFU.EX2 R225, R225 ;  /* 0x000000e100e17308 */ /* 0x000ea20000000800 */
[----:B------:R-:W-:Y:S01]  /*6a50*/  SHF.R.U32.HI R58, RZ, 0x18, R70 ;  /* 0x00000018ff3a7819 */ /* 0x000fe20000011646 */
[----:B------:R-:W-:Y:S01]  /*6a60*/  IMAD.WIDE.U32 R106, R57, -0x2daee0ad, RZ ;  /* 0xd2511f53396a7825 */ /* 0x000fe200078e00ff */
[----:B------:R-:W-:Y:S01]  /*6a70*/  PRMT R57, R60, 0x7772, RZ ;  /* 0x000077723c397816 */ /* 0x000fe200000000ff */
[----:B------:R-:W-:Y:S01]  /*6a80*/  MUFU.EX2 R54, R54 ;  /* 0x0000003600367308 */ /* 0x000fe20000000800 */
[----:B------:R-:W-:Y:S01]  /*6a90*/  LOP3.LUT R135, R66, UR9, R93, 0x96, !PT ;  /* 0x0000000942877c12 */ /* 0x000fe2000f8e965d */
[----:B-1----:R-:W-:Y:S01]  /*6aa0*/  FADD.FTZ R120, R64, R149 ;  /* 0x0000009540787221 */ /* 0x002fe20000010000 */
[----:B------:R-:W-:Y:S01]  /*6ab0*/  LOP3.LUT R124, R124, UR11, R101, 0x96, !PT ;  /* 0x0000000b7c7c7c12 */ /* 0x000fe2000f8e9665 */
[----:B------:R-:W1:Y:S01]  /*6ac0*/  MUFU.EX2 R169, R169 ;  /* 0x000000a900a97308 */ /* 0x000e620000000800 */
[----:B------:R-:W-:Y:S01]  /*6ad0*/  ISETP.GT.U32.AND P3, PT, R57, UR8, PT ;  /* 0x0000000839007c0c */ /* 0x000fe2000bf64070 */
[----:B------:R-:W-:Y:S01]  /*6ae0*/  IMAD.WIDE.U32 R126, R126, -0x326172a9, RZ ;  /* 0xcd9e8d577e7e7825 */ /* 0x000fe200078e00ff */
[----:B------:R-:W-:Y:S01]  /*6af0*/  F2FP.BF16.F32.PACK_AB R66, R224, R123 ;  /* 0x0000007be042723e */ /* 0x000fe200000010ff */
[----:B------:R-:W-:Y:S01]  /*6b00*/  MUFU.EX2 R252, R252 ;  /* 0x000000fc00fc7308 */ /* 0x000fe20000000800 */
[----:B------:R-:W-:Y:S01]  /*6b10*/  ISETP.LE.U32.AND P4, PT, R58, UR8, PT ;  /* 0x000000083a007c0c */ /* 0x000fe2000bf83070 */
[----:B------:R-:W-:Y:S01]  /*6b20*/  IMAD.WIDE.U32 R124, R124, -0x2daee0ad, RZ ;  /* 0xd2511f537c7c7825 */ /* 0x000fe200078e00ff */
[----:B------:R-:W-:Y:S01]  /*6b30*/  PRMT R65, R66, 0x7632, R65 ;  /* 0x0000763242417816 */ /* 0x000fe20000000041 */
[----:B------:R-:W3:Y:S01]  /*6b40*/  MUFU.EX2 R221, R221 ;  /* 0x000000dd00dd7308 */ /* 0x000ee20000000800 */
[----:B------:R-:W-:Y:S01]  /*6b50*/  F2FP.BF16.F32.PACK_AB R149, R149, R64 ;  /* 0x000000409595723e */ /* 0x000fe200000010ff */
[----:B------:R-:W-:Y:S01]  /*6b60*/  IMAD.MOV.U32 R196, RZ, RZ, R102 ;  /* 0x000000ffffc47224 */ /* 0x000fe200078e0066 */
[----:B--2---:R-:W-:Y:S01]  /*6b70*/  F2FP.BF16.F32.PACK_AB R134, R225, R242 ;  /* 0x000000f2e186723e */ /* 0x004fe200000010ff */
[----:B------:R-:W-:Y:S01]  /*6b80*/  @P1 HFMA2.BF16_V2 R47, -RZ.H0_H0, RZ.H0_H0, -R65.H0_H0 ;  /* 0x200000ffff2f1231 */ /* 0x000fe20000340941 */
[----:B------:R-:W-:Y:S01]  /*6b90*/  LOP3.LUT R240, R240, UR7, R125, 0x96, !PT ;  /* 0x00000007f0f07c12 */ /* 0x000fe2000f8e967d */
[----:B------:R-:W-:Y:S01]  /*6ba0*/  MUFU.EX2 R250, R250 ;  /* 0x000000fa00fa7308 */ /* 0x000fe20000000800 */
[----:B------:R-:W-:Y:S01]  /*6bb0*/  PRMT R148, R149, 0x7632, R148 ;  /* 0x0000763295947816 */ /* 0x000fe20000000094 */
[----:B------:R-:W-:Y:S01]  /*6bc0*/  @!P6 HFMA2.BF16_V2 R48, -RZ.H0_H0, RZ.H0_H0, -R134.H0_H0 ;  /* 0x200000ffff30e231 */ /* 0x000fe20000340986 */
[----:B------:R-:W-:Y:S01]  /*6bd0*/  PRMT R67, R134, 0x7632, R67 ;  /* 0x0000763286437816 */ /* 0x000fe20000000043 */
[----:B------:R-:W2:Y:S01]  /*6be0*/  MUFU.EX2 R219, R219 ;  /* 0x000000db00db7308 */ /* 0x000ea20000000800 */
[----:B------:R-:W-:Y:S01]  /*6bf0*/  @P3 HFMA2.BF16_V2 R46, -RZ.H0_H0, RZ.H0_H0, -R66.H0_H0 ;  /* 0x200000ffff2e3231 */ /* 0x000fe20000340942 */
[----:B------:R-:W-:Y:S01]  /*6c00*/  PRMT R131, R66, 0x5410, R65 ;  /* 0x0000541042837816 */ /* 0x000fe20000000041 */
[----:B------:R-:W-:Y:S01]  /*6c10*/  IMAD.WIDE.U32 R240, R240, -0x326172a9, RZ ;  /* 0xcd9e8d57f0f07825 */ /* 0x000fe200078e00ff */
[----:B------:R-:W-:-:S03]  /*6c20*/  LOP3.LUT R72, R72, UR10, R71, 0x96, !PT ;  /* 0x0000000a48487c12 */ /* 0x000fc6000f8e9647 */
[----:B------:R-:W-:Y:S01]  /*6c30*/  @!P4 HFMA2.BF16_V2 R49, -RZ.H0_H0, RZ.H0_H0, -R148.H0_H0 ;  /* 0x200000ffff31c231 */ /* 0x000fe20000340994 */
[----:B------:R-:W-:Y:S01]  /*6c40*/  @P1 PRMT R65, R47, 0x5410, RZ ;  /* 0x000054102f411816 */ /* 0x000fe200000000ff */
[----:B------:R-:W-:Y:S01]  /*6c50*/  MUFU.EX2 R237, R237 ;  /* 0x000000ed00ed7308 */ /* 0x000fe20000000800 */
[----:B------:R-:W-:Y:S01]  /*6c60*/  PRMT R130, R134, 0x5410, R67 ;  /* 0x0000541086827816 */ /* 0x000fe20000000043 */
[----:B------:R-:W-:Y:S01]  /*6c70*/  IMAD.WIDE.U32 R72, R72, -0x2daee0ad, RZ ;  /* 0xd2511f5348487825 */ /* 0x000fe200078e00ff */
[----:B------:R-:W-:Y:S01]  /*6c80*/  PRMT R47, R92, 0x7771, RZ ;  /* 0x000077715c2f7816 */ /* 0x000fe200000000ff */
[----:B------:R-:W-:Y:S01]  /*6c90*/  MUFU.EX2 R182, R182 ;  /* 0x000000b600b67308 */ /* 0x000fe20000000800 */
[----:B------:R-:W-:Y:S01]  /*6ca0*/  @!P6 PRMT R134, R48, 0x5410, RZ ;  /* 0x000054103086e816 */ /* 0x000fe200000000ff */
[----:B------:R-:W-:Y:S01]  /*6cb0*/  IMAD.MOV.U32 R172, RZ, RZ, R62 ;  /* 0x000000ffffac7224 */ /* 0x000fe200078e003e */
[----:B------:R-:W-:Y:S01]  /*6cc0*/  PRMT R48, R92, 0x7773, RZ ;  /* 0x000077735c307816 */ /* 0x000fe200000000ff */
[----:B------:R-:W-:Y:S01]  /*6cd0*/  MUFU.EX2 R234, R234 ;  /* 0x000000ea00ea7308 */ /* 0x000fe20000000800 */
[----:B------:R-:W-:Y:S01]  /*6ce0*/  @P3 PRMT R66, R46, 0x5410, RZ ;  /* 0x000054102e423816 */ /* 0x000fe200000000ff */
[----:B------:R-:W-:Y:S01]  /*6cf0*/  IMAD.MOV.U32 R94, RZ, RZ, R106 ;  /* 0x000000ffff5e7224 */ /* 0x000fe200078e006a */
[----:B------:R-:W-:Y:S01]  /*6d00*/  PRMT R129, R149, 0x5410, R148 ;  /* 0x0000541095817816 */ /* 0x000fe20000000094 */
[----:B------:R-:W-:Y:S01]  /*6d10*/  MUFU.EX2 R181, R181 ;  /* 0x000000b500b57308 */ /* 0x000fe20000000800 */
[----:B------:R-:W-:Y:S01]  /*6d20*/  ISETP.GT.U32.AND P3, PT, R47, UR8, PT ;  /* 0x000000082f007c0c */ /* 0x000fe2000bf64070 */
[----:B------:R-:W-:Y:S01]  /*6d30*/  IMAD.MOV.U32 R80, RZ, RZ, R60 ;  /* 0x000000ffff507224 */ /* 0x000fe200078e003c */
[----:B------:R-:W-:Y:S01]  /*6d40*/  LOP3.LUT R126, R126, UR9, R241, 0x96, !PT ;  /* 0x000000097e7e7c12 */ /* 0x000fe2000f8e96f1 */
[----:B-1----:R-:W-:Y:S01]  /*6d50*/  FADD.FTZ R241, R54, R169 ;  /* 0x000000a936f17221 */ /* 0x002fe20000010000 */
[----:B------:R-:W-:Y:S01]  /*6d60*/  @!P4 PRMT R148, R49, 0x5410, RZ ;  /* 0x000054103194c816 */ /* 0x000fe200000000ff */
[----:B------:R-:W-:Y:S01]  /*6d70*/  MUFU.EX2 R235, R235 ;  /* 0x000000eb00eb7308 */ /* 0x000fe20000000800 */
[----:B------:R-:W-:Y:S01]  /*6d80*/  PRMT R49, R92, 0x7770, RZ ;  /* 0x000077705c317816 */ /* 0x000fe200000000ff */
[--C-:B------:R-:W-:Y:S01]  /*6d90*/  IMAD.IADD R222, R5, 0x1, R232.reuse ;  /* 0x0000000105de7824 */ /* 0x100fe200078e02e8 */
[----:B------:R-:W-:Y:S01]  /*6da0*/  ISETP.GT.U32.AND P1, PT, R48, UR8, PT ;  /* 0x0000000830007c0c */ /* 0x000fe2000bf24070 */
[----:B------:R-:W-:Y:S01]  /*6db0*/  MUFU.EX2 R170, R170 ;  /* 0x000000aa00aa7308 */ /* 0x000fe20000000800 */
[----:B------:R-:W-:Y:S01]  /*6dc0*/  F2FP.BF16.F32.PACK_AB R169, R169, R54 ;  /* 0x00000036a9a9723e */ /* 0x000fe200000010ff */
[----:B------:R-:W-:Y:S01]  /*6dd0*/  IMAD.IADD R244, R7, 0x1, R232 ;  /* 0x0000000107f47824 */ /* 0x000fe200078e02e8 */
[----:B---3--:R-:W-:Y:S01]  /*6de0*/  F2FP.BF16.F32.PACK_AB R54, R221, R252 ;  /* 0x000000fcdd36723e */ /* 0x008fe200000010ff */
[----:B------:R-:W-:Y:S01]  /*6df0*/  MUFU.EX2 R163, R163 ;  /* 0x000000a300a37308 */ /* 0x000fe20000000800 */
[----:B------:R-:W-:Y:S01]  /*6e00*/  PRMT R51, R72, 0x7770, RZ ;  /* 0x0000777048337816 */ /* 0x000fe200000000ff */
[----:B------:R-:W-:Y:S01]  /*6e10*/  FADD.FTZ R242, R242, R241 ;  /* 0x000000f1f2f27221 */ /* 0x000fe20000010000 */
[----:B------:R-:W-:Y:S01]  /*6e20*/  PRMT R57, R57, 0x5410, R52 ;  /* 0x0000541039397816 */ /* 0x000fe20000000034 */
[----:B------:R-:W-:Y:S01]  /*6e30*/  MUFU.EX2 R152, R152 ;  /* 0x0000009800987308 */ /* 0x000fe20000000800 */
[----:B------:R-:W-:Y:S01]  /*6e40*/  ISETP.LE.U32.AND P4, PT, R49, UR8, PT ;  /* 0x0000000831007c0c */ /* 0x000fe2000bf83070 */
[----:B------:R-:W-:Y:S01]  /*6e50*/  FADD.FTZ R242, R225, R242 ;  /* 0x000000f2e1f27221 */ /* 0x000fe20000010000 */
[----:B--2---:R-:W-:Y:S01]  /*6e60*/  F2FP.BF16.F32.PACK_AB R52, R219, R250 ;  /* 0x000000fadb34723e */ /* 0x004fe200000010ff */
[----:B------:R-:W-:Y:S01]  /*6e70*/  MUFU.EX2 R56, R56 ;  /* 0x0000003800387308 */ /* 0x000fe20000000800 */
[----:B------:R-:W-:-:S02]  /*6e80*/  PRMT R53, R54, 0x7632, R53 ;  /* 0x0000763236357816 */ /* 0x000fc40000000035 */
[----:B------:R-:W-:Y:S01]  /*6e90*/  ISETP.LE.U32.AND P0, PT, R51, UR8, PT ;  /* 0x0000000833007c0c */ /* 0x000fe2000bf03070 */
[----:B------:R-:W1:Y:S01]  /*6ea0*/  MUFU.EX2 R55, R55 ;  /* 0x0000003700377308 */ /* 0x000e620000000800 */
[----:B------:R-:W-:Y:S01]  /*6eb0*/  LOP3.LUT R69, R70, 0xff, RZ, 0xc0, !PT ;  /* 0x000000ff46457812 */ /* 0x000fe200078ec0ff */
[----:B------:R-:W-:Y:S01]  /*6ec0*/  @P3 HFMA2.BF16_V2 R41, -RZ.H0_H0, RZ.H0_H0, -R53.H0_H0 ;  /* 0x200000ffff293231 */ /* 0x000fe20000340935 */
[----:B------:R-:W-:Y:S01]  /*6ed0*/  PRMT R51, R52, 0x7632, R51 ;  /* 0x0000763234337816 */ /* 0x000fe20000000033 */
[----:B------:R-:W-:Y:S01]  /*6ee0*/  MUFU.EX2 R83, R83 ;  /* 0x0000005300537308 */ /* 0x000fe20000000800 */
[----:B------:R-:W-:Y:S01]  /*6ef0*/  ISETP.LE.U32.AND P5, PT, R69, UR8, PT ;  /* 0x0000000845007c0c */ /* 0x000fe2000bfa3070 */
[----:B------:R-:W-:Y:S01]  /*6f00*/  @!P4 HFMA2.BF16_V2 R44, -RZ.H0_H0, RZ.H0_H0, -R54.H0_H0 ;  /* 0x200000ffff2cc231 */ /* 0x000fe20000340936 */
[C---:B------:R-:W-:Y:S01]  /*6f10*/  PRMT R186, R102.reuse, 0x7771, RZ ;  /* 0x0000777166ba7816 */ /* 0x040fe200000000ff */
[----:B------:R-:W-:Y:S01]  /*6f20*/  @P1 HFMA2.BF16_V2 R27, -RZ.H0_H0, RZ.H0_H0, -R51.H0_H0 ;  /* 0x200000ffff1b1231 */ /* 0x000fe20000340933 */
[C---:B------:R-:W-:Y:S01]  /*6f30*/  PRMT R122, R102.reuse, 0x7772, RZ ;  /* 0x00007772667a7816 */ /* 0x040fe200000000ff */
[----:B------:R-:W2:Y:S01]  /*6f40*/  MUFU.EX2 R146, R81 ;  /* 0x0000005100927308 */ /* 0x000ea20000000800 */
[----:B------:R-:W-:-:S02]  /*6f50*/  PRMT R231, R102, 0x7773, RZ ;  /* 0x0000777366e77816 */ /* 0x000fc400000000ff */
[----:B------:R-:W-:Y:S01]  /*6f60*/  LOP3.LUT R68, R68, UR6, R73, 0x96, !PT ;  /* 0x0000000644447c12 */ /* 0x000fe2000f8e9649 */
[----:B-1----:R-:W-:Y:S01]  /*6f70*/  FADD.FTZ R119, R56, R55 ;  /* 0x0000003738777221 */ /* 0x002fe20000010000 */
[----:B------:R-:W-:Y:S01]  /*6f80*/  PRMT R102, R54, 0x5410, R53 ;  /* 0x0000541036667816 */ /* 0x000fe20000000035 */
[----:B------:R-:W-:Y:S01]  /*6f90*/  MUFU.EX2 R158, R158 ;  /* 0x0000009e009e7308 */ /* 0x000fe20000000800 */
[----:B------:R-:W-:Y:S01]  /*6fa0*/  @P3 PRMT R53, R41, 0x5410, RZ ;  /* 0x0000541029353816 */ /* 0x000fe200000000ff */
[----:B------:R-:W-:Y:S01]  /*6fb0*/  @!P5 HFMA2.BF16_V2 R50, -RZ.H0_H0, RZ.H0_H0, -R169.H0_H0 ;  /* 0x200000ffff32d231 */ /* 0x000fe200003409a9 */
[----:B------:R-:W-:Y:S01]  /*6fc0*/  PRMT R103, R52, 0x5410, R51 ;  /* 0x0000541034677816 */ /* 0x000fe20000000033 */
[----:B------:R-:W1:Y:S01]  /*6fd0*/  MUFU.EX2 R151, R151 ;  /* 0x0000009700977308 */ /* 0x000e620000000800 */
[----:B------:R-:W-:Y:S02]  /*6fe0*/  PRMT R41, R92, 0x7772, RZ ;  /* 0x000077725c297816 */ /* 0x000fe400000000ff */
[----:B------:R-:W-:Y:S01]  /*6ff0*/  @P1 PRMT R51, R27, 0x5410, RZ ;  /* 0x000054101b331816 */ /* 0x000fe200000000ff */
[----:B--2---:R-:W-:Y:S01]  /*7000*/  FADD.FTZ R229, R83, R146 ;  /* 0x0000009253e57221 */ /* 0x004fe20000010000 */
[----:B------:R-:W-:Y:S01]  /*7010*/  SHF.R.U32.HI R27, RZ, 0x18, R68 ;  /* 0x00000018ff1b7819 */ /* 0x000fe20000011644 */
[----:B------:R-:W-:Y:S01]  /*7020*/  MUFU.EX2 R166, R166 ;  /* 0x000000a600a67308 */ /* 0x000fe20000000800 */
[----:B------:R-:W-:Y:S01]  /*7030*/  ISETP.GT.U32.AND P1, PT, R41, UR8, PT ;  /* 0x0000000829007c0c */ /* 0x000fe2000bf24070 */
[----:B------:R-:W-:Y:S01]  /*7040*/  FADD.FTZ R252, R252, R229 ;  /* 0x000000e5fcfc7221 */ /* 0x000fe20000010000 */
[----:B------:R-:W-:Y:S01]  /*7050*/  @!P4 PRMT R54, R44, 0x5410, RZ ;  /* 0x000054102c36c816 */ /* 0x000fe200000000ff */
[----:B------:R-:W-:Y:S01]  /*7060*/  MUFU.EX2 R155, R155 ;  /* 0x0000009b009b7308 */ /* 0x000fe20000000800 */
[----:B------:R-:W-:Y:S01]  /*7070*/  ISETP.LE.U32.AND P4, PT, R27, UR8, PT ;  /* 0x000000081b007c0c */ /* 0x000fe2000bf83070 */
[----:B------:R-:W-:Y:S01]  /*7080*/  FADD.FTZ R221, R221, R252 ;  /* 0x000000fcdddd7221 */ /* 0x000fe20000010000 */
[----:B------:R-:W-:Y:S01]  /*7090*/  PRMT R150, R169, 0x7632, R150 ;  /* 0x00007632a9967816 */ /* 0x000fe20000000096 */
[----:B------:R-:W2:Y:S01]  /*70a0*/  MUFU.EX2 R154, R154 ;  /* 0x0000009a009a7308 */ /* 0x000ea20000000800 */
[----:B------:R-:W-:-:S02]  /*70b0*/  PRMT R71, R60, 0x7771, RZ ;  /* 0x000077713c477816 */ /* 0x000fc400000000ff */
[C---:B------:R-:W-:Y:S01]  /*70c0*/  PRMT R216, R62.reuse, 0x7771, RZ ;  /* 0x000077713ed87816 */ /* 0x040fe200000000ff */
[----:B------:R-:W3:Y:S01]  /*70d0*/  MUFU.EX2 R153, R153 ;  /* 0x0000009900997308 */ /* 0x000ee20000000800 */
[C---:B------:R-:W-:Y:S01]  /*70e0*/  PRMT R213, R62.reuse, 0x7772, RZ ;  /* 0x000077723ed57816 */ /* 0x040fe200000000ff */
[----:B------:R-:W-:Y:S01]  /*70f0*/  @P1 HFMA2.BF16_V2 R25, -RZ.H0_H0, RZ.H0_H0, -R52.H0_H0 ;  /* 0x200000ffff191231 */ /* 0x000fe20000340934 */
[----:B------:R-:W-:Y:S01]  /*7100*/  PRMT R212, R62, 0x7773, RZ ;  /* 0x000077733ed47816 */ /* 0x000fe200000000ff */
[----:B------:R-:W-:Y:S01]  /*7110*/  MUFU.EX2 R239, R239 ;  /* 0x000000ef00ef7308 */ /* 0x000fe20000000800 */
[----:B------:R-:W-:Y:S02]  /*7120*/  F2FP.BF16.F32.PACK_AB R62, R182, R237 ;  /* 0x000000edb63e723e */ /* 0x000fe400000010ff */
[----:B------:R-:W-:Y:S01]  /*7130*/  PRMT R128, R169, 0x5410, R150 ;  /* 0x00005410a9807816 */ /* 0x000fe20000000096 */
[----:B------:R-:W4:Y:S01]  /*7140*/  MUFU.EX2 R180, R180 ;  /* 0x000000b400b47308 */ /* 0x000f220000000800 */
[----:B------:R-:W-:-:S02]  /*7150*/  @!P5 PRMT R169, R50, 0x5410, RZ ;  /* 0x0000541032a9d816 */ /* 0x000fc400000000ff */
[----:B------:R-:W-:Y:S01]  /*7160*/  ISETP.GT.U32.AND P5, PT, R71, UR8, PT ;  /* 0x0000000847007c0c */ /* 0x000fe2000bfa4070 */
[----:B------:R-:W-:Y:S01]  /*7170*/  MUFU.EX2 R147, R147 ;  /* 0x0000009300937308 */ /* 0x000fe20000000800 */
[----:B------:R-:W-:Y:S02]  /*7180*/  PRMT R61, R62, 0x7632, R61 ;  /* 0x000076323e3d7816 */ /* 0x000fe4000000003d */
[----:B------:R-:W-:Y:S01]  /*7190*/  LOP3.LUT R104, R104, UR6, R107, 0x96, !PT ;  /* 0x0000000668687c12 */ /* 0x000fe2000f8e966b */
[----:B------:R-:W5:Y:S01]  /*71a0*/  MUFU.EX2 R144, R144 ;  /* 0x0000009000907308 */ /* 0x000f620000000800 */
[----:B------:R-:W-:Y:S01]  /*71b0*/  @P1 PRMT R52, R25, 0x5410, RZ ;  /* 0x0000541019341816 */ /* 0x000fe200000000ff */
[----:B------:R-:W-:Y:S01]  /*71c0*/  @!P4 HFMA2.BF16_V2 R19, -RZ.H0_H0, RZ.H0_H0, -R61.H0_H0 ;  /* 0x200000ffff13c231 */ /* 0x000fe2000034093d */
[----:B------:R-:W-:Y:S01]  /*71d0*/  LOP3.LUT R108, R104, 0xff, RZ, 0xc0, !PT ;  /* 0x000000ff686c7812 */ /* 0x000fe200078ec0ff */
[----:B------:R-:W-:Y:S01]  /*71e0*/  MUFU.EX2 R142, R142 ;  /* 0x0000008e008e7308 */ /* 0x000fe20000000800 */
[----:B------:R-:W-:-:S02]  /*71f0*/  PRMT R46, R70, 0x7632, R46 ;  /* 0x00007632462e7816 */ /* 0x000fc4000000002e */
[----:B------:R-:W-:Y:S01]  /*7200*/  PRMT R25, R62, 0x5410, R61 ;  /* 0x000054103e197816 */ /* 0x000fe2000000003d */
[----:B------:R-:W-:Y:S01]  /*7210*/  @P5 HFMA2.BF16_V2 R45, -RZ.H0_H0, RZ.H0_H0, -R67.H0_H0 ;  /* 0x200000ffff2d5231 */ /* 0x000fe20000340943 */
[----:B------:R-:W-:Y:S01]  /*7220*/  @!P4 PRMT R61, R19, 0x5410, RZ ;  /* 0x00005410133dc816 */ /* 0x000fe200000000ff */
[----:B------:R-:W-:Y:S01]  /*7230*/  IMAD.MOV.U32 R19, RZ, RZ, R92 ;  /* 0x000000ffff137224 */ /* 0x000fe200078e005c */
[----:B------:R-:W-:Y:S01]  /*7240*/  ISETP.LE.U32.AND P4, PT, R108, UR8, PT ;  /* 0x000000086c007c0c */ /* 0x000fe2000bf83070 */
[----:B------:R-:W5:Y:S01]  /*7250*/  MUFU.EX2 R141, R141 ;  /* 0x0000008d008d7308 */ /* 0x000f620000000800 */
[C---:B------:R-:W-:Y:S02]  /*7260*/  PRMT R59, R106.reuse, 0x7771, RZ ;  /* 0x000077716a3b7816 */ /* 0x040fe400000000ff */
[C---:B------:R-:W-:Y:S01]  /*7270*/  PRMT R74, R106.reuse, 0x7772, RZ ;  /* 0x000077726a4a7816 */ /* 0x040fe200000000ff */
[----:B------:R-:W-:Y:S01]  /*7280*/  MUFU.EX2 R160, R160 ;  /* 0x000000a000a07308 */ /* 0x000fe20000000800 */
[----:B------:R-:W-:-:S02]  /*7290*/  PRMT R73, R106, 0x7773, RZ ;  /* 0x000077736a497816 */ /* 0x000fc400000000ff */
[----:B------:R-:W-:Y:S01]  /*72a0*/  LOP3.LUT R46, R46, 0xff, RZ, 0xc0, !PT ;  /* 0x000000ff2e2e7812 */ /* 0x000fe200078ec0ff */
[----:B------:R-:W5:Y:S01]  /*72b0*/  MUFU.EX2 R143, R143 ;  /* 0x0000008f008f7308 */ /* 0x000f620000000800 */
[----:B------:R-:W-:Y:S02]  /*72c0*/  LOP3.LUT R106, R68, 0xff, RZ, 0xc0, !PT ;  /* 0x000000ff446a7812 */ /* 0x000fe400078ec0ff */
[----:B------:R-:W-:Y:S01]  /*72d0*/  ISETP.LE.U32.AND P6, PT, R46, UR8, PT ;  /* 0x000000082e007c0c */ /* 0x000fe2000bfc3070 */
[----:B------:R-:W-:Y:S01]  /*72e0*/  MUFU.EX2 R164, R164 ;  /* 0x000000a400a47308 */ /* 0x000fe20000000800 */
[----:B------:R-:W-:Y:S02]  /*72f0*/  @P5 PRMT R67, R45, 0x5410, RZ ;  /* 0x000054102d435816 */ /* 0x000fe400000000ff */
[----:B------:R-:W-:Y:S01]  /*7300*/  ISETP.LE.U32.AND P5, PT, R106, UR8, PT ;  /* 0x000000086a007c0c */ /* 0x000fe2000bfa3070 */
[----:B------:R-:W5:Y:S01]  /*7310*/  MUFU.EX2 R159, R159 ;  /* 0x0000009f009f7308 */ /* 0x000f620000000800 */
[----:B------:R-:W-:Y:S01]  /*7320*/  F2FP.BF16.F32.PACK_AB R50, R181, R234 ;  /* 0x000000eab532723e */ /* 0x000fe200000010ff */
[----:B------:R-:W-:Y:S01]  /*7330*/  FADD.FTZ R234, R234, R221 ;  /* 0x000000ddeaea7221 */ /* 0x000fe20000010000 */
[----:B------:R-:W-:Y:S01]  /*7340*/  F2FP.BF16.F32.PACK_AB R64, R170, R235 ;  /* 0x000000ebaa40723e */ /* 0x000fe200000010ff */
[----:B------:R-:W-:Y:S01]  /*7350*/  MUFU.EX2 R178, R178 ;  /* 0x000000b200b27308 */ /* 0x000fe20000000800 */
[----:B------:R-:W-:Y:S01]  /*7360*/  PRMT R49, R50, 0x7632, R49 ;  /* 0x0000763232317816 */ /* 0x000fe20000000031 */
[----:B------:R-:W-:Y:S01]  /*7370*/  @!P4 HFMA2.BF16_V2 R18, -RZ.H0_H0, RZ.H0_H0, -R50.H0_H0 ;  /* 0x200000ffff12c231 */ /* 0x000fe20000340932 */
[----:B------:R-:W-:Y:S01]  /*7380*/  LOP3.LUT R94, R94, 0xff, RZ, 0xc0, !PT ;  /* 0x000000ff5e5e7812 */ /* 0x000fe200078ec0ff */
[----:B------:R-:W-:Y:S01]  /*7390*/  @!P6 HFMA2.BF16_V2 R24, -RZ.H0_H0, RZ.H0_H0, -R149.H0_H0 ;  /* 0x200000ffff18e231 */ /* 0x000fe20000340995 */
[----:B------:R-:W-:Y:S01]  /*73a0*/  PRMT R107, R50, 0x5410, R49 ;  /* 0x00005410326b7816 */ /* 0x000fe20000000031 */
[----:B------:R-:W5:Y:S01]  /*73b0*/  MUFU.EX2 R177, R177 ;  /* 0x000000b100b17308 */ /* 0x000f620000000800 */
[----:B------:R-:W-:Y:S01]  /*73c0*/  @!P4 PRMT R50, R18, 0x5410, RZ ;  /* 0x000054101232c816 */ /* 0x000fe200000000ff */
[----:B------:R-:W-:Y:S01]  /*73d0*/  @!P5 HFMA2.BF16_V2 R26, -RZ.H0_H0, RZ.H0_H0, -R64.H0_H0 ;  /* 0x200000ffff1ad231 */ /* 0x000fe20000340940 */
[----:B------:R-:W-:Y:S01]  /*73e0*/  ISETP.GT.U32.AND P4, PT, R59, UR8, PT ;  /* 0x000000083b007c0c */ /* 0x000fe2000bf84070 */
[----:B------:R-:W-:Y:S01]  /*73f0*/  MUFU.EX2 R156, R156 ;  /* 0x0000009c009c7308 */ /* 0x000fe20000000800 */
[----:B------:R-:W-:Y:S01]  /*7400*/  PRMT R63, R64, 0x7632, R63 ;  /* 0x00007632403f7816 */ /* 0x000fe2000000003f */
[----:B------:R-:W-:Y:S01]  /*7410*/  FADD.FTZ R235, R235, R242 ;  /* 0x000000f2ebeb7221 */ /* 0x000fe20000010000 */
[----:B------:R-:W-:Y:S01]  /*7420*/  ISETP.LE.U32.AND P1, PT, R94, UR8, PT ;  /* 0x000000085e007c0c */ /* 0x000fe2000bf23070 */
[----:B------:R-:W5:Y:S01]  /*7430*/  MUFU.EX2 R145, R145 ;  /* 0x0000009100917308 */ /* 0x000f620000000800 */
[----:B------:R-:W-:Y:S01]  /*7440*/  PRMT R44, R68, 0x7632, R44 ;  /* 0x00007632442c7816 */ /* 0x000fe2000000002c */
[----:B------:R-:W-:Y:S01]  /*7450*/  FADD.FTZ R234, R181, R234 ;  /* 0x000000eab5ea7221 */ /* 0x000fe20000010000 */
[----:B------:R-:W-:Y:S01]  /*7460*/  F2FP.BF16.F32.PACK_AB R46, R152, R163 ;  /* 0x000000a3982e723e */ /* 0x000fe200000010ff */
[----:B------:R-:W-:Y:S01]  /*7470*/  MUFU.EX2 R175, R175 ;  /* 0x000000af00af7308 */ /* 0x000fe20000000800 */
[----:B------:R-:W-:Y:S01]  /*7480*/  PRMT R105, R64, 0x5410, R63 ;  /* 0x0000541040697816 */ /* 0x000fe2000000003f */
[----:B------:R-:W-:Y:S01]  /*7490*/  FADD.FTZ R170, R170, R235 ;  /* 0x000000ebaaaa7221 */ /* 0x000fe20000010000 */
[----:B------:R-:W-:Y:S01]  /*74a0*/  @!P6 PRMT R149, R24, 0x5410, RZ ;  /* 0x000054101895e816 */ /* 0x000fe200000000ff */
[----:B------:R-:W5:Y:S01]  /*74b0*/  MUFU.EX2 R184, R184 ;  /* 0x000000b800b87308 */ /* 0x000f620000000800 */
[----:B------:R-:W-:Y:S01]  /*74c0*/  @!P5 PRMT R64, R26, 0x5410, RZ ;  /* 0x000054101a40d816 */ /* 0x000fe200000000ff */
[----:B------:R-:W-:Y:S01]  /*74d0*/  FADD.FTZ R163, R163, R234 ;  /* 0x000000eaa3a37221 */ /* 0x000fe20000010000 */
[----:B------:R-:W-:Y:S01]  /*74e0*/  LOP3.LUT R24, R135, 0xff, RZ, 0xc0, !PT ;  /* 0x000000ff87187812 */ /* 0x000fe200078ec0ff */
[----:B------:R-:W-:Y:S01]  /*74f0*/  @!P1 HFMA2.BF16_V2 R14, -RZ.H0_H0, RZ.H0_H0, -R46.H0_H0 ;  /* 0x200000ffff0e9231 */ /* 0x000fe2000034092e */
[----:B------:R-:W-:Y:S01]  /*7500*/  LOP3.LUT R44, R44, 0xff, RZ, 0xc0, !PT ;  /* 0x000000ff2c2c7812 */ /* 0x000fe200078ec0ff */
[----:B------:R-:W-:Y:S01]  /*7510*/  MUFU.EX2 R209, R209 ;  /* 0x000000d100d17308 */ /* 0x000fe20000000800 */
[----:B------:R-:W-:Y:S01]  /*7520*/  SHF.R.U32.HI R26, RZ, 0x18, R135 ;  /* 0x00000018ff1a7819 */ /* 0x000fe20000011687 */
[----:B------:R-:W-:Y:S01]  /*7530*/  FADD.FTZ R163, R152, R163 ;  /* 0x000000a398a37221 */ /* 0x000fe20000010000 */
[----:B------:R-:W-:Y:S01]  /*7540*/  PRMT R45, R46, 0x7632, R45 ;  /* 0x000076322e2d7816 */ /* 0x000fe2000000002d */
[----:B------:R-:W5:Y:S01]  /*7550*/  MUFU.EX2 R208, R208 ;  /* 0x000000d000d07308 */ /* 0x000f620000000800 */
[----:B------:R-:W-:-:S02]  /*7560*/  ISETP.LE.U32.AND P6, PT, R24, UR8, PT ;  /* 0x0000000818007c0c */ /* 0x000fc4000bfc3070 */
[----:B------:R-:W-:Y:S01]  /*7570*/  ISETP.LE.U32.AND P3, PT, R44, UR8, PT ;  /* 0x000000082c007c0c */ /* 0x000fe2000bf63070 */
[----:B------:R-:W-:Y:S01]  /*7580*/  @P4 HFMA2.BF16_V2 R13, -RZ.H0_H0, RZ.H0_H0, -R45.H0_H0 ;  /* 0x200000ffff0d4231 */ /* 0x000fe2000034092d */
[----:B------:R-:W-:Y:S01]  /*7590*/  ISETP.LE.U32.AND P5, PT, R26, UR8, PT ;  /* 0x000000081a007c0c */ /* 0x000fe2000bfa3070 */
[----:B------:R-:W-:Y:S01]  /*75a0*/  MUFU.EX2 R207, R207 ;  /* 0x000000cf00cf7308 */ /* 0x000fe20000000800 */
[----:B------:R-:W-:Y:S02]  /*75b0*/  F2FP.BF16.F32.PACK_AB R56, R55, R56 ;  /* 0x000000383738723e */ /* 0x000fe400000010ff */
[----:B------:R-:W-:Y:S01]  /*75c0*/  LOP3.LUT R100, R100, UR10, R127, 0x96, !PT ;  /* 0x0000000a64647c12 */ /* 0x000fe2000f8e967f */
[----:B------:R-:W5:Y:S01]  /*75d0*/  MUFU.EX2 R206, R206 ;  /* 0x000000ce00ce7308 */ /* 0x000f620000000800 */
[----:B------:R-:W-:Y:S02]  /*75e0*/  PRMT R18, R46, 0x5410, R45 ;  /* 0x000054102e127816 */ /* 0x000fe4000000002d */
[----:B------:R-:W-:Y:S01]  /*75f0*/  F2FP.BF16.F32.PACK_AB R146, R146, R83 ;  /* 0x000000539292723e */ /* 0x000fe200000010ff */
[----:B------:R-:W-:Y:S01]  /*7600*/  IMAD.WIDE.U32 R100, R100, -0x2daee0ad, RZ ;  /* 0xd2511f5364647825 */ /* 0x000fe200078e00ff */
[----:B------:R-:W-:-:S03]  /*7610*/  @P4 PRMT R45, R13, 0x5410, RZ ;  /* 0x000054100d2d4816 */ /* 0x000fc600000000ff */
[----:B------:R-:W-:Y:S01]  /*7620*/  @!P3 HFMA2.BF16_V2 R15, -RZ.H0_H0, RZ.H0_H0, -R62.H0_H0 ;  /* 0x200000ffff0fb231 */ /* 0x000fe2000034093e */
[----:B------:R-:W-:Y:S01]  /*7630*/  PRMT R55, R56, 0x7632, R55 ;  /* 0x0000763238377816 */ /* 0x000fe20000000037 */
[----:B------:R-:W-:Y:S01]  /*7640*/  @!P6 HFMA2.BF16_V2 R17, -RZ.H0_H0, RZ.H0_H0, -R146.H0_H0 ;  /* 0x200000ffff11e231 */ /* 0x000fe20000340992 */
[----:B------:R-:W-:Y:S01]  /*7650*/  @!P1 PRMT R46, R14, 0x5410, RZ ;  /* 0x000054100e2e9816 */ /* 0x000fe200000000ff */
[----:B------:R-:W-:Y:S01]  /*7660*/  IMAD.MOV.U32 R236, RZ, RZ, R100 ;  /* 0x000000ffffec7224 */ /* 0x000fe200078e0064 */
[----:B------:R-:W-:Y:S01]  /*7670*/  SHF.R.U32.HI R13, RZ, 0x10, R70 ;  /* 0x00000010ff0d7819 */ /* 0x000fe20000011646 */
[----:B------:R-:W-:Y:S01]  /*7680*/  @!P5 HFMA2.BF16_V2 R16, -RZ.H0_H0, RZ.H0_H0, -R55.H0_H0 ;  /* 0x200000ffff10d231 */ /* 0x000fe20000340937 */
[----:B------:R-:W-:Y:S01]  /*7690*/  ISETP.GT.U32.AND P1, PT, R74, UR8, PT ;  /* 0x000000084a007c0c */ /* 0x000fe2000bf24070 */
[----:B------:R-:W-:Y:S01]  /*76a0*/  MUFU.EX2 R161, R161 ;  /* 0x000000a100a17308 */ /* 0x000fe20000000800 */
[----:B------:R-:W-:Y:S02]  /*76b0*/  LOP3.LUT R80, R80, 0xff, RZ, 0xc0, !PT ;  /* 0x000000ff50507812 */ /* 0x000fe400078ec0ff */
[----:B------:R-:W-:Y:S01]  /*76c0*/  PRMT R139, R146, 0x7632, R139 ;  /* 0x00007632928b7816 */ /* 0x000fe2000000008b */
[----:B------:R-:W5:Y:S01]  /*76d0*/  MUFU.EX2 R168, R168 ;  /* 0x000000a800a87308 */ /* 0x000f620000000800 */
[----:B------:R-:W-:-:S02]  /*76e0*/  LOP3.LUT R13, R13, 0xff, RZ, 0xc0, !PT ;  /* 0x000000ff0d0d7812 */ /* 0x000fc400078ec0ff */
[C---:B------:R-:W-:Y:S01]  /*76f0*/  PRMT R82, R72.reuse, 0x7772, RZ ;  /* 0x0000777248527816 */ /* 0x040fe200000000ff */
[----:B------:R-:W-:Y:S01]  /*7700*/  MUFU.EX2 R205, R205 ;  /* 0x000000cd00cd7308 */ /* 0x000fe20000000800 */
[----:B------:R-:W-:Y:S02]  /*7710*/  PRMT R75, R72, 0x7773, RZ ;  /* 0x00007773484b7816 */ /* 0x000fe400000000ff */
[C---:B------:R-:W-:Y:S01]  /*7720*/  PRMT R193, R100.reuse, 0x7770, RZ ;  /* 0x0000777064c17816 */ /* 0x040fe200000000ff */
[----:B------:R-:W5:Y:S01]  /*7730*/  MUFU.EX2 R190, R190 ;  /* 0x000000be00be7308 */ /* 0x000f620000000800 */
[C---:B------:R-:W-:Y:S02]  /*7740*/  PRMT R226, R100.reuse, 0x7771, RZ ;  /* 0x0000777164e27816 */ /* 0x040fe400000000ff */
[C---:B------:R-:W-:Y:S01]  /*7750*/  PRMT R179, R100.reuse, 0x7772, RZ ;  /* 0x0000777264b37816 */ /* 0x040fe200000000ff */
[----:B------:R-:W-:Y:S01]  /*7760*/  MUFU.EX2 R211, R211 ;  /* 0x000000d300d37308 */ /* 0x000fe20000000800 */
[----:B------:R-:W-:-:S02]  /*7770*/  PRMT R188, R100, 0x7773, RZ ;  /* 0x0000777364bc7816 */ /* 0x000fc400000000ff */
[----:B------:R-:W-:Y:S01]  /*7780*/  PRMT R92, R80, 0x5410, R71 ;  /* 0x00005410505c7816 */ /* 0x000fe20000000047 */
[----:B------:R-:W-:Y:S01]  /*7790*/  MUFU.EX2 R210, R210 ;  /* 0x000000d200d27308 */ /* 0x000fe20000000800 */
[----:B------:R-:W-:Y:S01]  /*77a0*/  LOP3.LUT R124, R124, UR6, R101, 0x96, !PT ;  /* 0x000000067c7c7c12 */ /* 0x000fe2000f8e9665 */
[----:B------:R-:W5:Y:S01]  /*77b0*/  LDCU.64 UR6, c[0x0][0x418] ;  /* 0x00008300ff0677ac */ /* 0x000f620008000a00 */
[----:B------:R-:W-:Y:S01]  /*77c0*/  PRMT R100, R146, 0x5410, R139 ;  /* 0x0000541092647816 */ /* 0x000fe2000000008b */
[----:B------:R-:W-:Y:S01]  /*77d0*/  MUFU.EX2 R214, R214 ;  /* 0x000000d600d67308 */ /* 0x000fe20000000800 */
[----:B------:R-:W-:Y:S02]  /*77e0*/  PRMT R80, R13, 0x5410, R58 ;  /* 0x000054100d507816 */ /* 0x000fe4000000003a */
[----:B------:R-:W-:Y:S01]  /*77f0*/  @!P6 PRMT R146, R17, 0x5410, RZ ;  /* 0x000054101192e816 */ /* 0x000fe200000000ff */
[----:B------:R-:W5:Y:S01]  /*7800*/  MUFU.EX2 R215, R215 ;  /* 0x000000d700d77308 */ /* 0x000f620000000800 */
[----:B------:R-:W-:-:S02]  /*7810*/  PRMT R101, R56, 0x5410, R55 ;  /* 0x0000541038657816 */ /* 0x000fc40000000037 */
[----:B-1----:R-:W-:Y:S01]  /*7820*/  F2FP.BF16.F32.PACK_AB R44, R151, R158 ;  /* 0x0000009e972c723e */ /* 0x002fe200000010ff */
[----:B------:R-:W-:Y:S01]  /*7830*/  MUFU.EX2 R218, R218 ;  /* 0x000000da00da7308 */ /* 0x000fe20000000800 */
[----:B------:R-:W-:Y:S02]  /*7840*/  SHF.R.U32.HI R13, RZ, 0x10, R135 ;  /* 0x00000010ff0d7819 */ /* 0x000fe40000011687 */
[----:B------:R-:W-:Y:S01]  /*7850*/  @!P5 PRMT R55, R16, 0x5410, RZ ;  /* 0x000054101037d816 */ /* 0x000fe200000000ff */
[----:B------:R-:W-:Y:S01]  /*7860*/  @P1 HFMA2.BF16_V2 R12, -RZ.H0_H0, RZ.H0_H0, -R44.H0_H0 ;  /* 0x200000ffff0c1231 */ /* 0x000fe2000034092c */
[----:B------:R-:W-:Y:S01]  /*7870*/  ISETP.GT.U32.AND P6, PT, R82, UR8, PT ;  /* 0x0000000852007c0c */ /* 0x000fe2000bfc4070 */
[----:B------:R-:W-:Y:S01]  /*7880*/  MUFU.EX2 R217, R217 ;  /* 0x000000d900d97308 */ /* 0x000fe20000000800 */
[----:B------:R-:W-:Y:S02]  /*7890*/  @!P3 PRMT R62, R15, 0x5410, RZ ;  /* 0x000054100f3eb816 */ /* 0x000fe400000000ff */
[----:B------:R-:W-:Y:S01]  /*78a0*/  PRMT R60, R72, 0x7771, RZ ;  /* 0x00007771483c7816 */ /* 0x000fe200000000ff */
[----:B------:R-:W-:Y:S01]  /*78b0*/  MUFU.EX2 R223, R223 ;  /* 0x000000df00df7308 */ /* 0x000fe20000000800 */
[----:B------:R-:W-:-:S02]  /*78c0*/  ISETP.GT.U32.AND P5, PT, R75, UR8, PT ;  /* 0x000000084b007c0c */ /* 0x000fc4000bfa4070 */
[----:B------:R-:W-:Y:S01]  /*78d0*/  PRMT R82, R82, 0x5410, R75 ;  /* 0x0000541052527816 */ /* 0x000fe2000000004b */
[----:B------:R-:W1:Y:S01]  /*78e0*/  MUFU.EX2 R220, R220 ;  /* 0x000000dc00dc7308 */ /* 0x000e620000000800 */
[----:B------:R-:W-:Y:S02]  /*78f0*/  ISETP.GT.U32.AND P3, PT, R73, UR8, PT ;  /* 0x0000000849007c0c */ /* 0x000fe4000bf64070 */
[----:B------:R-:W-:Y:S01]  /*7900*/  PRMT R16, R74, 0x5410, R73 ;  /* 0x000054104a107816 */ /* 0x000fe20000000049 */
[----:B------:R-:W-:Y:S01]  /*7910*/  MUFU.EX2 R228, R228 ;  /* 0x000000e400e47308 */ /* 0x000fe20000000800 */
[----:B------:R-:W-:Y:S02]  /*7920*/  LOP3.LUT R15, R72, 0xff, RZ, 0xc0, !PT ;  /* 0x000000ff480f7812 */ /* 0x000fe400078ec0ff */
[----:B------:R-:W4:Y:S01]  /*7930*/  LDSM.16.MT88.4 R72, [R232+0x6000] ;  /* 0x00600000e848783b */ /* 0x000f220000004200 */
[----:B------:R-:W-:Y:S01]  /*7940*/  PRMT R17, R41, 0x5410, R48 ;  /* 0x0000541029117816 */ /* 0x000fe20000000030 */
[----:B------:R-:W1:Y:S01]  /*7950*/  MUFU.EX2 R227, R227 ;  /* 0x000000e300e37308 */ /* 0x000e620000000800 */
[----:B------:R-:W-:-:S02]  /*7960*/  LOP3.LUT R13, R13, 0xff, RZ, 0xc0, !PT ;  /* 0x000000ff0d0d7812 */ /* 0x000fc400078ec0ff */
[----:B------:R-:W-:Y:S02]  /*7970*/  PRMT R41, R44, 0x7632, R41 ;  /* 0x000076322c297816 */ /* 0x000fe40000000029 */
[----:B------:R-:W-:Y:S02]  /*7980*/  PRMT R110, R94, 0x5410, R59 ;  /* 0x000054105e6e7816 */ /* 0x000fe4000000003b */
[----:B------:R-:W-:Y:S01]  /*7990*/  LOP3.LUT R94, R19, 0xff, RZ, 0xc0, !PT ;  /* 0x000000ff135e7812 */ /* 0x000fe200078ec0ff */
[----:B------:R-:W-:Y:S01]  /*79a0*/  @P3 HFMA2.BF16_V2 R11, -RZ.H0_H0, RZ.H0_H0, -R41.H0_H0 ;  /* 0x200000ffff0b3231 */ /* 0x000fe20000340929 */
[----:B------:R-:W-:Y:S02]  /*79b0*/  PRMT R162, R13, 0x5410, R26 ;  /* 0x000054100da27816 */ /* 0x000fe4000000001a */
[----:B------:R-:W-:Y:S02]  /*79c0*/  PRMT R19, R44, 0x5410, R41 ;  /* 0x000054102c137816 */ /* 0x000fe40000000029 */
[----:B------:R-:W-:-:S02]  /*79d0*/  HSET2.LE.AND R13, R92, R183, PT ;  /* 0x000000b75c0d7233 */ /* 0x000fc40003803000 */
[----:B------:R-:W-:Y:S02]  /*79e0*/  @P1 PRMT R44, R12, 0x5410, RZ ;  /* 0x000054100c2c1816 */ /* 0x000fe400000000ff */
[----:B------:R-:W-:Y:S02]  /*79f0*/  LOP3.LUT R12, R57, 0xff00ff, RZ, 0xc0, !PT ;  /* 0x00ff00ff390c7812 */ /* 0x000fe400078ec0ff */
[----:B------:R-:W-:Y:S02]  /*7a00*/  PRMT R14, R15, 0x5410, R60 ;  /* 0x000054100f0e7816 */ /* 0x000fe4000000003c */
[----:B------:R-:W-:Y:S02]  /*7a10*/  LOP3.LUT R70, R70, 0xffff, RZ, 0xc0, !PT ;  /* 0x0000ffff46467812 */ /* 0x000fe400078ec0ff */
[----:B------:R-:W-:Y:S02]  /*7a20*/  ISETP.GT.U32.AND P4, PT, R60, UR8, PT ;  /* 0x000000083c007c0c */ /* 0x000fe4000bf84070 */
[----:B------:R-:W-:-:S02]  /*7a30*/  SHF.R.U32.HI R140, RZ, 0x10, R68 ;  /* 0x00000010ff8c7819 */ /* 0x000fc40000011644 */
[----:B------:R-:W-:Y:S02]  /*7a40*/  SHF.R.U32.HI R15, RZ, 0x10, R104 ;  /* 0x00000010ff0f7819 */ /* 0x000fe40000011668 */
[----:B--2---:R-:W-:Y:S01]  /*7a50*/  F2FP.BF16.F32.PACK_AB R60, R154, R155 ;  /* 0x0000009b9a3c723e */ /* 0x004fe200000010ff */
[----:B------:R-:W-:Y:S01]  /*7a60*/  FADD.FTZ R155, R155, R170 ;  /* 0x000000aa9b9b7221 */ /* 0x000fe20000010000 */
[----:B---3--:R-:W-:Y:S02]  /*7a70*/  F2FP.BF16.F32.PACK_AB R58, R153, R166 ;  /* 0x000000a6993a723e */ /* 0x008fe400000010ff */
[----:B------:R-:W-:Y:S01]  /*7a80*/  LOP3.LUT R130, R130, R13, RZ, 0xc0, !PT ;  /* 0x0000000d82827212 */ /* 0x000fe200078ec0ff */
[----:B------:R-:W-:Y:S01]  /*7a90*/  @!P0 HFMA2.BF16_V2 R10, -RZ.H0_H0, RZ.H0_H0, -R60.H0_H0 ;  /* 0x200000ffff0a8231 */ /* 0x000fe2000034093c */
[--C-:B------:R-:W-:Y:S01]  /*7aa0*/  HSET2.LE.AND R13, R110, R183.reuse, PT ;  /* 0x000000b76e0d7233 */ /* 0x100fe20003803000 */
[----:B------:R-:W-:Y:S01]  /*7ab0*/  @P6 HFMA2.BF16_V2 R8, -RZ.H0_H0, RZ.H0_H0, -R58.H0_H0 ;  /* 0x200000ffff086231 */ /* 0x000fe2000034093a */
[----:B------:R-:W-:Y:S01]  /*7ac0*/  SHF.R.U32.HI R138, RZ, 0x18, R104 ;  /* 0x00000018ff8a7819 */ /* 0x000fe20000011668 */
[----:B------:R-:W-:Y:S01]  /*7ad0*/  FADD.FTZ R155, R154, R155 ;  /* 0x0000009b9a9b7221 */ /* 0x000fe20000010000 */
[----:B------:R-:W-:-:S02]  /*7ae0*/  HSET2.LE.AND R12, R12, R183, PT ;  /* 0x000000b70c0c7233 */ /* 0x000fc40003803000 */
[----:B------:R-:W-:Y:S02]  /*7af0*/  SHF.R.U32.HI R110, RZ, 0x8, R70 ;  /* 0x00000008ff6e7819 */ /* 0x000fe40000011646 */
[----:B------:R-:W-:Y:S02]  /*7b00*/  LOP3.LUT R140, R140, 0xff, RZ, 0xc0, !PT ;  /* 0x000000ff8c8c7812 */ /* 0x000fe400078ec0ff */
[----:B------:R-:W-:Y:S02]  /*7b10*/  LOP3.LUT R15, R15, 0xff, RZ, 0xc0, !PT ;  /* 0x000000ff0f0f7812 */ /* 0x000fe400078ec0ff */
[----:B------:R-:W-:Y:S02]  /*7b20*/  LOP3.LUT R82, R82, 0xff00ff, RZ, 0xc0, !PT ;  /* 0x00ff00ff52527812 */ /* 0x000fe400078ec0ff */
[----:B------:R-:W-:Y:S02]  /*7b30*/  PRMT R59, R60, 0x7632, R59 ;  /* 0x000076323c3b7816 */ /* 0x000fe4000000003b */
[----:B------:R-:W-:-:S02]  /*7b40*/  PRMT R57, R58, 0x7632, R57 ;  /* 0x000076323a397816 */ /* 0x000fc40000000039 */
[----:B------:R-:W-:Y:S01]  /*7b50*/  LOP3.LUT R167, R135, 0xffff, RZ, 0xc0, !PT ;  /* 0x0000ffff87a77812 */ /* 0x000fe200078ec0ff */
[----:B------:R-:W-:Y:S01]  /*7b60*/  @P4 HFMA2.BF16_V2 R9, -RZ.H0_H0, RZ.H0_H0, -R59.H0_H0 ;  /* 0x200000ffff094231 */ /* 0x000fe2000034093b */
[----:B------:R-:W-:Y:S01]  /*7b70*/  ISETP.LE.U32.AND P1, PT, R138, UR8, PT ;  /* 0x000000088a007c0c */ /* 0x000fe2000bf23070 */
[----:B------:R-:W-:Y:S01]  /*7b80*/  @P5 HFMA2.BF16_V2 R77, -RZ.H0_H0, RZ.H0_H0, -R57.H0_H0 ;  /* 0x200000ffff4d5231 */ /* 0x000fe20000340939 */
[----:B------:R-:W-:Y:S02]  /*7b90*/  PRMT R70, R69, 0x5410, R110 ;  /* 0x0000541045467816 */ /* 0x000fe4000000006e */
[----:B------:R-:W-:Y:S02]  /*7ba0*/  PRMT R140, R140, 0x5410, R27 ;  /* 0x000054108c8c7816 */ /* 0x000fe4000000001b */
[----:B------:R-:W-:Y:S02]  /*7bb0*/  PRMT R138, R15, 0x5410, R138 ;  /* 0x000054100f8a7816 */ /* 0x000fe4000000008a */
[----:B------:R-:W-:-:S02]  /*7bc0*/  LOP3.LUT R131, R131, R12, RZ, 0xc0, !PT ;  /* 0x0000000c83837212 */ /* 0x000fc400078ec0ff */
[--C-:B------:R-:W-:Y:S02]  /*7bd0*/  HSET2.LE.AND R14, R14, R183.reuse, PT ;  /* 0x000000b70e0e7233 */ /* 0x100fe40003803000 */
[--C-:B------:R-:W-:Y:S02]  /*7be0*/  HSET2.LE.AND R27, R82, R183.reuse, PT ;  /* 0x000000b7521b7233 */ /* 0x100fe40003803000 */
[----:B------:R-:W-:Y:S02]  /*7bf0*/  PRMT R15, R60, 0x5410, R59 ;  /* 0x000054103c0f7816 */ /* 0x000fe4000000003b */
[----:B------:R-:W-:Y:S02]  /*7c00*/  PRMT R12, R58, 0x5410, R57 ;  /* 0x000054103a0c7816 */ /* 0x000fe40000000039 */
[----:B------:R-:W-:Y:S02]  /*7c10*/  SHF.R.U32.HI R167, RZ, 0x8, R167 ;  /* 0x00000008ffa77819 */ /* 0x000fe400000116a7 */
[----:B------:R-:W-:-:S02]  /*7c20*/  HSET2.LE.AND R71, R70, R183, PT ;  /* 0x000000b746477233 */ /* 0x000fc40003803000 */
[----:B------:R-:W-:Y:S02]  /*7c30*/  PRMT R94, R94, 0x5410, R47 ;  /* 0x000054105e5e7816 */ /* 0x000fe4000000002f */
[----:B------:R-:W-:Y:S02]  /*7c40*/  LOP3.LUT R70, R17, 0xff00ff, RZ, 0xc0, !PT ;  /* 0x00ff00ff11467812 */ /* 0x000fe400078ec0ff */
[----:B------:R-:W-:Y:S02]  /*7c50*/  PRMT R24, R24, 0x5410, R167 ;  /* 0x0000541018187816 */ /* 0x000fe400000000a7 */
[----:B------:R-:W-:Y:S02]  /*7c60*/  LOP3.LUT R26, R15, R14, RZ, 0xc0, !PT ;  /* 0x0000000e0f1a7212 */ /* 0x000fe400078ec0ff */
[----:B------:R-:W-:Y:S02]  /*7c70*/  LOP3.LUT R27, R12, R27, RZ, 0xc0, !PT ;  /* 0x0000001b0c1b7212 */ /* 0x000fe400078ec0ff */
[----:B------:R-:W-:-:S02]  /*7c80*/  LOP3.LUT R18, R18, R13, RZ, 0xc0, !PT ;  /* 0x0000000d12127212 */ /* 0x000fc400078ec0ff */
[----:B------:R-:W2:Y:S01]  /*7c90*/  LDSM.16.MT88.4 R12, [R232+0x6800] ;  /* 0x00680000e80c783b */ /* 0x000ea20000004200 */
[--C-:B------:R-:W-:Y:S02]  /*7ca0*/  HSET2.LE.AND R80, R80, R183.reuse, PT ;  /* 0x000000b750507233 */ /* 0x100fe40003803000 */
[--C-:B------:R-:W-:Y:S02]  /*7cb0*/  HSET2.LE.AND R69, R94, R183.reuse, PT ;  /* 0x000000b75e457233 */ /* 0x100fe40003803000 */
[--C-:B------:R-:W-:Y:S02]  /*7cc0*/  HSET2.LE.AND R70, R70, R183.reuse, PT ;  /* 0x000000b746467233 */ /* 0x100fe40003803000 */
[--C-:B------:R-:W-:Y:S02]  /*7cd0*/  HSET2.LE.AND R17, R24, R183.reuse, PT ;  /* 0x000000b718117233 */ /* 0x100fe40003803000 */
[----:B------:R-:W-:Y:S02]  /*7ce0*/  HSET2.LE.AND R162, R162, R183, PT ;  /* 0x000000b7a2a27233 */ /* 0x000fe40003803000 */
[----:B------:R-:W-:-:S02]  /*7cf0*/  @P3 PRMT R41, R11, 0x5410, RZ ;  /* 0x000054100b293816 */ /* 0x000fc400000000ff */
[----:B------:R-:W-:Y:S02]  /*7d00*/  PRMT R11, R126, 0x7632, R11 ;  /* 0x000076327e0b7816 */ /* 0x000fe4000000000b */
[----:B------:R-:W-:Y:S02]  /*7d10*/  LOP3.LUT R128, R128, R71, RZ, 0xc0, !PT ;  /* 0x0000004780807212 */ /* 0x000fe400078ec0ff */
[----:B------:R-:W-:Y:S02]  /*7d20*/  LOP3.LUT R129, R129, R80, RZ, 0xc0, !PT ;  /* 0x0000005081817212 */ /* 0x000fe400078ec0ff */
[----:B------:R-:W-:Y:S01]  /*7d30*/  LOP3.LUT R102, R102, R69, RZ, 0xc0, !PT ;  /* 0x0000004566667212 */ /* 0x000fe200078ec0ff */
[----:B------:R-:W3:Y:S01]  /*7d40*/  LDSM.16.MT88.4 R80, [R222+0x6000] ;  /* 0x00600000de50783b */ /* 0x000ee20000004200 */
[----:B------:R-:W-:Y:S02]  /*7d50*/  LOP3.LUT R103, R103, R70, RZ, 0xc0, !PT ;  /* 0x0000004667677212 */ /* 0x000fe400078ec0ff */
[----:B------:R-:W-:Y:S01]  /*7d60*/  LOP3.LUT R100, R100, R17, RZ, 0xc0, !PT ;  /* 0x0000001164647212 */ /* 0x000fe200078ec0ff */
[----:B----4-:R-:W-:Y:S01]  /*7d70*/  HMMA.16816.F32.BF16 R92, R128, R72, RZ ;  /* 0x00000048805c723c */ /* 0x010fe200000418ff */
[----:B------:R-:W-:-:S02]  /*7d80*/  LOP3.LUT R101, R101, R162, RZ, 0xc0, !PT ;  /* 0x000000a265657212 */ /* 0x000fc400078ec0ff */
[----:B------:R-:W-:Y:S02]  /*7d90*/  LOP3.LUT R121, R68, 0xffff, RZ, 0xc0, !PT ;  /* 0x0000ffff44797812 */ /* 0x000fe400078ec0ff */
[----:B------:R-:W-:Y:S02]  /*7da0*/  LOP3.LUT R125, R104, 0xffff, RZ, 0xc0, !PT ;  /* 0x0000ffff687d7812 */ /* 0x000fe400078ec0ff */
[----:B------:R-:W-:Y:S01]  /*7db0*/  LOP3.LUT R11, R11, 0xff, RZ, 0xc0, !PT ;  /* 0x000000ff0b0b7812 */ /* 0x000fe200078ec0ff */
[----:B------:R-:W-:Y:S01]  /*7dc0*/  HMMA.16816.F32.BF16 R68, R100, R72, RZ ;  /* 0x000000486444723c */ /* 0x000fe200000418ff */
[----:B------:R-:W-:Y:S02]  /*7dd0*/  LOP3.LUT R16, R16, 0xff00ff, RZ, 0xc0, !PT ;  /* 0x00ff00ff10107812 */ /* 0x000fe400078ec0ff */
[----:B------:R-:W-:Y:S02]  /*7de0*/  SHF.R.U32.HI R121, RZ, 0x8, R121 ;  /* 0x00000008ff797819 */ /* 0x000fe40000011679 */
[----:B------:R-:W-:-:S02]  /*7df0*/  SHF.R.U32.HI R125, RZ, 0x8, R125 ;  /* 0x00000008ff7d7819 */ /* 0x000fc4000001167d */
[----:B------:R-:W-:Y:S02]  /*7e00*/  @!P0 PRMT R60, R10, 0x5410, RZ ;  /* 0x000054100a3c8816 */ /* 0x000fe400000000ff */
[----:B------:R-:W-:Y:S02]  /*7e10*/  ISETP.LE.U32.AND P0, PT, R11, UR8, PT ;  /* 0x000000080b007c0c */ /* 0x000fe4000bf03070 */
[----:B------:R-:W-:Y:S02]  /*7e20*/  F2FP.BF16.F32.PACK_AB R48, R180, R239 ;  /* 0x000000efb430723e */ /* 0x000fe400000010ff */
[----:B------:R-:W-:Y:S02]  /*7e30*/  HSET2.LE.AND R72, R16, R183, PT ;  /* 0x000000b710487233 */ /* 0x000fe40003803000 */
[----:B------:R-:W-:Y:S02]  /*7e40*/  PRMT R24, R106, 0x5410, R121 ;  /* 0x000054106a187816 */ /* 0x000fe40000000079 */
[----:B------:R-:W-:-:S02]  /*7e50*/  PRMT R16, R108, 0x5410, R125 ;  /* 0x000054106c107816 */ /* 0x000fc4000000007d */
[----:B------:R-:W-:Y:S02]  /*7e60*/  PRMT R104, R104, 0x7632, R104 ;  /* 0x0000763268687816 */ /* 0x000fe40000000068 */
[----:B------:R-:W-:Y:S02]  /*7e70*/  PRMT R47, R48, 0x7632, R47 ;  /* 0x00007632302f7816 */ /* 0x000fe4000000002f */
[----:B------:R-:W-:Y:S02]  /*7e80*/  LOP3.LUT R19, R19, R72, RZ, 0xc0, !PT ;  /* 0x0000004813137212 */ /* 0x000fe400078ec0ff */
[----:B------:R-:W-:Y:S01]  /*7e90*/  HSET2.LE.AND R17, R138, R183, PT ;  /* 0x000000b78a117233 */ /* 0x000fe20003803000 */
[----:B------:R-:W-:Y:S01]  /*7ea0*/  @!P1 HFMA2.BF16_V2 R78, -RZ.H0_H0, RZ.H0_H0, -R47.H0_H0 ;  /* 0x200000ffff4e9231 */ /* 0x000fe2000034092f */
[--C-:B------:R-:W-:Y:S02]  /*7eb0*/  HSET2.LE.AND R24, R24, R183.reuse, PT ;  /* 0x000000b718187233 */ /* 0x100fe40003803000 */
[----:B------:R-:W-:-:S02]  /*7ec0*/  HSET2.LE.AND R16, R16, R183, PT ;  /* 0x000000b710107233 */ /* 0x000fc40003803000 */
[----:B------:R-:W-:Y:S02]  /*7ed0*/  LOP3.LUT R72, R104, 0xff, RZ, 0xc0, !PT ;  /* 0x000000ff68487812 */ /* 0x000fe400078ec0ff */
[----:B-----5:R-:W-:Y:S02]  /*7ee0*/  F2FP.BF16.F32.PACK_AB R138, R144, R147 ;  /* 0x00000093908a723e */ /* 0x020fe400000010ff */
[----:B------:R-:W-:Y:S02]  /*7ef0*/  PRMT R104, R48, 0x5410, R47 ;  /* 0x0000541030687816 */ /* 0x000fe4000000002f */
[----:B------:R-:W-:Y:S01]  /*7f00*/  ISETP.LE.U32.AND P3, PT, R72, UR8, PT ;  /* 0x0000000848007c0c */ /* 0x000fe2000bf63070 */
[----:B------:R-:W-:Y:S01]  /*7f10*/  @!P0 HFMA2.BF16_V2 R115, -RZ.H0_H0, RZ.H0_H0, -R138.H0_H0 ;  /* 0x200000ffff738231 */ /* 0x000fe2000034098a */
[----:B------:R-:W-:Y:S02]  /*7f20*/  LOP3.LUT R24, R105, R24, RZ, 0xc0, !PT ;  /* 0x0000001869187212 */ /* 0x000fe400078ec0ff */
[----:B------:R-:W-:-:S02]  /*7f30*/  LOP3.LUT R16, R107, R16, RZ, 0xc0, !PT ;  /* 0x000000106b107212 */ /* 0x000fc400078ec0ff */
[----:B------:R-:W-:Y:S02]  /*7f40*/  LOP3.LUT R17, R104, R17, RZ, 0xc0, !PT ;  /* 0x0000001168117212 */ /* 0x000fe400078ec0ff */
[C---:B------:R-:W-:Y:S01]  /*7f50*/  PRMT R133, R138.reuse, 0x7632, R133 ;  /* 0x000076328a857816 */ /* 0x040fe20000000085 */
[-C--:B------:R-:W-:Y:S01]  /*7f60*/  HMMA.16816.F32.BF16 R104, R128, R74.reuse, RZ ;  /* 0x0000004a8068723c */ /* 0x080fe200000418ff */
[----:B------:R-:W-:Y:S02]  /*7f70*/  HSET2.LE.AND R140, R140, R183, PT ;  /* 0x000000b78c8c7233 */ /* 0x000fe40003803000 */
[----:B------:R-:W-:Y:S01]  /*7f80*/  SHF.R.U32.HI R243, RZ, 0x18, R126 ;  /* 0x00000018fff37819 */ /* 0x000fe2000001167e */
[----:B------:R-:W-:Y:S01]  /*7f90*/  @!P3 HFMA2.BF16_V2 R76, -RZ.H0_H0, RZ.H0_H0, -R48.H0_H0 ;  /* 0x200000ffff4cb231 */ /* 0x000fe20000340930 */
[----:B------:R-:W-:Y:S02]  /*7fa0*/  PRMT R127, R138, 0x5410, R133 ;  /* 0x000054108a7f7816 */ /* 0x000fe40000000085 */
[----:B------:R-:W-:Y:S01]  /*7fb0*/  @!P0 PRMT R138, R115, 0x5410, RZ ;  /* 0x00005410738a8816 */ /* 0x000fe200000000ff */
[----:B------:R-:W-:Y:S01]  /*7fc0*/  HMMA.16816.F32.BF16 R72, R100, R74, RZ ;  /* 0x0000004a6448723c */ /* 0x000fe200000418ff */
[----:B------:R-:W-:-:S02]  /*7fd0*/  LOP3.LUT R25, R25, R140, RZ, 0xc0, !PT ;  /* 0x0000008c19197212 */ /* 0x000fc400078ec0ff */
[----:B------:R-:W-:Y:S02]  /*7fe0*/  ISETP.GT.U32.AND P0, PT, R216, UR8, PT ;  /* 0x00000008d8007c0c */ /* 0x000fe4000bf04070 */
[----:B------:R-:W-:Y:S02]  /*7ff0*/  @P5 PRMT R57, R77, 0x5410, RZ ;  /* 0x000054104d395816 */ /* 0x000fe400000000ff */
[----:B------:R-:W-:Y:S01]  /*8000*/  ISETP.LE.U32.AND P5, PT, R243, UR8, PT ;  /* 0x00000008f3007c0c */ /* 0x000fe2000bfa3070 */
[----:B--2---:R-:W-:Y:S01]  /*8010*/  HMMA.16816.F32.BF16 R92, R24, R12, R92 ;  /* 0x0000000c185c723c */ /* 0x004fe2000004185c */
[----:B------:R-:W-:Y:S02]  /*8020*/  @P4 PRMT R59, R9, 0x5410, RZ ;  /* 0x00005410093b4816 */ /* 0x000fe400000000ff */
[----:B------:R-:W-:Y:S02]  /*8030*/  F2FP.BF16.F32.PACK_AB R174, R141, R142 ;  /* 0x0000008e8dae723e */ /* 0x000fe400000010ff */
[----:B------:R-:W-:-:S02]  /*8040*/  LOP3.LUT R9, R110, 0xffff, RZ, 0xc0, !PT ;  /* 0x0000ffff6e097812 */ /* 0x000fc400078ec0ff */
[----:B------:R-:W-:Y:S01]  /*8050*/  PRMT R165, R174, 0x7632, R165 ;  /* 0x00007632aea57816 */ /* 0x000fe200000000a5 */
[----:B------:R-:W-:Y:S01]  /*8060*/  HMMA.16816.F32.BF16 R68, R16, R12, R68 ;  /* 0x0000000c1044723c */ /* 0x000fe20000041844 */
[----:B------:R-:W-:Y:S02]  /*8070*/  LOP3.LUT R12, R187, 0xff, RZ, 0xc0, !PT ;  /* 0x000000ffbb0c7812 */ /* 0x000fe400078ec0ff */
[----:B------:R-:W-:Y:S01]  /*8080*/  ISETP.LE.U32.AND P4, PT, R9, UR8, PT ;  /* 0x0000000809007c0c */ /* 0x000fe2000bf83070 */
[----:B------:R-:W-:Y:S01]  /*8090*/  @P0 HFMA2.BF16_V2 R112, -RZ.H0_H0, RZ.H0_H0, -R165.H0_H0 ;  /* 0x200000ffff700231 */ /* 0x000fe200003409a5 */
[----:B------:R-:W-:Y:S01]  /*80a0*/  @P6 PRMT R58, R8, 0x5410, RZ ;  /* 0x00005410083a6816 */ /* 0x000fe200000000ff */
[----:B------:R-:W-:Y:S01]  /*80b0*/  @!P5 HFMA2.BF16_V2 R114, -RZ.H0_H0, RZ.H0_H0, -R133.H0_H0 ;  /* 0x200000ffff72d231 */ /* 0x000fe20000340985 */
[----:B------:R-:W2:Y:S01]  /*80c0*/  LDSM.16.MT88.4 R8, [R222+0x6800] ;  /* 0x00680000de08783b */ /* 0x000ea20000004200 */
[----:B------:R-:W-:Y:S01]  /*80d0*/  @!P3 PRMT R48, R76, 0x5410, RZ ;  /* 0x000054104c30b816 */ /* 0x000fe200000000ff */
[----:B------:R-:W-:Y:S01]  /*80e0*/  HMMA.16816.F32.BF16 R104, R24, R14, R104 ;  /* 0x0000000e1868723c */ /* 0x000fe20000041868 */
[----:B------:R-:W-:-:S02]  /*80f0*/  ISETP.LE.U32.AND P3, PT, R12, UR8, PT ;  /* 0x000000080c007c0c */ /* 0x000fc4000bf63070 */
[----:B------:R-:W-:Y:S02]  /*8100*/  LOP3.LUT R245, R172, 0xff, RZ, 0xc0, !PT ;  /* 0x000000ffacf57812 */ /* 0x000fe400078ec0ff */
[C---:B------:R-:W-:Y:S01]  /*8110*/  F2FP.BF16.F32.PACK_AB R162, R143.reuse, R160 ;  /* 0x000000a08fa2723e */ /* 0x040fe200000010ff */
[----:B------:R-:W-:Y:S01]  /*8120*/  FADD.FTZ R160, R160, R163 ;  /* 0x000000a3a0a07221 */ /* 0x000fe20000010000 */
[----:B------:R-:W-:Y:S01]  /*8130*/  @!P5 PRMT R133, R114, 0x5410, RZ ;  /* 0x000054107285d816 */ /* 0x000fe200000000ff */
[----:B------:R-:W-:Y:S01]  /*8140*/  HMMA.16816.F32.BF16 R72, R16, R14, R72 ;  /* 0x0000000e1048723c */ /* 0x000fe20000041848 */
[----:B------:R-:W-:Y:S01]  /*8150*/  PRMT R15, R174, 0x5410, R165 ;  /* 0x00005410ae0f7816 */ /* 0x000fe200000000a5 */
[----:B------:R-:W-:Y:S01]  /*8160*/  @!P4 HFMA2.BF16_V2 R98, -RZ.H0_H0, RZ.H0_H0, -R150.H0_H0 ;  /* 0x200000ffff62c231 */ /* 0x000fe20000340996 */
[----:B------:R-:W-:Y:S01]  /*8170*/  @P0 PRMT R165, R112, 0x5410, RZ ;  /* 0x0000541070a50816 */ /* 0x000fe200000000ff */
[----:B------:R-:W-:Y:S01]  /*8180*/  FADD.FTZ R143, R143, R160 ;  /* 0x000000a08f8f7221 */ /* 0x000fe20000010000 */
[----:B------:R-:W-:Y:S01]  /*8190*/  ISETP.GT.U32.AND P0, PT, R212, UR8, PT ;  /* 0x00000008d4007c0c */ /* 0x000fe2000bf04070 */
[----:B------:R-:W-:Y:S01]  /*81a0*/  @!P3 HFMA2.BF16_V2 R113, -RZ.H0_H0, RZ.H0_H0, -R162.H0_H0 ;  /* 0x200000ffff71b231 */ /* 0x000fe200003409a2 */
[----:B------:R-:W-:Y:S01]  /*81b0*/  ISETP.LE.U32.AND P5, PT, R245, UR8, PT ;  /* 0x00000008f5007c0c */ /* 0x000fe2000bfa3070 */
[----:B---3--:R-:W-:Y:S01]  /*81c0*/  HMMA.16816.F32.BF16 R108, R128, R80, RZ ;  /* 0x00000050806c723c */ /* 0x008fe200000418ff */
[----:B------:R-:W-:Y:S01]  /*81d0*/  F2FP.BF16.F32.PACK_AB R172, R159, R164 ;  /* 0x000000a49fac723e */ /* 0x000fe200000010ff */
[----:B------:R-:W-:Y:S01]  /*81e0*/  FADD.FTZ R142, R142, R143 ;  /* 0x0000008f8e8e7221 */ /* 0x000fe20000010000 */
[----:B------:R-:W-:-:S02]  /*81f0*/  PRMT R157, R162, 0x7632, R157 ;  /* 0x00007632a29d7816 */ /* 0x000fc4000000009d */
[----:B------:R-:W-:Y:S01]  /*8200*/  PRMT R79, R240, 0x7770, RZ ;  /* 0x00007770f04f7816 */ /* 0x000fe200000000ff */
[----:B------:R-:W-:Y:S01]  /*8210*/  FADD.FTZ R141, R141, R142 ;  /* 0x0000008e8d8d7221 */ /* 0x000fe20000010000 */
[----:B------:R-:W-:Y:S02]  /*8220*/  PRMT R171, R172, 0x7632, R171 ;  /* 0x00007632acab7816 */ /* 0x000fe400000000ab */
[----:B------:R-:W-:Y:S02]  /*8230*/  @!P1 PRMT R47, R78, 0x5410, RZ ;  /* 0x000054104e2f9816 */ /* 0x000fe400000000ff */
[----:B------:R-:W-:Y:S01]  /*8240*/  PRMT R246, R162, 0x5410, R157 ;  /* 0x00005410a2f67816 */ /* 0x000fe2000000009d */
[----:B------:R-:W-:Y:S01]  /*8250*/  @P0 HFMA2.BF16_V2 R97, -RZ.H0_H0, RZ.H0_H0, -R171.H0_H0 ;  /* 0x200000ffff610231 */ /* 0x000fe200003409ab */
[----:B------:R-:W-:Y:S01]  /*8260*/  ISETP.LE.U32.AND P1, PT, R79, UR8, PT ;  /* 0x000000084f007c0c */ /* 0x000fe2000bf23070 */
[----:B------:R-:W-:Y:S01]  /*8270*/  @!P5 HFMA2.BF16_V2 R99, -RZ.H0_H0, RZ.H0_H0, -R174.H0_H0 ;  /* 0x200000ffff63d231 */ /* 0x000fe200003409ae */
[----:B------:R-:W-:Y:S01]  /*8280*/  @!P3 PRMT R162, R113, 0x5410, RZ ;  /* 0x0000541071a2b816 */ /* 0x000fe200000000ff */
[----:B------:R-:W-:Y:S01]  /*8290*/  HMMA.16816.F32.BF16 R76, R100, R80, RZ ;  /* 0x00000050644c723c */ /* 0x000fe200000418ff */
[----:B------:R-:W-:-:S02]  /*82a0*/  ISETP.GT.U32.AND P3, PT, R213, UR8, PT ;  /* 0x00000008d5007c0c */ /* 0x000fc4000bf64070 */
[C---:B------:R-:W-:Y:S02]  /*82b0*/  PRMT R238, R240.reuse, 0x7771, RZ ;  /* 0x00007771f0ee7816 */ /* 0x040fe400000000ff */
[----:B------:R-:W-:Y:S02]  /*82c0*/  PRMT R189, R240, 0x7772, RZ ;  /* 0x00007772f0bd7816 */ /* 0x000fe400000000ff */
[----:B------:R-:W-:Y:S01]  /*82d0*/  PRMT R249, R172, 0x5410, R171 ;  /* 0x00005410acf97816 */ /* 0x000fe200000000ab */
[----:B--2---:R-:W-:Y:S01]  /*82e0*/  HMMA.16816.F32.BF16 R108, R24, R8, R108 ;  /* 0x00000008186c723c */ /* 0x004fe2000004186c */
[----:B------:R-:W-:Y:S02]  /*82f0*/  @P0 PRMT R171, R97, 0x5410, RZ ;  /* 0x0000541061ab0816 */ /* 0x000fe400000000ff */
[----:B------:R-:W-:Y:S02]  /*8300*/  ISETP.GT.U32.AND P0, PT, R238, UR8, PT ;  /* 0x00000008ee007c0c */ /* 0x000fe4000bf04070 */
[----:B------:R-:W-:Y:S01]  /*8310*/  @!P5 PRMT R174, R99, 0x5410, RZ ;  /* 0x0000541063aed816 */ /* 0x000fe200000000ff */
[----:B------:R-:W-:Y:S01]  /*8320*/  @P3 HFMA2.BF16_V2 R116, -RZ.H0_H0, RZ.H0_H0, -R172.H0_H0 ;  /* 0x200000ffff743231 */ /* 0x000fe200003409ac */
[----:B------:R-:W-:Y:S01]  /*8330*/  ISETP.GT.U32.AND P5, PT, R189, UR8, PT ;  /* 0x00000008bd007c0c */ /* 0x000fe2000bfa4070 */
[----:B------:R-:W-:Y:S01]  /*8340*/  HMMA.16816.F32.BF16 R112, R128, R82, RZ ;  /* 0x000000528070723c */ /* 0x000fe200000418ff */
[----:B------:R-:W-:-:S02]  /*8350*/  F2FP.BF16.F32.PACK_AB R204, R177, R178 ;  /* 0x000000b2b1cc723e */ /* 0x000fc400000010ff */
[C---:B------:R-:W-:Y:S01]  /*8360*/  F2FP.BF16.F32.PACK_AB R140, R145.reuse, R156 ;  /* 0x0000009c918c723e */ /* 0x040fe200000010ff */
[----:B------:R-:W-:Y:S01]  /*8370*/  FADD.FTZ R156, R156, R155 ;  /* 0x0000009b9c9c7221 */ /* 0x000fe20000010000 */
[----:B------:R-:W-:Y:S01]  /*8380*/  PRMT R198, R240, 0x7773, RZ ;  /* 0x00007773f0c67816 */ /* 0x000fe200000000ff */
[----:B------:R-:W-:Y:S01]  /*8390*/  @!P1 HFMA2.BF16_V2 R96, -RZ.H0_H0, RZ.H0_H0, -R204.H0_H0 ;  /* 0x200000ffff609231 */ /* 0x000fe200003409cc */
[----:B------:R-:W-:Y:S01]  /*83a0*/  PRMT R203, R204, 0x7632, R203 ;  /* 0x00007632cccb7816 */ /* 0x000fe200000000cb */
[----:B------:R-:W-:Y:S01]  /*83b0*/  HMMA.16816.F32.BF16 R76, R16, R8, R76 ;  /* 0x00000008104c723c */ /* 0x000fe2000004184c */
[----:B------:R-:W-:Y:S01]  /*83c0*/  PRMT R135, R140, 0x7632, R135 ;  /* 0x000076328c877816 */ /* 0x000fe20000000087 */
[----:B------:R-:W-:Y:S01]  /*83d0*/  FADD.FTZ R145, R145, R156 ;  /* 0x0000009c91917221 */ /* 0x000fe20000010000 */
[----:B------:R-:W-:Y:S01]  /*83e0*/  F2FP.BF16.F32.PACK_AB R202, R184, R175 ;  /* 0x000000afb8ca723e */ /* 0x000fe200000010ff */
[----:B------:R-:W-:Y:S01]  /*83f0*/  @P0 HFMA2.BF16_V2 R91, -RZ.H0_H0, RZ.H0_H0, -R203.H0_H0 ;  /* 0x200000ffff5b0231 */ /* 0x000fe200003409cb */
[----:B------:R-:W-:Y:S01]  /*8400*/  @P3 PRMT R172, R116, 0x5410, RZ ;  /* 0x0000541074ac3816 */ /* 0x000fe200000000ff */
[----:B------:R-:W-:Y:S01]  /*8410*/  FADD.FTZ R178, R178, R145 ;  /* 0x00000091b2b27221 */ /* 0x000fe20000010000 */
[----:B------:R-:W-:Y:S01]  /*8420*/  ISETP.GT.U32.AND P3, PT, R198, UR8, PT ;  /* 0x00000008c6007c0c */ /* 0x000fe2000bf64070 */
[----:B------:R-:W-:Y:S01]  /*8430*/  @P5 HFMA2.BF16_V2 R90, -RZ.H0_H0, RZ.H0_H0, -R202.H0_H0 ;  /* 0x200000ffff5a5231 */ /* 0x000fe200003409ca */
[----:B------:R-:W-:Y:S01]  /*8440*/  @!P4 PRMT R150, R98, 0x5410, RZ ;  /* 0x000054106296c816 */ /* 0x000fe200000000ff */
[----:B------:R-:W-:Y:S01]  /*8450*/  HMMA.16816.F32.BF16 R80, R100, R82, RZ ;  /* 0x000000526450723c */ /* 0x000fe200000418ff */
[----:B------:R-:W-:Y:S01]  /*8460*/  PRMT R8, R135, 0x7632, R8 ;  /* 0x0000763287087816 */ /* 0x000fe20000000008 */
[----:B------:R-:W-:Y:S01]  /*8470*/  FADD.FTZ R178, R177, R178 ;  /* 0x000000b2b1b27221 */ /* 0x000fe20000010000 */
[----:B------:R-:W-:-:S02]  /*8480*/  PRMT R201, R202, 0x7632, R201 ;  /* 0x00007632cac97816 */ /* 0x000fc400000000c9 */
[----:B------:R-:W-:Y:S02]  /*8490*/  LOP3.LUT R98, R124, 0xff, RZ, 0xc0, !PT ;  /* 0x000000ff7c627812 */ /* 0x000fe400078ec0ff */
[----:B------:R-:W-:Y:S01]  /*84a0*/  PRMT R97, R204, 0x5410, R203 ;  /* 0x00005410cc617816 */ /* 0x000fe200000000cb */
[----:B------:R-:W-:Y:S01]  /*84b0*/  HMMA.16816.F32.BF16 R112, R24, R10, R112 ;  /* 0x0000000a1870723c */ /* 0x000fe20000041870 */
[----:B------:R-:W-:Y:S01]  /*84c0*/  LOP3.LUT R8, R8, 0xff, RZ, 0xc0, !PT ;  /* 0x000000ff08087812 */ /* 0x000fe200078ec0ff */
[----:B------:R-:W-:Y:S01]  /*84d0*/  @P3 HFMA2.BF16_V2 R88, -RZ.H0_H0, RZ.H0_H0, -R201.H0_H0 ;  /* 0x200000ffff583231 */ /* 0x000fe200003409c9 */
[----:B------:R-:W-:Y:S01]  /*84e0*/  @P0 PRMT R203, R91, 0x5410, RZ ;  /* 0x000054105bcb0816 */ /* 0x000fe200000000ff */
[----:B------:R-:W-:Y:S01]  /*84f0*/  FADD.FTZ R91, R123, R120 ;  /* 0x000000787b5b7221 */ /* 0x000fe20000010000 */
[----:B------:R-:W-:Y:S02]  /*8500*/  ISETP.LE.U32.AND P0, PT, R98, UR8, PT ;  /* 0x0000000862007c0c */ /* 0x000fe4000bf03070 */
[----:B------:R-:W-:-:S02]  /*8510*/  PRMT R247, R202, 0x5410, R201 ;  /* 0x00005410caf77816 */ /* 0x000fc400000000c9 */
[----:B------:R-:W-:Y:S02]  /*8520*/  @!P1 PRMT R204, R96, 0x5410, RZ ;  /* 0x0000541060cc9816 */ /* 0x000fe400000000ff */
[----:B------:R-:W-:Y:S01]  /*8530*/  @P5 PRMT R202, R90, 0x5410, RZ ;  /* 0x000054105aca5816 */ /* 0x000fe200000000ff */
[----:B------:R-:W-:Y:S01]  /*8540*/  HMMA.16816.F32.BF16 R80, R16, R10, R80 ;  /* 0x0000000a1050723c */ /* 0x000fe20000041850 */
[C---:B------:R-:W-:Y:S01]  /*8550*/  ISETP.GT.U32.AND P5, PT, R179.reuse, UR8, PT ;  /* 0x00000008b3007c0c */ /* 0x040fe2000bfa4070 */
[----:B------:R-:W-:Y:S01]  /*8560*/  IMAD.U32 R10, RZ, RZ, UR21 ;  /* 0x00000015ff0a7e24 */ /* 0x000fe2000f8e00ff */
[----:B------:R-:W-:Y:S01]  /*8570*/  PRMT R96, R179, 0x5410, R188 ;  /* 0x00005410b3607816 */ /* 0x000fe200000000bc */
[----:B------:R-:W-:Y:S01]  /*8580*/  IMAD.SHL.U32 R179, R194, 0x2, RZ ;  /* 0x00000002c2b37824 */ /* 0x000fe200078e00ff */
[----:B------:R-:W-:Y:S02]  /*8590*/  ISETP.LE.U32.AND P4, PT, R8, UR8, PT ;  /* 0x0000000808007c0c */ /* 0x000fe4000bf83070 */
[----:B------:R-:W-:-:S02]  /*85a0*/  PRMT R8, R124, 0x7632, R8 ;  /* 0x000076327c087816 */ /* 0x000fc40000000008 */
[----:B------:R-:W-:Y:S02]  /*85b0*/  LOP3.LUT R13, R126, 0xff, RZ, 0xc0, !PT ;  /* 0x000000ff7e0d7812 */ /* 0x000fe400078ec0ff */
[----:B------:R-:W-:Y:S02]  /*85c0*/  LOP3.LUT R121, R121, 0xffff, RZ, 0xc0, !PT ;  /* 0x0000ffff79797812 */ /* 0x000fe400078ec0ff */
[----:B------:R-:W-:Y:S01]  /*85d0*/  F2FP.BF16.F32.PACK_AB R200, R208, R209 ;  /* 0x000000d1d0c8723e */ /* 0x000fe200000010ff */
[----:B------:R-:W-:Y:S01]  /*85e0*/  FADD.FTZ R209, R209, R178 ;  /* 0x000000b2d1d17221 */ /* 0x000fe20000010000 */
[----:B------:R-:W-:Y:S02]  /*85f0*/  LOP3.LUT R179, R179, 0x6, RZ, 0xe2, !PT ;  /* 0x00000006b3b37812 */ /* 0x000fe400078ee2ff */
[----:B------:R-:W-:Y:S01]  /*8600*/  LOP3.LUT R8, R8, 0xff, RZ, 0xc0, !PT ;  /* 0x000000ff08087812 */ /* 0x000fe200078ec0ff */
[----:B------:R-:W-:Y:S01]  /*8610*/  @!P0 HFMA2.BF16_V2 R86, -RZ.H0_H0, RZ.H0_H0, -R200.H0_H0 ;  /* 0x200000ffff568231 */ /* 0x000fe200003409c8 */
[----:B------:R-:W-:Y:S01]  /*8620*/  ISETP.LE.U32.AND P6, PT, R13, UR8, PT ;  /* 0x000000080d007c0c */ /* 0x000fe2000bfc3070 */
[----:B------:R-:W-:Y:S01]  /*8630*/  @!P4 HFMA2.BF16_V2 R89, -RZ.H0_H0, RZ.H0_H0, -R56.H0_H0 ;  /* 0x200000ffff59c231 */ /* 0x000fe20000340938 */
[----:B------:R-:W-:Y:S01]  /*8640*/  ISETP.LE.U32.AND P1, PT, R121, UR8, PT ;  /* 0x0000000879007c0c */ /* 0x000fe2000bf23070 */
[----:B------:R-:W-:Y:S01]  /*8650*/  FADD.FTZ R208, R208, R209 ;  /* 0x000000d1d0d07221 */ /* 0x000fe20000010000 */
[----:B------:R-:W-:-:S02]  /*8660*/  @P3 PRMT R201, R88, 0x5410, RZ ;  /* 0x0000541058c93816 */ /* 0x000fc400000000ff */
[----:B------:R-:W-:Y:S01]  /*8670*/  ISETP.LE.U32.AND P3, PT, R8, UR8, PT ;  /* 0x0000000808007c0c */ /* 0x000fe2000bf63070 */
[----:B------:R-:W-:Y:S01]  /*8680*/  IMAD R8, R4, UR25, R179 ;  /* 0x0000001904087c24 */ /* 0x000fe2000f8e02b3 */
[C---:B------:R-:W-:Y:S02]  /*8690*/  PRMT R199, R200.reuse, 0x7632, R199 ;  /* 0x00007632c8c77816 */ /* 0x040fe400000000c7 */
[----:B------:R-:W-:Y:S02]  /*86a0*/  PRMT R99, R189, 0x5410, R198 ;  /* 0x00005410bd637816 */ /* 0x000fe400000000c6 */
[----:B------:R-:W-:Y:S01]  /*86b0*/  PRMT R251, R200, 0x5410, R199 ;  /* 0x00005410c8fb7816 */ /* 0x000fe200000000c7 */
[----:B------:R-:W-:Y:S01]  /*86c0*/  @!P6 HFMA2.BF16_V2 R118, -RZ.H0_H0, RZ.H0_H0, -R140.H0_H0 ;  /* 0x200000ffff76e231 */ /* 0x000fe2000034098c */
[----:B------:R-:W-:Y:S01]  /*86d0*/  @!P0 PRMT R200, R86, 0x5410, RZ ;  /* 0x0000541056c88816 */ /* 0x000fe200000000ff */
[----:B------:R-:W-:Y:S01]  /*86e0*/  @!P1 HFMA2.BF16_V2 R87, -RZ.H0_H0, RZ.H0_H0, -R63.H0_H0 ;  /* 0x200000ffff579231 */ /* 0x000fe2000034093f */
[----:B------:R-:W-:-:S02]  /*86f0*/  SHF.R.S32.HI R9, RZ, 0x1f, R8 ;  /* 0x0000001fff097819 */ /* 0x000fc40000011408 */
[----:B------:R-:W-:Y:S02]  /*8700*/  IADD3 R8, P0, PT, R8, UR21, RZ ;  /* 0x0000001508087c10 */ /* 0x000fe4000ff1e0ff */
[----:B------:R-:W-:Y:S02]  /*8710*/  F2FP.BF16.F32.PACK_AB R198, R206, R207 ;  /* 0x000000cfcec6723e */ /* 0x000fe400000010ff */
[----:B------:R-:W-:Y:S02]  /*8720*/  @!P4 PRMT R56, R89, 0x5410, RZ ;  /* 0x000054105938c816 */ /* 0x000fe400000000ff */
[----:B------:R-:W-:Y:S01]  /*8730*/  ISETP.GT.U32.AND P4, PT, R188, UR8, PT ;  /* 0x00000008bc007c0c */ /* 0x000fe2000bf84070 */
[----:B------:R-:W-:Y:S01]  /*8740*/  @!P3 HFMA2.BF16_V2 R85, -RZ.H0_H0, RZ.H0_H0, -R198.H0_H0 ;  /* 0x200000ffff55b231 */ /* 0x000fe200003409c6 */
[----:B------:R-:W-:Y:S02]  /*8750*/  LEA.HI.X.SX32 R9, R10, R9, 0x1, P0 ;  /* 0x000000090a097211 */ /* 0x000fe400000f0eff */
[----:B------:R-:W-:Y:S01]  /*8760*/  LEA R188, P0, R8, UR6, 0x1 ;  /* 0x0000000608bc7c11 */ /* 0x000fe2000f8008ff */
[----:B------:R-:W-:Y:S01]  /*8770*/  USHF.L.U32 UR6, UR25, 0x3, URZ ;  /* 0x0000000319067899 */ /* 0x000fe200080006ff */
[----:B------:R-:W-:-:S02]  /*8780*/  PRMT R197, R198, 0x7632, R197 ;  /* 0x00007632c6c57816 */ /* 0x000fc400000000c5 */
[----:B------:R-:W-:Y:S02]  /*8790*/  PRMT R230, R140, 0x5410, R135 ;  /* 0x000054108ce67816 */ /* 0x000fe40000000087 */
[----:B------:R-:W-:Y:S02]  /*87a0*/  LEA.HI.X R189, R8, UR7, R9, 0x1, P0 ;  /* 0x0000000708bd7c11 */ /* 0x000fe400080f0c09 */
[----:B------:R-:W-:Y:S01]  /*87b0*/  SHF.R.U32.HI R191, RZ, 0x18, R124 ;  /* 0x00000018ffbf7819 */ /* 0x000fe2000001167c */
[----:B------:R-:W-:Y:S01]  /*87c0*/  LDSM.16.MT88.4 R8, [R244+0x6800] ;  /* 0x00680000f408783b */ /* 0x000fe20000004200 */
[----:B------:R-:W-:Y:S02]  /*87d0*/  @!P6 PRMT R140, R118, 0x5410, RZ ;  /* 0x00005410768ce816 */ /* 0x000fe400000000ff */
[----:B------:R-:W-:Y:S01]  /*87e0*/  @!P1 PRMT R63, R87, 0x5410, RZ ;  /* 0x00005410573f9816 */ /* 0x000fe200000000ff */
[----:B------:R-:W-:Y:S01]  /*87f0*/  STG.E.U16 desc[UR28][R188.64], R169 ;  /* 0x000000a9bc007986 */ /* 0x000fe2000c10151c */
[----:B------:R-:W-:-:S02]  /*8800*/  ISETP.GT.U32.AND P0, PT, R231, UR8, PT ;  /* 0x00000008e7007c0c */ /* 0x000fc4000bf04070 */
[C---:B------:R-:W-:Y:S01]  /*8810*/  ISETP.GT.U32.AND P1, PT, R122.reuse, UR8, PT ;  /* 0x000000087a007c0c */ /* 0x040fe2000bf24070 */
[----:B------:R-:W-:Y:S01]  /*8820*/  STG.E.U16 desc[UR28][R188.64+0x2], R150 ;  /* 0x00000296bc007986 */ /* 0x000fe2000c10151c */
[----:B------:R-:W-:Y:S02]  /*8830*/  PRMT R231, R122, 0x5410, R231 ;  /* 0x000054107ae77816 */ /* 0x000fe400000000e7 */
[----:B------:R-:W-:Y:S01]  /*8840*/  PRMT R118, R198, 0x5410, R197 ;  /* 0x00005410c6767816 */ /* 0x000fe200000000c5 */
[----:B------:R-:W2:Y:S01]  /*8850*/  LDSM.16.MT88.4 R120, [R244+0x6000] ;  /* 0x00600000f478783b */ /* 0x000ea20000004200 */
[----:B------:R-:W-:Y:S02]  /*8860*/  @!P3 PRMT R198, R85, 0x5410, RZ ;  /* 0x0000541055c6b816 */ /* 0x000fe400000000ff */
[----:B------:R-:W-:Y:S01]  /*8870*/  ISETP.LE.U32.AND P3, PT, R191, UR8, PT ;  /* 0x00000008bf007c0c */ /* 0x000fe2000bf63070 */
[----:B------:R-:W-:Y:S01]  /*8880*/  FADD.FTZ R191, R250, R119 ;  /* 0x00000077fabf7221 */ /* 0x000fe20000010000 */
[----:B------:R-:W-:-:S02]  /*8890*/  SHF.R.U32.HI R14, RZ, 0x18, R187 ;  /* 0x00000018ff0e7819 */ /* 0x000fc400000116bb */
[----:B------:R-:W-:Y:S02]  /*88a0*/  LOP3.LUT R233, R196, 0xff, RZ, 0xc0, !PT ;  /* 0x000000ffc4e97812 */ /* 0x000fe400078ec0ff */
[----:B------:R-:W-:Y:S02]  /*88b0*/  ISETP.LE.U32.AND P6, PT, R14, UR8, PT ;  /* 0x000000080e007c0c */ /* 0x000fe4000bfc3070 */
[----:B------:R-:W-:Y:S02]  /*88c0*/  F2FP.BF16.F32.PACK_AB R176, R168, R161 ;  /* 0x000000a1a8b0723e */ /* 0x000fe400000010ff */
[----:B------:R-:W-:Y:S02]  /*88d0*/  F2FP.BF16.F32.PACK_AB R196, R190, R205 ;  /* 0x000000cdbec4723e */ /* 0x000fe400000010ff */
[----:B------:R-:W-:Y:S01]  /*88e0*/  PRMT R173, R176, 0x7632, R173 ;  /* 0x00007632b0ad7816 */ /* 0x000fe200000000ad */
[----:B------:R-:W-:Y:S01]  /*88f0*/  @!P3 HFMA2.BF16_V2 R84, -RZ.H0_H0, RZ.H0_H0, -R197.H0_H0 ;  /* 0x200000ffff54b231 */ /* 0x000fe200003409c5 */
[----:B------:R-:W-:-:S02]  /*8900*/  PRMT R252, R245, 0x5410, R216 ;  /* 0x00005410f5fc7816 */ /* 0x000fc400000000d8 */
[----:B------:R-:W-:Y:S02]  /*8910*/  PRMT R248, R176, 0x5410, R173 ;  /* 0x00005410b0f87816 */ /* 0x000fe400000000ad */
[----:B------:R-:W-:Y:S01]  /*8920*/  @!P3 PRMT R197, R84, 0x5410, RZ ;  /* 0x0000541054c5b816 */ /* 0x000fe200000000ff */
[----:B------:R-:W-:Y:S01]  /*8930*/  @!P6 HFMA2.BF16_V2 R117, -RZ.H0_H0, RZ.H0_H0, -R173.H0_H0 ;  /* 0x200000ffff75e231 */ /* 0x000fe200003409ad */
[----:B------:R-:W-:Y:S02]  /*8940*/  ISETP.LE.U32.AND P3, PT, R233, UR8, PT ;  /* 0x00000008e9007c0c */ /* 0x000fe4000bf63070 */
[----:B------:R-:W-:Y:S01]  /*8950*/  F2FP.BF16.F32.PACK_AB R216, R215, R214 ;  /* 0x000000d6d7d8723e */ /* 0x000fe200000010ff */
[----:B------:R-:W-:Y:S01]  /*8960*/  FADD.FTZ R214, R214, R141 ;  /* 0x0000008dd6d67221 */ /* 0x000fe20000010000 */
[----:B------:R-:W-:Y:S02]  /*8970*/  @!P6 PRMT R173, R117, 0x5410, RZ ;  /* 0x0000541075ade816 */ /* 0x000fe400000000ff */
[----:B------:R-:W-:Y:S01]  /*8980*/  ISETP.LE.U32.AND P6, PT, R193, UR8, PT ;  /* 0x00000008c1007c0c */ /* 0x000fe2000bfc3070 */
[----:B------:R-:W-:Y:S01]  /*8990*/  FADD.FTZ R214, R215, R214 ;  /* 0x000000d6d7d67221 */ /* 0x000fe20000010000 */
[----:B------:R-:W-:-:S02]  /*89a0*/  PRMT R193, R196, 0x7632, R193 ;  /* 0x00007632c4c17816 */ /* 0x000fc400000000c1 */
[----:B------:R-:W-:Y:S01]  /*89b0*/  PRMT R221, R216, 0x7632, R221 ;  /* 0x00007632d8dd7816 */ /* 0x000fe200000000dd */
[----:B------:R-:W-:Y:S01]  /*89c0*/  FADD.FTZ R205, R205, R214 ;  /* 0x000000d6cdcd7221 */ /* 0x000fe20000010000 */
[----:B------:R-:W-:Y:S01]  /*89d0*/  PRMT R229, R196, 0x5410, R193 ;  /* 0x00005410c4e57816 */ /* 0x000fe200000000c1 */
[----:B------:R-:W-:Y:S01]  /*89e0*/  @!P3 HFMA2.BF16_V2 R31, -RZ.H0_H0, RZ.H0_H0, -R196.H0_H0 ;  /* 0x200000ffff1fb231 */ /* 0x000fe200003409c4 */
[----:B-1----:R-:W-:Y:S01]  /*89f0*/  F2FP.BF16.F32.PACK_AB R225, R220, R223 ;  /* 0x000000dfdce1723e */ /* 0x002fe200000010ff */
[----:B------:R-:W-:Y:S01]  /*8a00*/  FADD.FTZ R223, R223, R208 ;  /* 0x000000d0dfdf7221 */ /* 0x000fe20000010000 */
[----:B------:R-:W-:Y:S01]  /*8a10*/  LOP3.LUT R245, R124, 0xffff, RZ, 0xc0, !PT ;  /* 0x0000ffff7cf57812 */ /* 0x000fe200078ec0ff */
[-C--:B--2---:R-:W-:Y:S01]  /*8a20*/  HMMA.16816.F32.BF16 R84, R100, R120.reuse, RZ ;  /* 0x000000786454723c */ /* 0x084fe200000418ff */
[----:B------:R-:W-:Y:S01]  /*8a30*/  @!P3 PRMT R196, R31, 0x5410, RZ ;  /* 0x000054101fc4b816 */ /* 0x000fe200000000ff */
[----:B------:R-:W-:Y:S01]  /*8a40*/  IMAD.MOV.U32 R31, RZ, RZ, R118 ;  /* 0x000000ffff1f7224 */ /* 0x000fe200078e0076 */
[----:B------:R-:W-:Y:S01]  /*8a50*/  ISETP.GT.U32.AND P3, PT, R186, UR8, PT ;  /* 0x00000008ba007c0c */ /* 0x000fe2000bf64070 */
[----:B------:R-:W-:Y:S01]  /*8a60*/  @!P6 HFMA2.BF16_V2 R29, -RZ.H0_H0, RZ.H0_H0, -R225.H0_H0 ;  /* 0x200000ffff1de231 */ /* 0x000fe200003409e1 */
[----:B------:R-:W-:Y:S01]  /*8a70*/  SHF.R.U32.HI R245, RZ, 0x8, R245 ;  /* 0x00000008fff57819 */ /* 0x000fe200000116f5 */
[----:B------:R-:W-:Y:S01]  /*8a80*/  IMAD.MOV.U32 R241, RZ, RZ, R31 ;  /* 0x000000fffff17224 */ /* 0x000fe200078e001f */
[----:B------:R-:W-:Y:S01]  /*8a90*/  HSET2.LE.AND R252, R252, R183, PT ;  /* 0x000000b7fcfc7233 */ /* 0x000fe20003803000 */
[----:B------:R-:W-:Y:S01]  /*8aa0*/  HMMA.16816.F32.BF16 R116, R128, R120, RZ ;  /* 0x000000788074723c */ /* 0x000fe200000418ff */
[----:B------:R-:W-:-:S02]  /*8ab0*/  LOP3.LUT R96, R96, 0xff00ff, RZ, 0xc0, !PT ;  /* 0x00ff00ff60607812 */ /* 0x000fc400078ec0ff */
[----:B------:R-:W-:Y:S02]  /*8ac0*/  LOP3.LUT R125, R125, 0xffff, RZ, 0xc0, !PT ;  /* 0x0000ffff7d7d7812 */ /* 0x000fe400078ec0ff */
[----:B------:R-:W-:Y:S02]  /*8ad0*/  PRMT R186, R233, 0x5410, R186 ;  /* 0x00005410e9ba7816 */ /* 0x000fe400000000ba */
[----:B------:R-:W-:Y:S01]  /*8ae0*/  LOP3.LUT R167, R167, 0xffff, RZ, 0xc0, !PT ;  /* 0x0000ffffa7a77812 */ /* 0x000fe200078ec0ff */
[----:B------:R-:W-:-:S04]  /*8af0*/  @P3 HFMA2.BF16_V2 R30, -RZ.H0_H0, RZ.H0_H0, -R193.H0_H0 ;  /* 0x200000ffff1e3231 */ /* 0x000fc800003409c1 */
[-C--:B------:R-:W-:Y:S01]  /*8b00*/  HMMA.16816.F32.BF16 R84, R16, R8.reuse, R84 ;  /* 0x000000081054723c */ /* 0x080fe20000041854 */
[----:B------:R-:W-:Y:S02]  /*8b10*/  @P3 PRMT R193, R30, 0x5410, RZ ;  /* 0x000054101ec13816 */ /* 0x000fe400000000ff */
[----:B------:R-:W-:Y:S02]  /*8b20*/  SHF.R.U32.HI R30, RZ, 0x10, R126 ;  /* 0x00000010ff1e7819 */ /* 0x000fe4000001167e */
[----:B------:R-:W-:Y:S02]  /*8b30*/  ISETP.GT.U32.AND P3, PT, R226, UR8, PT ;  /* 0x00000008e2007c0c */ /* 0x000fe4000bf64070 */
[----:B------:R-:W-:Y:S01]  /*8b40*/  LOP3.LUT R30, R30, 0xff, RZ, 0xc0, !PT ;  /* 0x000000ff1e1e7812 */ /* 0x000fe200078ec0ff */
[----:B------:R-:W-:Y:S01]  /*8b50*/  HMMA.16816.F32.BF16 R116, R24, R8, R116 ;  /* 0x000000081874723c */ /* 0x000fe20000041874 */
[----:B------:R-:W-:Y:S01]  /*8b60*/  LOP3.LUT R9, R240, 0xff, RZ, 0xc0, !PT ;  /* 0x000000fff0097812 */ /* 0x000fe200078ec0ff */
[----:B------:R-:W-:-:S03]  /*8b70*/  IMAD.MOV.U32 R240, RZ, RZ, R91 ;  /* 0x000000fffff07224 */ /* 0x000fc600078e005b */
[----:B------:R-:W-:Y:S01]  /*8b80*/  PRMT R8, R9, 0x5410, R238 ;  /* 0x0000541009087816 */ /* 0x000fe200000000ee */
[----:B------:R-:W-:Y:S01]  /*8b90*/  FADD.FTZ R224, R224, R240 ;  /* 0x000000f0e0e07221 */ /* 0x000fe20000010000 */
[----:B------:R-:W-:Y:S01]  /*8ba0*/  LOP3.LUT R238, R185, 0xff, RZ, 0xc0, !PT ;  /* 0x000000ffb9ee7812 */ /* 0x000fe200078ec0ff */
[-C--:B------:R-:W-:Y:S01]  /*8bb0*/  HMMA.16816.F32.BF16 R88, R100, R122.reuse, RZ ;  /* 0x0000007a6458723c */ /* 0x080fe200000418ff */
[----:B------:R-:W-:Y:S01]  /*8bc0*/  LOP3.LUT R9, R236, 0xff, RZ, 0xc0, !PT ;  /* 0x000000ffec097812 */ /* 0x000fe200078ec0ff */
[----:B------:R-:W-:Y:S01]  /*8bd0*/  FADD.FTZ R237, R237, R224 ;  /* 0x000000e0eded7221 */ /* 0x000fe20000010000 */
[----:B------:R-:W-:Y:S02]  /*8be0*/  SHF.R.U32.HI R240, RZ, 0x18, R124 ;  /* 0x00000018fff07819 */ /* 0x000fe4000001167c */
[--C-:B------:R-:W-:Y:S01]  /*8bf0*/  PRMT R250, R9, 0x5410, R226.reuse ;  /* 0x0000541009fa7816 */ /* 0x100fe200000000e2 */
[----:B------:R-:W-:Y:S01]  /*8c00*/  FADD.FTZ R237, R182, R237 ;  /* 0x000000edb6ed7221 */ /* 0x000fe20000010000 */
[----:B------:R-:W-:Y:S01]  /*8c10*/  PRMT R9, R185, 0x7632, R9 ;  /* 0x00007632b9097816 */ /* 0x000fe20000000009 */
[----:B------:R-:W-:Y:S01]  /*8c20*/  HMMA.16816.F32.BF16 R120, R128, R122, RZ ;  /* 0x0000007a8078723c */ /* 0x000fe200000418ff */
[----:B------:R-:W-:Y:S01]  /*8c30*/  PRMT R226, R225, 0x7632, R226 ;  /* 0x00007632e1e27816 */ /* 0x000fe200000000e2 */
[----:B------:R-:W-:Y:S01]  /*8c40*/  FADD.FTZ R166, R166, R237 ;  /* 0x000000eda6a67221 */ /* 0x000fe20000010000 */
[----:B------:R-:W-:-:S03]  /*8c50*/  LOP3.LUT R9, R9, 0xff, RZ, 0xc0, !PT ;  /* 0x000000ff09097812 */ /* 0x000fc600078ec0ff */
[----:B------:R-:W-:Y:S01]  /*8c60*/  FADD.FTZ R166, R153, R166 ;  /* 0x000000a699a67221 */ /* 0x000fe20000010000 */
[----:B------:R-:W-:-:S03]  /*8c70*/  @P3 HFMA2.BF16_V2 R38, -RZ.H0_H0, RZ.H0_H0, -R226.H0_H0 ;  /* 0x200000ffff263231 */ /* 0x000fc600003409e2 */
[----:B------:R-:W-:Y:S02]  /*8c80*/  FADD.FTZ R147, R147, R166 ;  /* 0x000000a693937221 */ /* 0x000fe40000010000 */
[----:B------:R-:W-:Y:S02]  /*8c90*/  HMMA.16816.F32.BF16 R88, R16, R10, R88 ;  /* 0x0000000a1058723c */ /* 0x000fe40000041858 */
[----:B------:R-:W-:-:S04]  /*8ca0*/  FADD.FTZ R144, R144, R147 ;  /* 0x0000009390907221 */ /* 0x000fc80000010000 */
[----:B------:R-:W-:Y:S02]  /*8cb0*/  FADD.FTZ R175, R175, R144 ;  /* 0x00000090afaf7221 */ /* 0x000fe40000010000 */
[----:B------:R-:W-:Y:S01]  /*8cc0*/  HMMA.16816.F32.BF16 R120, R24, R10, R120 ;  /* 0x0000000a1878723c */ /* 0x000fe20000041878 */
[----:B------:R-:W-:Y:S01]  /*8cd0*/  PRMT R11, R213, 0x5410, R212 ;  /* 0x00005410d50b7816 */ /* 0x000fe200000000d4 */
[----:B------:R-:W-:Y:S01]  /*8ce0*/  FADD.FTZ R10, R219, R191 ;  /* 0x000000bfdb0a7221 */ /* 0x000fe20000010000 */
[----:B------:R-:W-:Y:S01]  /*8cf0*/  F2FP.BF16.F32.PACK_AB R212, R210, R211 ;  /* 0x000000d3d2d4723e */ /* 0x000fe200000010ff */
[----:B------:R-:W-:Y:S01]  /*8d00*/  FADD.FTZ R184, R184, R175 ;  /* 0x000000afb8b87221 */ /* 0x000fe20000010000 */
[----:B------:R-:W-:Y:S01]  /*8d10*/  F2FP.BF16.F32.PACK_AB R219, R217, R218 ;  /* 0x000000dad9db723e */ /* 0x000fe200000010ff */
[----:B------:R-:W-:Y:S01]  /*8d20*/  FADD.FTZ R239, R239, R10 ;  /* 0x0000000aefef7221 */ /* 0x000fe20000010000 */
[----:B------:R-:W-:Y:S01]  /*8d30*/  PRMT R213, R212, 0x7632, R213 ;  /* 0x00007632d4d57816 */ /* 0x000fe200000000d5 */
[----:B------:R-:W-:Y:S01]  /*8d40*/  @P1 HFMA2.BF16_V2 R21, -RZ.H0_H0, RZ.H0_H0, -R212.H0_H0 ;  /* 0x200000ffff151231 */ /* 0x000fe200003409d4 */
[----:B------:R-:W-:Y:S01]  /*8d50*/  PRMT R224, R219, 0x7632, R224 ;  /* 0x00007632dbe07816 */ /* 0x000fe200000000e0 */
[----:B------:R-:W-:Y:S01]  /*8d60*/  FADD.FTZ R239, R180, R239 ;  /* 0x000000efb4ef7221 */ /* 0x000fe20000010000 */
[----:B------:R-:W-:Y:S01]  /*8d70*/  PRMT R236, R212, 0x5410, R213 ;  /* 0x00005410d4ec7816 */ /* 0x000fe200000000d5 */
[----:B------:R-:W-:Y:S01]  /*8d80*/  @P0 HFMA2.BF16_V2 R20, -RZ.H0_H0, RZ.H0_H0, -R213.H0_H0 ;  /* 0x200000ffff140231 */ /* 0x000fe200003409d5 */
[----:B------:R-:W-:Y:S01]  /*8d90*/  @P1 PRMT R212, R21, 0x5410, RZ ;  /* 0x0000541015d41816 */ /* 0x000fe200000000ff */
[----:B------:R-:W-:Y:S01]  /*8da0*/  FADD.FTZ R158, R158, R239 ;  /* 0x000000ef9e9e7221 */ /* 0x000fe20000010000 */
[----:B------:R-:W-:Y:S01]  /*8db0*/  SHF.R.U32.HI R21, RZ, 0x10, R124 ;  /* 0x00000010ff157819 */ /* 0x000fe2000001167c */
[----:B------:R-:W-:Y:S01]  /*8dc0*/  FADD.FTZ R207, R207, R184 ;  /* 0x000000b8cfcf7221 */ /* 0x000fe20000010000 */
[----:B------:R-:W-:Y:S01]  /*8dd0*/  @P0 PRMT R213, R20, 0x5410, RZ ;  /* 0x0000541014d50816 */ /* 0x000fe200000000ff */
[----:B------:R-:W-:Y:S01]  /*8de0*/  FADD.FTZ R158, R151, R158 ;  /* 0x0000009e979e7221 */ /* 0x000fe20000010000 */
[----:B------:R-:W-:Y:S01]  /*8df0*/  ISETP.LE.U32.AND P0, PT, R238, UR8, PT ;  /* 0x00000008ee007c0c */ /* 0x000fe2000bf03070 */
[----:B------:R-:W-:Y:S01]  /*8e00*/  FADD.FTZ R207, R206, R207 ;  /* 0x000000cfcecf7221 */ /* 0x000fe20000010000 */
[----:B------:R-:W-:Y:S01]  /*8e10*/  LOP3.LUT R20, R126, 0xffff, RZ, 0xc0, !PT ;  /* 0x0000ffff7e147812 */ /* 0x000fe200078ec0ff */
[----:B------:R-:W-:Y:S01]  /*8e20*/  FADD.FTZ R161, R161, R158 ;  /* 0x0000009ea1a17221 */ /* 0x000fe20000010000 */
[----:B------:R-:W-:-:S02]  /*8e30*/  LOP3.LUT R21, R21, 0xff, RZ, 0xc0, !PT ;  /* 0x000000ff15157812 */ /* 0x000fc400078ec0ff */
[----:B------:R-:W-:Y:S01]  /*8e40*/  SHF.R.U32.HI R20, RZ, 0x8, R20 ;  /* 0x00000008ff147819 */ /* 0x000fe20000011614 */
[----:B------:R-:W-:Y:S01]  /*8e50*/  FADD.FTZ R161, R168, R161 ;  /* 0x000000a1a8a17221 */ /* 0x000fe20000010000 */
[----:B------:R-:W-:Y:S02]  /*8e60*/  ISETP.LE.U32.AND P1, PT, R9, UR8, PT ;  /* 0x0000000809007c0c */ /* 0x000fe4000bf23070 */
[----:B------:R-:W-:Y:S01]  /*8e70*/  PRMT R10, R13, 0x5410, R20 ;  /* 0x000054100d0a7816 */ /* 0x000fe20000000014 */
[----:B------:R-:W-:Y:S01]  /*8e80*/  FADD.FTZ R164, R164, R161 ;  /* 0x000000a1a4a47221 */ /* 0x000fe20000010000 */
[----:B------:R-:W-:Y:S01]  /*8e90*/  PRMT R9, R30, 0x5410, R243 ;  /* 0x000054101e097816 */ /* 0x000fe200000000f3 */
[----:B------:R-:W-:Y:S01]  /*8ea0*/  @!P0 HFMA2.BF16_V2 R28, -RZ.H0_H0, RZ.H0_H0, -R216.H0_H0 ;  /* 0x200000ffff1c8231 */ /* 0x000fe200003409d8 */
[----:B------:R-:W-:Y:S01]  /*8eb0*/  SHF.R.U32.HI R13, RZ, 0x10, R187 ;  /* 0x00000010ff0d7819 */ /* 0x000fe200000116bb */
[----:B------:R-:W-:Y:S01]  /*8ec0*/  FADD.FTZ R159, R159, R164 ;  /* 0x000000a49f9f7221 */ /* 0x000fe20000010000 */
[----:B------:R-:W-:-:S02]  /*8ed0*/  SHF.R.U32.HI R243, RZ, 0x18, R185 ;  /* 0x00000018fff37819 */ /* 0x000fc400000116b9 */
[----:B------:R-:W-:Y:S01]  /*8ee0*/  PRMT R21, R21, 0x5410, R240 ;  /* 0x0000541015157816 */ /* 0x000fe200000000f0 */
[----:B------:R-:W-:Y:S01]  /*8ef0*/  FADD.FTZ R218, R218, R159 ;  /* 0x0000009fdada7221 */ /* 0x000fe20000010000 */
[----:B------:R-:W-:Y:S01]  /*8f00*/  PRMT R240, R216, 0x5410, R221 ;  /* 0x00005410d8f07816 */ /* 0x000fe200000000dd */
[----:B------:R-:W-:Y:S01]  /*8f10*/  @!P1 HFMA2.BF16_V2 R23, -RZ.H0_H0, RZ.H0_H0, -R219.H0_H0 ;  /* 0x200000ffff179231 */ /* 0x000fe200003409db */
[----:B------:R-:W-:Y:S01]  /*8f20*/  @!P0 PRMT R216, R28, 0x5410, RZ ;  /* 0x000054101cd88816 */ /* 0x000fe200000000ff */
[----:B------:R-:W-:Y:S01]  /*8f30*/  FADD.FTZ R218, R217, R218 ;  /* 0x000000dad9da7221 */ /* 0x000fe20000010000 */
[----:B------:R-:W-:Y:S02]  /*8f40*/  LOP3.LUT R13, R13, 0xff, RZ, 0xc0, !PT ;  /* 0x000000ff0d0d7812 */ /* 0x000fe400078ec0ff */
[----:B------:R-:W-:Y:S01]  /*8f50*/  ISETP.LE.U32.AND P0, PT, R243, UR8, PT ;  /* 0x00000008f3007c0c */ /* 0x000fe2000bf03070 */
[----:B------:R-:W-:Y:S01]  /*8f60*/  FADD.FTZ R211, R211, R218 ;  /* 0x000000dad3d37221 */ /* 0x000fe20000010000 */
[----:B------:R-:W-:-:S02]  /*8f70*/  PRMT R126, R13, 0x5410, R14 ;  /* 0x000054100d7e7816 */ /* 0x000fc4000000000e */
[----:B------:R-:W-:Y:S02]  /*8f80*/  LOP3.LUT R14, R99, 0xff00ff, RZ, 0xc0, !PT ;  /* 0x00ff00ff630e7812 */ /* 0x000fe400078ec0ff */
[----:B------:R-:W-:Y:S02]  /*8f90*/  PRMT R242, R219, 0x5410, R224 ;  /* 0x00005410dbf27816 */ /* 0x000fe400000000e0 */
[----:B------:R-:W-:Y:S02]  /*8fa0*/  @!P1 PRMT R219, R23, 0x5410, RZ ;  /* 0x0000541017db9816 */ /* 0x000fe400000000ff */
[--C-:B------:R-:W-:Y:S02]  /*8fb0*/  HSET2.LE.AND R14, R14, R183.reuse, PT ;  /* 0x000000b70e0e7233 */ /* 0x100fe40003803000 */
[----:B------:R-:W-:Y:S01]  /*8fc0*/  LOP3.LUT R20, R20, 0xffff, RZ, 0xc0, !PT ;  /* 0x0000ffff14147812 */ /* 0x000fe200078ec0ff */
[----:B------:R-:W-:Y:S01]  /*8fd0*/  @!P0 HFMA2.BF16_V2 R22, -RZ.H0_H0, RZ.H0_H0, -R224.H0_H0 ;  /* 0x200000ffff168231 */ /* 0x000fe200003409e0 */
[----:B------:R-:W-:-:S02]  /*8fe0*/  HSET2.LE.AND R23, R10, R183, PT ;  /* 0x000000b70a177233 */ /* 0x000fc40003803000 */
[----:B------:R-:W-:Y:S01]  /*8ff0*/  LOP3.LUT R31, R247, R14, RZ, 0xc0, !PT ;  /* 0x0000000ef71f7212 */ /* 0x000fe200078ec0ff */
[----:B------:R-:W-:Y:S01]  /*9000*/  IMAD.IADD R247, R5, 0x1, R244 ;  /* 0x0000000105f77824 */ /* 0x000fe200078e02f4 */
[----:B------:R-:W-:Y:S02]  /*9010*/  @!P0 PRMT R224, R22, 0x5410, RZ ;  /* 0x0000541016e08816 */ /* 0x000fe400000000ff */
[--C-:B------:R-:W-:Y:S02]  /*9020*/  HSET2.LE.AND R14, R9, R183.reuse, PT ;  /* 0x000000b7090e7233 */ /* 0x100fe40003803000 */
[----:B------:R-:W-:Y:S02]  /*9030*/  ISETP.LE.U32.AND P0, PT, R20, UR8, PT ;  /* 0x0000000814007c0c */ /* 0x000fe4000bf03070 */
[----:B------:R-:W-:Y:S02]  /*9040*/  LOP3.LUT R28, R230, R23, RZ, 0xc0, !PT ;  /* 0x00000017e61c7212 */ /* 0x000fe400078ec0ff */
[----:B------:R-:W-:-:S02]  /*9050*/  HSET2.LE.AND R9, R21, R183, PT ;  /* 0x000000b715097233 */ /* 0x000fc40003803000 */
[----:B------:R-:W1:Y:S01]  /*9060*/  LDSM.16.MT88.4 R20, [R247+0x6000] ;  /* 0x00600000f714783b */ /* 0x000e620000004200 */
[--C-:B------:R-:W-:Y:S02]  /*9070*/  HSET2.LE.AND R30, R8, R183.reuse, PT ;  /* 0x000000b7081e7233 */ /* 0x100fe40003803000 */
[----:B------:R-:W-:Y:S02]  /*9080*/  LOP3.LUT R9, R241, R9, RZ, 0xc0, !PT ;  /* 0x00000009f1097212 */ /* 0x000fe400078ec0ff */
[----:B------:R-:W-:Y:S02]  /*9090*/  HSET2.LE.AND R13, R250, R183, PT ;  /* 0x000000b7fa0d7233 */ /* 0x000fe40003803000 */
[----:B------:R-:W-:Y:S01]  /*90a0*/  LOP3.LUT R241, R187, 0xffff, RZ, 0xc0, !PT ;  /* 0x0000ffffbbf17812 */ /* 0x000fe200078ec0ff */
[----:B------:R-:W-:Y:S01]  /*90b0*/  @!P0 HFMA2.BF16_V2 R34, -RZ.H0_H0, RZ.H0_H0, -R135.H0_H0 ;  /* 0x200000ffff228231 */ /* 0x000fe20000340987 */
[----:B------:R-:W-:Y:S02]  /*90c0*/  PRMT R8, R225, 0x5410, R226 ;  /* 0x00005410e1087816 */ /* 0x000fe400000000e2 */
[----:B------:R-:W-:-:S02]  /*90d0*/  SHF.R.U32.HI R241, RZ, 0x8, R241 ;  /* 0x00000008fff17819 */ /* 0x000fc400000116f1 */
[----:B------:R-:W-:Y:S02]  /*90e0*/  LOP3.LUT R10, R8, R13, RZ, 0xc0, !PT ;  /* 0x0000000d080a7212 */ /* 0x000fe400078ec0ff */
[----:B------:R-:W-:Y:S02]  /*90f0*/  @!P6 PRMT R225, R29, 0x5410, RZ ;  /* 0x000054101de1e816 */ /* 0x000fe400000000ff */
[----:B------:R-:W-:Y:S02]  /*9100*/  PRMT R8, R98, 0x5410, R245 ;  /* 0x0000541062087816 */ /* 0x000fe400000000f5 */
[----:B------:R-:W-:Y:S02]  /*9110*/  LOP3.LUT R29, R127, R14, RZ, 0xc0, !PT ;  /* 0x0000000e7f1d7212 */ /* 0x000fe400078ec0ff */
[----:B------:R-:W-:Y:S02]  /*9120*/  LOP3.LUT R98, R11, 0xff00ff, RZ, 0xc0, !PT ;  /* 0x00ff00ff0b627812 */ /* 0x000fe400078ec0ff */
[----:B------:R-:W-:-:S02]  /*9130*/  PRMT R14, R12, 0x5410, R241 ;  /* 0x000054100c0e7816 */ /* 0x000fc400000000f1 */
[----:B------:R-:W-:Y:S02]  /*9140*/  ISETP.LE.U32.AND P1, PT, R125, UR8, PT ;  /* 0x000000087d007c0c */ /* 0x000fe4000bf23070 */
[--C-:B------:R-:W-:Y:S02]  /*9150*/  HSET2.LE.AND R12, R98, R183.reuse, PT ;  /* 0x000000b7620c7233 */ /* 0x100fe40003803000 */
[----:B------:R-:W-:Y:S02]  /*9160*/  HSET2.LE.AND R11, R14, R183, PT ;  /* 0x000000b70e0b7233 */ /* 0x000fe40003803000 */
[----:B------:R-:W-:Y:S02]  /*9170*/  LOP3.LUT R14, R15, R252, RZ, 0xc0, !PT ;  /* 0x000000fc0f0e7212 */ /* 0x000fe400078ec0ff */
[----:B------:R-:W-:Y:S02]  /*9180*/  LOP3.LUT R15, R249, R12, RZ, 0xc0, !PT ;  /* 0x0000000cf90f7212 */ /* 0x000fe400078ec0ff */
[----:B------:R-:W-:-:S02]  /*9190*/  LOP3.LUT R12, R246, R11, RZ, 0xc0, !PT ;  /* 0x0000000bf60c7212 */ /* 0x000fc400078ec0ff */
[----:B------:R-:W-:Y:S01]  /*91a0*/  F2FP.BF16.F32.PACK_AB R11, R227, R228 ;  /* 0x000000e4e30b723e */ /* 0x000fe200000010ff */
[----:B------:R-:W-:Y:S01]  /*91b0*/  @!P1 HFMA2.BF16_V2 R35, -RZ.H0_H0, RZ.H0_H0, -R49.H0_H0 ;  /* 0x200000ffff239231 */ /* 0x000fe20000340931 */
[----:B------:R-:W-:Y:S01]  /*91c0*/  LOP3.LUT R30, R97, R30, RZ, 0xc0, !PT ;  /* 0x0000001e611e7212 */ /* 0x000fe200078ec0ff */
[----:B------:R-:W-:Y:S01]  /*91d0*/  FADD.FTZ R228, R228, R207 ;  /* 0x000000cfe4e47221 */ /* 0x000fe20000010000 */
[C---:B------:R-:W-:Y:S02]  /*91e0*/  PRMT R187, R11.reuse, 0x7610, R187 ;  /* 0x000076100bbb7816 */ /* 0x040fe400000000bb */
[----:B------:R-:W-:Y:S02]  /*91f0*/  PRMT R230, R11, 0x7632, R230 ;  /* 0x000076320be67816 */ /* 0x000fe400000000e6 */
[----:B------:R-:W-:Y:S01]  /*9200*/  HSET2.LE.AND R11, R96, R183, PT ;  /* 0x000000b7600b7233 */ /* 0x000fe20003803000 */
[----:B------:R-:W-:Y:S01]  /*9210*/  @P5 HFMA2.BF16_V2 R37, -RZ.H0_H0, RZ.H0_H0, -R187.H0_H0 ;  /* 0x200000ffff255231 */ /* 0x000fe200003409bb */
[----:B------:R-:W-:Y:S01]  /*9220*/  PRMT R96, R187, 0x5410, R230 ;  /* 0x00005410bb607816 */ /* 0x000fe200000000e6 */
[----:B------:R-:W-:Y:S01]  /*9230*/  @P4 HFMA2.BF16_V2 R36, -RZ.H0_H0, RZ.H0_H0, -R230.H0_H0 ;  /* 0x200000ffff244231 */ /* 0x000fe200003409e6 */
[----:B------:R-:W-:-:S02]  /*9240*/  HSET2.LE.AND R13, R126, R183, PT ;  /* 0x000000b77e0d7233 */ /* 0x000fc40003803000 */
[----:B------:R-:W-:Y:S01]  /*9250*/  LOP3.LUT R11, R96, R11, RZ, 0xc0, !PT ;  /* 0x0000000b600b7212 */ /* 0x000fe200078ec0ff */
[-C--:B-1----:R-:W-:Y:S01]  /*9260*/  HMMA.16816.F32.BF16 R124, R128, R20.reuse, RZ ;  /* 0x00000014807c723c */ /* 0x082fe200000418ff */
[----:B------:R-:W-:Y:S02]  /*9270*/  HSET2.LE.AND R8, R8, R183, PT ;  /* 0x000000b708087233 */ /* 0x000fe40003803000 */
[----:B------:R-:W-:Y:S02]  /*9280*/  LOP3.LUT R13, R248, R13, RZ, 0xc0, !PT ;  /* 0x0000000df80d7212 */ /* 0x000fe400078ec0ff */
[----:B------:R-:W-:Y:S02]  /*9290*/  @!P1 PRMT R49, R35, 0x5410, RZ ;  /* 0x0000541023319816 */ /* 0x000fe400000000ff */
[----:B------:R-:W-:Y:S01]  /*92a0*/  LOP3.LUT R8, R251, R8, RZ, 0xc0, !PT ;  /* 0x00000008fb087212 */ /* 0x000fe200078ec0ff */
[----:B------:R-:W-:Y:S01]  /*92b0*/  HMMA.16816.F32.BF16 R96, R100, R20, RZ ;  /* 0x000000146460723c */ /* 0x000fe200000418ff */
[----:B------:R-:W-:-:S02]  /*92c0*/  ISETP.LE.U32.AND P1, PT, R167, UR8, PT ;  /* 0x00000008a7007c0c */ /* 0x000fc4000bf23070 */
[----:B------:R-:W-:Y:S02]  /*92d0*/  LOP3.LUT R241, R241, 0xffff, RZ, 0xc0, !PT ;  /* 0x0000fffff1f17812 */ /* 0x000fe400078ec0ff */
[----:B------:R-:W-:Y:S02]  /*92e0*/  @!P0 PRMT R135, R34, 0x5410, RZ ;  /* 0x0000541022878816 */ /* 0x000fe400000000ff */
[----:B------:R-:W-:Y:S01]  /*92f0*/  ISETP.LE.U32.AND P0, PT, R241, UR8, PT ;  /* 0x00000008f1007c0c */ /* 0x000fe2000bf03070 */
[-C--:B------:R-:W-:Y:S01]  /*9300*/  HMMA.16816.F32.BF16 R100, R100, R22.reuse, RZ ;  /* 0x000000166464723c */ /* 0x080fe200000418ff */
[----:B------:R-:W-:Y:S02]  /*9310*/  LOP3.LUT R245, R245, 0xffff, RZ, 0xc0, !PT ;  /* 0x0000fffff5f57812 */ /* 0x000fe400078ec0ff */
[----:B------:R-:W-:Y:S02]  /*9320*/  @P3 PRMT R226, R38, 0x5410, RZ ;  /* 0x0000541026e23816 */ /* 0x000fe400000000ff */
[----:B------:R-:W-:Y:S01]  /*9330*/  ISETP.LE.U32.AND P3, PT, R245, UR8, PT ;  /* 0x00000008f5007c0c */ /* 0x000fe2000bf63070 */
[----:B------:R-:W-:Y:S01]  /*9340*/  @!P1 HFMA2.BF16_V2 R6, -RZ.H0_H0, RZ.H0_H0, -R139.H0_H0 ;  /* 0x200000ffff069231 */ /* 0x000fe2000034098b */
[----:B------:R-:W-:Y:S01]  /*9350*/  @P4 PRMT R230, R36, 0x5410, RZ ;  /* 0x0000541024e64816 */ /* 0x000fe200000000ff */
[----:B------:R-:W-:Y:S01]  /*9360*/  HMMA.16816.F32.BF16 R128, R128, R22, RZ ;  /* 0x000000168080723c */ /* 0x000fe200000418ff */
[----:B------:R-:W1:Y:S01]  /*9370*/  LDSM.16.MT88.4 R20, [R247+0x6800] ;  /* 0x00680000f714783b */ /* 0x000e620000004200 */
[----:B------:R-:W-:-:S02]  /*9380*/  SHF.R.U32.HI R191, RZ, 0x3, R194 ;  /* 0x00000003ffbf7819 */ /* 0x000fc400000116c2 */
[----:B------:R-:W-:Y:S01]  /*9390*/  @!P1 PRMT R139, R6, 0x5410, RZ ;  /* 0x00005410068b9816 */ /* 0x000fe200000000ff */
[----:B------:R-:W-:-:S05]  /*93a0*/  @!P0 HFMA2.BF16_V2 R4, -RZ.H0_H0, RZ.H0_H0, -R157.H0_H0 ;  /* 0x200000ffff048231 */ /* 0x000fca000034099d */
[----:B------:R-:W-:Y:S01]  /*93b0*/  @!P0 PRMT R157, R4, 0x5410, RZ ;  /* 0x00005410049d8816 */ /* 0x000fe200000000ff */
[----:B------:R-:W-:Y:S02]  /*93c0*/  IMAD.U32 R4, RZ, RZ, UR25 ;  /* 0x00000019ff047e24 */ /* 0x000fe4000f8e00ff */
[----:B------:R-:W-:-:S05]  /*93d0*/  @!P3 HFMA2.BF16_V2 R32, -RZ.H0_H0, RZ.H0_H0, -R199.H0_H0 ;  /* 0x200000ffff20b231 */ /* 0x000fca00003409c7 */
[----:B------:R-:W-:Y:S01]  /*93e0*/  @!P3 PRMT R199, R32, 0x5410, RZ ;  /* 0x0000541020c7b816 */ /* 0x000fe200000000ff */
[C---:B-1----:R-:W-:Y:S08]  /*93f0*/  HMMA.16816.F32.BF16 R96, R16.reuse, R20, R96 ;  /* 0x000000141060723c */ /* 0x042ff00000041860 */
[----:B------:R-:W-:Y:S01]  /*9400*/  HMMA.16816.F32.BF16 R100, R16, R22, R100 ;  /* 0x000000161064723c */ /* 0x000fe20000041864 */
[----:B------:R-:W1:Y:S07]  /*9410*/  LDSM.16.MT88.4 R16, [R232+0x7000] ;  /* 0x00700000e810783b */ /* 0x000e6e0000004200 */
[C---:B------:R-:W-:Y:S08]  /*9420*/  HMMA.16816.F32.BF16 R124, R24.reuse, R20, R124 ;  /* 0x00000014187c723c */ /* 0x040ff0000004187c */
[----:B------:R-:W-:Y:S01]  /*9430*/  HMMA.16816.F32.BF16 R128, R24, R22, R128 ;  /* 0x000000161880723c */ /* 0x000fe20000041880 */
[----:B------:R-:W2:Y:S04]  /*9440*/  LDSM.16.MT88.4 R24, [R244+0x7000] ;  /* 0x00700000f418783b */ /* 0x000ea80000004200 */
[----:B------:R-:W3:Y:S03]  /*9450*/  LDSM.16.MT88.4 R20, [R222+0x7000] ;  /* 0x00700000de14783b */ /* 0x000ee60000004200 */
[-C--:B-1----:R-:W-:Y:S08]  /*9460*/  HMMA.16816.F32.BF16 R92, R28, R16.reuse, R92 ;  /* 0x000000101c5c723c */ /* 0x082ff0000004185c */
[----:B------:R-:W-:Y:S08]  /*9470*/  HMMA.16816.F32.BF16 R68, R12, R16, R68 ;  /* 0x000000100c44723c */ /* 0x000ff00000041844 */
[-C--:B------:R-:W-:Y:S08]  /*9480*/  HMMA.16816.F32.BF16 R104, R28, R18.reuse, R104 ;  /* 0x000000121c68723c */ /* 0x080ff00000041868 */
[----:B------:R-:W-:Y:S01]  /*9490*/  HMMA.16816.F32.BF16 R72, R12, R18, R72 ;  /* 0x000000120c48723c */ /* 0x000fe20000041848 */
[----:B------:R-:W1:Y:S07]  /*94a0*/  LDSM.16.MT88.4 R16, [R247+0x7000] ;  /* 0x00700000f710783b */ /* 0x000e6e0000004200 */
[C---:B--2---:R-:W-:Y:S08]  /*94b0*/  HMMA.16816.F32.BF16 R116, R28.reuse, R24, R116 ;  /* 0x000000181c74723c */ /* 0x044ff00000041874 */
[C---:B------:R-:W-:Y:S08]  /*94c0*/  HMMA.16816.F32.BF16 R120, R28.reuse, R26, R120 ;  /* 0x0000001a1c78723c */ /* 0x040ff00000041878 */
[C---:B---3--:R-:W-:Y:S08]  /*94d0*/  HMMA.16816.F32.BF16 R108, R28.reuse, R20, R108 ;  /* 0x000000141c6c723c */ /* 0x048ff0000004186c */
[----:B------:R-:W-:Y:S08]  /*94e0*/  HMMA.16816.F32.BF16 R112, R28, R22, R112 ;  /* 0x000000161c70723c */ /* 0x000ff00000041870 */
[----:B------:R-:W-:Y:S08]  /*94f0*/  HMMA.16816.F32.BF16 R84, R12, R24, R84 ;  /* 0x000000180c54723c */ /* 0x000ff00000041854 */
[C---:B-1----:R-:W-:Y:S08]  /*9500*/  HMMA.16816.F32.BF16 R124, R28.reuse, R16, R124 ;  /* 0x000000101c7c723c */ /* 0x042ff0000004187c */
[----:B------:R-:W-:Y:S01]  /*9510*/  HMMA.16816.F32.BF16 R128, R28, R18, R128 ;  /* 0x000000121c80723c */ /* 0x000fe20000041880 */
[----:B------:R-:W-:-:S07]  /*9520*/  LOP3.LUT R28, R231, 0xff00ff, RZ, 0xc0, !PT ;  /* 0x00ff00ffe71c7812 */ /* 0x000fce00078ec0ff */
[C---:B------:R-:W-:Y:S01]  /*9530*/  HMMA.16816.F32.BF16 R88, R12.reuse, R26, R88 ;  /* 0x0000001a0c58723c */ /* 0x040fe20000041858 */
[----:B------:R-:W1:Y:S07]  /*9540*/  LDSM.16.MT88.4 R24, [R232+0x7800] ;  /* 0x00780000e818783b */ /* 0x000e6e0000004200 */
[C---:B------:R-:W-:Y:S08]  /*9550*/  HMMA.16816.F32.BF16 R96, R12.reuse, R16, R96 ;  /* 0x000000100c60723c */ /* 0x040ff00000041860 */
[C---:B------:R-:W-:Y:S08]  /*9560*/  HMMA.16816.F32.BF16 R76, R12.reuse, R20, R76 ;  /* 0x000000140c4c723c */ /* 0x040ff0000004184c */
[C---:B------:R-:W-:Y:S01]  /*9570*/  HMMA.16816.F32.BF16 R80, R12.reuse, R22, R80 ;  /* 0x000000160c50723c */ /* 0x040fe20000041850 */
[----:B------:R-:W2:Y:S07]  /*9580*/  LDSM.16.MT88.4 R20, [R222+0x7800] ;  /* 0x00780000de14783b */ /* 0x000eae0000004200 */
[----:B------:R-:W-:Y:S01]  /*9590*/  HMMA.16816.F32.BF16 R100, R12, R18, R100 ;  /* 0x000000120c64723c */ /* 0x000fe20000041864 */
[----:B------:R-:W3:Y:S04]  /*95a0*/  LDSM.16.MT88.4 R16, [R244+0x7800] ;  /* 0x00780000f410783b */ /* 0x000ee80000004200 */
[----:B------:R-:W4:Y:S03]  /*95b0*/  LDSM.16.MT88.4 R12, [R247+0x7800] ;  /* 0x00780000f70c783b */ /* 0x000f260000004200 */
[C---:B-1----:R-:W-:Y:S08]  /*95c0*/  HMMA.16816.F32.BF16 R92, R8.reuse, R24, R92 ;  /* 0x00000018085c723c */ /* 0x042ff0000004185c */
[C---:B------:R-:W-:Y:S08]  /*95d0*/  HMMA.16816.F32.BF16 R104, R8.reuse, R26, R104 ;  /* 0x0000001a0868723c */ /* 0x040ff00000041868 */
[C---:B--2---:R-:W-:Y:S08]  /*95e0*/  HMMA.16816.F32.BF16 R108, R8.reuse, R20, R108 ;  /* 0x00000014086c723c */ /* 0x044ff0000004186c */
[C---:B---3--:R-:W-:Y:S08]  /*95f0*/  HMMA.16816.F32.BF16 R116, R8.reuse, R16, R116 ;  /* 0x000000100874723c */ /* 0x048ff00000041874 */
[C---:B------:R-:W-:Y:S08]  /*9600*/  HMMA.16816.F32.BF16 R120, R8.reuse, R18, R120 ;  /* 0x000000120878723c */ /* 0x040ff00000041878 */
[C---:B----4-:R-:W-:Y:S08]  /*9610*/  HMMA.16816.F32.BF16 R124, R8.reuse, R12, R124 ;  /* 0x0000000c087c723c */ /* 0x050ff0000004187c */
[C---:B------:R-:W-:Y:S08]  /*9620*/  HMMA.16816.F32.BF16 R112, R8.reuse, R22, R112 ;  /* 0x000000160870723c */ /* 0x040ff00000041870 */
[----:B------:R-:W-:Y:S01]  /*9630*/  HMMA.16816.F32.BF16 R128, R8, R14, R128 ;  /* 0x0000000e0880723c */ /* 0x000fe20000041880 */
[----:B------:R-:W-:-:S02]  /*9640*/  PRMT R8, R187, 0x7632, R8 ;  /* 0x00007632bb087816 */ /* 0x000fc40000000008 */
[--C-:B------:R-:W-:Y:S02]  /*9650*/  HSET2.LE.AND R10, R186, R183.reuse, PT ;  /* 0x000000b7ba0a7233 */ /* 0x100fe40003803000 */
[----:B------:R-:W-:Y:S02]  /*9660*/  LOP3.LUT R8, R8, 0xff, RZ, 0xc0, !PT ;  /* 0x000000ff08087812 */ /* 0x000fe400078ec0ff */
[----:B------:R-:W-:Y:S02]  /*9670*/  HSET2.LE.AND R11, R28, R183, PT ;  /* 0x000000b71c0b7233 */ /* 0x000fe40003803000 */
[----:B------:R-:W-:Y:S02]  /*9680*/  ISETP.LE.U32.AND P6, PT, R8, UR8, PT ;  /* 0x0000000808007c0c */ /* 0x000fe4000bfc3070 */
[----:B------:R-:W-:Y:S02]  /*9690*/  SHF.R.U32.HI R8, RZ, 0x10, R185 ;  /* 0x00000010ff087819 */ /* 0x000fe400000116b9 */
[----:B------:R-:W-:-:S02]  /*96a0*/  LOP3.LUT R185, R185, 0xffff, RZ, 0xc0, !PT ;  /* 0x0000ffffb9b97812 */ /* 0x000fc400078ec0ff */
[----:B------:R-:W-:Y:S02]  /*96b0*/  LOP3.LUT R8, R8, 0xff, RZ, 0xc0, !PT ;  /* 0x000000ff08087812 */ /* 0x000fe400078ec0ff */
[----:B------:R-:W-:Y:S02]  /*96c0*/  SHF.R.U32.HI R185, RZ, 0x8, R185 ;  /* 0x00000008ffb97819 */ /* 0x000fe400000116b9 */
[----:B------:R-:W-:Y:S02]  /*96d0*/  PRMT R8, R8, 0x5410, R243 ;  /* 0x0000541008087816 */ /* 0x000fe400000000f3 */
[----:B------:R-:W-:Y:S01]  /*96e0*/  PRMT R238, R238, 0x5410, R185 ;  /* 0x00005410eeee7816 */ /* 0x000fe200000000b9 */
[----:B------:R-:W-:Y:S01]  /*96f0*/  @!P6 HFMA2.BF16_V2 R7, -RZ.H0_H0, RZ.H0_H0, -R176.H0_H0 ;  /* 0x200000ffff07e231 */ /* 0x000fe200003409b0 */
[----:B------:R-:W-:Y:S02]  /*9700*/  LOP3.LUT R10, R229, R10, RZ, 0xc0, !PT ;  /* 0x0000000ae50a7212 */ /* 0x000fe400078ec0ff */
[----:B------:R-:W-:-:S02]  /*9710*/  LOP3.LUT R11, R236, R11, RZ, 0xc0, !PT ;  /* 0x0000000bec0b7212 */ /* 0x000fc400078ec0ff */
[--C-:B------:R-:W-:Y:S02]  /*9720*/  HSET2.LE.AND R9, R238, R183.reuse, PT ;  /* 0x000000b7ee097233 */ /* 0x100fe40003803000 */
[----:B------:R-:W-:Y:S02]  /*9730*/  HSET2.LE.AND R183, R8, R183, PT ;  /* 0x000000b708b77233 */ /* 0x000fe40003803000 */
[----:B------:R-:W-:Y:S01]  /*9740*/  @!P6 PRMT R176, R7, 0x5410, RZ ;  /* 0x0000541007b0e816 */ /* 0x000fe200000000ff */
[----:B------:R-:W-:Y:S01]  /*9750*/  IMAD.U32 R7, RZ, RZ, UR6 ;  /* 0x00000006ff077e24 */ /* 0x000fe2000f8e00ff */
[----:B------:R-:W-:Y:S02]  /*9760*/  LOP3.LUT R8, R240, R9, RZ, 0xc0, !PT ;  /* 0x00000009f0087212 */ /* 0x000fe400078ec0ff */
[----:B------:R-:W-:Y:S02]  /*9770*/  LOP3.LUT R9, R242, R183, RZ, 0xc0, !PT ;  /* 0x000000b7f2097212 */ /* 0x000fe400078ec0ff */
[----:B------:R-:W-:-:S02]  /*9780*/  LOP3.LUT R185, R185, 0xffff, RZ, 0xc0, !PT ;  /* 0x0000ffffb9b97812 */ /* 0x000fc400078ec0ff */
[----:B------:R-:W-:Y:S02]  /*9790*/  @P5 PRMT R187, R37, 0x5410, RZ ;  /* 0x0000541025bb5816 */ /* 0x000fe400000000ff */
[----:B------:R-:W-:Y:S01]  /*97a0*/  ISETP.LE.U32.AND P5, PT, R185, UR8, PT ;  /* 0x00000008b9007c0c */ /* 0x000fe2000bfa3070 */
[----:B------:R-:W-:Y:S01]  /*97b0*/  HMMA.16816.F32.BF16 R76, R8, R20, R76 ;  /* 0x00000014084c723c */ /* 0x000fe2000004184c */
[----:B------:R-:W-:-:S04]  /*97c0*/  IMAD.WIDE R20, R7, 0x2, R188 ;  /* 0x0000000207147825 */ /* 0x000fc800078e02bc */
[----:B------:R-:W-:Y:S01]  /*97d0*/  IMAD.U32 R7, RZ, RZ, UR25 ;  /* 0x00000019ff077e24 */ /* 0x000fe2000f8e00ff */
[----:B------:R-:W-:Y:S02]  /*97e0*/  STG.E.U16 desc[UR28][R20.64], R149 ;  /* 0x0000009514007986 */ /* 0x000fe4000c10151c */
[C---:B------:R-:W-:Y:S01]  /*97f0*/  HMMA.16816.F32.BF16 R84, R8.reuse, R16, R84 ;  /* 0x000000100854723c */ /* 0x040fe20000041854 */
[----:B------:R-:W-:Y:S01]  /*9800*/  IMAD.WIDE R6, R7, 0x70, R20 ;  /* 0x0000007007067825 */ /* 0x000fe200078e0214 */
[----:B------:R-:W-:Y:S03]  /*9810*/  STG.E.U16 desc[UR28][R20.64+0x2], R148 ;  /* 0x0000029414007986 */ /* 0x000fe6000c10151c */
[----:B------:R-:W-:Y:S02]  /*9820*/  @!P5 HFMA2.BF16_V2 R33, -RZ.H0_H0, RZ.H0_H0, -R221.H0_H0 ;  /* 0x200000ffff21d231 */ /* 0x000fe400003409dd */
[----:B------:R-:W-:Y:S01]  /*9830*/  IMAD.U32 R17, RZ, RZ, UR25 ;  /* 0x00000019ff117e24 */ /* 0x000fe2000f8e00ff */
[----:B------:R-:W-:Y:S01]  /*9840*/  STG.E.U16 desc[UR28][R6.64], R146 ;  /* 0x0000009206007986 */ /* 0x000fe2000c10151c */
[----:B------:R-:W-:Y:S01]  /*9850*/  HMMA.16816.F32.BF16 R88, R8, R18, R88 ;  /* 0x000000120858723c */ /* 0x000fe20000041858 */
[----:B------:R-:W-:-:S02]  /*9860*/  IMAD.U32 R19, RZ, RZ, UR6 ;  /* 0x00000006ff137e24 */ /* 0x000fc4000f8e00ff */
[----:B------:R1:W-:Y:S01]  /*9870*/  STG.E.U16 desc[UR28][R6.64+0x2], R139 ;  /* 0x0000028b06007986 */ /* 0x0003e2000c10151c */
[----:B------:R-:W-:Y:S01]  /*9880*/  IMAD.WIDE R16, R17, -0x70, R6 ;  /* 0xffffff9011107825 */ /* 0x000fe200078e0206 */
[----:B------:R-:W-:-:S03]  /*9890*/  @!P5 PRMT R221, R33, 0x5410, RZ ;  /* 0x0000541021ddd816 */ /* 0x000fc600000000ff */
[----:B------:R-:W-:Y:S01]  /*98a0*/  HMMA.16816.F32.BF16 R96, R8, R12, R96 ;  /* 0x0000000c0860723c */ /* 0x000fe20000041860 */
[----:B------:R-:W-:-:S05]  /*98b0*/  IMAD.WIDE R12, R19, 0x2, R6 ;  /* 0x00000002130c7825 */ /* 0x000fca00078e0206 */
[----:B------:R-:W-:Y:S02]  /*98c0*/  STG.E.U16 desc[UR28][R12.64], R56 ;  /* 0x000000380c007986 */ /* 0x000fe4000c10151c */
[C---:B------:R-:W-:Y:S02]  /*98d0*/  HMMA.16816.F32.BF16 R68, R8.reuse, R24, R68 ;  /* 0x000000180844723c */ /* 0x040fe40000041844 */
[----:B------:R-:W-:Y:S04]  /*98e0*/  STG.E.U16 desc[UR28][R12.64+0x2], R55 ;  /* 0x000002370c007986 */ /* 0x000fe8000c10151c */
[----:B------:R-:W-:Y:S02]  /*98f0*/  STG.E.U16 desc[UR28][R188.64+0x10], R134 ;  /* 0x00001086bc007986 */ /* 0x000fe4000c10151c */
[----:B------:R-:W-:Y:S02]  /*9900*/  HMMA.16816.F32.BF16 R72, R8, R26, R72 ;  /* 0x0000001a0848723c */ /* 0x000fe40000041848 */
[----:B------:R-:W-:Y:S01]  /*9910*/  STG.E.U16 desc[UR28][R188.64+0x12], R67 ;  /* 0x00001243bc007986 */ /* 0x000fe2000c10151c */
[----:B-1----:R-:W-:-:S03]  /*9920*/  IMAD.U32 R7, RZ, RZ, UR25 ;  /* 0x00000019ff077e24 */ /* 0x002fc6000f8e00ff */
[----:B------:R-:W-:Y:S02]  /*9930*/  STG.E.U16 desc[UR28][R16.64+0x10], R66 ;  /* 0x0000104210007986 */ /* 0x000fe4000c10151c */
[C---:B------:R-:W-:Y:S01]  /*9940*/  HMMA.16816.F32.BF16 R80, R8.reuse, R22, R80 ;  /* 0x000000160850723c */ /* 0x040fe20000041850 */
[----:B------:R-:W-:Y:S01]  /*9950*/  IMAD.WIDE R6, R7, 0x70, R16 ;  /* 0x0000007007067825 */ /* 0x000fe200078e0210 */
[----:B------:R-:W-:Y:S04]  /*9960*/  STG.E.U16 desc[UR28][R16.64+0x12], R65 ;  /* 0x0000124110007986 */ /* 0x000fe8000c10151c */
[----:B------:R-:W-:Y:S02]  /*9970*/  STG.E.U16 desc[UR28][R6.64+0x10], R54 ;  /* 0x0000103606007986 */ /* 0x000fe4000c10151c */
[----:B------:R-:W-:Y:S01]  /*9980*/  HMMA.16816.F32.BF16 R100, R8, R14, R100 ;  /* 0x0000000e0864723c */ /* 0x000fe20000041864 */
[C---:B------:R-:W-:Y:S01]  /*9990*/  IMAD.WIDE R8, R4.reuse, -0x70, R6 ;  /* 0xffffff9004087825 */ /* 0x040fe200078e0206 */
[----:B------:R1:W-:Y:S04]  /*99a0*/  STG.E.U16 desc[UR28][R6.64+0x12], R53 ;  /* 0x0000123506007986 */ /* 0x0003e8000c10151c */
[----:B------:R-:W-:Y:S01]  /*99b0*/  STG.E.U16 desc[UR28][R12.64+0x12], R51 ;  /* 0x000012330c007986 */ /* 0x000fe2000c10151c */
[----:B------:R-:W-:-:S03]  /*99c0*/  IMAD.WIDE R10, R4, 0x70, R8 ;  /* 0x00000070040a7825 */ /* 0x000fc600078e0208 */
[----:B------:R-:W-:Y:S01]  /*99d0*/  STG.E.U16 desc[UR28][R12.64+0x10], R52 ;  /* 0x000010340c007986 */ /* 0x000fe2000c10151c */
[----:B------:R-:W-:-:S03]  /*99e0*/  IMAD.WIDE R14, R4, -0x70, R10 ;  /* 0xffffff90040e7825 */ /* 0x000fc600078e020a */
[----:B------:R-:W-:Y:S04]  /*99f0*/  STG.E.U16 desc[UR28][R188.64+0x20], R64 ;  /* 0x00002040bc007986 */ /* 0x000fe8000c10151c */
[----:B------:R-:W-:Y:S04]  /*9a00*/  STG.E.U16 desc[UR28][R188.64+0x22], R63 ;  /* 0x0000223fbc007986 */ /* 0x000fe8000c10151c */
[----:B------:R-:W-:Y:S04]  /*9a10*/  STG.E.U16 desc[UR28][R8.64+0x20], R62 ;  /* 0x0000203e08007986 */ /* 0x000fe8000c10151c */
[----:B------:R2:W-:Y:S01]  /*9a20*/  STG.E.U16 desc[UR28][R8.64+0x22], R61 ;  /* 0x0000223d08007986 */ /* 0x0005e2000c10151c */
[----:B-1----:R-:W-:-:S03]  /*9a30*/  IMAD.WIDE R6, R4, 0x70, R14 ;  /* 0x0000007004067825 */ /* 0x002fc600078e020e */
[----:B------:R-:W-:Y:S04]  /*9a40*/  STG.E.U16 desc[UR28][R10.64+0x20], R50 ;  /* 0x000020320a007986 */ /* 0x000fe8000c10151c */
[----:B------:R1:W-:Y:S04]  /*9a50*/  STG.E.U16 desc[UR28][R10.64+0x22], R49 ;  /* 0x000022310a007986 */ /* 0x0003e8000c10151c */
[----:B------:R-:W-:Y:S04]  /*9a60*/  STG.E.U16 desc[UR28][R12.64+0x20], R48 ;  /* 0x000020300c007986 */ /* 0x000fe8000c10151c */
[----:B------:R-:W-:Y:S04]  /*9a70*/  STG.E.U16 desc[UR28][R12.64+0x22], R47 ;  /* 0x0000222f0c007986 */ /* 0x000fe8000c10151c */
[----:B------:R-:W-:Y:S04]  /*9a80*/  STG.E.U16 desc[UR28][R188.64+0x30], R60 ;  /* 0x0000303cbc007986 */ /* 0x000fe8000c10151c */
[----:B------:R-:W-:Y:S01]  /*9a90*/  STG.E.U16 desc[UR28][R188.64+0x32], R59 ;  /* 0x0000323bbc007986 */ /* 0x000fe2000c10151c */
[----:B--2---:R-:W-:-:S03]  /*9aa0*/  IMAD.WIDE R8, R4, -0x70, R6 ;  /* 0xffffff9004087825 */ /* 0x004fc600078e0206 */
        /* <DEDUP_REMOVED lines=31> */
[----:B------:R-:W-:Y:S01]  /*9ca0*/  STG.E.U16 desc[UR28][R8.64+0x62], R197 ;  /* 0x000062c508007986 */ /* 0x000fe2000c10151c */
[----:B-1----:R-:W-:-:S03]  /*9cb0*/  IMAD.WIDE R6, R4, 0x70, R14 ;  /* 0x0000007004067825 */ /* 0x002fc600078e020e */
[----:B------:R-:W-:Y:S01]  /*9cc0*/  STG.E.U16 desc[UR28][R10.64+0x60], R216 ;  /* 0x000060d80a007986 */ /* 0x000fe2000c10151c */
[----:B------:R-:W-:-:S03]  /*9cd0*/  FADD.FTZ R4, R227, R228 ;  /* 0x000000e4e3047221 */ /* 0x000fc60000010000 */
[----:B------:R-:W-:Y:S04]  /*9ce0*/  STG.E.U16 desc[UR28][R10.64+0x62], R221 ;  /* 0x000062dd0a007986 */ /* 0x000fe8000c10151c */
[----:B------:R-:W-:Y:S04]  /*9cf0*/  STG.E.U16 desc[UR28][R12.64+0x60], R219 ;  /* 0x000060db0c007986 */ /* 0x000fe8000c10151c */
[----:B------:R-:W-:Y:S04]  /*9d00*/  STG.E.U16 desc[UR28][R12.64+0x62], R224 ;  /* 0x000062e00c007986 */ /* 0x000fe8000c10151c */
[----:B------:R-:W-:Y:S04]  /*9d10*/  STG.E.U16 desc[UR28][R188.64+0x70], R225 ;  /* 0x000070e1bc007986 */ /* 0x000fe8000c10151c */
[----:B------:R-:W-:Y:S04]  /*9d20*/  STG.E.U16 desc[UR28][R188.64+0x72], R226 ;  /* 0x000072e2bc007986 */ /* 0x000fe8000c10151c */
[----:B------:R-:W-:Y:S04]  /*9d30*/  STG.E.U16 desc[UR28][R14.64+0x70], R187 ;  /* 0x000070bb0e007986 */ /* 0x000fe8000c10151c */
[----:B------:R-:W-:Y:S04]  /*9d40*/  STG.E.U16 desc[UR28][R14.64+0x72], R230 ;  /* 0x000072e60e007986 */ /* 0x000fe8000c10151c */
[----:B------:R-:W-:Y:S04]  /*9d50*/  STG.E.U16 desc[UR28][R6.64+0x70], R196 ;  /* 0x000070c406007986 */ /* 0x000fe8000c10151c */
[----:B------:R1:W-:Y:S04]  /*9d60*/  STG.E.U16 desc[UR28][R6.64+0x72], R193 ;  /* 0x000072c106007986 */ /* 0x0003e8000c10151c */
[----:B------:R2:W-:Y:S04]  /*9d70*/  STL [R1+0x78], R4 ;  /* 0x0000780401007387 */ /* 0x0005e80000100800 */
[----:B------:R3:W-:Y:S04]  /*9d80*/  STG.E.U16 desc[UR28][R12.64+0x70], R212 ;  /* 0x000070d40c007986 */ /* 0x0007e8000c10151c */
[----:B------:R3:W-:Y:S01]  /*9d90*/  STG.E.U16 desc[UR28][R12.64+0x72], R213 ;  /* 0x000072d50c007986 */ /* 0x0007e2000c10151c */
[----:B-1----:R-:W-:Y:S01]  /*9da0*/  FADD.FTZ R7, R190, R205 ;  /* 0x000000cdbe077221 */ /* 0x002fe20000010000 */
[----:B------:R-:W-:Y:S01]  /*9db0*/  FADD.FTZ R6, R210, R211 ;  /* 0x000000d3d2067221 */ /* 0x000fe20000010000 */
[----:B--2---:R-:W-:-:S03]  /*9dc0*/  FADD.FTZ R4, R220, R223 ;  /* 0x000000dfdc047221 */ /* 0x004fc60000010000 */
[----:B------:R3:W-:Y:S04]  /*9dd0*/  STL [R1+0x74], R7 ;  /* 0x0000740701007387 */ /* 0x0007e80000100800 */
[----:B------:R3:W-:Y:S04]  /*9de0*/  STL [R1+0x7c], R4 ;  /* 0x00007c0401007387 */ /* 0x0007e80000100800 */
[----:B------:R3:W-:Y:S01]  /*9df0*/  STL [R1+0x70], R6 ;  /* 0x0000700601007387 */ /* 0x0007e20000100800 */
[----:B------:R-:W-:Y:S05]  /*9e00*/  BRA.U !UP2, `(.L_x_1908) ;  /* 0x000000710a7c7547 */ /* 0x000fea000b800000 */
[----:B---3--:R-:W-:Y:S01]  /*9e10*/  IMAD.SHL.U32 R7, R191, 0x200, RZ ;  /* 0x00000200bf077824 */ /* 0x008fe200078e00ff */
[----:B------:R-:W-:Y:S01]  /*9e20*/  LOP3.LUT R6, R136, UR4, RZ, 0x3c, !PT ;  /* 0x0000000488067c12 */ /* 0x000fe2000f8e3cff */
[----:B------:R-:W-:Y:S01]  /*9e30*/  IMAD.MOV.U32 R137, RZ, RZ, R0 ;  /* 0x000000ffff897224 */ /* 0x000fe200078e0000 */
[----:B------:R-:W-:Y:S01]  /*9e40*/  LOP3.LUT R4, R42, UR4, RZ, 0x3c, !PT ;  /* 0x000000042a047c12 */ /* 0x000fe2000f8e3cff */
[----:B------:R-:W1:Y:S01]  /*9e50*/  S2UR UR15, SR_CgaCtaId ;  /* 0x00000000000f79c3 */ /* 0x000e620000008800 */
[----:B------:R-:W-:Y:S01]  /*9e60*/  LOP3.LUT R196, R40, 0x200, R7, 0xf8, !PT ;  /* 0x0000020028c47812 */ /* 0x000fe200078ef807 */
[----:B------:R2:W-:Y:S01]  /*9e70*/  STL [R1+0x2c], R6 ;  /* 0x00002c0601007387 */ /* 0x0005e20000100800 */
[----:B------:R-:W3:Y:S01]  /*9e80*/  LDCU UR16, c[0x0][0x440] ;  /* 0x00008800ff1077ac */ /* 0x000ee20008000800 */
[----:B------:R-:W-:Y:S01]  /*9e90*/  IMAD.MOV.U32 R187, RZ, RZ, 0x20 ;  /* 0x00000020ffbb7424 */ /* 0x000fe200078e00ff */
[----:B------:R-:W-:Y:S01]  /*9ea0*/  LEA R196, R196, UR5, 0x1 ;  /* 0x00000005c4c47c11 */ /* 0x000fe2000f8e08ff */
[----:B------:R4:W-:Y:S01]  /*9eb0*/  STL [R1+0x28], R4 ;  /* 0x0000280401007387 */ /* 0x0009e20000100800 */
[C---:B------:R-:W-:Y:S01]  /*9ec0*/  LOP3.LUT P1, RZ, R194.reuse, 0x2, RZ, 0xc0, !PT ;  /* 0x00000002c2ff7812 */ /* 0x040fe2000782c0ff */
[----:B------:R-:W1:Y:S01]  /*9ed0*/  LDC.64 R198, c[0x0][0x3c0] ;  /* 0x0000f000ffc67b82 */ /* 0x000e620000000a00 */
[----:B------:R-:W-:Y:S01]  /*9ee0*/  LOP3.LUT P0, RZ, R194, 0x2, RZ, 0xc0, !PT ;  /* 0x00000002c2ff7812 */ /* 0x000fe2000780c0ff */
[----:B------:R-:W-:Y:S01]  /*9ef0*/  VIADD R0, R196, 0x6000 ;  /* 0x00006000c4007836 */ /* 0x000fe20000000000 */
[----:B------:R-:W-:Y:S01]  /*9f00*/  STL [R1+0x68], R188 ;  /* 0x000068bc01007387 */ /* 0x000fe20000100800 */
[----:B------:R-:W-:Y:S01]  /*9f10*/  MOV R184, 0x20 ;  /* 0x0000002000b87802 */ /* 0x000fe20000000f00 */
[----:B------:R-:W-:Y:S01]  /*9f20*/  IMAD.MOV.U32 R134, RZ, RZ, R3 ;  /* 0x000000ffff867224 */ /* 0x000fe200078e0003 */
[----:B------:R-:W-:Y:S01]  /*9f30*/  MOV R135, R2 ;  /* 0x0000000200877202 */ /* 0x000fe20000000f00 */
[----:B------:R5:W-:Y:S01]  /*9f40*/  STL [R1+0x6c], R189 ;  /* 0x00006cbd01007387 */ /* 0x000be20000100800 */
[----:B------:R-:W-:Y:S01]  /*9f50*/  IMAD.MOV.U32 R133, RZ, RZ, R132 ;  /* 0x000000ffff857224 */ /* 0x000fe200078e0084 */
[----:B------:R-:W-:Y:S01]  /*9f60*/  SHF.R.U32.HI R185, RZ, 0x1, R194 ;  /* 0x00000001ffb97819 */ /* 0x000fe200000116c2 */
[----:B------:R-:W-:Y:S01]  /*9f70*/  IMAD.MOV.U32 R190, RZ, RZ, 0x40 ;  /* 0x00000040ffbe7424 */ /* 0x000fe200078e00ff */
[----:B------:R-:W-:Y:S01]  /*9f80*/  SEL R187, R187, 0xffffffe0, !P1 ;  /* 0xffffffe0bbbb7807 */ /* 0x000fe20004800000 */
[----:B------:R-:W-:Y:S01]  /*9f90*/  IMAD.SHL.U32 R186, R191, 0x200, RZ ;  /* 0x00000200bfba7824 */ /* 0x000fe200078e00ff */
[----:B---3--:R-:W-:Y:S01]  /*9fa0*/  ISETP.GE.AND P3, PT, R192, UR16, PT ;  /* 0x00000010c0007c0c */ /* 0x008fe2000bf66270 */
[----:B------:R-:W-:Y:S01]  /*9fb0*/  UMOV UR17, 0x400 ;  /* 0x0000040000117882 */ /* 0x000fe20000000000 */
[----:B------:R-:W-:Y:S01]  /*9fc0*/  SEL R184, R184, 0xffffffe0, !P0 ;  /* 0xffffffe0b8b87807 */ /* 0x000fe20004000000 */
[----:B------:R-:W-:Y:S01]  /*9fd0*/  ULEA.HI UR24, UR24, 0xfffffffe, URZ, 0x1a ;  /* 0xfffffffe18187891 */ /* 0x000fe2000f8fd0ff */
[----:B------:R-:W-:Y:S01]  /*9fe0*/  IADD3 R193, PT, PT, R5, R196, RZ ;  /* 0x000000c405c17210 */ /* 0x000fe20007ffe0ff */
[----:B------:R-:W3:Y:S01]  /*9ff0*/  LDCU UR25, c[0x0][0x440] ;  /* 0x00008800ff1977ac */ /* 0x000ee20008000800 */
[----:B--2---:R-:W-:Y:S01]  /*a000*/  VIADD R6, R179, UR31 ;  /* 0x0000001fb3067c36 */ /* 0x004fe20008000000 */
[----:B------:R-:W2:Y:S01]  /*a010*/  LDCU UR4, c[0x0][0x45c] ;  /* 0x00008b80ff0477ac */ /* 0x000ea20008000800 */
[----:B----4-:R-:W-:-:S03]  /*a020*/  VIADD R4, R39, UR30 ;  /* 0x0000001e27047c36 */ /* 0x010fc60008000000 */
[----:B------:R4:W-:Y:S01]  /*a030*/  STL [R1+0x34], R6 ;  /* 0x0000340601007387 */ /* 0x0009e20000100800 */
[----:B------:R-:W-:-:S03]  /*a040*/  USHF.L.U32 UR7, UR8, 0x10, URZ ;  /* 0x0000001008077899 */ /* 0x000fc600080006ff */
[----:B------:R4:W-:Y:S01]  /*a050*/  STL [R1+0x30], R4 ;  /* 0x0000300401007387 */ /* 0x0009e20000100800 */
[----:B-1----:R-:W-:-:S03]  /*a060*/  ULEA UR15, UR15, UR17, 0x18 ;  /* 0x000000110f0f7291 */ /* 0x002fc6000f8ec0ff */
[----:B------:R4:W-:Y:S01]  /*a070*/  STL [R1+0x4c], R0 ;  /* 0x00004c0001007387 */ /* 0x0009e20000100800 */
[----:B-----5:R-:W-:-:S05]  /*a080*/  IMAD.SHL.U32 R189, R194, 0x40, RZ ;  /* 0x00000040c2bd7824 */ /* 0x020fca00078e00ff */
[----:B------:R-:W-:Y:S01]  /*a090*/  LOP3.LUT R188, R189, 0x400, RZ, 0xc0, !PT ;  /* 0x00000400bdbc7812 */ /* 0x000fe200078ec0ff */
[----:B--23--:R-:W-:Y:S06]  /*a0a0*/  BRA `(.L_x_1909) ;  /* 0x0000000000c07947 */ /* 0x00cfec0003800000 */
.L_x_1911:
        /* <DEDUP_REMOVED lines=18> */
[C---:B------:R-:W-:Y:S02]  /*a1d0*/  @!P0 LEA R146, P4, R141.reuse, R164, 0x1 ;  /* 0x000000a48d928211 */ /* 0x040fe400078808ff */
[-C--:B---3--:R-:W-:Y:S01]  /*a1e0*/  @!P3 LEA.HI.X R3, R148, R168.reuse, R149, 0x1, P5 ;  /* 0x000000a89403b211 */ /* 0x088fe200028f0c95 */
[----:B------:R-:W-:Y:S01]  /*a1f0*/  @!P3 IMAD.MOV.U32 R2, RZ, RZ, R136 ;  /* 0x000000ffff02b224 */ /* 0x000fe200078e0088 */
[----:B------:R-:W-:Y:S02]  /*a200*/  @!P0 LEA.HI.X R147, R141, R168, R140, 0x1, P4 ;  /* 0x000000a88d938211 */ /* 0x000fe400020f0c8c */
[-C--:B------:R-:W-:Y:S02]  /*a210*/  @!P0 LEA R148, P1, R142, R164.reuse, 0x1 ;  /* 0x000000a48e948211 */ /* 0x080fe400078208ff */
        /* <DEDUP_REMOVED lines=25> */
.L_x_1909:
[----:B------:R-:W2:Y:S01]  /*a3b0*/  LDL R5, [R1+0x3c] ;  /* 0x00003c0001057983 */ /* 0x000ea20000100800 */
[----:B-----5:R-:W-:Y:S01]  /*a3c0*/  ISETP.GE.AND P0, PT, R192, UR25, PT ;  /* 0x00000019c0007c0c */ /* 0x020fe2000bf06270 */
[----:B------:R-:W-:Y:S01]  /*a3d0*/  IMAD.WIDE.U32 R50, R198, UR24, RZ ;  /* 0x00000018c6327c25 */ /* 0x000fe2000f8e00ff */
[----:B------:R-:W-:Y:S04]  /*a3e0*/  DEPBAR.LE SB0, 0x0 ;  /* 0x000080000000791a */ /* 0x000fe80000000000 */
[----:B----4-:R-:W3:Y:S01]  /*a3f0*/  LDL R4, [R1+0x38] ;  /* 0x0000380001047983 */ /* 0x010ee20000100800 */
[----:B------:R-:W-:Y:S01]  /*a400*/  IMAD.SHL.U32 R54, R50, 0x40, RZ ;  /* 0x0000004032367824 */ /* 0x000fe200078e00ff */
[----:B------:R-:W-:Y:S01]  /*a410*/  UMOV UR5, UR15 ;  /* 0x0000000f00057c82 */ /* 0x000fe20008000000 */
[----:B------:R-:W-:Y:S01]  /*a420*/  IMAD R48, R199, UR24, R51 ;  /* 0x00000018c7307c24 */ /* 0x000fe2000f8e0233 */
[----:B------:R-:W4:Y:S01]  /*a430*/  LDL R0, [R1+0x48] ;  /* 0x0000480001007983 */ /* 0x000f220000100800 */
[----:B------:R-:W-:Y:S01]  /*a440*/  IMAD.SHL.U32 R2, R194, 0x8, RZ ;  /* 0x00000008c2027824 */ /* 0x000fe200078e00ff */
[----:B------:R-:W-:Y:S01]  /*a450*/  UIADD3 UR23, UPT, UPT, UR35, 0x76cf5d0a, URZ ;  /* 0x76cf5d0a23177890 */ /* 0x000fe2000fffe0ff */
[-C--:B------:R-:W-:Y:S01]  /*a460*/  @!P0 LEA R51, P2, R198, R54.reuse, 0x4 ;  /* 0x00000036c6338211 */ /* 0x080fe200078420ff */
[----:B------:R-:W-:Y:S01]  /*a470*/  BAR.SYNC.DEFER_BLOCKING 0x0 ;  /* 0x0000000000007b1d */ /* 0x000fe20000010000 */
[----:B------:R-:W-:Y:S01]  /*a480*/  SHF.L.U64.HI R55, R50, 0x6, R48 ;  /* 0x0000000632377819 */ /* 0x000fe20000010230 */
[----:B------:R-:W-:Y:S01]  /*a490*/  IMAD.SHL.U32 R3, R194, 0x20, RZ ;  /* 0x00000020c2037824 */ /* 0x000fe200078e00ff */
[C---:B------:R-:W-:Y:S01]  /*a4a0*/  @!P0 LEA R50, P1, R198.reuse, R54, 0x5 ;  /* 0x00000036c6328211 */ /* 0x040fe200078228ff */
[----:B------:R-:W-:Y:S01]  /*a4b0*/  USHF.L.U32 UR22, UR24, 0x1, URZ ;  /* 0x0000000118167899 */ /* 0x000fe200080006ff */
[CCC-:B------:R-:W-:Y:S01]  /*a4c0*/  @!P0 LEA.HI.X R48, R198.reuse, R55.reuse, R199.reuse, 0x4, P2 ;  /* 0x00000037c6308211 */ /* 0x1c0fe200010f24c7 */
[----:B------:R-:W-:Y:S01]  /*a4d0*/  UIADD3 UR21, UPT, UPT, UR35, -0x4498517b, URZ ;  /* 0xbb67ae8523157890 */ /* 0x000fe2000fffe0ff */
[----:B------:R-:W-:Y:S01]  /*a4e0*/  @!P0 LEA.HI.X R49, R198, R55, R199, 0x5, P1 ;  /* 0x00000037c6318211 */ /* 0x000fe200008f2cc7 */
[----:B------:R-:W-:Y:S01]  /*a4f0*/  USHF.L.U32 UR16, UR24, 0x1, URZ ;  /* 0x0000000118107899 */ /* 0x000fe200080006ff */
[----:B------:R-:W-:Y:S01]  /*a500*/  LOP3.LUT R192, R2, 0x38, RZ, 0xc0, !PT ;  /* 0x0000003802c07812 */ /* 0x000fe200078ec0ff */
[----:B------:R-:W-:Y:S01]  /*a510*/  IMAD.U32 R138, RZ, RZ, UR35 ;  /* 0x00000023ff8a7e24 */ /* 0x000fe2000f8e00ff */
[----:B------:R-:W-:Y:S01]  /*a520*/  LOP3.LUT R195, R3, 0x7c00, RZ, 0xc0, !PT ;  /* 0x00007c0003c37812 */ /* 0x000fe200078ec0ff */
[----:B------:R-:W-:Y:S01]  /*a530*/  UIADD3 UR17, UPT, UPT, UR34, 0x3c6ef372, URZ ;  /* 0x3c6ef37222117890 */ /* 0x000fe2000fffe0ff */
[----:B------:R-:W-:Y:S01]  /*a540*/  LOP3.LUT R3, R192, 0x1c0, R189, 0xf8, !PT ;  /* 0x000001c0c0037812 */ /* 0x000fe200078ef8bd */
[----:B------:R-:W-:Y:S01]  /*a550*/  UISETP.NE.AND UP0, UPT, UR24, URZ, UPT ;  /* 0x000000ff1800728c */ /* 0x000fe2000bf05270 */
[----:B------:R-:W-:Y:S02]  /*a560*/  LOP3.LUT R139, R195, 0x200, R186, 0xf8, !PT ;  /* 0x00000200c38b7812 */ /* 0x000fe400078ef8ba */
[C---:B------:R-:W-:Y:S02]  /*a570*/  LOP3.LUT R2, R3.reuse, 0x8, R185, 0x78, !PT ;  /* 0x0000000803027812 */ /* 0x040fe400078e78b9 */
[----:B------:R-:W-:Y:S02]  /*a580*/  LOP3.LUT R3, R3, 0x8, R194, 0x78, !PT ;  /* 0x0000000803037812 */ /* 0x000fe400078e78c2 */
[----:B------:R-:W-:Y:S03]  /*a590*/  LOP3.LUT R2, R139, R2, RZ, 0xfc, !PT ;  /* 0x000000028b027212 */ /* 0x000fe600078efcff */
[----:B------:R-:W-:Y:S01]  /*a5a0*/  IMAD R136, R3, 0x2, R188 ;  /* 0x0000000203887824 */ /* 0x000fe200078e02bc */
[----:B------:R-:W-:Y:S05]  /*a5b0*/  LEA R2, R2, UR5, 0x1 ;  /* 0x0000000502027c11 */ /* 0x000fea000f8e08ff */
[----:B------:R-:W-:Y:S01]  /*a5c0*/  IMAD.IADD R132, R187, 0x1, R2 ;  /* 0x00000001bb847824 */ /* 0x000fe200078e0202 */
[CC--:B--2---:R-:W-:Y:S02]  /*a5d0*/  @!P0 LEA R56, P2, R51.reuse, R5.reuse, 0x1 ;  /* 0x0000000533388211 */ /* 0x0c4fe400078408ff */
[-C--:B------:R-:W-:Y:S02]  /*a5e0*/  @!P0 LEA R52, P1, R50, R5.reuse, 0x1 ;  /* 0x0000000532348211 */ /* 0x080fe400078208ff */
[-C--:B---3--:R-:W-:Y:S01]  /*a5f0*/  @!P0 LEA.HI.X R57, R51, R4.reuse, R48, 0x1, P2 ;  /* 0x0000000433398211 */ /* 0x088fe200010f0c30 */
[----:B------:R-:W-:Y:S01]  /*a600*/  @!P0 IMAD R51, R199, 0x30, RZ ;  /* 0x00000030c7338824 */ /* 0x000fe200078e02ff */
[-C--:B------:R-:W-:Y:S02]  /*a610*/  @!P3 LEA R48, P2, R54, R5.reuse, 0x1 ;  /* 0x000000053630b211 */ /* 0x080fe400078408ff */
[-C--:B------:R-:W-:Y:S02]  /*a620*/  @!P0 LEA.HI.X R53, R50, R4.reuse, R49, 0x1, P1 ;  /* 0x0000000432358211 */ /* 0x080fe400008f0c31 */
[-CC-:B------:R-:W-:Y:S01]  /*a630*/  @!P3 LEA.HI.X R49, R54, R4.reuse, R55.reuse, 0x1, P2 ;  /* 0x000000043631b211 */ /* 0x180fe200010f0c37 */
[----:B------:R-:W-:Y:S01]  /*a640*/  @!P0 IMAD.WIDE.U32 R54, R198, 0x30, R54 ;  /* 0x00000030c6368825 */ /* 0x000fe200078e0036 */
[----:B------:R-:W-:Y:S03]  /*a650*/  LOP3.LUT P2, RZ, R194, 0x4, RZ, 0xc0, !PT ;  /* 0x00000004c2ff7812 */ /* 0x000fe6000784c0ff */
[----:B------:R-:W-:Y:S01]  /*a660*/  @!PT LDS RZ, [RZ] ;  /* 0x00000000fffff984 */ /* 0x000fe20000000800 */
[----:B------:R-:W-:Y:S01]  /*a670*/  @!PT LDS RZ, [RZ] ;  /* 0x00000000fffff984 */ /* 0x000fe20000000800 */
[----:B------:R-:W-:Y:S01]  /*a680*/  @!PT LDS RZ, [RZ] ;  /* 0x00000000fffff984 */ /* 0x000fe20000000800 */
[----:B----4-:R-:W-:Y:S01]  /*a690*/  @!P3 LDGSTS.E.BYPASS.LTC128B.128 [R0+0x6000], desc[UR28][R48.64] ;  /* 0x060000003000bfae */ /* 0x010fe2000b981a1c */
[----:B------:R-:W-:Y:S01]  /*a6a0*/  @!P0 IMAD.IADD R51, R51, 0x1, R55 ;  /* 0x0000000133338824 */ /* 0x000fe200078e0237 */
[----:B------:R-:W-:Y:S02]  /*a6b0*/  @!P0 LEA R50, P1, R54, R5, 0x1 ;  /* 0x0000000536328211 */ /* 0x000fe400078208ff */
[----:B------:R-:W-:Y:S02]  /*a6c0*/  SEL R139, R190, 0xffffffc0, !P2 ;  /* 0xffffffc0be8b7807 */ /* 0x000fe40005000000 */
[----:B------:R-:W-:Y:S02]  /*a6d0*/  @!P0 LEA.HI.X R51, R54, R4, R51, 0x1, P1 ;  /* 0x0000000436338211 */ /* 0x000fe400008f0c33 */
        /* <DEDUP_REMOVED lines=15> */
[----:B------:R1:W-:Y:S08]  /*a7d0*/  @!P0 LDGSTS.E.BYPASS.LTC128B.128 [R0+0x7800], desc[UR28][R50.64] ;  /* 0x0780000032008fae */ /* 0x0003f0000b981a1c */
[----:B------:R-:W-:Y:S08]  /*a7e0*/  LDSM.16.M88.4 R140, [R2] ;  /* 0x00000000028c783b */ /* 0x000ff00000000200 */
[----:B------:R-:W2:Y:S08]  /*a7f0*/  LDSM.16.M88.4 R144, [R136+UR5+0x4000] ;  /* 0x004000058890783b */ /* 0x000eb00008000200 */
[----:B------:R3:W4:Y:S01]  /*a800*/  LDSM.16.M88.4 R148, [R2+0x2000] ;  /* 0x002000000294783b */ /* 0x0007220000000200 */
[----:B-1----:R-:W-:Y:S04]  /*a810*/  VIADD R0, R136, UR5 ;  /* 0x0000000588007c36 */ /* 0x002fe80008000000 */
[C---:B------:R-:W-:Y:S03]  /*a820*/  IMAD.IADD R3, R0.reuse, 0x1, R187 ;  /* 0x0000000100037824 */ /* 0x040fe600078e02bb */
[----:B------:R-:W1:Y:S01]  /*a830*/  LDSM.16.M88.4 R152, [R136+UR5+0x4800] ;  /* 0x004800058898783b */ /* 0x000e620008000200 */
[----:B------:R-:W-:Y:S07]  /*a840*/  IMAD.IADD R0, R0, 0x1, R139 ;  /* 0x0000000100007824 */ /* 0x000fee00078e028b */
[----:B------:R-:W0:Y:S08]  /*a850*/  LDGDEPBAR ;  /* 0x00000000000079af */ /* 0x000e300000000000 */
[----:B------:R-:W5:Y:S01]  /*a860*/  LDSM.16.M88.4 R156, [R136+UR5+0x5000] ;  /* 0x00500005889c783b */ /* 0x000f620008000200 */
[----:B---3--:R-:W-:Y:S07]  /*a870*/  IMAD.IADD R2, R139, 0x1, R2 ;  /* 0x000000018b027824 */ /* 0x008fee00078e0202 */
[----:B------:R3:W5:Y:S01]  /*a880*/  LDSM.16.M88.4 R160, [R136+UR5+0x5800] ;  /* 0x0058000588a0783b */ /* 0x0007620008000200 */
[-C--:B--2---:R-:W-:Y:S07]  /*a890*/  HMMA.16816.F32.BF16 R4, R140, R144.reuse, RZ ;  /* 0x000000908c04723c */ /* 0x084fee00000418ff */
[----:B------:R-:W-:Y:S01]  /*a8a0*/  LDSM.16.M88.4 R164, [R132] ;  /* 0x0000000084a4783b */ /* 0x000fe20000000200 */
[C---:B----4-:R-:W-:Y:S07]  /*a8b0*/  HMMA.16816.F32.BF16 R8, R148.reuse, R144, RZ ;  /* 0x000000909408723c */ /* 0x050fee00000418ff */
[----:B------:R-:W2:Y:S01]  /*a8c0*/  LDSM.16.M88.4 R168, [R3+0x4000] ;  /* 0x0040000003a8783b */ /* 0x000ea20000000200 */
[-C--:B------:R-:W-:Y:S07]  /*a8d0*/  HMMA.16816.F32.BF16 R12, R148, R146.reuse, RZ ;  /* 0x00000092940c723c */ /* 0x080fee00000418ff */
[----:B------:R4:W2:Y:S01]  /*a8e0*/  LDSM.16.M88.4 R172, [R132+0x2000] ;  /* 0x0020000084ac783b */ /* 0x0008a20000000200 */
[C---:B------:R-:W-:Y:S07]  /*a8f0*/  HMMA.16816.F32.BF16 R16, R140.reuse, R146, RZ ;  /* 0x000000928c10723c */ /* 0x040fee00000418ff */
[----:B------:R-:W-:Y:S01]  /*a900*/  LDSM.16.M88.4 R144, [R3+0x5000] ;  /* 0x005000000390783b */ /* 0x000fe20000000200 */
[-C--:B-1----:R-:W-:Y:S07]  /*a910*/  HMMA.16816.F32.BF16 R20, R140, R152.reuse, RZ ;  /* 0x000000988c14723c */ /* 0x082fee00000418ff */
[----:B---3--:R-:W3:Y:S01]  /*a920*/  LDL R136, [R1+0x2c] ;  /* 0x00002c0001887983 */ /* 0x008ee20000100800 */
[C---:B------:R-:W-:Y:S03]  /*a930*/  HMMA.16816.F32.BF16 R24, R148.reuse, R152, RZ ;  /* 0x000000989418723c */ /* 0x040fe600000418ff */
[----:B------:R-:W-:Y:S05]  /*a940*/  LDSM.16.M88.4 R176, [R0+0x4800] ;  /* 0x0048000000b0783b */ /* 0x000fea0000000200 */
[-C--:B------:R-:W-:Y:S03]  /*a950*/  HMMA.16816.F32.BF16 R28, R148, R154.reuse, RZ ;  /* 0x0000009a941c723c */ /* 0x080fe600000418ff */
[----:B----4-:R-:W4:Y:S04]  /*a960*/  LDL R132, [R1+0x28] ;  /* 0x0000280001847983 */ /* 0x010f280000100800 */
[----:B------:R-:W-:Y:S01]  /*a970*/  LDSM.16.M88.4 R180, [R0+0x5000] ;  /* 0x0050000000b4783b */ /* 0x000fe20000000200 */
[C---:B------:R-:W-:Y:S07]  /*a980*/  HMMA.16816.F32.BF16 R32, R140.reuse, R154, RZ ;  /* 0x0000009a8c20723c */ /* 0x040fee00000418ff */
[----:B------:R-:W-:Y:S01]  /*a990*/  LDSM.16.M88.4 R152, [R2] ;  /* 0x000000000298783b */ /* 0x000fe20000000200 */
[-C--:B-----5:R-:W-:Y:S08]  /*a9a0*/  HMMA.16816.F32.BF16 R36, R140, R156.reuse, RZ ;  /* 0x0000009c8c24723c */ /* 0x0a0ff000000418ff */
        /* <DEDUP_REMOVED lines=9> */
[----:B------:R1:W5:Y:S07]  /*aa40*/  LDSM.16.M88.4 R140, [R3+0x4800] ;  /* 0x00480000038c783b */ /* 0x00036e0000000200 */
[-C--:B--2---:R-:W-:Y:S01]  /*aa50*/  HMMA.16816.F32.BF16 R4, R164, R168.reuse, R4 ;  /* 0x000000a8a404723c */ /* 0x084fe20000041804 */
[----:B------:R2:W5:Y:S07]  /*aa60*/  LDSM.16.M88.4 R160, [R2+0x2000] ;  /* 0x0020000002a0783b */ /* 0x00056e0000000200 */
[C---:B------:R-:W-:Y:S08]  /*aa70*/  HMMA.16816.F32.BF16 R8, R172.reuse, R168, R8 ;  /* 0x000000a8ac08723c */ /* 0x040ff00000041808 */
[-C--:B------:R-:W-:Y:S01]  /*aa80*/  HMMA.16816.F32.BF16 R12, R172, R170.reuse, R12 ;  /* 0x000000aaac0c723c */ /* 0x080fe2000004180c */
[----:B-1----:R-:W4:Y:S07]  /*aa90*/  LDL R3, [R1+0x34] ;  /* 0x0000340001037983 */ /* 0x002f2e0000100800 */
[C---:B------:R-:W-:Y:S01]  /*aaa0*/  HMMA.16816.F32.BF16 R16, R164.reuse, R170, R16 ;  /* 0x000000aaa410723c */ /* 0x040fe20000041810 */
[----:B------:R1:W3:Y:S03]  /*aab0*/  LDSM.16.M88.4 R168, [R0+0x5800] ;  /* 0x0058000000a8783b */ /* 0x0002e60000000200 */
[C---:B--2---:R-:W-:Y:S04]  /*aac0*/  IMAD.IADD R2, R187.reuse, 0x1, R2 ;  /* 0x00000001bb027824 */ /* 0x044fe800078e0202 */
[-C--:B-----5:R-:W-:Y:S08]  /*aad0*/  HMMA.16816.F32.BF16 R20, R164, R140.reuse, R20 ;  /* 0x0000008ca414723c */ /* 0x0a0ff00000041814 */
[C---:B------:R-:W-:Y:S04]  /*aae0*/  HMMA.16816.F32.BF16 R24, R172.reuse, R140, R24 ;  /* 0x0000008cac18723c */ /* 0x040fe80000041818 */
[----:B-1----:R-:W-:Y:S04]  /*aaf0*/  IMAD.IADD R0, R187, 0x1, R0 ;  /* 0x00000001bb007824 */ /* 0x002fe800078e0200 */
[-C--:B------:R-:W-:Y:S08]  /*ab00*/  HMMA.16816.F32.BF16 R28, R172, R142.reuse, R28 ;  /* 0x0000008eac1c723c */ /* 0x080ff0000004181c */
[C---:B------:R-:W-:Y:S01]  /*ab10*/  HMMA.16816.F32.BF16 R32, R164.reuse, R142, R32 ;  /* 0x0000008ea420723c */ /* 0x040fe20000041820 */
[----:B------:R-:W-:Y:S07]  /*ab20*/  LDSM.16.M88.4 R140, [R2] ;  /* 0x00000000028c783b */ /* 0x000fee0000000200 */
[-C--:B------:R-:W-:Y:S08]  /*ab30*/  HMMA.16816.F32.BF16 R36, R164, R144.reuse, R36 ;  /* 0x00000090a424723c */ /* 0x080ff00000041824 */
[C---:B------:R-:W-:Y:S08]  /*ab40*/  HMMA.16816.F32.BF16 R40, R172.reuse, R144, R40 ;  /* 0x00000090ac28723c */ /* 0x040ff00000041828 */
[-C--:B------:R-:W-:Y:S08]  /*ab50*/  HMMA.16816.F32.BF16 R44, R172, R146.reuse, R44 ;  /* 0x00000092ac2c723c */ /* 0x080ff0000004182c */
[C---:B------:R-:W-:Y:S01]  /*ab60*/  HMMA.16816.F32.BF16 R48, R164.reuse, R146, R48 ;  /* 0x00000092a430723c */ /* 0x040fe20000041830 */
[----:B------:R-:W1:Y:S07]  /*ab70*/  LDSM.16.M88.4 R144, [R0+0x4000] ;  /* 0x004000000090783b */ /* 0x000e6e0000000200 */
[-C--:B------:R-:W-:Y:S08]  /*ab80*/  HMMA.16816.F32.BF16 R52, R164, R148.reuse, R52 ;  /* 0x00000094a434723c */ /* 0x080ff00000041834 */
[C---:B------:R-:W-:Y:S08]  /*ab90*/  HMMA.16816.F32.BF16 R56, R172.reuse, R148, R56 ;  /* 0x00000094ac38723c */ /* 0x040ff00000041838 */
[-C--:B------:R-:W-:Y:S01]  /*aba0*/  HMMA.16816.F32.BF16 R60, R172, R150.reuse, R60 ;  /* 0x00000096ac3c723c */ /* 0x080fe2000004183c */
[----:B------:R-:W2:Y:S07]  /*abb0*/  LDL.64 R172, [R1+0x60] ;  /* 0x0000600001ac7983 */ /* 0x000eae0000100a00 */
[----:B------:R-:W-:Y:S01]  /*abc0*/  HMMA.16816.F32.BF16 R64, R164, R150, R64 ;  /* 0x00000096a440723c */ /* 0x000fe20000041840 */
[----:B------:R-:W5:Y:S06]  /*abd0*/  LDL.64 R166, [R1+0x50] ;  /* 0x0000500001a67983 */ /* 0x000f6c0000100a00 */
[----:B------:R1:W3:Y:S01]  /*abe0*/  LDSM.16.M88.4 R148, [R2+0x2000] ;  /* 0x002000000294783b */ /* 0x0002e20000000200 */
[-C--:B------:R-:W-:Y:S08]  /*abf0*/  HMMA.16816.F32.BF16 R4, R152, R156.reuse, R4 ;  /* 0x0000009c9804723c */ /* 0x080ff00000041804 */
[C---:B------:R-:W-:Y:S01]  /*ac00*/  HMMA.16816.F32.BF16 R8, R160.reuse, R156, R8 ;  /* 0x0000009ca008723c */ /* 0x040fe20000041808 */
[----:B------:R-:W4:Y:S07]  /*ac10*/  LDL.64 R156, [R1+0x58] ;  /* 0x00005800019c7983 */ /* 0x000f2e0000100a00 */
[-C--:B------:R-:W-:Y:S01]  /*ac20*/  HMMA.16816.F32.BF16 R12, R160, R158.reuse, R12 ;  /* 0x0000009ea00c723c */ /* 0x080fe2000004180c */
[----:B-1----:R-:W4:Y:S07]  /*ac30*/  LDL R2, [R1+0x30] ;  /* 0x0000300001027983 */ /* 0x002f2e0000100800 */
        /* <DEDUP_REMOVED lines=9> */
[----:B------:R-:W-:Y:S07]  /*acd0*/  IMAD.U32 R182, RZ, RZ, UR35 ;  /* 0x00000023ffb67e24 */ /* 0x000fee000f8e00ff */
[-C--:B---3--:R-:W-:Y:S08]  /*ace0*/  HMMA.16816.F32.BF16 R52, R152, R168.reuse, R52 ;  /* 0x000000a89834723c */ /* 0x088ff00000041834 */
[C---:B------:R-:W-:Y:S08]  /*acf0*/  HMMA.16816.F32.BF16 R56, R160.reuse, R168, R56 ;  /* 0x000000a8a038723c */ /* 0x040ff00000041838 */
[-C--:B------:R-:W-:Y:S08]  /*ad00*/  HMMA.16816.F32.BF16 R60, R160, R170.reuse, R60 ;  /* 0x000000aaa03c723c */ /* 0x080ff0000004183c */
[----:B------:R-:W-:Y:S08]  /*ad10*/  HMMA.16816.F32.BF16 R64, R152, R170, R64 ;  /* 0x000000aa9840723c */ /* 0x000ff00000041840 */
[-C--:B------:R-:W-:Y:S08]  /*ad20*/  HMMA.16816.F32.BF16 R4, R140, R144.reuse, R4 ;  /* 0x000000908c04723c */ /* 0x080ff00000041804 */
[C---:B------:R-:W-:Y:S08]  /*ad30*/  HMMA.16816.F32.BF16 R8, R148.reuse, R144, R8 ;  /* 0x000000909408723c */ /* 0x040ff00000041808 */
[-C--:B------:R-:W-:Y:S08]  /*ad40*/  HMMA.16816.F32.BF16 R12, R148, R146.reuse, R12 ;  /* 0x00000092940c723c */ /* 0x080ff0000004180c */
[C---:B------:R-:W-:Y:S04]  /*ad50*/  HMMA.16816.F32.BF16 R16, R140.reuse, R146, R16 ;  /* 0x000000928c10723c */ /* 0x040fe80000041810 */
[C---:B--2---:R-:W-:Y:S01]  /*ad60*/  LOP3.LUT R182, R173.reuse, UR22, R182, 0x96, !PT ;  /* 0x00000016adb67c12 */ /* 0x044fe2000f8e96b6 */
[----:B------:R-:W-:Y:S01]  /*ad70*/  UIADD3 UR22, UPT, UPT, UR22, 0x1, URZ ;  /* 0x0000000116167890 */ /* 0x000fe2000fffe0ff */
[----:B------:R-:W-:Y:S03]  /*ad80*/  LOP3.LUT R138, R173, UR16, R138, 0x96, !PT ;  /* 0x00000010ad8a7c12 */ /* 0x000fe6000f8e968a */
[----:B------:R-:W-:Y:S01]  /*ad90*/  IMAD.WIDE.U32 R182, R182, -0x326172a9, RZ ;  /* 0xcd9e8d57b6b67825 */ /* 0x000fe200078e00ff */
[----:B-----5:R-:W-:Y:S03]  /*ada0*/  LOP3.LUT R176, R172, UR21, R167, 0x96, !PT ;  /* 0x00000015acb07c12 */ /* 0x020fe6000f8e96a7 */
[----:B------:R-:W-:Y:S01]  /*adb0*/  IMAD.U32 R180, RZ, RZ, UR22 ;  /* 0x00000016ffb47e24 */ /* 0x000fe2000f8e00ff */
[----:B------:R-:W-:Y:S01]  /*adc0*/  LOP3.LUT R165, R183, R136, RZ, 0x3c, !PT ;  /* 0x00000088b7a57212 */ /* 0x000fe200078e3cff */
[----:B------:R-:W-:Y:S01]  /*add0*/  UIADD3 UR22, UPT, UPT, UR35, 0x32370b8f, URZ ;  /* 0x32370b8f23167890 */ /* 0x000fe2000fffe0ff */
[----:B------:R-:W-:Y:S03]  /*ade0*/  IMAD.WIDE.U32 R138, R138, -0x326172a9, RZ ;  /* 0xcd9e8d578a8a7825 */ /* 0x000fe600078e00ff */
[----:B------:R-:W-:Y:S01]  /*adf0*/  LOP3.LUT R180, R173, UR35, R180, 0x96, !PT ;  /* 0x00000023adb47c12 */ /* 0x000fe2000f8e96b4 */
[----:B------:R-:W-:Y:S04]  /*ae00*/  IMAD.WIDE.U32 R162, R165, -0x2daee0ad, RZ ;  /* 0xd2511f53a5a27825 */ /* 0x000fe800078e00ff */
[----:B------:R-:W-:Y:S01]  /*ae10*/  IMAD.WIDE.U32 R180, R180, -0x326172a9, RZ ;  /* 0xcd9e8d57b4b47825 */ /* 0x000fe200078e00ff */
[----:B----4-:R-:W-:Y:S01]  /*ae20*/  LOP3.LUT R177, R172, UR21, R157, 0x96, !PT ;  /* 0x00000015acb17c12 */ /* 0x010fe2000f8e969d */
[----:B------:R-:W-:Y:S04]  /*ae30*/  UIADD3 UR21, UPT, UPT, UR35, -0x126145ec, URZ ;  /* 0xed9eba1423157890 */ /* 0x000fe8000fffe0ff */
[----:B------:R-:W-:Y:S04]  /*ae40*/  IMAD.WIDE.U32 R174, R177, -0x326172a9, RZ ;  /* 0xcd9e8d57b1ae7825 */ /* 0x000fe800078e00ff */
[----:B------:R-:W-:Y:S01]  /*ae50*/  IMAD.WIDE.U32 R176, R176, -0x326172a9, RZ ;  /* 0xcd9e8d57b0b07825 */ /* 0x000fe200078e00ff */
[----:B------:R-:W-:Y:S03]  /*ae60*/  LOP3.LUT R179, R175, UR17, RZ, 0x3c, !PT ;  /* 0x00000011afb37c12 */ /* 0x000fe6000f8e3cff */
[----:B------:R-:W-:Y:S01]  /*ae70*/  IMAD.U32 R175, RZ, RZ, UR24 ;  /* 0x00000018ffaf7e24 */ /* 0x000fe2000f8e00ff */
[-C--:B------:R-:W-:Y:S02]  /*ae80*/  LOP3.LUT R183, R182, R179.reuse, RZ, 0x3c, !PT ;  /* 0x000000b3b6b77212 */ /* 0x080fe400078e3cff */
[----:B------:R-:W-:Y:S01]  /*ae90*/  LOP3.LUT R178, R177, UR17, RZ, 0x3c, !PT ;  /* 0x00000011b1b27c12 */ /* 0x000fe2000f8e3cff */
[----:B------:R-:W-:Y:S01]  /*aea0*/  IMAD R175, R175, 0x40, R3 ;  /* 0x00000040afaf7824 */ /* 0x000fe200078e0203 */
[----:B------:R-:W-:Y:S01]  /*aeb0*/  LOP3.LUT R182, R139, R132, RZ, 0x3c, !PT ;  /* 0x000000848bb67212 */ /* 0x000fe200078e3cff */
[----:B------:R-:W-:Y:S01]  /*aec0*/  IMAD.WIDE.U32 R172, R183, -0x2daee0ad, RZ ;  /* 0xd2511f53b7ac7825 */ /* 0x000fe200078e00ff */
[----:B------:R-:W-:Y:S01]  /*aed0*/  LOP3.LUT R138, R138, R178, RZ, 0x3c, !PT ;  /* 0x000000b28a8a7212 */ /* 0x000fe200078e3cff */
[----:B------:R-:W-:Y:S01]  /*aee0*/  UIADD3 UR17, UPT, UPT, UR35, -0x56f99767, URZ ;  /* 0xa906689923117890 */ /* 0x000fe2000fffe0ff */
[----:B------:R-:W-:Y:S01]  /*aef0*/  LOP3.LUT R183, R181, R136, RZ, 0x3c, !PT ;  /* 0x00000088b5b77212 */ /* 0x000fe200078e3cff */
[----:B------:R-:W-:Y:S01]  /*af00*/  IMAD.WIDE.U32 R158, R182, -0x2daee0ad, RZ ;  /* 0xd2511f53b69e7825 */ /* 0x000fe200078e00ff */
[----:B------:R-:W-:Y:S02]  /*af10*/  LOP3.LUT R182, R180, R179, RZ, 0x3c, !PT ;  /* 0x000000b3b4b67212 */ /* 0x000fe400078e3cff */
[----:B------:R-:W-:Y:S01]  /*af20*/  LOP3.LUT R179, R156, UR23, R163, 0x96, !PT ;  /* 0x000000179cb37c12 */ /* 0x000fe2000f8e96a3 */
[----:B------:R-:W-:Y:S01]  /*af30*/  IMAD.IADD R175, R2, 0x1, -R175 ;  /* 0x0000000102af7824 */ /* 0x000fe200078e0aaf */
[----:B------:R-:W-:Y:S01]  /*af40*/  LOP3.LUT R163, R162, UR22, R173, 0x96, !PT ;  /* 0x00000016a2a37c12 */ /* 0x000fe2000f8e96ad */
[----:B------:R-:W-:Y:S01]  /*af50*/  IMAD.WIDE.U32 R160, R138, -0x2daee0ad, RZ ;  /* 0xd2511f538aa07825 */ /* 0x000fe200078e00ff */
[----:B------:R-:W-:Y:S02]  /*af60*/  LOP3.LUT R162, R166, UR23, R159, 0x96, !PT ;  /* 0x00000017a6a27c12 */ /* 0x000fe4000f8e969f */
[----:B------:R-:W-:Y:S01]  /*af70*/  IABS R145, R175 ;  /* 0x000000af00917213 */ /* 0x000fe20000000000 */
[----:B------:R-:W-:Y:S01]  /*af80*/  IMAD.WIDE.U32 R166, R183, -0x2daee0ad, RZ ;  /* 0xd2511f53b7a67825 */ /* 0x000fe200078e00ff */
[----:B------:R-:W-:Y:S02]  /*af90*/  LOP3.LUT R183, R158, UR22, R161, 0x96, !PT ;  /* 0x000000169eb77c12 */ /* 0x000fe4000f8e96a1 */
[----:B------:R-:W-:Y:S01]  /*afa0*/  I2FP.F32.S32 R145, R145 ;  /* 0x0000009100917245 */ /* 0x000fe20000201400 */
[----:B------:R-:W-:Y:S04]  /*afb0*/  IMAD.WIDE.U32 R138, R182, -0x2daee0ad, RZ ;  /* 0xd2511f53b68a7825 */ /* 0x000fe800078e00ff */
[----:B------:R-:W-:Y:S01]  /*afc0*/  IMAD.WIDE.U32 R164, R162, -0x326172a9, RZ ;  /* 0xcd9e8d57a2a47825 */ /* 0x000fe200078e00ff */
[----:B------:R-:W-:Y:S03]  /*afd0*/  LOP3.LUT R182, R166, UR22, R139, 0x96, !PT ;  /* 0x00000016a6b67c12 */ /* 0x000fe6000f8e968b */
[----:B------:R-:W-:Y:S01]  /*afe0*/  FFMA.FTZ R4, R145, -UR12, R4 ;  /* 0x8000000c91047c23 */ /* 0x000fe20008010004 */
[----:B------:R-:W-:Y:S01]  /*aff0*/  IMAD.WIDE.U32 R170, R179, -0x326172a9, RZ ;  /* 0xcd9e8d57b3aa7825 */ /* 0x000fe200078e00ff */
[----:B------:R-:W-:Y:S03]  /*b000*/  LOP3.LUT R179, R156, UR23, R167, 0x96, !PT ;  /* 0x000000179cb37c12 */ /* 0x000fe6000f8e96a7 */
[----:B------:R-:W-:Y:S01]  /*b010*/  FFMA.FTZ R18, R145, -UR12, R18 ;  /* 0x8000000c91127c23 */ /* 0x000fe20008010012 */
[----:B------:R-:W-:Y:S01]  /*b020*/  IMAD.WIDE.U32 R158, R163, -0x326172a9, RZ ;  /* 0xcd9e8d57a39e7825 */ /* 0x000fe200078e00ff */
[----:B------:R-:W-:Y:S03]  /*b030*/  LOP3.LUT R169, R174, UR13, R171, 0x96, !PT ;  /* 0x0000000daea97c12 */ /* 0x000fe6000f8e96ab */
[----:B------:R-:W-:Y:S01]  /*b040*/  IMAD.WIDE.U32 R166, R183, -0x326172a9, RZ ;  /* 0xcd9e8d57b7a67825 */ /* 0x000fe200078e00ff */
[----:B------:R-:W-:Y:S02]  /*b050*/  LOP3.LUT R183, R176, UR13, R165, 0x96, !PT ;  /* 0x0000000db0b77c12 */ /* 0x000fe4000f8e96a5 */
[----:B------:R-:W-:Y:S01]  /*b060*/  LOP3.LUT R162, R170, UR11, R159, 0x96, !PT ;  /* 0x0000000baaa27c12 */ /* 0x000fe2000f8e969f */
[----:B------:R-:W-:Y:S01]  /*b070*/  IMAD.WIDE.U32 R154, R179, -0x326172a9, RZ ;  /* 0xcd9e8d57b39a7825 */ /* 0x000fe200078e00ff */
[----:B------:R-:W-:Y:S03]  /*b080*/  LOP3.LUT R170, R164, UR11, R167, 0x96, !PT ;  /* 0x0000000ba4aa7c12 */ /* 0x000fe6000f8e96a7 */
[----:B------:R-:W-:Y:S01]  /*b090*/  IMAD.WIDE.U32 R164, R183, -0x2daee0ad, RZ ;  /* 0xd2511f53b7a47825 */ /* 0x000fe200078e00ff */
[----:B------:R-:W-:Y:S03]  /*b0a0*/  LOP3.LUT R173, R174, UR13, R155, 0x96, !PT ;  /* 0x0000000daead7c12 */ /* 0x000fe6000f8e969b */
[----:B------:R-:W-:Y:S04]  /*b0b0*/  IMAD.WIDE.U32 R182, R182, -0x326172a9, RZ ;  /* 0xcd9e8d57b6b67825 */ /* 0x000fe800078e00ff */
[----:B------:R-:W-:Y:S01]  /*b0c0*/  IMAD.WIDE.U32 R168, R169, -0x2daee0ad, RZ ;  /* 0xd2511f53a9a87825 */ /* 0x000fe200078e00ff */
[----:B------:R-:W-:Y:S02]  /*b0d0*/  LOP3.LUT R179, R154, UR11, R183, 0x96, !PT ;  /* 0x0000000b9ab37c12 */ /* 0x000fe4000f8e96b7 */
[----:B------:R-:W1:Y:S01]  /*b0e0*/  LDSM.16.M88.4 R152, [R0+0x4800] ;  /* 0x004800000098783b */ /* 0x000e620000000200 */
[C---:B------:R-:W-:Y:S01]  /*b0f0*/  VIADD R147, R175.reuse, 0x40 ;  /* 0x00000040af937836 */ /* 0x040fe20000000000 */
[----:B------:R-:W-:Y:S01]  /*b100*/  LOP3.LUT R161, R172, UR21, R169, 0x96, !PT ;  /* 0x00000015aca17c12 */ /* 0x000fe2000f8e96a9 */
[C---:B------:R-:W-:Y:S01]  /*b110*/  VIADD R146, R175.reuse, 0x3f ;  /* 0x0000003faf927836 */ /* 0x040fe20000000000 */
[----:B------:R-:W-:Y:S01]  /*b120*/  LOP3.LUT R169, R160, UR21, R165, 0x96, !PT ;  /* 0x00000015a0a97c12 */ /* 0x000fe2000f8e96a5 */
[----:B------:R-:W-:Y:S01]  /*b130*/  IMAD.WIDE.U32 R162, R162, -0x2daee0ad, RZ ;  /* 0xd2511f53a2a27825 */ /* 0x000fe200078e00ff */
[----:B------:R-:W-:Y:S02]  /*b140*/  IABS R147, R147 ;  /* 0x0000009300937213 */ /* 0x000fe40000000000 */
[----:B------:R-:W-:Y:S01]  /*b150*/  IABS R146, R146 ;  /* 0x0000009200927213 */ /* 0x000fe20000000000 */
[----:B------:R-:W-:Y:S01]  /*b160*/  VIADD R160, R175, 0x47 ;  /* 0x00000047afa07836 */ /* 0x000fe20000000000 */
[----:B------:R-:W-:Y:S01]  /*b170*/  I2FP.F32.S32 R147, R147 ;  /* 0x0000009300937245 */ /* 0x000fe20000201400 */
[----:B------:R-:W-:Y:S01]  /*b180*/  IMAD.WIDE.U32 R170, R170, -0x2daee0ad, RZ ;  /* 0xd2511f53aaaa7825 */ /* 0x000fe200078e00ff */
[----:B------:R-:W-:Y:S02]  /*b190*/  I2FP.F32.S32 R146, R146 ;  /* 0x0000009200927245 */ /* 0x000fe40000201400 */
[----:B------:R-:W-:Y:S01]  /*b1a0*/  IABS R160, R160 ;  /* 0x000000a000a07213 */ /* 0x000fe20000000000 */
[C---:B------:R-:W-:Y:S01]  /*b1b0*/  FFMA.FTZ R8, R147.reuse, -UR12, R8 ;  /* 0x8000000c93087c23 */ /* 0x040fe20008010008 */
[----:B------:R-:W-:Y:S01]  /*b1c0*/  LOP3.LUT R174, R168, UR17, R163, 0x96, !PT ;  /* 0x00000011a8ae7c12 */ /* 0x000fe2000f8e96a3 */
[----:B------:R-:W-:Y:S01]  /*b1d0*/  FFMA.FTZ R9, R146, -UR12, R9 ;  /* 0x8000000c92097c23 */ /* 0x000fe20008010009 */
[----:B------:R-:W-:Y:S01]  /*b1e0*/  I2FP.F32.S32 R160, R160 ;  /* 0x000000a000a07245 */ /* 0x000fe20000201400 */
[----:B------:R-:W-:Y:S01]  /*b1f0*/  FFMA.FTZ R14, R147, -UR12, R14 ;  /* 0x8000000c930e7c23 */ /* 0x000fe2000801000e */
[----:B------:R-:W-:Y:S01]  /*b200*/  LOP3.LUT R165, R164, UR17, R171, 0x96, !PT ;  /* 0x00000011a4a57c12 */ /* 0x000fe2000f8e96ab */
[----:B------:R-:W-:Y:S01]  /*b210*/  FFMA.FTZ R15, R146, -UR12, R15 ;  /* 0x8000000c920f7c23 */ /* 0x000fe2000801000f */
[C---:B------:R-:W-:Y:S01]  /*b220*/  VIADD R164, R175.reuse, 0x48 ;  /* 0x00000048afa47836 */ /* 0x040fe20000000000 */
[----:B------:R-:W2:Y:S01]  /*b230*/  LDSM.16.M88.4 R144, [R0+0x5000] ;  /* 0x005000000090783b */ /* 0x000ea20000000200 */
[----:B------:R-:W-:Y:S01]  /*b240*/  FFMA.FTZ R11, R160, -UR12, R11 ;  /* 0x8000000ca00b7c23 */ /* 0x000fe2000801000b */
[C---:B------:R-:W-:Y:S02]  /*b250*/  VIADD R160, R175.reuse, 0xfffffff7 ;  /* 0xfffffff7afa07836 */ /* 0x040fe40000000000 */
[----:B------:R-:W-:Y:S01]  /*b260*/  IABS R164, R164 ;  /* 0x000000a400a47213 */ /* 0x000fe20000000000 */
[----:B------:R-:W-:Y:S02]  /*b270*/  VIADD R132, R175, 0xffffffff ;  /* 0xffffffffaf847836 */ /* 0x000fe40000000000 */
[----:B------:R-:W-:Y:S01]  /*b280*/  IABS R160, R160 ;  /* 0x000000a000a07213 */ /* 0x000fe20000000000 */
[----:B------:R-:W-:Y:S01]  /*b290*/  IMAD.WIDE.U32 R156, R161, -0x326172a9, RZ ;  /* 0xcd9e8d57a19c7825 */ /* 0x000fe200078e00ff */
[----:B------:R-:W-:Y:S02]  /*b2a0*/  I2FP.F32.S32 R164, R164 ;  /* 0x000000a400a47245 */ /* 0x000fe40000201400 */
[----:B------:R-:W-:Y:S01]  /*b2b0*/  I2FP.F32.S32 R160, R160 ;  /* 0x000000a000a07245 */ /* 0x000fe20000201400 */
[C---:B------:R-:W-:Y:S01]  /*b2c0*/  VIADD R159, R175.reuse, 0x8 ;  /* 0x00000008af9f7836 */ /* 0x040fe20000000000 */
[----:B------:R-:W-:Y:S01]  /*b2d0*/  IABS R132, R132 ;  /* 0x0000008400847213 */ /* 0x000fe20000000000 */
[----:B------:R-:W-:Y:S01]  /*b2e0*/  FFMA.FTZ R10, R164, -UR12, R10 ;  /* 0x8000000ca40a7c23 */ /* 0x000fe2000801000a */
[----:B------:R-:W-:Y:S01]  /*b2f0*/  LOP3.LUT R161, R158, UR10, R157, 0x96, !PT ;  /* 0x0000000a9ea17c12 */ /* 0x000fe2000f8e969d */
[----:B------:R-:W-:Y:S01]  /*b300*/  FFMA.FTZ R17, R160, -UR12, R17 ;  /* 0x8000000ca0117c23 */ /* 0x000fe20008010011 */
[----:B------:R-:W-:Y:S01]  /*b310*/  I2FP.F32.S32 R132, R132 ;  /* 0x0000008400847245 */ /* 0x000fe20000201400 */
[-C--:B-1----:R-:W-:Y:S03]  /*b320*/  HMMA.16816.F32.BF16 R20, R140, R152.reuse, R20 ;  /* 0x000000988c14723c */ /* 0x082fe60000041814 */
[----:B------:R-:W-:Y:S01]  /*b330*/  IABS R159, R159 ;  /* 0x0000009f009f7213 */ /* 0x000fe20000000000 */
[C---:B------:R-:W-:Y:S01]  /*b340*/  FFMA.FTZ R5, R132.reuse, -UR12, R5 ;  /* 0x8000000c84057c23 */ /* 0x040fe20008010005 */
[C---:B------:R-:W-:Y:S02]  /*b350*/  VIADD R164, R175.reuse, 0xfffffff8 ;  /* 0xfffffff8afa47836 */ /* 0x040fe40000000000 */
[----:B------:R-:W-:Y:S01]  /*b360*/  FFMA.FTZ R19, R132, -UR12, R19 ;  /* 0x8000000c84137c23 */ /* 0x000fe20008010013 */
[----:B------:R-:W-:Y:S01]  /*b370*/  I2FP.F32.S32 R159, R159 ;  /* 0x0000009f009f7245 */ /* 0x000fe20000201400 */
[C---:B------:R-:W-:Y:S04]  /*b380*/  HMMA.16816.F32.BF16 R24, R148.reuse, R152, R24 ;  /* 0x000000989418723c */ /* 0x040fe80000041818 */
[----:B------:R-:W-:Y:S01]  /*b390*/  IABS R164, R164 ;  /* 0x000000a400a47213 */ /* 0x000fe20000000000 */
[----:B------:R-:W-:Y:S02]  /*b3a0*/  VIADD R153, R175, 0x38 ;  /* 0x00000038af997836 */ /* 0x000fe40000000000 */
[----:B------:R-:W-:Y:S01]  /*b3b0*/  FFMA.FTZ R6, R159, -UR12, R6 ;  /* 0x8000000c9f067c23 */ /* 0x000fe20008010006 */
[C---:B------:R-:W-:Y:S01]  /*b3c0*/  VIADD R132, R175.reuse, 0x37 ;  /* 0x00000037af847836 */ /* 0x040fe20000000000 */
[----:B------:R-:W-:Y:S01]  /*b3d0*/  I2FP.F32.S32 R164, R164 ;  /* 0x000000a400a47245 */ /* 0x000fe20000201400 */
[-C--:B------:R-:W-:Y:S03]  /*b3e0*/  HMMA.16816.F32.BF16 R28, R148, R154.reuse, R28 ;  /* 0x0000009a941c723c */ /* 0x080fe6000004181c */
[----:B------:R-:W-:Y:S01]  /*b3f0*/  IABS R153, R153 ;  /* 0x0000009900997213 */ /* 0x000fe20000000000 */
[----:B------:R-:W-:Y:S01]  /*b400*/  FFMA.FTZ R23, R160, -UR12, R23 ;  /* 0x8000000ca0177c23 */ /* 0x000fe20008010017 */
[----:B------:R-:W-:Y:S01]  /*b410*/  IABS R132, R132 ;  /* 0x0000008400847213 */ /* 0x000fe20000000000 */
[C---:B------:R-:W-:Y:S01]  /*b420*/  VIADD R160, R175.reuse, 0xffffffe8 ;  /* 0xffffffe8afa07836 */ /* 0x040fe20000000000 */
[----:B------:R-:W-:Y:S01]  /*b430*/  I2FP.F32.S32 R153, R153 ;  /* 0x0000009900997245 */ /* 0x000fe20000201400 */
[C---:B------:R-:W-:Y:S04]  /*b440*/  HMMA.16816.F32.BF16 R32, R140.reuse, R154, R32 ;  /* 0x0000009a8c20723c */ /* 0x040fe80000041820 */
[----:B------:R-:W-:Y:S01]  /*b450*/  IABS R160, R160 ;  /* 0x000000a000a07213 */ /* 0x000fe20000000000 */
[----:B------:R-:W-:Y:S01]  /*b460*/  VIADD R154, R175, 0xffffffef ;  /* 0xffffffefaf9a7836 */ /* 0x000fe20000000000 */
[----:B------:R-:W-:Y:S01]  /*b470*/  I2FP.F32.S32 R132, R132 ;  /* 0x0000008400847245 */ /* 0x000fe20000201400 */
[C---:B------:R-:W-:Y:S01]  /*b480*/  FFMA.FTZ R12, R153.reuse, -UR12, R12 ;  /* 0x8000000c990c7c23 */ /* 0x040fe2000801000c */
[----:B------:R-:W-:Y:S01]  /*b490*/  FFMA.FTZ R26, R153, -UR12, R26 ;  /* 0x8000000c991a7c23 */ /* 0x000fe2000801001a */
[-C--:B--2---:R-:W-:Y:S03]  /*b4a0*/  HMMA.16816.F32.BF16 R36, R140, R144.reuse, R36 ;  /* 0x000000908c24723c */ /* 0x084fe60000041824 */
[----:B------:R-:W-:Y:S01]  /*b4b0*/  IABS R154, R154 ;  /* 0x0000009a009a7213 */ /* 0x000fe20000000000 */
[C---:B------:R-:W-:Y:S02]  /*b4c0*/  VIADD R153, R175.reuse, 0xfffffff0 ;  /* 0xfffffff0af997836 */ /* 0x040fe40000000000 */
[----:B------:R-:W-:Y:S01]  /*b4d0*/  FFMA.FTZ R16, R164, -UR12, R16 ;  /* 0x8000000ca4107c23 */ /* 0x000fe20008010010 */
[C---:B------:R-:W-:Y:S01]  /*b4e0*/  VIADD R155, R175.reuse, 0x2f ;  /* 0x0000002faf9b7836 */ /* 0x040fe20000000000 */
[----:B------:R-:W-:Y:S01]  /*b4f0*/  I2FP.F32.S32 R154, R154 ;  /* 0x0000009a009a7245 */ /* 0x000fe20000201400 */
[C---:B------:R-:W-:Y:S04]  /*b500*/  HMMA.16816.F32.BF16 R40, R148.reuse, R144, R40 ;  /* 0x000000909428723c */ /* 0x040fe80000041828 */
[----:B------:R-:W-:Y:S01]  /*b510*/  IABS R153, R153 ;  /* 0x0000009900997213 */ /* 0x000fe20000000000 */
[C---:B------:R-:W-:Y:S01]  /*b520*/  FFMA.FTZ R21, R154.reuse, -UR12, R21 ;  /* 0x8000000c9a157c23 */ /* 0x040fe20008010015 */
[----:B------:R-:W-:Y:S01]  /*b530*/  IABS R155, R155 ;  /* 0x0000009b009b7213 */ /* 0x000fe20000000000 */
[----:B------:R-:W-:Y:S01]  /*b540*/  FFMA.FTZ R35, R154, -UR12, R35 ;  /* 0x8000000c9a237c23 */ /* 0x000fe20008010023 */
[----:B------:R-:W-:Y:S01]  /*b550*/  I2FP.F32.S32 R153, R153 ;  /* 0x0000009900997245 */ /* 0x000fe20000201400 */
[----:B------:R-:W-:Y:S01]  /*b560*/  FFMA.FTZ R22, R164, -UR12, R22 ;  /* 0x8000000ca4167c23 */ /* 0x000fe20008010016 */
[----:B------:R-:W-:Y:S01]  /*b570*/  I2FP.F32.S32 R155, R155 ;  /* 0x0000009b009b7245 */ /* 0x000fe20000201400 */
[----:B------:R-:W-:Y:S01]  /*b580*/  VIADD R164, R175, 0x30 ;  /* 0x00000030afa47836 */ /* 0x000fe20000000000 */
[-C--:B------:R-:W-:Y:S03]  /*b590*/  HMMA.16816.F32.BF16 R44, R148, R146.reuse, R44 ;  /* 0x00000092942c723c */ /* 0x080fe6000004182c */
[C---:B------:R-:W-:Y:S01]  /*b5a0*/  FFMA.FTZ R25, R155.reuse, -UR12, R25 ;  /* 0x8000000c9b197c23 */ /* 0x040fe20008010019 */
[----:B------:R-:W-:Y:S01]  /*b5b0*/  IABS R164, R164 ;  /* 0x000000a400a47213 */ /* 0x000fe20000000000 */
[----:B------:R-:W-:Y:S01]  /*b5c0*/  FFMA.FTZ R31, R155, -UR12, R31 ;  /* 0x8000000c9b1f7c23 */ /* 0x000fe2000801001f */
[C---:B------:R-:W-:Y:S01]  /*b5d0*/  FFMA.FTZ R20, R153.reuse, -UR12, R20 ;  /* 0x8000000c99147c23 */ /* 0x040fe20008010014 */
[----:B------:R-:W-:Y:S01]  /*b5e0*/  FFMA.FTZ R34, R153, -UR12, R34 ;  /* 0x8000000c99227c23 */ /* 0x000fe20008010022 */
[----:B------:R-:W-:Y:S01]  /*b5f0*/  I2FP.F32.S32 R153, R160 ;  /* 0x000000a000997245 */ /* 0x000fe20000201400 */
[C---:B------:R-:W-:Y:S01]  /*b600*/  FFMA.FTZ R13, R132.reuse, -UR12, R13 ;  /* 0x8000000c840d7c23 */ /* 0x040fe2000801000d */
[----:B------:R-:W-:Y:S01]  /*b610*/  I2FP.F32.S32 R164, R164 ;  /* 0x000000a400a47245 */ /* 0x000fe20000201400 */
[----:B------:R-:W-:Y:S02]  /*b620*/  VIADD R145, R175, 0x28 ;  /* 0x00000028af917836 */ /* 0x000fe40000000000 */
[----:B------:R-:W-:Y:S01]  /*b630*/  FFMA.FTZ R27, R132, -UR12, R27 ;  /* 0x8000000c841b7c23 */ /* 0x000fe2000801001b */
[C---:B------:R-:W-:Y:S01]  /*b640*/  FFMA.FTZ R32, R153.reuse, -UR12, R32 ;  /* 0x8000000c99207c23 */ /* 0x040fe20008010020 */
[----:B------:R-:W-:Y:S01]  /*b650*/  FFMA.FTZ R38, R153, -UR12, R38 ;  /* 0x8000000c99267c23 */ /* 0x000fe20008010026 */
[C---:B------:R-:W-:Y:S01]  /*b660*/  VIADD R153, R175.reuse, 0xffffffe7 ;  /* 0xffffffe7af997836 */ /* 0x040fe20000000000 */
[----:B------:R-:W-:Y:S01]  /*b670*/  IABS R145, R145 ;  /* 0x0000009100917213 */ /* 0x000fe20000000000 */
[C---:B------:R-:W-:Y:S02]  /*b680*/  VIADD R132, R175.reuse, 0x27 ;  /* 0x00000027af847836 */ /* 0x040fe40000000000 */
[C---:B------:R-:W-:Y:S01]  /*b690*/  FFMA.FTZ R24, R164.reuse, -UR12, R24 ;  /* 0x8000000ca4187c23 */ /* 0x040fe20008010018 */
[----:B------:R-:W-:Y:S01]  /*b6a0*/  FFMA.FTZ R30, R164, -UR12, R30 ;  /* 0x8000000ca41e7c23 */ /* 0x000fe2000801001e */
[----:B------:R-:W-:Y:S01]  /*b6b0*/  IABS R168, R153 ;  /* 0x0000009900a87213 */ /* 0x000fe20000000000 */
[C---:B------:R-:W-:Y:S01]  /*b6c0*/  HMMA.16816.F32.BF16 R48, R140.reuse, R146, R48 ;  /* 0x000000928c30723c */ /* 0x040fe20000041830 */
[----:B------:R1:W2:Y:S01]  /*b6d0*/  LDSM.16.M88.4 R152, [R0+0x5800] ;  /* 0x005800000098783b */ /* 0x0002a20000000200 */
[----:B------:R-:W-:Y:S04]  /*b6e0*/  DEPBAR.LE SB0, 0x0 ;  /* 0x000080000000791a */ /* 0x000fe80000000000 */
[----:B------:R-:W-:Y:S01]  /*b6f0*/  IABS R164, R132 ;  /* 0x0000008400a47213 */ /* 0x000fe20000000000 */
[C---:B------:R-:W-:Y:S01]  /*b700*/  VIADD R160, R175.reuse, 0xffffffe0 ;  /* 0xffffffe0afa07836 */ /* 0x040fe20000000000 */
[----:B------:R-:W-:Y:S01]  /*b710*/  I2FP.F32.S32 R145, R145 ;  /* 0x0000009100917245 */ /* 0x000fe20000201400 */
[----:B------:R-:W-:Y:S01]  /*b720*/  BAR.SYNC.DEFER_BLOCKING 0x0 ;  /* 0x0000000000007b1d */ /* 0x000fe20000010000 */
[----:B------:R-:W-:Y:S02]  /*b730*/  VIADD R158, R175, 0x7 ;  /* 0x00000007af9e7836 */ /* 0x000fe40000000000 */
[----:B------:R-:W-:Y:S01]  /*b740*/  IABS R160, R160 ;  /* 0x000000a000a07213 */ /* 0x000fe20000000000 */
[C---:B------:R-:W-:Y:S01]  /*b750*/  FFMA.FTZ R28, R145.reuse, -UR12, R28 ;  /* 0x8000000c911c7c23 */ /* 0x040fe2000801001c */
[----:B------:R-:W-:Y:S01]  /*b760*/  FFMA.FTZ R42, R145, -UR12, R42 ;  /* 0x8000000c912a7c23 */ /* 0x000fe2000801002a */
[----:B------:R-:W-:Y:S01]  /*b770*/  IABS R158, R158 ;  /* 0x0000009e009e7213 */ /* 0x000fe20000000000 */
[C---:B------:R-:W-:Y:S01]  /*b780*/  VIADD R145, R175.reuse, 0x1f ;  /* 0x0000001faf917836 */ /* 0x040fe20000000000 */
[----:B------:R-:W-:Y:S01]  /*b790*/  I2FP.F32.S32 R160, R160 ;  /* 0x000000a000a07245 */ /* 0x000fe20000201400 */
[C---:B------:R-:W-:Y:S01]  /*b7a0*/  VIADD R132, R175.reuse, 0xffffffdf ;  /* 0xffffffdfaf847836 */ /* 0x040fe20000000000 */
[----:B------:R-:W-:Y:S02]  /*b7b0*/  I2FP.F32.S32 R158, R158 ;  /* 0x0000009e009e7245 */ /* 0x000fe40000201400 */
[----:B------:R-:W-:Y:S01]  /*b7c0*/  IABS R146, R145 ;  /* 0x0000009100927213 */ /* 0x000fe20000000000 */
[C---:B------:R-:W-:Y:S01]  /*b7d0*/  VIADD R145, R175.reuse, 0x18 ;  /* 0x00000018af917836 */ /* 0x040fe20000000000 */
[----:B------:R-:W-:Y:S01]  /*b7e0*/  IABS R132, R132 ;  /* 0x0000008400847213 */ /* 0x000fe20000000000 */
[C---:B------:R-:W-:Y:S01]  /*b7f0*/  FFMA.FTZ R36, R160.reuse, -UR12, R36 ;  /* 0x8000000ca0247c23 */ /* 0x040fe20008010024 */
[----:B-1----:R-:W-:Y:S01]  /*b800*/  I2FP.F32.S32 R0, R164 ;  /* 0x000000a400007245 */ /* 0x002fe20000201400 */
[----:B------:R-:W-:Y:S01]  /*b810*/  FFMA.FTZ R50, R160, -UR12, R50 ;  /* 0x8000000ca0327c23 */ /* 0x000fe20008010032 */
[----:B------:R-:W-:Y:S01]  /*b820*/  I2FP.F32.S32 R164, R168 ;  /* 0x000000a800a47245 */ /* 0x000fe20000201400 */
[C---:B------:R-:W-:Y:S01]  /*b830*/  VIADD R160, R175.reuse, 0xffffffcf ;  /* 0xffffffcfafa07836 */ /* 0x040fe20000000000 */
[----:B------:R-:W-:Y:S01]  /*b840*/  I2FP.F32.S32 R146, R146 ;  /* 0x0000009200927245 */ /* 0x000fe20000201400 */
[----:B------:R-:W-:Y:S01]  /*b850*/  FFMA.FTZ R29, R0, -UR12, R29 ;  /* 0x8000000c001d7c23 */ /* 0x000fe2000801001d */
[----:B------:R-:W-:Y:S01]  /*b860*/  IABS R145, R145 ;  /* 0x0000009100917213 */ /* 0x000fe20000000000 */
[C---:B------:R-:W-:Y:S01]  /*b870*/  FFMA.FTZ R33, R164.reuse, -UR12, R33 ;  /* 0x8000000ca4217c23 */ /* 0x040fe20008010021 */
[----:B------:R-:W-:Y:S01]  /*b880*/  I2FP.F32.S32 R132, R132 ;  /* 0x0000008400847245 */ /* 0x000fe20000201400 */
[----:B------:R-:W-:Y:S01]  /*b890*/  FFMA.FTZ R39, R164, -UR12, R39 ;  /* 0x8000000ca4277c23 */ /* 0x000fe20008010027 */
[----:B------:R-:W-:Y:S01]  /*b8a0*/  I2FP.F32.S32 R145, R145 ;  /* 0x0000009100917245 */ /* 0x000fe20000201400 */
[C---:B------:R-:W-:Y:S01]  /*b8b0*/  VIADD R164, R175.reuse, 0x20 ;  /* 0x00000020afa47836 */ /* 0x040fe20000000000 */
[----:B------:R-:W-:Y:S01]  /*b8c0*/  IABS R160, R160 ;  /* 0x000000a000a07213 */ /* 0x000fe20000000000 */
[C---:B------:R-:W-:Y:S01]  /*b8d0*/  FFMA.FTZ R41, R146.reuse, -UR12, R41 ;  /* 0x8000000c92297c23 */ /* 0x040fe20008010029 */
[----:B------:R-:W-:Y:S01]  /*b8e0*/  FFMA.FTZ R47, R146, -UR12, R47 ;  /* 0x8000000c922f7c23 */ /* 0x000fe2000801002f */
[C---:B------:R-:W-:Y:S01]  /*b8f0*/  VIADD R146, R175.reuse, 0xffffffd7 ;  /* 0xffffffd7af927836 */ /* 0x040fe20000000000 */
[----:B------:R-:W-:Y:S01]  /*b900*/  IABS R147, R164 ;  /* 0x000000a400937213 */ /* 0x000fe20000000000 */
[-C--:B--2---:R-:W-:Y:S05]  /*b910*/  HMMA.16816.F32.BF16 R52, R140, R152.reuse, R52 ;  /* 0x000000988c34723c */ /* 0x084fea0000041834 */
[----:B------:R-:W-:Y:S01]  /*b920*/  I2FP.F32.S32 R147, R147 ;  /* 0x0000009300937245 */ /* 0x000fe20000201400 */
[----:B------:R-:W-:Y:S01]  /*b930*/  VIADD R164, R175, 0x17 ;  /* 0x00000017afa47836 */ /* 0x000fe20000000000 */
[----:B------:R-:W-:Y:S01]  /*b940*/  IABS R146, R146 ;  /* 0x0000009200927213 */ /* 0x000fe20000000000 */
[C---:B------:R-:W-:Y:S04]  /*b950*/  HMMA.16816.F32.BF16 R56, R148.reuse, R152, R56 ;  /* 0x000000989438723c */ /* 0x040fe80000041838 */
[----:B------:R-:W-:Y:S01]  /*b960*/  IABS R164, R164 ;  /* 0x000000a400a47213 */ /* 0x000fe20000000000 */
[C---:B------:R-:W-:Y:S01]  /*b970*/  FFMA.FTZ R40, R147.reuse, -UR12, R40 ;  /* 0x8000000c93287c23 */ /* 0x040fe20008010028 */
[----:B------:R-:W-:Y:S01]  /*b980*/  I2FP.F32.S32 R146, R146 ;  /* 0x0000009200927245 */ /* 0x000fe20000201400 */
[----:B------:R-:W-:Y:S01]  /*b990*/  FFMA.FTZ R46, R147, -UR12, R46 ;  /* 0x8000000c932e7c23 */ /* 0x000fe2000801002e */
[----:B------:R-:W-:Y:S02]  /*b9a0*/  VIADD R147, R175, 0xffffffd8 ;  /* 0xffffffd8af937836 */ /* 0x000fe40000000000 */
[----:B------:R-:W-:Y:S01]  /*b9b0*/  FFMA.FTZ R43, R0, -UR12, R43 ;  /* 0x8000000c002b7c23 */ /* 0x000fe2000801002b */
[-C--:B------:R-:W-:Y:S03]  /*b9c0*/  HMMA.16816.F32.BF16 R60, R148, R154.reuse, R60 ;  /* 0x0000009a943c723c */ /* 0x080fe6000004183c */
[----:B------:R-:W-:Y:S01]  /*b9d0*/  IABS R153, R147 ;  /* 0x0000009300997213 */ /* 0x000fe20000000000 */
[----:B------:R-:W-:Y:S02]  /*b9e0*/  IMAD.MOV.U32 R0, RZ, RZ, R164 ;  /* 0x000000ffff007224 */ /* 0x000fe400078e00a4 */
[C---:B------:R-:W-:Y:S01]  /*b9f0*/  FFMA.FTZ R44, R145.reuse, -UR12, R44 ;  /* 0x8000000c912c7c23 */ /* 0x040fe2000801002c */
[C---:B------:R-:W-:Y:S01]  /*ba00*/  FFMA.FTZ R49, R146.reuse, -UR12, R49 ;  /* 0x8000000c92317c23 */ /* 0x040fe20008010031 */
[----:B------:R-:W-:Y:S01]  /*ba10*/  I2FP.F32.S32 R153, R153 ;  /* 0x0000009900997245 */ /* 0x000fe20000201400 */
[----:B------:R-:W-:Y:S01]  /*ba20*/  FFMA.FTZ R55, R146, -UR12, R55 ;  /* 0x8000000c92377c23 */ /* 0x000fe20008010037 */
[----:B------:R-:W-:Y:S01]  /*ba30*/  I2FP.F32.S32 R0, R0 ;  /* 0x0000000000007245 */ /* 0x000fe20000201400 */
[----:B------:R-:W-:Y:S01]  /*ba40*/  FFMA.FTZ R58, R145, -UR12, R58 ;  /* 0x8000000c913a7c23 */ /* 0x000fe2000801003a */
[C---:B------:R-:W-:Y:S01]  /*ba50*/  VIADD R145, R175.reuse, 0xf ;  /* 0x0000000faf917836 */ /* 0x040fe20000000000 */
[----:B------:R-:W-:Y:S04]  /*ba60*/  HMMA.16816.F32.BF16 R64, R140, R154, R64 ;  /* 0x0000009a8c40723c */ /* 0x000fe80000041840 */
[----:B------:R-:W-:Y:S02]  /*ba70*/  VIADD R146, R175, 0x10 ;  /* 0x00000010af927836 */ /* 0x000fe40000000000 */
[C---:B------:R-:W-:Y:S01]  /*ba80*/  FFMA.FTZ R45, R0.reuse, -UR12, R45 ;  /* 0x8000000c002d7c23 */ /* 0x040fe2000801002d */
[----:B------:R-:W-:Y:S01]  /*ba90*/  FFMA.FTZ R59, R0, -UR12, R59 ;  /* 0x8000000c003b7c23 */ /* 0x000fe2000801003b */
[----:B------:R-:W-:Y:S01]  /*baa0*/  IABS R0, R145 ;  /* 0x0000009100007213 */ /* 0x000fe20000000000 */
[C---:B------:R-:W-:Y:S01]  /*bab0*/  FFMA.FTZ R48, R153.reuse, -UR12, R48 ;  /* 0x8000000c99307c23 */ /* 0x040fe20008010030 */
[----:B------:R-:W-:Y:S01]  /*bac0*/  FFMA.FTZ R54, R153, -UR12, R54 ;  /* 0x8000000c99367c23 */ /* 0x000fe20008010036 */
[----:B------:R-:W-:Y:S01]  /*bad0*/  IABS R153, R146 ;  /* 0x0000009200997213 */ /* 0x000fe20000000000 */
[C---:B------:R-:W-:Y:S01]  /*bae0*/  VIADD R145, R175.reuse, 0xffffffc7 ;  /* 0xffffffc7af917836 */ /* 0x040fe20000000000 */
[----:B------:R-:W-:Y:S01]  /*baf0*/  I2FP.F32.S32 R0, R0 ;  /* 0x0000000000007245 */ /* 0x000fe20000201400 */
[----:B------:R-:W-:Y:S02]  /*bb00*/  VIADD R147, R175, 0xffffffd0 ;  /* 0xffffffd0af937836 */ /* 0x000fe40000000000 */
[----:B------:R-:W-:Y:S01]  /*bb10*/  FFMA.FTZ R60, R159, -UR12, R60 ;  /* 0x8000000c9f3c7c23 */ /* 0x000fe2000801003c */
[----:B------:R-:W-:Y:S01]  /*bb20*/  VIADD R146, R175, 0xffffffc8 ;  /* 0xffffffc8af927836 */ /* 0x000fe20000000000 */
[----:B------:R-:W-:Y:S01]  /*bb30*/  IABS R145, R145 ;  /* 0x0000009100917213 */ /* 0x000fe20000000000 */
[----:B------:R-:W-:Y:S01]  /*bb40*/  IMAD.MOV.U32 R175, RZ, RZ, R153 ;  /* 0x000000ffffaf7224 */ /* 0x000fe200078e0099 */
[----:B------:R-:W-:Y:S01]  /*bb50*/  IABS R147, R147 ;  /* 0x0000009300937213 */ /* 0x000fe20000000000 */
[C---:B------:R-:W-:Y:S01]  /*bb60*/  FFMA.FTZ R7, R158.reuse, -UR12, R7 ;  /* 0x8000000c9e077c23 */ /* 0x040fe20008010007 */
[----:B------:R-:W-:Y:S01]  /*bb70*/  I2FP.F32.S32 R159, R145 ;  /* 0x00000091009f7245 */ /* 0x000fe20000201400 */
[----:B------:R-:W-:Y:S01]  /*bb80*/  FFMA.FTZ R61, R158, -UR12, R61 ;  /* 0x8000000c9e3d7c23 */ /* 0x000fe2000801003d */
[----:B------:R-:W-:Y:S01]  /*bb90*/  I2FP.F32.S32 R175, R175 ;  /* 0x000000af00af7245 */ /* 0x000fe20000201400 */
[----:B------:R-:W-:Y:S01]  /*bba0*/  IMAD.WIDE.U32 R150, R173, -0x2daee0ad, RZ ;  /* 0xd2511f53ad967825 */ /* 0x000fe200078e00ff */
[----:B------:R-:W-:Y:S02]  /*bbb0*/  FMNMX3.FTZ R173, R134, R6, R7, !PT ;  /* 0x0000000686ad7276 */ /* 0x000fe40007810007 */
[----:B------:R-:W-:Y:S01]  /*bbc0*/  I2FP.F32.S32 R147, R147 ;  /* 0x0000009300937245 */ /* 0x000fe20000201400 */
[----:B------:R-:W-:Y:S01]  /*bbd0*/  FFMA.FTZ R65, R159, -UR12, R65 ;  /* 0x8000000c9f417c23 */ /* 0x000fe20008010041 */
[----:B------:R-:W-:Y:S01]  /*bbe0*/  FMNMX3.FTZ R173, R173, R18, R19, !PT ;  /* 0x00000012adad7276 */ /* 0x000fe20007810013 */
[C---:B------:R-:W-:Y:S01]  /*bbf0*/  FFMA.FTZ R56, R175.reuse, -UR12, R56 ;  /* 0x8000000caf387c23 */ /* 0x040fe20008010038 */
[----:B------:R-:W-:Y:S01]  /*bc00*/  IABS R146, R146 ;  /* 0x0000009200927213 */ /* 0x000fe20000000000 */
[----:B------:R-:W-:Y:S01]  /*bc10*/  FFMA.FTZ R62, R175, -UR12, R62 ;  /* 0x8000000caf3e7c23 */ /* 0x000fe2000801003e */
[----:B------:R-:W-:Y:S01]  /*bc20*/  FMNMX3.FTZ R175, R133, R4, R5, !PT ;  /* 0x0000000485af7276 */ /* 0x000fe20007810005 */
[----:B------:R-:W-:Y:S01]  /*bc30*/  IMAD.WIDE.U32 R158, R169, -0x326172a9, RZ ;  /* 0xcd9e8d57a99e7825 */ /* 0x000fe200078e00ff */
[----:B------:R-:W-:Y:S02]  /*bc40*/  FMNMX3.FTZ R169, R135, R8, R9, !PT ;  /* 0x0000000887a97276 */ /* 0x000fe40007810009 */
[----:B------:R-:W-:Y:S01]  /*bc50*/  FMNMX3.FTZ R175, R175, R16, R17, !PT ;  /* 0x00000010afaf7276 */ /* 0x000fe20007810011 */
[C---:B------:R-:W-:Y:S01]  /*bc60*/  FFMA.FTZ R57, R0.reuse, -UR12, R57 ;  /* 0x8000000c00397c23 */ /* 0x040fe20008010039 */
[----:B------:R-:W-:Y:S01]  /*bc70*/  FMNMX3.FTZ R169, R169, R12, R13, !PT ;  /* 0x0000000ca9a97276 */ /* 0x000fe2000781000d */
[----:B------:R-:W-:Y:S01]  /*bc80*/  FFMA.FTZ R63, R0, -UR12, R63 ;  /* 0x8000000c003f7c23 */ /* 0x000fe2000801003f */
[----:B------:R-:W-:Y:S01]  /*bc90*/  FMNMX3.FTZ R0, R137, R10, R11, !PT ;  /* 0x0000000a89007276 */ /* 0x000fe2000781000b */
[C---:B------:R-:W-:Y:S01]  /*bca0*/  FFMA.FTZ R37, R132.reuse, -UR12, R37 ;  /* 0x8000000c84257c23 */ /* 0x040fe20008010025 */
[----:B------:R-:W-:Y:S01]  /*bcb0*/  FMNMX3.FTZ R169, R169, R24, R25, !PT ;  /* 0x00000018a9a97276 */ /* 0x000fe20007810019 */
[----:B------:R-:W-:Y:S01]  /*bcc0*/  FFMA.FTZ R51, R132, -UR12, R51 ;  /* 0x8000000c84337c23 */ /* 0x000fe20008010033 */
[----:B------:R-:W-:Y:S01]  /*bcd0*/  FMNMX3.FTZ R175, R175, R20, R21, !PT ;  /* 0x00000014afaf7276 */ /* 0x000fe20007810015 */
[----:B------:R-:W-:Y:S01]  /*bce0*/  IMAD.MOV.U32 R132, RZ, RZ, R160 ;  /* 0x000000ffff847224 */ /* 0x000fe200078e00a0 */
[----:B------:R-:W-:Y:S01]  /*bcf0*/  FMNMX3.FTZ R173, R173, R22, R23, !PT ;  /* 0x00000016adad7276 */ /* 0x000fe20007810017 */
[C---:B------:R-:W-:Y:S01]  /*bd00*/  FFMA.FTZ R52, R147.reuse, -UR12, R52 ;  /* 0x8000000c93347c23 */ /* 0x040fe20008010034 */
[----:B------:R-:W-:Y:S01]  /*bd10*/  FMNMX3.FTZ R0, R0, R14, R15, !PT ;  /* 0x0000000e00007276 */ /* 0x000fe2000781000f */
[----:B------:R-:W-:Y:S01]  /*bd20*/  FFMA.FTZ R66, R147, -UR12, R66 ;  /* 0x8000000c93427c23 */ /* 0x000fe20008010042 */
[----:B------:R-:W-:Y:S02]  /*bd30*/  FMNMX3.FTZ R169, R169, R28, R29, !PT ;  /* 0x0000001ca9a97276 */ /* 0x000fe4000781001d */
[----:B------:R-:W-:Y:S02]  /*bd40*/  FMNMX3.FTZ R175, R175, R32, R33, !PT ;  /* 0x00000020afaf7276 */ /* 0x000fe40007810021 */
[----:B------:R-:W-:Y:S02]  /*bd50*/  FMNMX3.FTZ R173, R173, R34, R35, !PT ;  /* 0x00000022adad7276 */ /* 0x000fe40007810023 */
[----:B------:R-:W-:Y:S02]  /*bd60*/  I2FP.F32.S32 R132, R132 ;  /* 0x0000008400847245 */ /* 0x000fe40000201400 */
[----:B------:R-:W-:Y:S02]  /*bd70*/  FMNMX3.FTZ R0, R0, R26, R27, !PT ;  /* 0x0000001a00007276 */ /* 0x000fe4000781001b */
[----:B------:R-:W-:Y:S01]  /*bd80*/  FMNMX3.FTZ R169, R169, R40, R41, !PT ;  /* 0x00000028a9a97276 */ /* 0x000fe20007810029 */
[C---:B------:R-:W-:Y:S01]  /*bd90*/  FFMA.FTZ R53, R132.reuse, -UR12, R53 ;  /* 0x8000000c84357c23 */ /* 0x040fe20008010035 */
[----:B------:R-:W-:Y:S01]  /*bda0*/  FMNMX3.FTZ R175, R175, R36, R37, !PT ;  /* 0x00000024afaf7276 */ /* 0x000fe20007810025 */
[----:B------:R-:W-:Y:S01]  /*bdb0*/  FFMA.FTZ R67, R132, -UR12, R67 ;  /* 0x8000000c84437c23 */ /* 0x000fe20008010043 */
[----:B------:R-:W-:Y:S02]  /*bdc0*/  FMNMX3.FTZ R173, R173, R38, R39, !PT ;  /* 0x00000026adad7276 */ /* 0x000fe40007810027 */
[----:B------:R-:W-:Y:S02]  /*bdd0*/  I2FP.F32.S32 R153, R146 ;  /* 0x0000009200997245 */ /* 0x000fe40000201400 */
[----:B------:R-:W-:Y:S02]  /*bde0*/  FMNMX3.FTZ R0, R0, R30, R31, !PT ;  /* 0x0000001e00007276 */ /* 0x000fe4000781001f */
[----:B------:R-:W-:Y:S01]  /*bdf0*/  FMNMX3.FTZ R169, R169, R44, R45, !PT ;  /* 0x0000002ca9a97276 */ /* 0x000fe2000781002d */
[----:B------:R-:W-:Y:S01]  /*be00*/  FFMA.FTZ R64, R153, -UR12, R64 ;  /* 0x8000000c99407c23 */ /* 0x000fe20008010040 */
        /* <DEDUP_REMOVED lines=11> */
.L_x_1910:
[----:B------:R-:W-:Y:S01]  /*bec0*/  FMNMX3.FTZ R0, R0, R58, R59, !PT ;  /* 0x0000003a00007276 */ /* 0x000fe2000781003b */
[----:B-1----:R-:W2:Y:S01]  /*bed0*/  LDL R3, [R1+0x28] ;  /* 0x0000280001037983 */ /* 0x002ea20000100800 */
[----:B------:R-:W-:Y:S01]  /*bee0*/  LOP3.LUT R140, R166, UR10, R159, 0x96, !PT ;  /* 0x0000000aa68c7c12 */ /* 0x000fe2000f8e969f */
[----:B------:R-:W-:Y:S01]  /*bef0*/  IMAD.WIDE.U32 R142, R174, -0x326172a9, RZ ;  /* 0xcd9e8d57ae8e7825 */ /* 0x000fe200078e00ff */
[----:B------:R-:W-:Y:S01]  /*bf00*/  FMNMX3.FTZ R139, R0, R62, R63, !PT ;  /* 0x0000003e008b7276 */ /* 0x000fe2000781003f */
[----:B------:R-:W-:Y:S01]  /*bf10*/  STL [R1+0xb8], R243 ;  /* 0x0000b8f301007387 */ /* 0x000fe20000100800 */
[----:B------:R-:W-:Y:S01]  /*bf20*/  LOP3.LUT R0, R138, UR21, R151, 0x96, !PT ;  /* 0x000000158a007c12 */ /* 0x000fe2000f8e9697 */
[----:B------:R-:W-:Y:S01]  /*bf30*/  UIADD3 UR16, UPT, UPT, UR35, 0x646e171e, URZ ;  /* 0x646e171e23107890 */ /* 0x000fe2000fffe0ff */
[----:B------:R-:W-:Y:S01]  /*bf40*/  LOP3.LUT R152, R156, UR9, R143, 0x96, !PT ;  /* 0x000000099c987c12 */ /* 0x000fe2000f8e968f */
[----:B------:R1:W-:Y:S01]  /*bf50*/  STL [R1+0xb4], R228 ;  /* 0x0000b4e401007387 */ /* 0x0003e20000100800 */
[C---:B------:R-:W-:Y:S01]  /*bf60*/  PRMT R190, R142.reuse, 0x7771, RZ ;  /* 0x000077718ebe7816 */ /* 0x040fe200000000ff */
[----:B------:R-:W-:Y:S01]  /*bf70*/  IMAD.WIDE.U32 R144, R165, -0x326172a9, RZ ;  /* 0xcd9e8d57a5907825 */ /* 0x000fe200078e00ff */
[----:B------:R-:W-:Y:S01]  /*bf80*/  PRMT R194, R142, 0x7772, RZ ;  /* 0x000077728ec27816 */ /* 0x000fe200000000ff */
[----:B------:R-:W-:Y:S01]  /*bf90*/  STL [R1+0xb0], R197 ;  /* 0x0000b0c501007387 */ /* 0x000fe20000100800 */
[----:B------:R-:W-:Y:S01]  /*bfa0*/  UISETP.GT.AND UP0, UPT, UR24, URZ, UPT ;  /* 0x000000ff1800728c */ /* 0x000fe2000bf04270 */
[----:B------:R-:W-:Y:S01]  /*bfb0*/  IMAD.WIDE.U32 R140, R140, -0x2daee0ad, RZ ;  /* 0xd2511f538c8c7825 */ /* 0x000fe200078e00ff */
[----:B------:R-:W-:Y:S01]  /*bfc0*/  LOP3.LUT R158, R158, UR9, R145, 0x96, !PT ;  /* 0x000000099e9e7c12 */ /* 0x000fe2000f8e9691 */
[----:B------:R-:W-:Y:S01]  /*bfd0*/  STL [R1+0xac], R252 ;  /* 0x0000acfc01007387 */ /* 0x000fe20000100800 */
[----:B------:R-:W-:Y:S01]  /*bfe0*/  PRMT R147, R144, 0x7772, RZ ;  /* 0x0000777290937816 */ /* 0x000fe200000000ff */
[----:B------:R-:W-:Y:S01]  /*bff0*/  IMAD.MOV.U32 R172, RZ, RZ, R140 ;  /* 0x000000ffffac7224 */ /* 0x000fe200078e008c */
[----:B------:R-:W-:Y:S01]  /*c000*/  LOP3.LUT R177, R170, UR16, R141, 0x96, !PT ;  /* 0x00000010aab17c12 */ /* 0x000fe2000f8e968d */
[----:B------:R-:W-:Y:S01]  /*c010*/  STL [R1+0xa8], R251 ;  /* 0x0000a8fb01007387 */ /* 0x000fe20000100800 */
[C---:B------:R-:W-:Y:S01]  /*c020*/  PRMT R165, R140.reuse, 0x7771, RZ ;  /* 0x000077718ca57816 */ /* 0x040fe200000000ff */
[----:B------:R-:W-:Y:S01]  /*c030*/  IMAD.MOV.U32 R160, RZ, RZ, R150 ;  /* 0x000000ffffa07224 */ /* 0x000fe200078e0096 */
[C---:B------:R-:W-:Y:S01]  /*c040*/  PRMT R164, R140.reuse, 0x7772, RZ ;  /* 0x000077728ca47816 */ /* 0x040fe200000000ff */
[----:B------:R-:W-:Y:S01]  /*c050*/  STL.64 [R1+0xa0], R198 ;  /* 0x0000a0c601007387 */ /* 0x000fe20000100a00 */
[----:B------:R-:W-:Y:S01]  /*c060*/  PRMT R163, R140, 0x7773, RZ ;  /* 0x000077738ca37816 */ /* 0x000fe200000000ff */
[----:B------:R-:W-:Y:S01]  /*c070*/  IMAD.MOV.U32 R157, RZ, RZ, R144 ;  /* 0x000000ffff9d7224 */ /* 0x000fe200078e0090 */
[----:B------:R-:W-:Y:S02]  /*c080*/  LOP3.LUT R166, R177, 0xffff, RZ, 0xc0, !PT ;  /* 0x0000ffffb1a67812 */ /* 0x000fe400078ec0ff */
[----:B------:R-:W-:Y:S01]  /*c090*/  PRMT R191, R144, 0x7773, RZ ;  /* 0x0000777390bf7816 */ /* 0x000fe200000000ff */
[----:B------:R-:W-:Y:S01]  /*c0a0*/  STL [R1+0x9c], R195 ;  /* 0x00009cc301007387 */ /* 0x000fe20000100800 */
[----:B------:R-:W-:Y:S01]  /*c0b0*/  SHF.R.U32.HI R166, RZ, 0x8, R166 ;  /* 0x00000008ffa67819 */ /* 0x000fe200000116a6 */
[----:B-1----:R-:W-:Y:S02]  /*c0c0*/  IMAD.MOV.U32 R228, RZ, RZ, R142 ;  /* 0x000000ffffe47224 */ /* 0x002fe400078e008e */
[----:B------:R1:W-:Y:S04]  /*c0d0*/  STL [R1+0x98], R192 ;  /* 0x000098c001007387 */ /* 0x0003e80000100800 */
[----:B------:R3:W-:Y:S06]  /*c0e0*/  STL.64 [R1+0x90], R188 ;  /* 0x000090bc01007387 */ /* 0x0007ec0000100a00 */
[----:B------:R-:W4:Y:S08]  /*c0f0*/  SHFL.BFLY PT, R136, R173, 0x2, 0x1f ;  /* 0x0c401f00ad887f89 */ /* 0x000f3000000e0000 */
[----:B------:R-:W4:Y:S08]  /*c100*/  SHFL.BFLY PT, R132, R175, 0x2, 0x1f ;  /* 0x0c401f00af847f89 */ /* 0x000f3000000e0000 */
[----:B------:R-:W-:Y:S06]  /*c110*/  STL.64 [R1+0x88], R186 ;  /* 0x000088ba01007387 */ /* 0x000fec0000100a00 */
[----:B------:R-:W-:Y:S01]  /*c120*/  STL [R1+0x80], R0 ;  /* 0x0000800001007387 */ /* 0x000fe20000100800 */
[----:B-1----:R-:W-:Y:S01]  /*c130*/  PRMT R192, R142, 0x7773, RZ ;  /* 0x000077738ec07816 */ /* 0x002fe200000000ff */
[----:B------:R-:W-:Y:S02]  /*c140*/  IMAD.WIDE.U32 R142, R161, -0x2daee0ad, RZ ;  /* 0xd2511f53a18e7825 */ /* 0x000fe400078e00ff */
[----:B------:R-:W1:Y:S02]  /*c150*/  SHFL.BFLY PT, R0, R139, 0x2, 0x1f ;  /* 0x0c401f008b007f89 */ /* 0x000e6400000e0000 */
[----:B------:R-:W-:Y:S01]  /*c160*/  IMAD.MOV.U32 R161, RZ, RZ, R151 ;  /* 0x000000ffffa17224 */ /* 0x000fe200078e0097 */
[----:B------:R-:W-:Y:S05]  /*c170*/  LOP3.LUT R151, R162, UR16, R143, 0x96, !PT ;  /* 0x00000010a2977c12 */ /* 0x000fea000f8e968f */
[----:B------:R-:W1:Y:S01]  /*c180*/  SHFL.BFLY PT, R2, R169, 0x2, 0x1f ;  /* 0x0c401f00a9027f89 */ /* 0x000e6200000e0000 */
[----:B---3--:R-:W-:Y:S01]  /*c190*/  PRMT R189, R144, 0x7771, RZ ;  /* 0x0000777190bd7816 */ /* 0x008fe200000000ff */
[----:B------:R-:W-:Y:S01]  /*c1a0*/  IMAD.MOV.U32 R174, RZ, RZ, R142 ;  /* 0x000000ffffae7224 */ /* 0x000fe200078e008e */
[----:B----4-:R-:W-:Y:S02]  /*c1b0*/  FMNMX.FTZ R143, R173, R136, !PT ;  /* 0x00000088ad8f7209 */ /* 0x010fe40007810000 */
[----:B------:R-:W-:Y:S02]  /*c1c0*/  LOP3.LUT R168, R151, 0xffff, RZ, 0xc0, !PT ;  /* 0x0000ffff97a87812 */ /* 0x000fe400078ec0ff */
[----:B------:R-:W-:Y:S01]  /*c1d0*/  FMNMX.FTZ R132, R175, R132, !PT ;  /* 0x00000084af847209 */ /* 0x000fe20007810000 */
[----:B------:R-:W-:Y:S01]  /*c1e0*/  SHFL.BFLY PT, R136, R143, 0x1, 0x1f ;  /* 0x0c201f008f887f89 */ /* 0x000fe200000e0000 */
[----:B------:R-:W-:Y:S02]  /*c1f0*/  SHF.R.U32.HI R168, RZ, 0x8, R168 ;  /* 0x00000008ffa87819 */ /* 0x000fe400000116a8 */
[C---:B------:R-:W-:Y:S05]  /*c200*/  PRMT R167, R142.reuse, 0x7771, RZ ;  /* 0x000077718ea77816 */ /* 0x040fea00000000ff */
[----:B------:R-:W3:Y:S01]  /*c210*/  SHFL.BFLY PT, R145, R132, 0x1, 0x1f ;  /* 0x0c201f0084917f89 */ /* 0x000ee200000e0000 */
[----:B------:R-:W-:Y:S02]  /*c220*/  PRMT R170, R142, 0x7772, RZ ;  /* 0x000077728eaa7816 */ /* 0x000fe400000000ff */
[----:B-1----:R-:W-:Y:S02]  /*c230*/  FMNMX.FTZ R139, R139, R0, !PT ;  /* 0x000000008b8b7209 */ /* 0x002fe40007810000 */
[----:B------:R-:W-:Y:S02]  /*c240*/  LOP3.LUT R0, R152, 0xffff, RZ, 0xc0, !PT ;  /* 0x0000ffff98007812 */ /* 0x000fe400078ec0ff */
[----:B------:R-:W-:Y:S02]  /*c250*/  FMNMX.FTZ R141, R169, R2, !PT ;  /* 0x00000002a98d7209 */ /* 0x000fe40007810000 */
[----:B------:R-:W-:Y:S02]  /*c260*/  SHF.R.U32.HI R183, RZ, 0x8, R0 ;  /* 0x00000008ffb77819 */ /* 0x000fe40000011600 */
[----:B------:R-:W-:Y:S01]  /*c270*/  PRMT R169, R142, 0x7773, RZ ;  /* 0x000077738ea97816 */ /* 0x000fe200000000ff */
[----:B------:R-:W1:Y:S08]  /*c280*/  SHFL.BFLY PT, R2, R141, 0x1, 0x1f ;  /* 0x0c201f008d027f89 */ /* 0x000e7000000e0000 */
[----:B------:R-:W4:Y:S01]  /*c290*/  SHFL.BFLY PT, R0, R139, 0x1, 0x1f ;  /* 0x0c201f008b007f89 */ /* 0x000f2200000e0000 */
[----:B---3--:R-:W-:Y:S04]  /*c2a0*/  FMNMX.FTZ R132, R132, R145, !PT ;  /* 0x0000009184847209 */ /* 0x008fe80007810000 */
[C---:B------:R-:W-:Y:S01]  /*c2b0*/  FSETP.NEU.FTZ.AND P1, PT, R132.reuse, -INF , PT ;  /* 0xff8000008400780b */ /* 0x040fe20003f3d000 */
[----:B------:R-:W-:Y:S05]  /*c2c0*/  FMUL.FTZ R145, R132, UR4 ;  /* 0x0000000484917c20 */ /* 0x000fea0008410000 */
[----:B------:R-:W-:Y:S05]  /*c2d0*/  FSEL R145, R145, RZ, P1 ;  /* 0x000000ff91917208 */ /* 0x000fea0000800000 */
[--C-:B------:R-:W-:Y:S01]  /*c2e0*/  FFMA.FTZ R171, R48, UR4, -R145.reuse ;  /* 0x0000000430ab7c23 */ /* 0x100fe20008010891 */
[--C-:B------:R-:W-:Y:S01]  /*c2f0*/  FFMA.FTZ R197, R17, UR4, -R145.reuse ;  /* 0x0000000411c57c23 */ /* 0x100fe20008010891 */
[----:B-1----:R-:W-:Y:S01]  /*c300*/  FMNMX.FTZ R2, R141, R2, !PT ;  /* 0x000000028d027209 */ /* 0x002fe20007810000 */
[----:B------:R-:W3:Y:S01]  /*c310*/  LDL.LU R48, [R1+0x6c] ;  /* 0x00006c0001307983 */ /* 0x000ee20000300800 */
[--C-:B------:R-:W-:Y:S01]  /*c320*/  FFMA.FTZ R243, R16, UR4, -R145.reuse ;  /* 0x0000000410f37c23 */ /* 0x100fe20008010891 */
[--C-:B------:R-:W-:Y:S01]  /*c330*/  FFMA.FTZ R195, R33, UR4, -R145.reuse ;  /* 0x0000000421c37c23 */ /* 0x100fe20008010891 */
[----:B----4-:R-:W-:Y:S01]  /*c340*/  FMNMX.FTZ R0, R139, R0, !PT ;  /* 0x000000008b007209 */ /* 0x010fe20007810000 */
[----:B------:R-:W-:Y:S01]  /*c350*/  FFMA.FTZ R140, R5, UR4, -R145 ;  /* 0x00000004058c7c23 */ /* 0x000fe20008010891 */
[----:B------:R-:W-:Y:S01]  /*c360*/  FMUL.FTZ R139, R2, UR4 ;  /* 0x00000004028b7c20 */ /* 0x000fe20008410000 */
[----:B------:R-:W-:Y:S01]  /*c370*/  FADD.FTZ R5, -R132, R133 ;  /* 0x0000008584057221 */ /* 0x000fe20000010100 */
[--C-:B------:R-:W-:Y:S01]  /*c380*/  FFMA.FTZ R4, R4, UR4, -R145.reuse ;  /* 0x0000000404047c23 */ /* 0x100fe20008010891 */
[----:B------:R-:W4:Y:S01]  /*c390*/  LDL.LU R17, [R1+0x68] ;  /* 0x0000680001117983 */ /* 0x000f220000300800 */
        /* <DEDUP_REMOVED lines=8> */
[----:B------:R-:W-:Y:S01]  /*c420*/  IMAD.MOV.U32 R64, RZ, RZ, R157 ;  /* 0x000000ffff407224 */ /* 0x000fe200078e009d */
[----:B------:R-:W-:Y:S01]  /*c430*/  MUFU.EX2 R171, R171 ;  /* 0x000000ab00ab7308 */ /* 0x000fe20000000800 */
[----:B------:R-:W-:Y:S09]  /*c440*/  IMAD.MOV.U32 R53, RZ, RZ, R158 ;  /* 0x000000ffff357224 */ /* 0x000ff200078e009e */
[----:B------:R-:W-:Y:S10]  /*c450*/  MUFU.EX2 R156, R156 ;  /* 0x0000009c009c7308 */ /* 0x000ff40000000800 */
[----:B------:R-:W-:Y:S10]  /*c460*/  MUFU.EX2 R155, R155 ;  /* 0x0000009b009b7308 */ /* 0x000ff40000000800 */
[----:B------:R-:W-:Y:S01]  /*c470*/  MUFU.EX2 R148, R148 ;  /* 0x0000009400947308 */ /* 0x000fe20000000800 */
[----:B--2---:R-:W-:Y:S01]  /*c480*/  IMAD.MOV.U32 R146, RZ, RZ, R3 ;  /* 0x000000ffff927224 */ /* 0x004fe200078e0003 */
[----:B------:R-:W-:Y:S04]  /*c490*/  LOP3.LUT R3, R158, 0xffff, RZ, 0xc0, !PT ;  /* 0x0000ffff9e037812 */ /* 0x000fe800078ec0ff */
[----:B------:R-:W-:Y:S02]  /*c4a0*/  SHF.R.U32.HI R199, RZ, 0x8, R3 ;  /* 0x00000008ffc77819 */ /* 0x000fe40000011603 */
[----:B------:R-:W-:Y:S02]  /*c4b0*/  LOP3.LUT R3, R183, 0xffff, RZ, 0xc0, !PT ;  /* 0x0000ffffb7037812 */ /* 0x000fe400078ec0ff */
[----:B------:R-:W-:Y:S02]  /*c4c0*/  MOV R16, R146 ;  /* 0x0000009200107202 */ /* 0x000fe40000000f00 */
[----:B------:R-:W-:Y:S02]  /*c4d0*/  ISETP.LE.U32.AND P6, PT, R3, UR8, PT ;  /* 0x0000000803007c0c */ /* 0x000fe4000bfc3070 */
[----:B------:R-:W-:Y:S02]  /*c4e0*/  LOP3.LUT R3, R168, 0xffff, RZ, 0xc0, !PT ;  /* 0x0000ffffa8037812 */ /* 0x000fe400078ec0ff */
[----:B------:R-:W-:Y:S02]  /*c4f0*/  LOP3.LUT R138, R199, 0xffff, RZ, 0xc0, !PT ;  /* 0x0000ffffc78a7812 */ /* 0x000fe400078ec0ff */
[----:B------:R-:W-:Y:S02]  /*c500*/  ISETP.LE.U32.AND P5, PT, R3, UR8, PT ;  /* 0x0000000803007c0c */ /* 0x000fe4000bfa3070 */
[----:B------:R-:W-:Y:S02]  /*c510*/  FMNMX.FTZ R3, R143, R136, !PT ;  /* 0x000000888f037209 */ /* 0x000fe40007810000 */
[----:B------:R-:W-:Y:S02]  /*c520*/  LOP3.LUT R136, R166, 0xffff, RZ, 0xc0, !PT ;  /* 0x0000ffffa6887812 */ /* 0x000fe400078ec0ff */
[C---:B------:R-:W-:Y:S01]  /*c530*/  FSETP.NEU.FTZ.AND P0, PT, R3.reuse, -INF , PT ;  /* 0xff8000000300780b */ /* 0x040fe20003f1d000 */
[----:B------:R-:W-:Y:S01]  /*c540*/  FMUL.FTZ R143, R3, UR4 ;  /* 0x00000004038f7c20 */ /* 0x000fe20008410000 */
[----:B------:R-:W-:Y:S01]  /*c550*/  ISETP.LE.U32.AND P1, PT, R136, UR8, PT ;  /* 0x0000000888007c0c */ /* 0x000fe2000bf23070 */
[----:B------:R-:W-:Y:S01]  /*c560*/  FFMA.FTZ R136, R49, UR4, -R145 ;  /* 0x0000000431887c23 */ /* 0x000fe20008010891 */
[----:B------:R-:W-:Y:S01]  /*c570*/  ISETP.LE.U32.AND P4, PT, R138, UR8, PT ;  /* 0x000000088a007c0c */ /* 0x000fe2000bf83070 */
[----:B------:R-:W-:Y:S01]  /*c580*/  IMAD.MOV.U32 R138, RZ, RZ, R147 ;  /* 0x000000ffff8a7224 */ /* 0x000fe200078e0093 */
[----:B------:R-:W-:Y:S01]  /*c590*/  FSEL R143, R143, RZ, P0 ;  /* 0x000000ff8f8f7208 */ /* 0x000fe20000000000 */
[----:B------:R-:W-:Y:S01]  /*c5a0*/  FFMA.FTZ R145, R65, UR4, -R145 ;  /* 0x0000000441917c23 */ /* 0x000fe20008010891 */
[----:B------:R-:W-:Y:S01]  /*c5b0*/  FSETP.NEU.FTZ.AND P0, PT, R2, -INF , PT ;  /* 0xff8000000200780b */ /* 0x000fe20003f1d000 */
[----:B------:R-:W-:Y:S02]  /*c5c0*/  MUFU.EX2 R136, R136 ;  /* 0x0000008800887308 */ /* 0x000fe40000000800 */
[--C-:B------:R-:W-:Y:S01]  /*c5d0*/  FFMA.FTZ R141, R6, UR4, -R143.reuse ;  /* 0x00000004068d7c23 */ /* 0x100fe2000801088f */
[----:B------:R-:W-:Y:S01]  /*c5e0*/  FSEL R139, R139, RZ, P0 ;  /* 0x000000ff8b8b7208 */ /* 0x000fe20000000000 */
[----:B------:R-:W-:Y:S01]  /*c5f0*/  IMAD.MOV.U32 R6, RZ, RZ, R160 ;  /* 0x000000ffff067224 */ /* 0x000fe200078e00a0 */
[----:B------:R-:W-:Y:S01]  /*c600*/  FSETP.NEU.FTZ.AND P0, PT, R0, -INF , PT ;  /* 0xff8000000000780b */ /* 0x000fe20003f1d000 */
[--C-:B------:R-:W-:Y:S01]  /*c610*/  FFMA.FTZ R154, R54, UR4, -R143.reuse ;  /* 0x00000004369a7c23 */ /* 0x100fe2000801088f */
[----:B------:R-:W-:Y:S01]  /*c620*/  FFMA.FTZ R160, R51, UR4, -R143 ;  /* 0x0000000433a07c23 */ /* 0x000fe2000801088f */
[----:B------:R-:W-:Y:S02]  /*c630*/  IMAD.MOV.U32 R54, RZ, RZ, R6 ;  /* 0x000000ffff367224 */ /* 0x000fe400078e0006 */
[----:B------:R-:W-:Y:S01]  /*c640*/  FMUL.FTZ R6, R5, UR4 ;  /* 0x0000000405067c20 */ /* 0x000fe20008410000 */
[----:B------:R-:W-:Y:S02]  /*c650*/  IMAD.MOV.U32 R51, RZ, RZ, R4 ;  /* 0x000000ffff337224 */ /* 0x000fe400078e0004 */
[----:B------:R-:W-:Y:S01]  /*c660*/  FADD.FTZ R4, -R3, R134 ;  /* 0x0000008603047221 */ /* 0x000fe20000010100 */
[----:B------:R-:W-:Y:S01]  /*c670*/  FADD.FTZ R134, -R2, R135 ;  /* 0x0000008702867221 */ /* 0x000fe20000010100 */
[----:B------:R-:W-:Y:S01]  /*c680*/  FFMA.FTZ R162, R50, UR4, -R143 ;  /* 0x0000000432a27c23 */ /* 0x000fe2000801088f */
[----:B------:R-:W-:Y:S01]  /*c690*/  FFMA.FTZ R50, R8, UR4, -R139 ;  /* 0x0000000408327c23 */ /* 0x000fe2000801088b */
[----:B------:R-:W-:Y:S01]  /*c6a0*/  FFMA.FTZ R252, R18, UR4, -R143 ;  /* 0x0000000412fc7c23 */ /* 0x000fe2000801088f */
[----:B------:R-:W1:Y:S01]  /*c6b0*/  MUFU.EX2 R6, R6 ;  /* 0x0000000600067308 */ /* 0x000e620000000800 */
[----:B------:R-:W-:Y:S01]  /*c6c0*/  FMUL.FTZ R8, R4, UR4 ;  /* 0x0000000404087c20 */ /* 0x000fe20008410000 */
[----:B------:R-:W-:Y:S01]  /*c6d0*/  FFMA.FTZ R18, R9, UR4, -R139 ;  /* 0x0000000409127c23 */ /* 0x000fe2000801088b */
[----:B------:R-:W-:Y:S01]  /*c6e0*/  FMUL.FTZ R9, R0, UR4 ;  /* 0x0000000400097c20 */ /* 0x000fe20008410000 */
[----:B------:R-:W-:Y:S01]  /*c6f0*/  FMUL.FTZ R134, R134, UR4 ;  /* 0x0000000486867c20 */ /* 0x000fe20008410000 */
[----:B------:R-:W-:Y:S01]  /*c700*/  FADD.FTZ R4, -R0, R137 ;  /* 0x0000008900047221 */ /* 0x000fe20000010100 */
[----:B------:R-:W2:Y:S04]  /*c710*/  LDC R135, c[0x0][0x448] ;  /* 0x00011200ff877b82 */ /* 0x000ea80000000800 */
[----:B------:R-:W1:Y:S01]  /*c720*/  MUFU.EX2 R8, R8 ;  /* 0x0000000800087308 */ /* 0x000e620000000800 */
[----:B------:R-:W-:Y:S01]  /*c730*/  FSEL R137, R9, RZ, P0 ;  /* 0x000000ff09897208 */ /* 0x000fe20000000000 */
[----:B------:R-:W-:Y:S01]  /*c740*/  FMUL.FTZ R133, R4, UR4 ;  /* 0x0000000404857c20 */ /* 0x000fe20008410000 */
[--C-:B------:R-:W-:Y:S07]  /*c750*/  FFMA.FTZ R251, R22, UR4, -R143.reuse ;  /* 0x0000000416fb7c23 */ /* 0x100fee000801088f */
[----:B------:R-:W2:Y:S01]  /*c760*/  MUFU.EX2 R134, R134 ;  /* 0x0000008600867308 */ /* 0x000ea20000000800 */
        /* <DEDUP_REMOVED lines=11> */
[----:B------:R-:W-:Y:S02]  /*c820*/  IMAD.MOV.U32 R67, RZ, RZ, R16 ;  /* 0x000000ffff437224 */ /* 0x000fe400078e0010 */
[----:B------:R-:W-:Y:S01]  /*c830*/  FFMA.FTZ R23, R11, UR4, -R137 ;  /* 0x000000040b177c23 */ /* 0x000fe20008010889 */
[----:B------:R-:W-:Y:S01]  /*c840*/  IMAD.MOV.U32 R66, RZ, RZ, R21 ;  /* 0x000000ffff427224 */ /* 0x000fe200078e0015 */
[----:B------:R-:W4:Y:S01]  /*c850*/  LDL.LU R11, [R1+0x7c] ;  /* 0x00007c00010b7983 */ /* 0x000f220000300800 */
[----:B------:R-:W-:Y:S01]  /*c860*/  FFMA.FTZ R142, R60, UR4, -R139 ;  /* 0x000000043c8e7c23 */ /* 0x000fe2000801088b */
[----:B------:R-:W-:Y:S01]  /*c870*/  IMAD.MOV.U32 R38, RZ, RZ, R189 ;  /* 0x000000ffff267224 */ /* 0x000fe200078e00bd */
[----:B------:R-:W2:Y:S01]  /*c880*/  MUFU.EX2 R133, R133 ;  /* 0x0000008500857308 */ /* 0x000ea20000000800 */
[----:B------:R-:W-:Y:S01]  /*c890*/  FFMA.FTZ R15, R15, UR4, -R137 ;  /* 0x000000040f0f7c23 */ /* 0x000fe20008010889 */
[C---:B-1----:R-:W-:Y:S01]  /*c8a0*/  FMUL.FTZ R21, R6.reuse, R109 ;  /* 0x0000006d06157220 */ /* 0x042fe20000410000 */
[----:B------:R-:W-:Y:S02]  /*c8b0*/  IMAD.MOV.U32 R60, RZ, RZ, R36 ;  /* 0x000000ffff3c7224 */ /* 0x000fe400078e0024 */
[----:B------:R-:W-:Y:S01]  /*c8c0*/  FMUL.FTZ R36, R6, R116 ;  /* 0x0000007406247220 */ /* 0x000fe20000410000 */
[----:B------:R-:W-:Y:S02]  /*c8d0*/  IMAD.MOV.U32 R109, RZ, RZ, R67 ;  /* 0x000000ffff6d7224 */ /* 0x000fe400078e0043 */
[--C-:B------:R-:W-:Y:S01]  /*c8e0*/  FFMA.FTZ R159, R45, UR4, -R139.reuse ;  /* 0x000000042d9f7c23 */ /* 0x100fe2000801088b */
[----:B------:R-:W-:Y:S02]  /*c8f0*/  IMAD.MOV.U32 R9, RZ, RZ, R20 ;  /* 0x000000ffff097224 */ /* 0x000fe400078e0014 */
[--C-:B------:R-:W-:Y:S01]  /*c900*/  FFMA.FTZ R25, R25, UR4, -R139.reuse ;  /* 0x0000000419197c23 */ /* 0x100fe2000801088b */
[----:B------:R-:W-:Y:S01]  /*c910*/  FFMA.FTZ R175, R40, UR4, -R139 ;  /* 0x0000000428af7c23 */ /* 0x000fe2000801088b */
[----:B------:R-:W-:Y:S02]  /*c920*/  IMAD.MOV.U32 R45, RZ, RZ, R49 ;  /* 0x000000ffff2d7224 */ /* 0x000fe400078e0031 */
[C---:B------:R-:W-:Y:S01]  /*c930*/  FMUL.FTZ R20, R6.reuse, R108 ;  /* 0x0000006c06147220 */ /* 0x040fe20000410000 */
[----:B------:R-:W4:Y:S01]  /*c940*/  LDL.LU R116, [R1+0x78] ;  /* 0x0000780001747983 */ /* 0x000f220000300800 */
[----:B------:R-:W-:Y:S01]  /*c950*/  FFMA.FTZ R40, R31, UR4, -R137 ;  /* 0x000000041f287c23 */ /* 0x000fe20008010889 */
[----:B------:R-:W-:Y:S01]  /*c960*/  MOV R31, R38 ;  /* 0x00000026001f7202 */ /* 0x000fe20000000f00 */
[----:B------:R-:W-:Y:S02]  /*c970*/  IMAD.MOV.U32 R108, RZ, RZ, R15 ;  /* 0x000000ffff6c7224 */ /* 0x000fe400078e000f */
[----:B------:R-:W-:Y:S01]  /*c980*/  FMUL.FTZ R49, R6, R121 ;  /* 0x0000007906317220 */ /* 0x000fe20000410000 */
[----:B------:R-:W-:Y:S02]  /*c990*/  IMAD.MOV.U32 R15, RZ, RZ, R66 ;  /* 0x000000ffff0f7224 */ /* 0x000fe400078e0042 */
[----:B------:R-:W-:Y:S01]  /*c9a0*/  FMUL.FTZ R66, R8, R130 ;  /* 0x0000008208427220 */ /* 0x000fe20000410000 */
[----:B------:R-:W-:Y:S02]  /*c9b0*/  IMAD.MOV.U32 R121, RZ, RZ, R109 ;  /* 0x000000ffff797224 */ /* 0x000fe400078e006d */
[----:B------:R-:W-:Y:S01]  /*c9c0*/  FFMA.FTZ R33, R24, UR4, -R139 ;  /* 0x0000000418217c23 */ /* 0x000fe2000801088b */
[----:B------:R-:W-:Y:S01]  /*c9d0*/  FMUL.FTZ R38, R8, R118 ;  /* 0x0000007608267220 */ /* 0x000fe20000410000 */
[----:B------:R-:W-:Y:S01]  /*c9e0*/  IMAD.MOV.U32 R24, RZ, RZ, R64 ;  /* 0x000000ffff187224 */ /* 0x000fe200078e0040 */
[----:B------:R-:W4:Y:S01]  /*c9f0*/  LDL.LU R130, [R1+0x74] ;  /* 0x0000740001827983 */ /* 0x000f220000300800 */
[----:B------:R-:W-:Y:S02]  /*ca00*/  IMAD.MOV.U32 R118, RZ, RZ, R25 ;  /* 0x000000ffff767224 */ /* 0x000fe400078e0019 */
[----:B--2---:R-:W-:Y:S01]  /*ca10*/  FMUL.FTZ R25, R134, R77 ;  /* 0x0000004d86197220 */ /* 0x004fe20000410000 */
[----:B------:R-:W-:Y:S02]  /*ca20*/  IMAD.MOV.U32 R77, RZ, RZ, R121 ;  /* 0x000000ffff4d7224 */ /* 0x000fe400078e0079 */
[----:B------:R-:W-:Y:S01]  /*ca30*/  FMUL.FTZ R16, R6, R104 ;  /* 0x0000006806107220 */ /* 0x000fe20000410000 */
[----:B------:R-:W-:Y:S02]  /*ca40*/  IMAD.MOV.U32 R121, RZ, RZ, R243 ;  /* 0x000000ffff797224 */ /* 0x000fe400078e00f3 */
[----:B------:R-:W-:Y:S01]  /*ca50*/  FFMA.FTZ R37, R12, UR4, -R139 ;  /* 0x000000040c257c23 */ /* 0x000fe2000801088b */
[----:B------:R-:W-:Y:S01]  /*ca60*/  IMAD.MOV.U32 R109, RZ, RZ, R24 ;  /* 0x000000ffff6d7224 */ /* 0x000fe200078e0018 */
[----:B------:R1:W2:Y:S01]  /*ca70*/  LDL.LU R243, [R1+0xb8] ;  /* 0x0000b80001f37983 */ /* 0x0002a20000300800 */
[----:B------:R-:W-:Y:S01]  /*ca80*/  FMUL.FTZ R24, R134, R76 ;  /* 0x0000004c86187220 */ /* 0x000fe20000410000 */
[----:B------:R-:W-:Y:S02]  /*ca90*/  IMAD.MOV.U32 R76, RZ, RZ, R15 ;  /* 0x000000ffff4c7224 */ /* 0x000fe400078e000f */
[----:B------:R-:W-:Y:S01]  /*caa0*/  FMUL.FTZ R15, R133, R75 ;  /* 0x0000004b850f7220 */ /* 0x000fe20000410000 */
[----:B------:R-:W-:Y:S01]  /*cab0*/  LOP3.LUT R109, R109, 0xff, RZ, 0xc0, !PT ;  /* 0x000000ff6d6d7812 */ /* 0x000fe200078ec0ff */
[----:B------:R-:W2:Y:S01]  /*cac0*/  LDL.LU R75, [R1+0x70] ;  /* 0x00007000014b7983 */ /* 0x000ea20000300800 */
[----:B------:R-:W-:Y:S02]  /*cad0*/  IMAD.MOV.U32 R19, RZ, RZ, R151 ;  /* 0x000000ffff137224 */ /* 0x000fe400078e0097 */
[----:B------:R-:W-:Y:S01]  /*cae0*/  FFMA.FTZ R151, R59, UR4, -R137 ;  /* 0x000000043b977c23 */ /* 0x000fe20008010889 */
[----:B------:R-:W-:Y:S01]  /*caf0*/  IMAD.MOV.U32 R7, RZ, RZ, R161 ;  /* 0x000000ffff077224 */ /* 0x000fe200078e00a1 */
[----:B------:R1:W-:Y:S01]  /*cb00*/  MUFU.EX2 R59, R51 ;  /* 0x00000033003b7308 */ /* 0x0003e20000000800 */
[----:B------:R-:W-:Y:S02]  /*cb10*/  IMAD.MOV.U32 R104, RZ, RZ, R9 ;  /* 0x000000ffff687224 */ /* 0x000fe400078e0009 */
[----:B------:R-:W-:Y:S01]  /*cb20*/  FFMA.FTZ R13, R13, UR4, -R139 ;  /* 0x000000040d0d7c23 */ /* 0x000fe2000801088b */
[----:B------:R-:W-:Y:S02]  /*cb30*/  IMAD.MOV.U32 R55, RZ, RZ, R7 ;  /* 0x000000ffff377224 */ /* 0x000fe400078e0007 */
[--C-:B------:R-:W-:Y:S01]  /*cb40*/  FFMA.FTZ R28, R28, UR4, -R139.reuse ;  /* 0x000000041c1c7c23 */ /* 0x100fe2000801088b */
[----:B------:R-:W-:Y:S02]  /*cb50*/  IMAD.U32 R7, RZ, RZ, UR6 ;  /* 0x00000006ff077e24 */ /* 0x000fe4000f8e00ff */
[--C-:B------:R-:W-:Y:S01]  /*cb60*/  FFMA.FTZ R29, R29, UR4, -R139.reuse ;  /* 0x000000041d1d7c23 */ /* 0x100fe2000801088b */
[----:B---3--:R-:W-:Y:S02]  /*cb70*/  IMAD.MOV.U32 R147, RZ, RZ, R48 ;  /* 0x000000ffff937224 */ /* 0x008fe400078e0030 */
[--C-:B------:R-:W-:Y:S01]  /*cb80*/  FFMA.FTZ R173, R41, UR4, -R139.reuse ;  /* 0x0000000429ad7c23 */ /* 0x100fe2000801088b */
[----:B------:R-:W-:Y:S02]  /*cb90*/  IMAD.MOV.U32 R35, RZ, RZ, R188 ;  /* 0x000000ffff237224 */ /* 0x000fe400078e00bc */
[----:B------:R-:W-:Y:S01]  /*cba0*/  FFMA.FTZ R161, R44, UR4, -R139 ;  /* 0x000000042ca17c23 */ /* 0x000fe2000801088b */
[----:B------:R-:W-:Y:S01]  /*cbb0*/  MOV R44, R52 ;  /* 0x00000034002c7202 */ /* 0x000fe20000000f00 */
[----:B----4-:R-:W-:Y:S02]  /*cbc0*/  IMAD.MOV.U32 R146, RZ, RZ, R17 ;  /* 0x000000ffff927224 */ /* 0x010fe400078e0011 */
[----:B------:R-:W-:Y:S01]  /*cbd0*/  FFMA.FTZ R150, R56, UR4, -R139 ;  /* 0x0000000438967c23 */ /* 0x000fe2000801088b */
[----:B------:R-:W-:Y:S02]  /*cbe0*/  IMAD.MOV.U32 R17, RZ, RZ, R138 ;  /* 0x000000ffff117224 */ /* 0x000fe400078e008a */
[----:B------:R-:W-:Y:S01]  /*cbf0*/  FFMA.FTZ R138, R62, UR4, -R137 ;  /* 0x000000043e8a7c23 */ /* 0x000fe20008010889 */
[----:B------:R-:W-:Y:S01]  /*cc00*/  IMAD.U32 R5, RZ, RZ, UR6 ;  /* 0x00000006ff057e24 */ /* 0x000fe2000f8e00ff */
[----:B------:R-:W-:Y:S01]  /*cc10*/  LEA R188, P0, R7, R146, 0x1 ;  /* 0x0000009207bc7211 */ /* 0x000fe200078008ff */
[----:B-1----:R-:W-:Y:S02]  /*cc20*/  IMAD.MOV.U32 R51, RZ, RZ, R17 ;  /* 0x000000ffff337224 */ /* 0x002fe400078e0011 */
[----:B------:R-:W-:Y:S01]  /*cc30*/  FMUL.FTZ R17, R6, R105 ;  /* 0x0000006906117220 */ /* 0x000fe20000410000 */
[----:B------:R-:W-:Y:S01]  /*cc40*/  IMAD.MOV.U32 R48, RZ, RZ, R152 ;  /* 0x000000ffff307224 */ /* 0x000fe200078e0098 */
[----:B------:R-:W-:Y:S01]  /*cc50*/  LEA.HI.X.SX32 R189, R5, R147, 0x1, P0 ;  /* 0x0000009305bd7211 */ /* 0x000fe200000f0eff */
[----:B------:R-:W-:Y:S01]  /*cc60*/  MUFU.EX2 R105, R141 ;  /* 0x0000008d00697308 */ /* 0x000fe20000000800 */
[----:B------:R-:W-:Y:S01]  /*cc70*/  FFMA.FTZ R149, R57, UR4, -R139 ;  /* 0x0000000439957c23 */ /* 0x000fe2000801088b */
[----:B------:R-:W-:Y:S01]  /*cc80*/  FFMA.FTZ R10, R10, UR4, -R137 ;  /* 0x000000040a0a7c23 */ /* 0x000fe20008010889 */
[----:B------:R-:W-:Y:S01]  /*cc90*/  FFMA.FTZ R139, R61, UR4, -R139 ;  /* 0x000000043d8b7c23 */ /* 0x000fe2000801088b */
[C---:B------:R-:W-:Y:S01]  /*cca0*/  FMUL.FTZ R64, R6.reuse, R128 ;  /* 0x0000008006407220 */ /* 0x040fe20000410000 */
[----:B------:R-:W-:Y:S02]  /*ccb0*/  IMAD.MOV.U32 R56, RZ, RZ, R37 ;  /* 0x000000ffff387224 */ /* 0x000fe400078e0025 */
[C---:B------:R-:W-:Y:S01]  /*ccc0*/  FMUL.FTZ R37, R6.reuse, R117 ;  /* 0x0000007506257220 */ /* 0x040fe20000410000 */
[----:B------:R-:W-:Y:S01]  /*ccd0*/  MOV R117, R48 ;  /* 0x0000003000757202 */ /* 0x000fe20000000f00 */
[----:B------:R-:W-:Y:S02]  /*cce0*/  IMAD.MOV.U32 R61, RZ, RZ, R33 ;  /* 0x000000ffff3d7224 */ /* 0x000fe400078e0021 */
[C---:B------:R-:W-:Y:S01]  /*ccf0*/  FMUL.FTZ R33, R6.reuse, R113 ;  /* 0x0000007106217220 */ /* 0x040fe20000410000 */
[----:B------:R-:W-:Y:S02]  /*cd00*/  IMAD.MOV.U32 R128, RZ, RZ, R104 ;  /* 0x000000ffff807224 */ /* 0x000fe400078e0068 */
[----:B------:R-:W-:Y:S01]  /*cd10*/  FMUL.FTZ R4, R6, R92 ;  /* 0x0000005c06047220 */ /* 0x000fe20000410000 */
[----:B------:R-:W-:Y:S01]  /*cd20*/  IMAD.MOV.U32 R39, RZ, RZ, R198 ;  /* 0x000000ffff277224 */ /* 0x000fe200078e00c6 */
[----:B------:R1:W-:Y:S01]  /*cd30*/  MUFU.EX2 R104, R10 ;  /* 0x0000000a00687308 */ /* 0x0003e20000000800 */
[----:B------:R-:W-:Y:S02]  /*cd40*/  IMAD.MOV.U32 R22, RZ, RZ, R177 ;  /* 0x000000ffff167224 */ /* 0x000fe400078e00b1 */
[----:B------:R-:W-:Y:S01]  /*cd50*/  FFMA.FTZ R183, R42, UR4, -R137 ;  /* 0x000000042ab77c23 */ /* 0x000fe20008010889 */
[----:B------:R-:W-:Y:S02]  /*cd60*/  IMAD.MOV.U32 R12, RZ, RZ, R65 ;  /* 0x000000ffff0c7224 */ /* 0x000fe400078e0041 */
[----:B------:R-:W-:Y:S01]  /*cd70*/  FFMA.FTZ R177, R43, UR4, -R137 ;  /* 0x000000042bb17c23 */ /* 0x000fe20008010889 */
[----:B------:R-:W-:Y:S02]  /*cd80*/  IMAD.MOV.U32 R41, RZ, RZ, R53 ;  /* 0x000000ffff297224 */ /* 0x000fe400078e0035 */
[C---:B------:R-:W-:Y:S01]  /*cd90*/  FMUL.FTZ R48, R6.reuse, R120 ;  /* 0x0000007806307220 */ /* 0x040fe20000410000 */
[----:B------:R-:W-:Y:S01]  /*cda0*/  MOV R120, R108 ;  /* 0x0000006c00787202 */ /* 0x000fe20000000f00 */
[----:B------:R-:W-:Y:S02]  /*cdb0*/  IMAD.MOV.U32 R7, RZ, RZ, R32 ;  /* 0x000000ffff077224 */ /* 0x000fe400078e0020 */
[C---:B------:R-:W-:Y:S01]  /*cdc0*/  FMUL.FTZ R32, R6.reuse, R112 ;  /* 0x0000007006207220 */ /* 0x040fe20000410000 */
[----:B------:R-:W-:Y:S02]  /*cdd0*/  IMAD.MOV.U32 R113, RZ, RZ, R18 ;  /* 0x000000ffff717224 */ /* 0x000fe400078e0012 */
[C---:B------:R-:W-:Y:S01]  /*cde0*/  FMUL.FTZ R52, R6.reuse, R124 ;  /* 0x0000007c06347220 */ /* 0x040fe20000410000 */
[C---:B------:R-:W-:Y:S01]  /*cdf0*/  FMUL.FTZ R53, R6.reuse, R125 ;  /* 0x0000007d06357220 */ /* 0x040fe20000410000 */
[C---:B------:R-:W-:Y:S01]  /*ce00*/  FMUL.FTZ R65, R6.reuse, R129 ;  /* 0x0000008106417220 */ /* 0x040fe20000410000 */
[----:B------:R-:W-:Y:S01]  /*ce10*/  FMUL.FTZ R5, R6, R93 ;  /* 0x0000005d06057220 */ /* 0x000fe20000410000 */
[--C-:B------:R-:W-:Y:S01]  /*ce20*/  FFMA.FTZ R152, R58, UR4, -R137.reuse ;  /* 0x000000043a987c23 */ /* 0x100fe20008010889 */
[----:B------:R-:W-:Y:S02]  /*ce30*/  IMAD.MOV.U32 R42, RZ, RZ, R54 ;  /* 0x000000ffff2a7224 */ /* 0x000fe400078e0036 */
[----:B------:R-:W-:Y:S01]  /*ce40*/  FFMA.FTZ R198, R30, UR4, -R137 ;  /* 0x000000041ec67c23 */ /* 0x000fe20008010889 */
[----:B------:R-:W-:Y:S02]  /*ce50*/  IMAD.MOV.U32 R43, RZ, RZ, R55 ;  /* 0x000000ffff2b7224 */ /* 0x000fe400078e0037 */
[C---:B------:R-:W-:Y:S01]  /*ce60*/  FMUL.FTZ R54, R8.reuse, R126 ;  /* 0x0000007e08367220 */ /* 0x040fe20000410000 */
[----:B------:R-:W-:Y:S02]  /*ce70*/  IMAD.MOV.U32 R58, RZ, RZ, R23 ;  /* 0x000000ffff3a7224 */ /* 0x000fe400078e0017 */
[----:B------:R-:W-:Y:S01]  /*ce80*/  FMUL.FTZ R23, R8, R111 ;  /* 0x0000006f08177220 */ /* 0x000fe20000410000 */
[----:B------:R-:W-:Y:S01]  /*ce90*/  MOV R111, R40 ;  /* 0x00000028006f7202 */ /* 0x000fe20000000f00 */
[----:B------:R-:W-:Y:S02]  /*cea0*/  IMAD.MOV.U32 R30, RZ, RZ, R39 ;  /* 0x000000ffff1e7224 */ /* 0x000fe400078e0027 */
[C---:B------:R-:W-:Y:S01]  /*ceb0*/  FMUL.FTZ R40, R134.reuse, R84 ;  /* 0x0000005486287220 */ /* 0x040fe20000410000 */
[----:B------:R-:W-:Y:S02]  /*cec0*/  IMAD.MOV.U32 R126, RZ, RZ, R45 ;  /* 0x000000ffff7e7224 */ /* 0x000fe400078e002d */
[----:B------:R-:W-:Y:S01]  /*ced0*/  FMUL.FTZ R45, R134, R89 ;  /* 0x00000059862d7220 */ /* 0x000fe20000410000 */
[----:B------:R-:W-:Y:S02]  /*cee0*/  IMAD.MOV.U32 R89, RZ, RZ, R43 ;  /* 0x000000ffff597224 */ /* 0x000fe400078e002b */
[----:B------:R-:W-:Y:S01]  /*cef0*/  FMUL.FTZ R39, R8, R119 ;  /* 0x0000007708277220 */ /* 0x000fe20000410000 */
[----:B------:R-:W-:Y:S02]  /*cf00*/  IMAD.MOV.U32 R119, RZ, RZ, R61 ;  /* 0x000000ffff777224 */ /* 0x000fe400078e003d */
[----:B------:R-:W-:Y:S01]  /*cf10*/  FMUL.FTZ R61, R134, R101 ;  /* 0x00000065863d7220 */ /* 0x000fe20000410000 */
[----:B------:R-:W-:Y:S02]  /*cf20*/  IMAD.MOV.U32 R84, RZ, RZ, R30 ;  /* 0x000000ffff547224 */ /* 0x000fe400078e001e */
[C---:B------:R-:W-:Y:S01]  /*cf30*/  FMUL.FTZ R18, R8.reuse, R106 ;  /* 0x0000006a08127220 */ /* 0x040fe20000410000 */
[----:B------:R-:W-:Y:S01]  /*cf40*/  IMAD.MOV.U32 R101, RZ, RZ, R89 ;  /* 0x000000ffff657224 */ /* 0x000fe200078e0059 */
[----:B------:R3:W4:Y:S01]  /*cf50*/  MUFU.EX2 R106, R140 ;  /* 0x0000008c006a7308 */ /* 0x0007220000000800 */
[----:B------:R-:W-:Y:S04]  /*cf60*/  IMAD.WIDE R124, R135, 0x70, R188 ;  /* 0x00000070877c7825 */ /* 0x000fe800078e02bc */
[--C-:B------:R-:W-:Y:S01]  /*cf70*/  FFMA.FTZ R57, R27, UR4, -R137.reuse ;  /* 0x000000041b397c23 */ /* 0x100fe20008010889 */
[C---:B------:R-:W-:Y:S01]  /*cf80*/  FMUL.FTZ R55, R8.reuse, R127 ;  /* 0x0000007f08377220 */ /* 0x040fe20000410000 */
[----:B------:R-:W-:Y:S02]  /*cf90*/  IMAD.U32 R9, RZ, RZ, UR6 ;  /* 0x00000006ff097e24 */ /* 0x000fe4000f8e00ff */
[--C-:B------:R-:W-:Y:S01]  /*cfa0*/  FFMA.FTZ R157, R47, UR4, -R137.reuse ;  /* 0x000000042f9d7c23 */ /* 0x100fe20008010889 */
[----:B------:R-:W-:Y:S01]  /*cfb0*/  FMUL.FTZ R67, R8, R131 ;  /* 0x0000008308437220 */ /* 0x000fe20000410000 */
[--C-:B------:R-:W-:Y:S01]  /*cfc0*/  FFMA.FTZ R14, R14, UR4, -R137.reuse ;  /* 0x000000040e0e7c23 */ /* 0x100fe20008010889 */
[--C-:B------:R-:W-:Y:S01]  /*cfd0*/  FFMA.FTZ R26, R26, UR4, -R137.reuse ;  /* 0x000000041a1a7c23 */ /* 0x100fe20008010889 */
[--C-:B------:R-:W-:Y:S01]  /*cfe0*/  FFMA.FTZ R158, R46, UR4, -R137.reuse ;  /* 0x000000042e9e7c23 */ /* 0x100fe20008010889 */
[----:B------:R-:W-:Y:S01]  /*cff0*/  FFMA.FTZ R137, R63, UR4, -R137 ;  /* 0x000000043f897c23 */ /* 0x000fe20008010889 */
[C---:B-1----:R-:W-:Y:S01]  /*d000*/  FMUL.FTZ R10, R133.reuse, R70 ;  /* 0x00000046850a7220 */ /* 0x042fe20000410000 */
[----:B------:R-:W-:Y:S01]  /*d010*/  FMUL.FTZ R43, R133, R87 ;  /* 0x00000057852b7220 */ /* 0x000fe20000410000 */
[----:B---3--:R-:W-:Y:S01]  /*d020*/  LEA R140, P0, R9, R124, 0x1 ;  /* 0x0000007c098c7211 */ /* 0x008fe200078008ff */
[----:B------:R-:W-:Y:S02]  /*d030*/  IMAD.MOV.U32 R27, RZ, RZ, R51 ;  /* 0x000000ffff1b7224 */ /* 0x000fe400078e0033 */
[----:B------:R-:W-:Y:S01]  /*d040*/  FMUL.FTZ R51, R8, R123 ;  /* 0x0000007b08337220 */ /* 0x000fe20000410000 */
[----:B------:R-:W-:Y:S02]  /*d050*/  IMAD.MOV.U32 R123, RZ, RZ, R13 ;  /* 0x000000ffff7b7224 */ /* 0x000fe400078e000d */
[----:B------:R-:W-:Y:S01]  /*d060*/  FMUL.FTZ R13, R134, R73 ;  /* 0x00000049860d7220 */ /* 0x000fe20000410000 */
[----:B----4-:R-:W-:Y:S01]  /*d070*/  F2FP.BF16.F32.PACK_AB R73, R106, R59 ;  /* 0x0000003b6a49723e */ /* 0x010fe200000010ff */
[----:B------:R1:W3:Y:S01]  /*d080*/  MUFU.EX2 R93, R50 ;  /* 0x00000032005d7308 */ /* 0x0002e20000000800 */
[----:B------:R-:W-:Y:S02]  /*d090*/  IMAD.MOV.U32 R127, RZ, RZ, R44 ;  /* 0x000000ffff7f7224 */ /* 0x000fe400078e002c */
[----:B------:R-:W-:Y:S01]  /*d0a0*/  FMUL.FTZ R44, R134, R88 ;  /* 0x00000058862c7220 */ /* 0x000fe20000410000 */
[----:B------:R-:W-:Y:S01]  /*d0b0*/  PRMT R70, R73, 0x7632, R70 ;  /* 0x0000763249467816 */ /* 0x000fe20000000046 */
[----:B------:R-:W-:Y:S02]  /*d0c0*/  IMAD.MOV.U32 R62, RZ, RZ, R22 ;  /* 0x000000ffff3e7224 */ /* 0x000fe400078e0016 */
[----:B------:R-:W-:Y:S01]  /*d0d0*/  FMUL.FTZ R22, R8, R110 ;  /* 0x0000006e08167220 */ /* 0x000fe20000410000 */
        /* <DEDUP_REMOVED lines=9> */
[C---:B-1----:R-:W-:Y:S01]  /*d170*/  FMUL.FTZ R50, R8.reuse, R122 ;  /* 0x0000007a08327220 */ /* 0x042fe20000410000 */
[----:B------:R-:W-:Y:S02]  /*d180*/  IMAD.MOV.U32 R80, RZ, RZ, R27 ;  /* 0x000000ffff507224 */ /* 0x000fe400078e001b */
        /* <DEDUP_REMOVED lines=13> */
[----:B------:R-:W-:Y:S01]  /*d260*/  FMUL.FTZ R57, R134, R97 ;  /* 0x0000006186397220 */ /* 0x000fe20000410000 */
[----:B------:R-:W-:Y:S01]  /*d270*/  IMAD.MOV.U32 R79, RZ, RZ, R101 ;  /* 0x000000ffff4f7224 */ /* 0x000fe200078e0065 */
[----:B------:R1:W4:Y:S01]  /*d280*/  MUFU.EX2 R69, R127 ;  /* 0x0000007f00457308 */ /* 0x0003220000000800 */
[C---:B------:R-:W-:Y:S09]  /*d290*/  FMUL.FTZ R30, R133.reuse, R82 ;  /* 0x00000052851e7220 */ /* 0x040ff20000410000 */
[----:B------:R-:W-:Y:S10]  /*d2a0*/  MUFU.EX2 R107, R107 ;  /* 0x0000006b006b7308 */ /* 0x000ff40000000800 */
[----:B------:R-:W-:Y:S10]  /*d2b0*/  MUFU.EX2 R160, R160 ;  /* 0x000000a000a07308 */ /* 0x000ff40000000800 */
[----:B------:R-:W-:Y:S01]  /*d2c0*/  MUFU.EX2 R151, R151 ;  /* 0x0000009700977308 */ /* 0x000fe20000000800 */
[----:B-1----:R-:W-:Y:S01]  /*d2d0*/  IMAD.MOV.U32 R127, RZ, RZ, R122 ;  /* 0x000000ffff7f7224 */ /* 0x002fe200078e007a */
[----:B------:R-:W-:Y:S01]  /*d2e0*/  MOV R122, R31 ;  /* 0x0000001f007a7202 */ /* 0x000fe20000000f00 */
[----:B------:R-:W-:Y:S07]  /*d2f0*/  FMUL.FTZ R31, R133, R83 ;  /* 0x00000053851f7220 */ /* 0x000fee0000410000 */
        /* <DEDUP_REMOVED lines=11> */
[----:B------:R-:W-:Y:S01]  /*d3b0*/  FFMA.FTZ R92, R6, R11, R59 ;  /* 0x0000000b065c7223 */ /* 0x000fe2000001003b */
[C---:B------:R-:W-:Y:S01]  /*d3c0*/  FMUL.FTZ R6, R8.reuse, R94 ;  /* 0x0000005e08067220 */ /* 0x040fe20000410000 */
[----:B------:R-:W-:Y:S02]  /*d3d0*/  IMAD.MOV.U32 R11, RZ, RZ, R7 ;  /* 0x000000ffff0b7224 */ /* 0x000fe400078e0007 */
[----:B------:R-:W-:Y:S01]  /*d3e0*/  FMUL.FTZ R7, R8, R95 ;  /* 0x0000005f08077220 */ /* 0x000fe20000410000 */
[----:B------:R-:W-:Y:S01]  /*d3f0*/  LOP3.LUT R95, R117, 0xff, RZ, 0xc0, !PT ;  /* 0x000000ff755f7812 */ /* 0x000fe200078ec0ff */
[----:B------:R-:W-:Y:S02]  /*d400*/  IMAD.MOV.U32 R117, RZ, RZ, R46 ;  /* 0x000000ffff757224 */ /* 0x000fe400078e002e */
[C---:B------:R-:W-:Y:S01]  /*d410*/  FMUL.FTZ R46, R133.reuse, R90 ;  /* 0x0000005a852e7220 */ /* 0x040fe20000410000 */
[----:B------:R-:W-:Y:S02]  /*d420*/  IMAD.MOV.U32 R129, RZ, RZ, R11 ;  /* 0x000000ffff817224 */ /* 0x000fe400078e000b */
[----:B------:R-:W-:Y:S01]  /*d430*/  FMUL.FTZ R59, R133, R99 ;  /* 0x00000063853b7220 */ /* 0x000fe20000410000 */
[----:B------:R-:W-:Y:S02]  /*d440*/  IMAD.U32 R11, RZ, RZ, UR6 ;  /* 0x00000006ff0b7e24 */ /* 0x000fe4000f8e00ff */
[----:B------:R-:W-:Y:S01]  /*d450*/  FADD.FTZ R92, R106, R92 ;  /* 0x0000005c6a5c7221 */ /* 0x000fe20000010000 */
[----:B------:R-:W-:Y:S01]  /*d460*/  MOV R131, R129 ;  /* 0x0000008100837202 */ /* 0x000fe20000000f00 */
[----:B------:R-:W-:Y:S01]  /*d470*/  IMAD.MOV.U32 R129, RZ, RZ, R62 ;  /* 0x000000ffff817224 */ /* 0x000fe200078e003e */
[----:B------:R-:W-:Y:S01]  /*d480*/  LEA.HI.X.SX32 R141, R11, R125, 0x1, P0 ;  /* 0x0000007d0b8d7211 */ /* 0x000fe200000f0eff */
[----:B------:R-:W-:Y:S01]  /*d490*/  FFMA.FTZ R94, R8, R116, R105 ;  /* 0x00000074085e7223 */ /* 0x000fe20000010069 */
[----:B------:R-:W-:Y:S01]  /*d4a0*/  ISETP.LE.U32.AND P0, PT, R95, UR8, PT ;  /* 0x000000085f007c0c */ /* 0x000fe2000bf03070 */
[----:B------:R-:W-:Y:S02]  /*d4b0*/  IMAD.MOV.U32 R116, RZ, RZ, R113 ;  /* 0x000000ffff747224 */ /* 0x000fe400078e0071 */
[----:B------:R-:W-:Y:S01]  /*d4c0*/  FMUL.FTZ R62, R133, R102 ;  /* 0x00000066853e7220 */ /* 0x000fe20000410000 */
[----:B------:R-:W-:Y:S02]  /*d4d0*/  IMAD.MOV.U32 R113, RZ, RZ, R41 ;  /* 0x000000ffff717224 */ /* 0x000fe400078e0029 */
[C---:B------:R-:W-:Y:S01]  /*d4e0*/  FMUL.FTZ R41, R134.reuse, R85 ;  /* 0x0000005586297220 */ /* 0x040fe20000410000 */
[----:B------:R-:W-:Y:S02]  /*d4f0*/  IMAD.MOV.U32 R85, RZ, RZ, R58 ;  /* 0x000000ffff557224 */ /* 0x000fe400078e003a */
[C---:B------:R-:W-:Y:S01]  /*d500*/  FMUL.FTZ R8, R134.reuse, R68 ;  /* 0x0000004486087220 */ /* 0x040fe20000410000 */
[----:B------:R-:W-:Y:S01]  /*d510*/  IMAD.MOV.U32 R102, RZ, RZ, R100 ;  /* 0x000000ffff667224 */ /* 0x000fe200078e0064 */
[----:B------:R-:W-:Y:S01]  /*d520*/  MOV R100, R88 ;  /* 0x0000005800647202 */ /* 0x000fe20000000f00 */
[----:B------:R-:W-:Y:S01]  /*d530*/  IMAD.MOV.U32 R89, RZ, RZ, R85 ;  /* 0x000000ffff597224 */ /* 0x000fe200078e0055 */
[----:B------:R-:W-:Y:S01]  /*d540*/  PRMT R97, R113, 0x7632, R97 ;  /* 0x0000763271617816 */ /* 0x000fe20000000061 */
[----:B------:R-:W-:Y:S02]  /*d550*/  IMAD.MOV.U32 R85, RZ, RZ, R84 ;  /* 0x000000ffff557224 */ /* 0x000fe400078e0054 */
[----:B---3--:R-:W-:Y:S01]  /*d560*/  FFMA.FTZ R134, R134, R130, R93 ;  /* 0x0000008286867223 */ /* 0x008fe2000001005d */
[----:B------:R-:W-:Y:S01]  /*d570*/  IMAD.MOV.U32 R84, RZ, RZ, R76 ;  /* 0x000000ffff547224 */ /* 0x000fe200078e004c */
[----:B------:R-:W-:Y:S01]  /*d580*/  LOP3.LUT R97, R97, 0xff, RZ, 0xc0, !PT ;  /* 0x000000ff61617812 */ /* 0x000fe200078ec0ff */
[----:B------:R-:W-:Y:S02]  /*d590*/  IMAD.MOV.U32 R88, RZ, RZ, R80 ;  /* 0x000000ffff587224 */ /* 0x000fe400078e0050 */
[----:B------:R-:W-:Y:S01]  /*d5a0*/  FMUL.FTZ R11, R133, R71 ;  /* 0x00000047850b7220 */ /* 0x000fe20000410000 */
[----:B----4-:R-:W-:Y:S01]  /*d5b0*/  F2FP.BF16.F32.PACK_AB R71, R69, R105 ;  /* 0x000000694547723e */ /* 0x010fe200000010ff */
[----:B------:R-:W-:Y:S02]  /*d5c0*/  IMAD.MOV.U32 R80, RZ, RZ, R121 ;  /* 0x000000ffff507224 */ /* 0x000fe400078e0079 */
[----:B------:R-:W-:Y:S01]  /*d5d0*/  FMUL.FTZ R58, R133, R98 ;  /* 0x00000062853a7220 */ /* 0x000fe20000410000 */
[----:B------:R-:W-:Y:S02]  /*d5e0*/  IMAD.MOV.U32 R68, RZ, RZ, R128 ;  /* 0x000000ffff447224 */ /* 0x000fe400078e0080 */
[----:B------:R-:W-:Y:S01]  /*d5f0*/  FADD.FTZ R94, R69, R94 ;  /* 0x0000005e455e7221 */ /* 0x000fe20000010000 */
[----:B------:R-:W-:Y:S01]  /*d600*/  IMAD.MOV.U32 R72, RZ, RZ, R116 ;  /* 0x000000ffff487224 */ /* 0x000fe200078e0074 */
[----:B------:R-:W-:Y:S01]  /*d610*/  MOV R101, R80 ;  /* 0x0000005000657202 */ /* 0x000fe20000000f00 */
[C---:B--2---:R-:W-:Y:S01]  /*d620*/  FFMA.FTZ R76, R133.reuse, R75, R104 ;  /* 0x0000004b854c7223 */ /* 0x044fe20000010068 */
[----:B------:R-:W-:Y:S01]  /*d630*/  IMAD.MOV.U32 R130, RZ, RZ, R119 ;  /* 0x000000ffff827224 */ /* 0x000fe200078e0077 */
[----:B------:R1:W2:Y:S01]  /*d640*/  LDL.S16 R75, [R1+0x24] ;  /* 0x00002400014b7983 */ /* 0x0002a20000100600 */
[----:B------:R-:W-:Y:S02]  /*d650*/  IMAD.MOV.U32 R119, RZ, RZ, R26 ;  /* 0x000000ffff777224 */ /* 0x000fe400078e001a */
[C---:B------:R-:W-:Y:S01]  /*d660*/  FMUL.FTZ R26, R133.reuse, R78 ;  /* 0x0000004e851a7220 */ /* 0x040fe20000410000 */
[----:B------:R-:W-:Y:S01]  /*d670*/  IMAD.MOV.U32 R78, RZ, RZ, R100 ;  /* 0x000000ffff4e7224 */ /* 0x000fe200078e0064 */
[----:B------:R-:W3:Y:S01]  /*d680*/  MUFU.EX2 R72, R72 ;  /* 0x0000004800487308 */ /* 0x000ee20000000800 */
[----:B------:R-:W-:Y:S02]  /*d690*/  IMAD.MOV.U32 R100, RZ, RZ, R77 ;  /* 0x000000ffff647224 */ /* 0x000fe400078e004d */
[----:B------:R-:W-:Y:S01]  /*d6a0*/  IMAD.MOV.U32 R77, RZ, RZ, R130 ;  /* 0x000000ffff4d7224 */ /* 0x000fe200078e0082 */
[----:B------:R-:W-:Y:S01]  /*d6b0*/  MOV R90, R78 ;  /* 0x0000004e005a7202 */ /* 0x000fe20000000f00 */
[----:B------:R-:W-:Y:S02]  /*d6c0*/  IMAD.MOV.U32 R130, RZ, RZ, R123 ;  /* 0x000000ffff827224 */ /* 0x000fe400078e007b */
[----:B------:R-:W-:Y:S02]  /*d6d0*/  IMAD.MOV.U32 R80, RZ, RZ, R131 ;  /* 0x000000ffff507224 */ /* 0x000fe400078e0083 */
[----:B------:R-:W-:Y:S02]  /*d6e0*/  IMAD.MOV.U32 R123, RZ, RZ, R115 ;  /* 0x000000ffff7b7224 */ /* 0x000fe400078e0073 */
[----:B------:R-:W-:Y:S02]  /*d6f0*/  IMAD.MOV.U32 R116, RZ, RZ, R47 ;  /* 0x000000ffff747224 */ /* 0x000fe400078e002f */
[----:B------:R-:W-:Y:S01]  /*d700*/  FMUL.FTZ R47, R133, R91 ;  /* 0x0000005b852f7220 */ /* 0x000fe20000410000 */
[----:B------:R-:W-:Y:S01]  /*d710*/  IMAD.MOV.U32 R128, RZ, RZ, R63 ;  /* 0x000000ffff807224 */ /* 0x000fe200078e003f */
[C---:B---3--:R-:W-:Y:S01]  /*d720*/  F2FP.BF16.F32.PACK_AB R83, R72.reuse, R93 ;  /* 0x0000005d4853723e */ /* 0x048fe200000010ff */
[----:B------:R-:W-:Y:S02]  /*d730*/  IMAD.MOV.U32 R91, RZ, RZ, R79 ;  /* 0x000000ffff5b7224 */ /* 0x000fe400078e004f */
[----:B------:R-:W-:Y:S01]  /*d740*/  FADD.FTZ R134, R72, R134 ;  /* 0x0000008648867221 */ /* 0x000fe20000010000 */
[----:B------:R-:W-:Y:S01]  /*d750*/  PRMT R72, R71, 0x7632, R72 ;  /* 0x0000763247487816 */ /* 0x000fe20000000048 */
[----:B------:R-:W-:Y:S01]  /*d760*/  IMAD.MOV.U32 R131, RZ, RZ, R126 ;  /* 0x000000ffff837224 */ /* 0x000fe200078e007e */
[----:B------:R-:W-:Y:S01]  /*d770*/  PRMT R82, R83, 0x7632, R82 ;  /* 0x0000763253527816 */ /* 0x000fe20000000052 */
[----:B------:R-:W-:Y:S02]  /*d780*/  IMAD.MOV.U32 R79, RZ, RZ, R100 ;  /* 0x000000ffff4f7224 */ /* 0x000fe400078e0064 */
[----:B------:R-:W-:Y:S02]  /*d790*/  IMAD.MOV.U32 R100, RZ, RZ, R131 ;  /* 0x000000ffff647224 */ /* 0x000fe400078e0083 */
[----:B------:R-:W-:Y:S02]  /*d7a0*/  IMAD.MOV.U32 R63, RZ, RZ, R14 ;  /* 0x000000ffff3f7224 */ /* 0x000fe400078e000e */
[----:B------:R-:W-:Y:S01]  /*d7b0*/  FMUL.FTZ R14, R133, R74 ;  /* 0x0000004a850e7220 */ /* 0x000fe20000410000 */
[----:B------:R-:W-:Y:S01]  /*d7c0*/  PRMT R74, R102, 0x7632, R74 ;  /* 0x00007632664a7816 */ /* 0x000fe2000000004a */
[----:B------:R-:W-:Y:S02]  /*d7d0*/  IMAD.MOV.U32 R126, RZ, RZ, R118 ;  /* 0x000000ffff7e7224 */ /* 0x000fe400078e0076 */
[----:B------:R-:W-:Y:S01]  /*d7e0*/  IMAD.MOV.U32 R118, RZ, RZ, R114 ;  /* 0x000000ffff767224 */ /* 0x000fe200078e0072 */
[----:B------:R-:W-:Y:S01]  /*d7f0*/  LOP3.LUT R74, R74, 0xff, RZ, 0xc0, !PT ;  /* 0x000000ff4a4a7812 */ /* 0x000fe200078ec0ff */
[----:B------:R-:W-:Y:S04]  /*d800*/  IMAD.WIDE.U32 R114, R179, -0x2daee0ad, RZ ;  /* 0xd2511f53b3727825 */ /* 0x000fe800078e00ff */
[----:B------:R-:W-:Y:S01]  /*d810*/  IMAD.MOV.U32 R131, RZ, RZ, R126 ;  /* 0x000000ffff837224 */ /* 0x000fe200078e007e */
[----:B------:R-:W-:Y:S01]  /*d820*/  LOP3.LUT R126, R90, UR17, R115, 0x96, !PT ;  /* 0x000000115a7e7c12 */ /* 0x000fe2000f8e9673 */
[----:B------:R-:W-:Y:S02]  /*d830*/  IMAD.MOV.U32 R121, RZ, RZ, R63 ;  /* 0x000000ffff797224 */ /* 0x000fe400078e003f */
[----:B------:R-:W-:Y:S01]  /*d840*/  FMUL.FTZ R63, R133, R103 ;  /* 0x00000067853f7220 */ /* 0x000fe20000410000 */
[----:B--2---:R-:W-:Y:S05]  /*d850*/  @!P0 HFMA2.BF16_V2 R75, -RZ.H0_H0, RZ.H0_H0, -R73.H0_H0 ;  /* 0x200000ffff4b8231 */ /* 0x004fea0000340949 */
[----:B------:R-:W-:Y:S01]  /*d860*/  PRMT R86, R75, 0x7610, R86 ;  /* 0x000076104b567816 */ /* 0x000fe20000000056 */
[----:B------:R2:W-:Y:S02]  /*d870*/  @!P0 STL.S16 [R1+0x24], R75 ;  /* 0x0000244b01008387 */ /* 0x0005e40000100600 */
[----:B--2---:R-:W2:Y:S02]  /*d880*/  MUFU.EX2 R75, R89 ;  /* 0x00000059004b7308 */ /* 0x004ea40000000800 */
[----:B--2---:R-:W-:Y:S01]  /*d890*/  F2FP.BF16.F32.PACK_AB R81, R75, R104 ;  /* 0x000000684b51723e */ /* 0x004fe200000010ff */
[----:B------:R-:W-:Y:S01]  /*d8a0*/  IMAD.MOV.U32 R89, RZ, RZ, R68 ;  /* 0x000000ffff597224 */ /* 0x000fe200078e0044 */
[----:B------:R-:W-:Y:S01]  /*d8b0*/  PRMT R68, R73, 0x5410, R70 ;  /* 0x0000541049447816 */ /* 0x000fe20000000046 */
[----:B------:R-:W-:Y:S01]  /*d8c0*/  FADD.FTZ R76, R75, R76 ;  /* 0x0000004c4b4c7221 */ /* 0x000fe20000010000 */
[----:B------:R-:W-:Y:S01]  /*d8d0*/  @!P0 PRMT R73, R86, 0x5410, RZ ;  /* 0x0000541056498816 */ /* 0x000fe200000000ff */
[----:B------:R-:W-:Y:S01]  /*d8e0*/  IMAD.MOV.U32 R86, RZ, RZ, R101 ;  /* 0x000000ffff567224 */ /* 0x000fe200078e0065 */
[----:B------:R-:W-:Y:S01]  /*d8f0*/  ISETP.LE.U32.AND P0, PT, R74, UR8, PT ;  /* 0x000000084a007c0c */ /* 0x000fe2000bf03070 */
[----:B------:R-:W-:Y:S02]  /*d900*/  IMAD.MOV.U32 R78, RZ, RZ, R89 ;  /* 0x000000ffff4e7224 */ /* 0x000fe400078e0059 */
[----:B------:R-:W-:Y:S01]  /*d910*/  IMAD.MOV.U32 R87, RZ, RZ, R86 ;  /* 0x000000ffff577224 */ /* 0x000fe200078e0056 */
[----:B------:R-:W-:Y:S01]  /*d920*/  STG.E.U16 desc[UR28][R146.64+-0x80], R73 ;  /* 0xffff804992007986 */ /* 0x000fe2000c10151c */
[----:B------:R-:W-:Y:S01]  /*d930*/  IMAD.MOV.U32 R89, RZ, RZ, R130 ;  /* 0x000000ffff597224 */ /* 0x000fe200078e0082 */
[----:B------:R-:W-:Y:S01]  /*d940*/  MOV R130, R111 ;  /* 0x0000006f00827202 */ /* 0x000fe20000000f00 */
[----:B------:R-:W-:Y:S01]  /*d950*/  IMAD.MOV.U32 R101, RZ, RZ, R80 ;  /* 0x000000ffff657224 */ /* 0x000fe200078e0050 */
[----:B------:R2:W3:Y:S01]  /*d960*/  MUFU.EX2 R99, R87 ;  /* 0x0000005700637308 */ /* 0x0004e20000000800 */
[----:B------:R-:W-:Y:S02]  /*d970*/  IMAD.MOV.U32 R80, RZ, RZ, R123 ;  /* 0x000000ffff507224 */ /* 0x000fe400078e007b */
[----:B------:R-:W-:Y:S02]  /*d980*/  IMAD.MOV.U32 R123, RZ, RZ, R129 ;  /* 0x000000ffff7b7224 */ /* 0x000fe400078e0081 */
[----:B------:R-:W-:Y:S02]  /*d990*/  IMAD.MOV.U32 R111, RZ, RZ, R128 ;  /* 0x000000ffff6f7224 */ /* 0x000fe400078e0080 */
[----:B------:R-:W-:Y:S02]  /*d9a0*/  IMAD.MOV.U32 R128, RZ, RZ, R117 ;  /* 0x000000ffff807224 */ /* 0x000fe400078e0075 */
[----:B------:R-:W-:Y:S02]  /*d9b0*/  IMAD.MOV.U32 R129, RZ, RZ, R116 ;  /* 0x000000ffff817224 */ /* 0x000fe400078e0074 */
[----:B------:R-:W-:Y:S02]  /*d9c0*/  IMAD.MOV.U32 R117, RZ, RZ, R199 ;  /* 0x000000ffff757224 */ /* 0x000fe400078e00c7 */
[----:B------:R-:W-:Y:S02]  /*d9d0*/  IMAD.MOV.U32 R116, RZ, RZ, R198 ;  /* 0x000000ffff747224 */ /* 0x000fe400078e00c6 */
[----:B------:R-:W-:Y:S01]  /*d9e0*/  IMAD.MOV.U32 R86, RZ, RZ, R79 ;  /* 0x000000ffff567224 */ /* 0x000fe200078e004f */
[----:B------:R-:W4:Y:S01]  /*d9f0*/  LDL.64 R198, [R1+0x50] ;  /* 0x0000500001c67983 */ /* 0x000f220000100a00 */
[----:B------:R-:W-:Y:S01]  /*da00*/  IMAD.MOV.U32 R79, RZ, RZ, R78 ;  /* 0x000000ffff4f7224 */ /* 0x000fe200078e004e */
[----:B------:R-:W-:Y:S01]  /*da10*/  MOV R78, R101 ;  /* 0x00000065004e7202 */ /* 0x000fe20000000f00 */
[----:B------:R-:W-:Y:S02]  /*da20*/  IMAD.MOV.U32 R101, RZ, RZ, R100 ;  /* 0x000000ffff657224 */ /* 0x000fe400078e0064 */
[----:B------:R-:W-:Y:S02]  /*da30*/  IMAD.MOV.U32 R100, RZ, RZ, R89 ;  /* 0x000000ffff647224 */ /* 0x000fe400078e0059 */
[----:B------:R-:W-:Y:S02]  /*da40*/  IMAD.MOV.U32 R89, RZ, RZ, R228 ;  /* 0x000000ffff597224 */ /* 0x000fe400078e00e4 */
[----:B------:R1:W4:Y:S04]  /*da50*/  LDL.LU R228, [R1+0xb4] ;  /* 0x0000b40001e47983 */ /* 0x0003280000300800 */
[----:B--2---:R1:W2:Y:S02]  /*da60*/  LDL.S16 R87, [R1+0x20] ;  /* 0x0000200001577983 */ /* 0x0042a40000100600 */
[----:B--2---:R-:W-:Y:S05]  /*da70*/  @!P6 HFMA2.BF16_V2 R87, -RZ.H0_H0, RZ.H0_H0, -R70.H0_H0 ;  /* 0x200000ffff57e231 */ /* 0x004fea0000340946 */
[----:B------:R-:W-:Y:S01]  /*da80*/  PRMT R69, R87, 0x7610, R69 ;  /* 0x0000761057457816 */ /* 0x000fe20000000045 */
[----:B------:R2:W-:Y:S03]  /*da90*/  @!P6 STL.S16 [R1+0x20], R87 ;  /* 0x000020570100e387 */ /* 0x0005e60000100600 */
[----:B------:R-:W-:Y:S02]  /*daa0*/  @!P6 PRMT R70, R69, 0x5410, RZ ;  /* 0x000054104546e816 */ /* 0x000fe400000000ff */
[----:B------:R-:W-:Y:S03]  /*dab0*/  PRMT R69, R71, 0x5410, R72 ;  /* 0x0000541047457816 */ /* 0x000fe60000000048 */
[----:B------:R-:W-:Y:S01]  /*dac0*/  STG.E.U16 desc[UR28][R146.64+-0x7e], R70 ;  /* 0xffff824692007986 */ /* 0x000fe2000c10151c */
[----:B--2---:R-:W-:Y:S02]  /*dad0*/  IMAD.MOV.U32 R87, RZ, RZ, R86 ;  /* 0x000000ffff577224 */ /* 0x004fe400078e0056 */
[----:B------:R-:W-:Y:S02]  /*dae0*/  IMAD.MOV.U32 R86, RZ, RZ, R79 ;  /* 0x000000ffff567224 */ /* 0x000fe400078e004f */
[----:B------:R-:W-:Y:S02]  /*daf0*/  IMAD.MOV.U32 R79, RZ, RZ, R78 ;  /* 0x000000ffff4f7224 */ /* 0x000fe400078e004e */
[----:B------:R2:W1:Y:S01]  /*db00*/  MUFU.EX2 R78, R197 ;  /* 0x000000c5004e7308 */ /* 0x0004620000000800 */
[----:B------:R-:W-:Y:S02]  /*db10*/  IMAD.MOV.U32 R90, RZ, RZ, R87 ;  /* 0x000000ffff5a7224 */ /* 0x000fe400078e0057 */
[----:B------:R-:W-:Y:S02]  /*db20*/  IMAD.MOV.U32 R87, RZ, RZ, R86 ;  /* 0x000000ffff577224 */ /* 0x000fe400078e0056 */
[----:B------:R-:W-:Y:S01]  /*db30*/  IMAD.MOV.U32 R86, RZ, RZ, R79 ;  /* 0x000000ffff567224 */ /* 0x000fe200078e004f */
[----:B------:R-:W-:Y:S01]  /*db40*/  MOV R79, R100 ;  /* 0x00000064004f7202 */ /* 0x000fe20000000f00 */
[----:B------:R-:W-:Y:S02]  /*db50*/  IMAD.MOV.U32 R100, RZ, RZ, R88 ;  /* 0x000000ffff647224 */ /* 0x000fe400078e0058 */
[----:B------:R-:W-:Y:S02]  /*db60*/  IMAD.MOV.U32 R88, RZ, RZ, R85 ;  /* 0x000000ffff587224 */ /* 0x000fe400078e0055 */
[----:B------:R-:W-:Y:S01]  /*db70*/  IMAD.MOV.U32 R85, RZ, RZ, R121 ;  /* 0x000000ffff557224 */ /* 0x000fe200078e0079 */
[----:B------:R-:W-:Y:S01]  /*db80*/  MUFU.EX2 R86, R86 ;  /* 0x0000005600567308 */ /* 0x000fe20000000800 */
[----:B------:R-:W-:Y:S01]  /*db90*/  IMAD.MOV.U32 R121, RZ, RZ, R120 ;  /* 0x000000ffff797224 */ /* 0x000fe200078e0078 */
[----:B--2---:R2:W2:Y:S01]  /*dba0*/  LDL.LU R197, [R1+0xb0] ;  /* 0x0000b00001c57983 */ /* 0x0044a20000300800 */
[----:B------:R-:W-:Y:S02]  /*dbb0*/  IMAD.MOV.U32 R91, RZ, RZ, R90 ;  /* 0x000000ffff5b7224 */ /* 0x000fe400078e005a */
[----:B------:R-:W-:Y:S01]  /*dbc0*/  IMAD.MOV.U32 R90, RZ, RZ, R87 ;  /* 0x000000ffff5a7224 */ /* 0x000fe200078e0057 */
[----:B------:R1:W3:Y:S01]  /*dbd0*/  LDL.S16 R75, [R1+0x1c] ;  /* 0x00001c00014b7983 */ /* 0x0002e20000100600 */
[----:B------:R-:W-:Y:S02]  /*dbe0*/  IMAD.MOV.U32 R87, RZ, RZ, R79 ;  /* 0x000000ffff577224 */ /* 0x000fe400078e004f */
[----:B------:R-:W-:Y:S02]  /*dbf0*/  IMAD.MOV.U32 R79, RZ, RZ, R100 ;  /* 0x000000ffff4f7224 */ /* 0x000fe400078e0064 */
[----:B------:R-:W-:Y:S01]  /*dc00*/  IMAD.MOV.U32 R100, RZ, RZ, R88 ;  /* 0x000000ffff647224 */ /* 0x000fe200078e0058 */
[----:B------:R-:W-:Y:S01]  /*dc10*/  MOV R88, R85 ;  /* 0x0000005500587202 */ /* 0x000fe20000000f00 */
[----:B------:R-:W-:Y:S02]  /*dc20*/  IMAD.MOV.U32 R85, RZ, RZ, R121 ;  /* 0x000000ffff557224 */ /* 0x000fe400078e0079 */
[----:B---3--:R-:W-:Y:S05]  /*dc30*/  @!P0 HFMA2.BF16_V2 R75, -RZ.H0_H0, RZ.H0_H0, -R71.H0_H0 ;  /* 0x200000ffff4b8231 */ /* 0x008fea0000340947 */
[----:B------:R-:W-:Y:S01]  /*dc40*/  PRMT R104, R75, 0x7610, R104 ;  /* 0x000076104b687816 */ /* 0x000fe20000000068 */
[----:B------:R3:W-:Y:S03]  /*dc50*/  @!P0 STL.S16 [R1+0x1c], R75 ;  /* 0x00001c4b01008387 */ /* 0x0007e60000100600 */
[----:B------:R-:W-:Y:S01]  /*dc60*/  @!P0 PRMT R71, R104, 0x5410, RZ ;  /* 0x0000541068478816 */ /* 0x000fe200000000ff */
[----:B------:R-:W4:Y:S04]  /*dc70*/  LDL.LU R120, [R1+0x80] ;  /* 0x0000800001787983 */ /* 0x000f280000300800 */
[----:B------:R-:W-:Y:S01]  /*dc80*/  STG.E.U16 desc[UR28][R188.64+-0x80], R71 ;  /* 0xffff8047bc007986 */ /* 0x000fe2000c10151c */
[----:B---3--:R-:W-:Y:S01]  /*dc90*/  SHF.R.U32.HI R75, RZ, 0x18, R102 ;  /* 0x00000018ff4b7819 */ /* 0x008fe20000011666 */
[----:B------:R-:W-:Y:S02]  /*dca0*/  IMAD.MOV.U32 R102, RZ, RZ, R90 ;  /* 0x000000ffff667224 */ /* 0x000fe400078e005a */
[----:B------:R-:W-:Y:S01]  /*dcb0*/  IMAD.MOV.U32 R90, RZ, RZ, R87 ;  /* 0x000000ffff5a7224 */ /* 0x000fe200078e0057 */
[----:B------:R-:W-:Y:S01]  /*dcc0*/  ISETP.LE.U32.AND P6, PT, R75, UR8, PT ;  /* 0x000000084b007c0c */ /* 0x000fe2000bfc3070 */
[----:B------:R-:W-:Y:S02]  /*dcd0*/  IMAD.MOV.U32 R87, RZ, RZ, R79 ;  /* 0x000000ffff577224 */ /* 0x000fe400078e004f */
[----:B------:R-:W-:Y:S02]  /*dce0*/  IMAD.MOV.U32 R103, RZ, RZ, R90 ;  /* 0x000000ffff677224 */ /* 0x000fe400078e005a */
[----:B------:R-:W-:Y:S02]  /*dcf0*/  IMAD.MOV.U32 R79, RZ, RZ, R88 ;  /* 0x000000ffff4f7224 */ /* 0x000fe400078e0058 */
[----:B------:R-:W-:Y:S01]  /*dd00*/  IMAD.MOV.U32 R88, RZ, RZ, R85 ;  /* 0x000000ffff587224 */ /* 0x000fe200078e0055 */
[----:B------:R-:W-:Y:S01]  /*dd10*/  MOV R133, R103 ;  /* 0x0000006700857202 */ /* 0x000fe20000000f00 */
[----:B------:R-:W-:Y:S01]  /*dd20*/  IMAD.MOV.U32 R103, RZ, RZ, R251 ;  /* 0x000000ffff677224 */ /* 0x000fe200078e00fb */
[----:B------:R-:W3:Y:S01]  /*dd30*/  MUFU.EX2 R85, R252 ;  /* 0x000000fc00557308 */ /* 0x000ee20000000800 */
[----:B------:R-:W-:Y:S02]  /*dd40*/  IMAD.MOV.U32 R90, RZ, RZ, R87 ;  /* 0x000000ffff5a7224 */ /* 0x000fe400078e0057 */
[----:B------:R-:W-:Y:S07]  /*dd50*/  IMAD.MOV.U32 R179, RZ, RZ, R133 ;  /* 0x000000ffffb37224 */ /* 0x000fee00078e0085 */
[----:B------:R-:W-:Y:S01]  /*dd60*/  MUFU.EX2 R88, R88 ;  /* 0x0000005800587308 */ /* 0x000fe20000000800 */
[----:B------:R-:W-:Y:S02]  /*dd70*/  IMAD.MOV.U32 R133, RZ, RZ, R103 ;  /* 0x000000ffff857224 */ /* 0x000fe400078e0067 */
[----:B------:R-:W-:Y:S02]  /*dd80*/  IMAD.MOV.U32 R103, RZ, RZ, R102 ;  /* 0x000000ffff677224 */ /* 0x000fe400078e0066 */
[----:B------:R-:W-:Y:S02]  /*dd90*/  IMAD.MOV.U32 R102, RZ, RZ, R77 ;  /* 0x000000ffff667224 */ /* 0x000fe400078e004d */
[----:B------:R-:W-:Y:S01]  /*dda0*/  FADD.FTZ R77, R99, R92 ;  /* 0x0000005c634d7221 */ /* 0x000fe20000010000 */
[----:B-1----:R-:W-:Y:S01]  /*ddb0*/  F2FP.BF16.F32.PACK_AB R99, R78, R99 ;  /* 0x000000634e63723e */ /* 0x002fe200000010ff */
[----:B------:R-:W-:Y:S01]  /*ddc0*/  IMAD.MOV.U32 R104, RZ, RZ, R179 ;  /* 0x000000ffff687224 */ /* 0x000fe200078e00b3 */
[----:B---3--:R-:W-:Y:S01]  /*ddd0*/  F2FP.BF16.F32.PACK_AB R92, R86, R85 ;  /* 0x00000055565c723e */ /* 0x008fe200000010ff */
[----:B------:R-:W-:Y:S01]  /*dde0*/  FADD.FTZ R77, R78, R77 ;  /* 0x0000004d4e4d7221 */ /* 0x000fe20000010000 */
[----:B------:R1:W3:Y:S01]  /*ddf0*/  LDL.LU R252, [R1+0xac] ;  /* 0x0000ac0001fc7983 */ /* 0x0002e20000300800 */
[----:B------:R2:W-:Y:S01]  /*de00*/  MUFU.EX2 R78, R104 ;  /* 0x00000068004e7308 */ /* 0x0005e20000000800 */
[----:B------:R-:W-:Y:S01]  /*de10*/  IMAD.MOV.U32 R87, RZ, RZ, R79 ;  /* 0x000000ffff577224 */ /* 0x000fe200078e004f */
[----:B------:R-:W-:Y:S01]  /*de20*/  LOP3.LUT R79, R113, 0xff, RZ, 0xc0, !PT ;  /* 0x000000ff714f7812 */ /* 0x000fe200078ec0ff */
[----:B------:R1:W3:Y:S01]  /*de30*/  LDL.LU R251, [R1+0xa8] ;  /* 0x0000a80001fb7983 */ /* 0x0002e20000300800 */
[----:B------:R-:W-:Y:S02]  /*de40*/  IMAD.MOV.U32 R179, RZ, RZ, R133 ;  /* 0x000000ffffb37224 */ /* 0x000fe400078e0085 */
[----:B------:R-:W-:Y:S01]  /*de50*/  ISETP.LE.U32.AND P0, PT, R79, UR8, PT ;  /* 0x000000084f007c0c */ /* 0x000fe2000bf03070 */
[----:B------:R-:W-:Y:S03]  /*de60*/  IMAD.MOV.U32 R133, RZ, RZ, R103 ;  /* 0x000000ffff857224 */ /* 0x000fe600078e0067 */
[----:B------:R-:W1:Y:S01]  /*de70*/  MUFU.EX2 R87, R87 ;  /* 0x0000005700577308 */ /* 0x000e620000000800 */
[----:B------:R-:W-:Y:S01]  /*de80*/  IMAD.MOV.U32 R103, RZ, RZ, R102 ;  /* 0x000000ffff677224 */ /* 0x000fe200078e0066 */
[----:B------:R-:W-:Y:S01]  /*de90*/  MOV R102, R127 ;  /* 0x0000007f00667202 */ /* 0x000fe20000000f00 */
[----:B------:R-:W-:Y:S01]  /*dea0*/  IMAD.WIDE.U32 R126, R126, -0x326172a9, RZ ;  /* 0xcd9e8d577e7e7825 */ /* 0x000fe200078e00ff */
[----:B--2---:R2:W2:Y:S03]  /*deb0*/  LDL.S16 R104, [R1+0x14] ;  /* 0x0000140001687983 */ /* 0x0044a60000100600 */
[----:B----4-:R-:W-:Y:S05]  /*dec0*/  IMAD.WIDE.U32 R120, R120, -0x326172a9, RZ ;  /* 0xcd9e8d5778787825 */ /* 0x010fea00078e00ff */
[----:B------:R-:W-:Y:S02]  /*ded0*/  LOP3.LUT R115, R182, UR10, R121, 0x96, !PT ;  /* 0x0000000ab6737c12 */ /* 0x000fe4000f8e9679 */
[----:B------:R-:W-:Y:S01]  /*dee0*/  LOP3.LUT R120, R120, UR9, R127, 0x96, !PT ;  /* 0x0000000978787c12 */ /* 0x000fe2000f8e967f */
[----:B------:R4:W4:Y:S01]  /*def0*/  LDL.S16 R182, [R1+0x18] ;  /* 0x0000180001b67983 */ /* 0x0009220000100600 */
[----:B--2---:R-:W-:Y:S05]  /*df00*/  @!P0 HFMA2.BF16_V2 R104, -RZ.H0_H0, RZ.H0_H0, -R83.H0_H0 ;  /* 0x200000ffff688231 */ /* 0x004fea0000340953 */
[----:B------:R-:W-:Y:S01]  /*df10*/  PRMT R105, R104, 0x7610, R105 ;  /* 0x0000761068697816 */ /* 0x000fe20000000069 */
[----:B----4-:R-:W-:Y:S05]  /*df20*/  @!P6 HFMA2.BF16_V2 R182, -RZ.H0_H0, RZ.H0_H0, -R72.H0_H0 ;  /* 0x200000ffffb6e231 */ /* 0x010fea0000340948 */
[----:B------:R-:W-:Y:S01]  /*df30*/  PRMT R121, R182, 0x7610, R121 ;  /* 0x00007610b6797816 */ /* 0x000fe20000000079 */
[----:B------:R2:W-:Y:S03]  /*df40*/  @!P6 STL.S16 [R1+0x18], R182 ;  /* 0x000018b60100e387 */ /* 0x0005e60000100600 */
[----:B------:R-:W-:Y:S01]  /*df50*/  @!P6 PRMT R72, R121, 0x5410, RZ ;  /* 0x000054107948e816 */ /* 0x000fe200000000ff */
[----:B------:R4:W-:Y:S04]  /*df60*/  @!P0 STL.S16 [R1+0x14], R104 ;  /* 0x0000146801008387 */ /* 0x0009e80000100600 */
[----:B------:R1:W3:Y:S04]  /*df70*/  LDL.S16 R127, [R1+0x10] ;  /* 0x00001000017f7983 */ /* 0x0002e80000100600 */
[----:B------:R-:W-:Y:S01]  /*df80*/  STG.E.U16 desc[UR28][R188.64+-0x7e], R72 ;  /* 0xffff8248bc007986 */ /* 0x000fe2000c10151c */
[----:B--2---:R-:W-:Y:S01]  /*df90*/  IMAD.MOV.U32 R182, RZ, RZ, R84 ;  /* 0x000000ffffb67224 */ /* 0x004fe200078e0054 */
[----:B------:R-:W-:Y:S02]  /*dfa0*/  SHF.R.U32.HI R84, RZ, 0x18, R113 ;  /* 0x00000018ff547819 */ /* 0x000fe40000011671 */
[----:B------:R-:W-:Y:S01]  /*dfb0*/  LOP3.LUT R113, R120, 0xffff, RZ, 0xc0, !PT ;  /* 0x0000ffff78717812 */ /* 0x000fe200078ec0ff */
[----:B----4-:R-:W-:Y:S01]  /*dfc0*/  IMAD.MOV.U32 R104, RZ, RZ, R179 ;  /* 0x000000ffff687224 */ /* 0x010fe200078e00b3 */
[----:B------:R-:W-:Y:S01]  /*dfd0*/  ISETP.LE.U32.AND P6, PT, R84, UR8, PT ;  /* 0x0000000854007c0c */ /* 0x000fe2000bfc3070 */
[----:B------:R-:W-:Y:S01]  /*dfe0*/  IMAD.MOV.U32 R179, RZ, RZ, R133 ;  /* 0x000000ffffb37224 */ /* 0x000fe200078e0085 */
[----:B------:R-:W-:Y:S01]  /*dff0*/  SHF.R.U32.HI R113, RZ, 0x8, R113 ;  /* 0x00000008ff717819 */ /* 0x000fe20000011671 */
[----:B------:R-:W-:Y:S02]  /*e000*/  IMAD.MOV.U32 R133, RZ, RZ, R103 ;  /* 0x000000ffff857224 */ /* 0x000fe400078e0067 */
[----:B------:R-:W-:Y:S02]  /*e010*/  IMAD.MOV.U32 R103, RZ, RZ, R89 ;  /* 0x000000ffff677224 */ /* 0x000fe400078e0059 */
[--C-:B------:R-:W-:Y:S01]  /*e020*/  FADD.FTZ R89, R85, R94.reuse ;  /* 0x0000005e55597221 */ /* 0x100fe20000010000 */
[----:B-1----:R-:W-:Y:S02]  /*e030*/  F2FP.BF16.F32.PACK_AB R85, R88, R87 ;  /* 0x000000575855723e */ /* 0x002fe400000010ff */
[----:B------:R-:W-:Y:S01]  /*e040*/  PRMT R94, R99, 0x7632, R94 ;  /* 0x00007632635e7816 */ /* 0x000fe2000000005e */
[----:B------:R-:W-:Y:S01]  /*e050*/  FADD.FTZ R86, R86, R89 ;  /* 0x0000005956567221 */ /* 0x000fe20000010000 */
[----:B------:R-:W-:Y:S01]  /*e060*/  FADD.FTZ R89, R107, R134 ;  /* 0x000000866b597221 */ /* 0x000fe20000010000 */
[----:B------:R-:W-:Y:S02]  /*e070*/  F2FP.BF16.F32.PACK_AB R107, R78, R107 ;  /* 0x0000006b4e6b723e */ /* 0x000fe400000010ff */
[----:B------:R-:W-:Y:S01]  /*e080*/  PRMT R134, R126, 0x7773, RZ ;  /* 0x000077737e867816 */ /* 0x000fe200000000ff */
[----:B------:R-:W-:Y:S01]  /*e090*/  FADD.FTZ R89, R78, R89 ;  /* 0x000000594e597221 */ /* 0x000fe20000010000 */
[----:B------:R-:W-:Y:S01]  /*e0a0*/  PRMT R96, R107, 0x7632, R96 ;  /* 0x000076326b607816 */ /* 0x000fe20000000060 */
[----:B---3--:R-:W-:Y:S05]  /*e0b0*/  @!P4 HFMA2.BF16_V2 R127, -RZ.H0_H0, RZ.H0_H0, -R82.H0_H0 ;  /* 0x200000ffff7fc231 */ /* 0x008fea0000340952 */
[----:B------:R-:W-:Y:S01]  /*e0c0*/  PRMT R106, R127, 0x7610, R106 ;  /* 0x000076107f6a7816 */ /* 0x000fe2000000006a */
[----:B------:R1:W-:Y:S04]  /*e0d0*/  @!P4 STL.S16 [R1+0x10], R127 ;  /* 0x0000107f0100c387 */ /* 0x0003e80000100600 */
[----:B------:R2:W3:Y:S01]  /*e0e0*/  LDL.S16 R73, [R1+0x8] ;  /* 0x0000080001497983 */ /* 0x0004e20000100600 */
[----:B-1----:R-:W-:Y:S02]  /*e0f0*/  IMAD.MOV.U32 R127, RZ, RZ, R182 ;  /* 0x000000ffff7f7224 */ /* 0x002fe400078e00b6 */
[----:B------:R-:W-:Y:S02]  /*e100*/  IMAD.MOV.U32 R182, RZ, RZ, R91 ;  /* 0x000000ffffb67224 */ /* 0x000fe400078e005b */
[----:B------:R-:W-:Y:S01]  /*e110*/  FADD.FTZ R91, R87, R76 ;  /* 0x0000004c575b7221 */ /* 0x000fe20000010000 */
[----:B------:R-:W-:Y:S01]  /*e120*/  PRMT R76, R83, 0x5410, R82 ;  /* 0x00005410534c7816 */ /* 0x000fe20000000052 */
[----:B------:R2:W4:Y:S01]  /*e130*/  LDL.S16 R87, [R1+0xc] ;  /* 0x00000c0001577983 */ /* 0x0005220000100600 */
[----:B------:R-:W-:Y:S01]  /*e140*/  @!P0 PRMT R83, R105, 0x5410, RZ ;  /* 0x0000541069538816 */ /* 0x000fe200000000ff */
[----:B------:R-:W-:Y:S01]  /*e150*/  FADD.FTZ R88, R88, R91 ;  /* 0x0000005b58587221 */ /* 0x000fe20000010000 */
[----:B------:R-:W-:Y:S01]  /*e160*/  ISETP.LE.U32.AND P0, PT, R97, UR8, PT ;  /* 0x0000000861007c0c */ /* 0x000fe2000bf03070 */
[----:B------:R1:W1:Y:S01]  /*e170*/  MUFU.EX2 R105, R179 ;  /* 0x000000b300697308 */ /* 0x0002620000000800 */
[----:B------:R-:W-:Y:S01]  /*e180*/  @!P4 PRMT R82, R106, 0x5410, RZ ;  /* 0x000054106a52c816 */ /* 0x000fe200000000ff */
[----:B------:R-:W-:Y:S08]  /*e190*/  STG.E.U16 desc[UR28][R124.64+-0x80], R83 ;  /* 0xffff80537c007986 */ /* 0x000ff0000c10151c */
[----:B------:R-:W2:Y:S01]  /*e1a0*/  MUFU.EX2 R78, R127 ;  /* 0x0000007f004e7308 */ /* 0x000ea20000000800 */
[----:B------:R-:W-:Y:S01]  /*e1b0*/  STG.E.U16 desc[UR28][R124.64+-0x7e], R82 ;  /* 0xffff82527c007986 */ /* 0x000fe2000c10151c */
[----:B-1----:R-:W-:Y:S02]  /*e1c0*/  IMAD.MOV.U32 R179, RZ, RZ, R133 ;  /* 0x000000ffffb37224 */ /* 0x002fe400078e0085 */
[----:B------:R-:W-:Y:S01]  /*e1d0*/  FADD.FTZ R77, R105, R77 ;  /* 0x0000004d694d7221 */ /* 0x000fe20000010000 */
[----:B------:R-:W-:Y:S01]  /*e1e0*/  IMAD.MOV.U32 R133, RZ, RZ, R102 ;  /* 0x000000ffff857224 */ /* 0x000fe200078e0066 */
[----:B------:R-:W-:Y:S01]  /*e1f0*/  MOV R102, R90 ;  /* 0x0000005a00667202 */ /* 0x000fe20000000f00 */
[----:B------:R-:W-:Y:S01]  /*e200*/  IMAD.MOV.U32 R90, RZ, RZ, R80 ;  /* 0x000000ffff5a7224 */ /* 0x000fe200078e0050 */
[----:B------:R-:W-:Y:S01]  /*e210*/  LOP3.LUT R80, R113, 0xffff, RZ, 0xc0, !PT ;  /* 0x0000ffff71507812 */ /* 0x000fe200078ec0ff */
[----:B------:R-:W-:Y:S01]  /*e220*/  IMAD.MOV.U32 R106, RZ, RZ, R179 ;  /* 0x000000ffff6a7224 */ /* 0x000fe200078e00b3 */
[C---:B--2---:R-:W-:Y:S01]  /*e230*/  F2FP.BF16.F32.PACK_AB R105, R78.reuse, R105 ;  /* 0x000000694e69723e */ /* 0x044fe200000010ff */
[----:B------:R-:W-:Y:S01]  /*e240*/  FADD.FTZ R78, R78, R77 ;  /* 0x0000004d4e4e7221 */ /* 0x000fe20000010000 */
[----:B------:R-:W-:Y:S01]  /*e250*/  ISETP.LE.U32.AND P4, PT, R80, UR8, PT ;  /* 0x0000000850007c0c */ /* 0x000fe2000bf83070 */
[----:B------:R-:W-:Y:S01]  /*e260*/  MUFU.EX2 R90, R90 ;  /* 0x0000005a005a7308 */ /* 0x000fe20000000800 */
[----:B------:R-:W-:Y:S01]  /*e270*/  PRMT R80, R81, 0x7632, R80 ;  /* 0x0000763251507816 */ /* 0x000fe20000000050 */
[----:B------:R-:W-:Y:S01]  /*e280*/  IMAD.MOV.U32 R179, RZ, RZ, R133 ;  /* 0x000000ffffb37224 */ /* 0x000fe200078e0085 */
[----:B------:R-:W-:Y:S01]  /*e290*/  MOV R127, R100 ;  /* 0x00000064007f7202 */ /* 0x000fe20000000f00 */
[----:B------:R-:W-:Y:S01]  /*e2a0*/  IMAD.MOV.U32 R133, RZ, RZ, R102 ;  /* 0x000000ffff857224 */ /* 0x000fe200078e0066 */
[----:B------:R-:W-:Y:S02]  /*e2b0*/  LOP3.LUT R102, R180, R178, RZ, 0x3c, !PT ;  /* 0x000000b2b4667212 */ /* 0x000fe400078e3cff */
[----:B------:R-:W-:Y:S01]  /*e2c0*/  LOP3.LUT R180, R181, R182, RZ, 0x3c, !PT ;  /* 0x000000b6b5b47212 */ /* 0x000fe200078e3cff */
[----:B------:R-:W-:Y:S01]  /*e2d0*/  IMAD.MOV.U32 R182, RZ, RZ, R101 ;  /* 0x000000ffffb67224 */ /* 0x000fe200078e0065 */
[----:B------:R-:W-:Y:S03]  /*e2e0*/  PRMT R77, R81, 0x5410, R80 ;  /* 0x00005410514d7816 */ /* 0x000fe60000000050 */
[----:B------:R-:W-:Y:S04]  /*e2f0*/  IMAD.WIDE.U32 R180, R180, -0x2daee0ad, RZ ;  /* 0xd2511f53b4b47825 */ /* 0x000fe800078e00ff */
[----:B---3--:R-:W-:Y:S05]  /*e300*/  @!P6 HFMA2.BF16_V2 R73, -RZ.H0_H0, RZ.H0_H0, -R80.H0_H0 ;  /* 0x200000ffff49e231 */ /* 0x008fea0000340950 */
[----:B------:R-:W-:Y:S04]  /*e310*/  PRMT R93, R73, 0x7610, R93 ;  /* 0x00007610495d7816 */ /* 0x000fe8000000005d */
[----:B------:R-:W-:Y:S05]  /*e320*/  @!P6 PRMT R80, R93, 0x5410, RZ ;  /* 0x000054105d50e816 */ /* 0x000fea00000000ff */
[----:B------:R-:W-:Y:S01]  /*e330*/  STG.E.U16 desc[UR28][R140.64+-0x7e], R80 ;  /* 0xffff82508c007986 */ /* 0x000fe2000c10151c */
[----:B----4-:R-:W-:Y:S05]  /*e340*/  @!P0 HFMA2.BF16_V2 R87, -RZ.H0_H0, RZ.H0_H0, -R81.H0_H0 ;  /* 0x200000ffff578231 */ /* 0x010fea0000340951 */
[----:B------:R-:W-:Y:S01]  /*e350*/  PRMT R91, R87, 0x7610, R91 ;  /* 0x00007610575b7816 */ /* 0x000fe2000000005b */
[----:B------:R1:W-:Y:S03]  /*e360*/  @!P0 STL.S16 [R1+0xc], R87 ;  /* 0x00000c5701008387 */ /* 0x0003e60000100600 */
[----:B------:R-:W-:Y:S01]  /*e370*/  @!P0 PRMT R81, R91, 0x5410, RZ ;  /* 0x000054105b518816 */ /* 0x000fe200000000ff */
[----:B------:R2:W-:Y:S01]  /*e380*/  @!P6 STL.S16 [R1+0x8], R73 ;  /* 0x000008490100e387 */ /* 0x0005e20000100600 */
[----:B------:R-:W-:Y:S01]  /*e390*/  ISETP.GT.U32.AND P6, PT, R190, UR8, PT ;  /* 0x00000008be007c0c */ /* 0x000fe2000bfc4070 */
[----:B------:R3:W4:Y:S02]  /*e3a0*/  MUFU.EX2 R91, R106 ;  /* 0x0000006a005b7308 */ /* 0x0007240000000800 */
[----:B------:R2:W2:Y:S04]  /*e3b0*/  LDL.S16 R121, [R1+0x4] ;  /* 0x0000040001797983 */ /* 0x0004a80000100600 */
[----:B------:R-:W-:Y:S04]  /*e3c0*/  STG.E.U16 desc[UR28][R140.64+-0x80], R81 ;  /* 0xffff80518c007986 */ /* 0x000fe8000c10151c */
[----:B------:R-:W-:Y:S01]  /*e3d0*/  LDSM.16.MT88.4 R80, [R193+0x6000] ;  /* 0x00600000c150783b */ /* 0x000fe20000004200 */
[----:B---3--:R-:W-:Y:S02]  /*e3e0*/  IMAD.MOV.U32 R106, RZ, RZ, R122 ;  /* 0x000000ffff6a7224 */ /* 0x008fe400078e007a */
[----:B----4-:R-:W-:Y:S01]  /*e3f0*/  FADD.FTZ R89, R91, R89 ;  /* 0x000000595b597221 */ /* 0x010fe20000010000 */
[----:B-1----:R-:W1:Y:S01]  /*e400*/  MUFU.EX2 R87, R104 ;  /* 0x0000006800577308 */ /* 0x002e620000000800 */
[----:B--2---:R-:W-:Y:S09]  /*e410*/  LOP3.LUT R73, R103, 0xff, RZ, 0xc0, !PT ;  /* 0x000000ff67497812 */ /* 0x004ff200078ec0ff */
[----:B------:R-:W2:Y:S01]  /*e420*/  MUFU.EX2 R104, R131 ;  /* 0x0000008300687308 */ /* 0x000ea20000000800 */
[----:B------:R-:W-:Y:S01]  /*e430*/  IMAD.WIDE.U32 R102, R102, -0x2daee0ad, RZ ;  /* 0xd2511f5366667825 */ /* 0x000fe200078e00ff */
[----:B------:R-:W-:Y:S04]  /*e440*/  ISETP.LE.U32.AND P0, PT, R73, UR8, PT ;  /* 0x0000000849007c0c */ /* 0x000fe8000bf03070 */
[----:B------:R-:W-:Y:S04]  /*e450*/  LOP3.LUT R122, R180, UR22, R103, 0x96, !PT ;  /* 0x00000016b47a7c12 */ /* 0x000fe8000f8e9667 */
[----:B------:R3:W-:Y:S01]  /*e460*/  MUFU.EX2 R103, R179 ;  /* 0x000000b300677308 */ /* 0x0007e20000000800 */
[----:B-1----:R-:W-:Y:S01]  /*e470*/  FADD.FTZ R93, R87, R86 ;  /* 0x00000056575d7221 */ /* 0x002fe20000010000 */
[C---:B------:R-:W-:Y:S03]  /*e480*/  F2FP.BF16.F32.PACK_AB R87, R90.reuse, R87 ;  /* 0x000000575a57723e */ /* 0x040fe600000010ff */
[----:B------:R-:W-:Y:S01]  /*e490*/  FADD.FTZ R86, R90, R93 ;  /* 0x0000005d5a567221 */ /* 0x000fe20000010000 */
[----:B--2---:R-:W-:Y:S01]  /*e4a0*/  F2FP.BF16.F32.PACK_AB R91, R104, R91 ;  /* 0x0000005b685b723e */ /* 0x004fe200000010ff */
[----:B------:R-:W-:Y:S03]  /*e4b0*/  IMAD.MOV.U32 R131, RZ, RZ, R130 ;  /* 0x000000ffff837224 */ /* 0x000fe600078e0082 */
[----:B------:R1:W2:Y:S01]  /*e4c0*/  MUFU.EX2 R90, R119 ;  /* 0x00000077005a7308 */ /* 0x0002a20000000800 */
[----:B------:R-:W-:Y:S01]  /*e4d0*/  IMAD.MOV.U32 R130, RZ, RZ, R118 ;  /* 0x000000ffff827224 */ /* 0x000fe200078e0076 */
[----:B------:R-:W-:Y:S01]  /*e4e0*/  LOP3.LUT R118, R198, UR23, R181, 0x96, !PT ;  /* 0x00000017c6767c12 */ /* 0x000fe2000f8e96b5 */
[--C-:B------:R-:W-:Y:S01]  /*e4f0*/  FADD.FTZ R104, R104, R89.reuse ;  /* 0x0000005968687221 */ /* 0x100fe20000010000 */
[C---:B------:R-:W-:Y:S01]  /*e500*/  PRMT R89, R92.reuse, 0x7632, R89 ;  /* 0x000076325c597816 */ /* 0x040fe20000000059 */
[----:B------:R4:W5:Y:S01]  /*e510*/  LDL.LU.64 R198, [R1+0xa0] ;  /* 0x0000a00001c67983 */ /* 0x0009620000300a00 */
[----:B---3--:R-:W-:Y:S02]  /*e520*/  IMAD.MOV.U32 R179, RZ, RZ, R133 ;  /* 0x000000ffffb37224 */ /* 0x008fe400078e0085 */
[----:B------:R-:W-:Y:S01]  /*e530*/  PRMT R71, R92, 0x5410, R89 ;  /* 0x000054105c477816 */ /* 0x000fe20000000059 */
[----:B------:R-:W-:Y:S02]  /*e540*/  IMAD.MOV.U32 R133, RZ, RZ, R123 ;  /* 0x000000ffff857224 */ /* 0x000fe400078e007b */
[----:B------:R4:W3:Y:S01]  /*e550*/  LDL.S16 R70, [R1] ;  /* 0x0000000001467983 */ /* 0x0008e20000100600 */
[----:B------:R-:W-:Y:S03]  /*e560*/  IMAD.WIDE.U32 R122, R122, -0x326172a9, RZ ;  /* 0xcd9e8d577a7a7825 */ /* 0x000fe600078e00ff */
[----:B------:R-:W-:Y:S01]  /*e570*/  PRMT R180, R133, 0x7632, R180 ;  /* 0x0000763285b47816 */ /* 0x000fe200000000b4 */
[----:B-1----:R-:W-:Y:S01]  /*e580*/  IMAD.WIDE.U32 R118, R118, -0x326172a9, RZ ;  /* 0xcd9e8d5776767825 */ /* 0x002fe200078e00ff */
[----:B------:R-:W-:Y:S02]  /*e590*/  SHF.R.U32.HI R178, RZ, 0x18, R133 ;  /* 0x00000018ffb27819 */ /* 0x000fe40000011685 */
[----:B------:R-:W-:Y:S01]  /*e5a0*/  LOP3.LUT R180, R180, 0xff, RZ, 0xc0, !PT ;  /* 0x000000ffb4b47812 */ /* 0x000fe200078ec0ff */
[----:B--2---:R-:W-:Y:S01]  /*e5b0*/  FADD.FTZ R88, R90, R88 ;  /* 0x000000585a587221 */ /* 0x004fe20000010000 */
[----:B------:R-:W-:Y:S02]  /*e5c0*/  LOP3.LUT R100, R176, UR13, R119, 0x96, !PT ;  /* 0x0000000db0647c12 */ /* 0x000fe4000f8e9677 */
[----:B------:R-:W-:Y:S01]  /*e5d0*/  LOP3.LUT R118, R118, UR11, R123, 0x96, !PT ;  /* 0x0000000b76767c12 */ /* 0x000fe2000f8e967b */
[----:B------:R-:W-:Y:S01]  /*e5e0*/  MUFU.EX2 R176, R185 ;  /* 0x000000b900b07308 */ /* 0x000fe20000000800 */
[----:B------:R-:W-:Y:S01]  /*e5f0*/  F2FP.BF16.F32.PACK_AB R90, R103, R90 ;  /* 0x0000005a675a723e */ /* 0x000fe200000010ff */
[----:B------:R-:W-:Y:S01]  /*e600*/  IMAD.WIDE.U32 R100, R100, -0x2daee0ad, RZ ;  /* 0xd2511f5364647825 */ /* 0x000fe200078e00ff */
[----:B------:R-:W-:Y:S03]  /*e610*/  PRMT R119, R73, 0x5410, R190 ;  /* 0x0000541049777816 */ /* 0x000fe600000000be */
[----:B------:R-:W-:Y:S01]  /*e620*/  FADD.FTZ R103, R103, R88 ;  /* 0x0000005867677221 */ /* 0x000fe20000010000 */
[----:B------:R-:W-:Y:S01]  /*e630*/  PRMT R88, R194, 0x5410, R192 ;  /* 0x00005410c2587816 */ /* 0x000fe200000000c0 */
[----:B------:R-:W-:Y:S02]  /*e640*/  IMAD.MOV.U32 R190, RZ, RZ, 0x40 ;  /* 0x00000040ffbe7424 */ /* 0x000fe400078e00ff */
[----:B------:R-:W-:Y:S05]  /*e650*/  @!P0 HFMA2.BF16_V2 R121, -RZ.H0_H0, RZ.H0_H0, -R99.H0_H0 ;  /* 0x200000ffff798231 */ /* 0x000fea0000340963 */
[----:B------:R-:W-:Y:S01]  /*e660*/  PRMT R98, R121, 0x7610, R98 ;  /* 0x0000761079627816 */ /* 0x000fe20000000062 */
[----:B------:R1:W-:Y:S02]  /*e670*/  @!P0 STL.S16 [R1+0x4], R121 ;  /* 0x0000047901008387 */ /* 0x0003e40000100600 */
[----:B-1----:R-:W-:Y:S02]  /*e680*/  IMAD.MOV.U32 R121, RZ, RZ, R182 ;  /* 0x000000ffff797224 */ /* 0x002fe400078e00b6 */
[----:B------:R-:W-:Y:S02]  /*e690*/  IMAD.MOV.U32 R182, RZ, RZ, R179 ;  /* 0x000000ffffb67224 */ /* 0x000fe400078e00b3 */
[----:B------:R-:W-:Y:S01]  /*e6a0*/  IMAD.MOV.U32 R179, RZ, RZ, R131 ;  /* 0x000000ffffb37224 */ /* 0x000fe200078e0083 */
[----:B------:R-:W1:Y:S01]  /*e6b0*/  MUFU.EX2 R123, R121 ;  /* 0x00000079007b7308 */ /* 0x000e620000000800 */
[----:B------:R-:W-:Y:S02]  /*e6c0*/  IMAD.MOV.U32 R131, RZ, RZ, R116 ;  /* 0x000000ffff837224 */ /* 0x000fe400078e0074 */
[----:B------:R-:W-:Y:S07]  /*e6d0*/  IMAD.U32 R116, RZ, RZ, UR7 ;  /* 0x00000007ff747e24 */ /* 0x000fee000f8e00ff */
[----:B------:R2:W-:Y:S01]  /*e6e0*/  MUFU.EX2 R121, R130 ;  /* 0x0000008200797308 */ /* 0x0005e20000000800 */
[----:B---3--:R-:W-:Y:S05]  /*e6f0*/  @P6 HFMA2.BF16_V2 R70, -RZ.H0_H0, RZ.H0_H0, -R94.H0_H0 ;  /* 0x200000ffff466231 */ /* 0x008fea000034095e */
[----:B------:R-:W-:Y:S01]  /*e700*/  PRMT R93, R70, 0x7610, R93 ;  /* 0x00007610465d7816 */ /* 0x000fe2000000005d */
[----:B------:R3:W-:Y:S01]  /*e710*/  @P6 STL.S16 [R1], R70 ;  /* 0x0000004601006387 */ /* 0x0007e20000100600 */
[----:B--2---:R-:W-:Y:S02]  /*e720*/  MOV R130, R111 ;  /* 0x0000006f00827202 */ /* 0x004fe40000000f00 */
[----:B------:R-:W-:Y:S01]  /*e730*/  PRMT R111, R79, 0x5410, R117 ;  /* 0x000054104f6f7816 */ /* 0x000fe20000000075 */
[----:B-1----:R-:W-:Y:S01]  /*e740*/  FADD.FTZ R79, R123, R86 ;  /* 0x000000567b4f7221 */ /* 0x002fe20000010000 */
[--C-:B------:R-:W-:Y:S02]  /*e750*/  PRMT R117, R97, 0x5410, R84.reuse ;  /* 0x0000541061757816 */ /* 0x100fe40000000054 */
[----:B------:R-:W-:Y:S02]  /*e760*/  PRMT R84, R85, 0x7632, R84 ;  /* 0x0000763255547816 */ /* 0x000fe40000000054 */
[----:B------:R-:W-:Y:S04]  /*e770*/  PRMT R181, R130, 0x7632, R181 ;  /* 0x0000763282b57816 */ /* 0x000fe800000000b5 */
[----:B------:R-:W-:Y:S02]  /*e780*/  LOP3.LUT R181, R181, 0xff, RZ, 0xc0, !PT ;  /* 0x000000ffb5b57812 */ /* 0x000fe400078ec0ff */
[----:B---3--:R-:W-:Y:S02]  /*e790*/  PRMT R70, R99, 0x5410, R94 ;  /* 0x0000541063467816 */ /* 0x008fe4000000005e */
[----:B------:R-:W-:Y:S02]  /*e7a0*/  @P6 PRMT R94, R93, 0x5410, RZ ;  /* 0x000054105d5e6816 */ /* 0x000fe400000000ff */
[----:B------:R-:W-:Y:S01]  /*e7b0*/  @!P0 PRMT R99, R98, 0x5410, RZ ;  /* 0x0000541062638816 */ /* 0x000fe200000000ff */
[----:B------:R1:W2:Y:S01]  /*e7c0*/  MUFU.EX2 R93, R127 ;  /* 0x0000007f005d7308 */ /* 0x0002a20000000800 */
[----:B------:R-:W-:Y:S01]  /*e7d0*/  ISETP.GT.U32.AND P6, PT, R192, UR8, PT ;  /* 0x00000008c0007c0c */ /* 0x000fe2000bfc4070 */
[----:B------:R-:W-:Y:S01]  /*e7e0*/  STG.E.U16 desc[UR28][R146.64+-0x6e], R94 ;  /* 0xffff925e92007986 */ /* 0x000fe2000c10151c */
[----:B------:R-:W-:Y:S02]  /*e7f0*/  ISETP.GT.U32.AND P0, PT, R194, UR8, PT ;  /* 0x00000008c2007c0c */ /* 0x000fe4000bf04070 */
[----:B------:R-:W-:Y:S01]  /*e800*/  LOP3.LUT R98, R102, UR21, R101, 0x96, !PT ;  /* 0x0000001566627c12 */ /* 0x000fe2000f8e9665 */
[----:B------:R-:W-:Y:S01]  /*e810*/  IMAD.U32 R101, RZ, RZ, UR8 ;  /* 0x00000008ff657e24 */ /* 0x000fe2000f8e00ff */
[----:B------:R-:W-:Y:S04]  /*e820*/  STG.E.U16 desc[UR28][R146.64+-0x70], R99 ;  /* 0xffff906392007986 */ /* 0x000fe8000c10151c */
[----:B------:R-:W-:Y:S01]  /*e830*/  LOP3.LUT R116, R101, 0xff0000, R116, 0xf8, !PT ;  /* 0x00ff000065747812 */ /* 0x000fe200078ef874 */
[----:B------:R-:W3:Y:S02]  /*e840*/  S2R R194, SR_TID.X ;  /* 0x0000000000c27919 */ /* 0x000ee40000002100 */
[----:B------:R-:W-:Y:S02]  /*e850*/  @P6 HFMA2.BF16_V2 R249, -RZ.H0_H0, RZ.H0_H0, -R89.H0_H0 ;  /* 0x200000fffff96231 */ /* 0x000fe40000340959 */
[----:B-1----:R-:W-:Y:S02]  /*e860*/  IMAD.MOV.U32 R127, RZ, RZ, R110 ;  /* 0x000000ffff7f7224 */ /* 0x002fe400078e006e */
[----:B------:R-:W-:Y:S01]  /*e870*/  @P0 HFMA2.BF16_V2 R250, -RZ.H0_H0, RZ.H0_H0, -R92.H0_H0 ;  /* 0x200000fffffa0231 */ /* 0x000fe2000034095c */
[----:B------:R-:W1:Y:S01]  /*e880*/  MUFU.EX2 R110, R195 ;  /* 0x000000c3006e7308 */ /* 0x000e620000000800 */
[----:B--2---:R-:W-:Y:S01]  /*e890*/  FADD.FTZ R101, R93, R78 ;  /* 0x0000004e5d657221 */ /* 0x004fe20000010000 */
[----:B------:R-:W-:Y:S02]  /*e8a0*/  @P6 PRMT R89, R249, 0x5410, RZ ;  /* 0x00005410f9596816 */ /* 0x000fe400000000ff */
[----:B------:R-:W-:Y:S06]  /*e8b0*/  @P0 PRMT R92, R250, 0x5410, RZ ;  /* 0x00005410fa5c0816 */ /* 0x000fec00000000ff */
[----:B------:R2:W4:Y:S01]  /*e8c0*/  MUFU.EX2 R102, R127 ;  /* 0x0000007f00667308 */ /* 0x0005220000000800 */
[C---:B------:R-:W-:Y:S02]  /*e8d0*/  ISETP.LE.U32.AND P6, PT, R109.reuse, UR8, PT ;  /* 0x000000086d007c0c */ /* 0x040fe4000bfc3070 */
[----:B------:R-:W-:Y:S02]  /*e8e0*/  ISETP.GT.U32.AND P0, PT, R106, UR8, PT ;  /* 0x000000086a007c0c */ /* 0x000fe4000bf04070 */
[----:B------:R-:W-:Y:S02]  /*e8f0*/  PRMT R109, R109, 0x5410, R106 ;  /* 0x000054106d6d7816 */ /* 0x000fe4000000006a */
[----:B------:R-:W-:Y:S03]  /*e900*/  PRMT R78, R107, 0x5410, R96 ;  /* 0x000054106b4e7816 */ /* 0x000fe60000000060 */
[----:B------:R3:W3:Y:S01]  /*e910*/  MUFU.EX2 R106, R131 ;  /* 0x00000083006a7308 */ /* 0x0006e20000000800 */
[C---:B-1----:R-:W-:Y:S01]  /*e920*/  F2FP.BF16.F32.PACK_AB R93, R110.reuse, R93 ;  /* 0x0000005d6e5d723e */ /* 0x042fe200000010ff */
[----:B------:R1:W5:Y:S01]  /*e930*/  LDL.LU R195, [R1+0x9c] ;  /* 0x00009c0001c37983 */ /* 0x0003620000300800 */
[----:B------:R-:W-:Y:S01]  /*e940*/  FADD.FTZ R110, R110, R101 ;  /* 0x000000656e6e7221 */ /* 0x000fe20000010000 */
[----:B------:R-:W-:Y:S02]  /*e950*/  PRMT R101, R182, 0x5410, R191 ;  /* 0x00005410b6657816 */ /* 0x000fe400000000bf */
[----:B--2---:R-:W-:Y:S01]  /*e960*/  PRMT R127, R95, 0x5410, R129 ;  /* 0x000054105f7f7816 */ /* 0x004fe20000000081 */
[----:B------:R1:W5:Y:S01]  /*e970*/  LDL.LU R192, [R1+0x98] ;  /* 0x0000980001c07983 */ /* 0x0003620000300800 */
[----:B------:R-:W-:Y:S01]  /*e980*/  PRMT R129, R74, 0x5410, R75 ;  /* 0x000054104a817816 */ /* 0x000fe2000000004b */
[----:B------:R-:W-:Y:S01]  /*e990*/  @!P6 HFMA2.BF16_V2 R248, -RZ.H0_H0, RZ.H0_H0, -R107.H0_H0 ;  /* 0x200000fffff8e231 */ /* 0x000fe2000034096b */
[C---:B----4-:R-:W-:Y:S01]  /*e9a0*/  F2FP.BF16.F32.PACK_AB R95, R102.reuse, R123 ;  /* 0x0000007b665f723e */ /* 0x050fe200000010ff */
[----:B------:R-:W2:Y:S01]  /*e9b0*/  LDSM.16.MT88.4 R72, [R196+0x6000] ;  /* 0x00600000c448783b */ /* 0x000ea20000004200 */
[----:B------:R-:W-:Y:S01]  /*e9c0*/  HSET2.LE.AND R97, R127, R116, PT ;  /* 0x000000747f617233 */ /* 0x000fe20003803000 */
[----:B------:R-:W-:Y:S01]  /*e9d0*/  FADD.FTZ R102, R102, R79 ;  /* 0x0000004f66667221 */ /* 0x000fe20000010000 */
[----:B---3--:R-:W-:Y:S01]  /*e9e0*/  LOP3.LUT R131, R88, 0xff00ff, RZ, 0xc0, !PT ;  /* 0x00ff00ff58837812 */ /* 0x008fe200078ec0ff */
[----:B------:R-:W-:Y:S01]  /*e9f0*/  @P0 HFMA2.BF16_V2 R247, -RZ.H0_H0, RZ.H0_H0, -R96.H0_H0 ;  /* 0x200000fffff70231 */ /* 0x000fe20000340960 */
[--C-:B------:R-:W-:Y:S01]  /*ea00*/  HSET2.LE.AND R88, R129, R116.reuse, PT ;  /* 0x0000007481587233 */ /* 0x100fe20003803000 */
[----:B------:R-:W3:Y:S01]  /*ea10*/  MUFU.EX2 R123, R179 ;  /* 0x000000b3007b7308 */ /* 0x000ee20000000800 */
[--C-:B------:R-:W-:Y:S01]  /*ea20*/  HSET2.LE.AND R79, R119, R116.reuse, PT ;  /* 0x00000074774f7233 */ /* 0x100fe20003803000 */
[----:B------:R-:W-:Y:S01]  /*ea30*/  IMAD.WIDE.U32 R118, R118, -0x2daee0ad, RZ ;  /* 0xd2511f5376767825 */ /* 0x000fe200078e00ff */
[--C-:B------:R-:W-:Y:S02]  /*ea40*/  HSET2.LE.AND R86, R131, R116.reuse, PT ;  /* 0x0000007483567233 */ /* 0x100fe40003803000 */
[----:B------:R-:W-:Y:S02]  /*ea50*/  LOP3.LUT R69, R69, R88, RZ, 0xc0, !PT ;  /* 0x0000005845457212 */ /* 0x000fe400078ec0ff */
[--C-:B------:R-:W-:Y:S02]  /*ea60*/  HSET2.LE.AND R88, R117, R116.reuse, PT ;  /* 0x0000007475587233 */ /* 0x100fe40003803000 */
[----:B------:R-:W-:Y:S01]  /*ea70*/  LOP3.LUT R70, R70, R79, RZ, 0xc0, !PT ;  /* 0x0000004f46467212 */ /* 0x000fe200078ec0ff */
[----:B------:R-:W4:Y:S01]  /*ea80*/  LDL R117, [R1+0x4c] ;  /* 0x00004c0001757983 */ /* 0x000f220000100800 */
[----:B------:R-:W-:Y:S01]  /*ea90*/  LOP3.LUT R68, R68, R97, RZ, 0xc0, !PT ;  /* 0x0000006144447212 */ /* 0x000fe200078ec0ff */
[----:B------:R-:W-:Y:S01]  /*eaa0*/  FADD.FTZ R79, R121, R104 ;  /* 0x00000068794f7221 */ /* 0x000fe20000010000 */
[----:B------:R-:W-:Y:S01]  /*eab0*/  F2FP.BF16.F32.PACK_AB R97, R108, R121 ;  /* 0x000000796c61723e */ /* 0x000fe200000010ff */
[----:B------:R-:W-:Y:S01]  /*eac0*/  VIADD R121, R196, 0x6040 ;  /* 0x00006040c4797836 */ /* 0x000fe20000000000 */
[----:B------:R-:W-:Y:S01]  /*ead0*/  LOP3.LUT R71, R71, R86, RZ, 0xc0, !PT ;  /* 0x0000005647477212 */ /* 0x000fe200078ec0ff */
[----:B------:R-:W-:Y:S01]  /*eae0*/  FADD.FTZ R108, R108, R79 ;  /* 0x0000004f6c6c7221 */ /* 0x000fe20000010000 */
[----:B------:R-:W-:Y:S01]  /*eaf0*/  LOP3.LUT R79, R101, 0xff00ff, RZ, 0xc0, !PT ;  /* 0x00ff00ff654f7812 */ /* 0x000fe200078ec0ff */
[----:B------:R-:W-:Y:S01]  /*eb00*/  FADD.FTZ R86, R106, R103 ;  /* 0x000000676a567221 */ /* 0x000fe20000010000 */
[C---:B---3--:R-:W-:Y:S02]  /*eb10*/  F2FP.BF16.F32.PACK_AB R101, R123.reuse, R106 ;  /* 0x0000006a7b65723e */ /* 0x048fe400000010ff */
[--C-:B------:R-:W-:Y:S01]  /*eb20*/  HSET2.LE.AND R103, R109, R116.reuse, PT ;  /* 0x000000746d677233 */ /* 0x100fe20003803000 */
[----:B------:R-:W-:Y:S01]  /*eb30*/  FADD.FTZ R106, R123, R86 ;  /* 0x000000567b6a7221 */ /* 0x000fe20000010000 */
[--C-:B------:R-:W-:Y:S02]  /*eb40*/  HSET2.LE.AND R86, R79, R116.reuse, PT ;  /* 0x000000744f567233 */ /* 0x100fe40003803000 */
[----:B------:R-:W-:Y:S01]  /*eb50*/  HSET2.LE.AND R109, R111, R116, PT ;  /* 0x000000746f6d7233 */ /* 0x000fe20003803000 */
[----:B------:R-:W-:Y:S01]  /*eb60*/  FADD.FTZ R106, R183, R106 ;  /* 0x0000006ab76a7221 */ /* 0x000fe20000010000 */
[----:B------:R-:W-:Y:S02]  /*eb70*/  PRMT R79, R85, 0x5410, R84 ;  /* 0x00005410554f7816 */ /* 0x000fe40000000054 */
[----:B------:R-:W-:Y:S02]  /*eb80*/  LOP3.LUT R77, R77, R88, RZ, 0xc0, !PT ;  /* 0x000000584d4d7212 */ /* 0x000fe400078ec0ff */
[----:B------:R-:W-:Y:S02]  /*eb90*/  LOP3.LUT R76, R76, R109, RZ, 0xc0, !PT ;  /* 0x0000006d4c4c7212 */ /* 0x000fe400078ec0ff */
[----:B------:R-:W-:Y:S01]  /*eba0*/  LOP3.LUT R78, R78, R103, RZ, 0xc0, !PT ;  /* 0x000000674e4e7212 */ /* 0x000fe200078ec0ff */
[-C--:B--2---:R-:W-:Y:S01]  /*ebb0*/  HMMA.16816.F32.BF16 R4, R68, R72.reuse, R4 ;  /* 0x000000484404723c */ /* 0x084fe20000041804 */
[----:B------:R-:W-:Y:S04]  /*ebc0*/  MUFU.EX2 R109, R175 ;  /* 0x000000af006d7308 */ /* 0x000fe80000000800 */
[----:B------:R-:W-:Y:S02]  /*ebd0*/  LOP3.LUT R79, R79, R86, RZ, 0xc0, !PT ;  /* 0x000000564f4f7212 */ /* 0x000fe400078ec0ff */
[----:B------:R-:W-:Y:S02]  /*ebe0*/  LOP3.LUT R88, R100, UR17, R119, 0x96, !PT ;  /* 0x0000001164587c12 */ /* 0x000fe4000f8e9677 */
[----:B------:R-:W-:Y:S02]  /*ebf0*/  @!P6 PRMT R107, R248, 0x5410, RZ ;  /* 0x00005410f86be816 */ /* 0x000fe400000000ff */
[----:B------:R-:W-:Y:S01]  /*ec00*/  ISETP.GT.U32.AND P6, PT, R182, UR8, PT ;  /* 0x00000008b6007c0c */ /* 0x000fe2000bfc4070 */
[C---:B------:R-:W-:Y:S04]  /*ec10*/  HMMA.16816.F32.BF16 R8, R76.reuse, R72, R8 ;  /* 0x000000484c08723c */ /* 0x040fe80000041808 */
[----:B------:R-:W-:Y:S01]  /*ec20*/  LOP3.LUT R127, R130, 0xff, RZ, 0xc0, !PT ;  /* 0x000000ff827f7812 */ /* 0x000fe200078ec0ff */
[----:B------:R-:W-:Y:S01]  /*ec30*/  IMAD.WIDE.U32 R72, R98, -0x326172a9, RZ ;  /* 0xcd9e8d5762487825 */ /* 0x000fe200078e00ff */
[----:B------:R-:W-:Y:S02]  /*ec40*/  SHF.R.U32.HI R98, RZ, 0x18, R130 ;  /* 0x00000018ff627819 */ /* 0x000fe40000011682 */
[----:B------:R-:W-:Y:S01]  /*ec50*/  PRMT R86, R105, 0x7632, R86 ;  /* 0x0000763269567816 */ /* 0x000fe20000000056 */
[----:B------:R-:W-:Y:S01]  /*ec60*/  IMAD.MOV.U32 R182, RZ, RZ, R128 ;  /* 0x000000ffffb67224 */ /* 0x000fe200078e0080 */
[----:B------:R-:W-:Y:S01]  /*ec70*/  LOP3.LUT R122, R122, UR10, R73, 0x96, !PT ;  /* 0x0000000a7a7a7c12 */ /* 0x000fe2000f8e9649 */
[----:B------:R-:W-:Y:S01]  /*ec80*/  IMAD.MOV.U32 R128, RZ, RZ, R186 ;  /* 0x000000ffff807224 */ /* 0x000fe200078e00ba */
[----:B------:R-:W-:Y:S01]  /*ec90*/  @P0 PRMT R96, R247, 0x5410, RZ ;  /* 0x00005410f7600816 */ /* 0x000fe200000000ff */
[----:B------:R-:W-:Y:S01]  /*eca0*/  IMAD.MOV.U32 R130, RZ, RZ, R187 ;  /* 0x000000ffff827224 */ /* 0x000fe200078e00bb */
[----:B------:R-:W-:Y:S01]  /*ecb0*/  ISETP.GT.U32.AND P0, PT, R191, UR8, PT ;  /* 0x00000008bf007c0c */ /* 0x000fe2000bf04070 */
[----:B------:R-:W-:Y:S01]  /*ecc0*/  IMAD.WIDE.U32 R186, R88, -0x326172a9, RZ ;  /* 0xcd9e8d5758ba7825 */ /* 0x000fe200078e00ff */
[----:B------:R-:W-:Y:S01]  /*ecd0*/  LOP3.LUT R179, R133, 0xff, RZ, 0xc0, !PT ;  /* 0x000000ff85b37812 */ /* 0x000fe200078ec0ff */
[-C--:B------:R-:W-:Y:S01]  /*ece0*/  HMMA.16816.F32.BF16 R12, R76, R74.reuse, R12 ;  /* 0x0000004a4c0c723c */ /* 0x080fe2000004180c */
[----:B------:R-:W-:Y:S02]  /*ecf0*/  MUFU.EX2 R94, R130 ;  /* 0x00000082005e7308 */ /* 0x000fe40000000800 */
[----:B------:R-:W-:Y:S01]  /*ed00*/  LOP3.LUT R119, R72, UR9, R187, 0x96, !PT ;  /* 0x0000000948777c12 */ /* 0x000fe2000f8e96bb */
[----:B------:R-:W-:Y:S01]  /*ed10*/  IMAD.MOV.U32 R72, RZ, RZ, R188 ;  /* 0x000000ffff487224 */ /* 0x000fe200078e00bc */
[----:B------:R-:W-:Y:S01]  /*ed20*/  PRMT R100, R105, 0x5410, R86 ;  /* 0x0000541069647816 */ /* 0x000fe20000000056 */
[----:B------:R-:W-:Y:S01]  /*ed30*/  IMAD.MOV.U32 R73, RZ, RZ, R189 ;  /* 0x000000ffff497224 */ /* 0x000fe200078e00bd */
[----:B------:R-:W-:Y:S01]  /*ed40*/  LOP3.LUT R123, R119, 0xffff, RZ, 0xc0, !PT ;  /* 0x0000ffff777b7812 */ /* 0x000fe200078ec0ff */
[----:B------:R-:W-:Y:S01]  /*ed50*/  @P6 HFMA2.BF16_V2 R229, -RZ.H0_H0, RZ.H0_H0, -R85.H0_H0 ;  /* 0x200000ffffe56231 */ /* 0x000fe20000340955 */
[----:B------:R-:W-:Y:S01]  /*ed60*/  PRMT R88, R91, 0x7632, R88 ;  /* 0x000076325b587816 */ /* 0x000fe20000000058 */
[----:B------:R1:W5:Y:S01]  /*ed70*/  LDL.LU.64 R188, [R1+0x90] ;  /* 0x0000900001bc7983 */ /* 0x0003620000300a00 */
[----:B------:R-:W-:Y:S01]  /*ed80*/  SHF.R.U32.HI R123, RZ, 0x8, R123 ;  /* 0x00000008ff7b7819 */ /* 0x000fe2000001167b */
[C---:B------:R-:W-:Y:S01]  /*ed90*/  HMMA.16816.F32.BF16 R16, R68.reuse, R74, R16 ;  /* 0x0000004a4410723c */ /* 0x040fe20000041810 */
[----:B------:R-:W-:Y:S03]  /*eda0*/  MUFU.EX2 R111, R128 ;  /* 0x00000080006f7308 */ /* 0x000fe60000000800 */
[----:B------:R-:W-:Y:S01]  /*edb0*/  @P6 PRMT R85, R229, 0x5410, RZ ;  /* 0x00005410e5556816 */ /* 0x000fe200000000ff */
[----:B------:R-:W-:Y:S01]  /*edc0*/  STG.E.U16 desc[UR28][R72.64+-0x70], R92 ;  /* 0xffff905c48007986 */ /* 0x000fe2000c10151c */
[----:B------:R-:W-:Y:S01]  /*edd0*/  ISETP.LE.U32.AND P6, PT, R127, UR8, PT ;  /* 0x000000087f007c0c */ /* 0x000fe2000bfc3070 */
[----:B------:R-:W-:Y:S01]  /*ede0*/  @!P5 HFMA2.BF16_V2 R235, -RZ.H0_H0, RZ.H0_H0, -R86.H0_H0 ;  /* 0x200000ffffebd231 */ /* 0x000fe20000340956 */
[----:B------:R-:W-:Y:S01]  /*edf0*/  PRMT R99, R91, 0x5410, R88 ;  /* 0x000054105b637816 */ /* 0x000fe20000000058 */
[----:B------:R2:W-:Y:S01]  /*ee00*/  STG.E.U16 desc[UR28][R72.64+-0x6e], R89 ;  /* 0xffff925948007986 */ /* 0x0005e2000c10151c */
[----:B------:R-:W-:Y:S01]  /*ee10*/  PRMT R104, R87, 0x7632, R104 ;  /* 0x0000763257687816 */ /* 0x000fe20000000068 */
[----:B------:R-:W-:Y:S01]  /*ee20*/  @P0 HFMA2.BF16_V2 R232, -RZ.H0_H0, RZ.H0_H0, -R84.H0_H0 ;  /* 0x200000ffffe80231 */ /* 0x000fe20000340954 */
[----:B------:R-:W-:Y:S01]  /*ee30*/  @!P5 PRMT R86, R235, 0x5410, RZ ;  /* 0x00005410eb56d816 */ /* 0x000fe200000000ff */
[----:B------:R-:W-:Y:S01]  /*ee40*/  STG.E.U16 desc[UR28][R124.64+-0x70], R107 ;  /* 0xffff906b7c007986 */ /* 0x000fe2000c10151c */
[----:B------:R-:W-:Y:S01]  /*ee50*/  ISETP.LE.U32.AND P5, PT, R179, UR8, PT ;  /* 0x00000008b3007c0c */ /* 0x000fe2000bfa3070 */
[-C--:B------:R-:W-:Y:S02]  /*ee60*/  HMMA.16816.F32.BF16 R20, R68, R80.reuse, R20 ;  /* 0x000000504414723c */ /* 0x080fe40000041814 */
[----:B------:R3:W-:Y:S01]  /*ee70*/  STG.E.U16 desc[UR28][R124.64+-0x6e], R96 ;  /* 0xffff92607c007986 */ /* 0x0007e2000c10151c */
[----:B------:R-:W-:Y:S01]  /*ee80*/  @P0 PRMT R84, R232, 0x5410, RZ ;  /* 0x00005410e8540816 */ /* 0x000fe200000000ff */
[----:B------:R-:W-:Y:S01]  /*ee90*/  @!P6 HFMA2.BF16_V2 R236, -RZ.H0_H0, RZ.H0_H0, -R105.H0_H0 ;  /* 0x200000ffffece231 */ /* 0x000fe20000340969 */
[----:B------:R-:W-:Y:S01]  /*eea0*/  ISETP.LE.U32.AND P0, PT, R98, UR8, PT ;  /* 0x0000000862007c0c */ /* 0x000fe2000bf03070 */
[----:B------:R1:W-:Y:S01]  /*eeb0*/  STG.E.U16 desc[UR28][R140.64+-0x70], R85 ;  /* 0xffff90558c007986 */ /* 0x0003e2000c10151c */
[----:B------:R-:W-:Y:S01]  /*eec0*/  PRMT R103, R87, 0x5410, R104 ;  /* 0x0000541057677816 */ /* 0x000fe20000000068 */
[C---:B------:R-:W-:Y:S01]  /*eed0*/  HMMA.16816.F32.BF16 R24, R76.reuse, R80, R24 ;  /* 0x000000504c18723c */ /* 0x040fe20000041818 */
[----:B------:R-:W-:Y:S01]  /*eee0*/  MUFU.EX2 R80, R173 ;  /* 0x000000ad00507308 */ /* 0x000fe20000000800 */
[----:B------:R1:W-:Y:S02]  /*eef0*/  STG.E.U16 desc[UR28][R140.64+-0x6e], R84 ;  /* 0xffff92548c007986 */ /* 0x0003e4000c10151c */
[----:B------:R-:W-:Y:S01]  /*ef00*/  @!P6 PRMT R105, R236, 0x5410, RZ ;  /* 0x00005410ec69e816 */ /* 0x000fe200000000ff */
[----:B------:R-:W-:Y:S01]  /*ef10*/  @!P5 HFMA2.BF16_V2 R225, -RZ.H0_H0, RZ.H0_H0, -R91.H0_H0 ;  /* 0x200000ffffe1d231 */ /* 0x000fe2000034095b */
[----:B------:R-:W-:Y:S01]  /*ef20*/  ISETP.LE.U32.AND P6, PT, R181, UR8, PT ;  /* 0x00000008b5007c0c */ /* 0x000fe2000bfc3070 */
[----:B------:R-:W-:Y:S01]  /*ef30*/  STG.E.U16 desc[UR28][R146.64+-0x5e], R86 ;  /* 0xffffa25692007986 */ /* 0x000fe2000c10151c */
[----:B------:R-:W-:Y:S01]  /*ef40*/  PRMT R81, R119, 0x7632, R81 ;  /* 0x0000763277517816 */ /* 0x000fe20000000051 */
[-C--:B------:R-:W-:Y:S02]  /*ef50*/  HMMA.16816.F32.BF16 R28, R76, R82.reuse, R28 ;  /* 0x000000524c1c723c */ /* 0x080fe4000004181c */
[----:B------:R-:W-:Y:S01]  /*ef60*/  STG.E.U16 desc[UR28][R146.64+-0x60], R105 ;  /* 0xffffa06992007986 */ /* 0x000fe2000c10151c */
[----:B------:R-:W-:Y:S01]  /*ef70*/  @!P5 PRMT R91, R225, 0x5410, RZ ;  /* 0x00005410e15bd816 */ /* 0x000fe200000000ff */
[----:B--2---:R-:W2:Y:S01]  /*ef80*/  MUFU.EX2 R73, R182 ;  /* 0x000000b600497308 */ /* 0x004ea20000000800 */
[----:B------:R-:W-:Y:S01]  /*ef90*/  LOP3.LUT R72, R123, 0xffff, RZ, 0xc0, !PT ;  /* 0x0000ffff7b487812 */ /* 0x000fe200078ec0ff */
[----:B------:R-:W-:Y:S01]  /*efa0*/  @!P0 HFMA2.BF16_V2 R226, -RZ.H0_H0, RZ.H0_H0, -R104.H0_H0 ;  /* 0x200000ffffe28231 */ /* 0x000fe20000340968 */
[----:B------:R-:W-:Y:S01]  /*efb0*/  PRMT R89, R90, 0x7632, R89 ;  /* 0x000076325a597816 */ /* 0x000fe20000000059 */
[C---:B------:R-:W-:Y:S04]  /*efc0*/  HMMA.16816.F32.BF16 R32, R68.reuse, R82, R32 ;  /* 0x000000524420723c */ /* 0x040fe80000041820 */
[----:B------:R-:W-:Y:S01]  /*efd0*/  ISETP.LE.U32.AND P5, PT, R72, UR8, PT ;  /* 0x0000000848007c0c */ /* 0x000fe2000bfa3070 */
[----:B---3--:R-:W-:Y:S01]  /*efe0*/  IMAD.WIDE R124, R135, -0x70, R124 ;  /* 0xffffff90877c7825 */ /* 0x008fe200078e027c */
[----:B------:R-:W-:Y:S02]  /*eff0*/  @!P0 PRMT R104, R226, 0x5410, RZ ;  /* 0x00005410e2688816 */ /* 0x000fe400000000ff */
[----:B------:R-:W-:Y:S01]  /*f000*/  ISETP.LE.U32.AND P0, PT, R180, UR8, PT ;  /* 0x00000008b4007c0c */ /* 0x000fe2000bf03070 */
[----:B-1----:R-:W-:Y:S01]  /*f010*/  IMAD.MOV.U32 R85, RZ, RZ, R187 ;  /* 0x000000ffff557224 */ /* 0x002fe200078e00bb */
[----:B--2---:R-:W-:Y:S01]  /*f020*/  F2FP.BF16.F32.PACK_AB R112, R94, R73 ;  /* 0x000000495e70723e */ /* 0x004fe200000010ff */
[----:B------:R-:W-:Y:S01]  /*f030*/  FADD.FTZ R75, R73, R110 ;  /* 0x0000006e494b7221 */ /* 0x000fe20000010000 */
[----:B------:R-:W-:Y:S01]  /*f040*/  LOP3.LUT R182, R174, 0xff, RZ, 0xc0, !PT ;  /* 0x000000ffaeb67812 */ /* 0x000fe200078ec0ff */
[----:B------:R-:W-:Y:S01]  /*f050*/  FADD.FTZ R73, R111, R102 ;  /* 0x000000666f497221 */ /* 0x000fe20000010000 */
[----:B------:R-:W-:Y:S01]  /*f060*/  F2FP.BF16.F32.PACK_AB R111, R176, R111 ;  /* 0x0000006fb06f723e */ /* 0x000fe200000010ff */
[----:B------:R-:W-:Y:S01]  /*f070*/  FADD.FTZ R94, R94, R75 ;  /* 0x0000004b5e5e7221 */ /* 0x000fe20000010000 */
[----:B------:R-:W-:Y:S01]  /*f080*/  F2FP.BF16.F32.PACK_AB R110, R136, R171 ;  /* 0x000000ab886e723e */ /* 0x000fe200000010ff */
[----:B------:R-:W-:Y:S01]  /*f090*/  FADD.FTZ R176, R176, R73 ;  /* 0x00000049b0b07221 */ /* 0x000fe20000010000 */
[----:B------:R-:W-:Y:S01]  /*f0a0*/  PRMT R102, R90, 0x5410, R89 ;  /* 0x000054105a667816 */ /* 0x000fe20000000059 */
[----:B------:R-:W-:Y:S01]  /*f0b0*/  @!P6 HFMA2.BF16_V2 R227, -RZ.H0_H0, RZ.H0_H0, -R87.H0_H0 ;  /* 0x200000ffffe3e231 */ /* 0x000fe20000340957 */
[----:B------:R-:W-:Y:S01]  /*f0c0*/  PRMT R92, R93, 0x7632, R92 ;  /* 0x000076325d5c7816 */ /* 0x000fe2000000005c */
[----:B------:R-:W-:Y:S01]  /*f0d0*/  STG.E.U16 desc[UR28][R124.64+-0x5e], R104 ;  /* 0xffffa2687c007986 */ /* 0x000fe2000c10151c */
[----:B------:R-:W-:Y:S01]  /*f0e0*/  MOV R84, R186 ;  /* 0x000000ba00547202 */ /* 0x000fe20000000f00 */
[----:B------:R-:W-:Y:S01]  /*f0f0*/  @!P0 HFMA2.BF16_V2 R223, -RZ.H0_H0, RZ.H0_H0, -R90.H0_H0 ;  /* 0x200000ffffdf8231 */ /* 0x000fe2000034095a */
[----:B------:R-:W-:Y:S01]  /*f100*/  @!P6 PRMT R87, R227, 0x5410, RZ ;  /* 0x00005410e357e816 */ /* 0x000fe200000000ff */
[----:B------:R1:W5:Y:S01]  /*f110*/  LDL.LU.64 R186, [R1+0x88] ;  /* 0x0000880001ba7983 */ /* 0x0003620000300a00 */
[----:B------:R-:W-:Y:S01]  /*f120*/  ISETP.LE.U32.AND P6, PT, R178, UR8, PT ;  /* 0x00000008b2007c0c */ /* 0x000fe2000bfc3070 */
[----:B------:R-:W-:Y:S01]  /*f130*/  IMAD.MOV.U32 R130, RZ, RZ, R84 ;  /* 0x000000ffff827224 */ /* 0x000fe200078e0054 */
[----:B------:R-:W-:Y:S01]  /*f140*/  @!P0 PRMT R90, R223, 0x5410, RZ ;  /* 0x00005410df5a8816 */ /* 0x000fe200000000ff */
[----:B------:R-:W-:Y:S01]  /*f150*/  @!P1 HFMA2.BF16_V2 R224, -RZ.H0_H0, RZ.H0_H0, -R88.H0_H0 ;  /* 0x200000ffffe09231 */ /* 0x000fe20000340958 */
[----:B------:R-:W-:Y:S01]  /*f160*/  ISETP.LE.U32.AND P0, PT, R182, UR8, PT ;  /* 0x00000008b6007c0c */ /* 0x000fe2000bf03070 */
[----:B------:R2:W-:Y:S01]  /*f170*/  STG.E.U16 desc[UR28][R124.64+-0x60], R87 ;  /* 0xffffa0577c007986 */ /* 0x0005e2000c10151c */
[----:B------:R-:W-:Y:S01]  /*f180*/  PRMT R129, R84, 0x7771, RZ ;  /* 0x0000777154817816 */ /* 0x000fe200000000ff */
[----:B------:R-:W-:Y:S01]  /*f190*/  FADD.FTZ R133, R177, R106 ;  /* 0x0000006ab1857221 */ /* 0x000fe20000010000 */
[----:B------:R-:W-:Y:S01]  /*f1a0*/  @!P1 PRMT R88, R224, 0x5410, RZ ;  /* 0x00005410e0589816 */ /* 0x000fe200000000ff */
[----:B------:R-:W-:Y:S01]  /*f1b0*/  IMAD.MOV.U32 R173, RZ, RZ, R126 ;  /* 0x000000ffffad7224 */ /* 0x000fe200078e007e */
[----:B------:R-:W-:Y:S02]  /*f1c0*/  ISETP.GT.U32.AND P1, PT, R167, UR8, PT ;  /* 0x00000008a7007c0c */ /* 0x000fe4000bf24070 */
[----:B------:R-:W-:Y:S01]  /*f1d0*/  PRMT R106, R93, 0x5410, R92 ;  /* 0x000054105d6a7816 */ /* 0x000fe2000000005c */
[----:B------:R-:W-:Y:S01]  /*f1e0*/  @!P6 HFMA2.BF16_V2 R222, -RZ.H0_H0, RZ.H0_H0, -R89.H0_H0 ;  /* 0x200000ffffdee231 */ /* 0x000fe20000340959 */
[C---:B------:R-:W-:Y:S02]  /*f1f0*/  PRMT R128, R126.reuse, 0x7771, RZ ;  /* 0x000077717e807816 */ /* 0x040fe400000000ff */
[----:B------:R-:W-:Y:S01]  /*f200*/  PRMT R131, R126, 0x7772, RZ ;  /* 0x000077727e837816 */ /* 0x000fe200000000ff */
[----:B------:R-:W-:Y:S01]  /*f210*/  @!P0 HFMA2.BF16_V2 R210, -RZ.H0_H0, RZ.H0_H0, -R93.H0_H0 ;  /* 0x200000ffffd28231 */ /* 0x000fe2000034095d */
[----:B------:R-:W-:Y:S01]  /*f220*/  @!P6 PRMT R89, R222, 0x5410, RZ ;  /* 0x00005410de59e816 */ /* 0x000fe200000000ff */
[----:B------:R-:W3:Y:S01]  /*f230*/  MUFU.EX2 R126, R159 ;  /* 0x0000009f007e7308 */ /* 0x000ee20000000800 */
[----:B------:R-:W-:Y:S02]  /*f240*/  PRMT R96, R97, 0x7632, R96 ;  /* 0x0000763261607816 */ /* 0x000fe40000000060 */
[----:B------:R-:W-:Y:S01]  /*f250*/  @!P0 PRMT R93, R210, 0x5410, RZ ;  /* 0x00005410d25d8816 */ /* 0x000fe200000000ff */
[----:B------:R-:W-:Y:S01]  /*f260*/  @P1 HFMA2.BF16_V2 R209, -RZ.H0_H0, RZ.H0_H0, -R92.H0_H0 ;  /* 0x200000ffffd11231 */ /* 0x000fe2000034095c */
[C---:B------:R-:W-:Y:S02]  /*f270*/  ISETP.GT.U32.AND P0, PT, R170.reuse, UR8, PT ;  /* 0x00000008aa007c0c */ /* 0x040fe4000bf04070 */
[----:B------:R-:W-:Y:S02]  /*f280*/  PRMT R181, R181, 0x5410, R98 ;  /* 0x00005410b5b57816 */ /* 0x000fe40000000062 */
[----:B------:R-:W-:Y:S02]  /*f290*/  @P1 PRMT R92, R209, 0x5410, RZ ;  /* 0x00005410d15c1816 */ /* 0x000fe400000000ff */
[----:B------:R-:W-:Y:S02]  /*f2a0*/  ISETP.GT.U32.AND P1, PT, R169, UR8, PT ;  /* 0x00000008a9007c0c */ /* 0x000fe4000bf24070 */
[----:B------:R-:W-:Y:S01]  /*f2b0*/  PRMT R169, R170, 0x5410, R169 ;  /* 0x00005410aaa97816 */ /* 0x000fe200000000a9 */
[----:B--2---:R-:W-:Y:S01]  /*f2c0*/  IMAD.WIDE R124, R135, 0x70, R124 ;  /* 0x00000070877c7825 */ /* 0x004fe200078e027c */
[----:B------:R-:W-:Y:S02]  /*f2d0*/  PRMT R105, R97, 0x5410, R96 ;  /* 0x0000541061697816 */ /* 0x000fe40000000060 */
[----:B------:R-:W-:Y:S01]  /*f2e0*/  LOP3.LUT R169, R169, 0xff00ff, RZ, 0xc0, !PT ;  /* 0x00ff00ffa9a97812 */ /* 0x000fe200078ec0ff */
[----:B------:R-:W-:Y:S01]  /*f2f0*/  @P0 HFMA2.BF16_V2 R202, -RZ.H0_H0, RZ.H0_H0, -R95.H0_H0 ;  /* 0x200000ffffca0231 */ /* 0x000fe2000034095f */
[----:B------:R-:W-:Y:S01]  /*f300*/  PRMT R179, R179, 0x5410, R166 ;  /* 0x00005410b3b37816 */ /* 0x000fe200000000a6 */
[----:B------:R-:W-:Y:S01]  /*f310*/  STG.E.U16 desc[UR28][R124.64+-0x60], R91 ;  /* 0xffffa05b7c007986 */ /* 0x000fe2000c10151c */
[----:B------:R-:W-:Y:S02]  /*f320*/  PRMT R98, R101, 0x7632, R98 ;  /* 0x0000763265627816 */ /* 0x000fe40000000062 */
[----:B------:R-:W-:Y:S01]  /*f330*/  PRMT R104, R112, 0x7610, R104 ;  /* 0x0000761070687816 */ /* 0x000fe20000000068 */
[----:B------:R2:W-:Y:S01]  /*f340*/  STG.E.U16 desc[UR28][R124.64+-0x5e], R88 ;  /* 0xffffa2587c007986 */ /* 0x0005e2000c10151c */
[----:B------:R-:W-:Y:S02]  /*f350*/  LOP3.LUT R173, R173, 0xff, RZ, 0xc0, !PT ;  /* 0x000000ffadad7812 */ /* 0x000fe400078ec0ff */
[----:B------:R-:W-:Y:S01]  /*f360*/  LOP3.LUT R130, R130, 0xff, RZ, 0xc0, !PT ;  /* 0x000000ff82827812 */ /* 0x000fe200078ec0ff */
[----:B------:R-:W-:Y:S01]  /*f370*/  STG.E.U16 desc[UR28][R140.64+-0x60], R90 ;  /* 0xffffa05a8c007986 */ /* 0x000fe2000c10151c */
[--C-:B------:R-:W-:Y:S02]  /*f380*/  SHF.R.U32.HI R191, RZ, 0x3, R194.reuse ;  /* 0x00000003ffbf7819 */ /* 0x100fe400000116c2 */
[----:B------:R-:W-:Y:S01]  /*f390*/  SHF.R.U32.HI R185, RZ, 0x1, R194 ;  /* 0x00000001ffb97819 */ /* 0x000fe200000116c2 */
[----:B------:R1:W-:Y:S04]  /*f3a0*/  STG.E.U16 desc[UR28][R140.64+-0x5e], R89 ;  /* 0xffffa2598c007986 */ /* 0x0003e8000c10151c */
[----:B------:R3:W-:Y:S04]  /*f3b0*/  STG.E.U16 desc[UR28][R146.64+-0x50], R93 ;  /* 0xffffb05d92007986 */ /* 0x0007e8000c10151c */
[----:B------:R3:W-:Y:S01]  /*f3c0*/  STG.E.U16 desc[UR28][R146.64+-0x4e], R92 ;  /* 0xffffb25c92007986 */ /* 0x0007e2000c10151c */
[C---:B--2---:R-:W-:Y:S01]  /*f3d0*/  PRMT R88, R110.reuse, 0x7632, R88 ;  /* 0x000076326e587816 */ /* 0x044fe20000000058 */
[----:B------:R-:W-:Y:S01]  /*f3e0*/  IMAD.WIDE R124, R135, -0x70, R124 ;  /* 0xffffff90877c7825 */ /* 0x000fe200078e027c */
[----:B-1----:R-:W-:Y:S03]  /*f3f0*/  PRMT R89, R110, 0x7610, R89 ;  /* 0x000076106e597816 */ /* 0x002fe60000000059 */
[----:B----4-:R-:W-:Y:S02]  /*f400*/  @P2 VIADD R121, R117, 0xffffffc0 ;  /* 0xffffffc075792836 */ /* 0x010fe40000000000 */
[----:B------:R-:W-:Y:S01]  /*f410*/  FADD.FTZ R117, R109, R108 ;  /* 0x0000006c6d757221 */ /* 0x000fe20000010000 */
[C---:B------:R-:W-:Y:S02]  /*f420*/  F2FP.BF16.F32.PACK_AB R109, R80.reuse, R109 ;  /* 0x0000006d506d723e */ /* 0x040fe400000010ff */
[----:B------:R-:W-:Y:S01]  /*f430*/  F2FP.BF16.F32.PACK_AB R108, R177, R183 ;  /* 0x000000b7b16c723e */ /* 0x000fe200000010ff */
[----:B------:R-:W1:Y:S01]  /*f440*/  LDSM.16.MT88.4 R72, [R121] ;  /* 0x000000007948783b */ /* 0x000e620000004200 */
[----:B---3--:R-:W-:Y:S01]  /*f450*/  PRMT R93, R109, 0x7610, R93 ;  /* 0x000076106d5d7816 */ /* 0x008fe2000000005d */
[----:B------:R-:W-:Y:S01]  /*f460*/  FADD.FTZ R174, R80, R117 ;  /* 0x0000007550ae7221 */ /* 0x000fe20000010000 */
[----:B------:R-:W-:Y:S01]  /*f470*/  LOP3.LUT R80, R81, 0xff, RZ, 0xc0, !PT ;  /* 0x000000ff51507812 */ /* 0x000fe200078ec0ff */
[--C-:B------:R-:W-:Y:S01]  /*f480*/  FADD.FTZ R117, R171, R94.reuse ;  /* 0x0000005eab757221 */ /* 0x100fe20000010000 */
[C---:B------:R-:W-:Y:S02]  /*f490*/  PRMT R94, R95.reuse, 0x7632, R94 ;  /* 0x000076325f5e7816 */ /* 0x040fe4000000005e */
[----:B------:R-:W-:Y:S01]  /*f4a0*/  ISETP.LE.U32.AND P6, PT, R80, UR8, PT ;  /* 0x0000000850007c0c */ /* 0x000fe2000bfc3070 */
[----:B------:R-:W-:Y:S01]  /*f4b0*/  FADD.FTZ R117, R136, R117 ;  /* 0x0000007588757221 */ /* 0x000fe20000010000 */
[----:B------:R-:W-:Y:S01]  /*f4c0*/  PRMT R107, R95, 0x5410, R94 ;  /* 0x000054105f6b7816 */ /* 0x000fe2000000005e */
[----:B------:R-:W-:Y:S01]  /*f4d0*/  IMAD.IADD R136, R184, 0x1, R121 ;  /* 0x00000001b8887824 */ /* 0x000fe200078e0279 */
[----:B------:R-:W-:Y:S01]  /*f4e0*/  PRMT R171, R84, 0x7772, RZ ;  /* 0x0000777254ab7816 */ /* 0x000fe200000000ff */
[----:B------:R-:W-:Y:S01]  /*f4f0*/  @P1 HFMA2.BF16_V2 R201, -RZ.H0_H0, RZ.H0_H0, -R94.H0_H0 ;  /* 0x200000ffffc91231 */ /* 0x000fe2000034095e */
[----:B------:R-:W-:Y:S02]  /*f500*/  @P0 PRMT R95, R202, 0x5410, RZ ;  /* 0x00005410ca5f0816 */ /* 0x000fe400000000ff */
[----:B------:R-:W-:Y:S01]  /*f510*/  PRMT R92, R109, 0x7632, R92 ;  /* 0x000076326d5c7816 */ /* 0x000fe2000000005c */
[----:B------:R-:W2:Y:S01]  /*f520*/  LDSM.16.MT88.4 R80, [R136] ;  /* 0x000000008850783b */ /* 0x000ea20000004200 */
[----:B------:R-:W-:Y:S02]  /*f530*/  @P1 PRMT R94, R201, 0x5410, RZ ;  /* 0x00005410c95e1816 */ /* 0x000fe400000000ff */
[----:B------:R-:W-:Y:S01]  /*f540*/  ISETP.GT.U32.AND P1, PT, R165, UR8, PT ;  /* 0x00000008a5007c0c */ /* 0x000fe2000bf24070 */
[----:B------:R-:W-:Y:S01]  /*f550*/  @!P5 HFMA2.BF16_V2 R218, -RZ.H0_H0, RZ.H0_H0, -R92.H0_H0 ;  /* 0x200000ffffdad231 */ /* 0x000fe2000034095c */
[----:B------:R-:W-:Y:S03]  /*f560*/  PRMT R90, R108, 0x7632, R90 ;  /* 0x000076326c5a7816 */ /* 0x000fe6000000005a */
[----:B------:R-:W-:Y:S04]  /*f570*/  STG.E.U16 desc[UR28][R124.64+-0x50], R95 ;  /* 0xffffb05f7c007986 */ /* 0x000fe8000c10151c */
[----:B------:R3:W-:Y:S04]  /*f580*/  STG.E.U16 desc[UR28][R124.64+-0x4e], R94 ;  /* 0xffffb25e7c007986 */ /* 0x0007e8000c10151c */
[----:B------:R-:W-:Y:S05]  /*f590*/  @P1 HFMA2.BF16_V2 R205, -RZ.H0_H0, RZ.H0_H0, -R96.H0_H0 ;  /* 0x200000ffffcd1231 */ /* 0x000fea0000340960 */
[----:B------:R-:W-:Y:S02]  /*f5a0*/  @P1 PRMT R96, R205, 0x5410, RZ ;  /* 0x00005410cd601816 */ /* 0x000fe400000000ff */
[----:B------:R-:W-:Y:S01]  /*f5b0*/  ISETP.GT.U32.AND P1, PT, R163, UR8, PT ;  /* 0x00000008a3007c0c */ /* 0x000fe2000bf24070 */
[-C--:B-1----:R-:W-:Y:S08]  /*f5c0*/  HMMA.16816.F32.BF16 R36, R68, R72.reuse, R36 ;  /* 0x000000484424723c */ /* 0x082ff00000041824 */
[C---:B------:R-:W-:Y:S04]  /*f5d0*/  HMMA.16816.F32.BF16 R40, R76.reuse, R72, R40 ;  /* 0x000000484c28723c */ /* 0x040fe80000041828 */
[----:B------:R-:W-:Y:S01]  /*f5e0*/  LOP3.LUT R72, R172, 0xff, RZ, 0xc0, !PT ;  /* 0x000000ffac487812 */ /* 0x000fe200078ec0ff */
[----:B------:R-:W-:Y:S01]  /*f5f0*/  @P1 HFMA2.BF16_V2 R211, -RZ.H0_H0, RZ.H0_H0, -R98.H0_H0 ;  /* 0x200000ffffd31231 */ /* 0x000fe20000340962 */
[----:B------:R-:W-:Y:S01]  /*f600*/  PRMT R172, R84, 0x7773, RZ ;  /* 0x0000777354ac7816 */ /* 0x000fe200000000ff */
[----:B---3--:R-:W-:Y:S01]  /*f610*/  IMAD.WIDE R124, R135, 0x70, R124 ;  /* 0x00000070877c7825 */ /* 0x008fe200078e027c */
[C---:B------:R-:W-:Y:S01]  /*f620*/  ISETP.LE.U32.AND P0, PT, R72.reuse, UR8, PT ;  /* 0x0000000848007c0c */ /* 0x040fe2000bf03070 */
[-C--:B------:R-:W-:Y:S01]  /*f630*/  HMMA.16816.F32.BF16 R44, R76, R74.reuse, R44 ;  /* 0x0000004a4c2c723c */ /* 0x080fe2000004182c */
[----:B------:R-:W1:Y:S02]  /*f640*/  LDSM.16.MT88.4 R84, [R196+0x6800] ;  /* 0x00680000c454783b */ /* 0x000e640000004200 */
[----:B------:R-:W-:Y:S02]  /*f650*/  PRMT R73, R127, 0x5410, R168 ;  /* 0x000054107f497816 */ /* 0x000fe400000000a8 */
[----:B------:R-:W-:Y:S01]  /*f660*/  PRMT R165, R72, 0x5410, R165 ;  /* 0x0000541048a57816 */ /* 0x000fe200000000a5 */
[----:B------:R-:W3:Y:S02]  /*f670*/  MUFU.EX2 R127, R162 ;  /* 0x000000a2007f7308 */ /* 0x000ee40000000800 */
[--C-:B------:R-:W-:Y:S01]  /*f680*/  HSET2.LE.AND R73, R73, R116.reuse, PT ;  /* 0x0000007449497233 */ /* 0x100fe20003803000 */
[C---:B------:R-:W-:Y:S01]  /*f690*/  HMMA.16816.F32.BF16 R48, R68.reuse, R74, R48 ;  /* 0x0000004a4430723c */ /* 0x040fe20000041830 */
[----:B------:R-:W-:Y:S03]  /*f6a0*/  STG.E.U16 desc[UR28][R124.64+-0x4e], R96 ;  /* 0xffffb2607c007986 */ /* 0x000fe6000c10151c */
[----:B------:R-:W-:Y:S01]  /*f6b0*/  PRMT R75, R182, 0x5410, R167 ;  /* 0x00005410b64b7816 */ /* 0x000fe200000000a7 */
[----:B------:R-:W-:Y:S01]  /*f6c0*/  @!P0 HFMA2.BF16_V2 R206, -RZ.H0_H0, RZ.H0_H0, -R97.H0_H0 ;  /* 0x200000ffffce8231 */ /* 0x000fe20000340961 */
[--C-:B------:R-:W-:Y:S02]  /*f6d0*/  HSET2.LE.AND R74, R181, R116.reuse, PT ;  /* 0x00000074b54a7233 */ /* 0x100fe40003803000 */
[----:B------:R-:W-:Y:S01]  /*f6e0*/  LOP3.LUT R72, R100, R73, RZ, 0xc0, !PT ;  /* 0x0000004964487212 */ /* 0x000fe200078ec0ff */
[-C--:B--2---:R-:W-:Y:S03]  /*f6f0*/  HMMA.16816.F32.BF16 R52, R68, R80.reuse, R52 ;  /* 0x000000504434723c */ /* 0x084fe60000041834 */
[----:B------:R-:W-:Y:S02]  /*f700*/  @!P0 PRMT R97, R206, 0x5410, RZ ;  /* 0x00005410ce618816 */ /* 0x000fe400000000ff */
[C---:B------:R-:W-:Y:S02]  /*f710*/  ISETP.GT.U32.AND P0, PT, R164.reuse, UR8, PT ;  /* 0x00000008a4007c0c */ /* 0x040fe4000bf04070 */
[--C-:B------:R-:W-:Y:S01]  /*f720*/  HSET2.LE.AND R75, R75, R116.reuse, PT ;  /* 0x000000744b4b7233 */ /* 0x100fe20003803000 */
[C---:B------:R-:W-:Y:S01]  /*f730*/  HMMA.16816.F32.BF16 R56, R76.reuse, R80, R56 ;  /* 0x000000504c38723c */ /* 0x040fe20000041838 */
[----:B------:R2:W-:Y:S03]  /*f740*/  STG.E.U16 desc[UR28][R124.64+-0x50], R97 ;  /* 0xffffb0617c007986 */ /* 0x0005e6000c10151c */
[----:B------:R-:W-:Y:S02]  /*f750*/  PRMT R164, R164, 0x5410, R163 ;  /* 0x00005410a4a47816 */ /* 0x000fe400000000a3 */
[----:B------:R-:W-:Y:S02]  /*f760*/  LOP3.LUT R73, R103, R74, RZ, 0xc0, !PT ;  /* 0x0000004a67497212 */ /* 0x000fe400078ec0ff */
[----:B------:R-:W-:Y:S01]  /*f770*/  LOP3.LUT R74, R106, R75, RZ, 0xc0, !PT ;  /* 0x0000004b6a4a7212 */ /* 0x000fe200078ec0ff */
[-C--:B------:R-:W-:Y:S03]  /*f780*/  HMMA.16816.F32.BF16 R60, R76, R82.reuse, R60 ;  /* 0x000000524c3c723c */ /* 0x080fe6000004183c */
[--C-:B------:R-:W-:Y:S01]  /*f790*/  HSET2.LE.AND R80, R169, R116.reuse, PT ;  /* 0x00000074a9507233 */ /* 0x100fe20003803000 */
[----:B------:R-:W-:Y:S01]  /*f7a0*/  FADD.FTZ R77, R161, R174 ;  /* 0x000000aea14d7221 */ /* 0x000fe20000010000 */
[----:B------:R-:W-:Y:S01]  /*f7b0*/  F2FP.BF16.F32.PACK_AB R106, R126, R161 ;  /* 0x000000a17e6a723e */ /* 0x000fe200000010ff */
[----:B---3--:R-:W-:Y:S01]  /*f7c0*/  FADD.FTZ R79, R127, R176 ;  /* 0x000000b07f4f7221 */ /* 0x008fe20000010000 */
[----:B------:R-:W-:Y:S01]  /*f7d0*/  PRMT R163, R180, 0x5410, R178 ;  /* 0x00005410b4a37816 */ /* 0x000fe200000000b2 */
[----:B------:R-:W-:Y:S01]  /*f7e0*/  FADD.FTZ R126, R126, R77 ;  /* 0x0000004d7e7e7221 */ /* 0x000fe20000010000 */
[----:B------:R-:W-:Y:S01]  /*f7f0*/  LOP3.LUT R77, R164, 0xff00ff, RZ, 0xc0, !PT ;  /* 0x00ff00ffa44d7812 */ /* 0x000fe200078ec0ff */
[----:B------:R-:W-:Y:S04]  /*f800*/  HMMA.16816.F32.BF16 R64, R68, R82, R64 ;  /* 0x000000524440723c */ /* 0x000fe80000041840 */
[----:B------:R-:W-:Y:S01]  /*f810*/  LOP3.LUT R75, R107, R80, RZ, 0xc0, !PT ;  /* 0x000000506b4b7212 */ /* 0x000fe200078ec0ff */
[----:B------:R-:W-:Y:S01]  /*f820*/  @P0 HFMA2.BF16_V2 R200, -RZ.H0_H0, RZ.H0_H0, -R101.H0_H0 ;  /* 0x200000ffffc80231 */ /* 0x000fe20000340965 */
[C---:B------:R-:W-:Y:S01]  /*f830*/  F2FP.BF16.F32.PACK_AB R107, R160.reuse, R127 ;  /* 0x0000007fa06b723e */ /* 0x040fe200000010ff */
[----:B------:R-:W-:Y:S01]  /*f840*/  FADD.FTZ R127, R160, R79 ;  /* 0x0000004fa07f7221 */ /* 0x000fe20000010000 */
[--C-:B------:R-:W-:Y:S01]  /*f850*/  HSET2.LE.AND R80, R77, R116.reuse, PT ;  /* 0x000000744d507233 */ /* 0x100fe20003803000 */
[----:B--2---:R-:W-:Y:S01]  /*f860*/  IMAD.WIDE R124, R135, -0x70, R124 ;  /* 0xffffff90877c7825 */ /* 0x004fe200078e027c */
[----:B------:R-:W-:Y:S01]  /*f870*/  LOP3.LUT R160, R120, 0xff, RZ, 0xc0, !PT ;  /* 0x000000ff78a07812 */ /* 0x000fe200078ec0ff */
[----:B------:R-:W2:Y:S01]  /*f880*/  LDSM.16.MT88.4 R76, [R193+0x6800] ;  /* 0x00680000c14c783b */ /* 0x000ea20000004200 */
[----:B------:R-:W-:Y:S01]  /*f890*/  PRMT R71, R101, 0x5410, R98 ;  /* 0x0000541065477816 */ /* 0x000fe20000000062 */
[-C--:B-1----:R-:W-:Y:S05]  /*f8a0*/  HMMA.16816.F32.BF16 R4, R72, R84.reuse, R4 ;  /* 0x000000544804723c */ /* 0x082fea0000041804 */
[--C-:B------:R-:W-:Y:S02]  /*f8b0*/  HSET2.LE.AND R68, R179, R116.reuse, PT ;  /* 0x00000074b3447233 */ /* 0x100fe40003803000 */
[--C-:B------:R-:W-:Y:S02]  /*f8c0*/  HSET2.LE.AND R70, R165, R116.reuse, PT ;  /* 0x00000074a5467233 */ /* 0x100fe40003803000 */
[----:B------:R-:W-:Y:S02]  /*f8d0*/  HSET2.LE.AND R69, R163, R116, PT ;  /* 0x00000074a3457233 */ /* 0x000fe40003803000 */
[----:B------:R-:W-:Y:S02]  /*f8e0*/  @P0 PRMT R101, R200, 0x5410, RZ ;  /* 0x00005410c8650816 */ /* 0x000fe400000000ff */
[----:B------:R-:W-:Y:S02]  /*f8f0*/  ISETP.LE.U32.AND P0, PT, R160, UR8, PT ;  /* 0x00000008a0007c0c */ /* 0x000fe4000bf03070 */
[----:B------:R-:W-:Y:S01]  /*f900*/  LOP3.LUT R68, R99, R68, RZ, 0xc0, !PT ;  /* 0x0000004463447212 */ /* 0x000fe200078ec0ff */
[----:B------:R-:W-:Y:S01]  /*f910*/  STG.E.U16 desc[UR28][R140.64+-0x50], R101 ;  /* 0xffffb0658c007986 */ /* 0x000fe2000c10151c */
[----:B------:R-:W-:Y:S02]  /*f920*/  LOP3.LUT R69, R102, R69, RZ, 0xc0, !PT ;  /* 0x0000004566457212 */ /* 0x000fe400078ec0ff */
[----:B------:R-:W-:Y:S02]  /*f930*/  LOP3.LUT R70, R105, R70, RZ, 0xc0, !PT ;  /* 0x0000004669467212 */ /* 0x000fe400078ec0ff */
[----:B------:R-:W-:Y:S02]  /*f940*/  LOP3.LUT R71, R71, R80, RZ, 0xc0, !PT ;  /* 0x0000005047477212 */ /* 0x000fe400078ec0ff */
[----:B------:R-:W-:Y:S01]  /*f950*/  PRMT R103, R112, 0x7632, R103 ;  /* 0x0000763270677816 */ /* 0x000fe20000000067 */
[----:B------:R-:W1:Y:S01]  /*f960*/  LDSM.16.MT88.4 R80, [R121+0x800] ;  /* 0x000800007950783b */ /* 0x000e620000004200 */
[----:B------:R-:W-:Y:S01]  /*f970*/  @P1 PRMT R98, R211, 0x5410, RZ ;  /* 0x00005410d3621816 */ /* 0x000fe200000000ff */
[----:B------:R-:W-:Y:S01]  /*f980*/  @!P0 HFMA2.BF16_V2 R213, -RZ.H0_H0, RZ.H0_H0, -R104.H0_H0 ;  /* 0x200000ffffd58231 */ /* 0x000fe20000340968 */
[----:B------:R-:W-:Y:S01]  /*f990*/  PRMT R91, R104, 0x5410, R103 ;  /* 0x00005410685b7816 */ /* 0x000fe20000000067 */
[C---:B------:R-:W-:Y:S04]  /*f9a0*/  HMMA.16816.F32.BF16 R8, R68.reuse, R84, R8 ;  /* 0x000000544408723c */ /* 0x040fe80000041808 */
[----:B------:R-:W-:Y:S01]  /*f9b0*/  PRMT R85, R120, 0x7632, R85 ;  /* 0x0000763278557816 */ /* 0x000fe20000000055 */
[----:B------:R-:W-:Y:S01]  /*f9c0*/  STG.E.U16 desc[UR28][R140.64+-0x4e], R98 ;  /* 0xffffb2628c007986 */ /* 0x000fe2000c10151c */
[----:B------:R-:W-:Y:S01]  /*f9d0*/  SHF.R.U32.HI R120, RZ, 0x18, R120 ;  /* 0x00000018ff787819 */ /* 0x000fe20000011678 */
[----:B------:R-:W-:Y:S01]  /*f9e0*/  @!P4 HFMA2.BF16_V2 R212, -RZ.H0_H0, RZ.H0_H0, -R103.H0_H0 ;  /* 0x200000ffffd4c231 */ /* 0x000fe20000340967 */
[----:B------:R-:W-:Y:S01]  /*f9f0*/  LOP3.LUT R85, R85, 0xff, RZ, 0xc0, !PT ;  /* 0x000000ff55557812 */ /* 0x000fe200078ec0ff */
[-C--:B------:R-:W-:Y:S03]  /*fa00*/  HMMA.16816.F32.BF16 R12, R68, R86.reuse, R12 ;  /* 0x00000056440c723c */ /* 0x080fe6000004180c */
[----:B------:R-:W-:Y:S01]  /*fa10*/  @!P0 PRMT R104, R213, 0x5410, RZ ;  /* 0x00005410d5688816 */ /* 0x000fe200000000ff */
[----:B------:R-:W-:Y:S01]  /*fa20*/  FADD.FTZ R112, R158, R133 ;  /* 0x000000859e707221 */ /* 0x000fe20000010000 */
[----:B------:R-:W-:Y:S02]  /*fa30*/  ISETP.LE.U32.AND P1, PT, R120, UR8, PT ;  /* 0x0000000878007c0c */ /* 0x000fe4000bf23070 */
[----:B------:R-:W-:Y:S01]  /*fa40*/  ISETP.LE.U32.AND P0, PT, R85, UR8, PT ;  /* 0x0000000855007c0c */ /* 0x000fe2000bf03070 */
[----:B------:R-:W-:Y:S01]  /*fa50*/  STG.E.U16 desc[UR28][R146.64+-0x40], R104 ;  /* 0xffffc06892007986 */ /* 0x000fe2000c10151c */
[C---:B------:R-:W-:Y:S01]  /*fa60*/  PRMT R100, R111.reuse, 0x7610, R100 ;  /* 0x000076106f647816 */ /* 0x040fe20000000064 */
[C---:B------:R-:W-:Y:S04]  /*fa70*/  HMMA.16816.F32.BF16 R16, R72.reuse, R86, R16 ;  /* 0x000000564810723c */ /* 0x040fe80000041810 */
[----:B------:R-:W-:Y:S01]  /*fa80*/  PRMT R99, R111, 0x7632, R99 ;  /* 0x000076326f637816 */ /* 0x000fe20000000063 */
[----:B------:R-:W-:Y:S01]  /*fa90*/  IMAD.WIDE.U32 R110, R115, -0x2daee0ad, RZ ;  /* 0xd2511f53736e7825 */ /* 0x000fe200078e00ff */
[----:B------:R-:W-:Y:S02]  /*faa0*/  @!P4 PRMT R103, R212, 0x5410, RZ ;  /* 0x00005410d467c816 */ /* 0x000fe400000000ff */
[----:B------:R-:W-:Y:S01]  /*fab0*/  PRMT R102, R100, 0x5410, R99 ;  /* 0x0000541064667816 */ /* 0x000fe20000000063 */
[----:B------:R-:W-:Y:S01]  /*fac0*/  @!P1 HFMA2.BF16_V2 R220, -RZ.H0_H0, RZ.H0_H0, -R99.H0_H0 ;  /* 0x200000ffffdc9231 */ /* 0x000fe20000340963 */
[----:B------:R-:W-:Y:S01]  /*fad0*/  LOP3.LUT R84, R119, 0xff, RZ, 0xc0, !PT ;  /* 0x000000ff77547812 */ /* 0x000fe200078ec0ff */
[----:B------:R-:W-:Y:S01]  /*fae0*/  @!P0 HFMA2.BF16_V2 R221, -RZ.H0_H0, RZ.H0_H0, -R100.H0_H0 ;  /* 0x200000ffffdd8231 */ /* 0x000fe20000340964 */
[----:B------:R-:W-:Y:S01]  /*faf0*/  PRMT R97, R93, 0x5410, R92 ;  /* 0x000054105d617816 */ /* 0x000fe2000000005c */
[-C--:B--2---:R-:W-:Y:S01]  /*fb00*/  HMMA.16816.F32.BF16 R20, R72, R76.reuse, R20 ;  /* 0x0000004c4814723c */ /* 0x084fe20000041814 */
[----:B------:R-:W-:Y:S02]  /*fb10*/  STG.E.U16 desc[UR28][R146.64+-0x3e], R103 ;  /* 0xffffc26792007986 */ /* 0x000fe4000c10151c */
[----:B------:R-:W-:Y:S01]  /*fb20*/  @!P0 PRMT R100, R221, 0x5410, RZ ;  /* 0x00005410dd648816 */ /* 0x000fe200000000ff */
[----:B------:R-:W-:Y:S01]  /*fb30*/  FADD.FTZ R112, R157, R112 ;  /* 0x000000709d707221 */ /* 0x000fe20000010000 */
[----:B------:R-:W-:Y:S02]  /*fb40*/  @!P1 PRMT R99, R220, 0x5410, RZ ;  /* 0x00005410dc639816 */ /* 0x000fe400000000ff */
[----:B------:R-:W-:Y:S01]  /*fb50*/  ISETP.LE.U32.AND P4, PT, R84, UR8, PT ;  /* 0x0000000854007c0c */ /* 0x000fe2000bf83070 */
[----:B------:R-:W-:Y:S01]  /*fb60*/  STG.E.U16 desc[UR28][R124.64+-0x40], R100 ;  /* 0xffffc0647c007986 */ /* 0x000fe2000c10151c */
[----:B------:R-:W-:Y:S01]  /*fb70*/  @!P5 PRMT R92, R218, 0x5410, RZ ;  /* 0x00005410da5cd816 */ /* 0x000fe200000000ff */
[C---:B------:R-:W-:Y:S02]  /*fb80*/  HMMA.16816.F32.BF16 R24, R68.reuse, R76, R24 ;  /* 0x0000004c4418723c */ /* 0x040fe40000041818 */
[----:B------:R2:W-:Y:S02]  /*fb90*/  STG.E.U16 desc[UR28][R124.64+-0x3e], R99 ;  /* 0xffffc2637c007986 */ /* 0x0005e4000c10151c */
[----:B------:R-:W-:Y:S02]  /*fba0*/  SHF.R.U32.HI R86, RZ, 0x18, R119 ;  /* 0x00000018ff567819 */ /* 0x000fe40000011677 */
[----:B------:R-:W-:Y:S02]  /*fbb0*/  PRMT R105, R108, 0x7610, R105 ;  /* 0x000076106c697816 */ /* 0x000fe40000000069 */
[----:B------:R-:W-:Y:S01]  /*fbc0*/  ISETP.LE.U32.AND P0, PT, R86, UR8, PT ;  /* 0x0000000856007c0c */ /* 0x000fe2000bf03070 */
[-C--:B------:R-:W-:Y:S03]  /*fbd0*/  HMMA.16816.F32.BF16 R28, R68, R78.reuse, R28 ;  /* 0x0000004e441c723c */ /* 0x080fe6000004181c */
[----:B------:R-:W-:Y:S01]  /*fbe0*/  LOP3.LUT R111, R114, UR16, R111, 0x96, !PT ;  /* 0x00000010726f7c12 */ /* 0x000fe2000f8e966f */
[----:B------:R-:W-:Y:S01]  /*fbf0*/  @!P4 HFMA2.BF16_V2 R219, -RZ.H0_H0, RZ.H0_H0, -R93.H0_H0 ;  /* 0x200000ffffdbc231 */ /* 0x000fe2000034095d */
[----:B------:R-:W-:Y:S01]  /*fc00*/  ISETP.LE.U32.AND P1, PT, R173, UR8, PT ;  /* 0x00000008ad007c0c */ /* 0x000fe2000bf23070 */
[----:B------:R-:W-:Y:S01]  /*fc10*/  IMAD.WIDE.U32 R114, R122, -0x2daee0ad, RZ ;  /* 0xd2511f537a727825 */ /* 0x000fe200078e00ff */
[----:B------:R-:W-:Y:S01]  /*fc20*/  PRMT R96, R105, 0x5410, R90 ;  /* 0x0000541069607816 */ /* 0x000fe2000000005a */
[C---:B------:R-:W-:Y:S01]  /*fc30*/  HMMA.16816.F32.BF16 R32, R72.reuse, R78, R32 ;  /* 0x0000004e4820723c */ /* 0x040fe20000041820 */
[----:B------:R-:W3:Y:S03]  /*fc40*/  LDSM.16.MT88.4 R76, [R136+0x800] ;  /* 0x00080000884c783b */ /* 0x000ee60000004200 */
[----:B------:R-:W-:Y:S01]  /*fc50*/  @!P4 PRMT R93, R219, 0x5410, RZ ;  /* 0x00005410db5dc816 */ /* 0x000fe200000000ff */
[----:B------:R-:W-:Y:S01]  /*fc60*/  @!P6 HFMA2.BF16_V2 R217, -RZ.H0_H0, RZ.H0_H0, -R105.H0_H0 ;  /* 0x200000ffffd9e231 */ /* 0x000fe20000340969 */
[----:B------:R-:W-:Y:S01]  /*fc70*/  ISETP.GT.U32.AND P4, PT, R128, UR8, PT ;  /* 0x0000000880007c0c */ /* 0x000fe2000bf84070 */
[----:B------:R-:W-:Y:S01]  /*fc80*/  @!P0 HFMA2.BF16_V2 R214, -RZ.H0_H0, RZ.H0_H0, -R90.H0_H0 ;  /* 0x200000ffffd68231 */ /* 0x000fe2000034095a */
[----:B------:R-:W-:Y:S01]  /*fc90*/  LOP3.LUT R109, R111, 0xffff, RZ, 0xc0, !PT ;  /* 0x0000ffff6f6d7812 */ /* 0x000fe200078ec0ff */
[-C--:B-1----:R-:W-:Y:S03]  /*fca0*/  HMMA.16816.F32.BF16 R36, R72, R80.reuse, R36 ;  /* 0x000000504824723c */ /* 0x082fe60000041824 */
[----:B------:R-:W-:Y:S01]  /*fcb0*/  @!P6 PRMT R105, R217, 0x5410, RZ ;  /* 0x00005410d969e816 */ /* 0x000fe200000000ff */
[----:B--2---:R-:W-:Y:S01]  /*fcc0*/  IMAD.WIDE R124, R135, 0x70, R124 ;  /* 0x00000070877c7825 */ /* 0x004fe200078e027c */
[----:B------:R-:W-:Y:S02]  /*fcd0*/  ISETP.GT.U32.AND P5, PT, R131, UR8, PT ;  /* 0x0000000883007c0c */ /* 0x000fe4000bfa4070 */
[----:B------:R-:W-:Y:S01]  /*fce0*/  ISETP.GT.U32.AND P6, PT, R134, UR8, PT ;  /* 0x0000000886007c0c */ /* 0x000fe2000bfc4070 */
[C---:B------:R-:W-:Y:S01]  /*fcf0*/  HMMA.16816.F32.BF16 R40, R68.reuse, R80, R40 ;  /* 0x000000504428723c */ /* 0x040fe20000041828 */
[----:B------:R-:W-:Y:S03]  /*fd00*/  STG.E.U16 desc[UR28][R124.64+-0x40], R93 ;  /* 0xffffc05d7c007986 */ /* 0x000fe6000c10151c */
[----:B------:R-:W-:Y:S01]  /*fd10*/  SHF.R.U32.HI R109, RZ, 0x8, R109 ;  /* 0x00000008ff6d7819 */ /* 0x000fe2000001166d */
[----:B------:R1:W-:Y:S01]  /*fd20*/  STG.E.U16 desc[UR28][R124.64+-0x3e], R92 ;  /* 0xffffc25c7c007986 */ /* 0x0003e2000c10151c */
[----:B------:R-:W-:Y:S01]  /*fd30*/  PRMT R104, R89, 0x5410, R88 ;  /* 0x0000541059687816 */ /* 0x000fe20000000058 */
[----:B------:R-:W-:Y:S01]  /*fd40*/  @P4 HFMA2.BF16_V2 R215, -RZ.H0_H0, RZ.H0_H0, -R88.H0_H0 ;  /* 0x200000ffffd74231 */ /* 0x000fe20000340958 */
[----:B------:R-:W-:Y:S01]  /*fd50*/  LOP3.LUT R87, R109, 0xffff, RZ, 0xc0, !PT ;  /* 0x0000ffff6d577812 */ /* 0x000fe200078ec0ff */
[-C--:B------:R-:W-:Y:S01]  /*fd60*/  HMMA.16816.F32.BF16 R44, R68, R82.reuse, R44 ;  /* 0x00000052442c723c */ /* 0x080fe2000004182c */
[----:B------:R-:W-:Y:S02]  /*fd70*/  STG.E.U16 desc[UR28][R140.64+-0x40], R105 ;  /* 0xffffc0698c007986 */ /* 0x000fe4000c10151c */
[C---:B------:R-:W-:Y:S01]  /*fd80*/  PRMT R95, R107.reuse, 0x7610, R95 ;  /* 0x000076106b5f7816 */ /* 0x040fe2000000005f */
[----:B------:R-:W-:Y:S01]  /*fd90*/  @!P1 HFMA2.BF16_V2 R216, -RZ.H0_H0, RZ.H0_H0, -R89.H0_H0 ;  /* 0x200000ffffd89231 */ /* 0x000fe20000340959 */
[----:B------:R-:W-:Y:S02]  /*fda0*/  PRMT R94, R107, 0x7632, R94 ;  /* 0x000076326b5e7816 */ /* 0x000fe4000000005e */
[----:B------:R-:W-:Y:S01]  /*fdb0*/  @!P0 PRMT R90, R214, 0x5410, RZ ;  /* 0x00005410d65a8816 */ /* 0x000fe200000000ff */
[C---:B------:R-:W-:Y:S04]  /*fdc0*/  HMMA.16816.F32.BF16 R48, R72.reuse, R82, R48 ;  /* 0x000000524830723c */ /* 0x040fe80000041830 */
[----:B------:R-:W-:Y:S01]  /*fdd0*/  @P4 PRMT R88, R215, 0x5410, RZ ;  /* 0x00005410d7584816 */ /* 0x000fe200000000ff */
[----:B------:R-:W-:Y:S01]  /*fde0*/  STG.E.U16 desc[UR28][R140.64+-0x3e], R90 ;  /* 0xffffc25a8c007986 */ /* 0x000fe2000c10151c */
[----:B------:R-:W-:Y:S01]  /*fdf0*/  ISETP.LE.U32.AND P4, PT, R87, UR8, PT ;  /* 0x0000000857007c0c */ /* 0x000fe2000bf83070 */
[----:B------:R-:W-:Y:S01]  /*fe00*/  @P5 HFMA2.BF16_V2 R208, -RZ.H0_H0, RZ.H0_H0, -R95.H0_H0 ;  /* 0x200000ffffd05231 */ /* 0x000fe2000034095f */
[----:B------:R-:W-:Y:S01]  /*fe10*/  SHF.R.U32.HI R87, RZ, 0x10, R119 ;  /* 0x00000010ff577819 */ /* 0x000fe20000011677 */
[----:B------:R-:W-:Y:S01]  /*fe20*/  @P6 HFMA2.BF16_V2 R207, -RZ.H0_H0, RZ.H0_H0, -R94.H0_H0 ;  /* 0x200000ffffcf6231 */ /* 0x000fe2000034095e */
[----:B------:R-:W-:Y:S01]  /*fe30*/  @!P1 PRMT R89, R216, 0x5410, RZ ;  /* 0x00005410d8599816 */ /* 0x000fe200000000ff */
[----:B------:R-:W-:Y:S01]  /*fe40*/  STG.E.U16 desc[UR28][R146.64+-0x2e], R88 ;  /* 0xffffd25892007986 */ /* 0x000fe2000c10151c */
[----:B------:R-:W-:Y:S01]  /*fe50*/  LOP3.LUT R87, R87, 0xff, RZ, 0xc0, !PT ;  /* 0x000000ff57577812 */ /* 0x000fe200078ec0ff */
[-C--:B---3--:R-:W-:Y:S02]  /*fe60*/  HMMA.16816.F32.BF16 R52, R72, R76.reuse, R52 ;  /* 0x0000004c4834723c */ /* 0x088fe40000041834 */
[----:B------:R2:W-:Y:S01]  /*fe70*/  STG.E.U16 desc[UR28][R146.64+-0x30], R89 ;  /* 0xffffd05992007986 */ /* 0x0005e2000c10151c */
[----:B------:R-:W-:Y:S01]  /*fe80*/  PRMT R103, R95, 0x5410, R94 ;  /* 0x000054105f677816 */ /* 0x000fe2000000005e */
[----:B-1----:R-:W-:Y:S01]  /*fe90*/  IMAD.WIDE R124, R135, -0x70, R124 ;  /* 0xffffff90877c7825 */ /* 0x002fe200078e027c */
[----:B------:R-:W-:Y:S01]  /*fea0*/  LOP3.LUT R118, R118, UR16, R115, 0x96, !PT ;  /* 0x0000001076767c12 */ /* 0x000fe2000f8e9673 */
[----:B------:R-:W-:Y:S01]  /*feb0*/  UIADD3 UR16, UPT, UPT, UR24, -0x1, URZ ;  /* 0xffffffff18107890 */ /* 0x000fe2000fffe0ff */
[----:B------:R-:W-:Y:S01]  /*fec0*/  @P5 PRMT R95, R208, 0x5410, RZ ;  /* 0x00005410d05f5816 */ /* 0x000fe200000000ff */
[C---:B------:R-:W-:Y:S04]  /*fed0*/  HMMA.16816.F32.BF16 R56, R68.reuse, R76, R56 ;  /* 0x0000004c4438723c */ /* 0x040fe80000041838 */
[----:B------:R-:W-:Y:S01]  /*fee0*/  @P6 PRMT R94, R207, 0x5410, RZ ;  /* 0x00005410cf5e6816 */ /* 0x000fe200000000ff */
[----:B------:R-:W-:Y:S01]  /*fef0*/  STG.E.U16 desc[UR28][R124.64+-0x30], R95 ;  /* 0xffffd05f7c007986 */ /* 0x000fe2000c10151c */
[----:B------:R-:W-:Y:S01]  /*ff00*/  PRMT R81, R160, 0x5410, R113 ;  /* 0x00005410a0517816 */ /* 0x000fe20000000071 */
[----:B------:R-:W-:Y:S01]  /*ff10*/  UMOV UR24, UR16 ;  /* 0x0000001000187c82 */ /* 0x000fe20008000000 */
[----:B------:R-:W-:Y:S01]  /*ff20*/  PRMT R115, R85, 0x5410, R120 ;  /* 0x0000541055737816 */ /* 0x000fe20000000078 */
[----:B------:R1:W-:Y:S01]  /*ff30*/  STG.E.U16 desc[UR28][R124.64+-0x2e], R94 ;  /* 0xffffd25e7c007986 */ /* 0x0003e2000c10151c */
[----:B------:R-:W-:Y:S01]  /*ff40*/  PRMT R123, R84, 0x5410, R123 ;  /* 0x00005410547b7816 */ /* 0x000fe2000000007b */
[-C--:B------:R-:W-:Y:S03]  /*ff50*/  HMMA.16816.F32.BF16 R60, R68, R78.reuse, R60 ;  /* 0x0000004e443c723c */ /* 0x080fe6000004183c */
[----:B------:R-:W-:Y:S02]  /*ff60*/  PRMT R113, R87, 0x5410, R86 ;  /* 0x0000541057717816 */ /* 0x000fe40000000056 */
[----:B------:R-:W-:Y:S01]  /*ff70*/  ISETP.LE.U32.AND P6, PT, R130, UR8, PT ;  /* 0x0000000882007c0c */ /* 0x000fe2000bfc3070 */
[----:B------:R-:W3:Y:S01]  /*ff80*/  LDSM.16.MT88.4 R84, [R196+0x7000] ;  /* 0x00700000c454783b */ /* 0x000ee20000004200 */
[----:B------:R-:W-:Y:S01]  /*ff90*/  ISETP.GT.U32.AND P0, PT, R171, UR8, PT ;  /* 0x00000008ab007c0c */ /* 0x000fe2000bf04070 */
[----:B------:R-:W-:Y:S01]  /*ffa0*/  HMMA.16816.F32.BF16 R64, R72, R78, R64 ;  /* 0x0000004e4840723c */ /* 0x000fe20000041840 */
[----:B--2---:R-:W2:Y:S03]  /*ffb0*/  MUFU.EX2 R89, R150 ;  /* 0x0000009600597308 */ /* 0x004ea60000000800 */
[----:B------:R-:W-:Y:S01]  /*ffc0*/  LOP3.LUT R80, R118, 0xffff, RZ, 0xc0, !PT ;  /* 0x0000ffff76507812 */ /* 0x000fe200078ec0ff */
[----:B------:R-:W-:Y:S01]  /*ffd0*/  FADD.FTZ R78, R156, R117 ;  /* 0x000000759c4e7221 */ /* 0x000fe20000010000 */
[----:B------:R-:W-:Y:S05]  /*ffe0*/  F2FP.BF16.F32.PACK_AB R108, R157, R158 ;  /* 0x0000009e9d6c723e */ /* 0x000fea00000010ff */
[----:B------:R-:W-:Y:S01]  /*fff0*/  MUFU.EX2 R150, R139 ;  /* 0x0000008b00967308 */ /* 0x000fe20000000800 */
[C---:B------:R-:W-:Y:S02]  /*10000*/  PRMT R101, R106.reuse, 0x7610, R101 ;  /* 0x000076106a657816 */ /* 0x040fe40000000065 */
[----:B------:R-:W-:Y:S02]  /*10010*/  ISETP.GT.U32.AND P5, PT, R129, UR8, PT ;  /* 0x0000000881007c0c */ /* 0x000fe4000bfa4070 */
[----:B------:R-:W-:Y:S01]  /*10020*/  PRMT R100, R106, 0x7632, R100 ;  /* 0x000076326a647816 */ /* 0x000fe20000000064 */
[----:B------:R-:W-:Y:S01]  /*10030*/  @!P6 HFMA2.BF16_V2 R204, -RZ.H0_H0, RZ.H0_H0, -R101.H0_H0 ;  /* 0x200000ffffcce231 */ /* 0x000fe20000340965 */
[----:B------:R-:W-:Y:S02]  /*10040*/  SHF.R.U32.HI R106, RZ, 0x8, R80 ;  /* 0x00000008ff6a7819 */ /* 0x000fe40000011650 */
[----:B------:R-:W-:Y:S01]  /*10050*/  PRMT R99, R108, 0x7610, R99 ;  /* 0x000076106c637816 */ /* 0x000fe20000000063 */
[----:B-1----:R-:W-:Y:S01]  /*10060*/  IMAD.WIDE R124, R135, 0x70, R124 ;  /* 0x00000070877c7825 */ /* 0x002fe200078e027c */
[----:B------:R-:W-:Y:S02]  /*10070*/  LOP3.LUT R80, R106, 0xffff, RZ, 0xc0, !PT ;  /* 0x0000ffff6a507812 */ /* 0x000fe400078ec0ff */
[----:B------:R-:W-:Y:S01]  /*10080*/  PRMT R92, R101, 0x5410, R100 ;  /* 0x00005410655c7816 */ /* 0x000fe20000000064 */
[----:B------:R-:W-:Y:S01]  /*10090*/  @P0 HFMA2.BF16_V2 R246, -RZ.H0_H0, RZ.H0_H0, -R99.H0_H0 ;  /* 0x200000fffff60231 */ /* 0x000fe20000340963 */
[----:B------:R-:W-:Y:S01]  /*100a0*/  PRMT R98, R108, 0x7632, R98 ;  /* 0x000076326c627816 */ /* 0x000fe20000000062 */
[----:B------:R-:W-:Y:S01]  /*100b0*/  @P5 HFMA2.BF16_V2 R203, -RZ.H0_H0, RZ.H0_H0, -R100.H0_H0 ;  /* 0x200000ffffcb5231 */ /* 0x000fe20000340964 */
[----:B------:R-:W-:Y:S01]  /*100c0*/  PRMT R131, R131, 0x5410, R134 ;  /* 0x0000541083837816 */ /* 0x000fe20000000086 */
[----:B--2---:R-:W-:Y:S01]  /*100d0*/  FADD.FTZ R126, R89, R126 ;  /* 0x0000007e597e7221 */ /* 0x004fe20000010000 */
[----:B------:R-:W-:Y:S02]  /*100e0*/  @!P6 PRMT R101, R204, 0x5410, RZ ;  /* 0x00005410cc65e816 */ /* 0x000fe400000000ff */
[----:B------:R-:W-:Y:S02]  /*100f0*/  ISETP.LE.U32.AND P6, PT, R80, UR8, PT ;  /* 0x0000000850007c0c */ /* 0x000fe4000bfc3070 */
[----:B------:R-:W-:Y:S01]  /*10100*/  LOP3.LUT R90, R111, 0xff, RZ, 0xc0, !PT ;  /* 0x000000ff6f5a7812 */ /* 0x000fe200078ec0ff */
[----:B------:R-:W-:Y:S01]  /*10110*/  STG.E.U16 desc[UR28][R124.64+-0x30], R101 ;  /* 0xffffd0657c007986 */ /* 0x000fe2000c10151c */
[----:B------:R-:W-:Y:S02]  /*10120*/  PRMT R107, R173, 0x5410, R128 ;  /* 0x00005410ad6b7816 */ /* 0x000fe40000000080 */
[--C-:B------:R-:W-:Y:S02]  /*10130*/  HSET2.LE.AND R80, R81, R116.reuse, PT ;  /* 0x0000007451507233 */ /* 0x100fe40003803000 */
[--C-:B------:R-:W-:Y:S02]  /*10140*/  HSET2.LE.AND R81, R115, R116.reuse, PT ;  /* 0x0000007473517233 */ /* 0x100fe40003803000 */
[----:B------:R-:W-:Y:S02]  /*10150*/  PRMT R72, R99, 0x5410, R98 ;  /* 0x0000541063487816 */ /* 0x000fe40000000062 */
[----:B------:R-:W-:Y:S02]  /*10160*/  @P0 PRMT R99, R246, 0x5410, RZ ;  /* 0x00005410f6630816 */ /* 0x000fe400000000ff */
[----:B------:R-:W-:Y:S02]  /*10170*/  LOP3.LUT R131, R131, 0xff00ff, RZ, 0xc0, !PT ;  /* 0x00ff00ff83837812 */ /* 0x000fe400078ec0ff */
[----:B------:R-:W-:Y:S02]  /*10180*/  ISETP.LE.U32.AND P0, PT, R90, UR8, PT ;  /* 0x000000085a007c0c */ /* 0x000fe4000bf03070 */
[----:B------:R-:W-:Y:S02]  /*10190*/  PRMT R129, R130, 0x5410, R129 ;  /* 0x0000541082817816 */ /* 0x000fe40000000081 */
[--C-:B------:R-:W-:Y:S02]  /*101a0*/  HSET2.LE.AND R77, R107, R116.reuse, PT ;  /* 0x000000746b4d7233 */ /* 0x100fe40003803000 */
[----:B------:R-:W-:Y:S02]  /*101b0*/  ISETP.GT.U32.AND P1, PT, R172, UR8, PT ;  /* 0x00000008ac007c0c */ /* 0x000fe4000bf24070 */
[----:B------:R-:W-:Y:S02]  /*101c0*/  LOP3.LUT R81, R102, R81, RZ, 0xc0, !PT ;  /* 0x0000005166517212 */ /* 0x000fe400078ec0ff */
[----:B------:R-:W-:Y:S02]  /*101d0*/  PRMT R171, R171, 0x5410, R172 ;  /* 0x00005410abab7816 */ /* 0x000fe400000000ac */
[--C-:B------:R-:W-:Y:S02]  /*101e0*/  HSET2.LE.AND R102, R131, R116.reuse, PT ;  /* 0x0000007483667233 */ /* 0x100fe40003803000 */
[----:B------:R-:W-:Y:S02]  /*101f0*/  @P5 PRMT R100, R203, 0x5410, RZ ;  /* 0x00005410cb645816 */ /* 0x000fe400000000ff */
[--C-:B------:R-:W-:Y:S02]  /*10200*/  HSET2.LE.AND R71, R129, R116.reuse, PT ;  /* 0x0000007481477233 */ /* 0x100fe40003803000 */
[----:B------:R-:W-:Y:S01]  /*10210*/  LOP3.LUT R82, R104, R77, RZ, 0xc0, !PT ;  /* 0x0000004d68527212 */ /* 0x000fe200078ec0ff */
[----:B------:R1:W-:Y:S01]  /*10220*/  STG.E.U16 desc[UR28][R124.64+-0x2e], R100 ;  /* 0xffffd2647c007986 */ /* 0x0003e2000c10151c */
[----:B------:R-:W-:Y:S01]  /*10230*/  HSET2.LE.AND R76, R123, R116, PT ;  /* 0x000000747b4c7233 */ /* 0x000fe20003803000 */
[----:B------:R-:W-:Y:S01]  /*10240*/  @P1 HFMA2.BF16_V2 R239, -RZ.H0_H0, RZ.H0_H0, -R98.H0_H0 ;  /* 0x200000ffffef1231 */ /* 0x000fe20000340962 */
[----:B------:R-:W-:Y:S01]  /*10250*/  LOP3.LUT R171, R171, 0xff00ff, RZ, 0xc0, !PT ;  /* 0x00ff00ffabab7812 */ /* 0x000fe200078ec0ff */
[----:B------:R-:W-:Y:S01]  /*10260*/  STG.E.U16 desc[UR28][R140.64+-0x30], R99 ;  /* 0xffffd0638c007986 */ /* 0x000fe2000c10151c */
[----:B------:R-:W-:Y:S02]  /*10270*/  F2FP.BF16.F32.PACK_AB R77, R155, R156 ;  /* 0x0000009c9b4d723e */ /* 0x000fe400000010ff */
[----:B------:R-:W-:Y:S02]  /*10280*/  LOP3.LUT R80, R91, R80, RZ, 0xc0, !PT ;  /* 0x000000505b507212 */ /* 0x000fe400078ec0ff */
[----:B------:R-:W-:Y:S01]  /*10290*/  LOP3.LUT R83, R103, R102, RZ, 0xc0, !PT ;  /* 0x0000006667537212 */ /* 0x000fe200078ec0ff */
[----:B------:R2:W4:Y:S01]  /*102a0*/  MUFU.EX2 R91, R153 ;  /* 0x00000099005b7308 */ /* 0x0005220000000800 */
[----:B------:R-:W-:Y:S01]  /*102b0*/  LOP3.LUT R70, R92, R71, RZ, 0xc0, !PT ;  /* 0x000000475c467212 */ /* 0x000fe200078ec0ff */
[----:B------:R-:W-:Y:S01]  /*102c0*/  @!P0 HFMA2.BF16_V2 R242, -RZ.H0_H0, RZ.H0_H0, -R77.H0_H0 ;  /* 0x200000fffff28231 */ /* 0x000fe2000034094d */
[----:B------:R-:W-:Y:S02]  /*102d0*/  PRMT R92, R111, 0x7632, R92 ;  /* 0x000076326f5c7816 */ /* 0x000fe4000000005c */
[--C-:B------:R-:W-:Y:S01]  /*102e0*/  HSET2.LE.AND R69, R113, R116.reuse, PT ;  /* 0x0000007471457233 */ /* 0x100fe20003803000 */
[-C--:B---3--:R-:W-:Y:S05]  /*102f0*/  HMMA.16816.F32.BF16 R4, R80, R84.reuse, R4 ;  /* 0x000000545004723c */ /* 0x088fea0000041804 */
[----:B------:R-:W-:Y:S01]  /*10300*/  LOP3.LUT R68, R97, R76, RZ, 0xc0, !PT ;  /* 0x0000004c61447212 */ /* 0x000fe200078ec0ff */
[----:B------:R-:W-:Y:S01]  /*10310*/  IMAD.MOV.U32 R97, RZ, RZ, R114 ;  /* 0x000000ffff617224 */ /* 0x000fe200078e0072 */
[----:B------:R-:W-:Y:S01]  /*10320*/  HSET2.LE.AND R71, R171, R116, PT ;  /* 0x00000074ab477233 */ /* 0x000fe20003803000 */
[----:B--2---:R-:W-:Y:S01]  /*10330*/  FADD.FTZ R153, R155, R78 ;  /* 0x0000004e9b997221 */ /* 0x004fe20000010000 */
[----:B------:R-:W-:Y:S02]  /*10340*/  PRMT R76, R77, 0x7632, R76 ;  /* 0x000076324d4c7816 */ /* 0x000fe4000000004c */
[----:B------:R-:W-:Y:S01]  /*10350*/  LOP3.LUT R92, R92, 0xff, RZ, 0xc0, !PT ;  /* 0x000000ff5c5c7812 */ /* 0x000fe200078ec0ff */
[----:B-1----:R-:W-:Y:S01]  /*10360*/  IMAD.WIDE R124, R135, -0x70, R124 ;  /* 0xffffff90877c7825 */ /* 0x002fe200078e027c */
[----:B------:R-:W-:Y:S02]  /*10370*/  LOP3.LUT R71, R72, R71, RZ, 0xc0, !PT ;  /* 0x0000004748477212 */ /* 0x000fe400078ec0ff */
[----:B------:R-:W-:Y:S01]  /*10380*/  LOP3.LUT R69, R96, R69, RZ, 0xc0, !PT ;  /* 0x0000004560457212 */ /* 0x000fe200078ec0ff */
[----:B------:R-:W-:Y:S01]  /*10390*/  @!P4 HFMA2.BF16_V2 R241, -RZ.H0_H0, RZ.H0_H0, -R76.H0_H0 ;  /* 0x200000fffff1c231 */ /* 0x000fe2000034094c */
[----:B------:R-:W-:Y:S01]  /*103a0*/  PRMT R128, R77, 0x5410, R76 ;  /* 0x000054104d807816 */ /* 0x000fe2000000004c */
[----:B------:R-:W-:Y:S01]  /*103b0*/  FADD.FTZ R96, R154, R127 ;  /* 0x0000007f9a607221 */ /* 0x000fe20000010000 */
[----:B------:R-:W-:Y:S02]  /*103c0*/  SHF.R.U32.HI R111, RZ, 0x18, R111 ;  /* 0x00000018ff6f7819 */ /* 0x000fe4000001166f */
[----:B------:R-:W-:Y:S01]  /*103d0*/  @!P0 PRMT R77, R242, 0x5410, RZ ;  /* 0x00005410f24d8816 */ /* 0x000fe200000000ff */
[C---:B------:R-:W-:Y:S04]  /*103e0*/  HMMA.16816.F32.BF16 R8, R68.reuse, R84, R8 ;  /* 0x000000544408723c */ /* 0x040fe80000041808 */
[----:B------:R-:W-:Y:S02]  /*103f0*/  ISETP.LE.U32.AND P0, PT, R92, UR8, PT ;  /* 0x000000085c007c0c */ /* 0x000fe4000bf03070 */
[----:B------:R-:W-:Y:S02]  /*10400*/  @P1 PRMT R98, R239, 0x5410, RZ ;  /* 0x00005410ef621816 */ /* 0x000fe400000000ff */
[-C--:B------:R-:W-:Y:S03]  /*10410*/  HMMA.16816.F32.BF16 R12, R68, R86.reuse, R12 ;  /* 0x00000056440c723c */ /* 0x080fe6000004180c */
[----:B------:R-:W-:Y:S01]  /*10420*/  ISETP.LE.U32.AND P1, PT, R111, UR8, PT ;  /* 0x000000086f007c0c */ /* 0x000fe2000bf23070 */
[----:B------:R1:W-:Y:S01]  /*10430*/  STG.E.U16 desc[UR28][R140.64+-0x2e], R98 ;  /* 0xffffd2628c007986 */ /* 0x0003e2000c10151c */
[----:B----4-:R-:W-:Y:S02]  /*10440*/  F2FP.BF16.F32.PACK_AB R85, R91, R154 ;  /* 0x0000009a5b55723e */ /* 0x010fe400000010ff */
[----:B------:R-:W-:Y:S01]  /*10450*/  PRMT R73, R118, 0x7632, R73 ;  /* 0x0000763276497816 */ /* 0x000fe20000000049 */
[C---:B------:R-:W-:Y:S01]  /*10460*/  HMMA.16816.F32.BF16 R16, R80.reuse, R86, R16 ;  /* 0x000000565010723c */ /* 0x040fe20000041810 */
[----:B------:R-:W-:Y:S01]  /*10470*/  STG.E.U16 desc[UR28][R146.64+-0x20], R77 ;  /* 0xffffe04d92007986 */ /* 0x000fe2000c10151c */
[----:B------:R-:W2:Y:S02]  /*10480*/  MUFU.EX2 R87, R152 ;  /* 0x0000009800577308 */ /* 0x000ea40000000800 */
[----:B------:R-:W-:Y:S01]  /*10490*/  PRMT R84, R85, 0x7632, R84 ;  /* 0x0000763255547816 */ /* 0x000fe20000000054 */
[----:B------:R-:W-:Y:S01]  /*104a0*/  @!P0 HFMA2.BF16_V2 R234, -RZ.H0_H0, RZ.H0_H0, -R85.H0_H0 ;  /* 0x200000ffffea8231 */ /* 0x000fe20000340955 */
[----:B------:R-:W-:Y:S06]  /*104b0*/  LOP3.LUT R73, R73, 0xff, RZ, 0xc0, !PT ;  /* 0x000000ff49497812 */ /* 0x000fec00078ec0ff */
[----:B------:R-:W-:Y:S01]  /*104c0*/  MUFU.EX2 R152, R137 ;  /* 0x0000008900987308 */ /* 0x000fe20000000800 */
[----:B------:R-:W-:Y:S01]  /*104d0*/  @!P4 PRMT R76, R241, 0x5410, RZ ;  /* 0x00005410f14cc816 */ /* 0x000fe200000000ff */
[----:B------:R-:W-:Y:S01]  /*104e0*/  @!P1 HFMA2.BF16_V2 R233, -RZ.H0_H0, RZ.H0_H0, -R84.H0_H0 ;  /* 0x200000ffffe99231 */ /* 0x000fe20000340954 */
[----:B------:R-:W-:Y:S02]  /*104f0*/  ISETP.LE.U32.AND P5, PT, R73, UR8, PT ;  /* 0x0000000849007c0c */ /* 0x000fe4000bfa3070 */
[----:B------:R-:W-:Y:S01]  /*10500*/  PRMT R129, R85, 0x5410, R84 ;  /* 0x0000541055817816 */ /* 0x000fe20000000054 */
[----:B------:R-:W3:Y:S01]  /*10510*/  LDSM.16.MT88.4 R72, [R193+0x7000] ;  /* 0x00700000c148783b */ /* 0x000ee20000004200 */
[----:B------:R-:W-:Y:S02]  /*10520*/  @!P0 PRMT R85, R234, 0x5410, RZ ;  /* 0x00005410ea558816 */ /* 0x000fe400000000ff */
[----:B------:R-:W-:Y:S01]  /*10530*/  @!P1 PRMT R84, R233, 0x5410, RZ ;  /* 0x00005410e9549816 */ /* 0x000fe200000000ff */
[----:B--2---:R-:W-:Y:S01]  /*10540*/  FADD.FTZ R112, R87, R112 ;  /* 0x0000007057707221 */ /* 0x004fe20000010000 */
[----:B------:R-:W-:Y:S02]  /*10550*/  LOP3.LUT R93, R118, 0xff, RZ, 0xc0, !PT ;  /* 0x000000ff765d7812 */ /* 0x000fe400078ec0ff */
[----:B------:R-:W-:Y:S01]  /*10560*/  SHF.R.U32.HI R94, RZ, 0x18, R118 ;  /* 0x00000018ff5e7819 */ /* 0x000fe20000011676 */
[----:B------:R-:W-:Y:S01]  /*10570*/  STG.E.U16 desc[UR28][R146.64+-0x1e], R76 ;  /* 0xffffe24c92007986 */ /* 0x000fe2000c10151c */
[----:B------:R-:W-:Y:S02]  /*10580*/  ISETP.LE.U32.AND P4, PT, R93, UR8, PT ;  /* 0x000000085d007c0c */ /* 0x000fe4000bf83070 */
[----:B------:R-:W-:Y:S01]  /*10590*/  F2FP.BF16.F32.PACK_AB R89, R149, R89 ;  /* 0x000000599559723e */ /* 0x000fe200000010ff */
[----:B------:R2:W-:Y:S01]  /*105a0*/  STG.E.U16 desc[UR28][R124.64+-0x20], R85 ;  /* 0xffffe0557c007986 */ /* 0x0005e2000c10151c */
[----:B------:R-:W-:Y:S02]  /*105b0*/  ISETP.LE.U32.AND P0, PT, R94, UR8, PT ;  /* 0x000000085e007c0c */ /* 0x000fe4000bf03070 */
[----:B------:R-:W-:Y:S01]  /*105c0*/  PRMT R88, R89, 0x7632, R88 ;  /* 0x0000763259587816 */ /* 0x000fe20000000058 */
[----:B------:R4:W-:Y:S01]  /*105d0*/  STG.E.U16 desc[UR28][R124.64+-0x1e], R84 ;  /* 0xffffe2547c007986 */ /* 0x0009e2000c10151c */
[----:B------:R-:W-:Y:S02]  /*105e0*/  F2FP.BF16.F32.PACK_AB R87, R151, R87 ;  /* 0x000000579757723e */ /* 0x000fe400000010ff */
[----:B-1----:R-:W-:Y:S01]  /*105f0*/  PRMT R98, R110, 0x7771, RZ ;  /* 0x000077716e627816 */ /* 0x002fe200000000ff */
[----:B------:R-:W-:Y:S01]  /*10600*/  @!P6 HFMA2.BF16_V2 R230, -RZ.H0_H0, RZ.H0_H0, -R88.H0_H0 ;  /* 0x200000ffffe6e231 */ /* 0x000fe20000340958 */
[----:B------:R-:W-:Y:S01]  /*10610*/  PRMT R100, R89, 0x5410, R88 ;  /* 0x0000541059647816 */ /* 0x000fe20000000058 */
[----:B------:R-:W-:Y:S01]  /*10620*/  @!P4 HFMA2.BF16_V2 R231, -RZ.H0_H0, RZ.H0_H0, -R89.H0_H0 ;  /* 0x200000ffffe7c231 */ /* 0x000fe20000340959 */
[----:B------:R-:W-:Y:S01]  /*10630*/  PRMT R86, R87, 0x7632, R86 ;  /* 0x0000763257567816 */ /* 0x000fe20000000056 */
[----:B------:R-:W1:Y:S01]  /*10640*/  LDSM.16.MT88.4 R76, [R121+0x1000] ;  /* 0x00100000794c783b */ /* 0x000e620000004200 */
[----:B------:R-:W-:Y:S01]  /*10650*/  @!P6 PRMT R88, R230, 0x5410, RZ ;  /* 0x00005410e658e816 */ /* 0x000fe200000000ff */
[----:B------:R-:W-:Y:S01]  /*10660*/  @!P5 HFMA2.BF16_V2 R238, -RZ.H0_H0, RZ.H0_H0, -R87.H0_H0 ;  /* 0x200000ffffeed231 */ /* 0x000fe20000340957 */
[----:B------:R-:W-:Y:S01]  /*10670*/  @!P4 PRMT R89, R231, 0x5410, RZ ;  /* 0x00005410e759c816 */ /* 0x000fe200000000ff */
[----:B------:R-:W-:Y:S01]  /*10680*/  @!P0 HFMA2.BF16_V2 R237, -RZ.H0_H0, RZ.H0_H0, -R86.H0_H0 ;  /* 0x200000ffffed8231 */ /* 0x000fe20000340956 */
[----:B------:R-:W-:Y:S02]  /*10690*/  ISETP.GT.U32.AND P4, PT, R98, UR8, PT ;  /* 0x0000000862007c0c */ /* 0x000fe4000bf84070 */
[----:B------:R-:W-:Y:S01]  /*106a0*/  PRMT R101, R87, 0x5410, R86 ;  /* 0x0000541057657816 */ /* 0x000fe20000000056 */
[----:B------:R-:W-:Y:S01]  /*106b0*/  LDSM.16.MT88.4 R120, [R121+0x1800] ;  /* 0x001800007978783b */ /* 0x000fe20000004200 */
[----:B------:R-:W-:Y:S02]  /*106c0*/  @!P0 PRMT R86, R237, 0x5410, RZ ;  /* 0x00005410ed568816 */ /* 0x000fe400000000ff */
[----:B------:R-:W-:Y:S02]  /*106d0*/  @!P5 PRMT R87, R238, 0x5410, RZ ;  /* 0x00005410ee57d816 */ /* 0x000fe400000000ff */
[----:B------:R-:W-:Y:S02]  /*106e0*/  PRMT R99, R110, 0x7773, RZ ;  /* 0x000077736e637816 */ /* 0x000fe400000000ff */
[----:B--2---:R-:W-:Y:S01]  /*106f0*/  F2FP.BF16.F32.PACK_AB R85, R145, R148 ;  /* 0x000000949155723e */ /* 0x004fe200000010ff */
[-C--:B---3--:R-:W-:Y:S03]  /*10700*/  HMMA.16816.F32.BF16 R20, R80, R72.reuse, R20 ;  /* 0x000000485014723c */ /* 0x088fe60000041814 */
[----:B----4-:R-:W-:Y:S01]  /*10710*/  IMAD.WIDE R124, R135, 0x70, R124 ;  /* 0x00000070877c7825 */ /* 0x010fe200078e027c */
[C---:B------:R-:W-:Y:S03]  /*10720*/  PRMT R84, R85.reuse, 0x7632, R84 ;  /* 0x0000763255547816 */ /* 0x040fe60000000054 */
[----:B------:R-:W-:Y:S01]  /*10730*/  FADD.FTZ R148, R148, R153 ;  /* 0x0000009994947221 */ /* 0x000fe20000010000 */
[----:B------:R-:W-:Y:S01]  /*10740*/  PRMT R111, R92, 0x5410, R111 ;  /* 0x000054105c6f7816 */ /* 0x000fe2000000006f */
[C---:B------:R-:W-:Y:S01]  /*10750*/  HMMA.16816.F32.BF16 R24, R68.reuse, R72, R24 ;  /* 0x000000484418723c */ /* 0x040fe20000041818 */
[----:B------:R2:W-:Y:S03]  /*10760*/  STG.E.U16 desc[UR28][R124.64+-0x20], R89 ;  /* 0xffffe0597c007986 */ /* 0x0005e6000c10151c */
[----:B------:R-:W-:Y:S01]  /*10770*/  @P4 HFMA2.BF16_V2 R245, -RZ.H0_H0, RZ.H0_H0, -R84.H0_H0 ;  /* 0x200000fffff54231 */ /* 0x000fe20000340954 */
[----:B------:R-:W-:Y:S01]  /*10780*/  STG.E.U16 desc[UR28][R124.64+-0x1e], R88 ;  /* 0xffffe2587c007986 */ /* 0x000fe2000c10151c */
[----:B------:R-:W-:Y:S01]  /*10790*/  PRMT R130, R85, 0x5410, R84 ;  /* 0x0000541055827816 */ /* 0x000fe20000000054 */
[----:B------:R-:W-:Y:S01]  /*107a0*/  IMAD.MOV.U32 R72, RZ, RZ, R110 ;  /* 0x000000ffff487224 */ /* 0x000fe200078e006e */
[-C--:B------:R-:W-:Y:S01]  /*107b0*/  HMMA.16816.F32.BF16 R28, R68, R74.reuse, R28 ;  /* 0x0000004a441c723c */ /* 0x080fe2000004181c */
[----:B------:R3:W-:Y:S02]  /*107c0*/  STG.E.U16 desc[UR28][R140.64+-0x1e], R86 ;  /* 0xffffe2568c007986 */ /* 0x0007e4000c10151c */
[----:B------:R-:W-:Y:S02]  /*107d0*/  @P4 PRMT R84, R245, 0x5410, RZ ;  /* 0x00005410f5544816 */ /* 0x000fe400000000ff */
[----:B------:R-:W-:Y:S01]  /*107e0*/  STG.E.U16 desc[UR28][R140.64+-0x20], R87 ;  /* 0xffffe0578c007986 */ /* 0x000fe2000c10151c */
[----:B------:R-:W-:Y:S02]  /*107f0*/  LOP3.LUT R95, R72, 0xff, RZ, 0xc0, !PT ;  /* 0x000000ff485f7812 */ /* 0x000fe400078ec0ff */
[C---:B------:R-:W-:Y:S01]  /*10800*/  HMMA.16816.F32.BF16 R32, R80.reuse, R74, R32 ;  /* 0x0000004a5020723c */ /* 0x040fe20000041820 */
[----:B------:R4:W-:Y:S03]  /*10810*/  STG.E.U16 desc[UR28][R146.64+-0xe], R84 ;  /* 0xfffff25492007986 */ /* 0x0009e6000c10151c */
[----:B------:R-:W-:Y:S02]  /*10820*/  IADD3 R72, P0, PT, R146, -0x80, RZ ;  /* 0xffffff8092487810 */ /* 0x000fe40007f1e0ff */
[----:B------:R-:W-:Y:S02]  /*10830*/  ISETP.LE.U32.AND P1, PT, R95, UR8, PT ;  /* 0x000000085f007c0c */ /* 0x000fe4000bf23070 */
[-C--:B-1----:R-:W-:Y:S01]  /*10840*/  HMMA.16816.F32.BF16 R36, R80, R76.reuse, R36 ;  /* 0x0000004c5024723c */ /* 0x082fe20000041824 */
[----:B------:R1:W-:Y:S02]  /*10850*/  STL [R1+0x68], R72 ;  /* 0x0000684801007387 */ /* 0x0003e40000100800 */
[----:B------:R-:W-:Y:S02]  /*10860*/  ISETP.GT.U32.AND P4, PT, R99, UR8, PT ;  /* 0x0000000863007c0c */ /* 0x000fe4000bf84070 */
[----:B--2---:R-:W-:Y:S02]  /*10870*/  PRMT R89, R114, 0x7772, RZ ;  /* 0x0000777272597816 */ /* 0x004fe400000000ff */
[----:B------:R-:W-:Y:S01]  /*10880*/  PRMT R109, R90, 0x5410, R109 ;  /* 0x000054105a6d7816 */ /* 0x000fe2000000006d */
[C---:B------:R-:W-:Y:S04]  /*10890*/  HMMA.16816.F32.BF16 R40, R68.reuse, R76, R40 ;  /* 0x0000004c4428723c */ /* 0x040fe80000041828 */
[----:B---3--:R-:W-:Y:S01]  /*108a0*/  PRMT R86, R110, 0x7772, RZ ;  /* 0x000077726e567816 */ /* 0x008fe200000000ff */
[----:B------:R-:W-:Y:S02]  /*108b0*/  @!P1 HFMA2.BF16_V2 R240, -RZ.H0_H0, RZ.H0_H0, -R85.H0_H0 ;  /* 0x200000fffff09231 */ /* 0x000fe40000340955 */
[----:B------:R-:W-:Y:S01]  /*108c0*/  IMAD.WIDE R124, R135, -0x70, R124 ;  /* 0xffffff90877c7825 */ /* 0x000fe200078e027c */
[----:B------:R-:W-:Y:S01]  /*108d0*/  PRMT R88, R114, 0x7773, RZ ;  /* 0x0000777372587816 */ /* 0x000fe200000000ff */
[-C--:B------:R-:W-:Y:S03]  /*108e0*/  HMMA.16816.F32.BF16 R44, R68, R78.reuse, R44 ;  /* 0x0000004e442c723c */ /* 0x080fe6000004182c */
[----:B------:R-:W-:Y:S02]  /*108f0*/  ISETP.GT.U32.AND P5, PT, R86, UR8, PT ;  /* 0x0000000856007c0c */ /* 0x000fe4000bfa4070 */
[----:B----4-:R-:W-:Y:S02]  /*10900*/  F2FP.BF16.F32.PACK_AB R84, R143, R144 ;  /* 0x000000908f54723e */ /* 0x010fe400000010ff */
[----:B------:R-:W-:Y:S01]  /*10910*/  @!P1 PRMT R85, R240, 0x5410, RZ ;  /* 0x00005410f0559816 */ /* 0x000fe200000000ff */
[C---:B------:R-:W-:Y:S04]  /*10920*/  HMMA.16816.F32.BF16 R48, R80.reuse, R78, R48 ;  /* 0x0000004e5030723c */ /* 0x040fe80000041830 */
[C---:B------:R-:W-:Y:S01]  /*10930*/  PRMT R77, R84.reuse, 0x7610, R77 ;  /* 0x00007610544d7816 */ /* 0x040fe2000000004d */
[----:B------:R2:W-:Y:S01]  /*10940*/  STG.E.U16 desc[UR28][R146.64+-0x10], R85 ;  /* 0xfffff05592007986 */ /* 0x0005e2000c10151c */
[----:B------:R-:W-:Y:S02]  /*10950*/  PRMT R76, R84, 0x7632, R76 ;  /* 0x00007632544c7816 */ /* 0x000fe4000000004c */
[----:B-1----:R-:W-:Y:S01]  /*10960*/  IADD3.X R72, PT, PT, R147, -0x1, RZ, P0, !PT ;  /* 0xffffffff93487810 */ /* 0x002fe200007fe4ff */
[----:B------:R-:W-:Y:S01]  /*10970*/  @P5 HFMA2.BF16_V2 R244, -RZ.H0_H0, RZ.H0_H0, -R77.H0_H0 ;  /* 0x200000fffff45231 */ /* 0x000fe2000034094d */
[----:B------:R-:W-:Y:S01]  /*10980*/  PRMT R131, R77, 0x5410, R76 ;  /* 0x000054104d837816 */ /* 0x000fe2000000004c */
[----:B------:R-:W-:Y:S01]  /*10990*/  @P4 HFMA2.BF16_V2 R243, -RZ.H0_H0, RZ.H0_H0, -R76.H0_H0 ;  /* 0x200000fffff34231 */ /* 0x000fe2000034094c */
[----:B------:R-:W-:Y:S01]  /*109a0*/  SHF.R.U32.HI R79, RZ, 0x10, R118 ;  /* 0x00000010ff4f7819 */ /* 0x000fe20000011676 */
[----:B------:R-:W-:Y:S01]  /*109b0*/  STL [R1+0x6c], R72 ;  /* 0x00006c4801007387 */ /* 0x000fe20000100800 */
[----:B------:R-:W-:Y:S02]  /*109c0*/  @P5 PRMT R77, R244, 0x5410, RZ ;  /* 0x00005410f44d5816 */ /* 0x000fe400000000ff */
[----:B------:R-:W-:Y:S01]  /*109d0*/  @P4 PRMT R76, R243, 0x5410, RZ ;  /* 0x00005410f34c4816 */ /* 0x000fe200000000ff */
[----:B------:R-:W1:Y:S01]  /*109e0*/  LDSM.16.MT88.4 R72, [R136+0x1000] ;  /* 0x001000008848783b */ /* 0x000e620000004200 */
[----:B------:R-:W-:Y:S02]  /*109f0*/  PRMT R87, R114, 0x7771, RZ ;  /* 0x0000777172577816 */ /* 0x000fe400000000ff */
[----:B------:R-:W-:Y:S02]  /*10a00*/  LOP3.LUT R79, R79, 0xff, RZ, 0xc0, !PT ;  /* 0x000000ff4f4f7812 */ /* 0x000fe400078ec0ff */
[----:B------:R-:W-:Y:S02]  /*10a10*/  ISETP.GT.U32.AND P0, PT, R87, UR8, PT ;  /* 0x0000000857007c0c */ /* 0x000fe4000bf04070 */
[--C-:B------:R-:W-:Y:S01]  /*10a20*/  HSET2.LE.AND R78, R111, R116.reuse, PT ;  /* 0x000000746f4e7233 */ /* 0x100fe20003803000 */
[----:B------:R3:W-:Y:S01]  /*10a30*/  STG.E.U16 desc[UR28][R124.64+-0x10], R77 ;  /* 0xfffff04d7c007986 */ /* 0x0007e2000c10151c */
[----:B------:R-:W-:Y:S02]  /*10a40*/  PRMT R86, R86, 0x5410, R99 ;  /* 0x0000541056567816 */ /* 0x000fe40000000063 */
[----:B------:R-:W-:Y:S01]  /*10a50*/  PRMT R103, R89, 0x5410, R88 ;  /* 0x0000541059677816 */ /* 0x000fe20000000058 */
[----:B------:R4:W-:Y:S01]  /*10a60*/  STG.E.U16 desc[UR28][R124.64+-0xe], R76 ;  /* 0xfffff24c7c007986 */ /* 0x0009e2000c10151c */
[----:B------:R-:W-:Y:S01]  /*10a70*/  LOP3.LUT R129, R129, R78, RZ, 0xc0, !PT ;  /* 0x0000004e81817212 */ /* 0x000fe200078ec0ff */
[----:B--2---:R-:W-:Y:S01]  /*10a80*/  FADD.FTZ R146, R149, R126 ;  /* 0x0000007e95927221 */ /* 0x004fe20000010000 */
[----:B------:R-:W-:Y:S01]  /*10a90*/  FADD.FTZ R147, R91, R96 ;  /* 0x000000605b937221 */ /* 0x000fe20000010000 */
[----:B------:R2:W2:Y:S01]  /*10aa0*/  MUFU.EX2 R149, R142 ;  /* 0x0000008e00957308 */ /* 0x0004a20000000800 */
[----:B------:R-:W-:Y:S02]  /*10ab0*/  PRMT R85, R95, 0x5410, R98 ;  /* 0x000054105f557816 */ /* 0x000fe40000000062 */
[----:B------:R-:W-:Y:S01]  /*10ac0*/  FADD.FTZ R144, R144, R147 ;  /* 0x0000009390907221 */ /* 0x000fe20000010000 */
[----:B------:R-:W-:Y:S02]  /*10ad0*/  LOP3.LUT R96, R97, 0xff, RZ, 0xc0, !PT ;  /* 0x000000ff61607812 */ /* 0x000fe400078ec0ff */
[----:B------:R-:W-:Y:S02]  /*10ae0*/  LOP3.LUT R103, R103, 0xff00ff, RZ, 0xc0, !PT ;  /* 0x00ff00ff67677812 */ /* 0x000fe400078ec0ff */
[C---:B------:R-:W-:Y:S02]  /*10af0*/  ISETP.LE.U32.AND P1, PT, R96.reuse, UR8, PT ;  /* 0x0000000860007c0c */ /* 0x040fe4000bf23070 */
[----:B------:R-:W-:Y:S02]  /*10b00*/  PRMT R91, R96, 0x5410, R87 ;  /* 0x00005410605b7816 */ /* 0x000fe40000000057 */
[----:B------:R-:W-:Y:S01]  /*10b10*/  HSET2.LE.AND R103, R103, R116, PT ;  /* 0x0000007467677233 */ /* 0x000fe20003803000 */
[----:B--2---:R-:W-:Y:S01]  /*10b20*/  FADD.FTZ R142, R151, R112 ;  /* 0x00000070978e7221 */ /* 0x004fe20000010000 */
[----:B------:R-:W-:Y:S01]  /*10b30*/  F2FP.BF16.F32.PACK_AB R87, R150, R149 ;  /* 0x000000959657723e */ /* 0x000fe200000010ff */
[----:B------:R-:W-:Y:S01]  /*10b40*/  LDSM.16.MT88.4 R112, [R193+0x7800] ;  /* 0x00780000c170783b */ /* 0x000fe20000004200 */
[----:B------:R2:W2:Y:S01]  /*10b50*/  MUFU.EX2 R151, R138 ;  /* 0x0000008a00977308 */ /* 0x0004a20000000800 */
[----:B---3--:R-:W-:Y:S01]  /*10b60*/  PRMT R77, R93, 0x5410, R106 ;  /* 0x000054105d4d7816 */ /* 0x008fe2000000006a */
[----:B------:R-:W-:Y:S01]  /*10b70*/  FADD.FTZ R149, R149, R146 ;  /* 0x0000009295957221 */ /* 0x000fe20000010000 */
[----:B------:R-:W-:Y:S02]  /*10b80*/  PRMT R84, R87, 0x7632, R84 ;  /* 0x0000763257547816 */ /* 0x000fe40000000054 */
[----:B------:R-:W-:Y:S02]  /*10b90*/  @!P1 HFMA2.BF16_V2 R228, -RZ.H0_H0, RZ.H0_H0, -R87.H0_H0 ;  /* 0x200000ffffe49231 */ /* 0x000fe40000340957 */
[----:B----4-:R-:W-:Y:S01]  /*10ba0*/  IMAD.WIDE R124, R135, 0x70, R124 ;  /* 0x00000070877c7825 */ /* 0x010fe200078e027c */
[-C--:B-1----:R-:W-:Y:S01]  /*10bb0*/  HMMA.16816.F32.BF16 R52, R80, R72.reuse, R52 ;  /* 0x000000485034723c */ /* 0x082fe20000041834 */
[----:B------:R-:W1:Y:S02]  /*10bc0*/  LDSM.16.MT88.4 R104, [R196+0x7800] ;  /* 0x00780000c468783b */ /* 0x000e640000004200 */
[----:B------:R-:W-:Y:S01]  /*10bd0*/  PRMT R102, R87, 0x5410, R84 ;  /* 0x0000541057667816 */ /* 0x000fe20000000054 */
[----:B------:R-:W-:Y:S01]  /*10be0*/  @P0 HFMA2.BF16_V2 R197, -RZ.H0_H0, RZ.H0_H0, -R84.H0_H0 ;  /* 0x200000ffffc50231 */ /* 0x000fe20000340954 */
[----:B------:R-:W-:Y:S01]  /*10bf0*/  @!P1 PRMT R87, R228, 0x5410, RZ ;  /* 0x00005410e4579816 */ /* 0x000fe200000000ff */
[----:B------:R-:W-:Y:S01]  /*10c00*/  IMAD.MOV.U32 R135, RZ, RZ, R2 ;  /* 0x000000ffff877224 */ /* 0x000fe200078e0002 */
[----:B------:R-:W-:Y:S01]  /*10c10*/  ISETP.GT.U32.AND P1, PT, R89, UR8, PT ;  /* 0x0000000859007c0c */ /* 0x000fe2000bf24070 */
[C---:B------:R-:W-:Y:S01]  /*10c20*/  HMMA.16816.F32.BF16 R56, R68.reuse, R72, R56 ;  /* 0x000000484438723c */ /* 0x040fe20000041838 */
[----:B--2---:R-:W2:Y:S03]  /*10c30*/  LDSM.16.MT88.4 R136, [R136+0x1800] ;  /* 0x001800008888783b */ /* 0x004ea60000004200 */
[----:B------:R-:W-:Y:S02]  /*10c40*/  LOP3.LUT R73, R86, 0xff00ff, RZ, 0xc0, !PT ;  /* 0x00ff00ff56497812 */ /* 0x000fe400078ec0ff */
[----:B------:R-:W-:Y:S02]  /*10c50*/  @P0 PRMT R84, R197, 0x5410, RZ ;  /* 0x00005410c5540816 */ /* 0x000fe400000000ff */
[-C--:B------:R-:W-:Y:S01]  /*10c60*/  HMMA.16816.F32.BF16 R60, R68, R74.reuse, R60 ;  /* 0x0000004a443c723c */ /* 0x080fe2000004183c */
[----:B------:R-:W-:Y:S02]  /*10c70*/  STG.E.U16 desc[UR28][R124.64+-0x10], R87 ;  /* 0xfffff0577c007986 */ /* 0x000fe4000c10151c */
[----:B------:R-:W-:Y:S02]  /*10c80*/  PRMT R93, R79, 0x5410, R94 ;  /* 0x000054104f5d7816 */ /* 0x000fe4000000005e */
[--C-:B------:R-:W-:Y:S01]  /*10c90*/  HSET2.LE.AND R79, R85, R116.reuse, PT ;  /* 0x00000074554f7233 */ /* 0x100fe20003803000 */
[----:B------:R-:W-:Y:S01]  /*10ca0*/  STG.E.U16 desc[UR28][R124.64+-0xe], R84 ;  /* 0xfffff2547c007986 */ /* 0x000fe2000c10151c */
[--C-:B------:R-:W-:Y:S01]  /*10cb0*/  HSET2.LE.AND R76, R73, R116.reuse, PT ;  /* 0x00000074494c7233 */ /* 0x100fe20003803000 */
[----:B------:R-:W-:Y:S04]  /*10cc0*/  HMMA.16816.F32.BF16 R64, R80, R74, R64 ;  /* 0x0000004a5040723c */ /* 0x000fe80000041840 */
[----:B------:R-:W-:Y:S02]  /*10cd0*/  HSET2.LE.AND R85, R109, R116, PT ;  /* 0x000000746d557233 */ /* 0x000fe40003803000 */
[----:B------:R-:W-:Y:S01]  /*10ce0*/  F2FP.BF16.F32.PACK_AB R134, R152, R151 ;  /* 0x000000979886723e */ /* 0x000fe200000010ff */
[----:B------:R-:W-:Y:S01]  /*10cf0*/  FADD.FTZ R151, R151, R142 ;  /* 0x0000008e97977221 */ /* 0x000fe20000010000 */
[----:B------:R-:W-:Y:S02]  /*10d00*/  LOP3.LUT R130, R130, R79, RZ, 0xc0, !PT ;  /* 0x0000004f82827212 */ /* 0x000fe400078ec0ff */
[----:B------:R-:W-:Y:S01]  /*10d10*/  PRMT R133, R134, 0x7632, R133 ;  /* 0x0000763286857816 */ /* 0x000fe20000000085 */
[----:B------:R-:W-:Y:S01]  /*10d20*/  @P1 HFMA2.BF16_V2 R252, -RZ.H0_H0, RZ.H0_H0, -R134.H0_H0 ;  /* 0x200000fffffc1231 */ /* 0x000fe20000340986 */
[----:B------:R-:W-:Y:S02]  /*10d30*/  LOP3.LUT R128, R128, R85, RZ, 0xc0, !PT ;  /* 0x0000005580807212 */ /* 0x000fe400078ec0ff */
[----:B------:R-:W-:Y:S02]  /*10d40*/  LOP3.LUT R131, R131, R76, RZ, 0xc0, !PT ;  /* 0x0000004c83837212 */ /* 0x000fe400078ec0ff */
[--C-:B------:R-:W-:Y:S02]  /*10d50*/  HSET2.LE.AND R72, R93, R116.reuse, PT ;  /* 0x000000745d487233 */ /* 0x100fe40003803000 */
[--C-:B------:R-:W-:Y:S02]  /*10d60*/  HSET2.LE.AND R73, R91, R116.reuse, PT ;  /* 0x000000745b497233 */ /* 0x100fe40003803000 */
[----:B------:R-:W-:Y:S01]  /*10d70*/  HSET2.LE.AND R77, R77, R116, PT ;  /* 0x000000744d4d7233 */ /* 0x000fe20003803000 */
[-C--:B-1----:R-:W-:Y:S05]  /*10d80*/  HMMA.16816.F32.BF16 R92, R128, R104.reuse, R4 ;  /* 0x00000068805c723c */ /* 0x082fea0000041804 */
[----:B------:R-:W-:Y:S01]  /*10d90*/  PRMT R68, R134, 0x5410, R133 ;  /* 0x0000541086447816 */ /* 0x000fe20000000085 */
[----:B------:R-:W-:Y:S01]  /*10da0*/  FADD.FTZ R6, R145, R148 ;  /* 0x0000009491067221 */ /* 0x000fe20000010000 */
[----:B------:R-:W-:Y:S01]  /*10db0*/  LOP3.LUT R100, R100, R77, RZ, 0xc0, !PT ;  /* 0x0000004d64647212 */ /* 0x000fe200078ec0ff */
[----:B------:R-:W-:Y:S01]  /*10dc0*/  FADD.FTZ R4, R143, R144 ;  /* 0x000000908f047221 */ /* 0x000fe20000010000 */
[----:B------:R-:W-:Y:S01]  /*10dd0*/  LOP3.LUT R101, R101, R72, RZ, 0xc0, !PT ;  /* 0x0000004865657212 */ /* 0x000fe200078ec0ff */
[----:B------:R-:W-:Y:S01]  /*10de0*/  FADD.FTZ R5, R150, R149 ;  /* 0x0000009596057221 */ /* 0x000fe20000010000 */
[----:B------:R-:W-:Y:S01]  /*10df0*/  LOP3.LUT R102, R102, R73, RZ, 0xc0, !PT ;  /* 0x0000004966667212 */ /* 0x000fe200078ec0ff */
[----:B------:R-:W-:Y:S01]  /*10e00*/  STL [R1+0x7c], R6 ;  /* 0x00007c0601007387 */ /* 0x000fe20000100800 */
[----:B------:R-:W-:Y:S02]  /*10e10*/  LOP3.LUT R103, R68, R103, RZ, 0xc0, !PT ;  /* 0x0000006744677212 */ /* 0x000fe400078ec0ff */
[----:B------:R-:W-:Y:S01]  /*10e20*/  @P1 PRMT R134, R252, 0x5410, RZ ;  /* 0x00005410fc861816 */ /* 0x000fe200000000ff */
[----:B------:R1:W-:Y:S01]  /*10e30*/  STL [R1+0x78], R4 ;  /* 0x0000780401007387 */ /* 0x0003e20000100800 */
[----:B------:R-:W-:Y:S03]  /*10e40*/  ISETP.GT.U32.AND P0, PT, R88, UR8, PT ;  /* 0x0000000858007c0c */ /* 0x000fe6000bf04070 */
[C---:B------:R-:W-:Y:S01]  /*10e50*/  HMMA.16816.F32.BF16 R68, R100.reuse, R104, R8 ;  /* 0x000000686444723c */ /* 0x040fe20000041808 */
[----:B------:R3:W-:Y:S04]  /*10e60*/  STG.E.U16 desc[UR28][R140.64+-0x10], R134 ;  /* 0xfffff0868c007986 */ /* 0x0007e8000c10151c */
[----:B------:R-:W-:Y:S03]  /*10e70*/  STL [R1+0x74], R5 ;  /* 0x0000740501007387 */ /* 0x000fe60000100800 */
[-C--:B------:R-:W-:Y:S03]  /*10e80*/  HMMA.16816.F32.BF16 R72, R100, R106.reuse, R12 ;  /* 0x0000006a6448723c */ /* 0x080fe6000004180c */
[----:B------:R-:W-:Y:S05]  /*10e90*/  @P0 HFMA2.BF16_V2 R251, -RZ.H0_H0, RZ.H0_H0, -R133.H0_H0 ;  /* 0x200000fffffb0231 */ /* 0x000fea0000340985 */
[C---:B------:R-:W-:Y:S04]  /*10ea0*/  HMMA.16816.F32.BF16 R104, R128.reuse, R106, R16 ;  /* 0x0000006a8068723c */ /* 0x040fe80000041810 */
[----:B------:R-:W-:Y:S01]  /*10eb0*/  @P0 PRMT R133, R251, 0x5410, RZ ;  /* 0x00005410fb850816 */ /* 0x000fe200000000ff */
[----:B-1----:R-:W-:Y:S03]  /*10ec0*/  FADD.FTZ R4, R152, R151 ;  /* 0x0000009798047221 */ /* 0x002fe60000010000 */
[-C--:B------:R-:W-:Y:S01]  /*10ed0*/  HMMA.16816.F32.BF16 R108, R128, R112.reuse, R20 ;  /* 0x00000070806c723c */ /* 0x080fe20000041814 */
[----:B------:R1:W-:Y:S02]  /*10ee0*/  STG.E.U16 desc[UR28][R140.64+-0xe], R133 ;  /* 0xfffff2858c007986 */ /* 0x0003e4000c10151c */
[----:B---3--:R-:W-:Y:S02]  /*10ef0*/  IMAD.MOV.U32 R134, RZ, RZ, R3 ;  /* 0x000000ffff867224 */ /* 0x008fe400078e0003 */
[----:B------:R3:W-:Y:S03]  /*10f00*/  STL [R1+0x70], R4 ;  /* 0x0000700401007387 */ /* 0x0007e60000100800 */
[C---:B------:R-:W-:Y:S08]  /*10f10*/  HMMA.16816.F32.BF16 R76, R100.reuse, R112, R24 ;  /* 0x00000070644c723c */ /* 0x040ff00000041818 */
[-C--:B------:R-:W-:Y:S08]  /*10f20*/  HMMA.16816.F32.BF16 R80, R100, R114.reuse, R28 ;  /* 0x000000726450723c */ /* 0x080ff0000004181c */
[C---:B------:R-:W-:Y:S04]  /*10f30*/  HMMA.16816.F32.BF16 R112, R128.reuse, R114, R32 ;  /* 0x000000728070723c */ /* 0x040fe80000041820 */
[----:B-1----:R-:W-:Y:S04]  /*10f40*/  IMAD.MOV.U32 R133, RZ, RZ, R132 ;  /* 0x000000ffff857224 */ /* 0x002fe800078e0084 */
[-C--:B------:R-:W-:Y:S08]  /*10f50*/  HMMA.16816.F32.BF16 R116, R128, R120.reuse, R36 ;  /* 0x000000788074723c */ /* 0x080ff00000041824 */
[C---:B------:R-:W-:Y:S08]  /*10f60*/  HMMA.16816.F32.BF16 R84, R100.reuse, R120, R40 ;  /* 0x000000786454723c */ /* 0x040ff00000041828 */
[-C--:B------:R-:W-:Y:S08]  /*10f70*/  HMMA.16816.F32.BF16 R88, R100, R122.reuse, R44 ;  /* 0x0000007a6458723c */ /* 0x080ff0000004182c */
[C---:B------:R-:W-:Y:S08]  /*10f80*/  HMMA.16816.F32.BF16 R120, R128.reuse, R122, R48 ;  /* 0x0000007a8078723c */ /* 0x040ff00000041830 */
[-C--:B--2---:R-:W-:Y:S08]  /*10f90*/  HMMA.16816.F32.BF16 R124, R128, R136.reuse, R52 ;  /* 0x00000088807c723c */ /* 0x084ff00000041834 */
[C---:B------:R-:W-:Y:S04]  /*10fa0*/  HMMA.16816.F32.BF16 R96, R100.reuse, R136, R56 ;  /* 0x000000886460723c */ /* 0x040fe80000041838 */
[----:B------:R-:W-:Y:S04]  /*10fb0*/  IMAD.MOV.U32 R137, RZ, RZ, R0 ;  /* 0x000000ffff897224 */ /* 0x000fe800078e0000 */
[-C--:B------:R-:W-:Y:S08]  /*10fc0*/  HMMA.16816.F32.BF16 R100, R100, R138.reuse, R60 ;  /* 0x0000008a6464723c */ /* 0x080ff0000004183c */
[----:B------:R-:W-:Y:S01]  /*10fd0*/  HMMA.16816.F32.BF16 R128, R128, R138, R64 ;  /* 0x0000008a8080723c */ /* 0x000fe20000041840 */
[----:B------:R-:W-:Y:S08]  /*10fe0*/  @!UPT UIADD3 URZ, UPT, UPT, URZ, URZ, URZ ;  /* 0x000000fffffff290 */ /* 0x000ff0000fffe0ff */
[----:B---3--:R-:W-:Y:S11]  /*10ff0*/  BRA.U UP0, `(.L_x_1909) ;  /* 0xffffff9100ec7547 */ /* 0x008ff6000b83ffff */
.L_x_1908:
[----:B---3--:R-:W2:Y:S01]  /*11000*/  LDL.LU R4, [R1+0x7c] ;  /* 0x00007c0001047983 */ /* 0x008ea20000300800 */
[----:B------:R-:W1:Y:S03]  /*11010*/  LDCU UR4, c[0x0][0x4fc] ;  /* 0x00009f80ff0477ac */ /* 0x000e660008000800 */
[----:B------:R-:W3:Y:S01]  /*11020*/  LDL.LU R7, [R1+0x78] ;  /* 0x0000780001077983 */ /* 0x000ee20000300800 */
[----:B------:R-:W-:Y:S01]  /*11030*/  UISETP.NE.AND UP3, UPT, UR18, -0x1, UPT ;  /* 0xffffffff1200788c */ /* 0x000fe2000bf65270 */
[----:B------:R-:W4:Y:S02]  /*11040*/  LDCU.U8 UR10, c[0x0][0x549] ;  /* 0x0000a920ff0a77ac */ /* 0x000f240008000000 */
[----:B------:R-:W3:Y:S01]  /*11050*/  LDL.LU R10, [R1+0x74] ;  /* 0x00007400010a7983 */ /* 0x000ee20000300800 */
[C---:B------:R-:W-:Y:S02]  /*11060*/  LOP3.LUT P0, RZ, R194.reuse, 0x10, RZ, 0xc0, !PT ;  /* 0x00000010c2ff7812 */ /* 0x040fe4000780c0ff */
[C---:B------:R-:W-:Y:S01]  /*11070*/  LOP3.LUT P1, RZ, R194.reuse, 0x8, RZ, 0xc0, !PT ;  /* 0x00000008c2ff7812 */ /* 0x040fe2000782c0ff */
[----:B------:R-:W3:Y:S01]  /*11080*/  LDL.LU R8, [R1+0x70] ;  /* 0x0000700001087983 */ /* 0x000ee20000300800 */
[----:B------:R-:W1:Y:S01]  /*11090*/  LDCU.U8 UR8, c[0x0][0x548] ;  /* 0x0000a900ff0877ac */ /* 0x000e620008000000 */
[----:B------:R-:W-:-:S02]  /*110a0*/  LOP3.LUT P6, RZ, R194, 0x3, RZ, 0xc0, !PT ;  /* 0x00000003c2ff7812 */ /* 0x000fc400078cc0ff */
[----:B------:R-:W1:Y:S01]  /*110b0*/  @!UP3 LDCU.64 UR6, c[0x0][0x400] ;  /* 0x00008000ff06b7ac */ /* 0x000e620008000a00 */
[----:B------:R-:W-:Y:S02]  /*110c0*/  UISETP.NE.AND UP2, UPT, UR18, -0x1, UPT ;  /* 0xffffffff1200788c */ /* 0x000fe4000bf45270 */
[----:B----4-:R-:W-:Y:S01]  /*110d0*/  UISETP.NE.AND UP1, UPT, UR10, URZ, UPT ;  /* 0x000000ff0a00728c */ /* 0x010fe2000bf25270 */
[----:B------:R-:W4:Y:S03]  /*110e0*/  LDCU UR10, c[0x0][0x434] ;  /* 0x00008680ff0a77ac */ /* 0x000f260008000800 */
[----:B-1----:R-:W-:Y:S02]  /*110f0*/  UISETP.NE.AND UP0, UPT, UR8, URZ, !UP1 ;  /* 0x000000ff0800728c */ /* 0x002fe4000cf05270 */
[----:B------:R-:W-:-:S05]  /*11100*/  @!UP3 UIMAD.WIDE.U32 UR12, UR19, UR6, URZ ;  /* 0x00000006130cb2a5 */ /* 0x000fca000f8e00ff */
[----:B------:R-:W4:Y:S01]  /*11110*/  @UP1 LDCU UR6, c[0x0][0x430] ;  /* 0x00008600ff0617ac */ /* 0x000f220008000800 */
[----:B------:R-:W-:Y:S01]  /*11120*/  @!UP3 UIMAD UR9, UR19, UR7, UR13 ;  /* 0x000000071309b2a4 */ /* 0x000fe2000f8e020d */
[----:B------:R-:W4:Y:S01]  /*11130*/  LDCU UR7, c[0x0][0x434] ;  /* 0x00008680ff0777ac */ /* 0x000f220008000800 */
[----:B------:R-:W1:Y:S01]  /*11140*/  @UP1 LDCU UR11, c[0x0][0x430] ;  /* 0x00008600ff0b17ac */ /* 0x000e620008000800 */
[----:B----4-:R-:W-:Y:S01]  /*11150*/  @UP1 UIMAD UR10, UR6, UR7, URZ ;  /* 0x00000007060a12a4 */ /* 0x010fe2000f8e02ff */
[----:B--2---:R-:W2:Y:S04]  /*11160*/  SHFL.BFLY PT, R9, R4, 0x2, 0x1f ;  /* 0x0c401f0004097f89 */ /* 0x004ea800000e0000 */
[----:B---3--:R-:W3:Y:S04]  /*11170*/  SHFL.BFLY PT, R6, R7, 0x2, 0x1f ;  /* 0x0c401f0007067f89 */ /* 0x008ee800000e0000 */
[----:B------:R-:W4:Y:S04]  /*11180*/  SHFL.BFLY PT, R5, R10, 0x2, 0x1f ;  /* 0x0c401f000a057f89 */ /* 0x000f2800000e0000 */
[----:B------:R-:W1:Y:S01]  /*11190*/  SHFL.BFLY PT, R12, R8, 0x2, 0x1f ;  /* 0x0c401f00080c7f89 */ /* 0x000e6200000e0000 */
[----:B--2---:R-:W-:Y:S01]  /*111a0*/  FADD.FTZ R9, R9, R4 ;  /* 0x0000000409097221 */ /* 0x004fe20000010000 */
[----:B---3--:R-:W-:-:S04]  /*111b0*/  FADD.FTZ R6, R6, R7 ;  /* 0x0000000706067221 */ /* 0x008fc80000010000 */
[----:B------:R-:W2:Y:S01]  /*111c0*/  SHFL.BFLY PT, R4, R9, 0x1, 0x1f ;  /* 0x0c201f0009047f89 */ /* 0x000ea200000e0000 */
[----:B----4-:R-:W-:-:S03]  /*111d0*/  FADD.FTZ R5, R5, R10 ;  /* 0x0000000a05057221 */ /* 0x010fc60000010000 */
[----:B------:R-:W3:Y:S01]  /*111e0*/  SHFL.BFLY PT, R7, R6, 0x1, 0x1f ;  /* 0x0c201f0006077f89 */ /* 0x000ee200000e0000 */
[----:B-1----:R-:W-:-:S03]  /*111f0*/  FADD.FTZ R12, R12, R8 ;  /* 0x000000080c0c7221 */ /* 0x002fc60000010000 */
[----:B------:R-:W1:Y:S01]  /*11200*/  SHFL.BFLY PT, R14, R5, 0x1, 0x1f ;  /* 0x0c201f00050e7f89 */ /* 0x000e6200000e0000 */
[----:B------:R-:W-:-:S03]  /*11210*/  SHF.L.U32 R8, R194, 0x4, RZ ;  /* 0x00000004c2087819 */ /* 0x000fc600000006ff */
[----:B------:R-:W4:Y:S01]  /*11220*/  SHFL.BFLY PT, R11, R12, 0x1, 0x1f ;  /* 0x0c201f000c0b7f89 */ /* 0x000f2200000e0000 */
[----:B------:R-:W-:Y:S01]  /*11230*/  LOP3.LUT R13, R8, 0x1c0, RZ, 0xc0, !PT ;  /* 0x000001c0080d7812 */ /* 0x000fe200078ec0ff */
[----:B--2---:R-:W-:-:S04]  /*11240*/  FADD.FTZ R4, R9, R4 ;  /* 0x0000000409047221 */ /* 0x004fc80000010000 */
[----:B------:R-:W2:Y:S01]  /*11250*/  MUFU.RCP R10, R4 ;  /* 0x00000004000a7308 */ /* 0x000ea20000001000 */
[----:B---3--:R-:W-:Y:S01]  /*11260*/  FADD.FTZ R7, R6, R7 ;  /* 0x0000000706077221 */ /* 0x008fe20000010000 */
[----:B------:R-:W-:Y:S01]  /*11270*/  FSETP.NE.FTZ.AND P5, PT, R4, RZ, PT ;  /* 0x000000ff0400720b */ /* 0x000fe20003fb5000 */
[----:B-1----:R-:W-:Y:S01]  /*11280*/  FADD.FTZ R14, R5, R14 ;  /* 0x0000000e050e7221 */ /* 0x002fe20000010000 */
[----:B------:R-:W-:Y:S02]  /*11290*/  SHF.L.U32 R6, R194, 0x1, RZ ;  /* 0x00000001c2067819 */ /* 0x000fe400000006ff */
[----:B------:R-:W-:Y:S01]  /*112a0*/  FSETP.NE.FTZ.AND P4, PT, R7, RZ, PT ;  /* 0x000000ff0700720b */ /* 0x000fe20003f95000 */
[----:B----4-:R-:W-:Y:S01]  /*112b0*/  FADD.FTZ R11, R12, R11 ;  /* 0x0000000b0c0b7221 */ /* 0x010fe20000010000 */
[----:B------:R-:W1:Y:S01]  /*112c0*/  MUFU.RCP R9, R7 ;  /* 0x0000000700097308 */ /* 0x000e620000001000 */
[--C-:B-----5:R-:W-:Y:S02]  /*112d0*/  LOP3.LUT R195, R195, 0x6, R6.reuse, 0xf8, !PT ;  /* 0x00000006c3c37812 */ /* 0x120fe400078ef806 */
[----:B------:R-:W-:-:S02]  /*112e0*/  LOP3.LUT R6, R13, 0x38, R6, 0xf8, !PT ;  /* 0x000000380d067812 */ /* 0x000fc400078ef806 */
[----:B------:R-:W-:Y:S02]  /*112f0*/  FSETP.NE.FTZ.AND P3, PT, R14, RZ, PT ;  /* 0x000000ff0e00720b */ /* 0x000fe40003f75000 */
[----:B------:R-:W-:Y:S01]  /*11300*/  LOP3.LUT R6, R195, R6, RZ, 0xfc, !PT ;  /* 0x00000006c3067212 */ /* 0x000fe200078efcff */
[----:B------:R-:W3:Y:S01]  /*11310*/  MUFU.RCP R5, R14 ;  /* 0x0000000e00057308 */ /* 0x000ee20000001000 */
[----:B--2---:R-:W-:Y:S02]  /*11320*/  FSEL R10, R10, 1, P5 ;  /* 0x3f8000000a0a7808 */ /* 0x004fe40002800000 */
[----:B------:R-:W-:Y:S02]  /*11330*/  LEA R13, R6, UR5, 0x1 ;  /* 0x00000005060d7c11 */ /* 0x000fe4000f8e08ff */
[----:B------:R-:W-:Y:S01]  /*11340*/  MOV R6, 0x20 ;  /* 0x0000002000067802 */ /* 0x000fe20000000f00 */
[----:B------:R-:W-:Y:S01]  /*11350*/  FMUL.FTZ R10, R10, UR4 ;  /* 0x000000040a0a7c20 */ /* 0x000fe20008410000 */
[----:B------:R-:W-:Y:S01]  /*11360*/  IADD3 R17, PT, PT, R13, 0x40, RZ ;  /* 0x000000400d117810 */ /* 0x000fe20007ffe0ff */
[----:B------:R-:W2:Y:S01]  /*11370*/  MUFU.RCP R8, R11 ;  /* 0x0000000b00087308 */ /* 0x000ea20000001000 */
        /* <DEDUP_REMOVED lines=18> */
[----:B------:R-:W4:Y:S01]  /*114a0*/  @P5 MUFU.LG2 R4, R4 ;  /* 0x0000000400045308 */ /* 0x000f220000000c00 */
[----:B-1----:R-:W-:-:S02]  /*114b0*/  FSEL R9, R9, 1, P4 ;  /* 0x3f80000009097808 */ /* 0x002fc40002000000 */
[----:B------:R-:W-:Y:S02]  /*114c0*/  SEL R10, R10, 0xfffffff0, !P2 ;  /* 0xfffffff00a0a7807 */ /* 0x000fe40005000000 */
[----:B------:R-:W-:Y:S01]  /*114d0*/  FSETP.NE.FTZ.AND P2, PT, R11, RZ, PT ;  /* 0x000000ff0b00720b */ /* 0x000fe20003f55000 */
[----:B------:R-:W-:Y:S01]  /*114e0*/  FMUL.FTZ R9, R9, UR4 ;  /* 0x0000000409097c20 */ /* 0x000fe20008410000 */
[----:B---3--:R-:W-:Y:S01]  /*114f0*/  FSEL R5, R5, 1, P3 ;  /* 0x3f80000005057808 */ /* 0x008fe20001800000 */
[----:B------:R-:W1:Y:S01]  /*11500*/  @P4 MUFU.LG2 R7, R7 ;  /* 0x0000000700074308 */ /* 0x000e620000000c00 */
[----:B--2---:R-:W-:Y:S01]  /*11510*/  FSEL R8, R8, 1, P2 ;  /* 0x3f80000008087808 */ /* 0x004fe20001000000 */
[C---:B------:R-:W-:Y:S01]  /*11520*/  FMUL.FTZ R94, R9.reuse, R94 ;  /* 0x0000005e095e7220 */ /* 0x040fe20000410000 */
[----:B------:R-:W-:Y:S01]  /*11530*/  FMUL.FTZ R95, R9, R95 ;  /* 0x0000005f095f7220 */ /* 0x000fe20000410000 */
[----:B------:R-:W-:Y:S01]  /*11540*/  FMUL.FTZ R5, R5, UR4 ;  /* 0x0000000405057c20 */ /* 0x000fe20008410000 */
[C---:B------:R-:W-:Y:S01]  /*11550*/  FMUL.FTZ R106, R9.reuse, R106 ;  /* 0x0000006a096a7220 */ /* 0x040fe20000410000 */
[----:B------:R-:W-:Y:S01]  /*11560*/  FMUL.FTZ R8, R8, UR4 ;  /* 0x0000000408087c20 */ /* 0x000fe20008410000 */
[----:B------:R-:W-:Y:S01]  /*11570*/  FMUL.FTZ R107, R9, R107 ;  /* 0x0000006b096b7220 */ /* 0x000fe20000410000 */
[----:B------:R-:W2:Y:S01]  /*11580*/  @UP3 LDCU.64 UR4, c[0x0][0x408] ;  /* 0x00008100ff0437ac */ /* 0x000ea20008000a00 */
        /* <DEDUP_REMOVED lines=16> */
[C---:B------:R-:W-:Y:S01]  /*11690*/  FMUL.FTZ R78, R8.reuse, R78 ;  /* 0x0000004e084e7220 */ /* 0x040fe20000410000 */
[----:B------:R-:W-:Y:S01]  /*116a0*/  FMUL.FTZ R79, R8, R79 ;  /* 0x0000004f084f7220 */ /* 0x000fe20000410000 */
[----:B------:R-:W-:Y:S01]  /*116b0*/  F2FP.BF16.F32.PACK_AB R104, R105, R104 ;  /* 0x000000686968723e */ /* 0x000fe200000010ff */
        /* <DEDUP_REMOVED lines=22> */
[----:B------:R-:W-:Y:S01]  /*11820*/  STS [R13], R92 ;  /* 0x0000005c0d007388 */ /* 0x000fe20000000800 */
[----:B------:R-:W-:Y:S01]  /*11830*/  F2FP.BF16.F32.PACK_AB R114, R115, R114 ;  /* 0x000000727372723e */ /* 0x000fe200000010ff */
[----:B--2---:R-:W-:Y:S01]  /*11840*/  @UP3 UIMAD.WIDE.U32 UR16, UR18, UR4, URZ ;  /* 0x00000004121032a5 */ /* 0x004fe2000f8e00ff */
[----:B------:R-:W-:Y:S01]  /*11850*/  @P0 IADD3 R17, PT, PT, R13, -0x40, RZ ;  /* 0xffffffc00d110810 */ /* 0x000fe20007ffe0ff */
[----:B------:R-:W-:Y:S01]  /*11860*/  STS [R13+0x400], R94 ;  /* 0x0004005e0d007388 */ /* 0x000fe20000000800 */
[----:B------:R-:W-:Y:S01]  /*11870*/  IADD3 R21, PT, PT, R10, R19, RZ ;  /* 0x000000130a157210 */ /* 0x000fe20007ffe0ff */
[----:B------:R-:W2:Y:S01]  /*11880*/  S2UR UR4, SR_CTAID.Z ;  /* 0x00000000000479c3 */ /* 0x000ea20000002700 */
        /* <DEDUP_REMOVED lines=18> */
[----:B------:R-:W-:Y:S01]  /*119b0*/  F2FP.BF16.F32.PACK_AB R86, R87, R86 ;  /* 0x000000565756723e */ /* 0x000fe200000010ff */
[C---:B------:R-:W-:Y:S01]  /*119c0*/  FMUL.FTZ R89, R5.reuse, R89 ;  /* 0x0000005905597220 */ /* 0x040fe20000410000 */
[C---:B------:R-:W-:Y:S01]  /*119d0*/  FMUL.FTZ R96, R5.reuse, R96 ;  /* 0x0000006005607220 */ /* 0x040fe20000410000 */
[----:B------:R4:W-:Y:S01]  /*119e0*/  STS [R15+0x2400], R74 ;  /* 0x0024004a0f007388 */ /* 0x0009e20000000800 */
[C---:B------:R-:W-:Y:S01]  /*119f0*/  FMUL.FTZ R97, R5.reuse, R97 ;  /* 0x0000006105617220 */ /* 0x040fe20000410000 */
[----:B------:R-:W-:Y:S01]  /*11a00*/  FMUL.FTZ R100, R5, R100 ;  /* 0x0000006405647220 */ /* 0x000fe20000410000 */
[----:B------:R-:W-:Y:S01]  /*11a10*/  FMUL.FTZ R9, R9, R131 ;  /* 0x0000008309097220 */ /* 0x000fe20000410000 */
[----:B------:R-:W-:Y:S01]  /*11a20*/  STS [R19], R108 ;  /* 0x0000006c13007388 */ /* 0x000fe20000000800 */
[----:B------:R-:W-:Y:S01]  /*11a30*/  FMUL.FTZ R5, R5, R101 ;  /* 0x0000006505057220 */ /* 0x000fe20000410000 */
[C---:B------:R-:W-:Y:S01]  /*11a40*/  FMUL.FTZ R90, R8.reuse, R90 ;  /* 0x0000005a085a7220 */ /* 0x040fe20000410000 */
[C---:B------:R-:W-:Y:S01]  /*11a50*/  FMUL.FTZ R91, R8.reuse, R91 ;  /* 0x0000005b085b7220 */ /* 0x040fe20000410000 */
[----:B------:R-:W-:Y:S01]  /*11a60*/  STS [R19+0x400], R110 ;  /* 0x0004006e13007388 */ /* 0x000fe20000000800 */
[C---:B------:R-:W-:Y:S01]  /*11a70*/  FMUL.FTZ R98, R8.reuse, R98 ;  /* 0x0000006208627220 */ /* 0x040fe20000410000 */
[C---:B------:R-:W-:Y:S01]  /*11a80*/  FMUL.FTZ R99, R8.reuse, R99 ;  /* 0x0000006308637220 */ /* 0x040fe20000410000 */
[C---:B------:R-:W-:Y:S01]  /*11a90*/  FMUL.FTZ R102, R8.reuse, R102 ;  /* 0x0000006608667220 */ /* 0x040fe20000410000 */
[----:B------:R-:W-:Y:S01]  /*11aa0*/  STS [R21], R112 ;  /* 0x0000007015007388 */ /* 0x000fe20000000800 */
[----:B------:R-:W-:Y:S01]  /*11ab0*/  FMUL.FTZ R103, R8, R103 ;  /* 0x0000006708677220 */ /* 0x000fe20000410000 */
[----:B------:R-:W-:Y:S01]  /*11ac0*/  @UP3 UIMAD UR9, UR18, UR5, UR17 ;  /* 0x00000005120932a4 */ /* 0x000fe2000f8e0211 */
[----:B------:R-:W-:Y:S01]  /*11ad0*/  F2FP.BF16.F32.PACK_AB R88, R89, R88 ;  /* 0x000000585958723e */ /* 0x000fe200000010ff */
[----:B------:R-:W-:Y:S01]  /*11ae0*/  STS [R21+0x400], R114 ;  /* 0x0004007215007388 */ /* 0x000fe20000000800 */
[-C--:B---3--:R-:W-:Y:S01]  /*11af0*/  IADD3 R13, PT, PT, R10, R17.reuse, RZ ;  /* 0x000000110a0d7210 */ /* 0x088fe20007ffe0ff */
[----:B------:R-:W-:Y:S01]  /*11b00*/  @!UP2 UIMAD UR18, UR19, UR7, URZ ;  /* 0x000000071312a2a4 */ /* 0x000fe2000f8e02ff */
[----:B------:R-:W-:Y:S01]  /*11b10*/  F2FP.BF16.F32.PACK_AB R90, R91, R90 ;  /* 0x0000005a5b5a723e */ /* 0x000fe200000010ff */
[----:B------:R-:W-:Y:S01]  /*11b20*/  STS [R19+0x2000], R76 ;  /* 0x0020004c13007388 */ /* 0x000fe20000000800 */
[----:B------:R-:W-:Y:S01]  /*11b30*/  F2FP.BF16.F32.PACK_AB R124, R125, R124 ;  /* 0x0000007c7d7c723e */ /* 0x000fe200000010ff */
[----:B------:R-:W-:Y:S01]  /*11b40*/  @UP1 UMOV UR5, 0x1 ;  /* 0x0000000100051882 */ /* 0x000fe20000000000 */
[----:B------:R-:W-:Y:S01]  /*11b50*/  F2FP.BF16.F32.PACK_AB R126, R127, R126 ;  /* 0x0000007e7f7e723e */ /* 0x000fe200000010ff */
[----:B------:R3:W-:Y:S01]  /*11b60*/  STS [R19+0x2400], R78 ;  /* 0x0024004e13007388 */ /* 0x0007e20000000800 */
[----:B----4-:R-:W-:Y:S01]  /*11b70*/  IADD3 R15, PT, PT, R6, R17, RZ ;  /* 0x00000011060f7210 */ /* 0x010fe20007ffe0ff */
[----:B------:R-:W-:Y:S01]  /*11b80*/  @UP3 UMOV UR12, UR16 ;  /* 0x00000010000c3c82 */ /* 0x000fe20008000000 */
[----:B------:R-:W-:Y:S01]  /*11b90*/  F2FP.BF16.F32.PACK_AB R96, R97, R96 ;  /* 0x000000606160723e */ /* 0x000fe200000010ff */
[----:B------:R4:W-:Y:S01]  /*11ba0*/  STS [R21+0x2000], R80 ;  /* 0x0020005015007388 */ /* 0x0009e20000000800 */
[----:B------:R-:W-:Y:S01]  /*11bb0*/  F2FP.BF16.F32.PACK_AB R98, R99, R98 ;  /* 0x000000626362723e */ /* 0x000fe200000010ff */
[----:B------:R-:W-:Y:S01]  /*11bc0*/  USHF.R.S32.HI UR6, URZ, 0x1f, UR18 ;  /* 0x0000001fff067899 */ /* 0x000fe20008011412 */
[----:B------:R-:W-:Y:S01]  /*11bd0*/  F2FP.BF16.F32.PACK_AB R128, R129, R128 ;  /* 0x000000808180723e */ /* 0x000fe200000010ff */
[----:B------:R4:W-:Y:S01]  /*11be0*/  STS [R21+0x2400], R82 ;  /* 0x0024005215007388 */ /* 0x0009e20000000800 */
[----:B------:R-:W-:-:S02]  /*11bf0*/  F2FP.BF16.F32.PACK_AB R9, R9, R130 ;  /* 0x000000820909723e */ /* 0x000fc400000010ff */
[----:B------:R-:W-:Y:S01]  /*11c00*/  F2FP.BF16.F32.PACK_AB R5, R5, R100 ;  /* 0x000000640505723e */ /* 0x000fe200000010ff */
[----:B------:R4:W-:Y:S01]  /*11c10*/  STS [R17], R116 ;  /* 0x0000007411007388 */ /* 0x0009e20000000800 */
[----:B------:R-:W-:Y:S02]  /*11c20*/  F2FP.BF16.F32.PACK_AB R102, R103, R102 ;  /* 0x000000666766723e */ /* 0x000fe400000010ff */
[----:B------:R-:W-:Y:S01]  /*11c30*/  IADD3 R10, PT, PT, R10, R15, RZ ;  /* 0x0000000f0a0a7210 */ /* 0x000fe20007ffe0ff */
[----:B------:R4:W-:Y:S04]  /*11c40*/  STS [R17+0x400], R118 ;  /* 0x0004007611007388 */ /* 0x0009e80000000800 */
[----:B------:R4:W-:Y:S04]  /*11c50*/  STS [R13], R120 ;  /* 0x000000780d007388 */ /* 0x0009e80000000800 */
[----:B------:R4:W-:Y:S01]  /*11c60*/  STS [R13+0x400], R122 ;  /* 0x0004007a0d007388 */ /* 0x0009e20000000800 */
[----:B---3--:R-:W3:Y:S03]  /*11c70*/  @P5 LDC R19, c[0x0][0x458] ;  /* 0x00011600ff135b82 */ /* 0x008ee60000000800 */
[----:B------:R4:W-:Y:S04]  /*11c80*/  STS [R17+0x2000], R84 ;  /* 0x0020005411007388 */ /* 0x0009e80000000800 */
[----:B------:R4:W-:Y:S01]  /*11c90*/  STS [R17+0x2400], R86 ;  /* 0x0024005611007388 */ /* 0x0009e20000000800 */
[----:B-12---:R-:W-:Y:S05]  /*11ca0*/  BRA.U UP1, `(.L_x_1912) ;  /* 0x0000000101207547 */ /* 0x006fea000b800000 */
        /* <DEDUP_REMOVED lines=8> */
.L_x_1912:
[----:B------:R-:W1:Y:S01]  /*11d30*/  S2UR UR7, SR_CTAID.X ;  /* 0x00000000000779c3 */ /* 0x000e620000002500 */
[----:B------:R-:W-:Y:S01]  /*11d40*/  @P3 MUFU.LG2 R14, R14 ;  /* 0x0000000e000e3308 */ /* 0x000fe20000000c00 */
[----:B------:R-:W2:Y:S01]  /*11d50*/  S2R R12, SR_TID.X ;  /* 0x00000000000c7919 */ /* 0x000ea20000002100 */
[----:B------:R-:W-:Y:S01]  /*11d60*/  UIMAD UR10, UR4, UR10, URZ ;  /* 0x0000000a040a72a4 */ /* 0x000fe2000f8e02ff */
[----:B------:R-:W-:Y:S01]  /*11d70*/  BSSY.RECONVERGENT B0, `(.L_x_1913) ;  /* 0x000004e000007945 */ /* 0x000fe20003800200 */
[----:B------:R-:W-:Y:S01]  /*11d80*/  USEL UR18, UR18, URZ, UP0 ;  /* 0x000000ff12127287 */ /* 0x000fe20008000000 */
[----:B------:R-:W-:Y:S01]  /*11d90*/  STS [R13+0x2000], R88 ;  /* 0x002000580d007388 */ /* 0x000fe20000000800 */
[----:B------:R-:W-:Y:S01]  /*11da0*/  @!UP0 UIMAD UR10, UR19, UR5, UR10 ;  /* 0x00000005130a82a4 */ /* 0x000fe2000f8e020a */
[----:B------:R-:W5:Y:S01]  /*11db0*/  @P4 LDC R6, c[0x0][0x458] ;  /* 0x00011600ff064b82 */ /* 0x000f620000000800 */
[----:B------:R1:W2:Y:S01]  /*11dc0*/  @P2 MUFU.LG2 R8, R11 ;  /* 0x0000000b00082308 */ /* 0x0002a20000000c00 */
[----:B------:R2:W-:Y:S01]  /*11dd0*/  STS [R13+0x2400], R90 ;  /* 0x0024005a0d007388 */ /* 0x0005e20000000800 */
[----:B------:R-:W-:Y:S01]  /*11de0*/  USEL UR6, UR6, URZ, UP0 ;  /* 0x000000ff06067287 */ /* 0x000fe20008000000 */
[----:B------:R-:W-:-:S02]  /*11df0*/  MOV R16, 0x7f800000 ;  /* 0x7f80000000107802 */ /* 0x000fc40000000f00 */
[----:B------:R-:W-:Y:S02]  /*11e00*/  STS [R15], R124 ;  /* 0x0000007c0f007388 */ /* 0x000fe40000000800 */
[----:B----4-:R-:W4:Y:S02]  /*11e10*/  @P3 LDC R21, c[0x0][0x458] ;  /* 0x00011600ff153b82 */ /* 0x010f240000000800 */
[----:B------:R-:W-:Y:S04]  /*11e20*/  STS [R15+0x400], R126 ;  /* 0x0004007e0f007388 */ /* 0x000fe80000000800 */
[----:B------:R-:W-:Y:S02]  /*11e30*/  STS [R10], R128 ;  /* 0x000000800a007388 */ /* 0x000fe40000000800 */
[----:B------:R-:W4:Y:S01]  /*11e40*/  @P2 LDC R17, c[0x0][0x458] ;  /* 0x00011600ff112b82 */ /* 0x000f220000000800 */
[----:B-1----:R-:W-:Y:S01]  /*11e50*/  UIMAD UR7, UR7, UR11, URZ ;  /* 0x0000000b070772a4 */ /* 0x002fe2000f8e02ff */
[----:B------:R1:W-:Y:S01]  /*11e60*/  STS [R10+0x400], R9 ;  /* 0x000400090a007388 */ /* 0x0003e20000000800 */
[----:B------:R-:W-:-:S02]  /*11e70*/  MOV R11, 0x7f800000 ;  /* 0x7f800000000b7802 */ /* 0x000fc40000000f00 */
[----:B------:R-:W-:Y:S01]  /*11e80*/  USHF.L.U32 UR8, UR7, 0x7, URZ ;  /* 0x0000000707087899 */ /* 0x000fe200080006ff */
[----:B------:R-:W-:Y:S01]  /*11e90*/  STS [R15+0x2000], R96 ;  /* 0x002000600f007388 */ /* 0x000fe20000000800 */
[----:B------:R-:W-:Y:S02]  /*11ea0*/  USHF.R.S32.HI UR7, URZ, 0x1f, UR10 ;  /* 0x0000001fff077899 */ /* 0x000fe4000801140a */
[----:B------:R-:W-:Y:S01]  /*11eb0*/  USHF.R.S32.HI UR5, URZ, 0x1f, UR8 ;  /* 0x0000001fff057899 */ /* 0x000fe20008011408 */
[----:B------:R4:W-:Y:S01]  /*11ec0*/  STS [R15+0x2400], R98 ;  /* 0x002400620f007388 */ /* 0x0009e20000000800 */
[----:B------:R-:W-:Y:S01]  /*11ed0*/  UIADD3 UR18, UP1, UP0, UR8, UR18, UR10 ;  /* 0x0000001208127290 */ /* 0x000fe2000f83e00a */
[----:B--2---:R-:W-:Y:S02]  /*11ee0*/  MOV R13, 0x7f800000 ;  /* 0x7f800000000d7802 */ /* 0x004fe40000000f00 */
[----:B------:R2:W-:Y:S01]  /*11ef0*/  STS [R10+0x2000], R5 ;  /* 0x002000050a007388 */ /* 0x0005e20000000800 */
[----:B------:R-:W-:-:S03]  /*11f00*/  UIADD3.X UR5, UPT, UPT, UR5, UR6, UR7, UP1, UP0 ;  /* 0x0000000605057290 */ /* 0x000fc60008fe0407 */
[----:B------:R2:W-:Y:S01]  /*11f10*/  STS [R10+0x2400], R102 ;  /* 0x002400660a007388 */ /* 0x0005e20000000800 */
[----:B-1----:R-:W-:Y:S01]  /*11f20*/  @P5 FMUL.FTZ R9, R4, 0.69314718246459960938 ;  /* 0x3f31721804095820 */ /* 0x002fe20000410000 */
[----:B------:R-:W-:Y:S01]  /*11f30*/  @P4 FMUL.FTZ R4, R7, 0.69314718246459960938 ;  /* 0x3f31721807044820 */ /* 0x000fe20000410000 */
[----:B------:R-:W-:Y:S02]  /*11f40*/  @P2 FMUL.FTZ R7, R8, 0.69314718246459960938 ;  /* 0x3f31721808072820 */ /* 0x000fe40000410000 */
[----:B---3--:R-:W-:Y:S01]  /*11f50*/  @P5 FFMA.FTZ R13, R132, R19, R9 ;  /* 0x00000013840d5223 */ /* 0x008fe20000010009 */
[----:B-----5:R-:W-:Y:S01]  /*11f60*/  @P4 FFMA.FTZ R16, R3, R6, R4 ;  /* 0x0000000603104223 */ /* 0x020fe20000010004 */
[----:B----4-:R-:W-:Y:S01]  /*11f70*/  @P2 FFMA.FTZ R11, R0, R17, R7 ;  /* 0x00000011000b2223 */ /* 0x010fe20000010007 */
[----:B------:R-:W-:Y:S01]  /*11f80*/  MOV R15, 0x7f800000 ;  /* 0x7f800000000f7802 */ /* 0x000fe20000000f00 */
[----:B--2---:R-:W-:-:S04]  /*11f90*/  @P3 FMUL.FTZ R5, R14, 0.69314718246459960938 ;  /* 0x3f3172180e053820 */ /* 0x004fc80000410000 */
[----:B------:R-:W-:Y:S01]  /*11fa0*/  @P3 FFMA.FTZ R15, R2, R21, R5 ;  /* 0x00000015020f3223 */ /* 0x000fe20000010005 */
[----:B------:R-:W-:Y:S06]  /*11fb0*/  BAR.SYNC.DEFER_BLOCKING 0x0 ;  /* 0x0000000000007b1d */ /* 0x000fec0000010000 */
[----:B------:R-:W-:Y:S05]  /*11fc0*/  @P6 BRA `(.L_x_1914) ;  /* 0x0000000000a06947 */ /* 0x000fea0003800000 */
        /* <DEDUP_REMOVED lines=40> */
.L_x_1914:
[----:B------:R-:W-:Y:S05]  /*12250*/  BSYNC.RECONVERGENT B0 ;  /* 0x0000000000007941 */ /* 0x000fea0003800200 */
.L_x_1913:
[----:B-1----:R-:W2:Y:S01]  /*12260*/  LDL R22, [R1+0x48] ;  /* 0x0000480001167983 */ /* 0x002ea20000100800 */
[----:B------:R-:W1:Y:S01]  /*12270*/  LDCU UR5, c[0x0][0x440] ;  /* 0x00008800ff0577ac */ /* 0x000e620008000800 */
[----:B------:R-:W-:Y:S01]  /*12280*/  LEA.HI R8, R12, 0x10, RZ, 0x1d ;  /* 0x000000100c087811 */ /* 0x000fe200078fe8ff */
[----:B------:R-:W3:Y:S01]  /*12290*/  LDC.64 R2, c[0x0][0x410] ;  /* 0x00010400ff027b82 */ /* 0x000ee20000000a00 */
[----:B------:R-:W-:Y:S01]  /*122a0*/  IADD3 R14, P3, PT, R192, UR12, RZ ;  /* 0x0000000cc00e7c10 */ /* 0x000fe2000ff7e0ff */
[----:B------:R-:W4:Y:S01]  /*122b0*/  S2R R0, SR_TID.X ;  /* 0x0000000000007919 */ /* 0x000f220000002100 */
[C---:B------:R-:W-:Y:S01]  /*122c0*/  LEA.HI R11, R12.reuse, 0x30, RZ, 0x1d ;  /* 0x000000300c0b7811 */ /* 0x040fe200078fe8ff */
[----:B------:R-:W-:Y:S01]  /*122d0*/  UIMAD.WIDE.U32 UR20, UR20, 0x80, URZ ;  /* 0x00000080141478a5 */ /* 0x000fe2000f8e00ff */
[C---:B------:R-:W-:Y:S01]  /*122e0*/  LEA.HI R10, R12.reuse, 0x40, RZ, 0x1d ;  /* 0x000000400c0a7811 */ /* 0x040fe200078fe8ff */
[----:B------:R-:W-:Y:S01]  /*122f0*/  IMAD.X R15, RZ, RZ, UR9, P3 ;  /* 0x00000009ff0f7e24 */ /* 0x000fe200098e06ff */
[----:B------:R-:W-:Y:S01]  /*12300*/  LEA.HI R9, R12, 0x50, RZ, 0x1d ;  /* 0x000000500c097811 */ /* 0x000fe200078fe8ff */
[----:B------:R-:W-:Y:S01]  /*12310*/  BSSY.RECONVERGENT B0, `(.L_x_1915) ;  /* 0x000001d000007945 */ /* 0x000fe20003800200 */
[----:B-1----:R-:W-:-:S04]  /*12320*/  ISETP.GE.AND P1, PT, R192, UR5, PT ;  /* 0x00000005c0007c0c */ /* 0x002fc8000bf26270 */
[----:B------:R-:W-:Y:S02]  /*12330*/  ISETP.GE.OR P0, PT, R8, UR14, P1 ;  /* 0x0000000e08007c0c */ /* 0x000fe40008f06670 */
[----:B------:R-:W-:Y:S02]  /*12340*/  LEA.HI R8, R12, 0x20, RZ, 0x1d ;  /* 0x000000200c087811 */ /* 0x000fe400078fe8ff */
[----:B------:R-:W-:Y:S01]  /*12350*/  ISETP.GE.OR P5, PT, R11, UR14, P1 ;  /* 0x0000000e0b007c0c */ /* 0x000fe20008fa6670 */
[----:B---3--:R-:W-:Y:S01]  /*12360*/  IMAD.WIDE.U32 R14, R2, UR4, R14 ;  /* 0x00000004020e7c25 */ /* 0x008fe2000f8e000e */
[----:B------:R-:W-:Y:S02]  /*12370*/  ISETP.GE.OR P6, PT, R8, UR14, P1 ;  /* 0x0000000e08007c0c */ /* 0x000fe40008fc6670 */
[----:B------:R-:W-:Y:S01]  /*12380*/  ISETP.GE.OR P4, PT, R10, UR14, P1 ;  /* 0x0000000e0a007c0c */ /* 0x000fe20008f86670 */
[----:B------:R-:W-:Y:S01]  /*12390*/  IMAD R17, R3, UR4, R15 ;  /* 0x0000000403117c24 */ /* 0x000fe2000f8e020f */
[----:B------:R-:W-:-:S02]  /*123a0*/  ISETP.GE.OR P3, PT, R9, UR14, P1 ;  /* 0x0000000e09007c0c */ /* 0x000fc40008f66670 */
[----:B------:R-:W-:Y:S02]  /*123b0*/  ISETP.GE.OR P2, PT, R191, UR14, P1 ;  /* 0x0000000ebf007c0c */ /* 0x000fe40008f46670 */
[----:B----4-:R-:W-:Y:S02]  /*123c0*/  SHF.R.U32.HI R2, RZ, 0x3, R0 ;  /* 0x00000003ff027819 */ /* 0x010fe40000011600 */
[C---:B------:R-:W-:Y:S02]  /*123d0*/  LEA.HI R0, R12.reuse, 0x60, RZ, 0x1d ;  /* 0x000000600c007811 */ /* 0x040fe400078fe8ff */
[----:B------:R-:W-:Y:S02]  /*123e0*/  LEA.HI R12, R12, 0x70, RZ, 0x1d ;  /* 0x000000700c0c7811 */ /* 0x000fe400078fe8ff */
        /* <DEDUP_REMOVED lines=15> */
.L_x_1916:
[----:B------:R-:W-:Y:S05]  /*124e0*/  BSYNC.RECONVERGENT B0 ;  /* 0x0000000000007941 */ /* 0x000fea0003800200 */
.L_x_1915:
        /* <DEDUP_REMOVED lines=18> */
.L_x_1918:
[----:B------:R-:W-:Y:S05]  /*12610*/  BSYNC.RECONVERGENT B0 ;  /* 0x0000000000007941 */ /* 0x000fea0003800200 */
.L_x_1917:
        /* <DEDUP_REMOVED lines=16> */
.L_x_1920:
[----:B------:R-:W-:Y:S05]  /*12720*/  BSYNC.RECONVERGENT B0 ;  /* 0x0000000000007941 */ /* 0x000fea0003800200 */
.L_x_1919:
        /* <DEDUP_REMOVED lines=16> */
.L_x_1922:
[----:B------:R-:W-:Y:S05]  /*12830*/  BSYNC.RECONVERGENT B0 ;  /* 0x0000000000007941 */ /* 0x000fea0003800200 */
.L_x_1921:
        /* <DEDUP_REMOVED lines=16> */
.L_x_1924:
[----:B------:R-:W-:Y:S05]  /*12940*/  BSYNC.RECONVERGENT B0 ;  /* 0x0000000000007941 */ /* 0x000fea0003800200 */
.L_x_1923:
        /* <DEDUP_REMOVED lines=16> */
.L_x_1926:
[----:B------:R-:W-:Y:S05]  /*12a50*/  BSYNC.RECONVERGENT B0 ;  /* 0x0000000000007941 */ /* 0x000fea0003800200 */
.L_x_1925:
        /* <DEDUP_REMOVED lines=16> */
.L_x_1928:
[----:B------:R-:W-:Y:S05]  /*12b60*/  BSYNC.RECONVERGENT B0 ;  /* 0x0000000000007941 */ /* 0x000fea0003800200 */
.L_x_1927:
        /* <DEDUP_REMOVED lines=15> */
.L_x_1929:
        /* <DEDUP_REMOVED lines=10> */
.L_x_2709:


//--------------------- .text._ZN5flash16flash_fwd_kernelI23Flash_fwd_kernel_traitsILi64ELi128ELi64ELi4ELb0ELb0EN7cutlass10bfloat16_tE19Flash_kernel_traitsILi64ELi128ELi64ELi4ES3_EELb0ELb0ELb0ELb1ELb0ELb0ELb1ELb0EEEvNS_16Flash_fwd_paramsE --------------------------
	.section	.text._ZN5flash16flash_fwd_kernelI23Flash_fwd_kernel_traitsILi64ELi128ELi64ELi4ELb0ELb0EN7cutlass10bfloat16_tE19Flash_kernel_traitsILi64ELi128ELi64ELi4ES3_EELb0ELb0ELb0ELb1ELb0ELb0ELb1ELb0EEEvNS_16Flash_fwd_paramsE,"ax",@progbits
	.align	128
        .global         _ZN5flash16flash_fwd_kernelI23Flash_fwd_kernel_traitsILi64ELi128ELi64ELi4ELb0ELb0EN7cutlass10bfloat16_tE19Flash_kernel_traitsILi64ELi128ELi64ELi4ES3_EELb0ELb0ELb0ELb1ELb0ELb0ELb1ELb0EEEvNS_16Flash_fwd_paramsE
        .type           _ZN5flash16flash_fwd_kernelI23Flash_fwd_kernel_traitsILi64ELi128ELi64ELi4ELb0ELb0EN7cutlass10bfloat16_tE19Flash_kernel_traitsILi64ELi128ELi64ELi4ES3_EELb0ELb0ELb0ELb1ELb0ELb0ELb1ELb0EEEvNS_16Flash_fwd_paramsE,@function
        .size           _ZN5flash16flash_fwd_kernelI23Flash_fwd_kernel_traitsILi64ELi128ELi64ELi4ELb0ELb0EN7cutlass10bfloat16_tE19Flash_kernel_traitsILi64ELi128ELi64ELi4ES3_EELb0ELb0ELb0ELb1ELb0ELb0ELb1ELb0EEEvNS_16Flash_fwd_paramsE,(.L_x_2710 - _ZN5flash16flash_fwd_kernelI23Flash_fwd_kernel_traitsILi64ELi128ELi64ELi4ELb0ELb0EN7cutlass10bfloat16_tE19Flash_kernel_traitsILi64ELi128ELi64ELi4ES3_EELb0ELb0ELb0ELb1ELb0ELb0ELb1ELb0EEEvNS_16Flash_fwd_paramsE)
        .other          _ZN5flash16flash_fwd_kernelI23Flash_fwd_kernel_traitsILi64ELi128ELi64ELi4ELb0ELb0EN7cutlass10bfloat16_tE19Flash_kernel_traitsILi64ELi128ELi64ELi4ES3_EELb0ELb0ELb0ELb1ELb0ELb0ELb1ELb0EEEvNS_16Flash_fwd_paramsE,@"STO_CUDA_ENTRY STV_DEFAULT"
_ZN5flash16flash_fwd_kernelI23Flash_fwd_kernel_traitsILi64ELi128ELi64ELi4ELb0ELb0EN7cutlass10bfloat16_tE19Flash_kernel_traitsILi64ELi128ELi64ELi4ES3_EELb0ELb0ELb0ELb1ELb0ELb0ELb1ELb0EEEvNS_16Flash_fwd_paramsE:
.text._ZN5flash16flash_fwd_kernelI23Flash_fwd_kernel_traitsILi64ELi128ELi64ELi4ELb0ELb0EN7cutlass10bfloat16_tE19Flash_kernel_traitsILi64ELi128ELi64ELi4ES3_EELb0ELb0ELb0ELb1ELb0ELb0ELb1ELb0EEEvNS_16Flash_fwd_paramsE:
[----:B------:R-:W-:Y:S01]  /*0000*/  LDC R1, c[0x0][0x37c] ;  /* 0x0000df00ff017b82 */ /* 0x000fe20000000800 */
[----:B------:R-:W1:Y:S01]  /*0010*/  S2R R214, SR_CTAID.Y ;  /* 0x0000000000d67919 */ /* 0x000e620000002600 */
[----:B------:R-:W2:Y:S06]  /*0020*/  LDCU.64 UR8, c[0x0][0x460] ;  /* 0x00008c00ff0877ac */ /* 0x000eac0008000a00 */
[----:B------:R-:W1:Y:S01]  /*0030*/  LDC.64 R14, c[0x0][0x460] ;  /* 0x00011800ff0e7b82 */ /* 0x000e620000000a00 */
[----:B------:R-:W-:Y:S01]  /*0040*/  IMAD.MOV.U32 R213, RZ, RZ, -0x1 ;  /* 0xffffffffffd57424 */ /* 0x000fe200078e00ff */
[----:B------:R-:W3:Y:S01]  /*0050*/  LDCU.64 UR18, c[0x0][0x358] ;  /* 0x00006b00ff1277ac */ /* 0x000ee20008000a00 */
[----:B------:R-:W4:Y:S05]  /*0060*/  LDCU.64 UR6, c[0x0][0x470] ;  /* 0x00008e00ff0677ac */ /* 0x000f2a0008000a00 */
[----:B------:R-:W3:Y:S01]  /*0070*/  LDC.64 R4, c[0x0][0x468] ;  /* 0x00011a00ff047b82 */ /* 0x000ee20000000a00 */
[----:B------:R-:W4:Y:S01]  /*0080*/  LDCU.64 UR4, c[0x0][0x478] ;  /* 0x00008f00ff0477ac */ /* 0x000f220008000a00 */
[----:B--2---:R-:W-:-:S02]  /*0090*/  ISETP.NE.U32.AND P1, PT, RZ, UR8, PT ;  /* 0x00000008ff007c0c */ /* 0x004fc4000bf25070 */
[----:B------:R-:W-:Y:S02]  /*00a0*/  ISETP.NE.U32.AND P0, PT, RZ, UR8, PT ;  /* 0x00000008ff007c0c */ /* 0x000fe4000bf05070 */
[----:B------:R-:W-:Y:S02]  /*00b0*/  ISETP.NE.AND.EX P1, PT, RZ, UR9, PT, P1 ;  /* 0x00000009ff007c0c */ /* 0x000fe4000bf25310 */
[----:B------:R-:W-:Y:S02]  /*00c0*/  ISETP.NE.AND.EX P0, PT, RZ, UR9, PT, P0 ;  /* 0x00000009ff007c0c */ /* 0x000fe4000bf05300 */
[----:B----4-:R-:W-:Y:S02]  /*00d0*/  ISETP.NE.U32.AND P4, PT, RZ, UR6, PT ;  /* 0x00000006ff007c0c */ /* 0x010fe4000bf85070 */
[----:B------:R-:W-:Y:S01]  /*00e0*/  ISETP.NE.U32.AND P2, PT, RZ, UR4, PT ;  /* 0x00000004ff007c0c */ /* 0x000fe2000bf45070 */
[----:B-1----:R-:W-:Y:S01]  /*00f0*/  IMAD.WIDE.U32 R14, R214, 0x4, R14 ;  /* 0x00000004d60e7825 */ /* 0x002fe200078e000e */
[----:B------:R-:W-:-:S02]  /*0100*/  ISETP.NE.AND.EX P4, PT, RZ, UR7, PT, P4 ;  /* 0x00000007ff007c0c */ /* 0x000fc4000bf85340 */
[----:B------:R-:W-:Y:S01]  /*0110*/  ISETP.NE.AND.EX P2, PT, RZ, UR5, PT, P2 ;  /* 0x00000005ff007c0c */ /* 0x000fe2000bf45320 */
[----:B------:R-:W-:Y:S02]  /*0120*/  IMAD.SHL.U32 R13, R214, 0x4, RZ ;  /* 0x00000004d60d7824 */ /* 0x000fe400078e00ff */
[----:B---3--:R-:W2:Y:S01]  /*0130*/  @P1 LDG.E R213, desc[UR18][R14.64] ;  /* 0x000000120ed51981 */ /* 0x008ea2000c1e1900 */
[----:B------:R-:W-:-:S03]  /*0140*/  SHF.R.U32.HI R0, RZ, 0x1e, R214 ;  /* 0x0000001eff007819 */ /* 0x000fc600000116d6 */
[----:B------:R-:W2:Y:S01]  /*0150*/  @P0 LDG.E R10, desc[UR18][R14.64+0x4] ;  /* 0x000004120e0a0981 */ /* 0x000ea2000c1e1900 */
[----:B------:R-:W-:-:S03]  /*0160*/  IMAD.MOV.U32 R6, RZ, RZ, RZ ;  /* 0x000000ffff067224 */ /* 0x000fc600078e00ff */
[C---:B------:R-:W-:Y:S02]  /*0170*/  @P4 IADD3 R2, P3, PT, R13.reuse, UR6, RZ ;  /* 0x000000060d024c10 */ /* 0x040fe4000ff7e0ff */
[----:B------:R-:W-:Y:S02]  /*0180*/  @P2 IADD3 R8, P1, PT, R13, UR4, RZ ;  /* 0x000000040d082c10 */ /* 0x000fe4000ff3e0ff */
[C---:B------:R-:W-:Y:S02]  /*0190*/  @P4 IADD3.X R3, PT, PT, R0.reuse, UR7, RZ, P3, !PT ;  /* 0x0000000700034c10 */ /* 0x040fe40009ffe4ff */
[----:B------:R-:W-:-:S03]  /*01a0*/  @P2 IADD3.X R9, PT, PT, R0, UR5, RZ, P1, !PT ;  /* 0x0000000500092c10 */ /* 0x000fc60008ffe4ff */
[----:B------:R1:W3:Y:S04]  /*01b0*/  @P4 LDG.E R6, desc[UR18][R2.64] ;  /* 0x0000001202064981 */ /* 0x0002e8000c1e1900 */
[----:B------:R4:W3:Y:S01]  /*01c0*/  @P2 LDG.E R133, desc[UR18][R8.64] ;  /* 0x0000001208852981 */ /* 0x0008e2000c1e1900 */
[----:B------:R-:W1:Y:S01]  /*01d0*/  LDCU.U8 UR4, c[0x0][0x532] ;  /* 0x0000a640ff0477ac */ /* 0x000e620008000000 */
[----:B------:R-:W-:Y:S01]  /*01e0*/  ISETP.EQ.U32.AND P3, PT, R4, RZ, PT ;  /* 0x000000ff0400720c */ /* 0x000fe20003f62070 */
[----:B------:R-:W2:Y:S01]  /*01f0*/  @!P0 LDC R138, c[0x0][0x434] ;  /* 0x00010d00ff8a8b82 */ /* 0x000ea20000000800 */
[----:B------:R-:W-:Y:S01]  /*0200*/  IADD3 R12, P1, PT, R13, R4, RZ ;  /* 0x000000040d0c7210 */ /* 0x000fe20007f3e0ff */
[----:B------:R-:W-:-:S04]  /*0210*/  IMAD.MOV.U32 R7, RZ, RZ, -0x1 ;  /* 0xffffffffff077424 */ /* 0x000fc800078e00ff */
[----:B------:R-:W-:Y:S02]  /*0220*/  IMAD.X R13, R0, 0x1, R5, P1 ;  /* 0x00000001000d7824 */ /* 0x000fe400008e0605 */
[----:B------:R-:W2:Y:S01]  /*0230*/  @!P2 LDC R0, c[0x0][0x43c] ;  /* 0x00010f00ff00ab82 */ /* 0x000ea20000000800 */
[----:B-1----:R-:W-:-:S07]  /*0240*/  ISETP.NE.AND P4, PT, RZ, UR4, PT ;  /* 0x00000004ff007c0c */ /* 0x002fce000bf85270 */
[----:B------:R-:W1:Y:S01]  /*0250*/  @!P2 LDC.64 R2, c[0x0][0x488] ;  /* 0x00012200ff02ab82 */ /* 0x000e620000000a00 */
[----:B------:R-:W-:-:S13]  /*0260*/  ISETP.EQ.OR.EX P3, PT, R5, RZ, !P4, P3 ;  /* 0x000000ff0500720c */ /* 0x000fda0006762730 */
[----:B------:R1:W5:Y:S01]  /*0270*/  @!P3 LDG.E R7, desc[UR18][R12.64] ;  /* 0x000000120c07b981 */ /* 0x000362000c1e1900 */
[----:B------:R-:W-:Y:S01]  /*0280*/  ISETP.NE.U32.AND P3, PT, R4, RZ, PT ;  /* 0x000000ff0400720c */ /* 0x000fe20003f65070 */
[----:B------:R-:W1:Y:S03]  /*0290*/  S2UR UR17, SR_CTAID.X ;  /* 0x00000000001179c3 */ /* 0x000e660000002500 */
[----:B------:R-:W-:Y:S01]  /*02a0*/  ISETP.NE.AND.EX P3, PT, R5, RZ, PT, P3 ;  /* 0x000000ff0500720c */ /* 0x000fe20003f65330 */
[----:B----4-:R-:W4:Y:S01]  /*02b0*/  S2R R8, SR_CTAID.Z ;  /* 0x0000000000087919 */ /* 0x010f220000002700 */
[----:B------:R-:W2:Y:S01]  /*02c0*/  S2R R129, SR_TID.X ;  /* 0x0000000000817919 */ /* 0x000ea20000002100 */
[----:B-1----:R-:W-:Y:S01]  /*02d0*/  USHF.L.U32 UR16, UR17, 0x7, URZ ;  /* 0x0000000711107899 */ /* 0x002fe200080006ff */
[----:B--2---:R-:W-:Y:S01]  /*02e0*/  @P0 IMAD.IADD R138, R10, 0x1, -R213 ;  /* 0x000000010a8a0824 */ /* 0x004fe200078e0ad5 */
[----:B------:R-:W-:-:S04]  /*02f0*/  @!P2 ISETP.NE.U32.AND P0, PT, R2, RZ, PT ;  /* 0x000000ff0200a20c */ /* 0x000fc80003f05070 */
[----:B------:R-:W-:-:S04]  /*0300*/  @!P2 ISETP.NE.AND.EX P0, PT, R3, RZ, PT, P0 ;  /* 0x000000ff0300a20c */ /* 0x000fc80003f05300 */
[----:B------:R-:W-:Y:S02]  /*0310*/  @!P2 SEL R3, R0, RZ, P0 ;  /* 0x000000ff0003a207 */ /* 0x000fe40000000000 */
[----:B------:R-:W1:Y:S01]  /*0320*/  @!P3 LDC R0, c[0x0][0x438] ;  /* 0x00010e00ff00bb82 */ /* 0x000e620000000800 */
[----:B------:R-:W-:Y:S01]  /*0330*/  ISETP.GT.AND P1, PT, R138, UR16, PT ;  /* 0x000000108a007c0c */ /* 0x000fe2000bf24270 */
[----:B---3--:R-:W-:Y:S01]  /*0340*/  @P2 IMAD.IADD R133, R133, 0x1, -R6 ;  /* 0x0000000185852824 */ /* 0x008fe200078e0a06 */
[----:B----4-:R-:W-:Y:S11]  /*0350*/  @!P3 BRA `(.L_x_1930) ;  /* 0x00000000000cb947 */ /* 0x010ff60003800000 */
[----:B-1----:R-:W2:Y:S02]  /*0360*/  @P4 LDG.E R0, desc[UR18][R12.64+0x4] ;  /* 0x000004120c004981 */ /* 0x002ea4000c1e1900 */
[----:B--2--5:R-:W-:-:S06]  /*0370*/  @P4 IADD3 R0, PT, PT, R0, -R7, RZ ;  /* 0x8000000700004210 */ /* 0x024fcc0007ffe0ff */
[----:B------:R2:W5:Y:S02]  /*0380*/  @!P4 LDG.E R0, desc[UR18][R12.64] ;  /* 0x000000120c00c981 */ /* 0x000564000c1e1900 */
.L_x_1930:
[----:B-1---5:R-:W-:Y:S01]  /*0390*/  @!P2 IADD3 R133, PT, PT, R3, R0, -R6 ;  /* 0x000000000385a210 */ /* 0x022fe20007ffe806 */
[----:B------:R-:W-:Y:S06]  /*03a0*/  @!P1 EXIT ;  /* 0x000000000000994d */ /* 0x000fec0003800000 */
[----:B------:R-:W-:-:S13]  /*03b0*/  ISETP.GT.AND P0, PT, R133, RZ, PT ;  /* 0x000000ff8500720c */ /* 0x000fda0003f04270 */
[----:B------:R-:W-:Y:S05]  /*03c0*/  @P0 BRA `(.L_x_1931) ;  /* 0x0000001000880947 */ /* 0x000fea0003800000 */
[----:B------:R-:W1:Y:S01]  /*03d0*/  LDC.U8 R0, c[0x0][0x549] ;  /* 0x00015240ff007b82 */ /* 0x000e620000000000 */
[----:B------:R-:W-:-:S07]  /*03e0*/  ISETP.NE.AND P1, PT, R213, -0x1, PT ;  /* 0xffffffffd500780c */ /* 0x000fce0003f25270 */
[----:B------:R-:W3:Y:S08]  /*03f0*/  LDC.U8 R10, c[0x0][0x548] ;  /* 0x00015200ff0a7b82 */ /* 0x000ef00000000000 */
[----:B------:R-:W4:Y:S01]  /*0400*/  LDC R11, c[0x0][0x434] ;  /* 0x00010d00ff0b7b82 */ /* 0x000f220000000800 */
[----:B-1----:R-:W-:-:S07]  /*0410*/  ISETP.NE.AND P0, PT, R0, RZ, PT ;  /* 0x000000ff0000720c */ /* 0x002fce0003f05270 */
[----:B------:R-:W1:Y:S01]  /*0420*/  @!P1 LDC.64 R6, c[0x0][0x400] ;  /* 0x00010000ff069b82 */ /* 0x000e620000000a00 */
[----:B---3--:R-:W-:-:S07]  /*0430*/  ISETP.NE.AND P3, PT, R10, RZ, !P0 ;  /* 0x000000ff0a00720c */ /* 0x008fce0004765270 */
[----:B------:R-:W3:Y:S01]  /*0440*/  @P1 LDC.64 R4, c[0x0][0x408] ;  /* 0x00010200ff041b82 */ /* 0x000ee20000000a00 */
[----:B--2---:R-:W-:-:S07]  /*0450*/  @P0 IMAD.MOV.U32 R12, RZ, RZ, 0x1 ;  /* 0x00000001ff0c0424 */ /* 0x004fce00078e00ff */
[----:B------:R-:W2:Y:S08]  /*0460*/  @P0 LDC.64 R2, c[0x0][0x430] ;  /* 0x00010c00ff020b82 */ /* 0x000eb00000000a00 */
[----:B------:R-:W1:Y:S01]  /*0470*/  @P0 LDC R0, c[0x0][0x430] ;  /* 0x00010c00ff000b82 */ /* 0x000e620000000800 */
[----:B--2---:R-:W-:Y:S01]  /*0480*/  @P0 IMAD R3, R2, R3, RZ ;  /* 0x0000000302030224 */ /* 0x004fe200078e02ff */
[----:B---34-:R-:W-:Y:S06]  /*0490*/  @P0 BRA `(.L_x_1932) ;  /* 0x0000000000280947 */ /* 0x018fec0003800000 */
        /* <DEDUP_REMOVED lines=10> */
.L_x_1932:
[----:B------:R-:W2:Y:S01]  /*0540*/  LDCU UR6, c[0x0][0x440] ;  /* 0x00008800ff0677ac */ /* 0x000ea20008000800 */
[----:B-1----:R-:W-:Y:S01]  /*0550*/  @!P1 IMAD.WIDE.U32 R16, R214, R6, RZ ;  /* 0x00000006d6109225 */ /* 0x002fe200078e00ff */
[----:B------:R-:W-:Y:S01]  /*0560*/  IADD3 R138, PT, PT, R138, -UR16, RZ ;  /* 0x800000108a8a7c10 */ /* 0x000fe2000fffe0ff */
[----:B------:R-:W-:Y:S01]  /*0570*/  BSSY.RECONVERGENT B0, `(.L_x_1933) ;  /* 0x000002d000007945 */ /* 0x000fe20003800200 */
[----:B------:R-:W1:Y:S01]  /*0580*/  LDCU.64 UR4, c[0x0][0x410] ;  /* 0x00008200ff0477ac */ /* 0x000e620008000a00 */
[C---:B------:R-:W-:Y:S01]  /*0590*/  @P1 IMAD.WIDE.U32 R14, R213.reuse, R4, RZ ;  /* 0x00000004d50e1225 */ /* 0x040fe200078e00ff */
[----:B------:R-:W-:Y:S01]  /*05a0*/  ISETP.NE.AND P0, PT, R213, -0x1, PT ;  /* 0xffffffffd500780c */ /* 0x000fe20003f05270 */
[----:B------:R-:W-:Y:S02]  /*05b0*/  UIMAD.WIDE.U32 UR8, UR17, 0x80, URZ ;  /* 0x00000080110878a5 */ /* 0x000fe4000f8e00ff */
[----:B------:R-:W-:Y:S01]  /*05c0*/  IMAD.SHL.U32 R6, R129, 0x8, RZ ;  /* 0x0000000881067824 */ /* 0x000fe200078e00ff */
[----:B------:R-:W-:Y:S01]  /*05d0*/  SHF.R.U32.HI R129, RZ, 0x3, R129 ;  /* 0x00000003ff817819 */ /* 0x000fe20000011681 */
[----:B------:R-:W-:-:S02]  /*05e0*/  @!P1 IMAD R2, R214, R7, R17 ;  /* 0x00000007d6029224 */ /* 0x000fc400078e0211 */
[----:B------:R-:W-:Y:S02]  /*05f0*/  @!P1 IMAD.MOV.U32 R4, RZ, RZ, R16 ;  /* 0x000000ffff049224 */ /* 0x000fe400078e0010 */
[----:B------:R-:W-:Y:S01]  /*0600*/  @P1 IMAD R2, R213, R5, R15 ;  /* 0x00000005d5021224 */ /* 0x000fe200078e020f */
[----:B------:R-:W-:Y:S01]  /*0610*/  LOP3.LUT R5, R6, 0x38, RZ, 0xc0, !PT ;  /* 0x0000003806057812 */ /* 0x000fe200078ec0ff */
[----:B------:R-:W-:Y:S02]  /*0620*/  @P1 IMAD.MOV.U32 R4, RZ, RZ, R14 ;  /* 0x000000ffff041224 */ /* 0x000fe400078e000e */
[----:B----4-:R-:W-:Y:S01]  /*0630*/  IMAD R3, R8, R3, RZ ;  /* 0x0000000308037224 */ /* 0x010fe200078e02ff */
[----:B--2---:R-:W-:Y:S01]  /*0640*/  ISETP.GE.AND P2, PT, R5, UR6, PT ;  /* 0x0000000605007c0c */ /* 0x004fe2000bf46270 */
[----:B------:R-:W-:Y:S01]  /*0650*/  VIADD R7, R129, 0x10 ;  /* 0x0000001081077836 */ /* 0x000fe20000000000 */
[C---:B------:R-:W-:Y:S01]  /*0660*/  IADD3 R10, P4, PT, R5.reuse, R4, RZ ;  /* 0x00000004050a7210 */ /* 0x040fe20007f9e0ff */
[C---:B------:R-:W-:Y:S01]  /*0670*/  @!P3 IMAD R3, R214.reuse, R12, R3 ;  /* 0x0000000cd603b224 */ /* 0x040fe200078e0203 */
[----:B------:R-:W-:Y:S01]  /*0680*/  ISETP.NE.AND P1, PT, R5, RZ, PT ;  /* 0x000000ff0500720c */ /* 0x000fe20003f25270 */
[----:B------:R-:W-:Y:S01]  /*0690*/  IMAD R214, R214, R11, RZ ;  /* 0x0000000bd6d67224 */ /* 0x000fe200078e02ff */
[----:B------:R-:W-:Y:S01]  /*06a0*/  IADD3.X R11, PT, PT, RZ, R2, RZ, P4, !PT ;  /* 0x00000002ff0b7210 */ /* 0x000fe200027fe4ff */
[C---:B------:R-:W-:Y:S01]  /*06b0*/  VIADD R9, R129.reuse, 0x20 ;  /* 0x0000002081097836 */ /* 0x040fe20000000000 */
[CC--:B------:R-:W-:Y:S01]  /*06c0*/  ISETP.GE.OR P4, PT, R129.reuse, R138.reuse, P2 ;  /* 0x0000008a8100720c */ /* 0x0c0fe20001786670 */
[----:B------:R-:W-:Y:S01]  /*06d0*/  IMAD R12, R0, UR16, RZ ;  /* 0x00000010000c7c24 */ /* 0x000fe2000f8e02ff */
[----:B------:R-:W-:Y:S01]  /*06e0*/  SEL R214, R214, R213, !P0 ;  /* 0x000000d5d6d67207 */ /* 0x000fe20004000000 */
[----:B-1----:R-:W-:Y:S01]  /*06f0*/  IMAD.WIDE.U32 R10, R8, UR4, R10 ;  /* 0x00000004080a7c25 */ /* 0x002fe2000f8e000a */
[----:B------:R-:W-:-:S02]  /*0700*/  ISETP.GE.OR P5, PT, R129, R138, P1 ;  /* 0x0000008a8100720c */ /* 0x000fc40000fa6670 */
[----:B------:R-:W-:Y:S01]  /*0710*/  SHF.R.S32.HI R4, RZ, 0x1f, R214 ;  /* 0x0000001fff047819 */ /* 0x000fe200000114d6 */
[----:B------:R-:W-:Y:S01]  /*0720*/  IMAD R15, R8, UR5, R11 ;  /* 0x00000005080f7c24 */ /* 0x000fe2000f8e020b */
[----:B------:R-:W-:Y:S02]  /*0730*/  SEL R6, R214, RZ, P3 ;  /* 0x000000ffd6067207 */ /* 0x000fe40001800000 */
        /* <DEDUP_REMOVED lines=16> */
.L_x_1934:
[----:B------:R-:W-:Y:S05]  /*0840*/  BSYNC.RECONVERGENT B0 ;  /* 0x0000000000007941 */ /* 0x000fea0003800200 */
.L_x_1933:
        /* <DEDUP_REMOVED lines=17> */
.L_x_1936:
[----:B------:R-:W-:Y:S05]  /*0960*/  BSYNC.RECONVERGENT B0 ;  /* 0x0000000000007941 */ /* 0x000fea0003800200 */
.L_x_1935:
        /* <DEDUP_REMOVED lines=17> */
.L_x_1938:
[----:B------:R-:W-:Y:S05]  /*0a80*/  BSYNC.RECONVERGENT B0 ;  /* 0x0000000000007941 */ /* 0x000fea0003800200 */
.L_x_1937:
[----:B------:R-:W-:Y:S01]  /*0a90*/  BSSY.RECONVERGENT B0, `(.L_x_1939) ;  /* 0x0000011000007945 */ /* 0x000fe20003800200 */
[----:B------:R-:W-:Y:S02]  /*0aa0*/  ISETP.GE.OR P4, PT, R21, R138, P2 ;  /* 0x0000008a1500720c */ /* 0x000fe40001786670 */
[----:B--23--:R-:W-:Y:S01]  /*0ab0*/  IADD3 R19, PT, PT, R129, 0x50, RZ ;  /* 0x0000005081137810 */ /* 0x00cfe20007ffe0ff */
        /* <DEDUP_REMOVED lines=14> */
.L_x_1940:
[----:B------:R-:W-:Y:S05]  /*0ba0*/  BSYNC.RECONVERGENT B0 ;  /* 0x0000000000007941 */ /* 0x000fea0003800200 */
.L_x_1939:
[----:B------:R-:W-:Y:S01]  /*0bb0*/  BSSY.RECONVERGENT B0, `(.L_x_1941) ;  /* 0x0000012000007945 */ /* 0x000fe20003800200 */
[----:B------:R-:W-:Y:S01]  /*0bc0*/  ISETP.GE.OR P3, PT, R19, R138, P2 ;  /* 0x0000008a1300720c */ /* 0x000fe20001766670 */
[C---:B------:R-:W-:Y:S01]  /*0bd0*/  VIADD R17, R129.reuse, 0x60 ;  /* 0x0000006081117836 */ /* 0x040fe20000000000 */
[----:B------:R-:W-:Y:S01]  /*0be0*/  IADD3 R13, PT, PT, R129, 0x70, RZ ;  /* 0x00000070810d7810 */ /* 0x000fe20007ffe0ff */
[----:B------:R-:W-:Y:S05]  /*0bf0*/  @P4 BRA `(.L_x_1942) ;  /* 0x0000000000344947 */ /* 0x000fea0003800000 */
[----:B------:R-:W3:Y:S01]  /*0c00*/  LDCU.64 UR6, c[0x0][0x408] ;  /* 0x00008100ff0677ac */ /* 0x000ee20008000a00 */
[----:B-1----:R-:W-:Y:S01]  /*0c10*/  IADD3 R5, P4, PT, R8, 0x40, RZ ;  /* 0x0000004008057810 */ /* 0x002fe20007f9e0ff */
[----:B--2---:R-:W-:Y:S01]  /*0c20*/  IMAD.MOV.U32 R24, RZ, RZ, R10 ;  /* 0x000000ffff187224 */ /* 0x004fe200078e000a */
        /* <DEDUP_REMOVED lines=10> */
.L_x_1942:
[----:B------:R-:W-:Y:S05]  /*0cd0*/  BSYNC.RECONVERGENT B0 ;  /* 0x0000000000007941 */ /* 0x000fea0003800200 */
.L_x_1941:
[----:B------:R-:W-:Y:S01]  /*0ce0*/  BSSY.RECONVERGENT B0, `(.L_x_1943) ;  /* 0x0000011000007945 */ /* 0x000fe20003800200 */
[-C--:B------:R-:W-:Y:S02]  /*0cf0*/  ISETP.GE.OR P4, PT, R17, R138.reuse, P2 ;  /* 0x0000008a1100720c */ /* 0x080fe40001786670 */
[----:B------:R-:W-:Y:S01]  /*0d00*/  ISETP.GE.OR P2, PT, R13, R138, P2 ;  /* 0x0000008a0d00720c */ /* 0x000fe20001746670 */
[----:B------:R-:W-:-:S12]  /*0d10*/  @P3 BRA `(.L_x_1944) ;  /* 0x0000000000343947 */ /* 0x000fd80003800000 */
[----:B------:R-:W4:Y:S01]  /*0d20*/  LDCU.64 UR6, c[0x0][0x408] ;  /* 0x00008100ff0677ac */ /* 0x000f220008000a00 */
[----:B-1----:R-:W-:Y:S01]  /*0d30*/  IADD3 R5, P3, PT, R8, 0x50, RZ ;  /* 0x0000005008057810 */ /* 0x002fe20007f7e0ff */
[----:B--2---:R-:W-:Y:S01]  /*0d40*/  IMAD.MOV.U32 R24, RZ, RZ, R10 ;  /* 0x000000ffff187224 */ /* 0x004fe200078e000a */
        /* <DEDUP_REMOVED lines=10> */
.L_x_1944:
[----:B------:R-:W-:Y:S05]  /*0df0*/  BSYNC.RECONVERGENT B0 ;  /* 0x0000000000007941 */ /* 0x000fea0003800200 */
.L_x_1943:
[----:B------:R-:W-:Y:S04]  /*0e00*/  BSSY.RECONVERGENT B0, `(.L_x_1945) ;  /* 0x000000f000007945 */ /* 0x000fe80003800200 */
[----:B------:R-:W-:Y:S05]  /*0e10*/  @P4 BRA `(.L_x_1946) ;  /* 0x0000000000344947 */ /* 0x000fea0003800000 */
[----:B------:R-:W5:Y:S01]  /*0e20*/  LDCU.64 UR6, c[0x0][0x408] ;  /* 0x00008100ff0677ac */ /* 0x000f620008000a00 */
[----:B-1----:R-:W-:Y:S01]  /*0e30*/  IADD3 R5, P3, PT, R8, 0x60, RZ ;  /* 0x0000006008057810 */ /* 0x002fe20007f7e0ff */
[----:B--2---:R-:W-:Y:S01]  /*0e40*/  IMAD.MOV.U32 R24, RZ, RZ, R10 ;  /* 0x000000ffff187224 */ /* 0x004fe200078e000a */
        /* <DEDUP_REMOVED lines=10> */
.L_x_1946:
[----:B------:R-:W-:Y:S05]  /*0ef0*/  BSYNC.RECONVERGENT B0 ;  /* 0x0000000000007941 */ /* 0x000fea0003800200 */
.L_x_1945:
        /* <DEDUP_REMOVED lines=17> */
.L_x_1948:
[----:B------:R-:W-:Y:S05]  /*1010*/  BSYNC.RECONVERGENT B0 ;  /* 0x0000000000007941 */ /* 0x000fea0003800200 */
.L_x_1947:
        /* <DEDUP_REMOVED lines=11> */
.L_x_1950:
[----:B------:R-:W-:Y:S05]  /*10d0*/  BSYNC.RECONVERGENT B0 ;  /* 0x0000000000007941 */ /* 0x000fea0003800200 */
.L_x_1949:
        /* <DEDUP_REMOVED lines=15> */
.L_x_1952:
[----:B------:R-:W-:Y:S05]  /*11d0*/  BSYNC.RECONVERGENT B0 ;  /* 0x0000000000007941 */ /* 0x000fea0003800200 */
.L_x_1951:
        /* <DEDUP_REMOVED lines=10> */
.L_x_1954:
[----:B------:R-:W-:Y:S05]  /*1280*/  BSYNC.RECONVERGENT B0 ;  /* 0x0000000000007941 */ /* 0x000fea0003800200 */
.L_x_1953:
        /* <DEDUP_REMOVED lines=10> */
.L_x_1956:
[----:B------:R-:W-:Y:S05]  /*1330*/  BSYNC.RECONVERGENT B0 ;  /* 0x0000000000007941 */ /* 0x000fea0003800200 */
.L_x_1955:
        /* <DEDUP_REMOVED lines=10> */
.L_x_1958:
[----:B------:R-:W-:Y:S05]  /*13e0*/  BSYNC.RECONVERGENT B0 ;  /* 0x0000000000007941 */ /* 0x000fea0003800200 */
.L_x_1957:
        /* <DEDUP_REMOVED lines=10> */
.L_x_1960:
[----:B------:R-:W-:Y:S05]  /*1490*/  BSYNC.RECONVERGENT B0 ;  /* 0x0000000000007941 */ /* 0x000fea0003800200 */
.L_x_1959:
        /* <DEDUP_REMOVED lines=10> */
.L_x_1962:
[----:B------:R-:W-:Y:S05]  /*1540*/  BSYNC.RECONVERGENT B0 ;  /* 0x0000000000007941 */ /* 0x000fea0003800200 */
.L_x_1961:
        /* <DEDUP_REMOVED lines=10> */
.L_x_1931:
        /* <DEDUP_REMOVED lines=22> */
.L_x_1963:
[----:B------:R-:W1:Y:S01]  /*1750*/  LDC.64 R120, c[0x0][0x3b8] ;  /* 0x0000ee00ff787b82 */ /* 0x000e620000000a00 */
[----:B------:R-:W-:-:S05]  /*1760*/  IADD3 R10, PT, PT, R6, R7, RZ ;  /* 0x00000007060a7210 */ /* 0x000fca0007ffe0ff */
[C---:B-1----:R-:W-:Y:S02]  /*1770*/  IMAD R3, R10.reuse, R121, RZ ;  /* 0x000000790a037224 */ /* 0x042fe400078e02ff */
[----:B------:R-:W-:-:S05]  /*1780*/  IMAD.WIDE.U32 R10, R10, R120, RZ ;  /* 0x000000780a0a7225 */ /* 0x000fca00078e00ff */
[----:B------:R-:W-:-:S07]  /*1790*/  IADD3 R3, PT, PT, R11, R3, RZ ;  /* 0x000000030b037210 */ /* 0x000fce0007ffe0ff */
.L_x_1964:
[----:B------:R-:W1:Y:S01]  /*17a0*/  LDC R5, c[0x0][0x3e8] ;  /* 0x0000fa00ff057b82 */ /* 0x000e620000000800 */
[----:B--2---:R-:W-:Y:S02]  /*17b0*/  MOV R12, RZ ;  /* 0x000000ff000c7202 */ /* 0x004fe40000000f00 */
[----:B-1----:R-:W-:-:S04]  /*17c0*/  IABS R11, R5 ;  /* 0x00000005000b7213 */ /* 0x002fc80000000000 */
        /* <DEDUP_REMOVED lines=36> */
.L_x_1965:
[----:B------:R-:W1:Y:S01]  /*1a10*/  LDC.64 R4, c[0x0][0x3c0] ;  /* 0x0000f000ff047b82 */ /* 0x000e620000000a00 */
[----:B------:R-:W-:-:S05]  /*1a20*/  IADD3 R6, PT, PT, R6, R7, RZ ;  /* 0x0000000706067210 */ /* 0x000fca0007ffe0ff */
[C---:B-1----:R-:W-:Y:S02]  /*1a30*/  IMAD R7, R6.reuse, R5, RZ ;  /* 0x0000000506077224 */ /* 0x042fe400078e02ff */
[----:B------:R-:W-:-:S05]  /*1a40*/  IMAD.WIDE.U32 R12, R6, R4, RZ ;  /* 0x00000004060c7225 */ /* 0x000fca00078e00ff */
[----:B------:R-:W-:-:S07]  /*1a50*/  IADD3 R6, PT, PT, R13, R7, RZ ;  /* 0x000000070d067210 */ /* 0x000fce0007ffe0ff */
.L_x_1966:
[C---:B------:R-:W-:Y:S01]  /*1a60*/  IMAD.SHL.U32 R216, R129.reuse, 0x8, RZ ;  /* 0x0000000881d87824 */ /* 0x040fe200078e00ff */
[----:B------:R-:W1:Y:S01]  /*1a70*/  LDCU.128 UR8, c[0x0][0x3d0] ;  /* 0x00007a00ff0877ac */ /* 0x000e620008000c00 */
[--C-:B------:R-:W-:Y:S01]  /*1a80*/  SHF.R.U32.HI R208, RZ, 0x3, R129.reuse ;  /* 0x00000003ffd07819 */ /* 0x100fe20000011681 */
[C---:B------:R-:W-:Y:S01]  /*1a90*/  IMAD.SHL.U32 R194, R129.reuse, 0x40, RZ ;  /* 0x0000004081c27824 */ /* 0x040fe200078e00ff */
[----:B------:R-:W-:Y:S01]  /*1aa0*/  SHF.R.S32.HI R207, RZ, 0x1f, R2 ;  /* 0x0000001fffcf7819 */ /* 0x000fe20000011402 */
[----:B------:R-:W2:Y:S01]  /*1ab0*/  LDCU.64 UR12, c[0x0][0x390] ;  /* 0x00007200ff0c77ac */ /* 0x000ea20008000a00 */
[----:B------:R-:W-:Y:S01]  /*1ac0*/  LOP3.LUT R206, R216, 0x38, RZ, 0xc0, !PT ;  /* 0x00000038d8ce7812 */ /* 0x000fe200078ec0ff */
[----:B------:R-:W3:Y:S01]  /*1ad0*/  S2UR UR5, SR_CgaCtaId ;  /* 0x00000000000579c3 */ /* 0x000ee20000008800 */
[----:B------:R-:W-:Y:S01]  /*1ae0*/  LOP3.LUT R15, R194, 0x1c0, RZ, 0xc0, !PT ;  /* 0x000001c0c20f7812 */ /* 0x000fe200078ec0ff */
[----:B------:R-:W4:Y:S01]  /*1af0*/  LDCU.64 UR6, c[0x0][0x3c8] ;  /* 0x00007900ff0677ac */ /* 0x000f220008000a00 */
[----:B------:R-:W-:Y:S01]  /*1b00*/  IADD3 R10, P1, PT, R206, R10, RZ ;  /* 0x0000000ace0a7210 */ /* 0x000fe20007f3e0ff */
[----:B------:R-:W-:Y:S01]  /*1b10*/  VIADD R205, R138, -UR16 ;  /* 0x800000108acd7c36 */ /* 0x000fe20008000000 */
[----:B------:R-:W-:Y:S01]  /*1b20*/  IADD3 R12, P0, PT, R206, R12, RZ ;  /* 0x0000000cce0c7210 */ /* 0x000fe20007f1e0ff */
[----:B------:R-:W5:Y:S01]  /*1b30*/  LDCU.64 UR14, c[0x0][0x388] ;  /* 0x00007100ff0e77ac */ /* 0x000f620008000a00 */
[----:B------:R-:W-:Y:S01]  /*1b40*/  IMAD.SHL.U32 R215, R129, 0x20, RZ ;  /* 0x0000002081d77824 */ /* 0x000fe200078e00ff */
[----:B------:R-:W-:Y:S01]  /*1b50*/  SHF.R.U32.HI R130, RZ, 0x1, R129 ;  /* 0x00000001ff827819 */ /* 0x000fe20000011681 */
[----:B------:R-:W-:Y:S01]  /*1b60*/  IMAD.X R11, RZ, RZ, R3, P1 ;  /* 0x000000ffff0b7224 */ /* 0x000fe200008e0603 */
[----:B------:R-:W-:Y:S01]  /*1b70*/  UMOV UR4, 0x400 ;  /* 0x0000040000047882 */ /* 0x000fe20000000000 */
[----:B------:R-:W-:Y:S01]  /*1b80*/  IMAD.X R13, RZ, RZ, R6, P0 ;  /* 0x000000ffff0d7224 */ /* 0x000fe200000e0606 */
[----:B------:R-:W-:Y:S01]  /*1b90*/  LOP3.LUT R6, R216, 0x1f8, RZ, 0xc0, !PT ;  /* 0x000001f8d8067812 */ /* 0x000fe200078ec0ff */
[----:B------:R-:W-:Y:S01]  /*1ba0*/  IMAD.WIDE.U32 R10, R208, R120, R10 ;  /* 0x00000078d00a7225 */ /* 0x000fe200078e000a */
[----:B------:R-:W-:Y:S01]  /*1bb0*/  IADD3 R14, P0, PT, R206, R14, RZ ;  /* 0x0000000ece0e7210 */ /* 0x000fe20007f1e0ff */
[----:B------:R-:W-:Y:S01]  /*1bc0*/  BSSY.RECONVERGENT B0, `(.L_x_1967) ;  /* 0x0000032000007945 */ /* 0x000fe20003800200 */
[----:B------:R-:W-:Y:S01]  /*1bd0*/  LOP3.LUT R215, R215, 0x7c00, RZ, 0xc0, !PT ;  /* 0x00007c00d7d77812 */ /* 0x000fe200078ec0ff */
[----:B------:R-:W-:Y:S01]  /*1be0*/  IMAD.WIDE.U32 R16, R208, R4, R12 ;  /* 0x00000004d0107225 */ /* 0x000fe200078e000c */
[----:B------:R-:W-:-:S02]  /*1bf0*/  LOP3.LUT R13, R6, 0x38, R129, 0x78, !PT ;  /* 0x00000038060d7812 */ /* 0x000fc400078e7881 */
[--C-:B------:R-:W-:Y:S01]  /*1c00*/  LOP3.LUT R6, R15, 0x38, R216.reuse, 0xf8, !PT ;  /* 0x000000380f067812 */ /* 0x100fe200078ef8d8 */
[----:B-1----:R-:W-:Y:S01]  /*1c10*/  IMAD R7, R207, UR8, RZ ;  /* 0x00000008cf077c24 */ /* 0x002fe2000f8e02ff */
[----:B------:R-:W-:Y:S01]  /*1c20*/  LOP3.LUT R216, R13, 0x1e00, R216, 0xf8, !PT ;  /* 0x00001e000dd87812 */ /* 0x000fe200078ef8d8 */
[----:B------:R-:W-:Y:S01]  /*1c30*/  IMAD R11, R208, R121, R11 ;  /* 0x00000079d00b7224 */ /* 0x000fe200078e020b */
[----:B---3--:R-:W-:Y:S01]  /*1c40*/  ULEA UR5, UR5, UR4, 0x18 ;  /* 0x0000000405057291 */ /* 0x008fe2000f8ec0ff */
[----:B------:R-:W-:Y:S01]  /*1c50*/  IMAD R207, R207, UR10, RZ ;  /* 0x0000000acfcf7c24 */ /* 0x000fe2000f8e02ff */
[----:B------:R-:W-:Y:S01]  /*1c60*/  LOP3.LUT R123, R194, 0x200, RZ, 0xc0, !PT ;  /* 0x00000200c27b7812 */ /* 0x000fe200078ec0ff */
[----:B------:R-:W-:Y:S01]  /*1c70*/  IMAD R17, R208, R5, R17 ;  /* 0x00000005d0117224 */ /* 0x000fe200078e0211 */
[----:B------:R-:W-:Y:S01]  /*1c80*/  LOP3.LUT R122, R6, 0x8, R130, 0x78, !PT ;  /* 0x00000008067a7812 */ /* 0x000fe200078e7882 */
[----:B------:R-:W-:Y:S01]  /*1c90*/  IMAD R7, R2, UR9, R7 ;  /* 0x0000000902077c24 */ /* 0x000fe2000f8e0207 */
[----:B------:R-:W-:Y:S01]  /*1ca0*/  LEA R216, R216, UR5, 0x1 ;  /* 0x00000005d8d87c11 */ /* 0x000fe2000f8e08ff */
[----:B------:R-:W-:-:S02]  /*1cb0*/  IMAD R207, R2, UR11, R207 ;  /* 0x0000000b02cf7c24 */ /* 0x000fc4000f8e02cf */
[----:B------:R-:W-:-:S04]  /*1cc0*/  IMAD.WIDE.U32 R10, R2, UR8, R10 ;  /* 0x00000008020a7c25 */ /* 0x000fc8000f8e000a */
[----:B------:R-:W-:Y:S01]  /*1cd0*/  IMAD.WIDE.U32 R2, R2, UR10, R16 ;  /* 0x0000000a02027c25 */ /* 0x000fe2000f8e0010 */
[----:B-----5:R-:W-:Y:S01]  /*1ce0*/  LEA R211, P1, R10, UR14, 0x1 ;  /* 0x0000000e0ad37c11 */ /* 0x020fe2000f8208ff */
[----:B------:R-:W-:Y:S02]  /*1cf0*/  USHF.R.U32.HI UR10, URZ, 0x19, UR17 ;  /* 0x00000019ff0a7899 */ /* 0x000fe40008011611 */
[----:B------:R-:W-:Y:S01]  /*1d00*/  IMAD.X R15, RZ, RZ, R0, P0 ;  /* 0x000000ffff0f7224 */ /* 0x000fe200000e0600 */
[----:B--2---:R-:W-:Y:S01]  /*1d10*/  LEA R209, P0, R2, UR12, 0x1 ;  /* 0x0000000c02d17c11 */ /* 0x004fe2000f8008ff */
[----:B------:R-:W-:Y:S02]  /*1d20*/  IMAD.IADD R207, R3, 0x1, R207 ;  /* 0x0000000103cf7824 */ /* 0x000fe400078e02cf */
[----:B----4-:R-:W-:Y:S01]  /*1d30*/  IMAD.WIDE.U32 R14, R8, UR6, R14 ;  /* 0x00000006080e7c25 */ /* 0x010fe2000f8e000e */
[----:B------:R-:W-:Y:S02]  /*1d40*/  USHF.L.U32 UR6, UR17, 0x7, URZ ;  /* 0x0000000711067899 */ /* 0x000fe400080006ff */
[----:B------:R-:W-:Y:S01]  /*1d50*/  LEA.HI.X R207, R2, UR13, R207, 0x1, P0 ;  /* 0x0000000d02cf7c11 */ /* 0x000fe200080f0ccf */
[----:B------:R-:W-:Y:S01]  /*1d60*/  IMAD.IADD R210, R11, 0x1, R7 ;  /* 0x000000010bd27824 */ /* 0x000fe200078e0207 */
[----:B------:R-:W-:Y:S01]  /*1d70*/  ISETP.GE.AND P0, PT, R208, R205, PT ;  /* 0x000000cdd000720c */ /* 0x000fe20003f06270 */
[----:B------:R-:W-:Y:S01]  /*1d80*/  IMAD R17, R8, UR7, R15 ;  /* 0x0000000708117c24 */ /* 0x000fe2000f8e020f */
[----:B------:R-:W-:-:S02]  /*1d90*/  LOP3.LUT R212, R208, UR6, RZ, 0xfc, !PT ;  /* 0x00000006d0d47c12 */ /* 0x000fc4000f8efcff */
[----:B------:R-:W-:-:S09]  /*1da0*/  LEA.HI.X R210, R10, UR15, R210, 0x1, P1 ;  /* 0x0000000f0ad27c11 */ /* 0x000fd200088f0cd2 */
        /* <DEDUP_REMOVED lines=18> */
.L_x_1969:
[----:B------:R1:W-:Y:S02]  /*1ed0*/  STS.128 [R216], RZ ;  /* 0x000000ffd8007388 */ /* 0x0003e40000000c00 */
.L_x_1968:
[----:B------:R-:W-:Y:S05]  /*1ee0*/  BSYNC.RECONVERGENT B0 ;  /* 0x0000000000007941 */ /* 0x000fea0003800200 */
.L_x_1967:
[----:B------:R-:W-:Y:S01]  /*1ef0*/  VIADD R204, R208, 0x10 ;  /* 0x00000010d0cc7836 */ /* 0x000fe20000000000 */
[----:B------:R-:W-:Y:S01]  /*1f00*/  BSSY.RECONVERGENT B0, `(.L_x_1970) ;  /* 0x000002a000007945 */ /* 0x000fe20003800200 */
[----:B--2---:R-:W-:Y:S01]  /*1f10*/  VIADD R3, R133, 0x3f ;  /* 0x0000003f85037836 */ /* 0x004fe20000000000 */
[----:B------:R-:W-:Y:S01]  /*1f20*/  SHF.L.U64.HI R125, R120, 0x6, R121 ;  /* 0x00000006787d7819 */ /* 0x000fe20000010279 */
[----:B------:R-:W-:Y:S01]  /*1f30*/  VIADD R203, R208, 0x20 ;  /* 0x00000020d0cb7836 */ /* 0x000fe20000000000 */
[-C--:B------:R-:W-:Y:S01]  /*1f40*/  ISETP.GE.AND P1, PT, R204, R205.reuse, PT ;  /* 0x000000cdcc00720c */ /* 0x080fe20003f26270 */
[C---:B------:R-:W-:Y:S01]  /*1f50*/  VIADD R202, R208.reuse, 0x30 ;  /* 0x00000030d0ca7836 */ /* 0x040fe20000000000 */
[----:B------:R-:W-:Y:S01]  /*1f60*/  SHF.R.S32.HI R132, RZ, 0x1f, R3 ;  /* 0x0000001fff847819 */ /* 0x000fe20000011403 */
[C---:B------:R-:W-:Y:S01]  /*1f70*/  VIADD R201, R208.reuse, 0x40 ;  /* 0x00000040d0c97836 */ /* 0x040fe20000000000 */
[----:B------:R-:W-:Y:S01]  /*1f80*/  ISETP.GE.AND P0, PT, R203, R205, PT ;  /* 0x000000cdcb00720c */ /* 0x000fe20003f06270 */
[----:B------:R-:W-:Y:S01]  /*1f90*/  VIADD R200, R208, 0x50 ;  /* 0x00000050d0c87836 */ /* 0x000fe20000000000 */
        /* <DEDUP_REMOVED lines=32> */
.L_x_1971:
[----:B------:R-:W-:Y:S05]  /*21a0*/  BSYNC.RECONVERGENT B0 ;  /* 0x0000000000007941 */ /* 0x000fea0003800200 */
.L_x_1970:
[----:B------:R-:W-:Y:S01]  /*21b0*/  SHF.R.S32.HI R0, RZ, 0x1f, R124 ;  /* 0x0000001fff007819 */ /* 0x000fe2000001147c */
[-C--:B------:R-:W-:Y:S01]  /*21c0*/  IMAD R11, R125, R124.reuse, RZ ;  /* 0x0000007c7d0b7224 */ /* 0x080fe200078e02ff */
[----:B------:R-:W-:Y:S01]  /*21d0*/  BSSY.RECONVERGENT B0, `(.L_x_1972) ;  /* 0x0000019000007945 */ /* 0x000fe20003800200 */
[----:B------:R-:W-:Y:S01]  /*21e0*/  ISETP.GE.AND P1, PT, R208, R7, PT ;  /* 0x00000007d000720c */ /* 0x000fe20003f26270 */
[----:B---3--:R-:W-:-:S04]  /*21f0*/  IMAD.WIDE.U32 R2, R127, R124, RZ ;  /* 0x0000007c7f027225 */ /* 0x008fc800078e00ff */
        /* <DEDUP_REMOVED lines=22> */
.L_x_1973:
[----:B------:R-:W-:Y:S05]  /*2360*/  BSYNC.RECONVERGENT B0 ;  /* 0x0000000000007941 */ /* 0x000fea0003800200 */
.L_x_1972:
        /* <DEDUP_REMOVED lines=22> */
.L_x_1975:
[----:B------:R-:W-:Y:S05]  /*24d0*/  BSYNC.RECONVERGENT B0 ;  /* 0x0000000000007941 */ /* 0x000fea0003800200 */
.L_x_1974:
        /* <DEDUP_REMOVED lines=22> */
.L_x_1977:
[----:B------:R-:W-:Y:S05]  /*2640*/  BSYNC.RECONVERGENT B0 ;  /* 0x0000000000007941 */ /* 0x000fea0003800200 */
.L_x_1976:
        /* <DEDUP_REMOVED lines=22> */
.L_x_1979:
[----:B------:R-:W-:Y:S05]  /*27b0*/  BSYNC.RECONVERGENT B0 ;  /* 0x0000000000007941 */ /* 0x000fea0003800200 */
.L_x_1978:
        /* <DEDUP_REMOVED lines=22> */
.L_x_1981:
[----:B------:R-:W-:Y:S05]  /*2920*/  BSYNC.RECONVERGENT B0 ;  /* 0x0000000000007941 */ /* 0x000fea0003800200 */
.L_x_1980:
[----:B------:R-:W-:Y:S04]  /*2930*/  BSSY.RECONVERGENT B0, `(.L_x_1982) ;  /* 0x0000015000007945 */ /* 0x000fe80003800200 */
[----:B------:R-:W-:Y:S05]  /*2940*/  @P2 BRA `(.L_x_1983) ;  /* 0x00000000004c2947 */ /* 0x000fea0003800000 */
[----:B------:R-:W5:Y:S02]  /*2950*/  LDCU UR4, c[0x0][0x440] ;  /* 0x00008800ff0477ac */ /* 0x000f640008000800 */
[----:B-----5:R-:W-:-:S13]  /*2960*/  ISETP.GE.AND P0, PT, R206, UR4, PT ;  /* 0x00000004ce007c0c */ /* 0x020fda000bf06270 */
[----:B------:R1:W-:Y:S01]  /*2970*/  @P0 STS.128 [R216+0x3800], RZ ;  /* 0x003800ffd8000388 */ /* 0x0003e20000000c00 */
[----:B------:R-:W-:Y:S05]  /*2980*/  @P0 BRA `(.L_x_1983) ;  /* 0x00000000003c0947 */ /* 0x000fea0003800000 */
[----:B------:R-:W5:Y:S01]  /*2990*/  LDCU.64 UR8, c[0x0][0x3b0] ;  /* 0x00007600ff0877ac */ /* 0x000f620008000a00 */
[----:B----4-:R-:W-:Y:S02]  /*29a0*/  IADD3 R13, P0, PT, R212, 0x70, RZ ;  /* 0x00000070d40d7810 */ /* 0x010fe40007f1e0ff */
[----:B------:R-:W-:Y:S01]  /*29b0*/  MOV R15, R17 ;  /* 0x00000011000f7202 */ /* 0x000fe20000000f00 */
[----:B------:R-:W4:Y:S01]  /*29c0*/  LDCU.64 UR6, c[0x0][0x380] ;  /* 0x00007000ff0677ac */ /* 0x000f220008000a00 */
[----:B------:R-:W-:-:S05]  /*29d0*/  IADD3.X R10, PT, PT, RZ, UR10, RZ, P0, !PT ;  /* 0x0000000aff0a7c10 */ /* 0x000fca00087fe4ff */
        /* <DEDUP_REMOVED lines=10> */
.L_x_1983:
[----:B------:R-:W-:Y:S05]  /*2a80*/  BSYNC.RECONVERGENT B0 ;  /* 0x0000000000007941 */ /* 0x000fea0003800200 */
.L_x_1982:
[----:B------:R-:W-:Y:S01]  /*2a90*/  BSSY.RECONVERGENT B0, `(.L_x_1984) ;  /* 0x000000e000007945 */ /* 0x000fe20003800200 */
[----:B----4-:R-:W-:-:S03]  /*2aa0*/  IADD3 R13, PT, PT, R3, R11, RZ ;  /* 0x0000000b030d7210 */ /* 0x010fc60007ffe0ff */
[----:B------:R-:W-:Y:S05]  /*2ab0*/  @P1 BRA `(.L_x_1985) ;  /* 0x00000000002c1947 */ /* 0x000fea0003800000 */
[----:B------:R-:W4:Y:S02]  /*2ac0*/  LDCU UR4, c[0x0][0x440] ;  /* 0x00008800ff0477ac */ /* 0x000f240008000800 */
[----:B----4-:R-:W-:-:S13]  /*2ad0*/  ISETP.GE.AND P0, PT, R206, UR4, PT ;  /* 0x00000004ce007c0c */ /* 0x010fda000bf06270 */
        /* <DEDUP_REMOVED lines=8> */
.L_x_1986:
[----:B------:R4:W-:Y:S02]  /*2b60*/  STS.128 [R216+0x4000], RZ ;  /* 0x004000ffd8007388 */ /* 0x0009e40000000c00 */
.L_x_1985:
[----:B------:R-:W-:Y:S05]  /*2b70*/  BSYNC.RECONVERGENT B0 ;  /* 0x0000000000007941 */ /* 0x000fea0003800200 */
.L_x_1984:
        /* <DEDUP_REMOVED lines=11> */
[----:B----4-:R-:W-:-:S05]  /*2c30*/  IADD3 R10, P0, PT, R128, R2, RZ ;  /* 0x00000002800a7210 */ /* 0x010fca0007f1e0ff */
[----:B------:R-:W-:Y:S01]  /*2c40*/  IMAD.X R11, R126, 0x1, R13, P0 ;  /* 0x000000017e0b7824 */ /* 0x000fe200000e060d */
[----:B------:R-:W-:-:S04]  /*2c50*/  LEA R14, P0, R10, R211, 0x1 ;  /* 0x000000d30a0e7211 */ /* 0x000fc800078008ff */
[----:B------:R-:W-:-:S05]  /*2c60*/  LEA.HI.X R15, R10, R210, R11, 0x1, P0 ;  /* 0x000000d20a0f7211 */ /* 0x000fca00000f0c0b */
[----:B------:R-:W-:Y:S01]  /*2c70*/  @!PT LDS RZ, [RZ] ;  /* 0x00000000fffff984 */ /* 0x000fe20000000800 */
[----:B------:R-:W-:Y:S01]  /*2c80*/  @!PT LDS RZ, [RZ] ;  /* 0x00000000fffff984 */ /* 0x000fe20000000800 */
[----:B------:R-:W-:Y:S01]  /*2c90*/  @!PT LDS RZ, [RZ] ;  /* 0x00000000fffff984 */ /* 0x000fe20000000800 */
[----:B------:R4:W-:Y:S04]  /*2ca0*/  LDGSTS.E.BYPASS.LTC128B.128 [R216+0x4800], desc[UR18][R14.64] ;  /* 0x048000000ed87fae */ /* 0x0009e8000b981a12 */
.L_x_1988:
[----:B------:R-:W-:Y:S05]  /*2cb0*/  BSYNC.RECONVERGENT B0 ;  /* 0x0000000000007941 */ /* 0x000fea0003800200 */
.L_x_1987:
[----:B------:R-:W-:Y:S04]  /*2cc0*/  BSSY.RECONVERGENT B0, `(.L_x_1989) ;  /* 0x000000e000007945 */ /* 0x000fe80003800200 */
[----:B------:R-:W-:Y:S05]  /*2cd0*/  @P3 BRA `(.L_x_1990) ;  /* 0x0000000000303947 */ /* 0x000fea0003800000 */
[----:B------:R-:W5:Y:S02]  /*2ce0*/  LDCU UR4, c[0x0][0x440] ;  /* 0x00008800ff0477ac */ /* 0x000f640008000800 */
[----:B-----5:R-:W-:-:S13]  /*2cf0*/  ISETP.GE.AND P0, PT, R206, UR4, PT ;  /* 0x00000004ce007c0c */ /* 0x020fda000bf06270 */
[----:B------:R1:W-:Y:S01]  /*2d00*/  @P0 STS.128 [R216+0x5000], RZ ;  /* 0x005000ffd8000388 */ /* 0x0003e20000000c00 */
[----:B------:R-:W-:Y:S05]  /*2d10*/  @P0 BRA `(.L_x_1990) ;  /* 0x0000000000200947 */ /* 0x000fea0003800000 */
[----:B----4-:R-:W-:-:S04]  /*2d20*/  LEA R10, P0, R120, R2, 0x5 ;  /* 0x00000002780a7211 */ /* 0x010fc800078028ff */
[----:B------:R-:W-:Y:S02]  /*2d30*/  LEA.HI.X R11, R120, R13, R121, 0x5, P0 ;  /* 0x0000000d780b7211 */ /* 0x000fe400000f2c79 */
[----:B------:R-:W-:-:S04]  /*2d40*/  LEA R14, P0, R10, R211, 0x1 ;  /* 0x000000d30a0e7211 */ /* 0x000fc800078008ff */
[----:B------:R-:W-:-:S05]  /*2d50*/  LEA.HI.X R15, R10, R210, R11, 0x1, P0 ;  /* 0x000000d20a0f7211 */ /* 0x000fca00000f0c0b */
[----:B------:R-:W-:Y:S01]  /*2d60*/  @!PT LDS RZ, [RZ] ;  /* 0x00000000fffff984 */ /* 0x000fe20000000800 */
[----:B------:R-:W-:Y:S01]  /*2d70*/  @!PT LDS RZ, [RZ] ;  /* 0x00000000fffff984 */ /* 0x000fe20000000800 */
[----:B------:R-:W-:Y:S01]  /*2d80*/  @!PT LDS RZ, [RZ] ;  /* 0x00000000fffff984 */ /* 0x000fe20000000800 */
[----:B------:R4:W-:Y:S04]  /*2d90*/  LDGSTS.E.BYPASS.LTC128B.128 [R216+0x5000], desc[UR18][R14.64] ;  /* 0x050000000ed87fae */ /* 0x0009e8000b981a12 */
.L_x_1990:
[----:B------:R-:W-:Y:S05]  /*2da0*/  BSYNC.RECONVERGENT B0 ;  /* 0x0000000000007941 */ /* 0x000fea0003800200 */
.L_x_1989:
        /* <DEDUP_REMOVED lines=16> */
.L_x_1992:
[----:B------:R-:W-:Y:S05]  /*2eb0*/  BSYNC.RECONVERGENT B0 ;  /* 0x0000000000007941 */ /* 0x000fea0003800200 */
.L_x_1991:
[----:B------:R-:W5:Y:S01]  /*2ec0*/  LDCU.64 UR6, c[0x0][0x538] ;  /* 0x0000a700ff0677ac */ /* 0x000f620008000a00 */
[----:B------:R-:W0:Y:S01]  /*2ed0*/  LDGDEPBAR ;  /* 0x00000000000079af */ /* 0x000e220000000000 */
[----:B-----5:R-:W-:-:S04]  /*2ee0*/  ISETP.NE.U32.AND P2, PT, RZ, UR6, PT ;  /* 0x00000006ff007c0c */ /* 0x020fc8000bf45070 */
[----:B------:R-:W-:Y:S02]  /*2ef0*/  ISETP.NE.AND.EX P2, PT, RZ, UR7, PT, P2 ;  /* 0x00000007ff007c0c */ /* 0x000fe4000bf45320 */
[----:B----4-:R-:W-:Y:S01]  /*2f00*/  SHF.L.U64.HI R11, R4, 0x6, R5 ;  /* 0x00000006040b7819 */ /* 0x010fe20000010205 */
[----:B------:R-:W-:-:S10]  /*2f10*/  DEPBAR.LE SB0, 0x0 ;  /* 0x000080000000791a */ /* 0x000fd40000000000 */
[----:B-1----:R-:W1:Y:S01]  /*2f20*/  @P2 LDC.64 R2, c[0x0][0x540] ;  /* 0x00015000ff022b82 */ /* 0x002e620000000a00 */
[----:B------:R-:W-:-:S03]  /*2f30*/  @P2 MOV R9, RZ ;  /* 0x000000ff00092202 */ /* 0x000fc60000000f00 */
[----:B-1----:R-:W-:-:S04]  /*2f40*/  @P2 IMAD.WIDE.U32 R8, R214, R2, R8 ;  /* 0x00000002d6082225 */ /* 0x002fc800078e0008 */
[----:B------:R-:W1:Y:S01]  /*2f50*/  @P2 LDC R2, c[0x0][0x458] ;  /* 0x00011600ff022b82 */ /* 0x000e620000000800 */
[----:B------:R-:W-:Y:S01]  /*2f60*/  @P2 IMAD R3, R214, R3, R9 ;  /* 0x00000003d6032224 */ /* 0x000fe200078e0209 */
[----:B------:R-:W-:-:S04]  /*2f70*/  @P2 LEA R12, P0, R8, UR6, 0x2 ;  /* 0x00000006080c2c11 */ /* 0x000fc8000f8010ff */
[----:B------:R-:W-:-:S05]  /*2f80*/  @P2 LEA.HI.X R13, R8, UR7, R3, 0x2, P0 ;  /* 0x00000007080d2c11 */ /* 0x000fca00080f1403 */
[----:B------:R-:W4:Y:S01]  /*2f90*/  @P2 LDG.E R3, desc[UR18][R12.64] ;  /* 0x000000120c032981 */ /* 0x000f22000c1e1900 */
[----:B------:R-:W-:Y:S01]  /*2fa0*/  SHF.L.U32 R9, R4, 0x6, RZ ;  /* 0x0000000604097819 */ /* 0x000fe200000006ff */
[-C--:B------:R-:W-:Y:S01]  /*2fb0*/  IMAD R11, R11, R124.reuse, RZ ;  /* 0x0000007c0b0b7224 */ /* 0x080fe200078e02ff */
[----:B------:R-:W-:Y:S03]  /*2fc0*/  BSSY.RECONVERGENT B0, `(.L_x_1993) ;  /* 0x0000016000007945 */ /* 0x000fe60003800200 */
[----:B------:R-:W-:Y:S01]  /*2fd0*/  IMAD R11, R0, R9, R11 ;  /* 0x00000009000b7224 */ /* 0x000fe200078e020b */
[----:B------:R-:W-:Y:S01]  /*2fe0*/  MOV R0, RZ ;  /* 0x000000ff00007202 */ /* 0x000fe20000000f00 */
[----:B------:R-:W-:Y:S01]  /*2ff0*/  IMAD.WIDE.U32 R8, R9, R124, RZ ;  /* 0x0000007c09087225 */ /* 0x000fe200078e00ff */
[----:B-1----:R-:W4:Y:S04]  /*3000*/  @P2 MUFU.RCP R2, R2 ;  /* 0x0000000200022308 */ /* 0x002f280000001000 */
[----:B------:R-:W-:Y:S01]  /*3010*/  IADD3 R11, PT, PT, R9, R11, RZ ;  /* 0x0000000b090b7210 */ /* 0x000fe20007ffe0ff */
[----:B------:R-:W-:Y:S01]  /*3020*/  BAR.SYNC.DEFER_BLOCKING 0x0 ;  /* 0x0000000000007b1d */ /* 0x000fe20000010000 */
[----:B----4-:R-:W-:-:S05]  /*3030*/  @P2 FMUL.FTZ R0, R3, R2 ;  /* 0x0000000203002220 */ /* 0x010fca0000410000 */
        /* <DEDUP_REMOVED lines=11> */
.L_x_1995:
[----:B------:R4:W-:Y:S01]  /*30f0*/  STS.128 [R216+0x6000], RZ ;  /* 0x006000ffd8007388 */ /* 0x0009e20000000c00 */
[----:B------:R-:W-:Y:S05]  /*3100*/  BRA `(.L_x_1996) ;  /* 0x0000000000047947 */ /* 0x000fea0003800000 */
.L_x_1994:
[----:B------:R1:W-:Y:S02]  /*3110*/  STS.128 [R216+0x6000], RZ ;  /* 0x006000ffd8007388 */ /* 0x0003e40000000c00 */
.L_x_1996:
[----:B------:R-:W-:Y:S05]  /*3120*/  BSYNC.RECONVERGENT B0 ;  /* 0x0000000000007941 */ /* 0x000fea0003800200 */
.L_x_1993:
[-C--:B------:R-:W-:Y:S01]  /*3130*/  ISETP.GE.AND P0, PT, R204, R7.reuse, PT ;  /* 0x00000007cc00720c */ /* 0x080fe20003f06270 */
[----:B------:R-:W-:Y:S01]  /*3140*/  BSSY.RECONVERGENT B0, `(.L_x_1997) ;  /* 0x0000019000007945 */ /* 0x000fe20003800200 */
[----:B------:R-:W-:Y:S02]  /*3150*/  LOP3.LUT R195, R215, 0x200, R194, 0xf8, !PT ;  /* 0x00000200d7c37812 */ /* 0x000fe400078ef8c2 */
[----:B-1----:R-:W-:Y:S02]  /*3160*/  LOP3.LUT R3, R6, 0x8, R129, 0x78, !PT ;  /* 0x0000000806037812 */ /* 0x002fe400078e7881 */
[----:B------:R-:W-:Y:S01]  /*3170*/  LOP3.LUT R194, R194, 0x400, RZ, 0xc0, !PT ;  /* 0x00000400c2c27812 */ /* 0x000fe200078ec0ff */
[----:B------:R-:W-:Y:S01]  /*3180*/  IMAD.IADD R195, R122, 0x1, R195 ;  /* 0x000000017ac37824 */ /* 0x000fe200078e02c3 */
[-C--:B------:R-:W-:Y:S02]  /*3190*/  ISETP.GE.AND P2, PT, R203, R7.reuse, PT ;  /* 0x00000007cb00720c */ /* 0x080fe40003f46270 */
[----:B------:R-:W-:Y:S01]  /*31a0*/  ISETP.GE.AND P1, PT, R202, R7, PT ;  /* 0x00000007ca00720c */ /* 0x000fe20003f26270 */
[----:B------:R-:W-:Y:S01]  /*31b0*/  IMAD R194, R3, 0x2, R194 ;  /* 0x0000000203c27824 */ /* 0x000fe200078e02c2 */
[----:B------:R-:W-:Y:S01]  /*31c0*/  LEA R195, R195, UR5, 0x1 ;  /* 0x00000005c3c37c11 */ /* 0x000fe2000f8e08ff */
        /* <DEDUP_REMOVED lines=16> */
.L_x_1998:
[----:B------:R-:W-:Y:S05]  /*32d0*/  BSYNC.RECONVERGENT B0 ;  /* 0x0000000000007941 */ /* 0x000fea0003800200 */
.L_x_1997:
[----:B------:R1:W-:Y:S01]  /*32e0*/  @P2 STS.128 [R216+0x7000], RZ ;  /* 0x007000ffd8002388 */ /* 0x0003e20000000c00 */
        /* <DEDUP_REMOVED lines=14> */
.L_x_2000:
[----:B------:R-:W-:Y:S05]  /*33d0*/  BSYNC.RECONVERGENT B0 ;  /* 0x0000000000007941 */ /* 0x000fea0003800200 */
.L_x_1999:
        /* <DEDUP_REMOVED lines=17> */
.L_x_2002:
[----:B------:R-:W-:Y:S05]  /*34f0*/  BSYNC.RECONVERGENT B0 ;  /* 0x0000000000007941 */ /* 0x000fea0003800200 */
.L_x_2001:
[----:B------:R-:W-:Y:S01]  /*3500*/  LDSM.16.M88.4 R88, [R194+UR5+0x4000] ;  /* 0x00400005c258783b */ /* 0x000fe20008000200 */
[----:B------:R-:W-:Y:S01]  /*3510*/  R2P PR, R129, 0x6 ;  /* 0x0000000681007804 */ /* 0x000fe20000000000 */
[----:B-1----:R-:W-:Y:S01]  /*3520*/  IMAD.MOV.U32 R3, RZ, RZ, 0x20 ;  /* 0x00000020ff037424 */ /* 0x002fe200078e00ff */
[----:B------:R-:W1:Y:S01]  /*3530*/  LDCU UR4, c[0x0][0x50c] ;  /* 0x0000a180ff0477ac */ /* 0x000e620008000800 */
[----:B------:R-:W5:Y:S01]  /*3540*/  LDSM.16.M88.4 R8, [R195+0x2000] ;  /* 0x00200000c308783b */ /* 0x000f620000000200 */
[----:B------:R-:W-:Y:S01]  /*3550*/  VIADD R4, R194, UR5 ;  /* 0x00000005c2047c36 */ /* 0x000fe20008000000 */
[----:B------:R-:W-:Y:S01]  /*3560*/  LOP3.LUT R130, R130, 0x1f0, RZ, 0xc0, !PT ;  /* 0x000001f082827812 */ /* 0x000fe200078ec0ff */
[----:B------:R-:W-:Y:S01]  /*3570*/  IMAD.MOV.U32 R2, RZ, RZ, 0x40 ;  /* 0x00000040ff027424 */ /* 0x000fe200078e00ff */
[----:B------:R-:W2:Y:S01]  /*3580*/  LDSM.16.M88.4 R64, [R195] ;  /* 0x00000000c340783b */ /* 0x000ea20000000200 */
[----:B------:R-:W-:-:S03]  /*3590*/  SEL R3, R3, 0xffffffe0, !P1 ;  /* 0xffffffe003037807 */ /* 0x000fc60004800000 */
[----:B------:R-:W3:Y:S01]  /*35a0*/  LDSM.16.M88.4 R80, [R194+UR5+0x4800] ;  /* 0x00480005c250783b */ /* 0x000ee20008000200 */
[----:B------:R-:W-:Y:S01]  /*35b0*/  SEL R2, R2, 0xffffffc0, !P2 ;  /* 0xffffffc002027807 */ /* 0x000fe20005000000 */
[C-C-:B------:R-:W-:Y:S02]  /*35c0*/  IMAD.IADD R189, R4.reuse, 0x1, R3.reuse ;  /* 0x0000000104bd7824 */ /* 0x140fe400078e0203 */
[----:B------:R-:W4:Y:S01]  /*35d0*/  LDSM.16.M88.4 R72, [R194+UR5+0x5000] ;  /* 0x00500005c248783b */ /* 0x000f220008000200 */
[C---:B------:R-:W-:Y:S02]  /*35e0*/  IMAD.IADD R193, R195.reuse, 0x1, R3 ;  /* 0x00000001c3c17824 */ /* 0x040fe400078e0203 */
[--C-:B------:R-:W-:Y:S01]  /*35f0*/  IMAD.IADD R192, R195, 0x1, R2.reuse ;  /* 0x00000001c3c07824 */ /* 0x100fe200078e0202 */
[----:B------:R-:W1:Y:S01]  /*3600*/  LDSM.16.M88.4 R92, [R194+UR5+0x5800] ;  /* 0x00580005c25c783b */ /* 0x000e620008000200 */
[----:B------:R-:W-:Y:S02]  /*3610*/  IMAD.IADD R188, R4, 0x1, R2 ;  /* 0x0000000104bc7824 */ /* 0x000fe400078e0202 */
[C---:B------:R-:W-:Y:S01]  /*3620*/  IMAD.IADD R191, R3.reuse, 0x1, R192 ;  /* 0x0000000103bf7824 */ /* 0x040fe200078e02c0 */
[----:B------:R-:W-:Y:S01]  /*3630*/  LDSM.16.M88.4 R56, [R189+0x4000] ;  /* 0x00400000bd38783b */ /* 0x000fe20000000200 */
[----:B------:R-:W-:-:S03]  /*3640*/  IMAD.IADD R187, R3, 0x1, R188 ;  /* 0x0000000103bb7824 */ /* 0x000fc600078e02bc */
[----:B------:R-:W1:Y:S04]  /*3650*/  LDSM.16.M88.4 R60, [R193+0x2000] ;  /* 0x00200000c13c783b */ /* 0x000e680000000200 */
[----:B------:R-:W1:Y:S04]  /*3660*/  LDSM.16.M88.4 R52, [R189+0x4800] ;  /* 0x00480000bd34783b */ /* 0x000e680000000200 */
[----:B------:R-:W1:Y:S04]  /*3670*/  LDSM.16.M88.4 R44, [R193] ;  /* 0x00000000c12c783b */ /* 0x000e680000000200 */
[----:B------:R-:W1:Y:S04]  /*3680*/  LDSM.16.M88.4 R116, [R189+0x5000] ;  /* 0x00500000bd74783b */ /* 0x000e680000000200 */
[----:B------:R-:W1:Y:S01]  /*3690*/  LDSM.16.M88.4 R48, [R189+0x5800] ;  /* 0x00580000bd30783b */ /* 0x000e620000000200 */
[-C--:B-----5:R-:W-:Y:S03]  /*36a0*/  HMMA.16816.F32.BF16 R40, R8, R88.reuse, RZ ;  /* 0x000000580828723c */ /* 0x0a0fe600000418ff */
[----:B------:R-:W-:Y:S04]  /*36b0*/  LDSM.16.M88.4 R108, [R192+0x2000] ;  /* 0x00200000c06c783b */ /* 0x000fe80000000200 */
[----:B------:R-:W5:Y:S01]  /*36c0*/  LDSM.16.M88.4 R104, [R188+0x4000] ;  /* 0x00400000bc68783b */ /* 0x000f620000000200 */
[----:B--2---:R-:W-:Y:S03]  /*36d0*/  HMMA.16816.F32.BF16 R36, R64, R88, RZ ;  /* 0x000000584024723c */ /* 0x004fe600000418ff */
[----:B------:R-:W2:Y:S04]  /*36e0*/  LDSM.16.M88.4 R112, [R192] ;  /* 0x00000000c070783b */ /* 0x000ea80000000200 */
[----:B------:R-:W2:Y:S01]  /*36f0*/  LDSM.16.M88.4 R100, [R188+0x4800] ;  /* 0x00480000bc64783b */ /* 0x000ea20000000200 */
[C---:B------:R-:W-:Y:S03]  /*3700*/  HMMA.16816.F32.BF16 R32, R8.reuse, R90, RZ ;  /* 0x0000005a0820723c */ /* 0x040fe600000418ff */
[----:B------:R-:W-:Y:S04]  /*3710*/  LDSM.16.M88.4 R96, [R188+0x5000] ;  /* 0x00500000bc60783b */ /* 0x000fe80000000200 */
[----:B------:R-:W0:Y:S01]  /*3720*/  LDGDEPBAR ;  /* 0x00000000000079af */ /* 0x000e220000000000 */
[C---:B---3--:R-:W-:Y:S08]  /*3730*/  HMMA.16816.F32.BF16 R28, R8.reuse, R80, RZ ;  /* 0x00000050081c723c */ /* 0x048ff000000418ff */
[----:B------:R-:W-:Y:S08]  /*3740*/  HMMA.16816.F32.BF16 R24, R8, R82, RZ ;  /* 0x000000520818723c */ /* 0x000ff000000418ff */
[C---:B------:R-:W-:Y:S08]  /*3750*/  HMMA.16816.F32.BF16 R84, R64.reuse, R80, RZ ;  /* 0x000000504054723c */ /* 0x040ff000000418ff */
[C---:B------:R-:W-:Y:S08]  /*3760*/  HMMA.16816.F32.BF16 R88, R64.reuse, R90, RZ ;  /* 0x0000005a4058723c */ /* 0x040ff000000418ff */
[----:B------:R-:W-:Y:S08]  /*3770*/  HMMA.16816.F32.BF16 R80, R64, R82, RZ ;  /* 0x000000524050723c */ /* 0x000ff000000418ff */
[C---:B----4-:R-:W-:Y:S08]  /*3780*/  HMMA.16816.F32.BF16 R20, R8.reuse, R72, RZ ;  /* 0x000000480814723c */ /* 0x050ff000000418ff */
[C---:B-1----:R-:W-:Y:S08]  /*3790*/  HMMA.16816.F32.BF16 R12, R8.reuse, R92, RZ ;  /* 0x0000005c080c723c */ /* 0x042ff000000418ff */
[C---:B------:R-:W-:Y:S08]  /*37a0*/  HMMA.16816.F32.BF16 R16, R8.reuse, R74, RZ ;  /* 0x0000004a0810723c */ /* 0x040ff000000418ff */
[----:B------:R-:W-:Y:S08]  /*37b0*/  HMMA.16816.F32.BF16 R8, R8, R94, RZ ;  /* 0x0000005e0808723c */ /* 0x000ff000000418ff */
        /* <DEDUP_REMOVED lines=8> */
[----:B------:R-:W-:Y:S08]  /*3840*/  HMMA.16816.F32.BF16 R24, R60, R54, R24 ;  /* 0x000000363c18723c */ /* 0x000ff00000041818 */
[C---:B------:R-:W-:Y:S08]  /*3850*/  HMMA.16816.F32.BF16 R36, R44.reuse, R56, R36 ;  /* 0x000000382c24723c */ /* 0x040ff00000041824 */
[C---:B------:R-:W-:Y:S08]  /*3860*/  HMMA.16816.F32.BF16 R84, R44.reuse, R52, R84 ;  /* 0x000000342c54723c */ /* 0x040ff00000041854 */
[C---:B------:R-:W-:Y:S01]  /*3870*/  HMMA.16816.F32.BF16 R88, R44.reuse, R58, R88 ;  /* 0x0000003a2c58723c */ /* 0x040fe20000041858 */
[----:B------:R-:W-:Y:S07]  /*3880*/  LDSM.16.M88.4 R56, [R191+0x2000] ;  /* 0x00200000bf38783b */ /* 0x000fee0000000200 */
[----:B------:R-:W-:Y:S01]  /*3890*/  HMMA.16816.F32.BF16 R80, R44, R54, R80 ;  /* 0x000000362c50723c */ /* 0x000fe20000041850 */
[----:B------:R-:W3:Y:S07]  /*38a0*/  LDSM.16.M88.4 R52, [R187+0x4000] ;  /* 0x00400000bb34783b */ /* 0x000eee0000000200 */
[C---:B------:R-:W-:Y:S08]  /*38b0*/  HMMA.16816.F32.BF16 R20, R60.reuse, R116, R20 ;  /* 0x000000743c14723c */ /* 0x040ff00000041814 */
[C---:B------:R-:W-:Y:S08]  /*38c0*/  HMMA.16816.F32.BF16 R12, R60.reuse, R48, R12 ;  /* 0x000000303c0c723c */ /* 0x040ff0000004180c */
[C---:B------:R-:W-:Y:S08]  /*38d0*/  HMMA.16816.F32.BF16 R16, R60.reuse, R118, R16 ;  /* 0x000000763c10723c */ /* 0x040ff00000041810 */
[----:B------:R-:W-:Y:S01]  /*38e0*/  HMMA.16816.F32.BF16 R8, R60, R50, R8 ;  /* 0x000000323c08723c */ /* 0x000fe20000041808 */
[----:B------:R-:W4:Y:S07]  /*38f0*/  LDSM.16.M88.4 R60, [R191] ;  /* 0x00000000bf3c783b */ /* 0x000f2e0000000200 */
[C---:B------:R-:W-:Y:S08]  /*3900*/  HMMA.16816.F32.BF16 R68, R44.reuse, R48, R68 ;  /* 0x000000302c44723c */ /* 0x040ff00000041844 */
[----:B------:R-:W-:Y:S01]  /*3910*/  HMMA.16816.F32.BF16 R64, R44, R50, R64 ;  /* 0x000000322c40723c */ /* 0x000fe20000041840 */
[----:B------:R-:W4:Y:S07]  /*3920*/  LDSM.16.M88.4 R48, [R187+0x4800] ;  /* 0x00480000bb30783b */ /* 0x000f2e0000000200 */
[C---:B-----5:R-:W-:Y:S01]  /*3930*/  HMMA.16816.F32.BF16 R4, R108.reuse, R104, R40 ;  /* 0x000000686c04723c */ /* 0x060fe20000041828 */
[----:B------:R-:W5:Y:S07]  /*3940*/  LDSM.16.M88.4 R40, [R187+0x5800] ;  /* 0x00580000bb28783b */ /* 0x000f6e0000000200 */
[----:B------:R-:W-:Y:S08]  /*3950*/  HMMA.16816.F32.BF16 R32, R108, R106, R32 ;  /* 0x0000006a6c20723c */ /* 0x000ff00000041820 */
[----:B--2---:R-:W-:Y:S08]  /*3960*/  HMMA.16816.F32.BF16 R36, R112, R104, R36 ;  /* 0x000000687024723c */ /* 0x004ff00000041824 */
[C---:B------:R-:W-:Y:S08]  /*3970*/  HMMA.16816.F32.BF16 R76, R44.reuse, R116, R76 ;  /* 0x000000742c4c723c */ /* 0x040ff0000004184c */
[----:B------:R-:W-:Y:S01]  /*3980*/  HMMA.16816.F32.BF16 R72, R44, R118, R72 ;  /* 0x000000762c48723c */ /* 0x000fe20000041848 */
[----:B------:R-:W2:Y:S01]  /*3990*/  LDSM.16.M88.4 R44, [R187+0x5000] ;  /* 0x00500000bb2c783b */ /* 0x000ea20000000200 */
[----:B------:R-:W-:-:S06]  /*39a0*/  DEPBAR.LE SB0, 0x0 ;  /* 0x000080000000791a */ /* 0x000fcc0000000000 */
[----:B------:R-:W-:Y:S08]  /*39b0*/  HMMA.16816.F32.BF16 R84, R112, R100, R84 ;  /* 0x000000647054723c */ /* 0x000ff00000041854 */
[-C--:B-1----:R-:W-:Y:S08]  /*39c0*/  HMMA.16816.F32.BF16 R12, R108, R92.reuse, R12 ;  /* 0x0000005c6c0c723c */ /* 0x082ff0000004180c */
[----:B------:R-:W-:Y:S08]  /*39d0*/  HMMA.16816.F32.BF16 R68, R112, R92, R68 ;  /* 0x0000005c7044723c */ /* 0x000ff00000041844 */
[----:B------:R-:W-:Y:S08]  /*39e0*/  HMMA.16816.F32.BF16 R28, R108, R100, R28 ;  /* 0x000000646c1c723c */ /* 0x000ff0000004181c */
[C---:B---3--:R-:W-:Y:S08]  /*39f0*/  HMMA.16816.F32.BF16 R4, R56.reuse, R52, R4 ;  /* 0x000000343804723c */ /* 0x048ff00000041804 */
[----:B------:R-:W-:Y:S08]  /*3a00*/  HMMA.16816.F32.BF16 R32, R56, R54, R32 ;  /* 0x000000363820723c */ /* 0x000ff00000041820 */
[----:B----4-:R-:W-:Y:S03]  /*3a10*/  HMMA.16816.F32.BF16 R36, R60, R52, R36 ;  /* 0x000000343c24723c */ /* 0x010fe60000041824 */
[----:B------:R-:W-:-:S05]  /*3a20*/  FMUL.FTZ R5, R5, UR4 ;  /* 0x0000000405057c20 */ /* 0x000fca0008410000 */
[----:B------:R-:W-:Y:S03]  /*3a30*/  HMMA.16816.F32.BF16 R24, R108, R102, R24 ;  /* 0x000000666c18723c */ /* 0x000fe60000041818 */
[----:B------:R-:W-:Y:S01]  /*3a40*/  FMUL.FTZ R32, R32, UR4 ;  /* 0x0000000420207c20 */ /* 0x000fe20008410000 */
[----:B------:R-:W-:Y:S01]  /*3a50*/  FMUL.FTZ R34, R34, UR4 ;  /* 0x0000000422227c20 */ /* 0x000fe20008410000 */
[----:B------:R-:W-:-:S03]  /*3a60*/  FMUL.FTZ R35, R35, UR4 ;  /* 0x0000000423237c20 */ /* 0x000fc60008410000 */
[----:B------:R-:W-:Y:S03]  /*3a70*/  HMMA.16816.F32.BF16 R80, R112, R102, R80 ;  /* 0x000000667050723c */ /* 0x000fe60000041850 */
[----:B------:R-:W-:Y:S01]  /*3a80*/  FMUL.FTZ R37, R37, UR4 ;  /* 0x0000000425257c20 */ /* 0x000fe20008410000 */
[----:B------:R-:W-:Y:S01]  /*3a90*/  FMUL.FTZ R38, R38, UR4 ;  /* 0x0000000426267c20 */ /* 0x000fe20008410000 */
[----:B------:R-:W-:-:S03]  /*3aa0*/  FMUL.FTZ R39, R39, UR4 ;  /* 0x0000000427277c20 */ /* 0x000fc60008410000 */
[----:B------:R-:W-:Y:S01]  /*3ab0*/  HMMA.16816.F32.BF16 R20, R108, R96, R20 ;  /* 0x000000606c14723c */ /* 0x000fe20000041814 */
[----:B------:R-:W-:Y:S07]  /*3ac0*/  MUFU.TANH R37, R37 ;  /* 0x0000002500257308 */ /* 0x000fee0000002400 */
[----:B------:R-:W-:Y:S01]  /*3ad0*/  HMMA.16816.F32.BF16 R84, R60, R48, R84 ;  /* 0x000000303c54723c */ /* 0x000fe20000041854 */
[----:B------:R-:W-:Y:S07]  /*3ae0*/  MUFU.TANH R39, R39 ;  /* 0x0000002700277308 */ /* 0x000fee0000002400 */
[-C--:B------:R-:W-:Y:S08]  /*3af0*/  HMMA.16816.F32.BF16 R8, R108, R94.reuse, R8 ;  /* 0x0000005e6c08723c */ /* 0x080ff00000041808 */
[----:B------:R-:W-:Y:S03]  /*3b00*/  HMMA.16816.F32.BF16 R64, R112, R94, R64 ;  /* 0x0000005e7040723c */ /* 0x000fe60000041840 */
[----:B------:R-:W-:-:S05]  /*3b10*/  FMUL.FTZ R84, R84, UR4 ;  /* 0x0000000454547c20 */ /* 0x000fca0008410000 */
[----:B------:R-:W-:Y:S08]  /*3b20*/  HMMA.16816.F32.BF16 R16, R108, R98, R16 ;  /* 0x000000626c10723c */ /* 0x000ff00000041810 */
[----:B------:R-:W-:Y:S08]  /*3b30*/  HMMA.16816.F32.BF16 R88, R112, R106, R88 ;  /* 0x0000006a7058723c */ /* 0x000ff00000041858 */
[-C--:B-----5:R-:W-:Y:S08]  /*3b40*/  HMMA.16816.F32.BF16 R12, R56, R40.reuse, R12 ;  /* 0x00000028380c723c */ /* 0x0a0ff0000004180c */
[----:B------:R-:W-:Y:S01]  /*3b50*/  HMMA.16816.F32.BF16 R68, R60, R40, R68 ;  /* 0x000000283c44723c */ /* 0x000fe20000041844 */
[----:B------:R-:W-:Y:S01]  /*3b60*/  FMUL.FTZ R40, R4, UR4 ;  /* 0x0000000404287c20 */ /* 0x000fe20008410000 */
[----:B------:R-:W-:Y:S01]  /*3b70*/  FMUL.FTZ R4, R33, UR4 ;  /* 0x0000000421047c20 */ /* 0x000fe20008410000 */
[----:B------:R-:W-:-:S05]  /*3b80*/  IMAD.SHL.U32 R33, R129, 0x2, RZ ;  /* 0x0000000281217824 */ /* 0x000fca00078e00ff */
[----:B------:R-:W-:Y:S01]  /*3b90*/  HMMA.16816.F32.BF16 R28, R56, R48, R28 ;  /* 0x00000030381c723c */ /* 0x000fe2000004181c */
[----:B------:R-:W-:Y:S01]  /*3ba0*/  FMUL.FTZ R49, R36, UR4 ;  /* 0x0000000424317c20 */ /* 0x000fe20008410000 */
[----:B------:R-:W-:Y:S01]  /*3bb0*/  SHF.R.U32.HI R36, RZ, 0x2, R129 ;  /* 0x00000002ff247819 */ /* 0x000fe20000011681 */
[----:B------:R-:W-:Y:S01]  /*3bc0*/  FMUL.FTZ R12, R12, UR4 ;  /* 0x000000040c0c7c20 */ /* 0x000fe20008410000 */
[----:B------:R-:W-:Y:S01]  /*3bd0*/  LOP3.LUT R33, R33, 0x6, RZ, 0xc0, !PT ;  /* 0x0000000621217812 */ /* 0x000fe200078ec0ff */
[----:B------:R-:W-:Y:S01]  /*3be0*/  FMUL.FTZ R15, R15, UR4 ;  /* 0x000000040f0f7c20 */ /* 0x000fe20008410000 */
[----:B------:R-:W-:Y:S01]  /*3bf0*/  LOP3.LUT R41, R36, 0x7, RZ, 0xc0, !PT ;  /* 0x0000000724297812 */ /* 0x000fe200078ec0ff */
[----:B------:R-:W1:Y:S01]  /*3c00*/  MUFU.TANH R49, R49 ;  /* 0x0000003100317308 */ /* 0x000e620000002400 */
[C---:B------:R-:W-:Y:S01]  /*3c10*/  HMMA.16816.F32.BF16 R72, R112.reuse, R98, R72 ;  /* 0x000000627048723c */ /* 0x040fe20000041848 */
[----:B------:R-:W-:Y:S01]  /*3c20*/  FMUL.FTZ R14, R14, UR4 ;  /* 0x000000040e0e7c20 */ /* 0x000fe20008410000 */
[----:B------:R-:W-:Y:S01]  /*3c30*/  IADD3 R36, PT, PT, R41, UR16, R130 ;  /* 0x0000001029247c10 */ /* 0x000fe2000fffe082 */
[----:B------:R-:W-:Y:S01]  /*3c40*/  FMUL.FTZ R69, R69, UR4 ;  /* 0x0000000445457c20 */ /* 0x000fe20008410000 */
[----:B------:R-:W-:Y:S01]  /*3c50*/  FMUL.FTZ R68, R68, UR4 ;  /* 0x0000000444447c20 */ /* 0x000fe20008410000 */
[----:B------:R-:W-:Y:S01]  /*3c60*/  FMUL.FTZ R70, R70, UR4 ;  /* 0x0000000446467c20 */ /* 0x000fe20008410000 */
[----:B------:R-:W-:Y:S01]  /*3c70*/  FMUL.FTZ R71, R71, UR4 ;  /* 0x0000000447477c20 */ /* 0x000fe20008410000 */
[----:B------:R-:W-:Y:S01]  /*3c80*/  FMUL.FTZ R13, R13, UR4 ;  /* 0x000000040d0d7c20 */ /* 0x000fe20008410000 */
[----:B------:R-:W-:Y:S01]  /*3c90*/  HMMA.16816.F32.BF16 R76, R112, R96, R76 ;  /* 0x00000060704c723c */ /* 0x000fe2000004184c */
[----:B------:R-:W-:Y:S02]  /*3ca0*/  MUFU.TANH R69, R69 ;  /* 0x0000004500457308 */ /* 0x000fe40000002400 */
[----:B------:R-:W-:Y:S01]  /*3cb0*/  FMUL.FTZ R30, R30, UR4 ;  /* 0x000000041e1e7c20 */ /* 0x000fe20008410000 */
[----:B------:R-:W-:-:S04]  /*3cc0*/  FMUL.FTZ R31, R31, UR4 ;  /* 0x000000041f1f7c20 */ /* 0x000fc80008410000 */
[-C--:B------:R-:W-:Y:S01]  /*3cd0*/  HMMA.16816.F32.BF16 R24, R56, R50.reuse, R24 ;  /* 0x000000323818723c */ /* 0x080fe20000041818 */
[----:B------:R-:W-:Y:S07]  /*3ce0*/  MUFU.TANH R95, R30 ;  /* 0x0000001e005f7308 */ /* 0x000fee0000002400 */
[----:B------:R-:W-:Y:S01]  /*3cf0*/  HMMA.16816.F32.BF16 R80, R60, R50, R80 ;  /* 0x000000323c50723c */ /* 0x000fe20000041850 */
[----:B------:R-:W-:Y:S01]  /*3d00*/  FMUL.FTZ R51, R6, UR4 ;  /* 0x0000000406337c20 */ /* 0x000fe20008410000 */
[----:B------:R-:W-:Y:S01]  /*3d10*/  FMUL.FTZ R6, R86, UR4 ;  /* 0x0000000456067c20 */ /* 0x000fe20008410000 */
[----:B------:R-:W-:Y:S01]  /*3d20*/  IMAD R86, R124, 0x40, R33 ;  /* 0x000000407c567824 */ /* 0x000fe200078e0221 */
[----:B------:R-:W-:Y:S03]  /*3d30*/  MUFU.TANH R31, R31 ;  /* 0x0000001f001f7308 */ /* 0x000fe60000002400 */
[C---:B------:R-:W-:Y:S01]  /*3d40*/  VIADD R50, R86.reuse, 0x1 ;  /* 0x0000000156327836 */ /* 0x040fe20000000000 */
[----:B--2---:R-:W-:Y:S01]  /*3d50*/  HMMA.16816.F32.BF16 R20, R56, R44, R20 ;  /* 0x0000002c3814723c */ /* 0x004fe20000041814 */
[----:B------:R-:W-:-:S02]  /*3d60*/  ISETP.GE.AND P2, PT, R86, R133, PT ;  /* 0x000000855600720c */ /* 0x000fc40003f46270 */
[----:B------:R-:W-:Y:S01]  /*3d70*/  FMUL.FTZ R26, R26, UR4 ;  /* 0x000000041a1a7c20 */ /* 0x000fe20008410000 */
[----:B------:R-:W-:Y:S01]  /*3d80*/  ISETP.GE.AND P1, PT, R50, R133, PT ;  /* 0x000000853200720c */ /* 0x000fe20003f26270 */
[----:B------:R-:W-:Y:S03]  /*3d90*/  MUFU.TANH R51, R51 ;  /* 0x0000003300337308 */ /* 0x000fe60000002400 */
[-C--:B------:R-:W-:Y:S03]  /*3da0*/  HMMA.16816.F32.BF16 R8, R56, R42.reuse, R8 ;  /* 0x0000002a3808723c */ /* 0x080fe60000041808 */
[----:B------:R-:W-:Y:S01]  /*3db0*/  FMUL.FTZ R80, R80, UR4 ;  /* 0x0000000450507c20 */ /* 0x000fe20008410000 */
[----:B------:R-:W-:Y:S01]  /*3dc0*/  FMUL.FTZ R81, R81, UR4 ;  /* 0x0000000451517c20 */ /* 0x000fe20008410000 */
[----:B------:R-:W-:Y:S01]  /*3dd0*/  FMUL.FTZ R82, R82, UR4 ;  /* 0x0000000452527c20 */ /* 0x000fe20008410000 */
[----:B------:R2:W-:Y:S02]  /*3de0*/  MUFU.TANH R105, R68 ;  /* 0x0000004400697308 */ /* 0x0005e40000002400 */
[----:B------:R-:W-:Y:S01]  /*3df0*/  HMMA.16816.F32.BF16 R64, R60, R42, R64 ;  /* 0x0000002a3c40723c */ /* 0x000fe20000041840 */
[----:B------:R-:W-:Y:S01]  /*3e00*/  FMUL.FTZ R42, R28, UR4 ;  /* 0x000000041c2a7c20 */ /* 0x000fe20008410000 */
[----:B------:R-:W-:Y:S01]  /*3e10*/  FMUL.FTZ R28, R25, UR4 ;  /* 0x00000004191c7c20 */ /* 0x000fe20008410000 */
[----:B------:R-:W-:Y:S01]  /*3e20*/  FMUL.FTZ R25, R27, UR4 ;  /* 0x000000041b197c20 */ /* 0x000fe20008410000 */
[----:B------:R-:W-:Y:S01]  /*3e30*/  FMUL.FTZ R27, R83, UR4 ;  /* 0x00000004531b7c20 */ /* 0x000fe20008410000 */
[----:B------:R-:W-:Y:S01]  /*3e40*/  FMUL.FTZ R99, R21, UR4 ;  /* 0x0000000415637c20 */ /* 0x000fe20008410000 */
[----:B------:R3:W-:Y:S01]  /*3e50*/  MUFU.TANH R43, R5 ;  /* 0x00000005002b7308 */ /* 0x0007e20000002400 */
[----:B------:R-:W-:Y:S01]  /*3e60*/  FMUL.FTZ R21, R22, UR4 ;  /* 0x0000000416157c20 */ /* 0x000fe20008410000 */
[----:B------:R-:W-:Y:S01]  /*3e70*/  HMMA.16816.F32.BF16 R16, R56, R46, R16 ;  /* 0x0000002e3810723c */ /* 0x000fe20000041810 */
[C---:B------:R-:W-:Y:S01]  /*3e80*/  IADD3 R56, PT, PT, R86.reuse, 0x10, RZ ;  /* 0x0000001056387810 */ /* 0x040fe20007ffe0ff */
[----:B------:R-:W-:-:S02]  /*3e90*/  VIADD R58, R86, 0x9 ;  /* 0x00000009563a7836 */ /* 0x000fc40000000000 */
[----:B------:R-:W-:Y:S01]  /*3ea0*/  FMUL.FTZ R97, R23, UR4 ;  /* 0x0000000417617c20 */ /* 0x000fe20008410000 */
[----:B------:R-:W-:Y:S01]  /*3eb0*/  FMUL.FTZ R11, R11, UR4 ;  /* 0x000000040b0b7c20 */ /* 0x000fe20008410000 */
[-C--:B------:R-:W-:Y:S01]  /*3ec0*/  ISETP.GE.AND P5, PT, R56, R133.reuse, PT ;  /* 0x000000853800720c */ /* 0x080fe20003fa6270 */
[----:B------:R-:W-:Y:S01]  /*3ed0*/  MUFU.TANH R57, R80 ;  /* 0x0000005000397308 */ /* 0x000fe20000002400 */
[----:B------:R-:W-:Y:S01]  /*3ee0*/  ISETP.GE.AND P6, PT, R58, R133, PT ;  /* 0x000000853a00720c */ /* 0x000fe20003fc6270 */
[C---:B------:R-:W-:Y:S01]  /*3ef0*/  HMMA.16816.F32.BF16 R88, R60.reuse, R54, R88 ;  /* 0x000000363c58723c */ /* 0x040fe20000041858 */
[----:B------:R-:W-:Y:S01]  /*3f00*/  FMUL.FTZ R8, R8, UR4 ;  /* 0x0000000408087c20 */ /* 0x000fe20008410000 */
[----:B------:R-:W-:Y:S01]  /*3f10*/  FMUL.FTZ R9, R9, UR4 ;  /* 0x0000000409097c20 */ /* 0x000fe20008410000 */
[----:B--2---:R-:W-:Y:S01]  /*3f20*/  FMUL.FTZ R68, R67, UR4 ;  /* 0x0000000443447c20 */ /* 0x004fe20008410000 */
[----:B------:R-:W-:Y:S01]  /*3f30*/  FMUL.FTZ R10, R10, UR4 ;  /* 0x000000040a0a7c20 */ /* 0x000fe20008410000 */
[----:B------:R-:W-:Y:S01]  /*3f40*/  FMUL.FTZ R64, R64, UR4 ;  /* 0x0000000440407c20 */ /* 0x000fe20008410000 */
[----:B------:R2:W-:Y:S01]  /*3f50*/  MUFU.TANH R59, R84 ;  /* 0x00000054003b7308 */ /* 0x0005e20000002400 */
[----:B------:R-:W-:Y:S01]  /*3f60*/  FMUL.FTZ R65, R65, UR4 ;  /* 0x0000000441417c20 */ /* 0x000fe20008410000 */
[----:B---3--:R-:W-:Y:S01]  /*3f70*/  IADD3 R5, PT, PT, R133, R36, -R138 ;  /* 0x0000002485057210 */ /* 0x008fe20007ffe88a */
[----:B------:R-:W-:Y:S01]  /*3f80*/  HMMA.16816.F32.BF16 R72, R60, R46, R72 ;  /* 0x0000002e3c48723c */ /* 0x000fe20000041848 */
[----:B------:R-:W-:-:S02]  /*3f90*/  VIADD R46, R86, 0x8 ;  /* 0x00000008562e7836 */ /* 0x000fc40000000000 */
[----:B------:R-:W-:Y:S01]  /*3fa0*/  FMUL.FTZ R83, R18, UR4 ;  /* 0x0000000412537c20 */ /* 0x000fe20008410000 */
[----:B------:R-:W-:Y:S01]  /*3fb0*/  FMUL.FTZ R23, R19, UR4 ;  /* 0x0000000413177c20 */ /* 0x000fe20008410000 */
[C---:B------:R-:W-:Y:S01]  /*3fc0*/  IMAD.IADD R53, R5.reuse, 0x1, -R50 ;  /* 0x0000000105357824 */ /* 0x040fe200078e0a32 */
[----:B------:R-:W-:Y:S01]  /*3fd0*/  MUFU.TANH R19, R4 ;  /* 0x0000000400137308 */ /* 0x000fe20000002400 */
[----:B------:R-:W-:Y:S01]  /*3fe0*/  IMAD.IADD R48, R5, 0x1, -R86 ;  /* 0x0000000105307824 */ /* 0x000fe200078e0a56 */
[----:B------:R-:W-:Y:S01]  /*3ff0*/  ISETP.GE.AND P0, PT, R46, R133, PT ;  /* 0x000000852e00720c */ /* 0x000fe20003f06270 */
[----:B------:R-:W-:Y:S01]  /*4000*/  HMMA.16816.F32.BF16 R76, R60, R44, R76 ;  /* 0x0000002c3c4c723c */ /* 0x000fe2000004184c */
[----:B------:R-:W-:Y:S01]  /*4010*/  FMUL.FTZ R63, R7, UR4 ;  /* 0x00000004073f7c20 */ /* 0x000fe20008410000 */
[----:B------:R-:W-:Y:S01]  /*4020*/  IABS R53, R53 ;  /* 0x0000003500357213 */ /* 0x000fe20000000000 */
[----:B------:R-:W-:Y:S01]  /*4030*/  IMAD.IADD R52, R5, 0x1, -R46 ;  /* 0x0000000105347824 */ /* 0x000fe200078e0a2e */
[----:B------:R-:W-:Y:S01]  /*4040*/  IABS R48, R48 ;  /* 0x0000003000307213 */ /* 0x000fe20000000000 */
[----:B------:R3:W-:Y:S01]  /*4050*/  MUFU.TANH R7, R40 ;  /* 0x0000002800077308 */ /* 0x0007e20000002400 */
[----:B------:R-:W-:Y:S01]  /*4060*/  FMUL.FTZ R90, R90, UR4 ;  /* 0x000000045a5a7c20 */ /* 0x000fe20008410000 */
[----:B------:R-:W-:Y:S01]  /*4070*/  FMUL.FTZ R41, R88, UR4 ;  /* 0x0000000458297c20 */ /* 0x000fe20008410000 */
[----:B------:R-:W-:Y:S01]  /*4080*/  IABS R52, R52 ;  /* 0x0000003400347213 */ /* 0x000fe20000000000 */
[----:B------:R-:W-:Y:S01]  /*4090*/  FMUL.FTZ R44, R85, UR4 ;  /* 0x00000004552c7c20 */ /* 0x000fe20008410000 */
[----:B------:R-:W-:Y:S01]  /*40a0*/  I2FP.F32.S32 R18, R48 ;  /* 0x0000003000127245 */ /* 0x000fe20000201400 */
[----:B------:R-:W-:Y:S01]  /*40b0*/  FMUL.FTZ R85, R17, UR4 ;  /* 0x0000000411557c20 */ /* 0x000fe20008410000 */
[----:B------:R-:W-:Y:S01]  /*40c0*/  VIADD R61, R5, 0x8 ;  /* 0x00000008053d7836 */ /* 0x000fe20000000000 */
[----:B------:R-:W4:Y:S01]  /*40d0*/  MUFU.TANH R47, R90 ;  /* 0x0000005a002f7308 */ /* 0x000f220000002400 */
[----:B------:R-:W-:-:S02]  /*40e0*/  IMAD.MOV.U32 R22, RZ, RZ, R52 ;  /* 0x000000ffff167224 */ /* 0x000fc400078e0034 */
[----:B-1----:R-:W-:Y:S01]  /*40f0*/  FFMA.FTZ R52, R18, -R0, R49 ;  /* 0x8000000012347223 */ /* 0x002fe20000010031 */
[----:B------:R-:W-:Y:S02]  /*4100*/  IMAD.IADD R17, R5, 0x1, -R56 ;  /* 0x0000000105117824 */ /* 0x000fe400078e0a38 */
[----:B------:R-:W-:Y:S01]  /*4110*/  FMUL.FTZ R89, R89, UR4 ;  /* 0x0000000459597c20 */ /* 0x000fe20008410000 */
[----:B------:R-:W-:Y:S02]  /*4120*/  VIADD R48, R86, 0x19 ;  /* 0x0000001956307836 */ /* 0x000fe40000000000 */
[----:B------:R-:W-:Y:S01]  /*4130*/  FMUL.FTZ R76, R76, UR4 ;  /* 0x000000044c4c7c20 */ /* 0x000fe20008410000 */
[C---:B--2---:R-:W-:Y:S01]  /*4140*/  VIADD R84, R5.reuse, 0x48 ;  /* 0x0000004805547836 */ /* 0x044fe20000000000 */
[----:B------:R-:W1:Y:S01]  /*4150*/  MUFU.TANH R41, R41 ;  /* 0x0000002900297308 */ /* 0x000e620000002400 */
[----:B------:R-:W-:Y:S02]  /*4160*/  IMAD.IADD R62, R5, 0x1, -R48 ;  /* 0x00000001053e7824 */ /* 0x000fe400078e0a30 */
[----:B---3--:R-:W-:Y:S01]  /*4170*/  FMUL.FTZ R40, R29, UR4 ;  /* 0x000000041d287c20 */ /* 0x008fe20008410000 */
[----:B------:R-:W-:Y:S01]  /*4180*/  FMUL.FTZ R29, R24, UR4 ;  /* 0x00000004181d7c20 */ /* 0x000fe20008410000 */
[----:B------:R-:W-:Y:S01]  /*4190*/  FMUL.FTZ R24, R20, UR4 ;  /* 0x0000000414187c20 */ /* 0x000fe20008410000 */
[----:B------:R-:W-:Y:S01]  /*41a0*/  IMAD.MOV.U32 R20, RZ, RZ, R53 ;  /* 0x000000ffff147224 */ /* 0x000fe200078e0035 */
[----:B------:R-:W-:Y:S01]  /*41b0*/  IABS R62, R62 ;  /* 0x0000003e003e7213 */ /* 0x000fe20000000000 */
[----:B------:R-:W-:Y:S01]  /*41c0*/  IMAD.IADD R4, R84, 0x1, -R50 ;  /* 0x0000000154047824 */ /* 0x000fe200078e0a32 */
[----:B------:R2:W-:Y:S01]  /*41d0*/  MUFU.TANH R45, R38 ;  /* 0x00000026002d7308 */ /* 0x0005e20000002400 */
[----:B------:R-:W-:Y:S01]  /*41e0*/  FMUL.FTZ R91, R91, UR4 ;  /* 0x000000045b5b7c20 */ /* 0x000fe20008410000 */
[----:B------:R-:W-:Y:S01]  /*41f0*/  I2FP.F32.S32 R20, R20 ;  /* 0x0000001400147245 */ /* 0x000fe20000201400 */
[----:B----4-:R-:W-:Y:S01]  /*4200*/  FFMA.FTZ R18, R18, -R0, R47 ;  /* 0x8000000012127223 */ /* 0x010fe2000001002f */
[----:B------:R-:W-:Y:S01]  /*4210*/  VIADD R47, R5, 0x40 ;  /* 0x00000040052f7836 */ /* 0x000fe20000000000 */
[----:B------:R-:W-:Y:S01]  /*4220*/  I2FP.F32.S32 R62, R62 ;  /* 0x0000003e003e7245 */ /* 0x000fe20000201400 */
[----:B------:R-:W-:Y:S01]  /*4230*/  FMUL.FTZ R78, R78, UR4 ;  /* 0x000000044e4e7c20 */ /* 0x000fe20008410000 */
[----:B------:R-:W-:Y:S01]  /*4240*/  FFMA.FTZ R49, R20, -R0, R37 ;  /* 0x8000000014317223 */ /* 0x000fe20000010025 */
[----:B------:R-:W-:Y:S01]  /*4250*/  VIADD R20, R86, 0x18 ;  /* 0x0000001856147836 */ /* 0x000fe20000000000 */
[----:B------:R-:W3:Y:S01]  /*4260*/  MUFU.TANH R53, R81 ;  /* 0x0000005100357308 */ /* 0x000ee20000002400 */
[----:B------:R-:W-:Y:S01]  /*4270*/  IABS R4, R4 ;  /* 0x0000000400047213 */ /* 0x000fe20000000000 */
[----:B------:R-:W-:Y:S01]  /*4280*/  FMUL.FTZ R77, R77, UR4 ;  /* 0x000000044d4d7c20 */ /* 0x000fe20008410000 */
[----:B------:R-:W-:Y:S01]  /*4290*/  IMAD.IADD R54, R5, 0x1, -R20 ;  /* 0x0000000105367824 */ /* 0x000fe200078e0a14 */
[----:B------:R-:W-:Y:S01]  /*42a0*/  ISETP.GE.AND P3, PT, R20, R133, PT ;  /* 0x000000851400720c */ /* 0x000fe20003f66270 */
[----:B------:R-:W-:Y:S01]  /*42b0*/  FMUL.FTZ R79, R79, UR4 ;  /* 0x000000044f4f7c20 */ /* 0x000fe20008410000 */
[----:B------:R-:W-:Y:S01]  /*42c0*/  FMUL.FTZ R72, R72, UR4 ;  /* 0x0000000448487c20 */ /* 0x000fe20008410000 */
[----:B------:R-:W-:Y:S01]  /*42d0*/  FMUL.FTZ R73, R73, UR4 ;  /* 0x0000000449497c20 */ /* 0x000fe20008410000 */
[----:B------:R-:W-:Y:S01]  /*42e0*/  IABS R54, R54 ;  /* 0x0000003600367213 */ /* 0x000fe20000000000 */
[----:B------:R4:W-:Y:S01]  /*42f0*/  MUFU.TANH R55, R44 ;  /* 0x0000002c00377308 */ /* 0x0009e20000002400 */
[----:B--2---:R-:W-:Y:S01]  /*4300*/  FMUL.FTZ R38, R87, UR4 ;  /* 0x0000000457267c20 */ /* 0x004fe20008410000 */
[----:B------:R-:W-:Y:S01]  /*4310*/  FMUL.FTZ R87, R16, UR4 ;  /* 0x0000000410577c20 */ /* 0x000fe20008410000 */
[----:B------:R-:W-:Y:S01]  /*4320*/  I2FP.F32.S32 R54, R54 ;  /* 0x0000003600367245 */ /* 0x000fe20000201400 */
[----:B------:R-:W-:Y:S01]  /*4330*/  FMUL.FTZ R74, R74, UR4 ;  /* 0x000000044a4a7c20 */ /* 0x000fe20008410000 */
[----:B------:R-:W-:Y:S01]  /*4340*/  I2FP.F32.S32 R16, R22 ;  /* 0x0000001600107245 */ /* 0x000fe20000201400 */
[----:B------:R-:W-:-:S02]  /*4350*/  VIADD R22, R86, 0x11 ;  /* 0x0000001156167836 */ /* 0x000fc40000000000 */
[----:B------:R-:W-:Y:S01]  /*4360*/  FMUL.FTZ R75, R75, UR4 ;  /* 0x000000044b4b7c20 */ /* 0x000fe20008410000 */
[-C--:B------:R-:W-:Y:S01]  /*4370*/  FFMA.FTZ R57, R54, -R0.reuse, R57 ;  /* 0x8000000036397223 */ /* 0x080fe20000010039 */
[----:B------:R-:W-:Y:S01]  /*4380*/  IMAD.IADD R54, R61, 0x1, -R86 ;  /* 0x000000013d367824 */ /* 0x000fe200078e0a56 */
[----:B------:R-:W2:Y:S01]  /*4390*/  MUFU.TANH R89, R89 ;  /* 0x0000005900597308 */ /* 0x000ea20000002400 */
[-C--:B-1----:R-:W-:Y:S01]  /*43a0*/  FFMA.FTZ R41, R16, -R0.reuse, R41 ;  /* 0x8000000010297223 */ /* 0x082fe20000010029 */
[----:B------:R-:W-:Y:S02]  /*43b0*/  IMAD.IADD R16, R5, 0x1, -R58 ;  /* 0x0000000105107824 */ /* 0x000fe400078e0a3a */
[----:B---3--:R-:W-:Y:S01]  /*43c0*/  FFMA.FTZ R53, R62, -R0, R53 ;  /* 0x800000003e357223 */ /* 0x008fe20000010035 */
[----:B------:R-:W-:Y:S01]  /*43d0*/  IABS R54, R54 ;  /* 0x0000003600367213 */ /* 0x000fe20000000000 */
[----:B------:R-:W-:Y:S01]  /*43e0*/  IMAD.IADD R62, R61, 0x1, -R50 ;  /* 0x000000013d3e7824 */ /* 0x000fe200078e0a32 */
[----:B------:R-:W-:Y:S01]  /*43f0*/  ISETP.GE.AND P4, PT, R22, R133, PT ;  /* 0x000000851600720c */ /* 0x000fe20003f86270 */
[--C-:B------:R-:W-:Y:S01]  /*4400*/  IMAD.IADD R60, R5, 0x1, -R22.reuse ;  /* 0x00000001053c7824 */ /* 0x100fe200078e0a16 */
[----:B----4-:R-:W-:Y:S01]  /*4410*/  IABS R44, R17 ;  /* 0x00000011002c7213 */ /* 0x010fe20000000000 */
[----:B------:R-:W1:Y:S01]  /*4420*/  MUFU.TANH R63, R63 ;  /* 0x0000003f003f7308 */ /* 0x000e620000002400 */
[----:B------:R-:W-:Y:S01]  /*4430*/  I2FP.F32.S32 R54, R54 ;  /* 0x0000003600367245 */ /* 0x000fe20000201400 */
[----:B------:R-:W-:Y:S01]  /*4440*/  IMAD.IADD R30, R47, 0x1, -R22 ;  /* 0x000000012f1e7824 */ /* 0x000fe200078e0a16 */
[----:B------:R-:W-:-:S02]  /*4450*/  IABS R16, R16 ;  /* 0x0000001000107213 */ /* 0x000fc40000000000 */
[----:B------:R-:W-:Y:S01]  /*4460*/  IABS R60, R60 ;  /* 0x0000003c003c7213 */ /* 0x000fe20000000000 */
[----:B------:R-:W-:Y:S01]  /*4470*/  FFMA.FTZ R54, R54, -R0, R45 ;  /* 0x8000000036367223 */ /* 0x000fe2000001002d */
[----:B------:R-:W-:Y:S01]  /*4480*/  IMAD.IADD R45, R47, 0x1, -R50 ;  /* 0x000000012f2d7824 */ /* 0x000fe200078e0a32 */
[----:B------:R3:W4:Y:S01]  /*4490*/  MUFU.TANH R17, R32 ;  /* 0x0000002000117308 */ /* 0x0007220000002400 */
[----:B------:R-:W-:Y:S02]  /*44a0*/  I2FP.F32.S32 R16, R16 ;  /* 0x0000001000107245 */ /* 0x000fe40000201400 */
[----:B------:R-:W-:Y:S02]  /*44b0*/  I2FP.F32.S32 R44, R44 ;  /* 0x0000002c002c7245 */ /* 0x000fe40000201400 */
[----:B------:R-:W-:Y:S01]  /*44c0*/  IABS R50, R45 ;  /* 0x0000002d00327213 */ /* 0x000fe20000000000 */
[----:B--2---:R-:W-:Y:S01]  /*44d0*/  FFMA.FTZ R16, R16, -R0, R89 ;  /* 0x8000000010107223 */ /* 0x004fe20000010059 */
[----:B------:R-:W-:Y:S01]  /*44e0*/  I2FP.F32.S32 R60, R60 ;  /* 0x0000003c003c7245 */ /* 0x000fe20000201400 */
[----:B------:R2:W-:Y:S01]  /*44f0*/  MUFU.TANH R45, R38 ;  /* 0x00000026002d7308 */ /* 0x0005e20000002400 */
[----:B------:R-:W-:Y:S01]  /*4500*/  I2FP.F32.S32 R50, R50 ;  /* 0x0000003200327245 */ /* 0x000fe20000201400 */
[----:B------:R-:W-:Y:S01]  /*4510*/  FFMA.FTZ R59, R44, -R0, R59 ;  /* 0x800000002c3b7223 */ /* 0x000fe2000001003b */
[----:B------:R-:W-:-:S02]  /*4520*/  VIADD R44, R86, 0x20 ;  /* 0x00000020562c7836 */ /* 0x000fc40000000000 */
[----:B------:R-:W-:Y:S01]  /*4530*/  FFMA.FTZ R55, R60, -R0, R55 ;  /* 0x800000003c377223 */ /* 0x000fe20000010037 */
[----:B------:R-:W-:Y:S01]  /*4540*/  IABS R30, R30 ;  /* 0x0000001e001e7213 */ /* 0x000fe20000000000 */
[----:B------:R-:W-:Y:S01]  /*4550*/  IMAD.IADD R60, R5, 0x1, -R44 ;  /* 0x00000001053c7824 */ /* 0x000fe200078e0a2c */
[----:B------:R5:W-:Y:S02]  /*4560*/  MUFU.TANH R37, R34 ;  /* 0x0000002200257308 */ /* 0x000be40000002400 */
[----:B------:R-:W-:Y:S01]  /*4570*/  I2FP.F32.S32 R30, R30 ;  /* 0x0000001e001e7245 */ /* 0x000fe20000201400 */
[----:B---3--:R-:W-:Y:S01]  /*4580*/  IMAD.IADD R32, R47, 0x1, -R86 ;  /* 0x000000012f207824 */ /* 0x008fe200078e0a56 */
[----:B------:R-:W-:Y:S01]  /*4590*/  FSEL R55, R55, -INF , !P4 ;  /* 0xff80000037377808 */ /* 0x000fe20006000000 */
[--C-:B------:R-:W-:Y:S01]  /*45a0*/  IMAD.IADD R158, R61, 0x1, -R44.reuse ;  /* 0x000000013d9e7824 */ /* 0x100fe200078e0a2c */
[----:B------:R-:W-:Y:S01]  /*45b0*/  IABS R60, R60 ;  /* 0x0000003c003c7213 */ /* 0x000fe20000000000 */
[----:B------:R-:W-:Y:S01]  /*45c0*/  IMAD.IADD R150, R84, 0x1, -R44 ;  /* 0x0000000154967824 */ /* 0x000fe200078e0a2c */
[----:B------:R-:W-:Y:S01]  /*45d0*/  IABS R32, R32 ;  /* 0x0000002000207213 */ /* 0x000fe20000000000 */
[----:B------:R3:W-:Y:S01]  /*45e0*/  MUFU.TANH R81, R35 ;  /* 0x0000002300517308 */ /* 0x0007e20000002400 */
[----:B------:R-:W-:Y:S01]  /*45f0*/  I2FP.F32.S32 R60, R60 ;  /* 0x0000003c003c7245 */ /* 0x000fe20000201400 */
[----:B--2---:R-:W-:Y:S01]  /*4600*/  IMAD.IADD R38, R47, 0x1, -R58 ;  /* 0x000000012f267824 */ /* 0x004fe200078e0a3a */
[----:B------:R-:W-:-:S02]  /*4610*/  I2FP.F32.S32 R32, R32 ;  /* 0x0000002000207245 */ /* 0x000fc40000201400 */
[----:B------:R-:W-:Y:S02]  /*4620*/  IABS R158, R158 ;  /* 0x0000009e009e7213 */ /* 0x000fe40000000000 */
[----:B------:R-:W-:Y:S01]  /*4630*/  IABS R38, R38 ;  /* 0x0000002600267213 */ /* 0x000fe20000000000 */
[----:B------:R-:W-:Y:S01]  /*4640*/  FFMA.FTZ R32, R32, -R0, R7 ;  /* 0x8000000020207223 */ /* 0x000fe20000010007 */
[----:B------:R-:W-:Y:S01]  /*4650*/  IMAD.IADD R7, R47, 0x1, -R46 ;  /* 0x000000012f077824 */ /* 0x000fe200078e0a2e */
[----:B-----5:R-:W-:Y:S01]  /*4660*/  IABS R34, R62 ;  /* 0x0000003e00227213 */ /* 0x020fe20000000000 */
[----:B------:R2:W-:Y:S01]  /*4670*/  MUFU.TANH R89, R6 ;  /* 0x0000000600597308 */ /* 0x0005e20000002400 */
[----:B------:R-:W-:Y:S01]  /*4680*/  I2FP.F32.S32 R38, R38 ;  /* 0x0000002600267245 */ /* 0x000fe20000201400 */
[----:B------:R-:W-:Y:S01]  /*4690*/  VIADD R62, R86, 0x30 ;  /* 0x00000030563e7836 */ /* 0x000fe20000000000 */
[----:B------:R-:W-:Y:S02]  /*46a0*/  IABS R7, R7 ;  /* 0x0000000700077213 */ /* 0x000fe40000000000 */
[----:B------:R-:W-:Y:S01]  /*46b0*/  I2FP.F32.S32 R34, R34 ;  /* 0x0000002200227245 */ /* 0x000fe20000201400 */
[----:B---3--:R-:W-:-:S02]  /*46c0*/  IMAD.IADD R35, R61, 0x1, -R58 ;  /* 0x000000013d237824 */ /* 0x008fc400078e0a3a */
[----:B------:R-:W3:Y:S01]  /*46d0*/  MUFU.TANH R157, R76 ;  /* 0x0000004c009d7308 */ /* 0x000ee20000002400 */
[----:B------:R-:W-:Y:S01]  /*46e0*/  IABS R150, R150 ;  /* 0x0000009600967213 */ /* 0x000fe20000000000 */
[-C--:B------:R-:W-:Y:S01]  /*46f0*/  FFMA.FTZ R34, R34, -R0.reuse, R39 ;  /* 0x8000000022227223 */ /* 0x080fe20000010027 */
[----:B------:R-:W-:Y:S01]  /*4700*/  FFMA.FTZ R39, R50, -R0, R43 ;  /* 0x8000000032277223 */ /* 0x000fe2000001002b */
[----:B------:R-:W-:Y:S01]  /*4710*/  IABS R35, R35 ;  /* 0x0000002300237213 */ /* 0x000fe20000000000 */
[----:B------:R-:W-:Y:S01]  /*4720*/  IMAD.IADD R50, R84, 0x1, -R56 ;  /* 0x0000000154327824 */ /* 0x000fe200078e0a38 */
[----:B------:R-:W-:Y:S02]  /*4730*/  I2FP.F32.S32 R158, R158 ;  /* 0x0000009e009e7245 */ /* 0x000fe40000201400 */
[----:B------:R-:W-:Y:S01]  /*4740*/  MUFU.TANH R91, R91 ;  /* 0x0000005b005b7308 */ /* 0x000fe20000002400 */
[----:B------:R-:W-:Y:S02]  /*4750*/  FSEL R34, R34, -INF , !P1 ;  /* 0xff80000022227808 */ /* 0x000fe40004800000 */
[----:B--2---:R-:W-:-:S02]  /*4760*/  I2FP.F32.S32 R6, R4 ;  /* 0x0000000400067245 */ /* 0x004fc40000201400 */
[----:B------:R-:W-:Y:S02]  /*4770*/  I2FP.F32.S32 R4, R7 ;  /* 0x0000000700047245 */ /* 0x000fe40000201400 */
[----:B------:R-:W-:Y:S01]  /*4780*/  IABS R50, R50 ;  /* 0x0000003200327213 */ /* 0x000fe20000000000 */
[-C--:B-1----:R-:W-:Y:S01]  /*4790*/  FFMA.FTZ R63, R6, -R0.reuse, R63 ;  /* 0x80000000063f7223 */ /* 0x082fe2000001003f */
[----:B------:R-:W-:Y:S02]  /*47a0*/  IMAD.IADD R6, R84, 0x1, -R46 ;  /* 0x0000000154067824 */ /* 0x000fe400078e0a2e */
[----:B----4-:R-:W-:Y:S01]  /*47b0*/  FFMA.FTZ R7, R4, -R0, R17 ;  /* 0x8000000004077223 */ /* 0x010fe20000010011 */
[----:B------:R-:W-:Y:S01]  /*47c0*/  IMAD.IADD R4, R84, 0x1, -R58 ;  /* 0x0000000154047824 */ /* 0x000fe200078e0a3a */
[----:B------:R1:W2:Y:S01]  /*47d0*/  MUFU.TANH R17, R40 ;  /* 0x0000002800117308 */ /* 0x0002a20000002400 */
[----:B------:R-:W-:Y:S01]  /*47e0*/  IMAD.IADD R58, R61, 0x1, -R56 ;  /* 0x000000013d3a7824 */ /* 0x000fe200078e0a38 */
[----:B------:R-:W-:Y:S01]  /*47f0*/  IABS R6, R6 ;  /* 0x0000000600067213 */ /* 0x000fe20000000000 */
[----:B---3--:R-:W-:Y:S01]  /*4800*/  FFMA.FTZ R157, R60, -R0, R157 ;  /* 0x800000003c9d7223 */ /* 0x008fe2000001009d */
[----:B------:R-:W-:Y:S01]  /*4810*/  IADD3 R60, PT, PT, -R86, R84, RZ ;  /* 0x00000054563c7210 */ /* 0x000fe20007ffe1ff */
[----:B------:R-:W-:Y:S01]  /*4820*/  IMAD.IADD R46, R84, 0x1, -R22 ;  /* 0x00000001542e7824 */ /* 0x000fe200078e0a16 */
[----:B------:R-:W-:-:S02]  /*4830*/  I2FP.F32.S32 R6, R6 ;  /* 0x0000000600067245 */ /* 0x000fc40000201400 */
[----:B------:R-:W-:Y:S01]  /*4840*/  MUFU.TANH R29, R29 ;  /* 0x0000001d001d7308 */ /* 0x000fe20000002400 */
[----:B------:R-:W-:Y:S02]  /*4850*/  IABS R4, R4 ;  /* 0x0000000400047213 */ /* 0x000fe40000000000 */
[----:B------:R-:W-:Y:S01]  /*4860*/  FFMA.FTZ R6, R6, -R0, R37 ;  /* 0x8000000006067223 */ /* 0x000fe20000010025 */
[----:B------:R-:W-:Y:S02]  /*4870*/  IABS R60, R60 ;  /* 0x0000003c003c7213 */ /* 0x000fe40000000000 */
[----:B------:R-:W-:Y:S02]  /*4880*/  I2FP.F32.S32 R4, R4 ;  /* 0x0000000400047245 */ /* 0x000fe40000201400 */
[----:B------:R3:W-:Y:S01]  /*4890*/  MUFU.TANH R93, R42 ;  /* 0x0000002a005d7308 */ /* 0x0007e20000002400 */
[----:B------:R-:W-:Y:S02]  /*48a0*/  I2FP.F32.S32 R60, R60 ;  /* 0x0000003c003c7245 */ /* 0x000fe40000201400 */
[----:B-1----:R-:W-:Y:S01]  /*48b0*/  I2FP.F32.S32 R40, R35 ;  /* 0x0000002300287245 */ /* 0x002fe20000201400 */
[----:B------:R-:W-:Y:S01]  /*48c0*/  FFMA.FTZ R35, R38, -R0, R19 ;  /* 0x8000000026237223 */ /* 0x000fe20000010013 */
[----:B------:R-:W-:-:S02]  /*48d0*/  IMAD.IADD R38, R47, 0x1, -R56 ;  /* 0x000000012f267824 */ /* 0x000fc400078e0a38 */
[-C--:B--2---:R-:W-:Y:S01]  /*48e0*/  FFMA.FTZ R19, R30, -R0.reuse, R17 ;  /* 0x800000001e137223 */ /* 0x084fe20000010011 */
[C---:B------:R-:W-:Y:S01]  /*48f0*/  IMAD.IADD R56, R61.reuse, 0x1, -R22 ;  /* 0x000000013d387824 */ /* 0x040fe200078e0a16 */
[----:B------:R-:W-:Y:S01]  /*4900*/  IADD3 R17, PT, PT, -R20, R47, RZ ;  /* 0x0000002f14117210 */ /* 0x000fe20007ffe1ff */
[--C-:B------:R-:W-:Y:S02]  /*4910*/  IMAD.IADD R30, R84, 0x1, -R20.reuse ;  /* 0x00000001541e7824 */ /* 0x100fe400078e0a14 */
[----:B------:R-:W-:Y:S01]  /*4920*/  FFMA.FTZ R37, R40, -R0, R91 ;  /* 0x8000000028257223 */ /* 0x000fe2000001005b */
[C---:B------:R-:W-:Y:S01]  /*4930*/  IMAD.IADD R22, R61.reuse, 0x1, -R20 ;  /* 0x000000013d167824 */ /* 0x040fe200078e0a14 */
[----:B------:R-:W-:Y:S01]  /*4940*/  IABS R56, R56 ;  /* 0x0000003800387213 */ /* 0x000fe20000000000 */
[----:B------:R-:W1:Y:S01]  /*4950*/  MUFU.TANH R91, R82 ;  /* 0x00000052005b7308 */ /* 0x000e620000002400 */
[----:B------:R-:W-:Y:S01]  /*4960*/  FFMA.FTZ R4, R4, -R0, R81 ;  /* 0x8000000004047223 */ /* 0x000fe20000010051 */
[----:B------:R-:W-:Y:S01]  /*4970*/  IABS R58, R58 ;  /* 0x0000003a003a7213 */ /* 0x000fe20000000000 */
[----:B------:R-:W-:Y:S01]  /*4980*/  FFMA.FTZ R51, R60, -R0, R51 ;  /* 0x800000003c337223 */ /* 0x000fe20000010033 */
[----:B------:R-:W-:Y:S01]  /*4990*/  I2FP.F32.S32 R56, R56 ;  /* 0x0000003800387245 */ /* 0x000fe20000201400 */
[--C-:B------:R-:W-:Y:S01]  /*49a0*/  IMAD.IADD R20, R61, 0x1, -R48.reuse ;  /* 0x000000013d147824 */ /* 0x100fe200078e0a30 */
[----:B------:R-:W-:Y:S01]  /*49b0*/  IABS R38, R38 ;  /* 0x0000002600267213 */ /* 0x000fe20000000000 */
[----:B------:R-:W-:Y:S01]  /*49c0*/  IMAD.IADD R40, R47, 0x1, -R48 ;  /* 0x000000012f287824 */ /* 0x000fe200078e0a30 */
[----:B------:R-:W-:Y:S01]  /*49d0*/  MUFU.TANH R81, R28 ;  /* 0x0000001c00517308 */ /* 0x000fe20000002400 */
[----:B------:R-:W-:Y:S01]  /*49e0*/  FFMA.FTZ R56, R56, -R0, R45 ;  /* 0x8000000038387223 */ /* 0x000fe2000001002d */
[----:B------:R-:W-:Y:S01]  /*49f0*/  IABS R46, R46 ;  /* 0x0000002e002e7213 */ /* 0x000fe20000000000 */
[----:B---3--:R-:W-:Y:S01]  /*4a00*/  VIADD R42, R86, 0x28 ;  /* 0x00000028562a7836 */ /* 0x008fe20000000000 */
[----:B------:R-:W-:-:S02]  /*4a10*/  IABS R22, R22 ;  /* 0x0000001600167213 */ /* 0x000fc40000000000 */
[----:B------:R-:W-:Y:S02]  /*4a20*/  I2FP.F32.S32 R58, R58 ;  /* 0x0000003a003a7245 */ /* 0x000fe40000201400 */
[----:B------:R2:W3:Y:S01]  /*4a30*/  MUFU.TANH R45, R26 ;  /* 0x0000001a002d7308 */ /* 0x0004e20000002400 */
[----:B------:R-:W-:Y:S02]  /*4a40*/  I2FP.F32.S32 R38, R38 ;  /* 0x0000002600267245 */ /* 0x000fe40000201400 */
[----:B------:R-:W-:Y:S01]  /*4a50*/  I2FP.F32.S32 R46, R46 ;  /* 0x0000002e002e7245 */ /* 0x000fe20000201400 */
[----:B------:R-:W-:Y:S01]  /*4a60*/  FFMA.FTZ R58, R58, -R0, R89 ;  /* 0x800000003a3a7223 */ /* 0x000fe20000010059 */
[----:B------:R-:W-:Y:S02]  /*4a70*/  I2FP.F32.S32 R22, R22 ;  /* 0x0000001600167245 */ /* 0x000fe40000201400 */
[----:B------:R-:W-:Y:S01]  /*4a80*/  IABS R20, R20 ;  /* 0x0000001400147213 */ /* 0x000fe20000000000 */
[----:B------:R4:W5:Y:S01]  /*4a90*/  MUFU.TANH R43, R27 ;  /* 0x0000001b002b7308 */ /* 0x0009620000002400 */
[-C--:B------:R-:W-:Y:S01]  /*4aa0*/  FFMA.FTZ R46, R46, -R0.reuse, R31 ;  /* 0x800000002e2e7223 */ /* 0x080fe2000001001f */
[----:B-1----:R-:W-:Y:S01]  /*4ab0*/  FFMA.FTZ R22, R22, -R0, R91 ;  /* 0x8000000016167223 */ /* 0x002fe2000001005b */
[----:B------:R-:W-:-:S02]  /*4ac0*/  FSEL R31, R32, -INF , !P2 ;  /* 0xff800000201f7808 */ /* 0x000fc40005000000 */
[----:B------:R-:W-:Y:S02]  /*4ad0*/  IABS R40, R40 ;  /* 0x0000002800287213 */ /* 0x000fe40000000000 */
[----:B------:R-:W-:Y:S01]  /*4ae0*/  I2FP.F32.S32 R20, R20 ;  /* 0x0000001400147245 */ /* 0x000fe20000201400 */
[----:B------:R1:W-:Y:S01]  /*4af0*/  MUFU.TANH R89, R25 ;  /* 0x0000001900597308 */ /* 0x0003e20000002400 */
[----:B------:R-:W-:Y:S02]  /*4b00*/  I2FP.F32.S32 R40, R40 ;  /* 0x0000002800287245 */ /* 0x000fe40000201400 */
[----:B--2---:R-:W-:Y:S02]  /*4b10*/  IABS R26, R17 ;  /* 0x00000011001a7213 */ /* 0x004fe40000000000 */
[----:B------:R-:W-:Y:S01]  /*4b20*/  IABS R17, R30 ;  /* 0x0000001e00117213 */ /* 0x000fe20000000000 */
[----:B------:R-:W-:Y:S01]  /*4b30*/  IMAD.IADD R30, R47, 0x1, -R44 ;  /* 0x000000012f1e7824 */ /* 0x000fe200078e0a2c */
[----:B------:R-:W-:Y:S01]  /*4b40*/  I2FP.F32.S32 R26, R26 ;  /* 0x0000001a001a7245 */ /* 0x000fe20000201400 */
[----:B------:R-:W2:Y:S01]  /*4b50*/  MUFU.TANH R91, R78 ;  /* 0x0000004e005b7308 */ /* 0x000ea20000002400 */
[----:B------:R-:W-:Y:S01]  /*4b60*/  I2FP.F32.S32 R28, R17 ;  /* 0x00000011001c7245 */ /* 0x000fe20000201400 */
[-C--:B----4-:R-:W-:Y:S01]  /*4b70*/  FFMA.FTZ R27, R38, -R0.reuse, R93 ;  /* 0x80000000261b7223 */ /* 0x090fe2000001005d */
[----:B------:R-:W-:Y:S01]  /*4b80*/  FSEL R38, R54, -INF , !P2 ;  /* 0xff80000036267808 */ /* 0x000fe20005000000 */
[-C--:B------:R-:W-:Y:S01]  /*4b90*/  FFMA.FTZ R17, R26, -R0.reuse, R29 ;  /* 0x800000001a117223 */ /* 0x080fe2000001001d */
[----:B------:R-:W-:Y:S01]  /*4ba0*/  FSEL R29, R39, -INF , !P1 ;  /* 0xff800000271d7808 */ /* 0x000fe20004800000 */
[-C--:B---3--:R-:W-:Y:S01]  /*4bb0*/  FFMA.FTZ R26, R28, -R0.reuse, R45 ;  /* 0x800000001c1a7223 */ /* 0x088fe2000001002d */
[----:B------:R-:W-:Y:S01]  /*4bc0*/  FSEL R28, R51, -INF , !P2 ;  /* 0xff800000331c7808 */ /* 0x000fe20005000000 */
[----:B------:R-:W3:Y:S01]  /*4bd0*/  MUFU.TANH R39, R21 ;  /* 0x0000001500277308 */ /* 0x000ee20000002400 */
[----:B------:R-:W-:Y:S01]  /*4be0*/  FSEL R45, R52, -INF , !P2 ;  /* 0xff800000342d7808 */ /* 0x000fe20005000000 */
[----:B-----5:R-:W-:Y:S01]  /*4bf0*/  FFMA.FTZ R20, R20, -R0, R43 ;  /* 0x8000000014147223 */ /* 0x020fe2000001002b */
[-C--:B------:R-:W-:Y:S01]  /*4c00*/  ISETP.GE.AND P2, PT, R48, R133.reuse, PT ;  /* 0x000000853000720c */ /* 0x080fe20003f46270 */
[----:B------:R-:W-:Y:S01]  /*4c10*/  IMAD.IADD R48, R84, 0x1, -R48 ;  /* 0x0000000154307824 */ /* 0x000fe200078e0a30 */
[----:B------:R-:W-:Y:S01]  /*4c20*/  IABS R30, R30 ;  /* 0x0000001e001e7213 */ /* 0x000fe20000000000 */
[----:B-1----:R-:W-:Y:S01]  /*4c30*/  FFMA.FTZ R25, R40, -R0, R81 ;  /* 0x8000000028197223 */ /* 0x002fe20000010051 */
[----:B------:R-:W-:Y:S01]  /*4c40*/  I2FP.F32.S32 R50, R50 ;  /* 0x0000003200327245 */ /* 0x000fe20000201400 */
[----:B------:R1:W4:Y:S01]  /*4c50*/  MUFU.TANH R51, R24 ;  /* 0x0000001800337308 */ /* 0x0003220000002400 */
[----:B------:R-:W-:Y:S01]  /*4c60*/  I2FP.F32.S32 R30, R30 ;  /* 0x0000001e001e7245 */ /* 0x000fe20000201400 */
[----:B------:R-:W-:Y:S01]  /*4c70*/  VIADD R40, R86, 0x29 ;  /* 0x0000002956287836 */ /* 0x000fe20000000000 */
[----:B------:R-:W-:Y:S01]  /*4c80*/  FSEL R43, R49, -INF , !P1 ;  /* 0xff800000312b7808 */ /* 0x000fe20004800000 */
[-C--:B------:R-:W-:Y:S01]  /*4c90*/  FFMA.FTZ R50, R50, -R0.reuse, R95 ;  /* 0x8000000032327223 */ /* 0x080fe2000001005f */
[----:B------:R-:W-:Y:S01]  /*4ca0*/  FSEL R32, R63, -INF , !P1 ;  /* 0xff8000003f207808 */ /* 0x000fe20004800000 */
[----:B--2---:R-:W-:Y:S01]  /*4cb0*/  FFMA.FTZ R158, R158, -R0, R91 ;  /* 0x800000009e9e7223 */ /* 0x004fe2000001005b */
[----:B------:R-:W-:Y:S01]  /*4cc0*/  ISETP.GE.AND P1, PT, R44, R133, PT ;  /* 0x000000852c00720c */ /* 0x000fe20003f26270 */
[----:B------:R-:W-:Y:S01]  /*4cd0*/  VIADD R44, R86, 0x21 ;  /* 0x00000021562c7836 */ /* 0x000fe20000000000 */
[----:B------:R-:W-:Y:S01]  /*4ce0*/  I2FP.F32.S32 R150, R150 ;  /* 0x0000009600967245 */ /* 0x000fe20000201400 */
[----:B------:R2:W-:Y:S01]  /*4cf0*/  MUFU.TANH R103, R77 ;  /* 0x0000004d00677308 */ /* 0x0005e20000002400 */
[C---:B------:R-:W-:Y:S01]  /*4d00*/  IADD3 R81, PT, PT, R5.reuse, -R42, RZ ;  /* 0x8000002a05517210 */ /* 0x040fe20007ffe0ff */
[C---:B------:R-:W-:Y:S01]  /*4d10*/  IMAD.IADD R82, R5.reuse, 0x1, -R44 ;  /* 0x0000000105527824 */ /* 0x040fe200078e0a2c */
[----:B------:R-:W-:Y:S01]  /*4d20*/  FSEL R56, R56, -INF , !P4 ;  /* 0xff80000038387808 */ /* 0x000fe20006000000 */
[----:B---3--:R-:W-:Y:S01]  /*4d30*/  FFMA.FTZ R150, R150, -R0, R39 ;  /* 0x8000000096967223 */ /* 0x008fe20000010027 */
[----:B------:R-:W-:Y:S01]  /*4d40*/  IMAD.IADD R80, R5, 0x1, -R40 ;  /* 0x0000000105507824 */ /* 0x000fe200078e0a28 */
[----:B------:R-:W-:Y:S01]  /*4d50*/  FSEL R39, R16, -INF , !P6 ;  /* 0xff80000010277808 */ /* 0x000fe20007000000 */
[----:B------:R-:W-:Y:S01]  /*4d60*/  IMAD.IADD R60, R47, 0x1, -R44 ;  /* 0x000000012f3c7824 */ /* 0x000fe200078e0a2c */
[----:B-1----:R-:W-:Y:S01]  /*4d70*/  IABS R24, R48 ;  /* 0x0000003000187213 */ /* 0x002fe20000000000 */
[----:B----4-:R-:W-:Y:S01]  /*4d80*/  FFMA.FTZ R21, R30, -R0, R51 ;  /* 0x800000001e157223 */ /* 0x010fe20000010033 */
[C---:B------:R-:W-:Y:S01]  /*4d90*/  VIADD R48, R86.reuse, 0x31 ;  /* 0x0000003156307836 */ /* 0x040fe20000000000 */
[----:B------:R1:W-:Y:S01]  /*4da0*/  MUFU.TANH R101, R79 ;  /* 0x0000004f00657308 */ /* 0x0003e20000002400 */
[----:B------:R-:W-:Y:S01]  /*4db0*/  I2FP.F32.S32 R24, R24 ;  /* 0x0000001800187245 */ /* 0x000fe20000201400 */
[C---:B------:R-:W-:Y:S01]  /*4dc0*/  VIADD R30, R86.reuse, 0x38 ;  /* 0x00000038561e7836 */ /* 0x040fe20000000000 */
[----:B------:R-:W-:Y:S01]  /*4dd0*/  FSEL R16, R37, -INF , !P6 ;  /* 0xff80000025107808 */ /* 0x000fe20007000000 */
[----:B------:R-:W-:Y:S01]  /*4de0*/  VIADD R86, R86, 0x39 ;  /* 0x0000003956567836 */ /* 0x000fe20000000000 */
[----:B------:R-:W-:Y:S01]  /*4df0*/  FSEL R19, R19, -INF , !P4 ;  /* 0xff80000013137808 */ /* 0x000fe20006000000 */
[----:B------:R-:W-:Y:S01]  /*4e00*/  FFMA.FTZ R24, R24, -R0, R89 ;  /* 0x8000000018187223 */ /* 0x000fe20000010059 */
[C---:B------:R-:W-:Y:S01]  /*4e10*/  IMAD.IADD R78, R5.reuse, 0x1, -R48 ;  /* 0x00000001054e7824 */ /* 0x040fe200078e0a30 */
[----:B------:R-:W-:Y:S01]  /*4e20*/  MUFU.TANH R95, R72 ;  /* 0x00000048005f7308 */ /* 0x000fe20000002400 */
[C---:B--2---:R-:W-:Y:S01]  /*4e30*/  IMAD.IADD R77, R5.reuse, 0x1, -R30 ;  /* 0x00000001054d7824 */ /* 0x044fe200078e0a1e */
[----:B------:R-:W-:Y:S01]  /*4e40*/  FSEL R46, R46, -INF , !P4 ;  /* 0xff8000002e2e7808 */ /* 0x000fe20006000000 */
[----:B------:R-:W-:Y:S01]  /*4e50*/  IMAD.IADD R76, R5, 0x1, -R86 ;  /* 0x00000001054c7824 */ /* 0x000fe200078e0a56 */
[----:B------:R-:W-:Y:S01]  /*4e60*/  FSEL R57, R57, -INF , !P3 ;  /* 0xff80000039397808 */ /* 0x000fe20005800000 */
[--C-:B------:R-:W-:Y:S01]  /*4e70*/  IMAD.IADD R51, R47, 0x1, -R62.reuse ;  /* 0x000000012f337824 */ /* 0x100fe200078e0a3e */
[----:B------:R-:W-:Y:S01]  /*4e80*/  FSEL R22, R22, -INF , !P3 ;  /* 0xff80000016167808 */ /* 0x000fe20005800000 */
[--C-:B------:R-:W-:Y:S01]  /*4e90*/  IMAD.IADD R37, R84, 0x1, -R62.reuse ;  /* 0x0000000154257824 */ /* 0x100fe200078e0a3e */
[----:B------:R-:W-:Y:S01]  /*4ea0*/  FSEL R17, R17, -INF , !P3 ;  /* 0xff80000011117808 */ /* 0x000fe20005800000 */
[----:B------:R2:W-:Y:S01]  /*4eb0*/  MUFU.TANH R93, R73 ;  /* 0x00000049005d7308 */ /* 0x0005e20000002400 */
[----:B-1----:R-:W-:Y:S01]  /*4ec0*/  IMAD.IADD R79, R5, 0x1, -R62 ;  /* 0x00000001054f7824 */ /* 0x002fe200078e0a3e */
[----:B------:R-:W-:Y:S01]  /*4ed0*/  FSEL R5, R35, -INF , !P6 ;  /* 0xff80000023057808 */ /* 0x000fe20007000000 */
[--C-:B------:R-:W-:Y:S01]  /*4ee0*/  IMAD.IADD R63, R61, 0x1, -R48.reuse ;  /* 0x000000013d3f7824 */ /* 0x100fe200078e0a30 */
[----:B------:R-:W-:Y:S01]  /*4ef0*/  FSEL R26, R26, -INF , !P3 ;  /* 0xff8000001a1a7808 */ /* 0x000fe20005800000 */
[--C-:B------:R-:W-:Y:S01]  /*4f00*/  IMAD.IADD R49, R47, 0x1, -R48.reuse ;  /* 0x000000012f317824 */ /* 0x100fe200078e0a30 */
[----:B------:R-:W-:Y:S01]  /*4f10*/  FSEL R41, R41, -INF , !P0 ;  /* 0xff80000029297808 */ /* 0x000fe20004000000 */
[----:B------:R-:W-:Y:S01]  /*4f20*/  IMAD.IADD R35, R84, 0x1, -R48 ;  /* 0x0000000154237824 */ /* 0x000fe200078e0a30 */
[----:B------:R-:W-:Y:S01]  /*4f30*/  FSEL R18, R18, -INF , !P0 ;  /* 0xff80000012127808 */ /* 0x000fe20004000000 */
[----:B------:R1:W-:Y:S01]  /*4f40*/  MUFU.TANH R91, R74 ;  /* 0x0000004a005b7308 */ /* 0x0003e20000002400 */
[----:B------:R-:W-:Y:S01]  /*4f50*/  FSEL R7, R7, -INF , !P0 ;  /* 0xff80000007077808 */ /* 0x000fe20004000000 */
[C---:B------:R-:W-:Y:S01]  /*4f60*/  IMAD.IADD R54, R47.reuse, 0x1, -R42 ;  /* 0x000000012f367824 */ /* 0x040fe200078e0a2a */
[----:B------:R-:W-:Y:S01]  /*4f70*/  FSEL R6, R6, -INF , !P0 ;  /* 0xff80000006067808 */ /* 0x000fe20004000000 */
[----:B------:R-:W-:Y:S01]  /*4f80*/  IMAD.IADD R52, R47, 0x1, -R40 ;  /* 0x000000012f347824 */ /* 0x000fe200078e0a28 */
[----:B------:R-:W-:-:S02]  /*4f90*/  FSEL R4, R4, -INF , !P6 ;  /* 0xff80000004047808 */ /* 0x000fc40007000000 */
[----:B------:R-:W-:Y:S01]  /*4fa0*/  FSEL R59, R59, -INF , !P5 ;  /* 0xff8000003b3b7808 */ /* 0x000fe20006800000 */
[----:B------:R3:W-:Y:S01]  /*4fb0*/  MUFU.TANH R89, R75 ;  /* 0x0000004b00597308 */ /* 0x0007e20000002400 */
[----:B------:R-:W-:Y:S01]  /*4fc0*/  FSEL R58, R58, -INF , !P5 ;  /* 0xff8000003a3a7808 */ /* 0x000fe20006800000 */
[----:B--2---:R-:W-:Y:S01]  /*4fd0*/  IMAD.IADD R73, R61, 0x1, -R40 ;  /* 0x000000013d497824 */ /* 0x004fe200078e0a28 */
[----:B------:R-:W-:Y:S02]  /*4fe0*/  FSEL R27, R27, -INF , !P5 ;  /* 0xff8000001b1b7808 */ /* 0x000fe40006800000 */
[----:B------:R-:W-:Y:S02]  /*4ff0*/  FSEL R50, R50, -INF , !P5 ;  /* 0xff80000032327808 */ /* 0x000fe40006800000 */
[-C--:B------:R-:W-:Y:S01]  /*5000*/  ISETP.GE.AND P4, PT, R62, R133.reuse, PT ;  /* 0x000000853e00720c */ /* 0x080fe20003f86270 */
[----:B------:R-:W2:Y:S01]  /*5010*/  MUFU.TANH R23, R23 ;  /* 0x0000001700177308 */ /* 0x000ea20000002400 */
[----:B------:R-:W-:Y:S01]  /*5020*/  ISETP.GE.AND P3, PT, R48, R133, PT ;  /* 0x000000853000720c */ /* 0x000fe20003f66270 */
[----:B-1----:R-:W-:Y:S01]  /*5030*/  IMAD.IADD R74, R61, 0x1, -R42 ;  /* 0x000000013d4a7824 */ /* 0x002fe200078e0a2a */
[----:B------:R-:W-:Y:S01]  /*5040*/  FSEL R53, R53, -INF , !P2 ;  /* 0xff80000035357808 */ /* 0x000fe20005000000 */
[C---:B------:R-:W-:Y:S01]  /*5050*/  IMAD.IADD R48, R47.reuse, 0x1, -R30 ;  /* 0x000000012f307824 */ /* 0x040fe200078e0a1e */
[----:B------:R-:W-:Y:S01]  /*5060*/  FSEL R20, R20, -INF , !P2 ;  /* 0xff80000014147808 */ /* 0x000fe20005000000 */
[----:B------:R-:W-:Y:S01]  /*5070*/  IMAD.IADD R47, R47, 0x1, -R86 ;  /* 0x000000012f2f7824 */ /* 0x000fe200078e0a56 */
[----:B------:R-:W-:Y:S01]  /*5080*/  FSEL R25, R25, -INF , !P2 ;  /* 0xff80000019197808 */ /* 0x000fe20005000000 */
[----:B------:R-:W1:Y:S01]  /*5090*/  MUFU.TANH R99, R99 ;  /* 0x0000006300637308 */ /* 0x000e620000002400 */
[----:B------:R-:W-:Y:S01]  /*50a0*/  FSEL R24, R24, -INF , !P2 ;  /* 0xff80000018187808 */ /* 0x000fe20005000000 */
[C---:B---3--:R-:W-:Y:S01]  /*50b0*/  IMAD.IADD R75, R61.reuse, 0x1, -R44 ;  /* 0x000000013d4b7824 */ /* 0x048fe200078e0a2c */
[----:B------:R-:W-:Y:S01]  /*50c0*/  IADD3 R72, PT, PT, -R62, R61, RZ ;  /* 0x0000003d3e487210 */ /* 0x000fe20007ffe1ff */
[----:B------:R-:W-:Y:S01]  /*50d0*/  IMAD.IADD R62, R61, 0x1, -R30 ;  /* 0x000000013d3e7824 */ /* 0x000fe200078e0a1e */
[-C--:B------:R-:W-:Y:S01]  /*50e0*/  ISETP.GE.AND P0, PT, R44, R133.reuse, PT ;  /* 0x000000852c00720c */ /* 0x080fe20003f06270 */
[----:B------:R-:W-:Y:S01]  /*50f0*/  IMAD.IADD R44, R84, 0x1, -R44 ;  /* 0x00000001542c7824 */ /* 0x000fe200078e0a2c */
[-C--:B------:R-:W-:Y:S01]  /*5100*/  ISETP.GE.AND P6, PT, R42, R133.reuse, PT ;  /* 0x000000852a00720c */ /* 0x080fe20003fc6270 */
[----:B------:R-:W-:Y:S01]  /*5110*/  IMAD.IADD R42, R84, 0x1, -R42 ;  /* 0x00000001542a7824 */ /* 0x000fe200078e0a2a */
[-C--:B------:R-:W-:Y:S01]  /*5120*/  ISETP.GE.AND P5, PT, R40, R133.reuse, PT ;  /* 0x000000852800720c */ /* 0x080fe20003fa6270 */
[----:B------:R-:W-:Y:S01]  /*5130*/  IMAD.IADD R40, R84, 0x1, -R40 ;  /* 0x0000000154287824 */ /* 0x000fe200078e0a28 */
[----:B------:R-:W-:Y:S01]  /*5140*/  ISETP.GE.AND P2, PT, R30, R133, PT ;  /* 0x000000851e00720c */ /* 0x000fe20003f46270 */
[----:B------:R-:W-:Y:S01]  /*5150*/  IMAD.IADD R30, R84, 0x1, -R30 ;  /* 0x00000001541e7824 */ /* 0x000fe200078e0a1e */
[----:B------:R-:W-:Y:S01]  /*5160*/  FSEL R157, R157, -INF , !P1 ;  /* 0xff8000009d9d7808 */ /* 0x000fe20004800000 */
[--C-:B------:R-:W-:Y:S01]  /*5170*/  IMAD.IADD R61, R61, 0x1, -R86.reuse ;  /* 0x000000013d3d7824 */ /* 0x100fe200078e0a56 */
[----:B------:R-:W-:Y:S01]  /*5180*/  FSEL R158, R158, -INF , !P1 ;  /* 0xff8000009e9e7808 */ /* 0x000fe20004800000 */
[----:B------:R-:W-:Y:S01]  /*5190*/  IMAD.IADD R84, R84, 0x1, -R86 ;  /* 0x0000000154547824 */ /* 0x000fe200078e0a56 */
[----:B------:R-:W-:Y:S01]  /*51a0*/  FSEL R21, R21, -INF , !P1 ;  /* 0xff80000015157808 */ /* 0x000fe20004800000 */
[----:B------:R-:W3:Y:S01]  /*51b0*/  MUFU.TANH R97, R97 ;  /* 0x0000006100617308 */ /* 0x000ee20000002400 */
[----:B------:R-:W-:-:S02]  /*51c0*/  FSEL R150, R150, -INF , !P1 ;  /* 0xff80000096967808 */ /* 0x000fc40004800000 */
[----:B------:R-:W-:Y:S01]  /*51d0*/  ISETP.GE.AND P1, PT, R86, R133, PT ;  /* 0x000000855600720c */ /* 0x000fe20003f26270 */
[----:B------:R-:W-:Y:S01]  /*51e0*/  FMUL.FTZ R86, R66, UR4 ;  /* 0x0000000442567c20 */ /* 0x000fe20008410000 */
[----:B------:R-:W-:Y:S02]  /*51f0*/  IABS R66, R79 ;  /* 0x0000004f00427213 */ /* 0x000fe40000000000 */
[----:B------:R-:W-:Y:S01]  /*5200*/  IABS R78, R78 ;  /* 0x0000004e004e7213 */ /* 0x000fe20000000000 */
[----:B------:R4:W-:Y:S01]  /*5210*/  MUFU.TANH R79, R70 ;  /* 0x00000046004f7308 */ /* 0x0009e20000002400 */
[----:B------:R-:W-:Y:S02]  /*5220*/  IABS R40, R40 ;  /* 0x0000002800287213 */ /* 0x000fe40000000000 */
[----:B------:R-:W-:Y:S02]  /*5230*/  IABS R82, R82 ;  /* 0x0000005200527213 */ /* 0x000fe40000000000 */
[----:B------:R-:W-:-:S02]  /*5240*/  IABS R75, R75 ;  /* 0x0000004b004b7213 */ /* 0x000fc40000000000 */
[----:B------:R-:W-:Y:S01]  /*5250*/  IABS R60, R60 ;  /* 0x0000003c003c7213 */ /* 0x000fe20000000000 */
[----:B------:R-:W-:Y:S01]  /*5260*/  MUFU.TANH R15, R15 ;  /* 0x0000000f000f7308 */ /* 0x000fe20000002400 */
[----:B------:R-:W-:Y:S02]  /*5270*/  IABS R44, R44 ;  /* 0x0000002c002c7213 */ /* 0x000fe40000000000 */
[----:B------:R-:W-:Y:S02]  /*5280*/  IABS R81, R81 ;  /* 0x0000005100517213 */ /* 0x000fe40000000000 */
[----:B------:R-:W-:Y:S02]  /*5290*/  IABS R37, R37 ;  /* 0x0000002500257213 */ /* 0x000fe40000000000 */
[----:B------:R-:W-:Y:S01]  /*52a0*/  I2FP.F32.S32 R40, R40 ;  /* 0x0000002800287245 */ /* 0x000fe20000201400 */
[----:B------:R-:W-:Y:S01]  /*52b0*/  MUFU.TANH R87, R87 ;  /* 0x0000005700577308 */ /* 0x000fe20000002400 */
[----:B------:R-:W-:-:S02]  /*52c0*/  I2FP.F32.S32 R88, R82 ;  /* 0x0000005200587245 */ /* 0x000fc40000201400 */
[----:B----4-:R-:W-:Y:S01]  /*52d0*/  I2FP.F32.S32 R70, R66 ;  /* 0x0000004200467245 */ /* 0x010fe20000201400 */
[----:B--2---:R-:W-:Y:S01]  /*52e0*/  FFMA.FTZ R156, R40, -R0, R23 ;  /* 0x80000000289c7223 */ /* 0x004fe20000010017 */
[----:B------:R-:W-:Y:S01]  /*52f0*/  I2FP.F32.S32 R66, R78 ;  /* 0x0000004e00427245 */ /* 0x000fe20000201400 */
[----:B------:R-:W-:Y:S01]  /*5300*/  FFMA.FTZ R103, R88, -R0, R103 ;  /* 0x8000000058677223 */ /* 0x000fe20000010067 */
[----:B------:R-:W-:Y:S01]  /*5310*/  I2FP.F32.S32 R60, R60 ;  /* 0x0000003c003c7245 */ /* 0x000fe20000201400 */
[-C--:B------:R-:W-:Y:S01]  /*5320*/  FFMA.FTZ R67, R70, -R0.reuse, R105 ;  /* 0x8000000046437223 */ /* 0x080fe20000010069 */
[----:B------:R-:W-:Y:S01]  /*5330*/  I2FP.F32.S32 R70, R75 ;  /* 0x0000004b00467245 */ /* 0x000fe20000201400 */
[----:B------:R-:W-:Y:S01]  /*5340*/  FFMA.FTZ R66, R66, -R0, R69 ;  /* 0x8000000042427223 */ /* 0x000fe20000010045 */
[----:B------:R-:W-:Y:S01]  /*5350*/  I2FP.F32.S32 R44, R44 ;  /* 0x0000002c002c7245 */ /* 0x000fe20000201400 */
[----:B------:R2:W4:Y:S01]  /*5360*/  MUFU.TANH R69, R12 ;  /* 0x0000000c00457308 */ /* 0x0005220000002400 */
[----:B------:R-:W-:Y:S01]  /*5370*/  I2FP.F32.S32 R82, R81 ;  /* 0x0000005100527245 */ /* 0x000fe20000201400 */
[-C--:B------:R-:W-:Y:S01]  /*5380*/  FFMA.FTZ R70, R70, -R0.reuse, R101 ;  /* 0x8000000046467223 */ /* 0x080fe20000010065 */
[-C--:B-1----:R-:W-:Y:S01]  /*5390*/  FFMA.FTZ R60, R60, -R0.reuse, R99 ;  /* 0x800000003c3c7223 */ /* 0x082fe20000010063 */
[-C--:B---3--:R-:W-:Y:S01]  /*53a0*/  FFMA.FTZ R97, R44, -R0.reuse, R97 ;  /* 0x800000002c617223 */ /* 0x088fe20000010061 */
[----:B------:R-:W-:Y:S01]  /*53b0*/  IABS R35, R35 ;  /* 0x0000002300237213 */ /* 0x000fe20000000000 */
[----:B------:R-:W-:Y:S01]  /*53c0*/  FFMA.FTZ R95, R82, -R0, R95 ;  /* 0x80000000525f7223 */ /* 0x000fe2000001005f */
[----:B------:R-:W-:Y:S01]  /*53d0*/  IABS R62, R62 ;  /* 0x0000003e003e7213 */ /* 0x000fe20000000000 */
[----:B------:R-:W-:Y:S01]  /*53e0*/  MUFU.TANH R85, R85 ;  /* 0x0000005500557308 */ /* 0x000fe20000002400 */
[----:B------:R-:W-:-:S02]  /*53f0*/  FSEL R163, R103, -INF , !P0 ;  /* 0xff80000067a37808 */ /* 0x000fc40004000000 */
[----:B------:R-:W-:Y:S02]  /*5400*/  FSEL R164, R70, -INF , !P0 ;  /* 0xff80000046a47808 */ /* 0x000fe40004000000 */
[----:B------:R-:W-:Y:S02]  /*5410*/  FSEL R141, R60, -INF , !P0 ;  /* 0xff8000003c8d7808 */ /* 0x000fe40004000000 */
[----:B------:R-:W-:Y:S01]  /*5420*/  FSEL R168, R97, -INF , !P0 ;  /* 0xff80000061a87808 */ /* 0x000fe20004000000 */
[----:B------:R-:W-:Y:S01]  /*5430*/  MUFU.TANH R83, R83 ;  /* 0x0000005300537308 */ /* 0x000fe20000002400 */
[----:B------:R-:W-:Y:S02]  /*5440*/  ISETP.GE.U32.AND P0, PT, R133, 0x41, PT ;  /* 0x000000418500780c */ /* 0x000fe40003f06070 */
[----:B--2---:R-:W-:Y:S02]  /*5450*/  IABS R12, R73 ;  /* 0x00000049000c7213 */ /* 0x004fe40000000000 */
[----:B------:R-:W-:-:S02]  /*5460*/  IABS R80, R80 ;  /* 0x0000005000507213 */ /* 0x000fc40000000000 */
[----:B------:R-:W-:Y:S01]  /*5470*/  I2FP.F32.S32 R12, R12 ;  /* 0x0000000c000c7245 */ /* 0x000fe20000201400 */
[----:B------:R1:W2:Y:S01]  /*5480*/  MUFU.TANH R73, R14 ;  /* 0x0000000e00497308 */ /* 0x0002a20000002400 */
[----:B------:R-:W-:Y:S02]  /*5490*/  IABS R77, R77 ;  /* 0x0000004d004d7213 */ /* 0x000fe40000000000 */
[----:B------:R-:W-:Y:S01]  /*54a0*/  IABS R76, R76 ;  /* 0x0000004c004c7213 */ /* 0x000fe20000000000 */
[----:B------:R-:W-:Y:S01]  /*54b0*/  FFMA.FTZ R89, R12, -R0, R89 ;  /* 0x800000000c597223 */ /* 0x000fe20000010059 */
[----:B------:R-:W-:Y:S02]  /*54c0*/  IABS R12, R51 ;  /* 0x00000033000c7213 */ /* 0x000fe40000000000 */
[----:B------:R-:W-:Y:S01]  /*54d0*/  IABS R74, R74 ;  /* 0x0000004a004a7213 */ /* 0x000fe20000000000 */
[----:B------:R3:W5:Y:S01]  /*54e0*/  MUFU.TANH R81, R64 ;  /* 0x0000004000517308 */ /* 0x0007620000002400 */
[----:B------:R-:W-:-:S02]  /*54f0*/  I2FP.F32.S32 R12, R12 ;  /* 0x0000000c000c7245 */ /* 0x000fc40000201400 */
[----:B------:R-:W-:Y:S02]  /*5500*/  IABS R54, R54 ;  /* 0x0000003600367213 */ /* 0x000fe40000000000 */
[----:B------:R-:W-:Y:S01]  /*5510*/  IABS R42, R42 ;  /* 0x0000002a002a7213 */ /* 0x000fe20000000000 */
[----:B----4-:R-:W-:Y:S01]  /*5520*/  FFMA.FTZ R69, R12, -R0, R69 ;  /* 0x800000000c457223 */ /* 0x010fe20000010045 */
[----:B------:R-:W-:Y:S01]  /*5530*/  I2FP.F32.S32 R12, R35 ;  /* 0x00000023000c7245 */ /* 0x000fe20000201400 */
[----:B------:R5:W4:Y:S01]  /*5540*/  MUFU.TANH R107, R65 ;  /* 0x00000041006b7308 */ /* 0x000b220000002400 */
[----:B------:R-:W-:Y:S01]  /*5550*/  IABS R52, R52 ;  /* 0x0000003400347213 */ /* 0x000fe20000000000 */
[----:B-1----:R-:W-:Y:S01]  /*5560*/  IMAD.MOV.U32 R14, RZ, RZ, R37 ;  /* 0x000000ffff0e7224 */ /* 0x002fe200078e0025 */
[----:B------:R-:W-:Y:S01]  /*5570*/  IABS R72, R72 ;  /* 0x0000004800487213 */ /* 0x000fe20000000000 */
[----:B------:R-:W-:Y:S01]  /*5580*/  FFMA.FTZ R15, R12, -R0, R15 ;  /* 0x800000000c0f7223 */ /* 0x000fe2000001000f */
[----:B------:R-:W-:-:S02]  /*5590*/  IABS R63, R63 ;  /* 0x0000003f003f7213 */ /* 0x000fc40000000000 */
[----:B------:R-:W-:Y:S01]  /*55a0*/  I2FP.F32.S32 R14, R14 ;  /* 0x0000000e000e7245 */ /* 0x000fe20000201400 */
[----:B------:R-:W-:Y:S01]  /*55b0*/  MUFU.TANH R71, R71 ;  /* 0x0000004700477308 */ /* 0x000fe20000002400 */
[----:B------:R-:W-:Y:S02]  /*55c0*/  IABS R49, R49 ;  /* 0x0000003100317213 */ /* 0x000fe40000000000 */
[----:B------:R-:W-:Y:S01]  /*55d0*/  IABS R61, R61 ;  /* 0x0000003d003d7213 */ /* 0x000fe20000000000 */
[----:B--2---:R-:W-:Y:S01]  /*55e0*/  FFMA.FTZ R73, R14, -R0, R73 ;  /* 0x800000000e497223 */ /* 0x004fe20000010049 */
[----:B------:R-:W-:Y:S02]  /*55f0*/  IABS R48, R48 ;  /* 0x0000003000307213 */ /* 0x000fe40000000000 */
[----:B------:R-:W-:Y:S01]  /*5600*/  IABS R47, R47 ;  /* 0x0000002f002f7213 */ /* 0x000fe20000000000 */
[----:B------:R-:W1:Y:S01]  /*5610*/  MUFU.TANH R13, R13 ;  /* 0x0000000d000d7308 */ /* 0x000e620000002400 */
[----:B------:R-:W-:-:S02]  /*5620*/  IABS R30, R30 ;  /* 0x0000001e001e7213 */ /* 0x000fc40000000000 */
[----:B------:R-:W-:Y:S02]  /*5630*/  IABS R84, R84 ;  /* 0x0000005400547213 */ /* 0x000fe40000000000 */
[----:B------:R-:W-:Y:S02]  /*5640*/  I2FP.F32.S32 R80, R80 ;  /* 0x0000005000507245 */ /* 0x000fe40000201400 */
[----:B------:R-:W-:Y:S01]  /*5650*/  I2FP.F32.S32 R78, R77 ;  /* 0x0000004d004e7245 */ /* 0x000fe20000201400 */
[----:B------:R-:W-:Y:S01]  /*5660*/  MUFU.TANH R51, R86 ;  /* 0x0000005600337308 */ /* 0x000fe20000002400 */
[----:B---3--:R-:W-:Y:S01]  /*5670*/  I2FP.F32.S32 R64, R76 ;  /* 0x0000004c00407245 */ /* 0x008fe20000201400 */
[----:B------:R-:W-:Y:S01]  /*5680*/  FFMA.FTZ R93, R80, -R0, R93 ;  /* 0x80000000505d7223 */ /* 0x000fe2000001005d */
[----:B------:R-:W-:Y:S01]  /*5690*/  I2FP.F32.S32 R74, R74 ;  /* 0x0000004a004a7245 */ /* 0x000fe20000201400 */
[----:B-----5:R-:W-:Y:S01]  /*56a0*/  FFMA.FTZ R65, R78, -R0, R81 ;  /* 0x800000004e417223 */ /* 0x020fe20000010051 */
[----:B------:R-:W-:Y:S01]  /*56b0*/  I2FP.F32.S32 R54, R54 ;  /* 0x0000003600367245 */ /* 0x000fe20000201400 */
[----:B----4-:R-:W-:Y:S01]  /*56c0*/  FFMA.FTZ R64, R64, -R0, R107 ;  /* 0x8000000040407223 */ /* 0x010fe2000001006b */
[----:B------:R-:W-:Y:S01]  /*56d0*/  I2FP.F32.S32 R42, R42 ;  /* 0x0000002a002a7245 */ /* 0x000fe20000201400 */
[----:B------:R-:W-:Y:S01]  /*56e0*/  MUFU.TANH R37, R68 ;  /* 0x0000004400257308 */ /* 0x000fe20000002400 */
[----:B------:R-:W-:Y:S01]  /*56f0*/  I2FP.F32.S32 R52, R52 ;  /* 0x0000003400347245 */ /* 0x000fe20000201400 */
[----:B------:R-:W-:Y:S01]  /*5700*/  FFMA.FTZ R91, R74, -R0, R91 ;  /* 0x800000004a5b7223 */ /* 0x000fe2000001005b */
[----:B------:R-:W-:Y:S01]  /*5710*/  I2FP.F32.S32 R72, R72 ;  /* 0x0000004800487245 */ /* 0x000fe20000201400 */
[-C--:B------:R-:W-:Y:S01]  /*5720*/  FFMA.FTZ R87, R54, -R0.reuse, R87 ;  /* 0x8000000036577223 */ /* 0x080fe20000010057 */
[----:B------:R-:W-:Y:S01]  /*5730*/  I2FP.F32.S32 R14, R49 ;  /* 0x00000031000e7245 */ /* 0x000fe20000201400 */
[----:B------:R-:W-:Y:S01]  /*5740*/  FFMA.FTZ R83, R42, -R0, R83 ;  /* 0x800000002a537223 */ /* 0x000fe20000010053 */
[----:B------:R-:W-:Y:S01]  /*5750*/  I2FP.F32.S32 R12, R61 ;  /* 0x0000003d000c7245 */ /* 0x000fe20000201400 */
[----:B------:R2:W3:Y:S01]  /*5760*/  MUFU.TANH R23, R8 ;  /* 0x0000000800177308 */ /* 0x0004e20000002400 */
[----:B------:R-:W-:Y:S01]  /*5770*/  I2FP.F32.S32 R48, R48 ;  /* 0x0000003000307245 */ /* 0x000fe20000201400 */
[----:B------:R-:W-:Y:S01]  /*5780*/  FFMA.FTZ R85, R52, -R0, R85 ;  /* 0x8000000034557223 */ /* 0x000fe20000010055 */
[----:B------:R-:W-:Y:S01]  /*5790*/  I2FP.F32.S32 R30, R30 ;  /* 0x0000001e001e7245 */ /* 0x000fe20000201400 */
[----:B------:R-:W-:Y:S01]  /*57a0*/  FFMA.FTZ R79, R72, -R0, R79 ;  /* 0x80000000484f7223 */ /* 0x000fe2000001004f */
[----:B------:R-:W-:Y:S01]  /*57b0*/  I2FP.F32.S32 R84, R84 ;  /* 0x0000005400547245 */ /* 0x000fe20000201400 */
[----:B-1----:R-:W-:Y:S01]  /*57c0*/  FFMA.FTZ R13, R14, -R0, R13 ;  /* 0x800000000e0d7223 */ /* 0x002fe2000001000d */
[----:B------:R-:W-:Y:S01]  /*57d0*/  FSEL R161, R95, -INF , !P6 ;  /* 0xff8000005fa17808 */ /* 0x000fe20007000000 */
[----:B------:R1:W-:Y:S01]  /*57e0*/  MUFU.TANH R147, R9 ;  /* 0x0000000900937308 */ /* 0x0003e20000002400 */
[----:B------:R-:W-:-:S02]  /*57f0*/  FSEL R162, R91, -INF , !P6 ;  /* 0xff8000005ba27808 */ /* 0x000fc40007000000 */
[----:B------:R-:W-:Y:S02]  /*5800*/  FSEL R166, R83, -INF , !P6 ;  /* 0xff80000053a67808 */ /* 0x000fe40007000000 */
[----:B------:R-:W-:Y:S02]  /*5810*/  FSEL R159, R93, -INF , !P5 ;  /* 0xff8000005d9f7808 */ /* 0x000fe40006800000 */
[----:B------:R-:W-:Y:S01]  /*5820*/  FSEL R160, R89, -INF , !P5 ;  /* 0xff80000059a07808 */ /* 0x000fe20006800000 */
[----:B------:R-:W4:Y:S01]  /*5830*/  MUFU.TANH R143, R10 ;  /* 0x0000000a008f7308 */ /* 0x000f220000002400 */
[----:B------:R-:W-:Y:S01]  /*5840*/  FSEL R151, R85, -INF , !P5 ;  /* 0xff80000055977808 */ /* 0x000fe20006800000 */
[----:B--2---:R-:W-:Y:S01]  /*5850*/  IMAD.MOV.U32 R8, RZ, RZ, R62 ;  /* 0x000000ffff087224 */ /* 0x004fe200078e003e */
[----:B------:R-:W-:Y:S01]  /*5860*/  I2FP.F32.S32 R62, R63 ;  /* 0x0000003f003e7245 */ /* 0x000fe20000201400 */
[----:B---3--:R-:W-:Y:S01]  /*5870*/  FFMA.FTZ R148, R48, -R0, R23 ;  /* 0x8000000030947223 */ /* 0x008fe20000010017 */
[----:B------:R-:W-:-:S02]  /*5880*/  FSEL R23, R87, -INF , !P6 ;  /* 0xff80000057177808 */ /* 0x000fc40007000000 */
[----:B------:R-:W-:Y:S01]  /*5890*/  I2FP.F32.S32 R8, R8 ;  /* 0x0000000800087245 */ /* 0x000fe20000201400 */
[----:B------:R-:W2:Y:S01]  /*58a0*/  MUFU.TANH R11, R11 ;  /* 0x0000000b000b7308 */ /* 0x000ea20000002400 */
[-C--:B------:R-:W-:Y:S01]  /*58b0*/  FFMA.FTZ R62, R62, -R0.reuse, R71 ;  /* 0x800000003e3e7223 */ /* 0x080fe20000010047 */
[-C--:B-1----:R-:W-:Y:S01]  /*58c0*/  FFMA.FTZ R9, R12, -R0.reuse, R37 ;  /* 0x800000000c097223 */ /* 0x082fe20000010025 */
[----:B------:R-:W-:Y:S01]  /*58d0*/  FSEL R156, R156, -INF , !P5 ;  /* 0xff8000009c9c7808 */ /* 0x000fe20006800000 */
[-C--:B------:R-:W-:Y:S01]  /*58e0*/  FFMA.FTZ R8, R8, -R0.reuse, R51 ;  /* 0x8000000008087223 */ /* 0x080fe20000010033 */
[----:B------:R-:W-:Y:S02]  /*58f0*/  FSEL R67, R67, -INF , !P4 ;  /* 0xff80000043437808 */ /* 0x000fe40006000000 */
[----:B------:R-:W-:Y:S02]  /*5900*/  FSEL R63, R79, -INF , !P4 ;  /* 0xff8000004f3f7808 */ /* 0x000fe40006000000 */
[----:B------:R-:W-:Y:S01]  /*5910*/  FSEL R152, R69, -INF , !P4 ;  /* 0xff80000045987808 */ /* 0x000fe20006000000 */
[----:B----4-:R-:W-:Y:S01]  /*5920*/  FFMA.FTZ R143, R30, -R0, R143 ;  /* 0x800000001e8f7223 */ /* 0x010fe2000001008f */
[----:B------:R-:W-:-:S02]  /*5930*/  I2FP.F32.S32 R10, R47 ;  /* 0x0000002f000a7245 */ /* 0x000fc40000201400 */
[----:B------:R-:W-:Y:S02]  /*5940*/  FSEL R145, R73, -INF , !P4 ;  /* 0xff80000049917808 */ /* 0x000fe40006000000 */
[----:B------:R-:W-:Y:S01]  /*5950*/  FSEL R66, R66, -INF , !P3 ;  /* 0xff80000042427808 */ /* 0x000fe20005800000 */
[-C--:B------:R-:W-:Y:S01]  /*5960*/  FFMA.FTZ R147, R10, -R0.reuse, R147 ;  /* 0x800000000a937223 */ /* 0x080fe20000010093 */
[----:B------:R-:W-:Y:S01]  /*5970*/  FSEL R62, R62, -INF , !P3 ;  /* 0xff8000003e3e7808 */ /* 0x000fe20005800000 */
[----:B--2---:R-:W-:Y:S01]  /*5980*/  FFMA.FTZ R142, R84, -R0, R11 ;  /* 0x80000000548e7223 */ /* 0x004fe2000001000b */
        /* <DEDUP_REMOVED lines=57> */
.L_x_2005:
[----:B------:R-:W-:Y:S05]  /*5d20*/  BSYNC.RECONVERGENT B0 ;  /* 0x0000000000007941 */ /* 0x000fea0003800200 */
.L_x_2004:
[----:B------:R-:W0:Y:S02]  /*5d30*/  LDGDEPBAR ;  /* 0x00000000000079af */ /* 0x000e240000000000 */
.L_x_2003:
        /* <DEDUP_REMOVED lines=20> */
[----:B------:R-:W-:Y:S02]  /*5e80*/  FMNMX.FTZ R12, R142, R9, !PT ;  /* 0x000000098e0c7209 */ /* 0x000fe40007810000 */
[----:B------:R-:W-:Y:S02]  /*5e90*/  FMNMX3.FTZ R8, R8, R55, R57, !PT ;  /* 0x0000003708087276 */ /* 0x000fe40007810039 */
[----:B------:R-:W-:Y:S01]  /*5ea0*/  FMNMX3.FTZ R11, R11, R16, R58, !PT ;  /* 0x000000100b0b7276 */ /* 0x000fe2000781003a */
[----:B------:R-:W3:Y:S01]  /*5eb0*/  SHFL.BFLY PT, R9, R12, 0x2, 0x1f ;  /* 0x0c401f000c097f89 */ /* 0x000ee200000e0000 */
[----:B------:R-:W-:Y:S02]  /*5ec0*/  FMNMX3.FTZ R8, R8, R53, R157, !PT ;  /* 0x0000003508087276 */ /* 0x000fe4000781009d */
[----:B------:R-:W-:Y:S02]  /*5ed0*/  FMNMX3.FTZ R11, R11, R56, R22, !PT ;  /* 0x000000380b0b7276 */ /* 0x000fe40007810016 */
[----:B------:R-:W-:-:S02]  /*5ee0*/  FMNMX3.FTZ R8, R8, R163, R161, !PT ;  /* 0x000000a308087276 */ /* 0x000fc400078100a1 */
[----:B------:R-:W-:Y:S02]  /*5ef0*/  FMNMX3.FTZ R11, R11, R20, R158, !PT ;  /* 0x000000140b0b7276 */ /* 0x000fe4000781009e */
[----:B------:R-:W-:Y:S02]  /*5f00*/  IADD3 R190, PT, PT, R123, R122, RZ ;  /* 0x0000007a7bbe7210 */ /* 0x000fe40007ffe0ff */
[----:B------:R-:W-:Y:S02]  /*5f10*/  FMNMX3.FTZ R11, R11, R164, R162, !PT ;  /* 0x000000a40b0b7276 */ /* 0x000fe400078100a2 */
[----:B------:R-:W-:Y:S02]  /*5f20*/  LEA R190, R190, UR5, 0x1 ;  /* 0x00000005bebe7c11 */ /* 0x000fe4000f8e08ff */
[----:B------:R-:W-:Y:S02]  /*5f30*/  FMNMX3.FTZ R11, R11, R160, R63, !PT ;  /* 0x000000a00b0b7276 */ /* 0x000fe4000781003f */
[----:B-1----:R-:W-:Y:S01]  /*5f40*/  FMNMX.FTZ R10, R13, R10, !PT ;  /* 0x0000000a0d0a7209 */ /* 0x002fe20007810000 */
[----:B------:R-:W-:Y:S01]  /*5f50*/  LDSM.16.MT88.4 R116, [R190+0x6000] ;  /* 0x00600000be74783b */ /* 0x000fe20000004200 */
[----:B------:R-:W-:-:S02]  /*5f60*/  FMNMX3.FTZ R13, R8, R159, R67, !PT ;  /* 0x0000009f080d7276 */ /* 0x000fc40007810043 */
[----:B------:R-:W-:Y:S01]  /*5f70*/  FMNMX3.FTZ R11, R11, R62, R61, !PT ;  /* 0x0000003e0b0b7276 */ /* 0x000fe2000781003d */
[----:B------:R-:W1:Y:S01]  /*5f80*/  SHFL.BFLY PT, R135, R10, 0x1, 0x1f ;  /* 0x0c201f000a877f89 */ /* 0x000e6200000e0000 */
[----:B------:R-:W-:Y:S02]  /*5f90*/  FMNMX3.FTZ R13, R13, R66, R65, !PT ;  /* 0x000000420d0d7276 */ /* 0x000fe40007810041 */
[----:B------:R-:W-:Y:S02]  /*5fa0*/  FMNMX.FTZ R11, R60, R11, !PT ;  /* 0x0000000b3c0b7209 */ /* 0x000fe40007810000 */
[----:B------:R-:W-:Y:S02]  /*5fb0*/  FMNMX.FTZ R8, R64, R13, !PT ;  /* 0x0000000d40087209 */ /* 0x000fe40007810000 */
[----:B---3--:R-:W-:Y:S01]  /*5fc0*/  FMNMX.FTZ R9, R12, R9, !PT ;  /* 0x000000090c097209 */ /* 0x008fe20007810000 */
[----:B------:R-:W3:Y:S01]  /*5fd0*/  SHFL.BFLY PT, R136, R11, 0x2, 0x1f ;  /* 0x0c401f000b887f89 */ /* 0x000ee200000e0000 */
[----:B------:R-:W-:-:S02]  /*5fe0*/  IADD3 R185, PT, PT, R2, R190, RZ ;  /* 0x000000be02b97210 */ /* 0x000fc40007ffe0ff */
[C---:B------:R-:W-:Y:S01]  /*5ff0*/  IADD3 R186, PT, PT, R3.reuse, R190, RZ ;  /* 0x000000be03ba7210 */ /* 0x040fe20007ffe0ff */
[----:B------:R-:W4:Y:S01]  /*6000*/  SHFL.BFLY PT, R137, R8, 0x2, 0x1f ;  /* 0x0c401f0008897f89 */ /* 0x000f2200000e0000 */
[----:B------:R-:W-:-:S03]  /*6010*/  IADD3 R184, PT, PT, R3, R185, RZ ;  /* 0x000000b903b87210 */ /* 0x000fc60007ffe0ff */
[----:B------:R-:W5:Y:S04]  /*6020*/  SHFL.BFLY PT, R134, R9, 0x1, 0x1f ;  /* 0x0c201f0009867f89 */ /* 0x000f6800000e0000 */
[----:B------:R-:W-:Y:S01]  /*6030*/  LDSM.16.MT88.4 R100, [R186+0x6000] ;  /* 0x00600000ba64783b */ /* 0x000fe20000004200 */
[----:B-1----:R-:W-:-:S03]  /*6040*/  FMNMX.FTZ R135, R10, R135, !PT ;  /* 0x000000870a877209 */ /* 0x002fc60007810000 */
[----:B------:R-:W-:Y:S01]  /*6050*/  LDSM.16.MT88.4 R84, [R185+0x6000] ;  /* 0x00600000b954783b */ /* 0x000fe20000004200 */
[C---:B------:R-:W-:Y:S01]  /*6060*/  FSETP.NEU.FTZ.AND P1, PT, R135.reuse, -INF , PT ;  /* 0xff8000008700780b */ /* 0x040fe20003f3d000 */
[----:B--2---:R-:W-:Y:S02]  /*6070*/  FMUL.FTZ R154, R135, UR4 ;  /* 0x00000004879a7c20 */ /* 0x004fe40008410000 */
[----:B------:R-:W-:Y:S01]  /*6080*/  LDSM.16.MT88.4 R12, [R186+0x6800] ;  /* 0x00680000ba0c783b */ /* 0x000fe20000004200 */
[----:B---3--:R-:W-:Y:S02]  /*6090*/  FMNMX.FTZ R136, R11, R136, !PT ;  /* 0x000000880b887209 */ /* 0x008fe40007810000 */
[----:B------:R-:W-:Y:S02]  /*60a0*/  FSEL R154, R154, RZ, P1 ;  /* 0x000000ff9a9a7208 */ /* 0x000fe40000800000 */
[----:B----4-:R-:W-:-:S03]  /*60b0*/  FMNMX.FTZ R137, R8, R137, !PT ;  /* 0x0000008908897209 */ /* 0x010fc60007810000 */
[--C-:B------:R-:W-:Y:S01]  /*60c0*/  FFMA.FTZ R5, R5, UR4, -R154.reuse ;  /* 0x0000000405057c23 */ /* 0x100fe2000801089a */
[----:B-----5:R-:W-:Y:S01]  /*60d0*/  FMNMX.FTZ R134, R9, R134, !PT ;  /* 0x0000008609867209 */ /* 0x020fe20007810000 */
[----:B------:R-:W1:Y:S01]  /*60e0*/  SHFL.BFLY PT, R8, R137, 0x1, 0x1f ;  /* 0x0c201f0089087f89 */ /* 0x000e6200000e0000 */
[--C-:B------:R-:W-:Y:S01]  /*60f0*/  FFMA.FTZ R30, R29, UR4, -R154.reuse ;  /* 0x000000041d1e7c23 */ /* 0x100fe2000801089a */
[--C-:B------:R-:W-:Y:S01]  /*6100*/  FFMA.FTZ R35, R31, UR4, -R154.reuse ;  /* 0x000000041f237c23 */ /* 0x100fe2000801089a */
[C---:B------:R-:W-:Y:S01]  /*6110*/  FSETP.NEU.FTZ.AND P1, PT, R134.reuse, -INF , PT ;  /* 0xff8000008600780b */ /* 0x040fe20003f3d000 */
[----:B------:R-:W2:Y:S01]  /*6120*/  SHFL.BFLY PT, R9, R136, 0x1, 0x1f ;  /* 0x0c201f0088097f89 */ /* 0x000ea200000e0000 */
[----:B------:R-:W-:Y:S01]  /*6130*/  FMUL.FTZ R149, R134, UR4 ;  /* 0x0000000486957c20 */ /* 0x000fe20008410000 */
[--C-:B------:R-:W-:Y:S01]  /*6140*/  FFMA.FTZ R31, R7, UR4, -R154.reuse ;  /* 0x00000004071f7c23 */ /* 0x100fe2000801089a */
[----:B------:R-:W-:Y:S01]  /*6150*/  MUFU.EX2 R30, R30 ;  /* 0x0000001e001e7308 */ /* 0x000fe20000000800 */
[--C-:B------:R-:W-:Y:S01]  /*6160*/  FFMA.FTZ R48, R27, UR4, -R154.reuse ;  /* 0x000000041b307c23 */ /* 0x100fe2000801089a */
[--C-:B------:R-:W-:Y:S01]  /*6170*/  FFMA.FTZ R40, R17, UR4, -R154.reuse ;  /* 0x0000000411287c23 */ /* 0x100fe2000801089a */
[----:B------:R-:W-:Y:S01]  /*6180*/  FSEL R149, R149, RZ, P1 ;  /* 0x000000ff95957208 */ /* 0x000fe20000800000 */
[----:B------:R-:W3:Y:S01]  /*6190*/  MUFU.EX2 R35, R35 ;  /* 0x0000002300237308 */ /* 0x000ee20000000800 */
        /* <DEDUP_REMOVED lines=8> */
[--C-:B------:R-:W-:Y:S01]  /*6220*/  FFMA.FTZ R51, R50, UR4, -R149.reuse ;  /* 0x0000000432337c23 */ /* 0x100fe20008010895 */
[----:B------:R-:W5:Y:S01]  /*6230*/  MUFU.EX2 R31, R31 ;  /* 0x0000001f001f7308 */ /* 0x000f620000000800 */
[--C-:B------:R-:W-:Y:S01]  /*6240*/  FFMA.FTZ R50, R26, UR4, -R149.reuse ;  /* 0x000000041a327c23 */ /* 0x100fe20008010895 */
[--C-:B------:R-:W-:Y:S01]  /*6250*/  FFMA.FTZ R49, R24, UR4, -R149.reuse ;  /* 0x0000000418317c23 */ /* 0x100fe20008010895 */
[----:B-1----:R-:W-:Y:S01]  /*6260*/  FMNMX.FTZ R137, R137, R8, !PT ;  /* 0x0000000889897209 */ /* 0x002fe20007810000 */
[----:B------:R-:W-:Y:S01]  /*6270*/  MUFU.EX2 R29, R29 ;  /* 0x0000001d001d7308 */ /* 0x000fe20000000800 */
[----:B------:R-:W-:Y:S01]  /*6280*/  LDSM.16.MT88.4 R24, [R184+0x6800] ;  /* 0x00680000b818783b */ /* 0x000fe20000004200 */
[----:B---3--:R-:W-:Y:S01]  /*6290*/  F2FP.BF16.F32.PACK_AB R72, R30, R35 ;  /* 0x000000231e48723e */ /* 0x008fe200000010ff */
[--C-:B------:R-:W-:Y:S01]  /*62a0*/  FFMA.FTZ R46, R46, UR4, -R149.reuse ;  /* 0x000000042e2e7c23 */ /* 0x100fe20008010895 */
[----:B--2---:R-:W-:Y:S01]  /*62b0*/  FMNMX.FTZ R136, R136, R9, !PT ;  /* 0x0000000988887209 */ /* 0x004fe20007810000 */
[C---:B------:R-:W-:Y:S01]  /*62c0*/  FMUL.FTZ R140, R137.reuse, UR4 ;  /* 0x00000004898c7c20 */ /* 0x040fe20008410000 */
[----:B----4-:R-:W1:Y:S01]  /*62d0*/  LDSM.16.MT88.4 R4, [R184+0x6000] ;  /* 0x00600000b804783b */ /* 0x010e620000004200 */
[----:B------:R-:W-:Y:S01]  /*62e0*/  FSETP.NEU.FTZ.AND P1, PT, R137, -INF , PT ;  /* 0xff8000008900780b */ /* 0x000fe20003f3d000 */
[----:B------:R-:W2:Y:S01]  /*62f0*/  MUFU.EX2 R32, R32 ;  /* 0x0000002000207308 */ /* 0x000ea20000000800 */
[----:B------:R-:W-:Y:S01]  /*6300*/  FMUL.FTZ R139, R136, UR4 ;  /* 0x00000004888b7c20 */ /* 0x000fe20008410000 */
[----:B-----5:R-:W-:Y:S01]  /*6310*/  F2FP.BF16.F32.PACK_AB R74, R28, R31 ;  /* 0x0000001f1c4a723e */ /* 0x020fe200000010ff */
[--C-:B------:R-:W-:Y:S01]  /*6320*/  FFMA.FTZ R150, R150, UR4, -R149.reuse ;  /* 0x0000000496967c23 */ /* 0x100fe20008010895 */
[----:B------:R-:W-:Y:S01]  /*6330*/  FSEL R140, R140, RZ, P1 ;  /* 0x000000ff8c8c7208 */ /* 0x000fe20000800000 */
[----:B------:R-:W-:Y:S01]  /*6340*/  MUFU.EX2 R37, R37 ;  /* 0x0000002500257308 */ /* 0x000fe20000000800 */
[----:B------:R-:W-:Y:S01]  /*6350*/  FSETP.NEU.FTZ.AND P1, PT, R136, -INF , PT ;  /* 0xff8000008800780b */ /* 0x000fe20003f3d000 */
[--C-:B------:R-:W-:Y:S01]  /*6360*/  FFMA.FTZ R155, R156, UR4, -R149.reuse ;  /* 0x000000049c9b7c23 */ /* 0x100fe20008010895 */
[----:B------:R-:W-:Y:S01]  /*6370*/  FFMA.FTZ R166, R166, UR4, -R149 ;  /* 0x00000004a6a67c23 */ /* 0x000fe20008010895 */
[--C-:B------:R-:W-:Y:S01]  /*6380*/  FFMA.FTZ R41, R41, UR4, -R140.reuse ;  /* 0x0000000429297c23 */ /* 0x100fe2000801088c */
[----:B------:R-:W-:Y:S01]  /*6390*/  FSEL R139, R139, RZ, P1 ;  /* 0x000000ff8b8b7208 */ /* 0x000fe20000800000 */
[--C-:B------:R-:W-:Y:S01]  /*63a0*/  FFMA.FTZ R8, R39, UR4, -R140.reuse ;  /* 0x0000000427087c23 */ /* 0x100fe2000801088c */
[--C-:B------:R-:W-:Y:S01]  /*63b0*/  FFMA.FTZ R44, R43, UR4, -R140.reuse ;  /* 0x000000042b2c7c23 */ /* 0x100fe2000801088c */
[----:B------:R-:W3:Y:S01]  /*63c0*/  MUFU.EX2 R2, R2 ;  /* 0x0000000200027308 */ /* 0x000ee20000000800 */
[--C-:B------:R-:W-:Y:S01]  /*63d0*/  FFMA.FTZ R45, R45, UR4, -R140.reuse ;  /* 0x000000042d2d7c23 */ /* 0x100fe2000801088c */
[--C-:B------:R-:W-:Y:S01]  /*63e0*/  FFMA.FTZ R43, R38, UR4, -R139.reuse ;  /* 0x00000004262b7c23 */ /* 0x100fe2000801088b */
[--C-:B------:R-:W-:Y:S01]  /*63f0*/  FFMA.FTZ R42, R34, UR4, -R139.reuse ;  /* 0x00000004222a7c23 */ /* 0x100fe2000801088b */
[----:B------:R4:W-:Y:S01]  /*6400*/  MUFU.EX2 R39, R41 ;  /* 0x0000002900277308 */ /* 0x0009e20000000800 */
[--C-:B------:R-:W-:Y:S01]  /*6410*/  FFMA.FTZ R34, R18, UR4, -R139.reuse ;  /* 0x0000000412227c23 */ /* 0x100fe2000801088b */
[--C-:B------:R-:W-:Y:S01]  /*6420*/  FFMA.FTZ R3, R16, UR4, -R139.reuse ;  /* 0x0000000410037c23 */ /* 0x100fe2000801088b */
[----:B--2---:R-:W-:Y:S01]  /*6430*/  F2FP.BF16.F32.PACK_AB R73, R32, R29 ;  /* 0x0000001d2049723e */ /* 0x004fe200000010ff */
[----:B------:R-:W2:Y:S01]  /*6440*/  MUFU.EX2 R38, R8 ;  /* 0x0000000800267308 */ /* 0x000ea20000000800 */
[--C-:B------:R-:W-:Y:S01]  /*6450*/  FFMA.FTZ R59, R59, UR4, -R140.reuse ;  /* 0x000000043b3b7c23 */ /* 0x100fe2000801088c */
[--C-:B------:R-:W-:Y:S01]  /*6460*/  FFMA.FTZ R52, R55, UR4, -R140.reuse ;  /* 0x0000000437347c23 */ /* 0x100fe2000801088c */
[--C-:B------:R-:W-:Y:S01]  /*6470*/  FFMA.FTZ R54, R57, UR4, -R140.reuse ;  /* 0x0000000439367c23 */ /* 0x100fe2000801088c */
[----:B------:R-:W-:Y:S01]  /*6480*/  MUFU.EX2 R45, R45 ;  /* 0x0000002d002d7308 */ /* 0x000fe20000000800 */
[--C-:B------:R-:W-:Y:S01]  /*6490*/  FFMA.FTZ R57, R56, UR4, -R139.reuse ;  /* 0x0000000438397c23 */ /* 0x100fe2000801088b */
[----:B---3--:R-:W-:Y:S01]  /*64a0*/  F2FP.BF16.F32.PACK_AB R75, R2, R37 ;  /* 0x00000025024b723e */ /* 0x008fe200000010ff */
[----:B------:R-:W-:Y:S01]  /*64b0*/  FFMA.FTZ R53, R53, UR4, -R140 ;  /* 0x0000000435357c23 */ /* 0x000fe2000801088c */
[----:B------:R-:W3:Y:S01]  /*64c0*/  MUFU.EX2 R44, R44 ;  /* 0x0000002c002c7308 */ /* 0x000ee20000000800 */
[--C-:B------:R-:W-:Y:S01]  /*64d0*/  FFMA.FTZ R58, R58, UR4, -R139.reuse ;  /* 0x000000043a3a7c23 */ /* 0x100fe2000801088b */
[----:B----4-:R-:W-:Y:S01]  /*64e0*/  FFMA.FTZ R41, R19, UR4, -R154 ;  /* 0x0000000413297c23 */ /* 0x010fe2000801089a */
[--C-:B------:R-:W-:Y:S01]  /*64f0*/  FFMA.FTZ R56, R22, UR4, -R139.reuse ;  /* 0x0000000416387c23 */ /* 0x100fe2000801088b */
[----:B------:R-:W4:Y:S01]  /*6500*/  LDSM.16.MT88.4 R16, [R190+0x6800] ;  /* 0x00680000be10783b */ /* 0x000f220000004200 */
[----:B------:R-:W-:Y:S01]  /*6510*/  MUFU.EX2 R43, R43 ;  /* 0x0000002b002b7308 */ /* 0x000fe20000000800 */
[C---:B------:R-:W-:Y:S01]  /*6520*/  HMMA.16816.F32.BF16 R128, R72.reuse, R116, RZ ;  /* 0x000000744880723c */ /* 0x040fe200000418ff */
[----:B--2---:R-:W-:Y:S01]  /*6530*/  F2FP.BF16.F32.PACK_AB R70, R38, R39 ;  /* 0x000000272646723e */ /* 0x004fe200000010ff */
[----:B------:R-:W2:Y:S01]  /*6540*/  LDSM.16.MT88.4 R8, [R185+0x6800] ;  /* 0x00680000b908783b */ /* 0x000ea20000004200 */
[----:B------:R-:W5:Y:S01]  /*6550*/  MUFU.EX2 R42, R42 ;  /* 0x0000002a002a7308 */ /* 0x000f620000000800 */
[--C-:B------:R-:W-:Y:S01]  /*6560*/  FFMA.FTZ R164, R164, UR4, -R139.reuse ;  /* 0x00000004a4a47c23 */ /* 0x100fe2000801088b */
[----:B------:R-:W-:Y:S01]  /*6570*/  FFMA.FTZ R165, R162, UR4, -R139 ;  /* 0x00000004a2a57c23 */ /* 0x000fe2000801088b */
[----:B------:R-:W-:Y:S01]  /*6580*/  FADD.FTZ R30, R35, R30 ;  /* 0x0000001e231e7221 */ /* 0x000fe20000010000 */
[----:B------:R-:W-:Y:S01]  /*6590*/  MUFU.EX2 R34, R34 ;  /* 0x0000002200227308 */ /* 0x000fe20000000800 */
[C---:B------:R-:W-:Y:S01]  /*65a0*/  HMMA.16816.F32.BF16 R108, R72.reuse, R100, RZ ;  /* 0x00000064486c723c */ /* 0x040fe200000418ff */
[----:B---3--:R-:W-:Y:S01]  /*65b0*/  F2FP.BF16.F32.PACK_AB R68, R44, R45 ;  /* 0x0000002d2c44723e */ /* 0x008fe200000010ff */
[----:B------:R-:W-:Y:S01]  /*65c0*/  FADD.FTZ R44, R45, R44 ;  /* 0x0000002c2d2c7221 */ /* 0x000fe20000010000 */
[----:B------:R-:W3:Y:S01]  /*65d0*/  MUFU.EX2 R3, R3 ;  /* 0x0000000300037308 */ /* 0x000ee20000000800 */
[----:B------:R-:W-:Y:S01]  /*65e0*/  FADD.FTZ R32, R29, R32 ;  /* 0x000000201d207221 */ /* 0x000fe20000010000 */
[----:B------:R-:W-:Y:S01]  /*65f0*/  FADD.FTZ R31, R31, R30 ;  /* 0x0000001e1f1f7221 */ /* 0x000fe20000010000 */
[----:B------:R-:W-:Y:S01]  /*6600*/  FADD.FTZ R39, R39, R44 ;  /* 0x0000002c27277221 */ /* 0x000fe20000010000 */
[----:B------:R-:W-:Y:S01]  /*6610*/  MUFU.EX2 R48, R48 ;  /* 0x0000003000307308 */ /* 0x000fe20000000800 */
[C---:B------:R-:W-:Y:S01]  /*6620*/  HMMA.16816.F32.BF16 R92, R72.reuse, R84, RZ ;  /* 0x00000054485c723c */ /* 0x040fe200000418ff */
[----:B-----5:R-:W-:Y:S01]  /*6630*/  F2FP.BF16.F32.PACK_AB R69, R42, R43 ;  /* 0x0000002b2a45723e */ /* 0x020fe200000010ff */
[----:B------:R-:W-:Y:S01]  /*6640*/  FADD.FTZ R43, R43, R42 ;  /* 0x0000002a2b2b7221 */ /* 0x000fe20000010000 */
[----:B------:R-:W5:Y:S01]  /*6650*/  MUFU.EX2 R41, R41 ;  /* 0x0000002900297308 */ /* 0x000f620000000800 */
[----:B------:R-:W-:Y:S01]  /*6660*/  FADD.FTZ R37, R37, R32 ;  /* 0x0000002025257221 */ /* 0x000fe20000010000 */
[----:B------:R-:W-:Y:S01]  /*6670*/  FADD.FTZ R38, R38, R39 ;  /* 0x0000002726267221 */ /* 0x000fe20000010000 */
[----:B------:R-:W-:Y:S01]  /*6680*/  FADD.FTZ R31, R28, R31 ;  /* 0x0000001f1c1f7221 */ /* 0x000fe20000010000 */
[----:B------:R-:W-:Y:S01]  /*6690*/  MUFU.EX2 R40, R40 ;  /* 0x0000002800287308 */ /* 0x000fe20000000800 */
[C---:B-1----:R-:W-:Y:S01]  /*66a0*/  HMMA.16816.F32.BF16 R76, R72.reuse, R4, RZ ;  /* 0x00000004484c723c */ /* 0x042fe200000418ff */
[C---:B---3--:R-:W-:Y:S01]  /*66b0*/  F2FP.BF16.F32.PACK_AB R71, R3.reuse, R34 ;  /* 0x000000220347723e */ /* 0x048fe200000010ff */
[----:B------:R-:W-:Y:S01]  /*66c0*/  FADD.FTZ R34, R34, R43 ;  /* 0x0000002b22227221 */ /* 0x000fe20000010000 */
[----:B------:R-:W-:Y:S01]  /*66d0*/  MUFU.EX2 R47, R47 ;  /* 0x0000002f002f7308 */ /* 0x000fe20000000800 */
[----:B------:R-:W-:Y:S01]  /*66e0*/  FADD.FTZ R2, R2, R37 ;  /* 0x0000002502027221 */ /* 0x000fe20000010000 */
[----:B------:R-:W-:Y:S01]  /*66f0*/  FFMA.FTZ R152, R152, UR4, -R154 ;  /* 0x0000000498987c23 */ /* 0x000fe2000801089a */
[----:B------:R-:W-:Y:S01]  /*6700*/  FADD.FTZ R3, R3, R34 ;  /* 0x0000002203037221 */ /* 0x000fe20000010000 */
[----:B------:R-:W-:Y:S01]  /*6710*/  MUFU.EX2 R51, R51 ;  /* 0x0000003300337308 */ /* 0x000fe20000000800 */
[C---:B------:R-:W-:Y:S01]  /*6720*/  HMMA.16816.F32.BF16 R120, R72.reuse, R118, RZ ;  /* 0x000000764878723c */ /* 0x040fe200000418ff */
[--C-:B------:R-:W-:Y:S01]  /*6730*/  FFMA.FTZ R153, R153, UR4, -R154.reuse ;  /* 0x0000000499997c23 */ /* 0x100fe2000801089a */
[--C-:B------:R-:W-:Y:S01]  /*6740*/  FFMA.FTZ R220, R147, UR4, -R154.reuse ;  /* 0x0000000493dc7c23 */ /* 0x100fe2000801089a */
[----:B------:R-:W1:Y:S01]  /*6750*/  MUFU.EX2 R46, R46 ;  /* 0x0000002e002e7308 */ /* 0x000e620000000800 */
[--C-:B------:R-:W-:Y:S01]  /*6760*/  FFMA.FTZ R145, R145, UR4, -R149.reuse ;  /* 0x0000000491917c23 */ /* 0x100fe20008010895 */
[--C-:B------:R-:W-:Y:S01]  /*6770*/  FFMA.FTZ R146, R146, UR4, -R149.reuse ;  /* 0x0000000492927c23 */ /* 0x100fe20008010895 */
[--C-:B------:R-:W-:Y:S01]  /*6780*/  FFMA.FTZ R223, R142, UR4, -R149.reuse ;  /* 0x000000048edf7c23 */ /* 0x100fe20008010895 */
[----:B------:R-:W-:Y:S01]  /*6790*/  MUFU.EX2 R50, R50 ;  /* 0x0000003200327308 */ /* 0x000fe20000000800 */
[----:B------:R-:W-:Y:S01]  /*67a0*/  HMMA.16816.F32.BF16 R104, R72, R102, RZ ;  /* 0x000000664868723c */ /* 0x000fe200000418ff */
[----:B------:R-:W-:Y:S01]  /*67b0*/  FFMA.FTZ R148, R148, UR4, -R154 ;  /* 0x0000000494947c23 */ /* 0x000fe2000801089a */
[----:B------:R-:W-:Y:S01]  /*67c0*/  FFMA.FTZ R143, R143, UR4, -R149 ;  /* 0x000000048f8f7c23 */ /* 0x000fe20008010895 */
[----:B------:R-:W3:Y:S01]  /*67d0*/  MUFU.EX2 R49, R49 ;  /* 0x0000003100317308 */ /* 0x000ee20000000800 */
[----:B------:R-:W-:-:S03]  /*67e0*/  FFMA.FTZ R221, R60, UR4, -R139 ;  /* 0x000000043cdd7c23 */ /* 0x000fc6000801088b */
[----:B------:R5:W-:Y:S01]  /*67f0*/  MUFU.EX2 R55, R59 ;  /* 0x0000003b00377308 */ /* 0x000be20000000800 */
[C---:B------:R-:W-:Y:S03]  /*6800*/  HMMA.16816.F32.BF16 R88, R72.reuse, R86, RZ ;  /* 0x000000564858723c */ /* 0x040fe600000418ff */
[----:B------:R-:W2:Y:S04]  /*6810*/  MUFU.EX2 R52, R52 ;  /* 0x0000003400347308 */ /* 0x000ea80000000800 */
        /* <DEDUP_REMOVED lines=21> */
[----:B----4-:R-:W-:-:S02]  /*6970*/  FFMA.FTZ R166, R159, UR4, -R140 ;  /* 0x000000049fa67c23 */ /* 0x010fc4000801088c */
[----:B------:R-:W-:Y:S04]  /*6980*/  MUFU.EX2 R153, R153 ;  /* 0x0000009900997308 */ /* 0x000fe80000000800 */
[----:B------:R4:W-:Y:S01]  /*6990*/  MUFU.EX2 R147, R148 ;  /* 0x0000009400937308 */ /* 0x0009e20000000800 */
[----:B------:R-:W-:Y:S01]  /*69a0*/  HMMA.16816.F32.BF16 R80, R68, R4, RZ ;  /* 0x000000044450723c */ /* 0x000fe200000418ff */
[----:B------:R-:W-:Y:S01]  /*69b0*/  F2FP.BF16.F32.PACK_AB R4, R41, R48 ;  /* 0x000000302904723e */ /* 0x000fe200000010ff */
[----:B------:R-:W-:Y:S01]  /*69c0*/  FADD.FTZ R48, R48, R31 ;  /* 0x0000001f30307221 */ /* 0x000fe20000010000 */
[----:B-1----:R-:W-:Y:S01]  /*69d0*/  F2FP.BF16.F32.PACK_AB R5, R46, R51 ;  /* 0x000000332e05723e */ /* 0x002fe200000010ff */
[----:B------:R-:W-:Y:S01]  /*69e0*/  FADD.FTZ R51, R51, R2 ;  /* 0x0000000233337221 */ /* 0x000fe20000010000 */
[----:B------:R-:W-:Y:S01]  /*69f0*/  MUFU.EX2 R220, R220 ;  /* 0x000000dc00dc7308 */ /* 0x000fe20000000800 */
[----:B------:R-:W-:-:S02]  /*6a00*/  FADD.FTZ R41, R41, R48 ;  /* 0x0000003029297221 */ /* 0x000fc40000010000 */
[----:B------:R-:W-:Y:S01]  /*6a10*/  HMMA.16816.F32.BF16 R68, R68, R6, RZ ;  /* 0x000000064444723c */ /* 0x000fe200000418ff */
[----:B------:R-:W-:Y:S01]  /*6a20*/  F2FP.BF16.F32.PACK_AB R6, R47, R40 ;  /* 0x000000282f06723e */ /* 0x000fe200000010ff */
[----:B------:R-:W-:Y:S01]  /*6a30*/  FADD.FTZ R51, R46, R51 ;  /* 0x000000332e337221 */ /* 0x000fe20000010000 */
[----:B---3--:R-:W-:Y:S01]  /*6a40*/  F2FP.BF16.F32.PACK_AB R7, R49, R50 ;  /* 0x000000323107723e */ /* 0x008fe200000010ff */
[----:B------:R-:W-:Y:S01]  /*6a50*/  FADD.FTZ R40, R40, R41 ;  /* 0x0000002928287221 */ /* 0x000fe20000010000 */
[----:B------:R-:W-:Y:S01]  /*6a60*/  MUFU.EX2 R145, R145 ;  /* 0x0000009100917308 */ /* 0x000fe20000000800 */
[----:B------:R-:W-:Y:S01]  /*6a70*/  FADD.FTZ R50, R50, R51 ;  /* 0x0000003332327221 */ /* 0x000fe20000010000 */
[----:B----4-:R-:W-:Y:S01]  /*6a80*/  FFMA.FTZ R148, R63, UR4, -R139 ;  /* 0x000000043f947c23 */ /* 0x010fe2000801088b */
[----:B------:R-:W-:Y:S01]  /*6a90*/  FADD.FTZ R40, R47, R40 ;  /* 0x000000282f287221 */ /* 0x000fe20000010000 */
[----:B------:R-:W-:Y:S01]  /*6aa0*/  MUFU.EX2 R146, R146 ;  /* 0x0000009200927308 */ /* 0x000fe20000000800 */
[----:B------:R-:W-:Y:S01]  /*6ab0*/  HMMA.16816.F32.BF16 R128, R4, R16, R128 ;  /* 0x000000100480723c */ /* 0x000fe20000041880 */
[----:B------:R-:W-:-:S02]  /*6ac0*/  FADD.FTZ R49, R49, R50 ;  /* 0x0000003231317221 */ /* 0x000fc40000010000 */
[----:B------:R1:W-:Y:S04]  /*6ad0*/  MUFU.EX2 R142, R143 ;  /* 0x0000008f008e7308 */ /* 0x0003e80000000800 */
[----:B------:R-:W-:Y:S01]  /*6ae0*/  MUFU.EX2 R223, R223 ;  /* 0x000000df00df7308 */ /* 0x000fe20000000800 */
[C---:B------:R-:W-:Y:S03]  /*6af0*/  HMMA.16816.F32.BF16 R108, R4.reuse, R12, R108 ;  /* 0x0000000c046c723c */ /* 0x040fe6000004186c */
[----:B------:R-:W-:Y:S05]  /*6b00*/  MUFU.EX2 R221, R221 ;  /* 0x000000dd00dd7308 */ /* 0x000fea0000000800 */
[----:B--2---:R-:W-:Y:S01]  /*6b10*/  HMMA.16816.F32.BF16 R92, R4, R8, R92 ;  /* 0x00000008045c723c */ /* 0x004fe2000004185c */
[--C-:B-1----:R-:W-:Y:S01]  /*6b20*/  FFMA.FTZ R143, R67, UR4, -R140.reuse ;  /* 0x00000004438f7c23 */ /* 0x102fe2000801088c */
[----:B------:R-:W-:-:S06]  /*6b30*/  FFMA.FTZ R67, R65, UR4, -R140 ;  /* 0x0000000441437c23 */ /* 0x000fcc000801088c */
[C---:B------:R-:W-:Y:S08]  /*6b40*/  HMMA.16816.F32.BF16 R76, R4.reuse, R24, R76 ;  /* 0x00000018044c723c */ /* 0x040ff0000004184c */
[C---:B------:R-:W-:Y:S08]  /*6b50*/  HMMA.16816.F32.BF16 R120, R4.reuse, R18, R120 ;  /* 0x000000120478723c */ /* 0x040ff00000041878 */
[C---:B------:R-:W-:Y:S08]  /*6b60*/  HMMA.16816.F32.BF16 R104, R4.reuse, R14, R104 ;  /* 0x0000000e0468723c */ /* 0x040ff00000041868 */
        /* <DEDUP_REMOVED lines=14> */
[----:B------:R-:W-:Y:S01]  /*6c50*/  FADD.FTZ R54, R53, R54 ;  /* 0x0000003635367221 */ /* 0x000fe20000010000 */
[----:B------:R-:W-:Y:S02]  /*6c60*/  FADD.FTZ R56, R59, R56 ;  /* 0x000000383b387221 */ /* 0x000fe40000010000 */
[----:B------:R-:W1:Y:S03]  /*6c70*/  MUFU.EX2 R141, R8 ;  /* 0x00000008008d7308 */ /* 0x000e660000000800 */
[C---:B------:R-:W-:Y:S01]  /*6c80*/  HMMA.16816.F32.BF16 R80, R4.reuse, R24, R80 ;  /* 0x000000180450723c */ /* 0x040fe20000041850 */
[----:B------:R-:W-:Y:S01]  /*6c90*/  FFMA.FTZ R24, R23, UR4, -R154 ;  /* 0x0000000417187c23 */ /* 0x000fe2000801089a */
[----:B------:R-:W-:Y:S01]  /*6ca0*/  FFMA.FTZ R25, R168, UR4, -R149 ;  /* 0x00000004a8197c23 */ /* 0x000fe20008010895 */
[----:B------:R-:W2:Y:S01]  /*6cb0*/  LDSM.16.MT88.4 R20, [R190+0x7000] ;  /* 0x00700000be14783b */ /* 0x000ea20000004200 */
[--C-:B------:R-:W-:Y:S01]  /*6cc0*/  FFMA.FTZ R154, R66, UR4, -R140.reuse ;  /* 0x00000004429a7c23 */ /* 0x100fe2000801088c */
[----:B------:R-:W-:Y:S01]  /*6cd0*/  FFMA.FTZ R149, R64, UR4, -R140 ;  /* 0x0000000440957c23 */ /* 0x000fe2000801088c */
[----:B------:R3:W-:Y:S02]  /*6ce0*/  MUFU.EX2 R66, R143 ;  /* 0x0000008f00427308 */ /* 0x0007e40000000800 */
[C---:B------:R-:W-:Y:S02]  /*6cf0*/  HMMA.16816.F32.BF16 R124, R4.reuse, R16, R124 ;  /* 0x00000010047c723c */ /* 0x040fe4000004187c */
[----:B------:R-:W-:Y:S04]  /*6d00*/  MUFU.EX2 R24, R24 ;  /* 0x0000001800187308 */ /* 0x000fe80000000800 */
[----:B------:R-:W4:Y:S02]  /*6d10*/  MUFU.EX2 R25, R25 ;  /* 0x0000001900197308 */ /* 0x000f240000000800 */
[----:B------:R-:W-:Y:S02]  /*6d20*/  HMMA.16816.F32.BF16 R112, R4, R12, R112 ;  /* 0x0000000c0470723c */ /* 0x000fe40000041870 */
[----:B------:R-:W-:Y:S01]  /*6d30*/  MUFU.EX2 R65, R154 ;  /* 0x0000009a00417308 */ /* 0x000fe20000000800 */
[----:B---3--:R-:W-:-:S03]  /*6d40*/  FFMA.FTZ R143, R61, UR4, -R139 ;  /* 0x000000043d8f7c23 */ /* 0x008fc6000801088b */
[----:B------:R-:W-:Y:S02]  /*6d50*/  MUFU.EX2 R64, R67 ;  /* 0x0000004300407308 */ /* 0x000fe40000000800 */
[C---:B------:R-:W-:Y:S01]  /*6d60*/  HMMA.16816.F32.BF16 R116, R4.reuse, R18, R116 ;  /* 0x000000120474723c */ /* 0x040fe20000041874 */
[----:B------:R-:W3:Y:S01]  /*6d70*/  LDSM.16.MT88.4 R16, [R186+0x7000] ;  /* 0x00700000ba10783b */ /* 0x000ee20000004200 */
[----:B------:R-:W-:Y:S04]  /*6d80*/  MUFU.EX2 R63, R149 ;  /* 0x00000095003f7308 */ /* 0x000fe80000000800 */
[----:B------:R-:W-:Y:S02]  /*6d90*/  MUFU.EX2 R60, R143 ;  /* 0x0000008f003c7308 */ /* 0x000fe40000000800 */
[C---:B------:R-:W-:Y:S01]  /*6da0*/  HMMA.16816.F32.BF16 R100, R4.reuse, R14, R100 ;  /* 0x0000000e0464723c */ /* 0x040fe20000041864 */
[----:B------:R-:W5:Y:S07]  /*6db0*/  LDSM.16.MT88.4 R12, [R185+0x7000] ;  /* 0x00700000b90c783b */ /* 0x000f6e0000004200 */
[C---:B------:R-:W-:Y:S01]  /*6dc0*/  HMMA.16816.F32.BF16 R84, R4.reuse, R10, R84 ;  /* 0x0000000a0454723c */ /* 0x040fe20000041854 */
[----:B------:R-:W5:Y:S07]  /*6dd0*/  LDSM.16.MT88.4 R8, [R184+0x7000] ;  /* 0x00700000b808783b */ /* 0x000f6e0000004200 */
[----:B------:R-:W-:Y:S01]  /*6de0*/  HMMA.16816.F32.BF16 R68, R4, R26, R68 ;  /* 0x0000001a0444723c */ /* 0x000fe20000041844 */
[--C-:B------:R-:W-:Y:S01]  /*6df0*/  FFMA.FTZ R26, R163, UR4, -R140.reuse ;  /* 0x00000004a31a7c23 */ /* 0x100fe2000801088c */
[--C-:B------:R-:W-:Y:S01]  /*6e00*/  FFMA.FTZ R27, R157, UR4, -R140.reuse ;  /* 0x000000049d1b7c23 */ /* 0x100fe2000801088c */
[----:B------:R-:W-:Y:S01]  /*6e10*/  FFMA.FTZ R163, R161, UR4, -R140 ;  /* 0x00000004a1a37c23 */ /* 0x000fe2000801088c */
[--C-:B------:R-:W-:Y:S01]  /*6e20*/  FFMA.FTZ R157, R158, UR4, -R139.reuse ;  /* 0x000000049e9d7c23 */ /* 0x100fe2000801088b */
[--C-:B------:R-:W-:Y:S01]  /*6e30*/  FFMA.FTZ R161, R160, UR4, -R139.reuse ;  /* 0x00000004a0a17c23 */ /* 0x100fe2000801088b */
[----:B------:R-:W-:Y:S01]  /*6e40*/  MUFU.EX2 R158, R166 ;  /* 0x000000a6009e7308 */ /* 0x000fe20000000800 */
[----:B-1----:R-:W-:Y:S01]  /*6e50*/  F2FP.BF16.F32.PACK_AB R4, R144, R141 ;  /* 0x0000008d9004723e */ /* 0x002fe200000010ff */
[----:B------:R-:W-:Y:S01]  /*6e60*/  FFMA.FTZ R140, R62, UR4, -R139 ;  /* 0x000000043e8c7c23 */ /* 0x000fe2000801088b */
[----:B----4-:R-:W-:Y:S01]  /*6e70*/  F2FP.BF16.F32.PACK_AB R5, R25, R150 ;  /* 0x000000961905723e */ /* 0x010fe200000010ff */
[----:B------:R-:W-:Y:S01]  /*6e80*/  MUFU.EX2 R27, R27 ;  /* 0x0000001b001b7308 */ /* 0x000fe20000000800 */
[----:B------:R-:W-:Y:S01]  /*6e90*/  F2FP.BF16.F32.PACK_AB R6, R151, R24 ;  /* 0x000000189706723e */ /* 0x000fe200000010ff */
[----:B------:R-:W-:Y:S01]  /*6ea0*/  FADD.FTZ R141, R141, R40 ;  /* 0x000000288d8d7221 */ /* 0x000fe20000010000 */
[----:B------:R-:W-:Y:S01]  /*6eb0*/  F2FP.BF16.F32.PACK_AB R7, R155, R156 ;  /* 0x0000009c9b07723e */ /* 0x000fe200000010ff */
[----:B------:R-:W1:Y:S01]  /*6ec0*/  MUFU.EX2 R26, R26 ;  /* 0x0000001a001a7308 */ /* 0x000e620000000800 */
[----:B------:R-:W-:Y:S01]  /*6ed0*/  FADD.FTZ R150, R150, R49 ;  /* 0x0000003196967221 */ /* 0x000fe20000010000 */
[----:B------:R-:W-:-:S02]  /*6ee0*/  FADD.FTZ R141, R144, R141 ;  /* 0x0000008d908d7221 */ /* 0x000fc40000010000 */
[----:B------:R-:W-:Y:S01]  /*6ef0*/  MUFU.EX2 R159, R163 ;  /* 0x000000a3009f7308 */ /* 0x000fe20000000800 */
[----:B------:R-:W-:Y:S01]  /*6f00*/  FADD.FTZ R25, R25, R150 ;  /* 0x0000009619197221 */ /* 0x000fe20000010000 */
[C---:B--2---:R-:W-:Y:S01]  /*6f10*/  HMMA.16816.F32.BF16 R128, R4.reuse, R20, R128 ;  /* 0x000000140480723c */ /* 0x044fe20000041880 */
[----:B------:R-:W-:Y:S01]  /*6f20*/  FADD.FTZ R24, R24, R141 ;  /* 0x0000008d18187221 */ /* 0x000fe20000010000 */
[----:B------:R-:W2:Y:S01]  /*6f30*/  MUFU.EX2 R157, R157 ;  /* 0x0000009d009d7308 */ /* 0x000ea20000000800 */
[----:B------:R-:W-:Y:S02]  /*6f40*/  FADD.FTZ R156, R156, R25 ;  /* 0x000000199c9c7221 */ /* 0x000fe40000010000 */
[----:B------:R-:W-:Y:S01]  /*6f50*/  FADD.FTZ R151, R151, R24 ;  /* 0x0000001897977221 */ /* 0x000fe20000010000 */
[----:B------:R-:W-:Y:S01]  /*6f60*/  MUFU.EX2 R160, R165 ;  /* 0x000000a500a07308 */ /* 0x000fe20000000800 */
[----:B------:R-:W-:Y:S01]  /*6f70*/  FADD.FTZ R156, R155, R156 ;  /* 0x0000009c9b9c7221 */ /* 0x000fe20000010000 */
[C---:B---3--:R-:W-:Y:S02]  /*6f80*/  HMMA.16816.F32.BF16 R108, R4.reuse, R16, R108 ;  /* 0x00000010046c723c */ /* 0x048fe4000004186c */
[----:B------:R-:W3:Y:S04]  /*6f90*/  MUFU.EX2 R161, R161 ;  /* 0x000000a100a17308 */ /* 0x000ee80000000800 */
[----:B------:R-:W-:Y:S02]  /*6fa0*/  MUFU.EX2 R62, R148 ;  /* 0x00000094003e7308 */ /* 0x000fe40000000800 */
[C---:B-----5:R-:W-:Y:S02]  /*6fb0*/  HMMA.16816.F32.BF16 R92, R4.reuse, R12, R92 ;  /* 0x0000000c045c723c */ /* 0x060fe4000004185c */
[----:B------:R-:W4:Y:S06]  /*6fc0*/  MUFU.EX2 R61, R140 ;  /* 0x0000008c003d7308 */ /* 0x000f2c0000000800 */
[C---:B------:R-:W-:Y:S08]  /*6fd0*/  HMMA.16816.F32.BF16 R76, R4.reuse, R8, R76 ;  /* 0x00000008044c723c */ /* 0x040ff0000004184c */
[C---:B------:R-:W-:Y:S08]  /*6fe0*/  HMMA.16816.F32.BF16 R120, R4.reuse, R22, R120 ;  /* 0x000000160478723c */ /* 0x040ff00000041878 */
[C---:B------:R-:W-:Y:S08]  /*6ff0*/  HMMA.16816.F32.BF16 R104, R4.reuse, R18, R104 ;  /* 0x000000120468723c */ /* 0x040ff00000041868 */
[C---:B------:R-:W-:Y:S08]  /*7000*/  HMMA.16816.F32.BF16 R88, R4.reuse, R14, R88 ;  /* 0x0000000e0458723c */ /* 0x040ff00000041858 */
[----:B------:R-:W-:Y:S01]  /*7010*/  HMMA.16816.F32.BF16 R72, R4, R10, R72 ;  /* 0x0000000a0448723c */ /* 0x000fe20000041848 */
[----:B-1----:R-:W-:Y:S01]  /*7020*/  F2FP.BF16.F32.PACK_AB R4, R26, R27 ;  /* 0x0000001b1a04723e */ /* 0x002fe200000010ff */
[----:B------:R-:W-:Y:S01]  /*7030*/  FADD.FTZ R27, R27, R54 ;  /* 0x000000361b1b7221 */ /* 0x000fe20000010000 */
[----:B--2---:R-:W-:Y:S01]  /*7040*/  F2FP.BF16.F32.PACK_AB R5, R162, R157 ;  /* 0x0000009da205723e */ /* 0x004fe200000010ff */
[----:B------:R-:W-:Y:S01]  /*7050*/  FADD.FTZ R157, R157, R56 ;  /* 0x000000389d9d7221 */ /* 0x000fe20000010000 */
[----:B------:R-:W-:Y:S01]  /*7060*/  F2FP.BF16.F32.PACK_AB R6, R158, R159 ;  /* 0x0000009f9e06723e */ /* 0x000fe200000010ff */
[----:B------:R-:W-:Y:S01]  /*7070*/  FADD.FTZ R26, R26, R27 ;  /* 0x0000001b1a1a7221 */ /* 0x000fe20000010000 */
[----:B---3--:R-:W-:Y:S01]  /*7080*/  F2FP.BF16.F32.PACK_AB R7, R161, R160 ;  /* 0x000000a0a107723e */ /* 0x008fe200000010ff */
        /* <DEDUP_REMOVED lines=31> */
[C---:B--2---:R-:W-:Y:S08]  /*7280*/  HMMA.16816.F32.BF16 R108, R4.reuse, R16, R108 ;  /* 0x00000010046c723c */ /* 0x044ff0000004186c */
[C---:B------:R-:W-:Y:S08]  /*7290*/  HMMA.16816.F32.BF16 R104, R4.reuse, R18, R104 ;  /* 0x000000120468723c */ /* 0x040ff00000041868 */
[C---:B---3--:R-:W-:Y:S08]  /*72a0*/  HMMA.16816.F32.BF16 R92, R4.reuse, R12, R92 ;  /* 0x0000000c045c723c */ /* 0x048ff0000004185c */
[C---:B------:R-:W-:Y:S08]  /*72b0*/  HMMA.16816.F32.BF16 R88, R4.reuse, R14, R88 ;  /* 0x0000000e0458723c */ /* 0x040ff00000041858 */
[C---:B-----5:R-:W-:Y:S08]  /*72c0*/  HMMA.16816.F32.BF16 R76, R4.reuse, R8, R76 ;  /* 0x00000008044c723c */ /* 0x060ff0000004184c */
        /* <DEDUP_REMOVED lines=25> */
[----:B------:R-:W-:Y:S01]  /*7460*/  IMAD.IADD R217, R36, 0x1, R133 ;  /* 0x0000000124d97824 */ /* 0x000fe200078e0285 */
[----:B------:R-:W-:Y:S01]  /*7470*/  LEA.HI.SX32 R219, R132, 0xfffffffe, 0x1a ;  /* 0xfffffffe84db7811 */ /* 0x000fe200078fd2ff */
[----:B------:R-:W-:Y:S01]  /*7480*/  IMAD.IADD R218, R33, 0x1, R138 ;  /* 0x0000000121da7824 */ /* 0x000fe200078e028a */
[----:B------:R-:W-:Y:S01]  /*7490*/  MOV R3, R134 ;  /* 0x0000008600037202 */ /* 0x000fe20000000f00 */
[----:B------:R-:W-:Y:S01]  /*74a0*/  IMAD.MOV.U32 R132, RZ, RZ, R135 ;  /* 0x000000ffff847224 */ /* 0x000fe200078e0087 */
[----:B------:R-:W-:Y:S01]  /*74b0*/  MOV R133, R136 ;  /* 0x0000008800857202 */ /* 0x000fe20000000f00 */
[----:B------:R-:W-:Y:S01]  /*74c0*/  IMAD.MOV.U32 R2, RZ, RZ, R137 ;  /* 0x000000ffff027224 */ /* 0x000fe200078e0089 */
[----:B------:R-:W3:Y:S01]  /*74d0*/  LDCU UR7, c[0x0][0x440] ;  /* 0x00008800ff0777ac */ /* 0x000ee20008000800 */
[----:B------:R-:W4:Y:S01]  /*74e0*/  LDCU UR6, c[0x0][0x50c] ;  /* 0x0000a180ff0677ac */ /* 0x000f220008000800 */
[----:B------:R-:W1:Y:S01]  /*74f0*/  LDCU UR4, c[0x0][0x45c] ;  /* 0x00008b80ff0477ac */ /* 0x000e620008000800 */
[----:B--2---:R-:W-:Y:S01]  /*7500*/  ISETP.GE.AND P1, PT, R206, UR8, PT ;  /* 0x00000008ce007c0c */ /* 0x004fe2000bf26270 */
[----:B------:R-:W-:-:S12]  /*7510*/  BRA `(.L_x_2007) ;  /* 0x0000000000b47947 */ /* 0x000fd80003800000 */
.L_x_2009:
[----:B------:R-:W1:Y:S01]  /*7520*/  LDC.64 R6, c[0x0][0x3b8] ;  /* 0x0000ee00ff067b82 */ /* 0x000e620000000a00 */
[----:B------:R-:W-:Y:S01]  /*7530*/  VIADD R19, R219, 0xffffffff ;  /* 0xffffffffdb137836 */ /* 0x000fe20000000000 */
[----:B------:R-:W-:Y:S03]  /*7540*/  ISETP.GE.AND P1, PT, R206, UR7, PT ;  /* 0x00000007ce007c0c */ /* 0x000fe6000bf26270 */
[C---:B-1----:R-:W-:Y:S04]  /*7550*/  IMAD.WIDE.U32 R24, R19.reuse, R6, RZ ;  /* 0x0000000613187225 */ /* 0x042fe800078e00ff */
[----:B------:R-:W-:Y:S02]  /*7560*/  IMAD.SHL.U32 R20, R24, 0x40, RZ ;  /* 0x0000004018147824 */ /* 0x000fe400078e00ff */
[----:B------:R-:W-:Y:S03]  /*7570*/  IMAD R4, R19, R7, R25 ;  /* 0x0000000713047224 */ /* 0x000fe600078e0219 */
[-C--:B------:R-:W-:Y:S02]  /*7580*/  @!P0 LEA R12, P3, R6, R20.reuse, 0x4 ;  /* 0x00000014060c8211 */ /* 0x080fe400078620ff */
[----:B------:R-:W-:Y:S01]  /*7590*/  SHF.L.U64.HI R21, R24, 0x6, R4 ;  /* 0x0000000618157819 */ /* 0x000fe20000010204 */
[----:B------:R-:W-:Y:S01]  /*75a0*/  @!P0 IMAD R4, R7, 0x30, RZ ;  /* 0x0000003007048824 */ /* 0x000fe200078e02ff */
[----:B------:R-:W-:Y:S02]  /*75b0*/  @!P0 LEA R16, P2, R6, R20, 0x5 ;  /* 0x0000001406108211 */ /* 0x000fe400078428ff */
[----:B------:R-:W-:Y:S01]  /*75c0*/  @!P1 LEA R8, P4, R20, R211, 0x1 ;  /* 0x000000d314089211 */ /* 0x000fe200078808ff */
[C---:B------:R-:W-:Y:S01]  /*75d0*/  @!P0 IMAD.WIDE.U32 R24, R6.reuse, 0x30, R20 ;  /* 0x0000003006188825 */ /* 0x040fe200078e0014 */
[CCC-:B------:R-:W-:Y:S02]  /*75e0*/  @!P0 LEA.HI.X R19, R6.reuse, R21.reuse, R7.reuse, 0x4, P3 ;  /* 0x0000001506138211 */ /* 0x1c0fe400018f2407 */
[----:B------:R-:W-:Y:S02]  /*75f0*/  @!P0 LEA.HI.X R7, R6, R21, R7, 0x5, P2 ;  /* 0x0000001506078211 */ /* 0x000fe400010f2c07 */
[-C--:B------:R-:W-:Y:S01]  /*7600*/  @!P1 LEA.HI.X R21, R20, R210.reuse, R21, 0x1, P4 ;  /* 0x000000d214159211 */ /* 0x080fe200020f0c15 */
[----:B------:R-:W-:Y:S01]  /*7610*/  @!P1 IMAD.MOV.U32 R20, RZ, RZ, R8 ;  /* 0x000000ffff149224 */ /* 0x000fe200078e0008 */
[-C--:B------:R-:W-:Y:S02]  /*7620*/  @!P0 LEA R28, P3, R12, R211.reuse, 0x1 ;  /* 0x000000d30c1c8211 */ /* 0x080fe400078608ff */
[-C--:B------:R-:W-:Y:S02]  /*7630*/  @!P0 LEA R6, P2, R16, R211.reuse, 0x1 ;  /* 0x000000d310068211 */ /* 0x080fe400078408ff */
[----:B------:R-:W-:Y:S01]  /*7640*/  @!PT LDS RZ, [RZ] ;  /* 0x00000000fffff984 */ /* 0x000fe20000000800 */
[----:B------:R-:W-:Y:S01]  /*7650*/  @!PT LDS RZ, [RZ] ;  /* 0x00000000fffff984 */ /* 0x000fe20000000800 */
[----:B------:R-:W-:Y:S01]  /*7660*/  @!PT LDS RZ, [RZ] ;  /* 0x00000000fffff984 */ /* 0x000fe20000000800 */
[----:B------:R1:W-:Y:S01]  /*7670*/  @!P1 LDGSTS.E.BYPASS.LTC128B.128 [R216+0x4000], desc[UR18][R20.64] ;  /* 0x0400000014d89fae */ /* 0x0003e2000b981a12 */
[-C--:B------:R-:W-:Y:S01]  /*7680*/  @!P0 LEA.HI.X R29, R12, R210.reuse, R19, 0x1, P3 ;  /* 0x000000d20c1d8211 */ /* 0x080fe200018f0c13 */
[----:B------:R-:W-:Y:S01]  /*7690*/  @!P0 IMAD.IADD R19, R4, 0x1, R25 ;  /* 0x0000000104138824 */ /* 0x000fe200078e0219 */
[-C--:B------:R-:W-:Y:S01]  /*76a0*/  @!P0 LEA.HI.X R7, R16, R210.reuse, R7, 0x1, P2 ;  /* 0x000000d210078211 */ /* 0x080fe200010f0c07 */
[----:B------:R1:W-:Y:S01]  /*76b0*/  @P1 STS.128 [R216+0x4000], RZ ;  /* 0x004000ffd8001388 */ /* 0x0003e20000000c00 */
[C---:B------:R-:W-:Y:S03]  /*76c0*/  @!P0 LEA R32, P3, R24.reuse, R211, 0x1 ;  /* 0x000000d318208211 */ /* 0x040fe600078608ff */
[----:B------:R1:W-:Y:S01]  /*76d0*/  @P0 STS.128 [R216+0x4800], RZ ;  /* 0x004800ffd8000388 */ /* 0x0003e20000000c00 */
[----:B------:R-:W-:Y:S03]  /*76e0*/  @!P0 LEA.HI.X R33, R24, R210, R19, 0x1, P3 ;  /* 0x000000d218218211 */ /* 0x000fe600018f0c13 */
        /* <DEDUP_REMOVED lines=16> */
.L_x_2007:
[----:B------:R-:W-:Y:S04]  /*77f0*/  DEPBAR.LE SB0, 0x0 ;  /* 0x000080000000791a */ /* 0x000fe80000000000 */
[----:B------:R-:W-:Y:S01]  /*7800*/  BAR.SYNC.DEFER_BLOCKING 0x0 ;  /* 0x0000000000007b1d */ /* 0x000fe20000010000 */
[C---:B-1----:R-:W-:Y:S01]  /*7810*/  IMAD.WIDE.U32 R50, R219.reuse, R196, RZ ;  /* 0x000000c4db327225 */ /* 0x042fe200078e00ff */
[----:B---3--:R-:W-:Y:S03]  /*7820*/  ISETP.GE.AND P0, PT, R206, UR7, PT ;  /* 0x00000007ce007c0c */ /* 0x008fe6000bf06270 */
[----:B------:R-:W-:Y:S01]  /*7830*/  IMAD R48, R219, R197, R51 ;  /* 0x000000c5db307224 */ /* 0x000fe200078e0233 */
[C---:B------:R-:W-:Y:S04]  /*7840*/  SHF.L.U32 R58, R50.reuse, 0x6, RZ ;  /* 0x00000006323a7819 */ /* 0x040fe800000006ff */
[----:B------:R-:W-:Y:S02]  /*7850*/  SHF.L.U64.HI R59, R50, 0x6, R48 ;  /* 0x00000006323b7819 */ /* 0x000fe40000010230 */
[----:B------:R-:W-:Y:S03]  /*7860*/  @!P1 LEA R48, P4, R58, R209, 0x1 ;  /* 0x000000d13a309211 */ /* 0x000fe600078808ff */
[-C--:B------:R-:W-:Y:S01]  /*7870*/  @!P0 LEA R52, P3, R196, R58.reuse, 0x4 ;  /* 0x0000003ac4348211 */ /* 0x080fe200078620ff */
[----:B------:R-:W-:Y:S01]  /*7880*/  @!P0 IMAD R51, R197, 0x30, RZ ;  /* 0x00000030c5338824 */ /* 0x000fe200078e02ff */
[----:B------:R-:W-:Y:S02]  /*7890*/  @!P1 LEA.HI.X R49, R58, R207, R59, 0x1, P4 ;  /* 0x000000cf3a319211 */ /* 0x000fe400020f0c3b */
[--C-:B------:R-:W-:Y:S02]  /*78a0*/  @!P0 LEA.HI.X R50, R196, R59, R197.reuse, 0x4, P3 ;  /* 0x0000003bc4328211 */ /* 0x100fe400018f24c5 */
[----:B------:R-:W-:Y:S02]  /*78b0*/  @!P0 LEA R62, P3, R52, R209, 0x1 ;  /* 0x000000d1343e8211 */ /* 0x000fe400078608ff */
[----:B------:R-:W-:Y:S01]  /*78c0*/  @!P0 LEA R56, P2, R196, R58, 0x5 ;  /* 0x0000003ac4388211 */ /* 0x000fe200078428ff */
[----:B------:R-:W-:Y:S01]  /*78d0*/  @!PT LDS RZ, [RZ] ;  /* 0x00000000fffff984 */ /* 0x000fe20000000800 */
[----:B------:R-:W-:Y:S01]  /*78e0*/  @!PT LDS RZ, [RZ] ;  /* 0x00000000fffff984 */ /* 0x000fe20000000800 */
[----:B------:R-:W-:Y:S01]  /*78f0*/  @!PT LDS RZ, [RZ] ;  /* 0x00000000fffff984 */ /* 0x000fe20000000800 */
[----:B------:R-:W-:Y:S01]  /*7900*/  @!P1 LDGSTS.E.BYPASS.LTC128B.128 [R216+0x6000], desc[UR18][R48.64] ;  /* 0x0600000030d89fae */ /* 0x000fe2000b981a12 */
[----:B------:R-:W-:Y:S02]  /*7910*/  @!P0 LEA.HI.X R63, R52, R207, R50, 0x1, P3 ;  /* 0x000000cf343f8211 */ /* 0x000fe400018f0c32 */
[C---:B------:R-:W-:Y:S01]  /*7920*/  @!P0 LEA.HI.X R54, R196.reuse, R59, R197, 0x5, P2 ;  /* 0x0000003bc4368211 */ /* 0x040fe200010f2cc5 */
[----:B------:R-:W-:Y:S01]  /*7930*/  @!P0 IMAD.WIDE.U32 R58, R196, 0x30, R58 ;  /* 0x00000030c43a8825 */ /* 0x000fe200078e003a */
[C---:B------:R-:W-:Y:S03]  /*7940*/  @!P0 LEA R60, P2, R56.reuse, R209, 0x1 ;  /* 0x000000d1383c8211 */ /* 0x040fe600078408ff */
[----:B------:R-:W-:Y:S01]  /*7950*/  @P1 STS.128 [R216+0x6000], RZ ;  /* 0x006000ffd8001388 */ /* 0x000fe20000000c00 */
[----:B------:R-:W-:Y:S02]  /*7960*/  @!P0 LEA.HI.X R61, R56, R207, R54, 0x1, P2 ;  /* 0x000000cf383d8211 */ /* 0x000fe400010f0c36 */
[C---:B------:R-:W-:Y:S02]  /*7970*/  @!P0 LEA R50, P2, R58.reuse, R209, 0x1 ;  /* 0x000000d13a328211 */ /* 0x040fe400078408ff */
[----:B------:R-:W-:Y:S03]  /*7980*/  @!P0 IADD3 R51, PT, PT, R51, R59, RZ ;  /* 0x0000003b33338210 */ /* 0x000fe60007ffe0ff */
        /* <DEDUP_REMOVED lines=22> */
[----:B------:R-:W1:Y:S08]  /*7af0*/  LDSM.16.M88.4 R164, [R194+UR5+0x5800] ;  /* 0x00580005c2a4783b */ /* 0x000e700008000200 */
[----:B------:R-:W-:Y:S08]  /*7b00*/  LDSM.16.M88.4 R168, [R193] ;  /* 0x00000000c1a8783b */ /* 0x000ff00000000200 */
[----:B------:R-:W1:Y:S08]  /*7b10*/  LDSM.16.M88.4 R172, [R189+0x4000] ;  /* 0x00400000bdac783b */ /* 0x000e700000000200 */
[----:B------:R-:W1:Y:S08]  /*7b20*/  LDSM.16.M88.4 R176, [R193+0x2000] ;  /* 0x00200000c1b0783b */ /* 0x000e700000000200 */
[----:B------:R-:W-:Y:S08]  /*7b30*/  LDSM.16.M88.4 R136, [R189+0x5000] ;  /* 0x00500000bd88783b */ /* 0x000ff00000000200 */
[----:B------:R-:W-:Y:S08]  /*7b40*/  LDSM.16.M88.4 R140, [R189+0x5800] ;  /* 0x00580000bd8c783b */ /* 0x000ff00000000200 */
[----:B------:R-:W0:Y:S08]  /*7b50*/  LDGDEPBAR ;  /* 0x00000000000079af */ /* 0x000e300000000000 */
[----:B------:R-:W-:Y:S01]  /*7b60*/  LDSM.16.M88.4 R180, [R187+0x4000] ;  /* 0x00400000bbb4783b */ /* 0x000fe20000000200 */
[-C--:B--2---:R-:W-:Y:S08]  /*7b70*/  HMMA.16816.F32.BF16 R4, R144, R148.reuse, RZ ;  /* 0x000000949004723c */ /* 0x084ff000000418ff */
[C---:B---3--:R-:W-:Y:S08]  /*7b80*/  HMMA.16816.F32.BF16 R8, R152.reuse, R148, RZ ;  /* 0x000000949808723c */ /* 0x048ff000000418ff */
[-C--:B------:R-:W-:Y:S08]  /*7b90*/  HMMA.16816.F32.BF16 R12, R152, R150.reuse, RZ ;  /* 0x00000096980c723c */ /* 0x080ff000000418ff */
[C---:B------:R-:W-:Y:S01]  /*7ba0*/  HMMA.16816.F32.BF16 R16, R144.reuse, R150, RZ ;  /* 0x000000969010723c */ /* 0x040fe200000418ff */
[----:B------:R-:W2:Y:S07]  /*7bb0*/  LDSM.16.M88.4 R148, [R189+0x4800] ;  /* 0x00480000bd94783b */ /* 0x000eae0000000200 */
[-C--:B-----5:R-:W-:Y:S08]  /*7bc0*/  HMMA.16816.F32.BF16 R20, R144, R156.reuse, RZ ;  /* 0x0000009c9014723c */ /* 0x0a0ff000000418ff */
[C---:B------:R-:W-:Y:S08]  /*7bd0*/  HMMA.16816.F32.BF16 R24, R152.reuse, R156, RZ ;  /* 0x0000009c9818723c */ /* 0x040ff000000418ff */
[-C--:B------:R-:W-:Y:S08]  /*7be0*/  HMMA.16816.F32.BF16 R28, R152, R158.reuse, RZ ;  /* 0x0000009e981c723c */ /* 0x080ff000000418ff */
[C---:B------:R-:W-:Y:S01]  /*7bf0*/  HMMA.16816.F32.BF16 R32, R144.reuse, R158, RZ ;  /* 0x0000009e9020723c */ /* 0x040fe200000418ff */
[----:B------:R-:W-:Y:S07]  /*7c00*/  LDSM.16.M88.4 R156, [R192+0x2000] ;  /* 0x00200000c09c783b */ /* 0x000fee0000000200 */
[-C--:B----4-:R-:W-:Y:S08]  /*7c10*/  HMMA.16816.F32.BF16 R36, R144, R160.reuse, RZ ;  /* 0x000000a09024723c */ /* 0x090ff000000418ff */
[C---:B------:R-:W-:Y:S08]  /*7c20*/  HMMA.16816.F32.BF16 R40, R152.reuse, R160, RZ ;  /* 0x000000a09828723c */ /* 0x040ff000000418ff */
[-C--:B------:R-:W-:Y:S08]  /*7c30*/  HMMA.16816.F32.BF16 R44, R152, R162.reuse, RZ ;  /* 0x000000a2982c723c */ /* 0x080ff000000418ff */
[C---:B-1----:R-:W-:Y:S01]  /*7c40*/  HMMA.16816.F32.BF16 R48, R144.reuse, R162, RZ ;  /* 0x000000a29030723c */ /* 0x042fe200000418ff */
[----:B------:R-:W-:Y:S07]  /*7c50*/  LDSM.16.M88.4 R160, [R188+0x4800] ;  /* 0x00480000bca0783b */ /* 0x000fee0000000200 */
[-C--:B------:R-:W-:Y:S08]  /*7c60*/  HMMA.16816.F32.BF16 R52, R144, R164.reuse, RZ ;  /* 0x000000a49034723c */ /* 0x080ff000000418ff */
[C---:B------:R-:W-:Y:S08]  /*7c70*/  HMMA.16816.F32.BF16 R56, R152.reuse, R164, RZ ;  /* 0x000000a49838723c */ /* 0x040ff000000418ff */
[-C--:B------:R-:W-:Y:S01]  /*7c80*/  HMMA.16816.F32.BF16 R60, R152, R166.reuse, RZ ;  /* 0x000000a6983c723c */ /* 0x080fe200000418ff */
[----:B------:R-:W-:Y:S07]  /*7c90*/  LDSM.16.M88.4 R152, [R188+0x4000] ;  /* 0x00400000bc98783b */ /* 0x000fee0000000200 */
[----:B------:R-:W-:Y:S01]  /*7ca0*/  HMMA.16816.F32.BF16 R64, R144, R166, RZ ;  /* 0x000000a69040723c */ /* 0x000fe200000418ff */
[----:B------:R-:W1:Y:S07]  /*7cb0*/  LDSM.16.M88.4 R144, [R192] ;  /* 0x00000000c090783b */ /* 0x000e6e0000000200 */
[-C--:B------:R-:W-:Y:S01]  /*7cc0*/  HMMA.16816.F32.BF16 R4, R168, R172.reuse, R4 ;  /* 0x000000aca804723c */ /* 0x080fe20000041804 */
[----:B------:R-:W3:Y:S07]  /*7cd0*/  LDSM.16.M88.4 R164, [R188+0x5000] ;  /* 0x00500000bca4783b */ /* 0x000eee0000000200 */
        /* <DEDUP_REMOVED lines=8> */
[----:B------:R-:W2:Y:S07]  /*7d60*/  LDSM.16.M88.4 R148, [R191] ;  /* 0x00000000bf94783b */ /* 0x000eae0000000200 */
        /* <DEDUP_REMOVED lines=8> */
[----:B------:R-:W-:Y:S01]  /*7df0*/  HMMA.16816.F32.BF16 R64, R168, R142, R64 ;  /* 0x0000008ea840723c */ /* 0x000fe20000041840 */
[----:B------:R-:W5:Y:S07]  /*7e00*/  LDSM.16.M88.4 R140, [R187+0x4800] ;  /* 0x00480000bb8c783b */ /* 0x000f6e0000000200 */
[-C--:B-1----:R-:W-:Y:S08]  /*7e10*/  HMMA.16816.F32.BF16 R4, R144, R152.reuse, R4 ;  /* 0x000000989004723c */ /* 0x082ff00000041804 */
[C---:B------:R-:W-:Y:S08]  /*7e20*/  HMMA.16816.F32.BF16 R8, R156.reuse, R152, R8 ;  /* 0x000000989c08723c */ /* 0x040ff00000041808 */
[-C--:B------:R-:W-:Y:S08]  /*7e30*/  HMMA.16816.F32.BF16 R12, R156, R154.reuse, R12 ;  /* 0x0000009a9c0c723c */ /* 0x080ff0000004180c */
[C---:B------:R-:W-:Y:S08]  /*7e40*/  HMMA.16816.F32.BF16 R16, R144.reuse, R154, R16 ;  /* 0x0000009a9010723c */ /* 0x040ff00000041810 */
[-C--:B------:R-:W-:Y:S08]  /*7e50*/  HMMA.16816.F32.BF16 R20, R144, R160.reuse, R20 ;  /* 0x000000a09014723c */ /* 0x080ff00000041814 */
[C---:B------:R-:W-:Y:S08]  /*7e60*/  HMMA.16816.F32.BF16 R24, R156.reuse, R160, R24 ;  /* 0x000000a09c18723c */ /* 0x040ff00000041818 */
[-C--:B------:R-:W-:Y:S08]  /*7e70*/  HMMA.16816.F32.BF16 R28, R156, R162.reuse, R28 ;  /* 0x000000a29c1c723c */ /* 0x080ff0000004181c */
[C---:B------:R-:W-:Y:S08]  /*7e80*/  HMMA.16816.F32.BF16 R32, R144.reuse, R162, R32 ;  /* 0x000000a29020723c */ /* 0x040ff00000041820 */
[-C--:B---3--:R-:W-:Y:S08]  /*7e90*/  HMMA.16816.F32.BF16 R36, R144, R164.reuse, R36 ;  /* 0x000000a49024723c */ /* 0x088ff00000041824 */
[C---:B------:R-:W-:Y:S08]  /*7ea0*/  HMMA.16816.F32.BF16 R40, R156.reuse, R164, R40 ;  /* 0x000000a49c28723c */ /* 0x040ff00000041828 */
[-C--:B------:R-:W-:Y:S08]  /*7eb0*/  HMMA.16816.F32.BF16 R44, R156, R166.reuse, R44 ;  /* 0x000000a69c2c723c */ /* 0x080ff0000004182c */
[C---:B------:R-:W-:Y:S08]  /*7ec0*/  HMMA.16816.F32.BF16 R48, R144.reuse, R166, R48 ;  /* 0x000000a69030723c */ /* 0x040ff00000041830 */
[-C--:B----4-:R-:W-:Y:S08]  /*7ed0*/  HMMA.16816.F32.BF16 R52, R144, R172.reuse, R52 ;  /* 0x000000ac9034723c */ /* 0x090ff00000041834 */
[C---:B------:R-:W-:Y:S08]  /*7ee0*/  HMMA.16816.F32.BF16 R56, R156.reuse, R172, R56 ;  /* 0x000000ac9c38723c */ /* 0x040ff00000041838 */
[-C--:B------:R-:W-:Y:S08]  /*7ef0*/  HMMA.16816.F32.BF16 R60, R156, R174.reuse, R60 ;  /* 0x000000ae9c3c723c */ /* 0x080ff0000004183c */
[----:B------:R-:W-:Y:S01]  /*7f00*/  HMMA.16816.F32.BF16 R64, R144, R174, R64 ;  /* 0x000000ae9040723c */ /* 0x000fe20000041840 */
[----:B------:R-:W1:Y:S07]  /*7f10*/  LDSM.16.M88.4 R144, [R187+0x5000] ;  /* 0x00500000bb90783b */ /* 0x000e6e0000000200 */
[-C--:B--2---:R-:W-:Y:S08]  /*7f20*/  HMMA.16816.F32.BF16 R4, R148, R180.reuse, R4 ;  /* 0x000000b49404723c */ /* 0x084ff00000041804 */
[C---:B-----5:R-:W-:Y:S08]  /*7f30*/  HMMA.16816.F32.BF16 R8, R136.reuse, R180, R8 ;  /* 0x000000b48808723c */ /* 0x060ff00000041808 */
[-C--:B------:R-:W-:Y:S03]  /*7f40*/  HMMA.16816.F32.BF16 R12, R136, R182.reuse, R12 ;  /* 0x000000b6880c723c */ /* 0x080fe6000004180c */
[----:B------:R-:W-:Y:S01]  /*7f50*/  FMUL.FTZ R227, R5, UR6 ;  /* 0x0000000605e37c20 */ /* 0x000fe20008410000 */
[----:B------:R-:W-:Y:S01]  /*7f60*/  FMUL.FTZ R225, R4, UR6 ;  /* 0x0000000604e17c20 */ /* 0x000fe20008410000 */
[----:B------:R-:W-:Y:S01]  /*7f70*/  FMUL.FTZ R181, R6, UR6 ;  /* 0x0000000606b57c20 */ /* 0x000fe20008410000 */
[----:B------:R-:W-:Y:S02]  /*7f80*/  FMUL.FTZ R135, R7, UR6 ;  /* 0x0000000607877c20 */ /* 0x000fe40008410000 */
[C---:B------:R-:W-:Y:S01]  /*7f90*/  HMMA.16816.F32.BF16 R16, R148.reuse, R182, R16 ;  /* 0x000000b69410723c */ /* 0x040fe20000041810 */
[----:B------:R-:W-:Y:S03]  /*7fa0*/  MUFU.TANH R227, R227 ;  /* 0x000000e300e37308 */ /* 0x000fe60000002400 */
[----:B------:R-:W-:Y:S01]  /*7fb0*/  FMUL.FTZ R235, R11, UR6 ;  /* 0x000000060beb7c20 */ /* 0x000fe20008410000 */
[----:B------:R-:W-:Y:S01]  /*7fc0*/  FMUL.FTZ R237, R9, UR6 ;  /* 0x0000000609ed7c20 */ /* 0x000fe20008410000 */
[----:B------:R-:W-:Y:S01]  /*7fd0*/  FMUL.FTZ R233, R10, UR6 ;  /* 0x000000060ae97c20 */ /* 0x000fe20008410000 */
[----:B------:R-:W-:Y:S01]  /*7fe0*/  FMUL.FTZ R239, R8, UR6 ;  /* 0x0000000608ef7c20 */ /* 0x000fe20008410000 */
[-C--:B------:R-:W-:Y:S03]  /*7ff0*/  HMMA.16816.F32.BF16 R20, R148, R140.reuse, R20 ;  /* 0x0000008c9414723c */ /* 0x080fe60000041814 */
[----:B------:R-:W-:Y:S01]  /*8000*/  MUFU.TANH R225, R225 ;  /* 0x000000e100e17308 */ /* 0x000fe20000002400 */
[----:B------:R-:W-:Y:S01]  /*8010*/  FMUL.FTZ R182, R15, UR6 ;  /* 0x000000060fb67c20 */ /* 0x000fe20008410000 */
[----:B------:R-:W-:Y:S01]  /*8020*/  FMUL.FTZ R134, R14, UR6 ;  /* 0x000000060e867c20 */ /* 0x000fe20008410000 */
[----:B------:R-:W-:Y:S01]  /*8030*/  FMUL.FTZ R183, R13, UR6 ;  /* 0x000000060db77c20 */ /* 0x000fe20008410000 */
[----:B------:R-:W-:Y:S01]  /*8040*/  FMUL.FTZ R229, R12, UR6 ;  /* 0x000000060ce57c20 */ /* 0x000fe20008410000 */
[C---:B------:R-:W-:Y:S05]  /*8050*/  HMMA.16816.F32.BF16 R24, R136.reuse, R140, R24 ;  /* 0x0000008c8818723c */ /* 0x040fea0000041818 */
[----:B------:R2:W3:Y:S01]  /*8060*/  MUFU.TANH R14, R134 ;  /* 0x00000086000e7308 */ /* 0x0004e20000002400 */
[----:B------:R-:W-:Y:S01]  /*8070*/  FMUL.FTZ R224, R16, UR6 ;  /* 0x0000000610e07c20 */ /* 0x000fe20008410000 */
[----:B------:R-:W-:Y:S01]  /*8080*/  FMUL.FTZ R241, R19, UR6 ;  /* 0x0000000613f17c20 */ /* 0x000fe20008410000 */
[----:B------:R-:W-:Y:S01]  /*8090*/  FMUL.FTZ R180, R18, UR6 ;  /* 0x0000000612b47c20 */ /* 0x000fe20008410000 */
[-C--:B------:R-:W-:Y:S06]  /*80a0*/  HMMA.16816.F32.BF16 R28, R136, R142.reuse, R28 ;  /* 0x0000008e881c723c */ /* 0x080fec000004181c */
[----:B------:R-:W-:Y:S01]  /*80b0*/  MUFU.TANH R11, R224 ;  /* 0x000000e0000b7308 */ /* 0x000fe20000002400 */
[----:B------:R-:W-:Y:S01]  /*80c0*/  FMUL.FTZ R247, R23, UR6 ;  /* 0x0000000617f77c20 */ /* 0x000fe20008410000 */
[----:B------:R-:W-:Y:S01]  /*80d0*/  FMUL.FTZ R226, R21, UR6 ;  /* 0x0000000615e27c20 */ /* 0x000fe20008410000 */
[C---:B------:R-:W-:Y:S07]  /*80e0*/  HMMA.16816.F32.BF16 R32, R148.reuse, R142, R32 ;  /* 0x0000008e9420723c */ /* 0x040fee0000041820 */
[----:B------:R-:W4:Y:S01]  /*80f0*/  MUFU.TANH R235, R235 ;  /* 0x000000eb00eb7308 */ /* 0x000f220000002400 */
[----:B------:R-:W-:Y:S01]  /*8100*/  FMUL.FTZ R141, R26, UR6 ;  /* 0x000000061a8d7c20 */ /* 0x000fe20008410000 */
[----:B--2---:R-:W-:Y:S01]  /*8110*/  FMUL.FTZ R134, R22, UR6 ;  /* 0x0000000616867c20 */ /* 0x004fe20008410000 */
[----:B------:R-:W-:Y:S01]  /*8120*/  FMUL.FTZ R140, R27, UR6 ;  /* 0x000000061b8c7c20 */ /* 0x000fe20008410000 */
[-C--:B-1----:R-:W-:Y:S06]  /*8130*/  HMMA.16816.F32.BF16 R36, R148, R144.reuse, R36 ;  /* 0x000000909424723c */ /* 0x082fec0000041824 */
[----:B------:R1:W-:Y:S01]  /*8140*/  MUFU.TANH R170, R134 ;  /* 0x0000008600aa7308 */ /* 0x0003e20000002400 */
[----:B------:R-:W-:Y:S01]  /*8150*/  FMUL.FTZ R231, R28, UR6 ;  /* 0x000000061ce77c20 */ /* 0x000fe20008410000 */
[----:B------:R-:W-:Y:S01]  /*8160*/  FMUL.FTZ R243, R31, UR6 ;  /* 0x000000061ff37c20 */ /* 0x000fe20008410000 */
[C---:B------:R-:W-:Y:S07]  /*8170*/  HMMA.16816.F32.BF16 R40, R136.reuse, R144, R40 ;  /* 0x000000908828723c */ /* 0x040fee0000041828 */
[----:B------:R2:W-:Y:S01]  /*8180*/  MUFU.TANH R174, R140 ;  /* 0x0000008c00ae7308 */ /* 0x0005e20000002400 */
[----:B------:R-:W-:Y:S01]  /*8190*/  FMUL.FTZ R143, R33, UR6 ;  /* 0x00000006218f7c20 */ /* 0x000fe20008410000 */
[----:B------:R-:W-:Y:S01]  /*81a0*/  FMUL.FTZ R249, R34, UR6 ;  /* 0x0000000622f97c20 */ /* 0x000fe20008410000 */
[----:B------:R-:W-:Y:S01]  /*81b0*/  FMUL.FTZ R251, R32, UR6 ;  /* 0x0000000620fb7c20 */ /* 0x000fe20008410000 */
[----:B------:R-:W-:Y:S01]  /*81c0*/  FMUL.FTZ R245, R35, UR6 ;  /* 0x0000000623f57c20 */ /* 0x000fe20008410000 */
[-C--:B------:R-:W-:Y:S05]  /*81d0*/  HMMA.16816.F32.BF16 R44, R136, R146.reuse, R44 ;  /* 0x00000092882c723c */ /* 0x080fea000004182c */
[----:B------:R5:W-:Y:S01]  /*81e0*/  MUFU.TANH R166, R141 ;  /* 0x0000008d00a67308 */ /* 0x000be20000002400 */
[----:B-1----:R-:W-:Y:S01]  /*81f0*/  FMUL.FTZ R134, R30, UR6 ;  /* 0x000000061e867c20 */ /* 0x002fe20008410000 */
[----:B------:R-:W-:Y:S01]  /*8200*/  FMUL.FTZ R234, R38, UR6 ;  /* 0x0000000626ea7c20 */ /* 0x000fe20008410000 */
[----:B------:R-:W-:Y:S01]  /*8210*/  FMUL.FTZ R240, R39, UR6 ;  /* 0x0000000627f07c20 */ /* 0x000fe20008410000 */
[C---:B------:R-:W-:Y:S06]  /*8220*/  HMMA.16816.F32.BF16 R48, R148.reuse, R146, R48 ;  /* 0x000000929430723c */ /* 0x040fec0000041830 */
[----:B------:R1:W-:Y:S01]  /*8230*/  MUFU.TANH R178, R134 ;  /* 0x0000008600b27308 */ /* 0x0003e20000002400 */
[----:B--2---:R-:W-:Y:S02]  /*8240*/  IMAD R140, R219, 0x40, R218 ;  /* 0x00000040db8c7824 */ /* 0x004fe400078e02da */
[----:B------:R-:W-:Y:S01]  /*8250*/  FMUL.FTZ R242, R42, UR6 ;  /* 0x000000062af27c20 */ /* 0x000fe20008410000 */
[----:B------:R-:W-:Y:S01]  /*8260*/  FMUL.FTZ R248, R40, UR6 ;  /* 0x0000000628f87c20 */ /* 0x000fe20008410000 */
[----:B------:R-:W-:Y:S01]  /*8270*/  FMUL.FTZ R236, R43, UR6 ;  /* 0x000000062bec7c20 */ /* 0x000fe20008410000 */
[----:B------:R-:W-:Y:S04]  /*8280*/  FMUL.FTZ R250, R41, UR6 ;  /* 0x0000000629fa7c20 */ /* 0x000fe80008410000 */
[----:B------:R2:W-:Y:S01]  /*8290*/  MUFU.TANH R173, R143 ;  /* 0x0000008f00ad7308 */ /* 0x0005e20000002400 */
[----:B-----5:R-:W-:Y:S01]  /*82a0*/  FMUL.FTZ R141, R29, UR6 ;  /* 0x000000061d8d7c20 */ /* 0x020fe20008410000 */
[----:B------:R-:W-:Y:S01]  /*82b0*/  FMUL.FTZ R252, R45, UR6 ;  /* 0x000000062dfc7c20 */ /* 0x000fe20008410000 */
[----:B------:R-:W-:Y:S01]  /*82c0*/  FMUL.FTZ R232, R46, UR6 ;  /* 0x000000062ee87c20 */ /* 0x000fe20008410000 */
[----:B------:R-:W-:Y:S06]  /*82d0*/  FMUL.FTZ R238, R47, UR6 ;  /* 0x000000062fee7c20 */ /* 0x000fec0008410000 */
[----:B------:R5:W-:Y:S01]  /*82e0*/  MUFU.TANH R165, R141 ;  /* 0x0000008d00a57308 */ /* 0x000be20000002400 */
[----:B-1----:R-:W-:Y:S01]  /*82f0*/  IADD3 R134, PT, PT, R217, -R140, RZ ;  /* 0x8000008cd9867210 */ /* 0x002fe20007ffe0ff */
[----:B------:R-:W-:Y:S01]  /*8300*/  FMUL.FTZ R48, R48, UR6 ;  /* 0x0000000630307c20 */ /* 0x000fe20008410000 */
[----:B------:R-:W-:Y:S01]  /*8310*/  FMUL.FTZ R49, R49, UR6 ;  /* 0x0000000631317c20 */ /* 0x000fe20008410000 */
[----:B------:R-:W-:Y:S01]  /*8320*/  FMUL.FTZ R246, R50, UR6 ;  /* 0x0000000632f67c20 */ /* 0x000fe20008410000 */
[C---:B------:R-:W-:Y:S01]  /*8330*/  IADD3 R142, PT, PT, R134.reuse, 0x40, RZ ;  /* 0x00000040868e7810 */ /* 0x040fe20007ffe0ff */
[C---:B------:R-:W-:Y:S04]  /*8340*/  VIADD R224, R134.reuse, 0x47 ;  /* 0x0000004786e07836 */ /* 0x040fe80000000000 */
[----:B------:R-:W1:Y:S01]  /*8350*/  MUFU.TANH R233, R233 ;  /* 0x000000e900e97308 */ /* 0x000e620000002400 */
[C---:B------:R-:W-:Y:S01]  /*8360*/  IADD3 R140, PT, PT, R134.reuse, 0x48, RZ ;  /* 0x00000048868c7810 */ /* 0x040fe20007ffe0ff */
[----:B--2---:R-:W-:Y:S01]  /*8370*/  FMUL.FTZ R143, R37, UR6 ;  /* 0x00000006258f7c20 */ /* 0x004fe20008410000 */
[----:B------:R-:W-:Y:S01]  /*8380*/  IABS R142, R142 ;  /* 0x0000008e008e7213 */ /* 0x000fe20000000000 */
[----:B------:R-:W-:Y:S01]  /*8390*/  FMUL.FTZ R244, R51, UR6 ;  /* 0x0000000633f47c20 */ /* 0x000fe20008410000 */
[----:B------:R-:W-:Y:S02]  /*83a0*/  IABS R224, R224 ;  /* 0x000000e000e07213 */ /* 0x000fe40000000000 */
[----:B------:R-:W-:Y:S03]  /*83b0*/  I2FP.F32.S32 R142, R142 ;  /* 0x0000008e008e7245 */ /* 0x000fe60000201400 */
[----:B------:R2:W2:Y:S01]  /*83c0*/  MUFU.TANH R10, R182 ;  /* 0x000000b6000a7308 */ /* 0x0004a20000002400 */
[----:B------:R-:W-:Y:S02]  /*83d0*/  I2FP.F32.S32 R224, R224 ;  /* 0x000000e000e07245 */ /* 0x000fe40000201400 */
[----:B-----5:R-:W-:Y:S01]  /*83e0*/  IADD3 R141, PT, PT, R134, 0x3f, RZ ;  /* 0x0000003f868d7810 */ /* 0x020fe20007ffe0ff */
[----:B---3--:R-:W-:Y:S01]  /*83f0*/  FFMA.FTZ R14, R142, -R0, R14 ;  /* 0x800000008e0e7223 */ /* 0x008fe2000001000e */
[----:B------:R-:W-:Y:S01]  /*8400*/  IABS R140, R140 ;  /* 0x0000008c008c7213 */ /* 0x000fe20000000000 */
[----:B----4-:R-:W-:Y:S01]  /*8410*/  FFMA.FTZ R30, R224, -R0, R235 ;  /* 0x80000000e01e7223 */ /* 0x010fe200000100eb */
[----:B------:R-:W-:Y:S03]  /*8420*/  IABS R141, R141 ;  /* 0x0000008d008d7213 */ /* 0x000fe60000000000 */
[----:B------:R-:W3:Y:S01]  /*8430*/  MUFU.TANH R239, R239 ;  /* 0x000000ef00ef7308 */ /* 0x000ee20000002400 */
[----:B------:R-:W-:Y:S01]  /*8440*/  I2FP.F32.S32 R140, R140 ;  /* 0x0000008c008c7245 */ /* 0x000fe20000201400 */
[----:B------:R-:W-:Y:S01]  /*8450*/  VIADD R224, R134, 0x38 ;  /* 0x0000003886e07836 */ /* 0x000fe20000000000 */
[----:B------:R-:W-:Y:S03]  /*8460*/  I2FP.F32.S32 R141, R141 ;  /* 0x0000008d008d7245 */ /* 0x000fe60000201400 */
[----:B-1----:R-:W-:Y:S01]  /*8470*/  FFMA.FTZ R22, R140, -R0, R233 ;  /* 0x800000008c167223 */ /* 0x002fe200000100e9 */
[----:B------:R-:W-:Y:S03]  /*8480*/  IABS R140, R134 ;  /* 0x00000086008c7213 */ /* 0x000fe60000000000 */
[----:B------:R-:W1:Y:S01]  /*8490*/  MUFU.TANH R18, R180 ;  /* 0x000000b400127308 */ /* 0x000e620000002400 */
[----:B------:R-:W-:Y:S01]  /*84a0*/  IABS R224, R224 ;  /* 0x000000e000e07213 */ /* 0x000fe20000000000 */
[----:B--2---:R-:W-:Y:S01]  /*84b0*/  FMUL.FTZ R182, R17, UR6 ;  /* 0x0000000611b67c20 */ /* 0x004fe20008410000 */
[C---:B------:R-:W-:Y:S01]  /*84c0*/  FFMA.FTZ R10, R141.reuse, -R0, R10 ;  /* 0x800000008d0a7223 */ /* 0x040fe2000001000a */
[----:B------:R-:W-:Y:S01]  /*84d0*/  I2FP.F32.S32 R140, R140 ;  /* 0x0000008c008c7245 */ /* 0x000fe20000201400 */
[----:B------:R-:W-:Y:S01]  /*84e0*/  FMUL.FTZ R233, R36, UR6 ;  /* 0x0000000624e97c20 */ /* 0x000fe20008410000 */
[----:B------:R-:W-:Y:S04]  /*84f0*/  I2FP.F32.S32 R224, R224 ;  /* 0x000000e000e07245 */ /* 0x000fe80000201400 */
[----:B------:R-:W2:Y:S01]  /*8500*/  MUFU.TANH R237, R237 ;  /* 0x000000ed00ed7308 */ /* 0x000ea20000002400 */
[-C--:B------:R-:W-:Y:S01]  /*8510*/  FFMA.FTZ R13, R140, -R0.reuse, R225 ;  /* 0x800000008c0d7223 */ /* 0x080fe200000100e1 */
[-C--:B---3--:R-:W-:Y:S01]  /*8520*/  FFMA.FTZ R38, R142, -R0.reuse, R239 ;  /* 0x800000008e267223 */ /* 0x088fe200000100ef */
[----:B------:R-:W-:Y:S01]  /*8530*/  IADD3 R142, PT, PT, R134, -0x8, RZ ;  /* 0xfffffff8868e7810 */ /* 0x000fe20007ffe0ff */
[----:B------:R-:W-:Y:S01]  /*8540*/  FFMA.FTZ R166, R224, -R0, R166 ;  /* 0x80000000e0a67223 */ /* 0x000fe200000100a6 */
[----:B------:R-:W-:Y:S02]  /*8550*/  VIADD R225, R134, 0x30 ;  /* 0x0000003086e17836 */ /* 0x000fe40000000000 */
[----:B------:R-:W-:Y:S03]  /*8560*/  IABS R142, R142 ;  /* 0x0000008e008e7213 */ /* 0x000fe60000000000 */
[----:B------:R3:W-:Y:S01]  /*8570*/  MUFU.TANH R235, R143 ;  /* 0x0000008f00eb7308 */ /* 0x0007e20000002400 */
[----:B-1----:R-:W-:Y:S01]  /*8580*/  FFMA.FTZ R18, R140, -R0, R18 ;  /* 0x800000008c127223 */ /* 0x002fe20000010012 */
[----:B------:R-:W-:Y:S01]  /*8590*/  VIADD R140, R134, 0xffffffff ;  /* 0xffffffff868c7836 */ /* 0x000fe20000000000 */
[----:B------:R-:W-:Y:S01]  /*85a0*/  IABS R225, R225 ;  /* 0x000000e100e17213 */ /* 0x000fe20000000000 */
[----:B------:R-:W-:Y:S06]  /*85b0*/  FMUL.FTZ R180, R20, UR6 ;  /* 0x0000000614b47c20 */ /* 0x000fec0008410000 */
[----:B------:R-:W1:Y:S01]  /*85c0*/  MUFU.TANH R241, R241 ;  /* 0x000000f100f17308 */ /* 0x000e620000002400 */
[----:B------:R-:W-:Y:S01]  /*85d0*/  IABS R140, R140 ;  /* 0x0000008c008c7213 */ /* 0x000fe20000000000 */
[-C--:B--2---:R-:W-:Y:S01]  /*85e0*/  FFMA.FTZ R34, R141, -R0.reuse, R237 ;  /* 0x800000008d227223 */ /* 0x084fe200000100ed */
[----:B------:R-:W-:Y:S02]  /*85f0*/  IADD3 R141, PT, PT, R134, -0x9, RZ ;  /* 0xfffffff7868d7810 */ /* 0x000fe40007ffe0ff */
[----:B------:R-:W-:Y:S05]  /*8600*/  I2FP.F32.S32 R225, R225 ;  /* 0x000000e100e17245 */ /* 0x000fea0000201400 */
[----:B------:R-:W2:Y:S01]  /*8610*/  MUFU.TANH R9, R182 ;  /* 0x000000b600097308 */ /* 0x000ea20000002400 */
[----:B---3--:R-:W-:Y:S01]  /*8620*/  IABS R143, R141 ;  /* 0x0000008d008f7213 */ /* 0x008fe20000000000 */
[----:B------:R-:W-:Y:S01]  /*8630*/  FFMA.FTZ R178, R225, -R0, R178 ;  /* 0x80000000e1b27223 */ /* 0x000fe200000100b2 */
[----:B------:R-:W-:Y:S02]  /*8640*/  MOV R141, R142 ;  /* 0x0000008e008d7202 */ /* 0x000fe40000000f00 */
[----:B------:R-:W-:Y:S05]  /*8650*/  I2FP.F32.S32 R142, R140 ;  /* 0x0000008c008e7245 */ /* 0x000fea0000201400 */
[----:B------:R-:W3:Y:S01]  /*8660*/  MUFU.TANH R247, R247 ;  /* 0x000000f700f77308 */ /* 0x000ee20000002400 */
[----:B------:R-:W-:Y:S01]  /*8670*/  MOV R140, R143 ;  /* 0x0000008f008c7202 */ /* 0x000fe20000000f00 */
[CC--:B------:R-:W-:Y:S01]  /*8680*/  FFMA.FTZ R15, R142.reuse, -R0.reuse, R227 ;  /* 0x800000008e0f7223 */ /* 0x0c0fe200000100e3 */
[----:B------:R-:W-:Y:S01]  /*8690*/  I2FP.F32.S32 R141, R141 ;  /* 0x0000008d008d7245 */ /* 0x000fe20000201400 */
[----:B-1----:R-:W-:Y:S01]  /*86a0*/  FFMA.FTZ R26, R142, -R0, R241 ;  /* 0x800000008e1a7223 */ /* 0x002fe200000100f1 */
[----:B------:R-:W-:Y:S01]  /*86b0*/  I2FP.F32.S32 R140, R140 ;  /* 0x0000008c008c7245 */ /* 0x000fe20000201400 */
[----:B------:R-:W-:Y:S04]  /*86c0*/  FMUL.FTZ R241, R44, UR6 ;  /* 0x000000062cf17c20 */ /* 0x000fe80008410000 */
[----:B------:R1:W-:Y:S01]  /*86d0*/  MUFU.TANH R169, R180 ;  /* 0x000000b400a97308 */ /* 0x0003e20000002400 */
[CC--:B------:R-:W-:Y:S01]  /*86e0*/  FFMA.FTZ R11, R141.reuse, -R0.reuse, R11 ;  /* 0x800000008d0b7223 */ /* 0x0c0fe2000001000b */
[-C--:B------:R-:W-:Y:S01]  /*86f0*/  FFMA.FTZ R170, R141, -R0.reuse, R170 ;  /* 0x800000008daa7223 */ /* 0x080fe200000100aa */
[-C--:B--2---:R-:W-:Y:S01]  /*8700*/  FFMA.FTZ R9, R140, -R0.reuse, R9 ;  /* 0x800000008c097223 */ /* 0x084fe20000010009 */
[----:B------:R-:W-:Y:S06]  /*8710*/  FMUL.FTZ R182, R24, UR6 ;  /* 0x0000000618b67c20 */ /* 0x000fec0008410000 */
[----:B------:R-:W-:Y:S01]  /*8720*/  MUFU.TANH R249, R249 ;  /* 0x000000f900f97308 */ /* 0x000fe20000002400 */
[-C--:B---3--:R-:W-:Y:S02]  /*8730*/  FFMA.FTZ R247, R140, -R0.reuse, R247 ;  /* 0x800000008cf77223 */ /* 0x088fe400000100f7 */
[----:B------:R-:W2:Y:S01]  /*8740*/  LDSM.16.M88.4 R140, [R187+0x5800] ;  /* 0x00580000bb8c783b */ /* 0x000ea20000000200 */
[----:B------:R-:W-:Y:S06]  /*8750*/  DEPBAR.LE SB0, 0x0 ;  /* 0x000080000000791a */ /* 0x000fec0000000000 */
[----:B------:R-:W3:Y:S01]  /*8760*/  MUFU.TANH R182, R182 ;  /* 0x000000b600b67308 */ /* 0x000ee20000002400 */
[----:B-1----:R-:W-:Y:S09]  /*8770*/  FMUL.FTZ R180, R25, UR6 ;  /* 0x0000000619b47c20 */ /* 0x002ff20008410000 */
[----:B------:R1:W-:Y:S01]  /*8780*/  MUFU.TANH R239, R48 ;  /* 0x0000003000ef7308 */ /* 0x0003e20000002400 */
[----:B------:R-:W-:Y:S09]  /*8790*/  BAR.SYNC.DEFER_BLOCKING 0x0 ;  /* 0x0000000000007b1d */ /* 0x000ff20000010000 */
[----:B------:R4:W-:Y:S01]  /*87a0*/  MUFU.TANH R237, R49 ;  /* 0x0000003100ed7308 */ /* 0x0009e20000002400 */
[----:B---3--:R-:W-:Y:S01]  /*87b0*/  FFMA.FTZ R45, R225, -R0, R182 ;  /* 0x80000000e12d7223 */ /* 0x008fe200000100b6 */
[C---:B------:R-:W-:Y:S04]  /*87c0*/  IADD3 R182, PT, PT, R134.reuse, -0x10, RZ ;  /* 0xfffffff086b67810 */ /* 0x040fe80007ffe0ff */
[----:B------:R-:W-:Y:S04]  /*87d0*/  IABS R50, R182 ;  /* 0x000000b600327213 */ /* 0x000fe80000000000 */
[----:B------:R-:W-:Y:S01]  /*87e0*/  MUFU.TANH R240, R240 ;  /* 0x000000f000f07308 */ /* 0x000fe20000002400 */
[----:B------:R-:W-:Y:S01]  /*87f0*/  VIADD R182, R134, 0xffffffe8 ;  /* 0xffffffe886b67836 */ /* 0x000fe20000000000 */
[----:B------:R-:W-:Y:S04]  /*8800*/  I2FP.F32.S32 R50, R50 ;  /* 0x0000003200327245 */ /* 0x000fe80000201400 */
[----:B------:R-:W-:Y:S04]  /*8810*/  IABS R51, R182 ;  /* 0x000000b600337213 */ /* 0x000fe80000000000 */
[----:B------:R-:W-:Y:S01]  /*8820*/  MUFU.TANH R231, R231 ;  /* 0x000000e700e77308 */ /* 0x000fe20000002400 */
[CC--:B------:R-:W-:Y:S01]  /*8830*/  FFMA.FTZ R169, R50.reuse, -R0.reuse, R169 ;  /* 0x8000000032a97223 */ /* 0x0c0fe200000100a9 */
[----:B------:R-:W-:Y:S01]  /*8840*/  FFMA.FTZ R249, R50, -R0, R249 ;  /* 0x8000000032f97223 */ /* 0x000fe200000100f9 */
[-C--:B--2---:R-:W-:Y:S07]  /*8850*/  HMMA.16816.F32.BF16 R52, R148, R140.reuse, R52 ;  /* 0x0000008c9434723c */ /* 0x084fee0000041834 */
[----:B------:R-:W2:Y:S01]  /*8860*/  MUFU.TANH R242, R242 ;  /* 0x000000f200f27308 */ /* 0x000ea20000002400 */
[C---:B------:R-:W-:Y:S01]  /*8870*/  IADD3 R50, PT, PT, R134.reuse, 0x28, RZ ;  /* 0x0000002886327810 */ /* 0x040fe20007ffe0ff */
[C---:B------:R-:W-:Y:S04]  /*8880*/  HMMA.16816.F32.BF16 R56, R136.reuse, R140, R56 ;  /* 0x0000008c8838723c */ /* 0x040fe80000041838 */
[C---:B------:R-:W-:Y:S04]  /*8890*/  IADD3 R141, PT, PT, R134.reuse, -0x19, RZ ;  /* 0xffffffe7868d7810 */ /* 0x040fe80007ffe0ff */
[----:B------:R-:W3:Y:S01]  /*88a0*/  MUFU.TANH R229, R229 ;  /* 0x000000e500e57308 */ /* 0x000ee20000002400 */
[----:B------:R-:W-:Y:S01]  /*88b0*/  VIADD R140, R134, 0x20 ;  /* 0x00000020868c7836 */ /* 0x000fe20000000000 */
[----:B------:R-:W-:Y:S01]  /*88c0*/  IABS R50, R50 ;  /* 0x0000003200327213 */ /* 0x000fe20000000000 */
[-C--:B------:R-:W-:Y:S03]  /*88d0*/  HMMA.16816.F32.BF16 R60, R136, R142.reuse, R60 ;  /* 0x0000008e883c723c */ /* 0x080fe6000004183c */
[----:B-1----:R-:W-:Y:S01]  /*88e0*/  IABS R48, R141 ;  /* 0x0000008d00307213 */ /* 0x002fe20000000000 */
[----:B------:R-:W-:Y:S03]  /*88f0*/  FMUL.FTZ R53, R53, UR6 ;  /* 0x0000000635357c20 */ /* 0x000fe60008410000 */
[----:B------:R-:W1:Y:S01]  /*8900*/  MUFU.TANH R251, R251 ;  /* 0x000000fb00fb7308 */ /* 0x000e620000002400 */
[----:B------:R-:W-:Y:S01]  /*8910*/  I2FP.F32.S32 R50, R50 ;  /* 0x0000003200327245 */ /* 0x000fe20000201400 */
[----:B------:R-:W-:Y:S01]  /*8920*/  FMUL.FTZ R52, R52, UR6 ;  /* 0x0000000634347c20 */ /* 0x000fe20008410000 */
[----:B------:R-:W-:Y:S01]  /*8930*/  I2FP.F32.S32 R48, R48 ;  /* 0x0000003000307245 */ /* 0x000fe20000201400 */
[----:B------:R-:W-:Y:S01]  /*8940*/  FMUL.FTZ R55, R55, UR6 ;  /* 0x0000000637377c20 */ /* 0x000fe20008410000 */
[----:B----4-:R-:W-:Y:S01]  /*8950*/  IABS R49, R140 ;  /* 0x0000008c00317213 */ /* 0x010fe20000000000 */
[-C--:B--2---:R-:W-:Y:S01]  /*8960*/  FFMA.FTZ R242, R50, -R0.reuse, R242 ;  /* 0x8000000032f27223 */ /* 0x084fe200000100f2 */
[----:B------:R-:W-:Y:S03]  /*8970*/  I2FP.F32.S32 R51, R51 ;  /* 0x0000003300337245 */ /* 0x000fe60000201400 */
[----:B------:R-:W2:Y:S01]  /*8980*/  MUFU.TANH R234, R234 ;  /* 0x000000ea00ea7308 */ /* 0x000ea20000002400 */
[CC--:B------:R-:W-:Y:S01]  /*8990*/  FFMA.FTZ R173, R48.reuse, -R0.reuse, R173 ;  /* 0x8000000030ad7223 */ /* 0x0c0fe200000100ad */
[-C--:B------:R-:W-:Y:S01]  /*89a0*/  FFMA.FTZ R240, R48, -R0.reuse, R240 ;  /* 0x8000000030f07223 */ /* 0x080fe200000100f0 */
[----:B------:R-:W-:Y:S01]  /*89b0*/  I2FP.F32.S32 R49, R49 ;  /* 0x0000003100317245 */ /* 0x000fe20000201400 */
[-C--:B------:R-:W-:Y:S01]  /*89c0*/  FFMA.FTZ R48, R50, -R0.reuse, R231 ;  /* 0x8000000032307223 */ /* 0x080fe200000100e7 */
[----:B------:R-:W-:Y:S01]  /*89d0*/  IADD3 R50, PT, PT, R134, -0x21, RZ ;  /* 0xffffffdf86327810 */ /* 0x000fe20007ffe0ff */
[----:B---3--:R-:W-:Y:S01]  /*89e0*/  FFMA.FTZ R42, R224, -R0, R229 ;  /* 0x80000000e02a7223 */ /* 0x008fe200000100e5 */
[----:B------:R-:W-:Y:S03]  /*89f0*/  IADD3 R224, PT, PT, R134, 0x37, RZ ;  /* 0x0000003786e07810 */ /* 0x000fe60007ffe0ff */
[----:B------:R-:W3:Y:S01]  /*8a00*/  MUFU.TANH R248, R248 ;  /* 0x000000f800f87308 */ /* 0x000ee20000002400 */
[----:B------:R-:W-:Y:S01]  /*8a10*/  IABS R50, R50 ;  /* 0x0000003200327213 */ /* 0x000fe20000000000 */
[----:B-1----:R-:W-:Y:S01]  /*8a20*/  FFMA.FTZ R251, R51, -R0, R251 ;  /* 0x8000000033fb7223 */ /* 0x002fe200000100fb */
[----:B------:R-:W-:Y:S01]  /*8a30*/  FMUL.FTZ R58, R58, UR6 ;  /* 0x000000063a3a7c20 */ /* 0x000fe20008410000 */
[----:B------:R-:W-:Y:S01]  /*8a40*/  FMUL.FTZ R54, R54, UR6 ;  /* 0x0000000636367c20 */ /* 0x000fe20008410000 */
[----:B------:R-:W-:Y:S01]  /*8a50*/  I2FP.F32.S32 R50, R50 ;  /* 0x0000003200327245 */ /* 0x000fe20000201400 */
[----:B------:R-:W-:Y:S01]  /*8a60*/  FMUL.FTZ R59, R59, UR6 ;  /* 0x000000063b3b7c20 */ /* 0x000fe20008410000 */
[----:B------:R-:W-:Y:S03]  /*8a70*/  HMMA.16816.F32.BF16 R64, R148, R142, R64 ;  /* 0x0000008e9440723c */ /* 0x000fe60000041840 */
[----:B------:R-:W1:Y:S01]  /*8a80*/  MUFU.TANH R232, R232 ;  /* 0x000000e800e87308 */ /* 0x000e620000002400 */
[-C--:B--2---:R-:W-:Y:S01]  /*8a90*/  FFMA.FTZ R234, R51, -R0.reuse, R234 ;  /* 0x8000000033ea7223 */ /* 0x084fe200000100ea */
[----:B------:R-:W-:Y:S01]  /*8aa0*/  IADD3 R51, PT, PT, R134, 0x27, RZ ;  /* 0x0000002786337810 */ /* 0x000fe20007ffe0ff */
[-C--:B------:R-:W-:Y:S01]  /*8ab0*/  FFMA.FTZ R235, R50, -R0.reuse, R235 ;  /* 0x8000000032eb7223 */ /* 0x080fe200000100eb */
[----:B------:R-:W-:Y:S01]  /*8ac0*/  FMUL.FTZ R60, R60, UR6 ;  /* 0x000000063c3c7c20 */ /* 0x000fe20008410000 */
[----:B------:R-:W-:Y:S05]  /*8ad0*/  FMUL.FTZ R61, R61, UR6 ;  /* 0x000000063d3d7c20 */ /* 0x000fea0008410000 */
[----:B------:R2:W-:Y:S01]  /*8ae0*/  MUFU.TANH R167, R226 ;  /* 0x000000e200a77308 */ /* 0x0005e20000002400 */
[----:B------:R-:W-:Y:S01]  /*8af0*/  IABS R51, R51 ;  /* 0x0000003300337213 */ /* 0x000fe20000000000 */
[-C--:B---3--:R-:W-:Y:S01]  /*8b00*/  FFMA.FTZ R248, R49, -R0.reuse, R248 ;  /* 0x8000000031f87223 */ /* 0x088fe200000100f8 */
[----:B------:R-:W-:Y:S01]  /*8b10*/  FMUL.FTZ R56, R56, UR6 ;  /* 0x0000000638387c20 */ /* 0x000fe20008410000 */
[----:B------:R-:W-:Y:S01]  /*8b20*/  FMUL.FTZ R62, R62, UR6 ;  /* 0x000000063e3e7c20 */ /* 0x000fe20008410000 */
[----:B------:R-:W-:Y:S01]  /*8b30*/  I2FP.F32.S32 R51, R51 ;  /* 0x0000003300337245 */ /* 0x000fe20000201400 */
[----:B------:R-:W-:Y:S01]  /*8b40*/  FMUL.FTZ R57, R57, UR6 ;  /* 0x0000000639397c20 */ /* 0x000fe20008410000 */
[----:B------:R-:W-:Y:S03]  /*8b50*/  FMUL.FTZ R63, R63, UR6 ;  /* 0x000000063f3f7c20 */ /* 0x000fe60008410000 */
[----:B------:R-:W3:Y:S01]  /*8b60*/  MUFU.TANH R244, R244 ;  /* 0x000000f400f47308 */ /* 0x000ee20000002400 */
[-C--:B-1----:R-:W-:Y:S01]  /*8b70*/  FFMA.FTZ R232, R49, -R0.reuse, R232 ;  /* 0x8000000031e87223 */ /* 0x082fe200000100e8 */
[----:B------:R-:W-:Y:S01]  /*8b80*/  IADD3 R49, PT, PT, R134, 0x1f, RZ ;  /* 0x0000001f86317810 */ /* 0x000fe20007ffe0ff */
[----:B------:R-:W-:Y:S01]  /*8b90*/  FFMA.FTZ R165, R51, -R0, R165 ;  /* 0x8000000033a57223 */ /* 0x000fe200000100a5 */
[----:B------:R-:W-:Y:S01]  /*8ba0*/  FMUL.FTZ R65, R65, UR6 ;  /* 0x0000000641417c20 */ /* 0x000fe20008410000 */
[----:B------:R-:W-:Y:S01]  /*8bb0*/  FMUL.FTZ R66, R66, UR6 ;  /* 0x0000000642427c20 */ /* 0x000fe20008410000 */
[----:B------:R-:W-:Y:S04]  /*8bc0*/  IABS R49, R49 ;  /* 0x0000003100317213 */ /* 0x000fe80000000000 */
[----:B------:R-:W1:Y:S01]  /*8bd0*/  MUFU.TANH R183, R183 ;  /* 0x000000b700b77308 */ /* 0x000e620000002400 */
[----:B------:R-:W-:Y:S01]  /*8be0*/  FMUL.FTZ R64, R64, UR6 ;  /* 0x0000000640407c20 */ /* 0x000fe20008410000 */
[----:B--2---:R-:W-:Y:S01]  /*8bf0*/  IABS R226, R224 ;  /* 0x000000e000e27213 */ /* 0x004fe20000000000 */
[----:B------:R-:W-:Y:S01]  /*8c00*/  FMUL.FTZ R67, R67, UR6 ;  /* 0x0000000643437c20 */ /* 0x000fe20008410000 */
[----:B------:R-:W-:Y:S02]  /*8c10*/  IADD3 R224, PT, PT, R134, 0x2f, RZ ;  /* 0x0000002f86e07810 */ /* 0x000fe40007ffe0ff */
[----:B------:R-:W-:Y:S04]  /*8c20*/  I2FP.F32.S32 R226, R226 ;  /* 0x000000e200e27245 */ /* 0x000fe80000201400 */
[----:B------:R-:W2:Y:S01]  /*8c30*/  MUFU.TANH R236, R236 ;  /* 0x000000ec00ec7308 */ /* 0x000ea20000002400 */
[----:B------:R-:W-:Y:S01]  /*8c40*/  IABS R224, R224 ;  /* 0x000000e000e07213 */ /* 0x000fe20000000000 */
[-C--:B---3--:R-:W-:Y:S01]  /*8c50*/  FFMA.FTZ R244, R50, -R0.reuse, R244 ;  /* 0x8000000032f47223 */ /* 0x088fe200000100f4 */
[----:B------:R-:W-:Y:S01]  /*8c60*/  I2FP.F32.S32 R49, R49 ;  /* 0x0000003100317245 */ /* 0x000fe20000201400 */
[----:B------:R-:W-:Y:S01]  /*8c70*/  FFMA.FTZ R174, R226, -R0, R174 ;  /* 0x80000000e2ae7223 */ /* 0x000fe200000100ae */
[----:B------:R-:W-:Y:S05]  /*8c80*/  IADD3 R50, PT, PT, R134, 0x18, RZ ;  /* 0x0000001886327810 */ /* 0x000fea0007ffe0ff */
[----:B------:R-:W3:Y:S01]  /*8c90*/  MUFU.TANH R250, R250 ;  /* 0x000000fa00fa7308 */ /* 0x000ee20000002400 */
[----:B------:R-:W-:Y:S01]  /*8ca0*/  IABS R50, R50 ;  /* 0x0000003200327213 */ /* 0x000fe20000000000 */
[----:B-1----:R-:W-:Y:S01]  /*8cb0*/  FFMA.FTZ R17, R226, -R0, R183 ;  /* 0x80000000e2117223 */ /* 0x002fe200000100b7 */
[----:B------:R-:W-:Y:S02]  /*8cc0*/  I2FP.F32.S32 R183, R224 ;  /* 0x000000e000b77245 */ /* 0x000fe40000201400 */
[----:B------:R-:W-:Y:S05]  /*8cd0*/  I2FP.F32.S32 R50, R50 ;  /* 0x0000003200327245 */ /* 0x000fea0000201400 */
[----:B------:R-:W1:Y:S01]  /*8ce0*/  MUFU.TANH R238, R238 ;  /* 0x000000ee00ee7308 */ /* 0x000e620000002400 */
[-C--:B--2---:R-:W-:Y:S01]  /*8cf0*/  FFMA.FTZ R236, R51, -R0.reuse, R236 ;  /* 0x8000000033ec7223 */ /* 0x084fe200000100ec */
[C---:B------:R-:W-:Y:S04]  /*8d00*/  IADD3 R51, PT, PT, R134.reuse, -0x20, RZ ;  /* 0xffffffe086337810 */ /* 0x040fe80007ffe0ff */
[----:B------:R-:W-:Y:S04]  /*8d10*/  IABS R51, R51 ;  /* 0x0000003300337213 */ /* 0x000fe80000000000 */
[----:B------:R-:W2:Y:S01]  /*8d20*/  MUFU.TANH R180, R180 ;  /* 0x000000b400b47308 */ /* 0x000ea20000002400 */
[CC--:B---3--:R-:W-:Y:S01]  /*8d30*/  FFMA.FTZ R250, R49.reuse, -R0.reuse, R250 ;  /* 0x8000000031fa7223 */ /* 0x0c8fe200000100fa */
[----:B------:R-:W-:Y:S08]  /*8d40*/  I2FP.F32.S32 R51, R51 ;  /* 0x0000003300337245 */ /* 0x000ff00000201400 */
[----:B------:R-:W3:Y:S01]  /*8d50*/  MUFU.TANH R243, R243 ;  /* 0x000000f300f37308 */ /* 0x000ee20000002400 */
[-C--:B-1----:R-:W-:Y:S01]  /*8d60*/  FFMA.FTZ R238, R49, -R0.reuse, R238 ;  /* 0x8000000031ee7223 */ /* 0x082fe200000100ee */
[C---:B------:R-:W-:Y:S08]  /*8d70*/  VIADD R49, R134.reuse, 0xffffffd8 ;  /* 0xffffffd886317836 */ /* 0x040ff00000000000 */
[----:B------:R1:W-:Y:S01]  /*8d80*/  MUFU.TANH R227, R53 ;  /* 0x0000003500e37308 */ /* 0x0003e20000002400 */
[C---:B--2---:R-:W-:Y:S01]  /*8d90*/  FFMA.FTZ R46, R183.reuse, -R0, R180 ;  /* 0x80000000b72e7223 */ /* 0x044fe200000100b4 */
[----:B------:R-:W-:Y:S04]  /*8da0*/  IADD3 R180, PT, PT, R134, -0x11, RZ ;  /* 0xffffffef86b47810 */ /* 0x000fe80007ffe0ff */
[----:B------:R-:W-:Y:S04]  /*8db0*/  IABS R180, R180 ;  /* 0x000000b400b47213 */ /* 0x000fe80000000000 */
[----:B------:R2:W-:Y:S01]  /*8dc0*/  MUFU.TANH R230, R52 ;  /* 0x0000003400e67308 */ /* 0x0005e20000002400 */
[----:B---3--:R-:W-:Y:S01]  /*8dd0*/  FFMA.FTZ R243, R183, -R0, R243 ;  /* 0x80000000b7f37223 */ /* 0x008fe200000100f3 */
[----:B------:R-:W-:Y:S08]  /*8de0*/  I2FP.F32.S32 R180, R180 ;  /* 0x000000b400b47245 */ /* 0x000ff00000201400 */
[----:B------:R-:W3:Y:S01]  /*8df0*/  MUFU.TANH R241, R241 ;  /* 0x000000f100f17308 */ /* 0x000ee20000002400 */
[----:B------:R-:W-:Y:S01]  /*8e00*/  FFMA.FTZ R167, R180, -R0, R167 ;  /* 0x80000000b4a77223 */ /* 0x000fe200000100a7 */
[----:B-1----:R-:W-:Y:S08]  /*8e10*/  IADD3 R53, PT, PT, R134, -0x29, RZ ;  /* 0xffffffd786357810 */ /* 0x002ff00007ffe0ff */
[----:B------:R-:W1:Y:S01]  /*8e20*/  MUFU.TANH R141, R58 ;  /* 0x0000003a008d7308 */ /* 0x000e620000002400 */
[----:B--2---:R-:W-:Y:S02]  /*8e30*/  IABS R52, R49 ;  /* 0x0000003100347213 */ /* 0x004fe40000000000 */
[----:B------:R-:W-:Y:S02]  /*8e40*/  IABS R49, R53 ;  /* 0x0000003500317213 */ /* 0x000fe40000000000 */
[----:B------:R-:W-:Y:S05]  /*8e50*/  I2FP.F32.S32 R52, R52 ;  /* 0x0000003400347245 */ /* 0x000fea0000201400 */
[----:B------:R-:W2:Y:S01]  /*8e60*/  MUFU.TANH R233, R233 ;  /* 0x000000e900e97308 */ /* 0x000ea20000002400 */
[----:B------:R-:W-:Y:S01]  /*8e70*/  I2FP.F32.S32 R49, R49 ;  /* 0x0000003100317245 */ /* 0x000fe20000201400 */
[-C--:B---3--:R-:W-:Y:S01]  /*8e80*/  FFMA.FTZ R241, R50, -R0.reuse, R241 ;  /* 0x8000000032f17223 */ /* 0x088fe200000100f1 */
[-C--:B------:R-:W-:Y:S01]  /*8e90*/  FFMA.FTZ R239, R52, -R0.reuse, R239 ;  /* 0x8000000034ef7223 */ /* 0x080fe200000100ef */
[----:B------:R-:W-:Y:S02]  /*8ea0*/  IADD3 R53, PT, PT, R134, -0x39, RZ ;  /* 0xffffffc786357810 */ /* 0x000fe40007ffe0ff */
[-C--:B------:R-:W-:Y:S04]  /*8eb0*/  FFMA.FTZ R237, R49, -R0.reuse, R237 ;  /* 0x8000000031ed7223 */ /* 0x080fe800000100ed */
[----:B------:R-:W3:Y:S01]  /*8ec0*/  MUFU.TANH R246, R246 ;  /* 0x000000f600f67308 */ /* 0x000ee20000002400 */
[----:B------:R-:W-:Y:S01]  /*8ed0*/  IABS R53, R53 ;  /* 0x0000003500357213 */ /* 0x000fe20000000000 */
[----:B-1----:R-:W-:Y:S01]  /*8ee0*/  FFMA.FTZ R141, R50, -R0, R141 ;  /* 0x80000000328d7223 */ /* 0x002fe2000001008d */
[C---:B------:R-:W-:Y:S02]  /*8ef0*/  VIADD R50, R134.reuse, 0x8 ;  /* 0x0000000886327836 */ /* 0x040fe40000000000 */
[----:B------:R-:W-:Y:S05]  /*8f00*/  I2FP.F32.S32 R53, R53 ;  /* 0x0000003500357245 */ /* 0x000fea0000201400 */
[----:B------:R-:W1:Y:S01]  /*8f10*/  MUFU.TANH R182, R55 ;  /* 0x0000003700b67308 */ /* 0x000e620000002400 */
[----:B------:R-:W-:Y:S01]  /*8f20*/  IABS R50, R50 ;  /* 0x0000003200327213 */ /* 0x000fe20000000000 */
[C---:B--2---:R-:W-:Y:S03]  /*8f30*/  FFMA.FTZ R233, R51.reuse, -R0, R233 ;  /* 0x8000000033e97223 */ /* 0x044fe600000100e9 */
[----:B------:R-:W-:Y:S05]  /*8f40*/  I2FP.F32.S32 R50, R50 ;  /* 0x0000003200327245 */ /* 0x000fea0000201400 */
[----:B------:R-:W2:Y:S01]  /*8f50*/  MUFU.TANH R183, R54 ;  /* 0x0000003600b77308 */ /* 0x000ea20000002400 */
[-C--:B---3--:R-:W-:Y:S01]  /*8f60*/  FFMA.FTZ R246, R51, -R0.reuse, R246 ;  /* 0x8000000033f67223 */ /* 0x088fe200000100f6 */
[C---:B------:R-:W-:Y:S04]  /*8f70*/  IADD3 R51, PT, PT, R134.reuse, 0x17, RZ ;  /* 0x0000001786337810 */ /* 0x040fe80007ffe0ff */
[----:B------:R-:W-:Y:S04]  /*8f80*/  IABS R51, R51 ;  /* 0x0000003300337213 */ /* 0x000fe80000000000 */
[----:B------:R-:W3:Y:S01]  /*8f90*/  MUFU.TANH R181, R181 ;  /* 0x000000b500b57308 */ /* 0x000ee20000002400 */
[-C--:B-1----:R-:W-:Y:S01]  /*8fa0*/  FFMA.FTZ R182, R49, -R0.reuse, R182 ;  /* 0x8000000031b67223 */ /* 0x082fe200000100b6 */
[C---:B------:R-:W-:Y:S02]  /*8fb0*/  IADD3 R49, PT, PT, R134.reuse, 0x7, RZ ;  /* 0x0000000786317810 */ /* 0x040fe40007ffe0ff */
[----:B------:R-:W-:Y:S02]  /*8fc0*/  I2FP.F32.S32 R51, R51 ;  /* 0x0000003300337245 */ /* 0x000fe40000201400 */
[----:B------:R-:W-:Y:S04]  /*8fd0*/  IABS R49, R49 ;  /* 0x0000003100317213 */ /* 0x000fe80000000000 */
[----:B------:R-:W1:Y:S01]  /*8fe0*/  MUFU.TANH R252, R252 ;  /* 0x000000fc00fc7308 */ /* 0x000e620000002400 */
[----:B------:R-:W-:Y:S01]  /*8ff0*/  IADD3 R55, PT, PT, R134, 0xf, RZ ;  /* 0x0000000f86377810 */ /* 0x000fe20007ffe0ff */
[----:B--2---:R-:W-:Y:S01]  /*9000*/  FFMA.FTZ R183, R52, -R0, R183 ;  /* 0x8000000034b77223 */ /* 0x004fe200000100b7 */
[----:B------:R-:W-:Y:S01]  /*9010*/  I2FP.F32.S32 R49, R49 ;  /* 0x0000003100317245 */ /* 0x000fe20000201400 */
[----:B------:R-:W-:Y:S01]  /*9020*/  VIADD R54, R134, 0xffffffc8 ;  /* 0xffffffc886367836 */ /* 0x000fe20000000000 */
[----:B------:R-:W-:Y:S05]  /*9030*/  IABS R55, R55 ;  /* 0x0000003700377213 */ /* 0x000fea0000000000 */
[----:B------:R-:W2:Y:S01]  /*9040*/  MUFU.TANH R140, R59 ;  /* 0x0000003b008c7308 */ /* 0x000ea20000002400 */
[----:B------:R-:W-:Y:S01]  /*9050*/  IABS R54, R54 ;  /* 0x0000003600367213 */ /* 0x000fe20000000000 */
[----:B---3--:R-:W-:Y:S03]  /*9060*/  FFMA.FTZ R52, R50, -R0, R181 ;  /* 0x8000000032347223 */ /* 0x008fe600000100b5 */
[----:B------:R-:W-:Y:S05]  /*9070*/  I2FP.F32.S32 R54, R54 ;  /* 0x0000003600367245 */ /* 0x000fea0000201400 */
[----:B------:R-:W3:Y:S01]  /*9080*/  MUFU.TANH R245, R245 ;  /* 0x000000f500f57308 */ /* 0x000ee20000002400 */
[CC--:B-1----:R-:W-:Y:S09]  /*9090*/  FFMA.FTZ R252, R51.reuse, -R0.reuse, R252 ;  /* 0x8000000033fc7223 */ /* 0x0c2ff200000100fc */
[----:B------:R-:W1:Y:S01]  /*90a0*/  MUFU.TANH R229, R60 ;  /* 0x0000003c00e57308 */ /* 0x000e620000002400 */
[-C--:B--2---:R-:W-:Y:S01]  /*90b0*/  FFMA.FTZ R140, R51, -R0.reuse, R140 ;  /* 0x80000000338c7223 */ /* 0x084fe2000001008c */
[----:B------:R-:W-:Y:S04]  /*90c0*/  IADD3 R51, PT, PT, R134, 0x10, RZ ;  /* 0x0000001086337810 */ /* 0x000fe80007ffe0ff */
[----:B------:R-:W-:Y:S04]  /*90d0*/  IABS R51, R51 ;  /* 0x0000003300337213 */ /* 0x000fe80000000000 */
[----:B------:R-:W2:Y:S01]  /*90e0*/  MUFU.TANH R135, R135 ;  /* 0x0000008700877308 */ /* 0x000ea20000002400 */
[-C--:B---3--:R-:W-:Y:S01]  /*90f0*/  FFMA.FTZ R245, R180, -R0.reuse, R245 ;  /* 0x80000000b4f57223 */ /* 0x088fe200000100f5 */
[----:B------:R-:W-:Y:S02]  /*9100*/  I2FP.F32.S32 R5, R51 ;  /* 0x0000003300057245 */ /* 0x000fe40000201400 */
[----:B------:R-:W-:Y:S06]  /*9110*/  IADD3 R51, PT, PT, R134, -0x31, RZ ;  /* 0xffffffcf86337810 */ /* 0x000fec0007ffe0ff */
[----:B------:R-:W3:Y:S01]  /*9120*/  MUFU.TANH R226, R61 ;  /* 0x0000003d00e27308 */ /* 0x000ee20000002400 */
[----:B------:R-:W-:Y:S01]  /*9130*/  IABS R51, R51 ;  /* 0x0000003300337213 */ /* 0x000fe20000000000 */
[-C--:B-1----:R-:W-:Y:S03]  /*9140*/  FFMA.FTZ R229, R50, -R0.reuse, R229 ;  /* 0x8000000032e57223 */ /* 0x082fe600000100e5 */
[----:B------:R-:W-:Y:S05]  /*9150*/  I2FP.F32.S32 R51, R51 ;  /* 0x0000003300337245 */ /* 0x000fea0000201400 */
[----:B------:R-:W1:Y:S01]  /*9160*/  MUFU.TANH R224, R65 ;  /* 0x0000004100e07308 */ /* 0x000e620000002400 */
[-C--:B--2---:R-:W-:Y:S01]  /*9170*/  FFMA.FTZ R50, R49, -R0.reuse, R135 ;  /* 0x8000000031327223 */ /* 0x084fe20000010087 */
[-C--:B------:R-:W-:Y:S08]  /*9180*/  FFMA.FTZ R227, R51, -R0.reuse, R227 ;  /* 0x8000000033e37223 */ /* 0x080ff000000100e3 */
[----:B------:R-:W2:Y:S01]  /*9190*/  MUFU.TANH R181, R66 ;  /* 0x0000004200b57308 */ /* 0x000ea20000002400 */
[-C--:B---3--:R-:W-:Y:S01]  /*91a0*/  FFMA.FTZ R226, R49, -R0.reuse, R226 ;  /* 0x8000000031e27223 */ /* 0x088fe200000100e2 */
[----:B------:R-:W-:Y:S04]  /*91b0*/  IADD3 R49, PT, PT, R134, -0x30, RZ ;  /* 0xffffffd086317810 */ /* 0x000fe80007ffe0ff */
[----:B------:R-:W-:Y:S04]  /*91c0*/  IABS R49, R49 ;  /* 0x0000003100317213 */ /* 0x000fe80000000000 */
[----:B------:R-:W3:Y:S01]  /*91d0*/  MUFU.TANH R225, R64 ;  /* 0x0000004000e17308 */ /* 0x000ee20000002400 */
[----:B-1----:R-:W-:Y:S01]  /*91e0*/  FFMA.FTZ R224, R53, -R0, R224 ;  /* 0x8000000035e07223 */ /* 0x002fe200000100e0 */
[----:B------:R-:W-:Y:S02]  /*91f0*/  I2FP.F32.S32 R49, R49 ;  /* 0x0000003100317245 */ /* 0x000fe40000201400 */
[----:B------:R-:W-:Y:S06]  /*9200*/  FMNMX3.FTZ R53, R3, R22, R30, !PT ;  /* 0x0000001603357276 */ /* 0x000fec000781001e */
[----:B------:R-:W1:Y:S01]  /*9210*/  MUFU.TANH R180, R67 ;  /* 0x0000004300b47308 */ /* 0x000e620000002400 */
[----:B------:R-:W-:Y:S01]  /*9220*/  FMNMX3.FTZ R53, R53, R14, R10, !PT ;  /* 0x0000000e35357276 */ /* 0x000fe2000781000a */
[CC--:B------:R-:W-:Y:S01]  /*9230*/  FFMA.FTZ R230, R49.reuse, -R0.reuse, R230 ;  /* 0x8000000031e67223 */ /* 0x0c0fe200000100e6 */
[----:B--2---:R-:W-:Y:S01]  /*9240*/  FFMA.FTZ R181, R49, -R0, R181 ;  /* 0x8000000031b57223 */ /* 0x004fe200000100b5 */
[----:B------:R-:W-:Y:S02]  /*9250*/  FMNMX3.FTZ R49, R132, R38, R34, !PT ;  /* 0x0000002684317276 */ /* 0x000fe40007810022 */
[----:B------:R-:W-:Y:S02]  /*9260*/  FMNMX3.FTZ R53, R53, R166, R174, !PT ;  /* 0x000000a635357276 */ /* 0x000fe400078100ae */
[----:B------:R-:W-:Y:S02]  /*9270*/  FMNMX3.FTZ R49, R49, R42, R17, !PT ;  /* 0x0000002a31317276 */ /* 0x000fe40007810011 */
[----:B------:R-:W2:Y:S01]  /*9280*/  MUFU.TANH R228, R56 ;  /* 0x0000003800e47308 */ /* 0x000ea20000002400 */
[----:B------:R-:W-:Y:S01]  /*9290*/  FMNMX3.FTZ R53, R53, R178, R243, !PT ;  /* 0x000000b235357276 */ /* 0x000fe200078100f3 */
[----:B---3--:R-:W-:Y:S01]  /*92a0*/  FFMA.FTZ R225, R54, -R0, R225 ;  /* 0x8000000036e17223 */ /* 0x008fe200000100e1 */
[----:B------:R-:W-:Y:S02]  /*92b0*/  FMNMX3.FTZ R54, R2, R13, R15, !PT ;  /* 0x0000000d02367276 */ /* 0x000fe4000781000f */
[----:B------:R-:W-:Y:S02]  /*92c0*/  FMNMX3.FTZ R49, R49, R45, R46, !PT ;  /* 0x0000002d31317276 */ /* 0x000fe4000781002e */
[----:B------:R-:W-:Y:S03]  /*92d0*/  FMNMX3.FTZ R54, R54, R11, R9, !PT ;  /* 0x0000000b36367276 */ /* 0x000fe60007810009 */
[----:B------:R-:W3:Y:S01]  /*92e0*/  MUFU.TANH R139, R62 ;  /* 0x0000003e008b7308 */ /* 0x000ee20000002400 */
[----:B------:R-:W-:Y:S01]  /*92f0*/  FMNMX3.FTZ R49, R49, R48, R165, !PT ;  /* 0x0000003031317276 */ /* 0x000fe200078100a5 */
[----:B-1----:R-:W-:Y:S01]  /*9300*/  FFMA.FTZ R180, R51, -R0, R180 ;  /* 0x8000000033b47223 */ /* 0x002fe200000100b4 */
[----:B------:R-:W-:Y:S02]  /*9310*/  FMNMX3.FTZ R51, R133, R52, R50, !PT ;  /* 0x0000003485337276 */ /* 0x000fe40007810032 */
[----:B------:R-:W-:Y:S02]  /*9320*/  FMNMX3.FTZ R54, R54, R169, R167, !PT ;  /* 0x000000a936367276 */ /* 0x000fe400078100a7 */
[----:B------:R-:W-:Y:S03]  /*9330*/  FMNMX3.FTZ R49, R49, R248, R250, !PT ;  /* 0x000000f831317276 */ /* 0x000fe600078100fa */
[----:B------:R-:W1:Y:S01]  /*9340*/  MUFU.TANH R231, R57 ;  /* 0x0000003900e77308 */ /* 0x000e620000002400 */
[----:B------:R-:W-:Y:S01]  /*9350*/  FMNMX3.FTZ R54, R54, R251, R173, !PT ;  /* 0x000000fb36367276 */ /* 0x000fe200078100ad */
[----:B--2---:R-:W-:Y:S01]  /*9360*/  FFMA.FTZ R228, R5, -R0, R228 ;  /* 0x8000000005e47223 */ /* 0x004fe200000100e4 */
[----:B------:R-:W-:Y:S02]  /*9370*/  FMNMX3.FTZ R56, R51, R18, R26, !PT ;  /* 0x0000001233387276 */ /* 0x000fe4000781001a */
[----:B------:R-:W-:Y:S02]  /*9380*/  FMNMX3.FTZ R53, R53, R242, R236, !PT ;  /* 0x000000f235357276 */ /* 0x000fe400078100ec */
[----:B------:R-:W-:Y:S03]  /*9390*/  FMNMX3.FTZ R56, R56, R170, R247, !PT ;  /* 0x000000aa38387276 */ /* 0x000fe600078100f7 */
[----:B------:R-:W2:Y:S01]  /*93a0*/  MUFU.TANH R138, R63 ;  /* 0x0000003f008a7308 */ /* 0x000ea20000002400 */
[----:B------:R-:W-:Y:S01]  /*93b0*/  FMNMX3.FTZ R54, R54, R233, R235, !PT ;  /* 0x000000e936367276 */ /* 0x000fe200078100eb */
[----:B---3--:R-:W-:Y:S01]  /*93c0*/  FFMA.FTZ R139, R5, -R0, R139 ;  /* 0x80000000058b7223 */ /* 0x008fe2000001008b */
[----:B------:R-:W-:Y:S02]  /*93d0*/  I2FP.F32.S32 R5, R55 ;  /* 0x0000003700057245 */ /* 0x000fe40000201400 */
[----:B------:R-:W-:Y:S02]  /*93e0*/  FMNMX3.FTZ R51, R56, R249, R245, !PT ;  /* 0x000000f938337276 */ /* 0x000fe400078100f5 */
[----:B------:R-:W-:Y:S02]  /*93f0*/  FMNMX3.FTZ R49, R49, R241, R252, !PT ;  /* 0x000000f131317276 */ /* 0x000fe400078100fc */
[----:B------:R-:W-:Y:S01]  /*9400*/  FMNMX3.FTZ R51, R51, R234, R240, !PT ;  /* 0x000000ea33337276 */ /* 0x000fe200078100f0 */
[----:B-1----:R-:W-:Y:S03]  /*9410*/  FFMA.FTZ R231, R5, -R0, R231 ;  /* 0x8000000005e77223 */ /* 0x002fe600000100e7 */
        /* <DEDUP_REMOVED lines=9> */
[----:B------:R-:W-:Y:S01]  /*94b0*/  FMNMX3.FTZ R5, R5, R139, R138, !PT ;  /* 0x0000008b05057276 */ /* 0x000fe2000781008a */
[----:B------:R-:W-:Y:S06]  /*94c0*/  @P2 BRA `(.L_x_2009) ;  /* 0xffffffe000142947 */ /* 0x000fec000383ffff */
.L_x_2008:
[----:B-1----:R-:W-:Y:S01]  /*94d0*/  SHFL.BFLY PT, R6, R49, 0x2, 0x1f ;  /* 0x0c401f0031067f89 */ /* 0x002fe200000e0000 */
[----:B------:R-:W-:Y:S02]  /*94e0*/  FMNMX3.FTZ R53, R53, R225, R224, !PT ;  /* 0x000000e135357276 */ /* 0x000fe400078100e0 */
[----:B------:R-:W-:Y:S05]  /*94f0*/  FMNMX3.FTZ R51, R51, R181, R180, !PT ;  /* 0x000000b533337276 */ /* 0x000fea00078100b4 */
[----:B------:R-:W-:Y:S08]  /*9500*/  SHFL.BFLY PT, R4, R5, 0x2, 0x1f ;  /* 0x0c401f0005047f89 */ /* 0x000ff000000e0000 */
[----:B------:R-:W-:Y:S08]  /*9510*/  SHFL.BFLY PT, R16, R53, 0x2, 0x1f ;  /* 0x0c401f0035107f89 */ /* 0x000ff000000e0000 */
[----:B------:R-:W1:Y:S02]  /*9520*/  SHFL.BFLY PT, R12, R51, 0x2, 0x1f ;  /* 0x0c401f00330c7f89 */ /* 0x000e6400000e0000 */
[----:B-1----:R-:W-:Y:S02]  /*9530*/  FMNMX.FTZ R19, R51, R12, !PT ;  /* 0x0000000c33137209 */ /* 0x002fe40007810000 */
[----:B------:R-:W-:Y:S02]  /*9540*/  FMNMX.FTZ R8, R49, R6, !PT ;  /* 0x0000000631087209 */ /* 0x000fe40007810000 */
[----:B------:R-:W-:Y:S02]  /*9550*/  FMNMX.FTZ R7, R5, R4, !PT ;  /* 0x0000000405077209 */ /* 0x000fe40007810000 */
[----:B------:R-:W1:Y:S01]  /*9560*/  SHFL.BFLY PT, R136, R19, 0x1, 0x1f ;  /* 0x0c201f0013887f89 */ /* 0x000e6200000e0000 */
[----:B------:R-:W-:Y:S07]  /*9570*/  FMNMX.FTZ R6, R53, R16, !PT ;  /* 0x0000001035067209 */ /* 0x000fee0007810000 */
[----:B------:R-:W2:Y:S08]  /*9580*/  SHFL.BFLY PT, R135, R8, 0x1, 0x1f ;  /* 0x0c201f0008877f89 */ /* 0x000eb000000e0000 */
[----:B------:R-:W3:Y:S08]  /*9590*/  SHFL.BFLY PT, R134, R7, 0x1, 0x1f ;  /* 0x0c201f0007867f89 */ /* 0x000ef000000e0000 */
[----:B------:R-:W4:Y:S01]  /*95a0*/  SHFL.BFLY PT, R137, R6, 0x1, 0x1f ;  /* 0x0c201f0006897f89 */ /* 0x000f2200000e0000 */
[----:B-1----:R-:W-:Y:S02]  /*95b0*/  FMNMX.FTZ R136, R19, R136, !PT ;  /* 0x0000008813887209 */ /* 0x002fe40007810000 */
[----:B--2---:R-:W-:Y:S03]  /*95c0*/  FMNMX.FTZ R135, R8, R135, !PT ;  /* 0x0000008708877209 */ /* 0x004fe60007810000 */
[----:B------:R-:W-:Y:S01]  /*95d0*/  FMUL.FTZ R159, R136, UR4 ;  /* 0x00000004889f7c20 */ /* 0x000fe20008410000 */
[----:B---3--:R-:W-:Y:S01]  /*95e0*/  FMNMX.FTZ R134, R7, R134, !PT ;  /* 0x0000008607867209 */ /* 0x008fe20007810000 */
[C---:B------:R-:W-:Y:S01]  /*95f0*/  FMUL.FTZ R161, R135.reuse, UR4 ;  /* 0x0000000487a17c20 */ /* 0x040fe20008410000 */
[C---:B------:R-:W-:Y:S01]  /*9600*/  FSETP.NEU.FTZ.AND P0, PT, R135.reuse, -INF , PT ;  /* 0xff8000008700780b */ /* 0x040fe20003f1d000 */
[----:B------:R-:W-:Y:S01]  /*9610*/  FADD.FTZ R4, -R135, R132 ;  /* 0x0000008487047221 */ /* 0x000fe20000010100 */
[----:B----4-:R-:W-:Y:S01]  /*9620*/  FMNMX.FTZ R137, R6, R137, !PT ;  /* 0x0000008906897209 */ /* 0x010fe20007810000 */
[C---:B------:R-:W-:Y:S01]  /*9630*/  FMUL.FTZ R157, R134.reuse, UR4 ;  /* 0x00000004869d7c20 */ /* 0x040fe20008410000 */
[----:B------:R-:W-:Y:S01]  /*9640*/  FSEL R161, R161, RZ, P0 ;  /* 0x000000ffa1a17208 */ /* 0x000fe20000000000 */
[C---:B------:R-:W-:Y:S01]  /*9650*/  FADD.FTZ R5, -R134.reuse, R3 ;  /* 0x0000000386057221 */ /* 0x040fe20000010100 */
[----:B------:R-:W-:Y:S01]  /*9660*/  FSETP.NEU.FTZ.AND P0, PT, R134, -INF , PT ;  /* 0xff8000008600780b */ /* 0x000fe20003f1d000 */
[C---:B------:R-:W-:Y:S01]  /*9670*/  FMUL.FTZ R160, R137.reuse, UR4 ;  /* 0x0000000489a07c20 */ /* 0x040fe20008410000 */
[----:B------:R-:W-:Y:S01]  /*9680*/  FSETP.NEU.FTZ.AND P2, PT, R137, -INF , PT ;  /* 0xff8000008900780b */ /* 0x000fe20003f5d000 */
[----:B------:R-:W-:Y:S01]  /*9690*/  FMUL.FTZ R3, R4, UR4 ;  /* 0x0000000404037c20 */ /* 0x000fe20008410000 */
[----:B------:R-:W-:Y:S01]  /*96a0*/  FSEL R157, R157, RZ, P0 ;  /* 0x000000ff9d9d7208 */ /* 0x000fe20000000000 */
[----:B------:R-:W-:Y:S01]  /*96b0*/  FADD.FTZ R4, -R137, R2 ;  /* 0x0000000289047221 */ /* 0x000fe20000010100 */
[----:B------:R-:W-:Y:S01]  /*96c0*/  FSETP.NEU.FTZ.AND P0, PT, R136, -INF , PT ;  /* 0xff8000008800780b */ /* 0x000fe20003f1d000 */
[----:B------:R-:W-:Y:S01]  /*96d0*/  FMUL.FTZ R2, R5, UR4 ;  /* 0x0000000405027c20 */ /* 0x000fe20008410000 */
[----:B------:R-:W-:Y:S01]  /*96e0*/  FSEL R160, R160, RZ, P2 ;  /* 0x000000ffa0a07208 */ /* 0x000fe20001000000 */
[----:B------:R-:W-:Y:S01]  /*96f0*/  FFMA.FTZ R155, R22, UR4, -R157 ;  /* 0x00000004169b7c23 */ /* 0x000fe2000801089d */
[----:B------:R-:W-:Y:S01]  /*9700*/  FSEL R159, R159, RZ, P0 ;  /* 0x000000ff9f9f7208 */ /* 0x000fe20000000000 */
[----:B------:R-:W1:Y:S01]  /*9710*/  LDSM.16.MT88.4 R20, [R190+0x6000] ;  /* 0x00600000be14783b */ /* 0x000e620000004200 */
[----:B------:R-:W-:Y:S01]  /*9720*/  FADD.FTZ R5, -R136, R133 ;  /* 0x0000008588057221 */ /* 0x000fe20000010100 */
[----:B------:R-:W-:Y:S01]  /*9730*/  FMUL.FTZ R133, R4, UR4 ;  /* 0x0000000404857c20 */ /* 0x000fe20008410000 */
[--C-:B------:R-:W-:Y:S01]  /*9740*/  FFMA.FTZ R158, R13, UR4, -R160.reuse ;  /* 0x000000040d9e7c23 */ /* 0x100fe200080108a0 */
[--C-:B------:R-:W-:Y:S01]  /*9750*/  FFMA.FTZ R151, R52, UR4, -R159.reuse ;  /* 0x0000000434977c23 */ /* 0x100fe2000801089f */
[----:B------:R-:W-:Y:S01]  /*9760*/  FMUL.FTZ R132, R5, UR4 ;  /* 0x0000000405847c20 */ /* 0x000fe20008410000 */
[--C-:B------:R-:W-:Y:S01]  /*9770*/  FFMA.FTZ R150, R50, UR4, -R159.reuse ;  /* 0x0000000432967c23 */ /* 0x100fe2000801089f */
[--C-:B------:R-:W-:Y:S01]  /*9780*/  FFMA.FTZ R149, R18, UR4, -R159.reuse ;  /* 0x0000000412957c23 */ /* 0x100fe2000801089f */
[--C-:B------:R-:W-:Y:S01]  /*9790*/  FFMA.FTZ R154, R15, UR4, -R160.reuse ;  /* 0x000000040f9a7c23 */ /* 0x100fe200080108a0 */
[--C-:B------:R-:W-:Y:S01]  /*97a0*/  FFMA.FTZ R153, R11, UR4, -R160.reuse ;  /* 0x000000040b997c23 */ /* 0x100fe200080108a0 */
[--C-:B------:R-:W-:Y:S01]  /*97b0*/  FFMA.FTZ R152, R9, UR4, -R160.reuse ;  /* 0x0000000409987c23 */ /* 0x100fe200080108a0 */
[----:B------:R-:W-:Y:S01]  /*97c0*/  FFMA.FTZ R148, R26, UR4, -R159 ;  /* 0x000000041a947c23 */ /* 0x000fe2000801089f */
[----:B------:R-:W2:Y:S01]  /*97d0*/  MUFU.EX2 R133, R133 ;  /* 0x0000008500857308 */ /* 0x000ea20000000800 */
[--C-:B------:R-:W-:Y:S01]  /*97e0*/  FFMA.FTZ R156, R38, UR4, -R161.reuse ;  /* 0x00000004269c7c23 */ /* 0x100fe200080108a1 */
[--C-:B------:R-:W-:Y:S01]  /*97f0*/  FFMA.FTZ R147, R34, UR4, -R161.reuse ;  /* 0x0000000422937c23 */ /* 0x100fe200080108a1 */
[--C-:B------:R-:W-:Y:S07]  /*9800*/  FFMA.FTZ R146, R42, UR4, -R161.reuse ;  /* 0x000000042a927c23 */ /* 0x100fee00080108a1 */
[----:B------:R-:W3:Y:S01]  /*9810*/  MUFU.EX2 R132, R132 ;  /* 0x0000008400847308 */ /* 0x000ee20000000800 */
[----:B------:R-:W-:Y:S01]  /*9820*/  FFMA.FTZ R145, R17, UR4, -R161 ;  /* 0x0000000411917c23 */ /* 0x000fe200080108a1 */
[--C-:B------:R-:W-:Y:S01]  /*9830*/  FFMA.FTZ R143, R14, UR4, -R157.reuse ;  /* 0x000000040e8f7c23 */ /* 0x100fe2000801089d */
[--C-:B------:R-:W-:Y:S07]  /*9840*/  FFMA.FTZ R142, R10, UR4, -R157.reuse ;  /* 0x000000040a8e7c23 */ /* 0x100fee000801089d */
[----:B------:R-:W-:Y:S01]  /*9850*/  MUFU.EX2 R158, R158 ;  /* 0x0000009e009e7308 */ /* 0x000fe20000000800 */
[----:B------:R-:W-:Y:S01]  /*9860*/  FFMA.FTZ R144, R30, UR4, -R157 ;  /* 0x000000041e907c23 */ /* 0x000fe2000801089d */
[----:B------:R-:W4:Y:S01]  /*9870*/  LDSM.16.MT88.4 R36, [R186+0x6000] ;  /* 0x00600000ba24783b */ /* 0x000f220000004200 */
[--C-:B------:R-:W-:Y:S07]  /*9880*/  FFMA.FTZ R56, R48, UR4, -R161.reuse ;  /* 0x0000000430387c23 */ /* 0x100fee00080108a1 */
[----:B------:R-:W5:Y:S01]  /*9890*/  MUFU.EX2 R154, R154 ;  /* 0x0000009a009a7308 */ /* 0x000f620000000800 */
[--C-:B------:R-:W-:Y:S01]  /*98a0*/  FFMA.FTZ R163, R45, UR4, -R161.reuse ;  /* 0x000000042da37c23 */ /* 0x100fe200080108a1 */
[C---:B--2---:R-:W-:Y:S01]  /*98b0*/  FMUL.FTZ R4, R133.reuse, R124 ;  /* 0x0000007c85047220 */ /* 0x044fe20000410000 */
[C---:B------:R-:W-:Y:S07]  /*98c0*/  FMUL.FTZ R5, R133.reuse, R125 ;  /* 0x0000007d85057220 */ /* 0x040fee0000410000 */
[----:B------:R-:W-:Y:S01]  /*98d0*/  MUFU.EX2 R151, R151 ;  /* 0x0000009700977308 */ /* 0x000fe20000000800 */
[C---:B------:R-:W-:Y:S01]  /*98e0*/  FMUL.FTZ R16, R133.reuse, R116 ;  /* 0x0000007485107220 */ /* 0x040fe20000410000 */
[C---:B---3--:R-:W-:Y:S01]  /*98f0*/  FMUL.FTZ R6, R132.reuse, R126 ;  /* 0x0000007e84067220 */ /* 0x048fe20000410000 */
[C---:B------:R-:W-:Y:S07]  /*9900*/  FMUL.FTZ R7, R132.reuse, R127 ;  /* 0x0000007f84077220 */ /* 0x040fee0000410000 */
[----:B------:R-:W2:Y:S01]  /*9910*/  MUFU.EX2 R150, R150 ;  /* 0x0000009600967308 */ /* 0x000ea20000000800 */
[----:B------:R-:W3:Y:S01]  /*9920*/  LDSM.16.MT88.4 R52, [R185+0x6000] ;  /* 0x00600000b934783b */ /* 0x000ee20000004200 */
[C---:B------:R-:W-:Y:S01]  /*9930*/  FMUL.FTZ R17, R133.reuse, R117 ;  /* 0x0000007585117220 */ /* 0x040fe20000410000 */
[C---:B------:R-:W-:Y:S07]  /*9940*/  FMUL.FTZ R18, R132.reuse, R118 ;  /* 0x0000007684127220 */ /* 0x040fee0000410000 */
[----:B------:R-:W-:Y:S01]  /*9950*/  MUFU.EX2 R153, R153 ;  /* 0x0000009900997308 */ /* 0x000fe20000000800 */
[----:B------:R-:W-:Y:S01]  /*9960*/  FMUL.FTZ R19, R132, R119 ;  /* 0x0000007784137220 */ /* 0x000fe20000410000 */
[----:B-----5:R-:W-:Y:S01]  /*9970*/  F2FP.BF16.F32.PACK_AB R124, R154, R158 ;  /* 0x0000009e9a7c723e */ /* 0x020fe200000010ff */
[C---:B------:R-:W-:Y:S07]  /*9980*/  FMUL.FTZ R32, R133.reuse, R100 ;  /* 0x0000006485207220 */ /* 0x040fee0000410000 */
[----:B------:R-:W5:Y:S01]  /*9990*/  MUFU.EX2 R152, R152 ;  /* 0x0000009800987308 */ /* 0x000f620000000800 */
[----:B------:R-:W-:Y:S01]  /*99a0*/  LDSM.16.MT88.4 R116, [R190+0x7800] ;  /* 0x00780000be74783b */ /* 0x000fe20000004200 */
[C---:B------:R-:W-:Y:S01]  /*99b0*/  FMUL.FTZ R33, R133.reuse, R101 ;  /* 0x0000006585217220 */ /* 0x040fe20000410000 */
[C---:B------:R-:W-:Y:S07]  /*99c0*/  FMUL.FTZ R34, R132.reuse, R102 ;  /* 0x0000006684227220 */ /* 0x040fee0000410000 */
[----:B------:R-:W-:Y:S01]  /*99d0*/  MUFU.EX2 R149, R149 ;  /* 0x0000009500957308 */ /* 0x000fe20000000800 */
[----:B------:R-:W-:Y:S01]  /*99e0*/  FMUL.FTZ R35, R132, R103 ;  /* 0x0000006784237220 */ /* 0x000fe20000410000 */
[----:B--2---:R-:W-:Y:S01]  /*99f0*/  F2FP.BF16.F32.PACK_AB R125, R150, R151 ;  /* 0x00000097967d723e */ /* 0x004fe200000010ff */
[C---:B------:R-:W-:Y:S07]  /*9a00*/  FMUL.FTZ R48, R133.reuse, R84 ;  /* 0x0000005485307220 */ /* 0x040fee0000410000 */
[----:B------:R-:W2:Y:S01]  /*9a10*/  MUFU.EX2 R148, R148 ;  /* 0x0000009400947308 */ /* 0x000ea20000000800 */
[----:B------:R-:W-:Y:S01]  /*9a20*/  LDSM.16.MT88.4 R100, [R186+0x7800] ;  /* 0x00780000ba64783b */ /* 0x000fe20000004200 */
[----:B------:R-:W-:Y:S01]  /*9a30*/  FMUL.FTZ R49, R133, R85 ;  /* 0x0000005585317220 */ /* 0x000fe20000410000 */
[C---:B------:R-:W-:Y:S07]  /*9a40*/  FMUL.FTZ R50, R132.reuse, R86 ;  /* 0x0000005684327220 */ /* 0x040fee0000410000 */
[----:B------:R-:W1:Y:S01]  /*9a50*/  MUFU.EX2 R3, R3 ;  /* 0x0000000300037308 */ /* 0x000e620000000800 */
[----:B------:R-:W-:Y:S01]  /*9a60*/  FMUL.FTZ R51, R132, R87 ;  /* 0x0000005784337220 */ /* 0x000fe20000410000 */
[----:B-----5:R-:W-:Y:S01]  /*9a70*/  F2FP.BF16.F32.PACK_AB R126, R152, R153 ;  /* 0x00000099987e723e */ /* 0x020fe200000010ff */
[--C-:B------:R-:W-:Y:S07]  /*9a80*/  FFMA.FTZ R162, R46, UR4, -R161.reuse ;  /* 0x000000042ea27c23 */ /* 0x100fee00080108a1 */
[----:B------:R-:W5:Y:S01]  /*9a90*/  MUFU.EX2 R2, R2 ;  /* 0x0000000200027308 */ /* 0x000f620000000800 */
[----:B------:R-:W-:Y:S01]  /*9aa0*/  LDSM.16.MT88.4 R84, [R185+0x6800] ;  /* 0x00680000b954783b */ /* 0x000fe20000004200 */
[----:B------:R-:W-:Y:S01]  /*9ab0*/  FFMA.FTZ R164, R165, UR4, -R161 ;  /* 0x00000004a5a47c23 */ /* 0x000fe200080108a1 */
[----:B------:R-:W-:Y:S07]  /*9ac0*/  FFMA.FTZ R60, R174, UR4, -R157 ;  /* 0x00000004ae3c7c23 */ /* 0x000fee000801089d */
[----:B------:R-:W-:Y:S01]  /*9ad0*/  MUFU.EX2 R156, R156 ;  /* 0x0000009c009c7308 */ /* 0x000fe20000000800 */
[--C-:B------:R-:W-:Y:S01]  /*9ae0*/  FFMA.FTZ R171, R167, UR4, -R160.reuse ;  /* 0x00000004a7ab7c23 */ /* 0x100fe200080108a0 */
[----:B--2---:R-:W-:Y:S01]  /*9af0*/  F2FP.BF16.F32.PACK_AB R127, R148, R149 ;  /* 0x00000095947f723e */ /* 0x004fe200000010ff */
[--C-:B------:R-:W-:Y:S07]  /*9b00*/  FFMA.FTZ R168, R169, UR4, -R160.reuse ;  /* 0x00000004a9a87c23 */ /* 0x100fee00080108a0 */
[----:B------:R-:W2:Y:S01]  /*9b10*/  MUFU.EX2 R147, R147 ;  /* 0x0000009300937308 */ /* 0x000ea20000000800 */
[--C-:B------:R-:W-:Y:S01]  /*9b20*/  FFMA.FTZ R169, R170, UR4, -R159.reuse ;  /* 0x00000004aaa97c23 */ /* 0x100fe2000801089f */
[C---:B-1----:R-:W-:Y:S01]  /*9b30*/  FMUL.FTZ R40, R3.reuse, R92 ;  /* 0x0000005c03287220 */ /* 0x042fe20000410000 */
[C---:B------:R-:W-:Y:S07]  /*9b40*/  FMUL.FTZ R41, R3.reuse, R93 ;  /* 0x0000005d03297220 */ /* 0x040fee0000410000 */
[----:B------:R-:W-:Y:S01]  /*9b50*/  MUFU.EX2 R146, R146 ;  /* 0x0000009200927308 */ /* 0x000fe20000000800 */
[-C--:B------:R-:W-:Y:S09]  /*9b60*/  HMMA.16816.F32.BF16 R4, R124, R20.reuse, R4 ;  /* 0x000000147c04723c */ /* 0x080ff20000041804 */
[----:B------:R-:W1:Y:S01]  /*9b70*/  MUFU.EX2 R145, R145 ;  /* 0x0000009100917308 */ /* 0x000e620000000800 */
[C---:B------:R-:W-:Y:S01]  /*9b80*/  FMUL.FTZ R8, R3.reuse, R128 ;  /* 0x0000008003087220 */ /* 0x040fe20000410000 */
[----:B------:R-:W-:Y:S08]  /*9b90*/  FMUL.FTZ R9, R3, R129 ;  /* 0x0000008103097220 */ /* 0x000ff00000410000 */
[----:B------:R-:W-:Y:S01]  /*9ba0*/  MUFU.EX2 R155, R155 ;  /* 0x0000009b009b7308 */ /* 0x000fe20000000800 */
[C---:B-----5:R-:W-:Y:S01]  /*9bb0*/  FMUL.FTZ R10, R2.reuse, R130 ;  /* 0x00000082020a7220 */ /* 0x060fe20000410000 */
[C---:B------:R-:W-:Y:S01]  /*9bc0*/  FMUL.FTZ R11, R2.reuse, R131 ;  /* 0x00000083020b7220 */ /* 0x040fe20000410000 */
[----:B--2---:R-:W-:Y:S07]  /*9bd0*/  F2FP.BF16.F32.PACK_AB R64, R147, R156 ;  /* 0x0000009c9340723e */ /* 0x004fee00000010ff */
[----:B------:R-:W2:Y:S01]  /*9be0*/  MUFU.EX2 R144, R144 ;  /* 0x0000009000907308 */ /* 0x000ea20000000800 */
[C---:B------:R-:W-:Y:S01]  /*9bf0*/  FMUL.FTZ R12, R3.reuse, R120 ;  /* 0x00000078030c7220 */ /* 0x040fe20000410000 */
[----:B------:R-:W-:Y:S01]  /*9c00*/  FMUL.FTZ R13, R3, R121 ;  /* 0x00000079030d7220 */ /* 0x000fe20000410000 */
[C---:B------:R-:W-:Y:S07]  /*9c10*/  FMUL.FTZ R14, R2.reuse, R122 ;  /* 0x0000007a020e7220 */ /* 0x040fee0000410000 */
[----:B------:R-:W-:Y:S01]  /*9c20*/  MUFU.EX2 R143, R143 ;  /* 0x0000008f008f7308 */ /* 0x000fe20000000800 */
[C---:B------:R-:W-:Y:S01]  /*9c30*/  FMUL.FTZ R15, R2.reuse, R123 ;  /* 0x0000007b020f7220 */ /* 0x040fe20000410000 */
[----:B-1----:R-:W-:Y:S01]  /*9c40*/  F2FP.BF16.F32.PACK_AB R66, R145, R146 ;  /* 0x000000929142723e */ /* 0x002fe200000010ff */
[C---:B------:R-:W-:Y:S07]  /*9c50*/  FMUL.FTZ R42, R2.reuse, R94 ;  /* 0x0000005e022a7220 */ /* 0x040fee0000410000 */
[----:B------:R-:W1:Y:S01]  /*9c60*/  MUFU.EX2 R142, R142 ;  /* 0x0000008e008e7308 */ /* 0x000e620000000800 */
[C---:B------:R-:W-:Y:S01]  /*9c70*/  FMUL.FTZ R43, R2.reuse, R95 ;  /* 0x0000005f022b7220 */ /* 0x040fe20000410000 */
[C---:B------:R-:W-:Y:S01]  /*9c80*/  FMUL.FTZ R44, R3.reuse, R88 ;  /* 0x00000058032c7220 */ /* 0x040fe20000410000 */
[----:B------:R-:W5:Y:S01]  /*9c90*/  LDSM.16.MT88.4 R92, [R184+0x6000] ;  /* 0x00600000b85c783b */ /* 0x000f620000004200 */
[C---:B------:R-:W-:Y:S01]  /*9ca0*/  FMUL.FTZ R45, R3.reuse, R89 ;  /* 0x00000059032d7220 */ /* 0x040fe20000410000 */
[----:B------:R-:W-:Y:S01]  /*9cb0*/  FMUL.FTZ R46, R2, R90 ;  /* 0x0000005a022e7220 */ /* 0x000fe20000410000 */
[----:B--2---:R-:W-:Y:S01]  /*9cc0*/  F2FP.BF16.F32.PACK_AB R65, R144, R155 ;  /* 0x0000009b9041723e */ /* 0x004fe200000010ff */
[C---:B------:R-:W-:Y:S01]  /*9cd0*/  FMUL.FTZ R47, R2.reuse, R91 ;  /* 0x0000005b022f7220 */ /* 0x040fe20000410000 */
[C---:B------:R-:W-:Y:S01]  /*9ce0*/  FMUL.FTZ R57, R3.reuse, R77 ;  /* 0x0000004d03397220 */ /* 0x040fe20000410000 */
[C---:B------:R-:W-:Y:S01]  /*9cf0*/  FMUL.FTZ R58, R2.reuse, R78 ;  /* 0x0000004e023a7220 */ /* 0x040fe20000410000 */
[----:B------:R-:W-:Y:S01]  /*9d00*/  FMUL.FTZ R59, R2, R79 ;  /* 0x0000004f023b7220 */ /* 0x000fe20000410000 */
[----:B------:R-:W-:Y:S01]  /*9d10*/  LDSM.16.MT88.4 R88, [R184+0x6800] ;  /* 0x00680000b858783b */ /* 0x000fe20000004200 */
[----:B------:R2:W-:Y:S01]  /*9d20*/  MUFU.EX2 R165, R56 ;  /* 0x0000003800a57308 */ /* 0x0005e20000000800 */
[C---:B------:R-:W-:Y:S01]  /*9d30*/  FMUL.FTZ R61, R3.reuse, R73 ;  /* 0x00000049033d7220 */ /* 0x040fe20000410000 */
[----:B-1----:R-:W-:Y:S01]  /*9d40*/  F2FP.BF16.F32.PACK_AB R67, R142, R143 ;  /* 0x0000008f8e43723e */ /* 0x002fe200000010ff */
[C---:B------:R-:W-:Y:S07]  /*9d50*/  FMUL.FTZ R62, R2.reuse, R74 ;  /* 0x0000004a023e7220 */ /* 0x040fee0000410000 */
[----:B------:R1:W-:Y:S01]  /*9d60*/  MUFU.EX2 R167, R60 ;  /* 0x0000003c00a77308 */ /* 0x0003e20000000800 */
[C---:B------:R-:W-:Y:S01]  /*9d70*/  FMUL.FTZ R63, R2.reuse, R75 ;  /* 0x0000004b023f7220 */ /* 0x040fe20000410000 */
[C---:B------:R-:W-:Y:S01]  /*9d80*/  FMUL.FTZ R24, R3.reuse, R108 ;  /* 0x0000006c03187220 */ /* 0x040fe20000410000 */
[----:B------:R-:W-:Y:S07]  /*9d90*/  FMUL.FTZ R25, R3, R109 ;  /* 0x0000006d03197220 */ /* 0x000fee0000410000 */
[----:B------:R-:W-:Y:S01]  /*9da0*/  MUFU.EX2 R168, R168 ;  /* 0x000000a800a87308 */ /* 0x000fe20000000800 */
[C---:B------:R-:W-:Y:S09]  /*9db0*/  HMMA.16816.F32.BF16 R8, R64.reuse, R20, R8 ;  /* 0x000000144008723c */ /* 0x040ff20000041808 */
[----:B------:R-:W-:Y:S01]  /*9dc0*/  MUFU.EX2 R171, R171 ;  /* 0x000000ab00ab7308 */ /* 0x000fe20000000800 */
[----:B------:R-:W-:Y:S01]  /*9dd0*/  FMUL.FTZ R20, R133, R112 ;  /* 0x0000007085147220 */ /* 0x000fe20000410000 */
[----:B--2---:R-:W-:Y:S01]  /*9de0*/  FMUL.FTZ R56, R3, R76 ;  /* 0x0000004c03387220 */ /* 0x004fe20000410000 */
[----:B------:R-:W-:Y:S01]  /*9df0*/  FMUL.FTZ R21, R133, R113 ;  /* 0x0000007185157220 */ /* 0x000fe20000410000 */
[----:B------:R-:W2:Y:S01]  /*9e00*/  LDSM.16.MT88.4 R76, [R190+0x6800] ;  /* 0x00680000be4c783b */ /* 0x000ea20000004200 */
[-C--:B------:R-:W-:Y:S05]  /*9e10*/  HMMA.16816.F32.BF16 R12, R64, R22.reuse, R12 ;  /* 0x00000016400c723c */ /* 0x080fea000004180c */
[----:B------:R-:W-:Y:S01]  /*9e20*/  MUFU.EX2 R169, R169 ;  /* 0x000000a900a97308 */ /* 0x000fe20000000800 */
[C---:B-1----:R-:W-:Y:S01]  /*9e30*/  FMUL.FTZ R60, R3.reuse, R72 ;  /* 0x00000048033c7220 */ /* 0x042fe20000410000 */
[C---:B------:R-:W-:Y:S08]  /*9e40*/  FMUL.FTZ R26, R2.reuse, R110 ;  /* 0x0000006e021a7220 */ /* 0x040ff00000410000 */
[----:B------:R-:W-:Y:S01]  /*9e50*/  MUFU.EX2 R163, R163 ;  /* 0x000000a300a37308 */ /* 0x000fe20000000800 */
[----:B------:R-:W-:Y:S01]  /*9e60*/  FMUL.FTZ R27, R2, R111 ;  /* 0x0000006f021b7220 */ /* 0x000fe20000410000 */
[C---:B------:R-:W-:Y:S01]  /*9e70*/  FMUL.FTZ R28, R3.reuse, R104 ;  /* 0x00000068031c7220 */ /* 0x040fe20000410000 */
[C---:B------:R-:W-:Y:S07]  /*9e80*/  HMMA.16816.F32.BF16 R16, R124.reuse, R22, R16 ;  /* 0x000000167c10723c */ /* 0x040fee0000041810 */
[----:B------:R-:W1:Y:S01]  /*9e90*/  MUFU.EX2 R162, R162 ;  /* 0x000000a200a27308 */ /* 0x000e620000000800 */
[C---:B------:R-:W-:Y:S01]  /*9ea0*/  FMUL.FTZ R22, R132.reuse, R114 ;  /* 0x0000007284167220 */ /* 0x040fe20000410000 */
[----:B------:R-:W-:Y:S08]  /*9eb0*/  FMUL.FTZ R23, R132, R115 ;  /* 0x0000007384177220 */ /* 0x000ff00000410000 */
[----:B------:R-:W3:Y:S01]  /*9ec0*/  MUFU.EX2 R164, R164 ;  /* 0x000000a400a47308 */ /* 0x000ee20000000800 */
[----:B------:R-:W-:Y:S01]  /*9ed0*/  FMUL.FTZ R29, R3, R105 ;  /* 0x00000069031d7220 */ /* 0x000fe20000410000 */
[C---:B------:R-:W-:Y:S01]  /*9ee0*/  FMUL.FTZ R30, R2.reuse, R106 ;  /* 0x0000006a021e7220 */ /* 0x040fe20000410000 */
[----:B------:R-:W-:Y:S01]  /*9ef0*/  FMUL.FTZ R31, R2, R107 ;  /* 0x0000006b021f7220 */ /* 0x000fe20000410000 */
[--C-:B------:R-:W-:Y:S01]  /*9f00*/  FFMA.FTZ R174, R247, UR4, -R159.reuse ;  /* 0x00000004f7ae7c23 */ /* 0x100fe2000801089f */
[--C-:B------:R-:W-:Y:S01]  /*9f10*/  FFMA.FTZ R170, R251, UR4, -R160.reuse ;  /* 0x00000004fbaa7c23 */ /* 0x100fe200080108a0 */
[-C--:B----4-:R-:W-:Y:S03]  /*9f20*/  HMMA.16816.F32.BF16 R20, R124, R36.reuse, R20 ;  /* 0x000000247c14723c */ /* 0x090fe60000041814 */
[----:B-1----:R-:W-:Y:S01]  /*9f30*/  F2FP.BF16.F32.PACK_AB R72, R162, R163 ;  /* 0x000000a3a248723e */ /* 0x002fe200000010ff */
[----:B------:R-:W-:Y:S01]  /*9f40*/  MUFU.EX2 R174, R174 ;  /* 0x000000ae00ae7308 */ /* 0x000fe20000000800 */
[--C-:B------:R-:W-:Y:S01]  /*9f50*/  FFMA.FTZ R173, R173, UR4, -R160.reuse ;  /* 0x00000004adad7c23 */ /* 0x100fe200080108a0 */
[--C-:B------:R-:W-:Y:S01]  /*9f60*/  FFMA.FTZ R172, R249, UR4, -R159.reuse ;  /* 0x00000004f9ac7c23 */ /* 0x100fe2000801089f */
[----:B------:R-:W-:Y:S01]  /*9f70*/  FFMA.FTZ R175, R245, UR4, -R159 ;  /* 0x00000004f5af7c23 */ /* 0x000fe2000801089f */
[C---:B------:R-:W-:Y:S06]  /*9f80*/  HMMA.16816.F32.BF16 R24, R64.reuse, R36, R24 ;  /* 0x000000244018723c */ /* 0x040fec0000041818 */
[----:B------:R-:W-:Y:S01]  /*9f90*/  MUFU.EX2 R170, R170 ;  /* 0x000000aa00aa7308 */ /* 0x000fe20000000800 */
[----:B---3--:R-:W-:Y:S01]  /*9fa0*/  F2FP.BF16.F32.PACK_AB R74, R164, R165 ;  /* 0x000000a5a44a723e */ /* 0x008fe200000010ff */
[C---:B------:R-:W-:Y:S01]  /*9fb0*/  FMUL.FTZ R36, R133.reuse, R96 ;  /* 0x0000006085247220 */ /* 0x040fe20000410000 */
[----:B------:R-:W-:Y:S07]  /*9fc0*/  FMUL.FTZ R37, R133, R97 ;  /* 0x0000006185257220 */ /* 0x000fee0000410000 */
[----:B------:R-:W-:Y:S01]  /*9fd0*/  MUFU.EX2 R173, R173 ;  /* 0x000000ad00ad7308 */ /* 0x000fe20000000800 */
[-C--:B------:R-:W-:Y:S09]  /*9fe0*/  HMMA.16816.F32.BF16 R28, R64, R38.reuse, R28 ;  /* 0x00000026401c723c */ /* 0x080ff2000004181c */
[----:B------:R-:W-:Y:S01]  /*9ff0*/  MUFU.EX2 R172, R172 ;  /* 0x000000ac00ac7308 */ /* 0x000fe20000000800 */
[--C-:B------:R-:W-:Y:S01]  /*a000*/  FFMA.FTZ R166, R166, UR4, -R157.reuse ;  /* 0x00000004a6a67c23 */ /* 0x100fe2000801089d */
[--C-:B------:R-:W-:Y:S01]  /*a010*/  FFMA.FTZ R177, R178, UR4, -R157.reuse ;  /* 0x00000004b2b17c23 */ /* 0x100fe2000801089d */
[----:B------:R-:W-:Y:S07]  /*a020*/  FFMA.FTZ R176, R243, UR4, -R157 ;  /* 0x00000004f3b07c23 */ /* 0x000fee000801089d */
[----:B------:R-:W-:Y:S01]  /*a030*/  MUFU.EX2 R175, R175 ;  /* 0x000000af00af7308 */ /* 0x000fe20000000800 */
[C---:B------:R-:W-:Y:S09]  /*a040*/  HMMA.16816.F32.BF16 R32, R124.reuse, R38, R32 ;  /* 0x000000267c20723c */ /* 0x040ff20000041820 */
[----:B------:R-:W1:Y:S01]  /*a050*/  MUFU.EX2 R166, R166 ;  /* 0x000000a600a67308 */ /* 0x000e620000000800 */
[C---:B------:R-:W-:Y:S01]  /*a060*/  FMUL.FTZ R38, R132.reuse, R98 ;  /* 0x0000006284267220 */ /* 0x040fe20000410000 */
[----:B------:R-:W-:Y:S01]  /*a070*/  FMUL.FTZ R39, R132, R99 ;  /* 0x0000006384277220 */ /* 0x000fe20000410000 */
[--C-:B------:R-:W-:Y:S07]  /*a080*/  FFMA.FTZ R237, R237, UR4, -R160.reuse ;  /* 0x00000004eded7c23 */ /* 0x100fee00080108a0 */
[----:B------:R-:W-:Y:S01]  /*a090*/  MUFU.EX2 R177, R177 ;  /* 0x000000b100b17308 */ /* 0x000fe20000000800 */
[----:B------:R-:W-:Y:S01]  /*a0a0*/  FFMA.FTZ R243, R246, UR4, -R159 ;  /* 0x00000004f6f37c23 */ /* 0x000fe2000801089f */
[--C-:B------:R-:W-:Y:S01]  /*a0b0*/  FFMA.FTZ R179, R248, UR4, -R161.reuse ;  /* 0x00000004f8b37c23 */ /* 0x100fe200080108a1 */
[----:B------:R-:W-:Y:S07]  /*a0c0*/  FFMA.FTZ R178, R241, UR4, -R161 ;  /* 0x00000004f1b27c23 */ /* 0x000fee00080108a1 */
[----:B------:R-:W3:Y:S01]  /*a0d0*/  MUFU.EX2 R176, R176 ;  /* 0x000000b000b07308 */ /* 0x000ee20000000800 */
[-C--:B------:R-:W-:Y:S09]  /*a0e0*/  HMMA.16816.F32.BF16 R36, R124, R52.reuse, R36 ;  /* 0x000000347c24723c */ /* 0x080ff20000041824 */
[----:B------:R-:W-:Y:S01]  /*a0f0*/  MUFU.EX2 R237, R237 ;  /* 0x000000ed00ed7308 */ /* 0x000fe20000000800 */
[----:B------:R-:W-:Y:S01]  /*a100*/  FFMA.FTZ R245, R232, UR4, -R157 ;  /* 0x00000004e8f57c23 */ /* 0x000fe2000801089d */
[----:B-1----:R-:W-:Y:S01]  /*a110*/  F2FP.BF16.F32.PACK_AB R73, R167, R166 ;  /* 0x000000a6a749723e */ /* 0x002fe200000010ff */
[--C-:B------:R-:W-:Y:S07]  /*a120*/  FFMA.FTZ R248, R250, UR4, -R161.reuse ;  /* 0x00000004faf87c23 */ /* 0x100fee00080108a1 */
[----:B------:R-:W-:Y:S01]  /*a130*/  MUFU.EX2 R243, R243 ;  /* 0x000000f300f37308 */ /* 0x000fe20000000800 */
[C---:B------:R-:W-:Y:S09]  /*a140*/  HMMA.16816.F32.BF16 R40, R64.reuse, R52, R40 ;  /* 0x000000344028723c */ /* 0x040ff20000041828 */
[----:B------:R-:W-:Y:S01]  /*a150*/  MUFU.EX2 R179, R179 ;  /* 0x000000b300b37308 */ /* 0x000fe20000000800 */
[C---:B------:R-:W-:Y:S01]  /*a160*/  FMUL.FTZ R52, R133.reuse, R80 ;  /* 0x0000005085347220 */ /* 0x040fe20000410000 */
[----:B------:R-:W-:Y:S01]  /*a170*/  FMUL.FTZ R53, R133, R81 ;  /* 0x0000005185357220 */ /* 0x000fe20000410000 */
[----:B---3--:R-:W-:Y:S07]  /*a180*/  F2FP.BF16.F32.PACK_AB R75, R176, R177 ;  /* 0x000000b1b04b723e */ /* 0x008fee00000010ff */
[----:B------:R-:W1:Y:S01]  /*a190*/  MUFU.EX2 R248, R248 ;  /* 0x000000f800f87308 */ /* 0x000e620000000800 */
[-C--:B------:R-:W-:Y:S09]  /*a1a0*/  HMMA.16816.F32.BF16 R44, R64, R54.reuse, R44 ;  /* 0x00000036402c723c */ /* 0x080ff2000004182c */
[----:B------:R-:W-:Y:S01]  /*a1b0*/  MUFU.EX2 R178, R178 ;  /* 0x000000b200b27308 */ /* 0x000fe20000000800 */
[----:B------:R-:W-:Y:S01]  /*a1c0*/  FFMA.FTZ R241, R252, UR4, -R161 ;  /* 0x00000004fcf17c23 */ /* 0x000fe200080108a1 */
[----:B------:R-:W-:Y:S01]  /*a1d0*/  FFMA.FTZ R232, R238, UR4, -R157 ;  /* 0x00000004eee87c23 */ /* 0x000fe2000801089d */
[--C-:B------:R-:W-:Y:S07]  /*a1e0*/  FFMA.FTZ R230, R230, UR4, -R160.reuse ;  /* 0x00000004e6e67c23 */ /* 0x100fee00080108a0 */
[----:B------:R-:W-:Y:S01]  /*a1f0*/  MUFU.EX2 R245, R245 ;  /* 0x000000f500f57308 */ /* 0x000fe20000000800 */
[C---:B------:R-:W-:Y:S09]  /*a200*/  HMMA.16816.F32.BF16 R48, R124.reuse, R54, R48 ;  /* 0x000000367c30723c */ /* 0x040ff20000041830 */
[----:B------:R-:W3:Y:S01]  /*a210*/  MUFU.EX2 R241, R241 ;  /* 0x000000f100f17308 */ /* 0x000ee20000000800 */
[C---:B------:R-:W-:Y:S01]  /*a220*/  FMUL.FTZ R54, R132.reuse, R82 ;  /* 0x0000005284367220 */ /* 0x040fe20000410000 */
[----:B------:R-:W-:Y:S01]  /*a230*/  FMUL.FTZ R55, R132, R83 ;  /* 0x0000005384377220 */ /* 0x000fe20000410000 */
[----:B------:R-:W-:Y:S01]  /*a240*/  FFMA.FTZ R227, R227, UR4, -R160 ;  /* 0x00000004e3e37c23 */ /* 0x000fe200080108a0 */
[----:B------:R-:W4:Y:S06]  /*a250*/  LDSM.16.MT88.4 R80, [R186+0x6800] ;  /* 0x00680000ba50783b */ /* 0x000f2c0000004200 */
[----:B------:R-:W-:Y:S01]  /*a260*/  MUFU.EX2 R232, R232 ;  /* 0x000000e800e87308 */ /* 0x000fe20000000800 */
[----:B------:R-:W-:Y:S01]  /*a270*/  FFMA.FTZ R229, R229, UR4, -R161 ;  /* 0x00000004e5e57c23 */ /* 0x000fe200080108a1 */
[----:B------:R-:W-:Y:S01]  /*a280*/  ISETP.GT.AND P0, PT, R219, RZ, PT ;  /* 0x000000ffdb00720c */ /* 0x000fe20003f04270 */
[--C-:B------:R-:W-:Y:S01]  /*a290*/  FFMA.FTZ R141, R141, UR4, -R157.reuse ;  /* 0x000000048d8d7c23 */ /* 0x100fe2000801089d */
[-C--:B-----5:R-:W-:Y:S06]  /*a2a0*/  HMMA.16816.F32.BF16 R52, R124, R92.reuse, R52 ;  /* 0x0000005c7c34723c */ /* 0x0a0fec0000041834 */
[----:B------:R-:W-:Y:S01]  /*a2b0*/  MUFU.EX2 R230, R230 ;  /* 0x000000e600e67308 */ /* 0x000fe20000000800 */
[--C-:B------:R-:W-:Y:S01]  /*a2c0*/  FFMA.FTZ R140, R140, UR4, -R157.reuse ;  /* 0x000000048c8c7c23 */ /* 0x100fe2000801089d */
[----:B------:R-:W-:Y:S08]  /*a2d0*/  FFMA.FTZ R139, R139, UR4, -R157 ;  /* 0x000000048b8b7c23 */ /* 0x000ff0000801089d */
[----:B------:R-:W-:Y:S01]  /*a2e0*/  MUFU.EX2 R141, R141 ;  /* 0x0000008d008d7308 */ /* 0x000fe20000000800 */
[----:B------:R-:W-:Y:S01]  /*a2f0*/  FFMA.FTZ R156, R3, R220, R156 ;  /* 0x000000dc039c7223 */ /* 0x000fe2000001009c */
[----:B------:R-:W-:Y:S01]  /*a300*/  FFMA.FTZ R155, R2, R223, R155 ;  /* 0x000000df029b7223 */ /* 0x000fe2000001009b */
[C---:B------:R-:W-:Y:S07]  /*a310*/  HMMA.16816.F32.BF16 R56, R64.reuse, R92, R56 ;  /* 0x0000005c4038723c */ /* 0x040fee0000041838 */
[----:B------:R-:W-:Y:S01]  /*a320*/  MUFU.EX2 R140, R140 ;  /* 0x0000008c008c7308 */ /* 0x000fe20000000800 */
[----:B------:R-:W-:Y:S01]  /*a330*/  FFMA.FTZ R158, R133, R222, R158 ;  /* 0x000000de859e7223 */ /* 0x000fe2000001009e */
[----:B------:R-:W-:Y:S01]  /*a340*/  FFMA.FTZ R151, R132, R221, R151 ;  /* 0x000000dd84977223 */ /* 0x000fe20000010097 */
[----:B------:R-:W-:Y:S01]  /*a350*/  FADD.FTZ R147, R147, R156 ;  /* 0x0000009c93937221 */ /* 0x000fe20000010000 */
        /* <DEDUP_REMOVED lines=41> */
[-C--:B----4-:R-:W-:Y:S03]  /*a5f0*/  HMMA.16816.F32.BF16 R20, R68, R80.reuse, R20 ;  /* 0x000000504414723c */ /* 0x090fe60000041814 */
[----:B------:R-:W-:Y:S01]  /*a600*/  FADD.FTZ R170, R173, R170 ;  /* 0x000000aaadaa7221 */ /* 0x000fe20000010000 */
[----:B------:R-:W-:Y:S01]  /*a610*/  FADD.FTZ R175, R175, R172 ;  /* 0x000000acafaf7221 */ /* 0x000fe20000010000 */
[----:B------:R-:W-:Y:S02]  /*a620*/  MOV R3, R134 ;  /* 0x0000008600037202 */ /* 0x000fe40000000f00 */
[----:B------:R-:W-:Y:S01]  /*a630*/  MOV R132, R135 ;  /* 0x0000008700847202 */ /* 0x000fe20000000f00 */
[C---:B------:R-:W-:Y:S04]  /*a640*/  HMMA.16816.F32.BF16 R24, R72.reuse, R80, R24 ;  /* 0x000000504818723c */ /* 0x040fe80000041818 */
[--C-:B------:R-:W-:Y:S01]  /*a650*/  FFMA.FTZ R80, R235, UR4, -R160.reuse ;  /* 0x00000004eb507c23 */ /* 0x100fe200080108a0 */
[----:B------:R-:W-:Y:S01]  /*a660*/  FFMA.FTZ R81, R240, UR4, -R159 ;  /* 0x00000004f0517c23 */ /* 0x000fe2000801089f */
[----:B------:R-:W-:Y:S02]  /*a670*/  MOV R133, R136 ;  /* 0x0000008800857202 */ /* 0x000fe40000000f00 */
[-C--:B------:R-:W-:Y:S03]  /*a680*/  HMMA.16816.F32.BF16 R28, R72, R82.reuse, R28 ;  /* 0x00000052481c723c */ /* 0x080fe6000004181c */
[----:B------:R-:W-:Y:S05]  /*a690*/  MOV R2, R137 ;  /* 0x0000008900027202 */ /* 0x000fea0000000f00 */
[C---:B------:R-:W-:Y:S04]  /*a6a0*/  HMMA.16816.F32.BF16 R32, R68.reuse, R82, R32 ;  /* 0x000000524420723c */ /* 0x040fe80000041820 */
[----:B------:R-:W-:Y:S01]  /*a6b0*/  FFMA.FTZ R83, R242, UR4, -R157 ;  /* 0x00000004f2537c23 */ /* 0x000fe2000801089d */
[--C-:B------:R-:W-:Y:S01]  /*a6c0*/  FFMA.FTZ R82, R234, UR4, -R159.reuse ;  /* 0x00000004ea527c23 */ /* 0x100fe2000801089f */
[--C-:B------:R-:W-:Y:S01]  /*a6d0*/  FFMA.FTZ R242, R239, UR4, -R160.reuse ;  /* 0x00000004eff27c23 */ /* 0x100fe200080108a0 */
[----:B------:R-:W-:Y:S01]  /*a6e0*/  MUFU.EX2 R234, R80 ;  /* 0x0000005000ea7308 */ /* 0x000fe20000000800 */
[-C--:B------:R-:W-:Y:S09]  /*a6f0*/  HMMA.16816.F32.BF16 R36, R68, R84.reuse, R36 ;  /* 0x000000544424723c */ /* 0x080ff20000041824 */
[----:B------:R-:W-:Y:S10]  /*a700*/  MUFU.EX2 R240, R82 ;  /* 0x0000005200f07308 */ /* 0x000ff40000000800 */
[----:B------:R-:W-:Y:S01]  /*a710*/  MUFU.EX2 R239, R81 ;  /* 0x0000005100ef7308 */ /* 0x000fe20000000800 */
[C---:B------:R-:W-:Y:S09]  /*a720*/  HMMA.16816.F32.BF16 R40, R72.reuse, R84, R40 ;  /* 0x000000544828723c */ /* 0x040ff20000041828 */
[----:B------:R-:W-:Y:S01]  /*a730*/  MUFU.EX2 R242, R242 ;  /* 0x000000f200f27308 */ /* 0x000fe20000000800 */
[----:B------:R-:W-:Y:S09]  /*a740*/  FFMA.FTZ R84, R233, UR4, -R160 ;  /* 0x00000004e9547c23 */ /* 0x000ff200080108a0 */
[----:B------:R4:W-:Y:S01]  /*a750*/  MUFU.EX2 R233, R83 ;  /* 0x0000005300e97308 */ /* 0x0009e20000000800 */
[-C--:B------:R-:W-:Y:S09]  /*a760*/  HMMA.16816.F32.BF16 R44, R72, R86.reuse, R44 ;  /* 0x00000056482c723c */ /* 0x080ff2000004182c */
[----:B------:R5:W2:Y:S01]  /*a770*/  MUFU.EX2 R235, R84 ;  /* 0x0000005400eb7308 */ /* 0x000aa20000000800 */
[C---:B------:R-:W-:Y:S01]  /*a780*/  HMMA.16816.F32.BF16 R48, R68.reuse, R86, R48 ;  /* 0x000000564430723c */ /* 0x040fe20000041830 */
[----:B----4-:R-:W4:Y:S07]  /*a790*/  LDSM.16.MT88.4 R80, [R186+0x7000] ;  /* 0x00700000ba50783b */ /* 0x010f2e0000004200 */
[-C--:B------:R-:W-:Y:S01]  /*a7a0*/  HMMA.16816.F32.BF16 R52, R68, R88.reuse, R52 ;  /* 0x000000584434723c */ /* 0x080fe20000041834 */
[----:B-----5:R-:W5:Y:S07]  /*a7b0*/  LDSM.16.MT88.4 R84, [R185+0x7000] ;  /* 0x00700000b954783b */ /* 0x020f6e0000004200 */
[C---:B------:R-:W-:Y:S04]  /*a7c0*/  HMMA.16816.F32.BF16 R56, R72.reuse, R88, R56 ;  /* 0x000000584838723c */ /* 0x040fe80000041838 */
[----:B------:R-:W-:Y:S01]  /*a7d0*/  FFMA.FTZ R88, R244, UR4, -R159 ;  /* 0x00000004f4587c23 */ /* 0x000fe2000801089f */
[--C-:B------:R-:W-:Y:S01]  /*a7e0*/  FFMA.FTZ R244, R236, UR4, -R157.reuse ;  /* 0x00000004ecf47c23 */ /* 0x100fe2000801089d */
[----:B------:R-:W-:Y:S02]  /*a7f0*/  FFMA.FTZ R157, R138, UR4, -R157 ;  /* 0x000000048a9d7c23 */ /* 0x000fe4000801089d */
[-C--:B------:R-:W-:Y:S01]  /*a800*/  HMMA.16816.F32.BF16 R60, R72, R90.reuse, R60 ;  /* 0x0000005a483c723c */ /* 0x080fe2000004183c */
[----:B------:R4:W4:Y:S02]  /*a810*/  MUFU.EX2 R236, R88 ;  /* 0x0000005800ec7308 */ /* 0x0009240000000800 */
[----:B-1----:R-:W-:Y:S01]  /*a820*/  F2FP.BF16.F32.PACK_AB R72, R248, R179 ;  /* 0x000000b3f848723e */ /* 0x002fe200000010ff */
[----:B------:R-:W-:Y:S07]  /*a830*/  FADD.FTZ R179, R179, R164 ;  /* 0x000000a4b3b37221 */ /* 0x000fee0000010000 */
[----:B------:R-:W1:Y:S01]  /*a840*/  MUFU.EX2 R244, R244 ;  /* 0x000000f400f47308 */ /* 0x000e620000000800 */
[----:B---3--:R-:W-:Y:S01]  /*a850*/  F2FP.BF16.F32.PACK_AB R74, R241, R178 ;  /* 0x000000b2f14a723e */ /* 0x008fe200000010ff */
[----:B------:R-:W-:Y:S08]  /*a860*/  HMMA.16816.F32.BF16 R64, R68, R90, R64 ;  /* 0x0000005a4440723c */ /* 0x000ff00000041840 */
[----:B------:R-:W-:Y:S01]  /*a870*/  MUFU.EX2 R138, R139 ;  /* 0x0000008b008a7308 */ /* 0x000fe20000000800 */
[----:B--2---:R-:W-:Y:S09]  /*a880*/  F2FP.BF16.F32.PACK_AB R68, R234, R235 ;  /* 0x000000ebea44723e */ /* 0x004ff200000010ff */
[----:B------:R-:W-:Y:S01]  /*a890*/  MUFU.EX2 R157, R157 ;  /* 0x0000009d009d7308 */ /* 0x000fe20000000800 */
[----:B------:R-:W-:Y:S01]  /*a8a0*/  F2FP.BF16.F32.PACK_AB R69, R239, R240 ;  /* 0x000000f0ef45723e */ /* 0x000fe200000010ff */
[----:B----4-:R-:W2:Y:S01]  /*a8b0*/  LDSM.16.MT88.4 R88, [R184+0x7000] ;  /* 0x00700000b858783b */ /* 0x010ea20000004200 */
[----:B------:R-:W-:Y:S01]  /*a8c0*/  F2FP.BF16.F32.PACK_AB R70, R237, R242 ;  /* 0x000000f2ed46723e */ /* 0x000fe200000010ff */
[----:B------:R-:W-:Y:S01]  /*a8d0*/  FADD.FTZ R235, R235, R170 ;  /* 0x000000aaebeb7221 */ /* 0x000fe20000010000 */
[----:B------:R-:W-:Y:S01]  /*a8e0*/  F2FP.BF16.F32.PACK_AB R71, R236, R243 ;  /* 0x000000f3ec47723e */ /* 0x000fe200000010ff */
[----:B------:R-:W-:Y:S01]  /*a8f0*/  FADD.FTZ R240, R240, R175 ;  /* 0x000000aff0f07221 */ /* 0x000fe20000010000 */
[----:B-1----:R-:W-:Y:S01]  /*a900*/  F2FP.BF16.F32.PACK_AB R73, R244, R233 ;  /* 0x000000e9f449723e */ /* 0x002fe200000010ff */
[----:B------:R-:W-:Y:S01]  /*a910*/  FADD.FTZ R233, R233, R176 ;  /* 0x000000b0e9e97221 */ /* 0x000fe20000010000 */
[----:B------:R-:W-:Y:S01]  /*a920*/  F2FP.BF16.F32.PACK_AB R75, R232, R245 ;  /* 0x000000f5e84b723e */ /* 0x000fe200000010ff */
        /* <DEDUP_REMOVED lines=9> */
[----:B------:R-:W-:Y:S01]  /*a9c0*/  FFMA.FTZ R77, R181, UR4, -R159 ;  /* 0x00000004b54d7c23 */ /* 0x000fe2000801089f */
[--C-:B------:R-:W-:Y:S01]  /*a9d0*/  FFMA.FTZ R76, R228, UR4, -R161.reuse ;  /* 0x00000004e44c7c23 */ /* 0x100fe200080108a1 */
[--C-:B------:R-:W-:Y:S01]  /*a9e0*/  FFMA.FTZ R228, R231, UR4, -R161.reuse ;  /* 0x00000004e7e47c23 */ /* 0x100fe200080108a1 */
[----:B------:R-:W-:Y:S01]  /*a9f0*/  FFMA.FTZ R161, R226, UR4, -R161 ;  /* 0x00000004e2a17c23 */ /* 0x000fe200080108a1 */
[-C--:B------:R-:W-:Y:S01]  /*aa00*/  HMMA.16816.F32.BF16 R12, R72, R78.reuse, R12 ;  /* 0x0000004e480c723c */ /* 0x080fe2000004180c */
[----:B------:R1:W-:Y:S02]  /*aa10*/  MUFU.EX2 R231, R76 ;  /* 0x0000004c00e77308 */ /* 0x0003e40000000800 */
[----:B------:R-:W-:Y:S01]  /*aa20*/  FADD.FTZ R243, R243, R240 ;  /* 0x000000f0f3f37221 */ /* 0x000fe20000010000 */
[----:B------:R-:W-:Y:S07]  /*aa30*/  FADD.FTZ R178, R241, R178 ;  /* 0x000000b2f1b27221 */ /* 0x000fee0000010000 */
[----:B------:R-:W3:Y:S01]  /*aa40*/  MUFU.EX2 R228, R228 ;  /* 0x000000e400e47308 */ /* 0x000ee20000000800 */
[----:B------:R-:W-:Y:S01]  /*aa50*/  FADD.FTZ R232, R232, R245 ;  /* 0x000000f5e8e87221 */ /* 0x000fe20000010000 */
[----:B------:R-:W-:Y:S01]  /*aa60*/  FADD.FTZ R237, R237, R242 ;  /* 0x000000f2eded7221 */ /* 0x000fe20000010000 */
[C---:B------:R-:W-:Y:S07]  /*aa70*/  HMMA.16816.F32.BF16 R16, R68.reuse, R78, R16 ;  /* 0x0000004e4410723c */ /* 0x040fee0000041810 */
[----:B------:R-:W-:Y:S01]  /*aa80*/  MUFU.EX2 R226, R229 ;  /* 0x000000e500e27308 */ /* 0x000fe20000000800 */
[--C-:B------:R-:W-:Y:S01]  /*aa90*/  FFMA.FTZ R79, R183, UR4, -R159.reuse ;  /* 0x00000004b74f7c23 */ /* 0x100fe2000801089f */
[--C-:B------:R-:W-:Y:S08]  /*aaa0*/  FFMA.FTZ R78, R225, UR4, -R160.reuse ;  /* 0x00000004e14e7c23 */ /* 0x100ff000080108a0 */
[----:B------:R-:W-:Y:S01]  /*aab0*/  MUFU.EX2 R183, R227 ;  /* 0x000000e300b77308 */ /* 0x000fe20000000800 */
[--C-:B-1----:R-:W-:Y:S01]  /*aac0*/  FFMA.FTZ R76, R182, UR4, -R159.reuse ;  /* 0x00000004b64c7c23 */ /* 0x102fe2000801089f */
[-C--:B------:R-:W-:Y:S08]  /*aad0*/  HMMA.16816.F32.BF16 R20, R68, R80.reuse, R20 ;  /* 0x000000504414723c */ /* 0x080ff00000041814 */
[----:B------:R-:W-:Y:S01]  /*aae0*/  MUFU.EX2 R182, R79 ;  /* 0x0000004f00b67308 */ /* 0x000fe20000000800 */
[----:B------:R-:W-:Y:S01]  /*aaf0*/  FFMA.FTZ R159, R180, UR4, -R159 ;  /* 0x00000004b49f7c23 */ /* 0x000fe2000801089f */
[----:B------:R-:W-:Y:S01]  /*ab00*/  FFMA.FTZ R160, R224, UR4, -R160 ;  /* 0x00000004e0a07c23 */ /* 0x000fe200080108a0 */
[----:B------:R-:W-:Y:S07]  /*ab10*/  FADD.FTZ R243, R236, R243 ;  /* 0x000000f3ecf37221 */ /* 0x000fee0000010000 */
[----:B------:R-:W-:Y:S01]  /*ab20*/  MUFU.EX2 R225, R76 ;  /* 0x0000004c00e17308 */ /* 0x000fe20000000800 */
[C---:B------:R-:W-:Y:S09]  /*ab30*/  HMMA.16816.F32.BF16 R24, R72.reuse, R80, R24 ;  /* 0x000000504818723c */ /* 0x040ff20000041818 */
[----:B------:R-:W-:Y:S10]  /*ab40*/  MUFU.EX2 R224, R78 ;  /* 0x0000004e00e07308 */ /* 0x000ff40000000800 */
[----:B------:R-:W-:Y:S01]  /*ab50*/  MUFU.EX2 R181, R160 ;  /* 0x000000a000b57308 */ /* 0x000fe20000000800 */
[-C--:B------:R-:W-:Y:S09]  /*ab60*/  HMMA.16816.F32.BF16 R28, R72, R82.reuse, R28 ;  /* 0x00000052481c723c */ /* 0x080ff2000004181c */
[----:B------:R-:W-:Y:S10]  /*ab70*/  MUFU.EX2 R180, R77 ;  /* 0x0000004d00b47308 */ /* 0x000ff40000000800 */
[----:B------:R-:W-:Y:S01]  /*ab80*/  MUFU.EX2 R159, R159 ;  /* 0x0000009f009f7308 */ /* 0x000fe20000000800 */
[C---:B------:R-:W-:Y:S09]  /*ab90*/  HMMA.16816.F32.BF16 R32, R68.reuse, R82, R32 ;  /* 0x000000524420723c */ /* 0x040ff20000041820 */
[----:B------:R-:W1:Y:S01]  /*aba0*/  MUFU.EX2 R161, R161 ;  /* 0x000000a100a17308 */ /* 0x000e620000000800 */
[-C--:B-----5:R-:W-:Y:S08]  /*abb0*/  HMMA.16816.F32.BF16 R36, R68, R84.reuse, R36 ;  /* 0x000000544424723c */ /* 0x0a0ff00000041824 */
[C---:B------:R-:W-:Y:S08]  /*abc0*/  HMMA.16816.F32.BF16 R40, R72.reuse, R84, R40 ;  /* 0x000000544828723c */ /* 0x040ff00000041828 */
[-C--:B------:R-:W-:Y:S08]  /*abd0*/  HMMA.16816.F32.BF16 R44, R72, R86.reuse, R44 ;  /* 0x00000056482c723c */ /* 0x080ff0000004182c */
[C---:B------:R-:W-:Y:S01]  /*abe0*/  HMMA.16816.F32.BF16 R48, R68.reuse, R86, R48 ;  /* 0x000000564430723c */ /* 0x040fe20000041830 */
[----:B------:R-:W4:Y:S07]  /*abf0*/  LDSM.16.MT88.4 R84, [R185+0x7800] ;  /* 0x00780000b954783b */ /* 0x000f2e0000004200 */
[-C--:B--2---:R-:W-:Y:S08]  /*ac00*/  HMMA.16816.F32.BF16 R52, R68, R88.reuse, R52 ;  /* 0x000000584434723c */ /* 0x084ff00000041834 */
[C---:B------:R-:W-:Y:S08]  /*ac10*/  HMMA.16816.F32.BF16 R56, R72.reuse, R88, R56 ;  /* 0x000000584838723c */ /* 0x040ff00000041838 */
[-C--:B------:R-:W-:Y:S03]  /*ac20*/  HMMA.16816.F32.BF16 R60, R72, R90.reuse, R60 ;  /* 0x0000005a483c723c */ /* 0x080fe6000004183c */
[----:B---3--:R-:W-:Y:S01]  /*ac30*/  F2FP.BF16.F32.PACK_AB R72, R228, R231 ;  /* 0x000000e7e448723e */ /* 0x008fe200000010ff */
[----:B------:R-:W-:Y:S01]  /*ac40*/  FADD.FTZ R231, R231, R178 ;  /* 0x000000b2e7e77221 */ /* 0x000fe20000010000 */
[----:B-1----:R-:W-:Y:S02]  /*ac50*/  F2FP.BF16.F32.PACK_AB R74, R161, R226 ;  /* 0x000000e2a14a723e */ /* 0x002fe400000010ff */
[----:B------:R-:W-:Y:S01]  /*ac60*/  F2FP.BF16.F32.PACK_AB R73, R140, R141 ;  /* 0x0000008d8c49723e */ /* 0x000fe200000010ff */
        /* <DEDUP_REMOVED lines=23> */
[----:B------:R-:W-:Y:S03]  /*ade0*/  FADD.FTZ R221, R159, R180 ;  /* 0x000000b49fdd7221 */ /* 0x000fe60000010000 */
[-C--:B------:R-:W-:Y:S08]  /*adf0*/  HMMA.16816.F32.BF16 R120, R72, R118.reuse, R12 ;  /* 0x000000764878723c */ /* 0x080ff0000004180c */
[C---:B------:R-:W-:Y:S08]  /*ae00*/  HMMA.16816.F32.BF16 R116, R68.reuse, R118, R16 ;  /* 0x000000764474723c */ /* 0x040ff00000041810 */
        /* <DEDUP_REMOVED lines=14> */
.L_x_2006:
[----:B------:R-:W1:Y:S01]  /*aef0*/  SHFL.BFLY PT, R12, R221, 0x2, 0x1f ;  /* 0x0c401f00dd0c7f89 */ /* 0x000e6200000e0000 */
[----:B------:R-:W2:Y:S01]  /*af00*/  S2UR UR4, SR_CgaCtaId ;  /* 0x00000000000479c3 */ /* 0x000ea20000008800 */
[----:B------:R-:W-:Y:S01]  /*af10*/  UMOV UR5, 0x400 ;  /* 0x0000040000057882 */ /* 0x000fe20000000000 */
[----:B------:R-:W-:Y:S01]  /*af20*/  ISETP.NE.AND P3, PT, R213, -0x1, PT ;  /* 0xffffffffd500780c */ /* 0x000fe20003f65270 */
[----:B------:R-:W3:Y:S04]  /*af30*/  SHFL.BFLY PT, R7, R222, 0x2, 0x1f ;  /* 0x0c401f00de077f89 */ /* 0x000ee800000e0000 */
[----:B------:R-:W4:Y:S01]  /*af40*/  SHFL.BFLY PT, R3, R220, 0x2, 0x1f ;  /* 0x0c401f00dc037f89 */ /* 0x000f2200000e0000 */
[----:B------:R-:W5:Y:S03]  /*af50*/  LDC R18, c[0x0][0x434] ;  /* 0x00010d00ff127b82 */ /* 0x000f660000000800 */
[----:B------:R-:W4:Y:S01]  /*af60*/  SHFL.BFLY PT, R4, R223, 0x2, 0x1f ;  /* 0x0c401f00df047f89 */ /* 0x000f2200000e0000 */
[----:B------:R-:W5:Y:S04]  /*af70*/  S2R R0, SR_TID.X ;  /* 0x0000000000007919 */ /* 0x000f680000002100 */
[----:B------:R-:W5:Y:S01]  /*af80*/  LDC.U8 R16, c[0x0][0x548] ;  /* 0x00015200ff107b82 */ /* 0x000f620000000000 */
[----:B-1----:R-:W-:Y:S01]  /*af90*/  FADD.FTZ R12, R12, R221 ;  /* 0x000000dd0c0c7221 */ /* 0x002fe20000010000 */
[----:B--2---:R-:W-:Y:S01]  /*afa0*/  ULEA UR4, UR4, UR5, 0x18 ;  /* 0x0000000504047291 */ /* 0x004fe2000f8ec0ff */
[----:B---3--:R-:W-:-:S03]  /*afb0*/  FADD.FTZ R7, R7, R222 ;  /* 0x000000de07077221 */ /* 0x008fc60000010000 */
[----:B------:R-:W1:Y:S01]  /*afc0*/  SHFL.BFLY PT, R5, R12, 0x1, 0x1f ;  /* 0x0c201f000c057f89 */ /* 0x000e6200000e0000 */
[----:B----4-:R-:W-:-:S03]  /*afd0*/  FADD.FTZ R3, R3, R220 ;  /* 0x000000dc03037221 */ /* 0x010fc60000010000 */
[----:B------:R-:W2:Y:S01]  /*afe0*/  SHFL.BFLY PT, R6, R7, 0x1, 0x1f ;  /* 0x0c201f0007067f89 */ /* 0x000ea200000e0000 */
[----:B------:R-:W-:-:S03]  /*aff0*/  FADD.FTZ R11, R4, R223 ;  /* 0x000000df040b7221 */ /* 0x000fc60000010000 */
[----:B------:R-:W3:Y:S04]  /*b000*/  SHFL.BFLY PT, R2, R3, 0x1, 0x1f ;  /* 0x0c201f0003027f89 */ /* 0x000ee800000e0000 */
[----:B------:R-:W4:Y:S01]  /*b010*/  SHFL.BFLY PT, R10, R11, 0x1, 0x1f ;  /* 0x0c201f000b0a7f89 */ /* 0x000f2200000e0000 */
[C---:B-----5:R-:W-:Y:S02]  /*b020*/  SHF.L.U32 R4, R0.reuse, 0x1, RZ ;  /* 0x0000000100047819 */ /* 0x060fe400000006ff */
[C---:B------:R-:W-:Y:S02]  /*b030*/  LOP3.LUT P0, RZ, R0.reuse, 0x4, RZ, 0xc0, !PT ;  /* 0x0000000400ff7812 */ /* 0x040fe4000780c0ff */
[----:B------:R-:W-:Y:S01]  /*b040*/  LOP3.LUT P2, RZ, R0, 0x8, RZ, 0xc0, !PT ;  /* 0x0000000800ff7812 */ /* 0x000fe2000784c0ff */
[----:B-1----:R-:W-:Y:S01]  /*b050*/  FADD.FTZ R5, R12, R5 ;  /* 0x000000050c057221 */ /* 0x002fe20000010000 */
[----:B--2---:R-:W-:-:S03]  /*b060*/  FADD.FTZ R6, R7, R6 ;  /* 0x0000000607067221 */ /* 0x004fc60000010000 */
[----:B------:R-:W1:Y:S01]  /*b070*/  MUFU.RCP R8, R5 ;  /* 0x0000000500087308 */ /* 0x000e620000001000 */
[----:B------:R-:W-:Y:S01]  /*b080*/  SHF.L.U32 R7, R0, 0x4, RZ ;  /* 0x0000000400077819 */ /* 0x000fe200000006ff */
[----:B---3--:R-:W-:Y:S01]  /*b090*/  FADD.FTZ R2, R3, R2 ;  /* 0x0000000203027221 */ /* 0x008fe20000010000 */
[----:B------:R-:W-:Y:S02]  /*b0a0*/  FSETP.NE.FTZ.AND P6, PT, R5, RZ, PT ;  /* 0x000000ff0500720b */ /* 0x000fe40003fd5000 */
[----:B------:R-:W-:Y:S01]  /*b0b0*/  LOP3.LUT R7, R7, 0x1c0, RZ, 0xc0, !PT ;  /* 0x000001c007077812 */ /* 0x000fe200078ec0ff */
[----:B----4-:R-:W-:Y:S02]  /*b0c0*/  FADD.FTZ R10, R11, R10 ;  /* 0x0000000a0b0a7221 */ /* 0x010fe40000010000 */
[----:B------:R-:W2:Y:S01]  /*b0d0*/  MUFU.RCP R9, R6 ;  /* 0x0000000600097308 */ /* 0x000ea20000001000 */
[----:B------:R-:W-:Y:S02]  /*b0e0*/  FSETP.NE.FTZ.AND P1, PT, R6, RZ, PT ;  /* 0x000000ff0600720b */ /* 0x000fe40003f35000 */
[----:B------:R-:W-:-:S02]  /*b0f0*/  LOP3.LUT R12, R7, 0x38, R4, 0xf8, !PT ;  /* 0x00000038070c7812 */ /* 0x000fc400078ef804 */
[----:B------:R-:W-:Y:S02]  /*b100*/  LOP3.LUT R4, R4, 0x6, RZ, 0xc0, !PT ;  /* 0x0000000604047812 */ /* 0x000fe400078ec0ff */
[----:B------:R-:W-:Y:S01]  /*b110*/  FSETP.NE.FTZ.AND P5, PT, R2, RZ, PT ;  /* 0x000000ff0200720b */ /* 0x000fe20003fb5000 */
[----:B------:R-:W3:Y:S01]  /*b120*/  MUFU.RCP R3, R2 ;  /* 0x0000000200037308 */ /* 0x000ee20000001000 */
[----:B------:R-:W-:Y:S01]  /*b130*/  IADD3 R4, PT, PT, R12, R4, R215 ;  /* 0x000000040c047210 */ /* 0x000fe20007ffe0d7 */
[----:B------:R-:W4:Y:S01]  /*b140*/  @P6 LDC R25, c[0x0][0x458] ;  /* 0x00011600ff196b82 */ /* 0x000f220000000800 */
[----:B-1----:R-:W-:Y:S02]  /*b150*/  FSEL R8, R8, 1, P6 ;  /* 0x3f80000008087808 */ /* 0x002fe40003000000 */
[----:B------:R-:W-:Y:S02]  /*b160*/  FSETP.NE.FTZ.AND P4, PT, R10, RZ, PT ;  /* 0x000000ff0a00720b */ /* 0x000fe40003f95000 */
[----:B------:R-:W-:Y:S01]  /*b170*/  LEA R11, R4, UR4, 0x1 ;  /* 0x00000004040b7c11 */ /* 0x000fe2000f8e08ff */
        /* <DEDUP_REMOVED lines=18> */
[----:B------:R-:W5:Y:S01]  /*b2a0*/  LDC.U8 R12, c[0x0][0x549] ;  /* 0x00015240ff0c7b82 */ /* 0x000f620000000000 */
[----:B--2---:R-:W-:Y:S01]  /*b2b0*/  FSEL R9, R9, 1, P1 ;  /* 0x3f80000009097808 */ /* 0x004fe20000800000 */
[----:B------:R-:W2:Y:S01]  /*b2c0*/  @P1 MUFU.LG2 R6, R6 ;  /* 0x0000000600061308 */ /* 0x000ea20000000c00 */
[----:B------:R-:W-:-:S02]  /*b2d0*/  SEL R8, R8, 0xfffffff0, !P0 ;  /* 0xfffffff008087807 */ /* 0x000fc40004000000 */
[----:B---3--:R-:W-:Y:S01]  /*b2e0*/  FSEL R3, R3, 1, P5 ;  /* 0x3f80000003037808 */ /* 0x008fe20002800000 */
[----:B------:R-:W-:Y:S01]  /*b2f0*/  FMUL.FTZ R124, R9, R124 ;  /* 0x0000007c097c7220 */ /* 0x000fe20000410000 */
[----:B-1----:R-:W-:Y:S01]  /*b300*/  FSEL R7, R7, 1, P4 ;  /* 0x3f80000007077808 */ /* 0x002fe20002000000 */
[C---:B------:R-:W-:Y:S01]  /*b310*/  FMUL.FTZ R125, R9.reuse, R125 ;  /* 0x0000007d097d7220 */ /* 0x040fe20000410000 */
[----:B------:R-:W-:Y:S01]  /*b320*/  LOP3.LUT P0, RZ, R0, 0x10, RZ, 0xc0, !PT ;  /* 0x0000001000ff7812 */ /* 0x000fe2000780c0ff */
[C---:B------:R-:W-:Y:S01]  /*b330*/  FMUL.FTZ R116, R9.reuse, R116 ;  /* 0x0000007409747220 */ /* 0x040fe20000410000 */
[----:B------:R-:W-:Y:S01]  /*b340*/  MOV R4, 0x20 ;  /* 0x0000002000047802 */ /* 0x000fe20000000f00 */
[----:B------:R-:W-:Y:S01]  /*b350*/  FMUL.FTZ R117, R9, R117 ;  /* 0x0000007509757220 */ /* 0x000fe20000410000 */
[C---:B------:R-:W-:Y:S01]  /*b360*/  FMUL.FTZ R128, R3.reuse, R128 ;  /* 0x0000008003807220 */ /* 0x040fe20000410000 */
[----:B------:R-:W-:Y:S01]  /*b370*/  FMUL.FTZ R129, R3, R129 ;  /* 0x0000008103817220 */ /* 0x000fe20000410000 */
[C---:B------:R-:W-:Y:S01]  /*b380*/  FMUL.FTZ R130, R7.reuse, R130 ;  /* 0x0000008207827220 */ /* 0x040fe20000410000 */
[----:B------:R-:W-:Y:S01]  /*b390*/  FMUL.FTZ R131, R7, R131 ;  /* 0x0000008307837220 */ /* 0x000fe20000410000 */
[----:B------:R-:W-:Y:S01]  /*b3a0*/  SEL R4, R4, 0xffffffe0, !P2 ;  /* 0xffffffe004047807 */ /* 0x000fe20005000000 */
        /* <DEDUP_REMOVED lines=34> */
[----:B------:R-:W-:Y:S01]  /*b5d0*/  IADD3 R15, PT, PT, R11, 0x40, RZ ;  /* 0x000000400b0f7810 */ /* 0x000fe20007ffe0ff */
[C---:B------:R-:W-:Y:S01]  /*b5e0*/  FMUL.FTZ R94, R7.reuse, R94 ;  /* 0x0000005e075e7220 */ /* 0x040fe20000410000 */
[----:B------:R-:W-:Y:S01]  /*b5f0*/  FMUL.FTZ R95, R7, R95 ;  /* 0x0000005f075f7220 */ /* 0x000fe20000410000 */
[----:B------:R-:W-:Y:S01]  /*b600*/  F2FP.BF16.F32.PACK_AB R100, R101, R100 ;  /* 0x000000646564723e */ /* 0x000fe200000010ff */
[----:B------:R-:W-:Y:S01]  /*b610*/  STS [R11], R124 ;  /* 0x0000007c0b007388 */ /* 0x000fe20000000800 */
[----:B------:R-:W-:Y:S01]  /*b620*/  F2FP.BF16.F32.PACK_AB R102, R103, R102 ;  /* 0x000000666766723e */ /* 0x000fe200000010ff */
[----:B------:R-:W-:Y:S01]  /*b630*/  FMUL.FTZ R88, R3, R88 ;  /* 0x0000005803587220 */ /* 0x000fe20000410000 */
[----:B------:R-:W-:Y:S01]  /*b640*/  @P0 IADD3 R15, PT, PT, R11, -0x40, RZ ;  /* 0xffffffc00b0f0810 */ /* 0x000fe20007ffe0ff */
[----:B------:R-:W-:Y:S01]  /*b650*/  STS [R11+0x400], R126 ;  /* 0x0004007e0b007388 */ /* 0x000fe20000000800 */
[----:B------:R-:W-:Y:S01]  /*b660*/  IADD3 R19, PT, PT, R8, R17, RZ ;  /* 0x0000001108137210 */ /* 0x000fe20007ffe0ff */
        /* <DEDUP_REMOVED lines=21> */
[----:B------:R-:W-:Y:S01]  /*b7c0*/  IADD3 R21, PT, PT, R4, R15, RZ ;  /* 0x0000000f04157210 */ /* 0x000fe20007ffe0ff */
[----:B------:R3:W-:Y:S01]  /*b7d0*/  STS [R13+0x2400], R122 ;  /* 0x0024007a0d007388 */ /* 0x0007e20000000800 */
[----:B-----5:R-:W-:Y:S01]  /*b7e0*/  ISETP.NE.AND P0, PT, R12, RZ, PT ;  /* 0x000000ff0c00720c */ /* 0x020fe20003f05270 */
[----:B------:R-:W-:Y:S01]  /*b7f0*/  FMUL.FTZ R9, R9, R69 ;  /* 0x0000004509097220 */ /* 0x000fe20000410000 */
[C---:B------:R-:W-:Y:S01]  /*b800*/  FMUL.FTZ R76, R3.reuse, R76 ;  /* 0x0000004c034c7220 */ /* 0x040fe20000410000 */
[----:B------:R-:W-:Y:S01]  /*b810*/  STS [R17], R112 ;  /* 0x0000007011007388 */ /* 0x000fe20000000800 */
[C---:B------:R-:W-:Y:S01]  /*b820*/  FMUL.FTZ R77, R3.reuse, R77 ;  /* 0x0000004d034d7220 */ /* 0x040fe20000410000 */
[----:B------:R-:W-:Y:S01]  /*b830*/  FMUL.FTZ R72, R3, R72 ;  /* 0x0000004803487220 */ /* 0x000fe20000410000 */
[C---:B------:R-:W-:Y:S01]  /*b840*/  FMUL.FTZ R78, R7.reuse, R78 ;  /* 0x0000004e074e7220 */ /* 0x040fe20000410000 */
[----:B------:R-:W-:Y:S01]  /*b850*/  STS [R17+0x400], R114 ;  /* 0x0004007211007388 */ /* 0x000fe20000000800 */
[----:B------:R-:W-:Y:S01]  /*b860*/  FMUL.FTZ R79, R7, R79 ;  /* 0x0000004f074f7220 */ /* 0x000fe20000410000 */
[----:B------:R-:W-:Y:S01]  /*b870*/  FMUL.FTZ R3, R3, R73 ;  /* 0x0000004903037220 */ /* 0x000fe20000410000 */
[----:B------:R-:W-:Y:S01]  /*b880*/  F2FP.BF16.F32.PACK_AB R88, R89, R88 ;  /* 0x000000585958723e */ /* 0x000fe200000010ff */
[----:B------:R-:W-:Y:S01]  /*b890*/  STS [R19], R100 ;  /* 0x0000006413007388 */ /* 0x000fe20000000800 */
[----:B------:R-:W-:Y:S01]  /*b8a0*/  F2FP.BF16.F32.PACK_AB R90, R91, R90 ;  /* 0x0000005a5b5a723e */ /* 0x000fe200000010ff */
[----:B------:R-:W5:Y:S01]  /*b8b0*/  @P1 LDC R4, c[0x0][0x458] ;  /* 0x00011600ff041b82 */ /* 0x000f620000000800 */
[----:B------:R-:W-:Y:S01]  /*b8c0*/  F2FP.BF16.F32.PACK_AB R80, R81, R80 ;  /* 0x000000505150723e */ /* 0x000fe200000010ff */
[----:B------:R-:W-:Y:S01]  /*b8d0*/  STS [R19+0x400], R102 ;  /* 0x0004006613007388 */ /* 0x000fe20000000800 */
[C---:B-1----:R-:W-:Y:S01]  /*b8e0*/  IADD3 R11, PT, PT, R8.reuse, R15, RZ ;  /* 0x0000000f080b7210 */ /* 0x042fe20007ffe0ff */
[----:B------:R-:W1:Y:S01]  /*b8f0*/  @P6 MUFU.LG2 R5, R5 ;  /* 0x0000000500056308 */ /* 0x000e620000000c00 */
[----:B------:R-:W-:Y:S01]  /*b900*/  F2FP.BF16.F32.PACK_AB R82, R83, R82 ;  /* 0x000000525352723e */ /* 0x000fe200000010ff */
[----:B------:R-:W-:Y:S01]  /*b910*/  STS [R17+0x2000], R108 ;  /* 0x0020006c11007388 */ /* 0x000fe20000000800 */
[----:B------:R-:W-:Y:S01]  /*b920*/  F2FP.BF16.F32.PACK_AB R9, R9, R68 ;  /* 0x000000440909723e */ /* 0x000fe200000010ff */
[----:B------:R-:W4:Y:S01]  /*b930*/  @P5 LDC R22, c[0x0][0x458] ;  /* 0x00011600ff165b82 */ /* 0x000f220000000800 */
[----:B------:R-:W-:Y:S01]  /*b940*/  F2FP.BF16.F32.PACK_AB R70, R71, R70 ;  /* 0x000000464746723e */ /* 0x000fe200000010ff */
[----:B------:R1:W-:Y:S01]  /*b950*/  STS [R17+0x2400], R110 ;  /* 0x0024006e11007388 */ /* 0x0003e20000000800 */
[----:B------:R-:W-:Y:S01]  /*b960*/  IADD3 R20, PT, PT, R8, R21, RZ ;  /* 0x0000001508147210 */ /* 0x000fe20007ffe0ff */
[----:B------:R-:W4:Y:S01]  /*b970*/  @P5 MUFU.LG2 R2, R2 ;  /* 0x0000000200025308 */ /* 0x000f220000000c00 */
[----:B------:R-:W-:Y:S01]  /*b980*/  F2FP.BF16.F32.PACK_AB R76, R77, R76 ;  /* 0x0000004c4d4c723e */ /* 0x000fe200000010ff */
[----:B------:R-:W-:Y:S01]  /*b990*/  STS [R19+0x2000], R104 ;  /* 0x0020006813007388 */ /* 0x000fe20000000800 */
[----:B------:R-:W-:Y:S01]  /*b9a0*/  F2FP.BF16.F32.PACK_AB R78, R79, R78 ;  /* 0x0000004e4f4e723e */ /* 0x000fe200000010ff */
[----:B---3--:R-:W3:Y:S01]  /*b9b0*/  @!P3 LDC.64 R12, c[0x0][0x400] ;  /* 0x00010000ff0cbb82 */ /* 0x008ee20000000a00 */
[----:B------:R-:W-:Y:S01]  /*b9c0*/  F2FP.BF16.F32.PACK_AB R3, R3, R72 ;  /* 0x000000480303723e */ /* 0x000fe200000010ff */
[----:B------:R3:W-:Y:S01]  /*b9d0*/  STS [R19+0x2400], R106 ;  /* 0x0024006a13007388 */ /* 0x0007e20000000800 */
[C---:B------:R-:W-:Y:S01]  /*b9e0*/  FMUL.FTZ R74, R7.reuse, R74 ;  /* 0x0000004a074a7220 */ /* 0x040fe20000410000 */
[----:B------:R-:W3:Y:S01]  /*b9f0*/  @P4 MUFU.LG2 R10, R10 ;  /* 0x0000000a000a4308 */ /* 0x000ee20000000c00 */
[----:B------:R-:W-:Y:S01]  /*ba00*/  FMUL.FTZ R7, R7, R75 ;  /* 0x0000004b07077220 */ /* 0x000fe20000410000 */
[----:B------:R-:W-:Y:S01]  /*ba10*/  STS [R15], R96 ;  /* 0x000000600f007388 */ /* 0x000fe20000000800 */
[----:B--2---:R-:W-:Y:S01]  /*ba20*/  @P1 FMUL.FTZ R6, R6, 0.69314718246459960938 ;  /* 0x3f31721806061820 */ /* 0x004fe20000410000 */
[----:B------:R-:W2:Y:S01]  /*ba30*/  @P0 LDC R8, c[0x0][0x430] ;  /* 0x00010c00ff080b82 */ /* 0x000ea20000000800 */
[----:B------:R-:W-:Y:S01]  /*ba40*/  ISETP.NE.AND P2, PT, R213, -0x1, PT ;  /* 0xffffffffd500780c */ /* 0x000fe20003f45270 */
[----:B------:R-:W-:Y:S01]  /*ba50*/  STS [R15+0x400], R98 ;  /* 0x000400620f007388 */ /* 0x000fe20000000800 */
[----:B------:R-:W-:Y:S01]  /*ba60*/  F2FP.BF16.F32.PACK_AB R7, R7, R74 ;  /* 0x0000004a0707723e */ /* 0x000fe200000010ff */
[----:B-1----:R-:W-:-:S02]  /*ba70*/  @P6 FMUL.FTZ R5, R5, 0.69314718246459960938 ;  /* 0x3f31721805056820 */ /* 0x002fc40000410000 */
[----:B------:R-:W-:Y:S02]  /*ba80*/  STS [R11], R84 ;  /* 0x000000540b007388 */ /* 0x000fe40000000800 */
[----:B------:R-:W1:Y:S02]  /*ba90*/  @P4 LDC R23, c[0x0][0x458] ;  /* 0x00011600ff174b82 */ /* 0x000e640000000800 */
[----:B------:R-:W-:Y:S04]  /*baa0*/  STS [R11+0x400], R86 ;  /* 0x000400560b007388 */ /* 0x000fe80000000800 */
[----:B------:R-:W-:Y:S02]  /*bab0*/  STS [R15+0x2000], R92 ;  /* 0x0020005c0f007388 */ /* 0x000fe40000000800 */
[----:B------:R-:W2:Y:S01]  /*bac0*/  LDC R17, c[0x0][0x434] ;  /* 0x00010d00ff117b82 */ /* 0x000ea20000000800 */
[----:B---3--:R-:W-:Y:S01]  /*bad0*/  @!P3 IMAD.WIDE.U32 R26, R214, R12, RZ ;  /* 0x0000000cd61ab225 */ /* 0x008fe200078e00ff */
[----:B------:R3:W-:Y:S01]  /*bae0*/  STS [R15+0x2400], R94 ;  /* 0x0024005e0f007388 */ /* 0x0007e20000000800 */
[----:B------:R-:W-:-:S02]  /*baf0*/  MOV R19, 0x7f800000 ;  /* 0x7f80000000137802 */ /* 0x000fc40000000f00 */
[----:B-----5:R-:W-:Y:S01]  /*bb00*/  @P1 FFMA.FTZ R19, R137, R4, R6 ;  /* 0x0000000489131223 */ /* 0x020fe20000010006 */
[----:B------:R-:W-:Y:S01]  /*bb10*/  ISETP.NE.AND P1, PT, R16, RZ, !P0 ;  /* 0x000000ff1000720c */ /* 0x000fe20004725270 */
[----:B------:R-:W-:Y:S01]  /*bb20*/  STS [R11+0x2000], R88 ;  /* 0x002000580b007388 */ /* 0x000fe20000000800 */
[----:B------:R-:W-:Y:S01]  /*bb30*/  @!P3 IMAD R13, R214, R13, R27 ;  /* 0x0000000dd60db224 */ /* 0x000fe200078e021b */
[----:B------:R-:W-:Y:S02]  /*bb40*/  MOV R12, 0x7f800000 ;  /* 0x7f800000000c7802 */ /* 0x000fe40000000f00 */
[----:B------:R5:W-:Y:S01]  /*bb50*/  STS [R11+0x2400], R90 ;  /* 0x0024005a0b007388 */ /* 0x000be20000000800 */
[----:B------:R-:W-:-:S03]  /*bb60*/  @P0 MOV R4, 0x1 ;  /* 0x0000000100040802 */ /* 0x000fc60000000f00 */
[----:B------:R1:W-:Y:S04]  /*bb70*/  STS [R21], R80 ;  /* 0x0000005015007388 */ /* 0x0003e80000000800 */
[----:B------:R1:W-:Y:S04]  /*bb80*/  STS [R21+0x400], R82 ;  /* 0x0004005215007388 */ /* 0x0003e80000000800 */
[----:B------:R1:W-:Y:S01]  /*bb90*/  STS [R20], R9 ;  /* 0x0000000914007388 */ /* 0x0003e20000000800 */
[----:B--2---:R-:W-:-:S03]  /*bba0*/  @P0 IMAD R18, R8, R17, RZ ;  /* 0x0000001108120224 */ /* 0x004fc600078e02ff */
[----:B------:R2:W-:Y:S01]  /*bbb0*/  STS [R20+0x400], R70 ;  /* 0x0004004614007388 */ /* 0x0005e20000000800 */
[----:B---3--:R-:W3:Y:S03]  /*bbc0*/  @P3 LDC.64 R14, c[0x0][0x408] ;  /* 0x00010200ff0e3b82 */ /* 0x008ee60000000a00 */
[----:B------:R2:W-:Y:S04]  /*bbd0*/  STS [R21+0x2000], R76 ;  /* 0x0020004c15007388 */ /* 0x0005e80000000800 */
[----:B------:R2:W-:Y:S01]  /*bbe0*/  STS [R21+0x2400], R78 ;  /* 0x0024004e15007388 */ /* 0x0005e20000000800 */
[----:B-----5:R-:W1:Y:S03]  /*bbf0*/  S2R R11, SR_CTAID.Z ;  /* 0x00000000000b7919 */ /* 0x020e660000002700 */
[----:B------:R2:W-:Y:S01]  /*bc00*/  STS [R20+0x2000], R3 ;  /* 0x0020000314007388 */ /* 0x0005e20000000800 */
[----:B---3--:R-:W-:-:S02]  /*bc10*/  @P3 IMAD.WIDE.U32 R28, R213, R14, RZ ;  /* 0x0000000ed51c3225 */ /* 0x008fc400078e00ff */
[----:B------:R-:W3:Y:S01]  /*bc20*/  @P0 LDC R14, c[0x0][0x430] ;  /* 0x00010c00ff0e0b82 */ /* 0x000ee20000000800 */
[----:B-12-4-:R-:W-:Y:S05]  /*bc30*/  @P0 BRA `(.L_x_2010) ;  /* 0x0000000000200947 */ /* 0x016fea0003800000 */
        /* <DEDUP_REMOVED lines=8> */
.L_x_2010:
[----:B------:R-:W-:Y:S01]  /*bcc0*/  @P3 IMAD R13, R213, R15, R29 ;  /* 0x0000000fd50d3224 */ /* 0x000fe200078e021d */
[----:B------:R-:W-:Y:S01]  /*bcd0*/  LOP3.LUT P0, RZ, R0, 0x3, RZ, 0xc0, !PT ;  /* 0x0000000300ff7812 */ /* 0x000fe2000780c0ff */
[----:B--2---:R-:W-:Y:S02]  /*bce0*/  IMAD R3, R11, R18, RZ ;  /* 0x000000120b037224 */ /* 0x004fe400078e02ff */
[----:B------:R-:W-:Y:S01]  /*bcf0*/  @P6 FFMA.FTZ R12, R136, R25, R5 ;  /* 0x00000019880c6223 */ /* 0x000fe20000010005 */
[----:B------:R-:W-:Y:S02]  /*bd00*/  @!P2 IMAD R213, R214, R17, RZ ;  /* 0x00000011d6d5a224 */ /* 0x000fe400078e02ff */
[----:B------:R-:W-:Y:S01]  /*bd10*/  @P4 FMUL.FTZ R9, R10, 0.69314718246459960938 ;  /* 0x3f3172180a094820 */ /* 0x000fe20000410000 */
[----:B------:R-:W-:Y:S02]  /*bd20*/  @!P1 IMAD R3, R214, R4, R3 ;  /* 0x00000004d6039224 */ /* 0x000fe400078e0203 */
[----:B------:R-:W-:Y:S01]  /*bd30*/  @P5 FMUL.FTZ R2, R2, 0.69314718246459960938 ;  /* 0x3f31721802025820 */ /* 0x000fe20000410000 */
[----:B---3--:R-:W-:Y:S01]  /*bd40*/  IMAD R4, R14, UR16, RZ ;  /* 0x000000100e047c24 */ /* 0x008fe2000f8e02ff */
        /* <DEDUP_REMOVED lines=21> */
[C---:B-1----:R-:W-:Y:S01]  /*bea0*/  LOP3.LUT R20, R0.reuse, 0x40, RZ, 0xfc, !PT ;  /* 0x0000004000147812 */ /* 0x042fe200078efcff */
        /* <DEDUP_REMOVED lines=32> */
.L_x_2012:
[----:B------:R-:W-:Y:S05]  /*c0b0*/  BSYNC.RECONVERGENT B0 ;  /* 0x0000000000007941 */ /* 0x000fea0003800200 */
.L_x_2011:
[----:B------:R-:W3:Y:S01]  /*c0c0*/  LDCU.64 UR4, c[0x0][0x410] ;  /* 0x00008200ff0477ac */ /* 0x000ee20008000a00 */
[----:B------:R-:W-:Y:S01]  /*c0d0*/  @P3 IMAD.MOV.U32 R26, RZ, RZ, R28 ;  /* 0x000000ffff1a3224 */ /* 0x000fe200078e001c */
[----:B-12---:R1:W2:Y:S01]  /*c0e0*/  LDS.128 R4, [R216+0x3800] ;  /* 0x00380000d8047984 */ /* 0x0062a20000000c00 */
[----:B------:R-:W-:Y:S01]  /*c0f0*/  BSSY.RECONVERGENT B0, `(.L_x_2013) ;  /* 0x0000019000007945 */ /* 0x000fe20003800200 */
[----:B------:R-:W4:Y:S02]  /*c100*/  LDCU UR6, c[0x0][0x440] ;  /* 0x00008800ff0677ac */ /* 0x000f240008000800 */
[----:B------:R-:W-:-:S05]  /*c110*/  IADD3 R12, P3, PT, R206, R26, RZ ;  /* 0x0000001ace0c7210 */ /* 0x000fca0007f7e0ff */
[----:B------:R-:W-:Y:S02]  /*c120*/  IMAD.X R13, RZ, RZ, R13, P3 ;  /* 0x000000ffff0d7224 */ /* 0x000fe400018e060d */
[----:B---3--:R-:W-:-:S04]  /*c130*/  IMAD.WIDE.U32 R12, R11, UR4, R12 ;  /* 0x000000040b0c7c25 */ /* 0x008fc8000f8e000c */
[----:B------:R-:W-:Y:S01]  /*c140*/  IMAD R15, R11, UR5, R13 ;  /* 0x000000050b0f7c24 */ /* 0x000fe2000f8e020d */
[----:B----4-:R-:W-:Y:S01]  /*c150*/  ISETP.GE.AND P1, PT, R206, UR6, PT ;  /* 0x00000006ce007c0c */ /* 0x010fe2000bf26270 */
[----:B------:R1:W3:Y:S03]  /*c160*/  LDS.128 R8, [R216] ;  /* 0x00000000d8087984 */ /* 0x0002e60000000c00 */
[-C--:B------:R-:W-:Y:S02]  /*c170*/  ISETP.GE.OR P2, PT, R208, R205.reuse, P1 ;  /* 0x000000cdd000720c */ /* 0x080fe40000f46670 */
[-C--:B------:R-:W-:Y:S02]  /*c180*/  ISETP.GE.OR P0, PT, R204, R205.reuse, P1 ;  /* 0x000000cdcc00720c */ /* 0x080fe40000f06670 */
[-C--:B------:R-:W-:Y:S02]  /*c190*/  ISETP.GE.OR P6, PT, R203, R205.reuse, P1 ;  /* 0x000000cdcb00720c */ /* 0x080fe40000fc6670 */
[----:B------:R-:W-:-:S02]  /*c1a0*/  ISETP.GE.OR P5, PT, R202, R205, P1 ;  /* 0x000000cdca00720c */ /* 0x000fc40000fa6670 */
[-C--:B------:R-:W-:Y:S02]  /*c1b0*/  ISETP.GE.OR P4, PT, R201, R205.reuse, P1 ;  /* 0x000000cdc900720c */ /* 0x080fe40000f86670 */
[----:B------:R-:W-:-:S03]  /*c1c0*/  ISETP.GE.OR P3, PT, R200, R205, P1 ;  /* 0x000000cdc800720c */ /* 0x000fc60000f66670 */
[----:B------:R-:W-:Y:S10]  /*c1d0*/  @P2 BRA `(.L_x_2014) ;  /* 0x0000000000282947 */ /* 0x000ff40003800000 */
[----:B------:R-:W4:Y:S01]  /*c1e0*/  LDC.64 R2, c[0x0][0x408] ;  /* 0x00010200ff027b82 */ /* 0x000f220000000a00 */
[----:B------:R-:W5:Y:S01]  /*c1f0*/  LDCU.64 UR4, c[0x0][0x3f0] ;  /* 0x00007e00ff0477ac */ /* 0x000f620008000a00 */
[----:B------:R-:W-:Y:S01]  /*c200*/  MOV R14, R12 ;  /* 0x0000000c000e7202 */ /* 0x000fe20000000f00 */
[----:B----4-:R-:W-:-:S04]  /*c210*/  IMAD R0, R2, UR10, RZ ;  /* 0x0000000a02007c24 */ /* 0x010fc8000f8e02ff */
[----:B------:R-:W-:-:S04]  /*c220*/  IMAD.WIDE.U32 R16, R212, R2, R14 ;  /* 0x00000002d4107225 */ /* 0x000fc800078e000e */
[----:B------:R-:W-:Y:S01]  /*c230*/  IMAD R0, R212, R3, R0 ;  /* 0x00000003d4007224 */ /* 0x000fe200078e0200 */
[----:B-----5:R-:W-:-:S04]  /*c240*/  LEA R2, P2, R16, UR4, 0x1 ;  /* 0x0000000410027c11 */ /* 0x020fc8000f8408ff */
[----:B------:R-:W-:-:S04]  /*c250*/  IADD3 R0, PT, PT, R17, R0, RZ ;  /* 0x0000000011007210 */ /* 0x000fc80007ffe0ff */
[----:B------:R-:W-:-:S05]  /*c260*/  LEA.HI.X R3, R16, UR5, R0, 0x1, P2 ;  /* 0x0000000510037c11 */ /* 0x000fca00090f0c00 */
[----:B---3--:R4:W-:Y:S02]  /*c270*/  STG.E.128 desc[UR18][R2.64], R8 ;  /* 0x0000000802007986 */ /* 0x0089e4000c101d12 */
.L_x_2014:
[----:B------:R-:W-:Y:S05]  /*c280*/  BSYNC.RECONVERGENT B0 ;  /* 0x0000000000007941 */ /* 0x000fea0003800200 */
.L_x_2013:
[----:B---34-:R3:W4:Y:S01]  /*c290*/  LDS.128 R8, [R216+0x800] ;  /* 0x00080000d8087984 */ /* 0x0187220000000c00 */
        /* <DEDUP_REMOVED lines=17> */
.L_x_2016:
[----:B------:R-:W-:Y:S05]  /*c3b0*/  BSYNC.RECONVERGENT B0 ;  /* 0x0000000000007941 */ /* 0x000fea0003800200 */
.L_x_2015:
        /* <DEDUP_REMOVED lines=16> */
.L_x_2018:
[----:B------:R-:W-:Y:S05]  /*c4c0*/  BSYNC.RECONVERGENT B0 ;  /* 0x0000000000007941 */ /* 0x000fea0003800200 */
.L_x_2017:
        /* <DEDUP_REMOVED lines=16> */
.L_x_2020:
[----:B------:R-:W-:Y:S05]  /*c5d0*/  BSYNC.RECONVERGENT B0 ;  /* 0x0000000000007941 */ /* 0x000fea0003800200 */
.L_x_2019:
        /* <DEDUP_REMOVED lines=16> */
.L_x_2022:
[----:B------:R-:W-:Y:S05]  /*c6e0*/  BSYNC.RECONVERGENT B0 ;  /* 0x0000000000007941 */ /* 0x000fea0003800200 */
.L_x_2021:
        /* <DEDUP_REMOVED lines=16> */
.L_x_2024:
[----:B------:R-:W-:Y:S05]  /*c7f0*/  BSYNC.RECONVERGENT B0 ;  /* 0x0000000000007941 */ /* 0x000fea0003800200 */
.L_x_2023:
[----:B-123--:R-:W1:Y:S01]  /*c800*/  LDS.128 R216, [R216+0x3000] ;  /* 0x00300000d8d87984 */ /* 0x00ee620000000c00 */
[----:B------:R-:W-:Y:S04]  /*c810*/  BSSY.RECONVERGENT B0, `(.L_x_2025) ;  /* 0x000000f000007945 */ /* 0x000fe80003800200 */
[----:B------:R-:W-:Y:S05]  /*c820*/  @P2 BRA `(.L_x_2026) ;  /* 0x0000000000342947 */ /* 0x000fea0003800000 */
[----:B------:R-:W2:Y:S01]  /*c830*/  LDCU.64 UR6, c[0x0][0x408] ;  /* 0x00008100ff0677ac */ /* 0x000ea20008000a00 */
[----:B------:R-:W-:Y:S01]  /*c840*/  IADD3 R2, P0, PT, R212, 0x60, RZ ;  /* 0x00000060d4027810 */ /* 0x000fe20007f1e0ff */
[----:B----4-:R-:W-:Y:S01]  /*c850*/  IMAD.MOV.U32 R8, RZ, RZ, R12 ;  /* 0x000000ffff087224 */ /* 0x010fe200078e000c */
[----:B------:R-:W-:Y:S01]  /*c860*/  MOV R9, R15 ;  /* 0x0000000f00097202 */ /* 0x000fe20000000f00 */
[----:B------:R-:W3:Y:S02]  /*c870*/  LDCU.64 UR4, c[0x0][0x3f0] ;  /* 0x00007e00ff0477ac */ /* 0x000ee40008000a00 */
[----:B------:R-:W-:-:S04]  /*c880*/  IMAD.X R0, RZ, RZ, UR10, P0 ;  /* 0x0000000aff007e24 */ /* 0x000fc800080e06ff */
[----:B--2---:R-:W-:Y:S02]  /*c890*/  IMAD R3, R0, UR6, RZ ;  /* 0x0000000600037c24 */ /* 0x004fe4000f8e02ff */
[----:B------:R-:W-:-:S04]  /*c8a0*/  IMAD.WIDE.U32 R8, R2, UR6, R8 ;  /* 0x0000000602087c25 */ /* 0x000fc8000f8e0008 */
[----:B------:R-:W-:Y:S01]  /*c8b0*/  IMAD R3, R2, UR7, R3 ;  /* 0x0000000702037c24 */ /* 0x000fe2000f8e0203 */
[----:B---3--:R-:W-:-:S04]  /*c8c0*/  LEA R2, P0, R8, UR4, 0x1 ;  /* 0x0000000408027c11 */ /* 0x008fc8000f8008ff */
[----:B------:R-:W-:-:S04]  /*c8d0*/  IADD3 R3, PT, PT, R9, R3, RZ ;  /* 0x0000000309037210 */ /* 0x000fc80007ffe0ff */
[----:B------:R-:W-:-:S05]  /*c8e0*/  LEA.HI.X R3, R8, UR5, R3, 0x1, P0 ;  /* 0x0000000508037c11 */ /* 0x000fca00080f0c03 */
[----:B-1----:R2:W-:Y:S02]  /*c8f0*/  STG.E.128 desc[UR18][R2.64], R216 ;  /* 0x000000d802007986 */ /* 0x0025e4000c101d12 */
.L_x_2026:
[----:B------:R-:W-:Y:S05]  /*c900*/  BSYNC.RECONVERGENT B0 ;  /* 0x0000000000007941 */ /* 0x000fea0003800200 */
.L_x_2025:
[----:B------:R-:W-:Y:S05]  /*c910*/  @P1 EXIT ;  /* 0x000000000000194d */ /* 0x000fea0003800000 */
        /* <DEDUP_REMOVED lines=12> */
[----:B------:R-:W-:Y:S01]  /*c9e0*/  STG.E.128 desc[UR18][R2.64], R4 ;  /* 0x0000000402007986 */ /* 0x000fe2000c101d12 */
[----:B------:R-:W-:Y:S05]  /*c9f0*/  EXIT ;  /* 0x000000000000794d */ /* 0x000fea0003800000 */
.L_x_2027:
        /* <DEDUP_REMOVED lines=16> */
.L_x_2710:


//--------------------- .text._ZN5flash16flash_fwd_kernelI23Flash_fwd_kernel_traitsILi64ELi128ELi64ELi4ELb0ELb0EN7cutlass10bfloat16_tE19Flash_kernel_traitsILi64ELi128ELi64ELi4ES3_EELb1ELb0ELb1ELb0ELb0ELb1ELb0ELb0EEEvNS_16Flash_fwd_paramsE --------------------------
	.section	.text._ZN5flash16flash_fwd_kernelI23Flash_fwd_kernel_traitsILi64ELi128ELi64ELi4ELb0ELb0EN7cutlass10bfloat16_tE19Flash_kernel_traitsILi64ELi128ELi64ELi4ES3_EELb1ELb0ELb1ELb0ELb0ELb1ELb0ELb0EEEvNS_16Flash_fwd_paramsE,"ax",@progbits
	.align	128
        .global         _ZN5flash16flash_fwd_kernelI23Flash_fwd_kernel_traitsILi64ELi128ELi64ELi4ELb0ELb0EN7cutlass10bfloat16_tE19Flash_kernel_traitsILi64ELi128ELi64ELi4ES3_EELb1ELb0ELb1ELb0ELb0ELb1ELb0ELb0EEEvNS_16Flash_fwd_paramsE
        .type           _ZN5flash16flash_fwd_kernelI23Flash_fwd_kernel_traitsILi64ELi128ELi64ELi4ELb0ELb0EN7cutlass10bfloat16_tE19Flash_kernel_traitsILi64ELi128ELi64ELi4ES3_EELb1ELb0ELb1ELb0ELb0ELb1ELb0ELb0EEEvNS_16Flash_fwd_paramsE,@function
        .size           _ZN5flash16flash_fwd_kernelI23Flash_fwd_kernel_traitsILi64ELi128ELi64ELi4ELb0ELb0EN7cutlass10bfloat16_tE19Flash_kernel_traitsILi64ELi128ELi64ELi4ES3_EELb1ELb0ELb1ELb0ELb0ELb1ELb0ELb0EEEvNS_16Flash_fwd_paramsE,(.L_x_2711 - _ZN5flash16flash_fwd_kernelI23Flash_fwd_kernel_traitsILi64ELi128ELi64ELi4ELb0ELb0EN7cutlass10bfloat16_tE19Flash_kernel_traitsILi64ELi128ELi64ELi4ES3_EELb1ELb0ELb1ELb0ELb0ELb1ELb0ELb0EEEvNS_16Flash_fwd_paramsE)
        .other          _ZN5flash16flash_fwd_kernelI23Flash_fwd_kernel_traitsILi64ELi128ELi64ELi4ELb0ELb0EN7cutlass10bfloat16_tE19Flash_kernel_traitsILi64ELi128ELi64ELi4ES3_EELb1ELb0ELb1ELb0ELb0ELb1ELb0ELb0EEEvNS_16Flash_fwd_paramsE,@"STO_CUDA_ENTRY STV_DEFAULT"
_ZN5flash16flash_fwd_kernelI23Flash_fwd_kernel_traitsILi64ELi128ELi64ELi4ELb0ELb0EN7cutlass10bfloat16_tE19Flash_kernel_traitsILi64ELi128ELi64ELi4ES3_EELb1ELb0ELb1ELb0ELb0ELb1ELb0ELb0EEEvNS_16Flash_fwd_paramsE:
.text._ZN5flash16flash_fwd_kernelI23Flash_fwd_kernel_traitsILi64ELi128ELi64ELi4ELb0ELb0EN7cutlass10bfloat16_tE19Flash_kernel_traitsILi64ELi128ELi64ELi4ES3_EELb1ELb0ELb1ELb0ELb0ELb1ELb0ELb0EEEvNS_16Flash_fwd_paramsE:
[----:B------:R-:W-:Y:S01]  /*0000*/  LDC R1, c[0x0][0x37c] ;  /* 0x0000df00ff017b82 */ /* 0x000fe20000000800 */
[----:B------:R-:W1:Y:S07]  /*0010*/  LDCU.U8 UR4, c[0x0][0x524] ;  /* 0x0000a480ff0477ac */ /* 0x000e6e0008000000 */
[----:B------:R-:W2:Y:S01]  /*0020*/  LDC R124, c[0x0][0x518] ;  /* 0x00014600ff7c7b82 */ /* 0x000ea20000000800 */
[----:B------:R-:W3:Y:S01]  /*0030*/  LDCU.64 UR20, c[0x0][0x510] ;  /* 0x0000a200ff1477ac */ /* 0x000ee20008000a00 */
[----:B------:R-:W4:Y:S06]  /*0040*/  LDCU.64 UR18, c[0x0][0x358] ;  /* 0x00006b00ff1277ac */ /* 0x000f2c0008000a00 */
[----:B------:R-:W2:Y:S01]  /*0050*/  LDC R123, c[0x0][0x51c] ;  /* 0x00014700ff7b7b82 */ /* 0x000ea20000000800 */
[----:B------:R-:W2:Y:S01]  /*0060*/  S2R R199, SR_CTAID.Y ;  /* 0x0000000000c77919 */ /* 0x000ea20000002600 */
[----:B------:R-:W2:Y:S01]  /*0070*/  LDCU.64 UR8, c[0x0][0x460] ;  /* 0x00008c00ff0877ac */ /* 0x000ea20008000a00 */
[----:B------:R-:W2:Y:S01]  /*0080*/  S2R R126, SR_CTAID.Z ;  /* 0x00000000007e7919 */ /* 0x000ea20000002700 */
[----:B------:R-:W2:Y:S01]  /*0090*/  LDCU.64 UR6, c[0x0][0x470] ;  /* 0x00008e00ff0677ac */ /* 0x000ea20008000a00 */
[----:B-1----:R-:W-:Y:S01]  /*00a0*/  ISETP.NE.AND P3, PT, RZ, UR4, PT ;  /* 0x00000004ff007c0c */ /* 0x002fe2000bf65270 */
[----:B------:R-:W1:Y:S02]  /*00b0*/  S2R R198, SR_TID.X ;  /* 0x0000000000c67919 */ /* 0x000e640000002100 */
[----:B------:R-:W1:Y:S01]  /*00c0*/  S2UR UR16, SR_CTAID.X ;  /* 0x00000000001079c3 */ /* 0x000e620000002500 */
[----:B------:R-:W1:Y:S01]  /*00d0*/  LDCU.64 UR4, c[0x0][0x478] ;  /* 0x00008f00ff0477ac */ /* 0x000e620008000a00 */
[----:B---3--:R-:W-:-:S02]  /*00e0*/  IMAD.U32 R6, RZ, RZ, UR20 ;  /* 0x00000014ff067e24 */ /* 0x008fc4000f8e00ff */
[----:B------:R-:W-:-:S06]  /*00f0*/  IMAD.U32 R7, RZ, RZ, UR21 ;  /* 0x00000015ff077e24 */ /* 0x000fcc000f8e00ff */
[----:B----4-:R-:W3:Y:S01]  /*0100*/  @P3 LDG.E.64 R6, desc[UR18][R6.64] ;  /* 0x0000001206063981 */ /* 0x010ee2000c1e1b00 */
[----:B--2---:R-:W-:Y:S01]  /*0110*/  @P3 IMAD.MOV.U32 R122, RZ, RZ, R124 ;  /* 0x000000ffff7a3224 */ /* 0x004fe200078e007c */
[----:B------:R-:W2:Y:S04]  /*0120*/  @P3 LDC R0, c[0x0][0x520] ;  /* 0x00014800ff003b82 */ /* 0x000ea80000000800 */
[----:B------:R-:W2:Y:S01]  /*0130*/  @P3 LDG.E.64 R8, desc[UR18][R122.64] ;  /* 0x000000127a083981 */ /* 0x000ea2000c1e1b00 */
[----:B------:R-:W-:Y:S01]  /*0140*/  UISETP.NE.U32.AND UP0, UPT, UR8, URZ, UPT ;  /* 0x000000ff0800728c */ /* 0x000fe2000bf05070 */
[----:B------:R-:W-:-:S03]  /*0150*/  ISETP.NE.U32.AND P2, PT, RZ, UR8, PT ;  /* 0x00000008ff007c0c */ /* 0x000fc6000bf45070 */
[----:B------:R-:W-:Y:S01]  /*0160*/  UISETP.NE.AND.EX UP0, UPT, UR9, URZ, UPT, UP0 ;  /* 0x000000ff0900728c */ /* 0x000fe2000bf05300 */
[----:B------:R-:W-:Y:S02]  /*0170*/  ISETP.NE.AND.EX P2, PT, RZ, UR9, PT, P2 ;  /* 0x00000009ff007c0c */ /* 0x000fe4000bf45320 */
[----:B-1----:R-:W-:-:S03]  /*0180*/  LOP3.LUT R3, R126, UR16, R199, 0xfe, !PT ;  /* 0x000000107e037c12 */ /* 0x002fc6000f8efec7 */
[----:B------:R-:W-:Y:S02]  /*0190*/  PLOP3.LUT P0, PT, PT, PT, UP0, 0x80, 0x8 ;  /* 0x000000000008781c */ /* 0x000fe40003f0f008 */
[----:B------:R-:W-:Y:S02]  /*01a0*/  LOP3.LUT P4, RZ, R3, R198, RZ, 0xfc, !PT ;  /* 0x000000c603ff7212 */ /* 0x000fe4000788fcff */
[----:B------:R-:W1:Y:S11]  /*01b0*/  LDC.64 R2, c[0x0][0x460] ;  /* 0x00011800ff027b82 */ /* 0x000e760000000a00 */
[----:B------:R-:W4:Y:S01]  /*01c0*/  @!P4 LDC.64 R4, c[0x0][0x528] ;  /* 0x00014a00ff04cb82 */ /* 0x000f220000000a00 */
[----:B-1----:R-:W-:-:S04]  /*01d0*/  IMAD.WIDE.U32 R16, R199, 0x4, R2 ;  /* 0x00000004c7107825 */ /* 0x002fc800078e0002 */
[----:B------:R-:W-:Y:S01]  /*01e0*/  IMAD.SHL.U32 R11, R199, 0x4, RZ ;  /* 0x00000004c70b7824 */ /* 0x000fe200078e00ff */
[----:B------:R-:W-:Y:S02]  /*01f0*/  SHF.R.U32.HI R2, RZ, 0x1e, R199 ;  /* 0x0000001eff027819 */ /* 0x000fe400000116c7 */
[----:B---3--:R-:W-:Y:S02]  /*0200*/  @P3 R2UR UR20, R6 ;  /* 0x00000000061432ca */ /* 0x008fe400000e0000 */
[----:B------:R-:W-:Y:S02]  /*0210*/  @P3 R2UR UR21, R7 ;  /* 0x00000000071532ca */ /* 0x000fe400000e0000 */
[----:B--2---:R-:W-:-:S05]  /*0220*/  @P3 IADD3 R124, P1, PT, R8, R0, RZ ;  /* 0x00000000087c3210 */ /* 0x004fca0007f3e0ff */
[----:B------:R-:W-:-:S04]  /*0230*/  @P3 IMAD.X R123, RZ, RZ, R9, P1 ;  /* 0x000000ffff7b3224 */ /* 0x000fc800008e0609 */
[----:B------:R-:W-:Y:S02]  /*0240*/  IMAD.U32 R6, RZ, RZ, UR20 ;  /* 0x00000014ff067e24 */ /* 0x000fe4000f8e00ff */
[----:B------:R-:W-:Y:S02]  /*0250*/  IMAD.U32 R7, RZ, RZ, UR21 ;  /* 0x00000015ff077e24 */ /* 0x000fe4000f8e00ff */
[----:B------:R-:W-:Y:S02]  /*0260*/  IMAD.MOV.U32 R9, RZ, RZ, -0x1 ;  /* 0xffffffffff097424 */ /* 0x000fe400078e00ff */
[----:B------:R-:W-:Y:S01]  /*0270*/  @!P4 IMAD.MOV.U32 R122, RZ, RZ, R124 ;  /* 0x000000ffff7ac224 */ /* 0x000fe200078e007c */
[----:B----4-:R1:W-:Y:S04]  /*0280*/  @!P4 STG.E.64 desc[UR18][R4.64], R6 ;  /* 0x000000060400c986 */ /* 0x0103e8000c101b12 */
[----:B------:R2:W-:Y:S01]  /*0290*/  @!P4 STG.E.64 desc[UR18][R4.64+0x8], R122 ;  /* 0x0000087a0400c986 */ /* 0x0005e2000c101b12 */
[----:B------:R-:W-:-:S03]  /*02a0*/  ISETP.NE.U32.AND P4, PT, RZ, UR6, PT ;  /* 0x00000006ff007c0c */ /* 0x000fc6000bf85070 */
[----:B------:R-:W3:Y:S01]  /*02b0*/  @P2 LDG.E R9, desc[UR18][R16.64] ;  /* 0x0000001210092981 */ /* 0x000ee2000c1e1900 */
[----:B------:R-:W-:-:S03]  /*02c0*/  ISETP.NE.U32.AND P2, PT, RZ, UR4, PT ;  /* 0x00000004ff007c0c */ /* 0x000fc6000bf45070 */
[----:B------:R-:W4:Y:S01]  /*02d0*/  @P0 LDG.E R0, desc[UR18][R16.64+0x4] ;  /* 0x0000041210000981 */ /* 0x000f22000c1e1900 */
[----:B------:R-:W-:Y:S02]  /*02e0*/  ISETP.NE.AND.EX P4, PT, RZ, UR7, PT, P4 ;  /* 0x00000007ff007c0c */ /* 0x000fe4000bf85340 */
[----:B------:R-:W-:-:S11]  /*02f0*/  ISETP.NE.AND.EX P2, PT, RZ, UR5, PT, P2 ;  /* 0x00000005ff007c0c */ /* 0x000fd6000bf45320 */
[C---:B------:R-:W-:Y:S02]  /*0300*/  @P4 IADD3 R14, P3, PT, R11.reuse, UR6, RZ ;  /* 0x000000060b0e4c10 */ /* 0x040fe4000ff7e0ff */
[----:B------:R-:W-:Y:S01]  /*0310*/  @P2 IADD3 R12, P1, PT, R11, UR4, RZ ;  /* 0x000000040b0c2c10 */ /* 0x000fe2000ff3e0ff */
[----:B-1----:R-:W-:Y:S01]  /*0320*/  IMAD.MOV.U32 R7, RZ, RZ, RZ ;  /* 0x000000ffff077224 */ /* 0x002fe200078e00ff */
[C---:B------:R-:W-:Y:S02]  /*0330*/  @P4 IADD3.X R15, PT, PT, R2.reuse, UR7, RZ, P3, !PT ;  /* 0x00000007020f4c10 */ /* 0x040fe40009ffe4ff */
[----:B------:R-:W-:Y:S01]  /*0340*/  @P2 IADD3.X R13, PT, PT, R2, UR5, RZ, P1, !PT ;  /* 0x00000005020d2c10 */ /* 0x000fe20008ffe4ff */
[----:B--2---:R-:W1:Y:S02]  /*0350*/  LDC.64 R4, c[0x0][0x468] ;  /* 0x00011a00ff047b82 */ /* 0x004e640000000a00 */
[----:B------:R-:W2:Y:S04]  /*0360*/  @P4 LDG.E R7, desc[UR18][R14.64] ;  /* 0x000000120e074981 */ /* 0x000ea8000c1e1900 */
[----:B------:R-:W2:Y:S01]  /*0370*/  @P2 LDG.E R6, desc[UR18][R12.64] ;  /* 0x000000120c062981 */ /* 0x000ea2000c1e1900 */
[----:B------:R-:W1:Y:S01]  /*0380*/  LDCU.U8 UR4, c[0x0][0x532] ;  /* 0x0000a640ff0477ac */ /* 0x000e620008000000 */
[----:B------:R-:W-:Y:S01]  /*0390*/  IMAD.MOV.U32 R8, RZ, RZ, -0x1 ;  /* 0xffffffffff087424 */ /* 0x000fe200078e00ff */
[----:B-1----:R-:W-:-:S02]  /*03a0*/  ISETP.EQ.U32.AND P3, PT, R4, RZ, PT ;  /* 0x000000ff0400720c */ /* 0x002fc40003f62070 */
[----:B------:R-:W-:Y:S02]  /*03b0*/  ISETP.NE.AND P4, PT, RZ, UR4, PT ;  /* 0x00000004ff007c0c */ /* 0x000fe4000bf85270 */
[----:B------:R-:W-:Y:S02]  /*03c0*/  IADD3 R10, P1, PT, R11, R4, RZ ;  /* 0x000000040b0a7210 */ /* 0x000fe40007f3e0ff */
[----:B------:R-:W-:-:S03]  /*03d0*/  ISETP.EQ.OR.EX P3, PT, R5, RZ, !P4, P3 ;  /* 0x000000ff0500720c */ /* 0x000fc60006762730 */
[----:B------:R-:W-:Y:S02]  /*03e0*/  IMAD.X R11, R2, 0x1, R5, P1 ;  /* 0x00000001020b7824 */ /* 0x000fe400008e0605 */
[----:B------:R-:W1:Y:S08]  /*03f0*/  @!P2 LDC.64 R2, c[0x0][0x488] ;  /* 0x00012200ff02ab82 */ /* 0x000e700000000a00 */
[----:B------:R1:W5:Y:S01]  /*0400*/  @!P3 LDG.E R8, desc[UR18][R10.64] ;  /* 0x000000120a08b981 */ /* 0x000362000c1e1900 */
[----:B------:R-:W-:Y:S01]  /*0410*/  ISETP.NE.U32.AND P3, PT, R4, RZ, PT ;  /* 0x000000ff0400720c */ /* 0x000fe20003f65070 */
[----:B------:R-:W4:Y:S03]  /*0420*/  @!UP0 LDCU UR22, c[0x0][0x434] ;  /* 0x00008680ff1687ac */ /* 0x000f260008000800 */
[----:B------:R-:W-:Y:S01]  /*0430*/  ISETP.NE.AND.EX P3, PT, R5, RZ, PT, P3 ;  /* 0x000000ff0500720c */ /* 0x000fe20003f65330 */
[----:B------:R-:W-:Y:S01]  /*0440*/  USHF.L.U32 UR17, UR16, 0x7, URZ ;  /* 0x0000000710117899 */ /* 0x000fe200080006ff */
[----:B-1----:R-:W-:-:S04]  /*0450*/  @!P2 ISETP.NE.U32.AND P1, PT, R2, RZ, PT ;  /* 0x000000ff0200a20c */ /* 0x002fc80003f25070 */
[----:B------:R-:W-:-:S07]  /*0460*/  @!P2 ISETP.NE.AND.EX P1, PT, R3, RZ, PT, P1 ;  /* 0x000000ff0300a20c */ /* 0x000fce0003f25310 */
[----:B------:R-:W1:Y:S01]  /*0470*/  @!P3 LDC R3, c[0x0][0x438] ;  /* 0x00010e00ff03bb82 */ /* 0x000e620000000800 */
[----:B---3--:R-:W-:Y:S02]  /*0480*/  R2UR UR15, R9 ;  /* 0x00000000090f72ca */ /* 0x008fe400000e0000 */
[----:B----4-:R-:W-:-:S05]  /*0490*/  @P0 R2UR UR4, R0 ;  /* 0x00000000000402ca */ /* 0x010fca00000e0000 */
[----:B------:R-:W3:Y:S08]  /*04a0*/  @!P2 LDC R0, c[0x0][0x43c] ;  /* 0x00010f00ff00ab82 */ /* 0x000ef00000000800 */
[----:B------:R-:W-:-:S04]  /*04b0*/  @UP0 UIADD3 UR22, UPT, UPT, UR4, -UR15, URZ ;  /* 0x8000000f04160290 */ /* 0x000fc8000fffe0ff */
[----:B------:R-:W-:-:S06]  /*04c0*/  UISETP.GT.AND UP0, UPT, UR22, UR17, UPT ;  /* 0x000000111600728c */ /* 0x000fcc000bf04270 */
[----:B------:R-:W-:Y:S02]  /*04d0*/  PLOP3.LUT P0, PT, PT, PT, UP0, 0x80, 0x8 ;  /* 0x000000000008781c */ /* 0x000fe40003f0f008 */
[----:B---3--:R-:W-:Y:S01]  /*04e0*/  @!P2 SEL R0, R0, RZ, P1 ;  /* 0x000000ff0000a207 */ /* 0x008fe20000800000 */
[----:B--2---:R-:W-:Y:S01]  /*04f0*/  @P2 IMAD.IADD R119, R6, 0x1, -R7 ;  /* 0x0000000106772824 */ /* 0x004fe200078e0a07 */
[----:B-1----:R-:W-:Y:S09]  /*0500*/  @!P3 BRA `(.L_x_2028) ;  /* 0x00000000000cb947 */ /* 0x002ff20003800000 */
[----:B------:R-:W2:Y:S02]  /*0510*/  @P4 LDG.E R3, desc[UR18][R10.64+0x4] ;  /* 0x000004120a034981 */ /* 0x000ea4000c1e1900 */
[----:B--2--5:R-:W-:-:S06]  /*0520*/  @P4 IADD3 R3, PT, PT, R3, -R8, RZ ;  /* 0x8000000803034210 */ /* 0x024fcc0007ffe0ff */
[----:B------:R1:W5:Y:S02]  /*0530*/  @!P4 LDG.E R3, desc[UR18][R10.64] ;  /* 0x000000120a03c981 */ /* 0x000364000c1e1900 */
.L_x_2028:
[----:B-----5:R-:W-:Y:S01]  /*0540*/  @!P2 IADD3 R119, PT, PT, R0, R3, -R7 ;  /* 0x000000030077a210 */ /* 0x020fe20007ffe807 */
[----:B------:R-:W-:Y:S06]  /*0550*/  @!P0 EXIT ;  /* 0x000000000000894d */ /* 0x000fec0003800000 */
[----:B------:R-:W2:Y:S01]  /*0560*/  LDC R120, c[0x0][0x504] ;  /* 0x00014100ff787b82 */ /* 0x000ea20000000800 */
[----:B------:R-:W-:-:S05]  /*0570*/  VIADD R0, R119, 0x3f ;  /* 0x0000003f77007836 */ /* 0x000fca0000000000 */
[----:B------:R-:W-:Y:S02]  /*0580*/  R2UR UR5, R0 ;  /* 0x00000000000572ca */ /* 0x000fe400000e0000 */
[----:B------:R-:W3:Y:S11]  /*0590*/  LDC R122, c[0x0][0x508] ;  /* 0x00014200ff7a7b82 */ /* 0x000ef60000000800 */
[----:B------:R-:W-:Y:S01]  /*05a0*/  UIADD3 UR4, UPT, UPT, UR5, UR17, -UR22 ;  /* 0x0000001105047290 */ /* 0x000fe2000fffe816 */
[----:B------:R-:W-:-:S02]  /*05b0*/  IMAD.U32 R2, RZ, RZ, UR5 ;  /* 0x00000005ff027e24 */ /* 0x000fc4000f8e00ff */
[----:B--2---:R-:W-:-:S03]  /*05c0*/  VIADD R120, R120, UR22 ;  /* 0x0000001678787c36 */ /* 0x004fc60008000000 */
[----:B------:R-:W-:Y:S01]  /*05d0*/  SHF.R.S32.HI R2, RZ, 0x1f, R2 ;  /* 0x0000001fff027819 */ /* 0x000fe20000011402 */
[----:B------:R-:W-:Y:S01]  /*05e0*/  IMAD.U32 R3, RZ, RZ, UR4 ;  /* 0x00000004ff037e24 */ /* 0x000fe2000f8e00ff */
[----:B------:R-:W-:Y:S02]  /*05f0*/  IADD3 R5, PT, PT, -R120, UR17, R119 ;  /* 0x0000001178057c10 */ /* 0x000fe4000fffe177 */
[----:B------:R-:W-:Y:S02]  /*0600*/  LEA.HI R2, R2, UR5, RZ, 0x6 ;  /* 0x0000000502027c11 */ /* 0x000fe4000f8f30ff */
[----:B---3--:R-:W-:Y:S02]  /*0610*/  IADD3 R3, PT, PT, R3, 0x80, R122 ;  /* 0x0000008003037810 */ /* 0x008fe40007ffe07a */
[----:B------:R-:W-:Y:S02]  /*0620*/  SHF.R.S32.HI R4, RZ, 0x1f, R5 ;  /* 0x0000001fff047819 */ /* 0x000fe40000011405 */
[----:B------:R-:W-:-:S02]  /*0630*/  SHF.R.S32.HI R0, RZ, 0x1f, R3 ;  /* 0x0000001fff007819 */ /* 0x000fc40000011403 */
[----:B------:R-:W-:Y:S02]  /*0640*/  LEA.HI R4, R4, R5, RZ, 0x6 ;  /* 0x0000000504047211 */ /* 0x000fe400078f30ff */
[----:B------:R-:W-:Y:S02]  /*0650*/  LEA.HI R0, R0, R3, RZ, 0x6 ;  /* 0x0000000300007211 */ /* 0x000fe400078f30ff */
[----:B------:R-:W-:Y:S02]  /*0660*/  SHF.R.S32.HI R2, RZ, 0x6, R2 ;  /* 0x00000006ff027819 */ /* 0x000fe40000011402 */
[----:B------:R-:W-:Y:S02]  /*0670*/  SHF.R.S32.HI R4, RZ, 0x6, R4 ;  /* 0x00000006ff047819 */ /* 0x000fe40000011404 */
[----:B------:R-:W-:Y:S02]  /*0680*/  SHF.R.S32.HI R3, RZ, 0x6, R0 ;  /* 0x00000006ff037819 */ /* 0x000fe40000011400 */
[----:B------:R-:W-:-:S02]  /*0690*/  VIMNMX R197, PT, PT, RZ, R4, !PT ;  /* 0x00000004ffc57248 */ /* 0x000fc40007fe0100 */
[----:B------:R-:W-:-:S04]  /*06a0*/  VIMNMX R218, PT, PT, R2, R3, PT ;  /* 0x0000000302da7248 */ /* 0x000fc80003fe0100 */
[----:B------:R-:W-:-:S13]  /*06b0*/  ISETP.GT.AND P0, PT, R218, R197, PT ;  /* 0x000000c5da00720c */ /* 0x000fda0003f04270 */
[----:B------:R-:W-:Y:S05]  /*06c0*/  @P0 BRA `(.L_x_2029) ;  /* 0x0000001000a00947 */ /* 0x000fea0003800000 */
[----:B------:R-:W2:Y:S01]  /*06d0*/  LDC.U8 R2, c[0x0][0x549] ;  /* 0x00015240ff027b82 */ /* 0x000ea20000000000 */
[----:B------:R-:W-:-:S04]  /*06e0*/  MOV R0, UR15 ;  /* 0x0000000f00007c02 */ /* 0x000fc80008000f00 */
[----:B------:R-:W-:-:S03]  /*06f0*/  ISETP.NE.AND P2, PT, R0, -0x1, PT ;  /* 0xffffffff0000780c */ /* 0x000fc60003f45270 */
[----:B------:R-:W3:Y:S08]  /*0700*/  LDC.U8 R9, c[0x0][0x548] ;  /* 0x00015200ff097b82 */ /* 0x000ef00000000000 */
[----:B------:R-:W4:Y:S01]  /*0710*/  LDC R8, c[0x0][0x434] ;  /* 0x00010d00ff087b82 */ /* 0x000f220000000800 */
[----:B--2---:R-:W-:-:S07]  /*0720*/  ISETP.NE.AND P1, PT, R2, RZ, PT ;  /* 0x000000ff0200720c */ /* 0x004fce0003f25270 */
[----:B------:R-:W1:Y:S01]  /*0730*/  @!P2 LDC.64 R6, c[0x0][0x400] ;  /* 0x00010000ff06ab82 */ /* 0x000e620000000a00 */
[----:B---3--:R-:W-:-:S07]  /*0740*/  ISETP.NE.AND P0, PT, R9, RZ, !P1 ;  /* 0x000000ff0900720c */ /* 0x008fce0004f05270 */
[----:B------:R-:W2:Y:S08]  /*0750*/  @P2 LDC.64 R4, c[0x0][0x408] ;  /* 0x00010200ff042b82 */ /* 0x000eb00000000a00 */
[----:B------:R-:W3:Y:S08]  /*0760*/  @P1 LDC.64 R2, c[0x0][0x430] ;  /* 0x00010c00ff021b82 */ /* 0x000ef00000000a00 */
[----:B------:R-:W4:Y:S01]  /*0770*/  @P1 LDC R0, c[0x0][0x430] ;  /* 0x00010c00ff001b82 */ /* 0x000f220000000800 */
[----:B-1----:R-:W-:-:S04]  /*0780*/  @!P2 IMAD.WIDE.U32 R10, R199, R6, RZ ;  /* 0x00000006c70aa225 */ /* 0x002fc800078e00ff */
[----:B------:R-:W-:Y:S02]  /*0790*/  @!P2 IMAD R7, R199, R7, R11 ;  /* 0x00000007c707a224 */ /* 0x000fe400078e020b */
[----:B--2---:R-:W-:-:S04]  /*07a0*/  @P2 IMAD.WIDE.U32 R12, R4, UR15, RZ ;  /* 0x0000000f040c2c25 */ /* 0x004fc8000f8e00ff */
[----:B------:R-:W-:Y:S02]  /*07b0*/  @P2 IMAD R7, R5, UR15, R13 ;  /* 0x0000000f05072c24 */ /* 0x000fe4000f8e020d */
[----:B---3--:R-:W-:Y:S01]  /*07c0*/  @P1 IMAD R3, R2, R3, RZ ;  /* 0x0000000302031224 */ /* 0x008fe200078e02ff */
[----:B------:R-:W-:Y:S01]  /*07d0*/  @P1 MOV R2, 0x1 ;  /* 0x0000000100021802 */ /* 0x000fe20000000f00 */
[----:B------:R-:W-:Y:S06]  /*07e0*/  @P1 BRA `(.L_x_2030) ;  /* 0x0000000000281947 */ /* 0x000fec0003800000 */
[----:B------:R-:W-:Y:S01]  /*07f0*/  ISETP.NE.AND P1, PT, R9, RZ, PT ;  /* 0x000000ff0900720c */ /* 0x000fe20003f25270 */
[----:B------:R-:W1:-:S12]  /*0800*/  LDC R5, c[0x0][0x3e0] ;  /* 0x0000f800ff057b82 */ /* 0x000e580000000800 */
[----:B------:R-:W2:Y:S01]  /*0810*/  @P1 LDC R3, c[0x0][0x454] ;  /* 0x00011500ff031b82 */ /* 0x000ea20000000800 */
[----:B----4-:R-:W-:Y:S02]  /*0820*/  @P1 MOV R0, 0x1 ;  /* 0x0000000100001802 */ /* 0x010fe40000000f00 */
[----:B------:R-:W-:-:S05]  /*0830*/  @!P1 MOV R0, 0x1 ;  /* 0x0000000100009802 */ /* 0x000fca0000000f00 */
[----:B------:R-:W1:Y:S08]  /*0840*/  @P1 LDC R2, c[0x0][0x454] ;  /* 0x00011500ff021b82 */ /* 0x000e700000000800 */
[----:B------:R-:W3:Y:S08]  /*0850*/  @!P1 LDC R4, c[0x0][0x434] ;  /* 0x00010d00ff049b82 */ /* 0x000ef00000000800 */
[----:B------:R-:W4:Y:S01]  /*0860*/  @!P1 LDC R3, c[0x0][0x434] ;  /* 0x00010d00ff039b82 */ /* 0x000f220000000800 */
[----:B-1----:R-:W-:-:S02]  /*0870*/  @P1 IMAD R2, R2, R5, RZ ;  /* 0x0000000502021224 */ /* 0x002fc400078e02ff */
[----:B--23--:R-:W-:-:S07]  /*0880*/  @!P1 IMAD R2, R4, R5, RZ ;  /* 0x0000000504029224 */ /* 0x00cfce00078e02ff */
.L_x_2030:
[----:B------:R-:W-:Y:S01]  /*0890*/  IMAD.U32 R4, RZ, RZ, UR15 ;  /* 0x0000000fff047e24 */ /* 0x000fe2000f8e00ff */
[----:B------:R-:W1:Y:S01]  /*08a0*/  LDCU.64 UR4, c[0x0][0x410] ;  /* 0x00008200ff0477ac */ /* 0x000e620008000a00 */
[C---:B----4-:R-:W-:Y:S01]  /*08b0*/  IMAD R8, R199.reuse, R8, RZ ;  /* 0x00000008c7087224 */ /* 0x050fe200078e02ff */
[----:B------:R-:W-:Y:S01]  /*08c0*/  SHF.R.U32.HI R17, RZ, 0x3, R198 ;  /* 0x00000003ff117819 */ /* 0x000fe200000116c6 */
[----:B------:R-:W-:Y:S01]  /*08d0*/  IMAD.SHL.U32 R19, R198, 0x8, RZ ;  /* 0x00000008c6137824 */ /* 0x000fe200078e00ff */
[----:B------:R-:W-:Y:S01]  /*08e0*/  ISETP.NE.AND P1, PT, R4, -0x1, PT ;  /* 0xffffffff0400780c */ /* 0x000fe20003f25270 */
[----:B------:R-:W-:Y:S01]  /*08f0*/  IMAD R4, R126, R3, RZ ;  /* 0x000000037e047224 */ /* 0x000fe200078e02ff */
[----:B------:R-:W-:Y:S01]  /*0900*/  UIMAD.WIDE.U32 UR8, UR16, 0x80, URZ ;  /* 0x00000080100878a5 */ /* 0x000fe2000f8e00ff */
[----:B------:R-:W-:Y:S01]  /*0910*/  IMAD R5, R0, UR17, RZ ;  /* 0x0000001100057c24 */ /* 0x000fe2000f8e02ff */
[----:B------:R-:W-:Y:S01]  /*0920*/  SEL R8, R8, UR15, !P1 ;  /* 0x0000000f08087c07 */ /* 0x000fe2000c800000 */
[----:B------:R-:W-:Y:S01]  /*0930*/  @!P0 IMAD R4, R199, R2, R4 ;  /* 0x00000002c7048224 */ /* 0x000fe200078e0204 */
[----:B------:R-:W-:Y:S01]  /*0940*/  LOP3.LUT R19, R19, 0x38, RZ, 0xc0, !PT ;  /* 0x0000003813137812 */ /* 0x000fe200078ec0ff */
[----:B------:R-:W-:Y:S01]  /*0950*/  @P2 IMAD.MOV.U32 R10, RZ, RZ, R12 ;  /* 0x000000ffff0a2224 */ /* 0x000fe200078e000c */
[----:B------:R-:W-:Y:S01]  /*0960*/  SEL R3, R8, RZ, P0 ;  /* 0x000000ff08037207 */ /* 0x000fe20000000000 */
[----:B------:R-:W-:Y:S01]  /*0970*/  UIADD3 UR17, UPT, UPT, -UR17, UR22, URZ ;  /* 0x0000001611117290 */ /* 0x000fe2000fffe1ff */
[----:B------:R-:W-:Y:S01]  /*0980*/  SHF.R.S32.HI R8, RZ, 0x1f, R8 ;  /* 0x0000001fff087819 */ /* 0x000fe20000011408 */
[----:B------:R-:W-:Y:S01]  /*0990*/  VIADD R15, R17, 0x10 ;  /* 0x00000010110f7836 */ /* 0x000fe20000000000 */
[--C-:B------:R-:W-:Y:S01]  /*09a0*/  IADD3 R3, P2, P1, R5, R3, R4.reuse ;  /* 0x0000000305037210 */ /* 0x100fe2000795e004 */
[C---:B------:R-:W-:Y:S01]  /*09b0*/  VIADD R13, R17.reuse, 0x20 ;  /* 0x00000020110d7836 */ /* 0x040fe20000000000 */
[----:B------:R-:W-:Y:S01]  /*09c0*/  SHF.R.S32.HI R2, RZ, 0x1f, R5 ;  /* 0x0000001fff027819 */ /* 0x000fe20000011405 */
[C---:B------:R-:W-:Y:S01]  /*09d0*/  VIADD R11, R17.reuse, 0x30 ;  /* 0x00000030110b7836 */ /* 0x040fe20000000000 */
[----:B------:R-:W-:Y:S01]  /*09e0*/  SEL R5, R8, RZ, P0 ;  /* 0x000000ff08057207 */ /* 0x000fe20000000000 */
[----:B------:R-:W-:Y:S01]  /*09f0*/  VIADD R9, R17, 0x40 ;  /* 0x0000004011097836 */ /* 0x000fe20000000000 */
[----:B------:R-:W-:Y:S01]  /*0a00*/  IADD3 R18, P0, PT, R19, R10, RZ ;  /* 0x0000000a13127210 */ /* 0x000fe20007f1e0ff */
[----:B------:R-:W-:Y:S01]  /*0a10*/  BSSY.RECONVERGENT B0, `(.L_x_2031) ;  /* 0x000001e000007945 */ /* 0x000fe20003800200 */
[----:B------:R-:W-:Y:S01]  /*0a20*/  SHF.R.S32.HI R4, RZ, 0x1f, R4 ;  /* 0x0000001fff047819 */ /* 0x000fe20000011404 */
[----:B------:R-:W-:Y:S01]  /*0a30*/  VIADD R23, R17, 0x70 ;  /* 0x0000007011177836 */ /* 0x000fe20000000000 */
[----:B------:R-:W-:Y:S01]  /*0a40*/  ISETP.GE.AND P6, PT, R13, UR17, PT ;  /* 0x000000110d007c0c */ /* 0x000fe2000bfc6270 */
[----:B------:R-:W-:Y:S01]  /*0a50*/  IMAD.X R19, RZ, RZ, R7, P0 ;  /* 0x000000ffff137224 */ /* 0x000fe200000e0607 */
[C---:B------:R-:W-:Y:S01]  /*0a60*/  ISETP.GE.AND P0, PT, R17.reuse, UR17, PT ;  /* 0x0000001111007c0c */ /* 0x040fe2000bf06270 */
[----:B------:R-:W-:Y:S01]  /*0a70*/  VIADD R7, R17, 0x50 ;  /* 0x0000005011077836 */ /* 0x000fe20000000000 */
[----:B------:R-:W-:Y:S01]  /*0a80*/  IADD3.X R2, PT, PT, R2, R5, R4, P2, P1 ;  /* 0x0000000502027210 */ /* 0x000fe200017e2404 */
[----:B-1----:R-:W-:Y:S01]  /*0a90*/  IMAD.WIDE.U32 R18, R126, UR4, R18 ;  /* 0x000000047e127c25 */ /* 0x002fe2000f8e0012 */
[----:B------:R-:W-:-:S02]  /*0aa0*/  ISETP.GE.AND P1, PT, R15, UR17, PT ;  /* 0x000000110f007c0c */ /* 0x000fc4000bf26270 */
[----:B------:R-:W-:Y:S01]  /*0ab0*/  ISETP.GE.AND P5, PT, R11, UR17, PT ;  /* 0x000000110b007c0c */ /* 0x000fe2000bfa6270 */
[----:B------:R-:W-:Y:S01]  /*0ac0*/  VIADD R5, R17, 0x60 ;  /* 0x0000006011057836 */ /* 0x000fe20000000000 */
[----:B------:R-:W-:Y:S01]  /*0ad0*/  ISETP.GE.AND P4, PT, R9, UR17, PT ;  /* 0x0000001109007c0c */ /* 0x000fe2000bf86270 */
[----:B------:R-:W-:Y:S01]  /*0ae0*/  IMAD R127, R126, UR5, R19 ;  /* 0x000000057e7f7c24 */ /* 0x000fe2000f8e0213 */
[----:B------:R-:W-:Y:S02]  /*0af0*/  P2R R4, PR, RZ, 0x2 ;  /* 0x00000002ff047803 */ /* 0x000fe40000000000 */
[----:B------:R-:W-:Y:S02]  /*0b00*/  ISETP.GE.AND P3, PT, R7, UR17, PT ;  /* 0x0000001107007c0c */ /* 0x000fe4000bf66270 */
[----:B------:R-:W-:Y:S02]  /*0b10*/  ISETP.GE.AND P2, PT, R5, UR17, PT ;  /* 0x0000001105007c0c */ /* 0x000fe4000bf46270 */
[----:B------:R-:W-:Y:S01]  /*0b20*/  LOP3.LUT R8, R17, UR8, RZ, 0xfc, !PT ;  /* 0x0000000811087c12 */ /* 0x000fe2000f8efcff */
[----:B------:R-:W-:Y:S10]  /*0b30*/  @P0 BRA `(.L_x_2032) ;  /* 0x00000000002c0947 */ /* 0x000ff40003800000 */
[----:B------:R-:W1:Y:S01]  /*0b40*/  LDCU.64 UR4, c[0x0][0x408] ;  /* 0x00008100ff0477ac */ /* 0x000e620008000a00 */
[----:B------:R-:W-:Y:S01]  /*0b50*/  MOV R126, R18 ;  /* 0x00000012007e7202 */ /* 0x000fe20000000f00 */
[----:B------:R-:W2:Y:S01]  /*0b60*/  LDCU.64 UR6, c[0x0][0x3f0] ;  /* 0x00007e00ff0677ac */ /* 0x000ea20008000a00 */
[----:B-1----:R-:W-:-:S03]  /*0b70*/  MOV R21, UR4 ;  /* 0x0000000400157c02 */ /* 0x002fc60008000f00 */
[----:B------:R-:W-:-:S04]  /*0b80*/  IMAD.WIDE.U32 R24, R8, UR4, R126 ;  /* 0x0000000408187c25 */ /* 0x000fc8000f8e007e */
[----:B------:R-:W-:Y:S01]  /*0b90*/  IMAD R21, R21, UR9, RZ ;  /* 0x0000000915157c24 */ /* 0x000fe2000f8e02ff */
[----:B--2---:R-:W-:-:S03]  /*0ba0*/  LEA R20, P0, R24, UR6, 0x1 ;  /* 0x0000000618147c11 */ /* 0x004fc6000f8008ff */
[----:B------:R-:W-:-:S05]  /*0bb0*/  IMAD R6, R8, UR5, R21 ;  /* 0x0000000508067c24 */ /* 0x000fca000f8e0215 */
[----:B------:R-:W-:-:S04]  /*0bc0*/  IADD3 R6, PT, PT, R25, R6, RZ ;  /* 0x0000000619067210 */ /* 0x000fc80007ffe0ff */
[----:B------:R-:W-:-:S05]  /*0bd0*/  LEA.HI.X R21, R24, UR7, R6, 0x1, P0 ;  /* 0x0000000718157c11 */ /* 0x000fca00080f0c06 */
[----:B------:R1:W-:Y:S02]  /*0be0*/  STG.E.128 desc[UR18][R20.64], RZ ;  /* 0x000000ff14007986 */ /* 0x0003e4000c101d12 */
.L_x_2032:
[----:B------:R-:W-:Y:S05]  /*0bf0*/  BSYNC.RECONVERGENT B0 ;  /* 0x0000000000007941 */ /* 0x000fea0003800200 */
.L_x_2031:
        /* <DEDUP_REMOVED lines=15> */
.L_x_2034:
[----:B------:R-:W-:Y:S05]  /*0cf0*/  BSYNC.RECONVERGENT B0 ;  /* 0x0000000000007941 */ /* 0x000fea0003800200 */
.L_x_2033:
        /* <DEDUP_REMOVED lines=15> */
.L_x_2036:
[----:B------:R-:W-:Y:S05]  /*0df0*/  BSYNC.RECONVERGENT B0 ;  /* 0x0000000000007941 */ /* 0x000fea0003800200 */
.L_x_2035:
        /* <DEDUP_REMOVED lines=15> */
.L_x_2038:
[----:B------:R-:W-:Y:S05]  /*0ef0*/  BSYNC.RECONVERGENT B0 ;  /* 0x0000000000007941 */ /* 0x000fea0003800200 */
.L_x_2037:
        /* <DEDUP_REMOVED lines=15> */
.L_x_2040:
[----:B------:R-:W-:Y:S05]  /*0ff0*/  BSYNC.RECONVERGENT B0 ;  /* 0x0000000000007941 */ /* 0x000fea0003800200 */
.L_x_2039:
        /* <DEDUP_REMOVED lines=15> */
.L_x_2042:
[----:B------:R-:W-:Y:S05]  /*10f0*/  BSYNC.RECONVERGENT B0 ;  /* 0x0000000000007941 */ /* 0x000fea0003800200 */
.L_x_2041:
        /* <DEDUP_REMOVED lines=15> */
.L_x_2044:
[----:B------:R-:W-:Y:S05]  /*11f0*/  BSYNC.RECONVERGENT B0 ;  /* 0x0000000000007941 */ /* 0x000fea0003800200 */
.L_x_2043:
[----:B------:R-:W-:Y:S01]  /*1200*/  ISETP.GE.AND P1, PT, R23, UR17, PT ;  /* 0x0000001117007c0c */ /* 0x000fe2000bf26270 */
[----:B------:R-:W-:-:S12]  /*1210*/  BSSY.RECONVERGENT B0, `(.L_x_2045) ;  /* 0x000000e000007945 */ /* 0x000fd80003800200 */
[----:B------:R-:W-:Y:S05]  /*1220*/  @P1 BRA `(.L_x_2046) ;  /* 0x0000000000301947 */ /* 0x000fea0003800000 */
[----:B------:R-:W5:Y:S01]  /*1230*/  LDCU.64 UR6, c[0x0][0x408] ;  /* 0x00008100ff0677ac */ /* 0x000f620008000a00 */
[----:B------:R-:W-:Y:S02]  /*1240*/  IADD3 R19, P0, PT, R8, 0x70, RZ ;  /* 0x0000007008137810 */ /* 0x000fe40007f1e0ff */
        /* <DEDUP_REMOVED lines=10> */
.L_x_2046:
[----:B------:R-:W-:Y:S05]  /*12f0*/  BSYNC.RECONVERGENT B0 ;  /* 0x0000000000007941 */ /* 0x000fea0003800200 */
.L_x_2045:
        /* <DEDUP_REMOVED lines=15> */
[----:B------:R-:W5:Y:S01]  /*13f0*/  LDCU.64 UR4, c[0x0][0x420] ;  /* 0x00008400ff0477ac */ /* 0x000f620008000a00 */
[----:B------:R-:W-:Y:S02]  /*1400*/  IMAD R6, R17, R0, RZ ;  /* 0x0000000011067224 */ /* 0x000fe400078e02ff */
[----:B-1----:R-:W-:-:S03]  /*1410*/  IMAD.MOV.U32 R19, RZ, RZ, 0x7f800000 ;  /* 0x7f800000ff137424 */ /* 0x002fc600078e00ff */
[----:B------:R-:W-:-:S04]  /*1420*/  IADD3 R17, P0, PT, R6, R3, RZ ;  /* 0x0000000306117210 */ /* 0x000fc80007f1e0ff */
[----:B------:R-:W-:Y:S02]  /*1430*/  LEA.HI.X.SX32 R6, R6, R2, 0x1, P0 ;  /* 0x0000000206067211 */ /* 0x000fe400000f0eff */
[----:B-----5:R-:W-:-:S04]  /*1440*/  LEA R16, P0, R17, UR4, 0x2 ;  /* 0x0000000411107c11 */ /* 0x020fc8000f8010ff */
[----:B------:R-:W-:-:S05]  /*1450*/  LEA.HI.X R17, R17, UR5, R6, 0x2, P0 ;  /* 0x0000000511117c11 */ /* 0x000fca00080f1406 */
[----:B------:R1:W-:Y:S04]  /*1460*/  STG.E desc[UR18][R16.64], R19 ;  /* 0x0000001310007986 */ /* 0x0003e8000c101912 */
.L_x_2048:
[----:B------:R-:W-:Y:S05]  /*1470*/  BSYNC.RECONVERGENT B0 ;  /* 0x0000000000007941 */ /* 0x000fea0003800200 */
.L_x_2047:
[----:B------:R-:W-:Y:S01]  /*1480*/  ISETP.NE.AND P0, PT, R4, RZ, PT ;  /* 0x000000ff0400720c */ /* 0x000fe20003f05270 */
[----:B------:R-:W-:-:S12]  /*1490*/  BSSY.RECONVERGENT B0, `(.L_x_2049) ;  /* 0x000000a000007945 */ /* 0x000fd80003800200 */
[----:B------:R-:W-:Y:S05]  /*14a0*/  @P0 BRA `(.L_x_2050) ;  /* 0x0000000000200947 */ /* 0x000fea0003800000 */
        /* <DEDUP_REMOVED lines=8> */
.L_x_2050:
[----:B------:R-:W-:Y:S05]  /*1530*/  BSYNC.RECONVERGENT B0 ;  /* 0x0000000000007941 */ /* 0x000fea0003800200 */
.L_x_2049:
[----:B------:R-:W-:Y:S04]  /*1540*/  BSSY.RECONVERGENT B0, `(.L_x_2051) ;  /* 0x000000a000007945 */ /* 0x000fe80003800200 */
        /* <DEDUP_REMOVED lines=9> */
.L_x_2052:
[----:B------:R-:W-:Y:S05]  /*15e0*/  BSYNC.RECONVERGENT B0 ;  /* 0x0000000000007941 */ /* 0x000fea0003800200 */
.L_x_2051:
        /* <DEDUP_REMOVED lines=10> */
.L_x_2054:
[----:B------:R-:W-:Y:S05]  /*1690*/  BSYNC.RECONVERGENT B0 ;  /* 0x0000000000007941 */ /* 0x000fea0003800200 */
.L_x_2053:
        /* <DEDUP_REMOVED lines=10> */
.L_x_2056:
[----:B------:R-:W-:Y:S05]  /*1740*/  BSYNC.RECONVERGENT B0 ;  /* 0x0000000000007941 */ /* 0x000fea0003800200 */
.L_x_2055:
        /* <DEDUP_REMOVED lines=10> */
.L_x_2058:
[----:B------:R-:W-:Y:S05]  /*17f0*/  BSYNC.RECONVERGENT B0 ;  /* 0x0000000000007941 */ /* 0x000fea0003800200 */
.L_x_2057:
[----:B------:R-:W-:Y:S04]  /*1800*/  BSSY.RECONVERGENT B0, `(.L_x_2059) ;  /* 0x000000a000007945 */ /* 0x000fe80003800200 */
        /* <DEDUP_REMOVED lines=9> */
.L_x_2060:
[----:B------:R-:W-:Y:S05]  /*18a0*/  BSYNC.RECONVERGENT B0 ;  /* 0x0000000000007941 */ /* 0x000fea0003800200 */
.L_x_2059:
[----:B------:R-:W-:Y:S05]  /*18b0*/  @P1 EXIT ;  /* 0x000000000000194d */ /* 0x000fea0003800000 */
[----:B------:R-:W5:Y:S01]  /*18c0*/  LDCU.64 UR4, c[0x0][0x420] ;  /* 0x00008400ff0477ac */ /* 0x000f620008000a00 */
[----:B------:R-:W-:Y:S02]  /*18d0*/  IMAD R0, R23, R0, RZ ;  /* 0x0000000017007224 */ /* 0x000fe400078e02ff */
[----:B-1----:R-:W-:-:S03]  /*18e0*/  IMAD.MOV.U32 R5, RZ, RZ, 0x7f800000 ;  /* 0x7f800000ff057424 */ /* 0x002fc600078e00ff */
[----:B------:R-:W-:-:S04]  /*18f0*/  IADD3 R3, P0, PT, R0, R3, RZ ;  /* 0x0000000300037210 */ /* 0x000fc80007f1e0ff */
[----:B------:R-:W-:Y:S02]  /*1900*/  LEA.HI.X.SX32 R0, R0, R2, 0x1, P0 ;  /* 0x0000000200007211 */ /* 0x000fe400000f0eff */
[----:B-----5:R-:W-:-:S04]  /*1910*/  LEA R2, P0, R3, UR4, 0x2 ;  /* 0x0000000403027c11 */ /* 0x020fc8000f8010ff */
[----:B------:R-:W-:-:S05]  /*1920*/  LEA.HI.X R3, R3, UR5, R0, 0x2, P0 ;  /* 0x0000000503037c11 */ /* 0x000fca00080f1400 */
[----:B------:R-:W-:Y:S01]  /*1930*/  STG.E desc[UR18][R2.64], R5 ;  /* 0x0000000502007986 */ /* 0x000fe2000c101912 */
[----:B------:R-:W-:Y:S05]  /*1940*/  EXIT ;  /* 0x000000000000794d */ /* 0x000fea0003800000 */
.L_x_2029:
[----:B------:R-:W-:Y:S02]  /*1950*/  MOV R0, UR15 ;  /* 0x0000000f00007c02 */ /* 0x000fe40008000f00 */
[----:B------:R-:W-:Y:S02]  /*1960*/  ISETP.NE.AND P2, PT, R8, -0x1, PT ;  /* 0xffffffff0800780c */ /* 0x000fe40003f45270 */
[----:B------:R-:W-:-:S13]  /*1970*/  ISETP.NE.AND P0, PT, R0, -0x1, PT ;  /* 0xffffffff0000780c */ /* 0x000fda0003f05270 */
[----:B------:R-:W2:Y:S08]  /*1980*/  @!P0 LDC.64 R4, c[0x0][0x398] ;  /* 0x0000e600ff048b82 */ /* 0x000eb00000000a00 */
[----:B------:R-:W1:Y:S01]  /*1990*/  @P0 LDC.64 R2, c[0x0][0x3b0] ;  /* 0x0000ec00ff020b82 */ /* 0x000e620000000a00 */
[----:B--2---:R-:W-:-:S04]  /*19a0*/  @!P0 IMAD.WIDE.U32 R16, R199, R4, RZ ;  /* 0x00000004c7108225 */ /* 0x004fc800078e00ff */
[----:B------:R-:W-:Y:S02]  /*19b0*/  @!P0 IMAD R0, R199, R5, R17 ;  /* 0x00000005c7008224 */ /* 0x000fe400078e0211 */
[----:B-1----:R-:W-:-:S04]  /*19c0*/  @P0 IMAD.WIDE.U32 R10, R2, UR15, RZ ;  /* 0x0000000f020a0c25 */ /* 0x002fc8000f8e00ff */
[----:B------:R-:W-:Y:S01]  /*19d0*/  @P0 IMAD R0, R3, UR15, R11 ;  /* 0x0000000f03000c24 */ /* 0x000fe2000f8e020b */
        /* <DEDUP_REMOVED lines=15> */
.L_x_2061:
[----:B------:R-:W1:Y:S01]  /*1ad0*/  LDC.64 R216, c[0x0][0x3b8] ;  /* 0x0000ee00ffd87b82 */ /* 0x000e620000000a00 */
[----:B------:R-:W-:-:S05]  /*1ae0*/  IADD3 R4, PT, PT, R7, R8, RZ ;  /* 0x0000000807047210 */ /* 0x000fca0007ffe0ff */
[C---:B-1----:R-:W-:Y:S02]  /*1af0*/  IMAD R3, R4.reuse, R217, RZ ;  /* 0x000000d904037224 */ /* 0x042fe400078e02ff */
[----:B------:R-:W-:-:S05]  /*1b00*/  IMAD.WIDE.U32 R4, R4, R216, RZ ;  /* 0x000000d804047225 */ /* 0x000fca00078e00ff */
[----:B------:R-:W-:Y:S02]  /*1b10*/  IADD3 R3, PT, PT, R5, R3, RZ ;  /* 0x0000000305037210 */ /* 0x000fe40007ffe0ff */
[----:B------:R-:W-:-:S07]  /*1b20*/  MOV R6, R4 ;  /* 0x0000000400067202 */ /* 0x000fce0000000f00 */
.L_x_2062:
[----:B------:R-:W1:Y:S01]  /*1b30*/  LDC R5, c[0x0][0x3e8] ;  /* 0x0000fa00ff057b82 */ /* 0x000e620000000800 */
[----:B------:R-:W-:Y:S02]  /*1b40*/  MOV R10, RZ ;  /* 0x000000ff000a7202 */ /* 0x000fe40000000f00 */
        /* <DEDUP_REMOVED lines=37> */
.L_x_2063:
[----:B------:R-:W1:Y:S01]  /*1da0*/  LDC.64 R210, c[0x0][0x3c0] ;  /* 0x0000f000ffd27b82 */ /* 0x000e620000000a00 */
[----:B------:R-:W-:-:S05]  /*1db0*/  IADD3 R7, PT, PT, R7, R8, RZ ;  /* 0x0000000807077210 */ /* 0x000fca0007ffe0ff */
[C---:B-1----:R-:W-:Y:S02]  /*1dc0*/  IMAD R4, R7.reuse, R211, RZ ;  /* 0x000000d307047224 */ /* 0x042fe400078e02ff */
[----:B------:R-:W-:-:S05]  /*1dd0*/  IMAD.WIDE.U32 R10, R7, R210, RZ ;  /* 0x000000d2070a7225 */ /* 0x000fca00078e00ff */
[----:B------:R-:W-:-:S07]  /*1de0*/  IADD3 R4, PT, PT, R11, R4, RZ ;  /* 0x000000040b047210 */ /* 0x000fce0007ffe0ff */
.L_x_2064:
[----:B------:R-:W-:Y:S01]  /*1df0*/  IMAD.SHL.U32 R14, R198, 0x8, RZ ;  /* 0x00000008c60e7824 */ /* 0x000fe200078e00ff */
[----:B------:R-:W1:Y:S01]  /*1e00*/  LDCU.128 UR4, c[0x0][0x3d0] ;  /* 0x00007a00ff0477ac */ /* 0x000e620008000c00 */
[----:B------:R-:W-:Y:S01]  /*1e10*/  SHF.R.U32.HI R192, RZ, 0x3, R198 ;  /* 0x00000003ffc07819 */ /* 0x000fe200000116c6 */
[----:B------:R-:W-:Y:S01]  /*1e20*/  VIADD R132, R218, 0xffffffff ;  /* 0xffffffffda847836 */ /* 0x000fe20000000000 */
[----:B------:R-:W-:Y:S01]  /*1e30*/  SHF.R.S32.HI R193, RZ, 0x1f, R2 ;  /* 0x0000001fffc17819 */ /* 0x000fe20000011402 */
[----:B------:R-:W-:Y:S01]  /*1e40*/  UIADD3 UR14, UPT, UPT, -UR17, UR22, URZ ;  /* 0x00000016110e7290 */ /* 0x000fe2000fffe1ff */
[----:B------:R-:W-:Y:S01]  /*1e50*/  LOP3.LUT R17, R14, 0x38, RZ, 0xc0, !PT ;  /* 0x000000380e117812 */ /* 0x000fe200078ec0ff */
[C---:B------:R-:W-:Y:S01]  /*1e60*/  VIADD R13, R192.reuse, 0x10 ;  /* 0x00000010c00d7836 */ /* 0x040fe20000000000 */
[----:B------:R-:W2:Y:S01]  /*1e70*/  LDCU.64 UR10, c[0x0][0x388] ;  /* 0x00007100ff0a77ac */ /* 0x000ea20008000a00 */
[----:B------:R-:W-:Y:S01]  /*1e80*/  VIADD R12, R192, 0x20 ;  /* 0x00000020c00c7836 */ /* 0x000fe20000000000 */
[C---:B------:R-:W-:Y:S01]  /*1e90*/  IADD3 R6, P1, PT, R17.reuse, R6, RZ ;  /* 0x0000000611067210 */ /* 0x040fe20007f3e0ff */
[----:B------:R-:W-:Y:S01]  /*1ea0*/  IMAD.SHL.U32 R117, R216, 0x40, RZ ;  /* 0x00000040d8757824 */ /* 0x000fe200078e00ff */
[C---:B------:R-:W-:Y:S01]  /*1eb0*/  IADD3 R10, P0, PT, R17.reuse, R10, RZ ;  /* 0x0000000a110a7210 */ /* 0x040fe20007f1e0ff */
[----:B------:R-:W3:Y:S01]  /*1ec0*/  LDCU.64 UR8, c[0x0][0x390] ;  /* 0x00007200ff0877ac */ /* 0x000ee20008000a00 */
[C---:B------:R-:W-:Y:S01]  /*1ed0*/  ISETP.GE.AND P4, PT, R192.reuse, UR14, PT ;  /* 0x0000000ec0007c0c */ /* 0x040fe2000bf86270 */
[----:B------:R-:W-:Y:S01]  /*1ee0*/  IMAD.X R7, RZ, RZ, R3, P1 ;  /* 0x000000ffff077224 */ /* 0x000fe200008e0603 */
[----:B------:R-:W-:Y:S01]  /*1ef0*/  IADD3 R16, P1, PT, R17, R16, RZ ;  /* 0x0000001011107210 */ /* 0x000fe20007f3e0ff */
[----:B------:R-:W-:Y:S01]  /*1f00*/  IMAD.X R11, RZ, RZ, R4, P0 ;  /* 0x000000ffff0b7224 */ /* 0x000fe200000e0604 */
[----:B------:R-:W-:Y:S01]  /*1f10*/  ISETP.GE.AND P0, PT, R13, UR14, PT ;  /* 0x0000000e0d007c0c */ /* 0x000fe2000bf06270 */
[----:B------:R-:W-:Y:S01]  /*1f20*/  IMAD.WIDE.U32 R6, R192, R216, R6 ;  /* 0x000000d8c0067225 */ /* 0x000fe200078e0006 */
[----:B------:R-:W4:Y:S01]  /*1f30*/  LDCU.64 UR12, c[0x0][0x3c8] ;  /* 0x00007900ff0c77ac */ /* 0x000f220008000a00 */
[----:B------:R-:W-:-:S02]  /*1f40*/  LOP3.LUT R21, R14, 0x1f8, RZ, 0xc0, !PT ;  /* 0x000001f80e157812 */ /* 0x000fc400078ec0ff */
[C---:B------:R-:W-:Y:S01]  /*1f50*/  IMAD R7, R192.reuse, R217, R7 ;  /* 0x000000d9c0077224 */ /* 0x040fe200078e0207 */
[----:B------:R-:W-:Y:S01]  /*1f60*/  UIMAD.WIDE.U32 UR24, UR16, 0x80, URZ ;  /* 0x00000080101878a5 */ /* 0x000fe2000f8e00ff */
[----:B-1----:R-:W-:Y:S01]  /*1f70*/  IMAD R195, R193, UR4, RZ ;  /* 0x00000004c1c37c24 */ /* 0x002fe2000f8e02ff */
[----:B------:R-:W-:Y:S01]  /*1f80*/  LOP3.LUT R21, R21, 0x38, R198, 0x78, !PT ;  /* 0x0000003815157812 */ /* 0x000fe200078e78c6 */
[----:B------:R-:W-:Y:S01]  /*1f90*/  IMAD.WIDE.U32 R10, R192, R210, R10 ;  /* 0x000000d2c00a7225 */ /* 0x000fe200078e000a */
[----:B------:R-:W1:Y:S01]  /*1fa0*/  @!P4 LDC.64 R8, c[0x0][0x3b0] ;  /* 0x0000ec00ff08cb82 */ /* 0x000e620000000a00 */
[----:B------:R-:W-:Y:S02]  /*1fb0*/  SHF.L.U64.HI R116, R216, 0x6, R217 ;  /* 0x00000006d8747819 */ /* 0x000fe400000102d9 */
[----:B------:R-:W-:Y:S01]  /*1fc0*/  IMAD R195, R2, UR5, R195 ;  /* 0x0000000502c37c24 */ /* 0x000fe2000f8e02c3 */
[----:B------:R-:W-:Y:S01]  /*1fd0*/  LOP3.LUT R15, R192, UR24, RZ, 0xfc, !PT ;  /* 0x00000018c00f7c12 */ /* 0x000fe2000f8efcff */
[----:B------:R-:W-:Y:S01]  /*1fe0*/  IMAD.WIDE.U32 R6, R2, UR4, R6 ;  /* 0x0000000402067c25 */ /* 0x000fe2000f8e0006 */
[----:B------:R-:W-:Y:S01]  /*1ff0*/  UMOV UR4, 0x400 ;  /* 0x0000040000047882 */ /* 0x000fe20000000000 */
[----:B------:R-:W-:Y:S01]  /*2000*/  LOP3.LUT R21, R21, 0x1e00, R14, 0xf8, !PT ;  /* 0x00001e0015157812 */ /* 0x000fe200078ef80e */
[----:B------:R-:W5:Y:S01]  /*2010*/  @!P0 LDC.64 R4, c[0x0][0x3b0] ;  /* 0x0000ec00ff048b82 */ /* 0x000f620000000a00 */
[----:B------:R-:W-:Y:S01]  /*2020*/  VIADD R3, R192, 0x40 ;  /* 0x00000040c0037836 */ /* 0x000fe20000000000 */
[----:B--2---:R-:W-:Y:S01]  /*2030*/  LEA R196, P2, R6, UR10, 0x1 ;  /* 0x0000000a06c47c11 */ /* 0x004fe2000f8408ff */
[----:B------:R-:W-:Y:S01]  /*2040*/  IMAD R193, R193, UR6, RZ ;  /* 0x00000006c1c17c24 */ /* 0x000fe2000f8e02ff */
[----:B------:R-:W-:Y:S01]  /*2050*/  SHF.L.U64.HI R219, R216, 0x4, R217 ;  /* 0x00000004d8db7819 */ /* 0x000fe200000102d9 */
[----:B------:R-:W-:Y:S01]  /*2060*/  IMAD R11, R192, R211, R11 ;  /* 0x000000d3c00b7224 */ /* 0x000fe200078e020b */
[----:B------:R-:W-:Y:S01]  /*2070*/  ISETP.GE.AND P3, PT, R3, UR14, PT ;  /* 0x0000000e03007c0c */ /* 0x000fe2000bf66270 */
[----:B------:R-:W-:Y:S01]  /*2080*/  IMAD.IADD R195, R7, 0x1, R195 ;  /* 0x0000000107c37824 */ /* 0x000fe200078e02c3 */
[----:B------:R-:W2:Y:S01]  /*2090*/  S2UR UR5, SR_CgaCtaId ;  /* 0x00000000000579c3 */ /* 0x000ea20000008800 */
[C---:B------:R-:W-:Y:S01]  /*20a0*/  IMAD R193, R2.reuse, UR7, R193 ;  /* 0x0000000702c17c24 */ /* 0x040fe2000f8e02c1 */
[----:B------:R-:W-:Y:S01]  /*20b0*/  SHF.R.U32.HI R125, RZ, 0x1, R198 ;  /* 0x00000001ff7d7819 */ /* 0x000fe200000116c6 */
[----:B------:R-:W-:Y:S01]  /*20c0*/  IMAD.WIDE.U32 R2, R2, UR6, R10 ;  /* 0x0000000602027c25 */ /* 0x000fe2000f8e000a */
[----:B------:R-:W-:-:S02]  /*20d0*/  LEA.HI.X R195, R6, UR11, R195, 0x1, P2 ;  /* 0x0000000b06c37c11 */ /* 0x000fc400090f0cc3 */
[----:B------:R-:W-:Y:S01]  /*20e0*/  ISETP.GE.AND P2, PT, R12, UR14, PT ;  /* 0x0000000e0c007c0c */ /* 0x000fe2000bf46270 */
[----:B------:R-:W-:Y:S01]  /*20f0*/  IMAD.IADD R193, R3, 0x1, R193 ;  /* 0x0000000103c17824 */ /* 0x000fe200078e02c1 */
[----:B------:R-:W2:Y:S01]  /*2100*/  @!P4 LDC.64 R10, c[0x0][0x380] ;  /* 0x0000e000ff0acb82 */ /* 0x000ea20000000a00 */
[----:B---3--:R-:W-:Y:S01]  /*2110*/  LEA R194, P5, R2, UR8, 0x1 ;  /* 0x0000000802c27c11 */ /* 0x008fe2000f8a08ff */
[----:B------:R-:W-:Y:S01]  /*2120*/  IMAD.X R17, RZ, RZ, R0, P1 ;  /* 0x000000ffff117224 */ /* 0x000fe200008e0600 */
[----:B------:R-:W-:Y:S01]  /*2130*/  @!P0 IADD3 R24, P1, PT, R15, 0x10, RZ ;  /* 0x000000100f188810 */ /* 0x000fe20007f3e0ff */
[----:B------:R-:W-:Y:S01]  /*2140*/  VIADD R0, R192, 0x30 ;  /* 0x00000030c0007836 */ /* 0x000fe20000000000 */
[----:B------:R-:W-:Y:S01]  /*2150*/  LEA.HI.X R193, R2, UR9, R193, 0x1, P5 ;  /* 0x0000000902c17c11 */ /* 0x000fe2000a8f0cc1 */
[----:B----4-:R-:W-:Y:S01]  /*2160*/  IMAD.WIDE.U32 R16, R126, UR12, R16 ;  /* 0x0000000c7e107c25 */ /* 0x010fe2000f8e0010 */
[----:B------:R-:W-:Y:S01]  /*2170*/  LOP3.LUT R228, R198, 0x1f, RZ, 0xc0, !PT ;  /* 0x0000001fc6e47812 */ /* 0x000fe200078ec0ff */
[----:B------:R-:W3:Y:S01]  /*2180*/  @!P0 LDC.64 R2, c[0x0][0x380] ;  /* 0x0000e000ff028b82 */ /* 0x000ee20000000a00 */
[----:B------:R-:W-:Y:S01]  /*2190*/  ISETP.GE.AND P5, PT, R0, UR14, PT ;  /* 0x0000000e00007c0c */ /* 0x000fe2000bfa6270 */
[----:B------:R-:W-:Y:S01]  /*21a0*/  @!P0 IMAD.X R19, RZ, RZ, UR25, P1 ;  /* 0x00000019ff138e24 */ /* 0x000fe200088e06ff */
[----:B------:R-:W-:Y:S01]  /*21b0*/  SHF.R.U32.HI R238, RZ, 0x5, R198 ;  /* 0x00000005ffee7819 */ /* 0x000fe200000116c6 */
[----:B------:R-:W-:-:S02]  /*21c0*/  IMAD R17, R126, UR13, R17 ;  /* 0x0000000d7e117c24 */ /* 0x000fc4000f8e0211 */
[----:B-1----:R-:W-:Y:S02]  /*21d0*/  @!P4 IMAD R20, R8, UR25, RZ ;  /* 0x000000190814cc24 */ /* 0x002fe4000f8e02ff */
[----:B------:R-:W1:Y:S01]  /*21e0*/  @!P2 LDC.64 R6, c[0x0][0x3b0] ;  /* 0x0000ec00ff06ab82 */ /* 0x000e620000000a00 */
[----:B-----5:R-:W-:Y:S01]  /*21f0*/  @!P0 IMAD R18, R19, R4, RZ ;  /* 0x0000000413128224 */ /* 0x020fe200078e02ff */
[----:B--2---:R-:W-:Y:S01]  /*2200*/  ULEA UR5, UR5, UR4, 0x18 ;  /* 0x0000000405057291 */ /* 0x004fe2000f8ec0ff */
[C---:B------:R-:W-:Y:S01]  /*2210*/  @!P4 IMAD R9, R15.reuse, R9, R20 ;  /* 0x000000090f09c224 */ /* 0x040fe200078e0214 */
[----:B------:R-:W2:Y:S01]  /*2220*/  LDCU UR4, c[0x0][0x3e0] ;  /* 0x00007c00ff0477ac */ /* 0x000ea20008000800 */
[----:B------:R-:W-:-:S03]  /*2230*/  @!P4 IMAD.WIDE.U32 R22, R15, R8, R16 ;  /* 0x000000080f16c225 */ /* 0x000fc600078e0010 */
[----:B------:R-:W-:Y:S01]  /*2240*/  LEA R200, R21, UR5, 0x1 ;  /* 0x0000000515c87c11 */ /* 0x000fe2000f8e08ff */
[----:B------:R-:W-:Y:S01]  /*2250*/  @!P0 IMAD R18, R24, R5, R18 ;  /* 0x0000000518128224 */ /* 0x000fe200078e0212 */
[----:B------:R-:W-:Y:S01]  /*2260*/  @!P4 LEA R26, P6, R22, R10, 0x1 ;  /* 0x0000000a161ac211 */ /* 0x000fe200078c08ff */
[----:B------:R-:W-:Y:S01]  /*2270*/  @!P0 IMAD.WIDE.U32 R24, R24, R4, R16 ;  /* 0x0000000418188225 */ /* 0x000fe200078e0010 */
[----:B------:R-:W-:Y:S01]  /*2280*/  @!P2 IADD3 R10, P1, PT, R15, 0x20, RZ ;  /* 0x000000200f0aa810 */ /* 0x000fe20007f3e0ff */
[----:B------:R-:W4:Y:S02]  /*2290*/  @!P5 LDC.64 R4, c[0x0][0x3b0] ;  /* 0x0000ec00ff04db82 */ /* 0x000f240000000a00 */
[----:B------:R-:W-:Y:S02]  /*22a0*/  @!P4 IMAD.IADD R20, R23, 0x1, R9 ;  /* 0x000000011714c824 */ /* 0x000fe400078e0209 */
[----:B------:R-:W-:Y:S02]  /*22b0*/  @!P0 IMAD.IADD R18, R25, 0x1, R18 ;  /* 0x0000000119128824 */ /* 0x000fe400078e0212 */
[----:B------:R-:W-:Y:S01]  /*22c0*/  VIADD R19, R192, 0x50 ;  /* 0x00000050c0137836 */ /* 0x000fe20000000000 */
[----:B------:R-:W-:Y:S01]  /*22d0*/  @!P4 LEA.HI.X R27, R22, R11, R20, 0x1, P6 ;  /* 0x0000000b161bc211 */ /* 0x000fe200030f0c14 */
[----:B------:R-:W5:Y:S01]  /*22e0*/  @!P2 LDC.64 R8, c[0x0][0x380] ;  /* 0x0000e000ff08ab82 */ /* 0x000f620000000a00 */
[----:B------:R-:W-:Y:S01]  /*22f0*/  @!P2 IMAD.X R11, RZ, RZ, UR25, P1 ;  /* 0x00000019ff0bae24 */ /* 0x000fe200088e06ff */
[C---:B---3--:R-:W-:Y:S01]  /*2300*/  @!P0 LEA R22, P1, R24.reuse, R2, 0x1 ;  /* 0x0000000218168211 */ /* 0x048fe200078208ff */
[----:B------:R-:W-:Y:S01]  /*2310*/  @!P2 IMAD.MOV.U32 R25, RZ, RZ, R17 ;  /* 0x000000ffff19a224 */ /* 0x000fe200078e0011 */
[----:B------:R-:W-:Y:S01]  /*2320*/  ISETP.GE.AND P6, PT, R19, UR14, PT ;  /* 0x0000000e13007c0c */ /* 0x000fe2000bfc6270 */
[-C--:B-1----:R-:W-:Y:S01]  /*2330*/  @!P2 IMAD R11, R11, R6.reuse, RZ ;  /* 0x000000060b0ba224 */ /* 0x082fe200078e02ff */
[----:B------:R-:W-:Y:S01]  /*2340*/  @!P0 LEA.HI.X R23, R24, R3, R18, 0x1, P1 ;  /* 0x0000000318178211 */ /* 0x000fe200008f0c12 */
[----:B------:R-:W-:Y:S01]  /*2350*/  @!P2 IMAD.MOV.U32 R24, RZ, RZ, R16 ;  /* 0x000000ffff18a224 */ /* 0x000fe200078e0010 */
[----:B------:R-:W1:Y:S01]  /*2360*/  @!P5 LDC.64 R2, c[0x0][0x380] ;  /* 0x0000e000ff02db82 */ /* 0x000e620000000a00 */
[----:B------:R-:W-:Y:S01]  /*2370*/  @!P5 IADD3 R18, P1, PT, R15, 0x30, RZ ;  /* 0x000000300f12d810 */ /* 0x000fe20007f3e0ff */
[C---:B------:R-:W-:Y:S01]  /*2380*/  @!P2 IMAD R19, R10.reuse, R7, R11 ;  /* 0x000000070a13a224 */ /* 0x040fe200078e020b */
[----:B------:R-:W-:Y:S01]  /*2390*/  @!PT LDS RZ, [RZ] ;  /* 0x00000000fffff984 */ /* 0x000fe20000000800 */
[----:B------:R-:W-:Y:S01]  /*23a0*/  @!PT LDS RZ, [RZ] ;  /* 0x00000000fffff984 */ /* 0x000fe20000000800 */
[----:B------:R-:W-:Y:S01]  /*23b0*/  @!PT LDS RZ, [RZ] ;  /* 0x00000000fffff984 */ /* 0x000fe20000000800 */
[----:B------:R5:W-:Y:S01]  /*23c0*/  @!P4 LDGSTS.E.BYPASS.LTC128B.128 [R200], desc[UR18][R26.64] ;  /* 0x000000001ac8cfae */ /* 0x000be2000b981a12 */
[----:B------:R-:W-:-:S03]  /*23d0*/  @!P2 IMAD.WIDE.U32 R24, R10, R6, R24 ;  /* 0x000000060a18a225 */ /* 0x000fc600078e0018 */
[----:B------:R3:W-:Y:S01]  /*23e0*/  @!P0 LDGSTS.E.BYPASS.LTC128B.128 [R200+0x800], desc[UR18][R22.64] ;  /* 0x0080000016c88fae */ /* 0x0007e2000b981a12 */
[----:B------:R-:W-:Y:S02]  /*23f0*/  @!P5 IMAD.X R11, RZ, RZ, UR25, P1 ;  /* 0x00000019ff0bde24 */ /* 0x000fe400088e06ff */
[C---:B------:R-:W-:Y:S02]  /*2400*/  VIADD R7, R192.reuse, 0x60 ;  /* 0x00000060c0077836 */ /* 0x040fe40000000000 */
[----:B------:R-:W-:Y:S02]  /*2410*/  VIADD R10, R192, 0x70 ;  /* 0x00000070c00a7836 */ /* 0x000fe40000000000 */
[----:B----4-:R-:W-:Y:S01]  /*2420*/  @!P5 IMAD R11, R11, R4, RZ ;  /* 0x000000040b0bd224 */ /* 0x010fe200078e02ff */
[----:B------:R-:W-:Y:S01]  /*2430*/  ISETP.GE.AND P4, PT, R7, UR14, PT ;  /* 0x0000000e07007c0c */ /* 0x000fe2000bf86270 */
[----:B------:R-:W-:Y:S01]  /*2440*/  @!P2 IMAD.IADD R20, R25, 0x1, R19 ;  /* 0x000000011914a824 */ /* 0x000fe200078e0213 */
[----:B------:R-:W-:Y:S01]  /*2450*/  ISETP.GE.AND P0, PT, R10, UR14, PT ;  /* 0x0000000e0a007c0c */ /* 0x000fe2000bf06270 */
[----:B------:R-:W4:Y:S01]  /*2460*/  @!P3 LDC.64 R6, c[0x0][0x3b0] ;  /* 0x0000ec00ff06bb82 */ /* 0x000f220000000a00 */
[----:B------:R-:W-:-:S02]  /*2470*/  @!P5 IMAD.MOV.U32 R10, RZ, RZ, R16 ;  /* 0x000000ffff0ad224 */ /* 0x000fc400078e0010 */
[----:B------:R-:W-:Y:S02]  /*2480*/  @!P3 IMAD.MOV.U32 R28, RZ, RZ, R16 ;  /* 0x000000ffff1cb224 */ /* 0x000fe400078e0010 */
[--C-:B------:R-:W-:Y:S02]  /*2490*/  @!P3 IMAD.MOV.U32 R29, RZ, RZ, R17.reuse ;  /* 0x000000ffff1db224 */ /* 0x100fe400078e0011 */
[----:B------:R-:W-:Y:S02]  /*24a0*/  @!P6 IMAD.MOV.U32 R25, RZ, RZ, R17 ;  /* 0x000000ffff19e224 */ /* 0x000fe400078e0011 */
[----:B------:R-:W-:Y:S02]  /*24b0*/  IMAD.SHL.U32 R222, R216, 0x10, RZ ;  /* 0x00000010d8de7824 */ /* 0x000fe400078e00ff */
[----:B------:R-:W-:Y:S01]  /*24c0*/  IMAD.SHL.U32 R121, R198, 0x40, RZ ;  /* 0x00000040c6797824 */ /* 0x000fe200078e00ff */
[----:B-----5:R-:W-:Y:S01]  /*24d0*/  @!P2 LEA R26, P1, R24, R8, 0x1 ;  /* 0x00000008181aa211 */ /* 0x020fe200078208ff */
[----:B------:R-:W-:-:S02]  /*24e0*/  @!P5 IMAD R8, R18, R5, R11 ;  /* 0x000000051208d224 */ /* 0x000fc400078e020b */
[----:B------:R-:W-:Y:S01]  /*24f0*/  @!P5 IMAD.MOV.U32 R11, RZ, RZ, R17 ;  /* 0x000000ffff0bd224 */ /* 0x000fe200078e0011 */
[----:B------:R-:W-:Y:S01]  /*2500*/  @!P2 LEA.HI.X R27, R24, R9, R20, 0x1, P1 ;  /* 0x00000009181ba211 */ /* 0x000fe200008f0c14 */
[----:B------:R-:W-:Y:S01]  /*2510*/  @!P6 IMAD.MOV.U32 R24, RZ, RZ, R16 ;  /* 0x000000ffff18e224 */ /* 0x000fe200078e0010 */
[----:B------:R-:W-:Y:S01]  /*2520*/  @!P3 IADD3 R21, P1, PT, R15, 0x40, RZ ;  /* 0x000000400f15b810 */ /* 0x000fe20007f3e0ff */
[----:B------:R-:W-:Y:S01]  /*2530*/  @!P5 IMAD.WIDE.U32 R18, R18, R4, R10 ;  /* 0x000000041212d225 */ /* 0x000fe200078e000a */
[----:B------:R-:W-:Y:S01]  /*2540*/  LOP3.LUT R190, R121, 0x400, RZ, 0xc0, !PT ;  /* 0x0000040079be7812 */ /* 0x000fe200078ec0ff */
[----:B------:R-:W5:Y:S01]  /*2550*/  @!P6 LDC.64 R4, c[0x0][0x3b0] ;  /* 0x0000ec00ff04eb82 */ /* 0x000f620000000a00 */
[----:B------:R2:W-:Y:S01]  /*2560*/  @!P2 LDGSTS.E.BYPASS.LTC128B.128 [R200+0x1000], desc[UR18][R26.64] ;  /* 0x010000001ac8afae */ /* 0x0005e2000b981a12 */
[----:B------:R-:W-:Y:S01]  /*2570*/  @!P5 IMAD.IADD R8, R19, 0x1, R8 ;  /* 0x000000011308d824 */ /* 0x000fe200078e0208 */
[C---:B-1----:R-:W-:Y:S01]  /*2580*/  @!P5 LEA R30, P2, R18.reuse, R2, 0x1 ;  /* 0x00000002121ed211 */ /* 0x042fe200078408ff */
[----:B------:R-:W-:Y:S01]  /*2590*/  @!P3 IMAD.X R19, RZ, RZ, UR25, P1 ;  /* 0x00000019ff13be24 */ /* 0x000fe200088e06ff */
[----:B------:R-:W-:Y:S01]  /*25a0*/  @!P6 IADD3 R20, P1, PT, R15, 0x50, RZ ;  /* 0x000000500f14e810 */ /* 0x000fe20007f3e0ff */
[-C--:B----4-:R-:W-:Y:S01]  /*25b0*/  @!P3 IMAD.WIDE.U32 R28, R21, R6.reuse, R28 ;  /* 0x00000006151cb225 */ /* 0x090fe200078e001c */
[----:B------:R-:W-:Y:S01]  /*25c0*/  @!P5 LEA.HI.X R31, R18, R3, R8, 0x1, P2 ;  /* 0x00000003121fd211 */ /* 0x000fe200010f0c08 */
[----:B------:R-:W2:Y:S02]  /*25d0*/  @!P3 LDC.64 R10, c[0x0][0x380] ;  /* 0x0000e000ff0abb82 */ /* 0x000ea40000000a00 */
[----:B---3--:R-:W-:-:S02]  /*25e0*/  @!P3 IMAD R22, R19, R6, RZ ;  /* 0x000000061316b224 */ /* 0x008fc400078e02ff */
[----:B------:R-:W-:Y:S01]  /*25f0*/  @!P6 IMAD.X R23, RZ, RZ, UR25, P1 ;  /* 0x00000019ff17ee24 */ /* 0x000fe200088e06ff */
[----:B------:R-:W-:Y:S01]  /*2600*/  @!P5 LDGSTS.E.BYPASS.LTC128B.128 [R200+0x1800], desc[UR18][R30.64] ;  /* 0x018000001ec8dfae */ /* 0x000fe2000b981a12 */
[----:B------:R-:W-:Y:S01]  /*2610*/  @!P3 IMAD R22, R21, R7, R22 ;  /* 0x000000071516b224 */ /* 0x000fe200078e0216 */
[----:B------:R-:W-:Y:S01]  /*2620*/  @!P4 IADD3 R21, P1, PT, R15, 0x60, RZ ;  /* 0x000000600f15c810 */ /* 0x000fe20007f3e0ff */
[----:B------:R-:W1:Y:S01]  /*2630*/  @!P4 LDC.64 R8, c[0x0][0x3b0] ;  /* 0x0000ec00ff08cb82 */ /* 0x000e620000000a00 */
[----:B------:R-:W-:Y:S02]  /*2640*/  @!P4 IMAD.MOV.U32 R18, RZ, RZ, R16 ;  /* 0x000000ffff12c224 */ /* 0x000fe400078e0010 */
[----:B------:R-:W-:Y:S02]  /*2650*/  @!P3 IMAD.IADD R22, R29, 0x1, R22 ;  /* 0x000000011d16b824 */ /* 0x000fe400078e0216 */
[----:B------:R-:W-:Y:S02]  /*2660*/  @!P4 IMAD.MOV.U32 R19, RZ, RZ, R17 ;  /* 0x000000ffff13c224 */ /* 0x000fe400078e0011 */
[----:B------:R-:W-:Y:S01]  /*2670*/  IMAD.SHL.U32 R232, R198, 0x2, RZ ;  /* 0x00000002c6e87824 */ /* 0x000fe200078e00ff */
[----:B------:R-:W3:Y:S01]  /*2680*/  @!P6 LDC.64 R2, c[0x0][0x380] ;  /* 0x0000e000ff02eb82 */ /* 0x000ee20000000a00 */
[----:B-----5:R-:W-:-:S02]  /*2690*/  @!P6 IMAD R23, R23, R4, RZ ;  /* 0x000000041717e224 */ /* 0x020fc400078e02ff */
[----:B------:R-:W-:Y:S01]  /*26a0*/  @!P6 IMAD.WIDE.U32 R24, R20, R4, R24 ;  /* 0x000000041418e225 */ /* 0x000fe200078e0018 */
[----:B------:R-:W-:-:S04]  /*26b0*/  LOP3.LUT R233, R232, 0x6, RZ, 0xc0, !PT ;  /* 0x00000006e8e97812 */ /* 0x000fc800078ec0ff */
[----:B------:R-:W4:Y:S01]  /*26c0*/  @!P0 LDC.64 R6, c[0x0][0x3b0] ;  /* 0x0000ec00ff068b82 */ /* 0x000f220000000a00 */
[----:B--2---:R-:W-:Y:S01]  /*26d0*/  @!P3 LEA R26, P2, R28, R10, 0x1 ;  /* 0x0000000a1c1ab211 */ /* 0x004fe200078408ff */
[----:B------:R-:W-:Y:S02]  /*26e0*/  @!P6 IMAD R10, R20, R5, R23 ;  /* 0x00000005140ae224 */ /* 0x000fe400078e0217 */
[----:B------:R-:W-:Y:S01]  /*26f0*/  @!P4 IMAD.X R23, RZ, RZ, UR25, P1 ;  /* 0x00000019ff17ce24 */ /* 0x000fe200088e06ff */
[----:B------:R-:W-:Y:S01]  /*2700*/  @!P3 LEA.HI.X R27, R28, R11, R22, 0x1, P2 ;  /* 0x0000000b1c1bb211 */ /* 0x000fe200010f0c16 */
[----:B------:R-:W-:Y:S01]  /*2710*/  @!P6 IMAD.IADD R11, R25, 0x1, R10 ;  /* 0x00000001190be824 */ /* 0x000fe200078e020a */
[----:B------:R-:W-:Y:S01]  /*2720*/  @!P0 IADD3 R15, P2, PT, R15, 0x70, RZ ;  /* 0x000000700f0f8810 */ /* 0x000fe20007f5e0ff */
[----:B------:R-:W2:Y:S01]  /*2730*/  @!P4 LDC.64 R4, c[0x0][0x380] ;  /* 0x0000e000ff04cb82 */ /* 0x000ea20000000a00 */
[----:B-1----:R-:W-:Y:S01]  /*2740*/  @!P4 IMAD R20, R23, R8, RZ ;  /* 0x000000081714c224 */ /* 0x002fe200078e02ff */
[----:B------:R-:W-:Y:S01]  /*2750*/  @!P3 LDGSTS.E.BYPASS.LTC128B.128 [R200+0x2000], desc[UR18][R26.64] ;  /* 0x020000001ac8bfae */ /* 0x000fe2000b981a12 */
[----:B------:R-:W-:-:S02]  /*2760*/  @!P0 IADD3.X R23, PT, PT, RZ, UR25, RZ, P2, !PT ;  /* 0x00000019ff178c10 */ /* 0x000fc400097fe4ff */
[----:B------:R-:W-:Y:S02]  /*2770*/  @!P4 IMAD R20, R21, R9, R20 ;  /* 0x000000091514c224 */ /* 0x000fe400078e0214 */
[----:B------:R-:W-:Y:S01]  /*2780*/  IMAD R9, R132, -0x40, R119 ;  /* 0xffffffc084097824 */ /* 0x000fe200078e0277 */
[----:B---3--:R-:W-:-:S04]  /*2790*/  @!P6 LEA R10, P1, R24, R2, 0x1 ;  /* 0x00000002180ae211 */ /* 0x008fc800078208ff */
[----:B------:R-:W-:Y:S01]  /*27a0*/  @!P6 LEA.HI.X R11, R24, R3, R11, 0x1, P1 ;  /* 0x00000003180be211 */ /* 0x000fe200008f0c0b */
[----:B------:R-:W-:Y:S01]  /*27b0*/  @!P4 IMAD.WIDE.U32 R24, R21, R8, R18 ;  /* 0x000000081518c225 */ /* 0x000fe200078e0012 */
[----:B------:R-:W1:Y:S01]  /*27c0*/  @!P0 LDC.64 R2, c[0x0][0x380] ;  /* 0x0000e000ff028b82 */ /* 0x000e620000000a00 */
[-C--:B------:R-:W-:Y:S02]  /*27d0*/  ISETP.GE.AND P5, PT, R13, R9.reuse, PT ;  /* 0x000000090d00720c */ /* 0x080fe40003fa6270 */
[----:B----4-:R-:W-:Y:S01]  /*27e0*/  @!P0 IMAD R22, R23, R6, RZ ;  /* 0x0000000617168224 */ /* 0x010fe200078e02ff */
[-C--:B------:R-:W-:Y:S01]  /*27f0*/  ISETP.GE.AND P2, PT, R12, R9.reuse, PT ;  /* 0x000000090c00720c */ /* 0x080fe20003f46270 */
[-C--:B------:R-:W-:Y:S01]  /*2800*/  IMAD.WIDE.U32 R18, R117, R132.reuse, RZ ;  /* 0x0000008475127225 */ /* 0x080fe200078e00ff */
[----:B------:R3:W-:Y:S01]  /*2810*/  @!P6 LDGSTS.E.BYPASS.LTC128B.128 [R200+0x2800], desc[UR18][R10.64] ;  /* 0x028000000ac8efae */ /* 0x0007e2000b981a12 */
[----:B------:R-:W-:Y:S02]  /*2820*/  ISETP.GE.AND P6, PT, R192, R9, PT ;  /* 0x00000009c000720c */ /* 0x000fe40003fc6270 */
[----:B------:R-:W-:-:S02]  /*2830*/  IMAD R8, R116, R132, RZ ;  /* 0x0000008474087224 */ /* 0x000fc400078e02ff */
[----:B------:R-:W-:Y:S01]  /*2840*/  @!P0 IMAD R7, R15, R7, R22 ;  /* 0x000000070f078224 */ /* 0x000fe200078e0216 */
[----:B--2---:R-:W-:Y:S01]  /*2850*/  @!P4 LEA R22, P3, R24, R4, 0x1 ;  /* 0x000000041816c211 */ /* 0x004fe200078608ff */
[----:B------:R-:W-:Y:S01]  /*2860*/  @!P4 IMAD.IADD R20, R25, 0x1, R20 ;  /* 0x000000011914c824 */ /* 0x000fe200078e0214 */
[----:B------:R-:W-:Y:S01]  /*2870*/  @!P5 IADD3 R4, P1, PT, R222, R18, RZ ;  /* 0x00000012de04d210 */ /* 0x000fe20007f3e0ff */
[----:B------:R-:W-:Y:S02]  /*2880*/  IMAD.IADD R19, R19, 0x1, R8 ;  /* 0x0000000113137824 */ /* 0x000fe400078e0208 */
[----:B------:R-:W-:Y:S01]  /*2890*/  @!P0 IMAD.WIDE.U32 R16, R15, R6, R16 ;  /* 0x000000060f108225 */ /* 0x000fe200078e0010 */
[----:B------:R-:W-:Y:S02]  /*28a0*/  @!P4 LEA.HI.X R23, R24, R5, R20, 0x1, P3 ;  /* 0x000000051817c211 */ /* 0x000fe400018f0c14 */
[----:B------:R-:W-:Y:S01]  /*28b0*/  SHF.L.U64.HI R15, R210, 0x6, R211 ;  /* 0x00000006d20f7819 */ /* 0x000fe200000102d3 */
[----:B------:R-:W-:Y:S01]  /*28c0*/  @!P5 IMAD.X R5, R219, 0x1, R19, P1 ;  /* 0x00000001db05d824 */ /* 0x000fe200008e0613 */
[----:B------:R-:W-:Y:S01]  /*28d0*/  @!P5 LEA R20, P1, R4, R196, 0x1 ;  /* 0x000000c40414d211 */ /* 0x000fe200078208ff */
[----:B------:R-:W-:Y:S01]  /*28e0*/  @!P0 IMAD.IADD R7, R17, 0x1, R7 ;  /* 0x0000000111078824 */ /* 0x000fe200078e0207 */
[----:B-1----:R-:W-:Y:S01]  /*28f0*/  @!P0 LEA R6, P3, R16, R2, 0x1 ;  /* 0x0000000210068211 */ /* 0x002fe200078608ff */
[----:B------:R-:W-:Y:S01]  /*2900*/  IMAD.WIDE.U32 R24, R216, 0x20, RZ ;  /* 0x00000020d8187825 */ /* 0x000fe200078e00ff */
[----:B------:R-:W-:Y:S01]  /*2910*/  @!P5 LEA.HI.X R21, R4, R195, R5, 0x1, P1 ;  /* 0x000000c30415d211 */ /* 0x000fe200008f0c05 */
[----:B------:R-:W-:Y:S01]  /*2920*/  @!P4 LDGSTS.E.BYPASS.LTC128B.128 [R200+0x3000], desc[UR18][R22.64] ;  /* 0x0300000016c8cfae */ /* 0x000fe2000b981a12 */
[----:B------:R-:W-:Y:S01]  /*2930*/  @!P0 LEA.HI.X R7, R16, R3, R7, 0x1, P3 ;  /* 0x0000000310078211 */ /* 0x000fe200018f0c07 */
[----:B------:R-:W-:Y:S01]  /*2940*/  IMAD.SHL.U32 R3, R217, 0x20, RZ ;  /* 0x00000020d9037824 */ /* 0x000fe200078e00ff */
[-C--:B------:R-:W-:Y:S01]  /*2950*/  ISETP.GE.AND P1, PT, R0, R9.reuse, PT ;  /* 0x000000090000720c */ /* 0x080fe20003f26270 */
[----:B------:R-:W-:Y:S01]  /*2960*/  IMAD R15, R15, R132, RZ ;  /* 0x000000840f0f7224 */ /* 0x000fe200078e02ff */
[----:B------:R-:W-:Y:S01]  /*2970*/  @!P2 IADD3 R2, P3, PT, R18, R24, RZ ;  /* 0x000000181202a210 */ /* 0x000fe20007f7e0ff */
[----:B------:R1:W-:Y:S01]  /*2980*/  @!P0 LDGSTS.E.BYPASS.LTC128B.128 [R200+0x3800], desc[UR18][R6.64] ;  /* 0x0380000006c88fae */ /* 0x0003e2000b981a12 */
[----:B------:R-:W-:Y:S01]  /*2990*/  ISETP.GE.AND P4, PT, R12, R9, PT ;  /* 0x000000090c00720c */ /* 0x000fe20003f86270 */
[C---:B---3--:R-:W-:Y:S01]  /*29a0*/  IMAD.SHL.U32 R11, R210.reuse, 0x40, RZ ;  /* 0x00000040d20b7824 */ /* 0x048fe200078e00ff */
[----:B------:R-:W-:Y:S01]  /*29b0*/  @!P2 IADD3.X R3, PT, PT, R19, R25, R3, P3, !PT ;  /* 0x000000191303a210 */ /* 0x000fe20001ffe403 */
[----:B------:R-:W-:Y:S01]  /*29c0*/  IMAD.WIDE.U32 R16, R210, 0x20, RZ ;  /* 0x00000020d2107825 */ /* 0x000fe200078e00ff */
[----:B------:R-:W-:-:S02]  /*29d0*/  @!P6 LEA R24, P3, R18, R196, 0x1 ;  /* 0x000000c41218e211 */ /* 0x000fc400078608ff */
[----:B------:R-:W-:Y:S01]  /*29e0*/  @!P2 LEA R4, P0, R2, R196, 0x1 ;  /* 0x000000c40204a211 */ /* 0x000fe200078008ff */
[----:B------:R-:W-:Y:S01]  /*29f0*/  IMAD.WIDE.U32 R10, R11, R132, RZ ;  /* 0x000000840b0a7225 */ /* 0x000fe200078e00ff */
[-C--:B------:R-:W-:Y:S02]  /*2a00*/  @!P6 LEA.HI.X R25, R18, R195.reuse, R19, 0x1, P3 ;  /* 0x000000c31219e211 */ /* 0x080fe400018f0c13 */
[----:B------:R-:W-:Y:S01]  /*2a10*/  @!P2 LEA.HI.X R5, R2, R195, R3, 0x1, P0 ;  /* 0x000000c30205a211 */ /* 0x000fe200000f0c03 */
[----:B------:R-:W-:Y:S01]  /*2a20*/  @!P1 IMAD R2, R217, 0x30, RZ ;  /* 0x00000030d9029824 */ /* 0x000fe200078e02ff */
[----:B------:R-:W-:Y:S01]  /*2a30*/  ISETP.GE.AND P3, PT, R0, R9, PT ;  /* 0x000000090000720c */ /* 0x000fe20003f66270 */
[----:B------:R-:W-:Y:S01]  /*2a40*/  @!P6 LDGSTS.E.BYPASS.LTC128B.128 [R200+0x4000], desc[UR18][R24.64] ;  /* 0x0400000018c8efae */ /* 0x000fe2000b981a12 */
[----:B------:R-:W-:Y:S01]  /*2a50*/  IMAD.SHL.U32 R3, R211, 0x20, RZ ;  /* 0x00000020d3037824 */ /* 0x000fe200078e00ff */
[C---:B------:R-:W-:Y:S01]  /*2a60*/  @!P4 IADD3 R0, P0, PT, R10.reuse, R16, RZ ;  /* 0x000000100a00c210 */ /* 0x040fe20007f1e0ff */
[----:B------:R-:W-:Y:S01]  /*2a70*/  IMAD.IADD R11, R11, 0x1, R15 ;  /* 0x000000010b0b7824 */ /* 0x000fe200078e020f */
[----:B------:R-:W-:Y:S04]  /*2a80*/  @!P5 LDGSTS.E.BYPASS.LTC128B.128 [R200+0x4800], desc[UR18][R20.64] ;  /* 0x0480000014c8dfae */ /* 0x000fe8000b981a12 */
[----:B------:R2:W-:Y:S01]  /*2a90*/  @!P2 LDGSTS.E.BYPASS.LTC128B.128 [R200+0x5000], desc[UR18][R4.64] ;  /* 0x0500000004c8afae */ /* 0x0005e2000b981a12 */
[----:B------:R-:W-:Y:S01]  /*2aa0*/  @!P6 LEA R12, P2, R10, R194, 0x1 ;  /* 0x000000c20a0ce211 */ /* 0x000fe200078408ff */
[----:B-1----:R-:W-:-:S04]  /*2ab0*/  @!P1 IMAD.WIDE.U32 R6, R216, 0x30, R18 ;  /* 0x00000030d8069825 */ /* 0x002fc800078e0012 */
[----:B------:R-:W-:Y:S01]  /*2ac0*/  @!P1 IMAD.IADD R2, R7, 0x1, R2 ;  /* 0x0000000107029824 */ /* 0x000fe200078e0202 */
[C---:B------:R-:W-:Y:S02]  /*2ad0*/  @!P1 LEA R18, P5, R6.reuse, R196, 0x1 ;  /* 0x000000c406129211 */ /* 0x040fe400078a08ff */
[----:B------:R-:W-:Y:S02]  /*2ae0*/  LOP3.LUT R7, R121, 0x1c0, RZ, 0xc0, !PT ;  /* 0x000001c079077812 */ /* 0x000fe400078ec0ff */
[----:B------:R-:W-:Y:S02]  /*2af0*/  @!P1 LEA.HI.X R19, R6, R195, R2, 0x1, P5 ;  /* 0x000000c306139211 */ /* 0x000fe400028f0c02 */
[----:B------:R-:W-:Y:S02]  /*2b00*/  ISETP.GE.AND P5, PT, R13, R9, PT ;  /* 0x000000090d00720c */ /* 0x000fe40003fa6270 */
[----:B------:R-:W-:Y:S01]  /*2b10*/  @!P4 IADD3.X R6, PT, PT, R11, R17, R3, P0, !PT ;  /* 0x000000110b06c210 */ /* 0x000fe200007fe403 */
[----:B------:R-:W-:Y:S01]  /*2b20*/  @!P1 LDGSTS.E.BYPASS.LTC128B.128 [R200+0x5800], desc[UR18][R18.64] ;  /* 0x0580000012c89fae */ /* 0x000fe2000b981a12 */
[----:B------:R-:W-:Y:S01]  /*2b30*/  LOP3.LUT R14, R7, 0x38, R14, 0xf8, !PT ;  /* 0x00000038070e7812 */ /* 0x000fe200078ef80e */
[----:B------:R-:W-:Y:S01]  /*2b40*/  @!P3 IMAD R7, R211, 0x30, RZ ;  /* 0x00000030d307b824 */ /* 0x000fe200078e02ff */
[----:B------:R-:W-:Y:S01]  /*2b50*/  LOP3.LUT R3, R198, 0x8, RZ, 0xc0, !PT ;  /* 0x00000008c6037812 */ /* 0x000fe200078ec0ff */
[----:B------:R-:W0:Y:S01]  /*2b60*/  LDGDEPBAR ;  /* 0x00000000000079af */ /* 0x000e220000000000 */
[----:B------:R-:W-:Y:S01]  /*2b70*/  @!P3 IMAD.WIDE.U32 R16, R210, 0x30, R10 ;  /* 0x00000030d210b825 */ /* 0x000fe200078e000a */
[----:B------:R-:W-:-:S02]  /*2b80*/  LOP3.LUT R121, R121, 0x200, RZ, 0xc0, !PT ;  /* 0x0000020079797812 */ /* 0x000fc400078ec0ff */
[----:B------:R-:W-:Y:S01]  /*2b90*/  LOP3.LUT R3, R14, R3, RZ, 0x3c, !PT ;  /* 0x000000030e037212 */ /* 0x000fe200078e3cff */
[----:B------:R-:W-:Y:S01]  /*2ba0*/  @!P3 IMAD.IADD R8, R17, 0x1, R7 ;  /* 0x000000011108b824 */ /* 0x000fe200078e0207 */
[----:B------:R-:W-:Y:S02]  /*2bb0*/  @!P3 LEA R2, P0, R16, R194, 0x1 ;  /* 0x000000c21002b211 */ /* 0x000fe400078008ff */
[----:B--2---:R-:W-:Y:S01]  /*2bc0*/  @!P5 LEA R4, P1, R210, R10, 0x4 ;  /* 0x0000000ad204d211 */ /* 0x004fe200078220ff */
[----:B------:R-:W-:Y:S01]  /*2bd0*/  IMAD R190, R3, 0x2, R190 ;  /* 0x0000000203be7824 */ /* 0x000fe200078e02be */
[-C--:B------:R-:W-:Y:S01]  /*2be0*/  @!P3 LEA.HI.X R3, R16, R193.reuse, R8, 0x1, P0 ;  /* 0x000000c11003b211 */ /* 0x080fe200000f0c08 */
[----:B------:R-:W-:Y:S01]  /*2bf0*/  IMAD.SHL.U32 R8, R198, 0x20, RZ ;  /* 0x00000020c6087824 */ /* 0x000fe200078e00ff */
[----:B------:R-:W-:Y:S02]  /*2c00*/  @!P6 LEA.HI.X R13, R10, R193, R11, 0x1, P2 ;  /* 0x000000c10a0de211 */ /* 0x000fe400010f0c0b */
[----:B------:R-:W-:-:S02]  /*2c10*/  @!P5 LEA.HI.X R11, R210, R11, R211, 0x4, P1 ;  /* 0x0000000bd20bd211 */ /* 0x000fc400008f24d3 */
[----:B------:R-:W-:Y:S02]  /*2c20*/  LOP3.LUT R191, R121, 0x7c00, R8, 0xf8, !PT ;  /* 0x00007c0079bf7812 */ /* 0x000fe400078ef808 */
[----:B------:R-:W-:Y:S02]  /*2c30*/  LOP3.LUT R118, R14, 0x8, R125, 0x78, !PT ;  /* 0x000000080e767812 */ /* 0x000fe400078e787d */
[-C--:B------:R-:W-:Y:S02]  /*2c40*/  @!P5 LEA R16, P1, R4, R194.reuse, 0x1 ;  /* 0x000000c20410d211 */ /* 0x080fe400078208ff */
[----:B------:R-:W-:Y:S01]  /*2c50*/  @!P4 LEA R10, P0, R0, R194, 0x1 ;  /* 0x000000c2000ac211 */ /* 0x000fe200078008ff */
[----:B------:R-:W-:Y:S01]  /*2c60*/  IMAD.IADD R191, R118, 0x1, R191 ;  /* 0x0000000176bf7824 */ /* 0x000fe200078e02bf */
[----:B------:R-:W-:-:S04]  /*2c70*/  DEPBAR.LE SB0, 0x0 ;  /* 0x000080000000791a */ /* 0x000fc80000000000 */
[----:B------:R-:W-:Y:S01]  /*2c80*/  BAR.SYNC.DEFER_BLOCKING 0x0 ;  /* 0x0000000000007b1d */ /* 0x000fe20000010000 */
[-C--:B------:R-:W-:Y:S02]  /*2c90*/  @!P5 LEA.HI.X R17, R4, R193.reuse, R11, 0x1, P1 ;  /* 0x000000c10411d211 */ /* 0x080fe400008f0c0b */
[----:B------:R-:W-:Y:S01]  /*2ca0*/  @!P4 LEA.HI.X R11, R0, R193, R6, 0x1, P0 ;  /* 0x000000c1000bc211 */ /* 0x000fe200000f0c06 */
[----:B------:R-:W-:Y:S01]  /*2cb0*/  IMAD.MOV.U32 R0, RZ, RZ, 0x40 ;  /* 0x00000040ff007424 */ /* 0x000fe200078e00ff */
[----:B------:R-:W-:Y:S02]  /*2cc0*/  LEA R191, R191, UR5, 0x1 ;  /* 0x00000005bfbf7c11 */ /* 0x000fe4000f8e08ff */
[----:B------:R-:W-:Y:S02]  /*2cd0*/  R2P PR, R198, 0x6 ;  /* 0x00000006c6007804 */ /* 0x000fe40000000000 */
[----:B------:R-:W-:-:S03]  /*2ce0*/  LOP3.LUT R125, R125, 0x1f0, RZ, 0xc0, !PT ;  /* 0x000001f07d7d7812 */ /* 0x000fc600078ec0ff */
[----:B------:R-:W-:-:S05]  /*2cf0*/  SEL R0, R0, 0xffffffc0, !P2 ;  /* 0xffffffc000007807 */ /* 0x000fca0005000000 */
[----:B------:R-:W-:Y:S01]  /*2d00*/  IMAD.IADD R188, R191, 0x1, R0 ;  /* 0x00000001bfbc7824 */ /* 0x000fe200078e0200 */
        /* <DEDUP_REMOVED lines=21> */
[----:B------:R-:W2:Y:S04]  /*2e60*/  LDSM.16.M88.4 R84, [R190+UR5+0x4000] ;  /* 0x00400005be54783b */ /* 0x000ea80008000200 */
[----:B------:R-:W3:Y:S04]  /*2e70*/  LDSM.16.M88.4 R60, [R191+0x2000] ;  /* 0x00200000bf3c783b */ /* 0x000ee80000000200 */
[----:B------:R-:W4:Y:S04]  /*2e80*/  LDSM.16.M88.4 R76, [R190+UR5+0x4800] ;  /* 0x00480005be4c783b */ /* 0x000f280008000200 */
[----:B------:R-:W5:Y:S04]  /*2e90*/  LDSM.16.M88.4 R68, [R190+UR5+0x5000] ;  /* 0x00500005be44783b */ /* 0x000f680008000200 */
[----:B------:R-:W5:Y:S01]  /*2ea0*/  LDSM.16.M88.4 R4, [R190+UR5+0x5800] ;  /* 0x00580005be04783b */ /* 0x000f620008000200 */
[----:B-1----:R-:W-:-:S03]  /*2eb0*/  IMAD.MOV.U32 R3, RZ, RZ, 0x20 ;  /* 0x00000020ff037424 */ /* 0x002fc600078e00ff */
[----:B------:R-:W-:Y:S01]  /*2ec0*/  LDSM.16.M88.4 R108, [R188+0x2000] ;  /* 0x00200000bc6c783b */ /* 0x000fe20000000200 */
[----:B------:R-:W-:Y:S01]  /*2ed0*/  VIADD R2, R190, UR5 ;  /* 0x00000005be027c36 */ /* 0x000fe20008000000 */
[----:B------:R-:W-:-:S03]  /*2ee0*/  SEL R3, R3, 0xffffffe0, !P1 ;  /* 0xffffffe003037807 */ /* 0x000fc60004800000 */
[C---:B------:R-:W-:Y:S01]  /*2ef0*/  IMAD.IADD R184, R2.reuse, 0x1, R0 ;  /* 0x0000000102b87824 */ /* 0x040fe200078e0200 */
[----:B------:R-:W-:Y:S01]  /*2f00*/  LDSM.16.M88.4 R112, [R188] ;  /* 0x00000000bc70783b */ /* 0x000fe20000000200 */
[----:B------:R-:W-:Y:S01]  /*2f10*/  IADD3 R185, PT, PT, R2, R3, RZ ;  /* 0x0000000302b97210 */ /* 0x000fe20007ffe0ff */
[----:B------:R-:W-:Y:S02]  /*2f20*/  IMAD.IADD R189, R191, 0x1, R3 ;  /* 0x00000001bfbd7824 */ /* 0x000fe400078e0203 */
[----:B------:R-:W-:Y:S01]  /*2f30*/  LDSM.16.M88.4 R96, [R184+0x5000] ;  /* 0x00500000b860783b */ /* 0x000fe20000000200 */
[C---:B------:R-:W-:Y:S01]  /*2f40*/  IMAD.IADD R187, R3.reuse, 0x1, R188 ;  /* 0x0000000103bb7824 */ /* 0x040fe200078e02bc */
[----:B------:R-:W-:Y:S01]  /*2f50*/  SHF.R.U32.HI R2, RZ, 0x2, R198 ;  /* 0x00000002ff027819 */ /* 0x000fe200000116c6 */
[----:B------:R-:W-:Y:S01]  /*2f60*/  IMAD.IADD R183, R3, 0x1, R184 ;  /* 0x0000000103b77824 */ /* 0x000fe200078e02b8 */
[----:B------:R-:W-:Y:S02]  /*2f70*/  LDSM.16.M88.4 R48, [R185+0x4000] ;  /* 0x00400000b930783b */ /* 0x000fe40000000200 */
[----:B------:R-:W-:-:S02]  /*2f80*/  LOP3.LUT R2, R2, 0x7, RZ, 0xc0, !PT ;  /* 0x0000000702027812 */ /* 0x000fc400078ec0ff */
[----:B------:R-:W1:Y:S01]  /*2f90*/  LDSM.16.M88.4 R52, [R189+0x2000] ;  /* 0x00200000bd34783b */ /* 0x000e620000000200 */
[-C--:B--2---:R-:W-:Y:S01]  /*2fa0*/  HMMA.16816.F32.BF16 R88, R56, R84.reuse, RZ ;  /* 0x000000543858723c */ /* 0x084fe200000418ff */
[----:B------:R-:W-:Y:S02]  /*2fb0*/  IADD3 R2, PT, PT, R2, UR17, R125 ;  /* 0x0000001102027c10 */ /* 0x000fe4000fffe07d */
[----:B------:R-:W2:Y:S02]  /*2fc0*/  LDSM.16.M88.4 R44, [R185+0x4800] ;  /* 0x00480000b92c783b */ /* 0x000ea40000000200 */
[----:B------:R-:W-:Y:S02]  /*2fd0*/  IADD3 R205, PT, PT, R2, R119, -R120 ;  /* 0x0000007702cd7210 */ /* 0x000fe40007ffe878 */
[----:B------:R-:W2:Y:S01]  /*2fe0*/  LDSM.16.M88.4 R40, [R185+0x5000] ;  /* 0x00500000b928783b */ /* 0x000ea20000000200 */
[----:B---3--:R-:W-:Y:S03]  /*2ff0*/  HMMA.16816.F32.BF16 R36, R60, R84, RZ ;  /* 0x000000543c24723c */ /* 0x008fe600000418ff */
[----:B------:R-:W3:Y:S01]  /*3000*/  LDSM.16.M88.4 R8, [R185+0x5800] ;  /* 0x00580000b908783b */ /* 0x000ee20000000200 */
[----:B------:R-:W-:-:S03]  /*3010*/  VIADD R235, R205, 0x8 ;  /* 0x00000008cdeb7836 */ /* 0x000fc60000000000 */
[----:B------:R-:W-:Y:S01]  /*3020*/  LDSM.16.M88.4 R104, [R184+0x4000] ;  /* 0x00400000b868783b */ /* 0x000fe20000000200 */
[C---:B------:R-:W-:Y:S03]  /*3030*/  HMMA.16816.F32.BF16 R32, R60.reuse, R86, RZ ;  /* 0x000000563c20723c */ /* 0x040fe600000418ff */
[----:B------:R-:W-:Y:S04]  /*3040*/  LDSM.16.M88.4 R92, [R184+0x5800] ;  /* 0x00580000b85c783b */ /* 0x000fe80000000200 */
[----:B------:R-:W-:Y:S01]  /*3050*/  LDSM.16.M88.4 R100, [R184+0x4800] ;  /* 0x00480000b864783b */ /* 0x000fe20000000200 */
[C---:B----4-:R-:W-:Y:S03]  /*3060*/  HMMA.16816.F32.BF16 R28, R60.reuse, R76, RZ ;  /* 0x0000004c3c1c723c */ /* 0x050fe600000418ff */
[----:B------:R-:W0:Y:S05]  /*3070*/  LDGDEPBAR ;  /* 0x00000000000079af */ /* 0x000e2a0000000000 */
[C---:B-----5:R-:W-:Y:S08]  /*3080*/  HMMA.16816.F32.BF16 R20, R60.reuse, R68, RZ ;  /* 0x000000443c14723c */ /* 0x060ff000000418ff */
        /* <DEDUP_REMOVED lines=11> */
[----:B------:R-:W4:Y:S07]  /*3140*/  LDSM.16.M88.4 R4, [R189] ;  /* 0x00000000bd04783b */ /* 0x000f2e0000000200 */
[C---:B-1----:R-:W-:Y:S08]  /*3150*/  HMMA.16816.F32.BF16 R36, R52.reuse, R48, R36 ;  /* 0x000000303424723c */ /* 0x042ff00000041824 */
[C---:B--2---:R-:W-:Y:S08]  /*3160*/  HMMA.16816.F32.BF16 R28, R52.reuse, R44, R28 ;  /* 0x0000002c341c723c */ /* 0x044ff0000004181c */
[C---:B------:R-:W-:Y:S08]  /*3170*/  HMMA.16816.F32.BF16 R20, R52.reuse, R40, R20 ;  /* 0x000000283414723c */ /* 0x040ff00000041814 */
[C---:B---3--:R-:W-:Y:S08]  /*3180*/  HMMA.16816.F32.BF16 R12, R52.reuse, R8, R12 ;  /* 0x00000008340c723c */ /* 0x048ff0000004180c */
[C---:B------:R-:W-:Y:S08]  /*3190*/  HMMA.16816.F32.BF16 R32, R52.reuse, R50, R32 ;  /* 0x000000323420723c */ /* 0x040ff00000041820 */
[C---:B------:R-:W-:Y:S08]  /*31a0*/  HMMA.16816.F32.BF16 R24, R52.reuse, R46, R24 ;  /* 0x0000002e3418723c */ /* 0x040ff00000041818 */
[C---:B------:R-:W-:Y:S08]  /*31b0*/  HMMA.16816.F32.BF16 R16, R52.reuse, R42, R16 ;  /* 0x0000002a3410723c */ /* 0x040ff00000041810 */
[----:B------:R-:W-:Y:S01]  /*31c0*/  HMMA.16816.F32.BF16 R60, R52, R10, R60 ;  /* 0x0000000a343c723c */ /* 0x000fe2000004183c */
[----:B------:R-:W-:Y:S07]  /*31d0*/  LDSM.16.M88.4 R52, [R187+0x2000] ;  /* 0x00200000bb34783b */ /* 0x000fee0000000200 */
[C---:B----4-:R-:W-:Y:S08]  /*31e0*/  HMMA.16816.F32.BF16 R88, R4.reuse, R48, R88 ;  /* 0x000000300458723c */ /* 0x050ff00000041858 */
[C---:B------:R-:W-:Y:S08]  /*31f0*/  HMMA.16816.F32.BF16 R80, R4.reuse, R44, R80 ;  /* 0x0000002c0450723c */ /* 0x040ff00000041850 */
[C---:B------:R-:W-:Y:S08]  /*3200*/  HMMA.16816.F32.BF16 R72, R4.reuse, R40, R72 ;  /* 0x000000280448723c */ /* 0x040ff00000041848 */
[C---:B------:R-:W-:Y:S08]  /*3210*/  HMMA.16816.F32.BF16 R64, R4.reuse, R8, R64 ;  /* 0x000000080440723c */ /* 0x040ff00000041840 */
[C---:B------:R-:W-:Y:S01]  /*3220*/  HMMA.16816.F32.BF16 R84, R4.reuse, R50, R84 ;  /* 0x000000320454723c */ /* 0x040fe20000041854 */
[----:B------:R-:W-:Y:S07]  /*3230*/  LDSM.16.M88.4 R48, [R183+0x4000] ;  /* 0x00400000b730783b */ /* 0x000fee0000000200 */
[C---:B------:R-:W-:Y:S01]  /*3240*/  HMMA.16816.F32.BF16 R76, R4.reuse, R46, R76 ;  /* 0x0000002e044c723c */ /* 0x040fe2000004184c */
[----:B------:R-:W-:Y:S07]  /*3250*/  LDSM.16.M88.4 R44, [R183+0x4800] ;  /* 0x00480000b72c783b */ /* 0x000fee0000000200 */
[C---:B------:R-:W-:Y:S01]  /*3260*/  HMMA.16816.F32.BF16 R68, R4.reuse, R42, R68 ;  /* 0x0000002a0444723c */ /* 0x040fe20000041844 */
[----:B------:R-:W1:Y:S07]  /*3270*/  LDSM.16.M88.4 R40, [R183+0x5000] ;  /* 0x00500000b728783b */ /* 0x000e6e0000000200 */
[----:B------:R-:W-:Y:S01]  /*3280*/  HMMA.16816.F32.BF16 R56, R4, R10, R56 ;  /* 0x0000000a0438723c */ /* 0x000fe20000041838 */
[----:B------:R-:W2:Y:S04]  /*3290*/  LDSM.16.M88.4 R4, [R187] ;  /* 0x00000000bb04783b */ /* 0x000ea80000000200 */
[----:B------:R-:W3:Y:S01]  /*32a0*/  LDSM.16.M88.4 R8, [R183+0x5800] ;  /* 0x00580000b708783b */ /* 0x000ee20000000200 */
[----:B------:R-:W-:-:S04]  /*32b0*/  DEPBAR.LE SB0, 0x0 ;  /* 0x000080000000791a */ /* 0x000fc80000000000 */
[-C--:B------:R-:W-:Y:S08]  /*32c0*/  HMMA.16816.F32.BF16 R20, R108, R96.reuse, R20 ;  /* 0x000000606c14723c */ /* 0x080ff00000041814 */
[C---:B------:R-:W-:Y:S08]  /*32d0*/  HMMA.16816.F32.BF16 R72, R112.reuse, R96, R72 ;  /* 0x000000607048723c */ /* 0x040ff00000041848 */
[----:B------:R-:W-:Y:S08]  /*32e0*/  HMMA.16816.F32.BF16 R84, R112, R106, R84 ;  /* 0x0000006a7054723c */ /* 0x000ff00000041854 */
[-C--:B------:R-:W-:Y:S08]  /*32f0*/  HMMA.16816.F32.BF16 R12, R108, R92.reuse, R12 ;  /* 0x0000005c6c0c723c */ /* 0x080ff0000004180c */
[----:B------:R-:W-:Y:S08]  /*3300*/  HMMA.16816.F32.BF16 R64, R112, R92, R64 ;  /* 0x0000005c7040723c */ /* 0x000ff00000041840 */
[----:B------:R-:W-:Y:S08]  /*3310*/  HMMA.16816.F32.BF16 R16, R108, R98, R16 ;  /* 0x000000626c10723c */ /* 0x000ff00000041810 */
[C---:B------:R-:W-:Y:S08]  /*3320*/  HMMA.16816.F32.BF16 R88, R112.reuse, R104, R88 ;  /* 0x000000687058723c */ /* 0x040ff00000041858 */
[C---:B------:R-:W-:Y:S08]  /*3330*/  HMMA.16816.F32.BF16 R80, R112.reuse, R100, R80 ;  /* 0x000000647050723c */ /* 0x040ff00000041850 */
[C---:B------:R-:W-:Y:S08]  /*3340*/  HMMA.16816.F32.BF16 R76, R112.reuse, R102, R76 ;  /* 0x00000066704c723c */ /* 0x040ff0000004184c */
[C---:B------:R-:W-:Y:S08]  /*3350*/  HMMA.16816.F32.BF16 R68, R112.reuse, R98, R68 ;  /* 0x000000627044723c */ /* 0x040ff00000041844 */
[----:B------:R-:W-:Y:S08]  /*3360*/  HMMA.16816.F32.BF16 R56, R112, R94, R56 ;  /* 0x0000005e7038723c */ /* 0x000ff00000041838 */
[-C--:B-1----:R-:W-:Y:S08]  /*3370*/  HMMA.16816.F32.BF16 R20, R52, R40.reuse, R20 ;  /* 0x000000283414723c */ /* 0x082ff00000041814 */
[----:B--2---:R-:W-:Y:S01]  /*3380*/  HMMA.16816.F32.BF16 R72, R4, R40, R72 ;  /* 0x000000280448723c */ /* 0x004fe20000041848 */
[----:B------:R-:W-:-:S04]  /*3390*/  IMAD R41, R199, UR4, R126 ;  /* 0x00000004c7297c24 */ /* 0x000fc8000f8e027e */
[----:B------:R-:W-:-:S03]  /*33a0*/  IMAD.SHL.U32 R41, R41, 0x20, RZ ;  /* 0x0000002029297824 */ /* 0x000fc600078e00ff */
[----:B------:R-:W-:Y:S02]  /*33b0*/  HMMA.16816.F32.BF16 R28, R108, R100, R28 ;  /* 0x000000646c1c723c */ /* 0x000fe4000004181c */
[----:B------:R-:W-:Y:S02]  /*33c0*/  IADD3 R228, P1, P0, R41, R124, R228 ;  /* 0x0000007c29e47210 */ /* 0x000fe4000783e0e4 */
[----:B------:R-:W-:-:S04]  /*33d0*/  SHF.R.S32.HI R40, RZ, 0x1f, R41 ;  /* 0x0000001fff287819 */ /* 0x000fc80000011429 */
[----:B------:R-:W-:Y:S01]  /*33e0*/  HMMA.16816.F32.BF16 R36, R108, R104, R36 ;  /* 0x000000686c24723c */ /* 0x000fe20000041824 */
[----:B------:R-:W-:Y:S02]  /*33f0*/  IADD3.X R123, PT, PT, R40, R123, RZ, P1, P0 ;  /* 0x0000007b287b7210 */ /* 0x000fe40000fe04ff */
[----:B------:R-:W-:-:S05]  /*3400*/  ISETP.GT.U32.AND P0, PT, R132, R197, PT ;  /* 0x000000c58400720c */ /* 0x000fca0003f04070 */
[C---:B------:R-:W-:Y:S08]  /*3410*/  HMMA.16816.F32.BF16 R32, R108.reuse, R106, R32 ;  /* 0x0000006a6c20723c */ /* 0x040ff00000041820 */
[C---:B------:R-:W-:Y:S08]  /*3420*/  HMMA.16816.F32.BF16 R24, R108.reuse, R102, R24 ;  /* 0x000000666c18723c */ /* 0x040ff00000041818 */
[----:B------:R-:W-:Y:S08]  /*3430*/  HMMA.16816.F32.BF16 R60, R108, R94, R60 ;  /* 0x0000005e6c3c723c */ /* 0x000ff0000004183c */
[----:B------:R-:W-:Y:S08]  /*3440*/  HMMA.16816.F32.BF16 R84, R4, R50, R84 ;  /* 0x000000320454723c */ /* 0x000ff00000041854 */
[-C--:B---3--:R-:W-:Y:S08]  /*3450*/  HMMA.16816.F32.BF16 R12, R52, R8.reuse, R12 ;  /* 0x00000008340c723c */ /* 0x088ff0000004180c */
[----:B------:R-:W-:Y:S01]  /*3460*/  HMMA.16816.F32.BF16 R64, R4, R8, R64 ;  /* 0x000000080440723c */ /* 0x000fe20000041840 */
[----:B------:R-:W-:-:S07]  /*3470*/  IMAD R9, R132, 0x40, R233 ;  /* 0x0000004084097824 */ /* 0x000fce00078e02e9 */
[----:B------:R-:W-:Y:S08]  /*3480*/  HMMA.16816.F32.BF16 R16, R52, R42, R16 ;  /* 0x0000002a3410723c */ /* 0x000ff00000041810 */
[C---:B------:R-:W-:Y:S08]  /*3490*/  HMMA.16816.F32.BF16 R88, R4.reuse, R48, R88 ;  /* 0x000000300458723c */ /* 0x040ff00000041858 */
[C---:B------:R-:W-:Y:S08]  /*34a0*/  HMMA.16816.F32.BF16 R80, R4.reuse, R44, R80 ;  /* 0x0000002c0450723c */ /* 0x040ff00000041850 */
[C---:B------:R-:W-:Y:S08]  /*34b0*/  HMMA.16816.F32.BF16 R76, R4.reuse, R46, R76 ;  /* 0x0000002e044c723c */ /* 0x040ff0000004184c */
[----:B------:R-:W-:Y:S01]  /*34c0*/  HMMA.16816.F32.BF16 R68, R4, R42, R68 ;  /* 0x0000002a0444723c */ /* 0x000fe20000041844 */
[----:B------:R-:W-:-:S04]  /*34d0*/  IADD3 R43, PT, PT, R119, -UR22, R122 ;  /* 0x80000016772b7c10 */ /* 0x000fc8000fffe07a */
[----:B------:R-:W-:-:S03]  /*34e0*/  IADD3 R2, PT, PT, R2, 0x1, R43 ;  /* 0x0000000102027810 */ /* 0x000fc60007ffe02b */
[----:B------:R-:W-:Y:S01]  /*34f0*/  HMMA.16816.F32.BF16 R56, R4, R10, R56 ;  /* 0x0000000a0438723c */ /* 0x000fe20000041838 */
[C---:B------:R-:W-:Y:S01]  /*3500*/  VIADD R4, R9.reuse, 0x8 ;  /* 0x0000000809047836 */ /* 0x040fe20000000000 */
[C---:B------:R-:W-:Y:S01]  /*3510*/  VIMNMX R204, PT, PT, R2.reuse, R119, PT ;  /* 0x0000007702cc7248 */ /* 0x040fe20003fe0100 */
[C---:B------:R-:W-:Y:S01]  /*3520*/  VIADD R5, R9.reuse, 0x9 ;  /* 0x0000000909057836 */ /* 0x040fe20000000000 */
[----:B------:R-:W-:Y:S01]  /*3530*/  VIADDMNMX R203, R2, 0x8, R119, PT ;  /* 0x0000000802cb7846 */ /* 0x000fe20003800177 */
[----:B------:R-:W-:Y:S01]  /*3540*/  VIADD R7, R9, 0x1 ;  /* 0x0000000109077836 */ /* 0x000fe20000000000 */
[-C--:B------:R-:W-:Y:S02]  /*3550*/  ISETP.GT.AND P4, PT, R205, R4.reuse, PT ;  /* 0x00000004cd00720c */ /* 0x080fe40003f84270 */
[----:B------:R-:W-:Y:S01]  /*3560*/  HMMA.16816.F32.BF16 R28, R52, R44, R28 ;  /* 0x0000002c341c723c */ /* 0x000fe2000004181c */
[----:B------:R-:W-:Y:S01]  /*3570*/  IMAD.U32 R45, RZ, RZ, UR16 ;  /* 0x00000010ff2d7e24 */ /* 0x000fe2000f8e00ff */
[----:B------:R-:W-:-:S02]  /*3580*/  ISETP.GT.AND P2, PT, R235, R4, PT ;  /* 0x00000004eb00720c */ /* 0x000fc40003f44270 */
[-C--:B------:R-:W-:Y:S01]  /*3590*/  ISETP.GT.AND P3, PT, R205, R5.reuse, PT ;  /* 0x00000005cd00720c */ /* 0x080fe20003f64270 */
[----:B------:R-:W-:Y:S01]  /*35a0*/  IMAD R238, R45, 0x8, R238 ;  /* 0x000000082dee7824 */ /* 0x000fe200078e02ee */
[----:B------:R-:W-:Y:S01]  /*35b0*/  BAR.SYNC.DEFER_BLOCKING 0x0 ;  /* 0x0000000000007b1d */ /* 0x000fe20000010000 */
[----:B------:R-:W-:Y:S01]  /*35c0*/  ISETP.GT.AND P1, PT, R235, R5, PT ;  /* 0x00000005eb00720c */ /* 0x000fe20003f24270 */
[----:B------:R-:W-:Y:S01]  /*35d0*/  HMMA.16816.F32.BF16 R36, R52, R48, R36 ;  /* 0x000000303424723c */ /* 0x000fe20000041824 */
[C-C-:B------:R-:W-:Y:S02]  /*35e0*/  VIADDMNMX R202, R2.reuse, 0x40, R119.reuse, PT ;  /* 0x0000004002ca7846 */ /* 0x140fe40003800177 */
[----:B------:R-:W-:Y:S01]  /*35f0*/  VIADDMNMX R201, R2, 0x48, R119, PT ;  /* 0x0000004802c97846 */ /* 0x000fe20003800177 */
[----:B------:R-:W-:Y:S01]  /*3600*/  IMAD.IADD R2, R121, 0x1, R118 ;  /* 0x0000000179027824 */ /* 0x000fe200078e0276 */
[----:B------:R-:W-:-:S03]  /*3610*/  FSEL R48, R86, -INF , !P2 ;  /* 0xff80000056307808 */ /* 0x000fc60005000000 */
[C---:B------:R-:W-:Y:S08]  /*3620*/  HMMA.16816.F32.BF16 R32, R52.reuse, R50, R32 ;  /* 0x000000323420723c */ /* 0x040ff00000041820 */
[----:B------:R-:W-:Y:S01]  /*3630*/  HMMA.16816.F32.BF16 R24, R52, R46, R24 ;  /* 0x0000002e3418723c */ /* 0x000fe20000041818 */
[----:B------:R-:W-:-:S07]  /*3640*/  FSEL R46, R87, -INF , !P1 ;  /* 0xff800000572e7808 */ /* 0x000fce0004800000 */
[----:B------:R-:W-:Y:S01]  /*3650*/  HMMA.16816.F32.BF16 R60, R52, R10, R60 ;  /* 0x0000000a343c723c */ /* 0x000fe2000004183c */
[----:B------:R-:W-:Y:S02]  /*3660*/  FSEL R52, R84, -INF , !P4 ;  /* 0xff80000054347808 */ /* 0x000fe40006000000 */
[----:B------:R-:W-:Y:S01]  /*3670*/  FSEL R54, R85, -INF , !P3 ;  /* 0xff80000055367808 */ /* 0x000fe20005800000 */
[----:B------:R-:W-:-:S01]  /*3680*/  NOP ;  /* 0x0000000000007918 */ /* 0x000fc20000000000 */
[----:B------:R-:W-:-:S15]  /*3690*/  @!P0 BRA `(.L_x_2065) ;  /* 0x0000000000688947 */ /* 0x000fde0003800000 */
[----:B------:R-:W-:-:S04]  /*36a0*/  VIADD R10, R218, 0xfffffffe ;  /* 0xfffffffeda0a7836 */ /* 0x000fc80000000000 */
[-C--:B------:R-:W-:Y:S02]  /*36b0*/  IMAD R41, R116, R10.reuse, RZ ;  /* 0x0000000a74297224 */ /* 0x080fe400078e02ff */
[----:B------:R-:W-:-:S04]  /*36c0*/  IMAD.WIDE.U32 R10, R117, R10, RZ ;  /* 0x0000000a750a7225 */ /* 0x000fc800078e00ff */
[----:B------:R-:W-:Y:S01]  /*36d0*/  IMAD.IADD R8, R11, 0x1, R41 ;  /* 0x000000010b087824 */ /* 0x000fe200078e0229 */
[----:B------:R-:W-:Y:S02]  /*36e0*/  IADD3 R11, P0, PT, R222, R10, RZ ;  /* 0x0000000ade0b7210 */ /* 0x000fe40007f1e0ff */
[-C--:B------:R-:W-:Y:S02]  /*36f0*/  LEA R84, P2, R10, R196.reuse, 0x1 ;  /* 0x000000c40a547211 */ /* 0x080fe400078408ff */
[-C--:B------:R-:W-:Y:S01]  /*3700*/  IADD3 R41, P1, PT, R222, R11.reuse, RZ ;  /* 0x0000000bde297210 */ /* 0x080fe20007f3e0ff */
[C-C-:B------:R-:W-:Y:S01]  /*3710*/  IMAD.X R6, R219.reuse, 0x1, R8.reuse, P0 ;  /* 0x00000001db067824 */ /* 0x140fe200000e0608 */
[----:B------:R-:W-:Y:S02]  /*3720*/  LEA R43, P0, R216, R11, 0x5 ;  /* 0x0000000bd82b7211 */ /* 0x000fe400078028ff */
[----:B------:R-:W-:Y:S01]  /*3730*/  LEA.HI.X R85, R10, R195, R8, 0x1, P2 ;  /* 0x000000c30a557211 */ /* 0x000fe200010f0c08 */
[----:B------:R-:W-:Y:S01]  /*3740*/  IMAD.X R8, R219, 0x1, R6, P1 ;  /* 0x00000001db087824 */ /* 0x000fe200008e0606 */
[----:B------:R-:W-:-:S02]  /*3750*/  LEA R50, P2, R11, R196, 0x1 ;  /* 0x000000c40b327211 */ /* 0x000fc400078408ff */
[----:B------:R-:W-:Y:S01]  /*3760*/  LEA.HI.X R10, R216, R6, R217, 0x5, P0 ;  /* 0x00000006d80a7211 */ /* 0x000fe200000f2cd9 */
[----:B------:R-:W-:Y:S01]  /*3770*/  @!PT LDS RZ, [RZ] ;  /* 0x00000000fffff984 */ /* 0x000fe20000000800 */
[----:B------:R-:W-:Y:S01]  /*3780*/  @!PT LDS RZ, [RZ] ;  /* 0x00000000fffff984 */ /* 0x000fe20000000800 */
[----:B------:R-:W-:Y:S01]  /*3790*/  @!PT LDS RZ, [RZ] ;  /* 0x00000000fffff984 */ /* 0x000fe20000000800 */
[----:B------:R1:W-:Y:S01]  /*37a0*/  LDGSTS.E.BYPASS.LTC128B.128 [R200+0x4000], desc[UR18][R84.64] ;  /* 0x0400000054c87fae */ /* 0x0003e2000b981a12 */
[-C--:B------:R-:W-:Y:S02]  /*37b0*/  LEA R44, P1, R41, R196.reuse, 0x1 ;  /* 0x000000c4292c7211 */ /* 0x080fe400078208ff */
[----:B------:R-:W-:Y:S02]  /*37c0*/  LEA R40, P0, R43, R196, 0x1 ;  /* 0x000000c42b287211 */ /* 0x000fe400078008ff */
[-C--:B------:R-:W-:Y:S02]  /*37d0*/  LEA.HI.X R51, R11, R195.reuse, R6, 0x1, P2 ;  /* 0x000000c30b337211 */ /* 0x080fe400010f0c06 */
[-C--:B------:R-:W-:Y:S02]  /*37e0*/  LEA.HI.X R45, R41, R195.reuse, R8, 0x1, P1 ;  /* 0x000000c3292d7211 */ /* 0x080fe400008f0c08 */
[----:B------:R-:W-:Y:S01]  /*37f0*/  LEA.HI.X R41, R43, R195, R10, 0x1, P0 ;  /* 0x000000c32b297211 */ /* 0x000fe200000f0c0a */
[----:B------:R1:W-:Y:S04]  /*3800*/  LDGSTS.E.BYPASS.LTC128B.128 [R200+0x4800], desc[UR18][R50.64] ;  /* 0x0480000032c87fae */ /* 0x0003e8000b981a12 */
[----:B------:R1:W-:Y:S04]  /*3810*/  LDGSTS.E.BYPASS.LTC128B.128 [R200+0x5000], desc[UR18][R44.64] ;  /* 0x050000002cc87fae */ /* 0x0003e8000b981a12 */
[----:B------:R1:W-:Y:S04]  /*3820*/  LDGSTS.E.BYPASS.LTC128B.128 [R200+0x5800], desc[UR18][R40.64] ;  /* 0x0580000028c87fae */ /* 0x0003e8000b981a12 */
[----:B------:R-:W0:Y:S02]  /*3830*/  LDGDEPBAR ;  /* 0x00000000000079af */ /* 0x000e240000000000 */
.L_x_2065:
[C---:B------:R-:W-:Y:S01]  /*3840*/  VIADD R234, R205.reuse, 0x40 ;  /* 0x00000040cdea7836 */ /* 0x040fe20000000000 */
[CC--:B------:R-:W-:Y:S01]  /*3850*/  ISETP.GT.AND P6, PT, R205.reuse, R7.reuse, PT ;  /* 0x00000007cd00720c */ /* 0x0c0fe20003fc4270 */
[----:B------:R-:W-:Y:S01]  /*3860*/  VIADD R224, R205, 0x48 ;  /* 0x00000048cde07836 */ /* 0x000fe20000000000 */
[-C--:B------:R-:W-:Y:S01]  /*3870*/  ISETP.GT.AND P4, PT, R235, R7.reuse, PT ;  /* 0x00000007eb00720c */ /* 0x080fe20003f84270 */
[C---:B------:R-:W-:Y:S01]  /*3880*/  VIADD R8, R9.reuse, 0x10 ;  /* 0x0000001009087836 */ /* 0x040fe20000000000 */
[CC--:B------:R-:W-:Y:S01]  /*3890*/  ISETP.GT.AND P3, PT, R234.reuse, R7.reuse, PT ;  /* 0x00000007ea00720c */ /* 0x0c0fe20003f64270 */
[----:B------:R-:W-:Y:S01]  /*38a0*/  VIADD R11, R9, 0x18 ;  /* 0x00000018090b7836 */ /* 0x000fe20000000000 */
[-C--:B------:R-:W-:Y:S01]  /*38b0*/  ISETP.GT.AND P2, PT, R234, R4.reuse, PT ;  /* 0x00000004ea00720c */ /* 0x080fe20003f44270 */
[C---:B------:R-:W-:Y:S01]  /*38c0*/  VIADD R236, R238.reuse, 0x4 ;  /* 0x00000004eeec7836 */ /* 0x040fe20000000000 */
[----:B------:R-:W-:Y:S01]  /*38d0*/  FSEL R37, R37, -INF , !P3 ;  /* 0xff80000025257808 */ /* 0x000fe20005800000 */
[----:B------:R-:W-:Y:S01]  /*38e0*/  IMAD.WIDE.U32 R238, R238, -0x326172a9, RZ ;  /* 0xcd9e8d57eeee7825 */ /* 0x000fe200078e00ff */
[----:B------:R-:W-:Y:S01]  /*38f0*/  FSEL R32, R32, -INF , !P2 ;  /* 0xff80000020207808 */ /* 0x000fe20005000000 */
[----:B------:R-:W-:Y:S01]  /*3900*/  UIADD3 UR6, UPT, UPT, UR21, -0x4498517b, URZ ;  /* 0xbb67ae8515067890 */ /* 0x000fe2000fffe0ff */
[----:B------:R-:W-:Y:S01]  /*3910*/  ISETP.GT.AND P0, PT, R224, R7, PT ;  /* 0x00000007e000720c */ /* 0x000fe20003f04270 */
[----:B------:R-:W-:Y:S01]  /*3920*/  IMAD.WIDE.U32 R236, R236, -0x326172a9, RZ ;  /* 0xcd9e8d57ecec7825 */ /* 0x000fe200078e00ff */
[----:B------:R-:W-:Y:S01]  /*3930*/  ISETP.GT.AND P3, PT, R224, R4, PT ;  /* 0x00000004e000720c */ /* 0x000fe20003f64270 */
[----:B------:R-:W-:Y:S01]  /*3940*/  UIADD3 UR8, UPT, UPT, UR20, 0x3c6ef372, URZ ;  /* 0x3c6ef37214087890 */ /* 0x000fe2000fffe0ff */
[-C--:B------:R-:W-:Y:S01]  /*3950*/  ISETP.GT.AND P2, PT, R234, R5.reuse, PT ;  /* 0x00000005ea00720c */ /* 0x080fe20003f44270 */
[----:B------:R-:W-:Y:S01]  /*3960*/  IMAD.WIDE.U32 R228, R228, -0x2daee0ad, RZ ;  /* 0xd2511f53e4e47825 */ /* 0x000fe200078e00ff */
[----:B------:R-:W-:Y:S01]  /*3970*/  ISETP.GT.AND P5, PT, R224, R5, PT ;  /* 0x00000005e000720c */ /* 0x000fe20003fa4270 */
[----:B------:R-:W-:Y:S01]  /*3980*/  UIADD3 UR4, UPT, UPT, UR20, -0x61c88647, URZ ;  /* 0x9e3779b914047890 */ /* 0x000fe2000fffe0ff */
[----:B-1----:R-:W-:Y:S01]  /*3990*/  FSEL R50, R89, -INF , !P6 ;  /* 0xff80000059327808 */ /* 0x002fe20007000000 */
[----:B------:R-:W-:Y:S01]  /*39a0*/  UIADD3 UR12, UPT, UPT, UR21, 0x76cf5d0a, URZ ;  /* 0x76cf5d0a150c7890 */ /* 0x000fe2000fffe0ff */
[----:B------:R-:W-:Y:S01]  /*39b0*/  FSEL R39, R39, -INF , !P0 ;  /* 0xff80000027277808 */ /* 0x000fe20004000000 */
[----:B------:R-:W-:Y:S01]  /*39c0*/  UIADD3 UR11, UPT, UPT, UR21, 0x32370b8f, URZ ;  /* 0x32370b8f150b7890 */ /* 0x000fe2000fffe0ff */
[----:B------:R-:W-:Y:S01]  /*39d0*/  FSEL R6, R34, -INF , !P3 ;  /* 0xff80000022067808 */ /* 0x000fe20005800000 */
[----:B------:R-:W-:Y:S01]  /*39e0*/  UIADD3 UR25, UPT, UPT, UR20, -0x255992d5, URZ ;  /* 0xdaa66d2b14197890 */ /* 0x000fe2000fffe0ff */
[----:B------:R-:W-:Y:S01]  /*39f0*/  FSEL R33, R33, -INF , !P2 ;  /* 0xff80000021217808 */ /* 0x000fe20005000000 */
[----:B------:R-:W-:Y:S01]  /*3a00*/  UIADD3 UR24, UPT, UPT, UR20, 0x78dde6e4, URZ ;  /* 0x78dde6e414187890 */ /* 0x000fe2000fffe0ff */
[----:B------:R-:W-:Y:S01]  /*3a10*/  ISETP.GT.AND P6, PT, R205, R8, PT ;  /* 0x00000008cd00720c */ /* 0x000fe20003fc4270 */
[----:B------:R-:W-:Y:S01]  /*3a20*/  UIADD3 UR10, UPT, UPT, UR21, -0x126145ec, URZ ;  /* 0xed9eba14150a7890 */ /* 0x000fe2000fffe0ff */
[C---:B------:R-:W-:Y:S01]  /*3a30*/  ISETP.GE.AND P1, PT, R7.reuse, R204, PT ;  /* 0x000000cc0700720c */ /* 0x040fe20003f26270 */
[----:B------:R-:W-:Y:S01]  /*3a40*/  UIADD3 UR9, UPT, UPT, UR21, -0x56f99767, URZ ;  /* 0xa906689915097890 */ /* 0x000fe2000fffe0ff */
[C---:B------:R-:W-:Y:S01]  /*3a50*/  ISETP.GE.AND P0, PT, R7.reuse, R203, PT ;  /* 0x000000cb0700720c */ /* 0x040fe20003f06270 */
[----:B------:R-:W-:Y:S01]  /*3a60*/  UIADD3 UR22, UPT, UPT, UR20, -0x4ab325aa, URZ ;  /* 0xb54cda5614167890 */ /* 0x000fe2000fffe0ff */
[C---:B------:R-:W-:Y:S01]  /*3a70*/  ISETP.GE.AND P3, PT, R7.reuse, R202, PT ;  /* 0x000000ca0700720c */ /* 0x040fe20003f66270 */
[----:B------:R-:W-:Y:S01]  /*3a80*/  UIADD3 UR23, UPT, UPT, UR20, 0x1715609d, URZ ;  /* 0x1715609d14177890 */ /* 0x000fe2000fffe0ff */
[----:B------:R-:W-:Y:S01]  /*3a90*/  ISETP.GE.AND P2, PT, R7, R201, PT ;  /* 0x000000c90700720c */ /* 0x000fe20003f46270 */
[----:B------:R-:W-:Y:S01]  /*3aa0*/  VIADD R7, R9, 0x11 ;  /* 0x0000001109077836 */ /* 0x000fe20000000000 */
[----:B------:R-:W-:Y:S01]  /*3ab0*/  FSEL R42, R91, -INF , !P4 ;  /* 0xff8000005b2a7808 */ /* 0x000fe20006000000 */
[----:B------:R-:W-:Y:S01]  /*3ac0*/  UIADD3 UR7, UPT, UPT, UR21, 0x646e171e, URZ ;  /* 0x646e171e15077890 */ /* 0x000fe2000fffe0ff */
[----:B------:R-:W-:-:S02]  /*3ad0*/  FSEL R35, R35, -INF , !P5 ;  /* 0xff80000023237808 */ /* 0x000fc40006800000 */
[-C--:B------:R-:W-:Y:S02]  /*3ae0*/  ISETP.GT.AND P5, PT, R234, R8.reuse, PT ;  /* 0x00000008ea00720c */ /* 0x080fe40003fa4270 */
[----:B------:R-:W-:Y:S02]  /*3af0*/  FSEL R212, R80, -INF , !P6 ;  /* 0xff80000050d47808 */ /* 0x000fe40007000000 */
[----:B------:R-:W-:Y:S02]  /*3b00*/  ISETP.GT.AND P6, PT, R224, R8, PT ;  /* 0x00000008e000720c */ /* 0x000fe40003fc4270 */
[----:B------:R-:W-:Y:S02]  /*3b10*/  FSEL R42, R42, -INF , !P0 ;  /* 0xff8000002a2a7808 */ /* 0x000fe40004000000 */
[----:B------:R-:W-:Y:S02]  /*3b20*/  ISETP.GT.AND P4, PT, R205, R7, PT ;  /* 0x00000007cd00720c */ /* 0x000fe40003f84270 */
[----:B------:R-:W-:-:S02]  /*3b30*/  FSEL R50, R50, -INF , !P1 ;  /* 0xff80000032327808 */ /* 0x000fc40004800000 */
[C---:B------:R-:W-:Y:S02]  /*3b40*/  ISETP.GT.AND P0, PT, R235.reuse, R8, PT ;  /* 0x00000008eb00720c */ /* 0x040fe40003f04270 */
[----:B------:R-:W-:Y:S02]  /*3b50*/  ISETP.GE.AND P1, PT, R4, R204, PT ;  /* 0x000000cc0400720c */ /* 0x000fe40003f26270 */
[----:B------:R-:W-:Y:S02]  /*3b60*/  FSEL R28, R28, -INF , !P5 ;  /* 0xff8000001c1c7808 */ /* 0x000fe40006800000 */
[----:B------:R-:W-:Y:S02]  /*3b70*/  ISETP.GT.AND P5, PT, R235, R7, PT ;  /* 0x00000007eb00720c */ /* 0x000fe40003fa4270 */
        /* <DEDUP_REMOVED lines=8> */
[----:B------:R-:W-:Y:S02]  /*3c00*/  FSEL R40, R37, -INF , !P3 ;  /* 0xff80000025287808 */ /* 0x000fe40005800000 */
[----:B------:R-:W-:Y:S02]  /*3c10*/  FSEL R4, R39, -INF , !P2 ;  /* 0xff80000027047808 */ /* 0x000fe40005000000 */
[----:B------:R-:W-:Y:S02]  /*3c20*/  ISETP.GT.AND P1, PT, R234, R7, PT ;  /* 0x00000007ea00720c */ /* 0x000fe40003f24270 */
[C---:B------:R-:W-:Y:S02]  /*3c30*/  ISETP.GE.AND P3, PT, R5.reuse, R204, PT ;  /* 0x000000cc0500720c */ /* 0x040fe40003f66270 */
[----:B------:R-:W-:Y:S02]  /*3c40*/  ISETP.GE.AND P2, PT, R5, R203, PT ;  /* 0x000000cb0500720c */ /* 0x000fe40003f46270 */
[----:B------:R-:W-:-:S02]  /*3c50*/  ISETP.GT.AND P5, PT, R224, R7, PT ;  /* 0x00000007e000720c */ /* 0x000fc40003fa4270 */
[----:B------:R-:W-:Y:S02]  /*3c60*/  FSEL R80, R32, -INF , !P6 ;  /* 0xff80000020507808 */ /* 0x000fe40007000000 */
[----:B------:R-:W-:Y:S02]  /*3c70*/  ISETP.GT.AND P6, PT, R205, R11, PT ;  /* 0x0000000bcd00720c */ /* 0x000fe40003fc4270 */
[----:B------:R-:W-:Y:S02]  /*3c80*/  FSEL R48, R48, -INF , !P0 ;  /* 0xff80000030307808 */ /* 0x000fe40004000000 */
[----:B------:R-:W-:Y:S02]  /*3c90*/  FSEL R29, R29, -INF , !P1 ;  /* 0xff8000001d1d7808 */ /* 0x000fe40004800000 */
[C---:B------:R-:W-:Y:S02]  /*3ca0*/  ISETP.GE.AND P0, PT, R5.reuse, R202, PT ;  /* 0x000000ca0500720c */ /* 0x040fe40003f06270 */
[----:B------:R-:W-:Y:S01]  /*3cb0*/  ISETP.GE.AND P1, PT, R5, R201, PT ;  /* 0x000000c90500720c */ /* 0x000fe20003f26270 */
[----:B------:R-:W-:Y:S01]  /*3cc0*/  VIADD R5, R9, 0x19 ;  /* 0x0000001909057836 */ /* 0x000fe20000000000 */
[----:B------:R-:W-:-:S02]  /*3cd0*/  FSEL R31, R31, -INF , !P5 ;  /* 0xff8000001f1f7808 */ /* 0x000fc40006800000 */
[----:B------:R-:W-:Y:S02]  /*3ce0*/  FSEL R54, R54, -INF , !P3 ;  /* 0xff80000036367808 */ /* 0x000fe40005800000 */
[----:B------:R-:W-:Y:S02]  /*3cf0*/  FSEL R46, R46, -INF , !P2 ;  /* 0xff8000002e2e7808 */ /* 0x000fe40005000000 */
[----:B------:R-:W-:Y:S02]  /*3d00*/  ISETP.GE.AND P3, PT, R8, R204, PT ;  /* 0x000000cc0800720c */ /* 0x000fe40003f66270 */
[-C--:B------:R-:W-:Y:S02]  /*3d10*/  ISETP.GT.AND P2, PT, R235, R11.reuse, PT ;  /* 0x0000000beb00720c */ /* 0x080fe40003f44270 */
[----:B------:R-:W-:Y:S02]  /*3d20*/  ISETP.GT.AND P5, PT, R234, R11, PT ;  /* 0x0000000bea00720c */ /* 0x000fe40003fa4270 */
[----:B------:R-:W-:-:S02]  /*3d30*/  FSEL R240, R76, -INF , !P6 ;  /* 0xff8000004cf07808 */ /* 0x000fc40007000000 */
[----:B------:R-:W-:Y:S02]  /*3d40*/  ISETP.GT.AND P6, PT, R224, R11, PT ;  /* 0x0000000be000720c */ /* 0x000fe40003fc4270 */
[----:B------:R-:W-:Y:S02]  /*3d50*/  FSEL R178, R78, -INF , !P2 ;  /* 0xff8000004eb27808 */ /* 0x000fe40005000000 */
[----:B------:R-:W-:Y:S02]  /*3d60*/  FSEL R24, R24, -INF , !P5 ;  /* 0xff80000018187808 */ /* 0x000fe40006800000 */
[----:B------:R-:W-:Y:S02]  /*3d70*/  FSEL R212, R212, -INF , !P3 ;  /* 0xff800000d4d47808 */ /* 0x000fe40005800000 */
[----:B------:R-:W-:Y:S02]  /*3d80*/  FSEL R6, R6, -INF , !P4 ;  /* 0xff80000006067808 */ /* 0x000fe40006000000 */
[----:B------:R-:W-:-:S02]  /*3d90*/  ISETP.GE.AND P2, PT, R8, R203, PT ;  /* 0x000000cb0800720c */ /* 0x000fc40003f46270 */
[-C--:B------:R-:W-:Y:S02]  /*3da0*/  ISETP.GT.AND P5, PT, R235, R5.reuse, PT ;  /* 0x00000005eb00720c */ /* 0x080fe40003fa4270 */
[----:B------:R-:W-:Y:S02]  /*3db0*/  FSEL R26, R26, -INF , !P6 ;  /* 0xff8000001a1a7808 */ /* 0x000fe40007000000 */
[----:B------:R-:W-:Y:S01]  /*3dc0*/  FSEL R78, R33, -INF , !P0 ;  /* 0xff800000214e7808 */ /* 0x000fe20004000000 */
[----:B------:R-:W-:Y:S01]  /*3dd0*/  VIADD R33, R9, 0x20 ;  /* 0x0000002009217836 */ /* 0x000fe20000000000 */
[-C--:B------:R-:W-:Y:S02]  /*3de0*/  ISETP.GT.AND P3, PT, R234, R5.reuse, PT ;  /* 0x00000005ea00720c */ /* 0x080fe40003f64270 */
[----:B------:R-:W-:Y:S02]  /*3df0*/  ISETP.GT.AND P4, PT, R205, R5, PT ;  /* 0x00000005cd00720c */ /* 0x000fe40003f84270 */
        /* <DEDUP_REMOVED lines=8> */
[C---:B------:R-:W-:Y:S02]  /*3e80*/  ISETP.GE.AND P2, PT, R7.reuse, R202, PT ;  /* 0x000000ca0700720c */ /* 0x040fe40003f46270 */
[----:B------:R-:W-:Y:S02]  /*3e90*/  ISETP.GT.AND P5, PT, R224, R5, PT ;  /* 0x00000005e000720c */ /* 0x000fe40003fa4270 */
[-C--:B------:R-:W-:Y:S01]  /*3ea0*/  ISETP.GE.AND P3, PT, R7, R201.reuse, PT ;  /* 0x000000c90700720c */ /* 0x080fe20003f66270 */
[----:B------:R-:W-:Y:S01]  /*3eb0*/  VIADD R7, R9, 0x21 ;  /* 0x0000002109077836 */ /* 0x000fe20000000000 */
[----:B------:R-:W-:Y:S02]  /*3ec0*/  FSEL R30, R28, -INF , !P6 ;  /* 0xff8000001c1e7808 */ /* 0x000fe40007000000 */
[----:B------:R-:W-:-:S02]  /*3ed0*/  ISETP.GE.AND P4, PT, R8, R201, PT ;  /* 0x000000c90800720c */ /* 0x000fc40003f86270 */
[-C--:B------:R-:W-:Y:S02]  /*3ee0*/  ISETP.GT.AND P6, PT, R205, R33.reuse, PT ;  /* 0x00000021cd00720c */ /* 0x080fe40003fc4270 */
[----:B------:R-:W-:Y:S02]  /*3ef0*/  FSEL R27, R27, -INF , !P5 ;  /* 0xff8000001b1b7808 */ /* 0x000fe40006800000 */
[----:B------:R-:W-:Y:S02]  /*3f00*/  FSEL R8, R10, -INF , !P4 ;  /* 0xff8000000a087808 */ /* 0x000fe40006000000 */
[----:B------:R-:W-:Y:S02]  /*3f10*/  FSEL R142, R83, -INF , !P1 ;  /* 0xff800000538e7808 */ /* 0x000fe40004800000 */
[----:B------:R-:W-:Y:S02]  /*3f20*/  ISETP.GT.AND P5, PT, R234, R33, PT ;  /* 0x00000021ea00720c */ /* 0x000fe40003fa4270 */
[----:B------:R-:W-:-:S02]  /*3f30*/  FSEL R72, R72, -INF , !P6 ;  /* 0xff80000048487808 */ /* 0x000fc40007000000 */
[----:B------:R-:W-:Y:S02]  /*3f40*/  ISETP.GT.AND P4, PT, R205, R7, PT ;  /* 0x00000007cd00720c */ /* 0x000fe40003f84270 */
[-C--:B------:R-:W-:Y:S02]  /*3f50*/  ISETP.GT.AND P1, PT, R235, R33.reuse, PT ;  /* 0x00000021eb00720c */ /* 0x080fe40003f24270 */
        /* <DEDUP_REMOVED lines=9> */
[----:B------:R-:W-:Y:S01]  /*3ff0*/  ISETP.GE.AND P4, PT, R11, R201, PT ;  /* 0x000000c90b00720c */ /* 0x000fe20003f86270 */
[----:B------:R-:W-:Y:S01]  /*4000*/  VIADD R11, R9, 0x28 ;  /* 0x00000028090b7836 */ /* 0x000fe20000000000 */
[----:B------:R-:W-:-:S02]  /*4010*/  ISETP.GT.AND P5, PT, R235, R7, PT ;  /* 0x00000007eb00720c */ /* 0x000fc40003fa4270 */
[----:B------:R-:W-:Y:S02]  /*4020*/  FSEL R240, R240, -INF , !P0 ;  /* 0xff800000f0f07808 */ /* 0x000fe40004000000 */
[----:B------:R-:W-:Y:S02]  /*4030*/  FSEL R34, R29, -INF , !P2 ;  /* 0xff8000001d227808 */ /* 0x000fe40005000000 */
[----:B------:R-:W-:Y:S02]  /*4040*/  FSEL R28, R31, -INF , !P3 ;  /* 0xff8000001f1c7808 */ /* 0x000fe40005800000 */
[----:B------:R-:W-:Y:S02]  /*4050*/  ISETP.GT.AND P0, PT, R234, R7, PT ;  /* 0x00000007ea00720c */ /* 0x000fe40003f04270 */
[----:B------:R-:W-:Y:S02]  /*4060*/  FSEL R32, R24, -INF , !P6 ;  /* 0xff80000018207808 */ /* 0x000fe40007000000 */
[----:B------:R-:W-:-:S02]  /*4070*/  FSEL R75, R75, -INF , !P5 ;  /* 0xff8000004b4b7808 */ /* 0x000fc40006800000 */
[C---:B------:R-:W-:Y:S02]  /*4080*/  ISETP.GE.AND P2, PT, R5.reuse, R204, PT ;  /* 0x000000cc0500720c */ /* 0x040fe40003f46270 */
[----:B------:R-:W-:Y:S02]  /*4090*/  ISETP.GE.AND P3, PT, R5, R203, PT ;  /* 0x000000cb0500720c */ /* 0x000fe40003f66270 */
[----:B------:R-:W-:Y:S02]  /*40a0*/  ISETP.GT.AND P6, PT, R205, R11, PT ;  /* 0x0000000bcd00720c */ /* 0x000fe40003fc4270 */
[----:B------:R-:W-:Y:S02]  /*40b0*/  ISETP.GT.AND P5, PT, R224, R7, PT ;  /* 0x00000007e000720c */ /* 0x000fe40003fa4270 */
[----:B------:R-:W-:Y:S02]  /*40c0*/  FSEL R178, R178, -INF , !P1 ;  /* 0xff800000b2b27808 */ /* 0x000fe40004800000 */
[----:B------:R-:W-:-:S02]  /*40d0*/  FSEL R21, R21, -INF , !P0 ;  /* 0xff80000015157808 */ /* 0x000fc40004000000 */
[C---:B------:R-:W-:Y:S02]  /*40e0*/  ISETP.GE.AND P1, PT, R5.reuse, R202, PT ;  /* 0x000000ca0500720c */ /* 0x040fe40003f26270 */
[----:B------:R-:W-:Y:S01]  /*40f0*/  ISETP.GE.AND P0, PT, R5, R201, PT ;  /* 0x000000c90500720c */ /* 0x000fe20003f06270 */
[----:B------:R-:W-:Y:S01]  /*4100*/  VIADD R5, R9, 0x29 ;  /* 0x0000002909057836 */ /* 0x000fe20000000000 */
[----:B------:R-:W-:Y:S02]  /*4110*/  FSEL R242, R77, -INF , !P2 ;  /* 0xff8000004df27808 */ /* 0x000fe40005000000 */
[----:B------:R-:W-:Y:S02]  /*4120*/  FSEL R174, R79, -INF , !P3 ;  /* 0xff8000004fae7808 */ /* 0x000fe40005800000 */
[----:B------:R-:W-:Y:S02]  /*4130*/  FSEL R68, R68, -INF , !P6 ;  /* 0xff80000044447808 */ /* 0x000fe40007000000 */
[----:B------:R-:W-:-:S02]  /*4140*/  FSEL R23, R23, -INF , !P5 ;  /* 0xff80000017177808 */ /* 0x000fc40006800000 */
[----:B------:R-:W-:Y:S02]  /*4150*/  ISETP.GE.AND P2, PT, R33, R204, PT ;  /* 0x000000cc2100720c */ /* 0x000fe40003f46270 */
[-C--:B------:R-:W-:Y:S02]  /*4160*/  ISETP.GT.AND P3, PT, R235, R11.reuse, PT ;  /* 0x0000000beb00720c */ /* 0x080fe40003f64270 */
[-C--:B------:R-:W-:Y:S02]  /*4170*/  ISETP.GT.AND P6, PT, R224, R11.reuse, PT ;  /* 0x0000000be000720c */ /* 0x080fe40003fc4270 */
[----:B------:R-:W-:Y:S02]  /*4180*/  ISETP.GT.AND P5, PT, R234, R11, PT ;  /* 0x0000000bea00720c */ /* 0x000fe40003fa4270 */
[----:B------:R-:W-:Y:S02]  /*4190*/  FSEL R70, R70, -INF , !P3 ;  /* 0xff80000046467808 */ /* 0x000fe40005800000 */
[----:B------:R-:W-:-:S02]  /*41a0*/  FSEL R29, R18, -INF , !P6 ;  /* 0xff800000121d7808 */ /* 0x000fc40007000000 */
[----:B------:R-:W-:Y:S02]  /*41b0*/  FSEL R166, R72, -INF , !P2 ;  /* 0xff80000048a67808 */ /* 0x000fe40005000000 */
[----:B------:R-:W-:Y:S02]  /*41c0*/  ISETP.GE.AND P3, PT, R33, R203, PT ;  /* 0x000000cb2100720c */ /* 0x000fe40003f66270 */
[----:B------:R-:W-:Y:S02]  /*41d0*/  FSEL R214, R16, -INF , !P5 ;  /* 0xff80000010d67808 */ /* 0x000fe40006800000 */
[----:B------:R-:W-:Y:S01]  /*41e0*/  FSEL R18, R25, -INF , !P1 ;  /* 0xff80000019127808 */ /* 0x000fe20004800000 */
[----:B------:R-:W-:Y:S01]  /*41f0*/  VIADD R25, R9, 0x30 ;  /* 0x0000003009197836 */ /* 0x000fe20000000000 */
[-C--:B------:R-:W-:Y:S02]  /*4200*/  ISETP.GT.AND P2, PT, R234, R5.reuse, PT ;  /* 0x00000005ea00720c */ /* 0x080fe40003f44270 */
[----:B------:R-:W-:-:S02]  /*4210*/  ISETP.GT.AND P5, PT, R235, R5, PT ;  /* 0x00000005eb00720c */ /* 0x000fc40003fa4270 */
[----:B------:R-:W-:Y:S02]  /*4220*/  ISETP.GE.AND P6, PT, R33, R202, PT ;  /* 0x000000ca2100720c */ /* 0x000fe40003fc6270 */
[----:B------:R-:W-:Y:S02]  /*4230*/  FSEL R16, R27, -INF , !P0 ;  /* 0xff8000001b107808 */ /* 0x000fe40004000000 */
[----:B------:R-:W-:Y:S02]  /*4240*/  ISETP.GE.AND P0, PT, R7, R203, PT ;  /* 0x000000cb0700720c */ /* 0x000fe40003f06270 */
[----:B------:R-:W-:Y:S02]  /*4250*/  FSEL R160, R74, -INF , !P3 ;  /* 0xff8000004aa07808 */ /* 0x000fe40005800000 */
[----:B------:R-:W-:Y:S02]  /*4260*/  FSEL R17, R17, -INF , !P2 ;  /* 0xff80000011117808 */ /* 0x000fe40005000000 */
[----:B------:R-:W-:-:S02]  /*4270*/  FSEL R71, R71, -INF , !P5 ;  /* 0xff80000047477808 */ /* 0x000fc40006800000 */
[C---:B------:R-:W-:Y:S02]  /*4280*/  ISETP.GE.AND P1, PT, R7.reuse, R204, PT ;  /* 0x000000cc0700720c */ /* 0x040fe40003f26270 */
[C---:B------:R-:W-:Y:S02]  /*4290*/  ISETP.GE.AND P3, PT, R7.reuse, R202, PT ;  /* 0x000000ca0700720c */ /* 0x040fe40003f66270 */
[----:B------:R-:W-:Y:S01]  /*42a0*/  ISETP.GE.AND P2, PT, R7, R201, PT ;  /* 0x000000c90700720c */ /* 0x000fe20003f46270 */
[----:B------:R-:W-:Y:S01]  /*42b0*/  VIADD R7, R9, 0x31 ;  /* 0x0000003109077836 */ /* 0x000fe20000000000 */
[----:B------:R-:W-:Y:S02]  /*42c0*/  FSEL R22, R35, -INF , !P6 ;  /* 0xff80000023167808 */ /* 0x000fe40007000000 */
[----:B------:R-:W-:Y:S02]  /*42d0*/  ISETP.GT.AND P5, PT, R224, R5, PT ;  /* 0x00000005e000720c */ /* 0x000fe40003fa4270 */
[----:B------:R-:W-:-:S02]  /*42e0*/  ISETP.GT.AND P6, PT, R205, R25, PT ;  /* 0x00000019cd00720c */ /* 0x000fc40003fc4270 */
[----:B------:R-:W-:Y:S02]  /*42f0*/  FSEL R158, R75, -INF , !P0 ;  /* 0xff8000004b9e7808 */ /* 0x000fe40004000000 */
[----:B------:R-:W-:Y:S02]  /*4300*/  ISETP.GT.AND P0, PT, R235, R25, PT ;  /* 0x00000019eb00720c */ /* 0x000fe40003f04270 */
[----:B------:R-:W-:Y:S02]  /*4310*/  FSEL R19, R19, -INF , !P5 ;  /* 0xff80000013137808 */ /* 0x000fe40006800000 */
[----:B------:R-:W-:Y:S02]  /*4320*/  FSEL R64, R64, -INF , !P6 ;  /* 0xff80000040407808 */ /* 0x000fe40007000000 */
[----:B------:R-:W-:Y:S02]  /*4330*/  ISETP.GT.AND P5, PT, R205, R7, PT ;  /* 0x00000007cd00720c */ /* 0x000fe40003fa4270 */
[----:B------:R-:W-:-:S02]  /*4340*/  ISETP.GT.AND P6, PT, R224, R25, PT ;  /* 0x00000019e000720c */ /* 0x000fc40003fc4270 */
[----:B------:R-:W-:Y:S02]  /*4350*/  FSEL R66, R66, -INF , !P0 ;  /* 0xff80000042427808 */ /* 0x000fe40004000000 */
[----:B------:R-:W-:Y:S02]  /*4360*/  FSEL R10, R26, -INF , !P4 ;  /* 0xff8000001a0a7808 */ /* 0x000fe40006000000 */
[----:B------:R-:W-:Y:S02]  /*4370*/  ISETP.GE.AND P0, PT, R11, R203, PT ;  /* 0x000000cb0b00720c */ /* 0x000fe40003f06270 */
[----:B------:R-:W-:Y:S02]  /*4380*/  ISETP.GT.AND P4, PT, R205, R5, PT ;  /* 0x00000005cd00720c */ /* 0x000fe40003f84270 */
[----:B------:R-:W-:Y:S02]  /*4390*/  FSEL R164, R73, -INF , !P1 ;  /* 0xff80000049a47808 */ /* 0x000fe40004800000 */
[----:B------:R-:W-:-:S02]  /*43a0*/  FSEL R14, R14, -INF , !P6 ;  /* 0xff8000000e0e7808 */ /* 0x000fc40007000000 */
[----:B------:R-:W-:Y:S02]  /*43b0*/  FSEL R65, R65, -INF , !P5 ;  /* 0xff80000041417808 */ /* 0x000fe40006800000 */
[C---:B------:R-:W-:Y:S02]  /*43c0*/  ISETP.GE.AND P1, PT, R11.reuse, R204, PT ;  /* 0x000000cc0b00720c */ /* 0x040fe40003f26270 */
[C---:B------:R-:W-:Y:S02]  /*43d0*/  ISETP.GE.AND P6, PT, R11.reuse, R202, PT ;  /* 0x000000ca0b00720c */ /* 0x040fe40003fc6270 */
[----:B------:R-:W-:Y:S01]  /*43e0*/  ISETP.GE.AND P5, PT, R11, R201, PT ;  /* 0x000000c90b00720c */ /* 0x000fe20003fa6270 */
[----:B------:R-:W-:Y:S01]  /*43f0*/  VIADD R11, R9, 0x38 ;  /* 0x00000038090b7836 */ /* 0x000fe20000000000 */
[----:B------:R-:W-:Y:S02]  /*4400*/  FSEL R162, R70, -INF , !P0 ;  /* 0xff80000046a27808 */ /* 0x000fe40004000000 */
[----:B------:R-:W-:-:S02]  /*4410*/  FSEL R69, R69, -INF , !P4 ;  /* 0xff80000045457808 */ /* 0x000fc40006000000 */
[----:B------:R-:W-:Y:S02]  /*4420*/  ISETP.GE.AND P0, PT, R5, R202, PT ;  /* 0x000000ca0500720c */ /* 0x000fe40003f06270 */
[----:B------:R-:W-:Y:S02]  /*4430*/  ISETP.GE.AND P4, PT, R33, R201, PT ;  /* 0x000000c92100720c */ /* 0x000fe40003f86270 */
[----:B------:R-:W-:Y:S02]  /*4440*/  FSEL R176, R17, -INF , !P0 ;  /* 0xff80000011b07808 */ /* 0x000fe40004000000 */
[----:B------:R-:W-:Y:S02]  /*4450*/  FSEL R24, R20, -INF , !P4 ;  /* 0xff80000014187808 */ /* 0x000fe40006000000 */
[----:B------:R-:W-:Y:S02]  /*4460*/  ISETP.GT.AND P0, PT, R224, R11, PT ;  /* 0x0000000be000720c */ /* 0x000fe40003f04270 */
        /* <DEDUP_REMOVED lines=8> */
[----:B------:R-:W-:Y:S02]  /*44f0*/  FSEL R13, R13, -INF , !P1 ;  /* 0xff8000000d0d7808 */ /* 0x000fe40004800000 */
[----:B------:R-:W-:Y:S02]  /*4500*/  ISETP.GT.AND P0, PT, R234, R9, PT ;  /* 0x00000009ea00720c */ /* 0x000fe40003f04270 */
[----:B------:R-:W-:Y:S02]  /*4510*/  ISETP.GT.AND P2, PT, R224, R7, PT ;  /* 0x00000007e000720c */ /* 0x000fe40003f44270 */
[----:B------:R-:W-:Y:S02]  /*4520*/  ISETP.GE.AND P1, PT, R5, R201, PT ;  /* 0x000000c90500720c */ /* 0x000fe40003f26270 */
[----:B------:R-:W-:-:S02]  /*4530*/  FSEL R44, R36, -INF , !P0 ;  /* 0xff800000242c7808 */ /* 0x000fc40004000000 */
[----:B------:R-:W-:Y:S02]  /*4540*/  FSEL R15, R15, -INF , !P2 ;  /* 0xff8000000f0f7808 */ /* 0x000fe40005000000 */
[----:B------:R-:W-:Y:S01]  /*4550*/  FSEL R156, R19, -INF , !P1 ;  /* 0xff800000139c7808 */ /* 0x000fe20004800000 */
[----:B------:R-:W-:Y:S01]  /*4560*/  IMAD.SHL.U32 R19, R132, 0x2, RZ ;  /* 0x0000000284137824 */ /* 0x000fe200078e00ff */
[C---:B------:R-:W-:Y:S02]  /*4570*/  ISETP.GE.AND P0, PT, R7.reuse, R201, PT ;  /* 0x000000c90700720c */ /* 0x040fe40003f06270 */
[----:B------:R-:W-:Y:S02]  /*4580*/  ISETP.GE.AND P1, PT, R7, R204, PT ;  /* 0x000000cc0700720c */ /* 0x000fe40003f26270 */
        /* <DEDUP_REMOVED lines=8> */
[-C--:B------:R-:W-:Y:S02]  /*4610*/  ISETP.GE.AND P1, PT, R11, R204.reuse, PT ;  /* 0x000000cc0b00720c */ /* 0x080fe40003f26270 */
[----:B------:R-:W-:Y:S02]  /*4620*/  FSEL R140, R67, -INF , !P4 ;  /* 0xff800000438c7808 */ /* 0x000fe40006000000 */
[----:B------:R-:W-:Y:S02]  /*4630*/  FSEL R154, R21, -INF , !P3 ;  /* 0xff800000159a7808 */ /* 0x000fe40005800000 */
[----:B------:R-:W-:Y:S02]  /*4640*/  FSEL R20, R29, -INF , !P5 ;  /* 0xff8000001d147808 */ /* 0x000fe40006800000 */
[CC--:B------:R-:W-:Y:S02]  /*4650*/  ISETP.GE.AND P4, PT, R5.reuse, R204.reuse, PT ;  /* 0x000000cc0500720c */ /* 0x0c0fe40003f86270 */
[----:B------:R-:W-:Y:S01]  /*4660*/  ISETP.GE.AND P3, PT, R5, R203, PT ;  /* 0x000000cb0500720c */ /* 0x000fe20003f66270 */
[----:B------:R-:W-:Y:S01]  /*4670*/  VIADD R5, R9, 0x39 ;  /* 0x0000003909057836 */ /* 0x000fe20000000000 */
[----:B------:R-:W-:-:S02]  /*4680*/  ISETP.GE.AND P5, PT, R25, R204, PT ;  /* 0x000000cc1900720c */ /* 0x000fc40003fa6270 */
[----:B------:R-:W-:Y:S02]  /*4690*/  FSEL R145, R62, -INF , !P0 ;  /* 0xff8000003e917808 */ /* 0x000fe40004000000 */
[----:B------:R-:W-:Y:S02]  /*46a0*/  FSEL R88, R88, -INF , !P6 ;  /* 0xff80000058587808 */ /* 0x000fe40007000000 */
[----:B------:R-:W-:Y:S02]  /*46b0*/  FSEL R65, R56, -INF , !P1 ;  /* 0xff80000038417808 */ /* 0x000fe40004800000 */
[----:B------:R-:W-:Y:S02]  /*46c0*/  ISETP.GE.AND P0, PT, R9, R202, PT ;  /* 0x000000ca0900720c */ /* 0x000fe40003f06270 */
        /* <DEDUP_REMOVED lines=8> */
[----:B------:R-:W-:Y:S02]  /*4750*/  FSEL R64, R88, -INF , !P1 ;  /* 0xff80000058407808 */ /* 0x000fe40004800000 */
[-C--:B------:R-:W-:Y:S02]  /*4760*/  ISETP.GT.AND P0, PT, R224, R5.reuse, PT ;  /* 0x00000005e000720c */ /* 0x080fe40003f04270 */
[----:B------:R-:W-:Y:S02]  /*4770*/  ISETP.GE.AND P6, PT, R7, R202, PT ;  /* 0x000000ca0700720c */ /* 0x000fe40003fc6270 */
[----:B------:R-:W-:Y:S02]  /*4780*/  ISETP.GT.AND P1, PT, R205, R5, PT ;  /* 0x00000005cd00720c */ /* 0x000fe40003f24270 */
[----:B------:R-:W-:Y:S02]  /*4790*/  FSEL R36, R38, -INF , !P5 ;  /* 0xff80000026247808 */ /* 0x000fe40006800000 */
[----:B------:R-:W-:-:S02]  /*47a0*/  FSEL R60, R60, -INF , !P4 ;  /* 0xff8000003c3c7808 */ /* 0x000fc40006000000 */
[----:B------:R-:W-:Y:S02]  /*47b0*/  ISETP.GE.AND P5, PT, R11, R202, PT ;  /* 0x000000ca0b00720c */ /* 0x000fe40003fa6270 */
[----:B------:R-:W-:Y:S02]  /*47c0*/  FSEL R63, R63, -INF , !P0 ;  /* 0xff8000003f3f7808 */ /* 0x000fe40004000000 */
[----:B------:R-:W-:Y:S02]  /*47d0*/  FSEL R152, R13, -INF , !P6 ;  /* 0xff8000000d987808 */ /* 0x000fe40007000000 */
[----:B------:R-:W-:Y:S02]  /*47e0*/  FSEL R57, R57, -INF , !P1 ;  /* 0xff80000039397808 */ /* 0x000fe40004800000 */
[----:B------:R-:W-:Y:S02]  /*47f0*/  ISETP.GE.AND P0, PT, R5, R204, PT ;  /* 0x000000cc0500720c */ /* 0x000fe40003f06270 */
[----:B------:R-:W-:-:S02]  /*4800*/  ISETP.GT.AND P6, PT, R234, R5, PT ;  /* 0x00000005ea00720c */ /* 0x000fc40003fc4270 */
[----:B------:R-:W-:Y:S02]  /*4810*/  FSEL R151, R60, -INF , !P5 ;  /* 0xff8000003c977808 */ /* 0x000fe40006800000 */
[----:B------:R-:W-:Y:S02]  /*4820*/  FSEL R60, R57, -INF , !P0 ;  /* 0xff800000393c7808 */ /* 0x000fe40004000000 */
[----:B------:R-:W-:Y:S02]  /*4830*/  FSEL R61, R61, -INF , !P6 ;  /* 0xff8000003d3d7808 */ /* 0x000fe40007000000 */
[----:B------:R-:W-:Y:S02]  /*4840*/  ISETP.GE.AND P0, PT, R5, R202, PT ;  /* 0x000000ca0500720c */ /* 0x000fe40003f06270 */
[----:B------:R-:W-:Y:S02]  /*4850*/  ISETP.GE.AND P6, PT, R9, R201, PT ;  /* 0x000000c90900720c */ /* 0x000fe40003fc6270 */
[----:B------:R-:W-:-:S02]  /*4860*/  FSEL R153, R61, -INF , !P0 ;  /* 0xff8000003d997808 */ /* 0x000fc40004000000 */
[----:B------:R-:W-:Y:S02]  /*4870*/  ISETP.GE.AND P0, PT, R5, R201, PT ;  /* 0x000000c90500720c */ /* 0x000fe40003f06270 */
[----:B------:R-:W-:Y:S02]  /*4880*/  FSEL R36, R36, -INF , !P6 ;  /* 0xff80000024247808 */ /* 0x000fe40007000000 */
[----:B------:R-:W-:Y:S02]  /*4890*/  FSEL R148, R63, -INF , !P0 ;  /* 0xff8000003f947808 */ /* 0x000fe40004000000 */
[----:B------:R-:W-:Y:S02]  /*48a0*/  ISETP.GT.AND P6, PT, R235, R5, PT ;  /* 0x00000005eb00720c */ /* 0x000fe40003fc4270 */
[----:B------:R-:W-:Y:S02]  /*48b0*/  ISETP.GE.AND P0, PT, R5, R203, PT ;  /* 0x000000cb0500720c */ /* 0x000fe40003f06270 */
[----:B------:R-:W-:-:S02]  /*48c0*/  FMNMX3.FTZ R5, R44, R40, R80, !PT ;  /* 0x000000282c057276 */ /* 0x000fc40007810050 */
[----:B------:R-:W-:Y:S02]  /*48d0*/  ISETP.GT.AND P4, PT, R235, R9, PT ;  /* 0x00000009eb00720c */ /* 0x000fe40003f84270 */
[----:B------:R-:W-:Y:S02]  /*48e0*/  FMNMX3.FTZ R5, R5, R78, R30, !PT ;  /* 0x0000004e05057276 */ /* 0x000fe4000781001e */
[----:B------:R-:W-:Y:S02]  /*48f0*/  LOP3.LUT R226, R123, UR20, R239, 0x96, !PT ;  /* 0x000000147be27c12 */ /* 0x000fe4000f8e96ef */
[----:B------:R-:W-:Y:S02]  /*4900*/  FMNMX3.FTZ R5, R5, R34, R32, !PT ;  /* 0x0000002205057276 */ /* 0x000fe40007810020 */
[----:B------:R-:W-:Y:S01]  /*4910*/  LOP3.LUT R208, R123, UR20, R237, 0x96, !PT ;  /* 0x000000147bd07c12 */ /* 0x000fe2000f8e96ed */
[----:B------:R-:W-:Y:S01]  /*4920*/  IMAD.WIDE.U32 R226, R226, -0x2daee0ad, RZ ;  /* 0xd2511f53e2e27825 */ /* 0x000fe200078e00ff */
[----:B------:R-:W-:-:S02]  /*4930*/  FSEL R90, R90, -INF , !P4 ;  /* 0xff8000005a5a7808 */ /* 0x000fc40006000000 */
[----:B------:R-:W-:Y:S01]  /*4940*/  FMNMX3.FTZ R5, R5, R18, R22, !PT ;  /* 0x0000001205057276 */ /* 0x000fe20007810016 */
[----:B------:R-:W-:Y:S01]  /*4950*/  IMAD.WIDE.U32 R208, R208, -0x2daee0ad, RZ ;  /* 0xd2511f53d0d07825 */ /* 0x000fe200078e00ff */
[----:B------:R-:W-:Y:S02]  /*4960*/  ISETP.GE.AND P4, PT, R7, R203, PT ;  /* 0x000000cb0700720c */ /* 0x000fe40003f86270 */
[----:B------:R-:W-:Y:S02]  /*4970*/  FMNMX3.FTZ R7, R36, R4, R6, !PT ;  /* 0x0000000424077276 */ /* 0x000fe40007810006 */
[----:B------:R-:W-:Y:S02]  /*4980*/  FMNMX3.FTZ R5, R5, R154, R214, !PT ;  /* 0x0000009a05057276 */ /* 0x000fe400078100d6 */
[----:B------:R-:W-:Y:S02]  /*4990*/  FMNMX3.FTZ R7, R7, R76, R8, !PT ;  /* 0x0000004c07077276 */ /* 0x000fe40007810008 */
[C---:B------:R-:W-:Y:S01]  /*49a0*/  LOP3.LUT R14, R19.reuse, UR21, R229, 0x96, !PT ;  /* 0x00000015130e7c12 */ /* 0x040fe2000f8e96e5 */
[----:B------:R-:W-:Y:S01]  /*49b0*/  VIADD R19, R19, 0x1 ;  /* 0x0000000113137836 */ /* 0x000fe20000000000 */
[----:B------:R-:W-:-:S02]  /*49c0*/  LOP3.LUT R220, R228, UR6, R227, 0x96, !PT ;  /* 0x00000006e4dc7c12 */ /* 0x000fc4000f8e96e3 */
[----:B------:R-:W-:Y:S01]  /*49d0*/  LOP3.LUT R206, R228, UR6, R209, 0x96, !PT ;  /* 0x00000006e4ce7c12 */ /* 0x000fe2000f8e96d1 */
[----:B------:R-:W-:Y:S01]  /*49e0*/  IMAD.WIDE.U32 R14, R14, -0x326172a9, RZ ;  /* 0xcd9e8d570e0e7825 */ /* 0x000fe200078e00ff */
[----:B------:R-:W-:Y:S01]  /*49f0*/  FMNMX3.FTZ R62, R5, R176, R150, !PT ;  /* 0x000000b0053e7276 */ /* 0x000fe20007810096 */
[----:B------:R-:W1:Y:S01]  /*4a00*/  LDCU UR6, c[0x0][0x45c] ;  /* 0x00008b80ff0677ac */ /* 0x000e620008000800 */
[----:B------:R-:W-:Y:S01]  /*4a10*/  FMNMX3.FTZ R7, R7, R28, R10, !PT ;  /* 0x0000001c07077276 */ /* 0x000fe2000781000a */
[----:B------:R-:W-:Y:S01]  /*4a20*/  IMAD.WIDE.U32 R220, R220, -0x326172a9, RZ ;  /* 0xcd9e8d57dcdc7825 */ /* 0x000fe200078e00ff */
[----:B------:R-:W-:Y:S02]  /*4a30*/  FMNMX3.FTZ R62, R62, R152, R151, !PT ;  /* 0x000000983e3e7276 */ /* 0x000fe40007810097 */
[----:B------:R-:W-:Y:S01]  /*4a40*/  FMNMX3.FTZ R7, R7, R16, R24, !PT ;  /* 0x0000001007077276 */ /* 0x000fe20007810018 */
[----:B------:R-:W-:Y:S01]  /*4a50*/  IMAD.WIDE.U32 R206, R206, -0x326172a9, RZ ;  /* 0xcd9e8d57cece7825 */ /* 0x000fe200078e00ff */
[----:B------:R-:W-:-:S02]  /*4a60*/  FMNMX.FTZ R62, R153, R62, !PT ;  /* 0x0000003e993e7209 */ /* 0x000fc40007810000 */
[----:B------:R-:W-:Y:S02]  /*4a70*/  LOP3.LUT R248, R14, UR8, R221, 0x96, !PT ;  /* 0x000000080ef87c12 */ /* 0x000fe4000f8e96dd */
[----:B------:R-:W-:Y:S01]  /*4a80*/  LOP3.LUT R68, R236, UR4, R15, 0x96, !PT ;  /* 0x00000004ec447c12 */ /* 0x000fe2000f8e960f */
[----:B------:R-:W2:Y:S01]  /*4a90*/  SHFL.BFLY PT, R23, R62, 0x2, 0x1f ;  /* 0x0c401f003e177f89 */ /* 0x000ea200000e0000 */
[----:B------:R-:W-:Y:S01]  /*4aa0*/  LOP3.LUT R14, R14, UR8, R207, 0x96, !PT ;  /* 0x000000080e0e7c12 */ /* 0x000fe2000f8e96cf */
[----:B------:R-:W-:Y:S01]  /*4ab0*/  IMAD.WIDE.U32 R248, R248, -0x2daee0ad, RZ ;  /* 0xd2511f53f8f87825 */ /* 0x000fe200078e00ff */
[----:B------:R-:W-:Y:S02]  /*4ac0*/  FMNMX3.FTZ R7, R7, R26, R20, !PT ;  /* 0x0000001a07077276 */ /* 0x000fe40007810014 */
[----:B------:R-:W-:Y:S01]  /*4ad0*/  LOP3.LUT R244, R238, UR4, R15, 0x96, !PT ;  /* 0x00000004eef47c12 */ /* 0x000fe2000f8e960f */
[----:B------:R-:W-:Y:S01]  /*4ae0*/  IMAD.WIDE.U32 R68, R68, -0x2daee0ad, RZ ;  /* 0xd2511f5344447825 */ /* 0x000fe200078e00ff */
[----:B------:R-:W-:-:S02]  /*4af0*/  FMNMX3.FTZ R7, R7, R156, R147, !PT ;  /* 0x0000009c07077276 */ /* 0x000fc40007810093 */
[----:B------:R-:W-:Y:S01]  /*4b00*/  ISETP.GE.AND P5, PT, R9, R203, PT ;  /* 0x000000cb0900720c */ /* 0x000fe20003fa6270 */
[----:B------:R-:W-:Y:S01]  /*4b10*/  IMAD.WIDE.U32 R14, R14, -0x2daee0ad, RZ ;  /* 0xd2511f530e0e7825 */ /* 0x000fe200078e00ff */
[----:B------:R-:W-:Y:S02]  /*4b20*/  FMNMX3.FTZ R7, R7, R146, R145, !PT ;  /* 0x0000009207077276 */ /* 0x000fe40007810091 */
[----:B------:R-:W-:Y:S01]  /*4b30*/  LOP3.LUT R5, R208, UR12, R69, 0x96, !PT ;  /* 0x0000000cd0057c12 */ /* 0x000fe2000f8e9645 */
[----:B------:R-:W-:Y:S01]  /*4b40*/  IMAD.WIDE.U32 R244, R244, -0x2daee0ad, RZ ;  /* 0xd2511f53f4f47825 */ /* 0x000fe200078e00ff */
[----:B------:R-:W-:Y:S02]  /*4b50*/  LOP3.LUT R68, R68, UR11, R15, 0x96, !PT ;  /* 0x0000000b44447c12 */ /* 0x000fe4000f8e960f */
[----:B------:R-:W-:Y:S01]  /*4b60*/  FMNMX.FTZ R56, R148, R7, !PT ;  /* 0x0000000794387209 */ /* 0x000fe20007810000 */
[----:B------:R-:W-:Y:S01]  /*4b70*/  IMAD.WIDE.U32 R12, R5, -0x326172a9, RZ ;  /* 0xcd9e8d57050c7825 */ /* 0x000fe200078e00ff */
[----:B------:R-:W-:-:S02]  /*4b80*/  FMNMX3.FTZ R17, R64, R50, R52, !PT ;  /* 0x0000003240117276 */ /* 0x000fc40007810034 */
[----:B------:R-:W-:Y:S01]  /*4b90*/  FSEL R38, R90, -INF , !P5 ;  /* 0xff8000005a267808 */ /* 0x000fe20006800000 */
[----:B------:R-:W-:Y:S01]  /*4ba0*/  IMAD.WIDE.U32 R68, R68, -0x326172a9, RZ ;  /* 0xcd9e8d5744447825 */ /* 0x000fe200078e00ff */
[----:B------:R-:W3:Y:S01]  /*4bb0*/  SHFL.BFLY PT, R9, R56, 0x2, 0x1f ;  /* 0x0c401f0038097f89 */ /* 0x000ee200000e0000 */
[----:B------:R-:W-:Y:S02]  /*4bc0*/  LOP3.LUT R5, R206, UR25, R13, 0x96, !PT ;  /* 0x00000019ce057c12 */ /* 0x000fe4000f8e960d */
[----:B--2---:R-:W-:Y:S02]  /*4bd0*/  FMNMX.FTZ R23, R62, R23, !PT ;  /* 0x000000173e177209 */ /* 0x004fe40007810000 */
[----:B------:R-:W-:Y:S01]  /*4be0*/  LOP3.LUT R12, R12, UR24, R69, 0x96, !PT ;  /* 0x000000180c0c7c12 */ /* 0x000fe2000f8e9645 */
[----:B------:R-:W-:Y:S01]  /*4bf0*/  IMAD.WIDE.U32 R74, R5, -0x2daee0ad, RZ ;  /* 0xd2511f53054a7825 */ /* 0x000fe200078e00ff */
[----:B------:R-:W-:Y:S01]  /*4c00*/  FMNMX3.FTZ R17, R17, R54, R212, !PT ;  /* 0x0000003611117276 */ /* 0x000fe200078100d4 */
[----:B------:R-:W2:Y:S01]  /*4c10*/  SHFL.BFLY PT, R134, R23, 0x1, 0x1f ;  /* 0x0c201f0017867f89 */ /* 0x000ea200000e0000 */
[----:B------:R-:W-:Y:S01]  /*4c20*/  FMNMX3.FTZ R21, R38, R42, R48, !PT ;  /* 0x0000002a26157276 */ /* 0x000fe20007810030 */
[----:B------:R-:W-:Y:S01]  /*4c30*/  IMAD.WIDE.U32 R12, R12, -0x2daee0ad, RZ ;  /* 0xd2511f530c0c7825 */ /* 0x000fe200078e00ff */
[----:B------:R-:W-:-:S02]  /*4c40*/  LOP3.LUT R14, R14, UR10, R75, 0x96, !PT ;  /* 0x0000000a0e0e7c12 */ /* 0x000fc4000f8e964b */
[----:B------:R-:W-:Y:S02]  /*4c50*/  ISETP.GT.AND P5, PT, R235, R11, PT ;  /* 0x0000000beb00720c */ /* 0x000fe40003fa4270 */
[----:B------:R-:W-:Y:S01]  /*4c60*/  LOP3.LUT R5, R74, UR9, R13, 0x96, !PT ;  /* 0x000000094a057c12 */ /* 0x000fe2000f8e960d */
[----:B------:R-:W-:Y:S01]  /*4c70*/  IMAD.WIDE.U32 R14, R14, -0x326172a9, RZ ;  /* 0xcd9e8d570e0e7825 */ /* 0x000fe200078e00ff */
[----:B------:R-:W-:Y:S02]  /*4c80*/  ISETP.GE.AND P1, PT, R11, R203, PT ;  /* 0x000000cb0b00720c */ /* 0x000fe40003f26270 */
[----:B------:R-:W-:Y:S01]  /*4c90*/  FMNMX3.FTZ R17, R17, R230, R240, !PT ;  /* 0x000000e611117276 */ /* 0x000fe200078100f0 */
[----:B------:R-:W-:Y:S01]  /*4ca0*/  IMAD.WIDE.U32 R84, R5, -0x326172a9, RZ ;  /* 0xcd9e8d5705547825 */ /* 0x000fe200078e00ff */
[----:B------:R-:W-:Y:S02]  /*4cb0*/  FMNMX3.FTZ R21, R21, R46, R144, !PT ;  /* 0x0000002e15157276 */ /* 0x000fe40007810090 */
[----:B------:R-:W-:-:S02]  /*4cc0*/  FMNMX3.FTZ R17, R17, R242, R166, !PT ;  /* 0x000000f211117276 */ /* 0x000fc400078100a6 */
[----:B------:R-:W-:Y:S02]  /*4cd0*/  LOP3.LUT R11, R14, UR22, R85, 0x96, !PT ;  /* 0x000000160e0b7c12 */ /* 0x000fe4000f8e9655 */
[----:B---3--:R-:W-:Y:S02]  /*4ce0*/  FMNMX.FTZ R14, R56, R9, !PT ;  /* 0x00000009380e7209 */ /* 0x008fe40007810000 */
[----:B------:R-:W-:Y:S01]  /*4cf0*/  FMNMX3.FTZ R21, R21, R142, R178, !PT ;  /* 0x0000008e15157276 */ /* 0x000fe200078100b2 */
[----:B------:R-:W3:Y:S01]  /*4d00*/  LDC.U8 R56, c[0x0][0x4f8] ;  /* 0x00013e00ff387b82 */ /* 0x000ee20000000000 */
[----:B------:R-:W-:Y:S01]  /*4d10*/  FMNMX3.FTZ R17, R17, R164, R170, !PT ;  /* 0x000000a411117276 */ /* 0x000fe200078100aa */
[----:B------:R-:W4:Y:S01]  /*4d20*/  SHFL.BFLY PT, R133, R14, 0x1, 0x1f ;  /* 0x0c201f000e857f89 */ /* 0x000f2200000e0000 */
[----:B------:R-:W-:Y:S02]  /*4d30*/  ISETP.GE.AND P2, PT, R25, R203, PT ;  /* 0x000000cb1900720c */ /* 0x000fe40003f46270 */
[----:B------:R-:W-:-:S02]  /*4d40*/  FMNMX3.FTZ R21, R21, R174, R160, !PT ;  /* 0x000000ae15157276 */ /* 0x000fc400078100a0 */
[----:B------:R-:W-:Y:S02]  /*4d50*/  FMNMX3.FTZ R17, R17, R168, R67, !PT ;  /* 0x000000a811117276 */ /* 0x000fe40007810043 */
[----:B------:R-:W-:Y:S02]  /*4d60*/  FSEL R58, R58, -INF , !P5 ;  /* 0xff8000003a3a7808 */ /* 0x000fe40006800000 */
[----:B------:R-:W-:Y:S02]  /*4d70*/  FSEL R172, R71, -INF , !P3 ;  /* 0xff80000047ac7808 */ /* 0x000fe40005800000 */
[----:B------:R-:W-:Y:S02]  /*4d80*/  FSEL R66, R66, -INF , !P2 ;  /* 0xff80000042427808 */ /* 0x000fe40005000000 */
[----:B------:R-:W-:Y:S02]  /*4d90*/  FMNMX3.FTZ R21, R21, R158, R162, !PT ;  /* 0x0000009e15157276 */ /* 0x000fe400078100a2 */
[----:B--2---:R-:W-:-:S02]  /*4da0*/  FMNMX.FTZ R134, R23, R134, !PT ;  /* 0x0000008617867209 */ /* 0x004fc40007810000 */
[----:B------:R-:W-:Y:S02]  /*4db0*/  FMNMX3.FTZ R17, R17, R138, R65, !PT ;  /* 0x0000008a11117276 */ /* 0x000fe40007810041 */
[----:B------:R-:W-:Y:S01]  /*4dc0*/  FSEL R23, R59, -INF , !P6 ;  /* 0xff8000003b177808 */ /* 0x000fe20007000000 */
[----:B-1----:R-:W-:Y:S01]  /*4dd0*/  FMUL.FTZ R155, R134, UR6 ;  /* 0x00000006869b7c20 */ /* 0x002fe20008410000 */
[----:B------:R-:W-:Y:S02]  /*4de0*/  FSEL R140, R140, -INF , !P4 ;  /* 0xff8000008c8c7808 */ /* 0x000fe40006000000 */
[----:B------:R-:W-:Y:S02]  /*4df0*/  FSEL R59, R58, -INF , !P1 ;  /* 0xff8000003a3b7808 */ /* 0x000fe40004800000 */
[----:B------:R-:W-:Y:S02]  /*4e00*/  FMNMX3.FTZ R21, R21, R172, R66, !PT ;  /* 0x000000ac15157276 */ /* 0x000fe40007810042 */
[----:B------:R-:W-:-:S02]  /*4e10*/  FMNMX.FTZ R17, R60, R17, !PT ;  /* 0x000000113c117209 */ /* 0x000fc40007810000 */
[----:B------:R-:W-:Y:S02]  /*4e20*/  FSEL R58, R23, -INF , !P0 ;  /* 0xff800000173a7808 */ /* 0x000fe40004000000 */
[----:B------:R-:W-:Y:S01]  /*4e30*/  FMNMX3.FTZ R135, R21, R140, R59, !PT ;  /* 0x0000008c15877276 */ /* 0x000fe2000781003b */
[----:B------:R-:W1:Y:S01]  /*4e40*/  SHFL.BFLY PT, R136, R17, 0x2, 0x1f ;  /* 0x0c401f0011887f89 */ /* 0x000e6200000e0000 */
[----:B----4-:R-:W-:Y:S01]  /*4e50*/  FMNMX.FTZ R133, R14, R133, !PT ;  /* 0x000000850e857209 */ /* 0x010fe20007810000 */
[----:B---3--:R-:W-:Y:S01]  /*4e60*/  IMAD.U32 R21, R56, 0x10000, RZ ;  /* 0x0001000038157824 */ /* 0x008fe200078e00ff */
[----:B------:R-:W-:Y:S02]  /*4e70*/  FMNMX.FTZ R135, R58, R135, !PT ;  /* 0x000000873a877209 */ /* 0x000fe40007810000 */
[----:B------:R-:W-:Y:S01]  /*4e80*/  FSETP.NEU.FTZ.AND P1, PT, R134, -INF , PT ;  /* 0xff8000008600780b */ /* 0x000fe20003f3d000 */
[C---:B------:R-:W-:Y:S01]  /*4e90*/  FMUL.FTZ R149, R133.reuse, UR6 ;  /* 0x0000000685957c20 */ /* 0x040fe20008410000 */
[----:B------:R-:W-:Y:S01]  /*4ea0*/  FSETP.NEU.FTZ.AND P0, PT, R133, -INF , PT ;  /* 0xff8000008500780b */ /* 0x000fe20003f1d000 */
[----:B------:R-:W2:Y:S01]  /*4eb0*/  SHFL.BFLY PT, R14, R135, 0x2, 0x1f ;  /* 0x0c401f00870e7f89 */ /* 0x000ea200000e0000 */
[----:B------:R-:W-:-:S02]  /*4ec0*/  FSEL R155, R155, RZ, P1 ;  /* 0x000000ff9b9b7208 */ /* 0x000fc40000800000 */
[----:B------:R-:W-:Y:S02]  /*4ed0*/  FSEL R149, R149, RZ, P0 ;  /* 0x000000ff95957208 */ /* 0x000fe40000000000 */
[----:B------:R-:W-:Y:S01]  /*4ee0*/  LOP3.LUT R72, R226, UR12, R245, 0x96, !PT ;  /* 0x0000000ce2487c12 */ /* 0x000fe2000f8e96f5 */
[----:B------:R-:W-:Y:S01]  /*4ef0*/  FFMA.FTZ R43, R40, UR6, -R155 ;  /* 0x00000006282b7c23 */ /* 0x000fe2000801089b */
[----:B------:R-:W-:Y:S01]  /*4f00*/  LOP3.LUT R244, R244, UR11, R249, 0x96, !PT ;  /* 0x0000000bf4f47c12 */ /* 0x000fe2000f8e96f9 */
[--C-:B------:R-:W-:Y:S01]  /*4f10*/  FFMA.FTZ R40, R36, UR6, -R149.reuse ;  /* 0x0000000624287c23 */ /* 0x100fe20008010895 */
[C---:B------:R-:W-:Y:S01]  /*4f20*/  LOP3.LUT R13, R11.reuse, 0xffff, RZ, 0xc0, !PT ;  /* 0x0000ffff0b0d7812 */ /* 0x040fe200078ec0ff */
[----:B------:R-:W-:Y:S01]  /*4f30*/  FFMA.FTZ R45, R4, UR6, -R149 ;  /* 0x00000006042d7c23 */ /* 0x000fe20008010895 */
[----:B------:R-:W-:Y:S01]  /*4f40*/  IMAD.WIDE.U32 R72, R72, -0x326172a9, RZ ;  /* 0xcd9e8d5748487825 */ /* 0x000fe200078e00ff */
[----:B------:R-:W-:-:S03]  /*4f50*/  LOP3.LUT R70, R11, 0xff, RZ, 0xc0, !PT ;  /* 0x000000ff0b467812 */ /* 0x000fc600078ec0ff */
[----:B------:R-:W-:Y:S01]  /*4f60*/  FFMA.FTZ R39, R76, UR6, -R149 ;  /* 0x000000064c277c23 */ /* 0x000fe20008010895 */
[----:B------:R-:W-:Y:S01]  /*4f70*/  SHF.R.U32.HI R13, RZ, 0x8, R13 ;  /* 0x00000008ff0d7819 */ /* 0x000fe2000001160d */
[----:B------:R-:W-:Y:S01]  /*4f80*/  IMAD.WIDE.U32 R244, R244, -0x326172a9, RZ ;  /* 0xcd9e8d57f4f47825 */ /* 0x000fe200078e00ff */
[----:B-1----:R-:W-:Y:S01]  /*4f90*/  FMNMX.FTZ R136, R17, R136, !PT ;  /* 0x0000008811887209 */ /* 0x002fe20007810000 */
[----:B------:R-:W-:Y:S01]  /*4fa0*/  MUFU.EX2 R40, R40 ;  /* 0x0000002800287308 */ /* 0x000fe20000000800 */
[----:B------:R-:W-:Y:S01]  /*4fb0*/  PRMT R13, R70, 0x5410, R13 ;  /* 0x00005410460d7816 */ /* 0x000fe2000000000d */
[----:B------:R-:W-:Y:S01]  /*4fc0*/  FFMA.FTZ R44, R44, UR6, -R155 ;  /* 0x000000062c2c7c23 */ /* 0x000fe2000801089b */
[----:B------:R-:W-:Y:S01]  /*4fd0*/  LOP3.LUT R82, R220, UR25, R73, 0x96, !PT ;  /* 0x00000019dc527c12 */ /* 0x000fe2000f8e9649 */
[----:B------:R-:W1:Y:S01]  /*4fe0*/  SHFL.BFLY PT, R17, R136, 0x1, 0x1f ;  /* 0x0c201f0088117f89 */ /* 0x000e6200000e0000 */
[----:B------:R-:W-:Y:S01]  /*4ff0*/  LOP3.LUT R62, R72, UR24, R245, 0x96, !PT ;  /* 0x00000018483e7c12 */ /* 0x000fe2000f8e96f5 */
[----:B------:R-:W3:Y:S01]  /*5000*/  MUFU.EX2 R45, R45 ;  /* 0x0000002d002d7308 */ /* 0x000ee20000000800 */
[----:B--2---:R-:W-:Y:S01]  /*5010*/  FMNMX.FTZ R135, R135, R14, !PT ;  /* 0x0000000e87877209 */ /* 0x004fe20007810000 */
[----:B------:R-:W-:Y:S01]  /*5020*/  IMAD.WIDE.U32 R82, R82, -0x2daee0ad, RZ ;  /* 0xd2511f5352527825 */ /* 0x000fe200078e00ff */
[----:B------:R-:W-:Y:S01]  /*5030*/  PRMT R70, R11, 0x7632, R70 ;  /* 0x000076320b467816 */ /* 0x000fe20000000046 */
[----:B------:R-:W-:Y:S01]  /*5040*/  MUFU.EX2 R39, R39 ;  /* 0x0000002700277308 */ /* 0x000fe20000000800 */
[----:B------:R-:W-:Y:S01]  /*5050*/  SHF.R.U32.HI R11, RZ, 0x18, R11 ;  /* 0x00000018ff0b7819 */ /* 0x000fe2000001160b */
[----:B------:R-:W2:Y:S01]  /*5060*/  SHFL.BFLY PT, R14, R135, 0x1, 0x1f ;  /* 0x0c201f00870e7f89 */ /* 0x000ea200000e0000 */
[----:B------:R-:W-:Y:S01]  /*5070*/  LOP3.LUT R70, R70, 0xff, RZ, 0xc0, !PT ;  /* 0x000000ff46467812 */ /* 0x000fe200078ec0ff */
[----:B------:R-:W-:Y:S01]  /*5080*/  IMAD.WIDE.U32 R62, R62, -0x2daee0ad, RZ ;  /* 0xd2511f533e3e7825 */ /* 0x000fe200078e00ff */
[----:B------:R-:W-:-:S03]  /*5090*/  LEA R186, R2, UR5, 0x1 ;  /* 0x0000000502ba7c11 */ /* 0x000fc6000f8e08ff */
[----:B------:R-:W-:Y:S01]  /*50a0*/  FFMA.FTZ R2, R6, UR6, -R149 ;  /* 0x0000000606027c23 */ /* 0x000fe20008010895 */
[----:B------:R-:W-:Y:S01]  /*50b0*/  PRMT R11, R70, 0x5410, R11 ;  /* 0x00005410460b7816 */ /* 0x000fe2000000000b */
[----:B------:R-:W-:Y:S01]  /*50c0*/  MUFU.EX2 R44, R44 ;  /* 0x0000002c002c7308 */ /* 0x000fe20000000800 */
[----:B------:R-:W-:Y:S01]  /*50d0*/  LOP3.LUT R56, R56, 0xff0000, R21, 0xf8, !PT ;  /* 0x00ff000038387812 */ /* 0x000fe200078ef815 */
[----:B------:R-:W-:Y:S01]  /*50e0*/  IMAD.IADD R181, R0, 0x1, R186 ;  /* 0x0000000100b57824 */ /* 0x000fe200078e02ba */
[----:B------:R-:W-:Y:S01]  /*50f0*/  LOP3.LUT R9, R82, UR9, R63, 0x96, !PT ;  /* 0x0000000952097c12 */ /* 0x000fe2000f8e963f */
[----:B------:R-:W4:Y:S01]  /*5100*/  MUFU.EX2 R2, R2 ;  /* 0x0000000200027308 */ /* 0x000f220000000800 */
[----:B---3--:R-:W-:Y:S01]  /*5110*/  F2FP.BF16.F32.PACK_AB R0, R45, R40 ;  /* 0x000000282d00723e */ /* 0x008fe200000010ff */
[--C-:B------:R-:W-:Y:S01]  /*5120*/  FFMA.FTZ R37, R80, UR6, -R155.reuse ;  /* 0x0000000650257c23 */ /* 0x100fe2000801089b */
[--C-:B------:R-:W-:Y:S01]  /*5130*/  HSET2.LE.AND R11, R11, R56.reuse, PT ;  /* 0x000000380b0b7233 */ /* 0x100fe20003803000 */
[----:B------:R-:W-:Y:S01]  /*5140*/  IMAD.WIDE.U32 R76, R9, -0x326172a9, RZ ;  /* 0xcd9e8d57094c7825 */ /* 0x000fe200078e00ff */
[----:B------:R-:W-:Y:S01]  /*5150*/  PRMT R74, R84, 0x7773, RZ ;  /* 0x00007773544a7816 */ /* 0x000fe200000000ff */
[----:B------:R-:W3:Y:S01]  /*5160*/  MUFU.EX2 R43, R43 ;  /* 0x0000002b002b7308 */ /* 0x000ee20000000800 */
[----:B-1----:R-:W-:Y:S01]  /*5170*/  FMNMX.FTZ R136, R136, R17, !PT ;  /* 0x0000001188887209 */ /* 0x002fe20007810000 */
[----:B------:R-:W-:Y:S01]  /*5180*/  IMAD.MOV.U32 R72, RZ, RZ, R84 ;  /* 0x000000ffff487224 */ /* 0x000fe200078e0054 */
[----:B------:R-:W-:Y:S01]  /*5190*/  LOP3.LUT R73, R0, R11, RZ, 0xc0, !PT ;  /* 0x0000000b00497212 */ /* 0x000fe200078ec0ff */
[----:B------:R-:W-:Y:S01]  /*51a0*/  IMAD.MOV.U32 R0, RZ, RZ, R76 ;  /* 0x000000ffff007224 */ /* 0x000fe200078e004c */
[C---:B------:R-:W-:Y:S01]  /*51b0*/  FSETP.NEU.FTZ.AND P0, PT, R136.reuse, -INF , PT ;  /* 0xff8000008800780b */ /* 0x040fe20003f1d000 */
[----:B------:R-:W-:Y:S01]  /*51c0*/  FMUL.FTZ R141, R136, UR6 ;  /* 0x00000006888d7c20 */ /* 0x000fe20008410000 */
[----:B------:R-:W-:Y:S01]  /*51d0*/  PRMT R7, R84, 0x7772, RZ ;  /* 0x0000777254077816 */ /* 0x000fe200000000ff */
[----:B------:R-:W-:Y:S01]  /*51e0*/  FFMA.FTZ R78, R78, UR6, -R155 ;  /* 0x000000064e4e7c23 */ /* 0x000fe2000801089b */
[----:B--2---:R-:W-:Y:S01]  /*51f0*/  FMNMX.FTZ R135, R135, R14, !PT ;  /* 0x0000000e87877209 */ /* 0x004fe20007810000 */
[----:B------:R-:W-:Y:S01]  /*5200*/  MUFU.EX2 R37, R37 ;  /* 0x0000002500257308 */ /* 0x000fe20000000800 */
[----:B------:R-:W-:Y:S01]  /*5210*/  FSEL R141, R141, RZ, P0 ;  /* 0x000000ff8d8d7208 */ /* 0x000fe20000000000 */
[----:B------:R-:W-:Y:S01]  /*5220*/  IMAD.IADD R180, R3, 0x1, R181 ;  /* 0x0000000103b47824 */ /* 0x000fe200078e02b5 */
[----:B------:R-:W-:Y:S01]  /*5230*/  PRMT R11, R76, 0x7771, RZ ;  /* 0x000077714c0b7816 */ /* 0x000fe200000000ff */
[----:B------:R-:W-:Y:S01]  /*5240*/  FMUL.FTZ R61, R135, UR6 ;  /* 0x00000006873d7c20 */ /* 0x000fe20008410000 */
[----:B------:R-:W-:Y:S01]  /*5250*/  LOP3.LUT R0, R0, 0xff, RZ, 0xc0, !PT ;  /* 0x000000ff00007812 */ /* 0x000fe200078ec0ff */
[----:B------:R-:W1:Y:S01]  /*5260*/  MUFU.EX2 R36, R78 ;  /* 0x0000004e00247308 */ /* 0x000e620000000800 */
[----:B------:R-:W-:Y:S01]  /*5270*/  PRMT R7, R7, 0x5410, R74 ;  /* 0x0000541007077816 */ /* 0x000fe2000000004a */
[----:B------:R-:W-:Y:S01]  /*5280*/  FFMA.FTZ R55, R64, UR6, -R141 ;  /* 0x0000000640377c23 */ /* 0x000fe2000801088d */
[----:B------:R-:W-:Y:S01]  /*5290*/  FSETP.NEU.FTZ.AND P0, PT, R135, -INF , PT ;  /* 0xff8000008700780b */ /* 0x000fe20003f1d000 */
[----:B------:R-:W-:Y:S01]  /*52a0*/  IMAD.IADD R182, R3, 0x1, R186 ;  /* 0x0000000103b67824 */ /* 0x000fe200078e02ba */
[----:B------:R-:W-:Y:S01]  /*52b0*/  PRMT R11, R0, 0x5410, R11 ;  /* 0x00005410000b7816 */ /* 0x000fe2000000000b */
[--C-:B------:R-:W-:Y:S01]  /*52c0*/  FFMA.FTZ R0, R50, UR6, -R141.reuse ;  /* 0x0000000632007c23 */ /* 0x100fe2000801088d */
[----:B------:R-:W-:Y:S01]  /*52d0*/  LOP3.LUT R75, R7, 0xff00ff, RZ, 0xc0, !PT ;  /* 0x00ff00ff074b7812 */ /* 0x000fe200078ec0ff */
[----:B------:R-:W-:Y:S01]  /*52e0*/  FFMA.FTZ R50, R52, UR6, -R141 ;  /* 0x0000000634327c23 */ /* 0x000fe2000801088d */
[----:B------:R-:W-:Y:S01]  /*52f0*/  FSEL R61, R61, RZ, P0 ;  /* 0x000000ff3d3d7208 */ /* 0x000fe20000000000 */
[----:B------:R2:W-:Y:S01]  /*5300*/  MUFU.EX2 R52, R0 ;  /* 0x0000000000347308 */ /* 0x0005e20000000800 */
[----:B------:R-:W-:Y:S01]  /*5310*/  LOP3.LUT R248, R248, UR10, R83, 0x96, !PT ;  /* 0x0000000af8f87c12 */ /* 0x000fe2000f8e9653 */
[----:B------:R-:W5:Y:S01]  /*5320*/  LDSM.16.MT88.4 R116, [R186+0x6000] ;  /* 0x00600000ba74783b */ /* 0x000f620000004200 */
[----:B------:R-:W-:Y:S01]  /*5330*/  HSET2.LE.AND R75, R75, R56, PT ;  /* 0x000000384b4b7233 */ /* 0x000fe20003803000 */
[----:B------:R-:W-:Y:S01]  /*5340*/  FFMA.FTZ R51, R48, UR6, -R61 ;  /* 0x0000000630337c23 */ /* 0x000fe2000801083d */
[----:B------:R-:W-:Y:S01]  /*5350*/  PRMT R5, R84, 0x7771, RZ ;  /* 0x0000777154057816 */ /* 0x000fe200000000ff */
[----:B------:R-:W-:Y:S01]  /*5360*/  IMAD.WIDE.U32 R248, R248, -0x326172a9, RZ ;  /* 0xcd9e8d57f8f87825 */ /* 0x000fe200078e00ff */
[----:B------:R-:W-:-:S03]  /*5370*/  LOP3.LUT R72, R72, 0xff, RZ, 0xc0, !PT ;  /* 0x000000ff48487812 */ /* 0x000fc600078ec0ff */
[--C-:B------:R-:W-:Y:S01]  /*5380*/  FFMA.FTZ R53, R38, UR6, -R61.reuse ;  /* 0x0000000626357c23 */ /* 0x100fe2000801083d */
[----:B----4-:R-:W-:Y:S01]  /*5390*/  F2FP.BF16.F32.PACK_AB R70, R39, R2 ;  /* 0x000000022746723e */ /* 0x010fe200000010ff */
[----:B------:R-:W-:Y:S01]  /*53a0*/  FFMA.FTZ R48, R42, UR6, -R61 ;  /* 0x000000062a307c23 */ /* 0x000fe2000801083d */
[----:B------:R-:W-:Y:S01]  /*53b0*/  PRMT R5, R72, 0x5410, R5 ;  /* 0x0000541048057816 */ /* 0x000fe20000000005 */
[----:B------:R-:W-:Y:S01]  /*53c0*/  MUFU.EX2 R51, R51 ;  /* 0x0000003300337308 */ /* 0x000fe20000000800 */
[----:B------:R-:W-:Y:S01]  /*53d0*/  LOP3.LUT R75, R70, R75, RZ, 0xc0, !PT ;  /* 0x0000004b464b7212 */ /* 0x000fe200078ec0ff */
[----:B--2---:R-:W-:Y:S01]  /*53e0*/  FFMA.FTZ R0, R46, UR6, -R61 ;  /* 0x000000062e007c23 */ /* 0x004fe2000801083d */
[C---:B------:R-:W-:Y:S01]  /*53f0*/  PRMT R70, R76.reuse, 0x7773, RZ ;  /* 0x000077734c467816 */ /* 0x040fe200000000ff */
[----:B------:R-:W-:Y:S01]  /*5400*/  MUFU.EX2 R53, R53 ;  /* 0x0000003500357308 */ /* 0x000fe20000000800 */
[----:B------:R-:W-:Y:S01]  /*5410*/  PRMT R71, R76, 0x7772, RZ ;  /* 0x000077724c477816 */ /* 0x000fe200000000ff */
[----:B------:R-:W2:Y:S01]  /*5420*/  LDSM.16.MT88.4 R100, [R182+0x6000] ;  /* 0x00600000b664783b */ /* 0x000ea20000004200 */
[----:B------:R-:W-:Y:S01]  /*5430*/  LOP3.LUT R69, R248, UR22, R77, 0x96, !PT ;  /* 0x00000016f8457c12 */ /* 0x000fe2000f8e964d */
[----:B------:R-:W4:Y:S01]  /*5440*/  MUFU.EX2 R0, R0 ;  /* 0x0000000000007308 */ /* 0x000f220000000800 */
[--C-:B------:R-:W-:Y:S01]  /*5450*/  HSET2.LE.AND R13, R13, R56.reuse, PT ;  /* 0x000000380d0d7233 */ /* 0x100fe20003803000 */
[----:B------:R-:W-:Y:S01]  /*5460*/  LDSM.16.MT88.4 R84, [R181+0x6000] ;  /* 0x00600000b554783b */ /* 0x000fe20000004200 */
[----:B---3--:R-:W-:Y:S01]  /*5470*/  F2FP.BF16.F32.PACK_AB R72, R43, R44 ;  /* 0x0000002c2b48723e */ /* 0x008fe200000010ff */
[----:B------:R-:W3:Y:S01]  /*5480*/  MUFU.EX2 R48, R48 ;  /* 0x0000003000307308 */ /* 0x000ee20000000800 */
[--C-:B------:R-:W-:Y:S01]  /*5490*/  HSET2.LE.AND R74, R5, R56.reuse, PT ;  /* 0x00000038054a7233 */ /* 0x100fe20003803000 */
[--C-:B------:R-:W-:Y:S01]  /*54a0*/  FFMA.FTZ R42, R32, UR6, -R155.reuse ;  /* 0x00000006202a7c23 */ /* 0x100fe2000801089b */
[----:B------:R-:W-:Y:S01]  /*54b0*/  PRMT R71, R71, 0x5410, R70 ;  /* 0x0000541047477816 */ /* 0x000fe20000000046 */
[----:B------:R-:W2:Y:S01]  /*54c0*/  LDSM.16.MT88.4 R4, [R180+0x6000] ;  /* 0x00600000b404783b */ /* 0x000ea20000004200 */
[C---:B------:R-:W-:Y:S01]  /*54d0*/  PRMT R14, R69.reuse, 0x7632, R14 ;  /* 0x00007632450e7816 */ /* 0x040fe2000000000e */
[----:B------:R-:W2:Y:S01]  /*54e0*/  MUFU.EX2 R55, R55 ;  /* 0x0000003700377308 */ /* 0x000ea20000000800 */
[----:B------:R-:W-:Y:S01]  /*54f0*/  LOP3.LUT R72, R72, R13, RZ, 0xc0, !PT ;  /* 0x0000000d48487212 */ /* 0x000fe200078ec0ff */
[----:B------:R-:W-:Y:S01]  /*5500*/  FFMA.FTZ R41, R18, UR6, -R155 ;  /* 0x0000000612297c23 */ /* 0x000fe2000801089b */
[C---:B------:R-:W-:Y:S01]  /*5510*/  LOP3.LUT R13, R69.reuse, 0xffff, RZ, 0xc0, !PT ;  /* 0x0000ffff450d7812 */ /* 0x040fe200078ec0ff */
[----:B------:R-:W-:Y:S01]  /*5520*/  MUFU.EX2 R50, R50 ;  /* 0x0000003200327308 */ /* 0x000fe20000000800 */
[----:B------:R-:W-:Y:S01]  /*5530*/  LOP3.LUT R9, R69, 0xff, RZ, 0xc0, !PT ;  /* 0x000000ff45097812 */ /* 0x000fe200078ec0ff */
[----:B------:R-:W-:Y:S01]  /*5540*/  FFMA.FTZ R57, R28, UR6, -R149 ;  /* 0x000000061c397c23 */ /* 0x000fe20008010895 */
[----:B------:R-:W-:Y:S01]  /*5550*/  LOP3.LUT R71, R71, 0xff00ff, RZ, 0xc0, !PT ;  /* 0x00ff00ff47477812 */ /* 0x000fe200078ec0ff */
[----:B------:R-:W-:Y:S01]  /*5560*/  MUFU.EX2 R42, R42 ;  /* 0x0000002a002a7308 */ /* 0x000fe20000000800 */
[----:B-1----:R-:W-:Y:S01]  /*5570*/  F2FP.BF16.F32.PACK_AB R3, R36, R37 ;  /* 0x000000252403723e */ /* 0x002fe200000010ff */
[----:B------:R-:W-:Y:S01]  /*5580*/  FFMA.FTZ R49, R30, UR6, -R155 ;  /* 0x000000061e317c23 */ /* 0x000fe2000801089b */
[----:B------:R-:W-:Y:S01]  /*5590*/  SHF.R.U32.HI R69, RZ, 0x18, R69 ;  /* 0x00000018ff457819 */ /* 0x000fe20000011645 */
[----:B------:R-:W-:Y:S01]  /*55a0*/  MUFU.EX2 R41, R41 ;  /* 0x0000002900297308 */ /* 0x000fe20000000800 */
[----:B------:R-:W-:Y:S01]  /*55b0*/  LOP3.LUT R14, R14, 0xff, RZ, 0xc0, !PT ;  /* 0x000000ff0e0e7812 */ /* 0x000fe200078ec0ff */
[----:B------:R-:W-:Y:S01]  /*55c0*/  LDSM.16.MT88.4 R28, [R180+0x6800] ;  /* 0x00680000b41c783b */ /* 0x000fe20000004200 */
[----:B------:R-:W-:Y:S01]  /*55d0*/  SHF.R.U32.HI R38, RZ, 0x8, R13 ;  /* 0x00000008ff267819 */ /* 0x000fe2000001160d */
[----:B------:R-:W-:Y:S01]  /*55e0*/  MUFU.EX2 R57, R57 ;  /* 0x0000003900397308 */ /* 0x000fe20000000800 */
[----:B------:R-:W-:Y:S01]  /*55f0*/  LOP3.LUT R74, R3, R74, RZ, 0xc0, !PT ;  /* 0x0000004a034a7212 */ /* 0x000fe200078ec0ff */
[----:B------:R-:W-:Y:S01]  /*5600*/  FFMA.FTZ R3, R54, UR6, -R141 ;  /* 0x0000000636037c23 */ /* 0x000fe2000801088d */
[----:B------:R-:W-:Y:S01]  /*5610*/  PRMT R69, R14, 0x5410, R69 ;  /* 0x000054100e457816 */ /* 0x000fe20000000045 */
[----:B------:R-:W-:Y:S01]  /*5620*/  FFMA.FTZ R54, R8, UR6, -R149 ;  /* 0x0000000608367c23 */ /* 0x000fe20008010895 */
[--C-:B------:R-:W-:Y:S01]  /*5630*/  HSET2.LE.AND R71, R71, R56.reuse, PT ;  /* 0x0000003847477233 */ /* 0x100fe20003803000 */
[----:B------:R-:W-:Y:S01]  /*5640*/  MUFU.EX2 R49, R49 ;  /* 0x0000003100317308 */ /* 0x000fe20000000800 */
[----:B----4-:R-:W-:Y:S01]  /*5650*/  F2FP.BF16.F32.PACK_AB R14, R0, R51 ;  /* 0x00000033000e723e */ /* 0x010fe200000010ff */
[C---:B-----5:R-:W-:Y:S01]  /*5660*/  HMMA.16816.F32.BF16 R124, R72.reuse, R116, RZ ;  /* 0x00000074487c723c */ /* 0x060fe200000418ff */
[----:B------:R-:W-:Y:S01]  /*5670*/  LOP3.LUT R46, R68, UR23, R15, 0x96, !PT ;  /* 0x00000017442e7c12 */ /* 0x000fe2000f8e960f */
[----:B------:R-:W1:Y:S01]  /*5680*/  MUFU.EX2 R3, R3 ;  /* 0x0000000300037308 */ /* 0x000e620000000800 */
[----:B------:R-:W-:Y:S01]  /*5690*/  PRMT R9, R9, 0x5410, R38 ;  /* 0x0000541009097816 */ /* 0x000fe20000000026 */
[--C-:B------:R-:W-:Y:S01]  /*56a0*/  FFMA.FTZ R143, R144, UR6, -R61.reuse ;  /* 0x00000006908f7c23 */ /* 0x100fe2000801083d */
[----:B------:R-:W-:Y:S01]  /*56b0*/  LOP3.LUT R71, R14, R71, RZ, 0xc0, !PT ;  /* 0x000000470e477212 */ /* 0x000fe200078ec0ff */
[----:B------:R-:W-:Y:S01]  /*56c0*/  IMAD.WIDE.U32 R46, R46, -0x2daee0ad, RZ ;  /* 0xd2511f532e2e7825 */ /* 0x000fe200078e00ff */
[--C-:B------:R-:W-:Y:S01]  /*56d0*/  HSET2.LE.AND R69, R69, R56.reuse, PT ;  /* 0x0000003845457233 */ /* 0x100fe20003803000 */
[----:B------:R-:W4:Y:S01]  /*56e0*/  MUFU.EX2 R54, R54 ;  /* 0x0000003600367308 */ /* 0x000f220000000800 */
[----:B---3--:R-:W-:Y:S01]  /*56f0*/  F2FP.BF16.F32.PACK_AB R14, R48, R53 ;  /* 0x00000035300e723e */ /* 0x008fe200000010ff */
[C---:B--2---:R-:W-:Y:S01]  /*5700*/  HMMA.16816.F32.BF16 R108, R72.reuse, R100, RZ ;  /* 0x00000064486c723c */ /* 0x044fe200000418ff */
[--C-:B------:R-:W-:Y:S01]  /*5710*/  HSET2.LE.AND R68, R9, R56.reuse, PT ;  /* 0x0000003809447233 */ /* 0x100fe20003803000 */
[--C-:B------:R-:W-:Y:S01]  /*5720*/  FFMA.FTZ R137, R178, UR6, -R61.reuse ;  /* 0x00000006b2897c23 */ /* 0x100fe2000801083d */
[----:B------:R-:W-:Y:S01]  /*5730*/  F2FP.BF16.F32.PACK_AB R9, R52, R55 ;  /* 0x000000373409723e */ /* 0x000fe200000010ff */
[----:B------:R-:W-:Y:S01]  /*5740*/  FFMA.FTZ R144, R142, UR6, -R61 ;  /* 0x000000068e907c23 */ /* 0x000fe2000801083d */
[----:B------:R-:W-:Y:S01]  /*5750*/  LOP3.LUT R69, R14, R69, RZ, 0xc0, !PT ;  /* 0x000000450e457212 */ /* 0x000fe200078ec0ff */
[----:B------:R-:W-:Y:S01]  /*5760*/  IMAD.MOV.U32 R14, RZ, RZ, R46 ;  /* 0x000000ffff0e7224 */ /* 0x000fe200078e002e */
[----:B------:R-:W-:Y:S01]  /*5770*/  LOP3.LUT R68, R9, R68, RZ, 0xc0, !PT ;  /* 0x0000004409447212 */ /* 0x000fe200078ec0ff */
[C---:B------:R-:W-:Y:S01]  /*5780*/  HMMA.16816.F32.BF16 R76, R72.reuse, R4, RZ ;  /* 0x00000004484c723c */ /* 0x040fe200000418ff */
[----:B------:R-:W-:Y:S01]  /*5790*/  LOP3.LUT R9, R12, UR7, R47, 0x96, !PT ;  /* 0x000000070c097c12 */ /* 0x000fe2000f8e962f */
[----:B------:R-:W-:Y:S01]  /*57a0*/  FFMA.FTZ R47, R10, UR6, -R149 ;  /* 0x000000060a2f7c23 */ /* 0x000fe20008010895 */
[----:B------:R-:W-:Y:S01]  /*57b0*/  PRMT R23, R46, 0x7771, RZ ;  /* 0x000077712e177816 */ /* 0x000fe200000000ff */
[----:B------:R-:W-:Y:S01]  /*57c0*/  FFMA.FTZ R139, R212, UR6, -R141 ;  /* 0x00000006d48b7c23 */ /* 0x000fe2000801088d */
[----:B------:R-:W-:Y:S01]  /*57d0*/  LOP3.LUT R14, R14, 0xff, RZ, 0xc0, !PT ;  /* 0x000000ff0e0e7812 */ /* 0x000fe200078ec0ff */
[----:B------:R-:W-:Y:S01]  /*57e0*/  FFMA.FTZ R157, R174, UR6, -R61 ;  /* 0x00000006ae9d7c23 */ /* 0x000fe2000801083d */
[C---:B------:R-:W-:Y:S01]  /*57f0*/  PRMT R38, R46.reuse, 0x7773, RZ ;  /* 0x000077732e267816 */ /* 0x040fe200000000ff */
[----:B------:R-:W-:Y:S01]  /*5800*/  MUFU.EX2 R47, R47 ;  /* 0x0000002f002f7308 */ /* 0x000fe20000000800 */
[----:B------:R-:W-:Y:S01]  /*5810*/  PRMT R21, R46, 0x7772, RZ ;  /* 0x000077722e157816 */ /* 0x000fe200000000ff */
[----:B------:R-:W-:Y:S01]  /*5820*/  FFMA.FTZ R46, R34, UR6, -R155 ;  /* 0x00000006222e7c23 */ /* 0x000fe2000801089b */
[C---:B------:R-:W-:Y:S01]  /*5830*/  LOP3.LUT R17, R9.reuse, 0xffff, RZ, 0xc0, !PT ;  /* 0x0000ffff09117812 */ /* 0x040fe200078ec0ff */
[----:B------:R-:W-:Y:S01]  /*5840*/  LDSM.16.MT88.4 R32, [R181+0x6800] ;  /* 0x00680000b520783b */ /* 0x000fe20000004200 */
[----:B------:R-:W-:Y:S01]  /*5850*/  PRMT R25, R9, 0x7632, R25 ;  /* 0x0000763209197816 */ /* 0x000fe20000000019 */
[C---:B------:R-:W-:Y:S01]  /*5860*/  HMMA.16816.F32.BF16 R92, R72.reuse, R84, RZ ;  /* 0x00000054485c723c */ /* 0x040fe200000418ff */
[--C-:B------:R-:W-:Y:S01]  /*5870*/  HSET2.LE.AND R70, R11, R56.reuse, PT ;  /* 0x000000380b467233 */ /* 0x100fe20003803000 */
[----:B------:R-:W2:Y:S01]  /*5880*/  MUFU.EX2 R46, R46 ;  /* 0x0000002e002e7308 */ /* 0x000ea20000000800 */
[----:B------:R-:W-:Y:S01]  /*5890*/  PRMT R23, R14, 0x5410, R23 ;  /* 0x000054100e177816 */ /* 0x000fe20000000017 */
[----:B------:R-:W-:Y:S01]  /*58a0*/  FFMA.FTZ R63, R240, UR6, -R141 ;  /* 0x00000006f03f7c23 */ /* 0x000fe2000801088d */
[----:B-1----:R-:W-:Y:S01]  /*58b0*/  F2FP.BF16.F32.PACK_AB R11, R3, R50 ;  /* 0x00000032030b723e */ /* 0x002fe200000010ff */
[----:B------:R-:W-:Y:S01]  /*58c0*/  MUFU.EX2 R143, R143 ;  /* 0x0000008f008f7308 */ /* 0x000fe20000000800 */
[----:B------:R-:W-:Y:S01]  /*58d0*/  LOP3.LUT R12, R9, 0xff, RZ, 0xc0, !PT ;  /* 0x000000ff090c7812 */ /* 0x000fe200078ec0ff */
[C---:B------:R-:W-:Y:S01]  /*58e0*/  HMMA.16816.F32.BF16 R120, R72.reuse, R118, RZ ;  /* 0x000000764878723c */ /* 0x040fe200000418ff */
[----:B------:R-:W-:Y:S01]  /*58f0*/  SHF.R.U32.HI R17, RZ, 0x8, R17 ;  /* 0x00000008ff117819 */ /* 0x000fe20000011611 */
[----:B------:R-:W-:Y:S01]  /*5900*/  MUFU.EX2 R137, R137 ;  /* 0x0000008900897308 */ /* 0x000fe20000000800 */
[----:B------:R-:W-:Y:S01]  /*5910*/  PRMT R21, R21, 0x5410, R38 ;  /* 0x0000541015157816 */ /* 0x000fe20000000026 */
[----:B------:R-:W-:Y:S01]  /*5920*/  FFMA.FTZ R38, R16, UR6, -R149 ;  /* 0x0000000610267c23 */ /* 0x000fe20008010895 */
[----:B------:R-:W-:Y:S01]  /*5930*/  SHF.R.U32.HI R18, RZ, 0x18, R9 ;  /* 0x00000018ff127819 */ /* 0x000fe20000011609 */
[----:B------:R1:W-:Y:S01]  /*5940*/  MUFU.EX2 R142, R157 ;  /* 0x0000009d008e7308 */ /* 0x0003e20000000800 */
[----:B------:R-:W-:Y:S01]  /*5950*/  LOP3.LUT R25, R25, 0xff, RZ, 0xc0, !PT ;  /* 0x000000ff19197812 */ /* 0x000fe200078ec0ff */
[----:B------:R-:W-:Y:S01]  /*5960*/  HMMA.16816.F32.BF16 R104, R72, R102, RZ ;  /* 0x000000664868723c */ /* 0x000fe200000418ff */
[----:B------:R-:W-:Y:S01]  /*5970*/  LOP3.LUT R70, R11, R70, RZ, 0xc0, !PT ;  /* 0x000000460b467212 */ /* 0x000fe200078ec0ff */
[----:B------:R-:W3:Y:S01]  /*5980*/  MUFU.EX2 R38, R38 ;  /* 0x0000002600267308 */ /* 0x000ee20000000800 */
[--C-:B------:R-:W-:Y:S01]  /*5990*/  HSET2.LE.AND R16, R23, R56.reuse, PT ;  /* 0x0000003817107233 */ /* 0x100fe20003803000 */
[----:B------:R-:W-:Y:S01]  /*59a0*/  LDSM.16.MT88.4 R8, [R182+0x6800] ;  /* 0x00680000b608783b */ /* 0x000fe20000004200 */
[----:B------:R-:W-:Y:S01]  /*59b0*/  PRMT R17, R12, 0x5410, R17 ;  /* 0x000054100c117816 */ /* 0x000fe20000000011 */
[----:B------:R-:W5:Y:S01]  /*59c0*/  MUFU.EX2 R144, R144 ;  /* 0x0000009000907308 */ /* 0x000f620000000800 */
[----:B------:R-:W-:Y:S01]  /*59d0*/  F2FP.BF16.F32.PACK_AB R27, R41, R42 ;  /* 0x0000002a291b723e */ /* 0x000fe200000010ff */
[----:B------:R-:W-:Y:S01]  /*59e0*/  HMMA.16816.F32.BF16 R80, R68, R4, RZ ;  /* 0x000000044450723c */ /* 0x000fe200000418ff */
[----:B------:R-:W-:Y:S01]  /*59f0*/  PRMT R23, R25, 0x5410, R18 ;  /* 0x0000541019177816 */ /* 0x000fe20000000012 */
[----:B------:R-:W5:Y:S01]  /*5a00*/  LDSM.16.MT88.4 R12, [R186+0x6800] ;  /* 0x00680000ba0c783b */ /* 0x000f620000004200 */
[----:B------:R-:W-:Y:S01]  /*5a10*/  LOP3.LUT R246, R19, UR21, R229, 0x96, !PT ;  /* 0x0000001513f67c12 */ /* 0x000fe2000f8e96e5 */
[----:B------:R-:W-:Y:S01]  /*5a20*/  MUFU.EX2 R139, R139 ;  /* 0x0000008b008b7308 */ /* 0x000fe20000000800 */
[----:B------:R-:W-:Y:S01]  /*5a30*/  LOP3.LUT R18, R27, R16, RZ, 0xc0, !PT ;  /* 0x000000101b127212 */ /* 0x000fe200078ec0ff */
[----:B------:R-:W-:Y:S01]  /*5a40*/  FFMA.FTZ R165, R156, UR6, -R149 ;  /* 0x000000069ca57c23 */ /* 0x000fe20008010895 */
[--C-:B------:R-:W-:Y:S01]  /*5a50*/  HSET2.LE.AND R16, R17, R56.reuse, PT ;  /* 0x0000003811107233 */ /* 0x100fe20003803000 */
[----:B------:R-:W-:Y:S01]  /*5a60*/  IMAD.WIDE.U32 R246, R246, -0x326172a9, RZ ;  /* 0xcd9e8d57f6f67825 */ /* 0x000fe200078e00ff */
[--C-:B------:R-:W-:Y:S01]  /*5a70*/  HSET2.LE.AND R17, R23, R56.reuse, PT ;  /* 0x0000003817117233 */ /* 0x100fe20003803000 */
[----:B------:R-:W-:Y:S01]  /*5a80*/  HMMA.16816.F32.BF16 R88, R72, R86, RZ ;  /* 0x000000564858723c */ /* 0x000fe200000418ff */
[----:B----4-:R-:W-:Y:S01]  /*5a90*/  F2FP.BF16.F32.PACK_AB R4, R57, R54 ;  /* 0x000000363904723e */ /* 0x010fe200000010ff */
[----:B------:R-:W-:Y:S01]  /*5aa0*/  MUFU.EX2 R63, R63 ;  /* 0x0000003f003f7308 */ /* 0x000fe20000000800 */
[----:B--2---:R-:W-:Y:S01]  /*5ab0*/  F2FP.BF16.F32.PACK_AB R5, R46, R49 ;  /* 0x000000312e05723e */ /* 0x004fe200000010ff */
[----:B-1----:R-:W-:Y:S01]  /*5ac0*/  FFMA.FTZ R157, R154, UR6, -R155 ;  /* 0x000000069a9d7c23 */ /* 0x002fe2000801089b */
[----:B------:R-:W-:Y:S01]  /*5ad0*/  LOP3.LUT R17, R4, R17, RZ, 0xc0, !PT ;  /* 0x0000001104117212 */ /* 0x000fe200078ec0ff */
[----:B------:R-:W-:Y:S01]  /*5ae0*/  MUFU.EX2 R154, R165 ;  /* 0x000000a5009a7308 */ /* 0x000fe20000000800 */
[----:B------:R-:W-:Y:S01]  /*5af0*/  LOP3.LUT R4, R236, UR4, R247, 0x96, !PT ;  /* 0x00000004ec047c12 */ /* 0x000fe2000f8e96f7 */
[C---:B------:R-:W-:Y:S01]  /*5b00*/  HMMA.16816.F32.BF16 R128, R68.reuse, R116, RZ ;  /* 0x000000744480723c */ /* 0x040fe200000418ff */
[----:B------:R-:W-:Y:S01]  /*5b10*/  LOP3.LUT R245, R246, UR8, R207, 0x96, !PT ;  /* 0x00000008f6f57c12 */ /* 0x000fe2000f8e96cf */
[--C-:B------:R-:W-:Y:S01]  /*5b20*/  FFMA.FTZ R159, R24, UR6, -R149.reuse ;  /* 0x00000006189f7c23 */ /* 0x100fe20008010895 */
[----:B------:R-:W-:Y:S01]  /*5b30*/  LOP3.LUT R21, R21, 0xff00ff, RZ, 0xc0, !PT ;  /* 0x00ff00ff15157812 */ /* 0x000fe200078ec0ff */
[----:B------:R-:W-:Y:S01]  /*5b40*/  FFMA.FTZ R156, R26, UR6, -R149 ;  /* 0x000000061a9c7c23 */ /* 0x000fe20008010895 */
[----:B------:R-:W-:Y:S01]  /*5b50*/  LOP3.LUT R16, R5, R16, RZ, 0xc0, !PT ;  /* 0x0000001005107212 */ /* 0x000fe200078ec0ff */
[----:B------:R-:W-:Y:S01]  /*5b60*/  IMAD.WIDE.U32 R4, R4, -0x2daee0ad, RZ ;  /* 0xd2511f5304047825 */ /* 0x000fe200078e00ff */
[----:B---3--:R-:W-:Y:S01]  /*5b70*/  F2FP.BF16.F32.PACK_AB R64, R38, R47 ;  /* 0x0000002f2640723e */ /* 0x008fe200000010ff */
[C---:B------:R-:W-:Y:S01]  /*5b80*/  HMMA.16816.F32.BF16 R112, R68.reuse, R100, RZ ;  /* 0x000000644470723c */ /* 0x040fe200000418ff */
[----:B------:R-:W-:Y:S01]  /*5b90*/  HSET2.LE.AND R19, R21, R56, PT ;  /* 0x0000003815137233 */ /* 0x000fe20003803000 */
[----:B------:R-:W-:Y:S01]  /*5ba0*/  MUFU.EX2 R157, R157 ;  /* 0x0000009d009d7308 */ /* 0x000fe20000000800 */
[----:B------:R-:W-:Y:S01]  /*5bb0*/  LOP3.LUT R21, R208, UR12, R5, 0x96, !PT ;  /* 0x0000000cd0157c12 */ /* 0x000fe2000f8e9605 */
[----:B------:R-:W-:Y:S01]  /*5bc0*/  FFMA.FTZ R158, R158, UR6, -R61 ;  /* 0x000000069e9e7c23 */ /* 0x000fe2000801083d */
[----:B------:R-:W-:Y:S01]  /*5bd0*/  F2FP.BF16.F32.PACK_AB R178, R142, R137 ;  /* 0x000000898eb2723e */ /* 0x000fe200000010ff */
[----:B------:R-:W-:Y:S01]  /*5be0*/  MUFU.EX2 R159, R159 ;  /* 0x0000009f009f7308 */ /* 0x000fe20000000800 */
[----:B------:R-:W-:Y:S01]  /*5bf0*/  LOP3.LUT R19, R64, R19, RZ, 0xc0, !PT ;  /* 0x0000001340137212 */ /* 0x000fe200078ec0ff */
[C---:B------:R-:W-:Y:S01]  /*5c00*/  HMMA.16816.F32.BF16 R96, R68.reuse, R84, RZ ;  /* 0x000000544460723c */ /* 0x040fe200000418ff */
[----:B------:R-:W-:Y:S01]  /*5c10*/  FFMA.FTZ R64, R230, UR6, -R141 ;  /* 0x00000006e6407c23 */ /* 0x000fe2000801088d */
[----:B------:R-:W-:Y:S01]  /*5c20*/  LOP3.LUT R240, R246, UR8, R221, 0x96, !PT ;  /* 0x00000008f6f07c12 */ /* 0x000fe2000f8e96dd */
[----:B------:R-:W-:Y:S01]  /*5c30*/  MUFU.EX2 R156, R156 ;  /* 0x0000009c009c7308 */ /* 0x000fe20000000800 */
[----:B------:R-:W-:Y:S01]  /*5c40*/  FFMA.FTZ R225, R153, UR6, -R155 ;  /* 0x0000000699e17c23 */ /* 0x000fe2000801089b */
[--C-:B------:R-:W-:Y:S01]  /*5c50*/  FFMA.FTZ R223, R148, UR6, -R149.reuse ;  /* 0x0000000694df7c23 */ /* 0x100fe20008010895 */
[----:B------:R-:W-:Y:S01]  /*5c60*/  FFMA.FTZ R147, R147, UR6, -R149 ;  /* 0x0000000693937c23 */ /* 0x000fe20008010895 */
[----:B------:R-:W-:Y:S01]  /*5c70*/  MUFU.EX2 R64, R64 ;  /* 0x0000004000407308 */ /* 0x000fe20000000800 */
[----:B------:R-:W-:Y:S01]  /*5c80*/  HMMA.16816.F32.BF16 R116, R68, R118, RZ ;  /* 0x000000764474723c */ /* 0x000fe200000418ff */
[----:B------:R-:W-:-:S04]  /*5c90*/  IMAD.WIDE.U32 R240, R240, -0x2daee0ad, RZ ;  /* 0xd2511f53f0f07825 */ /* 0x000fc800078e00ff */
        /* <DEDUP_REMOVED lines=9> */
[----:B------:R-:W-:Y:S01]  /*5d30*/  FADD.FTZ R37, R37, R44 ;  /* 0x0000002c25257221 */ /* 0x000fe20000010000 */
[----:B------:R-:W-:Y:S01]  /*5d40*/  FADD.FTZ R2, R2, R45 ;  /* 0x0000002d02027221 */ /* 0x000fe20000010000 */
[----:B------:R-:W-:Y:S01]  /*5d50*/  FADD.FTZ R50, R3, R50 ;  /* 0x0000003203327221 */ /* 0x000fe20000010000 */
[----:B------:R-:W-:Y:S01]  /*5d60*/  FADD.FTZ R0, R0, R51 ;  /* 0x0000003300007221 */ /* 0x000fe20000010000 */
[----:B------:R-:W-:Y:S01]  /*5d70*/  FADD.FTZ R36, R36, R37 ;  /* 0x0000002524247221 */ /* 0x000fe20000010000 */
[----:B------:R-:W-:Y:S01]  /*5d80*/  HMMA.16816.F32.BF16 R84, R68, R86, RZ ;  /* 0x000000564454723c */ /* 0x000fe200000418ff */
[----:B------:R-:W-:Y:S01]  /*5d90*/  FADD.FTZ R39, R39, R2 ;  /* 0x0000000227277221 */ /* 0x000fe20000010000 */
[--C-:B------:R-:W-:Y:S01]  /*5da0*/  FFMA.FTZ R66, R66, UR6, -R61.reuse ;  /* 0x0000000642427c23 */ /* 0x100fe2000801083d */
[----:B------:R-:W-:Y:S01]  /*5db0*/  FADD.FTZ R49, R49, R36 ;  /* 0x0000002431317221 */ /* 0x000fe20000010000 */
[----:B------:R-:W-:Y:S01]  /*5dc0*/  FFMA.FTZ R140, R140, UR6, -R61 ;  /* 0x000000068c8c7c23 */ /* 0x000fe2000801083d */
[----:B------:R-:W-:Y:S01]  /*5dd0*/  FADD.FTZ R54, R54, R39 ;  /* 0x0000002736367221 */ /* 0x000fe20000010000 */
[----:B------:R-:W-:Y:S01]  /*5de0*/  ISETP.GT.U32.AND P0, PT, R132, R197, PT ;  /* 0x000000c58400720c */ /* 0x000fe20003f04070 */
[----:B------:R-:W-:Y:S01]  /*5df0*/  FADD.FTZ R49, R46, R49 ;  /* 0x000000312e317221 */ /* 0x000fe20000010000 */
[----:B------:R-:W-:Y:S01]  /*5e00*/  HMMA.16816.F32.BF16 R72, R72, R6, RZ ;  /* 0x000000064848723c */ /* 0x000fe200000418ff */
[----:B------:R-:W-:Y:S01]  /*5e10*/  FADD.FTZ R54, R57, R54 ;  /* 0x0000003639367221 */ /* 0x000fe20000010000 */
[----:B------:R-:W-:Y:S01]  /*5e20*/  MUFU.EX2 R66, R66 ;  /* 0x0000004200427308 */ /* 0x000fe20000000800 */
[----:B------:R-:W-:-:S02]  /*5e30*/  FADD.FTZ R42, R42, R49 ;  /* 0x000000312a2a7221 */ /* 0x000fc40000010000 */
[----:B------:R-:W-:Y:S02]  /*5e40*/  FADD.FTZ R47, R47, R54 ;  /* 0x000000362f2f7221 */ /* 0x000fe40000010000 */
[----:B------:R-:W-:Y:S01]  /*5e50*/  FADD.FTZ R41, R41, R42 ;  /* 0x0000002a29297221 */ /* 0x000fe20000010000 */
[----:B------:R-:W-:Y:S01]  /*5e60*/  HMMA.16816.F32.BF16 R68, R68, R6, RZ ;  /* 0x000000064444723c */ /* 0x000fe200000418ff */
[----:B------:R-:W-:Y:S01]  /*5e70*/  LOP3.LUT R6, R244, UR23, R249, 0x96, !PT ;  /* 0x00000017f4067c12 */ /* 0x000fe2000f8e96f9 */
[----:B------:R-:W-:-:S04]  /*5e80*/  IMAD.WIDE.U32 R244, R245, -0x2daee0ad, RZ ;  /* 0xd2511f53f5f47825 */ /* 0x000fc800078e00ff */
[----:B------:R-:W-:Y:S01]  /*5e90*/  FADD.FTZ R38, R38, R47 ;  /* 0x0000002f26267221 */ /* 0x000fe20000010000 */
[----:B------:R-:W-:Y:S01]  /*5ea0*/  IMAD.WIDE.U32 R6, R6, -0x2daee0ad, RZ ;  /* 0xd2511f5306067825 */ /* 0x000fe200078e00ff */
[----:B------:R-:W-:Y:S01]  /*5eb0*/  LOP3.LUT R175, R4, UR11, R245, 0x96, !PT ;  /* 0x0000000b04af7c12 */ /* 0x000fe2000f8e96f5 */
[C---:B-----5:R-:W-:Y:S02]  /*5ec0*/  HMMA.16816.F32.BF16 R124, R16.reuse, R12, R124 ;  /* 0x0000000c107c723c */ /* 0x060fe4000004187c */
[----:B------:R-:W-:Y:S01]  /*5ed0*/  IMAD.MOV.U32 R212, RZ, RZ, R6 ;  /* 0x000000ffffd47224 */ /* 0x000fe200078e0006 */
[----:B------:R-:W-:Y:S01]  /*5ee0*/  LOP3.LUT R4, R62, UR7, R7, 0x96, !PT ;  /* 0x000000073e047c12 */ /* 0x000fe2000f8e9607 */
[----:B------:R-:W-:Y:S01]  /*5ef0*/  FFMA.FTZ R62, R242, UR6, -R141 ;  /* 0x00000006f23e7c23 */ /* 0x000fe2000801088d */
[C---:B------:R-:W-:Y:S02]  /*5f00*/  PRMT R5, R6.reuse, 0x7773, RZ ;  /* 0x0000777306057816 */ /* 0x040fe400000000ff */
[----:B------:R-:W-:Y:S01]  /*5f10*/  PRMT R230, R6, 0x7772, RZ ;  /* 0x0000777206e67816 */ /* 0x000fe200000000ff */
[----:B------:R-:W-:Y:S01]  /*5f20*/  HMMA.16816.F32.BF16 R108, R16, R8, R108 ;  /* 0x00000008106c723c */ /* 0x000fe2000004186c */
[----:B------:R-:W-:Y:S01]  /*5f30*/  PRMT R27, R4, 0x7632, R27 ;  /* 0x00007632041b7816 */ /* 0x000fe2000000001b */
[----:B------:R-:W1:Y:S01]  /*5f40*/  MUFU.EX2 R62, R62 ;  /* 0x0000003e003e7308 */ /* 0x000e620000000800 */
[----:B------:R-:W-:-:S02]  /*5f50*/  PRMT R6, R6, 0x7771, RZ ;  /* 0x0000777106067816 */ /* 0x000fc400000000ff */
[----:B------:R-:W-:Y:S02]  /*5f60*/  LOP3.LUT R7, R212, 0xff, RZ, 0xc0, !PT ;  /* 0x000000ffd4077812 */ /* 0x000fe400078ec0ff */
[----:B------:R-:W-:Y:S01]  /*5f70*/  PRMT R5, R230, 0x5410, R5 ;  /* 0x00005410e6057816 */ /* 0x000fe20000000005 */
[C---:B------:R-:W-:Y:S01]  /*5f80*/  HMMA.16816.F32.BF16 R92, R16.reuse, R32, R92 ;  /* 0x00000020105c723c */ /* 0x040fe2000004185c */
[C---:B------:R-:W-:Y:S02]  /*5f90*/  LOP3.LUT R25, R4.reuse, 0xffff, RZ, 0xc0, !PT ;  /* 0x0000ffff04197812 */ /* 0x040fe400078ec0ff */
[----:B------:R-:W-:Y:S02]  /*5fa0*/  LOP3.LUT R23, R4, 0xff, RZ, 0xc0, !PT ;  /* 0x000000ff04177812 */ /* 0x000fe400078ec0ff */
[----:B------:R-:W-:Y:S02]  /*5fb0*/  SHF.R.U32.HI R4, RZ, 0x18, R4 ;  /* 0x00000018ff047819 */ /* 0x000fe40000011604 */
[----:B------:R-:W-:Y:S01]  /*5fc0*/  LOP3.LUT R27, R27, 0xff, RZ, 0xc0, !PT ;  /* 0x000000ff1b1b7812 */ /* 0x000fe200078ec0ff */
[----:B------:R-:W-:Y:S01]  /*5fd0*/  HMMA.16816.F32.BF16 R76, R16, R28, R76 ;  /* 0x0000001c104c723c */ /* 0x000fe2000004184c */
[----:B------:R-:W-:-:S02]  /*5fe0*/  PRMT R7, R7, 0x5410, R6 ;  /* 0x0000541007077816 */ /* 0x000fc40000000006 */
[----:B------:R-:W-:Y:S02]  /*5ff0*/  LOP3.LUT R5, R5, 0xff00ff, RZ, 0xc0, !PT ;  /* 0x00ff00ff05057812 */ /* 0x000fe400078ec0ff */
[----:B------:R-:W-:Y:S02]  /*6000*/  PRMT R27, R27, 0x5410, R4 ;  /* 0x000054101b1b7816 */ /* 0x000fe40000000004 */
[----:B------:R-:W-:Y:S01]  /*6010*/  SHF.R.U32.HI R174, RZ, 0x8, R25 ;  /* 0x00000008ffae7819 */ /* 0x000fe20000011619 */
[----:B------:R-:W-:Y:S01]  /*6020*/  HMMA.16816.F32.BF16 R120, R16, R14, R120 ;  /* 0x0000000e1078723c */ /* 0x000fe20000041878 */
[--C-:B------:R-:W-:Y:S02]  /*6030*/  HSET2.LE.AND R6, R7, R56.reuse, PT ;  /* 0x0000003807067233 */ /* 0x100fe40003803000 */
[----:B------:R-:W-:Y:S02]  /*6040*/  HSET2.LE.AND R7, R5, R56, PT ;  /* 0x0000003805077233 */ /* 0x000fe40003803000 */
[----:B------:R-:W-:-:S02]  /*6050*/  PRMT R23, R23, 0x5410, R174 ;  /* 0x0000541017177816 */ /* 0x000fc400000000ae */
[----:B------:R-:W-:Y:S01]  /*6060*/  HSET2.LE.AND R5, R27, R56, PT ;  /* 0x000000381b057233 */ /* 0x000fe20003803000 */
[----:B------:R-:W-:Y:S01]  /*6070*/  HMMA.16816.F32.BF16 R104, R16, R10, R104 ;  /* 0x0000000a1068723c */ /* 0x000fe20000041868 */
[----:B------:R-:W-:Y:S01]  /*6080*/  F2FP.BF16.F32.PACK_AB R174, R144, R143 ;  /* 0x0000008f90ae723e */ /* 0x000fe200000010ff */
[----:B------:R-:W-:Y:S01]  /*6090*/  FADD.FTZ R143, R143, R0 ;  /* 0x000000008f8f7221 */ /* 0x000fe20000010000 */
[----:B------:R-:W-:Y:S01]  /*60a0*/  LOP3.LUT R7, R178, R7, RZ, 0xc0, !PT ;  /* 0x00000007b2077212 */ /* 0x000fe200078ec0ff */
[----:B------:R-:W-:Y:S01]  /*60b0*/  IMAD.WIDE.U32 R178, R21, -0x326172a9, RZ ;  /* 0xcd9e8d5715b27825 */ /* 0x000fe200078e00ff */
[----:B------:R-:W-:-:S03]  /*60c0*/  LOP3.LUT R5, R174, R5, RZ, 0xc0, !PT ;  /* 0x00000005ae057212 */ /* 0x000fc600078ec0ff */
[----:B------:R-:W-:Y:S01]  /*60d0*/  FADD.FTZ R144, R144, R143 ;  /* 0x0000008f90907221 */ /* 0x000fe20000010000 */
[----:B------:R-:W-:Y:S01]  /*60e0*/  HSET2.LE.AND R4, R23, R56, PT ;  /* 0x0000003817047233 */ /* 0x000fe20003803000 */
[----:B------:R-:W-:Y:S01]  /*60f0*/  IMAD.WIDE.U32 R174, R175, -0x326172a9, RZ ;  /* 0xcd9e8d57afae7825 */ /* 0x000fe200078e00ff */
[----:B-1----:R-:W-:Y:S01]  /*6100*/  F2FP.BF16.F32.PACK_AB R23, R62, R63 ;  /* 0x0000003f3e17723e */ /* 0x002fe200000010ff */
[C---:B------:R-:W-:Y:S01]  /*6110*/  HMMA.16816.F32.BF16 R88, R16.reuse, R34, R88 ;  /* 0x000000221058723c */ /* 0x040fe20000041858 */
[C---:B------:R-:W-:Y:S01]  /*6120*/  F2FP.BF16.F32.PACK_AB R25, R64.reuse, R139 ;  /* 0x0000008b4019723e */ /* 0x040fe200000010ff */
[----:B------:R-:W-:Y:S01]  /*6130*/  FADD.FTZ R139, R139, R50 ;  /* 0x000000328b8b7221 */ /* 0x000fe20000010000 */
[----:B------:R-:W-:Y:S01]  /*6140*/  LOP3.LUT R6, R23, R6, RZ, 0xc0, !PT ;  /* 0x0000000617067212 */ /* 0x000fe200078ec0ff */
[----:B------:R-:W-:Y:S01]  /*6150*/  FADD.FTZ R137, R137, R144 ;  /* 0x0000009089897221 */ /* 0x000fe20000010000 */
[----:B------:R-:W-:Y:S01]  /*6160*/  LOP3.LUT R4, R25, R4, RZ, 0xc0, !PT ;  /* 0x0000000419047212 */ /* 0x000fe200078ec0ff */
[----:B------:R-:W-:Y:S01]  /*6170*/  FADD.FTZ R64, R64, R139 ;  /* 0x0000008b40407221 */ /* 0x000fe20000010000 */
[----:B------:R-:W-:Y:S01]  /*6180*/  LOP3.LUT R178, R178, UR24, R175, 0x96, !PT ;  /* 0x00000018b2b27c12 */ /* 0x000fe2000f8e96af */
[----:B------:R-:W-:Y:S01]  /*6190*/  HMMA.16816.F32.BF16 R72, R16, R30, R72 ;  /* 0x0000001e1048723c */ /* 0x000fe20000041848 */
[----:B------:R-:W-:Y:S01]  /*61a0*/  LOP3.LUT R17, R238, UR4, R247, 0x96, !PT ;  /* 0x00000004ee117c12 */ /* 0x000fe2000f8e96f7 */
[----:B------:R-:W-:Y:S01]  /*61b0*/  FADD.FTZ R63, R63, R64 ;  /* 0x000000403f3f7221 */ /* 0x000fe20000010000 */
[----:B------:R-:W-:Y:S01]  /*61c0*/  LOP3.LUT R16, R206, UR25, R179, 0x96, !PT ;  /* 0x00000019ce107c12 */ /* 0x000fe2000f8e96b3 */
[----:B------:R-:W-:-:S04]  /*61d0*/  IMAD.WIDE.U32 R178, R178, -0x2daee0ad, RZ ;  /* 0xd2511f53b2b27825 */ /* 0x000fc800078e00ff */
[----:B------:R-:W-:Y:S01]  /*61e0*/  FADD.FTZ R137, R142, R137 ;  /* 0x000000898e897221 */ /* 0x000fe20000010000 */
[----:B------:R-:W-:Y:S01]  /*61f0*/  FADD.FTZ R63, R62, R63 ;  /* 0x0000003f3e3f7221 */ /* 0x000fe20000010000 */
[----:B------:R-:W-:Y:S01]  /*6200*/  IMAD.WIDE.U32 R212, R17, -0x2daee0ad, RZ ;  /* 0xd2511f5311d47825 */ /* 0x000fe200078e00ff */
[C---:B------:R-:W-:Y:S03]  /*6210*/  HMMA.16816.F32.BF16 R128, R4.reuse, R12, R128 ;  /* 0x0000000c0480723c */ /* 0x040fe60000041880 */
[----:B------:R-:W-:Y:S01]  /*6220*/  IMAD.WIDE.U32 R16, R16, -0x2daee0ad, RZ ;  /* 0xd2511f5310107825 */ /* 0x000fe200078e00ff */
[----:B------:R-:W-:Y:S02]  /*6230*/  LOP3.LUT R12, R226, UR12, R213, 0x96, !PT ;  /* 0x0000000ce20c7c12 */ /* 0x000fe4000f8e96d5 */
[----:B------:R-:W-:Y:S02]  /*6240*/  LOP3.LUT R212, R212, UR11, R241, 0x96, !PT ;  /* 0x0000000bd4d47c12 */ /* 0x000fe4000f8e96f1 */
[----:B------:R-:W-:Y:S01]  /*6250*/  HMMA.16816.F32.BF16 R112, R4, R8, R112 ;  /* 0x000000080470723c */ /* 0x000fe20000041870 */
[----:B------:R-:W-:Y:S01]  /*6260*/  LOP3.LUT R8, R16, UR9, R179, 0x96, !PT ;  /* 0x0000000910087c12 */ /* 0x000fe2000f8e96b3 */
[----:B------:R-:W-:Y:S01]  /*6270*/  IMAD.WIDE.U32 R12, R12, -0x326172a9, RZ ;  /* 0xcd9e8d570c0c7825 */ /* 0x000fe200078e00ff */
[----:B------:R-:W-:-:S03]  /*6280*/  LOP3.LUT R230, R244, UR10, R17, 0x96, !PT ;  /* 0x0000000af4e67c12 */ /* 0x000fc6000f8e9611 */
[----:B------:R-:W-:Y:S01]  /*6290*/  IMAD.WIDE.U32 R212, R212, -0x326172a9, RZ ;  /* 0xcd9e8d57d4d47825 */ /* 0x000fe200078e00ff */
[----:B------:R-:W-:Y:S01]  /*62a0*/  LOP3.LUT R25, R220, UR25, R13, 0x96, !PT ;  /* 0x00000019dc197c12 */ /* 0x000fe2000f8e960d */
[----:B------:R-:W-:Y:S02]  /*62b0*/  HMMA.16816.F32.BF16 R96, R4, R32, R96 ;  /* 0x000000200460723c */ /* 0x000fe40000041860 */
[----:B------:R-:W-:Y:S01]  /*62c0*/  FFMA.FTZ R33, R20, UR6, -R149 ;  /* 0x0000000614217c23 */ /* 0x000fe20008010895 */
[----:B------:R-:W-:Y:S01]  /*62d0*/  IMAD.WIDE.U32 R16, R8, -0x326172a9, RZ ;  /* 0xcd9e8d5708107825 */ /* 0x000fe200078e00ff */
[----:B------:R-:W-:-:S03]  /*62e0*/  LOP3.LUT R177, R12, UR24, R213, 0x96, !PT ;  /* 0x000000180cb17c12 */ /* 0x000fc6000f8e96d5 */
[----:B------:R-:W-:Y:S01]  /*62f0*/  FFMA.FTZ R32, R22, UR6, -R155 ;  /* 0x0000000616207c23 */ /* 0x000fe2000801089b */
[----:B------:R-:W-:Y:S01]  /*6300*/  IMAD.WIDE.U32 R230, R230, -0x326172a9, RZ ;  /* 0xcd9e8d57e6e67825 */ /* 0x000fe200078e00ff */
[C---:B------:R-:W-:Y:S01]  /*6310*/  PRMT R13, R16.reuse, 0x7773, RZ ;  /* 0x00007773100d7816 */ /* 0x040fe200000000ff */
[----:B------:R-:W1:Y:S01]  /*6320*/  MUFU.EX2 R33, R33 ;  /* 0x0000002100217308 */ /* 0x000e620000000800 */
[----:B------:R-:W-:Y:S01]  /*6330*/  PRMT R8, R16, 0x7772, RZ ;  /* 0x0000777210087816 */ /* 0x000fe200000000ff */
[----:B------:R-:W-:Y:S01]  /*6340*/  IMAD.MOV.U32 R12, RZ, RZ, R16 ;  /* 0x000000ffff0c7224 */ /* 0x000fe200078e0010 */
[----:B------:R-:W-:Y:S01]  /*6350*/  LOP3.LUT R9, R230, UR22, R17, 0x96, !PT ;  /* 0x00000016e6097c12 */ /* 0x000fe2000f8e9611 */
[----:B------:R-:W2:Y:S01]  /*6360*/  MUFU.EX2 R32, R32 ;  /* 0x0000002000207308 */ /* 0x000ea20000000800 */
[----:B------:R-:W-:Y:S01]  /*6370*/  PRMT R27, R16, 0x7771, RZ ;  /* 0x00007771101b7816 */ /* 0x000fe200000000ff */
[----:B------:R-:W-:Y:S01]  /*6380*/  HMMA.16816.F32.BF16 R100, R4, R10, R100 ;  /* 0x0000000a0464723c */ /* 0x000fe20000041864 */
[----:B------:R-:W-:Y:S01]  /*6390*/  LOP3.LUT R12, R12, 0xff, RZ, 0xc0, !PT ;  /* 0x000000ff0c0c7812 */ /* 0x000fe200078ec0ff */
[----:B------:R-:W-:Y:S01]  /*63a0*/  LDSM.16.MT88.4 R20, [R186+0x7000] ;  /* 0x00700000ba14783b */ /* 0x000fe20000004200 */
[----:B------:R-:W-:-:S02]  /*63b0*/  PRMT R8, R8, 0x5410, R13 ;  /* 0x0000541008087816 */ /* 0x000fc4000000000d */
[C---:B------:R-:W-:Y:S02]  /*63c0*/  LOP3.LUT R16, R9.reuse, 0xffff, RZ, 0xc0, !PT ;  /* 0x0000ffff09107812 */ /* 0x040fe400078ec0ff */
[----:B------:R-:W-:Y:S01]  /*63d0*/  PRMT R27, R12, 0x5410, R27 ;  /* 0x000054100c1b7816 */ /* 0x000fe2000000001b */
[C---:B------:R-:W-:Y:S01]  /*63e0*/  HMMA.16816.F32.BF16 R80, R4.reuse, R28, R80 ;  /* 0x0000001c0450723c */ /* 0x040fe20000041850 */
[----:B------:R-:W-:Y:S01]  /*63f0*/  LOP3.LUT R11, R8, 0xff00ff, RZ, 0xc0, !PT ;  /* 0x00ff00ff080b7812 */ /* 0x000fe200078ec0ff */
[--C-:B------:R-:W-:Y:S01]  /*6400*/  FFMA.FTZ R28, R214, UR6, -R155.reuse ;  /* 0x00000006d61c7c23 */ /* 0x100fe2000801089b */
[----:B------:R-:W-:Y:S01]  /*6410*/  LOP3.LUT R161, R9, 0xff, RZ, 0xc0, !PT ;  /* 0x000000ff09a17812 */ /* 0x000fe200078ec0ff */
[----:B------:R-:W-:Y:S01]  /*6420*/  FFMA.FTZ R29, R176, UR6, -R155 ;  /* 0x00000006b01d7c23 */ /* 0x000fe2000801089b */
[----:B------:R-:W-:Y:S01]  /*6430*/  SHF.R.U32.HI R16, RZ, 0x8, R16 ;  /* 0x00000008ff107819 */ /* 0x000fe20000011610 */
[----:B------:R-:W-:Y:S01]  /*6440*/  IMAD.WIDE.U32 R214, R25, -0x2daee0ad, RZ ;  /* 0xd2511f5319d67825 */ /* 0x000fe200078e00ff */
[----:B------:R-:W-:Y:S01]  /*6450*/  PRMT R10, R9, 0x7632, R10 ;  /* 0x00007632090a7816 */ /* 0x000fe2000000000a */
[----:B------:R-:W-:Y:S01]  /*6460*/  MUFU.EX2 R28, R28 ;  /* 0x0000001c001c7308 */ /* 0x000fe20000000800 */
[--C-:B------:R-:W-:Y:S01]  /*6470*/  HSET2.LE.AND R26, R27, R56.reuse, PT ;  /* 0x000000381b1a7233 */ /* 0x100fe20003803000 */
[C---:B------:R-:W-:Y:S01]  /*6480*/  HMMA.16816.F32.BF16 R84, R4.reuse, R34, R84 ;  /* 0x000000220454723c */ /* 0x040fe20000041854 */
[----:B------:R-:W-:Y:S01]  /*6490*/  HSET2.LE.AND R27, R11, R56, PT ;  /* 0x000000380b1b7233 */ /* 0x000fe20003803000 */
[----:B------:R-:W3:Y:S01]  /*64a0*/  MUFU.EX2 R29, R29 ;  /* 0x0000001d001d7308 */ /* 0x000ee20000000800 */
[----:B------:R-:W-:Y:S01]  /*64b0*/  PRMT R161, R161, 0x5410, R16 ;  /* 0x00005410a1a17816 */ /* 0x000fe20000000010 */
[----:B------:R-:W-:Y:S01]  /*64c0*/  IMAD.WIDE.U32 R176, R177, -0x2daee0ad, RZ ;  /* 0xd2511f53b1b07825 */ /* 0x000fe200078e00ff */
[----:B-1----:R-:W-:Y:S01]  /*64d0*/  F2FP.BF16.F32.PACK_AB R24, R154, R33 ;  /* 0x000000219a18723e */ /* 0x002fe200000010ff */
[----:B------:R-:W1:Y:S01]  /*64e0*/  LDSM.16.MT88.4 R16, [R182+0x7000] ;  /* 0x00700000b610783b */ /* 0x000e620000004200 */
[----:B------:R-:W-:Y:S01]  /*64f0*/  SHF.R.U32.HI R163, RZ, 0x18, R9 ;  /* 0x00000018ffa37819 */ /* 0x000fe20000011609 */
[----:B------:R-:W-:Y:S01]  /*6500*/  HMMA.16816.F32.BF16 R116, R4, R14, R116 ;  /* 0x0000000e0474723c */ /* 0x000fe20000041874 */
[----:B------:R-:W-:Y:S01]  /*6510*/  LOP3.LUT R8, R10, 0xff, RZ, 0xc0, !PT ;  /* 0x000000ff0a087812 */ /* 0x000fe200078ec0ff */
[----:B------:R-:W4:Y:S01]  /*6520*/  LDSM.16.MT88.4 R12, [R181+0x7000] ;  /* 0x00700000b50c783b */ /* 0x000f220000004200 */
[----:B------:R-:W-:-:S02]  /*6530*/  LOP3.LUT R27, R24, R27, RZ, 0xc0, !PT ;  /* 0x0000001b181b7212 */ /* 0x000fc400078ec0ff */
[----:B------:R-:W-:Y:S02]  /*6540*/  PRMT R163, R8, 0x5410, R163 ;  /* 0x0000541008a37816 */ /* 0x000fe400000000a3 */
[--C-:B------:R-:W-:Y:S01]  /*6550*/  HSET2.LE.AND R24, R161, R56.reuse, PT ;  /* 0x00000038a1187233 */ /* 0x100fe20003803000 */
[----:B------:R-:W-:Y:S01]  /*6560*/  HMMA.16816.F32.BF16 R68, R4, R30, R68 ;  /* 0x0000001e0444723c */ /* 0x000fe20000041844 */
[----:B--2---:R-:W-:Y:S01]  /*6570*/  F2FP.BF16.F32.PACK_AB R35, R157, R32 ;  /* 0x000000209d23723e */ /* 0x004fe200000010ff */
[--C-:B------:R-:W-:Y:S01]  /*6580*/  FFMA.FTZ R31, R164, UR6, -R141.reuse ;  /* 0x00000006a41f7c23 */ /* 0x100fe2000801088d */
[--C-:B------:R-:W-:Y:S01]  /*6590*/  HSET2.LE.AND R25, R163, R56.reuse, PT ;  /* 0x00000038a3197233 */ /* 0x100fe20003803000 */
[----:B------:R-:W-:Y:S01]  /*65a0*/  FFMA.FTZ R30, R166, UR6, -R141 ;  /* 0x00000006a61e7c23 */ /* 0x000fe2000801088d */
[----:B------:R-:W-:Y:S01]  /*65b0*/  LOP3.LUT R24, R35, R24, RZ, 0xc0, !PT ;  /* 0x0000001823187212 */ /* 0x000fe200078ec0ff */
[--C-:B------:R-:W-:Y:S01]  /*65c0*/  FFMA.FTZ R166, R160, UR6, -R61.reuse ;  /* 0x00000006a0a67c23 */ /* 0x100fe2000801083d */
[----:B------:R-:W-:Y:S01]  /*65d0*/  F2FP.BF16.F32.PACK_AB R34, R156, R159 ;  /* 0x0000009f9c22723e */ /* 0x000fe200000010ff */
[----:B------:R-:W-:Y:S01]  /*65e0*/  FFMA.FTZ R160, R162, UR6, -R61 ;  /* 0x00000006a2a07c23 */ /* 0x000fe2000801083d */
[----:B------:R-:W-:Y:S01]  /*65f0*/  LOP3.LUT R35, R214, UR9, R177, 0x96, !PT ;  /* 0x00000009d6237c12 */ /* 0x000fe2000f8e96b1 */
[----:B------:R-:W-:Y:S01]  /*6600*/  FFMA.FTZ R161, R172, UR6, -R61 ;  /* 0x00000006aca17c23 */ /* 0x000fe2000801083d */
[----:B------:R-:W-:Y:S01]  /*6610*/  LOP3.LUT R25, R34, R25, RZ, 0xc0, !PT ;  /* 0x0000001922197212 */ /* 0x000fe200078ec0ff */
[----:B------:R-:W-:Y:S01]  /*6620*/  MUFU.EX2 R30, R30 ;  /* 0x0000001e001e7308 */ /* 0x000fe20000000800 */
[----:B------:R-:W-:Y:S01]  /*6630*/  LOP3.LUT R214, R240, UR10, R215, 0x96, !PT ;  /* 0x0000000af0d67c12 */ /* 0x000fe2000f8e96d7 */
[----:B------:R-:W-:Y:S01]  /*6640*/  IMAD.WIDE.U32 R34, R35, -0x326172a9, RZ ;  /* 0xcd9e8d5723227825 */ /* 0x000fe200078e00ff */
[----:B---3--:R-:W-:Y:S01]  /*6650*/  F2FP.BF16.F32.PACK_AB R9, R29, R28 ;  /* 0x0000001c1d09723e */ /* 0x008fe200000010ff */
[----:B------:R-:W-:Y:S01]  /*6660*/  MUFU.EX2 R31, R31 ;  /* 0x0000001f001f7308 */ /* 0x000fe20000000800 */
[----:B------:R-:W-:Y:S01]  /*6670*/  LOP3.LUT R174, R174, UR23, R231, 0x96, !PT ;  /* 0x00000017aeae7c12 */ /* 0x000fe2000f8e96e7 */
[----:B------:R-:W-:Y:S01]  /*6680*/  IMAD.MOV.U32 R6, RZ, RZ, R34 ;  /* 0x000000ffff067224 */ /* 0x000fe200078e0022 */
[----:B------:R-:W-:Y:S01]  /*6690*/  LOP3.LUT R26, R9, R26, RZ, 0xc0, !PT ;  /* 0x0000001a091a7212 */ /* 0x000fe200078ec0ff */
[----:B------:R-:W-:Y:S01]  /*66a0*/  IMAD.WIDE.U32 R214, R214, -0x326172a9, RZ ;  /* 0xcd9e8d57d6d67825 */ /* 0x000fe200078e00ff */
[----:B------:R-:W2:Y:S01]  /*66b0*/  LDSM.16.MT88.4 R8, [R180+0x7000] ;  /* 0x00700000b408783b */ /* 0x000ea20000004200 */
[----:B------:R-:W-:Y:S01]  /*66c0*/  PRMT R5, R34, 0x7771, RZ ;  /* 0x0000777122057816 */ /* 0x000fe200000000ff */
[----:B------:R-:W-:Y:S01]  /*66d0*/  MUFU.EX2 R162, R166 ;  /* 0x000000a600a27308 */ /* 0x000fe20000000800 */
[----:B------:R-:W-:Y:S01]  /*66e0*/  LOP3.LUT R164, R6, 0xff, RZ, 0xc0, !PT ;  /* 0x000000ff06a47812 */ /* 0x000fe200078ec0ff */
[----:B------:R-:W-:Y:S01]  /*66f0*/  IMAD.WIDE.U32 R174, R174, -0x2daee0ad, RZ ;  /* 0xd2511f53aeae7825 */ /* 0x000fe200078e00ff */
[C---:B------:R-:W-:Y:S01]  /*6700*/  PRMT R4, R34.reuse, 0x7773, RZ ;  /* 0x0000777322047816 */ /* 0x040fe200000000ff */
[----:B------:R-:W-:Y:S01]  /*6710*/  MUFU.EX2 R160, R160 ;  /* 0x000000a000a07308 */ /* 0x000fe20000000800 */
[----:B------:R-:W-:Y:S01]  /*6720*/  PRMT R7, R34, 0x7772, RZ ;  /* 0x0000777222077816 */ /* 0x000fe200000000ff */
[----:B------:R-:W-:Y:S01]  /*6730*/  FFMA.FTZ R34, R170, UR6, -R141 ;  /* 0x00000006aa227c23 */ /* 0x000fe2000801088d */
[----:B------:R-:W-:Y:S01]  /*6740*/  LOP3.LUT R6, R214, UR22, R35, 0x96, !PT ;  /* 0x00000016d6067c12 */ /* 0x000fe2000f8e9623 */
[----:B------:R-:W-:Y:S01]  /*6750*/  FFMA.FTZ R35, R168, UR6, -R141 ;  /* 0x00000006a8237c23 */ /* 0x000fe2000801088d */
[----:B------:R-:W-:Y:S01]  /*6760*/  PRMT R4, R7, 0x5410, R4 ;  /* 0x0000541007047816 */ /* 0x000fe20000000004 */
[----:B------:R-:W-:Y:S01]  /*6770*/  MUFU.EX2 R161, R161 ;  /* 0x000000a100a17308 */ /* 0x000fe20000000800 */
[----:B------:R-:W-:Y:S01]  /*6780*/  LOP3.LUT R163, R6, 0xffff, RZ, 0xc0, !PT ;  /* 0x0000ffff06a37812 */ /* 0x000fe200078ec0ff */
[C---:B-1----:R-:W-:Y:S01]  /*6790*/  HMMA.16816.F32.BF16 R104, R24.reuse, R18, R104 ;  /* 0x000000121868723c */ /* 0x042fe20000041868 */
[----:B------:R-:W-:Y:S01]  /*67a0*/  LOP3.LUT R165, R4, 0xff00ff, RZ, 0xc0, !PT ;  /* 0x00ff00ff04a57812 */ /* 0x000fe200078ec0ff */
[----:B------:R-:W-:Y:S01]  /*67b0*/  MUFU.EX2 R34, R34 ;  /* 0x0000002200227308 */ /* 0x000fe20000000800 */
[----:B------:R-:W-:Y:S01]  /*67c0*/  PRMT R5, R164, 0x5410, R5 ;  /* 0x00005410a4057816 */ /* 0x000fe20000000005 */
[----:B------:R-:W-:Y:S01]  /*67d0*/  FFMA.FTZ R231, R60, UR6, -R141 ;  /* 0x000000063ce77c23 */ /* 0x000fe2000801088d */
[----:B------:R-:W-:Y:S01]  /*67e0*/  SHF.R.U32.HI R4, RZ, 0x8, R163 ;  /* 0x00000008ff047819 */ /* 0x000fe200000116a3 */
[----:B------:R-:W1:Y:S01]  /*67f0*/  MUFU.EX2 R35, R35 ;  /* 0x0000002300237308 */ /* 0x000e620000000800 */
[C---:B------:R-:W-:Y:S01]  /*6800*/  PRMT R164, R6.reuse, 0x7632, R164 ;  /* 0x0000763206a47816 */ /* 0x040fe200000000a4 */
[C---:B------:R-:W-:Y:S01]  /*6810*/  HMMA.16816.F32.BF16 R124, R24.reuse, R20, R124 ;  /* 0x00000014187c723c */ /* 0x040fe2000004187c */
[----:B------:R-:W-:Y:S01]  /*6820*/  LOP3.LUT R7, R6, 0xff, RZ, 0xc0, !PT ;  /* 0x000000ff06077812 */ /* 0x000fe200078ec0ff */
[----:B------:R-:W3:Y:S01]  /*6830*/  MUFU.EX2 R163, R158 ;  /* 0x0000009e00a37308 */ /* 0x000ee20000000800 */
[----:B------:R-:W-:Y:S01]  /*6840*/  SHF.R.U32.HI R6, RZ, 0x18, R6 ;  /* 0x00000018ff067819 */ /* 0x000fe20000011606 */
[----:B------:R-:W-:Y:S01]  /*6850*/  FADD.FTZ R32, R32, R41 ;  /* 0x0000002920207221 */ /* 0x000fe20000010000 */
[----:B------:R-:W-:Y:S01]  /*6860*/  LOP3.LUT R167, R164, 0xff, RZ, 0xc0, !PT ;  /* 0x000000ffa4a77812 */ /* 0x000fe200078ec0ff */
[----:B------:R-:W-:Y:S01]  /*6870*/  MUFU.EX2 R231, R231 ;  /* 0x000000e700e77308 */ /* 0x000fe20000000800 */
[--C-:B------:R-:W-:Y:S01]  /*6880*/  HSET2.LE.AND R164, R5, R56.reuse, PT ;  /* 0x0000003805a47233 */ /* 0x100fe20003803000 */
[C---:B------:R-:W-:Y:S01]  /*6890*/  HMMA.16816.F32.BF16 R108, R24.reuse, R16, R108 ;  /* 0x00000010186c723c */ /* 0x040fe2000004186c */
[----:B------:R-:W-:Y:S01]  /*68a0*/  PRMT R7, R7, 0x5410, R4 ;  /* 0x0000541007077816 */ /* 0x000fe20000000004 */
[----:B------:R-:W-:Y:S01]  /*68b0*/  FADD.FTZ R159, R159, R38 ;  /* 0x000000269f9f7221 */ /* 0x000fe20000010000 */
[----:B------:R-:W-:Y:S01]  /*68c0*/  PRMT R5, R167, 0x5410, R6 ;  /* 0x00005410a7057816 */ /* 0x000fe20000000006 */
[----:B------:R-:W-:Y:S01]  /*68d0*/  FADD.FTZ R157, R157, R32 ;  /* 0x000000209d9d7221 */ /* 0x000fe20000010000 */
[----:B-1----:R-:W-:Y:S01]  /*68e0*/  F2FP.BF16.F32.PACK_AB R169, R35, R34 ;  /* 0x0000002223a9723e */ /* 0x002fe200000010ff */
[----:B------:R-:W-:Y:S01]  /*68f0*/  FADD.FTZ R156, R156, R159 ;  /* 0x0000009f9c9c7221 */ /* 0x000fe20000010000 */
[--C-:B------:R-:W-:Y:S01]  /*6900*/  HSET2.LE.AND R165, R165, R56.reuse, PT ;  /* 0x00000038a5a57233 */ /* 0x100fe20003803000 */
[C---:B----4-:R-:W-:Y:S01]  /*6910*/  HMMA.16816.F32.BF16 R92, R24.reuse, R12, R92 ;  /* 0x0000000c185c723c */ /* 0x050fe2000004185c */
[----:B------:R-:W-:Y:S01]  /*6920*/  LOP3.LUT R6, R169, R164, RZ, 0xc0, !PT ;  /* 0x000000a4a9067212 */ /* 0x000fe200078ec0ff */
[----:B------:R-:W-:Y:S01]  /*6930*/  FADD.FTZ R28, R28, R157 ;  /* 0x0000009d1c1c7221 */ /* 0x000fe20000010000 */
[--C-:B------:R-:W-:Y:S01]  /*6940*/  HSET2.LE.AND R4, R7, R56.reuse, PT ;  /* 0x0000003807047233 */ /* 0x100fe20003803000 */
[----:B------:R-:W-:Y:S01]  /*6950*/  FADD.FTZ R33, R33, R156 ;  /* 0x0000009c21217221 */ /* 0x000fe20000010000 */
[----:B------:R-:W-:Y:S01]  /*6960*/  HSET2.LE.AND R5, R5, R56, PT ;  /* 0x0000003805057233 */ /* 0x000fe20003803000 */
[----:B------:R-:W-:Y:S01]  /*6970*/  FADD.FTZ R28, R29, R28 ;  /* 0x0000001c1d1c7221 */ /* 0x000fe20000010000 */
[----:B------:R-:W-:Y:S01]  /*6980*/  F2FP.BF16.F32.PACK_AB R164, R161, R160 ;  /* 0x000000a0a1a4723e */ /* 0x000fe200000010ff */
[C---:B--2---:R-:W-:Y:S01]  /*6990*/  HMMA.16816.F32.BF16 R76, R24.reuse, R8, R76 ;  /* 0x00000008184c723c */ /* 0x044fe2000004184c */
[----:B------:R-:W-:Y:S01]  /*69a0*/  F2FP.BF16.F32.PACK_AB R167, R31, R30 ;  /* 0x0000001e1fa7723e */ /* 0x000fe200000010ff */
[----:B------:R-:W-:Y:S01]  /*69b0*/  FADD.FTZ R30, R30, R63 ;  /* 0x0000003f1e1e7221 */ /* 0x000fe20000010000 */
[----:B---3--:R-:W-:Y:S01]  /*69c0*/  F2FP.BF16.F32.PACK_AB R158, R163, R162 ;  /* 0x000000a2a39e723e */ /* 0x008fe200000010ff */
[----:B------:R-:W-:Y:S01]  /*69d0*/  FADD.FTZ R162, R162, R137 ;  /* 0x00000089a2a27221 */ /* 0x000fe20000010000 */
[----:B------:R-:W-:Y:S01]  /*69e0*/  LOP3.LUT R7, R164, R165, RZ, 0xc0, !PT ;  /* 0x000000a5a4077212 */ /* 0x000fe200078ec0ff */
[--C-:B------:R-:W-:Y:S01]  /*69f0*/  FFMA.FTZ R165, R150, UR6, -R155.reuse ;  /* 0x0000000696a57c23 */ /* 0x100fe2000801089b */
[----:B------:R-:W-:Y:S01]  /*6a00*/  LOP3.LUT R4, R167, R4, RZ, 0xc0, !PT ;  /* 0x00000004a7047212 */ /* 0x000fe200078ec0ff */
[--C-:B------:R-:W-:Y:S01]  /*6a10*/  FFMA.FTZ R150, R152, UR6, -R155.reuse ;  /* 0x0000000698967c23 */ /* 0x100fe2000801089b */
[----:B------:R-:W-:Y:S01]  /*6a20*/  LOP3.LUT R5, R158, R5, RZ, 0xc0, !PT ;  /* 0x000000059e057212 */ /* 0x000fe200078ec0ff */
[----:B------:R-:W-:Y:S01]  /*6a30*/  FFMA.FTZ R152, R151, UR6, -R155 ;  /* 0x0000000697987c23 */ /* 0x000fe2000801089b */
[----:B------:R-:W-:Y:S01]  /*6a40*/  LOP3.LUT R178, R178, UR7, R175, 0x96, !PT ;  /* 0x00000007b2b27c12 */ /* 0x000fe2000f8e96af */
[----:B------:R-:W-:Y:S01]  /*6a50*/  HMMA.16816.F32.BF16 R120, R24, R22, R120 ;  /* 0x000000161878723c */ /* 0x000fe20000041878 */
[----:B------:R-:W-:Y:S01]  /*6a60*/  MUFU.EX2 R165, R165 ;  /* 0x000000a500a57308 */ /* 0x000fe20000000800 */
[----:B------:R-:W-:Y:S01]  /*6a70*/  FFMA.FTZ R151, R146, UR6, -R149 ;  /* 0x0000000692977c23 */ /* 0x000fe20008010895 */
[----:B------:R-:W-:Y:S01]  /*6a80*/  LOP3.LUT R212, R212, UR23, R215, 0x96, !PT ;  /* 0x00000017d4d47c12 */ /* 0x000fe2000f8e96d7 */
[----:B------:R-:W-:Y:S01]  /*6a90*/  FADD.FTZ R31, R31, R30 ;  /* 0x0000001e1f1f7221 */ /* 0x000fe20000010000 */
[----:B------:R-:W1:Y:S01]  /*6aa0*/  MUFU.EX2 R150, R150 ;  /* 0x0000009600967308 */ /* 0x000e620000000800 */
[----:B------:R-:W-:Y:S01]  /*6ab0*/  FADD.FTZ R163, R163, R162 ;  /* 0x000000a2a3a37221 */ /* 0x000fe20000010000 */
[----:B------:R-:W-:Y:S01]  /*6ac0*/  FADD.FTZ R33, R154, R33 ;  /* 0x000000219a217221 */ /* 0x000fe20000010000 */
[----:B------:R-:W-:Y:S01]  /*6ad0*/  HMMA.16816.F32.BF16 R100, R4, R18, R100 ;  /* 0x000000120464723c */ /* 0x000fe20000041864 */
[C---:B------:R-:W-:Y:S01]  /*6ae0*/  LOP3.LUT R19, R178.reuse, 0xffff, RZ, 0xc0, !PT ;  /* 0x0000ffffb2137812 */ /* 0x040fe200078ec0ff */
[----:B------:R-:W2:Y:S01]  /*6af0*/  MUFU.EX2 R152, R152 ;  /* 0x0000009800987308 */ /* 0x000ea20000000800 */
[----:B------:R-:W-:Y:S01]  /*6b00*/  LOP3.LUT R18, R178, 0xff, RZ, 0xc0, !PT ;  /* 0x000000ffb2127812 */ /* 0x000fe200078ec0ff */
[----:B------:R-:W-:-:S04]  /*6b10*/  IMAD.WIDE.U32 R212, R212, -0x2daee0ad, RZ ;  /* 0xd2511f53d4d47825 */ /* 0x000fc800078e00ff */
[----:B------:R-:W-:Y:S01]  /*6b20*/  FADD.FTZ R34, R34, R31 ;  /* 0x0000001f22227221 */ /* 0x000fe20000010000 */
[----:B------:R1:W-:Y:S01]  /*6b30*/  MUFU.EX2 R146, R147 ;  /* 0x0000009300927308 */ /* 0x0003e20000000800 */
[----:B------:R-:W-:Y:S01]  /*6b40*/  FADD.FTZ R160, R160, R163 ;  /* 0x000000a3a0a07221 */ /* 0x000fe20000010000 */
[----:B------:R-:W-:Y:S01]  /*6b50*/  HMMA.16816.F32.BF16 R88, R24, R14, R88 ;  /* 0x0000000e1858723c */ /* 0x000fe20000041858 */
[----:B------:R-:W-:Y:S01]  /*6b60*/  LOP3.LUT R176, R176, UR7, R213, 0x96, !PT ;  /* 0x00000007b0b07c12 */ /* 0x000fe2000f8e96d5 */
[----:B------:R-:W-:Y:S01]  /*6b70*/  FADD.FTZ R35, R35, R34 ;  /* 0x0000002223237221 */ /* 0x000fe20000010000 */
[----:B------:R-:W-:-:S05]  /*6b80*/  FADD.FTZ R161, R161, R160 ;  /* 0x000000a0a1a17221 */ /* 0x000fca0000010000 */
[----:B------:R-:W-:Y:S01]  /*6b90*/  HMMA.16816.F32.BF16 R72, R24, R10, R72 ;  /* 0x0000000a1848723c */ /* 0x000fe20000041848 */
[----:B------:R-:W-:Y:S01]  /*6ba0*/  FFMA.FTZ R25, R145, UR6, -R149 ;  /* 0x0000000691197c23 */ /* 0x000fe20008010895 */
[----:B------:R-:W-:Y:S01]  /*6bb0*/  IMAD.MOV.U32 R26, RZ, RZ, R174 ;  /* 0x000000ffff1a7224 */ /* 0x000fe200078e00ae */
[----:B------:R-:W-:Y:S01]  /*6bc0*/  PRMT R24, R174, 0x7771, RZ ;  /* 0x00007771ae187816 */ /* 0x000fe200000000ff */
[----:B------:R-:W-:Y:S01]  /*6bd0*/  MUFU.EX2 R145, R151 ;  /* 0x0000009700917308 */ /* 0x000fe20000000800 */
[----:B-1----:R-:W-:Y:S01]  /*6be0*/  F2FP.BF16.F32.PACK_AB R147, R150, R165 ;  /* 0x000000a59693723e */ /* 0x002fe200000010ff */
[----:B------:R-:W-:Y:S01]  /*6bf0*/  FFMA.FTZ R149, R138, UR6, -R141 ;  /* 0x000000068a957c23 */ /* 0x000fe2000801088d */
[----:B------:R-:W-:Y:S01]  /*6c00*/  LOP3.LUT R27, R26, 0xff, RZ, 0xc0, !PT ;  /* 0x000000ff1a1b7812 */ /* 0x000fe200078ec0ff */
[----:B------:R-:W-:Y:S01]  /*6c10*/  HMMA.16816.F32.BF16 R96, R4, R12, R96 ;  /* 0x0000000c0460723c */ /* 0x000fe20000041860 */
[----:B------:R-:W-:Y:S01]  /*6c20*/  SHF.R.U32.HI R13, RZ, 0x8, R19 ;  /* 0x00000008ff0d7819 */ /* 0x000fe20000011613 */
[----:B------:R-:W1:Y:S01]  /*6c30*/  MUFU.EX2 R148, R25 ;  /* 0x0000001900947308 */ /* 0x000e620000000800 */
[----:B------:R-:W-:-:S02]  /*6c40*/  FADD.FTZ R165, R165, R28 ;  /* 0x0000001ca5a57221 */ /* 0x000fc40000010000 */
[----:B------:R-:W-:Y:S02]  /*6c50*/  PRMT R13, R18, 0x5410, R13 ;  /* 0x00005410120d7816 */ /* 0x000fe4000000000d */
[----:B------:R-:W-:Y:S01]  /*6c60*/  FADD.FTZ R165, R150, R165 ;  /* 0x000000a596a57221 */ /* 0x000fe20000010000 */
[C---:B------:R-:W-:Y:S01]  /*6c70*/  HMMA.16816.F32.BF16 R112, R4.reuse, R16, R112 ;  /* 0x000000100470723c */ /* 0x040fe20000041870 */
[C---:B------:R-:W-:Y:S02]  /*6c80*/  PRMT R17, R174.reuse, 0x7773, RZ ;  /* 0x00007773ae117816 */ /* 0x040fe400000000ff */
[----:B------:R-:W-:Y:S02]  /*6c90*/  PRMT R16, R174, 0x7772, RZ ;  /* 0x00007772ae107816 */ /* 0x000fe400000000ff */
[----:B------:R-:W-:Y:S02]  /*6ca0*/  HSET2.LE.AND R26, R13, R56, PT ;  /* 0x000000380d1a7233 */ /* 0x000fe40003803000 */
[----:B------:R-:W-:Y:S01]  /*6cb0*/  PRMT R12, R16, 0x5410, R17 ;  /* 0x00005410100c7816 */ /* 0x000fe20000000011 */
[----:B------:R-:W-:Y:S01]  /*6cc0*/  HMMA.16816.F32.BF16 R84, R4, R14, R84 ;  /* 0x0000000e0454723c */ /* 0x000fe20000041854 */
[----:B------:R-:W-:Y:S01]  /*6cd0*/  PRMT R14, R178, 0x7632, R14 ;  /* 0x00007632b20e7816 */ /* 0x000fe2000000000e */
[----:B------:R-:W3:Y:S01]  /*6ce0*/  LDSM.16.MT88.4 R16, [R182+0x7800] ;  /* 0x00780000b610783b */ /* 0x000ee20000004200 */
[----:B------:R-:W-:-:S02]  /*6cf0*/  PRMT R13, R27, 0x5410, R24 ;  /* 0x000054101b0d7816 */ /* 0x000fc40000000018 */
[----:B------:R-:W-:Y:S02]  /*6d00*/  LOP3.LUT R27, R12, 0xff00ff, RZ, 0xc0, !PT ;  /* 0x00ff00ff0c1b7812 */ /* 0x000fe400078ec0ff */
[----:B------:R-:W-:Y:S01]  /*6d10*/  SHF.R.U32.HI R15, RZ, 0x18, R178 ;  /* 0x00000018ff0f7819 */ /* 0x000fe200000116b2 */
[C---:B------:R-:W-:Y:S01]  /*6d20*/  HMMA.16816.F32.BF16 R80, R4.reuse, R8, R80 ;  /* 0x000000080450723c */ /* 0x040fe20000041850 */
[----:B------:R-:W-:Y:S02]  /*6d30*/  LOP3.LUT R14, R14, 0xff, RZ, 0xc0, !PT ;  /* 0x000000ff0e0e7812 */ /* 0x000fe400078ec0ff */
[----:B------:R-:W-:Y:S01]  /*6d40*/  LOP3.LUT R24, R147, R26, RZ, 0xc0, !PT ;  /* 0x0000001a93187212 */ /* 0x000fe200078ec0ff */
[----:B------:R-:W-:Y:S01]  /*6d50*/  FFMA.FTZ R147, R59, UR6, -R61 ;  /* 0x000000063b937c23 */ /* 0x000fe2000801083d */
[----:B------:R-:W-:Y:S01]  /*6d60*/  PRMT R15, R14, 0x5410, R15 ;  /* 0x000054100e0f7816 */ /* 0x000fe2000000000f */
[----:B------:R-:W-:Y:S01]  /*6d70*/  FFMA.FTZ R59, R58, UR6, -R61 ;  /* 0x000000063a3b7c23 */ /* 0x000fe2000801083d */
[--C-:B------:R-:W-:Y:S01]  /*6d80*/  HSET2.LE.AND R26, R13, R56.reuse, PT ;  /* 0x000000380d1a7233 */ /* 0x100fe20003803000 */
[C---:B------:R-:W-:Y:S01]  /*6d90*/  HMMA.16816.F32.BF16 R128, R4.reuse, R20, R128 ;  /* 0x000000140480723c */ /* 0x040fe20000041880 */
[--C-:B------:R-:W-:Y:S01]  /*6da0*/  HSET2.LE.AND R27, R27, R56.reuse, PT ;  /* 0x000000381b1b7233 */ /* 0x100fe20003803000 */
[----:B------:R-:W-:Y:S01]  /*6db0*/  MUFU.EX2 R58, R147 ;  /* 0x00000093003a7308 */ /* 0x000fe20000000800 */
[----:B--2---:R-:W-:Y:S01]  /*6dc0*/  F2FP.BF16.F32.PACK_AB R9, R225, R152 ;  /* 0x00000098e109723e */ /* 0x004fe200000010ff */
[----:B------:R-:W-:Y:S01]  /*6dd0*/  FADD.FTZ R152, R152, R165 ;  /* 0x000000a598987221 */ /* 0x000fe20000010000 */
[----:B-1----:R-:W-:Y:S01]  /*6de0*/  F2FP.BF16.F32.PACK_AB R8, R223, R148 ;  /* 0x00000094df08723e */ /* 0x002fe200000010ff */
[----:B------:R-:W-:Y:S01]  /*6df0*/  MUFU.EX2 R59, R59 ;  /* 0x0000003b003b7308 */ /* 0x000fe20000000800 */
[----:B------:R-:W-:Y:S01]  /*6e00*/  HSET2.LE.AND R25, R15, R56, PT ;  /* 0x000000380f197233 */ /* 0x000fe20003803000 */
[C---:B------:R-:W-:Y:S01]  /*6e10*/  HMMA.16816.F32.BF16 R116, R4.reuse, R22, R116 ;  /* 0x000000160474723c */ /* 0x040fe20000041874 */
[----:B------:R-:W-:Y:S01]  /*6e20*/  LOP3.LUT R26, R9, R26, RZ, 0xc0, !PT ;  /* 0x0000001a091a7212 */ /* 0x000fe200078ec0ff */
[----:B------:R-:W1:Y:S01]  /*6e30*/  LDSM.16.MT88.4 R20, [R186+0x7800] ;  /* 0x00780000ba14783b */ /* 0x000e620000004200 */
[----:B------:R-:W-:Y:S01]  /*6e40*/  LOP3.LUT R27, R8, R27, RZ, 0xc0, !PT ;  /* 0x0000001b081b7212 */ /* 0x000fe200078ec0ff */
[----:B------:R-:W-:Y:S01]  /*6e50*/  FADD.FTZ R225, R225, R152 ;  /* 0x00000098e1e17221 */ /* 0x000fe20000010000 */
[----:B------:R-:W-:Y:S01]  /*6e60*/  F2FP.BF16.F32.PACK_AB R158, R145, R146 ;  /* 0x00000092919e723e */ /* 0x000fe200000010ff */
[----:B------:R-:W2:Y:S01]  /*6e70*/  LDSM.16.MT88.4 R12, [R181+0x7800] ;  /* 0x00780000b50c783b */ /* 0x000ea20000004200 */
[----:B------:R-:W-:Y:S01]  /*6e80*/  LOP3.LUT R61, R176, 0xffff, RZ, 0xc0, !PT ;  /* 0x0000ffffb03d7812 */ /* 0x000fe200078ec0ff */
[----:B------:R-:W-:Y:S01]  /*6e90*/  HMMA.16816.F32.BF16 R68, R4, R10, R68 ;  /* 0x0000000a0444723c */ /* 0x000fe20000041844 */
[--C-:B------:R-:W-:Y:S01]  /*6ea0*/  FFMA.FTZ R7, R67, UR6, -R141.reuse ;  /* 0x0000000643077c23 */ /* 0x100fe2000801088d */
[----:B------:R-:W4:Y:S01]  /*6eb0*/  LDSM.16.MT88.4 R8, [R180+0x7800] ;  /* 0x00780000b408783b */ /* 0x000f220000004200 */
[----:B------:R-:W-:Y:S01]  /*6ec0*/  FFMA.FTZ R67, R65, UR6, -R141 ;  /* 0x0000000641437c23 */ /* 0x000fe2000801088d */
[----:B------:R-:W-:Y:S01]  /*6ed0*/  IMAD.MOV.U32 R6, RZ, RZ, R212 ;  /* 0x000000ffff067224 */ /* 0x000fe200078e00d4 */
[----:B------:R-:W-:Y:S01]  /*6ee0*/  LOP3.LUT R25, R158, R25, RZ, 0xc0, !PT ;  /* 0x000000199e197212 */ /* 0x000fe200078ec0ff */
[----:B------:R5:W-:Y:S01]  /*6ef0*/  MUFU.EX2 R138, R7 ;  /* 0x00000007008a7308 */ /* 0x000be20000000800 */
[----:B------:R-:W-:Y:S01]  /*6f00*/  PRMT R158, R212, 0x7773, RZ ;  /* 0x00007773d49e7816 */ /* 0x000fe200000000ff */
[----:B------:R-:W-:Y:S01]  /*6f10*/  FADD.FTZ R146, R146, R33 ;  /* 0x0000002192927221 */ /* 0x000fe20000010000 */
[C---:B------:R-:W-:Y:S01]  /*6f20*/  PRMT R5, R212.reuse, 0x7772, RZ ;  /* 0x00007772d4057816 */ /* 0x040fe200000000ff */
[----:B------:R5:W1:Y:S01]  /*6f30*/  MUFU.EX2 R60, R67 ;  /* 0x00000043003c7308 */ /* 0x000a620000000800 */
[----:B------:R-:W-:Y:S01]  /*6f40*/  SHF.R.U32.HI R141, RZ, 0x8, R61 ;  /* 0x00000008ff8d7819 */ /* 0x000fe2000001163d */
[----:B------:R-:W-:Y:S01]  /*6f50*/  FADD.FTZ R145, R145, R146 ;  /* 0x0000009291917221 */ /* 0x000fe20000010000 */
[----:B------:R-:W-:Y:S01]  /*6f60*/  PRMT R4, R212, 0x7771, RZ ;  /* 0x00007771d4047816 */ /* 0x000fe200000000ff */
[----:B------:R-:W2:Y:S01]  /*6f70*/  MUFU.EX2 R65, R149 ;  /* 0x0000009500417308 */ /* 0x000ea20000000800 */
[----:B------:R-:W-:Y:S01]  /*6f80*/  PRMT R5, R5, 0x5410, R158 ;  /* 0x0000541005057816 */ /* 0x000fe2000000009e */
[----:B------:R-:W-:Y:S01]  /*6f90*/  FADD.FTZ R148, R148, R145 ;  /* 0x0000009194947221 */ /* 0x000fe20000010000 */
[----:B---3--:R-:W-:Y:S01]  /*6fa0*/  HMMA.16816.F32.BF16 R108, R24, R16, R108 ;  /* 0x00000010186c723c */ /* 0x008fe2000004186c */
[----:B------:R3:W2:Y:S01]  /*6fb0*/  MUFU.EX2 R61, R140 ;  /* 0x0000008c003d7308 */ /* 0x0006a20000000800 */
[----:B------:R-:W-:Y:S01]  /*6fc0*/  LOP3.LUT R5, R5, 0xff00ff, RZ, 0xc0, !PT ;  /* 0x00ff00ff05057812 */ /* 0x000fe200078ec0ff */
[----:B------:R-:W-:Y:S01]  /*6fd0*/  FADD.FTZ R223, R223, R148 ;  /* 0x00000094dfdf7221 */ /* 0x000fe20000010000 */
[----:B-----5:R-:W-:-:S02]  /*6fe0*/  LOP3.LUT R7, R6, 0xff, RZ, 0xc0, !PT ;  /* 0x000000ff06077812 */ /* 0x020fc400078ec0ff */
[C---:B------:R-:W-:Y:S02]  /*6ff0*/  LOP3.LUT R6, R176.reuse, 0xff, RZ, 0xc0, !PT ;  /* 0x000000ffb0067812 */ /* 0x040fe400078ec0ff */
[----:B------:R-:W-:Y:S01]  /*7000*/  PRMT R67, R176, 0x7632, R67 ;  /* 0x00007632b0437816 */ /* 0x000fe20000000043 */
[C---:B------:R-:W-:Y:S01]  /*7010*/  HMMA.16816.F32.BF16 R104, R24.reuse, R18, R104 ;  /* 0x000000121868723c */ /* 0x040fe20000041868 */
[----:B------:R-:W-:Y:S02]  /*7020*/  SHF.R.U32.HI R176, RZ, 0x18, R176 ;  /* 0x00000018ffb07819 */ /* 0x000fe400000116b0 */
[----:B------:R-:W-:Y:S02]  /*7030*/  LOP3.LUT R67, R67, 0xff, RZ, 0xc0, !PT ;  /* 0x000000ff43437812 */ /* 0x000fe400078ec0ff */
[----:B------:R-:W-:Y:S02]  /*7040*/  PRMT R7, R7, 0x5410, R4 ;  /* 0x0000541007077816 */ /* 0x000fe40000000004 */
[----:B------:R-:W-:Y:S01]  /*7050*/  PRMT R141, R6, 0x5410, R141 ;  /* 0x00005410068d7816 */ /* 0x000fe2000000008d */
[----:B-1----:R-:W-:Y:S01]  /*7060*/  HMMA.16816.F32.BF16 R124, R24, R20, R124 ;  /* 0x00000014187c723c */ /* 0x002fe2000004187c */
[----:B------:R-:W-:-:S02]  /*7070*/  PRMT R67, R67, 0x5410, R176 ;  /* 0x0000541043437816 */ /* 0x000fc400000000b0 */
[--C-:B------:R-:W-:Y:S02]  /*7080*/  HSET2.LE.AND R6, R7, R56.reuse, PT ;  /* 0x0000003807067233 */ /* 0x100fe40003803000 */
[--C-:B------:R-:W-:Y:S02]  /*7090*/  HSET2.LE.AND R7, R5, R56.reuse, PT ;  /* 0x0000003805077233 */ /* 0x100fe40003803000 */
[--C-:B------:R-:W-:Y:S01]  /*70a0*/  HSET2.LE.AND R4, R141, R56.reuse, PT ;  /* 0x000000388d047233 */ /* 0x100fe20003803000 */
[----:B------:R-:W-:Y:S01]  /*70b0*/  HMMA.16816.F32.BF16 R120, R24, R22, R120 ;  /* 0x000000161878723c */ /* 0x000fe20000041878 */
[----:B------:R-:W-:Y:S02]  /*70c0*/  HSET2.LE.AND R5, R67, R56, PT ;  /* 0x0000003843057233 */ /* 0x000fe40003803000 */
[----:B------:R-:W-:Y:S02]  /*70d0*/  F2FP.BF16.F32.PACK_AB R141, R231, R60 ;  /* 0x0000003ce78d723e */ /* 0x000fe400000010ff */
[----:B---3--:R-:W-:-:S02]  /*70e0*/  F2FP.BF16.F32.PACK_AB R140, R59, R58 ;  /* 0x0000003a3b8c723e */ /* 0x008fc400000010ff */
[----:B--2---:R-:W-:Y:S01]  /*70f0*/  F2FP.BF16.F32.PACK_AB R67, R65, R138 ;  /* 0x0000008a4143723e */ /* 0x004fe200000010ff */
        /* <DEDUP_REMOVED lines=14> */
[C---:B------:R-:W-:Y:S08]  /*71e0*/  HMMA.16816.F32.BF16 R88, R24.reuse, R14, R88 ;  /* 0x0000000e1858723c */ /* 0x040ff00000041858 */
[C---:B----4-:R-:W-:Y:S08]  /*71f0*/  HMMA.16816.F32.BF16 R76, R24.reuse, R8, R76 ;  /* 0x00000008184c723c */ /* 0x050ff0000004184c */
        /* <DEDUP_REMOVED lines=11> */
[----:B------:R-:W-:Y:S01]  /*72b0*/  VIADD R132, R218, 0xfffffffe ;  /* 0xfffffffeda847836 */ /* 0x000fe20000000000 */
[----:B------:R-:W-:-:S04]  /*72c0*/  DEPBAR.LE SB0, 0x0 ;  /* 0x000080000000791a */ /* 0x000fc80000000000 */
[----:B------:R-:W-:Y:S01]  /*72d0*/  IMAD.WIDE.U32 R8, R132, R210, RZ ;  /* 0x000000d284087225 */ /* 0x000fe200078e00ff */
[----:B------:R-:W-:-:S03]  /*72e0*/  SHF.L.U64.HI R137, R210, 0x4, R211 ;  /* 0x00000004d2897819 */ /* 0x000fc600000102d3 */
[----:B------:R-:W-:Y:S01]  /*72f0*/  IMAD.SHL.U32 R138, R210, 0x10, RZ ;  /* 0x00000010d28a7824 */ /* 0x000fe200078e00ff */
[----:B------:R-:W-:Y:S01]  /*7300*/  BAR.SYNC.DEFER_BLOCKING 0x0 ;  /* 0x0000000000007b1d */ /* 0x000fe20000010000 */
[----:B------:R-:W-:Y:S01]  /*7310*/  IMAD R0, R132, R211, R9 ;  /* 0x000000d384007224 */ /* 0x000fe200078e0209 */
[C---:B------:R-:W-:Y:S02]  /*7320*/  LEA R22, P3, R8.reuse, R194, 0x7 ;  /* 0x000000c208167211 */ /* 0x040fe400078638ff */
[CC--:B------:R-:W-:Y:S02]  /*7330*/  LEA R3, P0, R8.reuse, R138.reuse, 0x6 ;  /* 0x0000008a08037211 */ /* 0x0c0fe400078030ff */
[C-C-:B------:R-:W-:Y:S02]  /*7340*/  LEA.HI.X R23, R8.reuse, R193, R0.reuse, 0x7, P3 ;  /* 0x000000c108177211 */ /* 0x140fe400018f3c00 */
[----:B------:R-:W-:Y:S01]  /*7350*/  LEA.HI.X R2, R8, R137, R0, 0x6, P0 ;  /* 0x0000008908027211 */ /* 0x000fe200000f3400 */
[----:B------:R-:W-:Y:S01]  /*7360*/  VIADD R0, R218, 0xffffffff ;  /* 0xffffffffda007836 */ /* 0x000fe20000000000 */
[----:B------:R-:W-:-:S02]  /*7370*/  IADD3 R5, P1, PT, R3, R138, RZ ;  /* 0x0000008a03057210 */ /* 0x000fc40007f3e0ff */
[----:B------:R-:W-:Y:S01]  /*7380*/  LEA R7, P0, R210, R3, 0x5 ;  /* 0x00000003d2077211 */ /* 0x000fe200078028ff */
[----:B------:R-:W-:Y:S01]  /*7390*/  IMAD R0, R0, 0x40, R233 ;  /* 0x0000004000007824 */ /* 0x000fe200078e02e9 */
[-C--:B------:R-:W-:Y:S01]  /*73a0*/  LEA R20, P2, R3, R194.reuse, 0x1 ;  /* 0x000000c203147211 */ /* 0x080fe200078408ff */
[----:B------:R-:W-:Y:S01]  /*73b0*/  IMAD.X R4, R2, 0x1, R137, P1 ;  /* 0x0000000102047824 */ /* 0x000fe200008e0689 */
[----:B------:R-:W-:Y:S01]  /*73c0*/  LEA R14, P1, R5, R194, 0x1 ;  /* 0x000000c2050e7211 */ /* 0x000fe200078208ff */
[----:B------:R-:W-:Y:S01]  /*73d0*/  VIADD R139, R0, 0xffffffe8 ;  /* 0xffffffe8008b7836 */ /* 0x000fe20000000000 */
[----:B------:R-:W-:Y:S01]  /*73e0*/  LEA.HI.X R6, R210, R2, R211, 0x5, P0 ;  /* 0x00000002d2067211 */ /* 0x000fe200000f2cd3 */
[C---:B------:R-:W-:Y:S01]  /*73f0*/  VIADD R240, R0.reuse, 0xffffffc9 ;  /* 0xffffffc900f07836 */ /* 0x040fe20000000000 */
[----:B------:R-:W-:Y:S02]  /*7400*/  LEA R12, P0, R7, R194, 0x1 ;  /* 0x000000c2070c7211 */ /* 0x000fe400078008ff */
[-C--:B------:R-:W-:Y:S01]  /*7410*/  LEA.HI.X R21, R3, R193.reuse, R2, 0x1, P2 ;  /* 0x000000c103157211 */ /* 0x080fe200010f0c02 */
[C---:B------:R-:W-:Y:S01]  /*7420*/  VIADD R2, R0.reuse, 0xffffffc0 ;  /* 0xffffffc000027836 */ /* 0x040fe20000000000 */
[-C--:B------:R-:W-:Y:S01]  /*7430*/  LEA.HI.X R15, R5, R193.reuse, R4, 0x1, P1 ;  /* 0x000000c1050f7211 */ /* 0x080fe200008f0c04 */
[----:B------:R-:W-:Y:S01]  /*7440*/  @!PT LDS RZ, [RZ] ;  /* 0x00000000fffff984 */ /* 0x000fe20000000800 */
[----:B------:R-:W-:Y:S01]  /*7450*/  @!PT LDS RZ, [RZ] ;  /* 0x00000000fffff984 */ /* 0x000fe20000000800 */
[----:B------:R-:W-:Y:S01]  /*7460*/  @!PT LDS RZ, [RZ] ;  /* 0x00000000fffff984 */ /* 0x000fe20000000800 */
[----:B------:R-:W-:Y:S01]  /*7470*/  LDGSTS.E.BYPASS.LTC128B.128 [R200+0x6000], desc[UR18][R22.64] ;  /* 0x0600000016c87fae */ /* 0x000fe2000b981a12 */
[----:B------:R-:W-:Y:S01]  /*7480*/  LEA.HI.X R13, R7, R193, R6, 0x1, P0 ;  /* 0x000000c1070d7211 */ /* 0x000fe200000f0c06 */
[----:B------:R-:W-:Y:S01]  /*7490*/  VIADD R3, R0, 0xfffffff1 ;  /* 0xfffffff100037836 */ /* 0x000fe20000000000 */
[-C--:B------:R-:W-:Y:S01]  /*74a0*/  ISETP.GT.AND P3, PT, R235, R2.reuse, PT ;  /* 0x00000002eb00720c */ /* 0x080fe20003f64270 */
[----:B------:R-:W-:Y:S01]  /*74b0*/  LDGSTS.E.BYPASS.LTC128B.128 [R200+0x6800], desc[UR18][R20.64] ;  /* 0x0680000014c87fae */ /* 0x000fe2000b981a12 */
[----:B------:R-:W-:-:S02]  /*74c0*/  ISETP.GT.AND P4, PT, R234, R2, PT ;  /* 0x00000002ea00720c */ /* 0x000fc40003f84270 */
[-C--:B------:R-:W-:Y:S01]  /*74d0*/  ISETP.GT.AND P2, PT, R205, R2.reuse, PT ;  /* 0x00000002cd00720c */ /* 0x080fe20003f44270 */
[----:B------:R-:W-:Y:S01]  /*74e0*/  LDGSTS.E.BYPASS.LTC128B.128 [R200+0x7000], desc[UR18][R14.64] ;  /* 0x070000000ec87fae */ /* 0x000fe2000b981a12 */
[----:B------:R-:W-:Y:S02]  /*74f0*/  ISETP.GT.AND P6, PT, R224, R2, PT ;  /* 0x00000002e000720c */ /* 0x000fe40003fc4270 */
[C---:B------:R-:W-:Y:S01]  /*7500*/  ISETP.GE.AND P0, PT, R2.reuse, R204, PT ;  /* 0x000000cc0200720c */ /* 0x040fe20003f06270 */
[----:B------:R1:W-:Y:S01]  /*7510*/  LDGSTS.E.BYPASS.LTC128B.128 [R200+0x7800], desc[UR18][R12.64] ;  /* 0x078000000cc87fae */ /* 0x0003e2000b981a12 */
[C---:B------:R-:W-:Y:S02]  /*7520*/  ISETP.GE.AND P1, PT, R2.reuse, R203, PT ;  /* 0x000000cb0200720c */ /* 0x040fe40003f26270 */
[----:B------:R-:W-:Y:S01]  /*7530*/  ISETP.GE.AND P5, PT, R2, R202, PT ;  /* 0x000000ca0200720c */ /* 0x000fe20003fa6270 */
[----:B------:R-:W-:Y:S04]  /*7540*/  LDSM.16.M88.4 R24, [R190+UR5+0x4000] ;  /* 0x00400005be18783b */ /* 0x000fe80008000200 */
[----:B------:R-:W2:Y:S04]  /*7550*/  LDSM.16.M88.4 R56, [R191+0x2000] ;  /* 0x00200000bf38783b */ /* 0x000ea80000000200 */
[----:B------:R-:W3:Y:S04]  /*7560*/  LDSM.16.M88.4 R16, [R190+UR5+0x4800] ;  /* 0x00480005be10783b */ /* 0x000ee80008000200 */
[----:B------:R-:W4:Y:S04]  /*7570*/  LDSM.16.M88.4 R8, [R190+UR5+0x5000] ;  /* 0x00500005be08783b */ /* 0x000f280008000200 */
[----:B------:R-:W5:Y:S04]  /*7580*/  LDSM.16.M88.4 R176, [R190+UR5+0x5800] ;  /* 0x00580005beb0783b */ /* 0x000f680008000200 */
[----:B------:R-:W1:Y:S04]  /*7590*/  LDSM.16.M88.4 R52, [R191] ;  /* 0x00000000bf34783b */ /* 0x000e680000000200 */
[----:B------:R-:W-:Y:S04]  /*75a0*/  LDSM.16.M88.4 R48, [R185+0x4000] ;  /* 0x00400000b930783b */ /* 0x000fe80000000200 */
[----:B------:R-:W1:Y:S04]  /*75b0*/  LDSM.16.M88.4 R4, [R189+0x2000] ;  /* 0x00200000bd04783b */ /* 0x000e680000000200 */
[----:B------:R-:W1:Y:S04]  /*75c0*/  LDSM.16.M88.4 R44, [R185+0x4800] ;  /* 0x00480000b92c783b */ /* 0x000e680000000200 */
[----:B------:R-:W1:Y:S04]  /*75d0*/  LDSM.16.M88.4 R40, [R185+0x5000] ;  /* 0x00500000b928783b */ /* 0x000e680000000200 */
[----:B------:R-:W1:Y:S04]  /*75e0*/  LDSM.16.M88.4 R36, [R185+0x5800] ;  /* 0x00580000b924783b */ /* 0x000e680000000200 */
[----:B------:R-:W1:Y:S01]  /*75f0*/  LDSM.16.M88.4 R32, [R189] ;  /* 0x00000000bd20783b */ /* 0x000e620000000200 */
[C---:B--2---:R-:W-:Y:S03]  /*7600*/  HMMA.16816.F32.BF16 R156, R56.reuse, R24, RZ ;  /* 0x00000018389c723c */ /* 0x044fe600000418ff */
[----:B------:R-:W-:Y:S04]  /*7610*/  LDSM.16.M88.4 R172, [R184+0x4000] ;  /* 0x00400000b8ac783b */ /* 0x000fe80000000200 */
[----:B------:R-:W2:Y:S01]  /*7620*/  LDSM.16.M88.4 R212, [R188] ;  /* 0x00000000bcd4783b */ /* 0x000ea20000000200 */
[C---:B---3--:R-:W-:Y:S03]  /*7630*/  HMMA.16816.F32.BF16 R148, R56.reuse, R16, RZ ;  /* 0x000000103894723c */ /* 0x048fe600000418ff */
[----:B------:R-:W3:Y:S04]  /*7640*/  LDSM.16.M88.4 R168, [R184+0x4800] ;  /* 0x00480000b8a8783b */ /* 0x000ee80000000200 */
[----:B------:R-:W3:Y:S01]  /*7650*/  LDSM.16.M88.4 R164, [R184+0x5000] ;  /* 0x00500000b8a4783b */ /* 0x000ee20000000200 */
[C---:B----4-:R-:W-:Y:S03]  /*7660*/  HMMA.16816.F32.BF16 R140, R56.reuse, R8, RZ ;  /* 0x00000008388c723c */ /* 0x050fe600000418ff */
[----:B------:R-:W4:Y:S04]  /*7670*/  LDSM.16.M88.4 R160, [R184+0x5800] ;  /* 0x00580000b8a0783b */ /* 0x000f280000000200 */
[----:B------:R-:W0:Y:S01]  /*7680*/  LDGDEPBAR ;  /* 0x00000000000079af */ /* 0x000e220000000000 */
[C---:B-----5:R-:W-:Y:S08]  /*7690*/  HMMA.16816.F32.BF16 R60, R56.reuse, R176, RZ ;  /* 0x000000b0383c723c */ /* 0x060ff000000418ff */
[C---:B------:R-:W-:Y:S08]  /*76a0*/  HMMA.16816.F32.BF16 R152, R56.reuse, R26, RZ ;  /* 0x0000001a3898723c */ /* 0x040ff000000418ff */
[C---:B------:R-:W-:Y:S08]  /*76b0*/  HMMA.16816.F32.BF16 R144, R56.reuse, R18, RZ ;  /* 0x000000123890723c */ /* 0x040ff000000418ff */
[C---:B------:R-:W-:Y:S08]  /*76c0*/  HMMA.16816.F32.BF16 R64, R56.reuse, R10, RZ ;  /* 0x0000000a3840723c */ /* 0x040ff000000418ff */
[----:B------:R-:W-:Y:S08]  /*76d0*/  HMMA.16816.F32.BF16 R56, R56, R178, RZ ;  /* 0x000000b23838723c */ /* 0x000ff000000418ff */
[C---:B-1----:R-:W-:Y:S08]  /*76e0*/  HMMA.16816.F32.BF16 R28, R52.reuse, R24, RZ ;  /* 0x00000018341c723c */ /* 0x042ff000000418ff */
[C---:B------:R-:W-:Y:S08]  /*76f0*/  HMMA.16816.F32.BF16 R12, R52.reuse, R8, RZ ;  /* 0x00000008340c723c */ /* 0x040ff000000418ff */
[C---:B------:R-:W-:Y:S08]  /*7700*/  HMMA.16816.F32.BF16 R24, R52.reuse, R26, RZ ;  /* 0x0000001a3418723c */ /* 0x040ff000000418ff */
[----:B------:R-:W-:Y:S08]  /*7710*/  HMMA.16816.F32.BF16 R8, R52, R10, RZ ;  /* 0x0000000a3408723c */ /* 0x000ff000000418ff */
        /* <DEDUP_REMOVED lines=11> */
[----:B------:R-:W-:Y:S01]  /*77d0*/  HMMA.16816.F32.BF16 R52, R52, R178, RZ ;  /* 0x000000b23434723c */ /* 0x000fe200000418ff */
[----:B------:R-:W1:Y:S07]  /*77e0*/  LDSM.16.M88.4 R176, [R188+0x2000] ;  /* 0x00200000bcb0783b */ /* 0x000e6e0000000200 */
[C---:B------:R-:W-:Y:S08]  /*77f0*/  HMMA.16816.F32.BF16 R28, R32.reuse, R48, R28 ;  /* 0x00000030201c723c */ /* 0x040ff0000004181c */
[C---:B------:R-:W-:Y:S08]  /*7800*/  HMMA.16816.F32.BF16 R12, R32.reuse, R40, R12 ;  /* 0x00000028200c723c */ /* 0x040ff0000004180c */
[C---:B------:R-:W-:Y:S01]  /*7810*/  HMMA.16816.F32.BF16 R24, R32.reuse, R50, R24 ;  /* 0x000000322018723c */ /* 0x040fe20000041818 */
[----:B------:R-:W-:Y:S07]  /*7820*/  LDSM.16.M88.4 R48, [R187] ;  /* 0x00000000bb30783b */ /* 0x000fee0000000200 */
[C---:B------:R-:W-:Y:S01]  /*7830*/  HMMA.16816.F32.BF16 R8, R32.reuse, R42, R8 ;  /* 0x0000002a2008723c */ /* 0x040fe20000041808 */
[----:B------:R-:W5:Y:S07]  /*7840*/  LDSM.16.M88.4 R40, [R183+0x4000] ;  /* 0x00400000b728783b */ /* 0x000f6e0000000200 */
[C---:B------:R-:W-:Y:S08]  /*7850*/  HMMA.16816.F32.BF16 R20, R32.reuse, R44, R20 ;  /* 0x0000002c2014723c */ /* 0x040ff00000041814 */
[C---:B------:R-:W-:Y:S08]  /*7860*/  HMMA.16816.F32.BF16 R4, R32.reuse, R36, R4 ;  /* 0x000000242004723c */ /* 0x040ff00000041804 */
[C---:B------:R-:W-:Y:S01]  /*7870*/  HMMA.16816.F32.BF16 R16, R32.reuse, R46, R16 ;  /* 0x0000002e2010723c */ /* 0x040fe20000041810 */
[----:B------:R-:W-:Y:S07]  /*7880*/  LDSM.16.M88.4 R44, [R187+0x2000] ;  /* 0x00200000bb2c783b */ /* 0x000fee0000000200 */
[----:B------:R-:W-:Y:S01]  /*7890*/  HMMA.16816.F32.BF16 R52, R32, R38, R52 ;  /* 0x000000262034723c */ /* 0x000fe20000041834 */
[----:B------:R-:W5:Y:S04]  /*78a0*/  LDSM.16.M88.4 R36, [R183+0x4800] ;  /* 0x00480000b724783b */ /* 0x000f680000000200 */
[----:B------:R-:W5:Y:S03]  /*78b0*/  LDSM.16.M88.4 R32, [R183+0x5000] ;  /* 0x00500000b720783b */ /* 0x000f660000000200 */
[C---:B--2---:R-:W-:Y:S08]  /*78c0*/  HMMA.16816.F32.BF16 R28, R212.reuse, R172, R28 ;  /* 0x000000acd41c723c */ /* 0x044ff0000004181c */
[C---:B---3--:R-:W-:Y:S08]  /*78d0*/  HMMA.16816.F32.BF16 R20, R212.reuse, R168, R20 ;  /* 0x000000a8d414723c */ /* 0x048ff00000041814 */
[C---:B------:R-:W-:Y:S08]  /*78e0*/  HMMA.16816.F32.BF16 R12, R212.reuse, R164, R12 ;  /* 0x000000a4d40c723c */ /* 0x040ff0000004180c */
[C---:B----4-:R-:W-:Y:S08]  /*78f0*/  HMMA.16816.F32.BF16 R4, R212.reuse, R160, R4 ;  /* 0x000000a0d404723c */ /* 0x050ff00000041804 */
[C---:B------:R-:W-:Y:S08]  /*7900*/  HMMA.16816.F32.BF16 R24, R212.reuse, R174, R24 ;  /* 0x000000aed418723c */ /* 0x040ff00000041818 */
[C---:B------:R-:W-:Y:S08]  /*7910*/  HMMA.16816.F32.BF16 R16, R212.reuse, R170, R16 ;  /* 0x000000aad410723c */ /* 0x040ff00000041810 */
[C---:B------:R-:W-:Y:S08]  /*7920*/  HMMA.16816.F32.BF16 R8, R212.reuse, R166, R8 ;  /* 0x000000a6d408723c */ /* 0x040ff00000041808 */
[----:B------:R-:W-:Y:S01]  /*7930*/  HMMA.16816.F32.BF16 R52, R212, R162, R52 ;  /* 0x000000a2d434723c */ /* 0x000fe20000041834 */
[----:B------:R-:W2:Y:S01]  /*7940*/  LDSM.16.M88.4 R212, [R183+0x5800] ;  /* 0x00580000b7d4783b */ /* 0x000ea20000000200 */
[----:B------:R-:W-:-:S06]  /*7950*/  DEPBAR.LE SB0, 0x0 ;  /* 0x000080000000791a */ /* 0x000fcc0000000000 */
[----:B-1----:R-:W-:Y:S01]  /*7960*/  HMMA.16816.F32.BF16 R156, R176, R172, R156 ;  /* 0x000000acb09c723c */ /* 0x002fe2000004189c */
[----:B------:R-:W-:-:S07]  /*7970*/  VIADD R173, R0, 0xffffffd0 ;  /* 0xffffffd000ad7836 */ /* 0x000fce0000000000 */
[C---:B-----5:R-:W-:Y:S08]  /*7980*/  HMMA.16816.F32.BF16 R28, R48.reuse, R40, R28 ;  /* 0x00000028301c723c */ /* 0x060ff0000004181c */
[----:B------:R-:W-:Y:S08]  /*7990*/  HMMA.16816.F32.BF16 R20, R48, R36, R20 ;  /* 0x000000243014723c */ /* 0x000ff00000041814 */
[----:B------:R-:W-:Y:S01]  /*79a0*/  HMMA.16816.F32.BF16 R140, R176, R164, R140 ;  /* 0x000000a4b08c723c */ /* 0x000fe2000004188c */
[----:B------:R-:W-:-:S02]  /*79b0*/  VIADD R164, R0, 0xffffffc1 ;  /* 0xffffffc100a47836 */ /* 0x000fc40000000000 */
[----:B------:R-:W-:Y:S02]  /*79c0*/  FSEL R165, R30, -INF , !P3 ;  /* 0xff8000001ea57808 */ /* 0x000fe40005800000 */
[----:B------:R-:W-:Y:S02]  /*79d0*/  FSEL R28, R28, -INF , !P2 ;  /* 0xff8000001c1c7808 */ /* 0x000fe40005000000 */
[----:B------:R-:W-:Y:S01]  /*79e0*/  ISETP.GT.AND P3, PT, R205, R164, PT ;  /* 0x000000a4cd00720c */ /* 0x000fe20003f64270 */
[----:B------:R-:W-:Y:S01]  /*79f0*/  HMMA.16816.F32.BF16 R16, R48, R38, R16 ;  /* 0x000000263010723c */ /* 0x000fe20000041810 */
[----:B------:R-:W-:Y:S01]  /*7a00*/  ISETP.GE.AND P2, PT, R2, R201, PT ;  /* 0x000000c90200720c */ /* 0x000fe20003f46270 */
[----:B------:R-:W-:Y:S01]  /*7a10*/  VIADD R2, R0, 0xfffffff8 ;  /* 0xfffffff800027836 */ /* 0x000fe20000000000 */
[----:B------:R-:W-:Y:S02]  /*7a20*/  FSEL R29, R29, -INF , !P3 ;  /* 0xff8000001d1d7808 */ /* 0x000fe40005800000 */
[----:B------:R-:W-:-:S02]  /*7a30*/  ISETP.GT.AND P3, PT, R205, R173, PT ;  /* 0x000000adcd00720c */ /* 0x000fc40003f64270 */
[----:B------:R-:W-:Y:S01]  /*7a40*/  FSEL R165, R165, -INF , !P1 ;  /* 0xff800000a5a57808 */ /* 0x000fe20004800000 */
[----:B------:R-:W-:Y:S01]  /*7a50*/  HMMA.16816.F32.BF16 R156, R44, R40, R156 ;  /* 0x000000282c9c723c */ /* 0x000fe2000004189c */
[----:B------:R-:W-:Y:S02]  /*7a60*/  FSEL R20, R20, -INF , !P3 ;  /* 0xff80000014147808 */ /* 0x000fe40005800000 */
[----:B------:R-:W-:-:S05]  /*7a70*/  ISETP.GE.AND P1, PT, R164, R202, PT ;  /* 0x000000caa400720c */ /* 0x000fca0003f26270 */
[C---:B------:R-:W-:Y:S08]  /*7a80*/  HMMA.16816.F32.BF16 R8, R48.reuse, R34, R8 ;  /* 0x000000223008723c */ /* 0x040ff00000041808 */
[----:B------:R-:W-:Y:S03]  /*7a90*/  HMMA.16816.F32.BF16 R24, R48, R42, R24 ;  /* 0x0000002a3018723c */ /* 0x000fe60000041818 */
[----:B------:R-:W-:-:S02]  /*7aa0*/  FSEL R156, R156, -INF , !P4 ;  /* 0xff8000009c9c7808 */ /* 0x000fc40006000000 */
[----:B------:R-:W-:Y:S02]  /*7ab0*/  FSEL R158, R158, -INF , !P6 ;  /* 0xff8000009e9e7808 */ /* 0x000fe40007000000 */
[----:B------:R-:W-:Y:S01]  /*7ac0*/  ISETP.GT.AND P6, PT, R205, R240, PT ;  /* 0x000000f0cd00720c */ /* 0x000fe20003fc4270 */
[----:B------:R-:W-:Y:S01]  /*7ad0*/  HMMA.16816.F32.BF16 R64, R176, R166, R64 ;  /* 0x000000a6b040723c */ /* 0x000fe20000041840 */
[----:B------:R-:W-:-:S05]  /*7ae0*/  VIADD R167, R0, 0xffffffd9 ;  /* 0xffffffd900a77836 */ /* 0x000fca0000000000 */
[----:B------:R-:W-:Y:S02]  /*7af0*/  ISETP.GT.AND P3, PT, R205, R167, PT ;  /* 0x000000a7cd00720c */ /* 0x000fe40003f64270 */
[----:B--2---:R-:W-:Y:S02]  /*7b00*/  HMMA.16816.F32.BF16 R4, R48, R212, R4 ;  /* 0x000000d43004723c */ /* 0x004fe40000041804 */
[----:B------:R-:W-:Y:S02]  /*7b10*/  FSEL R17, R17, -INF , !P3 ;  /* 0xff80000011117808 */ /* 0x000fe40005800000 */
[----:B------:R-:W-:Y:S02]  /*7b20*/  ISETP.GT.AND P3, PT, R205, R139, PT ;  /* 0x0000008bcd00720c */ /* 0x000fe40003f64270 */
[----:B------:R-:W-:Y:S02]  /*7b30*/  FSEL R25, R25, -INF , !P6 ;  /* 0xff80000019197808 */ /* 0x000fe40007000000 */
[----:B------:R-:W-:Y:S01]  /*7b40*/  HMMA.16816.F32.BF16 R152, R176, R174, R152 ;  /* 0x000000aeb098723c */ /* 0x000fe20000041898 */
[----:B------:R-:W-:Y:S01]  /*7b50*/  VIADD R175, R0, 0xffffffc8 ;  /* 0xffffffc800af7836 */ /* 0x000fe20000000000 */
[----:B------:R-:W-:-:S02]  /*7b60*/  FSEL R41, R8, -INF , !P3 ;  /* 0xff80000008297808 */ /* 0x000fc40005800000 */
[C---:B------:R-:W-:Y:S02]  /*7b70*/  ISETP.GT.AND P3, PT, R205.reuse, R3, PT ;  /* 0x00000003cd00720c */ /* 0x040fe40003f64270 */
[----:B------:R-:W-:Y:S02]  /*7b80*/  ISETP.GT.AND P4, PT, R205, R175, PT ;  /* 0x000000afcd00720c */ /* 0x000fe40003f84270 */
[----:B------:R-:W-:Y:S02]  /*7b90*/  HMMA.16816.F32.BF16 R52, R48, R214, R52 ;  /* 0x000000d63034723c */ /* 0x000fe40000041834 */
[----:B------:R-:W-:Y:S02]  /*7ba0*/  FSEL R24, R24, -INF , !P4 ;  /* 0xff80000018187808 */ /* 0x000fe40006000000 */
[----:B------:R-:W-:Y:S02]  /*7bb0*/  FSEL R30, R5, -INF , !P3 ;  /* 0xff800000051e7808 */ /* 0x000fe40005800000 */
[----:B------:R-:W-:-:S02]  /*7bc0*/  FSEL R5, R158, -INF , !P2 ;  /* 0xff8000009e057808 */ /* 0x000fc40005000000 */
[----:B------:R-:W-:Y:S01]  /*7bd0*/  HMMA.16816.F32.BF16 R12, R48, R32, R12 ;  /* 0x00000020300c723c */ /* 0x000fe2000004180c */
[----:B------:R-:W-:Y:S01]  /*7be0*/  VIADD R51, R0, 0xffffffe0 ;  /* 0xffffffe000337836 */ /* 0x000fe20000000000 */
[----:B------:R-:W-:Y:S01]  /*7bf0*/  ISETP.GE.AND P2, PT, R240, R204, PT ;  /* 0x000000ccf000720c */ /* 0x000fe20003f46270 */
[C---:B------:R-:W-:Y:S02]  /*7c00*/  VIADD R50, R0.reuse, 0xffffffe1 ;  /* 0xffffffe100327836 */ /* 0x040fe40000000000 */
[C---:B------:R-:W-:Y:S02]  /*7c10*/  VIADD R49, R0.reuse, 0xffffffe9 ;  /* 0xffffffe900317836 */ /* 0x040fe40000000000 */
[C---:B------:R-:W-:Y:S01]  /*7c20*/  VIADD R48, R0.reuse, 0xfffffff0 ;  /* 0xfffffff000307836 */ /* 0x040fe20000000000 */
[----:B------:R-:W-:Y:S01]  /*7c30*/  HMMA.16816.F32.BF16 R144, R176, R170, R144 ;  /* 0x000000aab090723c */ /* 0x000fe20000041890 */
[----:B------:R-:W-:Y:S01]  /*7c40*/  VIADD R171, R0, 0xffffffd1 ;  /* 0xffffffd100ab7836 */ /* 0x000fe20000000000 */
[----:B------:R-:W-:-:S04]  /*7c50*/  FSEL R170, R25, -INF , !P2 ;  /* 0xff80000019aa7808 */ /* 0x000fc80005000000 */
[----:B------:R-:W-:Y:S02]  /*7c60*/  ISETP.GT.AND P4, PT, R205, R171, PT ;  /* 0x000000abcd00720c */ /* 0x000fe40003f84270 */
[----:B------:R-:W-:Y:S01]  /*7c70*/  HMMA.16816.F32.BF16 R148, R176, R168, R148 ;  /* 0x000000a8b094723c */ /* 0x000fe20000041894 */
[C---:B------:R-:W-:Y:S01]  /*7c80*/  VIADD R169, R0.reuse, 0xffffffd8 ;  /* 0xffffffd800a97836 */ /* 0x040fe20000000000 */
[----:B------:R-:W-:Y:S01]  /*7c90*/  FSEL R21, R21, -INF , !P4 ;  /* 0xff80000015157808 */ /* 0x000fe20006000000 */
[----:B------:R-:W-:Y:S01]  /*7ca0*/  VIADD R0, R0, 0xfffffff9 ;  /* 0xfffffff900007836 */ /* 0x000fe20000000000 */
[C---:B------:R-:W-:Y:S02]  /*7cb0*/  ISETP.GT.AND P4, PT, R205.reuse, R51, PT ;  /* 0x00000033cd00720c */ /* 0x040fe40003f84270 */
[C---:B------:R-:W-:Y:S02]  /*7cc0*/  ISETP.GT.AND P6, PT, R205.reuse, R169, PT ;  /* 0x000000a9cd00720c */ /* 0x040fe40003fc4270 */
[----:B------:R-:W-:Y:S01]  /*7cd0*/  ISETP.GT.AND P3, PT, R205, R0, PT ;  /* 0x00000000cd00720c */ /* 0x000fe20003f64270 */
[----:B------:R-:W-:Y:S01]  /*7ce0*/  HMMA.16816.F32.BF16 R152, R44, R42, R152 ;  /* 0x0000002a2c98723c */ /* 0x000fe20000041898 */
[----:B------:R-:W-:-:S02]  /*7cf0*/  FSEL R16, R16, -INF , !P6 ;  /* 0xff80000010107808 */ /* 0x000fc40007000000 */
[----:B------:R-:W-:Y:S02]  /*7d00*/  ISETP.GT.AND P6, PT, R205, R50, PT ;  /* 0x00000032cd00720c */ /* 0x000fe40003fc4270 */
[----:B------:R-:W-:Y:S02]  /*7d10*/  FSEL R53, R53, -INF , !P3 ;  /* 0xff80000035357808 */ /* 0x000fe40005800000 */
[----:B------:R-:W-:Y:S01]  /*7d20*/  FSEL R12, R12, -INF , !P4 ;  /* 0xff8000000c0c7808 */ /* 0x000fe20006000000 */
[----:B------:R-:W-:Y:S01]  /*7d30*/  HMMA.16816.F32.BF16 R144, R44, R38, R144 ;  /* 0x000000262c90723c */ /* 0x000fe20000041890 */
[----:B------:R-:W-:Y:S02]  /*7d40*/  ISETP.GT.AND P3, PT, R224, R164, PT ;  /* 0x000000a4e000720c */ /* 0x000fe40003f64270 */
[----:B------:R-:W-:Y:S02]  /*7d50*/  ISETP.GT.AND P4, PT, R205, R49, PT ;  /* 0x00000031cd00720c */ /* 0x000fe40003f84270 */
[----:B------:R-:W-:-:S02]  /*7d60*/  FSEL R13, R13, -INF , !P6 ;  /* 0xff8000000d0d7808 */ /* 0x000fc40007000000 */
[----:B------:R-:W-:Y:S01]  /*7d70*/  ISETP.GT.AND P6, PT, R205, R48, PT ;  /* 0x00000030cd00720c */ /* 0x000fe20003fc4270 */
[C---:B------:R-:W-:Y:S01]  /*7d80*/  HMMA.16816.F32.BF16 R148, R44.reuse, R36, R148 ;  /* 0x000000242c94723c */ /* 0x040fe20000041894 */
[----:B------:R-:W-:Y:S02]  /*7d90*/  FSEL R159, R159, -INF , !P3 ;  /* 0xff8000009f9f7808 */ /* 0x000fe40005800000 */
[----:B------:R-:W-:Y:S02]  /*7da0*/  FSEL R40, R9, -INF , !P4 ;  /* 0xff80000009287808 */ /* 0x000fe40006000000 */
[----:B------:R-:W-:Y:S02]  /*7db0*/  ISETP.GE.AND P3, PT, R175, R204, PT ;  /* 0x000000ccaf00720c */ /* 0x000fe40003f66270 */
[----:B------:R-:W-:Y:S01]  /*7dc0*/  ISETP.GT.AND P4, PT, R235, R164, PT ;  /* 0x000000a4eb00720c */ /* 0x000fe20003f84270 */
[----:B------:R-:W-:Y:S01]  /*7dd0*/  HMMA.16816.F32.BF16 R140, R44, R32, R140 ;  /* 0x000000202c8c723c */ /* 0x000fe2000004188c */
[----:B------:R-:W-:-:S02]  /*7de0*/  FSEL R9, R4, -INF , !P6 ;  /* 0xff80000004097808 */ /* 0x000fc40007000000 */
[----:B------:R-:W-:Y:S02]  /*7df0*/  FSEL R168, R28, -INF , !P0 ;  /* 0xff8000001ca87808 */ /* 0x000fe40004000000 */
[----:B------:R-:W-:Y:S02]  /*7e00*/  ISETP.GT.AND P6, PT, R205, R2, PT ;  /* 0x00000002cd00720c */ /* 0x000fe40003fc4270 */
[----:B------:R-:W-:Y:S01]  /*7e10*/  ISETP.GT.AND P0, PT, R234, R164, PT ;  /* 0x000000a4ea00720c */ /* 0x000fe20003f04270 */
[----:B------:R-:W-:Y:S01]  /*7e20*/  HMMA.16816.F32.BF16 R60, R176, R160, R60 ;  /* 0x000000a0b03c723c */ /* 0x000fe2000004183c */
[----:B------:R-:W-:Y:S02]  /*7e30*/  FSEL R172, R24, -INF , !P3 ;  /* 0xff80000018ac7808 */ /* 0x000fe40005800000 */
[----:B------:R-:W-:Y:S02]  /*7e40*/  FSEL R8, R31, -INF , !P4 ;  /* 0xff8000001f087808 */ /* 0x000fe40006000000 */
[----:B------:R-:W-:-:S02]  /*7e50*/  ISETP.GE.AND P3, PT, R171, R204, PT ;  /* 0x000000ccab00720c */ /* 0x000fc40003f66270 */
[----:B------:R-:W-:Y:S01]  /*7e60*/  ISETP.GE.AND P4, PT, R164, R204, PT ;  /* 0x000000cca400720c */ /* 0x000fe20003f86270 */
[----:B------:R-:W-:Y:S01]  /*7e70*/  HMMA.16816.F32.BF16 R56, R176, R162, R56 ;  /* 0x000000a2b038723c */ /* 0x000fe20000041838 */
[----:B------:R-:W-:Y:S02]  /*7e80*/  FSEL R52, R52, -INF , !P6 ;  /* 0xff80000034347808 */ /* 0x000fe40007000000 */
[----:B------:R-:W-:Y:S02]  /*7e90*/  FSEL R157, R157, -INF , !P0 ;  /* 0xff8000009d9d7808 */ /* 0x000fe40004000000 */
[C---:B------:R-:W-:Y:S01]  /*7ea0*/  ISETP.GE.AND P6, PT, R164.reuse, R203, PT ;  /* 0x000000cba400720c */ /* 0x040fe20003fc6270 */
[----:B------:R-:W-:Y:S01]  /*7eb0*/  BAR.SYNC.DEFER_BLOCKING 0x0 ;  /* 0x0000000000007b1d */ /* 0x000fe20000010000 */
[----:B------:R-:W-:Y:S01]  /*7ec0*/  ISETP.GE.AND P0, PT, R164, R201, PT ;  /* 0x000000c9a400720c */ /* 0x000fe20003f06270 */
[----:B------:R-:W-:Y:S01]  /*7ed0*/  HMMA.16816.F32.BF16 R64, R44, R34, R64 ;  /* 0x000000222c40723c */ /* 0x000fe20000041840 */
[----:B------:R-:W-:-:S02]  /*7ee0*/  FSEL R164, R21, -INF , !P3 ;  /* 0xff80000015a47808 */ /* 0x000fc40005800000 */
[----:B------:R-:W-:Y:S02]  /*7ef0*/  FSEL R174, R29, -INF , !P4 ;  /* 0xff8000001dae7808 */ /* 0x000fe40006000000 */
[-C--:B------:R-:W-:Y:S02]  /*7f00*/  ISETP.GE.AND P3, PT, R51, R204.reuse, PT ;  /* 0x000000cc3300720c */ /* 0x080fe40003f66270 */
[-C--:B------:R-:W-:Y:S01]  /*7f10*/  ISETP.GE.AND P4, PT, R173, R204.reuse, PT ;  /* 0x000000ccad00720c */ /* 0x080fe20003f86270 */
[----:B------:R-:W-:Y:S01]  /*7f20*/  HMMA.16816.F32.BF16 R60, R44, R212, R60 ;  /* 0x000000d42c3c723c */ /* 0x000fe2000004183c */
[----:B------:R-:W-:Y:S02]  /*7f30*/  FSEL R43, R12, -INF , !P3 ;  /* 0xff8000000c2b7808 */ /* 0x000fe40005800000 */
[----:B------:R-:W-:Y:S02]  /*7f40*/  FSEL R166, R20, -INF , !P4 ;  /* 0xff80000014a67808 */ /* 0x000fe40006000000 */
[----:B------:R-:W-:-:S02]  /*7f50*/  ISETP.GE.AND P3, PT, R49, R204, PT ;  /* 0x000000cc3100720c */ /* 0x000fc40003f66270 */
[-C--:B------:R-:W-:Y:S01]  /*7f60*/  ISETP.GE.AND P2, PT, R169, R204.reuse, PT ;  /* 0x000000cca900720c */ /* 0x080fe20003f46270 */
[----:B------:R-:W-:Y:S01]  /*7f70*/  HMMA.16816.F32.BF16 R56, R44, R214, R56 ;  /* 0x000000d62c38723c */ /* 0x000fe20000041838 */
[----:B------:R-:W-:Y:S02]  /*7f80*/  ISETP.GE.AND P4, PT, R167, R204, PT ;  /* 0x000000cca700720c */ /* 0x000fe40003f86270 */
[----:B------:R-:W-:Y:S02]  /*7f90*/  FSEL R4, R156, -INF , !P5 ;  /* 0xff8000009c047808 */ /* 0x000fe40006800000 */
[----:B------:R-:W-:Y:S02]  /*7fa0*/  FSEL R40, R40, -INF , !P3 ;  /* 0xff80000028287808 */ /* 0x000fe40005800000 */
[----:B------:R-:W-:Y:S02]  /*7fb0*/  FSEL R158, R16, -INF , !P2 ;  /* 0xff800000109e7808 */ /* 0x000fe40005000000 */
[----:B------:R-:W-:-:S02]  /*7fc0*/  FSEL R156, R17, -INF , !P4 ;  /* 0xff800000119c7808 */ /* 0x000fc40006000000 */
[-C--:B------:R-:W-:Y:S02]  /*7fd0*/  ISETP.GE.AND P3, PT, R2, R204.reuse, PT ;  /* 0x000000cc0200720c */ /* 0x080fe40003f66270 */
[-C--:B------:R-:W-:Y:S02]  /*7fe0*/  ISETP.GE.AND P2, PT, R50, R204.reuse, PT ;  /* 0x000000cc3200720c */ /* 0x080fe40003f46270 */
[----:B------:R-:W-:Y:S02]  /*7ff0*/  ISETP.GE.AND P4, PT, R139, R204, PT ;  /* 0x000000cc8b00720c */ /* 0x000fe40003f86270 */
[----:B------:R-:W-:Y:S02]  /*8000*/  FSEL R29, R52, -INF , !P3 ;  /* 0xff800000341d7808 */ /* 0x000fe40005800000 */
[----:B------:R-:W-:Y:S02]  /*8010*/  FSEL R42, R13, -INF , !P2 ;  /* 0xff8000000d2a7808 */ /* 0x000fe40005000000 */
[----:B------:R-:W-:-:S02]  /*8020*/  FSEL R41, R41, -INF , !P4 ;  /* 0xff80000029297808 */ /* 0x000fc40006000000 */
[----:B------:R-:W-:Y:S02]  /*8030*/  ISETP.GT.AND P3, PT, R234, R175, PT ;  /* 0x000000afea00720c */ /* 0x000fe40003f64270 */
[-C--:B------:R-:W-:Y:S02]  /*8040*/  ISETP.GE.AND P2, PT, R48, R204.reuse, PT ;  /* 0x000000cc3000720c */ /* 0x080fe40003f46270 */
[----:B------:R-:W-:Y:S02]  /*8050*/  ISETP.GE.AND P4, PT, R3, R204, PT ;  /* 0x000000cc0300720c */ /* 0x000fe40003f86270 */
[----:B------:R-:W-:Y:S02]  /*8060*/  FSEL R12, R152, -INF , !P3 ;  /* 0xff800000980c7808 */ /* 0x000fe40005800000 */
[----:B------:R-:W-:Y:S02]  /*8070*/  FSEL R31, R9, -INF , !P2 ;  /* 0xff800000091f7808 */ /* 0x000fe40005000000 */
[----:B------:R-:W-:-:S02]  /*8080*/  FSEL R30, R30, -INF , !P4 ;  /* 0xff8000001e1e7808 */ /* 0x000fc40006000000 */
[C---:B------:R-:W-:Y:S02]  /*8090*/  ISETP.GT.AND P3, PT, R235.reuse, R240, PT ;  /* 0x000000f0eb00720c */ /* 0x040fe40003f64270 */
[----:B------:R-:W-:Y:S02]  /*80a0*/  ISETP.GE.AND P2, PT, R0, R204, PT ;  /* 0x000000cc0000720c */ /* 0x000fe40003f46270 */
[----:B------:R-:W-:Y:S02]  /*80b0*/  ISETP.GT.AND P4, PT, R235, R175, PT ;  /* 0x000000afeb00720c */ /* 0x000fe40003f84270 */
[----:B------:R-:W-:Y:S02]  /*80c0*/  FSEL R27, R27, -INF , !P3 ;  /* 0xff8000001b1b7808 */ /* 0x000fe40005800000 */
[----:B------:R-:W-:Y:S02]  /*80d0*/  FSEL R28, R53, -INF , !P2 ;  /* 0xff800000351c7808 */ /* 0x000fe40005000000 */
[----:B------:R-:W-:-:S02]  /*80e0*/  FSEL R26, R26, -INF , !P4 ;  /* 0xff8000001a1a7808 */ /* 0x000fc40006000000 */
[C---:B------:R-:W-:Y:S02]  /*80f0*/  ISETP.GT.AND P3, PT, R224.reuse, R240, PT ;  /* 0x000000f0e000720c */ /* 0x040fe40003f64270 */
[----:B------:R-:W-:Y:S02]  /*8100*/  ISETP.GT.AND P2, PT, R224, R175, PT ;  /* 0x000000afe000720c */ /* 0x000fe40003f44270 */
[----:B------:R-:W-:Y:S02]  /*8110*/  ISETP.GE.AND P4, PT, R175, R202, PT ;  /* 0x000000caaf00720c */ /* 0x000fe40003f86270 */
[----:B------:R-:W-:Y:S02]  /*8120*/  FSEL R17, R155, -INF , !P3 ;  /* 0xff8000009b117808 */ /* 0x000fe40005800000 */
[----:B------:R-:W-:Y:S02]  /*8130*/  FSEL R13, R154, -INF , !P2 ;  /* 0xff8000009a0d7808 */ /* 0x000fe40005000000 */
[----:B------:R-:W-:-:S02]  /*8140*/  ISETP.GT.AND P3, PT, R235, R173, PT ;  /* 0x000000adeb00720c */ /* 0x000fc40003f64270 */
        /* <DEDUP_REMOVED lines=8> */
[-C--:B------:R-:W-:Y:S02]  /*81d0*/  ISETP.GE.AND P3, PT, R173, R202.reuse, PT ;  /* 0x000000caad00720c */ /* 0x080fe40003f66270 */
[----:B------:R-:W-:Y:S02]  /*81e0*/  FSEL R24, R148, -INF , !P4 ;  /* 0xff80000094187808 */ /* 0x000fe40006000000 */
[----:B------:R-:W-:Y:S02]  /*81f0*/  FSEL R9, R159, -INF , !P0 ;  /* 0xff8000009f097808 */ /* 0x000fe40004000000 */
[----:B------:R-:W-:-:S02]  /*8200*/  ISETP.GE.AND P0, PT, R240, R202, PT ;  /* 0x000000caf000720c */ /* 0x000fc40003f06270 */
[----:B------:R-:W-:Y:S02]  /*8210*/  FSEL R16, R153, -INF , !P1 ;  /* 0xff80000099107808 */ /* 0x000fe40004800000 */
[----:B------:R-:W-:Y:S02]  /*8220*/  ISETP.GT.AND P4, PT, R235, R171, PT ;  /* 0x000000abeb00720c */ /* 0x000fe40003f84270 */
[----:B------:R-:W-:Y:S02]  /*8230*/  FSEL R24, R24, -INF , !P3 ;  /* 0xff80000018187808 */ /* 0x000fe40005800000 */
[----:B------:R-:W-:Y:S02]  /*8240*/  ISETP.GT.AND P3, PT, R234, R169, PT ;  /* 0x000000a9ea00720c */ /* 0x000fe40003f64270 */
[----:B------:R-:W-:Y:S02]  /*8250*/  FSEL R13, R13, -INF , !P2 ;  /* 0xff8000000d0d7808 */ /* 0x000fe40005000000 */
[----:B------:R-:W-:-:S02]  /*8260*/  ISETP.GT.AND P2, PT, R224, R173, PT ;  /* 0x000000ade000720c */ /* 0x000fc40003f44270 */
[----:B------:R-:W-:Y:S02]  /*8270*/  FSEL R23, R23, -INF , !P4 ;  /* 0xff80000017177808 */ /* 0x000fe40006000000 */
[----:B------:R-:W-:Y:S02]  /*8280*/  FSEL R16, R16, -INF , !P0 ;  /* 0xff80000010107808 */ /* 0x000fe40004000000 */
[-C--:B------:R-:W-:Y:S02]  /*8290*/  ISETP.GT.AND P0, PT, R234, R171.reuse, PT ;  /* 0x000000abea00720c */ /* 0x080fe40003f04270 */
[----:B------:R-:W-:Y:S02]  /*82a0*/  ISETP.GT.AND P4, PT, R224, R171, PT ;  /* 0x000000abe000720c */ /* 0x000fe40003f84270 */
[----:B------:R-:W-:Y:S02]  /*82b0*/  ISETP.GE.AND P1, PT, R240, R201, PT ;  /* 0x000000c9f000720c */ /* 0x000fe40003f26270 */
[----:B------:R-:W-:-:S02]  /*82c0*/  FSEL R144, R144, -INF , !P3 ;  /* 0xff80000090907808 */ /* 0x000fc40005800000 */
[----:B------:R-:W-:Y:S02]  /*82d0*/  ISETP.GT.AND P3, PT, R235, R167, PT ;  /* 0x000000a7eb00720c */ /* 0x000fe40003f64270 */
[----:B------:R-:W-:Y:S02]  /*82e0*/  ISETP.GE.AND P6, PT, R240, R203, PT ;  /* 0x000000cbf000720c */ /* 0x000fe40003fc6270 */
[----:B------:R-:W-:Y:S02]  /*82f0*/  FSEL R155, R26, -INF , !P5 ;  /* 0xff8000001a9b7808 */ /* 0x000fe40006800000 */
[----:B------:R-:W-:Y:S02]  /*8300*/  FSEL R150, R150, -INF , !P2 ;  /* 0xff80000096967808 */ /* 0x000fe40005000000 */
[----:B------:R-:W-:Y:S02]  /*8310*/  ISETP.GE.AND P2, PT, R173, R201, PT ;  /* 0x000000c9ad00720c */ /* 0x000fe40003f46270 */
[----:B------:R-:W-:-:S02]  /*8320*/  FSEL R26, R149, -INF , !P0 ;  /* 0xff800000951a7808 */ /* 0x000fc40004000000 */
[----:B------:R-:W-:Y:S02]  /*8330*/  FSEL R25, R151, -INF , !P4 ;  /* 0xff80000097197808 */ /* 0x000fe40006000000 */
[----:B------:R-:W-:Y:S02]  /*8340*/  FSEL R17, R17, -INF , !P1 ;  /* 0xff80000011117808 */ /* 0x000fe40004800000 */
[----:B------:R-:W-:Y:S02]  /*8350*/  ISETP.GE.AND P0, PT, R171, R201, PT ;  /* 0x000000c9ab00720c */ /* 0x000fe40003f06270 */
[----:B------:R-:W-:Y:S02]  /*8360*/  ISETP.GT.AND P4, PT, R235, R169, PT ;  /* 0x000000a9eb00720c */ /* 0x000fe40003f84270 */
[----:B------:R-:W-:Y:S02]  /*8370*/  ISETP.GE.AND P1, PT, R171, R202, PT ;  /* 0x000000caab00720c */ /* 0x000fe40003f26270 */
[----:B------:R-:W-:-:S02]  /*8380*/  FSEL R19, R19, -INF , !P3 ;  /* 0xff80000013137808 */ /* 0x000fc40005800000 */
[----:B------:R-:W-:Y:S02]  /*8390*/  FSEL R241, R27, -INF , !P6 ;  /* 0xff8000001bf17808 */ /* 0x000fe40007000000 */
[----:B------:R-:W-:Y:S02]  /*83a0*/  ISETP.GT.AND P3, PT, R234, R167, PT ;  /* 0x000000a7ea00720c */ /* 0x000fe40003f64270 */
[----:B------:R-:W-:Y:S02]  /*83b0*/  FSEL R27, R150, -INF , !P2 ;  /* 0xff800000961b7808 */ /* 0x000fe40005000000 */
[----:B------:R-:W-:Y:S02]  /*83c0*/  ISETP.GT.AND P2, PT, R224, R169, PT ;  /* 0x000000a9e000720c */ /* 0x000fe40003f44270 */
[----:B------:R-:W-:Y:S02]  /*83d0*/  FSEL R18, R18, -INF , !P4 ;  /* 0xff80000012127808 */ /* 0x000fe40006000000 */
[----:B------:R-:W-:-:S02]  /*83e0*/  FSEL R25, R25, -INF , !P0 ;  /* 0xff80000019197808 */ /* 0x000fc40004000000 */
[-C--:B------:R-:W-:Y:S02]  /*83f0*/  ISETP.GE.AND P4, PT, R169, R202.reuse, PT ;  /* 0x000000caa900720c */ /* 0x080fe40003f86270 */
[----:B------:R-:W-:Y:S02]  /*8400*/  FSEL R26, R26, -INF , !P1 ;  /* 0xff8000001a1a7808 */ /* 0x000fe40004800000 */
[----:B------:R-:W-:Y:S02]  /*8410*/  ISETP.GT.AND P0, PT, R224, R167, PT ;  /* 0x000000a7e000720c */ /* 0x000fe40003f04270 */
[----:B------:R-:W-:Y:S02]  /*8420*/  ISETP.GE.AND P1, PT, R167, R202, PT ;  /* 0x000000caa700720c */ /* 0x000fe40003f26270 */
[----:B------:R-:W-:Y:S02]  /*8430*/  FSEL R145, R145, -INF , !P3 ;  /* 0xff80000091917808 */ /* 0x000fe40005800000 */
[----:B------:R-:W-:-:S02]  /*8440*/  FSEL R151, R146, -INF , !P2 ;  /* 0xff80000092977808 */ /* 0x000fc40005000000 */
[----:B------:R-:W-:Y:S02]  /*8450*/  FSEL R147, R147, -INF , !P0 ;  /* 0xff80000093937808 */ /* 0x000fe40004000000 */
[----:B------:R-:W-:Y:S02]  /*8460*/  FSEL R146, R144, -INF , !P4 ;  /* 0xff80000090927808 */ /* 0x000fe40006000000 */
[-C--:B------:R-:W-:Y:S02]  /*8470*/  ISETP.GT.AND P0, PT, R235, R51.reuse, PT ;  /* 0x00000033eb00720c */ /* 0x080fe40003f04270 */
[----:B------:R-:W-:Y:S02]  /*8480*/  FSEL R144, R145, -INF , !P1 ;  /* 0xff80000091907808 */ /* 0x000fe40004800000 */
[----:B------:R-:W-:Y:S02]  /*8490*/  ISETP.GT.AND P1, PT, R224, R51, PT ;  /* 0x00000033e000720c */ /* 0x000fe40003f24270 */
[----:B------:R-:W-:-:S02]  /*84a0*/  FSEL R14, R14, -INF , !P0 ;  /* 0xff8000000e0e7808 */ /* 0x000fc40004000000 */
[-C--:B------:R-:W-:Y:S02]  /*84b0*/  ISETP.GE.AND P0, PT, R51, R201.reuse, PT ;  /* 0x000000c93300720c */ /* 0x080fe40003f06270 */
[----:B------:R-:W-:Y:S02]  /*84c0*/  FSEL R142, R142, -INF , !P1 ;  /* 0xff8000008e8e7808 */ /* 0x000fe40004800000 */
[----:B------:R-:W-:Y:S02]  /*84d0*/  ISETP.GE.AND P2, PT, R169, R201, PT ;  /* 0x000000c9a900720c */ /* 0x000fe40003f46270 */
[----:B------:R-:W-:Y:S02]  /*84e0*/  FSEL R149, R142, -INF , !P0 ;  /* 0xff8000008e957808 */ /* 0x000fe40004000000 */
[----:B------:R-:W-:Y:S02]  /*84f0*/  ISETP.GT.AND P4, PT, R234, R51, PT ;  /* 0x00000033ea00720c */ /* 0x000fe40003f84270 */
[----:B------:R-:W-:-:S02]  /*8500*/  ISETP.GT.AND P0, PT, R224, R50, PT ;  /* 0x00000032e000720c */ /* 0x000fc40003f04270 */
[----:B------:R-:W-:Y:S02]  /*8510*/  FSEL R151, R151, -INF , !P2 ;  /* 0xff80000097977808 */ /* 0x000fe40005000000 */
[----:B------:R-:W-:Y:S02]  /*8520*/  ISETP.GE.AND P2, PT, R51, R202, PT ;  /* 0x000000ca3300720c */ /* 0x000fe40003f46270 */
[----:B------:R-:W-:Y:S02]  /*8530*/  FSEL R140, R140, -INF , !P4 ;  /* 0xff8000008c8c7808 */ /* 0x000fe40006000000 */
[C---:B------:R-:W-:Y:S02]  /*8540*/  ISETP.GT.AND P1, PT, R234.reuse, R50, PT ;  /* 0x00000032ea00720c */ /* 0x040fe40003f24270 */
[----:B------:R-:W-:Y:S02]  /*8550*/  FSEL R143, R143, -INF , !P0 ;  /* 0xff8000008f8f7808 */ /* 0x000fe40004000000 */
[----:B------:R-:W-:-:S02]  /*8560*/  ISETP.GT.AND P0, PT, R234, R139, PT ;  /* 0x0000008bea00720c */ /* 0x000fc40003f04270 */
[----:B------:R-:W-:Y:S02]  /*8570*/  FSEL R150, R140, -INF , !P2 ;  /* 0xff8000008c967808 */ /* 0x000fe40005000000 */
        /* <DEDUP_REMOVED lines=8> */
[C---:B------:R-:W-:Y:S02]  /*8600*/  ISETP.GT.AND P1, PT, R234.reuse, R49, PT ;  /* 0x00000031ea00720c */ /* 0x040fe40003f24270 */
[----:B------:R-:W-:Y:S02]  /*8610*/  FSEL R67, R67, -INF , !P0 ;  /* 0xff80000043437808 */ /* 0x000fe40004000000 */
[----:B------:R-:W-:-:S02]  /*8620*/  ISETP.GT.AND P0, PT, R234, R48, PT ;  /* 0x00000030ea00720c */ /* 0x000fc40003f04270 */
[----:B------:R-:W-:Y:S02]  /*8630*/  FSEL R66, R66, -INF , !P2 ;  /* 0xff80000042427808 */ /* 0x000fe40005000000 */
[----:B------:R-:W-:Y:S02]  /*8640*/  FSEL R65, R65, -INF , !P1 ;  /* 0xff80000041417808 */ /* 0x000fe40004800000 */
[----:B------:R-:W-:Y:S01]  /*8650*/  ISETP.GE.AND P5, PT, R173, R203, PT ;  /* 0x000000cbad00720c */ /* 0x000fe20003fa6270 */
[----:B------:R-:W-:Y:S01]  /*8660*/  IMAD.SHL.U32 R173, R132, 0x2, RZ ;  /* 0x0000000284ad7824 */ /* 0x000fe200078e00ff */
[C---:B------:R-:W-:Y:S02]  /*8670*/  ISETP.GE.AND P2, PT, R139.reuse, R202, PT ;  /* 0x000000ca8b00720c */ /* 0x040fe40003f46270 */
[----:B------:R-:W-:Y:S02]  /*8680*/  ISETP.GE.AND P1, PT, R139, R201, PT ;  /* 0x000000c98b00720c */ /* 0x000fe40003f26270 */
[----:B------:R-:W-:-:S02]  /*8690*/  FSEL R60, R60, -INF , !P0 ;  /* 0xff8000003c3c7808 */ /* 0x000fc40004000000 */
[----:B------:R-:W-:Y:S02]  /*86a0*/  ISETP.GT.AND P0, PT, R224, R3, PT ;  /* 0x00000003e000720c */ /* 0x000fe40003f04270 */
[----:B------:R-:W-:Y:S02]  /*86b0*/  FSEL R161, R22, -INF , !P5 ;  /* 0xff80000016a17808 */ /* 0x000fe40006800000 */
[----:B------:R-:W-:Y:S02]  /*86c0*/  FSEL R152, R64, -INF , !P2 ;  /* 0xff80000040987808 */ /* 0x000fe40005000000 */
[----:B------:R-:W-:Y:S02]  /*86d0*/  FSEL R159, R66, -INF , !P1 ;  /* 0xff800000429f7808 */ /* 0x000fe40004800000 */
[----:B------:R-:W-:Y:S02]  /*86e0*/  ISETP.GE.AND P5, PT, R169, R203, PT ;  /* 0x000000cba900720c */ /* 0x000fe40003fa6270 */
[----:B------:R-:W-:-:S02]  /*86f0*/  ISETP.GT.AND P2, PT, R224, R48, PT ;  /* 0x00000030e000720c */ /* 0x000fc40003f44270 */
[C---:B------:R-:W-:Y:S02]  /*8700*/  ISETP.GT.AND P1, PT, R234.reuse, R3, PT ;  /* 0x00000003ea00720c */ /* 0x040fe40003f24270 */
[----:B------:R-:W-:Y:S02]  /*8710*/  FSEL R52, R63, -INF , !P0 ;  /* 0xff8000003f347808 */ /* 0x000fe40004000000 */
[----:B------:R-:W-:Y:S02]  /*8720*/  ISETP.GT.AND P0, PT, R234, R2, PT ;  /* 0x00000002ea00720c */ /* 0x000fe40003f04270 */
[----:B------:R-:W-:Y:S02]  /*8730*/  ISETP.GE.AND P6, PT, R171, R203, PT ;  /* 0x000000cbab00720c */ /* 0x000fe40003fc6270 */
[----:B------:R-:W-:Y:S02]  /*8740*/  ISETP.GE.AND P3, PT, R167, R201, PT ;  /* 0x000000c9a700720c */ /* 0x000fe40003f66270 */
[----:B------:R-:W-:-:S02]  /*8750*/  FSEL R169, R18, -INF , !P5 ;  /* 0xff80000012a97808 */ /* 0x000fc40006800000 */
[----:B------:R-:W-:Y:S02]  /*8760*/  FSEL R53, R62, -INF , !P2 ;  /* 0xff8000003e357808 */ /* 0x000fe40005000000 */
[----:B------:R-:W-:Y:S02]  /*8770*/  FSEL R61, R61, -INF , !P1 ;  /* 0xff8000003d3d7808 */ /* 0x000fe40004800000 */
[C---:B------:R-:W-:Y:S02]  /*8780*/  ISETP.GE.AND P2, PT, R49.reuse, R202, PT ;  /* 0x000000ca3100720c */ /* 0x040fe40003f46270 */
[----:B------:R-:W-:Y:S02]  /*8790*/  ISETP.GE.AND P1, PT, R49, R201, PT ;  /* 0x000000c93100720c */ /* 0x000fe40003f26270 */
[----:B------:R-:W-:Y:S02]  /*87a0*/  FSEL R18, R56, -INF , !P0 ;  /* 0xff80000038127808 */ /* 0x000fe40004000000 */
[----:B------:R-:W-:-:S02]  /*87b0*/  FSEL R163, R23, -INF , !P6 ;  /* 0xff80000017a37808 */ /* 0x000fc40007000000 */
[----:B------:R-:W-:Y:S02]  /*87c0*/  ISETP.GT.AND P0, PT, R224, R0, PT ;  /* 0x00000000e000720c */ /* 0x000fe40003f04270 */
[-C--:B------:R-:W-:Y:S02]  /*87d0*/  ISETP.GE.AND P6, PT, R167, R203.reuse, PT ;  /* 0x000000cba700720c */ /* 0x080fe40003fc6270 */
[----:B------:R-:W-:Y:S02]  /*87e0*/  FMNMX3.FTZ R21, R134, R4, R8, !PT ;  /* 0x0000000486157276 */ /* 0x000fe40007810008 */
[----:B------:R-:W-:Y:S02]  /*87f0*/  FSEL R167, R147, -INF , !P3 ;  /* 0xff80000093a77808 */ /* 0x000fe40005800000 */
[----:B------:R-:W-:Y:S02]  /*8800*/  ISETP.GT.AND P4, PT, R235, R50, PT ;  /* 0x00000032eb00720c */ /* 0x000fe40003f84270 */
[----:B------:R-:W-:-:S02]  /*8810*/  ISETP.GE.AND P3, PT, R50, R203, PT ;  /* 0x000000cb3200720c */ /* 0x000fc40003f66270 */
[----:B------:R-:W-:Y:S02]  /*8820*/  FSEL R160, R65, -INF , !P2 ;  /* 0xff80000041a07808 */ /* 0x000fe40005000000 */
[----:B------:R-:W-:Y:S02]  /*8830*/  FSEL R157, R67, -INF , !P1 ;  /* 0xff800000439d7808 */ /* 0x000fe40004800000 */
[----:B------:R-:W-:Y:S02]  /*8840*/  ISETP.GT.AND P1, PT, R224, R2, PT ;  /* 0x00000002e000720c */ /* 0x000fe40003f24270 */
[----:B------:R-:W-:Y:S02]  /*8850*/  ISETP.GT.AND P2, PT, R234, R0, PT ;  /* 0x00000000ea00720c */ /* 0x000fe40003f44270 */
[----:B------:R-:W-:Y:S02]  /*8860*/  FSEL R50, R59, -INF , !P0 ;  /* 0xff8000003b327808 */ /* 0x000fe40004000000 */
[----:B------:R-:W-:-:S02]  /*8870*/  ISETP.GE.AND P0, PT, R3, R202, PT ;  /* 0x000000ca0300720c */ /* 0x000fc40003f06270 */
[----:B------:R-:W-:Y:S02]  /*8880*/  FMNMX3.FTZ R21, R21, R12, R16, !PT ;  /* 0x0000000c15157276 */ /* 0x000fe40007810010 */
[----:B------:R-:W-:Y:S02]  /*8890*/  ISETP.GE.AND P5, PT, R51, R203, PT ;  /* 0x000000cb3300720c */ /* 0x000fe40003fa6270 */
[----:B------:R-:W-:Y:S02]  /*88a0*/  FSEL R51, R58, -INF , !P1 ;  /* 0xff8000003a337808 */ /* 0x000fe40004800000 */
        /* <DEDUP_REMOVED lines=9> */
[----:B------:R-:W-:Y:S02]  /*8940*/  ISETP.GT.U32.AND P2, PT, R132, R197, PT ;  /* 0x000000c58400720c */ /* 0x000fe40003f44070 */
[----:B------:R-:W-:Y:S02]  /*8950*/  FSEL R57, R18, -INF , !P0 ;  /* 0xff80000012397808 */ /* 0x000fe40004000000 */
[----:B------:R-:W-:Y:S02]  /*8960*/  ISETP.GE.AND P0, PT, R2, R201, PT ;  /* 0x000000c90200720c */ /* 0x000fe40003f06270 */
[----:B------:R-:W-:Y:S02]  /*8970*/  ISETP.GE.AND P1, PT, R48, R202, PT ;  /* 0x000000ca3000720c */ /* 0x000fe40003f26270 */
[----:B------:R-:W-:Y:S02]  /*8980*/  FMNMX3.FTZ R32, R32, R27, R25, !PT ;  /* 0x0000001b20207276 */ /* 0x000fe40007810019 */
[----:B------:R-:W-:-:S02]  /*8990*/  FMNMX3.FTZ R21, R21, R150, R154, !PT ;  /* 0x0000009615157276 */ /* 0x000fc4000781009a */
[----:B------:R-:W-:Y:S02]  /*89a0*/  FSEL R51, R51, -INF , !P0 ;  /* 0xff80000033337808 */ /* 0x000fe40004000000 */
[----:B------:R-:W-:Y:S02]  /*89b0*/  ISETP.GE.AND P0, PT, R0, R202, PT ;  /* 0x000000ca0000720c */ /* 0x000fe40003f06270 */
[----:B------:R-:W-:Y:S02]  /*89c0*/  FSEL R59, R60, -INF , !P1 ;  /* 0xff8000003c3b7808 */ /* 0x000fe40004800000 */
[----:B------:R-:W-:Y:S02]  /*89d0*/  FMNMX3.FTZ R32, R32, R151, R167, !PT ;  /* 0x0000009720207276 */ /* 0x000fe400078100a7 */
[----:B------:R-:W-:Y:S02]  /*89e0*/  FMNMX3.FTZ R21, R21, R152, R160, !PT ;  /* 0x0000009815157276 */ /* 0x000fe400078100a0 */
[----:B------:R-:W-:-:S02]  /*89f0*/  FSEL R56, R56, -INF , !P0 ;  /* 0xff80000038387808 */ /* 0x000fc40004000000 */
[-C--:B------:R-:W-:Y:S02]  /*8a00*/  ISETP.GE.AND P1, PT, R3, R201.reuse, PT ;  /* 0x000000c90300720c */ /* 0x080fe40003f26270 */
[----:B------:R-:W-:Y:S02]  /*8a10*/  ISETP.GE.AND P0, PT, R0, R201, PT ;  /* 0x000000c90000720c */ /* 0x000fe40003f06270 */
[----:B------:R-:W-:Y:S02]  /*8a20*/  FMNMX3.FTZ R32, R32, R149, R153, !PT ;  /* 0x0000009520207276 */ /* 0x000fe40007810099 */
[----:B------:R-:W-:Y:S02]  /*8a30*/  FMNMX3.FTZ R21, R21, R59, R58, !PT ;  /* 0x0000003b15157276 */ /* 0x000fe4000781003a */
[----:B------:R-:W-:Y:S02]  /*8a40*/  LOP3.LUT R60, R173, UR21, R229, 0x96, !PT ;  /* 0x00000015ad3c7c12 */ /* 0x000fe4000f8e96e5 */
[----:B------:R-:W-:-:S02]  /*8a50*/  FSEL R52, R52, -INF , !P1 ;  /* 0xff80000034347808 */ /* 0x000fc40004800000 */
[----:B------:R-:W-:Y:S02]  /*8a60*/  FSEL R50, R50, -INF , !P0 ;  /* 0xff80000032327808 */ /* 0x000fe40004000000 */
[----:B------:R-:W-:Y:S02]  /*8a70*/  FMNMX3.FTZ R32, R32, R159, R157, !PT ;  /* 0x0000009f20207276 */ /* 0x000fe4000781009d */
[----:B------:R-:W-:Y:S01]  /*8a80*/  FMNMX3.FTZ R21, R21, R57, R56, !PT ;  /* 0x0000003915157276 */ /* 0x000fe20007810038 */
[----:B------:R-:W-:Y:S06]  /*8a90*/  @!P2 BRA `(.L_x_2067) ;  /* 0x000000000064a947 */ /* 0x000fec0003800000 */
[----:B------:R-:W-:-:S04]  /*8aa0*/  VIADD R18, R218, 0xfffffffd ;  /* 0xfffffffdda127836 */ /* 0x000fc80000000000 */
[----:B------:R-:W-:-:S04]  /*8ab0*/  IMAD.WIDE.U32 R22, R18, R216, RZ ;  /* 0x000000d812167225 */ /* 0x000fc800078e00ff */
[----:B------:R-:W-:Y:S01]  /*8ac0*/  IMAD R18, R18, R217, R23 ;  /* 0x000000d912127224 */ /* 0x000fe200078e0217 */
[C---:B------:R-:W-:Y:S02]  /*8ad0*/  LEA R34, P1, R22.reuse, R196, 0x7 ;  /* 0x000000c416227211 */ /* 0x040fe400078238ff */
[C---:B------:R-:W-:Y:S02]  /*8ae0*/  LEA R33, P0, R22.reuse, R222, 0x6 ;  /* 0x000000de16217211 */ /* 0x040fe400078030ff */
[C-C-:B------:R-:W-:Y:S02]  /*8af0*/  LEA.HI.X R35, R22.reuse, R195, R18.reuse, 0x7, P1 ;  /* 0x000000c316237211 */ /* 0x140fe400008f3c12 */
[----:B------:R-:W-:Y:S02]  /*8b00*/  LEA.HI.X R18, R22, R219, R18, 0x6, P0 ;  /* 0x000000db16127211 */ /* 0x000fe400000f3412 */
[----:B------:R-:W-:Y:S01]  /*8b10*/  LEA R36, P0, R33, R196, 0x1 ;  /* 0x000000c421247211 */ /* 0x000fe200078008ff */
[----:B------:R-:W-:Y:S01]  /*8b20*/  @!PT LDS RZ, [RZ] ;  /* 0x00000000fffff984 */ /* 0x000fe20000000800 */
[----:B------:R-:W-:Y:S01]  /*8b30*/  @!PT LDS RZ, [RZ] ;  /* 0x00000000fffff984 */ /* 0x000fe20000000800 */
[----:B------:R-:W-:Y:S01]  /*8b40*/  @!PT LDS RZ, [RZ] ;  /* 0x00000000fffff984 */ /* 0x000fe20000000800 */
[----:B------:R1:W-:Y:S01]  /*8b50*/  LDGSTS.E.BYPASS.LTC128B.128 [R200+0x4000], desc[UR18][R34.64] ;  /* 0x0400000022c87fae */ /* 0x0003e2000b981a12 */
[----:B------:R-:W-:-:S02]  /*8b60*/  IADD3 R23, P1, PT, R222, R33, RZ ;  /* 0x00000021de177210 */ /* 0x000fc40007f3e0ff */
[--C-:B------:R-:W-:Y:S02]  /*8b70*/  LEA.HI.X R37, R33, R195, R18.reuse, 0x1, P0 ;  /* 0x000000c321257211 */ /* 0x100fe400000f0c12 */
[C---:B------:R-:W-:Y:S01]  /*8b80*/  LEA R22, P0, R216.reuse, R33, 0x5 ;  /* 0x00000021d8167211 */ /* 0x040fe200078028ff */
[----:B------:R-:W-:Y:S01]  /*8b90*/  IMAD.X R20, R219, 0x1, R18, P1 ;  /* 0x00000001db147824 */ /* 0x000fe200008e0612 */
[C---:B------:R-:W-:Y:S01]  /*8ba0*/  LEA R44, P1, R23.reuse, R196, 0x1 ;  /* 0x000000c4172c7211 */ /* 0x040fe200078208ff */
[----:B------:R1:W-:Y:S01]  /*8bb0*/  LDGSTS.E.BYPASS.LTC128B.128 [R200+0x4800], desc[UR18][R36.64] ;  /* 0x0480000024c87fae */ /* 0x0003e2000b981a12 */
[----:B------:R-:W-:Y:S02]  /*8bc0*/  LEA.HI.X R18, R216, R18, R217, 0x5, P0 ;  /* 0x00000012d8127211 */ /* 0x000fe400000f2cd9 */
[----:B------:R-:W-:Y:S02]  /*8bd0*/  LEA R38, P0, R22, R196, 0x1 ;  /* 0x000000c416267211 */ /* 0x000fe400078008ff */
[----:B------:R-:W-:-:S02]  /*8be0*/  LEA.HI.X R45, R23, R195, R20, 0x1, P1 ;  /* 0x000000c3172d7211 */ /* 0x000fc400008f0c14 */
[----:B------:R-:W-:-:S03]  /*8bf0*/  LEA.HI.X R39, R22, R195, R18, 0x1, P0 ;  /* 0x000000c316277211 */ /* 0x000fc600000f0c12 */
[----:B------:R1:W-:Y:S04]  /*8c00*/  LDGSTS.E.BYPASS.LTC128B.128 [R200+0x5000], desc[UR18][R44.64] ;  /* 0x050000002cc87fae */ /* 0x0003e8000b981a12 */
[----:B------:R1:W-:Y:S04]  /*8c10*/  LDGSTS.E.BYPASS.LTC128B.128 [R200+0x5800], desc[UR18][R38.64] ;  /* 0x0580000026c87fae */ /* 0x0003e8000b981a12 */
[----:B------:R-:W0:Y:S02]  /*8c20*/  LDGDEPBAR ;  /* 0x00000000000079af */ /* 0x000e240000000000 */
.L_x_2067:
[----:B------:R-:W-:Y:S01]  /*8c30*/  FMNMX3.FTZ R18, R32, R53, R52, !PT ;  /* 0x0000003520127276 */ /* 0x000fe20007810034 */
[----:B------:R-:W2:Y:S01]  /*8c40*/  SHFL.BFLY PT, R20, R21, 0x2, 0x1f ;  /* 0x0c401f0015147f89 */ /* 0x000ea200000e0000 */
[----:B------:R-:W-:Y:S01]  /*8c50*/  FSEL R171, R19, -INF , !P6 ;  /* 0xff80000013ab7808 */ /* 0x000fe20007000000 */
[----:B------:R-:W-:Y:S01]  /*8c60*/  IMAD.WIDE.U32 R60, R60, -0x326172a9, RZ ;  /* 0xcd9e8d573c3c7825 */ /* 0x000fe200078e00ff */
[----:B------:R-:W-:Y:S01]  /*8c70*/  FMNMX3.FTZ R18, R18, R51, R50, !PT ;  /* 0x0000003312127276 */ /* 0x000fe20007810032 */
[----:B------:R-:W3:Y:S01]  /*8c80*/  LDC R213, c[0x0][0x4f8] ;  /* 0x00013e00ffd57b82 */ /* 0x000ee20000000800 */
[----:B------:R-:W-:Y:S01]  /*8c90*/  ISETP.GT.AND P0, PT, R235, R139, PT ;  /* 0x0000008beb00720c */ /* 0x000fe20003f04270 */
[----:B------:R-:W-:Y:S01]  /*8ca0*/  VIADD R173, R173, 0x1 ;  /* 0x00000001adad7836 */ /* 0x000fe20000000000 */
[----:B------:R-:W-:Y:S01]  /*8cb0*/  ISETP.GE.AND P6, PT, R139, R203, PT ;  /* 0x000000cb8b00720c */ /* 0x000fe20003fc6270 */
[----:B------:R-:W4:Y:S01]  /*8cc0*/  SHFL.BFLY PT, R19, R18, 0x2, 0x1f ;  /* 0x0c401f0012137f89 */ /* 0x000f2200000e0000 */
[----:B------:R-:W-:-:S02]  /*8cd0*/  FSEL R139, R14, -INF , !P5 ;  /* 0xff8000000e8b7808 */ /* 0x000fc40006800000 */
[----:B------:R-:W-:Y:S02]  /*8ce0*/  FSEL R15, R15, -INF , !P4 ;  /* 0xff8000000f0f7808 */ /* 0x000fe40006000000 */
[----:B------:R-:W-:Y:S02]  /*8cf0*/  LOP3.LUT R14, R236, UR4, R61, 0x96, !PT ;  /* 0x00000004ec0e7c12 */ /* 0x000fe4000f8e963d */
[----:B------:R-:W-:Y:S02]  /*8d00*/  LOP3.LUT R242, R60, UR8, R207, 0x96, !PT ;  /* 0x000000083cf27c12 */ /* 0x000fe4000f8e96cf */
[----:B------:R-:W-:Y:S01]  /*8d10*/  FSEL R140, R15, -INF , !P3 ;  /* 0xff8000000f8c7808 */ /* 0x000fe20005800000 */
[----:B------:R-:W-:Y:S01]  /*8d20*/  IMAD.WIDE.U32 R14, R14, -0x2daee0ad, RZ ;  /* 0xd2511f530e0e7825 */ /* 0x000fe200078e00ff */
[----:B------:R-:W-:Y:S02]  /*8d30*/  FSEL R10, R10, -INF , !P0 ;  /* 0xff8000000a0a7808 */ /* 0x000fe40004000000 */
[----:B------:R-:W-:Y:S01]  /*8d40*/  ISETP.GT.AND P0, PT, R235, R3, PT ;  /* 0x00000003eb00720c */ /* 0x000fe20003f04270 */
[----:B------:R-:W-:Y:S01]  /*8d50*/  IMAD.WIDE.U32 R242, R242, -0x2daee0ad, RZ ;  /* 0xd2511f53f2f27825 */ /* 0x000fe200078e00ff */
[----:B------:R-:W-:-:S02]  /*8d60*/  FSEL R141, R10, -INF , !P6 ;  /* 0xff8000000a8d7808 */ /* 0x000fc40007000000 */
[----:B------:R-:W-:Y:S02]  /*8d70*/  ISETP.GE.AND P6, PT, R3, R203, PT ;  /* 0x000000cb0300720c */ /* 0x000fe40003fc6270 */
[----:B------:R-:W-:Y:S02]  /*8d80*/  LOP3.LUT R3, R208, UR12, R15, 0x96, !PT ;  /* 0x0000000cd0037c12 */ /* 0x000fe4000f8e960f */
[----:B------:R-:W-:Y:S02]  /*8d90*/  LOP3.LUT R214, R14, UR11, R243, 0x96, !PT ;  /* 0x0000000b0ed67c12 */ /* 0x000fe4000f8e96f3 */
[----:B--2---:R-:W-:Y:S01]  /*8da0*/  FMNMX.FTZ R14, R21, R20, !PT ;  /* 0x00000014150e7209 */ /* 0x004fe20007810000 */
[----:B------:R-:W-:Y:S01]  /*8db0*/  IMAD.WIDE.U32 R178, R3, -0x326172a9, RZ ;  /* 0xcd9e8d5703b27825 */ /* 0x000fe200078e00ff */
[----:B----4-:R-:W-:Y:S02]  /*8dc0*/  FMNMX.FTZ R10, R18, R19, !PT ;  /* 0x00000013120a7209 */ /* 0x010fe40007810000 */
[----:B------:R-:W-:Y:S01]  /*8dd0*/  ISETP.GT.AND P1, PT, R235, R49, PT ;  /* 0x00000031eb00720c */ /* 0x000fe20003f24270 */
[----:B------:R-:W-:Y:S01]  /*8de0*/  IMAD.WIDE.U32 R214, R214, -0x326172a9, RZ ;  /* 0xcd9e8d57d6d67825 */ /* 0x000fe200078e00ff */
[----:B------:R-:W2:Y:S01]  /*8df0*/  SHFL.BFLY PT, R15, R14, 0x1, 0x1f ;  /* 0x0c201f000e0f7f89 */ /* 0x000ea200000e0000 */
[----:B------:R-:W-:-:S02]  /*8e00*/  LOP3.LUT R3, R206, UR25, R179, 0x96, !PT ;  /* 0x00000019ce037c12 */ /* 0x000fc4000f8e96b3 */
[----:B------:R-:W-:Y:S01]  /*8e10*/  ISETP.GT.AND P4, PT, R235, R48, PT ;  /* 0x00000030eb00720c */ /* 0x000fe20003f84270 */
[----:B------:R-:W4:Y:S01]  /*8e20*/  SHFL.BFLY PT, R21, R10, 0x1, 0x1f ;  /* 0x0c201f000a157f89 */ /* 0x000f2200000e0000 */
[----:B------:R-:W-:Y:S01]  /*8e30*/  LOP3.LUT R178, R178, UR24, R215, 0x96, !PT ;  /* 0x00000018b2b27c12 */ /* 0x000fe2000f8e96d7 */
[----:B------:R-:W-:Y:S01]  /*8e40*/  IMAD.WIDE.U32 R18, R3, -0x2daee0ad, RZ ;  /* 0xd2511f5303127825 */ /* 0x000fe200078e00ff */
[----:B------:R-:W-:Y:S02]  /*8e50*/  FSEL R11, R11, -INF , !P1 ;  /* 0xff8000000b0b7808 */ /* 0x000fe40004800000 */
[----:B------:R-:W-:Y:S01]  /*8e60*/  FSEL R6, R6, -INF , !P4 ;  /* 0xff80000006067808 */ /* 0x000fe20006000000 */
[----:B------:R-:W-:Y:S01]  /*8e70*/  IMAD.WIDE.U32 R178, R178, -0x2daee0ad, RZ ;  /* 0xd2511f53b2b27825 */ /* 0x000fe200078e00ff */
[----:B------:R-:W-:Y:S02]  /*8e80*/  ISETP.GT.AND P1, PT, R235, R2, PT ;  /* 0x00000002eb00720c */ /* 0x000fe40003f24270 */
[----:B------:R-:W-:-:S02]  /*8e90*/  ISETP.GE.AND P4, PT, R2, R203, PT ;  /* 0x000000cb0200720c */ /* 0x000fc40003f86270 */
[----:B------:R-:W-:Y:S02]  /*8ea0*/  LOP3.LUT R2, R238, UR4, R61, 0x96, !PT ;  /* 0x00000004ee027c12 */ /* 0x000fe4000f8e963d */
[----:B------:R-:W-:Y:S02]  /*8eb0*/  LOP3.LUT R60, R60, UR8, R221, 0x96, !PT ;  /* 0x000000083c3c7c12 */ /* 0x000fe4000f8e96dd */
[----:B------:R-:W-:Y:S01]  /*8ec0*/  LOP3.LUT R32, R18, UR9, R179, 0x96, !PT ;  /* 0x0000000912207c12 */ /* 0x000fe2000f8e96b3 */
[----:B------:R-:W-:Y:S01]  /*8ed0*/  IMAD.WIDE.U32 R2, R2, -0x2daee0ad, RZ ;  /* 0xd2511f5302027825 */ /* 0x000fe200078e00ff */
[----:B------:R-:W-:Y:S02]  /*8ee0*/  FSEL R7, R7, -INF , !P0 ;  /* 0xff80000007077808 */ /* 0x000fe40004000000 */
[----:B------:R-:W-:Y:S01]  /*8ef0*/  FSEL R46, R54, -INF , !P1 ;  /* 0xff800000362e7808 */ /* 0x000fe20004800000 */
[----:B------:R-:W-:Y:S01]  /*8f00*/  IMAD.WIDE.U32 R60, R60, -0x2daee0ad, RZ ;  /* 0xd2511f533c3c7825 */ /* 0x000fe200078e00ff */
[----:B------:R-:W-:-:S02]  /*8f10*/  ISETP.GT.AND P0, PT, R235, R0, PT ;  /* 0x00000000eb00720c */ /* 0x000fc40003f04270 */
[----:B------:R-:W-:Y:S01]  /*8f20*/  ISETP.GE.AND P1, PT, R0, R203, PT ;  /* 0x000000cb0000720c */ /* 0x000fe20003f26270 */
[----:B------:R-:W-:Y:S01]  /*8f30*/  IMAD.WIDE.U32 R32, R32, -0x326172a9, RZ ;  /* 0xcd9e8d5720207825 */ /* 0x000fe200078e00ff */
[----:B------:R-:W-:Y:S02]  /*8f40*/  LOP3.LUT R244, R2, UR11, R61, 0x96, !PT ;  /* 0x0000000b02f47c12 */ /* 0x000fe4000f8e963d */
[----:B--2---:R-:W-:Y:S01]  /*8f50*/  FMNMX.FTZ R2, R14, R15, !PT ;  /* 0x0000000f0e027209 */ /* 0x004fe20007810000 */
[----:B------:R-:W-:Y:S01]  /*8f60*/  IMAD.MOV.U32 R0, RZ, RZ, R32 ;  /* 0x000000ffff007224 */ /* 0x000fe200078e0020 */
[----:B------:R-:W-:Y:S01]  /*8f70*/  ISETP.GE.AND P5, PT, R49, R203, PT ;  /* 0x000000cb3100720c */ /* 0x000fe20003fa6270 */
[----:B------:R-:W-:Y:S01]  /*8f80*/  IMAD.WIDE.U32 R244, R244, -0x326172a9, RZ ;  /* 0xcd9e8d57f4f47825 */ /* 0x000fe200078e00ff */
[----:B------:R-:W-:-:S03]  /*8f90*/  FSEL R49, R55, -INF , !P0 ;  /* 0xff80000037317808 */ /* 0x000fc60004000000 */
[----:B------:R-:W-:Y:S01]  /*8fa0*/  FMUL.FTZ R65, R2, UR6 ;  /* 0x0000000602417c20 */ /* 0x000fe20008410000 */
[----:B------:R-:W-:Y:S02]  /*8fb0*/  LOP3.LUT R15, R0, 0xff, RZ, 0xc0, !PT ;  /* 0x000000ff000f7812 */ /* 0x000fe400078ec0ff */
[----:B------:R-:W-:Y:S02]  /*8fc0*/  PRMT R22, R32, 0x7771, RZ ;  /* 0x0000777120167816 */ /* 0x000fe400000000ff */
[----:B----4-:R-:W-:Y:S02]  /*8fd0*/  FMNMX.FTZ R0, R10, R21, !PT ;  /* 0x000000150a007209 */ /* 0x010fe40007810000 */
[----:B------:R-:W-:Y:S02]  /*8fe0*/  FSETP.NEU.FTZ.AND P0, PT, R2, -INF , PT ;  /* 0xff8000000200780b */ /* 0x000fe40003f1d000 */
[----:B------:R-:W-:Y:S01]  /*8ff0*/  PRMT R22, R15, 0x5410, R22 ;  /* 0x000054100f167816 */ /* 0x000fe20000000016 */
[----:B------:R-:W-:Y:S01]  /*9000*/  FMUL.FTZ R54, R0, UR6 ;  /* 0x0000000600367c20 */ /* 0x000fe20008410000 */
[----:B------:R-:W-:-:S02]  /*9010*/  FSEL R65, R65, RZ, P0 ;  /* 0x000000ff41417208 */ /* 0x000fc40000000000 */
[----:B------:R-:W-:Y:S02]  /*9020*/  FSEL R15, R2, RZ, P0 ;  /* 0x000000ff020f7208 */ /* 0x000fe40000000000 */
[----:B------:R-:W-:Y:S01]  /*9030*/  FSETP.NEU.FTZ.AND P0, PT, R0, -INF , PT ;  /* 0xff8000000000780b */ /* 0x000fe20003f1d000 */
[----:B-1----:R-:W-:Y:S01]  /*9040*/  FFMA.FTZ R35, R8, UR6, -R65 ;  /* 0x0000000608237c23 */ /* 0x002fe20008010841 */
[----:B------:R-:W-:Y:S01]  /*9050*/  LOP3.LUT R242, R242, UR10, R19, 0x96, !PT ;  /* 0x0000000af2f27c12 */ /* 0x000fe2000f8e9613 */
[----:B------:R-:W-:Y:S01]  /*9060*/  FFMA.FTZ R38, R4, UR6, -R65 ;  /* 0x0000000604267c23 */ /* 0x000fe20008010841 */
[----:B------:R-:W-:Y:S01]  /*9070*/  FSEL R54, R54, RZ, P0 ;  /* 0x000000ff36367208 */ /* 0x000fe20000000000 */
[----:B------:R-:W-:Y:S01]  /*9080*/  FADD.FTZ R4, R134, -R15 ;  /* 0x8000000f86047221 */ /* 0x000fe20000010000 */
[----:B------:R-:W-:Y:S01]  /*9090*/  PRMT R19, R32, 0x7773, RZ ;  /* 0x0000777320137816 */ /* 0x000fe200000000ff */
[----:B------:R-:W-:Y:S01]  /*90a0*/  IMAD.WIDE.U32 R242, R242, -0x326172a9, RZ ;  /* 0xcd9e8d57f2f27825 */ /* 0x000fe200078e00ff */
[----:B------:R-:W-:-:S03]  /*90b0*/  PRMT R18, R32, 0x7772, RZ ;  /* 0x0000777220127816 */ /* 0x000fc600000000ff */
[--C-:B------:R-:W-:Y:S01]  /*90c0*/  FFMA.FTZ R34, R5, UR6, -R54.reuse ;  /* 0x0000000605227c23 */ /* 0x100fe20008010836 */
[----:B------:R-:W-:Y:S01]  /*90d0*/  FFMA.FTZ R32, R9, UR6, -R54 ;  /* 0x0000000609207c23 */ /* 0x000fe20008010836 */
[----:B---3--:R-:W-:Y:S01]  /*90e0*/  LOP3.LUT R213, R213, 0xff, RZ, 0xc0, !PT ;  /* 0x000000ffd5d57812 */ /* 0x008fe200078ec0ff */
[----:B------:R-:W-:Y:S01]  /*90f0*/  FMUL.FTZ R45, R4, UR6 ;  /* 0x00000006042d7c20 */ /* 0x000fe20008410000 */
[----:B------:R-:W-:Y:S01]  /*9100*/  LOP3.LUT R14, R242, UR22, R33, 0x96, !PT ;  /* 0x00000016f20e7c12 */ /* 0x000fe2000f8e9621 */
[----:B------:R-:W-:Y:S01]  /*9110*/  FFMA.FTZ R36, R12, UR6, -R65 ;  /* 0x000000060c247c23 */ /* 0x000fe20008010841 */
[----:B------:R-:W-:Y:S01]  /*9120*/  MUFU.EX2 R34, R34 ;  /* 0x0000002200227308 */ /* 0x000fe20000000800 */
[----:B------:R-:W-:Y:S01]  /*9130*/  IMAD R213, R213, 0x10000, R213 ;  /* 0x00010000d5d57824 */ /* 0x000fe200078e02d5 */
[----:B------:R-:W-:Y:S01]  /*9140*/  PRMT R5, R14, 0x7632, R5 ;  /* 0x000076320e057816 */ /* 0x000fe20000000005 */
[--C-:B------:R-:W-:Y:S01]  /*9150*/  FFMA.FTZ R33, R16, UR6, -R65.reuse ;  /* 0x0000000610217c23 */ /* 0x100fe20008010841 */
[----:B------:R-:W1:Y:S01]  /*9160*/  MUFU.EX2 R32, R32 ;  /* 0x0000002000207308 */ /* 0x000e620000000800 */
[----:B------:R-:W-:Y:S01]  /*9170*/  SHF.R.U32.HI R8, RZ, 0x18, R14 ;  /* 0x00000018ff087819 */ /* 0x000fe2000001160e */
[--C-:B------:R-:W-:Y:S01]  /*9180*/  FFMA.FTZ R44, R13, UR6, -R54.reuse ;  /* 0x000000060d2c7c23 */ /* 0x100fe20008010836 */
[----:B------:R-:W-:Y:S01]  /*9190*/  LOP3.LUT R5, R5, 0xff, RZ, 0xc0, !PT ;  /* 0x000000ff05057812 */ /* 0x000fe200078ec0ff */
[----:B------:R-:W-:Y:S01]  /*91a0*/  FFMA.FTZ R37, R17, UR6, -R54 ;  /* 0x0000000611257c23 */ /* 0x000fe20008010836 */
[----:B------:R-:W-:Y:S01]  /*91b0*/  FMNMX3.FTZ R61, R136, R168, R174, !PT ;  /* 0x000000a8883d7276 */ /* 0x000fe200078100ae */
[----:B------:R-:W-:Y:S01]  /*91c0*/  MUFU.EX2 R38, R38 ;  /* 0x0000002600267308 */ /* 0x000fe20000000800 */
[----:B------:R-:W-:Y:S01]  /*91d0*/  PRMT R8, R5, 0x5410, R8 ;  /* 0x0000541005087816 */ /* 0x000fe20000000008 */
[----:B------:R-:W-:Y:S01]  /*91e0*/  FFMA.FTZ R146, R146, UR6, -R65 ;  /* 0x0000000692927c23 */ /* 0x000fe20008010841 */
[----:B------:R-:W-:Y:S01]  /*91f0*/  FMNMX3.FTZ R61, R61, R172, R170, !PT ;  /* 0x000000ac3d3d7276 */ /* 0x000fe200078100aa */
[----:B------:R-:W-:Y:S01]  /*9200*/  MUFU.EX2 R35, R35 ;  /* 0x0000002300237308 */ /* 0x000fe20000000800 */
[----:B------:R-:W-:Y:S01]  /*9210*/  PRMT R10, R18, 0x5410, R19 ;  /* 0x00005410120a7816 */ /* 0x000fe20000000013 */
[----:B------:R-:W-:Y:S01]  /*9220*/  FFMA.FTZ R147, R24, UR6, -R65 ;  /* 0x0000000618937c23 */ /* 0x000fe20008010841 */
[----:B------:R-:W-:Y:S01]  /*9230*/  HSET2.LE.AND R21, R8, R213, PT ;  /* 0x000000d508157233 */ /* 0x000fe20003803000 */
[----:B------:R-:W-:Y:S01]  /*9240*/  MUFU.EX2 R36, R36 ;  /* 0x0000002400247308 */ /* 0x000fe20000000800 */
[----:B-1----:R-:W-:Y:S01]  /*9250*/  F2FP.BF16.F32.PACK_AB R8, R32, R34 ;  /* 0x000000222008723e */ /* 0x002fe200000010ff */
[----:B------:R-:W-:Y:S01]  /*9260*/  FFMA.FTZ R151, R151, UR6, -R54 ;  /* 0x0000000697977c23 */ /* 0x000fe20008010836 */
[----:B------:R-:W-:Y:S01]  /*9270*/  FMNMX3.FTZ R61, R61, R166, R164, !PT ;  /* 0x000000a63d3d7276 */ /* 0x000fe200078100a4 */
[----:B------:R-:W-:Y:S01]  /*9280*/  MUFU.EX2 R33, R33 ;  /* 0x0000002100217308 */ /* 0x000fe20000000800 */
[----:B------:R-:W-:Y:S01]  /*9290*/  LOP3.LUT R21, R8, R21, RZ, 0xc0, !PT ;  /* 0x0000001508157212 */ /* 0x000fe200078ec0ff */
[----:B------:R-:W-:Y:S01]  /*92a0*/  FFMA.FTZ R157, R157, UR6, -R54 ;  /* 0x000000069d9d7c23 */ /* 0x000fe20008010836 */
[----:B------:R-:W-:Y:S01]  /*92b0*/  FMNMX3.FTZ R8, R135, R165, R175, !PT ;  /* 0x000000a587087276 */ /* 0x000fe200078100af */
[----:B------:R-:W-:Y:S01]  /*92c0*/  MUFU.EX2 R44, R44 ;  /* 0x0000002c002c7308 */ /* 0x000fe20000000800 */
[----:B------:R-:W-:Y:S01]  /*92d0*/  FMNMX3.FTZ R61, R61, R158, R156, !PT ;  /* 0x0000009e3d3d7276 */ /* 0x000fe2000781009c */
[----:B------:R-:W-:Y:S01]  /*92e0*/  FFMA.FTZ R153, R153, UR6, -R54 ;  /* 0x0000000699997c23 */ /* 0x000fe20008010836 */
[----:B------:R-:W-:Y:S01]  /*92f0*/  FMNMX3.FTZ R4, R8, R155, R241, !PT ;  /* 0x0000009b08047276 */ /* 0x000fe200078100f1 */
[----:B------:R-:W-:Y:S01]  /*9300*/  MUFU.EX2 R37, R37 ;  /* 0x0000002500257308 */ /* 0x000fe20000000800 */
[----:B------:R-:W-:Y:S01]  /*9310*/  FMNMX3.FTZ R61, R61, R43, R42, !PT ;  /* 0x0000002b3d3d7276 */ /* 0x000fe2000781002a */
[----:B------:R-:W-:Y:S01]  /*9320*/  FFMA.FTZ R59, R59, UR6, -R65 ;  /* 0x000000063b3b7c23 */ /* 0x000fe20008010841 */
[----:B------:R-:W-:Y:S01]  /*9330*/  FMNMX3.FTZ R4, R4, R161, R163, !PT ;  /* 0x000000a104047276 */ /* 0x000fe200078100a3 */
[----:B------:R-:W1:Y:S01]  /*9340*/  MUFU.EX2 R45, R45 ;  /* 0x0000002d002d7308 */ /* 0x000e620000000800 */
[----:B------:R-:W-:Y:S01]  /*9350*/  FMNMX3.FTZ R61, R61, R41, R40, !PT ;  /* 0x000000293d3d7276 */ /* 0x000fe20007810028 */
[--C-:B------:R-:W-:Y:S01]  /*9360*/  FFMA.FTZ R52, R52, UR6, -R54.reuse ;  /* 0x0000000634347c23 */ /* 0x100fe20008010836 */
[----:B------:R-:W-:Y:S01]  /*9370*/  FMNMX3.FTZ R4, R4, R169, R171, !PT ;  /* 0x000000a904047276 */ /* 0x000fe200078100ab */
[----:B------:R-:W-:Y:S01]  /*9380*/  MUFU.EX2 R147, R147 ;  /* 0x0000009300937308 */ /* 0x000fe20000000800 */
[----:B------:R-:W-:Y:S01]  /*9390*/  LOP3.LUT R19, R14, 0xffff, RZ, 0xc0, !PT ;  /* 0x0000ffff0e137812 */ /* 0x000fe200078ec0ff */
[----:B------:R-:W-:Y:S01]  /*93a0*/  FFMA.FTZ R50, R50, UR6, -R54 ;  /* 0x0000000632327c23 */ /* 0x000fe20008010836 */
[----:B------:R-:W-:Y:S01]  /*93b0*/  FMNMX3.FTZ R61, R61, R31, R30, !PT ;  /* 0x0000001f3d3d7276 */ /* 0x000fe2000781001e */
[----:B------:R-:W-:Y:S01]  /*93c0*/  MUFU.EX2 R151, R151 ;  /* 0x0000009700977308 */ /* 0x000fe20000000800 */
[----:B------:R-:W-:-:S02]  /*93d0*/  ISETP.GE.AND P3, PT, R48, R203, PT ;  /* 0x000000cb3000720c */ /* 0x000fc40003f66270 */
[----:B------:R-:W-:Y:S01]  /*93e0*/  FSEL R145, R11, -INF , !P5 ;  /* 0xff8000000b917808 */ /* 0x000fe20006800000 */
[----:B------:R-:W-:Y:S01]  /*93f0*/  MUFU.EX2 R153, R153 ;  /* 0x0000009900997308 */ /* 0x000fe20000000800 */
[----:B------:R-:W-:Y:S01]  /*9400*/  FMNMX3.FTZ R4, R4, R139, R140, !PT ;  /* 0x0000008b04047276 */ /* 0x000fe2000781008c */
[-C--:B-1----:R-:W-:Y:S01]  /*9410*/  FMUL.FTZ R124, R124, R45.reuse ;  /* 0x0000002d7c7c7220 */ /* 0x082fe20000410000 */
[----:B------:R-:W-:Y:S01]  /*9420*/  LOP3.LUT R20, R14, 0xff, RZ, 0xc0, !PT ;  /* 0x000000ff0e147812 */ /* 0x000fe200078ec0ff */
[-C--:B------:R-:W-:Y:S01]  /*9430*/  FMUL.FTZ R125, R125, R45.reuse ;  /* 0x0000002d7d7d7220 */ /* 0x080fe20000410000 */
[----:B------:R-:W-:Y:S01]  /*9440*/  SHF.R.U32.HI R19, RZ, 0x8, R19 ;  /* 0x00000008ff137819 */ /* 0x000fe20000011613 */
[----:B------:R-:W-:Y:S01]  /*9450*/  FMUL.FTZ R120, R120, R45 ;  /* 0x0000002d78787220 */ /* 0x000fe20000410000 */
[----:B------:R-:W-:Y:S01]  /*9460*/  FMNMX3.FTZ R61, R61, R29, R28, !PT ;  /* 0x0000001d3d3d7276 */ /* 0x000fe2000781001c */
[-C--:B------:R-:W-:Y:S01]  /*9470*/  FMUL.FTZ R121, R121, R45.reuse ;  /* 0x0000002d79797220 */ /* 0x080fe20000410000 */
[----:B------:R-:W-:Y:S01]  /*9480*/  FSEL R48, R6, -INF , !P3 ;  /* 0xff80000006307808 */ /* 0x000fe20005800000 */
[----:B------:R-:W-:Y:S01]  /*9490*/  FMUL.FTZ R108, R108, R45 ;  /* 0x0000002d6c6c7220 */ /* 0x000fe20000410000 */
[----:B------:R-:W-:Y:S01]  /*94a0*/  FSEL R47, R7, -INF , !P6 ;  /* 0xff800000072f7808 */ /* 0x000fe20007000000 */
[----:B------:R-:W1:Y:S01]  /*94b0*/  SHFL.BFLY PT, R64, R61, 0x2, 0x1f ;  /* 0x0c401f003d407f89 */ /* 0x000e6200000e0000 */
[----:B------:R-:W-:Y:S01]  /*94c0*/  FMNMX3.FTZ R55, R4, R141, R145, !PT ;  /* 0x0000008d04377276 */ /* 0x000fe20007810091 */
[-C--:B------:R-:W-:Y:S01]  /*94d0*/  FMUL.FTZ R109, R109, R45.reuse ;  /* 0x0000002d6d6d7220 */ /* 0x080fe20000410000 */
[----:B------:R-:W-:Y:S01]  /*94e0*/  PRMT R20, R20, 0x5410, R19 ;  /* 0x0000541014147816 */ /* 0x000fe20000000013 */
[-C--:B------:R-:W-:Y:S01]  /*94f0*/  FMUL.FTZ R104, R104, R45.reuse ;  /* 0x0000002d68687220 */ /* 0x080fe20000410000 */
[----:B------:R-:W-:Y:S01]  /*9500*/  LOP3.LUT R10, R10, 0xff00ff, RZ, 0xc0, !PT ;  /* 0x00ff00ff0a0a7812 */ /* 0x000fe200078ec0ff */
[----:B------:R-:W-:Y:S01]  /*9510*/  LDSM.16.MT88.4 R16, [R186+0x6000] ;  /* 0x00600000ba10783b */ /* 0x000fe20000004200 */
[----:B------:R-:W-:Y:S01]  /*9520*/  FSEL R46, R46, -INF , !P4 ;  /* 0xff8000002e2e7808 */ /* 0x000fe20006000000 */
[-C--:B------:R-:W-:Y:S01]  /*9530*/  FMUL.FTZ R105, R105, R45.reuse ;  /* 0x0000002d69697220 */ /* 0x080fe20000410000 */
[----:B------:R-:W-:Y:S01]  /*9540*/  FSEL R49, R49, -INF , !P1 ;  /* 0xff80000031317808 */ /* 0x000fe20004800000 */
[-C--:B------:R-:W-:Y:S01]  /*9550*/  FMUL.FTZ R92, R92, R45.reuse ;  /* 0x0000002d5c5c7220 */ /* 0x080fe20000410000 */
[----:B------:R-:W-:Y:S01]  /*9560*/  FMNMX3.FTZ R55, R55, R48, R47, !PT ;  /* 0x0000003037377276 */ /* 0x000fe2000781002f */
[-C--:B------:R-:W-:Y:S01]  /*9570*/  FMUL.FTZ R93, R93, R45.reuse ;  /* 0x0000002d5d5d7220 */ /* 0x080fe20000410000 */
[----:B------:R-:W-:Y:S01]  /*9580*/  FSEL R12, R0, RZ, P0 ;  /* 0x000000ff000c7208 */ /* 0x000fe20000000000 */
[-C--:B------:R-:W-:Y:S01]  /*9590*/  FMUL.FTZ R88, R88, R45.reuse ;  /* 0x0000002d58587220 */ /* 0x080fe20000410000 */
[--C-:B------:R-:W-:Y:S01]  /*95a0*/  HSET2.LE.AND R22, R22, R213.reuse, PT ;  /* 0x000000d516167233 */ /* 0x100fe20003803000 */
[-C--:B------:R-:W-:Y:S01]  /*95b0*/  FMUL.FTZ R89, R89, R45.reuse ;  /* 0x0000002d59597220 */ /* 0x080fe20000410000 */
[--C-:B------:R-:W-:Y:S01]  /*95c0*/  HSET2.LE.AND R20, R20, R213.reuse, PT ;  /* 0x000000d514147233 */ /* 0x100fe20003803000 */
[----:B------:R-:W-:Y:S01]  /*95d0*/  FADD.FTZ R39, R133, -R12 ;  /* 0x8000000c85277221 */ /* 0x000fe20000010000 */
[----:B------:R-:W-:Y:S01]  /*95e0*/  F2FP.BF16.F32.PACK_AB R9, R35, R38 ;  /* 0x000000262309723e */ /* 0x000fe200000010ff */
[----:B------:R-:W-:Y:S01]  /*95f0*/  LDSM.16.MT88.4 R12, [R182+0x6000] ;  /* 0x00600000b60c783b */ /* 0x000fe20000004200 */
[----:B------:R-:W-:Y:S01]  /*9600*/  F2FP.BF16.F32.PACK_AB R5, R33, R36 ;  /* 0x000000242105723e */ /* 0x000fe200000010ff */
[----:B------:R-:W-:Y:S01]  /*9610*/  FMUL.FTZ R39, R39, UR6 ;  /* 0x0000000627277c20 */ /* 0x000fe20008410000 */
[----:B------:R-:W-:Y:S01]  /*9620*/  HSET2.LE.AND R23, R10, R213, PT ;  /* 0x000000d50a177233 */ /* 0x000fe20003803000 */
[-C--:B------:R-:W-:Y:S01]  /*9630*/  FMUL.FTZ R76, R76, R45.reuse ;  /* 0x0000002d4c4c7220 */ /* 0x080fe20000410000 */
[----:B------:R-:W-:Y:S01]  /*9640*/  F2FP.BF16.F32.PACK_AB R8, R37, R44 ;  /* 0x0000002c2508723e */ /* 0x000fe200000010ff */
[-C--:B------:R-:W-:Y:S01]  /*9650*/  FMUL.FTZ R77, R77, R45.reuse ;  /* 0x0000002d4d4d7220 */ /* 0x080fe20000410000 */
[----:B------:R-:W-:Y:S01]  /*9660*/  FMNMX3.FTZ R55, R55, R46, R49, !PT ;  /* 0x0000002e37377276 */ /* 0x000fe20007810031 */
[----:B------:R-:W2:Y:S01]  /*9670*/  MUFU.EX2 R39, R39 ;  /* 0x0000002700277308 */ /* 0x000ea20000000800 */
[----:B------:R-:W-:Y:S01]  /*9680*/  LOP3.LUT R20, R9, R20, RZ, 0xc0, !PT ;  /* 0x0000001409147212 */ /* 0x000fe200078ec0ff */
[----:B------:R-:W-:Y:S01]  /*9690*/  FMUL.FTZ R72, R72, R45 ;  /* 0x0000002d48487220 */ /* 0x000fe20000410000 */
[----:B------:R-:W-:Y:S01]  /*96a0*/  LOP3.LUT R22, R5, R22, RZ, 0xc0, !PT ;  /* 0x0000001605167212 */ /* 0x000fe200078ec0ff */
[----:B------:R-:W3:Y:S01]  /*96b0*/  SHFL.BFLY PT, R62, R55, 0x2, 0x1f ;  /* 0x0c401f00373e7f89 */ /* 0x000ee200000e0000 */
[----:B------:R-:W-:Y:S01]  /*96c0*/  LOP3.LUT R23, R8, R23, RZ, 0xc0, !PT ;  /* 0x0000001708177212 */ /* 0x000fe200078ec0ff */
[----:B------:R-:W-:Y:S01]  /*96d0*/  FMUL.FTZ R73, R73, R45 ;  /* 0x0000002d49497220 */ /* 0x000fe20000410000 */
[----:B------:R-:W-:Y:S01]  /*96e0*/  LOP3.LUT R3, R226, UR12, R3, 0x96, !PT ;  /* 0x0000000ce2037c12 */ /* 0x000fe2000f8e9603 */
[----:B------:R-:W-:Y:S01]  /*96f0*/  LDSM.16.MT88.4 R8, [R181+0x6000] ;  /* 0x00600000b508783b */ /* 0x000fe20000004200 */
[----:B-1----:R-:W-:Y:S01]  /*9700*/  FMNMX.FTZ R64, R61, R64, !PT ;  /* 0x000000403d407209 */ /* 0x002fe20007810000 */
[----:B------:R-:W-:Y:S01]  /*9710*/  MUFU.EX2 R52, R52 ;  /* 0x0000003400347308 */ /* 0x000fe20000000800 */
[----:B------:R-:W-:Y:S01]  /*9720*/  LOP3.LUT R214, R214, UR23, R243, 0x96, !PT ;  /* 0x00000017d6d67c12 */ /* 0x000fe2000f8e96f3 */
[----:B------:R-:W-:Y:S01]  /*9730*/  LDSM.16.MT88.4 R4, [R180+0x6000] ;  /* 0x00600000b404783b */ /* 0x000fe20000004200 */
[----:B------:R-:W-:-:S04]  /*9740*/  IMAD.WIDE.U32 R176, R3, -0x326172a9, RZ ;  /* 0xcd9e8d5703b07825 */ /* 0x000fc800078e00ff */
[-C--:B--2---:R-:W-:Y:S01]  /*9750*/  FMUL.FTZ R126, R126, R39.reuse ;  /* 0x000000277e7e7220 */ /* 0x084fe20000410000 */
[-C--:B------:R-:W-:Y:S01]  /*9760*/  FMUL.FTZ R127, R127, R39.reuse ;  /* 0x000000277f7f7220 */ /* 0x080fe20000410000 */
[----:B------:R-:W1:Y:S01]  /*9770*/  SHFL.BFLY PT, R3, R64, 0x1, 0x1f ;  /* 0x0c201f0040037f89 */ /* 0x000e6200000e0000 */
[-C--:B------:R-:W-:Y:S01]  /*9780*/  FMUL.FTZ R122, R122, R39.reuse ;  /* 0x000000277a7a7220 */ /* 0x080fe20000410000 */
[----:B------:R-:W-:Y:S01]  /*9790*/  LOP3.LUT R66, R220, UR25, R177, 0x96, !PT ;  /* 0x00000019dc427c12 */ /* 0x000fe2000f8e96b1 */
[-C--:B------:R-:W-:Y:S01]  /*97a0*/  FMUL.FTZ R123, R123, R39.reuse ;  /* 0x000000277b7b7220 */ /* 0x080fe20000410000 */
[----:B------:R-:W-:Y:S01]  /*97b0*/  LOP3.LUT R176, R176, UR24, R245, 0x96, !PT ;  /* 0x00000018b0b07c12 */ /* 0x000fe2000f8e96f5 */
[-C--:B------:R-:W-:Y:S01]  /*97c0*/  FMUL.FTZ R110, R110, R39.reuse ;  /* 0x000000276e6e7220 */ /* 0x080fe20000410000 */
[----:B------:R-:W-:Y:S01]  /*97d0*/  FMUL.FTZ R111, R111, R39 ;  /* 0x000000276f6f7220 */ /* 0x000fe20000410000 */
[----:B------:R-:W-:-:S04]  /*97e0*/  IMAD.WIDE.U32 R66, R66, -0x2daee0ad, RZ ;  /* 0xd2511f5342427825 */ /* 0x000fc800078e00ff */
[-C--:B------:R-:W-:Y:S01]  /*97f0*/  FMUL.FTZ R106, R106, R39.reuse ;  /* 0x000000276a6a7220 */ /* 0x080fe20000410000 */
[-C--:B------:R-:W-:Y:S01]  /*9800*/  FMUL.FTZ R107, R107, R39.reuse ;  /* 0x000000276b6b7220 */ /* 0x080fe20000410000 */
[----:B------:R-:W-:Y:S01]  /*9810*/  FMUL.FTZ R94, R94, R39 ;  /* 0x000000275e5e7220 */ /* 0x000fe20000410000 */
[----:B------:R-:W-:Y:S01]  /*9820*/  IMAD.WIDE.U32 R176, R176, -0x2daee0ad, RZ ;  /* 0xd2511f53b0b07825 */ /* 0x000fe200078e00ff */
[----:B---3--:R-:W-:-:S03]  /*9830*/  FMNMX.FTZ R62, R55, R62, !PT ;  /* 0x0000003e373e7209 */ /* 0x008fc60007810000 */
[-C--:B------:R-:W-:Y:S01]  /*9840*/  FMUL.FTZ R95, R95, R39.reuse ;  /* 0x000000275f5f7220 */ /* 0x080fe20000410000 */
[----:B------:R-:W-:Y:S01]  /*9850*/  LOP3.LUT R246, R60, UR10, R67, 0x96, !PT ;  /* 0x0000000a3cf67c12 */ /* 0x000fe2000f8e9643 */
[-C--:B------:R-:W-:Y:S01]  /*9860*/  FMUL.FTZ R90, R90, R39.reuse ;  /* 0x000000275a5a7220 */ /* 0x080fe20000410000 */
[----:B------:R-:W-:Y:S01]  /*9870*/  LOP3.LUT R60, R66, UR9, R177, 0x96, !PT ;  /* 0x00000009423c7c12 */ /* 0x000fe2000f8e96b1 */
[----:B------:R-:W2:Y:S01]  /*9880*/  SHFL.BFLY PT, R55, R62, 0x1, 0x1f ;  /* 0x0c201f003e377f89 */ /* 0x000ea200000e0000 */
[-C--:B------:R-:W-:Y:S01]  /*9890*/  FMUL.FTZ R91, R91, R39.reuse ;  /* 0x000000275b5b7220 */ /* 0x080fe20000410000 */
[-C--:B------:R-:W-:Y:S01]  /*98a0*/  FMUL.FTZ R78, R78, R39.reuse ;  /* 0x000000274e4e7220 */ /* 0x080fe20000410000 */
[-C--:B------:R-:W-:Y:S01]  /*98b0*/  FMUL.FTZ R79, R79, R39.reuse ;  /* 0x000000274f4f7220 */ /* 0x080fe20000410000 */
[-C--:B------:R-:W-:Y:S01]  /*98c0*/  FMUL.FTZ R74, R74, R39.reuse ;  /* 0x000000274a4a7220 */ /* 0x080fe20000410000 */
[----:B------:R-:W-:Y:S01]  /*98d0*/  FMUL.FTZ R75, R75, R39 ;  /* 0x000000274b4b7220 */ /* 0x000fe20000410000 */
[----:B------:R-:W-:Y:S01]  /*98e0*/  IMAD.WIDE.U32 R66, R60, -0x326172a9, RZ ;  /* 0xcd9e8d573c427825 */ /* 0x000fe200078e00ff */
[----:B------:R-:W-:Y:S01]  /*98f0*/  HMMA.16816.F32.BF16 R124, R20, R16, R124 ;  /* 0x00000010147c723c */ /* 0x000fe2000004187c */
[----:B-1----:R-:W-:-:S02]  /*9900*/  FMNMX.FTZ R212, R64, R3, !PT ;  /* 0x0000000340d47209 */ /* 0x002fc40007810000 */
[----:B------:R-:W-:Y:S01]  /*9910*/  FFMA.FTZ R38, R225, R45, R38 ;  /* 0x0000002de1267223 */ /* 0x000fe20000010026 */
[----:B------:R-:W-:Y:S01]  /*9920*/  IMAD.WIDE.U32 R246, R246, -0x326172a9, RZ ;  /* 0xcd9e8d57f6f67825 */ /* 0x000fe200078e00ff */
[----:B------:R-:W-:-:S03]  /*9930*/  LOP3.LUT R173, R173, UR21, R229, 0x96, !PT ;  /* 0x00000015adad7c12 */ /* 0x000fc6000f8e96e5 */
[----:B------:R-:W-:Y:S01]  /*9940*/  FFMA.FTZ R39, R223, R39, R34 ;  /* 0x00000027df277223 */ /* 0x000fe20000010022 */
[C---:B------:R-:W-:Y:S01]  /*9950*/  FMUL.FTZ R143, R212.reuse, UR6 ;  /* 0x00000006d48f7c20 */ /* 0x040fe20008410000 */
[----:B------:R-:W-:Y:S01]  /*9960*/  IMAD.MOV.U32 R60, RZ, RZ, R66 ;  /* 0x000000ffff3c7224 */ /* 0x000fe200078e0042 */
[----:B------:R-:W-:Y:S01]  /*9970*/  HMMA.16816.F32.BF16 R120, R20, R18, R120 ;  /* 0x000000121478723c */ /* 0x000fe20000041878 */
[----:B------:R-:W-:Y:S01]  /*9980*/  FSETP.NEU.FTZ.AND P1, PT, R212, -INF , PT ;  /* 0xff800000d400780b */ /* 0x000fe20003f3d000 */
[----:B------:R-:W-:Y:S01]  /*9990*/  IMAD.WIDE.U32 R214, R214, -0x2daee0ad, RZ ;  /* 0xd2511f53d6d67825 */ /* 0x000fe200078e00ff */
[----:B------:R-:W-:-:S03]  /*99a0*/  LOP3.LUT R244, R244, UR23, R247, 0x96, !PT ;  /* 0x00000017f4f47c12 */ /* 0x000fc6000f8e96f7 */
[----:B------:R-:W-:Y:S01]  /*99b0*/  FADD.FTZ R35, R35, R38 ;  /* 0x0000002623237221 */ /* 0x000fe20000010000 */
[----:B------:R-:W-:Y:S01]  /*99c0*/  LOP3.LUT R61, R60, 0xff, RZ, 0xc0, !PT ;  /* 0x000000ff3c3d7812 */ /* 0x000fe200078ec0ff */
[----:B------:R-:W-:Y:S01]  /*99d0*/  FADD.FTZ R39, R32, R39 ;  /* 0x0000002720277221 */ /* 0x000fe20000010000 */
[----:B------:R-:W-:Y:S01]  /*99e0*/  FSEL R143, R143, RZ, P1 ;  /* 0x000000ff8f8f7208 */ /* 0x000fe20000800000 */
[----:B------:R-:W-:Y:S01]  /*99f0*/  HMMA.16816.F32.BF16 R108, R20, R12, R108 ;  /* 0x0000000c146c723c */ /* 0x000fe2000004186c */
[----:B------:R-:W-:Y:S01]  /*9a00*/  LOP3.LUT R178, R178, UR7, R215, 0x96, !PT ;  /* 0x00000007b2b27c12 */ /* 0x000fe2000f8e96d7 */
[----:B------:R-:W-:-:S04]  /*9a10*/  IMAD.WIDE.U32 R244, R244, -0x2daee0ad, RZ ;  /* 0xd2511f53f4f47825 */ /* 0x000fc800078e00ff */
[----:B------:R-:W-:Y:S01]  /*9a20*/  FADD.FTZ R36, R36, R35 ;  /* 0x0000002324247221 */ /* 0x000fe20000010000 */
[--C-:B------:R-:W-:Y:S01]  /*9a30*/  FFMA.FTZ R60, R170, UR6, -R143.reuse ;  /* 0x00000006aa3c7c23 */ /* 0x100fe2000801088f */
[--C-:B------:R-:W-:Y:S01]  /*9a40*/  FFMA.FTZ R134, R168, UR6, -R143.reuse ;  /* 0x00000006a8867c23 */ /* 0x100fe2000801088f */
[----:B------:R-:W-:Y:S01]  /*9a50*/  SHF.R.U32.HI R24, RZ, 0x18, R178 ;  /* 0x00000018ff187819 */ /* 0x000fe200000116b2 */
[----:B------:R-:W-:Y:S01]  /*9a60*/  IMAD.MOV.U32 R168, RZ, RZ, R244 ;  /* 0x000000ffffa87224 */ /* 0x000fe200078e00f4 */
[C---:B------:R-:W-:Y:S01]  /*9a70*/  HMMA.16816.F32.BF16 R104, R20.reuse, R14, R104 ;  /* 0x0000000e1468723c */ /* 0x040fe20000041868 */
[----:B------:R-:W-:Y:S01]  /*9a80*/  FFMA.FTZ R156, R156, UR6, -R143 ;  /* 0x000000069c9c7c23 */ /* 0x000fe2000801088f */
[----:B------:R-:W-:Y:S01]  /*9a90*/  MUFU.EX2 R60, R60 ;  /* 0x0000003c003c7308 */ /* 0x000fe20000000800 */
[----:B------:R-:W-:Y:S01]  /*9aa0*/  LOP3.LUT R176, R176, UR7, R245, 0x96, !PT ;  /* 0x00000007b0b07c12 */ /* 0x000fe2000f8e96f5 */
[--C-:B------:R-:W-:Y:S01]  /*9ab0*/  FFMA.FTZ R162, R166, UR6, -R143.reuse ;  /* 0x00000006a6a27c23 */ /* 0x100fe2000801088f */
[--C-:B------:R-:W-:Y:S01]  /*9ac0*/  FFMA.FTZ R40, R40, UR6, -R143.reuse ;  /* 0x0000000628287c23 */ /* 0x100fe2000801088f */
[----:B------:R-:W-:Y:S01]  /*9ad0*/  MUFU.EX2 R134, R134 ;  /* 0x0000008600867308 */ /* 0x000fe20000000800 */
[----:B------:R-:W-:Y:S01]  /*9ae0*/  PRMT R166, R176, 0x7632, R166 ;  /* 0x00007632b0a67816 */ /* 0x000fe200000000a6 */
[C---:B------:R-:W-:Y:S01]  /*9af0*/  HMMA.16816.F32.BF16 R92, R20.reuse, R8, R92 ;  /* 0x00000008145c723c */ /* 0x040fe2000004185c */
[----:B------:R-:W-:Y:S01]  /*9b00*/  FFMA.FTZ R42, R42, UR6, -R143 ;  /* 0x000000062a2a7c23 */ /* 0x000fe2000801088f */
[----:B------:R-:W-:Y:S01]  /*9b10*/  MUFU.EX2 R156, R156 ;  /* 0x0000009c009c7308 */ /* 0x000fe20000000800 */
[----:B------:R-:W-:Y:S01]  /*9b20*/  FADD.FTZ R44, R44, R39 ;  /* 0x000000272c2c7221 */ /* 0x000fe20000010000 */
[----:B------:R-:W-:Y:S01]  /*9b30*/  FADD.FTZ R36, R33, R36 ;  /* 0x0000002421247221 */ /* 0x000fe20000010000 */
[----:B------:R-:W-:Y:S01]  /*9b40*/  FFMA.FTZ R31, R31, UR6, -R143 ;  /* 0x000000061f1f7c23 */ /* 0x000fe2000801088f */
[----:B------:R-:W-:Y:S01]  /*9b50*/  MUFU.EX2 R162, R162 ;  /* 0x000000a200a27308 */ /* 0x000fe20000000800 */
[----:B------:R-:W-:Y:S01]  /*9b60*/  FADD.FTZ R44, R37, R44 ;  /* 0x0000002c252c7221 */ /* 0x000fe20000010000 */
[C---:B------:R-:W-:Y:S02]  /*9b70*/  HMMA.16816.F32.BF16 R88, R20.reuse, R10, R88 ;  /* 0x0000000a1458723c */ /* 0x040fe40000041858 */
[----:B------:R-:W-:Y:S04]  /*9b80*/  MUFU.EX2 R40, R40 ;  /* 0x0000002800287308 */ /* 0x000fe80000000800 */
[----:B------:R-:W-:Y:S02]  /*9b90*/  MUFU.EX2 R42, R42 ;  /* 0x0000002a002a7308 */ /* 0x000fe40000000800 */
[C---:B------:R-:W-:Y:S02]  /*9ba0*/  HMMA.16816.F32.BF16 R76, R20.reuse, R4, R76 ;  /* 0x00000004144c723c */ /* 0x040fe4000004184c */
[----:B------:R-:W-:Y:S06]  /*9bb0*/  MUFU.EX2 R50, R50 ;  /* 0x0000003200327308 */ /* 0x000fec0000000800 */
[----:B------:R-:W-:Y:S01]  /*9bc0*/  HMMA.16816.F32.BF16 R72, R20, R6, R72 ;  /* 0x000000061448723c */ /* 0x000fe20000041848 */
[----:B------:R-:W-:-:S02]  /*9bd0*/  LOP3.LUT R23, R246, UR22, R67, 0x96, !PT ;  /* 0x00000016f6177c12 */ /* 0x000fc4000f8e9643 */
[C---:B------:R-:W-:Y:S02]  /*9be0*/  PRMT R20, R66.reuse, 0x7773, RZ ;  /* 0x0000777342147816 */ /* 0x040fe400000000ff */
[----:B------:R-:W-:Y:S02]  /*9bf0*/  PRMT R21, R66, 0x7772, RZ ;  /* 0x0000777242157816 */ /* 0x000fe400000000ff */
[----:B------:R-:W-:Y:S02]  /*9c00*/  LOP3.LUT R3, R23, 0xffff, RZ, 0xc0, !PT ;  /* 0x0000ffff17037812 */ /* 0x000fe400078ec0ff */
[----:B------:R-:W-:Y:S02]  /*9c10*/  PRMT R21, R21, 0x5410, R20 ;  /* 0x0000541015157816 */ /* 0x000fe40000000014 */
[----:B------:R-:W-:Y:S02]  /*9c20*/  SHF.R.U32.HI R3, RZ, 0x8, R3 ;  /* 0x00000008ff037819 */ /* 0x000fe40000011603 */
[----:B------:R-:W-:-:S02]  /*9c30*/  LOP3.LUT R20, R23, 0xff, RZ, 0xc0, !PT ;  /* 0x000000ff17147812 */ /* 0x000fc400078ec0ff */
[----:B------:R-:W-:Y:S02]  /*9c40*/  PRMT R22, R66, 0x7771, RZ ;  /* 0x0000777142167816 */ /* 0x000fe400000000ff */
[----:B------:R-:W-:Y:S02]  /*9c50*/  PRMT R20, R20, 0x5410, R3 ;  /* 0x0000541014147816 */ /* 0x000fe40000000003 */
[----:B--2---:R-:W-:Y:S01]  /*9c60*/  FMNMX.FTZ R3, R62, R55, !PT ;  /* 0x000000373e037209 */ /* 0x004fe20007810000 */
[----:B------:R-:W-:Y:S01]  /*9c70*/  FFMA.FTZ R62, R174, UR6, -R143 ;  /* 0x00000006ae3e7c23 */ /* 0x000fe2000801088f */
[----:B------:R-:W-:Y:S02]  /*9c80*/  PRMT R55, R23, 0x7632, R55 ;  /* 0x0000763217377816 */ /* 0x000fe40000000037 */
[C---:B------:R-:W-:Y:S01]  /*9c90*/  FSETP.NEU.FTZ.AND P0, PT, R3.reuse, -INF , PT ;  /* 0xff8000000300780b */ /* 0x040fe20003f1d000 */
[----:B------:R-:W-:Y:S01]  /*9ca0*/  FMUL.FTZ R142, R3, UR6 ;  /* 0x00000006038e7c20 */ /* 0x000fe20008410000 */
[----:B------:R-:W-:Y:S01]  /*9cb0*/  SHF.R.U32.HI R148, RZ, 0x18, R23 ;  /* 0x00000018ff947819 */ /* 0x000fe20000011617 */
[----:B------:R-:W-:Y:S01]  /*9cc0*/  MUFU.EX2 R62, R62 ;  /* 0x0000003e003e7308 */ /* 0x000fe20000000800 */
[----:B------:R-:W-:-:S02]  /*9cd0*/  LOP3.LUT R23, R55, 0xff, RZ, 0xc0, !PT ;  /* 0x000000ff37177812 */ /* 0x000fc400078ec0ff */
[----:B------:R-:W-:Y:S02]  /*9ce0*/  FSEL R142, R142, RZ, P0 ;  /* 0x000000ff8e8e7208 */ /* 0x000fe40000000000 */
[----:B------:R-:W-:Y:S01]  /*9cf0*/  PRMT R22, R61, 0x5410, R22 ;  /* 0x000054103d167816 */ /* 0x000fe20000000016 */
[----:B------:R-:W-:Y:S01]  /*9d00*/  FFMA.FTZ R61, R172, UR6, -R143 ;  /* 0x00000006ac3d7c23 */ /* 0x000fe2000801088f */
[----:B------:R-:W-:Y:S01]  /*9d10*/  PRMT R148, R23, 0x5410, R148 ;  /* 0x0000541017947816 */ /* 0x000fe20000000094 */
[--C-:B------:R-:W-:Y:S01]  /*9d20*/  FFMA.FTZ R55, R155, UR6, -R142.reuse ;  /* 0x000000069b377c23 */ /* 0x100fe2000801088e */
[----:B------:R-:W-:Y:S01]  /*9d30*/  FSEL R23, R212, RZ, P1 ;  /* 0x000000ffd4177208 */ /* 0x000fe20000800000 */
[--C-:B------:R-:W-:Y:S01]  /*9d40*/  FFMA.FTZ R64, R241, UR6, -R142.reuse ;  /* 0x00000006f1407c23 */ /* 0x100fe2000801088e */
[----:B------:R-:W-:Y:S01]  /*9d50*/  FSEL R66, R3, RZ, P0 ;  /* 0x000000ff03427208 */ /* 0x000fe20000000000 */
[----:B------:R-:W1:Y:S01]  /*9d60*/  MUFU.EX2 R61, R61 ;  /* 0x0000003d003d7308 */ /* 0x000e620000000800 */
[--C-:B------:R-:W-:Y:S01]  /*9d70*/  FFMA.FTZ R63, R165, UR6, -R142.reuse ;  /* 0x00000006a53f7c23 */ /* 0x100fe2000801088e */
[----:B------:R-:W-:Y:S01]  /*9d80*/  FADD.FTZ R23, R136, -R23 ;  /* 0x8000001788177221 */ /* 0x000fe20000010000 */
[----:B------:R-:W-:Y:S01]  /*9d90*/  FFMA.FTZ R175, R175, UR6, -R142 ;  /* 0x00000006afaf7c23 */ /* 0x000fe2000801088e */
[----:B------:R-:W-:Y:S01]  /*9da0*/  FADD.FTZ R67, R135, -R66 ;  /* 0x8000004287437221 */ /* 0x000fe20000010000 */
[----:B------:R-:W-:Y:S01]  /*9db0*/  MUFU.EX2 R55, R55 ;  /* 0x0000003700377308 */ /* 0x000fe20000000800 */
[----:B------:R-:W-:Y:S01]  /*9dc0*/  FMUL.FTZ R133, R23, UR6 ;  /* 0x0000000617857c20 */ /* 0x000fe20008410000 */
[----:B------:R-:W-:Y:S01]  /*9dd0*/  LOP3.LUT R136, R21, 0xff00ff, RZ, 0xc0, !PT ;  /* 0x00ff00ff15887812 */ /* 0x000fe200078ec0ff */
[----:B------:R-:W-:Y:S01]  /*9de0*/  FMUL.FTZ R67, R67, UR6 ;  /* 0x0000000643437c20 */ /* 0x000fe20008410000 */
[----:B------:R-:W2:Y:S01]  /*9df0*/  MUFU.EX2 R64, R64 ;  /* 0x0000004000407308 */ /* 0x000ea20000000800 */
[--C-:B------:R-:W-:Y:S01]  /*9e00*/  HSET2.LE.AND R22, R22, R213.reuse, PT ;  /* 0x000000d516167233 */ /* 0x100fe20003803000 */
[----:B------:R-:W-:Y:S01]  /*9e10*/  FFMA.FTZ R155, R27, UR6, -R54 ;  /* 0x000000061b9b7c23 */ /* 0x000fe20008010836 */
[--C-:B------:R-:W-:Y:S01]  /*9e20*/  HSET2.LE.AND R23, R136, R213.reuse, PT ;  /* 0x000000d588177233 */ /* 0x100fe20003803000 */
[----:B------:R-:W-:Y:S01]  /*9e30*/  MUFU.EX2 R63, R63 ;  /* 0x0000003f003f7308 */ /* 0x000fe20000000800 */
[----:B-1----:R-:W-:Y:S01]  /*9e40*/  F2FP.BF16.F32.PACK_AB R21, R60, R61 ;  /* 0x0000003d3c15723e */ /* 0x002fe200000010ff */
[----:B------:R-:W-:Y:S01]  /*9e50*/  FFMA.FTZ R165, R164, UR6, -R143 ;  /* 0x00000006a4a57c23 */ /* 0x000fe2000801088f */
[--C-:B------:R-:W-:Y:S01]  /*9e60*/  HSET2.LE.AND R20, R20, R213.reuse, PT ;  /* 0x000000d514147233 */ /* 0x100fe20003803000 */
[----:B------:R-:W1:Y:S01]  /*9e70*/  MUFU.EX2 R66, R175 ;  /* 0x000000af00427308 */ /* 0x000e620000000800 */
[----:B------:R-:W-:Y:S01]  /*9e80*/  LOP3.LUT R22, R21, R22, RZ, 0xc0, !PT ;  /* 0x0000001615167212 */ /* 0x000fe200078ec0ff */
[----:B------:R-:W-:Y:S01]  /*9e90*/  FFMA.FTZ R169, R169, UR6, -R142 ;  /* 0x00000006a9a97c23 */ /* 0x000fe2000801088e */
[----:B------:R-:W-:Y:S01]  /*9ea0*/  HSET2.LE.AND R21, R148, R213, PT ;  /* 0x000000d594157233 */ /* 0x000fe20003803000 */
[----:B------:R-:W3:Y:S01]  /*9eb0*/  MUFU.EX2 R133, R133 ;  /* 0x0000008500857308 */ /* 0x000ee20000000800 */
[----:B------:R-:W-:Y:S01]  /*9ec0*/  F2FP.BF16.F32.PACK_AB R135, R62, R134 ;  /* 0x000000863e87723e */ /* 0x000fe200000010ff */
[----:B------:R-:W-:Y:S01]  /*9ed0*/  FFMA.FTZ R148, R25, UR6, -R54 ;  /* 0x0000000619947c23 */ /* 0x000fe20008010836 */
[----:B--2---:R-:W-:Y:S01]  /*9ee0*/  F2FP.BF16.F32.PACK_AB R136, R64, R55 ;  /* 0x000000374088723e */ /* 0x004fe200000010ff */
[----:B------:R-:W2:Y:S01]  /*9ef0*/  MUFU.EX2 R67, R67 ;  /* 0x0000004300437308 */ /* 0x000ea20000000800 */
[----:B------:R-:W-:Y:S01]  /*9f00*/  LOP3.LUT R20, R135, R20, RZ, 0xc0, !PT ;  /* 0x0000001487147212 */ /* 0x000fe200078ec0ff */
[----:B------:R-:W-:Y:S01]  /*9f10*/  FFMA.FTZ R135, R144, UR6, -R65 ;  /* 0x0000000690877c23 */ /* 0x000fe20008010841 */
[----:B------:R-:W-:Y:S01]  /*9f20*/  LOP3.LUT R23, R136, R23, RZ, 0xc0, !PT ;  /* 0x0000001788177212 */ /* 0x000fe200078ec0ff */
[----:B------:R4:W-:Y:S01]  /*9f30*/  MUFU.EX2 R144, R146 ;  /* 0x0000009200907308 */ /* 0x0009e20000000800 */
[--C-:B------:R-:W-:Y:S01]  /*9f40*/  FFMA.FTZ R164, R161, UR6, -R142.reuse ;  /* 0x00000006a1a47c23 */ /* 0x100fe2000801088e */
[----:B-1----:R-:W-:Y:S01]  /*9f50*/  F2FP.BF16.F32.PACK_AB R136, R66, R63 ;  /* 0x0000003f4288723e */ /* 0x002fe200000010ff */
[--C-:B------:R-:W-:Y:S01]  /*9f60*/  FFMA.FTZ R161, R163, UR6, -R142.reuse ;  /* 0x00000006a3a17c23 */ /* 0x100fe2000801088e */
[----:B------:R-:W1:Y:S01]  /*9f70*/  MUFU.EX2 R135, R135 ;  /* 0x0000008700877308 */ /* 0x000e620000000800 */
[----:B------:R-:W-:Y:S01]  /*9f80*/  FFMA.FTZ R46, R46, UR6, -R142 ;  /* 0x000000062e2e7c23 */ /* 0x000fe2000801088e */
[----:B------:R-:W-:Y:S01]  /*9f90*/  LOP3.LUT R21, R136, R21, RZ, 0xc0, !PT ;  /* 0x0000001588157212 */ /* 0x000fe200078ec0ff */
[-C--:B---3--:R-:W-:Y:S01]  /*9fa0*/  FMUL.FTZ R128, R128, R133.reuse ;  /* 0x0000008580807220 */ /* 0x088fe20000410000 */
[-C--:B------:R-:W-:Y:S01]  /*9fb0*/  FMUL.FTZ R129, R129, R133.reuse ;  /* 0x0000008581817220 */ /* 0x080fe20000410000 */
[----:B------:R-:W-:Y:S01]  /*9fc0*/  FMUL.FTZ R100, R100, R133 ;  /* 0x0000008564647220 */ /* 0x000fe20000410000 */
[-C--:B--2---:R-:W-:Y:S01]  /*9fd0*/  FMUL.FTZ R130, R130, R67.reuse ;  /* 0x0000004382827220 */ /* 0x084fe20000410000 */
[----:B------:R-:W-:Y:S01]  /*9fe0*/  FMUL.FTZ R131, R131, R67 ;  /* 0x0000004383837220 */ /* 0x000fe20000410000 */
        /* <DEDUP_REMOVED lines=8> */
[----:B------:R-:W-:-:S02]  /*a070*/  IMAD.MOV.U32 R16, RZ, RZ, R214 ;  /* 0x000000ffff107224 */ /* 0x000fc400078e00d6 */
[-C--:B------:R-:W-:Y:S01]  /*a080*/  FMUL.FTZ R112, R112, R133.reuse ;  /* 0x0000008570707220 */ /* 0x080fe20000410000 */
[----:B------:R-:W-:Y:S01]  /*a090*/  FMUL.FTZ R113, R113, R133 ;  /* 0x0000008571717220 */ /* 0x000fe20000410000 */
[-C--:B------:R-:W-:Y:S01]  /*a0a0*/  FMUL.FTZ R114, R114, R67.reuse ;  /* 0x0000004372727220 */ /* 0x080fe20000410000 */
[----:B------:R-:W-:Y:S01]  /*a0b0*/  FMUL.FTZ R115, R115, R67 ;  /* 0x0000004373737220 */ /* 0x000fe20000410000 */
[----:B------:R-:W-:Y:S01]  /*a0c0*/  FFMA.FTZ R136, R26, UR6, -R65 ;  /* 0x000000061a887c23 */ /* 0x000fe20008010841 */
[----:B----4-:R-:W-:Y:S01]  /*a0d0*/  FFMA.FTZ R146, R167, UR6, -R54 ;  /* 0x00000006a7927c23 */ /* 0x010fe20008010836 */
[C---:B------:R-:W-:Y:S01]  /*a0e0*/  HMMA.16816.F32.BF16 R100, R20.reuse, R14, R100 ;  /* 0x0000000e1464723c */ /* 0x040fe20000041864 */
[----:B------:R-:W-:Y:S01]  /*a0f0*/  PRMT R14, R214, 0x7771, RZ ;  /* 0x00007771d60e7816 */ /* 0x000fe200000000ff */
[----:B------:R-:W-:Y:S01]  /*a100*/  MUFU.EX2 R155, R155 ;  /* 0x0000009b009b7308 */ /* 0x000fe20000000800 */
[-C--:B------:R-:W-:Y:S01]  /*a110*/  FMUL.FTZ R84, R84, R133.reuse ;  /* 0x0000008554547220 */ /* 0x080fe20000410000 */
[----:B------:R-:W-:Y:S01]  /*a120*/  FMUL.FTZ R85, R85, R133 ;  /* 0x0000008555557220 */ /* 0x000fe20000410000 */
[-C--:B------:R-:W-:Y:S01]  /*a130*/  FMUL.FTZ R86, R86, R67.reuse ;  /* 0x0000004356567220 */ /* 0x080fe20000410000 */
[----:B------:R-:W2:Y:S01]  /*a140*/  MUFU.EX2 R136, R136 ;  /* 0x0000008800887308 */ /* 0x000ea20000000800 */
[----:B------:R-:W-:Y:S01]  /*a150*/  FMUL.FTZ R87, R87, R67 ;  /* 0x0000004357577220 */ /* 0x000fe20000410000 */
[C---:B------:R-:W-:Y:S01]  /*a160*/  HMMA.16816.F32.BF16 R96, R20.reuse, R8, R96 ;  /* 0x000000081460723c */ /* 0x040fe20000041860 */
[----:B------:R-:W-:Y:S01]  /*a170*/  LOP3.LUT R9, R16, 0xff, RZ, 0xc0, !PT ;  /* 0x000000ff10097812 */ /* 0x000fe200078ec0ff */
[----:B------:R-:W3:Y:S01]  /*a180*/  MUFU.EX2 R148, R148 ;  /* 0x0000009400947308 */ /* 0x000ee20000000800 */
[----:B------:R-:W-:Y:S01]  /*a190*/  LOP3.LUT R8, R178, 0xffff, RZ, 0xc0, !PT ;  /* 0x0000ffffb2087812 */ /* 0x000fe200078ec0ff */
[-C--:B------:R-:W-:Y:S01]  /*a1a0*/  FMUL.FTZ R80, R80, R133.reuse ;  /* 0x0000008550507220 */ /* 0x080fe20000410000 */
[----:B------:R-:W-:Y:S01]  /*a1b0*/  PRMT R14, R9, 0x5410, R14 ;  /* 0x00005410090e7816 */ /* 0x000fe2000000000e */
[----:B------:R-:W4:Y:S01]  /*a1c0*/  MUFU.EX2 R146, R146 ;  /* 0x0000009200927308 */ /* 0x000f220000000800 */
[----:B------:R-:W-:Y:S01]  /*a1d0*/  PRMT R9, R178, 0x7632, R9 ;  /* 0x00007632b2097816 */ /* 0x000fe20000000009 */
[C---:B------:R-:W-:Y:S01]  /*a1e0*/  HMMA.16816.F32.BF16 R112, R20.reuse, R12, R112 ;  /* 0x0000000c1470723c */ /* 0x040fe20000041870 */
[C---:B------:R-:W-:Y:S01]  /*a1f0*/  PRMT R13, R214.reuse, 0x7773, RZ ;  /* 0x00007773d60d7816 */ /* 0x040fe200000000ff */
[----:B------:R-:W-:Y:S01]  /*a200*/  FMUL.FTZ R81, R81, R133 ;  /* 0x0000008551517220 */ /* 0x000fe20000410000 */
[----:B------:R-:W-:Y:S01]  /*a210*/  PRMT R12, R214, 0x7772, RZ ;  /* 0x00007772d60c7816 */ /* 0x000fe200000000ff */
[-C--:B------:R-:W-:Y:S01]  /*a220*/  FMUL.FTZ R82, R82, R67.reuse ;  /* 0x0000004352527220 */ /* 0x080fe20000410000 */
[----:B------:R-:W-:Y:S01]  /*a230*/  SHF.R.U32.HI R8, RZ, 0x8, R8 ;  /* 0x00000008ff087819 */ /* 0x000fe20000011608 */
[----:B------:R-:W-:Y:S01]  /*a240*/  FMUL.FTZ R83, R83, R67 ;  /* 0x0000004353537220 */ /* 0x000fe20000410000 */
[----:B------:R-:W-:Y:S01]  /*a250*/  PRMT R12, R12, 0x5410, R13 ;  /* 0x000054100c0c7816 */ /* 0x000fe2000000000d */
[C---:B------:R-:W-:Y:S01]  /*a260*/  HMMA.16816.F32.BF16 R84, R20.reuse, R10, R84 ;  /* 0x0000000a1454723c */ /* 0x040fe20000041854 */
[----:B------:R-:W-:Y:S01]  /*a270*/  LOP3.LUT R13, R178, 0xff, RZ, 0xc0, !PT ;  /* 0x000000ffb20d7812 */ /* 0x000fe200078ec0ff */
[-C--:B------:R-:W-:Y:S01]  /*a280*/  FMUL.FTZ R116, R116, R133.reuse ;  /* 0x0000008574747220 */ /* 0x080fe20000410000 */
[----:B------:R-:W-:Y:S01]  /*a290*/  LOP3.LUT R9, R9, 0xff, RZ, 0xc0, !PT ;  /* 0x000000ff09097812 */ /* 0x000fe200078ec0ff */
[----:B------:R-:W-:Y:S01]  /*a2a0*/  FMUL.FTZ R117, R117, R133 ;  /* 0x0000008575757220 */ /* 0x000fe20000410000 */
[----:B------:R-:W-:Y:S01]  /*a2b0*/  PRMT R8, R13, 0x5410, R8 ;  /* 0x000054100d087816 */ /* 0x000fe20000000008 */
[-C--:B------:R-:W-:Y:S01]  /*a2c0*/  FMUL.FTZ R118, R118, R67.reuse ;  /* 0x0000004376767220 */ /* 0x080fe20000410000 */
[----:B------:R-:W-:Y:S01]  /*a2d0*/  LOP3.LUT R10, R12, 0xff00ff, RZ, 0xc0, !PT ;  /* 0x00ff00ff0c0a7812 */ /* 0x000fe200078ec0ff */
[----:B------:R-:W-:Y:S01]  /*a2e0*/  FMUL.FTZ R119, R119, R67 ;  /* 0x0000004377777220 */ /* 0x000fe20000410000 */
[----:B------:R-:W-:Y:S01]  /*a2f0*/  PRMT R24, R9, 0x5410, R24 ;  /* 0x0000541009187816 */ /* 0x000fe20000000018 */
[-C--:B------:R-:W-:Y:S01]  /*a300*/  FMUL.FTZ R68, R68, R133.reuse ;  /* 0x0000008544447220 */ /* 0x080fe20000410000 */
[----:B------:R-:W-:Y:S01]  /*a310*/  FMUL.FTZ R69, R69, R133 ;  /* 0x0000008545457220 */ /* 0x000fe20000410000 */
[-C--:B------:R-:W-:Y:S01]  /*a320*/  FMUL.FTZ R70, R70, R67.reuse ;  /* 0x0000004346467220 */ /* 0x080fe20000410000 */
[----:B------:R-:W-:Y:S01]  /*a330*/  FMUL.FTZ R71, R71, R67 ;  /* 0x0000004347477220 */ /* 0x000fe20000410000 */
[C---:B------:R-:W-:Y:S01]  /*a340*/  HMMA.16816.F32.BF16 R80, R20.reuse, R4, R80 ;  /* 0x000000041450723c */ /* 0x040fe20000041850 */
[--C-:B------:R-:W-:Y:S01]  /*a350*/  HSET2.LE.AND R26, R14, R213.reuse, PT ;  /* 0x000000d50e1a7233 */ /* 0x100fe20003803000 */
[----:B------:R-:W-:Y:S01]  /*a360*/  FFMA.FTZ R167, R158, UR6, -R143 ;  /* 0x000000069ea77c23 */ /* 0x000fe2000801088f */
[----:B-1----:R-:W-:Y:S01]  /*a370*/  F2FP.BF16.F32.PACK_AB R11, R135, R144 ;  /* 0x00000090870b723e */ /* 0x002fe200000010ff */
[----:B------:R-:W1:Y:S01]  /*a380*/  LDSM.16.MT88.4 R12, [R182+0x6800] ;  /* 0x00680000b60c783b */ /* 0x000e620000004200 */
[--C-:B------:R-:W-:Y:S01]  /*a390*/  HSET2.LE.AND R10, R10, R213.reuse, PT ;  /* 0x000000d50a0a7233 */ /* 0x100fe20003803000 */
[----:B------:R-:W-:Y:S01]  /*a3a0*/  FFMA.FTZ R158, R171, UR6, -R142 ;  /* 0x00000006ab9e7c23 */ /* 0x000fe2000801088e */
[--C-:B------:R-:W-:Y:S01]  /*a3b0*/  HSET2.LE.AND R8, R8, R213.reuse, PT ;  /* 0x000000d508087233 */ /* 0x100fe20003803000 */
[C---:B------:R-:W-:Y:S01]  /*a3c0*/  HMMA.16816.F32.BF16 R116, R20.reuse, R18, R116 ;  /* 0x000000121474723c */ /* 0x040fe20000041874 */
[----:B--2---:R-:W-:Y:S01]  /*a3d0*/  F2FP.BF16.F32.PACK_AB R5, R136, R147 ;  /* 0x000000938805723e */ /* 0x004fe200000010ff */
[----:B------:R-:W2:Y:S01]  /*a3e0*/  LDSM.16.MT88.4 R16, [R186+0x6800] ;  /* 0x00680000ba10783b */ /* 0x000ea20000004200 */
[--C-:B------:R-:W-:Y:S01]  /*a3f0*/  HSET2.LE.AND R25, R24, R213.reuse, PT ;  /* 0x000000d518197233 */ /* 0x100fe20003803000 */
[----:B------:R-:W5:Y:S01]  /*a400*/  MUFU.EX2 R167, R167 ;  /* 0x000000a700a77308 */ /* 0x000f620000000800 */
[----:B---3--:R-:W-:Y:S01]  /*a410*/  F2FP.BF16.F32.PACK_AB R4, R148, R155 ;  /* 0x0000009b9404723e */ /* 0x008fe200000010ff */
[----:B------:R-:W-:Y:S01]  /*a420*/  FFMA.FTZ R133, R231, R133, R134 ;  /* 0x00000085e7857223 */ /* 0x000fe20000010086 */
[----:B----4-:R-:W-:Y:S01]  /*a430*/  F2FP.BF16.F32.PACK_AB R27, R146, R151 ;  /* 0x00000097921b723e */ /* 0x010fe200000010ff */
[----:B------:R-:W-:Y:S01]  /*a440*/  HMMA.16816.F32.BF16 R68, R20, R6, R68 ;  /* 0x000000061444723c */ /* 0x000fe20000041844 */
[----:B------:R-:W-:Y:S01]  /*a450*/  LOP3.LUT R26, R11, R26, RZ, 0xc0, !PT ;  /* 0x0000001a0b1a7212 */ /* 0x000fe200078ec0ff */
[----:B------:R-:W-:Y:S01]  /*a460*/  MUFU.EX2 R169, R169 ;  /* 0x000000a900a97308 */ /* 0x000fe20000000800 */
[----:B------:R-:W-:Y:S01]  /*a470*/  LOP3.LUT R27, R27, R10, RZ, 0xc0, !PT ;  /* 0x0000000a1b1b7212 */ /* 0x000fe200078ec0ff */
[----:B------:R-:W-:Y:S01]  /*a480*/  FFMA.FTZ R63, R230, R67, R63 ;  /* 0x00000043e63f7223 */ /* 0x000fe2000001003f */
[----:B------:R-:W-:Y:S01]  /*a490*/  LOP3.LUT R24, R5, R8, RZ, 0xc0, !PT ;  /* 0x0000000805187212 */ /* 0x000fe200078ec0ff */
[----:B------:R-:W3:Y:S01]  /*a4a0*/  MUFU.EX2 R158, R158 ;  /* 0x0000009e009e7308 */ /* 0x000ee20000000800 */
[----:B------:R-:W-:Y:S01]  /*a4b0*/  LOP3.LUT R25, R4, R25, RZ, 0xc0, !PT ;  /* 0x0000001904197212 */ /* 0x000fe200078ec0ff */
[----:B------:R-:W4:Y:S01]  /*a4c0*/  LDSM.16.MT88.4 R8, [R181+0x6800] ;  /* 0x00680000b508783b */ /* 0x000f220000004200 */
[----:B------:R-:W-:Y:S01]  /*a4d0*/  PRMT R22, R244, 0x7771, RZ ;  /* 0x00007771f4167816 */ /* 0x000fe200000000ff */
[----:B------:R-:W3:Y:S01]  /*a4e0*/  MUFU.EX2 R165, R165 ;  /* 0x000000a500a57308 */ /* 0x000ee20000000800 */
[----:B------:R-:W-:Y:S01]  /*a4f0*/  LOP3.LUT R21, R168, 0xff, RZ, 0xc0, !PT ;  /* 0x000000ffa8157812 */ /* 0x000fe200078ec0ff */
[----:B------:R-:W4:Y:S01]  /*a500*/  LDSM.16.MT88.4 R4, [R180+0x6800] ;  /* 0x00680000b404783b */ /* 0x000f220000004200 */
[C---:B------:R-:W-:Y:S01]  /*a510*/  PRMT R20, R244.reuse, 0x7773, RZ ;  /* 0x00007773f4147816 */ /* 0x040fe200000000ff */
[----:B------:R-:W-:Y:S01]  /*a520*/  MUFU.EX2 R164, R164 ;  /* 0x000000a400a47308 */ /* 0x000fe20000000800 */
[----:B------:R-:W-:Y:S01]  /*a530*/  PRMT R23, R244, 0x7772, RZ ;  /* 0x00007772f4177816 */ /* 0x000fe200000000ff */
[----:B------:R-:W-:Y:S01]  /*a540*/  FADD.FTZ R62, R62, R133 ;  /* 0x000000853e3e7221 */ /* 0x000fe20000010000 */
[----:B------:R-:W-:Y:S01]  /*a550*/  PRMT R22, R21, 0x5410, R22 ;  /* 0x0000541015167816 */ /* 0x000fe20000000016 */
[----:B------:R-:W3:Y:S01]  /*a560*/  MUFU.EX2 R161, R161 ;  /* 0x000000a100a17308 */ /* 0x000ee20000000800 */
[----:B------:R-:W-:Y:S01]  /*a570*/  LOP3.LUT R21, R176, 0xffff, RZ, 0xc0, !PT ;  /* 0x0000ffffb0157812 */ /* 0x000fe200078ec0ff */
[----:B------:R-:W-:Y:S01]  /*a580*/  FADD.FTZ R66, R66, R63 ;  /* 0x0000003f42427221 */ /* 0x000fe20000010000 */
[----:B------:R-:W-:Y:S01]  /*a590*/  PRMT R20, R23, 0x5410, R20 ;  /* 0x0000541017147816 */ /* 0x000fe20000000014 */
[----:B------:R-:W-:Y:S01]  /*a5a0*/  FADD.FTZ R61, R61, R62 ;  /* 0x0000003e3d3d7221 */ /* 0x000fe20000010000 */
[----:B------:R-:W-:Y:S01]  /*a5b0*/  LOP3.LUT R23, R176, 0xff, RZ, 0xc0, !PT ;  /* 0x000000ffb0177812 */ /* 0x000fe200078ec0ff */
[----:B------:R-:W-:Y:S01]  /*a5c0*/  FADD.FTZ R55, R55, R66 ;  /* 0x0000004237377221 */ /* 0x000fe20000010000 */
[----:B------:R-:W-:Y:S01]  /*a5d0*/  SHF.R.U32.HI R168, RZ, 0x8, R21 ;  /* 0x00000008ffa87819 */ /* 0x000fe20000011615 */
[----:B------:R-:W-:Y:S01]  /*a5e0*/  FADD.FTZ R61, R60, R61 ;  /* 0x0000003d3c3d7221 */ /* 0x000fe20000010000 */
[----:B------:R-:W-:Y:S01]  /*a5f0*/  SHF.R.U32.HI R176, RZ, 0x18, R176 ;  /* 0x00000018ffb07819 */ /* 0x000fe200000116b0 */
[C---:B-1----:R-:W-:Y:S01]  /*a600*/  HMMA.16816.F32.BF16 R108, R24.reuse, R12, R108 ;  /* 0x0000000c186c723c */ /* 0x042fe2000004186c */
[----:B------:R-:W-:Y:S01]  /*a610*/  LOP3.LUT R21, R166, 0xff, RZ, 0xc0, !PT ;  /* 0x000000ffa6157812 */ /* 0x000fe200078ec0ff */
[----:B------:R-:W-:Y:S01]  /*a620*/  FADD.FTZ R55, R64, R55 ;  /* 0x0000003740377221 */ /* 0x000fe20000010000 */
[----:B------:R-:W-:Y:S01]  /*a630*/  LOP3.LUT R20, R20, 0xff00ff, RZ, 0xc0, !PT ;  /* 0x00ff00ff14147812 */ /* 0x000fe200078ec0ff */
[----:B------:R-:W-:Y:S01]  /*a640*/  FADD.FTZ R147, R147, R36 ;  /* 0x0000002493937221 */ /* 0x000fe20000010000 */
[----:B------:R-:W-:Y:S01]  /*a650*/  PRMT R176, R21, 0x5410, R176 ;  /* 0x0000541015b07816 */ /* 0x000fe200000000b0 */
[----:B------:R-:W-:Y:S01]  /*a660*/  FADD.FTZ R155, R155, R44 ;  /* 0x0000002c9b9b7221 */ /* 0x000fe20000010000 */
[--C-:B------:R-:W-:Y:S01]  /*a670*/  HSET2.LE.AND R22, R22, R213.reuse, PT ;  /* 0x000000d516167233 */ /* 0x100fe20003803000 */
[C---:B--2---:R-:W-:Y:S01]  /*a680*/  HMMA.16816.F32.BF16 R124, R24.reuse, R16, R124 ;  /* 0x00000010187c723c */ /* 0x044fe2000004187c */
[----:B------:R-:W-:Y:S01]  /*a690*/  PRMT R168, R23, 0x5410, R168 ;  /* 0x0000541017a87816 */ /* 0x000fe200000000a8 */
[----:B------:R-:W-:Y:S01]  /*a6a0*/  FADD.FTZ R147, R136, R147 ;  /* 0x0000009388937221 */ /* 0x000fe20000010000 */
[----:B-----5:R-:W-:Y:S01]  /*a6b0*/  F2FP.BF16.F32.PACK_AB R163, R156, R167 ;  /* 0x000000a79ca3723e */ /* 0x020fe200000010ff */
[----:B------:R-:W-:Y:S01]  /*a6c0*/  FADD.FTZ R148, R148, R155 ;  /* 0x0000009b94947221 */ /* 0x000fe20000010000 */
[--C-:B------:R-:W-:Y:S01]  /*a6d0*/  HSET2.LE.AND R21, R176, R213.reuse, PT ;  /* 0x000000d5b0157233 */ /* 0x100fe20003803000 */
[----:B------:R-:W-:Y:S01]  /*a6e0*/  IMAD.WIDE.U32 R176, R173, -0x326172a9, RZ ;  /* 0xcd9e8d57adb07825 */ /* 0x000fe200078e00ff */
[--C-:B------:R-:W-:Y:S01]  /*a6f0*/  HSET2.LE.AND R20, R20, R213.reuse, PT ;  /* 0x000000d514147233 */ /* 0x100fe20003803000 */
[C---:B------:R-:W-:Y:S01]  /*a700*/  HMMA.16816.F32.BF16 R120, R24.reuse, R18, R120 ;  /* 0x000000121878723c */ /* 0x040fe20000041878 */
[----:B------:R-:W-:Y:S01]  /*a710*/  LOP3.LUT R22, R163, R22, RZ, 0xc0, !PT ;  /* 0x00000016a3167212 */ /* 0x000fe200078ec0ff */
[----:B------:R-:W-:Y:S01]  /*a720*/  FADD.FTZ R144, R144, R147 ;  /* 0x0000009390907221 */ /* 0x000fe20000010000 */
[----:B---3--:R-:W-:Y:S01]  /*a730*/  F2FP.BF16.F32.PACK_AB R23, R158, R169 ;  /* 0x000000a99e17723e */ /* 0x008fe200000010ff */
[----:B------:R-:W-:Y:S01]  /*a740*/  FADD.FTZ R151, R151, R148 ;  /* 0x0000009497977221 */ /* 0x000fe20000010000 */
[----:B------:R-:W-:Y:S01]  /*a750*/  HSET2.LE.AND R168, R168, R213, PT ;  /* 0x000000d5a8a87233 */ /* 0x000fe20003803000 */
[----:B------:R-:W-:Y:S01]  /*a760*/  FFMA.FTZ R49, R49, UR6, -R142 ;  /* 0x0000000631317c23 */ /* 0x000fe2000801088e */
[----:B------:R-:W-:Y:S01]  /*a770*/  F2FP.BF16.F32.PACK_AB R163, R165, R162 ;  /* 0x000000a2a5a3723e */ /* 0x000fe200000010ff */
[C---:B------:R-:W-:Y:S01]  /*a780*/  HMMA.16816.F32.BF16 R104, R24.reuse, R14, R104 ;  /* 0x0000000e1868723c */ /* 0x040fe20000041868 */
[----:B------:R-:W-:Y:S01]  /*a790*/  F2FP.BF16.F32.PACK_AB R166, R161, R164 ;  /* 0x000000a4a1a6723e */ /* 0x000fe200000010ff */
[----:B------:R-:W-:Y:S01]  /*a7a0*/  FADD.FTZ R162, R162, R61 ;  /* 0x0000003da2a27221 */ /* 0x000fe20000010000 */
[----:B------:R-:W-:Y:S01]  /*a7b0*/  LOP3.LUT R23, R23, R20, RZ, 0xc0, !PT ;  /* 0x0000001417177212 */ /* 0x000fe200078ec0ff */
[----:B------:R-:W-:Y:S01]  /*a7c0*/  FADD.FTZ R164, R164, R55 ;  /* 0x00000037a4a47221 */ /* 0x000fe20000010000 */
[----:B------:R-:W-:Y:S01]  /*a7d0*/  LOP3.LUT R20, R163, R168, RZ, 0xc0, !PT ;  /* 0x000000a8a3147212 */ /* 0x000fe200078ec0ff */
[----:B------:R-:W-:Y:S01]  /*a7e0*/  FFMA.FTZ R163, R154, UR6, -R65 ;  /* 0x000000069aa37c23 */ /* 0x000fe20008010841 */
[----:B------:R-:W-:Y:S01]  /*a7f0*/  LOP3.LUT R21, R166, R21, RZ, 0xc0, !PT ;  /* 0x00000015a6157212 */ /* 0x000fe200078ec0ff */
[C---:B----4-:R-:W-:Y:S01]  /*a800*/  HMMA.16816.F32.BF16 R92, R24.reuse, R8, R92 ;  /* 0x00000008185c723c */ /* 0x050fe2000004185c */
[----:B------:R-:W-:Y:S01]  /*a810*/  FADD.FTZ R162, R165, R162 ;  /* 0x000000a2a5a27221 */ /* 0x000fe20000010000 */
[----:B------:R-:W-:Y:S01]  /*a820*/  FADD.FTZ R164, R161, R164 ;  /* 0x000000a4a1a47221 */ /* 0x000fe20000010000 */
[----:B------:R-:W-:Y:S01]  /*a830*/  FADD.FTZ R135, R135, R144 ;  /* 0x0000009087877221 */ /* 0x000fe20000010000 */
[----:B------:R-:W-:Y:S01]  /*a840*/  MUFU.EX2 R163, R163 ;  /* 0x000000a300a37308 */ /* 0x000fe20000000800 */
[----:B------:R-:W-:Y:S01]  /*a850*/  FADD.FTZ R167, R167, R162 ;  /* 0x000000a2a7a77221 */ /* 0x000fe20000010000 */
[----:B------:R-:W-:Y:S01]  /*a860*/  FADD.FTZ R169, R169, R164 ;  /* 0x000000a4a9a97221 */ /* 0x000fe20000010000 */
[----:B------:R-:W-:Y:S01]  /*a870*/  FADD.FTZ R151, R146, R151 ;  /* 0x0000009792977221 */ /* 0x000fe20000010000 */
[----:B------:R-:W-:Y:S01]  /*a880*/  HMMA.16816.F32.BF16 R88, R24, R10, R88 ;  /* 0x0000000a1858723c */ /* 0x000fe20000041858 */
[----:B------:R-:W-:Y:S01]  /*a890*/  FADD.FTZ R156, R156, R167 ;  /* 0x000000a79c9c7221 */ /* 0x000fe20000010000 */
[----:B------:R-:W-:Y:S01]  /*a8a0*/  FADD.FTZ R169, R158, R169 ;  /* 0x000000a99ea97221 */ /* 0x000fe20000010000 */
[----:B------:R-:W-:Y:S01]  /*a8b0*/  MUFU.EX2 R46, R46 ;  /* 0x0000002e002e7308 */ /* 0x000fe20000000800 */
[----:B------:R-:W-:-:S02]  /*a8c0*/  IMAD.MOV.U32 R133, RZ, RZ, R0 ;  /* 0x000000ffff857224 */ /* 0x000fc400078e0000 */
[----:B------:R-:W-:Y:S01]  /*a8d0*/  IMAD.MOV.U32 R136, RZ, RZ, R212 ;  /* 0x000000ffff887224 */ /* 0x000fe200078e00d4 */
[----:B------:R-:W1:Y:S01]  /*a8e0*/  MUFU.EX2 R49, R49 ;  /* 0x0000003100317308 */ /* 0x000e620000000800 */
[C---:B------:R-:W-:Y:S08]  /*a8f0*/  HMMA.16816.F32.BF16 R76, R24.reuse, R4, R76 ;  /* 0x00000004184c723c */ /* 0x040ff0000004184c */
[----:B------:R-:W-:Y:S01]  /*a900*/  HMMA.16816.F32.BF16 R72, R24, R6, R72 ;  /* 0x000000061848723c */ /* 0x000fe20000041848 */
[----:B------:R-:W-:-:S02]  /*a910*/  LOP3.LUT R25, R236, UR4, R177, 0x96, !PT ;  /* 0x00000004ec197c12 */ /* 0x000fc4000f8e96b1 */
[----:B------:R-:W-:Y:S02]  /*a920*/  LOP3.LUT R24, R176, UR8, R207, 0x96, !PT ;  /* 0x00000008b0187c12 */ /* 0x000fe4000f8e96cf */
[----:B-1----:R-:W-:Y:S01]  /*a930*/  F2FP.BF16.F32.PACK_AB R134, R49, R46 ;  /* 0x0000002e3186723e */ /* 0x002fe200000010ff */
[----:B------:R-:W-:Y:S02]  /*a940*/  IMAD.WIDE.U32 R172, R25, -0x2daee0ad, RZ ;  /* 0xd2511f5319ac7825 */ /* 0x000fe400078e00ff */
[----:B------:R-:W-:Y:S02]  /*a950*/  HMMA.16816.F32.BF16 R128, R20, R16, R128 ;  /* 0x000000101480723c */ /* 0x000fe40000041880 */
[----:B------:R-:W-:Y:S01]  /*a960*/  IMAD.WIDE.U32 R24, R24, -0x2daee0ad, RZ ;  /* 0xd2511f5318187825 */ /* 0x000fe200078e00ff */
[----:B------:R-:W-:-:S04]  /*a970*/  LOP3.LUT R16, R208, UR12, R173, 0x96, !PT ;  /* 0x0000000cd0107c12 */ /* 0x000fc8000f8e96ad */
[----:B------:R-:W-:Y:S01]  /*a980*/  LOP3.LUT R172, R172, UR11, R25, 0x96, !PT ;  /* 0x0000000bacac7c12 */ /* 0x000fe2000f8e9619 */
[----:B------:R-:W-:Y:S01]  /*a990*/  IMAD.WIDE.U32 R170, R16, -0x326172a9, RZ ;  /* 0xcd9e8d5710aa7825 */ /* 0x000fe200078e00ff */
[----:B------:R-:W-:Y:S03]  /*a9a0*/  HMMA.16816.F32.BF16 R112, R20, R12, R112 ;  /* 0x0000000c1470723c */ /* 0x000fe60000041870 */
        /* <DEDUP_REMOVED lines=11> */
[----:B------:R-:W-:-:S03]  /*aa60*/  LOP3.LUT R172, R172, UR23, R175, 0x96, !PT ;  /* 0x00000017acac7c12 */ /* 0x000fc6000f8e96af */
[----:B------:R-:W-:Y:S01]  /*aa70*/  IMAD.MOV.U32 R16, RZ, RZ, R14 ;  /* 0x000000ffff107224 */ /* 0x000fe200078e000e */
[----:B------:R-:W-:Y:S01]  /*aa80*/  LOP3.LUT R8, R174, UR22, R15, 0x96, !PT ;  /* 0x00000016ae087c12 */ /* 0x000fe2000f8e960f */
[--C-:B------:R-:W-:Y:S01]  /*aa90*/  FFMA.FTZ R15, R150, UR6, -R65.reuse ;  /* 0x00000006960f7c23 */ /* 0x100fe20008010841 */
[--C-:B------:R-:W-:Y:S01]  /*aaa0*/  FFMA.FTZ R150, R152, UR6, -R65.reuse ;  /* 0x0000000698967c23 */ /* 0x100fe20008010841 */
[C---:B------:R-:W-:Y:S01]  /*aab0*/  HMMA.16816.F32.BF16 R84, R20.reuse, R10, R84 ;  /* 0x0000000a1454723c */ /* 0x040fe20000041854 */
[----:B------:R-:W-:Y:S01]  /*aac0*/  FFMA.FTZ R10, R160, UR6, -R65 ;  /* 0x00000006a00a7c23 */ /* 0x000fe20008010841 */
[--C-:B------:R-:W-:Y:S01]  /*aad0*/  FFMA.FTZ R152, R159, UR6, -R54.reuse ;  /* 0x000000069f987c23 */ /* 0x100fe20008010836 */
[----:B------:R-:W-:Y:S01]  /*aae0*/  PRMT R12, R14, 0x7771, RZ ;  /* 0x000077710e0c7816 */ /* 0x000fe200000000ff */
[----:B------:R-:W-:Y:S01]  /*aaf0*/  MUFU.EX2 R154, R15 ;  /* 0x0000000f009a7308 */ /* 0x000fe20000000800 */
[----:B------:R-:W-:Y:S01]  /*ab00*/  LOP3.LUT R11, R16, 0xff, RZ, 0xc0, !PT ;  /* 0x000000ff100b7812 */ /* 0x000fe200078ec0ff */
[----:B------:R-:W-:Y:S01]  /*ab10*/  FFMA.FTZ R160, R149, UR6, -R54 ;  /* 0x0000000695a07c23 */ /* 0x000fe20008010836 */
[----:B------:R-:W-:Y:S01]  /*ab20*/  PRMT R9, R14, 0x7773, RZ ;  /* 0x000077730e097816 */ /* 0x000fe200000000ff */
[----:B------:R-:W-:Y:S01]  /*ab30*/  MUFU.EX2 R150, R150 ;  /* 0x0000009600967308 */ /* 0x000fe20000000800 */
[----:B------:R-:W-:Y:S01]  /*ab40*/  HMMA.16816.F32.BF16 R80, R20, R4, R80 ;  /* 0x000000041450723c */ /* 0x000fe20000041850 */
[----:B------:R-:W-:Y:S01]  /*ab50*/  PRMT R5, R8, 0x7632, R5 ;  /* 0x0000763208057816 */ /* 0x000fe20000000005 */
[----:B------:R-:W-:Y:S01]  /*ab60*/  IMAD.WIDE.U32 R172, R172, -0x2daee0ad, RZ ;  /* 0xd2511f53acac7825 */ /* 0x000fe200078e00ff */
[----:B------:R1:W2:Y:S01]  /*ab70*/  MUFU.EX2 R159, R10 ;  /* 0x0000000a009f7308 */ /* 0x0002a20000000800 */
[----:B------:R-:W-:-:S02]  /*ab80*/  PRMT R14, R14, 0x7772, RZ ;  /* 0x000077720e0e7816 */ /* 0x000fc400000000ff */
[----:B------:R-:W-:Y:S01]  /*ab90*/  SHF.R.U32.HI R4, RZ, 0x18, R8 ;  /* 0x00000018ff047819 */ /* 0x000fe20000011608 */
[----:B------:R-:W-:Y:S01]  /*aba0*/  MUFU.EX2 R152, R152 ;  /* 0x0000009800987308 */ /* 0x000fe20000000800 */
[----:B------:R-:W-:Y:S01]  /*abb0*/  LOP3.LUT R5, R5, 0xff, RZ, 0xc0, !PT ;  /* 0x000000ff05057812 */ /* 0x000fe200078ec0ff */
[C---:B------:R-:W-:Y:S01]  /*abc0*/  HMMA.16816.F32.BF16 R116, R20.reuse, R18, R116 ;  /* 0x000000121474723c */ /* 0x040fe20000041874 */
[C---:B------:R-:W-:Y:S01]  /*abd0*/  LOP3.LUT R24, R8.reuse, 0xffff, RZ, 0xc0, !PT ;  /* 0x0000ffff08187812 */ /* 0x040fe200078ec0ff */
[----:B------:R-:W3:Y:S01]  /*abe0*/  LDSM.16.MT88.4 R16, [R186+0x7000] ;  /* 0x00700000ba10783b */ /* 0x000ee20000004200 */
[----:B------:R-:W-:Y:S01]  /*abf0*/  LOP3.LUT R13, R8, 0xff, RZ, 0xc0, !PT ;  /* 0x000000ff080d7812 */ /* 0x000fe200078ec0ff */
[----:B------:R-:W4:Y:S01]  /*ac00*/  MUFU.EX2 R149, R157 ;  /* 0x0000009d00957308 */ /* 0x000f220000000800 */
[----:B------:R-:W-:Y:S02]  /*ac10*/  PRMT R9, R14, 0x5410, R9 ;  /* 0x000054100e097816 */ /* 0x000fe40000000009 */
[----:B------:R-:W-:Y:S01]  /*ac20*/  PRMT R4, R5, 0x5410, R4 ;  /* 0x0000541005047816 */ /* 0x000fe20000000004 */
[----:B------:R-:W-:Y:S01]  /*ac30*/  HMMA.16816.F32.BF16 R68, R20, R6, R68 ;  /* 0x000000061444723c */ /* 0x000fe20000041844 */
[----:B-1----:R-:W-:Y:S01]  /*ac40*/  PRMT R10, R11, 0x5410, R12 ;  /* 0x000054100b0a7816 */ /* 0x002fe2000000000c */
[----:B------:R-:W1:Y:S01]  /*ac50*/  MUFU.EX2 R160, R160 ;  /* 0x000000a000a07308 */ /* 0x000e620000000800 */
[----:B--2---:R-:W-:-:S02]  /*ac60*/  F2FP.BF16.F32.PACK_AB R25, R159, R150 ;  /* 0x000000969f19723e */ /* 0x004fc400000010ff */
[----:B------:R-:W-:Y:S02]  /*ac70*/  SHF.R.U32.HI R24, RZ, 0x8, R24 ;  /* 0x00000008ff187819 */ /* 0x000fe40000011618 */
[--C-:B------:R-:W-:Y:S02]  /*ac80*/  HSET2.LE.AND R26, R10, R213.reuse, PT ;  /* 0x000000d50a1a7233 */ /* 0x100fe40003803000 */
[----:B------:R-:W-:Y:S02]  /*ac90*/  PRMT R24, R13, 0x5410, R24 ;  /* 0x000054100d187816 */ /* 0x000fe40000000018 */
[----:B------:R-:W-:Y:S01]  /*aca0*/  LOP3.LUT R166, R9, 0xff00ff, RZ, 0xc0, !PT ;  /* 0x00ff00ff09a67812 */ /* 0x000fe200078ec0ff */
[----:B------:R-:W2:Y:S01]  /*acb0*/  LDSM.16.MT88.4 R12, [R182+0x7000] ;  /* 0x00700000b60c783b */ /* 0x000ea20000004200 */
[----:B------:R-:W-:Y:S02]  /*acc0*/  LOP3.LUT R26, R25, R26, RZ, 0xc0, !PT ;  /* 0x0000001a191a7212 */ /* 0x000fe400078ec0ff */
[----:B------:R-:W-:Y:S01]  /*acd0*/  HSET2.LE.AND R25, R4, R213, PT ;  /* 0x000000d504197233 */ /* 0x000fe20003803000 */
[----:B------:R-:W5:Y:S01]  /*ace0*/  LDSM.16.MT88.4 R8, [R181+0x7000] ;  /* 0x00700000b508783b */ /* 0x000f620000004200 */
[----:B------:R-:W-:-:S02]  /*acf0*/  LOP3.LUT R20, R238, UR4, R177, 0x96, !PT ;  /* 0x00000004ee147c12 */ /* 0x000fc4000f8e96b1 */
[----:B------:R-:W-:Y:S01]  /*ad00*/  LOP3.LUT R21, R176, UR8, R221, 0x96, !PT ;  /* 0x00000008b0157c12 */ /* 0x000fe2000f8e96dd */
[----:B------:R-:W5:Y:S01]  /*ad10*/  LDSM.16.MT88.4 R4, [R180+0x7000] ;  /* 0x00700000b404783b */ /* 0x000f620000004200 */
[--C-:B------:R-:W-:Y:S01]  /*ad20*/  HSET2.LE.AND R27, R166, R213.reuse, PT ;  /* 0x000000d5a61b7233 */ /* 0x100fe20003803000 */
[----:B------:R-:W-:Y:S01]  /*ad30*/  IMAD.WIDE.U32 R178, R20, -0x2daee0ad, RZ ;  /* 0xd2511f5314b27825 */ /* 0x000fe200078e00ff */
[----:B----4-:R-:W-:Y:S02]  /*ad40*/  F2FP.BF16.F32.PACK_AB R166, R149, R152 ;  /* 0x0000009895a6723e */ /* 0x010fe400000010ff */
[----:B------:R-:W-:Y:S01]  /*ad50*/  HSET2.LE.AND R24, R24, R213, PT ;  /* 0x000000d518187233 */ /* 0x000fe20003803000 */
[----:B------:R-:W-:Y:S01]  /*ad60*/  IMAD.WIDE.U32 R20, R21, -0x2daee0ad, RZ ;  /* 0xd2511f5315147825 */ /* 0x000fe200078e00ff */
[----:B------:R-:W-:Y:S02]  /*ad70*/  LOP3.LUT R22, R226, UR12, R179, 0x96, !PT ;  /* 0x0000000ce2167c12 */ /* 0x000fe4000f8e96b3 */
[----:B------:R-:W-:-:S02]  /*ad80*/  LOP3.LUT R27, R166, R27, RZ, 0xc0, !PT ;  /* 0x0000001ba61b7212 */ /* 0x000fc400078ec0ff */
[----:B------:R-:W-:Y:S01]  /*ad90*/  LOP3.LUT R178, R178, UR11, R21, 0x96, !PT ;  /* 0x0000000bb2b27c12 */ /* 0x000fe2000f8e9615 */
[----:B------:R-:W-:Y:S01]  /*ada0*/  IMAD.WIDE.U32 R22, R22, -0x326172a9, RZ ;  /* 0xcd9e8d5716167825 */ /* 0x000fe200078e00ff */
[----:B------:R-:W-:-:S03]  /*adb0*/  F2FP.BF16.F32.PACK_AB R157, R163, R154 ;  /* 0x0000009aa39d723e */ /* 0x000fc600000010ff */
[----:B------:R-:W-:Y:S01]  /*adc0*/  FADD.FTZ R154, R154, R135 ;  /* 0x000000879a9a7221 */ /* 0x000fe20000010000 */
[----:B-1----:R-:W-:Y:S01]  /*add0*/  F2FP.BF16.F32.PACK_AB R166, R153, R160 ;  /* 0x000000a099a6723e */ /* 0x002fe200000010ff */
[----:B------:R-:W-:Y:S01]  /*ade0*/  IMAD.WIDE.U32 R178, R178, -0x326172a9, RZ ;  /* 0xcd9e8d57b2b27825 */ /* 0x000fe200078e00ff */
[----:B------:R-:W-:-:S03]  /*adf0*/  LOP3.LUT R21, R220, UR25, R23, 0x96, !PT ;  /* 0x00000019dc157c12 */ /* 0x000fc6000f8e9617 */
[----:B------:R-:W-:Y:S01]  /*ae00*/  FADD.FTZ R160, R160, R151 ;  /* 0x00000097a0a07221 */ /* 0x000fe20000010000 */
[----:B------:R-:W-:Y:S01]  /*ae10*/  LOP3.LUT R24, R157, R24, RZ, 0xc0, !PT ;  /* 0x000000189d187212 */ /* 0x000fe200078ec0ff */
[----:B------:R-:W-:Y:S01]  /*ae20*/  FFMA.FTZ R157, R43, UR6, -R143 ;  /* 0x000000062b9d7c23 */ /* 0x000fe2000801088f */
[----:B------:R-:W-:Y:S01]  /*ae30*/  LOP3.LUT R176, R22, UR24, R179, 0x96, !PT ;  /* 0x0000001816b07c12 */ /* 0x000fe2000f8e96b3 */
[----:B------:R-:W-:Y:S01]  /*ae40*/  IMAD.WIDE.U32 R22, R21, -0x2daee0ad, RZ ;  /* 0xd2511f5315167825 */ /* 0x000fe200078e00ff */
[----:B------:R-:W-:-:S03]  /*ae50*/  LOP3.LUT R25, R166, R25, RZ, 0xc0, !PT ;  /* 0x00000019a6197212 */ /* 0x000fc600078ec0ff */
[----:B------:R-:W-:Y:S01]  /*ae60*/  FFMA.FTZ R43, R41, UR6, -R143 ;  /* 0x00000006292b7c23 */ /* 0x000fe2000801088f */
[----:B------:R-:W-:Y:S01]  /*ae70*/  FFMA.FTZ R41, R145, UR6, -R142 ;  /* 0x0000000691297c23 */ /* 0x000fe2000801088e */
[----:B------:R-:W-:Y:S01]  /*ae80*/  IMAD.WIDE.U32 R176, R176, -0x2daee0ad, RZ ;  /* 0xd2511f53b0b07825 */ /* 0x000fe200078e00ff */
[----:B------:R-:W-:Y:S01]  /*ae90*/  LOP3.LUT R20, R20, UR10, R23, 0x96, !PT ;  /* 0x0000000a14147c12 */ /* 0x000fe2000f8e9617 */
[----:B------:R-:W-:Y:S01]  /*aea0*/  MUFU.EX2 R157, R157 ;  /* 0x0000009d009d7308 */ /* 0x000fe20000000800 */
[----:B------:R-:W-:Y:S01]  /*aeb0*/  LOP3.LUT R170, R170, UR7, R173, 0x96, !PT ;  /* 0x00000007aaaa7c12 */ /* 0x000fe2000f8e96ad */
[C---:B---3--:R-:W-:Y:S01]  /*aec0*/  HMMA.16816.F32.BF16 R124, R24.reuse, R16, R124 ;  /* 0x00000010187c723c */ /* 0x048fe2000004187c */
[----:B------:R-:W-:Y:S01]  /*aed0*/  LOP3.LUT R21, R22, UR9, R177, 0x96, !PT ;  /* 0x0000000916157c12 */ /* 0x000fe2000f8e96b1 */
[----:B------:R-:W1:Y:S01]  /*aee0*/  MUFU.EX2 R43, R43 ;  /* 0x0000002b002b7308 */ /* 0x000e620000000800 */
[----:B------:R-:W-:Y:S01]  /*aef0*/  FADD.FTZ R163, R163, R154 ;  /* 0x0000009aa3a37221 */ /* 0x000fe20000010000 */
[----:B------:R-:W-:Y:S01]  /*af00*/  FADD.FTZ R153, R153, R160 ;  /* 0x000000a099997221 */ /* 0x000fe20000010000 */
[----:B------:R-:W-:Y:S01]  /*af10*/  IMAD.MOV.U32 R135, RZ, RZ, R3 ;  /* 0x000000ffff877224 */ /* 0x000fe200078e0003 */
[----:B------:R-:W-:Y:S01]  /*af20*/  MUFU.EX2 R41, R41 ;  /* 0x0000002900297308 */ /* 0x000fe20000000800 */
[----:B------:R-:W-:Y:S01]  /*af30*/  IMAD.WIDE.U32 R22, R21, -0x326172a9, RZ ;  /* 0xcd9e8d5715167825 */ /* 0x000fe200078e00ff */
[----:B------:R-:W-:Y:S03]  /*af40*/  HMMA.16816.F32.BF16 R120, R24, R18, R120 ;  /* 0x000000121878723c */ /* 0x000fe60000041878 */
[----:B------:R-:W-:Y:S01]  /*af50*/  FADD.FTZ R150, R150, R163 ;  /* 0x000000a396967221 */ /* 0x000fe20000010000 */
[----:B------:R-:W-:Y:S01]  /*af60*/  FADD.FTZ R152, R152, R153 ;  /* 0x0000009998987221 */ /* 0x000fe20000010000 */
[----:B------:R-:W-:-:S02]  /*af70*/  PRMT R21, R22, 0x7773, RZ ;  /* 0x0000777316157816 */ /* 0x000fc400000000ff */
[----:B------:R-:W-:Y:S01]  /*af80*/  FADD.FTZ R159, R159, R150 ;  /* 0x000000969f9f7221 */ /* 0x000fe20000010000 */
[----:B------:R-:W-:Y:S01]  /*af90*/  PRMT R166, R22, 0x7772, RZ ;  /* 0x0000777216a67816 */ /* 0x000fe200000000ff */
[----:B------:R-:W-:Y:S01]  /*afa0*/  FADD.FTZ R152, R149, R152 ;  /* 0x0000009895987221 */ /* 0x000fe20000010000 */
[----:B--2---:R-:W-:Y:S02]  /*afb0*/  HMMA.16816.F32.BF16 R108, R24, R12, R108 ;  /* 0x0000000c186c723c */ /* 0x004fe4000004186c */
[----:B------:R-:W-:Y:S01]  /*afc0*/  PRMT R21, R166, 0x5410, R21 ;  /* 0x00005410a6157816 */ /* 0x000fe20000000015 */
[----:B------:R-:W-:-:S03]  /*afd0*/  FFMA.FTZ R166, R141, UR6, -R142 ;  /* 0x000000068da67c23 */ /* 0x000fc6000801088e */
[----:B------:R-:W-:Y:S02]  /*afe0*/  LOP3.LUT R168, R21, 0xff00ff, RZ, 0xc0, !PT ;  /* 0x00ff00ff15a87812 */ /* 0x000fe400078ec0ff */
[----:B------:R-:W-:Y:S01]  /*aff0*/  HMMA.16816.F32.BF16 R104, R24, R14, R104 ;  /* 0x0000000e1868723c */ /* 0x000fe20000041868 */
[----:B------:R-:W2:Y:S01]  /*b000*/  MUFU.EX2 R166, R166 ;  /* 0x000000a600a67308 */ /* 0x000ea20000000800 */
[----:B-1----:R-:W-:-:S06]  /*b010*/  F2FP.BF16.F32.PACK_AB R21, R40, R43 ;  /* 0x0000002b2815723e */ /* 0x002fcc00000010ff */
[C---:B-----5:R-:W-:Y:S08]  /*b020*/  HMMA.16816.F32.BF16 R92, R24.reuse, R8, R92 ;  /* 0x00000008185c723c */ /* 0x060ff0000004185c */
[C---:B------:R-:W-:Y:S08]  /*b030*/  HMMA.16816.F32.BF16 R88, R24.reuse, R10, R88 ;  /* 0x0000000a1858723c */ /* 0x040ff00000041858 */
[C---:B------:R-:W-:Y:S08]  /*b040*/  HMMA.16816.F32.BF16 R76, R24.reuse, R4, R76 ;  /* 0x00000004184c723c */ /* 0x040ff0000004184c */
[----:B------:R-:W-:Y:S01]  /*b050*/  HMMA.16816.F32.BF16 R72, R24, R6, R72 ;  /* 0x000000061848723c */ /* 0x000fe20000041848 */
[----:B------:R-:W-:Y:S01]  /*b060*/  IMAD.WIDE.U32 R24, R20, -0x326172a9, RZ ;  /* 0xcd9e8d5714187825 */ /* 0x000fe200078e00ff */
[----:B------:R-:W-:-:S03]  /*b070*/  PRMT R20, R22, 0x7771, RZ ;  /* 0x0000777116147816 */ /* 0x000fc600000000ff */
[----:B------:R-:W-:Y:S01]  /*b080*/  IMAD.MOV.U32 R26, RZ, RZ, R22 ;  /* 0x000000ffff1a7224 */ /* 0x000fe200078e0016 */
[----:B------:R-:W-:Y:S02]  /*b090*/  LOP3.LUT R22, R24, UR22, R23, 0x96, !PT ;  /* 0x0000001618167c12 */ /* 0x000fe4000f8e9617 */
[----:B------:R-:W-:Y:S02]  /*b0a0*/  LOP3.LUT R141, R178, UR23, R25, 0x96, !PT ;  /* 0x00000017b28d7c12 */ /* 0x000fe4000f8e9619 */
[----:B------:R-:W-:Y:S02]  /*b0b0*/  LOP3.LUT R23, R22, 0xffff, RZ, 0xc0, !PT ;  /* 0x0000ffff16177812 */ /* 0x000fe400078ec0ff */
[----:B------:R-:W-:Y:S02]  /*b0c0*/  LOP3.LUT R27, R26, 0xff, RZ, 0xc0, !PT ;  /* 0x000000ff1a1b7812 */ /* 0x000fe400078ec0ff */
[----:B------:R-:W-:Y:S02]  /*b0d0*/  SHF.R.U32.HI R23, RZ, 0x8, R23 ;  /* 0x00000008ff177819 */ /* 0x000fe40000011617 */
[----:B------:R-:W-:-:S02]  /*b0e0*/  LOP3.LUT R26, R22, 0xff, RZ, 0xc0, !PT ;  /* 0x000000ff161a7812 */ /* 0x000fc400078ec0ff */
[----:B------:R-:W-:Y:S02]  /*b0f0*/  PRMT R24, R27, 0x5410, R20 ;  /* 0x000054101b187816 */ /* 0x000fe40000000014 */
[--C-:B------:R-:W-:Y:S01]  /*b100*/  PRMT R20, R26, 0x5410, R23.reuse ;  /* 0x000054101a147816 */ /* 0x100fe20000000017 */
[--C-:B------:R-:W-:Y:S01]  /*b110*/  FFMA.FTZ R26, R139, UR6, -R142.reuse ;  /* 0x000000068b1a7c23 */ /* 0x100fe2000801088e */
[----:B------:R-:W-:Y:S01]  /*b120*/  FFMA.FTZ R139, R140, UR6, -R142 ;  /* 0x000000068c8b7c23 */ /* 0x000fe2000801088e */
[----:B------:R-:W-:Y:S02]  /*b130*/  PRMT R23, R22, 0x7632, R23 ;  /* 0x0000763216177816 */ /* 0x000fe40000000017 */
[----:B------:R1:W-:Y:S01]  /*b140*/  MUFU.EX2 R140, R26 ;  /* 0x0000001a008c7308 */ /* 0x0003e20000000800 */
[----:B------:R-:W-:Y:S02]  /*b150*/  SHF.R.U32.HI R22, RZ, 0x18, R22 ;  /* 0x00000018ff167819 */ /* 0x000fe40000011616 */
[----:B------:R-:W-:Y:S01]  /*b160*/  LOP3.LUT R23, R23, 0xff, RZ, 0xc0, !PT ;  /* 0x000000ff17177812 */ /* 0x000fe200078ec0ff */
[----:B------:R-:W3:Y:S01]  /*b170*/  MUFU.EX2 R139, R139 ;  /* 0x0000008b008b7308 */ /* 0x000ee20000000800 */
[----:B------:R-:W-:-:S02]  /*b180*/  HSET2.LE.AND R20, R20, R213, PT ;  /* 0x000000d514147233 */ /* 0x000fc40003803000 */
[----:B------:R-:W-:Y:S01]  /*b190*/  F2FP.BF16.F32.PACK_AB R27, R42, R157 ;  /* 0x0000009d2a1b723e */ /* 0x000fe200000010ff */
[----:B------:R-:W-:Y:S01]  /*b1a0*/  FADD.FTZ R157, R157, R156 ;  /* 0x0000009c9d9d7221 */ /* 0x000fe20000010000 */
[----:B------:R-:W-:Y:S02]  /*b1b0*/  LOP3.LUT R25, R170, 0xffff, RZ, 0xc0, !PT ;  /* 0x0000ffffaa197812 */ /* 0x000fe400078ec0ff */
[----:B------:R-:W-:Y:S01]  /*b1c0*/  LOP3.LUT R20, R27, R20, RZ, 0xc0, !PT ;  /* 0x000000141b147212 */ /* 0x000fe200078ec0ff */
[----:B------:R-:W-:Y:S01]  /*b1d0*/  FADD.FTZ R42, R42, R157 ;  /* 0x0000009d2a2a7221 */ /* 0x000fe20000010000 */
[----:B------:R-:W-:Y:S02]  /*b1e0*/  SHF.R.U32.HI R25, RZ, 0x8, R25 ;  /* 0x00000008ff197819 */ /* 0x000fe40000011619 */
[----:B-1----:R-:W-:Y:S01]  /*b1f0*/  PRMT R26, R23, 0x5410, R22 ;  /* 0x00005410171a7816 */ /* 0x002fe20000000016 */
[----:B------:R-:W-:Y:S01]  /*b200*/  FADD.FTZ R43, R43, R42 ;  /* 0x0000002a2b2b7221 */ /* 0x000fe20000010000 */
[----:B------:R-:W-:-:S02]  /*b210*/  HSET2.LE.AND R22, R24, R213, PT ;  /* 0x000000d518167233 */ /* 0x000fc40003803000 */
[--C-:B------:R-:W-:Y:S01]  /*b220*/  HSET2.LE.AND R23, R168, R213.reuse, PT ;  /* 0x000000d5a8177233 */ /* 0x100fe20003803000 */
[----:B------:R-:W-:Y:S01]  /*b230*/  FADD.FTZ R43, R40, R43 ;  /* 0x0000002b282b7221 */ /* 0x000fe20000010000 */
[----:B--2---:R-:W-:Y:S02]  /*b240*/  F2FP.BF16.F32.PACK_AB R24, R41, R166 ;  /* 0x000000a62918723e */ /* 0x004fe400000010ff */
[----:B------:R-:W-:Y:S02]  /*b250*/  LOP3.LUT R22, R21, R22, RZ, 0xc0, !PT ;  /* 0x0000001615167212 */ /* 0x000fe400078ec0ff */
[----:B------:R-:W-:Y:S02]  /*b260*/  LOP3.LUT R23, R24, R23, RZ, 0xc0, !PT ;  /* 0x0000001718177212 */ /* 0x000fe400078ec0ff */
[----:B------:R-:W-:Y:S02]  /*b270*/  HSET2.LE.AND R21, R26, R213, PT ;  /* 0x000000d51a157233 */ /* 0x000fe40003803000 */
[----:B---3--:R-:W-:Y:S01]  /*b280*/  F2FP.BF16.F32.PACK_AB R24, R139, R140 ;  /* 0x0000008c8b18723e */ /* 0x008fe200000010ff */
[----:B------:R-:W-:Y:S01]  /*b290*/  FADD.FTZ R140, R140, R169 ;  /* 0x000000a98c8c7221 */ /* 0x000fe20000010000 */
[----:B------:R-:W-:-:S02]  /*b2a0*/  PRMT R26, R172, 0x7771, RZ ;  /* 0x00007771ac1a7816 */ /* 0x000fc400000000ff */
[----:B------:R-:W-:Y:S01]  /*b2b0*/  LOP3.LUT R21, R24, R21, RZ, 0xc0, !PT ;  /* 0x0000001518157212 */ /* 0x000fe200078ec0ff */
[----:B------:R-:W-:Y:S01]  /*b2c0*/  FADD.FTZ R139, R139, R140 ;  /* 0x0000008c8b8b7221 */ /* 0x000fe20000010000 */
[----:B------:R-:W-:-:S03]  /*b2d0*/  PRMT R24, R172, 0x7773, RZ ;  /* 0x00007773ac187816 */ /* 0x000fc600000000ff */
[----:B------:R-:W-:Y:S02]  /*b2e0*/  FADD.FTZ R166, R166, R139 ;  /* 0x0000008ba6a67221 */ /* 0x000fe40000010000 */
[----:B------:R-:W-:Y:S01]  /*b2f0*/  HMMA.16816.F32.BF16 R112, R20, R12, R112 ;  /* 0x0000000c1470723c */ /* 0x000fe20000041870 */
[----:B------:R-:W-:Y:S02]  /*b300*/  IMAD.MOV.U32 R12, RZ, RZ, R172 ;  /* 0x000000ffff0c7224 */ /* 0x000fe400078e00ac */
[----:B------:R-:W-:-:S03]  /*b310*/  FADD.FTZ R166, R41, R166 ;  /* 0x000000a629a67221 */ /* 0x000fc60000010000 */
[----:B------:R-:W-:Y:S01]  /*b320*/  LOP3.LUT R13, R12, 0xff, RZ, 0xc0, !PT ;  /* 0x000000ff0c0d7812 */ /* 0x000fe200078ec0ff */
[--C-:B------:R-:W-:Y:S01]  /*b330*/  FFMA.FTZ R12, R57, UR6, -R65.reuse ;  /* 0x00000006390c7c23 */ /* 0x100fe20008010841 */
[C---:B------:R-:W-:Y:S01]  /*b340*/  HMMA.16816.F32.BF16 R100, R20.reuse, R14, R100 ;  /* 0x0000000e1464723c */ /* 0x040fe20000041864 */
[--C-:B------:R-:W-:Y:S01]  /*b350*/  FFMA.FTZ R14, R58, UR6, -R65.reuse ;  /* 0x000000063a0e7c23 */ /* 0x100fe20008010841 */
[----:B------:R-:W-:Y:S01]  /*b360*/  FFMA.FTZ R65, R56, UR6, -R65 ;  /* 0x0000000638417c23 */ /* 0x000fe20008010841 */
[----:B------:R1:W-:Y:S01]  /*b370*/  MUFU.EX2 R58, R59 ;  /* 0x0000003b003a7308 */ /* 0x0003e20000000800 */
[----:B------:R-:W-:Y:S02]  /*b380*/  PRMT R15, R172, 0x7772, RZ ;  /* 0x00007772ac0f7816 */ /* 0x000fe400000000ff */
[----:B------:R-:W-:Y:S01]  /*b390*/  PRMT R26, R13, 0x5410, R26 ;  /* 0x000054100d1a7816 */ /* 0x000fe2000000001a */
[----:B------:R-:W-:Y:S01]  /*b3a0*/  MUFU.EX2 R57, R14 ;  /* 0x0000000e00397308 */ /* 0x000fe20000000800 */
[----:B------:R-:W-:Y:S01]  /*b3b0*/  HMMA.16816.F32.BF16 R96, R20, R8, R96 ;  /* 0x000000081460723c */ /* 0x000fe20000041860 */
[----:B------:R-:W-:Y:S01]  /*b3c0*/  FFMA.FTZ R8, R53, UR6, -R54 ;  /* 0x0000000635087c23 */ /* 0x000fe20008010836 */
[----:B------:R-:W-:Y:S01]  /*b3d0*/  PRMT R9, R170, 0x7632, R9 ;  /* 0x00007632aa097816 */ /* 0x000fe20000000009 */
[----:B------:R2:W-:Y:S01]  /*b3e0*/  MUFU.EX2 R56, R12 ;  /* 0x0000000c00387308 */ /* 0x0005e20000000800 */
[----:B------:R-:W-:-:S02]  /*b3f0*/  PRMT R24, R15, 0x5410, R24 ;  /* 0x000054100f187816 */ /* 0x000fc40000000018 */
[----:B------:R-:W-:Y:S01]  /*b400*/  LOP3.LUT R9, R9, 0xff, RZ, 0xc0, !PT ;  /* 0x000000ff09097812 */ /* 0x000fe200078ec0ff */
[----:B------:R-:W3:Y:S01]  /*b410*/  MUFU.EX2 R53, R65 ;  /* 0x0000004100357308 */ /* 0x000ee20000000800 */
[----:B------:R-:W-:Y:S01]  /*b420*/  LOP3.LUT R168, R24, 0xff00ff, RZ, 0xc0, !PT ;  /* 0x00ff00ff18a87812 */ /* 0x000fe200078ec0ff */
[----:B-1----:R-:W-:Y:S01]  /*b430*/  FFMA.FTZ R59, R51, UR6, -R54 ;  /* 0x00000006333b7c23 */ /* 0x002fe20008010836 */
[----:B------:R-:W-:Y:S01]  /*b440*/  LOP3.LUT R54, R170, 0xff, RZ, 0xc0, !PT ;  /* 0x000000ffaa367812 */ /* 0x000fe200078ec0ff */
[----:B------:R-:W1:Y:S01]  /*b450*/  MUFU.EX2 R51, R8 ;  /* 0x0000000800337308 */ /* 0x000e620000000800 */
[----:B------:R-:W-:Y:S01]  /*b460*/  SHF.R.U32.HI R170, RZ, 0x18, R170 ;  /* 0x00000018ffaa7819 */ /* 0x000fe200000116aa */
[C---:B------:R-:W-:Y:S01]  /*b470*/  HMMA.16816.F32.BF16 R84, R20.reuse, R10, R84 ;  /* 0x0000000a1454723c */ /* 0x040fe20000041854 */
[----:B------:R-:W-:Y:S01]  /*b480*/  PRMT R54, R54, 0x5410, R25 ;  /* 0x0000541036367816 */ /* 0x000fe20000000019 */
[----:B------:R-:W4:Y:S01]  /*b490*/  MUFU.EX2 R59, R59 ;  /* 0x0000003b003b7308 */ /* 0x000f220000000800 */
[----:B------:R-:W-:Y:S01]  /*b4a0*/  PRMT R24, R9, 0x5410, R170 ;  /* 0x0000541009187816 */ /* 0x000fe200000000aa */
[----:B--2---:R-:W-:Y:S01]  /*b4b0*/  LDSM.16.MT88.4 R12, [R182+0x7800] ;  /* 0x00780000b60c783b */ /* 0x004fe20000004200 */
[--C-:B------:R-:W-:Y:S01]  /*b4c0*/  HSET2.LE.AND R26, R26, R213.reuse, PT ;  /* 0x000000d51a1a7233 */ /* 0x100fe20003803000 */
[----:B------:R-:W-:Y:S01]  /*b4d0*/  IMAD.WIDE.U32 R170, R141, -0x2daee0ad, RZ ;  /* 0xd2511f538daa7825 */ /* 0x000fe200078e00ff */
[--C-:B------:R-:W-:Y:S01]  /*b4e0*/  HSET2.LE.AND R54, R54, R213.reuse, PT ;  /* 0x000000d536367233 */ /* 0x100fe20003803000 */
[C---:B------:R-:W-:Y:S01]  /*b4f0*/  HMMA.16816.F32.BF16 R80, R20.reuse, R4, R80 ;  /* 0x000000041450723c */ /* 0x040fe20000041850 */
[----:B---3--:R-:W-:Y:S01]  /*b500*/  F2FP.BF16.F32.PACK_AB R11, R53, R56 ;  /* 0x00000038350b723e */ /* 0x008fe200000010ff */
[--C-:B------:R-:W-:Y:S01]  /*b510*/  FFMA.FTZ R65, R30, UR6, -R143.reuse ;  /* 0x000000061e417c23 */ /* 0x100fe2000801088f */
[----:B------:R-:W-:Y:S01]  /*b520*/  F2FP.BF16.F32.PACK_AB R5, R57, R58 ;  /* 0x0000003a3905723e */ /* 0x000fe200000010ff */
[--C-:B------:R-:W-:Y:S01]  /*b530*/  FFMA.FTZ R141, R48, UR6, -R142.reuse ;  /* 0x00000006308d7c23 */ /* 0x100fe2000801088e */
[--C-:B------:R-:W-:Y:S01]  /*b540*/  HSET2.LE.AND R25, R24, R213.reuse, PT ;  /* 0x000000d518197233 */ /* 0x100fe20003803000 */
[----:B------:R-:W-:Y:S01]  /*b550*/  MUFU.EX2 R30, R31 ;  /* 0x0000001f001e7308 */ /* 0x000fe20000000800 */
[----:B-1----:R-:W-:Y:S01]  /*b560*/  F2FP.BF16.F32.PACK_AB R4, R52, R51 ;  /* 0x000000333404723e */ /* 0x002fe200000010ff */
[C---:B------:R-:W-:Y:S01]  /*b570*/  HMMA.16816.F32.BF16 R128, R20.reuse, R16, R128 ;  /* 0x000000101480723c */ /* 0x040fe20000041880 */
[----:B------:R-:W-:Y:S01]  /*b580*/  LOP3.LUT R26, R11, R26, RZ, 0xc0, !PT ;  /* 0x0000001a0b1a7212 */ /* 0x000fe200078ec0ff */
[----:B------:R-:W-:Y:S01]  /*b590*/  FFMA.FTZ R48, R47, UR6, -R142 ;  /* 0x000000062f307c23 */ /* 0x000fe2000801088e */
[----:B------:R-:W-:Y:S01]  /*b5a0*/  LOP3.LUT R24, R5, R54, RZ, 0xc0, !PT ;  /* 0x0000003605187212 */ /* 0x000fe200078ec0ff */
[----:B------:R-:W-:Y:S01]  /*b5b0*/  LDSM.16.MT88.4 R8, [R181+0x7800] ;  /* 0x00780000b508783b */ /* 0x000fe20000004200 */
[----:B------:R-:W-:Y:S01]  /*b5c0*/  LOP3.LUT R25, R4, R25, RZ, 0xc0, !PT ;  /* 0x0000001904197212 */ /* 0x000fe200078ec0ff */
[--C-:B------:R-:W-:Y:S01]  /*b5d0*/  FFMA.FTZ R54, R29, UR6, -R143.reuse ;  /* 0x000000061d367c23 */ /* 0x100fe2000801088f */
[----:B------:R-:W-:Y:S01]  /*b5e0*/  FFMA.FTZ R143, R28, UR6, -R143 ;  /* 0x000000061c8f7c23 */ /* 0x000fe2000801088f */
[C---:B------:R-:W-:Y:S01]  /*b5f0*/  HMMA.16816.F32.BF16 R116, R20.reuse, R18, R116 ;  /* 0x000000121474723c */ /* 0x040fe20000041874 */
[----:B------:R-:W1:Y:S01]  /*b600*/  LDSM.16.MT88.4 R16, [R186+0x7800] ;  /* 0x00780000ba10783b */ /* 0x000e620000004200 */
[----:B------:R-:W-:Y:S01]  /*b610*/  MUFU.EX2 R28, R54 ;  /* 0x00000036001c7308 */ /* 0x000fe20000000800 */
[----:B------:R-:W-:Y:S01]  /*b620*/  LOP3.LUT R176, R176, UR7, R171, 0x96, !PT ;  /* 0x00000007b0b07c12 */ /* 0x000fe2000f8e96ab */
[----:B------:R-:W-:Y:S01]  /*b630*/  FADD.FTZ R58, R58, R159 ;  /* 0x0000009f3a3a7221 */ /* 0x000fe20000010000 */
[----:B------:R-:W-:Y:S01]  /*b640*/  HSET2.LE.AND R27, R168, R213, PT ;  /* 0x000000d5a81b7233 */ /* 0x000fe20003803000 */
[----:B------:R-:W2:Y:S01]  /*b650*/  MUFU.EX2 R31, R143 ;  /* 0x0000008f001f7308 */ /* 0x000ea20000000800 */
[----:B----4-:R-:W-:Y:S01]  /*b660*/  F2FP.BF16.F32.PACK_AB R168, R50, R59 ;  /* 0x0000003b32a8723e */ /* 0x010fe200000010ff */
[----:B------:R-:W-:Y:S01]  /*b670*/  HMMA.16816.F32.BF16 R68, R20, R6, R68 ;  /* 0x000000061444723c */ /* 0x000fe20000041844 */
[----:B------:R-:W3:Y:S01]  /*b680*/  LDSM.16.MT88.4 R4, [R180+0x7800] ;  /* 0x00780000b404783b */ /* 0x000ee20000004200 */
[----:B------:R-:W-:Y:S01]  /*b690*/  IMAD.MOV.U32 R23, RZ, RZ, R170 ;  /* 0x000000ffff177224 */ /* 0x000fe200078e00aa */
[C---:B------:R-:W-:Y:S01]  /*b6a0*/  PRMT R20, R170.reuse, 0x7771, RZ ;  /* 0x00007771aa147816 */ /* 0x040fe200000000ff */
[----:B------:R4:W5:Y:S01]  /*b6b0*/  MUFU.EX2 R29, R65 ;  /* 0x00000041001d7308 */ /* 0x0009620000000800 */
[C---:B------:R-:W-:Y:S01]  /*b6c0*/  PRMT R21, R170.reuse, 0x7773, RZ ;  /* 0x00007773aa157816 */ /* 0x040fe200000000ff */
[----:B------:R-:W-:Y:S01]  /*b6d0*/  FADD.FTZ R51, R51, R152 ;  /* 0x0000009833337221 */ /* 0x000fe20000010000 */
[----:B------:R-:W-:Y:S01]  /*b6e0*/  PRMT R22, R170, 0x7772, RZ ;  /* 0x00007772aa167816 */ /* 0x000fe200000000ff */
[----:B------:R-:W-:Y:S01]  /*b6f0*/  MUFU.EX2 R47, R141 ;  /* 0x0000008d002f7308 */ /* 0x000fe20000000800 */
[----:B------:R-:W-:Y:S01]  /*b700*/  LOP3.LUT R23, R23, 0xff, RZ, 0xc0, !PT ;  /* 0x000000ff17177812 */ /* 0x000fe200078ec0ff */
[----:B------:R-:W-:Y:S01]  /*b710*/  FADD.FTZ R57, R57, R58 ;  /* 0x0000003a39397221 */ /* 0x000fe20000010000 */
[----:B------:R-:W-:Y:S01]  /*b720*/  PRMT R21, R22, 0x5410, R21 ;  /* 0x0000541016157816 */ /* 0x000fe20000000015 */
[----:B------:R-:W5:Y:S01]  /*b730*/  MUFU.EX2 R48, R48 ;  /* 0x0000003000307308 */ /* 0x000f620000000800 */
[----:B------:R-:W-:Y:S01]  /*b740*/  PRMT R20, R23, 0x5410, R20 ;  /* 0x0000541017147816 */ /* 0x000fe20000000014 */
[----:B------:R-:W-:Y:S01]  /*b750*/  FADD.FTZ R52, R52, R51 ;  /* 0x0000003334347221 */ /* 0x000fe20000010000 */
[----:B------:R-:W-:Y:S01]  /*b760*/  LOP3.LUT R23, R176, 0xffff, RZ, 0xc0, !PT ;  /* 0x0000ffffb0177812 */ /* 0x000fe200078ec0ff */
[----:B------:R-:W-:Y:S01]  /*b770*/  FADD.FTZ R56, R56, R57 ;  /* 0x0000003938387221 */ /* 0x000fe20000010000 */
[C---:B------:R-:W-:Y:S01]  /*b780*/  LOP3.LUT R22, R176.reuse, 0xff, RZ, 0xc0, !PT ;  /* 0x000000ffb0167812 */ /* 0x040fe200078ec0ff */
[----:B------:R-:W-:Y:S01]  /*b790*/  FADD.FTZ R59, R59, R52 ;  /* 0x000000343b3b7221 */ /* 0x000fe20000010000 */
[----:B----4-:R-:W-:Y:S01]  /*b7a0*/  PRMT R65, R176, 0x7632, R65 ;  /* 0x00007632b0417816 */ /* 0x010fe20000000041 */
[----:B------:R-:W-:Y:S01]  /*b7b0*/  FADD.FTZ R225, R53, R56 ;  /* 0x0000003835e17221 */ /* 0x000fe20000010000 */
[----:B------:R-:W-:Y:S01]  /*b7c0*/  LOP3.LUT R54, R21, 0xff00ff, RZ, 0xc0, !PT ;  /* 0x00ff00ff15367812 */ /* 0x000fe200078ec0ff */
[----:B------:R-:W-:Y:S01]  /*b7d0*/  FADD.FTZ R223, R50, R59 ;  /* 0x0000003b32df7221 */ /* 0x000fe20000010000 */
[----:B------:R-:W-:-:S02]  /*b7e0*/  SHF.R.U32.HI R176, RZ, 0x18, R176 ;  /* 0x00000018ffb07819 */ /* 0x000fc400000116b0 */
[----:B------:R-:W-:Y:S02]  /*b7f0*/  SHF.R.U32.HI R23, RZ, 0x8, R23 ;  /* 0x00000008ff177819 */ /* 0x000fe40000011617 */
[----:B------:R-:W-:Y:S02]  /*b800*/  LOP3.LUT R21, R65, 0xff, RZ, 0xc0, !PT ;  /* 0x000000ff41157812 */ /* 0x000fe400078ec0ff */
[----:B------:R-:W-:Y:S02]  /*b810*/  HSET2.LE.AND R65, R20, R213, PT ;  /* 0x000000d514417233 */ /* 0x000fe40003803000 */
[----:B------:R-:W-:Y:S02]  /*b820*/  PRMT R20, R22, 0x5410, R23 ;  /* 0x0000541016147816 */ /* 0x000fe40000000017 */
[----:B------:R-:W-:Y:S02]  /*b830*/  PRMT R176, R21, 0x5410, R176 ;  /* 0x0000541015b07816 */ /* 0x000fe400000000b0 */
[----:B--2---:R-:W-:-:S02]  /*b840*/  F2FP.BF16.F32.PACK_AB R142, R31, R28 ;  /* 0x0000001c1f8e723e */ /* 0x004fc400000010ff */
[--C-:B------:R-:W-:Y:S02]  /*b850*/  HSET2.LE.AND R23, R54, R213.reuse, PT ;  /* 0x000000d536177233 */ /* 0x100fe40003803000 */
[----:B------:R-:W-:Y:S02]  /*b860*/  LOP3.LUT R22, R142, R65, RZ, 0xc0, !PT ;  /* 0x000000418e167212 */ /* 0x000fe400078ec0ff */
[--C-:B------:R-:W-:Y:S02]  /*b870*/  HSET2.LE.AND R20, R20, R213.reuse, PT ;  /* 0x000000d514147233 */ /* 0x100fe40003803000 */
[----:B------:R-:W-:Y:S02]  /*b880*/  HSET2.LE.AND R21, R176, R213, PT ;  /* 0x000000d5b0157233 */ /* 0x000fe40003803000 */
[----:B-----5:R-:W-:Y:S01]  /*b890*/  F2FP.BF16.F32.PACK_AB R65, R29, R30 ;  /* 0x0000001e1d41723e */ /* 0x020fe200000010ff */
        /* <DEDUP_REMOVED lines=11> */
[----:B-1----:R-:W-:Y:S01]  /*b950*/  HMMA.16816.F32.BF16 R124, R24, R16, R124 ;  /* 0x00000010187c723c */ /* 0x002fe2000004187c */
[----:B------:R-:W-:Y:S01]  /*b960*/  FADD.FTZ R231, R31, R28 ;  /* 0x0000001c1fe77221 */ /* 0x000fe20000010000 */
[----:B------:R-:W-:-:S02]  /*b970*/  IMAD.MOV.U32 R134, RZ, RZ, R2 ;  /* 0x000000ffff867224 */ /* 0x000fc400078e0002 */
[----:B------:R-:W-:-:S04]  /*b980*/  FADD.FTZ R230, R49, R46 ;  /* 0x0000002e31e67221 */ /* 0x000fc80000010000 */
[C---:B------:R-:W-:Y:S08]  /*b990*/  HMMA.16816.F32.BF16 R120, R24.reuse, R18, R120 ;  /* 0x000000121878723c */ /* 0x040ff00000041878 */
[C---:B------:R-:W-:Y:S08]  /*b9a0*/  HMMA.16816.F32.BF16 R108, R24.reuse, R12, R108 ;  /* 0x0000000c186c723c */ /* 0x040ff0000004186c */
[C---:B------:R-:W-:Y:S08]  /*b9b0*/  HMMA.16816.F32.BF16 R104, R24.reuse, R14, R104 ;  /* 0x0000000e1868723c */ /* 0x040ff00000041868 */
[C---:B------:R-:W-:Y:S08]  /*b9c0*/  HMMA.16816.F32.BF16 R92, R24.reuse, R8, R92 ;  /* 0x00000008185c723c */ /* 0x040ff0000004185c */
        /* <DEDUP_REMOVED lines=15> */
[----:B------:R-:W-:-:S04]  /*bac0*/  IMAD.WIDE.U32 R10, R214, R210, RZ ;  /* 0x000000d2d60a7225 */ /* 0x000fc800078e00ff */
[----:B------:R-:W-:Y:S01]  /*bad0*/  IMAD R4, R214, R211, R11 ;  /* 0x000000d3d6047224 */ /* 0x000fe200078e020b */
[----:B------:R-:W-:Y:S01]  /*bae0*/  BAR.SYNC.DEFER_BLOCKING 0x0 ;  /* 0x0000000000007b1d */ /* 0x000fe20000010000 */
[C---:B------:R-:W-:Y:S02]  /*baf0*/  LEA R5, P0, R10.reuse, R138, 0x6 ;  /* 0x0000008a0a057211 */ /* 0x040fe400078030ff */
[C---:B------:R-:W-:Y:S02]  /*bb00*/  LEA R14, P3, R10.reuse, R194, 0x7 ;  /* 0x000000c20a0e7211 */ /* 0x040fe400078638ff */
[----:B------:R-:W-:Y:S02]  /*bb10*/  IADD3 R138, P1, PT, R5, R138, RZ ;  /* 0x0000008a058a7210 */ /* 0x000fe40007f3e0ff */
[----:B------:R-:W-:Y:S02]  /*bb20*/  LEA.HI.X R6, R10, R137, R4, 0x6, P0 ;  /* 0x000000890a067211 */ /* 0x000fe400000f3404 */
[----:B------:R-:W-:-:S02]  /*bb30*/  LEA R7, P0, R210, R5, 0x5 ;  /* 0x00000005d2077211 */ /* 0x000fc400078028ff */
[-C--:B------:R-:W-:Y:S01]  /*bb40*/  LEA R12, P2, R5, R194.reuse, 0x1 ;  /* 0x000000c2050c7211 */ /* 0x080fe200078408ff */
[----:B------:R-:W-:Y:S01]  /*bb50*/  IMAD.X R137, R6, 0x1, R137, P1 ;  /* 0x0000000106897824 */ /* 0x000fe200008e0689 */
[----:B------:R-:W-:Y:S02]  /*bb60*/  LEA R18, P1, R138, R194, 0x1 ;  /* 0x000000c28a127211 */ /* 0x000fe400078208ff */
[----:B------:R-:W-:Y:S02]  /*bb70*/  LEA.HI.X R8, R210, R6, R211, 0x5, P0 ;  /* 0x00000006d2087211 */ /* 0x000fe400000f2cd3 */
[----:B------:R-:W-:Y:S02]  /*bb80*/  LEA R16, P0, R7, R194, 0x1 ;  /* 0x000000c207107211 */ /* 0x000fe400078008ff */
[-C--:B------:R-:W-:Y:S02]  /*bb90*/  LEA.HI.X R15, R10, R193.reuse, R4, 0x7, P3 ;  /* 0x000000c10a0f7211 */ /* 0x080fe400018f3c04 */
[----:B------:R-:W-:-:S02]  /*bba0*/  LEA.HI.X R13, R5, R193, R6, 0x1, P2 ;  /* 0x000000c1050d7211 */ /* 0x000fc400010f0c06 */
[-C--:B------:R-:W-:Y:S01]  /*bbb0*/  LEA.HI.X R19, R138, R193.reuse, R137, 0x1, P1 ;  /* 0x000000c18a137211 */ /* 0x080fe200008f0c89 */
[----:B------:R-:W-:Y:S01]  /*bbc0*/  @!PT LDS RZ, [RZ] ;  /* 0x00000000fffff984 */ /* 0x000fe20000000800 */
[----:B------:R-:W-:Y:S01]  /*bbd0*/  @!PT LDS RZ, [RZ] ;  /* 0x00000000fffff984 */ /* 0x000fe20000000800 */
[----:B------:R-:W-:Y:S01]  /*bbe0*/  @!PT LDS RZ, [RZ] ;  /* 0x00000000fffff984 */ /* 0x000fe20000000800 */
[----:B------:R-:W-:Y:S01]  /*bbf0*/  LDGSTS.E.BYPASS.LTC128B.128 [R200+0x6000], desc[UR18][R14.64] ;  /* 0x060000000ec87fae */ /* 0x000fe2000b981a12 */
[----:B------:R-:W-:-:S03]  /*bc00*/  LEA.HI.X R17, R7, R193, R8, 0x1, P0 ;  /* 0x000000c107117211 */ /* 0x000fc600000f0c08 */
[----:B------:R1:W-:Y:S04]  /*bc10*/  LDGSTS.E.BYPASS.LTC128B.128 [R200+0x6800], desc[UR18][R12.64] ;  /* 0x068000000cc87fae */ /* 0x0003e8000b981a12 */
[----:B------:R-:W-:Y:S04]  /*bc20*/  LDGSTS.E.BYPASS.LTC128B.128 [R200+0x7000], desc[UR18][R18.64] ;  /* 0x0700000012c87fae */ /* 0x000fe8000b981a12 */
[----:B------:R2:W-:Y:S04]  /*bc30*/  LDGSTS.E.BYPASS.LTC128B.128 [R200+0x7800], desc[UR18][R16.64] ;  /* 0x0780000010c87fae */ /* 0x0005e8000b981a12 */
[----:B------:R-:W-:Y:S04]  /*bc40*/  LDSM.16.M88.4 R56, [R191] ;  /* 0x00000000bf38783b */ /* 0x000fe80000000200 */
[----:B------:R-:W3:Y:S04]  /*bc50*/  LDSM.16.M88.4 R148, [R190+UR5+0x4000] ;  /* 0x00400005be94783b */ /* 0x000ee80008000200 */
[----:B------:R-:W4:Y:S04]  /*bc60*/  LDSM.16.M88.4 R60, [R191+0x2000] ;  /* 0x00200000bf3c783b */ /* 0x000f280000000200 */
[----:B------:R-:W5:Y:S04]  /*bc70*/  LDSM.16.M88.4 R140, [R190+UR5+0x4800] ;  /* 0x00480005be8c783b */ /* 0x000f680008000200 */
[----:B------:R-:W1:Y:S04]  /*bc80*/  LDSM.16.M88.4 R132, [R190+UR5+0x5000] ;  /* 0x00500005be84783b */ /* 0x000e680008000200 */
        /* <DEDUP_REMOVED lines=9> */
[----:B------:R-:W3:Y:S01]  /*bd20*/  LDSM.16.M88.4 R176, [R188] ;  /* 0x00000000bcb0783b */ /* 0x000ee20000000200 */
[C---:B----4-:R-:W-:Y:S03]  /*bd30*/  HMMA.16816.F32.BF16 R28, R60.reuse, R148, RZ ;  /* 0x000000943c1c723c */ /* 0x050fe600000418ff */
[----:B------:R-:W4:Y:S04]  /*bd40*/  LDSM.16.M88.4 R172, [R188+0x2000] ;  /* 0x00200000bcac783b */ /* 0x000f280000000200 */
[----:B------:R-:W4:Y:S01]  /*bd50*/  LDSM.16.M88.4 R160, [R184+0x5000] ;  /* 0x00500000b8a0783b */ /* 0x000f220000000200 */
[C---:B------:R-:W-:Y:S03]  /*bd60*/  HMMA.16816.F32.BF16 R24, R60.reuse, R150, RZ ;  /* 0x000000963c18723c */ /* 0x040fe600000418ff */
[----:B------:R-:W4:Y:S04]  /*bd70*/  LDSM.16.M88.4 R164, [R184+0x4800] ;  /* 0x00480000b8a4783b */ /* 0x000f280000000200 */
[----:B------:R-:W0:Y:S01]  /*bd80*/  LDGDEPBAR ;  /* 0x00000000000079af */ /* 0x000e220000000000 */
[C---:B-----5:R-:W-:Y:S08]  /*bd90*/  HMMA.16816.F32.BF16 R20, R60.reuse, R140, RZ ;  /* 0x0000008c3c14723c */ /* 0x060ff000000418ff */
[C---:B-1----:R-:W-:Y:S08]  /*bda0*/  HMMA.16816.F32.BF16 R12, R60.reuse, R132, RZ ;  /* 0x000000843c0c723c */ /* 0x042ff000000418ff */
[C---:B--2---:R-:W-:Y:S08]  /*bdb0*/  HMMA.16816.F32.BF16 R4, R60.reuse, R156, RZ ;  /* 0x0000009c3c04723c */ /* 0x044ff000000418ff */
        /* <DEDUP_REMOVED lines=22> */
[----:B------:R-:W2:Y:S07]  /*bf20*/  LDSM.16.M88.4 R44, [R183+0x4000] ;  /* 0x00400000b72c783b */ /* 0x000eae0000000200 */
[C---:B------:R-:W-:Y:S08]  /*bf30*/  HMMA.16816.F32.BF16 R148, R32.reuse, R50, R148 ;  /* 0x000000322094723c */ /* 0x040ff00000041894 */
[C---:B------:R-:W-:Y:S01]  /*bf40*/  HMMA.16816.F32.BF16 R152, R32.reuse, R48, R152 ;  /* 0x000000302098723c */ /* 0x040fe20000041898 */
[----:B------:R-:W5:Y:S07]  /*bf50*/  LDSM.16.M88.4 R48, [R187+0x2000] ;  /* 0x00200000bb30783b */ /* 0x000f6e0000000200 */
[C---:B------:R-:W-:Y:S08]  /*bf60*/  HMMA.16816.F32.BF16 R64, R32.reuse, R36, R64 ;  /* 0x000000242040723c */ /* 0x040ff00000041840 */
[C---:B------:R-:W-:Y:S01]  /*bf70*/  HMMA.16816.F32.BF16 R56, R32.reuse, R38, R56 ;  /* 0x000000262038723c */ /* 0x040fe20000041838 */
[----:B------:R-:W5:Y:S07]  /*bf80*/  LDSM.16.M88.4 R36, [R183+0x5000] ;  /* 0x00500000b724783b */ /* 0x000f6e0000000200 */
[C---:B------:R-:W-:Y:S08]  /*bf90*/  HMMA.16816.F32.BF16 R136, R32.reuse, R40, R136 ;  /* 0x000000282088723c */ /* 0x040ff00000041888 */
[----:B------:R-:W-:Y:S01]  /*bfa0*/  HMMA.16816.F32.BF16 R132, R32, R42, R132 ;  /* 0x0000002a2084723c */ /* 0x000fe20000041884 */
[----:B------:R-:W5:Y:S04]  /*bfb0*/  LDSM.16.M88.4 R40, [R183+0x4800] ;  /* 0x00480000b728783b */ /* 0x000f680000000200 */
[----:B------:R-:W5:Y:S01]  /*bfc0*/  LDSM.16.M88.4 R32, [R183+0x5800] ;  /* 0x00580000b720783b */ /* 0x000f620000000200 */
[----:B------:R-:W-:-:S04]  /*bfd0*/  DEPBAR.LE SB0, 0x0 ;  /* 0x000080000000791a */ /* 0x000fc80000000000 */
[----:B---3--:R-:W-:Y:S08]  /*bfe0*/  HMMA.16816.F32.BF16 R148, R176, R170, R148 ;  /* 0x000000aab094723c */ /* 0x008ff00000041894 */
[-C--:B----4-:R-:W-:Y:S08]  /*bff0*/  HMMA.16816.F32.BF16 R28, R172, R168.reuse, R28 ;  /* 0x000000a8ac1c723c */ /* 0x090ff0000004181c */
[C---:B------:R-:W-:Y:S08]  /*c000*/  HMMA.16816.F32.BF16 R152, R176.reuse, R168, R152 ;  /* 0x000000a8b098723c */ /* 0x040ff00000041898 */
[C---:B------:R-:W-:Y:S08]  /*c010*/  HMMA.16816.F32.BF16 R136, R176.reuse, R160, R136 ;  /* 0x000000a0b088723c */ /* 0x040ff00000041888 */
[----:B------:R-:W-:Y:S08]  /*c020*/  HMMA.16816.F32.BF16 R132, R176, R162, R132 ;  /* 0x000000a2b084723c */ /* 0x000ff00000041884 */
[C---:B------:R-:W-:Y:S08]  /*c030*/  HMMA.16816.F32.BF16 R20, R172.reuse, R164, R20 ;  /* 0x000000a4ac14723c */ /* 0x040ff00000041814 */
[C---:B------:R-:W-:Y:S08]  /*c040*/  HMMA.16816.F32.BF16 R12, R172.reuse, R160, R12 ;  /* 0x000000a0ac0c723c */ /* 0x040ff0000004180c */
[C---:B-1----:R-:W-:Y:S08]  /*c050*/  HMMA.16816.F32.BF16 R4, R172.reuse, R156, R4 ;  /* 0x0000009cac04723c */ /* 0x042ff00000041804 */
[C---:B------:R-:W-:Y:S08]  /*c060*/  HMMA.16816.F32.BF16 R24, R172.reuse, R170, R24 ;  /* 0x000000aaac18723c */ /* 0x040ff00000041818 */
[C---:B------:R-:W-:Y:S08]  /*c070*/  HMMA.16816.F32.BF16 R16, R172.reuse, R166, R16 ;  /* 0x000000a6ac10723c */ /* 0x040ff00000041810 */
[C---:B------:R-:W-:Y:S08]  /*c080*/  HMMA.16816.F32.BF16 R8, R172.reuse, R162, R8 ;  /* 0x000000a2ac08723c */ /* 0x040ff00000041808 */
[----:B------:R-:W-:Y:S08]  /*c090*/  HMMA.16816.F32.BF16 R60, R172, R158, R60 ;  /* 0x0000009eac3c723c */ /* 0x000ff0000004183c */
[C---:B------:R-:W-:Y:S08]  /*c0a0*/  HMMA.16816.F32.BF16 R144, R176.reuse, R164, R144 ;  /* 0x000000a4b090723c */ /* 0x040ff00000041890 */
[C---:B------:R-:W-:Y:S08]  /*c0b0*/  HMMA.16816.F32.BF16 R140, R176.reuse, R166, R140 ;  /* 0x000000a6b08c723c */ /* 0x040ff0000004188c */
[----:B------:R-:W-:Y:S08]  /*c0c0*/  HMMA.16816.F32.BF16 R64, R176, R156, R64 ;  /* 0x0000009cb040723c */ /* 0x000ff00000041840 */
[----:B--2---:R-:W-:Y:S08]  /*c0d0*/  HMMA.16816.F32.BF16 R148, R52, R46, R148 ;  /* 0x0000002e3494723c */ /* 0x004ff00000041894 */
[----:B------:R-:W-:Y:S08]  /*c0e0*/  HMMA.16816.F32.BF16 R56, R176, R158, R56 ;  /* 0x0000009eb038723c */ /* 0x000ff00000041838 */
[-C--:B-----5:R-:W-:Y:S08]  /*c0f0*/  HMMA.16816.F32.BF16 R28, R48, R44.reuse, R28 ;  /* 0x0000002c301c723c */ /* 0x0a0ff0000004181c */
[----:B------:R-:W-:Y:S01]  /*c100*/  HMMA.16816.F32.BF16 R152, R52, R44, R152 ;  /* 0x0000002c3498723c */ /* 0x000fe20000041898 */
[----:B------:R-:W-:-:S04]  /*c110*/  IMAD R44, R218, 0x40, R233 ;  /* 0x00000040da2c7824 */ /* 0x000fc800078e02e9 */
[C---:B------:R-:W-:Y:S02]  /*c120*/  VIADD R157, R44.reuse, 0xffffff49 ;  /* 0xffffff492c9d7836 */ /* 0x040fe40000000000 */
[C---:B------:R-:W-:Y:S01]  /*c130*/  VIADD R160, R44.reuse, 0xffffff41 ;  /* 0xffffff412ca07836 */ /* 0x040fe20000000000 */
[C---:B------:R-:W-:Y:S01]  /*c140*/  HMMA.16816.F32.BF16 R136, R52.reuse, R36, R136 ;  /* 0x000000243488723c */ /* 0x040fe20000041888 */
[C---:B------:R-:W-:Y:S01]  /*c150*/  VIADD R45, R44.reuse, 0xffffff58 ;  /* 0xffffff582c2d7836 */ /* 0x040fe20000000000 */
[C---:B------:R-:W-:Y:S01]  /*c160*/  ISETP.GT.AND P6, PT, R235.reuse, R157, PT ;  /* 0x0000009deb00720c */ /* 0x040fe20003fc4270 */
[----:B------:R-:W-:Y:S01]  /*c170*/  VIADD R156, R44, 0xffffff50 ;  /* 0xffffff502c9c7836 */ /* 0x000fe20000000000 */
[----:B------:R-:W-:Y:S02]  /*c180*/  ISETP.GT.AND P3, PT, R235, R160, PT ;  /* 0x000000a0eb00720c */ /* 0x000fe40003f64270 */
[----:B------:R-:W-:Y:S02]  /*c190*/  FSEL R151, R151, -INF , !P6 ;  /* 0xff80000097977808 */ /* 0x000fe40007000000 */
[----:B------:R-:W-:Y:S01]  /*c1a0*/  HMMA.16816.F32.BF16 R132, R52, R38, R132 ;  /* 0x000000263484723c */ /* 0x000fe20000041884 */
[----:B------:R-:W-:-:S02]  /*c1b0*/  ISETP.GT.AND P4, PT, R235, R45, PT ;  /* 0x0000002deb00720c */ /* 0x000fc40003f84270 */
[----:B------:R-:W-:-:S05]  /*c1c0*/  ISETP.GT.AND P2, PT, R235, R156, PT ;  /* 0x0000009ceb00720c */ /* 0x000fca0003f44270 */
[----:B------:R-:W-:Y:S01]  /*c1d0*/  HMMA.16816.F32.BF16 R24, R48, R46, R24 ;  /* 0x0000002e3018723c */ /* 0x000fe20000041818 */
[----:B------:R-:W-:-:S07]  /*c1e0*/  FSEL R47, R155, -INF , !P3 ;  /* 0xff8000009b2f7808 */ /* 0x000fce0005800000 */
[C---:B------:R-:W-:Y:S08]  /*c1f0*/  HMMA.16816.F32.BF16 R20, R48.reuse, R40, R20 ;  /* 0x000000283014723c */ /* 0x040ff00000041814 */
[C---:B------:R-:W-:Y:S08]  /*c200*/  HMMA.16816.F32.BF16 R16, R48.reuse, R42, R16 ;  /* 0x0000002a3010723c */ /* 0x040ff00000041810 */
[----:B------:R-:W-:Y:S01]  /*c210*/  HMMA.16816.F32.BF16 R12, R48, R36, R12 ;  /* 0x00000024300c723c */ /* 0x000fe2000004180c */
[----:B------:R-:W-:-:S02]  /*c220*/  VIADD R37, R44, 0xffffff70 ;  /* 0xffffff702c257836 */ /* 0x000fc40000000000 */
[----:B------:R-:W-:-:S05]  /*c230*/  VIADD R36, R44, 0xffffff71 ;  /* 0xffffff712c247836 */ /* 0x000fca0000000000 */
[C---:B------:R-:W-:Y:S01]  /*c240*/  HMMA.16816.F32.BF16 R8, R48.reuse, R38, R8 ;  /* 0x000000263008723c */ /* 0x040fe20000041808 */
[C---:B------:R-:W-:Y:S02]  /*c250*/  VIADD R39, R44.reuse, 0xffffff68 ;  /* 0xffffff682c277836 */ /* 0x040fe40000000000 */
[----:B------:R-:W-:Y:S01]  /*c260*/  VIADD R38, R44, 0xffffff69 ;  /* 0xffffff692c267836 */ /* 0x000fe20000000000 */
[----:B------:R-:W-:Y:S02]  /*c270*/  BAR.SYNC.DEFER_BLOCKING 0x0 ;  /* 0x0000000000007b1d */ /* 0x000fe40000010000 */
[----:B------:R-:W-:Y:S02]  /*c280*/  ISETP.GT.AND P6, PT, R235, R39, PT ;  /* 0x00000027eb00720c */ /* 0x000fe40003fc4270 */
[----:B------:R-:W-:Y:S02]  /*c290*/  HMMA.16816.F32.BF16 R4, R48, R32, R4 ;  /* 0x000000203004723c */ /* 0x000fe40000041804 */
[----:B------:R-:W-:-:S02]  /*c2a0*/  FSEL R134, R134, -INF , !P6 ;  /* 0xff80000086867808 */ /* 0x000fc40007000000 */
[----:B------:R-:W-:-:S04]  /*c2b0*/  ISETP.GT.AND P6, PT, R234, R160, PT ;  /* 0x000000a0ea00720c */ /* 0x000fc80003fc4270 */
[----:B------:R-:W-:Y:S01]  /*c2c0*/  HMMA.16816.F32.BF16 R60, R48, R34, R60 ;  /* 0x00000022303c723c */ /* 0x000fe2000004183c */
[C---:B------:R-:W-:Y:S02]  /*c2d0*/  VIADD R48, R44.reuse, 0xffffff48 ;  /* 0xffffff482c307836 */ /* 0x040fe40000000000 */
[----:B------:R-:W-:-:S03]  /*c2e0*/  VIADD R50, R44, 0xffffff51 ;  /* 0xffffff512c327836 */ /* 0x000fc60000000000 */
[C---:B------:R-:W-:Y:S02]  /*c2f0*/  ISETP.GT.AND P5, PT, R235.reuse, R48, PT ;  /* 0x00000030eb00720c */ /* 0x040fe40003fa4270 */
[C---:B------:R-:W-:Y:S01]  /*c300*/  HMMA.16816.F32.BF16 R144, R52.reuse, R40, R144 ;  /* 0x000000283490723c */ /* 0x040fe20000041890 */
[----:B------:R-:W-:Y:S01]  /*c310*/  VIADD R40, R44, 0xffffff61 ;  /* 0xffffff612c287836 */ /* 0x000fe20000000000 */
[----:B------:R-:W-:Y:S01]  /*c320*/  FSEL R51, R150, -INF , !P5 ;  /* 0xff80000096337808 */ /* 0x000fe20006800000 */
[C---:B------:R-:W-:Y:S01]  /*c330*/  VIADD R41, R44.reuse, 0xffffff60 ;  /* 0xffffff602c297836 */ /* 0x040fe20000000000 */
[C---:B------:R-:W-:Y:S02]  /*c340*/  ISETP.GT.AND P1, PT, R235.reuse, R50, PT ;  /* 0x00000032eb00720c */ /* 0x040fe40003f24270 */
[C---:B------:R-:W-:Y:S02]  /*c350*/  ISETP.GT.AND P5, PT, R235.reuse, R40, PT ;  /* 0x00000028eb00720c */ /* 0x040fe40003fa4270 */
[----:B------:R-:W-:Y:S01]  /*c360*/  HMMA.16816.F32.BF16 R140, R52, R42, R140 ;  /* 0x0000002a348c723c */ /* 0x000fe2000004188c */
[C---:B------:R-:W-:Y:S01]  /*c370*/  VIADD R42, R44.reuse, 0xffffff40 ;  /* 0xffffff402c2a7836 */ /* 0x040fe20000000000 */
[----:B------:R-:W-:Y:S01]  /*c380*/  ISETP.GT.AND P3, PT, R235, R41, PT ;  /* 0x00000029eb00720c */ /* 0x000fe20003f64270 */
[----:B------:R-:W-:-:S03]  /*c390*/  VIADD R43, R44, 0xffffff59 ;  /* 0xffffff592c2b7836 */ /* 0x000fc60000000000 */
[----:B------:R-:W-:Y:S02]  /*c3a0*/  FSEL R138, R138, -INF , !P3 ;  /* 0xff8000008a8a7808 */ /* 0x000fe40005800000 */
[C---:B------:R-:W-:Y:S01]  /*c3b0*/  HMMA.16816.F32.BF16 R64, R52.reuse, R32, R64 ;  /* 0x000000203440723c */ /* 0x040fe20000041840 */
[C---:B------:R-:W-:Y:S01]  /*c3c0*/  VIADD R32, R44.reuse, 0xffffff79 ;  /* 0xffffff792c207836 */ /* 0x040fe20000000000 */
[----:B------:R-:W-:Y:S01]  /*c3d0*/  ISETP.GT.AND P0, PT, R235, R42, PT ;  /* 0x0000002aeb00720c */ /* 0x000fe20003f04270 */
[----:B------:R-:W-:Y:S01]  /*c3e0*/  VIADD R33, R44, 0xffffff78 ;  /* 0xffffff782c217836 */ /* 0x000fe20000000000 */
[----:B------:R-:W-:Y:S02]  /*c3f0*/  FSEL R159, R147, -INF , !P1 ;  /* 0xff800000939f7808 */ /* 0x000fe40004800000 */
[----:B------:R-:W-:Y:S02]  /*c400*/  FSEL R147, R29, -INF , !P6 ;  /* 0xff8000001d937808 */ /* 0x000fe40007000000 */
[----:B------:R-:W-:Y:S01]  /*c410*/  HMMA.16816.F32.BF16 R56, R52, R34, R56 ;  /* 0x000000223438723c */ /* 0x000fe20000041838 */
[----:B------:R-:W-:-:S02]  /*c420*/  FSEL R52, R139, -INF , !P5 ;  /* 0xff8000008b347808 */ /* 0x000fc40006800000 */
[C---:B------:R-:W-:Y:S02]  /*c430*/  ISETP.GT.AND P5, PT, R234.reuse, R42, PT ;  /* 0x0000002aea00720c */ /* 0x040fe40003fa4270 */
[----:B------:R-:W-:Y:S02]  /*c440*/  ISETP.GT.AND P6, PT, R234, R45, PT ;  /* 0x0000002dea00720c */ /* 0x000fe40003fc4270 */
[----:B------:R-:W-:Y:S02]  /*c450*/  FSEL R150, R28, -INF , !P5 ;  /* 0xff8000001c967808 */ /* 0x000fe40006800000 */
[----:B------:R-:W-:Y:S02]  /*c460*/  ISETP.GT.AND P5, PT, R234, R50, PT ;  /* 0x00000032ea00720c */ /* 0x000fe40003fa4270 */
[----:B------:R-:W-:Y:S02]  /*c470*/  FSEL R169, R142, -INF , !P4 ;  /* 0xff8000008ea97808 */ /* 0x000fe40006000000 */
[----:B------:R-:W-:-:S02]  /*c480*/  ISETP.GT.AND P1, PT, R235, R37, PT ;  /* 0x00000025eb00720c */ /* 0x000fc40003f24270 */
[----:B------:R-:W-:Y:S02]  /*c490*/  FSEL R142, R21, -INF , !P5 ;  /* 0xff800000158e7808 */ /* 0x000fe40006800000 */
[----:B------:R-:W-:Y:S02]  /*c4a0*/  FSEL R164, R16, -INF , !P6 ;  /* 0xff80000010a47808 */ /* 0x000fe40007000000 */
[C---:B------:R-:W-:Y:S02]  /*c4b0*/  ISETP.GT.AND P5, PT, R234.reuse, R39, PT ;  /* 0x00000027ea00720c */ /* 0x040fe40003fa4270 */
[----:B------:R-:W-:Y:S02]  /*c4c0*/  ISETP.GT.AND P6, PT, R234, R38, PT ;  /* 0x00000026ea00720c */ /* 0x000fe40003fc4270 */
[----:B------:R-:W-:Y:S02]  /*c4d0*/  FSEL R146, R146, -INF , !P2 ;  /* 0xff80000092927808 */ /* 0x000fe40005000000 */
[----:B------:R-:W-:-:S02]  /*c4e0*/  ISETP.GT.AND P4, PT, R235, R36, PT ;  /* 0x00000024eb00720c */ /* 0x000fc40003f84270 */
[----:B------:R-:W-:Y:S02]  /*c4f0*/  FSEL R35, R66, -INF , !P1 ;  /* 0xff80000042237808 */ /* 0x000fe40004800000 */
[----:B------:R-:W-:Y:S02]  /*c500*/  ISETP.GT.AND P2, PT, R235, R38, PT ;  /* 0x00000026eb00720c */ /* 0x000fe40003f44270 */
[----:B------:R-:W-:Y:S02]  /*c510*/  ISETP.GT.AND P1, PT, R234, R157, PT ;  /* 0x0000009dea00720c */ /* 0x000fe40003f24270 */
[----:B------:R-:W-:Y:S02]  /*c520*/  FSEL R162, R8, -INF , !P5 ;  /* 0xff80000008a27808 */ /* 0x000fe40006800000 */
[----:B------:R-:W-:Y:S02]  /*c530*/  FSEL R158, R9, -INF , !P6 ;  /* 0xff800000099e7808 */ /* 0x000fe40007000000 */
[----:B------:R-:W-:-:S02]  /*c540*/  ISETP.GT.AND P5, PT, R234, R32, PT ;  /* 0x00000020ea00720c */ /* 0x000fc40003fa4270 */
[----:B------:R-:W-:Y:S02]  /*c550*/  ISETP.GT.AND P6, PT, R205, R42, PT ;  /* 0x0000002acd00720c */ /* 0x000fe40003fc4270 */
[----:B------:R-:W-:Y:S02]  /*c560*/  FSEL R34, R67, -INF , !P4 ;  /* 0xff80000043227808 */ /* 0x000fe40006000000 */
[----:B------:R-:W-:Y:S02]  /*c570*/  FSEL R135, R135, -INF , !P2 ;  /* 0xff80000087877808 */ /* 0x000fe40005000000 */
[----:B------:R-:W-:Y:S02]  /*c580*/  FSEL R67, R25, -INF , !P1 ;  /* 0xff80000019437808 */ /* 0x000fe40004800000 */
[----:B------:R-:W-:Y:S02]  /*c590*/  ISETP.GT.AND P3, PT, R235, R32, PT ;  /* 0x00000020eb00720c */ /* 0x000fe40003f64270 */
[----:B------:R-:W-:-:S02]  /*c5a0*/  ISETP.GT.AND P2, PT, R234, R48, PT ;  /* 0x00000030ea00720c */ /* 0x000fc40003f44270 */
[C---:B------:R-:W-:Y:S02]  /*c5b0*/  ISETP.GT.AND P4, PT, R234.reuse, R156, PT ;  /* 0x0000009cea00720c */ /* 0x040fe40003f84270 */
[----:B------:R-:W-:Y:S02]  /*c5c0*/  ISETP.GT.AND P1, PT, R234, R41, PT ;  /* 0x00000029ea00720c */ /* 0x000fe40003f24270 */
[----:B------:R-:W-:Y:S02]  /*c5d0*/  FSEL R44, R61, -INF , !P5 ;  /* 0xff8000003d2c7808 */ /* 0x000fe40006800000 */
[----:B------:R-:W-:Y:S02]  /*c5e0*/  FSEL R152, R152, -INF , !P6 ;  /* 0xff80000098987808 */ /* 0x000fe40007000000 */
[----:B------:R-:W-:Y:S02]  /*c5f0*/  ISETP.GT.AND P5, PT, R205, R160, PT ;  /* 0x000000a0cd00720c */ /* 0x000fe40003fa4270 */
[----:B------:R-:W-:-:S02]  /*c600*/  ISETP.GE.AND P6, PT, R42, R202, PT ;  /* 0x000000ca2a00720c */ /* 0x000fc40003fc6270 */
[----:B------:R-:W-:Y:S02]  /*c610*/  FSEL R139, R24, -INF , !P2 ;  /* 0xff800000188b7808 */ /* 0x000fe40005000000 */
[----:B------:R-:W-:Y:S02]  /*c620*/  FSEL R66, R20, -INF , !P4 ;  /* 0xff80000014427808 */ /* 0x000fe40006000000 */
[----:B------:R-:W-:Y:S02]  /*c630*/  FSEL R29, R12, -INF , !P1 ;  /* 0xff8000000c1d7808 */ /* 0x000fe40004800000 */
[----:B------:R-:W-:Y:S02]  /*c640*/  FSEL R46, R59, -INF , !P3 ;  /* 0xff8000003b2e7808 */ /* 0x000fe40005800000 */
[C---:B------:R-:W-:Y:S02]  /*c650*/  ISETP.GT.AND P2, PT, R234.reuse, R43, PT ;  /* 0x0000002bea00720c */ /* 0x040fe40003f44270 */
[----:B------:R-:W-:-:S02]  /*c660*/  ISETP.GT.AND P1, PT, R234, R36, PT ;  /* 0x00000024ea00720c */ /* 0x000fc40003f24270 */
[----:B------:R-:W-:Y:S02]  /*c670*/  FSEL R8, R153, -INF , !P5 ;  /* 0xff80000099087808 */ /* 0x000fe40006800000 */
[----:B------:R-:W-:Y:S02]  /*c680*/  ISETP.GE.AND P3, PT, R160, R203, PT ;  /* 0x000000cba000720c */ /* 0x000fe40003f66270 */
[----:B------:R-:W-:Y:S02]  /*c690*/  FSEL R20, R150, -INF , !P6 ;  /* 0xff80000096147808 */ /* 0x000fe40007000000 */
[----:B------:R-:W-:Y:S02]  /*c6a0*/  ISETP.GT.AND P5, PT, R224, R160, PT ;  /* 0x000000a0e000720c */ /* 0x000fe40003fa4270 */
[----:B------:R-:W-:Y:S02]  /*c6b0*/  ISETP.GT.AND P6, PT, R205, R48, PT ;  /* 0x00000030cd00720c */ /* 0x000fe40003fc4270 */
[----:B------:R-:W-:-:S02]  /*c6c0*/  ISETP.GT.AND P4, PT, R234, R40, PT ;  /* 0x00000028ea00720c */ /* 0x000fc40003f84270 */
[----:B------:R-:W-:Y:S02]  /*c6d0*/  FSEL R55, R17, -INF , !P2 ;  /* 0xff80000011377808 */ /* 0x000fe40005000000 */
[----:B------:R-:W-:Y:S02]  /*c6e0*/  FSEL R53, R5, -INF , !P1 ;  /* 0xff80000005357808 */ /* 0x000fe40004800000 */
[----:B------:R-:W-:Y:S02]  /*c6f0*/  FSEL R47, R47, -INF , !P3 ;  /* 0xff8000002f2f7808 */ /* 0x000fe40005800000 */
[----:B------:R-:W-:Y:S02]  /*c700*/  FSEL R154, R154, -INF , !P0 ;  /* 0xff8000009a9a7808 */ /* 0x000fe40004000000 */
[----:B------:R-:W-:Y:S02]  /*c710*/  ISETP.GT.AND P2, PT, R234, R37, PT ;  /* 0x00000025ea00720c */ /* 0x000fe40003f44270 */
[----:B------:R-:W-:-:S02]  /*c720*/  ISETP.GE.AND P1, PT, R42, R203, PT ;  /* 0x000000cb2a00720c */ /* 0x000fc40003f26270 */
[----:B------:R-:W-:Y:S02]  /*c730*/  FSEL R25, R31, -INF , !P5 ;  /* 0xff8000001f197808 */ /* 0x000fe40006800000 */
[----:B------:R-:W-:Y:S02]  /*c740*/  ISETP.GT.AND P3, PT, R224, R48, PT ;  /* 0x00000030e000720c */ /* 0x000fe40003f64270 */
[----:B------:R-:W-:Y:S02]  /*c750*/  FSEL R148, R148, -INF , !P6 ;  /* 0xff80000094947808 */ /* 0x000fe40007000000 */
[----:B------:R-:W-:Y:S02]  /*c760*/  ISETP.GT.AND P0, PT, R235, R43, PT ;  /* 0x0000002beb00720c */ /* 0x000fe40003f04270 */
[----:B------:R-:W-:Y:S02]  /*c770*/  FSEL R28, R13, -INF , !P4 ;  /* 0xff8000000d1c7808 */ /* 0x000fe40006000000 */
[----:B------:R-:W-:-:S02]  /*c780*/  ISETP.GT.AND P5, PT, R205, R157, PT ;  /* 0x0000009dcd00720c */ /* 0x000fc40003fa4270 */
[----:B------:R-:W-:Y:S02]  /*c790*/  ISETP.GE.AND P6, PT, R48, R202, PT ;  /* 0x000000ca3000720c */ /* 0x000fe40003fc6270 */
[----:B------:R-:W-:Y:S02]  /*c7a0*/  ISETP.GT.AND P4, PT, R234, R33, PT ;  /* 0x00000021ea00720c */ /* 0x000fe40003f84270 */
[----:B------:R-:W-:Y:S02]  /*c7b0*/  FSEL R54, R4, -INF , !P2 ;  /* 0xff80000004367808 */ /* 0x000fe40005000000 */
[----:B------:R-:W-:Y:S02]  /*c7c0*/  FSEL R5, R154, -INF , !P1 ;  /* 0xff8000009a057808 */ /* 0x000fe40004800000 */
[----:B------:R-:W-:Y:S02]  /*c7d0*/  FSEL R9, R26, -INF , !P3 ;  /* 0xff8000001a097808 */ /* 0x000fe40005800000 */
[----:B------:R-:W-:-:S02]  /*c7e0*/  FSEL R143, R143, -INF , !P0 ;  /* 0xff8000008f8f7808 */ /* 0x000fc40004000000 */
[----:B------:R-:W-:Y:S02]  /*c7f0*/  ISETP.GE.AND P1, PT, R160, R202, PT ;  /* 0x000000caa000720c */ /* 0x000fe40003f26270 */
[----:B------:R-:W-:Y:S02]  /*c800*/  ISETP.GE.AND P3, PT, R48, R201, PT ;  /* 0x000000c93000720c */ /* 0x000fe40003f66270 */
[----:B------:R-:W-:Y:S02]  /*c810*/  FSEL R4, R149, -INF , !P5 ;  /* 0xff80000095047808 */ /* 0x000fe40006800000 */
[----:B------:R-:W-:Y:S02]  /*c820*/  FSEL R12, R139, -INF , !P6 ;  /* 0xff8000008b0c7808 */ /* 0x000fe40007000000 */
[----:B------:R-:W-:Y:S02]  /*c830*/  ISETP.GT.AND P0, PT, R235, R33, PT ;  /* 0x00000021eb00720c */ /* 0x000fe40003f04270 */
[----:B------:R-:W-:-:S02]  /*c840*/  FSEL R49, R60, -INF , !P4 ;  /* 0xff8000003c317808 */ /* 0x000fc40006000000 */
[C---:B------:R-:W-:Y:S02]  /*c850*/  ISETP.GT.AND P5, PT, R224.reuse, R157, PT ;  /* 0x0000009de000720c */ /* 0x040fe40003fa4270 */
[----:B------:R-:W-:Y:S02]  /*c860*/  ISETP.GT.AND P6, PT, R205, R156, PT ;  /* 0x0000009ccd00720c */ /* 0x000fe40003fc4270 */
[----:B------:R-:W-:Y:S02]  /*c870*/  ISETP.GT.AND P4, PT, R224, R42, PT ;  /* 0x0000002ae000720c */ /* 0x000fe40003f84270 */
[----:B------:R-:W-:Y:S02]  /*c880*/  ISETP.GE.AND P2, PT, R42, R204, PT ;  /* 0x000000cc2a00720c */ /* 0x000fe40003f46270 */
[----:B------:R-:W-:Y:S02]  /*c890*/  FSEL R24, R147, -INF , !P1 ;  /* 0xff80000093187808 */ /* 0x000fe40004800000 */
[----:B------:R-:W-:-:S02]  /*c8a0*/  FSEL R9, R9, -INF , !P3 ;  /* 0xff80000009097808 */ /* 0x000fc40005800000 */
[----:B------:R-:W-:Y:S02]  /*c8b0*/  FSEL R58, R58, -INF , !P0 ;  /* 0xff8000003a3a7808 */ /* 0x000fe40004000000 */
[-C--:B------:R-:W-:Y:S02]  /*c8c0*/  ISETP.GE.AND P1, PT, R157, R204.reuse, PT ;  /* 0x000000cc9d00720c */ /* 0x080fe40003f26270 */
[----:B------:R-:W-:Y:S02]  /*c8d0*/  FSEL R13, R27, -INF , !P5 ;  /* 0xff8000001b0d7808 */ /* 0x000fe40006800000 */
[----:B------:R-:W-:Y:S02]  /*c8e0*/  ISETP.GE.AND P3, PT, R156, R204, PT ;  /* 0x000000cc9c00720c */ /* 0x000fe40003f66270 */
[----:B------:R-:W-:Y:S02]  /*c8f0*/  FSEL R144, R144, -INF , !P6 ;  /* 0xff80000090907808 */ /* 0x000fe40007000000 */
[----:B------:R-:W-:-:S02]  /*c900*/  FSEL R17, R30, -INF , !P4 ;  /* 0xff8000001e117808 */ /* 0x000fc40006000000 */
[----:B------:R-:W-:Y:S02]  /*c910*/  ISETP.GE.AND P0, PT, R160, R204, PT ;  /* 0x000000cca000720c */ /* 0x000fe40003f06270 */
[----:B------:R-:W-:Y:S02]  /*c920*/  ISETP.GT.AND P5, PT, R205, R50, PT ;  /* 0x00000032cd00720c */ /* 0x000fe40003fa4270 */
[----:B------:R-:W-:Y:S02]  /*c930*/  ISETP.GE.AND P6, PT, R156, R202, PT ;  /* 0x000000ca9c00720c */ /* 0x000fe40003fc6270 */
[-C--:B------:R-:W-:Y:S02]  /*c940*/  ISETP.GE.AND P4, PT, R42, R201.reuse, PT ;  /* 0x000000c92a00720c */ /* 0x080fe40003f86270 */
[----:B------:R-:W-:Y:S02]  /*c950*/  FSEL R42, R152, -INF , !P2 ;  /* 0xff800000982a7808 */ /* 0x000fe40005000000 */
[----:B------:R-:W-:-:S02]  /*c960*/  ISETP.GE.AND P2, PT, R160, R201, PT ;  /* 0x000000c9a000720c */ /* 0x000fc40003f46270 */
[----:B------:R-:W-:Y:S02]  /*c970*/  FSEL R4, R4, -INF , !P1 ;  /* 0xff80000004047808 */ /* 0x000fe40004800000 */
[----:B------:R-:W-:Y:S02]  /*c980*/  FSEL R154, R144, -INF , !P3 ;  /* 0xff800000909a7808 */ /* 0x000fe40005800000 */
[----:B------:R-:W-:Y:S02]  /*c990*/  FSEL R8, R8, -INF , !P0 ;  /* 0xff80000008087808 */ /* 0x000fe40004000000 */
[----:B------:R-:W-:Y:S02]  /*c9a0*/  ISETP.GE.AND P1, PT, R156, R203, PT ;  /* 0x000000cb9c00720c */ /* 0x000fe40003f26270 */
[----:B------:R-:W-:Y:S02]  /*c9b0*/  FSEL R145, R145, -INF , !P5 ;  /* 0xff80000091917808 */ /* 0x000fe40006800000 */
[----:B------:R-:W-:-:S02]  /*c9c0*/  FSEL R144, R66, -INF , !P6 ;  /* 0xff80000042907808 */ /* 0x000fc40007000000 */
[----:B------:R-:W-:Y:S02]  /*c9d0*/  ISETP.GE.AND P0, PT, R48, R203, PT ;  /* 0x000000cb3000720c */ /* 0x000fe40003f06270 */
[----:B------:R-:W-:Y:S02]  /*c9e0*/  ISETP.GT.AND P5, PT, R224, R50, PT ;  /* 0x00000032e000720c */ /* 0x000fe40003fa4270 */
[----:B------:R-:W-:Y:S02]  /*c9f0*/  ISETP.GT.AND P6, PT, R205, R45, PT ;  /* 0x0000002dcd00720c */ /* 0x000fe40003fc4270 */
[----:B------:R-:W-:Y:S02]  /*ca00*/  FSEL R25, R25, -INF , !P2 ;  /* 0xff80000019197808 */ /* 0x000fe40005000000 */
[----:B------:R-:W-:Y:S02]  /*ca10*/  ISETP.GE.AND P2, PT, R157, R203, PT ;  /* 0x000000cb9d00720c */ /* 0x000fe40003f46270 */
[----:B------:R-:W-:-:S02]  /*ca20*/  FSEL R167, R146, -INF , !P1 ;  /* 0xff80000092a77808 */ /* 0x000fc40004800000 */
[----:B------:R-:W-:Y:S02]  /*ca30*/  FSEL R51, R51, -INF , !P0 ;  /* 0xff80000033337808 */ /* 0x000fe40004000000 */
[----:B------:R-:W-:Y:S02]  /*ca40*/  ISETP.GE.AND P1, PT, R50, R201, PT ;  /* 0x000000c93200720c */ /* 0x000fe40003f26270 */
[----:B------:R-:W-:Y:S02]  /*ca50*/  FSEL R23, R23, -INF , !P5 ;  /* 0xff80000017177808 */ /* 0x000fe40006800000 */
[----:B------:R-:W-:Y:S02]  /*ca60*/  FSEL R140, R140, -INF , !P6 ;  /* 0xff8000008c8c7808 */ /* 0x000fe40007000000 */
[-C--:B------:R-:W-:Y:S02]  /*ca70*/  ISETP.GE.AND P0, PT, R157, R202.reuse, PT ;  /* 0x000000ca9d00720c */ /* 0x080fe40003f06270 */
[----:B------:R-:W-:-:S02]  /*ca80*/  ISETP.GE.AND P6, PT, R45, R202, PT ;  /* 0x000000ca2d00720c */ /* 0x000fc40003fc6270 */
[----:B------:R-:W-:Y:S02]  /*ca90*/  FSEL R21, R151, -INF , !P2 ;  /* 0xff80000097157808 */ /* 0x000fe40005000000 */
[----:B------:R-:W-:Y:S02]  /*caa0*/  FSEL R17, R17, -INF , !P4 ;  /* 0xff80000011117808 */ /* 0x000fe40006000000 */
[----:B------:R-:W-:Y:S02]  /*cab0*/  FSEL R151, R23, -INF , !P1 ;  /* 0xff80000017977808 */ /* 0x000fe40004800000 */
[----:B------:R-:W-:Y:S02]  /*cac0*/  ISETP.GE.AND P4, PT, R48, R204, PT ;  /* 0x000000cc3000720c */ /* 0x000fe40003f86270 */
[----:B------:R-:W-:Y:S02]  /*cad0*/  ISETP.GT.AND P2, PT, R224, R156, PT ;  /* 0x0000009ce000720c */ /* 0x000fe40003f44270 */
[----:B------:R-:W-:-:S02]  /*cae0*/  FSEL R16, R67, -INF , !P0 ;  /* 0xff80000043107808 */ /* 0x000fc40004000000 */
[----:B------:R-:W-:Y:S02]  /*caf0*/  ISETP.GE.AND P1, PT, R43, R203, PT ;  /* 0x000000cb2b00720c */ /* 0x000fe40003f26270 */
[----:B------:R-:W-:Y:S02]  /*cb00*/  FSEL R164, R164, -INF , !P6 ;  /* 0xff800000a4a47808 */ /* 0x000fe40007000000 */
[----:B------:R-:W-:Y:S02]  /*cb10*/  ISETP.GE.AND P0, PT, R50, R204, PT ;  /* 0x000000cc3200720c */ /* 0x000fe40003f06270 */
[C---:B------:R-:W-:Y:S02]  /*cb20*/  ISETP.GT.AND P6, PT, R205.reuse, R41, PT ;  /* 0x00000029cd00720c */ /* 0x040fe40003fc4270 */
[----:B------:R-:W-:Y:S02]  /*cb30*/  ISETP.GT.AND P5, PT, R205, R43, PT ;  /* 0x0000002bcd00720c */ /* 0x000fe40003fa4270 */
[----:B------:R-:W-:-:S02]  /*cb40*/  FSEL R48, R148, -INF , !P4 ;  /* 0xff80000094307808 */ /* 0x000fc40006000000 */
[----:B------:R-:W-:Y:S02]  /*cb50*/  FSEL R22, R22, -INF , !P2 ;  /* 0xff80000016167808 */ /* 0x000fe40005000000 */
[----:B------:R-:W-:Y:S02]  /*cb60*/  FSEL R161, R143, -INF , !P1 ;  /* 0xff8000008fa17808 */ /* 0x000fe40004800000 */
[-C--:B------:R-:W-:Y:S02]  /*cb70*/  ISETP.GE.AND P4, PT, R157, R201.reuse, PT ;  /* 0x000000c99d00720c */ /* 0x080fe40003f86270 */
[----:B------:R-:W-:Y:S02]  /*cb80*/  ISETP.GE.AND P2, PT, R156, R201, PT ;  /* 0x000000c99c00720c */ /* 0x000fe40003f46270 */
[----:B------:R-:W-:Y:S02]  /*cb90*/  FSEL R152, R145, -INF , !P0 ;  /* 0xff80000091987808 */ /* 0x000fe40004000000 */
[----:B------:R-:W-:-:S02]  /*cba0*/  ISETP.GT.AND P1, PT, R224, R41, PT ;  /* 0x00000029e000720c */ /* 0x000fc40003f24270 */
[----:B------:R-:W-:Y:S02]  /*cbb0*/  FSEL R136, R136, -INF , !P6 ;  /* 0xff80000088887808 */ /* 0x000fe40007000000 */
[----:B------:R-:W-:Y:S02]  /*cbc0*/  ISETP.GE.AND P0, PT, R45, R203, PT ;  /* 0x000000cb2d00720c */ /* 0x000fe40003f06270 */
[----:B------:R-:W-:Y:S02]  /*cbd0*/  FSEL R141, R141, -INF , !P5 ;  /* 0xff8000008d8d7808 */ /* 0x000fe40006800000 */
[----:B------:R-:W-:Y:S02]  /*cbe0*/  ISETP.GE.AND P6, PT, R41, R202, PT ;  /* 0x000000ca2900720c */ /* 0x000fe40003fc6270 */
[----:B------:R-:W-:Y:S02]  /*cbf0*/  ISETP.GT.AND P5, PT, R224, R43, PT ;  /* 0x0000002be000720c */ /* 0x000fe40003fa4270 */
[----:B------:R-:W-:-:S02]  /*cc00*/  FSEL R13, R13, -INF , !P4 ;  /* 0xff8000000d0d7808 */ /* 0x000fc40006000000 */
[----:B------:R-:W-:Y:S02]  /*cc10*/  ISETP.GE.AND P3, PT, R50, R202, PT ;  /* 0x000000ca3200720c */ /* 0x000fe40003f66270 */
[----:B------:R-:W-:Y:S02]  /*cc20*/  FSEL R147, R22, -INF , !P2 ;  /* 0xff80000016937808 */ /* 0x000fe40005000000 */
[----:B------:R-:W-:Y:S02]  /*cc30*/  FSEL R14, R14, -INF , !P1 ;  /* 0xff8000000e0e7808 */ /* 0x000fe40004800000 */
[----:B------:R-:W-:Y:S02]  /*cc40*/  ISETP.GE.AND P4, PT, R50, R203, PT ;  /* 0x000000cb3200720c */ /* 0x000fe40003f86270 */
[----:B------:R-:W-:Y:S02]  /*cc50*/  ISETP.GE.AND P2, PT, R45, R204, PT ;  /* 0x000000cc2d00720c */ /* 0x000fe40003f46270 */
[----:B------:R-:W-:-:S02]  /*cc60*/  FSEL R169, R169, -INF , !P0 ;  /* 0xff800000a9a97808 */ /* 0x000fc40004000000 */
[-C--:B------:R-:W-:Y:S02]  /*cc70*/  ISETP.GE.AND P1, PT, R41, R201.reuse, PT ;  /* 0x000000c92900720c */ /* 0x080fe40003f26270 */
[----:B------:R-:W-:Y:S02]  /*cc80*/  FSEL R160, R29, -INF , !P6 ;  /* 0xff8000001da07808 */ /* 0x000fe40007000000 */
[----:B------:R-:W-:Y:S02]  /*cc90*/  ISETP.GE.AND P0, PT, R43, R201, PT ;  /* 0x000000c92b00720c */ /* 0x000fe40003f06270 */
[----:B------:R-:W-:Y:S02]  /*cca0*/  FSEL R19, R19, -INF , !P5 ;  /* 0xff80000013137808 */ /* 0x000fe40006800000 */
[----:B------:R-:W-:Y:S02]  /*ccb0*/  ISETP.GT.AND P6, PT, R205, R39, PT ;  /* 0x00000027cd00720c */ /* 0x000fe40003fc4270 */
[----:B------:R-:W-:-:S02]  /*ccc0*/  FSEL R142, R142, -INF , !P3 ;  /* 0xff8000008e8e7808 */ /* 0x000fc40005800000 */
[----:B------:R-:W-:Y:S02]  /*ccd0*/  FSEL R159, R159, -INF , !P4 ;  /* 0xff8000009f9f7808 */ /* 0x000fe40006000000 */
[C---:B------:R-:W-:Y:S02]  /*cce0*/  ISETP.GE.AND P3, PT, R43.reuse, R204, PT ;  /* 0x000000cc2b00720c */ /* 0x040fe40003f66270 */
[----:B------:R-:W-:Y:S02]  /*ccf0*/  FSEL R148, R140, -INF , !P2 ;  /* 0xff8000008c947808 */ /* 0x000fe40005000000 */
[----:B------:R-:W-:Y:S02]  /*cd00*/  FSEL R153, R14, -INF , !P1 ;  /* 0xff8000000e997808 */ /* 0x000fe40004800000 */
[----:B------:R-:W-:Y:S02]  /*cd10*/  ISETP.GT.AND P4, PT, R224, R45, PT ;  /* 0x0000002de000720c */ /* 0x000fe40003f84270 */
        /* <DEDUP_REMOVED lines=9> */
[----:B------:R-:W-:Y:S02]  /*cdb0*/  FSEL R146, R55, -INF , !P2 ;  /* 0xff80000037927808 */ /* 0x000fe40005000000 */
[----:B------:R-:W-:Y:S02]  /*cdc0*/  FSEL R132, R132, -INF , !P1 ;  /* 0xff80000084847808 */ /* 0x000fe40004800000 */
[----:B------:R-:W-:Y:S02]  /*cdd0*/  ISETP.GE.AND P4, PT, R45, R201, PT ;  /* 0x000000c92d00720c */ /* 0x000fe40003f86270 */
[----:B------:R-:W-:-:S02]  /*cde0*/  FSEL R137, R137, -INF , !P5 ;  /* 0xff80000089897808 */ /* 0x000fc40006800000 */
[----:B------:R-:W-:Y:S02]  /*cdf0*/  ISETP.GE.AND P2, PT, R40, R204, PT ;  /* 0x000000cc2800720c */ /* 0x000fe40003f46270 */
[----:B------:R-:W-:Y:S02]  /*ce00*/  FSEL R67, R52, -INF , !P0 ;  /* 0xff80000034437808 */ /* 0x000fe40004000000 */
[C---:B------:R-:W-:Y:S02]  /*ce10*/  ISETP.GT.AND P1, PT, R224.reuse, R38, PT ;  /* 0x00000026e000720c */ /* 0x040fe40003f24270 */
[----:B------:R-:W-:Y:S02]  /*ce20*/  ISETP.GT.AND P0, PT, R224, R39, PT ;  /* 0x00000027e000720c */ /* 0x000fe40003f04270 */
[----:B------:R-:W-:Y:S02]  /*ce30*/  FSEL R139, R138, -INF , !P3 ;  /* 0xff8000008a8b7808 */ /* 0x000fe40005800000 */
[----:B------:R-:W-:-:S02]  /*ce40*/  FSEL R149, R18, -INF , !P4 ;  /* 0xff80000012957808 */ /* 0x000fc40006000000 */
[----:B------:R-:W-:Y:S02]  /*ce50*/  FSEL R138, R137, -INF , !P2 ;  /* 0xff800000898a7808 */ /* 0x000fe40005000000 */
[----:B------:R-:W-:Y:S02]  /*ce60*/  FSEL R11, R11, -INF , !P1 ;  /* 0xff8000000b0b7808 */ /* 0x000fe40004800000 */
[----:B------:R-:W-:Y:S02]  /*ce70*/  ISETP.GE.AND P4, PT, R41, R204, PT ;  /* 0x000000cc2900720c */ /* 0x000fe40003f86270 */
[----:B------:R-:W-:Y:S02]  /*ce80*/  ISETP.GT.AND P5, PT, R224, R40, PT ;  /* 0x00000028e000720c */ /* 0x000fe40003fa4270 */
[----:B------:R-:W-:Y:S02]  /*ce90*/  ISETP.GE.AND P2, PT, R39, R203, PT ;  /* 0x000000cb2700720c */ /* 0x000fe40003f46270 */
[----:B------:R-:W-:-:S02]  /*cea0*/  FSEL R10, R10, -INF , !P0 ;  /* 0xff8000000a0a7808 */ /* 0x000fc40004000000 */
[----:B------:R-:W-:Y:S02]  /*ceb0*/  ISETP.GT.U32.AND P1, PT, R214, R197, PT ;  /* 0x000000c5d600720c */ /* 0x000fe40003f24070 */
[----:B------:R-:W-:Y:S02]  /*cec0*/  ISETP.GE.AND P0, PT, R39, R201, PT ;  /* 0x000000c92700720c */ /* 0x000fe40003f06270 */
[----:B------:R-:W-:Y:S02]  /*ced0*/  FSEL R140, R136, -INF , !P4 ;  /* 0xff800000888c7808 */ /* 0x000fe40006000000 */
[----:B------:R-:W-:Y:S02]  /*cee0*/  FSEL R15, R15, -INF , !P5 ;  /* 0xff8000000f0f7808 */ /* 0x000fe40006800000 */
[----:B------:R-:W-:Y:S02]  /*cef0*/  FSEL R137, R134, -INF , !P2 ;  /* 0xff80000086897808 */ /* 0x000fe40005000000 */
[----:B------:R-:W-:-:S02]  /*cf00*/  ISETP.GE.AND P4, PT, R40, R202, PT ;  /* 0x000000ca2800720c */ /* 0x000fc40003f86270 */
[C---:B------:R-:W-:Y:S02]  /*cf10*/  ISETP.GT.AND P5, PT, R205.reuse, R38, PT ;  /* 0x00000026cd00720c */ /* 0x040fe40003fa4270 */
[----:B------:R-:W-:Y:S02]  /*cf20*/  ISETP.GE.AND P2, PT, R38, R202, PT ;  /* 0x000000ca2600720c */ /* 0x000fe40003f46270 */
[----:B------:R-:W-:Y:S02]  /*cf30*/  FSEL R163, R10, -INF , !P0 ;  /* 0xff8000000aa37808 */ /* 0x000fe40004000000 */
[----:B------:R-:W-:Y:S02]  /*cf40*/  ISETP.GT.AND P0, PT, R205, R37, PT ;  /* 0x00000025cd00720c */ /* 0x000fe40003f04270 */
[----:B------:R-:W-:Y:S02]  /*cf50*/  FSEL R66, R133, -INF , !P5 ;  /* 0xff80000085427808 */ /* 0x000fe40006800000 */
[----:B------:R-:W-:-:S02]  /*cf60*/  FSEL R156, R28, -INF , !P4 ;  /* 0xff8000001c9c7808 */ /* 0x000fc40006000000 */
[----:B------:R-:W-:Y:S02]  /*cf70*/  FSEL R158, R158, -INF , !P2 ;  /* 0xff8000009e9e7808 */ /* 0x000fe40005000000 */
[----:B------:R-:W-:Y:S02]  /*cf80*/  ISETP.GE.AND P3, PT, R40, R201, PT ;  /* 0x000000c92800720c */ /* 0x000fe40003f66270 */
[----:B------:R-:W-:Y:S02]  /*cf90*/  ISETP.GE.AND P6, PT, R39, R202, PT ;  /* 0x000000ca2700720c */ /* 0x000fe40003fc6270 */
[C---:B------:R-:W-:Y:S02]  /*cfa0*/  ISETP.GE.AND P5, PT, R38.reuse, R204, PT ;  /* 0x000000cc2600720c */ /* 0x040fe40003fa6270 */
[----:B------:R-:W-:Y:S02]  /*cfb0*/  ISETP.GE.AND P4, PT, R38, R203, PT ;  /* 0x000000cb2600720c */ /* 0x000fe40003f86270 */
[----:B------:R-:W-:-:S02]  /*cfc0*/  ISETP.GT.AND P2, PT, R224, R37, PT ;  /* 0x00000025e000720c */ /* 0x000fc40003f44270 */
[----:B------:R-:W-:Y:S02]  /*cfd0*/  FSEL R29, R64, -INF , !P0 ;  /* 0xff800000401d7808 */ /* 0x000fe40004000000 */
[----:B------:R-:W-:Y:S02]  /*cfe0*/  ISETP.GT.AND P0, PT, R205, R36, PT ;  /* 0x00000024cd00720c */ /* 0x000fe40003f04270 */
[----:B------:R-:W-:Y:S02]  /*cff0*/  FSEL R157, R15, -INF , !P3 ;  /* 0xff8000000f9d7808 */ /* 0x000fe40005800000 */
[----:B------:R-:W-:Y:S02]  /*d000*/  FSEL R162, R162, -INF , !P6 ;  /* 0xff800000a2a27808 */ /* 0x000fe40007000000 */
[----:B------:R-:W-:Y:S02]  /*d010*/  FSEL R66, R66, -INF , !P5 ;  /* 0xff80000042427808 */ /* 0x000fe40006800000 */
[----:B------:R-:W-:-:S02]  /*d020*/  FSEL R141, R135, -INF , !P4 ;  /* 0xff800000878d7808 */ /* 0x000fc40006000000 */
[----:B------:R-:W-:Y:S02]  /*d030*/  FSEL R6, R6, -INF , !P2 ;  /* 0xff80000006067808 */ /* 0x000fe40005000000 */
[----:B------:R-:W-:Y:S02]  /*d040*/  ISETP.GE.AND P3, PT, R38, R201, PT ;  /* 0x000000c92600720c */ /* 0x000fe40003f66270 */
[C---:B------:R-:W-:Y:S02]  /*d050*/  ISETP.GE.AND P6, PT, R37.reuse, R204, PT ;  /* 0x000000cc2500720c */ /* 0x040fe40003fc6270 */
[C---:B------:R-:W-:Y:S02]  /*d060*/  ISETP.GE.AND P5, PT, R37.reuse, R203, PT ;  /* 0x000000cb2500720c */ /* 0x040fe40003fa6270 */
[C---:B------:R-:W-:Y:S02]  /*d070*/  ISETP.GE.AND P4, PT, R37.reuse, R202, PT ;  /* 0x000000ca2500720c */ /* 0x040fe40003f86270 */
[----:B------:R-:W-:-:S02]  /*d080*/  ISETP.GE.AND P2, PT, R37, R201, PT ;  /* 0x000000c92500720c */ /* 0x000fc40003f46270 */
[----:B------:R-:W-:Y:S01]  /*d090*/  FSEL R30, R65, -INF , !P0 ;  /* 0xff800000411e7808 */ /* 0x000fe20004000000 */
[----:B------:R-:W-:Y:S10]  /*d0a0*/  @!P1 BRA `(.L_x_2068) ;  /* 0x0000000000649947 */ /* 0x000ff40003800000 */
[----:B------:R-:W-:-:S04]  /*d0b0*/  VIADD R10, R218, 0xfffffffc ;  /* 0xfffffffcda0a7836 */ /* 0x000fc80000000000 */
[----:B------:R-:W-:-:S04]  /*d0c0*/  IMAD.WIDE.U32 R14, R10, R216, RZ ;  /* 0x000000d80a0e7225 */ /* 0x000fc800078e00ff */
[----:B------:R-:W-:Y:S01]  /*d0d0*/  IMAD R10, R10, R217, R15 ;  /* 0x000000d90a0a7224 */ /* 0x000fe200078e020f */
[----:B------:R-:W-:-:S04]  /*d0e0*/  LEA R18, P0, R14, R196, 0x7 ;  /* 0x000000c40e127211 */ /* 0x000fc800078038ff */
[C---:B------:R-:W-:Y:S02]  /*d0f0*/  LEA.HI.X R19, R14.reuse, R195, R10, 0x7, P0 ;  /* 0x000000c30e137211 */ /* 0x040fe400000f3c0a */
[----:B------:R-:W-:-:S03]  /*d100*/  LEA R15, P0, R14, R222, 0x6 ;  /* 0x000000de0e0f7211 */ /* 0x000fc600078030ff */
[----:B------:R-:W-:Y:S01]  /*d110*/  @!PT LDS RZ, [RZ] ;  /* 0x00000000fffff984 */ /* 0x000fe20000000800 */
[----:B------:R-:W-:Y:S01]  /*d120*/  @!PT LDS RZ, [RZ] ;  /* 0x00000000fffff984 */ /* 0x000fe20000000800 */
[----:B------:R-:W-:Y:S01]  /*d130*/  @!PT LDS RZ, [RZ] ;  /* 0x00000000fffff984 */ /* 0x000fe20000000800 */
[----:B------:R1:W-:Y:S01]  /*d140*/  LDGSTS.E.BYPASS.LTC128B.128 [R200+0x4000], desc[UR18][R18.64] ;  /* 0x0400000012c87fae */ /* 0x0003e2000b981a12 */
        /* <DEDUP_REMOVED lines=15> */
.L_x_2068:
[----:B------:R-:W-:Y:S01]  /*d240*/  IMAD.SHL.U32 R155, R214, 0x2, RZ ;  /* 0x00000002d69b7824 */ /* 0x000fe200078e00ff */
[----:B------:R-:W-:Y:S02]  /*d250*/  FSEL R28, R35, -INF , !P5 ;  /* 0xff800000231c7808 */ /* 0x000fe40006800000 */
[----:B------:R-:W-:Y:S02]  /*d260*/  FSEL R59, R6, -INF , !P2 ;  /* 0xff800000063b7808 */ /* 0x000fe40005000000 */
[C---:B------:R-:W-:Y:S01]  /*d270*/  LOP3.LUT R178, R155.reuse, UR21, R229, 0x96, !PT ;  /* 0x000000159bb27c12 */ /* 0x040fe2000f8e96e5 */
[----:B------:R-:W-:Y:S01]  /*d280*/  VIADD R155, R155, 0x1 ;  /* 0x000000019b9b7836 */ /* 0x000fe20000000000 */
[----:B------:R-:W-:Y:S02]  /*d290*/  ISETP.GT.AND P5, PT, R224, R36, PT ;  /* 0x00000024e000720c */ /* 0x000fe40003fa4270 */
[----:B------:R-:W-:Y:S01]  /*d2a0*/  FSEL R60, R54, -INF , !P4 ;  /* 0xff800000363c7808 */ /* 0x000fe20006000000 */
[----:B------:R-:W-:Y:S01]  /*d2b0*/  IMAD.WIDE.U32 R178, R178, -0x326172a9, RZ ;  /* 0xcd9e8d57b2b27825 */ /* 0x000fe200078e00ff */
[----:B------:R-:W-:-:S02]  /*d2c0*/  ISETP.GE.AND P4, PT, R36, R201, PT ;  /* 0x000000c92400720c */ /* 0x000fc40003f86270 */
[----:B------:R-:W-:Y:S02]  /*d2d0*/  FSEL R7, R7, -INF , !P5 ;  /* 0xff80000007077808 */ /* 0x000fe40006800000 */
[----:B------:R-:W-:Y:S02]  /*d2e0*/  LOP3.LUT R6, R236, UR4, R179, 0x96, !PT ;  /* 0x00000004ec067c12 */ /* 0x000fe4000f8e96b3 */
[----:B------:R-:W-:Y:S02]  /*d2f0*/  LOP3.LUT R176, R178, UR8, R207, 0x96, !PT ;  /* 0x00000008b2b07c12 */ /* 0x000fe4000f8e96cf */
[----:B------:R-:W-:Y:S01]  /*d300*/  FSEL R54, R7, -INF , !P4 ;  /* 0xff80000007367808 */ /* 0x000fe20006000000 */
[----:B------:R-:W-:Y:S01]  /*d310*/  IMAD.WIDE.U32 R174, R6, -0x2daee0ad, RZ ;  /* 0xd2511f5306ae7825 */ /* 0x000fe200078e00ff */
[----:B------:R-:W-:Y:S02]  /*d320*/  LOP3.LUT R7, R238, UR4, R179, 0x96, !PT ;  /* 0x00000004ee077c12 */ /* 0x000fe4000f8e96b3 */
[----:B------:R-:W-:Y:S01]  /*d330*/  FSEL R165, R11, -INF , !P3 ;  /* 0xff8000000ba57808 */ /* 0x000fe20005800000 */
[----:B------:R-:W-:Y:S01]  /*d340*/  IMAD.WIDE.U32 R176, R176, -0x2daee0ad, RZ ;  /* 0xd2511f53b0b07825 */ /* 0x000fe200078e00ff */
[----:B------:R-:W-:-:S02]  /*d350*/  LOP3.LUT R6, R208, UR12, R175, 0x96, !PT ;  /* 0x0000000cd0067c12 */ /* 0x000fc4000f8e96af */
[----:B------:R-:W-:Y:S01]  /*d360*/  FMNMX3.FTZ R11, R2, R20, R24, !PT ;  /* 0x00000014020b7276 */ /* 0x000fe20007810018 */
[----:B------:R-:W-:Y:S01]  /*d370*/  IMAD.WIDE.U32 R216, R7, -0x2daee0ad, RZ ;  /* 0xd2511f5307d87825 */ /* 0x000fe200078e00ff */
[----:B------:R-:W-:Y:S02]  /*d380*/  LOP3.LUT R174, R174, UR11, R177, 0x96, !PT ;  /* 0x0000000baeae7c12 */ /* 0x000fe4000f8e96b1 */
[----:B------:R-:W-:Y:S01]  /*d390*/  FMNMX3.FTZ R11, R11, R12, R16, !PT ;  /* 0x0000000c0b0b7276 */ /* 0x000fe20007810010 */
[----:B------:R-:W-:Y:S01]  /*d3a0*/  IMAD.WIDE.U32 R6, R6, -0x326172a9, RZ ;  /* 0xcd9e8d5706067825 */ /* 0x000fe200078e00ff */
[----:B------:R-:W-:Y:S02]  /*d3b0*/  ISETP.GE.AND P3, PT, R36, R203, PT ;  /* 0x000000cb2400720c */ /* 0x000fe40003f66270 */
[-C--:B------:R-:W-:Y:S01]  /*d3c0*/  ISETP.GT.AND P4, PT, R224, R33.reuse, PT ;  /* 0x00000021e000720c */ /* 0x080fe20003f84270 */
[----:B------:R-:W-:Y:S01]  /*d3d0*/  IMAD.WIDE.U32 R174, R174, -0x326172a9, RZ ;  /* 0xcd9e8d57aeae7825 */ /* 0x000fe200078e00ff */
[----:B------:R-:W-:-:S02]  /*d3e0*/  ISETP.GT.AND P2, PT, R205, R33, PT ;  /* 0x00000021cd00720c */ /* 0x000fc40003f44270 */
[----:B------:R-:W-:Y:S02]  /*d3f0*/  FMNMX3.FTZ R11, R11, R144, R142, !PT ;  /* 0x000000900b0b7276 */ /* 0x000fe4000781008e */
[----:B------:R-:W-:Y:S02]  /*d400*/  LOP3.LUT R172, R6, UR24, R175, 0x96, !PT ;  /* 0x0000001806ac7c12 */ /* 0x000fe4000f8e96af */
[----:B------:R-:W-:Y:S02]  /*d410*/  FMNMX3.FTZ R6, R0, R17, R25, !PT ;  /* 0x0000001100067276 */ /* 0x000fe40007810019 */
[----:B------:R-:W-:Y:S01]  /*d420*/  FSEL R29, R29, -INF , !P6 ;  /* 0xff8000001d1d7808 */ /* 0x000fe20007000000 */
[----:B------:R-:W-:Y:S01]  /*d430*/  IMAD.WIDE.U32 R172, R172, -0x2daee0ad, RZ ;  /* 0xd2511f53acac7825 */ /* 0x000fe200078e00ff */
[----:B------:R-:W-:Y:S02]  /*d440*/  FMNMX3.FTZ R6, R6, R9, R13, !PT ;  /* 0x0000000906067276 */ /* 0x000fe4000781000d */
[----:B------:R-:W-:-:S02]  /*d450*/  FMNMX3.FTZ R10, R3, R5, R47, !PT ;  /* 0x00000005030a7276 */ /* 0x000fc4000781002f */
[----:B------:R-:W-:Y:S02]  /*d460*/  FMNMX3.FTZ R6, R6, R147, R151, !PT ;  /* 0x0000009306067276 */ /* 0x000fe40007810097 */
[----:B------:R-:W-:Y:S02]  /*d470*/  ISETP.GE.AND P6, PT, R36, R202, PT ;  /* 0x000000ca2400720c */ /* 0x000fe40003fc6270 */
[----:B------:R-:W-:Y:S02]  /*d480*/  FMNMX3.FTZ R6, R6, R149, R143, !PT ;  /* 0x0000009506067276 */ /* 0x000fe4000781008f */
[----:B------:R-:W-:Y:S02]  /*d490*/  FSEL R31, R34, -INF , !P3 ;  /* 0xff800000221f7808 */ /* 0x000fe40005800000 */
[----:B------:R-:W-:Y:S02]  /*d4a0*/  FSEL R62, R62, -INF , !P4 ;  /* 0xff8000003e3e7808 */ /* 0x000fe40006000000 */
[----:B------:R-:W-:-:S02]  /*d4b0*/  LOP3.LUT R34, R206, UR25, R7, 0x96, !PT ;  /* 0x00000019ce227c12 */ /* 0x000fc4000f8e9607 */
[----:B------:R-:W-:Y:S02]  /*d4c0*/  FSEL R37, R56, -INF , !P2 ;  /* 0xff80000038257808 */ /* 0x000fe40005000000 */
[----:B------:R-:W-:Y:S01]  /*d4d0*/  ISETP.GT.AND P4, PT, R205, R32, PT ;  /* 0x00000020cd00720c */ /* 0x000fe20003f84270 */
[----:B------:R-:W-:Y:S01]  /*d4e0*/  IMAD.WIDE.U32 R34, R34, -0x2daee0ad, RZ ;  /* 0xd2511f5322227825 */ /* 0x000fe200078e00ff */
[----:B------:R-:W-:Y:S02]  /*d4f0*/  FMNMX3.FTZ R7, R212, R42, R8, !PT ;  /* 0x0000002ad4077276 */ /* 0x000fe40007810008 */
[----:B------:R-:W-:Y:S02]  /*d500*/  FMNMX3.FTZ R11, R11, R164, R146, !PT ;  /* 0x000000a40b0b7276 */ /* 0x000fe40007810092 */
[----:B------:R-:W-:Y:S01]  /*d510*/  ISETP.GT.AND P2, PT, R224, R32, PT ;  /* 0x00000020e000720c */ /* 0x000fe20003f44270 */
[----:B------:R-:W-:Y:S01]  /*d520*/  @P1 VIADD R224, R218, 0xfffffffc ;  /* 0xfffffffcdae01836 */ /* 0x000fe20000000000 */
[----:B------:R-:W-:-:S02]  /*d530*/  FMNMX3.FTZ R10, R10, R51, R21, !PT ;  /* 0x000000330a0a7276 */ /* 0x000fc40007810015 */
[----:B------:R-:W-:Y:S02]  /*d540*/  FMNMX3.FTZ R6, R6, R153, R157, !PT ;  /* 0x0000009906067276 */ /* 0x000fe4000781009d */
[----:B------:R-:W-:Y:S02]  /*d550*/  FSEL R65, R53, -INF , !P6 ;  /* 0xff80000035417808 */ /* 0x000fe40007000000 */
[----:B------:R-:W-:Y:S02]  /*d560*/  ISETP.GE.AND P6, PT, R33, R202, PT ;  /* 0x000000ca2100720c */ /* 0x000fe40003fc6270 */
[----:B------:R-:W-:Y:S02]  /*d570*/  FSEL R40, R57, -INF , !P4 ;  /* 0xff80000039287808 */ /* 0x000fe40006000000 */
[----:B------:R-:W-:Y:S02]  /*d580*/  FMNMX3.FTZ R7, R7, R48, R4, !PT ;  /* 0x0000003007077276 */ /* 0x000fe40007810004 */
[----:B------:R-:W-:-:S02]  /*d590*/  FMNMX3.FTZ R11, R11, R160, R156, !PT ;  /* 0x000000a00b0b7276 */ /* 0x000fc4000781009c */
[-C--:B------:R-:W-:Y:S02]  /*d5a0*/  ISETP.GE.AND P5, PT, R33, R201.reuse, PT ;  /* 0x000000c92100720c */ /* 0x080fe40003fa6270 */
[----:B------:R-:W-:Y:S02]  /*d5b0*/  ISETP.GE.AND P4, PT, R32, R201, PT ;  /* 0x000000c92000720c */ /* 0x000fe40003f86270 */
[----:B------:R-:W-:Y:S02]  /*d5c0*/  FSEL R56, R63, -INF , !P2 ;  /* 0xff8000003f387808 */ /* 0x000fe40005000000 */
[----:B------:R-:W-:Y:S02]  /*d5d0*/  FMNMX3.FTZ R10, R10, R167, R159, !PT ;  /* 0x000000a70a0a7276 */ /* 0x000fe4000781009f */
[----:B-1----:R-:W-:Y:S02]  /*d5e0*/  FMNMX3.FTZ R15, R6, R163, R165, !PT ;  /* 0x000000a3060f7276 */ /* 0x002fe400078100a5 */
[----:B------:R-:W-:-:S02]  /*d5f0*/  FSEL R61, R49, -INF , !P6 ;  /* 0xff800000313d7808 */ /* 0x000fc40007000000 */
[----:B------:R-:W-:Y:S02]  /*d600*/  ISETP.GE.AND P6, PT, R32, R202, PT ;  /* 0x000000ca2000720c */ /* 0x000fe40003fc6270 */
[----:B------:R-:W-:Y:S02]  /*d610*/  FMNMX3.FTZ R7, R7, R154, R152, !PT ;  /* 0x0000009a07077276 */ /* 0x000fe40007810098 */
[----:B------:R-:W-:Y:S02]  /*d620*/  FMNMX3.FTZ R38, R11, R162, R158, !PT ;  /* 0x000000a20b267276 */ /* 0x000fe4000781009e */
[----:B------:R-:W-:Y:S02]  /*d630*/  ISETP.GE.AND P0, PT, R36, R204, PT ;  /* 0x000000cc2400720c */ /* 0x000fe40003f06270 */
[----:B------:R-:W-:Y:S02]  /*d640*/  FSEL R57, R62, -INF , !P5 ;  /* 0xff8000003e397808 */ /* 0x000fe40006800000 */
[----:B------:R-:W-:-:S02]  /*d650*/  FMNMX3.FTZ R10, R10, R169, R161, !PT ;  /* 0x000000a90a0a7276 */ /* 0x000fc400078100a1 */
[----:B------:R-:W-:Y:S02]  /*d660*/  FSEL R56, R56, -INF , !P4 ;  /* 0xff80000038387808 */ /* 0x000fe40006000000 */
[----:B------:R-:W-:Y:S02]  /*d670*/  FMNMX3.FTZ R15, R15, R59, R54, !PT ;  /* 0x0000003b0f0f7276 */ /* 0x000fe40007810036 */
[----:B------:R-:W-:Y:S02]  /*d680*/  ISETP.GE.AND P3, PT, R33, R203, PT ;  /* 0x000000cb2100720c */ /* 0x000fe40003f66270 */
[----:B------:R-:W-:Y:S02]  /*d690*/  FSEL R62, R44, -INF , !P6 ;  /* 0xff8000002c3e7808 */ /* 0x000fe40007000000 */
[----:B------:R-:W-:Y:S02]  /*d6a0*/  FMNMX3.FTZ R7, R7, R148, R150, !PT ;  /* 0x0000009407077276 */ /* 0x000fe40007810096 */
[----:B------:R-:W-:-:S02]  /*d6b0*/  FMNMX3.FTZ R38, R38, R60, R65, !PT ;  /* 0x0000003c26267276 */ /* 0x000fc40007810041 */
[----:B------:R-:W-:Y:S02]  /*d6c0*/  FSEL R30, R30, -INF , !P0 ;  /* 0xff8000001e1e7808 */ /* 0x000fe40004000000 */
[----:B------:R-:W-:Y:S02]  /*d6d0*/  FMNMX3.FTZ R10, R10, R139, R67, !PT ;  /* 0x0000008b0a0a7276 */ /* 0x000fe40007810043 */
[----:B------:R-:W-:Y:S02]  /*d6e0*/  FMNMX3.FTZ R15, R15, R57, R56, !PT ;  /* 0x000000390f0f7276 */ /* 0x000fe40007810038 */
[----:B------:R-:W-:Y:S02]  /*d6f0*/  ISETP.GE.AND P0, PT, R33, R204, PT ;  /* 0x000000cc2100720c */ /* 0x000fe40003f06270 */
[----:B------:R-:W-:Y:S01]  /*d700*/  FSEL R36, R58, -INF , !P3 ;  /* 0xff8000003a247808 */ /* 0x000fe20005800000 */
[----:B------:R-:W1:Y:S01]  /*d710*/  SHFL.BFLY PT, R26, R15, 0x2, 0x1f ;  /* 0x0c401f000f1a7f89 */ /* 0x000e6200000e0000 */
[----:B------:R-:W-:-:S02]  /*d720*/  FMNMX3.FTZ R7, R7, R140, R138, !PT ;  /* 0x0000008c07077276 */ /* 0x000fc4000781008a */
[----:B------:R-:W-:Y:S02]  /*d730*/  FMNMX3.FTZ R38, R38, R61, R62, !PT ;  /* 0x0000003d26267276 */ /* 0x000fe4000781003e */
[----:B------:R-:W-:Y:S02]  /*d740*/  ISETP.GE.AND P3, PT, R32, R203, PT ;  /* 0x000000cb2000720c */ /* 0x000fe40003f66270 */
[----:B------:R-:W-:Y:S01]  /*d750*/  FMNMX3.FTZ R19, R10, R137, R141, !PT ;  /* 0x000000890a137276 */ /* 0x000fe2000781008d */
[----:B------:R-:W2:Y:S01]  /*d760*/  SHFL.BFLY PT, R33, R38, 0x2, 0x1f ;  /* 0x0c401f0026217f89 */ /* 0x000ea200000e0000 */
[----:B------:R-:W-:Y:S02]  /*d770*/  FSEL R37, R37, -INF , !P0 ;  /* 0xff80000025257808 */ /* 0x000fe40004000000 */
[----:B------:R-:W-:Y:S02]  /*d780*/  ISETP.GE.AND P0, PT, R32, R204, PT ;  /* 0x000000cc2000720c */ /* 0x000fe40003f06270 */
[----:B------:R-:W-:-:S02]  /*d790*/  FMNMX3.FTZ R32, R7, R132, R66, !PT ;  /* 0x0000008407207276 */ /* 0x000fc40007810042 */
[----:B------:R-:W-:Y:S02]  /*d7a0*/  FSEL R39, R46, -INF , !P3 ;  /* 0xff8000002e277808 */ /* 0x000fe40005800000 */
[----:B------:R-:W-:Y:S02]  /*d7b0*/  FMNMX3.FTZ R19, R19, R28, R31, !PT ;  /* 0x0000001c13137276 */ /* 0x000fe4000781001f */
[----:B------:R-:W-:Y:S02]  /*d7c0*/  FSEL R40, R40, -INF , !P0 ;  /* 0xff80000028287808 */ /* 0x000fe40004000000 */
[----:B------:R-:W-:Y:S02]  /*d7d0*/  FMNMX3.FTZ R32, R32, R29, R30, !PT ;  /* 0x0000001d20207276 */ /* 0x000fe4000781001e */
[----:B------:R-:W-:Y:S02]  /*d7e0*/  FMNMX3.FTZ R19, R19, R36, R39, !PT ;  /* 0x0000002413137276 */ /* 0x000fe40007810027 */
[----:B------:R-:W-:-:S02]  /*d7f0*/  FMNMX3.FTZ R32, R32, R37, R40, !PT ;  /* 0x0000002520207276 */ /* 0x000fc40007810028 */
[----:B------:R-:W-:Y:S01]  /*d800*/  LOP3.LUT R178, R178, UR8, R221, 0x96, !PT ;  /* 0x00000008b2b27c12 */ /* 0x000fe2000f8e96dd */
[----:B------:R-:W3:Y:S01]  /*d810*/  SHFL.BFLY PT, R22, R19, 0x2, 0x1f ;  /* 0x0c401f0013167f89 */ /* 0x000ee200000e0000 */
[----:B-1----:R-:W-:Y:S02]  /*d820*/  FMNMX.FTZ R26, R15, R26, !PT ;  /* 0x0000001a0f1a7209 */ /* 0x002fe40007810000 */
[----:B------:R-:W-:Y:S01]  /*d830*/  LOP3.LUT R170, R226, UR12, R217, 0x96, !PT ;  /* 0x0000000ce2aa7c12 */ /* 0x000fe2000f8e96d9 */
[----:B------:R-:W1:Y:S01]  /*d840*/  SHFL.BFLY PT, R11, R32, 0x2, 0x1f ;  /* 0x0c401f00200b7f89 */ /* 0x000e6200000e0000 */
[----:B--2---:R-:W-:Y:S01]  /*d850*/  FMNMX.FTZ R33, R38, R33, !PT ;  /* 0x0000002126217209 */ /* 0x004fe20007810000 */
[----:B------:R-:W-:Y:S01]  /*d860*/  IMAD.WIDE.U32 R178, R178, -0x2daee0ad, RZ ;  /* 0xd2511f53b2b27825 */ /* 0x000fe200078e00ff */
[----:B------:R-:W-:Y:S01]  /*d870*/  LOP3.LUT R176, R176, UR10, R35, 0x96, !PT ;  /* 0x0000000ab0b07c12 */ /* 0x000fe2000f8e9623 */
[----:B------:R-:W2:Y:S01]  /*d880*/  SHFL.BFLY PT, R133, R26, 0x1, 0x1f ;  /* 0x0c201f001a857f89 */ /* 0x000ea200000e0000 */
[----:B------:R-:W-:Y:S01]  /*d890*/  LOP3.LUT R6, R34, UR9, R173, 0x96, !PT ;  /* 0x0000000922067c12 */ /* 0x000fe2000f8e96ad */
[----:B------:R-:W-:Y:S01]  /*d8a0*/  IMAD.WIDE.U32 R170, R170, -0x326172a9, RZ ;  /* 0xcd9e8d57aaaa7825 */ /* 0x000fe200078e00ff */
[----:B------:R-:W-:Y:S01]  /*d8b0*/  LOP3.LUT R216, R216, UR11, R179, 0x96, !PT ;  /* 0x0000000bd8d87c12 */ /* 0x000fe2000f8e96b3 */
[----:B------:R-:W4:Y:S02]  /*d8c0*/  SHFL.BFLY PT, R134, R33, 0x1, 0x1f ;  /* 0x0c201f0021867f89 */ /* 0x000f2400000e0000 */
[----:B------:R-:W-:Y:S01]  /*d8d0*/  IMAD.WIDE.U32 R176, R176, -0x326172a9, RZ ;  /* 0xcd9e8d57b0b07825 */ /* 0x000fe200078e00ff */
[----:B------:R-:W-:-:S03]  /*d8e0*/  LOP3.LUT R7, R220, UR25, R171, 0x96, !PT ;  /* 0x00000019dc077c12 */ /* 0x000fc6000f8e96ab */
[----:B------:R-:W-:Y:S01]  /*d8f0*/  IMAD.WIDE.U32 R216, R216, -0x326172a9, RZ ;  /* 0xcd9e8d57d8d87825 */ /* 0x000fe200078e00ff */
[----:B------:R-:W-:-:S03]  /*d900*/  LOP3.LUT R174, R174, UR23, R177, 0x96, !PT ;  /* 0x00000017aeae7c12 */ /* 0x000fc6000f8e96b1 */
[----:B------:R-:W-:Y:S01]  /*d910*/  IMAD.WIDE.U32 R34, R7, -0x2daee0ad, RZ ;  /* 0xd2511f5307227825 */ /* 0x000fe200078e00ff */
[----:B------:R-:W-:Y:S02]  /*d920*/  LOP3.LUT R170, R170, UR24, R217, 0x96, !PT ;  /* 0x00000018aaaa7c12 */ /* 0x000fe4000f8e96d9 */
[----:B---3--:R-:W-:Y:S01]  /*d930*/  FMNMX.FTZ R22, R19, R22, !PT ;  /* 0x0000001613167209 */ /* 0x008fe20007810000 */
[----:B------:R-:W-:Y:S01]  /*d940*/  IMAD.WIDE.U32 R44, R6, -0x326172a9, RZ ;  /* 0xcd9e8d57062c7825 */ /* 0x000fe200078e00ff */
[----:B------:R-:W-:Y:S02]  /*d950*/  LOP3.LUT R178, R178, UR10, R35, 0x96, !PT ;  /* 0x0000000ab2b27c12 */ /* 0x000fe4000f8e9623 */
[----:B-1----:R-:W-:Y:S01]  /*d960*/  FMNMX.FTZ R11, R32, R11, !PT ;  /* 0x0000000b200b7209 */ /* 0x002fe20007810000 */
[----:B------:R-:W1:Y:S01]  /*d970*/  SHFL.BFLY PT, R135, R22, 0x1, 0x1f ;  /* 0x0c201f0016877f89 */ /* 0x000e6200000e0000 */
[----:B------:R-:W-:Y:S01]  /*d980*/  IMAD.WIDE.U32 R170, R170, -0x2daee0ad, RZ ;  /* 0xd2511f53aaaa7825 */ /* 0x000fe200078e00ff */
[----:B--2---:R-:W-:-:S02]  /*d990*/  FMNMX.FTZ R133, R26, R133, !PT ;  /* 0x000000851a857209 */ /* 0x004fc40007810000 */
[----:B------:R-:W2:Y:S01]  /*d9a0*/  SHFL.BFLY PT, R136, R11, 0x1, 0x1f ;  /* 0x0c201f000b887f89 */ /* 0x000ea200000e0000 */
[----:B------:R-:W-:Y:S01]  /*d9b0*/  LOP3.LUT R14, R176, UR22, R45, 0x96, !PT ;  /* 0x00000016b00e7c12 */ /* 0x000fe2000f8e962d */
[----:B------:R-:W-:Y:S01]  /*d9c0*/  IMAD.WIDE.U32 R178, R178, -0x326172a9, RZ ;  /* 0xcd9e8d57b2b27825 */ /* 0x000fe200078e00ff */
[----:B------:R-:W-:-:S03]  /*d9d0*/  LOP3.LUT R10, R34, UR9, R171, 0x96, !PT ;  /* 0x00000009220a7c12 */ /* 0x000fc6000f8e96ab */
[----:B------:R-:W-:Y:S01]  /*d9e0*/  FMUL.FTZ R58, R133, UR6 ;  /* 0x00000006853a7c20 */ /* 0x000fe20008410000 */
[----:B----4-:R-:W-:Y:S01]  /*d9f0*/  FMNMX.FTZ R134, R33, R134, !PT ;  /* 0x0000008621867209 */ /* 0x010fe20007810000 */
[----:B------:R-:W-:Y:S01]  /*da00*/  IMAD.MOV.U32 R34, RZ, RZ, R44 ;  /* 0x000000ffff227224 */ /* 0x000fe200078e002c */
[----:B------:R-:W-:Y:S01]  /*da10*/  PRMT R6, R44, 0x7771, RZ ;  /* 0x000077712c067816 */ /* 0x000fe200000000ff */
[----:B------:R-:W-:Y:S01]  /*da20*/  IMAD.WIDE.U32 R174, R174, -0x2daee0ad, RZ ;  /* 0xd2511f53aeae7825 */ /* 0x000fe200078e00ff */
[----:B------:R-:W-:-:S03]  /*da30*/  PRMT R18, R44, 0x7773, RZ ;  /* 0x000077732c127816 */ /* 0x000fc600000000ff */
[----:B------:R-:W-:Y:S01]  /*da40*/  FMUL.FTZ R63, R134, UR6 ;  /* 0x00000006863f7c20 */ /* 0x000fe20008410000 */
[----:B------:R-:W-:Y:S01]  /*da50*/  PRMT R7, R44, 0x7772, RZ ;  /* 0x000077722c077816 */ /* 0x000fe200000000ff */
[----:B------:R-:W-:Y:S01]  /*da60*/  IMAD.WIDE.U32 R44, R10, -0x326172a9, RZ ;  /* 0xcd9e8d570a2c7825 */ /* 0x000fe200078e00ff */
[----:B------:R-:W-:Y:S02]  /*da70*/  FSETP.NEU.FTZ.AND P0, PT, R133, -INF , PT ;  /* 0xff8000008500780b */ /* 0x000fe40003f1d000 */
[----:B------:R-:W-:Y:S01]  /*da80*/  FSETP.NEU.FTZ.AND P2, PT, R134, -INF , PT ;  /* 0xff8000008600780b */ /* 0x000fe20003f5d000 */
[----:B------:R-:W-:Y:S01]  /*da90*/  IMAD.MOV.U32 R32, RZ, RZ, R44 ;  /* 0x000000ffff207224 */ /* 0x000fe200078e002c */
[----:B------:R-:W-:Y:S02]  /*daa0*/  FSEL R58, R58, RZ, P0 ;  /* 0x000000ff3a3a7208 */ /* 0x000fe40000000000 */
[----:B------:R-:W-:Y:S02]  /*dab0*/  LOP3.LUT R10, R178, UR22, R45, 0x96, !PT ;  /* 0x00000016b20a7c12 */ /* 0x000fe4000f8e962d */
[----:B-1----:R-:W-:Y:S01]  /*dac0*/  FMNMX.FTZ R135, R22, R135, !PT ;  /* 0x0000008716877209 */ /* 0x002fe20007810000 */
[--C-:B------:R-:W-:Y:S01]  /*dad0*/  FFMA.FTZ R35, R25, UR6, -R58.reuse ;  /* 0x0000000619237c23 */ /* 0x100fe2000801083a */
[----:B------:R-:W-:Y:S01]  /*dae0*/  FSEL R63, R63, RZ, P2 ;  /* 0x000000ff3f3f7208 */ /* 0x000fe20001000000 */
[--C-:B------:R-:W-:Y:S01]  /*daf0*/  FFMA.FTZ R41, R13, UR6, -R58.reuse ;  /* 0x000000060d297c23 */ /* 0x100fe2000801083a */
[----:B------:R-:W-:Y:S01]  /*db00*/  LOP3.LUT R15, R34, 0xff, RZ, 0xc0, !PT ;  /* 0x000000ff220f7812 */ /* 0x000fe200078ec0ff */
[--C-:B------:R-:W-:Y:S01]  /*db10*/  FFMA.FTZ R147, R147, UR6, -R58.reuse ;  /* 0x0000000693937c23 */ /* 0x100fe2000801083a */
[----:B------:R-:W-:Y:S01]  /*db20*/  LOP3.LUT R27, R32, 0xff, RZ, 0xc0, !PT ;  /* 0x000000ff201b7812 */ /* 0x000fe200078ec0ff */
[----:B------:R-:W-:Y:S01]  /*db30*/  FFMA.FTZ R32, R17, UR6, -R58 ;  /* 0x0000000611207c23 */ /* 0x000fe2000801083a */
[----:B--2---:R-:W-:Y:S01]  /*db40*/  FMNMX.FTZ R136, R11, R136, !PT ;  /* 0x000000880b887209 */ /* 0x004fe20007810000 */
[--C-:B------:R-:W-:Y:S01]  /*db50*/  FFMA.FTZ R34, R20, UR6, -R63.reuse ;  /* 0x0000000614227c23 */ /* 0x100fe2000801083f */
[----:B------:R-:W-:Y:S01]  /*db60*/  PRMT R19, R44, 0x7773, RZ ;  /* 0x000077732c137816 */ /* 0x000fe200000000ff */
[----:B------:R-:W-:Y:S01]  /*db70*/  FFMA.FTZ R33, R24, UR6, -R63 ;  /* 0x0000000618217c23 */ /* 0x000fe2000801083f */
[----:B------:R-:W-:Y:S01]  /*db80*/  PRMT R64, R44, 0x7772, RZ ;  /* 0x000077722c407816 */ /* 0x000fe200000000ff */
[----:B------:R-:W-:Y:S01]  /*db90*/  MUFU.EX2 R32, R32 ;  /* 0x0000002000207308 */ /* 0x000fe20000000800 */
[----:B------:R-:W-:Y:S01]  /*dba0*/  PRMT R11, R10, 0x7632, R11 ;  /* 0x000076320a0b7816 */ /* 0x000fe2000000000b */
[--C-:B------:R-:W-:Y:S01]  /*dbb0*/  FFMA.FTZ R38, R12, UR6, -R63.reuse ;  /* 0x000000060c267c23 */ /* 0x100fe2000801083f */
[----:B------:R-:W-:Y:S01]  /*dbc0*/  FSETP.NEU.FTZ.AND P3, PT, R135, -INF , PT ;  /* 0xff8000008700780b */ /* 0x000fe20003f7d000 */
[----:B------:R-:W1:Y:S01]  /*dbd0*/  MUFU.EX2 R35, R35 ;  /* 0x0000002300237308 */ /* 0x000e620000000800 */
[----:B------:R-:W-:Y:S01]  /*dbe0*/  PRMT R6, R15, 0x5410, R6 ;  /* 0x000054100f067816 */ /* 0x000fe20000000006 */
[----:B------:R-:W-:Y:S01]  /*dbf0*/  FMUL.FTZ R49, R136, UR6 ;  /* 0x0000000688317c20 */ /* 0x000fe20008410000 */
[C---:B------:R-:W-:Y:S01]  /*dc00*/  LOP3.LUT R52, R10.reuse, 0xffff, RZ, 0xc0, !PT ;  /* 0x0000ffff0a347812 */ /* 0x040fe200078ec0ff */
[----:B------:R-:W-:Y:S01]  /*dc10*/  MUFU.EX2 R34, R34 ;  /* 0x0000002200227308 */ /* 0x000fe20000000800 */
[----:B------:R-:W-:Y:S01]  /*dc20*/  LOP3.LUT R15, R10, 0xff, RZ, 0xc0, !PT ;  /* 0x000000ff0a0f7812 */ /* 0x000fe200078ec0ff */
[----:B------:R-:W-:Y:S01]  /*dc30*/  FFMA.FTZ R160, R160, UR6, -R63 ;  /* 0x00000006a0a07c23 */ /* 0x000fe2000801083f */
[--C-:B------:R-:W-:Y:S01]  /*dc40*/  PRMT R64, R64, 0x5410, R19.reuse ;  /* 0x0000541040407816 */ /* 0x100fe20000000013 */
[----:B------:R-:W2:Y:S01]  /*dc50*/  MUFU.EX2 R33, R33 ;  /* 0x0000002100217308 */ /* 0x000ea20000000800 */
[----:B------:R-:W-:Y:S01]  /*dc60*/  SHF.R.U32.HI R10, RZ, 0x18, R10 ;  /* 0x00000018ff0a7819 */ /* 0x000fe2000001160a */
[--C-:B------:R-:W-:Y:S01]  /*dc70*/  FFMA.FTZ R165, R165, UR6, -R58.reuse ;  /* 0x00000006a5a57c23 */ /* 0x100fe2000801083a */
[----:B------:R-:W-:Y:S01]  /*dc80*/  LOP3.LUT R11, R11, 0xff, RZ, 0xc0, !PT ;  /* 0x000000ff0b0b7812 */ /* 0x000fe200078ec0ff */
[----:B------:R-:W-:Y:S01]  /*dc90*/  MUFU.EX2 R38, R38 ;  /* 0x0000002600267308 */ /* 0x000fe20000000800 */
[----:B------:R-:W-:Y:S01]  /*dca0*/  FSEL R22, R135, RZ, P3 ;  /* 0x000000ff87167208 */ /* 0x000fe20001800000 */
[----:B------:R-:W-:Y:S01]  /*dcb0*/  FFMA.FTZ R157, R157, UR6, -R58 ;  /* 0x000000069d9d7c23 */ /* 0x000fe2000801083a */
[C---:B------:R-:W-:Y:S01]  /*dcc0*/  PRMT R19, R14.reuse, 0x7632, R19 ;  /* 0x000076320e137816 */ /* 0x040fe20000000013 */
[----:B------:R-:W-:Y:S01]  /*dcd0*/  MUFU.EX2 R41, R41 ;  /* 0x0000002900297308 */ /* 0x000fe20000000800 */
[----:B------:R-:W-:Y:S01]  /*dce0*/  PRMT R7, R7, 0x5410, R18 ;  /* 0x0000541007077816 */ /* 0x000fe20000000012 */
[----:B------:R-:W-:Y:S01]  /*dcf0*/  FADD.FTZ R22, R3, -R22 ;  /* 0x8000001603167221 */ /* 0x000fe20000010000 */
[----:B------:R-:W-:Y:S01]  /*dd00*/  LOP3.LUT R18, R14, 0xffff, RZ, 0xc0, !PT ;  /* 0x0000ffff0e127812 */ /* 0x000fe200078ec0ff */
[--C-:B------:R-:W-:Y:S01]  /*dd10*/  FFMA.FTZ R3, R16, UR6, -R63.reuse ;  /* 0x0000000610037c23 */ /* 0x100fe2000801083f */
[----:B------:R-:W-:Y:S01]  /*dd20*/  LOP3.LUT R23, R14, 0xff, RZ, 0xc0, !PT ;  /* 0x000000ff0e177812 */ /* 0x000fe200078ec0ff */
[----:B------:R-:W-:Y:S01]  /*dd30*/  MUFU.EX2 R147, R147 ;  /* 0x0000009300937308 */ /* 0x000fe20000000800 */
[----:B------:R-:W-:Y:S01]  /*dd40*/  PRMT R20, R11, 0x5410, R10 ;  /* 0x000054100b147816 */ /* 0x000fe2000000000a */
[----:B------:R-:W-:Y:S01]  /*dd50*/  FFMA.FTZ R60, R60, UR6, -R63 ;  /* 0x000000063c3c7c23 */ /* 0x000fe2000801083f */
[----:B------:R-:W-:Y:S01]  /*dd60*/  FSEL R45, R133, RZ, P0 ;  /* 0x000000ff852d7208 */ /* 0x000fe20000000000 */
[----:B------:R-:W3:Y:S01]  /*dd70*/  MUFU.EX2 R3, R3 ;  /* 0x0000000300037308 */ /* 0x000ee20000000800 */
[----:B------:R-:W-:Y:S01]  /*dd80*/  SHF.R.U32.HI R14, RZ, 0x18, R14 ;  /* 0x00000018ff0e7819 */ /* 0x000fe2000001160e */
[----:B------:R-:W-:Y:S01]  /*dd90*/  FFMA.FTZ R57, R57, UR6, -R58 ;  /* 0x0000000639397c23 */ /* 0x000fe2000801083a */
[----:B------:R-:W-:Y:S01]  /*dda0*/  LOP3.LUT R19, R19, 0xff, RZ, 0xc0, !PT ;  /* 0x000000ff13137812 */ /* 0x000fe200078ec0ff */
[----:B------:R-:W-:Y:S01]  /*ddb0*/  FADD.FTZ R45, R0, -R45 ;  /* 0x8000002d002d7221 */ /* 0x000fe20000010000 */
[----:B------:R-:W-:Y:S01]  /*ddc0*/  FSEL R11, R134, RZ, P2 ;  /* 0x000000ff860b7208 */ /* 0x000fe20001000000 */
[----:B------:R-:W-:Y:S01]  /*ddd0*/  MUFU.EX2 R160, R160 ;  /* 0x000000a000a07308 */ /* 0x000fe20000000800 */
[----:B------:R-:W-:Y:S01]  /*dde0*/  SHF.R.U32.HI R18, RZ, 0x8, R18 ;  /* 0x00000008ff127819 */ /* 0x000fe20000011612 */
[----:B------:R-:W-:Y:S01]  /*ddf0*/  FMUL.FTZ R45, R45, UR6 ;  /* 0x000000062d2d7c20 */ /* 0x000fe20008410000 */
[----:B------:R-:W-:Y:S01]  /*de00*/  PRMT R14, R19, 0x5410, R14 ;  /* 0x00005410130e7816 */ /* 0x000fe2000000000e */
[----:B------:R-:W-:Y:S01]  /*de10*/  FADD.FTZ R10, R2, -R11 ;  /* 0x8000000b020a7221 */ /* 0x000fe20000010000 */
[----:B------:R-:W-:Y:S01]  /*de20*/  PRMT R50, R44, 0x7771, RZ ;  /* 0x000077712c327816 */ /* 0x000fe200000000ff */
[----:B------:R-:W-:Y:S01]  /*de30*/  FFMA.FTZ R2, R9, UR6, -R58 ;  /* 0x0000000609027c23 */ /* 0x000fe2000801083a */
[----:B------:R-:W-:Y:S01]  /*de40*/  LOP3.LUT R0, R7, 0xff00ff, RZ, 0xc0, !PT ;  /* 0x00ff00ff07007812 */ /* 0x000fe200078ec0ff */
[----:B------:R-:W-:Y:S01]  /*de50*/  FMUL.FTZ R10, R10, UR6 ;  /* 0x000000060a0a7c20 */ /* 0x000fe20008410000 */
[----:B------:R-:W-:Y:S01]  /*de60*/  FSETP.NEU.FTZ.AND P4, PT, R136, -INF , PT ;  /* 0xff8000008800780b */ /* 0x000fe20003f9d000 */
[----:B------:R-:W-:Y:S01]  /*de70*/  MUFU.EX2 R45, R45 ;  /* 0x0000002d002d7308 */ /* 0x000fe20000000800 */
[----:B------:R-:W-:Y:S01]  /*de80*/  PRMT R18, R23, 0x5410, R18 ;  /* 0x0000541017127816 */ /* 0x000fe20000000012 */
[----:B------:R-:W-:Y:S01]  /*de90*/  FFMA.FTZ R56, R56, UR6, -R58 ;  /* 0x0000000638387c23 */ /* 0x000fe2000801083a */
[----:B------:R-:W-:Y:S01]  /*dea0*/  PRMT R50, R27, 0x5410, R50 ;  /* 0x000054101b327816 */ /* 0x000fe20000000032 */
[----:B------:R-:W4:Y:S01]  /*deb0*/  MUFU.EX2 R2, R2 ;  /* 0x0000000200027308 */ /* 0x000f220000000800 */
[----:B------:R-:W-:-:S02]  /*dec0*/  HSET2.LE.AND R14, R14, R213, PT ;  /* 0x000000d50e0e7233 */ /* 0x000fc40003803000 */
[----:B------:R-:W-:Y:S01]  /*ded0*/  SHF.R.U32.HI R52, RZ, 0x8, R52 ;  /* 0x00000008ff347819 */ /* 0x000fe20000011634 */
[----:B------:R5:W4:Y:S01]  /*dee0*/  MUFU.EX2 R46, R10 ;  /* 0x0000000a002e7308 */ /* 0x000b220000000800 */
[----:B-1----:R-:W-:Y:S02]  /*def0*/  F2FP.BF16.F32.PACK_AB R25, R35, R32 ;  /* 0x000000202319723e */ /* 0x002fe400000010ff */
[----:B------:R-:W-:Y:S01]  /*df00*/  FSEL R49, R49, RZ, P4 ;  /* 0x000000ff31317208 */ /* 0x000fe20002000000 */
[----:B------:R-:W-:Y:S01]  /*df10*/  MUFU.EX2 R165, R165 ;  /* 0x000000a500a57308 */ /* 0x000fe20000000800 */
[--C-:B------:R-:W-:Y:S01]  /*df20*/  HSET2.LE.AND R27, R0, R213.reuse, PT ;  /* 0x000000d5001b7233 */ /* 0x100fe20003803000 */
[----:B------:R-:W-:Y:S01]  /*df30*/  FMUL.FTZ R0, R135, UR6 ;  /* 0x0000000687007c20 */ /* 0x000fe20008410000 */
[--C-:B------:R-:W-:Y:S01]  /*df40*/  HSET2.LE.AND R24, R18, R213.reuse, PT ;  /* 0x000000d512187233 */ /* 0x100fe20003803000 */
[--C-:B------:R-:W-:Y:S01]  /*df50*/  FFMA.FTZ R43, R48, UR6, -R49.reuse ;  /* 0x00000006302b7c23 */ /* 0x100fe20008010831 */
[----:B--2---:R-:W-:Y:S01]  /*df60*/  F2FP.BF16.F32.PACK_AB R9, R33, R34 ;  /* 0x000000222109723e */ /* 0x004fe200000010ff */
[--C-:B------:R-:W-:Y:S01]  /*df70*/  FFMA.FTZ R44, R42, UR6, -R49.reuse ;  /* 0x000000062a2c7c23 */ /* 0x100fe20008010831 */
[----:B------:R-:W-:Y:S01]  /*df80*/  PRMT R52, R15, 0x5410, R52 ;  /* 0x000054100f347816 */ /* 0x000fe20000000034 */
[--C-:B------:R-:W-:Y:S01]  /*df90*/  FFMA.FTZ R42, R8, UR6, -R49.reuse ;  /* 0x00000006082a7c23 */ /* 0x100fe20008010831 */
[----:B------:R-:W-:Y:S01]  /*dfa0*/  LOP3.LUT R25, R25, R14, RZ, 0xc0, !PT ;  /* 0x0000000e19197212 */ /* 0x000fe200078ec0ff */
[----:B------:R-:W-:Y:S01]  /*dfb0*/  LDSM.16.MT88.4 R16, [R186+0x6000] ;  /* 0x00600000ba10783b */ /* 0x000fe20000004200 */
[----:B------:R-:W-:Y:S01]  /*dfc0*/  FSEL R48, R0, RZ, P3 ;  /* 0x000000ff00307208 */ /* 0x000fe20001800000 */
[----:B------:R-:W-:Y:S01]  /*dfd0*/  FFMA.FTZ R0, R4, UR6, -R49 ;  /* 0x0000000604007c23 */ /* 0x000fe20008010831 */
[----:B------:R-:W-:Y:S01]  /*dfe0*/  LOP3.LUT R24, R9, R24, RZ, 0xc0, !PT ;  /* 0x0000001809187212 */ /* 0x000fe200078ec0ff */
[----:B------:R-:W1:Y:S01]  /*dff0*/  LDSM.16.MT88.4 R12, [R182+0x6000] ;  /* 0x00600000b60c783b */ /* 0x000e620000004200 */
[----:B------:R-:W-:Y:S01]  /*e000*/  FSEL R53, R136, RZ, P4 ;  /* 0x000000ff88357208 */ /* 0x000fe20002000000 */
[--C-:B------:R-:W-:Y:S01]  /*e010*/  FFMA.FTZ R55, R5, UR6, -R48.reuse ;  /* 0x0000000605377c23 */ /* 0x100fe20008010830 */
[--C-:B------:R-:W-:Y:S01]  /*e020*/  HSET2.LE.AND R6, R6, R213.reuse, PT ;  /* 0x000000d506067233 */ /* 0x100fe20003803000 */
[----:B-----5:R-:W2:Y:S01]  /*e030*/  LDSM.16.MT88.4 R8, [R181+0x6000] ;  /* 0x00600000b508783b */ /* 0x020ea20000004200 */
[----:B---3--:R-:W-:Y:S01]  /*e040*/  F2FP.BF16.F32.PACK_AB R7, R3, R38 ;  /* 0x000000260307723e */ /* 0x008fe200000010ff */
[----:B------:R-:W-:Y:S01]  /*e050*/  FADD.FTZ R53, R212, -R53 ;  /* 0x80000035d4357221 */ /* 0x000fe20000010000 */
[--C-:B------:R-:W-:Y:S01]  /*e060*/  FFMA.FTZ R145, R47, UR6, -R48.reuse ;  /* 0x000000062f917c23 */ /* 0x100fe20008010830 */
[--C-:B------:R-:W-:Y:S01]  /*e070*/  FFMA.FTZ R51, R51, UR6, -R48.reuse ;  /* 0x0000000633337c23 */ /* 0x100fe20008010830 */
[----:B------:R-:W-:Y:S01]  /*e080*/  LOP3.LUT R26, R7, R6, RZ, 0xc0, !PT ;  /* 0x00000006071a7212 */ /* 0x000fe200078ec0ff */
[----:B------:R3:W-:Y:S01]  /*e090*/  MUFU.EX2 R47, R55 ;  /* 0x00000037002f7308 */ /* 0x0007e20000000800 */
[----:B----4-:R-:W-:Y:S01]  /*e0a0*/  F2FP.BF16.F32.PACK_AB R6, R41, R2 ;  /* 0x000000022906723e */ /* 0x010fe200000010ff */
[----:B------:R-:W-:Y:S01]  /*e0b0*/  FMUL.FTZ R53, R53, UR6 ;  /* 0x0000000635357c20 */ /* 0x000fe20008410000 */
[--C-:B------:R-:W-:Y:S01]  /*e0c0*/  HSET2.LE.AND R23, R50, R213.reuse, PT ;  /* 0x000000d532177233 */ /* 0x100fe20003803000 */
[----:B------:R-:W-:Y:S01]  /*e0d0*/  MUFU.EX2 R44, R44 ;  /* 0x0000002c002c7308 */ /* 0x000fe20000000800 */
[----:B------:R-:W-:Y:S01]  /*e0e0*/  LOP3.LUT R27, R6, R27, RZ, 0xc0, !PT ;  /* 0x0000001b061b7212 */ /* 0x000fe200078ec0ff */
[-C--:B------:R-:W-:Y:S01]  /*e0f0*/  FMUL.FTZ R108, R108, R46.reuse ;  /* 0x0000002e6c6c7220 */ /* 0x080fe20000410000 */
[----:B------:R-:W4:Y:S01]  /*e100*/  LDSM.16.MT88.4 R4, [R180+0x6000] ;  /* 0x00600000b404783b */ /* 0x000f220000004200 */
[----:B------:R5:W5:Y:S01]  /*e110*/  MUFU.EX2 R50, R145 ;  /* 0x0000009100327308 */ /* 0x000b620000000800 */
[----:B------:R-:W-:Y:S01]  /*e120*/  LOP3.LUT R64, R64, 0xff00ff, RZ, 0xc0, !PT ;  /* 0x00ff00ff40407812 */ /* 0x000fe200078ec0ff */
[-C--:B------:R-:W-:Y:S01]  /*e130*/  FMUL.FTZ R109, R109, R46.reuse ;  /* 0x0000002e6d6d7220 */ /* 0x080fe20000410000 */
[-C--:B------:R-:W-:Y:S01]  /*e140*/  FMUL.FTZ R110, R110, R45.reuse ;  /* 0x0000002d6e6e7220 */ /* 0x080fe20000410000 */
[----:B------:R-:W1:Y:S01]  /*e150*/  MUFU.EX2 R42, R42 ;  /* 0x0000002a002a7308 */ /* 0x000e620000000800 */
[-C--:B------:R-:W-:Y:S01]  /*e160*/  FMUL.FTZ R111, R111, R45.reuse ;  /* 0x0000002d6f6f7220 */ /* 0x080fe20000410000 */
[----:B---3--:R-:W-:Y:S01]  /*e170*/  FFMA.FTZ R55, R21, UR6, -R48 ;  /* 0x0000000615377c23 */ /* 0x008fe20008010830 */
[--C-:B------:R-:W-:Y:S01]  /*e180*/  HSET2.LE.AND R21, R52, R213.reuse, PT ;  /* 0x000000d534157233 */ /* 0x100fe20003803000 */
[----:B------:R-:W-:Y:S01]  /*e190*/  MUFU.EX2 R43, R43 ;  /* 0x0000002b002b7308 */ /* 0x000fe20000000800 */
[--C-:B------:R-:W-:Y:S01]  /*e1a0*/  HSET2.LE.AND R64, R64, R213.reuse, PT ;  /* 0x000000d540407233 */ /* 0x100fe20003803000 */
[-C--:B------:R-:W-:Y:S01]  /*e1b0*/  FMUL.FTZ R104, R104, R46.reuse ;  /* 0x0000002e68687220 */ /* 0x080fe20000410000 */
[----:B------:R-:W-:Y:S01]  /*e1c0*/  FMUL.FTZ R105, R105, R46 ;  /* 0x0000002e69697220 */ /* 0x000fe20000410000 */
[----:B------:R-:W3:Y:S01]  /*e1d0*/  MUFU.EX2 R0, R0 ;  /* 0x0000000000007308 */ /* 0x000ee20000000800 */
[----:B------:R-:W-:Y:S01]  /*e1e0*/  FMUL.FTZ R106, R106, R45 ;  /* 0x0000002d6a6a7220 */ /* 0x000fe20000410000 */
[----:B-----5:R-:W-:Y:S01]  /*e1f0*/  HSET2.LE.AND R145, R20, R213, PT ;  /* 0x000000d514917233 */ /* 0x020fe20003803000 */
[----:B------:R-:W-:Y:S01]  /*e200*/  FMUL.FTZ R20, R22, UR6 ;  /* 0x0000000616147c20 */ /* 0x000fe20008410000 */
[----:B------:R-:W-:Y:S01]  /*e210*/  MUFU.EX2 R51, R51 ;  /* 0x0000003300337308 */ /* 0x000fe20000000800 */
[----:B------:R-:W-:Y:S01]  /*e220*/  F2FP.BF16.F32.PACK_AB R166, R50, R47 ;  /* 0x0000002f32a6723e */ /* 0x000fe200000010ff */
[-C--:B------:R-:W-:Y:S01]  /*e230*/  FMUL.FTZ R107, R107, R45.reuse ;  /* 0x0000002d6b6b7220 */ /* 0x080fe20000410000 */
[----:B-1----:R-:W-:Y:S01]  /*e240*/  F2FP.BF16.F32.PACK_AB R168, R42, R44 ;  /* 0x0000002c2aa8723e */ /* 0x002fe200000010ff */
[----:B------:R-:W1:Y:S01]  /*e250*/  MUFU.EX2 R52, R55 ;  /* 0x0000003700347308 */ /* 0x000e620000000800 */
[-C--:B------:R-:W-:Y:S01]  /*e260*/  FMUL.FTZ R92, R92, R46.reuse ;  /* 0x0000002e5c5c7220 */ /* 0x080fe20000410000 */
[-C--:B------:R-:W-:Y:S01]  /*e270*/  FMUL.FTZ R93, R93, R46.reuse ;  /* 0x0000002e5d5d7220 */ /* 0x080fe20000410000 */
[-C--:B------:R-:W-:Y:S01]  /*e280*/  FMUL.FTZ R94, R94, R45.reuse ;  /* 0x0000002d5e5e7220 */ /* 0x080fe20000410000 */
[----:B------:R-:W5:Y:S01]  /*e290*/  MUFU.EX2 R53, R53 ;  /* 0x0000003500357308 */ /* 0x000f620000000800 */
[----:B------:R-:W-:Y:S01]  /*e2a0*/  FMUL.FTZ R95, R95, R45 ;  /* 0x0000002d5f5f7220 */ /* 0x000fe20000410000 */
[----:B---3--:R-:W-:Y:S01]  /*e2b0*/  F2FP.BF16.F32.PACK_AB R22, R0, R43 ;  /* 0x0000002b0016723e */ /* 0x008fe200000010ff */
[C---:B------:R-:W-:Y:S01]  /*e2c0*/  HMMA.16816.F32.BF16 R108, R24.reuse, R12, R108 ;  /* 0x0000000c186c723c */ /* 0x040fe2000004186c */
[----:B------:R3:W2:Y:S01]  /*e2d0*/  MUFU.EX2 R55, R20 ;  /* 0x0000001400377308 */ /* 0x0006a20000000800 */
[-C--:B------:R-:W-:Y:S01]  /*e2e0*/  FMUL.FTZ R124, R124, R46.reuse ;  /* 0x0000002e7c7c7220 */ /* 0x080fe20000410000 */
[----:B------:R-:W-:Y:S01]  /*e2f0*/  LOP3.LUT R22, R22, R23, RZ, 0xc0, !PT ;  /* 0x0000001716167212 */ /* 0x000fe200078ec0ff */
[-C--:B------:R-:W-:Y:S01]  /*e300*/  FMUL.FTZ R125, R125, R46.reuse ;  /* 0x0000002e7d7d7220 */ /* 0x080fe20000410000 */
[-C--:B------:R-:W-:Y:S01]  /*e310*/  FMUL.FTZ R126, R126, R45.reuse ;  /* 0x0000002d7e7e7220 */ /* 0x080fe20000410000 */
[----:B------:R-:W-:Y:S01]  /*e320*/  FMUL.FTZ R127, R127, R45 ;  /* 0x0000002d7f7f7220 */ /* 0x000fe20000410000 */
[----:B-1----:R-:W-:Y:S01]  /*e330*/  F2FP.BF16.F32.PACK_AB R171, R52, R51 ;  /* 0x0000003334ab723e */ /* 0x002fe200000010ff */
[----:B------:R-:W-:Y:S01]  /*e340*/  HMMA.16816.F32.BF16 R104, R24, R14, R104 ;  /* 0x0000000e1868723c */ /* 0x000fe20000041868 */
[-C--:B------:R-:W-:Y:S01]  /*e350*/  FMUL.FTZ R88, R88, R46.reuse ;  /* 0x0000002e58587220 */ /* 0x080fe20000410000 */
[----:B------:R-:W-:Y:S01]  /*e360*/  FMUL.FTZ R89, R89, R46 ;  /* 0x0000002e59597220 */ /* 0x000fe20000410000 */
[----:B------:R-:W-:Y:S01]  /*e370*/  LOP3.LUT R23, R171, R64, RZ, 0xc0, !PT ;  /* 0x00000040ab177212 */ /* 0x000fe200078ec0ff */
[-C--:B-----5:R-:W-:Y:S01]  /*e380*/  FMUL.FTZ R112, R112, R53.reuse ;  /* 0x0000003570707220 */ /* 0x0a0fe20000410000 */
[-C--:B------:R-:W-:Y:S01]  /*e390*/  FMUL.FTZ R113, R113, R53.reuse ;  /* 0x0000003571717220 */ /* 0x080fe20000410000 */
[----:B------:R-:W-:Y:S01]  /*e3a0*/  FMUL.FTZ R100, R100, R53 ;  /* 0x0000003564647220 */ /* 0x000fe20000410000 */
[----:B---3--:R-:W-:Y:S01]  /*e3b0*/  LOP3.LUT R20, R168, R21, RZ, 0xc0, !PT ;  /* 0x00000015a8147212 */ /* 0x008fe200078ec0ff */
[----:B--2---:R-:W-:Y:S01]  /*e3c0*/  FMUL.FTZ R114, R114, R55 ;  /* 0x0000003772727220 */ /* 0x004fe20000410000 */
[----:B------:R-:W-:Y:S01]  /*e3d0*/  LOP3.LUT R21, R166, R145, RZ, 0xc0, !PT ;  /* 0x00000091a6157212 */ /* 0x000fe200078ec0ff */
        /* <DEDUP_REMOVED lines=9> */
[----:B------:R-:W-:Y:S01]  /*e470*/  PRMT R13, R174, 0x7772, RZ ;  /* 0x00007772ae0d7816 */ /* 0x000fe200000000ff */
[-C--:B------:R-:W-:Y:S01]  /*e480*/  FMUL.FTZ R128, R128, R53.reuse ;  /* 0x0000003580807220 */ /* 0x080fe20000410000 */
[----:B------:R-:W-:Y:S01]  /*e490*/  FMUL.FTZ R129, R129, R53 ;  /* 0x0000003581817220 */ /* 0x000fe20000410000 */
[-C--:B------:R-:W-:Y:S01]  /*e4a0*/  FMUL.FTZ R130, R130, R55.reuse ;  /* 0x0000003782827220 */ /* 0x080fe20000410000 */
[----:B------:R-:W-:Y:S01]  /*e4b0*/  FMUL.FTZ R131, R131, R55 ;  /* 0x0000003783837220 */ /* 0x000fe20000410000 */
[--C-:B------:R-:W-:Y:S01]  /*e4c0*/  FFMA.FTZ R64, R144, UR6, -R63.reuse ;  /* 0x0000000690407c23 */ /* 0x100fe2000801083f */
[--C-:B------:R-:W-:Y:S01]  /*e4d0*/  FFMA.FTZ R145, R164, UR6, -R63.reuse ;  /* 0x00000006a4917c23 */ /* 0x100fe2000801083f */
[----:B------:R-:W-:Y:S01]  /*e4e0*/  HMMA.16816.F32.BF16 R100, R20, R14, R100 ;  /* 0x0000000e1464723c */ /* 0x000fe20000041864 */
[----:B------:R-:W-:Y:S01]  /*e4f0*/  PRMT R14, R174, 0x7773, RZ ;  /* 0x00007773ae0e7816 */ /* 0x000fe200000000ff */
[--C-:B------:R-:W-:Y:S01]  /*e500*/  FFMA.FTZ R144, R146, UR6, -R63.reuse ;  /* 0x0000000692907c23 */ /* 0x100fe2000801083f */
[-C--:B------:R-:W-:Y:S01]  /*e510*/  FMUL.FTZ R90, R90, R45.reuse ;  /* 0x0000002d5a5a7220 */ /* 0x080fe20000410000 */
[-C--:B------:R-:W-:Y:S01]  /*e520*/  FMUL.FTZ R91, R91, R45.reuse ;  /* 0x0000002d5b5b7220 */ /* 0x080fe20000410000 */
[-C--:B------:R-:W-:Y:S01]  /*e530*/  FMUL.FTZ R76, R76, R46.reuse ;  /* 0x0000002e4c4c7220 */ /* 0x080fe20000410000 */
[-C--:B------:R-:W-:Y:S01]  /*e540*/  FMUL.FTZ R77, R77, R46.reuse ;  /* 0x0000002e4d4d7220 */ /* 0x080fe20000410000 */
[-C--:B------:R-:W-:Y:S01]  /*e550*/  FMUL.FTZ R78, R78, R45.reuse ;  /* 0x0000002d4e4e7220 */ /* 0x080fe20000410000 */
[-C--:B------:R-:W-:Y:S01]  /*e560*/  HMMA.16816.F32.BF16 R92, R24, R8.reuse, R92 ;  /* 0x00000008185c723c */ /* 0x080fe2000004185c */
        /* <DEDUP_REMOVED lines=8> */
[----:B------:R-:W-:Y:S01]  /*e5f0*/  PRMT R9, R13, 0x5410, R14 ;  /* 0x000054100d097816 */ /* 0x000fe2000000000e */
[--C-:B------:R-:W-:Y:S01]  /*e600*/  FFMA.FTZ R14, R149, UR6, -R58.reuse ;  /* 0x00000006950e7c23 */ /* 0x100fe2000801083a */
[--C-:B------:R-:W-:Y:S01]  /*e610*/  FFMA.FTZ R13, R143, UR6, -R58.reuse ;  /* 0x000000068f0d7c23 */ /* 0x100fe2000801083a */
[----:B------:R-:W-:Y:S01]  /*e620*/  FFMA.FTZ R149, R142, UR6, -R63 ;  /* 0x000000068e957c23 */ /* 0x000fe2000801083f */
[-C--:B------:R-:W-:Y:S01]  /*e630*/  FMUL.FTZ R82, R82, R55.reuse ;  /* 0x0000003752527220 */ /* 0x080fe20000410000 */
[----:B------:R-:W-:Y:S01]  /*e640*/  FMUL.FTZ R83, R83, R55 ;  /* 0x0000003753537220 */ /* 0x000fe20000410000 */
[----:B------:R-:W-:Y:S01]  /*e650*/  MUFU.EX2 R143, R14 ;  /* 0x0000000e008f7308 */ /* 0x000fe20000000800 */
[-C--:B------:R-:W-:Y:S01]  /*e660*/  HMMA.16816.F32.BF16 R124, R24, R16.reuse, R124 ;  /* 0x00000010187c723c */ /* 0x080fe2000004187c */
[----:B------:R-:W-:Y:S01]  /*e670*/  LOP3.LUT R172, R172, UR7, R175, 0x96, !PT ;  /* 0x00000007acac7c12 */ /* 0x000fe2000f8e96af */
[----:B------:R-:W-:Y:S01]  /*e680*/  FFMA.FTZ R146, R151, UR6, -R58 ;  /* 0x0000000697927c23 */ /* 0x000fe2000801083a */
[----:B------:R-:W-:Y:S01]  /*e690*/  MUFU.EX2 R142, R13 ;  /* 0x0000000d008e7308 */ /* 0x000fe20000000800 */
        /* <DEDUP_REMOVED lines=10> */
[----:B------:R-:W-:Y:S01]  /*e740*/  MUFU.EX2 R145, R145 ;  /* 0x0000009100917308 */ /* 0x000fe20000000800 */
[C---:B------:R-:W-:Y:S01]  /*e750*/  LOP3.LUT R15, R172.reuse, 0xffff, RZ, 0xc0, !PT ;  /* 0x0000ffffac0f7812 */ /* 0x040fe200078ec0ff */
[C---:B------:R-:W-:Y:S01]  /*e760*/  HMMA.16816.F32.BF16 R88, R24.reuse, R10, R88 ;  /* 0x0000000a1858723c */ /* 0x040fe20000041858 */
[----:B------:R-:W-:Y:S01]  /*e770*/  LOP3.LUT R8, R172, 0xff, RZ, 0xc0, !PT ;  /* 0x000000ffac087812 */ /* 0x000fe200078ec0ff */
[----:B------:R-:W1:Y:S01]  /*e780*/  MUFU.EX2 R144, R144 ;  /* 0x0000009000907308 */ /* 0x000e620000000800 */
[----:B------:R-:W-:Y:S01]  /*e790*/  PRMT R12, R174, 0x7771, RZ ;  /* 0x00007771ae0c7816 */ /* 0x000fe200000000ff */
[-C--:B------:R-:W-:Y:S01]  /*e7a0*/  FMUL.FTZ R68, R68, R53.reuse ;  /* 0x0000003544447220 */ /* 0x080fe20000410000 */
[----:B------:R-:W-:Y:S01]  /*e7b0*/  LOP3.LUT R17, R16, 0xff, RZ, 0xc0, !PT ;  /* 0x000000ff10117812 */ /* 0x000fe200078ec0ff */
[----:B------:R-:W-:Y:S01]  /*e7c0*/  MUFU.EX2 R64, R64 ;  /* 0x0000004000407308 */ /* 0x000fe20000000800 */
[----:B------:R-:W-:Y:S01]  /*e7d0*/  SHF.R.U32.HI R15, RZ, 0x8, R15 ;  /* 0x00000008ff0f7819 */ /* 0x000fe2000001160f */
[----:B----4-:R-:W-:Y:S01]  /*e7e0*/  HMMA.16816.F32.BF16 R76, R24, R4, R76 ;  /* 0x00000004184c723c */ /* 0x010fe2000004184c */
[----:B------:R-:W-:Y:S01]  /*e7f0*/  PRMT R12, R17, 0x5410, R12 ;  /* 0x00005410110c7816 */ /* 0x000fe2000000000c */
[----:B------:R-:W2:Y:S01]  /*e800*/  MUFU.EX2 R149, R149 ;  /* 0x0000009500957308 */ /* 0x000ea20000000800 */
[----:B------:R-:W-:Y:S01]  /*e810*/  FMUL.FTZ R69, R69, R53 ;  /* 0x0000003545457220 */ /* 0x000fe20000410000 */
[-C--:B------:R-:W-:Y:S01]  /*e820*/  FMUL.FTZ R70, R70, R55.reuse ;  /* 0x0000003746467220 */ /* 0x080fe20000410000 */
[----:B------:R-:W-:Y:S01]  /*e830*/  FMUL.FTZ R71, R71, R55 ;  /* 0x0000003747477220 */ /* 0x000fe20000410000 */
[----:B------:R-:W3:Y:S01]  /*e840*/  MUFU.EX2 R146, R146 ;  /* 0x0000009200927308 */ /* 0x000ee20000000800 */
[----:B------:R-:W-:Y:S01]  /*e850*/  PRMT R8, R8, 0x5410, R15 ;  /* 0x0000541008087816 */ /* 0x000fe2000000000f */
[C---:B------:R-:W-:Y:S01]  /*e860*/  HMMA.16816.F32.BF16 R84, R20.reuse, R10, R84 ;  /* 0x0000000a1454723c */ /* 0x040fe20000041854 */
[----:B------:R-:W-:Y:S01]  /*e870*/  PRMT R11, R172, 0x7632, R11 ;  /* 0x00007632ac0b7816 */ /* 0x000fe2000000000b */
[-C--:B------:R-:W-:Y:S01]  /*e880*/  FMUL.FTZ R116, R116, R53.reuse ;  /* 0x0000003574747220 */ /* 0x080fe20000410000 */
[----:B------:R-:W-:Y:S01]  /*e890*/  SHF.R.U32.HI R10, RZ, 0x18, R172 ;  /* 0x00000018ff0a7819 */ /* 0x000fe200000116ac */
[----:B------:R-:W-:Y:S01]  /*e8a0*/  FMUL.FTZ R117, R117, R53 ;  /* 0x0000003575757220 */ /* 0x000fe20000410000 */
[----:B------:R-:W-:Y:S01]  /*e8b0*/  LOP3.LUT R172, R155, UR21, R229, 0x96, !PT ;  /* 0x000000159bac7c12 */ /* 0x000fe2000f8e96e5 */
[----:B------:R-:W-:Y:S01]  /*e8c0*/  FMUL.FTZ R118, R118, R55 ;  /* 0x0000003776767220 */ /* 0x000fe20000410000 */
[----:B------:R-:W-:Y:S01]  /*e8d0*/  LOP3.LUT R11, R11, 0xff, RZ, 0xc0, !PT ;  /* 0x000000ff0b0b7812 */ /* 0x000fe200078ec0ff */
[----:B------:R-:W-:Y:S01]  /*e8e0*/  HMMA.16816.F32.BF16 R80, R20, R4, R80 ;  /* 0x000000041450723c */ /* 0x000fe20000041850 */
[----:B------:R-:W-:Y:S01]  /*e8f0*/  LOP3.LUT R4, R9, 0xff00ff, RZ, 0xc0, !PT ;  /* 0x00ff00ff09047812 */ /* 0x000fe200078ec0ff */
[----:B------:R-:W-:Y:S01]  /*e900*/  IMAD.WIDE.U32 R172, R172, -0x326172a9, RZ ;  /* 0xcd9e8d57acac7825 */ /* 0x000fe200078e00ff */
[----:B------:R-:W-:-:S03]  /*e910*/  PRMT R10, R11, 0x5410, R10 ;  /* 0x000054100b0a7816 */ /* 0x000fc6000000000a */
[----:B------:R-:W-:Y:S01]  /*e920*/  FMUL.FTZ R119, R119, R55 ;  /* 0x0000003777777220 */ /* 0x000fe20000410000 */
[----:B-1----:R-:W-:Y:S01]  /*e930*/  F2FP.BF16.F32.PACK_AB R5, R144, R145 ;  /* 0x000000919005723e */ /* 0x002fe200000010ff */
[----:B------:R-:W-:Y:S01]  /*e940*/  FFMA.FTZ R168, R152, UR6, -R49 ;  /* 0x0000000698a87c23 */ /* 0x000fe20008010831 */
[----:B------:R-:W-:Y:S01]  /*e950*/  LOP3.LUT R174, R172, UR8, R207, 0x96, !PT ;  /* 0x00000008acae7c12 */ /* 0x000fe2000f8e96cf */
[----:B------:R-:W-:Y:S01]  /*e960*/  HMMA.16816.F32.BF16 R120, R24, R18, R120 ;  /* 0x000000121878723c */ /* 0x000fe20000041878 */
[----:B------:R-:W-:Y:S01]  /*e970*/  HSET2.LE.AND R8, R8, R213, PT ;  /* 0x000000d508087233 */ /* 0x000fe20003803000 */
[----:B------:R-:W-:Y:S01]  /*e980*/  FFMA.FTZ R155, R148, UR6, -R49 ;  /* 0x00000006949b7c23 */ /* 0x000fe20008010831 */
[----:B--2---:R-:W-:Y:S01]  /*e990*/  F2FP.BF16.F32.PACK_AB R9, R149, R64 ;  /* 0x000000409509723e */ /* 0x004fe200000010ff */
[----:B------:R-:W-:Y:S01]  /*e9a0*/  IMAD.WIDE.U32 R174, R174, -0x2daee0ad, RZ ;  /* 0xd2511f53aeae7825 */ /* 0x000fe200078e00ff */
[----:B------:R-:W-:-:S03]  /*e9b0*/  LOP3.LUT R178, R216, UR23, R179, 0x96, !PT ;  /* 0x00000017d8b27c12 */ /* 0x000fc6000f8e96b3 */
[----:B------:R-:W-:Y:S01]  /*e9c0*/  FFMA.FTZ R150, R150, UR6, -R49 ;  /* 0x0000000696967c23 */ /* 0x000fe20008010831 */
[----:B------:R-:W-:Y:S01]  /*e9d0*/  FFMA.FTZ R152, R169, UR6, -R48 ;  /* 0x00000006a9987c23 */ /* 0x000fe20008010830 */
[----:B------:R-:W-:Y:S01]  /*e9e0*/  HMMA.16816.F32.BF16 R72, R24, R6, R72 ;  /* 0x000000061848723c */ /* 0x000fe20000041848 */
[----:B------:R-:W-:Y:S01]  /*e9f0*/  HSET2.LE.AND R27, R4, R213, PT ;  /* 0x000000d5041b7233 */ /* 0x000fe20003803000 */
[----:B------:R-:W-:Y:S01]  /*ea00*/  IMAD.WIDE.U32 R178, R178, -0x2daee0ad, RZ ;  /* 0xd2511f53b2b27825 */ /* 0x000fe200078e00ff */
[----:B------:R-:W-:-:S03]  /*ea10*/  F2FP.BF16.F32.PACK_AB R4, R142, R143 ;  /* 0x0000008f8e04723e */ /* 0x000fc600000010ff */
[--C-:B------:R-:W-:Y:S01]  /*ea20*/  FFMA.FTZ R169, R161, UR6, -R48.reuse ;  /* 0x00000006a1a97c23 */ /* 0x100fe20008010830 */
[--C-:B------:R-:W-:Y:S01]  /*ea30*/  HSET2.LE.AND R26, R12, R213.reuse, PT ;  /* 0x000000d50c1a7233 */ /* 0x100fe20003803000 */
[----:B------:R-:W-:Y:S01]  /*ea40*/  FFMA.FTZ R151, R154, UR6, -R49 ;  /* 0x000000069a977c23 */ /* 0x000fe20008010831 */
[----:B------:R-:W-:Y:S01]  /*ea50*/  LOP3.LUT R27, R4, R27, RZ, 0xc0, !PT ;  /* 0x0000001b041b7212 */ /* 0x000fe200078ec0ff */
[C---:B------:R-:W-:Y:S01]  /*ea60*/  HMMA.16816.F32.BF16 R68, R20.reuse, R6, R68 ;  /* 0x000000061444723c */ /* 0x040fe20000041844 */
[----:B------:R-:W-:Y:S01]  /*ea70*/  LOP3.LUT R4, R236, UR4, R173, 0x96, !PT ;  /* 0x00000004ec047c12 */ /* 0x000fe2000f8e96ad */
[----:B------:R-:W1:Y:S01]  /*ea80*/  LDSM.16.MT88.4 R12, [R182+0x6800] ;  /* 0x00680000b60c783b */ /* 0x000e620000004200 */
[----:B------:R-:W-:Y:S01]  /*ea90*/  LOP3.LUT R26, R5, R26, RZ, 0xc0, !PT ;  /* 0x0000001a051a7212 */ /* 0x000fe200078ec0ff */
[----:B------:R2:W-:Y:S01]  /*eaa0*/  MUFU.EX2 R148, R168 ;  /* 0x000000a800947308 */ /* 0x0005e20000000800 */
[--C-:B------:R-:W-:Y:S01]  /*eab0*/  HSET2.LE.AND R25, R10, R213.reuse, PT ;  /* 0x000000d50a197233 */ /* 0x100fe20003803000 */
[----:B------:R-:W-:Y:S01]  /*eac0*/  IMAD.WIDE.U32 R4, R4, -0x2daee0ad, RZ ;  /* 0xd2511f5304047825 */ /* 0x000fe200078e00ff */
[----:B---3--:R-:W-:Y:S01]  /*ead0*/  F2FP.BF16.F32.PACK_AB R6, R146, R147 ;  /* 0x000000939206723e */ /* 0x008fe200000010ff */
[----:B------:R-:W-:Y:S01]  /*eae0*/  HMMA.16816.F32.BF16 R116, R20, R18, R116 ;  /* 0x000000121474723c */ /* 0x000fe20000041874 */
[----:B------:R-:W-:Y:S01]  /*eaf0*/  LOP3.LUT R24, R9, R8, RZ, 0xc0, !PT ;  /* 0x0000000809187212 */ /* 0x000fe200078ec0ff */
[----:B------:R-:W3:Y:S01]  /*eb00*/  LDSM.16.MT88.4 R16, [R186+0x6800] ;  /* 0x00680000ba10783b */ /* 0x000ee20000004200 */
[----:B------:R-:W-:Y:S01]  /*eb10*/  LOP3.LUT R25, R6, R25, RZ, 0xc0, !PT ;  /* 0x0000001906197212 */ /* 0x000fe200078ec0ff */
[----:B------:R-:W-:Y:S01]  /*eb20*/  FFMA.FTZ R154, R167, UR6, -R48 ;  /* 0x00000006a79a7c23 */ /* 0x000fe20008010830 */
[----:B------:R-:W-:Y:S01]  /*eb30*/  LOP3.LUT R164, R208, UR12, R5, 0x96, !PT ;  /* 0x0000000cd0a47c12 */ /* 0x000fe2000f8e9605 */
[----:B------:R-:W4:Y:S01]  /*eb40*/  LDSM.16.MT88.4 R8, [R181+0x6800] ;  /* 0x00680000b508783b */ /* 0x000f220000004200 */
[----:B------:R-:W-:Y:S01]  /*eb50*/  LOP3.LUT R166, R4, UR11, R175, 0x96, !PT ;  /* 0x0000000b04a67c12 */ /* 0x000fe2000f8e96af */
[----:B------:R-:W-:Y:S01]  /*eb60*/  IMAD.MOV.U32 R22, RZ, RZ, R178 ;  /* 0x000000ffff167224 */ /* 0x000fe200078e00b2 */
[----:B------:R-:W-:Y:S01]  /*eb70*/  LOP3.LUT R170, R170, UR7, R179, 0x96, !PT ;  /* 0x00000007aaaa7c12 */ /* 0x000fe2000f8e96b3 */
[----:B------:R-:W5:Y:S01]  /*eb80*/  LDSM.16.MT88.4 R4, [R180+0x6800] ;  /* 0x00680000b404783b */ /* 0x000f620000004200 */
[C---:B------:R-:W-:Y:S01]  /*eb90*/  PRMT R20, R178.reuse, 0x7773, RZ ;  /* 0x00007773b2147816 */ /* 0x040fe200000000ff */
[--C-:B--2---:R-:W-:Y:S01]  /*eba0*/  FFMA.FTZ R168, R159, UR6, -R48.reuse ;  /* 0x000000069fa87c23 */ /* 0x104fe20008010830 */
[----:B------:R-:W-:Y:S01]  /*ebb0*/  PRMT R23, R178, 0x7772, RZ ;  /* 0x00007772b2177816 */ /* 0x000fe200000000ff */
[----:B------:R-:W-:Y:S01]  /*ebc0*/  MUFU.EX2 R155, R155 ;  /* 0x0000009b009b7308 */ /* 0x000fe20000000800 */
[C---:B------:R-:W-:Y:S01]  /*ebd0*/  LOP3.LUT R167, R170.reuse, 0xffff, RZ, 0xc0, !PT ;  /* 0x0000ffffaaa77812 */ /* 0x040fe200078ec0ff */
[----:B------:R-:W-:Y:S01]  /*ebe0*/  FFMA.FTZ R137, R137, UR6, -R48 ;  /* 0x0000000689897c23 */ /* 0x000fe20008010830 */
[C---:B------:R-:W-:Y:S01]  /*ebf0*/  PRMT R161, R170.reuse, 0x7632, R161 ;  /* 0x00007632aaa17816 */ /* 0x040fe200000000a1 */
[----:B------:R-:W2:Y:S01]  /*ec00*/  MUFU.EX2 R150, R150 ;  /* 0x0000009600967308 */ /* 0x000ea20000000800 */
[----:B------:R-:W-:Y:S01]  /*ec10*/  PRMT R20, R23, 0x5410, R20 ;  /* 0x0000541017147816 */ /* 0x000fe20000000014 */
[----:B------:R-:W-:Y:S01]  /*ec20*/  FFMA.FTZ R67, R67, UR6, -R48 ;  /* 0x0000000643437c23 */ /* 0x000fe20008010830 */
[----:B------:R-:W-:Y:S01]  /*ec30*/  LOP3.LUT R23, R170, 0xff, RZ, 0xc0, !PT ;  /* 0x000000ffaa177812 */ /* 0x000fe200078ec0ff */
[----:B------:R-:W-:Y:S01]  /*ec40*/  MUFU.EX2 R152, R152 ;  /* 0x0000009800987308 */ /* 0x000fe20000000800 */
[----:B------:R-:W-:Y:S01]  /*ec50*/  SHF.R.U32.HI R176, RZ, 0x8, R167 ;  /* 0x00000008ffb07819 */ /* 0x000fe200000116a7 */
[----:B------:R-:W-:Y:S01]  /*ec60*/  FFMA.FTZ R53, R231, R53, R44 ;  /* 0x00000035e7357223 */ /* 0x000fe2000001002c */
[----:B------:R-:W-:Y:S01]  /*ec70*/  PRMT R21, R178, 0x7771, RZ ;  /* 0x00007771b2157816 */ /* 0x000fe200000000ff */
[----:B------:R-:W2:Y:S01]  /*ec80*/  MUFU.EX2 R159, R169 ;  /* 0x000000a9009f7308 */ /* 0x000ea20000000800 */
[----:B------:R-:W-:Y:S01]  /*ec90*/  LOP3.LUT R22, R22, 0xff, RZ, 0xc0, !PT ;  /* 0x000000ff16167812 */ /* 0x000fe200078ec0ff */
[----:B------:R-:W-:Y:S01]  /*eca0*/  FFMA.FTZ R47, R230, R55, R47 ;  /* 0x00000037e62f7223 */ /* 0x000fe2000001002f */
[----:B------:R-:W-:Y:S01]  /*ecb0*/  SHF.R.U32.HI R170, RZ, 0x18, R170 ;  /* 0x00000018ffaa7819 */ /* 0x000fe200000116aa */
[----:B------:R-:W4:Y:S01]  /*ecc0*/  MUFU.EX2 R151, R151 ;  /* 0x0000009700977308 */ /* 0x000f220000000800 */
[----:B------:R-:W-:Y:S01]  /*ecd0*/  LOP3.LUT R167, R161, 0xff, RZ, 0xc0, !PT ;  /* 0x000000ffa1a77812 */ /* 0x000fe200078ec0ff */
[----:B------:R-:W-:Y:S01]  /*ece0*/  FFMA.FTZ R34, R225, R46, R34 ;  /* 0x0000002ee1227223 */ /* 0x000fe20000010022 */
[----:B------:R-:W-:Y:S01]  /*ecf0*/  PRMT R22, R22, 0x5410, R21 ;  /* 0x0000541016167816 */ /* 0x000fe20000000015 */
[----:B------:R-:W-:Y:S01]  /*ed00*/  MUFU.EX2 R154, R154 ;  /* 0x0000009a009a7308 */ /* 0x000fe20000000800 */
[----:B------:R-:W-:Y:S01]  /*ed10*/  LOP3.LUT R20, R20, 0xff00ff, RZ, 0xc0, !PT ;  /* 0x00ff00ff14147812 */ /* 0x000fe200078ec0ff */
[C---:B-1----:R-:W-:Y:S01]  /*ed20*/  HMMA.16816.F32.BF16 R108, R24.reuse, R12, R108 ;  /* 0x0000000c186c723c */ /* 0x042fe2000004186c */
[----:B------:R-:W-:Y:S01]  /*ed30*/  PRMT R170, R167, 0x5410, R170 ;  /* 0x00005410a7aa7816 */ /* 0x000fe200000000aa */
[----:B------:R-:W1:Y:S01]  /*ed40*/  MUFU.EX2 R161, R168 ;  /* 0x000000a800a17308 */ /* 0x000e620000000800 */
[----:B------:R-:W-:Y:S01]  /*ed50*/  PRMT R176, R23, 0x5410, R176 ;  /* 0x0000541017b07816 */ /* 0x000fe200000000b0 */
[----:B------:R-:W-:Y:S01]  /*ed60*/  FFMA.FTZ R32, R223, R45, R32 ;  /* 0x0000002ddf207223 */ /* 0x000fe20000010020 */
[--C-:B------:R-:W-:Y:S01]  /*ed70*/  HSET2.LE.AND R22, R22, R213.reuse, PT ;  /* 0x000000d516167233 */ /* 0x100fe20003803000 */
[----:B------:R-:W-:Y:S01]  /*ed80*/  MUFU.EX2 R157, R157 ;  /* 0x0000009d009d7308 */ /* 0x000fe20000000800 */
[--C-:B------:R-:W-:Y:S01]  /*ed90*/  HSET2.LE.AND R23, R20, R213.reuse, PT ;  /* 0x000000d514177233 */ /* 0x100fe20003803000 */
[C---:B---3--:R-:W-:Y:S01]  /*eda0*/  HMMA.16816.F32.BF16 R124, R24.reuse, R16, R124 ;  /* 0x00000010187c723c */ /* 0x048fe2000004187c */
[--C-:B------:R-:W-:Y:S01]  /*edb0*/  HSET2.LE.AND R21, R170, R213.reuse, PT ;  /* 0x000000d5aa157233 */ /* 0x100fe20003803000 */
[----:B------:R-:W-:Y:S01]  /*edc0*/  MUFU.EX2 R137, R137 ;  /* 0x0000008900897308 */ /* 0x000fe20000000800 */
[----:B--2---:R-:W-:Y:S01]  /*edd0*/  F2FP.BF16.F32.PACK_AB R167, R150, R155 ;  /* 0x0000009b96a7723e */ /* 0x004fe200000010ff */
[----:B------:R-:W-:Y:S01]  /*ede0*/  FADD.FTZ R42, R42, R53 ;  /* 0x000000352a2a7221 */ /* 0x000fe20000010000 */
[----:B------:R-:W-:Y:S01]  /*edf0*/  F2FP.BF16.F32.PACK_AB R170, R159, R152 ;  /* 0x000000989faa723e */ /* 0x000fe200000010ff */
[----:B------:R-:W-:Y:S01]  /*ee00*/  MUFU.EX2 R67, R67 ;  /* 0x0000004300437308 */ /* 0x000fe20000000800 */
[----:B------:R-:W-:Y:S01]  /*ee10*/  LOP3.LUT R22, R167, R22, RZ, 0xc0, !PT ;  /* 0x00000016a7167212 */ /* 0x000fe200078ec0ff */
[----:B------:R-:W-:Y:S01]  /*ee20*/  IMAD.WIDE.U32 R166, R166, -0x326172a9, RZ ;  /* 0xcd9e8d57a6a67825 */ /* 0x000fe200078e00ff */
[----:B------:R-:W-:Y:S01]  /*ee30*/  LOP3.LUT R23, R170, R23, RZ, 0xc0, !PT ;  /* 0x00000017aa177212 */ /* 0x000fe200078ec0ff */
[----:B------:R-:W-:Y:S01]  /*ee40*/  HMMA.16816.F32.BF16 R120, R24, R18, R120 ;  /* 0x000000121878723c */ /* 0x000fe20000041878 */
[----:B------:R-:W-:Y:S01]  /*ee50*/  HSET2.LE.AND R20, R176, R213, PT ;  /* 0x000000d5b0147233 */ /* 0x000fe20003803000 */
[----:B------:R-:W-:Y:S01]  /*ee60*/  IMAD.WIDE.U32 R170, R164, -0x326172a9, RZ ;  /* 0xcd9e8d57a4aa7825 */ /* 0x000fe200078e00ff */
[----:B----4-:R-:W-:-:S03]  /*ee70*/  F2FP.BF16.F32.PACK_AB R169, R148, R151 ;  /* 0x0000009794a9723e */ /* 0x010fc600000010ff */
[----:B------:R-:W-:Y:S01]  /*ee80*/  FFMA.FTZ R164, R158, UR6, -R63 ;  /* 0x000000069ea47c23 */ /* 0x000fe2000801083f */
[----:B-1----:R-:W-:Y:S01]  /*ee90*/  F2FP.BF16.F32.PACK_AB R168, R161, R154 ;  /* 0x0000009aa1a8723e */ /* 0x002fe200000010ff */
[----:B------:R-:W-:Y:S01]  /*eea0*/  MUFU.EX2 R60, R60 ;  /* 0x0000003c003c7308 */ /* 0x000fe20000000800 */
[----:B------:R-:W-:Y:S01]  /*eeb0*/  LOP3.LUT R170, R170, UR24, R167, 0x96, !PT ;  /* 0x00000018aaaa7c12 */ /* 0x000fe2000f8e96a7 */
[C---:B------:R-:W-:Y:S01]  /*eec0*/  HMMA.16816.F32.BF16 R104, R24.reuse, R14, R104 ;  /* 0x0000000e1868723c */ /* 0x040fe20000041868 */
[----:B------:R-:W-:Y:S01]  /*eed0*/  LOP3.LUT R20, R169, R20, RZ, 0xc0, !PT ;  /* 0x00000014a9147212 */ /* 0x000fe200078ec0ff */
[----:B------:R-:W-:Y:S01]  /*eee0*/  FFMA.FTZ R167, R156, UR6, -R63 ;  /* 0x000000069ca77c23 */ /* 0x000fe2000801083f */
[----:B------:R-:W-:Y:S01]  /*eef0*/  LOP3.LUT R21, R168, R21, RZ, 0xc0, !PT ;  /* 0x00000015a8157212 */ /* 0x000fe200078ec0ff */
[----:B------:R-:W-:Y:S01]  /*ef00*/  FFMA.FTZ R156, R153, UR6, -R58 ;  /* 0x00000006999c7c23 */ /* 0x000fe2000801083a */
[----:B------:R-:W-:Y:S01]  /*ef10*/  LOP3.LUT R176, R172, UR8, R221, 0x96, !PT ;  /* 0x00000008acb07c12 */ /* 0x000fe2000f8e96dd */
[----:B------:R1:W-:Y:S01]  /*ef20*/  MUFU.EX2 R153, R167 ;  /* 0x000000a700997308 */ /* 0x0003e20000000800 */
[----:B------:R-:W-:Y:S01]  /*ef30*/  FADD.FTZ R50, R50, R47 ;  /* 0x0000002f32327221 */ /* 0x000fe20000010000 */
[C---:B------:R-:W-:Y:S01]  /*ef40*/  HMMA.16816.F32.BF16 R92, R24.reuse, R8, R92 ;  /* 0x00000008185c723c */ /* 0x040fe2000004185c */
[----:B------:R-:W-:Y:S01]  /*ef50*/  FADD.FTZ R33, R33, R34 ;  /* 0x0000002221217221 */ /* 0x000fe20000010000 */
[----:B------:R-:W-:Y:S01]  /*ef60*/  IMAD.WIDE.U32 R176, R176, -0x2daee0ad, RZ ;  /* 0xd2511f53b0b07825 */ /* 0x000fe200078e00ff */
[----:B------:R-:W-:Y:S03]  /*ef70*/  MUFU.EX2 R156, R156 ;  /* 0x0000009c009c7308 */ /* 0x000fe60000000800 */
        /* <DEDUP_REMOVED lines=8> */
[----:B-1----:R-:W-:Y:S01]  /*f000*/  FFMA.FTZ R167, R138, UR6, -R49 ;  /* 0x000000068aa77c23 */ /* 0x002fe20008010831 */
[----:B------:R-:W-:Y:S01]  /*f010*/  FADD.FTZ R3, R3, R38 ;  /* 0x0000002603037221 */ /* 0x000fe20000010000 */
[----:B------:R-:W-:Y:S01]  /*f020*/  FADD.FTZ R2, R41, R2 ;  /* 0x0000000229027221 */ /* 0x000fe20000010000 */
[----:B------:R-:W-:Y:S01]  /*f030*/  MUFU.EX2 R57, R57 ;  /* 0x0000003900397308 */ /* 0x000fe20000000800 */
[C---:B-----5:R-:W-:Y:S01]  /*f040*/  HMMA.16816.F32.BF16 R76, R24.reuse, R4, R76 ;  /* 0x00000004184c723c */ /* 0x060fe2000004184c */
[----:B------:R-:W-:Y:S01]  /*f050*/  FADD.FTZ R151, R151, R0 ;  /* 0x0000000097977221 */ /* 0x000fe20000010000 */
[----:B------:R-:W-:Y:S01]  /*f060*/  FADD.FTZ R154, R154, R51 ;  /* 0x000000339a9a7221 */ /* 0x000fe20000010000 */
[----:B------:R-:W-:Y:S01]  /*f070*/  MUFU.EX2 R167, R167 ;  /* 0x000000a700a77308 */ /* 0x000fe20000000800 */
[----:B------:R-:W-:Y:S01]  /*f080*/  FADD.FTZ R64, R64, R3 ;  /* 0x0000000340407221 */ /* 0x000fe20000010000 */
[----:B------:R-:W-:Y:S01]  /*f090*/  FADD.FTZ R147, R147, R2 ;  /* 0x0000000293937221 */ /* 0x000fe20000010000 */
[----:B------:R-:W-:Y:S01]  /*f0a0*/  FADD.FTZ R148, R148, R151 ;  /* 0x0000009794947221 */ /* 0x000fe20000010000 */
[----:B------:R-:W-:Y:S01]  /*f0b0*/  MUFU.EX2 R56, R56 ;  /* 0x0000003800387308 */ /* 0x000fe20000000800 */
[----:B------:R-:W-:Y:S01]  /*f0c0*/  HMMA.16816.F32.BF16 R72, R24, R6, R72 ;  /* 0x000000061848723c */ /* 0x000fe20000041848 */
[----:B------:R-:W-:Y:S01]  /*f0d0*/  LOP3.LUT R25, R238, UR4, R173, 0x96, !PT ;  /* 0x00000004ee197c12 */ /* 0x000fe2000f8e96ad */
[----:B------:R-:W-:Y:S01]  /*f0e0*/  FADD.FTZ R161, R161, R154 ;  /* 0x0000009aa1a17221 */ /* 0x000fe20000010000 */
[----:B------:R-:W-:Y:S01]  /*f0f0*/  LOP3.LUT R24, R206, UR25, R171, 0x96, !PT ;  /* 0x00000019ce187c12 */ /* 0x000fe2000f8e96ab */
[----:B------:R-:W-:-:S04]  /*f100*/  IMAD.WIDE.U32 R170, R170, -0x2daee0ad, RZ ;  /* 0xd2511f53aaaa7825 */ /* 0x000fc800078e00ff */
[----:B------:R-:W-:Y:S01]  /*f110*/  FADD.FTZ R64, R149, R64 ;  /* 0x0000004095407221 */ /* 0x000fe20000010000 */
[----:B------:R-:W-:Y:S01]  /*f120*/  FADD.FTZ R146, R146, R147 ;  /* 0x0000009392927221 */ /* 0x000fe20000010000 */
[----:B------:R-:W-:Y:S01]  /*f130*/  FADD.FTZ R155, R155, R148 ;  /* 0x000000949b9b7221 */ /* 0x000fe20000010000 */
[----:B------:R-:W-:Y:S01]  /*f140*/  IMAD.WIDE.U32 R172, R25, -0x2daee0ad, RZ ;  /* 0xd2511f5319ac7825 */ /* 0x000fe200078e00ff */
[----:B------:R-:W-:Y:S03]  /*f150*/  HMMA.16816.F32.BF16 R128, R20, R16, R128 ;  /* 0x000000101480723c */ /* 0x000fe60000041880 */
[----:B------:R-:W-:Y:S01]  /*f160*/  FADD.FTZ R152, R152, R161 ;  /* 0x000000a198987221 */ /* 0x000fe20000010000 */
[----:B------:R-:W-:Y:S01]  /*f170*/  FADD.FTZ R145, R145, R64 ;  /* 0x0000004091917221 */ /* 0x000fe20000010000 */
[----:B------:R-:W-:Y:S01]  /*f180*/  IMAD.WIDE.U32 R24, R24, -0x2daee0ad, RZ ;  /* 0xd2511f5318187825 */ /* 0x000fe200078e00ff */
[----:B------:R-:W-:-:S03]  /*f190*/  LOP3.LUT R16, R226, UR12, R173, 0x96, !PT ;  /* 0x0000000ce2107c12 */ /* 0x000fc6000f8e96ad */
[----:B------:R-:W-:Y:S01]  /*f1a0*/  FADD.FTZ R143, R143, R146 ;  /* 0x000000928f8f7221 */ /* 0x000fe20000010000 */
[----:B------:R-:W-:Y:S01]  /*f1b0*/  LOP3.LUT R172, R172, UR11, R177, 0x96, !PT ;  /* 0x0000000bacac7c12 */ /* 0x000fe2000f8e96b1 */
[----:B------:R-:W-:Y:S01]  /*f1c0*/  FFMA.FTZ R29, R29, UR6, -R49 ;  /* 0x000000061d1d7c23 */ /* 0x000fe20008010831 */
[----:B------:R-:W-:Y:S01]  /*f1d0*/  LOP3.LUT R17, R24, UR9, R171, 0x96, !PT ;  /* 0x0000000918117c12 */ /* 0x000fe2000f8e96ab */
[----:B------:R-:W-:Y:S01]  /*f1e0*/  HMMA.16816.F32.BF16 R112, R20, R12, R112 ;  /* 0x0000000c1470723c */ /* 0x000fe20000041870 */
[----:B------:R-:W-:Y:S01]  /*f1f0*/  LOP3.LUT R174, R174, UR10, R25, 0x96, !PT ;  /* 0x0000000aaeae7c12 */ /* 0x000fe2000f8e9619 */
[----:B------:R-:W-:-:S04]  /*f200*/  IMAD.WIDE.U32 R168, R16, -0x326172a9, RZ ;  /* 0xcd9e8d5710a87825 */ /* 0x000fc800078e00ff */
[--C-:B------:R-:W-:Y:S01]  /*f210*/  FFMA.FTZ R171, R132, UR6, -R49.reuse ;  /* 0x0000000684ab7c23 */ /* 0x100fe20008010831 */
[----:B------:R-:W-:Y:S01]  /*f220*/  FFMA.FTZ R132, R139, UR6, -R48 ;  /* 0x000000068b847c23 */ /* 0x000fe20008010830 */
[----:B------:R-:W-:Y:S01]  /*f230*/  FFMA.FTZ R30, R30, UR6, -R49 ;  /* 0x000000061e1e7c23 */ /* 0x000fe20008010831 */
[----:B------:R-:W-:Y:S01]  /*f240*/  IMAD.WIDE.U32 R26, R17, -0x326172a9, RZ ;  /* 0xcd9e8d57111a7825 */ /* 0x000fe200078e00ff */
[----:B------:R-:W-:Y:S01]  /*f250*/  LOP3.LUT R25, R220, UR25, R169, 0x96, !PT ;  /* 0x00000019dc197c12 */ /* 0x000fe2000f8e96a9 */
[----:B------:R-:W-:Y:S02]  /*f260*/  HMMA.16816.F32.BF16 R116, R20, R18, R116 ;  /* 0x000000121474723c */ /* 0x000fe40000041874 */
[----:B------:R-:W-:Y:S01]  /*f270*/  FFMA.FTZ R37, R37, UR6, -R49 ;  /* 0x0000000625257c23 */ /* 0x000fe20008010831 */
[----:B------:R-:W-:Y:S01]  /*f280*/  IMAD.WIDE.U32 R174, R174, -0x326172a9, RZ ;  /* 0xcd9e8d57aeae7825 */ /* 0x000fe200078e00ff */
[C---:B------:R-:W-:Y:S01]  /*f290*/  PRMT R19, R26.reuse, 0x7773, RZ ;  /* 0x000077731a137816 */ /* 0x040fe200000000ff */
[----:B------:R-:W-:Y:S01]  /*f2a0*/  MUFU.EX2 R132, R132 ;  /* 0x0000008400847308 */ /* 0x000fe20000000800 */
[----:B------:R-:W-:Y:S01]  /*f2b0*/  PRMT R12, R26, 0x7772, RZ ;  /* 0x000077721a0c7816 */ /* 0x000fe200000000ff */
[----:B------:R-:W-:Y:S01]  /*f2c0*/  IMAD.WIDE.U32 R172, R172, -0x326172a9, RZ ;  /* 0xcd9e8d57acac7825 */ /* 0x000fe200078e00ff */
[----:B------:R-:W-:-:S03]  /*f2d0*/  LOP3.LUT R13, R174, UR22, R27, 0x96, !PT ;  /* 0x00000016ae0d7c12 */ /* 0x000fc6000f8e961b */
[----:B------:R-:W-:Y:S01]  /*f2e0*/  FFMA.FTZ R27, R162, UR6, -R63 ;  /* 0x00000006a21b7c23 */ /* 0x000fe2000801083f */
[----:B------:R-:W-:Y:S01]  /*f2f0*/  FFMA.FTZ R162, R163, UR6, -R58 ;  /* 0x00000006a3a27c23 */ /* 0x000fe2000801083a */
[----:B------:R-:W-:Y:S01]  /*f300*/  IMAD.MOV.U32 R16, RZ, RZ, R26 ;  /* 0x000000ffff107224 */ /* 0x000fe200078e001a */
[----:B------:R-:W-:Y:S01]  /*f310*/  LOP3.LUT R168, R168, UR24, R173, 0x96, !PT ;  /* 0x00000018a8a87c12 */ /* 0x000fe2000f8e96ad */
[C---:B------:R-:W-:Y:S01]  /*f320*/  HMMA.16816.F32.BF16 R100, R20.reuse, R14, R100 ;  /* 0x0000000e1464723c */ /* 0x040fe20000041864 */
[----:B------:R-:W-:Y:S01]  /*f330*/  MUFU.EX2 R158, R27 ;  /* 0x0000001b009e7308 */ /* 0x000fe20000000800 */
[----:B------:R-:W-:Y:S01]  /*f340*/  LOP3.LUT R15, R13, 0xffff, RZ, 0xc0, !PT ;  /* 0x0000ffff0d0f7812 */ /* 0x000fe200078ec0ff */
[----:B------:R-:W-:Y:S01]  /*f350*/  IMAD.WIDE.U32 R178, R25, -0x2daee0ad, RZ ;  /* 0xd2511f5319b27825 */ /* 0x000fe200078e00ff */
[----:B------:R-:W-:Y:S01]  /*f360*/  PRMT R24, R26, 0x7771, RZ ;  /* 0x000077711a187816 */ /* 0x000fe200000000ff */
[----:B------:R1:W2:Y:S01]  /*f370*/  MUFU.EX2 R163, R164 ;  /* 0x000000a400a37308 */ /* 0x0002a20000000800 */
[----:B------:R-:W-:Y:S01]  /*f380*/  LOP3.LUT R17, R16, 0xff, RZ, 0xc0, !PT ;  /* 0x000000ff10117812 */ /* 0x000fe200078ec0ff */
[----:B------:R-:W-:Y:S01]  /*f390*/  IMAD.WIDE.U32 R168, R168, -0x2daee0ad, RZ ;  /* 0xd2511f53a8a87825 */ /* 0x000fe200078e00ff */
[----:B------:R-:W-:Y:S01]  /*f3a0*/  PRMT R12, R12, 0x5410, R19 ;  /* 0x000054100c0c7816 */ /* 0x000fe20000000013 */
[----:B------:R-:W3:Y:S01]  /*f3b0*/  MUFU.EX2 R162, R162 ;  /* 0x000000a200a27308 */ /* 0x000ee20000000800 */
[C---:B------:R-:W-:Y:S01]  /*f3c0*/  LOP3.LUT R26, R13.reuse, 0xff, RZ, 0xc0, !PT ;  /* 0x000000ff0d1a7812 */ /* 0x040fe200078ec0ff */
[C---:B------:R-:W-:Y:S01]  /*f3d0*/  HMMA.16816.F32.BF16 R84, R20.reuse, R10, R84 ;  /* 0x0000000a1454723c */ /* 0x040fe20000041854 */
[----:B------:R-:W-:Y:S01]  /*f3e0*/  SHF.R.U32.HI R15, RZ, 0x8, R15 ;  /* 0x00000008ff0f7819 */ /* 0x000fe2000001160f */
[----:B------:R-:W-:Y:S01]  /*f3f0*/  FFMA.FTZ R173, R66, UR6, -R49 ;  /* 0x0000000642ad7c23 */ /* 0x000fe20008010831 */
[----:B------:R-:W-:Y:S01]  /*f400*/  PRMT R14, R13, 0x7632, R14 ;  /* 0x000076320d0e7816 */ /* 0x000fe2000000000e */
[----:B------:R-:W-:Y:S01]  /*f410*/  MUFU.EX2 R66, R171 ;  /* 0x000000ab00427308 */ /* 0x000fe20000000800 */
[----:B------:R-:W-:Y:S01]  /*f420*/  PRMT R24, R17, 0x5410, R24 ;  /* 0x0000541011187816 */ /* 0x000fe20000000018 */
[----:B------:R-:W-:Y:S01]  /*f430*/  FADD.FTZ R155, R150, R155 ;  /* 0x0000009b969b7221 */ /* 0x000fe20000010000 */
[----:B------:R-:W-:Y:S01]  /*f440*/  PRMT R26, R26, 0x5410, R15 ;  /* 0x000054101a1a7816 */ /* 0x000fe2000000000f */
[C---:B------:R-:W-:Y:S01]  /*f450*/  HMMA.16816.F32.BF16 R96, R20.reuse, R8, R96 ;  /* 0x000000081460723c */ /* 0x040fe20000041860 */
[----:B-1----:R-:W-:Y:S01]  /*f460*/  LOP3.LUT R164, R12, 0xff00ff, RZ, 0xc0, !PT ;  /* 0x00ff00ff0ca47812 */ /* 0x002fe200078ec0ff */
[----:B------:R-:W1:Y:S01]  /*f470*/  LDSM.16.MT88.4 R16, [R186+0x7000] ;  /* 0x00700000ba10783b */ /* 0x000e620000004200 */
[----:B------:R-:W-:Y:S01]  /*f480*/  SHF.R.U32.HI R13, RZ, 0x18, R13 ;  /* 0x00000018ff0d7819 */ /* 0x000fe2000001160d */
[----:B------:R-:W4:Y:S01]  /*f490*/  MUFU.EX2 R139, R173 ;  /* 0x000000ad008b7308 */ /* 0x000f220000000800 */
[----:B------:R-:W-:Y:S01]  /*f4a0*/  LOP3.LUT R14, R14, 0xff, RZ, 0xc0, !PT ;  /* 0x000000ff0e0e7812 */ /* 0x000fe200078ec0ff */
[----:B------:R-:W-:Y:S01]  /*f4b0*/  FADD.FTZ R159, R159, R152 ;  /* 0x000000989f9f7221 */ /* 0x000fe20000010000 */
[----:B------:R-:W-:Y:S01]  /*f4c0*/  LOP3.LUT R178, R178, UR9, R169, 0x96, !PT ;  /* 0x00000009b2b27c12 */ /* 0x000fe2000f8e96a9 */
[C---:B------:R-:W-:Y:S01]  /*f4d0*/  HMMA.16816.F32.BF16 R80, R20.reuse, R4, R80 ;  /* 0x000000041450723c */ /* 0x040fe20000041850 */
[--C-:B------:R-:W-:Y:S01]  /*f4e0*/  HSET2.LE.AND R11, R24, R213.reuse, PT ;  /* 0x000000d5180b7233 */ /* 0x100fe20003803000 */
[----:B------:R-:W-:Y:S01]  /*f4f0*/  FADD.FTZ R145, R144, R145 ;  /* 0x0000009190917221 */ /* 0x000fe20000010000 */
[--C-:B------:R-:W-:Y:S01]  /*f500*/  HSET2.LE.AND R27, R164, R213.reuse, PT ;  /* 0x000000d5a41b7233 */ /* 0x100fe20003803000 */
[----:B------:R-:W-:Y:S01]  /*f510*/  FADD.FTZ R143, R142, R143 ;  /* 0x0000008f8e8f7221 */ /* 0x000fe20000010000 */
[----:B------:R-:W-:Y:S01]  /*f520*/  PRMT R8, R14, 0x5410, R13 ;  /* 0x000054100e087816 */ /* 0x000fe2000000000d */
[----:B------:R-:W-:Y:S01]  /*f530*/  MUFU.EX2 R29, R29 ;  /* 0x0000001d001d7308 */ /* 0x000fe20000000800 */
[----:B--2---:R-:W-:Y:S01]  /*f540*/  F2FP.BF16.F32.PACK_AB R164, R163, R158 ;  /* 0x0000009ea3a4723e */ /* 0x004fe200000010ff */
[----:B------:R-:W-:Y:S01]  /*f550*/  HMMA.16816.F32.BF16 R68, R20, R6, R68 ;  /* 0x000000061444723c */ /* 0x000fe20000041844 */
[----:B------:R-:W-:Y:S01]  /*f560*/  HSET2.LE.AND R24, R26, R213, PT ;  /* 0x000000d51a187233 */ /* 0x000fe20003803000 */
[----:B------:R-:W2:Y:S01]  /*f570*/  LDSM.16.MT88.4 R12, [R182+0x7000] ;  /* 0x00700000b60c783b */ /* 0x000ea20000004200 */
[----:B---3--:R-:W-:Y:S01]  /*f580*/  F2FP.BF16.F32.PACK_AB R10, R165, R162 ;  /* 0x000000a2a50a723e */ /* 0x008fe200000010ff */
[----:B------:R-:W-:Y:S01]  /*f590*/  MUFU.EX2 R30, R30 ;  /* 0x0000001e001e7308 */ /* 0x000fe20000000800 */
[----:B------:R-:W-:Y:S01]  /*f5a0*/  F2FP.BF16.F32.PACK_AB R9, R153, R160 ;  /* 0x000000a09909723e */ /* 0x000fe200000010ff */
[----:B------:R-:W-:Y:S01]  /*f5b0*/  LDSM.16.MT88.4 R20, [R180+0x7000] ;  /* 0x00700000b414783b */ /* 0x000fe20000004200 */
[----:B------:R-:W-:Y:S01]  /*f5c0*/  LOP3.LUT R176, R176, UR10, R179, 0x96, !PT ;  /* 0x0000000ab0b07c12 */ /* 0x000fe2000f8e96b3 */
[----:B------:R-:W-:Y:S01]  /*f5d0*/  IMAD.WIDE.U32 R178, R178, -0x326172a9, RZ ;  /* 0xcd9e8d57b2b27825 */ /* 0x000fe200078e00ff */
[----:B------:R-:W-:-:S03]  /*f5e0*/  LOP3.LUT R26, R164, R11, RZ, 0xc0, !PT ;  /* 0x0000000ba41a7212 */ /* 0x000fc600078ec0ff */
[----:B------:R-:W-:Y:S01]  /*f5f0*/  FFMA.FTZ R164, R140, UR6, -R49 ;  /* 0x000000068ca47c23 */ /* 0x000fe20008010831 */
[----:B------:R-:W-:Y:S01]  /*f600*/  LOP3.LUT R27, R10, R27, RZ, 0xc0, !PT ;  /* 0x0000001b0a1b7212 */ /* 0x000fe200078ec0ff */
[----:B------:R-:W-:Y:S01]  /*f610*/  IMAD.MOV.U32 R6, RZ, RZ, R178 ;  /* 0x000000ffff067224 */ /* 0x000fe200078e00b2 */
[----:B------:R-:W-:Y:S01]  /*f620*/  LOP3.LUT R24, R9, R24, RZ, 0xc0, !PT ;  /* 0x0000001809187212 */ /* 0x000fe200078ec0ff */
[----:B------:R-:W-:Y:S01]  /*f630*/  IMAD.WIDE.U32 R176, R176, -0x326172a9, RZ ;  /* 0xcd9e8d57b0b07825 */ /* 0x000fe200078e00ff */
[----:B------:R-:W-:Y:S01]  /*f640*/  HSET2.LE.AND R25, R8, R213, PT ;  /* 0x000000d508197233 */ /* 0x000fe20003803000 */
[----:B------:R3:W-:Y:S01]  /*f650*/  MUFU.EX2 R138, R164 ;  /* 0x000000a4008a7308 */ /* 0x0007e20000000800 */
[----:B------:R-:W5:Y:S01]  /*f660*/  LDSM.16.MT88.4 R8, [R181+0x7000] ;  /* 0x00700000b508783b */ /* 0x000f620000004200 */
[----:B------:R-:W-:Y:S01]  /*f670*/  PRMT R5, R178, 0x7773, RZ ;  /* 0x00007773b2057816 */ /* 0x000fe200000000ff */
[----:B------:R-:W-:Y:S01]  /*f680*/  FADD.FTZ R160, R160, R145 ;  /* 0x00000091a0a07221 */ /* 0x000fe20000010000 */
[----:B------:R-:W-:Y:S01]  /*f690*/  PRMT R140, R178, 0x7772, RZ ;  /* 0x00007772b28c7816 */ /* 0x000fe200000000ff */
[----:B------:R-:W-:Y:S01]  /*f6a0*/  MUFU.EX2 R37, R37 ;  /* 0x0000002500257308 */ /* 0x000fe20000000800 */
[----:B------:R-:W-:Y:S01]  /*f6b0*/  F2FP.BF16.F32.PACK_AB R4, R157, R156 ;  /* 0x0000009c9d04723e */ /* 0x000fe200000010ff */
[----:B------:R-:W-:Y:S01]  /*f6c0*/  FADD.FTZ R156, R156, R143 ;  /* 0x0000008f9c9c7221 */ /* 0x000fe20000010000 */
[----:B------:R-:W-:Y:S01]  /*f6d0*/  PRMT R5, R140, 0x5410, R5 ;  /* 0x000054108c057816 */ /* 0x000fe20000000005 */
[----:B------:R-:W-:Y:S01]  /*f6e0*/  FFMA.FTZ R140, R141, UR6, -R48 ;  /* 0x000000068d8c7c23 */ /* 0x000fe20008010830 */
[----:B------:R-:W-:Y:S01]  /*f6f0*/  LOP3.LUT R7, R6, 0xff, RZ, 0xc0, !PT ;  /* 0x000000ff06077812 */ /* 0x000fe200078ec0ff */
[----:B------:R-:W-:Y:S01]  /*f700*/  FADD.FTZ R153, R153, R160 ;  /* 0x000000a099997221 */ /* 0x000fe20000010000 */
[----:B------:R-:W-:Y:S01]  /*f710*/  LOP3.LUT R6, R176, UR22, R179, 0x96, !PT ;  /* 0x00000016b0067c12 */ /* 0x000fe2000f8e96b3 */
[----:B------:R-:W-:Y:S01]  /*f720*/  FADD.FTZ R157, R157, R156 ;  /* 0x0000009c9d9d7221 */ /* 0x000fe20000010000 */
[----:B------:R-:W-:Y:S01]  /*f730*/  LOP3.LUT R25, R4, R25, RZ, 0xc0, !PT ;  /* 0x0000001904197212 */ /* 0x000fe200078ec0ff */
[----:B------:R-:W5:Y:S01]  /*f740*/  MUFU.EX2 R140, R140 ;  /* 0x0000008c008c7308 */ /* 0x000f620000000800 */
[----:B------:R-:W-:Y:S01]  /*f750*/  PRMT R4, R178, 0x7771, RZ ;  /* 0x00007771b2047816 */ /* 0x000fe200000000ff */
[----:B------:R-:W-:Y:S01]  /*f760*/  FADD.FTZ R158, R158, R153 ;  /* 0x000000999e9e7221 */ /* 0x000fe20000010000 */
[----:B---3--:R-:W-:Y:S01]  /*f770*/  LOP3.LUT R164, R6, 0xffff, RZ, 0xc0, !PT ;  /* 0x0000ffff06a47812 */ /* 0x008fe200078ec0ff */
[----:B------:R-:W-:Y:S01]  /*f780*/  FADD.FTZ R162, R162, R157 ;  /* 0x0000009da2a27221 */ /* 0x000fe20000010000 */
[C---:B------:R-:W-:Y:S01]  /*f790*/  PRMT R169, R6.reuse, 0x7632, R169 ;  /* 0x0000763206a97816 */ /* 0x040fe200000000a9 */
[----:B-1----:R-:W-:Y:S01]  /*f7a0*/  HMMA.16816.F32.BF16 R124, R24, R16, R124 ;  /* 0x00000010187c723c */ /* 0x002fe2000004187c */
[----:B------:R-:W-:Y:S01]  /*f7b0*/  PRMT R4, R7, 0x5410, R4 ;  /* 0x0000541007047816 */ /* 0x000fe20000000004 */
[----:B------:R-:W-:Y:S01]  /*f7c0*/  FADD.FTZ R163, R163, R158 ;  /* 0x0000009ea3a37221 */ /* 0x000fe20000010000 */
[----:B------:R-:W-:Y:S01]  /*f7d0*/  LOP3.LUT R7, R6, 0xff, RZ, 0xc0, !PT ;  /* 0x000000ff06077812 */ /* 0x000fe200078ec0ff */
[----:B------:R-:W-:Y:S01]  /*f7e0*/  FADD.FTZ R165, R165, R162 ;  /* 0x000000a2a5a57221 */ /* 0x000fe20000010000 */
[----:B------:R-:W-:-:S02]  /*f7f0*/  SHF.R.U32.HI R6, RZ, 0x18, R6 ;  /* 0x00000018ff067819 */ /* 0x000fc40000011606 */
[----:B------:R-:W-:Y:S01]  /*f800*/  SHF.R.U32.HI R164, RZ, 0x8, R164 ;  /* 0x00000008ffa47819 */ /* 0x000fe200000116a4 */
[C---:B------:R-:W-:Y:S01]  /*f810*/  HMMA.16816.F32.BF16 R120, R24.reuse, R18, R120 ;  /* 0x000000121878723c */ /* 0x040fe20000041878 */
[----:B------:R-:W-:Y:S02]  /*f820*/  LOP3.LUT R169, R169, 0xff, RZ, 0xc0, !PT ;  /* 0x000000ffa9a97812 */ /* 0x000fe400078ec0ff */
[----:B------:R-:W-:Y:S02]  /*f830*/  LOP3.LUT R174, R5, 0xff00ff, RZ, 0xc0, !PT ;  /* 0x00ff00ff05ae7812 */ /* 0x000fe400078ec0ff */
[----:B------:R-:W-:Y:S02]  /*f840*/  HSET2.LE.AND R5, R4, R213, PT ;  /* 0x000000d504057233 */ /* 0x000fe40003803000 */
[----:B----4-:R-:W-:Y:S01]  /*f850*/  F2FP.BF16.F32.PACK_AB R176, R139, R66 ;  /* 0x000000428bb0723e */ /* 0x010fe200000010ff */
[----:B--2---:R-:W-:Y:S01]  /*f860*/  HMMA.16816.F32.BF16 R108, R24, R12, R108 ;  /* 0x0000000c186c723c */ /* 0x004fe2000004186c */
[----:B------:R-:W-:-:S02]  /*f870*/  PRMT R164, R7, 0x5410, R164 ;  /* 0x0000541007a47816 */ /* 0x000fc400000000a4 */
[----:B------:R-:W-:Y:S02]  /*f880*/  PRMT R4, R169, 0x5410, R6 ;  /* 0x00005410a9047816 */ /* 0x000fe40000000006 */
[----:B------:R-:W-:Y:S02]  /*f890*/  LOP3.LUT R6, R176, R5, RZ, 0xc0, !PT ;  /* 0x00000005b0067212 */ /* 0x000fe400078ec0ff */
[--C-:B------:R-:W-:Y:S01]  /*f8a0*/  HSET2.LE.AND R7, R174, R213.reuse, PT ;  /* 0x000000d5ae077233 */ /* 0x100fe20003803000 */
[----:B------:R-:W-:Y:S01]  /*f8b0*/  HMMA.16816.F32.BF16 R104, R24, R14, R104 ;  /* 0x0000000e1868723c */ /* 0x000fe20000041868 */
[--C-:B------:R-:W-:Y:S02]  /*f8c0*/  HSET2.LE.AND R141, R164, R213.reuse, PT ;  /* 0x000000d5a48d7233 */ /* 0x100fe40003803000 */
[----:B------:R-:W-:Y:S02]  /*f8d0*/  HSET2.LE.AND R5, R4, R213, PT ;  /* 0x000000d504057233 */ /* 0x000fe40003803000 */
[----:B-----5:R-:W-:-:S02]  /*f8e0*/  F2FP.BF16.F32.PACK_AB R176, R140, R137 ;  /* 0x000000898cb0723e */ /* 0x020fc400000010ff */
        /* <DEDUP_REMOVED lines=9> */
[----:B------:R-:W-:Y:S01]  /*f980*/  HMMA.16816.F32.BF16 R88, R24, R10, R88 ;  /* 0x0000000a1858723c */ /* 0x000fe20000041858 */
[----:B------:R-:W-:Y:S01]  /*f990*/  LOP3.LUT R166, R166, UR23, R175, 0x96, !PT ;  /* 0x00000017a6a67c12 */ /* 0x000fe2000f8e96af */
[----:B------:R-:W-:Y:S01]  /*f9a0*/  FADD.FTZ R167, R167, R138 ;  /* 0x0000008aa7a77221 */ /* 0x000fe20000010000 */
[----:B------:R-:W-:Y:S01]  /*f9b0*/  LOP3.LUT R172, R172, UR23, R177, 0x96, !PT ;  /* 0x00000017acac7c12 */ /* 0x000fe2000f8e96b1 */
[----:B------:R-:W-:-:S02]  /*f9c0*/  FADD.FTZ R132, R67, R132 ;  /* 0x0000008443847221 */ /* 0x000fc40000010000 */
[----:B------:R-:W-:Y:S02]  /*f9d0*/  FADD.FTZ R66, R66, R167 ;  /* 0x000000a742427221 */ /* 0x000fe40000010000 */
[----:B------:R-:W-:Y:S01]  /*f9e0*/  HMMA.16816.F32.BF16 R128, R4, R16, R128 ;  /* 0x000000100480723c */ /* 0x000fe20000041880 */
[----:B------:R-:W-:-:S04]  /*f9f0*/  IMAD.WIDE.U32 R16, R166, -0x2daee0ad, RZ ;  /* 0xd2511f53a6107825 */ /* 0x000fc800078e00ff */
[----:B------:R-:W-:Y:S01]  /*fa00*/  FADD.FTZ R137, R137, R132 ;  /* 0x0000008489897221 */ /* 0x000fe20000010000 */
[----:B------:R-:W-:Y:S01]  /*fa10*/  FADD.FTZ R66, R139, R66 ;  /* 0x000000428b427221 */ /* 0x000fe20000010000 */
[----:B------:R-:W-:Y:S01]  /*fa20*/  IMAD.WIDE.U32 R172, R172, -0x2daee0ad, RZ ;  /* 0xd2511f53acac7825 */ /* 0x000fe200078e00ff */
[----:B------:R-:W-:-:S03]  /*fa30*/  LOP3.LUT R170, R170, UR7, R17, 0x96, !PT ;  /* 0x00000007aaaa7c12 */ /* 0x000fc6000f8e9611 */
[----:B------:R-:W-:Y:S01]  /*fa40*/  FADD.FTZ R137, R140, R137 ;  /* 0x000000898c897221 */ /* 0x000fe20000010000 */
[----:B------:R-:W-:Y:S01]  /*fa50*/  HMMA.16816.F32.BF16 R76, R24, R20, R76 ;  /* 0x00000014184c723c */ /* 0x000fe2000004184c */
[----:B------:R-:W-:Y:S01]  /*fa60*/  IMAD.MOV.U32 R132, RZ, RZ, R214 ;  /* 0x000000ffff847224 */ /* 0x000fe200078e00d6 */
[----:B------:R-:W-:-:S06]  /*fa70*/  LOP3.LUT R168, R168, UR7, R173, 0x96, !PT ;  /* 0x00000007a8a87c12 */ /* 0x000fcc000f8e96ad */
[----:B------:R-:W-:Y:S01]  /*fa80*/  HMMA.16816.F32.BF16 R72, R24, R22, R72 ;  /* 0x000000161848723c */ /* 0x000fe20000041848 */
[----:B------:R-:W-:Y:S01]  /*fa90*/  FFMA.FTZ R26, R65, UR6, -R63 ;  /* 0x00000006411a7c23 */ /* 0x000fe2000801083f */
[----:B------:R-:W-:Y:S01]  /*faa0*/  FFMA.FTZ R65, R59, UR6, -R58 ;  /* 0x000000063b417c23 */ /* 0x000fe2000801083a */
[C---:B------:R-:W-:Y:S02]  /*fab0*/  PRMT R24, R16.reuse, 0x7773, RZ ;  /* 0x0000777310187816 */ /* 0x040fe400000000ff */
[----:B------:R1:W2:Y:S01]  /*fac0*/  MUFU.EX2 R61, R26 ;  /* 0x0000001a003d7308 */ /* 0x0002a20000000800 */
[----:B------:R-:W-:Y:S02]  /*fad0*/  PRMT R27, R16, 0x7772, RZ ;  /* 0x00007772101b7816 */ /* 0x000fe400000000ff */
[----:B------:R-:W-:Y:S01]  /*fae0*/  HMMA.16816.F32.BF16 R112, R4, R12, R112 ;  /* 0x0000000c0470723c */ /* 0x000fe20000041870 */
[----:B------:R-:W-:Y:S01]  /*faf0*/  LOP3.LUT R13, R170, 0xffff, RZ, 0xc0, !PT ;  /* 0x0000ffffaa0d7812 */ /* 0x000fe200078ec0ff */
[----:B------:R-:W-:Y:S01]  /*fb00*/  IMAD.MOV.U32 R12, RZ, RZ, R16 ;  /* 0x000000ffff0c7224 */ /* 0x000fe200078e0010 */
[----:B------:R-:W-:-:S02]  /*fb10*/  PRMT R25, R16, 0x7771, RZ ;  /* 0x0000777110197816 */ /* 0x000fc400000000ff */
[----:B------:R-:W-:Y:S02]  /*fb20*/  SHF.R.U32.HI R13, RZ, 0x8, R13 ;  /* 0x00000008ff0d7819 */ /* 0x000fe4000001160d */
[----:B------:R-:W-:Y:S01]  /*fb30*/  PRMT R27, R27, 0x5410, R24 ;  /* 0x000054101b1b7816 */ /* 0x000fe20000000018 */
[C---:B------:R-:W-:Y:S01]  /*fb40*/  HMMA.16816.F32.BF16 R100, R4.reuse, R14, R100 ;  /* 0x0000000e0464723c */ /* 0x040fe20000041864 */
[----:B------:R-:W-:Y:S01]  /*fb50*/  FFMA.FTZ R15, R62, UR6, -R63 ;  /* 0x000000063e0f7c23 */ /* 0x000fe2000801083f */
[----:B------:R-:W-:Y:S01]  /*fb60*/  LOP3.LUT R14, R170, 0xff, RZ, 0xc0, !PT ;  /* 0x000000ffaa0e7812 */ /* 0x000fe200078ec0ff */
[----:B------:R-:W-:Y:S01]  /*fb70*/  FFMA.FTZ R63, R54, UR6, -R58 ;  /* 0x00000006363f7c23 */ /* 0x000fe2000801083a */
[----:B------:R3:W-:Y:S01]  /*fb80*/  MUFU.EX2 R62, R141 ;  /* 0x0000008d003e7308 */ /* 0x0007e20000000800 */
[----:B------:R-:W-:Y:S02]  /*fb90*/  SHF.R.U32.HI R58, RZ, 0x18, R170 ;  /* 0x00000018ff3a7819 */ /* 0x000fe400000116aa */
[----:B-1----:R-:W-:Y:S01]  /*fba0*/  LOP3.LUT R26, R12, 0xff, RZ, 0xc0, !PT ;  /* 0x000000ff0c1a7812 */ /* 0x002fe200078ec0ff */
[----:B------:R-:W-:Y:S01]  /*fbb0*/  HMMA.16816.F32.BF16 R96, R4, R8, R96 ;  /* 0x000000080460723c */ /* 0x000fe20000041860 */
[----:B------:R-:W-:Y:S01]  /*fbc0*/  PRMT R8, R14, 0x5410, R13 ;  /* 0x000054100e087816 */ /* 0x000fe2000000000d */
[----:B------:R1:W-:Y:S01]  /*fbd0*/  MUFU.EX2 R59, R15 ;  /* 0x0000000f003b7308 */ /* 0x0003e20000000800 */
[----:B------:R-:W-:-:S02]  /*fbe0*/  PRMT R9, R170, 0x7632, R9 ;  /* 0x00007632aa097816 */ /* 0x000fc40000000009 */
[----:B------:R-:W-:Y:S01]  /*fbf0*/  PRMT R26, R26, 0x5410, R25 ;  /* 0x000054101a1a7816 */ /* 0x000fe20000000019 */
[----:B------:R4:W-:Y:S01]  /*fc00*/  MUFU.EX2 R54, R65 ;  /* 0x0000004100367308 */ /* 0x0009e20000000800 */
[----:B------:R-:W-:Y:S01]  /*fc10*/  LOP3.LUT R9, R9, 0xff, RZ, 0xc0, !PT ;  /* 0x000000ff09097812 */ /* 0x000fe200078ec0ff */
[C---:B------:R-:W-:Y:S01]  /*fc20*/  HMMA.16816.F32.BF16 R84, R4.reuse, R10, R84 ;  /* 0x0000000a0454723c */ /* 0x040fe20000041854 */
[--C-:B------:R-:W-:Y:S01]  /*fc30*/  HSET2.LE.AND R8, R8, R213.reuse, PT ;  /* 0x000000d508087233 */ /* 0x100fe20003803000 */
[----:B------:R-:W5:Y:S01]  /*fc40*/  MUFU.EX2 R63, R63 ;  /* 0x0000003f003f7308 */ /* 0x000f620000000800 */
[----:B--2---:R-:W-:Y:S01]  /*fc50*/  F2FP.BF16.F32.PACK_AB R11, R61, R60 ;  /* 0x0000003c3d0b723e */ /* 0x004fe200000010ff */
[----:B---3--:R-:W-:Y:S01]  /*fc60*/  FFMA.FTZ R141, R28, UR6, -R48 ;  /* 0x000000061c8d7c23 */ /* 0x008fe20008010830 */
[----:B------:R-:W-:Y:S01]  /*fc70*/  PRMT R58, R9, 0x5410, R58 ;  /* 0x00005410093a7816 */ /* 0x000fe2000000003a */
[----:B------:R-:W-:Y:S01]  /*fc80*/  FADD.FTZ R60, R60, R163 ;  /* 0x000000a33c3c7221 */ /* 0x000fe20000010000 */
[----:B------:R-:W-:Y:S01]  /*fc90*/  LOP3.LUT R24, R11, R8, RZ, 0xc0, !PT ;  /* 0x000000080b187212 */ /* 0x000fe200078ec0ff */
[C---:B------:R-:W-:Y:S01]  /*fca0*/  HMMA.16816.F32.BF16 R116, R4.reuse, R18, R116 ;  /* 0x000000120474723c */ /* 0x040fe20000041874 */
[----:B------:R-:W2:Y:S01]  /*fcb0*/  LDSM.16.MT88.4 R16, [R186+0x7800] ;  /* 0x00780000ba10783b */ /* 0x000ea20000004200 */
[--C-:B------:R-:W-:Y:S01]  /*fcc0*/  HSET2.LE.AND R26, R26, R213.reuse, PT ;  /* 0x000000d51a1a7233 */ /* 0x100fe20003803000 */
[----:B------:R-:W-:Y:S01]  /*fcd0*/  FADD.FTZ R61, R61, R60 ;  /* 0x0000003c3d3d7221 */ /* 0x000fe20000010000 */
[--C-:B------:R-:W-:Y:S01]  /*fce0*/  HSET2.LE.AND R25, R58, R213.reuse, PT ;  /* 0x000000d53a197233 */ /* 0x100fe20003803000 */
[----:B-1----:R-:W1:Y:S01]  /*fcf0*/  LDSM.16.MT88.4 R12, [R182+0x7800] ;  /* 0x00780000b60c783b */ /* 0x002e620000004200 */
[----:B----4-:R-:W-:Y:S01]  /*fd00*/  FFMA.FTZ R65, R40, UR6, -R49 ;  /* 0x0000000628417c23 */ /* 0x010fe20008010831 */
[--C-:B------:R-:W-:Y:S01]  /*fd10*/  FFMA.FTZ R40, R39, UR6, -R48.reuse ;  /* 0x0000000627287c23 */ /* 0x100fe20008010830 */
[C---:B------:R-:W-:Y:S01]  /*fd20*/  HMMA.16816.F32.BF16 R80, R4.reuse, R20, R80 ;  /* 0x000000140450723c */ /* 0x040fe20000041850 */
[----:B------:R-:W3:Y:S01]  /*fd30*/  LDSM.16.MT88.4 R8, [R181+0x7800] ;  /* 0x00780000b508783b */ /* 0x000ee20000004200 */
[----:B-----5:R-:W-:Y:S01]  /*fd40*/  F2FP.BF16.F32.PACK_AB R58, R63, R54 ;  /* 0x000000363f3a723e */ /* 0x020fe200000010ff */
[----:B------:R4:W5:Y:S01]  /*fd50*/  MUFU.EX2 R28, R65 ;  /* 0x00000041001c7308 */ /* 0x0009620000000800 */
[----:B------:R-:W-:Y:S01]  /*fd60*/  F2FP.BF16.F32.PACK_AB R21, R59, R62 ;  /* 0x0000003e3b15723e */ /* 0x000fe200000010ff */
[----:B------:R-:W-:Y:S01]  /*fd70*/  FADD.FTZ R54, R54, R165 ;  /* 0x000000a536367221 */ /* 0x000fe20000010000 */
[----:B------:R-:W-:Y:S01]  /*fd80*/  LOP3.LUT R20, R27, 0xff00ff, RZ, 0xc0, !PT ;  /* 0x00ff00ff1b147812 */ /* 0x000fe200078ec0ff */
[----:B------:R-:W-:Y:S01]  /*fd90*/  MUFU.EX2 R40, R40 ;  /* 0x0000002800287308 */ /* 0x000fe20000000800 */
[----:B------:R-:W-:Y:S01]  /*fda0*/  HMMA.16816.F32.BF16 R68, R4, R22, R68 ;  /* 0x000000160444723c */ /* 0x000fe20000041844 */
[----:B------:R-:W3:Y:S01]  /*fdb0*/  LDSM.16.MT88.4 R4, [R180+0x7800] ;  /* 0x00780000b404783b */ /* 0x000ee20000004200 */
[--C-:B------:R-:W-:Y:S01]  /*fdc0*/  FFMA.FTZ R23, R31, UR6, -R48.reuse ;  /* 0x000000061f177c23 */ /* 0x100fe20008010830 */
[----:B------:R-:W-:Y:S01]  /*fdd0*/  LOP3.LUT R25, R58, R25, RZ, 0xc0, !PT ;  /* 0x000000193a197212 */ /* 0x000fe200078ec0ff */
[----:B------:R-:W-:Y:S01]  /*fde0*/  FFMA.FTZ R31, R36, UR6, -R48 ;  /* 0x00000006241f7c23 */ /* 0x000fe20008010830 */
[----:B------:R-:W-:Y:S01]  /*fdf0*/  LOP3.LUT R26, R21, R26, RZ, 0xc0, !PT ;  /* 0x0000001a151a7212 */ /* 0x000fe200078ec0ff */
[----:B------:R-:W-:Y:S01]  /*fe00*/  IMAD.MOV.U32 R22, RZ, RZ, R172 ;  /* 0x000000ffff167224 */ /* 0x000fe200078e00ac */
[----:B------:R-:W-:Y:S01]  /*fe10*/  LOP3.LUT R39, R168, 0xffff, RZ, 0xc0, !PT ;  /* 0x0000ffffa8277812 */ /* 0x000fe200078ec0ff */
[----:B------:R-:W-:Y:S01]  /*fe20*/  MUFU.EX2 R36, R141 ;  /* 0x0000008d00247308 */ /* 0x000fe20000000800 */
[C---:B------:R-:W-:Y:S01]  /*fe30*/  PRMT R58, R172.reuse, 0x7773, RZ ;  /* 0x00007773ac3a7816 */ /* 0x040fe200000000ff */
[----:B------:R-:W-:Y:S01]  /*fe40*/  FADD.FTZ R54, R63, R54 ;  /* 0x000000363f367221 */ /* 0x000fe20000010000 */
[----:B------:R-:W-:Y:S01]  /*fe50*/  PRMT R21, R172, 0x7772, RZ ;  /* 0x00007772ac157816 */ /* 0x000fe200000000ff */
[----:B------:R-:W5:Y:S01]  /*fe60*/  MUFU.EX2 R31, R31 ;  /* 0x0000001f001f7308 */ /* 0x000f620000000800 */
[----:B------:R-:W-:Y:S01]  /*fe70*/  HSET2.LE.AND R27, R20, R213, PT ;  /* 0x000000d5141b7233 */ /* 0x000fe20003803000 */
[----:B------:R-:W-:Y:S01]  /*fe80*/  FADD.FTZ R62, R62, R61 ;  /* 0x0000003d3e3e7221 */ /* 0x000fe20000010000 */
[C---:B------:R-:W-:Y:S01]  /*fe90*/  F2FP.BF16.F32.PACK_AB R20, R56.reuse, R57 ;  /* 0x000000393814723e */ /* 0x040fe200000010ff */
[----:B------:R-:W-:Y:S01]  /*fea0*/  FADD.FTZ R57, R57, R54 ;  /* 0x0000003639397221 */ /* 0x000fe20000010000 */
[----:B------:R-:W-:Y:S01]  /*feb0*/  PRMT R21, R21, 0x5410, R58 ;  /* 0x0000541015157816 */ /* 0x000fe2000000003a */
[----:B------:R-:W-:Y:S01]  /*fec0*/  FADD.FTZ R225, R59, R62 ;  /* 0x0000003e3be17221 */ /* 0x000fe20000010000 */
[----:B----4-:R-:W-:Y:S01]  /*fed0*/  SHF.R.U32.HI R65, RZ, 0x8, R39 ;  /* 0x00000008ff417819 */ /* 0x010fe20000011627 */
[----:B------:R-:W-:Y:S01]  /*fee0*/  FADD.FTZ R223, R56, R57 ;  /* 0x0000003938df7221 */ /* 0x000fe20000010000 */
[----:B------:R-:W-:Y:S01]  /*fef0*/  PRMT R58, R168, 0x7632, R58 ;  /* 0x00007632a83a7816 */ /* 0x000fe2000000003a */
[----:B------:R4:W4:Y:S01]  /*ff00*/  MUFU.EX2 R39, R23 ;  /* 0x0000001700277308 */ /* 0x0009220000000800 */
[----:B------:R-:W-:-:S02]  /*ff10*/  LOP3.LUT R27, R20, R27, RZ, 0xc0, !PT ;  /* 0x0000001b141b7212 */ /* 0x000fc400078ec0ff */
[----:B------:R-:W-:Y:S02]  /*ff20*/  LOP3.LUT R49, R22, 0xff, RZ, 0xc0, !PT ;  /* 0x000000ff16317812 */ /* 0x000fe400078ec0ff */
[----:B------:R-:W-:Y:S02]  /*ff30*/  PRMT R20, R172, 0x7771, RZ ;  /* 0x00007771ac147816 */ /* 0x000fe400000000ff */
[----:B------:R-:W-:Y:S01]  /*ff40*/  LOP3.LUT R22, R168, 0xff, RZ, 0xc0, !PT ;  /* 0x000000ffa8167812 */ /* 0x000fe200078ec0ff */
[----:B--2---:R-:W-:Y:S01]  /*ff50*/  HMMA.16816.F32.BF16 R124, R24, R16, R124 ;  /* 0x00000010187c723c */ /* 0x004fe2000004187c */
[----:B------:R-:W-:Y:S02]  /*ff60*/  LOP3.LUT R48, R21, 0xff00ff, RZ, 0xc0, !PT ;  /* 0x00ff00ff15307812 */ /* 0x000fe400078ec0ff */
[----:B------:R-:W-:Y:S02]  /*ff70*/  SHF.R.U32.HI R168, RZ, 0x18, R168 ;  /* 0x00000018ffa87819 */ /* 0x000fe400000116a8 */
[----:B------:R-:W-:-:S02]  /*ff80*/  LOP3.LUT R21, R58, 0xff, RZ, 0xc0, !PT ;  /* 0x000000ff3a157812 */ /* 0x000fc400078ec0ff */
[----:B------:R-:W-:Y:S01]  /*ff90*/  PRMT R20, R49, 0x5410, R20 ;  /* 0x0000541031147816 */ /* 0x000fe20000000014 */
[C---:B------:R-:W-:Y:S01]  /*ffa0*/  HMMA.16816.F32.BF16 R120, R24.reuse, R18, R120 ;  /* 0x000000121878723c */ /* 0x040fe20000041878 */
[----:B------:R-:W-:Y:S02]  /*ffb0*/  PRMT R58, R22, 0x5410, R65 ;  /* 0x00005410163a7816 */ /* 0x000fe40000000041 */
[----:B------:R-:W-:Y:S02]  /*ffc0*/  PRMT R168, R21, 0x5410, R168 ;  /* 0x0000541015a87816 */ /* 0x000fe400000000a8 */
[--C-:B------:R-:W-:Y:S02]  /*ffd0*/  HSET2.LE.AND R22, R20, R213.reuse, PT ;  /* 0x000000d514167233 */ /* 0x100fe40003803000 */
[--C-:B------:R-:W-:Y:S01]  /*ffe0*/  HSET2.LE.AND R48, R48, R213.reuse, PT ;  /* 0x000000d530307233 */ /* 0x100fe20003803000 */
[----:B-1----:R-:W-:Y:S01]  /*fff0*/  HMMA.16816.F32.BF16 R108, R24, R12, R108 ;  /* 0x0000000c186c723c */ /* 0x002fe2000004186c */
[----:B------:R-:W-:-:S02]  /*10000*/  HSET2.LE.AND R20, R58, R213, PT ;  /* 0x000000d53a147233 */ /* 0x000fc40003803000 */
[----:B------:R-:W-:Y:S02]  /*10010*/  HSET2.LE.AND R21, R168, R213, PT ;  /* 0x000000d5a8157233 */ /* 0x000fe40003803000 */
[----:B-----5:R-:W-:Y:S02]  /*10020*/  F2FP.BF16.F32.PACK_AB R49, R28, R37 ;  /* 0x000000251c31723e */ /* 0x020fe400000010ff */
[----:B----4-:R-:W-:Y:S01]  /*10030*/  F2FP.BF16.F32.PACK_AB R23, R40, R31 ;  /* 0x0000001f2817723e */ /* 0x010fe200000010ff */
[C---:B------:R-:W-:Y:S01]  /*10040*/  HMMA.16816.F32.BF16 R104, R24.reuse, R14, R104 ;  /* 0x0000000e1868723c */ /* 0x040fe20000041868 */
        /* <DEDUP_REMOVED lines=12> */
[----:B---3--:R-:W-:Y:S01]  /*10110*/  HMMA.16816.F32.BF16 R92, R24, R8, R92 ;  /* 0x00000008185c723c */ /* 0x008fe2000004185c */
[----:B------:R-:W-:-:S02]  /*10120*/  FADD.FTZ R231, R28, R37 ;  /* 0x000000251ce77221 */ /* 0x000fc40000010000 */
[----:B------:R-:W-:-:S05]  /*10130*/  FADD.FTZ R230, R40, R31 ;  /* 0x0000001f28e67221 */ /* 0x000fca0000010000 */
        /* <DEDUP_REMOVED lines=12> */
[----:B------:R-:W-:-:S15]  /*10200*/  @P1 BRA `(.L_x_2069) ;  /* 0x0000000000041947 */ /* 0x000fde0003800000 */
.L_x_2066:
[----:B------:R-:W-:-:S07]  /*10210*/  IADD3 R224, PT, PT, R132, -0x1, RZ ;  /* 0xffffffff84e07810 */ /* 0x000fce0007ffe0ff */
.L_x_2069:
[----:B------:R-:W-:-:S13]  /*10220*/  ISETP.GE.AND P0, PT, R224, R197, PT ;  /* 0x000000c5e000720c */ /* 0x000fda0003f06270 */
[----:B------:R-:W-:Y:S05]  /*10230*/  @!P0 BRA `(.L_x_2070) ;  /* 0x0000004800d08947 */ /* 0x000fea0003800000 */
[----:B------:R-:W1:Y:S01]  /*10240*/  S2R R198, SR_TID.X ;  /* 0x0000000000c67919 */ /* 0x000e620000002100 */
[----:B------:R-:W2:Y:S01]  /*10250*/  LDCU UR13, c[0x0][0x4f8] ;  /* 0x00009f00ff0d77ac */ /* 0x000ea20008000800 */
[C-C-:B------:R-:W-:Y:S01]  /*10260*/  SHF.L.U64.HI R214, R210.reuse, 0x4, R211.reuse ;  /* 0x00000004d2d67819 */ /* 0x140fe200000102d3 */
[C---:B------:R-:W-:Y:S01]  /*10270*/  IMAD.SHL.U32 R213, R210.reuse, 0x10, RZ ;  /* 0x00000010d2d57824 */ /* 0x040fe200078e00ff */
[C---:B------:R-:W-:Y:S01]  /*10280*/  SHF.L.U64.HI R219, R210.reuse, 0x5, R211 ;  /* 0x00000005d2db7819 */ /* 0x040fe200000102d3 */
[----:B------:R-:W-:Y:S01]  /*10290*/  IMAD.SHL.U32 R222, R210, 0x20, RZ ;  /* 0x00000020d2de7824 */ /* 0x000fe200078e00ff */
[----:B------:R-:W-:Y:S01]  /*102a0*/  MOV R3, R134 ;  /* 0x0000008600037202 */ /* 0x000fe20000000f00 */
[----:B------:R-:W-:Y:S01]  /*102b0*/  IMAD.MOV.U32 R132, RZ, RZ, R133 ;  /* 0x000000ffff847224 */ /* 0x000fe200078e0085 */
[----:B------:R-:W-:Y:S01]  /*102c0*/  LOP3.LUT R217, R221, UR8, RZ, 0x3c, !PT ;  /* 0x00000008ddd97c12 */ /* 0x000fe2000f8e3cff */
[----:B------:R-:W-:Y:S01]  /*102d0*/  IMAD.MOV.U32 R2, RZ, RZ, R135 ;  /* 0x000000ffff027224 */ /* 0x000fe200078e0087 */
[----:B------:R-:W-:Y:S01]  /*102e0*/  LOP3.LUT R215, R207, UR8, RZ, 0x3c, !PT ;  /* 0x00000008cfd77c12 */ /* 0x000fe2000f8e3cff */
[----:B------:R-:W-:Y:S01]  /*102f0*/  IMAD.MOV.U32 R0, RZ, RZ, R136 ;  /* 0x000000ffff007224 */ /* 0x000fe200078e0088 */
[C---:B------:R-:W-:Y:S01]  /*10300*/  IADD3 R212, PT, PT, R205.reuse, 0x8, RZ ;  /* 0x00000008cdd47810 */ /* 0x040fe20007ffe0ff */
[C---:B------:R-:W-:Y:S01]  /*10310*/  VIADD R211, R205.reuse, 0x40 ;  /* 0x00000040cdd37836 */ /* 0x040fe20000000000 */
[----:B------:R-:W-:Y:S01]  /*10320*/  IADD3 R210, PT, PT, R205, 0x48, RZ ;  /* 0x00000048cdd27810 */ /* 0x000fe20007ffe0ff */
[----:B------:R-:W3:Y:S01]  /*10330*/  LDCU.64 UR6, c[0x0][0x3c0] ;  /* 0x00007800ff0677ac */ /* 0x000ee20008000a00 */
[----:B------:R-:W-:-:S02]  /*10340*/  LOP3.LUT R218, R238, UR4, RZ, 0x3c, !PT ;  /* 0x00000004eeda7c12 */ /* 0x000fc4000f8e3cff */
[----:B------:R-:W-:Y:S01]  /*10350*/  LOP3.LUT R216, R236, UR4, RZ, 0x3c, !PT ;  /* 0x00000004ecd87c12 */ /* 0x000fe2000f8e3cff */
[----:B------:R-:W4:Y:S01]  /*10360*/  LDCU UR4, c[0x0][0x45c] ;  /* 0x00008b80ff0477ac */ /* 0x000f220008000800 */
[----:B--2---:R-:W-:Y:S01]  /*10370*/  ULOP3.LUT UR13, UR13, 0xff, URZ, 0xc0, !UPT ;  /* 0x000000ff0d0d7892 */ /* 0x004fe2000f8ec0ff */
[----:B------:R-:W-:Y:S11]  /*10380*/  BRA `(.L_x_2071) ;  /* 0x0000000000747947 */ /* 0x000ff60003800000 */
.L_x_2073:
[----:B------:R-:W1:Y:S01]  /*10390*/  LDC.64 R4, c[0x0][0x3b8] ;  /* 0x0000ee00ff047b82 */ /* 0x000e620000000a00 */
[----:B------:R-:W-:Y:S01]  /*103a0*/  VIADD R8, R224, 0xffffffff ;  /* 0xffffffffe0087836 */ /* 0x000fe20000000000 */
[----:B-1----:R-:W-:Y:S03]  /*103b0*/  SHF.L.U64.HI R7, R4, 0x4, R5 ;  /* 0x0000000404077819 */ /* 0x002fe60000010205 */
[----:B------:R-:W-:Y:S04]  /*103c0*/  IMAD.WIDE.U32 R14, R8, R4, RZ ;  /* 0x00000004080e7225 */ /* 0x000fe800078e00ff */
[----:B------:R-:W-:Y:S02]  /*103d0*/  IMAD.SHL.U32 R6, R4, 0x10, RZ ;  /* 0x0000001004067824 */ /* 0x000fe400078e00ff */
[----:B------:R-:W-:Y:S03]  /*103e0*/  IMAD R8, R8, R5, R15 ;  /* 0x0000000508087224 */ /* 0x000fe600078e020f */
[C---:B------:R-:W-:Y:S04]  /*103f0*/  LEA R9, P0, R14.reuse, R6, 0x6 ;  /* 0x000000060e097211 */ /* 0x040fe800078030ff */
[C-C-:B------:R-:W-:Y:S02]  /*10400*/  LEA.HI.X R10, R14.reuse, R7, R8.reuse, 0x6, P0 ;  /* 0x000000070e0a7211 */ /* 0x140fe400000f3408 */
[C---:B------:R-:W-:Y:S04]  /*10410*/  LEA R12, P0, R14.reuse, R196, 0x7 ;  /* 0x000000c40e0c7211 */ /* 0x040fe800078038ff */
[----:B------:R-:W-:Y:S02]  /*10420*/  LEA.HI.X R13, R14, R195, R8, 0x7, P0 ;  /* 0x000000c30e0d7211 */ /* 0x000fe400000f3c08 */
[CC--:B------:R-:W-:Y:S03]  /*10430*/  LEA R8, P0, R4.reuse, R9.reuse, 0x5 ;  /* 0x0000000904087211 */ /* 0x0c0fe600078028ff */
[----:B------:R-:W-:Y:S01]  /*10440*/  @!PT LDS RZ, [RZ] ;  /* 0x00000000fffff984 */ /* 0x000fe20000000800 */
[----:B------:R-:W-:Y:S01]  /*10450*/  @!PT LDS RZ, [RZ] ;  /* 0x00000000fffff984 */ /* 0x000fe20000000800 */
[----:B------:R-:W-:Y:S01]  /*10460*/  @!PT LDS RZ, [RZ] ;  /* 0x00000000fffff984 */ /* 0x000fe20000000800 */
[----:B------:R1:W-:Y:S01]  /*10470*/  LDGSTS.E.BYPASS.LTC128B.128 [R200+0x4000], desc[UR18][R12.64] ;  /* 0x040000000cc87fae */ /* 0x0003e2000b981a12 */
[----:B------:R-:W-:Y:S02]  /*10480*/  LEA.HI.X R4, R4, R10, R5, 0x5, P0 ;  /* 0x0000000a04047211 */ /* 0x000fe400000f2c05 */
[----:B------:R-:W-:Y:S05]  /*10490*/  IADD3 R6, P0, PT, R6, R9, RZ ;  /* 0x0000000906067210 */ /* 0x000fea0007f1e0ff */
[--C-:B------:R-:W-:Y:S01]  /*104a0*/  IMAD.X R7, R7, 0x1, R10.reuse, P0 ;  /* 0x0000000107077824 */ /* 0x100fe200000e060a */
[CC--:B------:R-:W-:Y:S04]  /*104b0*/  LEA R14, P0, R9.reuse, R196.reuse, 0x1 ;  /* 0x000000c4090e7211 */ /* 0x0c0fe800078008ff */
[-C--:B------:R-:W-:Y:S02]  /*104c0*/  LEA.HI.X R15, R9, R195.reuse, R10, 0x1, P0 ;  /* 0x000000c3090f7211 */ /* 0x080fe400000f0c0a */
[CC--:B------:R-:W-:Y:S03]  /*104d0*/  LEA R10, P0, R6.reuse, R196.reuse, 0x1 ;  /* 0x000000c4060a7211 */ /* 0x0c0fe600078008ff */
[----:B------:R1:W-:Y:S01]  /*104e0*/  LDGSTS.E.BYPASS.LTC128B.128 [R200+0x4800], desc[UR18][R14.64] ;  /* 0x048000000ec87fae */ /* 0x0003e2000b981a12 */
[-C--:B------:R-:W-:Y:S02]  /*104f0*/  LEA.HI.X R11, R6, R195.reuse, R7, 0x1, P0 ;  /* 0x000000c3060b7211 */ /* 0x080fe400000f0c07 */
[C---:B------:R-:W-:Y:S03]  /*10500*/  LEA R16, P0, R8.reuse, R196, 0x1 ;  /* 0x000000c408107211 */ /* 0x040fe600078008ff */
[----:B------:R1:W-:Y:S01]  /*10510*/  LDGSTS.E.BYPASS.LTC128B.128 [R200+0x5000], desc[UR18][R10.64] ;  /* 0x050000000ac87fae */ /* 0x0003e2000b981a12 */
[----:B------:R-:W-:Y:S05]  /*10520*/  LEA.HI.X R17, R8, R195, R4, 0x1, P0 ;  /* 0x000000c308117211 */ /* 0x000fea00000f0c04 */
[----:B------:R1:W-:Y:S04]  /*10530*/  LDGSTS.E.BYPASS.LTC128B.128 [R200+0x5800], desc[UR18][R16.64] ;  /* 0x0580000010c87fae */ /* 0x0003e8000b981a12 */
[----:B------:R-:W0:Y:S01]  /*10540*/  LDGDEPBAR ;  /* 0x00000000000079af */ /* 0x000e220000000000 */
[----:B------:R-:W-:Y:S05]  /*10550*/  BRA `(.L_x_2072) ;  /* 0x0000001800487947 */ /* 0x000fea0003800000 */
.L_x_2071:
[----:B------:R-:W-:Y:S04]  /*10560*/  DEPBAR.LE SB0, 0x0 ;  /* 0x000080000000791a */ /* 0x000fe80000000000 */
[----:B------:R-:W-:Y:S01]  /*10570*/  BAR.SYNC.DEFER_BLOCKING 0x0 ;  /* 0x0000000000007b1d */ /* 0x000fe20000010000 */
[C---:B---3--:R-:W-:Y:S01]  /*10580*/  IMAD.WIDE.U32 R244, R224.reuse, UR6, RZ ;  /* 0x00000006e0f47c25 */ /* 0x048fe2000f8e00ff */
[----:B------:R-:W-:Y:S02]  /*10590*/  UIADD3 UR12, UPT, UPT, UR21, 0x76cf5d0a, URZ ;  /* 0x76cf5d0a150c7890 */ /* 0x000fe4000fffe0ff */
[----:B------:R-:W-:Y:S01]  /*105a0*/  UIADD3 UR11, UPT, UPT, UR21, 0x32370b8f, URZ ;  /* 0x32370b8f150b7890 */ /* 0x000fe2000fffe0ff */
[----:B------:R-:W-:Y:S01]  /*105b0*/  IMAD R133, R224, UR7, R245 ;  /* 0x00000007e0857c24 */ /* 0x000fe2000f8e02f5 */
[C---:B------:R-:W-:Y:S02]  /*105c0*/  LEA R242, P3, R244.reuse, R194, 0x7 ;  /* 0x000000c2f4f27211 */ /* 0x040fe400078638ff */
[C---:B------:R-:W-:Y:S02]  /*105d0*/  LEA R135, P0, R244.reuse, R213, 0x6 ;  /* 0x000000d5f4877211 */ /* 0x040fe400078030ff */
[C-C-:B------:R-:W-:Y:S02]  /*105e0*/  LEA.HI.X R243, R244.reuse, R193, R133.reuse, 0x7, P3 ;  /* 0x000000c1f4f37211 */ /* 0x140fe400018f3c85 */
[----:B------:R-:W-:Y:S02]  /*105f0*/  LEA.HI.X R134, R244, R214, R133, 0x6, P0 ;  /* 0x000000d6f4867211 */ /* 0x000fe400000f3485 */
[C---:B------:R-:W-:Y:S02]  /*10600*/  LEA R240, P2, R135.reuse, R194, 0x1 ;  /* 0x000000c287f07211 */ /* 0x040fe400078408ff */
[C---:B------:R-:W-:Y:S02]  /*10610*/  IADD3 R233, P1, PT, R135.reuse, R213, RZ ;  /* 0x000000d587e97210 */ /* 0x040fe40007f3e0ff */
[CC--:B------:R-:W-:Y:S02]  /*10620*/  LEA.HI.X R241, R135.reuse, R193.reuse, R134, 0x1, P2 ;  /* 0x000000c187f17211 */ /* 0x0c0fe400010f0c86 */
[----:B------:R-:W-:Y:S01]  /*10630*/  IADD3 R235, P0, PT, R135, R222, RZ ;  /* 0x000000de87eb7210 */ /* 0x000fe20007f1e0ff */
[C---:B------:R-:W-:Y:S01]  /*10640*/  IMAD.X R232, R134.reuse, 0x1, R214, P1 ;  /* 0x0000000186e87824 */ /* 0x040fe200008e06d6 */
[CC--:B------:R-:W-:Y:S01]  /*10650*/  LEA R238, P1, R233.reuse, R194.reuse, 0x1 ;  /* 0x000000c2e9ee7211 */ /* 0x0c0fe200078208ff */
[----:B------:R-:W-:Y:S01]  /*10660*/  @!PT LDS RZ, [RZ] ;  /* 0x00000000fffff984 */ /* 0x000fe20000000800 */
[----:B------:R-:W-:Y:S01]  /*10670*/  @!PT LDS RZ, [RZ] ;  /* 0x00000000fffff984 */ /* 0x000fe20000000800 */
[----:B------:R-:W-:Y:S01]  /*10680*/  @!PT LDS RZ, [RZ] ;  /* 0x00000000fffff984 */ /* 0x000fe20000000800 */
[----:B------:R-:W-:Y:S02]  /*10690*/  LDGSTS.E.BYPASS.LTC128B.128 [R200+0x6000], desc[UR18][R242.64] ;  /* 0x06000000f2c87fae */ /* 0x000fe4000b981a12 */
[----:B------:R-:W-:Y:S01]  /*106a0*/  IMAD.X R234, R134, 0x1, R219, P0 ;  /* 0x0000000186ea7824 */ /* 0x000fe200000e06db */
[-C--:B------:R-:W-:Y:S01]  /*106b0*/  LEA.HI.X R239, R233, R193.reuse, R232, 0x1, P1 ;  /* 0x000000c1e9ef7211 */ /* 0x080fe200008f0ce8 */
[----:B-1----:R-:W-:Y:S01]  /*106c0*/  IMAD.SHL.U32 R232, R198, 0x2, RZ ;  /* 0x00000002c6e87824 */ /* 0x002fe200078e00ff */
[C---:B------:R-:W-:Y:S04]  /*106d0*/  LEA R236, P0, R235.reuse, R194, 0x1 ;  /* 0x000000c2ebec7211 */ /* 0x040fe800078008ff */
[----:B------:R-:W-:Y:S01]  /*106e0*/  LEA.HI.X R237, R235, R193, R234, 0x1, P0 ;  /* 0x000000c1ebed7211 */ /* 0x000fe200000f0cea */
[----:B------:R-:W-:Y:S01]  /*106f0*/  LDGSTS.E.BYPASS.LTC128B.128 [R200+0x6800], desc[UR18][R240.64] ;  /* 0x06800000f0c87fae */ /* 0x000fe2000b981a12 */
[----:B------:R-:W-:Y:S05]  /*10700*/  LOP3.LUT R233, R232, 0x6, RZ, 0xc0, !PT ;  /* 0x00000006e8e97812 */ /* 0x000fea00078ec0ff */
[----:B------:R-:W-:Y:S02]  /*10710*/  IMAD R134, R224, 0x40, R233 ;  /* 0x00000040e0867824 */ /* 0x000fe400078e02e9 */
[----:B------:R1:W-:Y:S02]  /*10720*/  LDGSTS.E.BYPASS.LTC128B.128 [R200+0x7000], desc[UR18][R238.64] ;  /* 0x07000000eec87fae */ /* 0x0003e4000b981a12 */
[C---:B------:R-:W-:Y:S01]  /*10730*/  VIADD R133, R134.reuse, 0x1 ;  /* 0x0000000186857836 */ /* 0x040fe20000000000 */
[CC--:B------:R-:W-:Y:S01]  /*10740*/  ISETP.GT.AND P3, PT, R205.reuse, R134.reuse, PT ;  /* 0x00000086cd00720c */ /* 0x0c0fe20003f64270 */
[----:B------:R-:W-:Y:S01]  /*10750*/  VIADD R248, R134, 0x10 ;  /* 0x0000001086f87836 */ /* 0x000fe20000000000 */
[----:B------:R-:W-:Y:S01]  /*10760*/  ISETP.GT.AND P1, PT, R212, R134, PT ;  /* 0x00000086d400720c */ /* 0x000fe20003f24270 */
[----:B------:R-:W-:Y:S01]  /*10770*/  VIADD R247, R134, 0x11 ;  /* 0x0000001186f77836 */ /* 0x000fe20000000000 */
[-C--:B------:R-:W-:Y:S01]  /*10780*/  ISETP.GT.AND P2, PT, R205, R133.reuse, PT ;  /* 0x00000085cd00720c */ /* 0x080fe20003f44270 */
[----:B------:R2:W-:Y:S01]  /*10790*/  LDGSTS.E.BYPASS.LTC128B.128 [R200+0x7800], desc[UR18][R236.64] ;  /* 0x07800000ecc87fae */ /* 0x0005e2000b981a12 */
[----:B------:R-:W-:Y:S02]  /*107a0*/  ISETP.GT.AND P0, PT, R212, R133, PT ;  /* 0x00000085d400720c */ /* 0x000fe40003f04270 */
[C---:B------:R-:W-:Y:S02]  /*107b0*/  ISETP.GE.AND P4, PT, R134.reuse, R203, PT ;  /* 0x000000cb8600720c */ /* 0x040fe40003f86270 */
[C---:B------:R-:W-:Y:S03]  /*107c0*/  ISETP.GE.AND P5, PT, R134.reuse, R202, PT ;  /* 0x000000ca8600720c */ /* 0x040fe60003fa6270 */
[----:B------:R-:W-:Y:S08]  /*107d0*/  LDSM.16.M88.4 R136, [R191] ;  /* 0x00000000bf88783b */ /* 0x000ff00000000200 */
[----:B------:R-:W3:Y:S01]  /*107e0*/  LDSM.16.M88.4 R140, [R190+UR5+0x4000] ;  /* 0x00400005be8c783b */ /* 0x000ee20008000200 */
[C---:B-1----:R-:W-:Y:S07]  /*107f0*/  VIADD R238, R134.reuse, 0x8 ;  /* 0x0000000886ee7836 */ /* 0x042fee0000000000 */
[----:B------:R-:W1:Y:S01]  /*10800*/  LDSM.16.M88.4 R144, [R191+0x2000] ;  /* 0x00200000bf90783b */ /* 0x000e620000000200 */
[C---:B--2---:R-:W-:Y:S07]  /*10810*/  VIADD R237, R134.reuse, 0x9 ;  /* 0x0000000986ed7836 */ /* 0x044fee0000000000 */
[----:B------:R-:W2:Y:S08]  /*10820*/  LDSM.16.M88.4 R148, [R190+UR5+0x4800] ;  /* 0x00480005be94783b */ /* 0x000eb00008000200 */
[----:B------:R-:W0:Y:S08]  /*10830*/  LDGDEPBAR ;  /* 0x00000000000079af */ /* 0x000e300000000000 */
[----:B------:R-:W5:Y:S08]  /*10840*/  LDSM.16.M88.4 R152, [R190+UR5+0x5000] ;  /* 0x00500005be98783b */ /* 0x000f700008000200 */
[----:B------:R-:W4:Y:S01]  /*10850*/  LDSM.16.M88.4 R156, [R190+UR5+0x5800] ;  /* 0x00580005be9c783b */ /* 0x000f220008000200 */
[-C--:B---3--:R-:W-:Y:S07]  /*10860*/  HMMA.16816.F32.BF16 R4, R136, R140.reuse, RZ ;  /* 0x0000008c8804723c */ /* 0x088fee00000418ff */
[----:B------:R-:W-:Y:S01]  /*10870*/  LDSM.16.M88.4 R160, [R189] ;  /* 0x00000000bda0783b */ /* 0x000fe20000000200 */
[C---:B-1----:R-:W-:Y:S07]  /*10880*/  HMMA.16816.F32.BF16 R8, R144.reuse, R140, RZ ;  /* 0x0000008c9008723c */ /* 0x042fee00000418ff */
[----:B------:R-:W1:Y:S01]  /*10890*/  LDSM.16.M88.4 R164, [R185+0x4000] ;  /* 0x00400000b9a4783b */ /* 0x000e620000000200 */
[-C--:B------:R-:W-:Y:S07]  /*108a0*/  HMMA.16816.F32.BF16 R12, R144, R142.reuse, RZ ;  /* 0x0000008e900c723c */ /* 0x080fee00000418ff */
[----:B------:R-:W3:Y:S01]  /*108b0*/  LDSM.16.M88.4 R168, [R189+0x2000] ;  /* 0x00200000bda8783b */ /* 0x000ee20000000200 */
[C---:B------:R-:W-:Y:S07]  /*108c0*/  HMMA.16816.F32.BF16 R16, R136.reuse, R142, RZ ;  /* 0x0000008e8810723c */ /* 0x040fee00000418ff */
[----:B------:R-:W3:Y:S01]  /*108d0*/  LDSM.16.M88.4 R172, [R185+0x4800] ;  /* 0x00480000b9ac783b */ /* 0x000ee20000000200 */
[-C--:B--2---:R-:W-:Y:S07]  /*108e0*/  HMMA.16816.F32.BF16 R20, R136, R148.reuse, RZ ;  /* 0x000000948814723c */ /* 0x084fee00000418ff */
[----:B------:R-:W2:Y:S01]  /*108f0*/  LDSM.16.M88.4 R176, [R185+0x5000] ;  /* 0x00500000b9b0783b */ /* 0x000ea20000000200 */
[C---:B------:R-:W-:Y:S07]  /*10900*/  HMMA.16816.F32.BF16 R24, R144.reuse, R148, RZ ;  /* 0x000000949018723c */ /* 0x040fee00000418ff */
[----:B------:R-:W2:Y:S01]  /*10910*/  LDSM.16.M88.4 R140, [R185+0x5800] ;  /* 0x00580000b98c783b */ /* 0x000ea20000000200 */
[-C--:B------:R-:W-:Y:S08]  /*10920*/  HMMA.16816.F32.BF16 R28, R144, R150.reuse, RZ ;  /* 0x00000096901c723c */ /* 0x080ff000000418ff */
[C---:B------:R-:W-:Y:S01]  /*10930*/  HMMA.16816.F32.BF16 R32, R136.reuse, R150, RZ ;  /* 0x000000968820723c */ /* 0x040fe200000418ff */
[----:B------:R-:W-:Y:S07]  /*10940*/  LDSM.16.M88.4 R148, [R188+0x2000] ;  /* 0x00200000bc94783b */ /* 0x000fee0000000200 */
[-C--:B-----5:R-:W-:Y:S08]  /*10950*/  HMMA.16816.F32.BF16 R36, R136, R152.reuse, RZ ;  /* 0x000000988824723c */ /* 0x0a0ff000000418ff */
[C---:B------:R-:W-:Y:S08]  /*10960*/  HMMA.16816.F32.BF16 R40, R144.reuse, R152, RZ ;  /* 0x000000989028723c */ /* 0x040ff000000418ff */
[-C--:B------:R-:W-:Y:S08]  /*10970*/  HMMA.16816.F32.BF16 R44, R144, R154.reuse, RZ ;  /* 0x0000009a902c723c */ /* 0x080ff000000418ff */
[C---:B------:R-:W-:Y:S01]  /*10980*/  HMMA.16816.F32.BF16 R48, R136.reuse, R154, RZ ;  /* 0x0000009a8830723c */ /* 0x040fe200000418ff */
[----:B------:R-:W-:Y:S07]  /*10990*/  LDSM.16.M88.4 R152, [R184+0x4800] ;  /* 0x00480000b898783b */ /* 0x000fee0000000200 */
[-C--:B----4-:R-:W-:Y:S08]  /*109a0*/  HMMA.16816.F32.BF16 R52, R136, R156.reuse, RZ ;  /* 0x0000009c8834723c */ /* 0x090ff000000418ff */
[C---:B------:R-:W-:Y:S08]  /*109b0*/  HMMA.16816.F32.BF16 R56, R144.reuse, R156, RZ ;  /* 0x0000009c9038723c */ /* 0x040ff000000418ff */
[-C--:B------:R-:W-:Y:S01]  /*109c0*/  HMMA.16816.F32.BF16 R60, R144, R158.reuse, RZ ;  /* 0x0000009e903c723c */ /* 0x080fe200000418ff */
[----:B------:R-:W-:Y:S07]  /*109d0*/  LDSM.16.M88.4 R144, [R184+0x4000] ;  /* 0x00400000b890783b */ /* 0x000fee0000000200 */
[----:B------:R-:W-:Y:S01]  /*109e0*/  HMMA.16816.F32.BF16 R64, R136, R158, RZ ;  /* 0x0000009e8840723c */ /* 0x000fe200000418ff */
[----:B------:R-:W4:Y:S07]  /*109f0*/  LDSM.16.M88.4 R136, [R188] ;  /* 0x00000000bc88783b */ /* 0x000f2e0000000200 */
[-C--:B-1----:R-:W-:Y:S01]  /*10a00*/  HMMA.16816.F32.BF16 R4, R160, R164.reuse, R4 ;  /* 0x000000a4a004723c */ /* 0x082fe20000041804 */
[----:B------:R-:W1:Y:S07]  /*10a10*/  LDSM.16.M88.4 R156, [R184+0x5000] ;  /* 0x00500000b89c783b */ /* 0x000e6e0000000200 */
        /* <DEDUP_REMOVED lines=17> */
[----:B------:R-:W5:Y:S07]  /*10b30*/  LDSM.16.M88.4 R168, [R187+0x2000] ;  /* 0x00200000bba8783b */ /* 0x000f6e0000000200 */
[----:B------:R-:W-:Y:S01]  /*10b40*/  HMMA.16816.F32.BF16 R64, R160, R142, R64 ;  /* 0x0000008ea040723c */ /* 0x000fe20000041840 */
[----:B------:R-:W-:Y:S07]  /*10b50*/  LDSM.16.M88.4 R140, [R183+0x5000] ;  /* 0x00500000b78c783b */ /* 0x000fee0000000200 */
        /* <DEDUP_REMOVED lines=9> */
[C---:B------:R-:W-:Y:S04]  /*10bf0*/  HMMA.16816.F32.BF16 R40, R148.reuse, R156, R40 ;  /* 0x0000009c9428723c */ /* 0x040fe80000041828 */
[C---:B------:R-:W-:Y:S04]  /*10c00*/  VIADD R157, R134.reuse, 0x31 ;  /* 0x00000031869d7836 */ /* 0x040fe80000000000 */
[-C--:B------:R-:W-:Y:S08]  /*10c10*/  HMMA.16816.F32.BF16 R44, R148, R158.reuse, R44 ;  /* 0x0000009e942c723c */ /* 0x080ff0000004182c */
[C---:B------:R-:W-:Y:S08]  /*10c20*/  HMMA.16816.F32.BF16 R48, R136.reuse, R158, R48 ;  /* 0x0000009e8830723c */ /* 0x040ff00000041830 */
[-C--:B---3--:R-:W-:Y:S08]  /*10c30*/  HMMA.16816.F32.BF16 R52, R136, R164.reuse, R52 ;  /* 0x000000a48834723c */ /* 0x088ff00000041834 */
[C---:B------:R-:W-:Y:S08]  /*10c40*/  HMMA.16816.F32.BF16 R56, R148.reuse, R164, R56 ;  /* 0x000000a49438723c */ /* 0x040ff00000041838 */
[-C--:B------:R-:W-:Y:S08]  /*10c50*/  HMMA.16816.F32.BF16 R60, R148, R166.reuse, R60 ;  /* 0x000000a6943c723c */ /* 0x080ff0000004183c */
[----:B------:R-:W-:Y:S01]  /*10c60*/  HMMA.16816.F32.BF16 R64, R136, R166, R64 ;  /* 0x000000a68840723c */ /* 0x000fe20000041840 */
[----:B------:R-:W1:Y:S03]  /*10c70*/  LDSM.16.M88.4 R136, [R183+0x4800] ;  /* 0x00480000b788783b */ /* 0x000e660000000200 */
[----:B------:R-:W-:Y:S04]  /*10c80*/  VIADD R166, R134, 0x30 ;  /* 0x0000003086a67836 */ /* 0x000fe80000000000 */
[-C--:B--2---:R-:W-:Y:S08]  /*10c90*/  HMMA.16816.F32.BF16 R4, R172, R176.reuse, R4 ;  /* 0x000000b0ac04723c */ /* 0x084ff00000041804 */
[C---:B-----5:R-:W-:Y:S08]  /*10ca0*/  HMMA.16816.F32.BF16 R8, R168.reuse, R176, R8 ;  /* 0x000000b0a808723c */ /* 0x060ff00000041808 */
[-C--:B------:R-:W-:Y:S03]  /*10cb0*/  HMMA.16816.F32.BF16 R12, R168, R178.reuse, R12 ;  /* 0x000000b2a80c723c */ /* 0x080fe6000004180c */
[----:B------:R-:W-:Y:S02]  /*10cc0*/  FSEL R135, R4, -INF , !P3 ;  /* 0xff80000004877808 */ /* 0x000fe40005800000 */
[----:B------:R-:W-:Y:S02]  /*10cd0*/  FSEL R234, R5, -INF , !P2 ;  /* 0xff80000005ea7808 */ /* 0x000fe40005000000 */
[----:B------:R-:W-:Y:S01]  /*10ce0*/  ISETP.GT.AND P3, PT, R211, R134, PT ;  /* 0x00000086d300720c */ /* 0x000fe20003f64270 */
[C---:B------:R-:W-:Y:S04]  /*10cf0*/  HMMA.16816.F32.BF16 R16, R172.reuse, R178, R16 ;  /* 0x000000b2ac10723c */ /* 0x040fe80000041810 */
[----:B------:R-:W-:Y:S01]  /*10d00*/  FSEL R236, R7, -INF , !P0 ;  /* 0xff80000007ec7808 */ /* 0x000fe20004000000 */
[----:B------:R-:W-:Y:S01]  /*10d10*/  VIADD R7, R134, 0x18 ;  /* 0x0000001886077836 */ /* 0x000fe20000000000 */
[-C--:B------:R-:W-:Y:S02]  /*10d20*/  ISETP.GT.AND P2, PT, R211, R133.reuse, PT ;  /* 0x00000085d300720c */ /* 0x080fe40003f44270 */
[----:B------:R-:W-:Y:S01]  /*10d30*/  ISETP.GT.AND P0, PT, R210, R133, PT ;  /* 0x00000085d200720c */ /* 0x000fe20003f04270 */
[-C--:B-1----:R-:W-:Y:S03]  /*10d40*/  HMMA.16816.F32.BF16 R20, R172, R136.reuse, R20 ;  /* 0x00000088ac14723c */ /* 0x082fe60000041814 */
[----:B------:R-:W-:Y:S02]  /*10d50*/  FSEL R239, R8, -INF , !P3 ;  /* 0xff80000008ef7808 */ /* 0x000fe40005800000 */
[----:B------:R-:W-:Y:S02]  /*10d60*/  FSEL R240, R9, -INF , !P2 ;  /* 0xff80000009f07808 */ /* 0x000fe40005000000 */
[----:B------:R-:W-:Y:S01]  /*10d70*/  ISETP.GT.AND P3, PT, R211, R238, PT ;  /* 0x000000eed300720c */ /* 0x000fe20003f64270 */
[C---:B------:R-:W-:Y:S04]  /*10d80*/  HMMA.16816.F32.BF16 R24, R168.reuse, R136, R24 ;  /* 0x00000088a818723c */ /* 0x040fe80000041818 */
[----:B------:R-:W-:Y:S01]  /*10d90*/  FSEL R242, R11, -INF , !P0 ;  /* 0xff8000000bf27808 */ /* 0x000fe20004000000 */
[----:B------:R-:W-:Y:S01]  /*10da0*/  VIADD R11, R134, 0x21 ;  /* 0x00000021860b7836 */ /* 0x000fe20000000000 */
[-C--:B------:R-:W-:Y:S02]  /*10db0*/  ISETP.GT.AND P2, PT, R211, R237.reuse, PT ;  /* 0x000000edd300720c */ /* 0x080fe40003f44270 */
[-C--:B------:R-:W-:Y:S01]  /*10dc0*/  ISETP.GT.AND P0, PT, R210, R237.reuse, PT ;  /* 0x000000edd200720c */ /* 0x080fe20003f04270 */
[-C--:B------:R-:W-:Y:S03]  /*10dd0*/  HMMA.16816.F32.BF16 R28, R168, R138.reuse, R28 ;  /* 0x0000008aa81c723c */ /* 0x080fe6000004181c */
[----:B------:R-:W-:Y:S01]  /*10de0*/  FSEL R235, R6, -INF , !P1 ;  /* 0xff80000006eb7808 */ /* 0x000fe20004800000 */
[----:B------:R-:W-:Y:S01]  /*10df0*/  VIADD R6, R134, 0x19 ;  /* 0x0000001986067836 */ /* 0x000fe20000000000 */
[----:B------:R-:W-:Y:S02]  /*10e00*/  FSEL R243, R12, -INF , !P3 ;  /* 0xff8000000cf37808 */ /* 0x000fe40005800000 */
[----:B------:R-:W-:Y:S01]  /*10e10*/  ISETP.GT.AND P1, PT, R210, R134, PT ;  /* 0x00000086d200720c */ /* 0x000fe20003f24270 */
[C---:B------:R-:W-:Y:S01]  /*10e20*/  HMMA.16816.F32.BF16 R32, R172.reuse, R138, R32 ;  /* 0x0000008aac20723c */ /* 0x040fe20000041820 */
[----:B------:R-:W1:Y:S01]  /*10e30*/  LDSM.16.M88.4 R136, [R183+0x5800] ;  /* 0x00580000b788783b */ /* 0x000e620000000200 */
[----:B------:R-:W-:Y:S04]  /*10e40*/  DEPBAR.LE SB0, 0x0 ;  /* 0x000080000000791a */ /* 0x000fe80000000000 */
[----:B------:R-:W-:Y:S01]  /*10e50*/  FSEL R244, R13, -INF , !P2 ;  /* 0xff8000000df47808 */ /* 0x000fe20005000000 */
[----:B------:R-:W-:Y:S01]  /*10e60*/  VIADD R13, R134, 0x20 ;  /* 0x00000020860d7836 */ /* 0x000fe20000000000 */
[----:B------:R-:W-:Y:S01]  /*10e70*/  BAR.SYNC.DEFER_BLOCKING 0x0 ;  /* 0x0000000000007b1d */ /* 0x000fe20000010000 */
[-C--:B------:R-:W-:Y:S01]  /*10e80*/  ISETP.GT.AND P3, PT, R205, R238.reuse, PT ;  /* 0x000000eecd00720c */ /* 0x080fe20003f64270 */
[-C--:B------:R-:W-:Y:S05]  /*10e90*/  HMMA.16816.F32.BF16 R36, R172, R140.reuse, R36 ;  /* 0x0000008cac24723c */ /* 0x080fea0000041824 */
[----:B------:R-:W-:Y:S02]  /*10ea0*/  FSEL R246, R15, -INF , !P0 ;  /* 0xff8000000ff67808 */ /* 0x000fe40004000000 */
[-C--:B------:R-:W-:Y:S01]  /*10eb0*/  ISETP.GT.AND P2, PT, R205, R237.reuse, PT ;  /* 0x000000edcd00720c */ /* 0x080fe20003f44270 */
[C---:B------:R-:W-:Y:S04]  /*10ec0*/  HMMA.16816.F32.BF16 R40, R168.reuse, R140, R40 ;  /* 0x0000008ca828723c */ /* 0x040fe80000041828 */
[----:B------:R-:W-:Y:S01]  /*10ed0*/  ISETP.GT.AND P0, PT, R212, R237, PT ;  /* 0x000000edd400720c */ /* 0x000fe20003f04270 */
[----:B------:R-:W-:Y:S01]  /*10ee0*/  VIADD R141, R134, 0x39 ;  /* 0x00000039868d7836 */ /* 0x000fe20000000000 */
[----:B------:R-:W-:Y:S02]  /*10ef0*/  FSEL R241, R10, -INF , !P1 ;  /* 0xff8000000af17808 */ /* 0x000fe40004800000 */
[----:B------:R-:W-:Y:S01]  /*10f00*/  FSEL R249, R16, -INF , !P3 ;  /* 0xff80000010f97808 */ /* 0x000fe20005800000 */
[-C--:B------:R-:W-:Y:S03]  /*10f10*/  HMMA.16816.F32.BF16 R44, R168, R142.reuse, R44 ;  /* 0x0000008ea82c723c */ /* 0x080fe6000004182c */
[----:B------:R-:W-:Y:S02]  /*10f20*/  ISETP.GT.AND P1, PT, R210, R238, PT ;  /* 0x000000eed200720c */ /* 0x000fe40003f24270 */
[----:B------:R-:W-:Y:S02]  /*10f30*/  FSEL R250, R17, -INF , !P2 ;  /* 0xff80000011fa7808 */ /* 0x000fe40005000000 */
[----:B------:R-:W-:Y:S01]  /*10f40*/  ISETP.GT.AND P3, PT, R205, R248, PT ;  /* 0x000000f8cd00720c */ /* 0x000fe20003f64270 */
[C---:B------:R-:W-:Y:S04]  /*10f50*/  HMMA.16816.F32.BF16 R48, R172.reuse, R142, R48 ;  /* 0x0000008eac30723c */ /* 0x040fe80000041830 */
[----:B------:R-:W-:Y:S01]  /*10f60*/  FSEL R252, R19, -INF , !P0 ;  /* 0xff80000013fc7808 */ /* 0x000fe20004000000 */
[----:B------:R-:W-:Y:S01]  /*10f70*/  VIADD R142, R134, 0x38 ;  /* 0x00000038868e7836 */ /* 0x000fe20000000000 */
[-C--:B------:R-:W-:Y:S02]  /*10f80*/  ISETP.GT.AND P2, PT, R205, R247.reuse, PT ;  /* 0x000000f7cd00720c */ /* 0x080fe40003f44270 */
[-C--:B------:R-:W-:Y:S01]  /*10f90*/  ISETP.GT.AND P0, PT, R212, R247.reuse, PT ;  /* 0x000000f7d400720c */ /* 0x080fe20003f04270 */
[-C--:B-1----:R-:W-:Y:S03]  /*10fa0*/  HMMA.16816.F32.BF16 R52, R172, R136.reuse, R52 ;  /* 0x00000088ac34723c */ /* 0x082fe60000041834 */
[----:B------:R-:W-:Y:S02]  /*10fb0*/  FSEL R245, R14, -INF , !P1 ;  /* 0xff8000000ef57808 */ /* 0x000fe40004800000 */
[----:B------:R-:W-:Y:S02]  /*10fc0*/  FSEL R5, R20, -INF , !P3 ;  /* 0xff80000014057808 */ /* 0x000fe40005800000 */
[----:B------:R-:W-:Y:S01]  /*10fd0*/  ISETP.GT.AND P1, PT, R212, R238, PT ;  /* 0x000000eed400720c */ /* 0x000fe20003f24270 */
[C---:B------:R-:W-:Y:S04]  /*10fe0*/  HMMA.16816.F32.BF16 R56, R168.reuse, R136, R56 ;  /* 0x00000088a838723c */ /* 0x040fe80000041838 */
[----:B------:R-:W-:Y:S02]  /*10ff0*/  FSEL R179, R21, -INF , !P2 ;  /* 0xff80000015b37808 */ /* 0x000fe40005000000 */
[-C--:B------:R-:W-:Y:S02]  /*11000*/  ISETP.GT.AND P3, PT, R211, R248.reuse, PT ;  /* 0x000000f8d300720c */ /* 0x080fe40003f64270 */
[----:B------:R-:W-:Y:S01]  /*11010*/  FSEL R177, R23, -INF , !P0 ;  /* 0xff80000017b17808 */ /* 0x000fe20004000000 */
[-C--:B------:R-:W-:Y:S03]  /*11020*/  HMMA.16816.F32.BF16 R60, R168, R138.reuse, R60 ;  /* 0x0000008aa83c723c */ /* 0x080fe6000004183c */
[-C--:B------:R-:W-:Y:S02]  /*11030*/  ISETP.GT.AND P2, PT, R211, R247.reuse, PT ;  /* 0x000000f7d300720c */ /* 0x080fe40003f44270 */
[----:B------:R-:W-:Y:S02]  /*11040*/  ISETP.GT.AND P0, PT, R210, R247, PT ;  /* 0x000000f7d200720c */ /* 0x000fe40003f04270 */
[----:B------:R-:W-:Y:S01]  /*11050*/  FSEL R251, R18, -INF , !P1 ;  /* 0xff80000012fb7808 */ /* 0x000fe20004800000 */
[----:B------:R-:W-:Y:S01]  /*11060*/  VIADD R18, R134, 0x29 ;  /* 0x0000002986127836 */ /* 0x000fe20000000000 */
[----:B------:R-:W-:Y:S01]  /*11070*/  FSEL R9, R24, -INF , !P3 ;  /* 0xff80000018097808 */ /* 0x000fe20005800000 */
[----:B------:R-:W-:Y:S04]  /*11080*/  HMMA.16816.F32.BF16 R64, R172, R138, R64 ;  /* 0x0000008aac40723c */ /* 0x000fe80000041840 */
[----:B------:R-:W-:Y:S01]  /*11090*/  ISETP.GT.AND P1, PT, R212, R248, PT ;  /* 0x000000f8d400720c */ /* 0x000fe20003f24270 */
[----:B------:R-:W-:Y:S01]  /*110a0*/  IMAD.SHL.U32 R24, R224, 0x2, RZ ;  /* 0x00000002e0187824 */ /* 0x000fe200078e00ff */
[----:B------:R-:W-:Y:S02]  /*110b0*/  FSEL R25, R25, -INF , !P2 ;  /* 0xff80000019197808 */ /* 0x000fe40005000000 */
[-C--:B------:R-:W-:Y:S02]  /*110c0*/  ISETP.GT.AND P3, PT, R211, R7.reuse, PT ;  /* 0x00000007d300720c */ /* 0x080fe40003f64270 */
[----:B------:R-:W-:Y:S02]  /*110d0*/  FSEL R27, R27, -INF , !P0 ;  /* 0xff8000001b1b7808 */ /* 0x000fe40004000000 */
[-C--:B------:R-:W-:Y:S02]  /*110e0*/  ISETP.GT.AND P2, PT, R211, R6.reuse, PT ;  /* 0x00000006d300720c */ /* 0x080fe40003f44270 */
[----:B------:R-:W-:Y:S02]  /*110f0*/  ISETP.GT.AND P0, PT, R210, R6, PT ;  /* 0x00000006d200720c */ /* 0x000fe40003f04270 */
[----:B------:R-:W-:Y:S01]  /*11100*/  FSEL R178, R22, -INF , !P1 ;  /* 0xff80000016b27808 */ /* 0x000fe20004800000 */
[----:B------:R-:W-:Y:S01]  /*11110*/  VIADD R22, R134, 0x28 ;  /* 0x0000002886167836 */ /* 0x000fe20000000000 */
[----:B------:R-:W-:Y:S02]  /*11120*/  FSEL R10, R28, -INF , !P3 ;  /* 0xff8000001c0a7808 */ /* 0x000fe40005800000 */
[----:B------:R-:W-:Y:S02]  /*11130*/  ISETP.GT.AND P1, PT, R210, R248, PT ;  /* 0x000000f8d200720c */ /* 0x000fe40003f24270 */
[----:B------:R-:W-:Y:S02]  /*11140*/  FSEL R29, R29, -INF , !P2 ;  /* 0xff8000001d1d7808 */ /* 0x000fe40005000000 */
[-C--:B------:R-:W-:Y:S02]  /*11150*/  ISETP.GT.AND P3, PT, R205, R7.reuse, PT ;  /* 0x00000007cd00720c */ /* 0x080fe40003f64270 */
[----:B------:R-:W-:Y:S02]  /*11160*/  FSEL R31, R31, -INF , !P0 ;  /* 0xff8000001f1f7808 */ /* 0x000fe40004000000 */
[-C--:B------:R-:W-:Y:S02]  /*11170*/  ISETP.GT.AND P2, PT, R205, R6.reuse, PT ;  /* 0x00000006cd00720c */ /* 0x080fe40003f44270 */
[----:B------:R-:W-:Y:S02]  /*11180*/  ISETP.GT.AND P0, PT, R212, R6, PT ;  /* 0x00000006d400720c */ /* 0x000fe40003f04270 */
[----:B------:R-:W-:Y:S02]  /*11190*/  FSEL R26, R26, -INF , !P1 ;  /* 0xff8000001a1a7808 */ /* 0x000fe40004800000 */
[----:B------:R-:W-:Y:S02]  /*111a0*/  FSEL R14, R32, -INF , !P3 ;  /* 0xff800000200e7808 */ /* 0x000fe40005800000 */
[----:B------:R-:W-:Y:S02]  /*111b0*/  ISETP.GT.AND P1, PT, R210, R7, PT ;  /* 0x00000007d200720c */ /* 0x000fe40003f24270 */
[----:B------:R-:W-:Y:S02]  /*111c0*/  FSEL R33, R33, -INF , !P2 ;  /* 0xff80000021217808 */ /* 0x000fe40005000000 */
[----:B------:R-:W-:Y:S02]  /*111d0*/  ISETP.GT.AND P3, PT, R205, R13, PT ;  /* 0x0000000dcd00720c */ /* 0x000fe40003f64270 */
        /* <DEDUP_REMOVED lines=13> */
[-C--:B------:R-:W-:Y:S02]  /*112b0*/  ISETP.GT.AND P1, PT, R212, R13.reuse, PT ;  /* 0x0000000dd400720c */ /* 0x080fe40003f24270 */
[----:B------:R-:W-:Y:S02]  /*112c0*/  FSEL R149, R41, -INF , !P2 ;  /* 0xff80000029957808 */ /* 0x000fe40005000000 */
[----:B------:R-:W-:Y:S02]  /*112d0*/  ISETP.GT.AND P3, PT, R211, R22, PT ;  /* 0x00000016d300720c */ /* 0x000fe40003f64270 */
[----:B------:R-:W-:Y:S02]  /*112e0*/  FSEL R41, R43, -INF , !P0 ;  /* 0xff8000002b297808 */ /* 0x000fe40004000000 */
[-C--:B------:R-:W-:Y:S02]  /*112f0*/  ISETP.GT.AND P0, PT, R210, R18.reuse, PT ;  /* 0x00000012d200720c */ /* 0x080fe40003f04270 */
[----:B------:R-:W-:Y:S02]  /*11300*/  FSEL R17, R38, -INF , !P1 ;  /* 0xff80000026117808 */ /* 0x000fe40004800000 */
[----:B------:R-:W-:Y:S02]  /*11310*/  FSEL R155, R44, -INF , !P3 ;  /* 0xff8000002c9b7808 */ /* 0x000fe40005800000 */
[----:B------:R-:W-:Y:S02]  /*11320*/  ISETP.GT.AND P1, PT, R210, R13, PT ;  /* 0x0000000dd200720c */ /* 0x000fe40003f24270 */
[----:B------:R-:W-:Y:S02]  /*11330*/  ISETP.GT.AND P2, PT, R211, R18, PT ;  /* 0x00000012d300720c */ /* 0x000fe40003f44270 */
[----:B------:R-:W-:Y:S02]  /*11340*/  ISETP.GT.AND P3, PT, R205, R22, PT ;  /* 0x00000016cd00720c */ /* 0x000fe40003f64270 */
[----:B------:R-:W-:Y:S02]  /*11350*/  FSEL R151, R47, -INF , !P0 ;  /* 0xff8000002f977808 */ /* 0x000fe40004000000 */
[----:B------:R-:W-:Y:S02]  /*11360*/  ISETP.GT.AND P0, PT, R212, R18, PT ;  /* 0x00000012d400720c */ /* 0x000fe40003f04270 */
[----:B------:R-:W-:Y:S02]  /*11370*/  FSEL R23, R42, -INF , !P1 ;  /* 0xff8000002a177808 */ /* 0x000fe40004800000 */
[----:B------:R-:W-:Y:S02]  /*11380*/  FSEL R154, R45, -INF , !P2 ;  /* 0xff8000002d9a7808 */ /* 0x000fe40005000000 */
[----:B------:R-:W-:Y:S02]  /*11390*/  FSEL R48, R48, -INF , !P3 ;  /* 0xff80000030307808 */ /* 0x000fe40005800000 */
[----:B------:R-:W-:Y:S02]  /*113a0*/  ISETP.GT.AND P1, PT, R210, R22, PT ;  /* 0x00000016d200720c */ /* 0x000fe40003f24270 */
[C---:B------:R-:W-:Y:S02]  /*113b0*/  ISETP.GT.AND P2, PT, R205.reuse, R18, PT ;  /* 0x00000012cd00720c */ /* 0x040fe40003f44270 */
[----:B------:R-:W-:Y:S02]  /*113c0*/  ISETP.GT.AND P3, PT, R205, R166, PT ;  /* 0x000000a6cd00720c */ /* 0x000fe40003f64270 */
[----:B------:R-:W-:Y:S02]  /*113d0*/  FSEL R32, R51, -INF , !P0 ;  /* 0xff80000033207808 */ /* 0x000fe40004000000 */
[-C--:B------:R-:W-:Y:S02]  /*113e0*/  ISETP.GT.AND P0, PT, R212, R157.reuse, PT ;  /* 0x0000009dd400720c */ /* 0x080fe40003f04270 */
[----:B------:R-:W-:Y:S02]  /*113f0*/  FSEL R153, R46, -INF , !P1 ;  /* 0xff8000002e997808 */ /* 0x000fe40004800000 */
[----:B------:R-:W-:Y:S02]  /*11400*/  FSEL R44, R49, -INF , !P2 ;  /* 0xff800000312c7808 */ /* 0x000fe40005000000 */
[----:B------:R-:W-:Y:S02]  /*11410*/  FSEL R52, R52, -INF , !P3 ;  /* 0xff80000034347808 */ /* 0x000fe40005800000 */
[----:B------:R-:W-:Y:S02]  /*11420*/  ISETP.GT.AND P1, PT, R212, R22, PT ;  /* 0x00000016d400720c */ /* 0x000fe40003f24270 */
[-C--:B------:R-:W-:Y:S02]  /*11430*/  ISETP.GT.AND P2, PT, R205, R157.reuse, PT ;  /* 0x0000009dcd00720c */ /* 0x080fe40003f44270 */
[-C--:B------:R-:W-:Y:S02]  /*11440*/  ISETP.GT.AND P3, PT, R211, R166.reuse, PT ;  /* 0x000000a6d300720c */ /* 0x080fe40003f64270 */
[----:B------:R-:W-:Y:S02]  /*11450*/  FSEL R167, R55, -INF , !P0 ;  /* 0xff80000037a77808 */ /* 0x000fe40004000000 */
[-C--:B------:R-:W-:Y:S02]  /*11460*/  ISETP.GT.AND P0, PT, R210, R157.reuse, PT ;  /* 0x0000009dd200720c */ /* 0x080fe40003f04270 */
[----:B------:R-:W-:Y:S02]  /*11470*/  FSEL R36, R50, -INF , !P1 ;  /* 0xff80000032247808 */ /* 0x000fe40004800000 */
[----:B------:R-:W-:Y:S02]  /*11480*/  FSEL R40, R53, -INF , !P2 ;  /* 0xff80000035287808 */ /* 0x000fe40005000000 */
[----:B------:R-:W-:Y:S02]  /*11490*/  FSEL R56, R56, -INF , !P3 ;  /* 0xff80000038387808 */ /* 0x000fe40005800000 */
[----:B------:R-:W-:Y:S02]  /*114a0*/  ISETP.GT.AND P1, PT, R212, R166, PT ;  /* 0x000000a6d400720c */ /* 0x000fe40003f24270 */
[C---:B------:R-:W-:Y:S02]  /*114b0*/  ISETP.GT.AND P2, PT, R211.reuse, R157, PT ;  /* 0x0000009dd300720c */ /* 0x040fe40003f44270 */
[----:B------:R-:W-:Y:S02]  /*114c0*/  ISETP.GT.AND P3, PT, R211, R142, PT ;  /* 0x0000008ed300720c */ /* 0x000fe40003f64270 */
[----:B------:R-:W-:Y:S02]  /*114d0*/  FSEL R158, R59, -INF , !P0 ;  /* 0xff8000003b9e7808 */ /* 0x000fe40004000000 */
[----:B------:R-:W-:Y:S02]  /*114e0*/  ISETP.GT.AND P0, PT, R210, R141, PT ;  /* 0x0000008dd200720c */ /* 0x000fe40003f04270 */
[----:B------:R-:W-:Y:S02]  /*114f0*/  FSEL R28, R54, -INF , !P1 ;  /* 0xff800000361c7808 */ /* 0x000fe40004800000 */
[----:B------:R-:W-:Y:S02]  /*11500*/  FSEL R165, R57, -INF , !P2 ;  /* 0xff80000039a57808 */ /* 0x000fe40005000000 */
[----:B------:R-:W-:Y:S02]  /*11510*/  FSEL R175, R60, -INF , !P3 ;  /* 0xff8000003caf7808 */ /* 0x000fe40005800000 */
[----:B------:R-:W-:Y:S02]  /*11520*/  ISETP.GT.AND P1, PT, R210, R166, PT ;  /* 0x000000a6d200720c */ /* 0x000fe40003f24270 */
[C---:B------:R-:W-:Y:S02]  /*11530*/  ISETP.GE.AND P2, PT, R134.reuse, R204, PT ;  /* 0x000000cc8600720c */ /* 0x040fe40003f46270 */
[----:B------:R-:W-:Y:S02]  /*11540*/  ISETP.GE.AND P3, PT, R134, R201, PT ;  /* 0x000000c98600720c */ /* 0x000fe40003f66270 */
[----:B------:R-:W-:Y:S02]  /*11550*/  FSEL R134, R63, -INF , !P0 ;  /* 0xff8000003f867808 */ /* 0x000fe40004000000 */
[-C--:B------:R-:W-:Y:S02]  /*11560*/  ISETP.GT.AND P0, PT, R205, R142.reuse, PT ;  /* 0x0000008ecd00720c */ /* 0x080fe40003f04270 */
[----:B------:R-:W-:Y:S02]  /*11570*/  FSEL R159, R58, -INF , !P1 ;  /* 0xff8000003a9f7808 */ /* 0x000fe40004800000 */
[-C--:B------:R-:W-:Y:S02]  /*11580*/  ISETP.GT.AND P1, PT, R210, R142.reuse, PT ;  /* 0x0000008ed200720c */ /* 0x080fe40003f24270 */
[----:B------:R-:W-:Y:S02]  /*11590*/  FSEL R137, R64, -INF , !P0 ;  /* 0xff80000040897808 */ /* 0x000fe40004000000 */
[-C--:B------:R-:W-:Y:S02]  /*115a0*/  ISETP.GT.AND P0, PT, R212, R141.reuse, PT ;  /* 0x0000008dd400720c */ /* 0x080fe40003f04270 */
[----:B------:R-:W-:Y:S02]  /*115b0*/  LOP3.LUT R37, R24, UR21, R229, 0x96, !PT ;  /* 0x0000001518257c12 */ /* 0x000fe4000f8e96e5 */
[----:B------:R-:W-:Y:S02]  /*115c0*/  FSEL R173, R62, -INF , !P1 ;  /* 0xff8000003ead7808 */ /* 0x000fe40004800000 */
[----:B------:R-:W-:Y:S01]  /*115d0*/  ISETP.GT.AND P6, PT, R211, R141, PT ;  /* 0x0000008dd300720c */ /* 0x000fe20003fc4270 */
[----:B------:R-:W-:Y:S01]  /*115e0*/  IMAD.WIDE.U32 R38, R37, -0x326172a9, RZ ;  /* 0xcd9e8d5725267825 */ /* 0x000fe200078e00ff */
[----:B------:R-:W-:Y:S02]  /*115f0*/  ISETP.GT.AND P1, PT, R212, R142, PT ;  /* 0x0000008ed400720c */ /* 0x000fe40003f24270 */
[----:B------:R-:W-:Y:S02]  /*11600*/  FSEL R171, R67, -INF , !P0 ;  /* 0xff80000043ab7808 */ /* 0x000fe40004000000 */
[----:B------:R-:W-:Y:S02]  /*11610*/  ISETP.GE.AND P0, PT, R133, R203, PT ;  /* 0x000000cb8500720c */ /* 0x000fe40003f06270 */
[----:B------:R-:W-:Y:S02]  /*11620*/  FSEL R161, R61, -INF , !P6 ;  /* 0xff8000003da17808 */ /* 0x000fe40007000000 */
[----:B------:R-:W-:Y:S02]  /*11630*/  FSEL R176, R66, -INF , !P1 ;  /* 0xff80000042b07808 */ /* 0x000fe40004800000 */
[----:B------:R-:W-:Y:S02]  /*11640*/  ISETP.GT.AND P6, PT, R205, R141, PT ;  /* 0x0000008dcd00720c */ /* 0x000fe40003fc4270 */
[----:B------:R-:W-:Y:S02]  /*11650*/  FSEL R66, R241, -INF , !P3 ;  /* 0xff800000f1427808 */ /* 0x000fe40005800000 */
[----:B------:R-:W-:Y:S02]  /*11660*/  FSEL R174, R236, -INF , !P0 ;  /* 0xff800000ecae7808 */ /* 0x000fe40004000000 */
[----:B------:R-:W-:Y:S02]  /*11670*/  ISETP.GE.AND P3, PT, R237, R201, PT ;  /* 0x000000c9ed00720c */ /* 0x000fe40003f66270 */
[-C--:B------:R-:W-:Y:S02]  /*11680*/  ISETP.GE.AND P1, PT, R133, R204.reuse, PT ;  /* 0x000000cc8500720c */ /* 0x080fe40003f26270 */
[----:B------:R-:W-:Y:S02]  /*11690*/  ISETP.GE.AND P0, PT, R238, R204, PT ;  /* 0x000000ccee00720c */ /* 0x000fe40003f06270 */
[C---:B------:R-:W-:Y:S02]  /*116a0*/  LOP3.LUT R163, R38.reuse, R217, RZ, 0x3c, !PT ;  /* 0x000000d926a37212 */ /* 0x040fe400078e3cff */
[----:B------:R-:W-:Y:S02]  /*116b0*/  LOP3.LUT R64, R38, R215, RZ, 0x3c, !PT ;  /* 0x000000d726407212 */ /* 0x000fe400078e3cff */
[----:B------:R-:W-:Y:S02]  /*116c0*/  FSEL R172, R65, -INF , !P6 ;  /* 0xff80000041ac7808 */ /* 0x000fe40007000000 */
[-C--:B------:R-:W-:Y:S02]  /*116d0*/  ISETP.GE.AND P6, PT, R133, R202.reuse, PT ;  /* 0x000000ca8500720c */ /* 0x080fe40003fc6270 */
[----:B------:R-:W-:Y:S02]  /*116e0*/  FSEL R53, R235, -INF , !P4 ;  /* 0xff800000eb357808 */ /* 0x000fe40006000000 */
[----:B------:R-:W-:Y:S02]  /*116f0*/  FSEL R38, R246, -INF , !P3 ;  /* 0xff800000f6267808 */ /* 0x000fe40005800000 */
[----:B------:R-:W-:Y:S02]  /*11700*/  FSEL R55, R234, -INF , !P1 ;  /* 0xff800000ea377808 */ /* 0x000fe40004800000 */
[-C--:B------:R-:W-:Y:S02]  /*11710*/  ISETP.GE.AND P4, PT, R238, R201.reuse, PT ;  /* 0x000000c9ee00720c */ /* 0x080fe40003f86270 */
[-C--:B------:R-:W-:Y:S02]  /*11720*/  ISETP.GE.AND P3, PT, R248, R202.reuse, PT ;  /* 0x000000caf800720c */ /* 0x080fe40003f66270 */
[----:B------:R-:W-:Y:S02]  /*11730*/  FSEL R143, R249, -INF , !P0 ;  /* 0xff800000f98f7808 */ /* 0x000fe40004000000 */
[----:B------:R-:W-:Y:S02]  /*11740*/  ISETP.GE.AND P1, PT, R238, R202, PT ;  /* 0x000000caee00720c */ /* 0x000fe40003f26270 */
[-C--:B------:R-:W-:Y:S02]  /*11750*/  ISETP.GE.AND P0, PT, R248, R201.reuse, PT ;  /* 0x000000c9f800720c */ /* 0x080fe40003f06270 */
[----:B------:R-:W-:Y:S02]  /*11760*/  FSEL R65, R135, -INF , !P2 ;  /* 0xff80000087417808 */ /* 0x000fe40005000000 */
[----:B------:R-:W-:Y:S02]  /*11770*/  FSEL R51, R239, -INF , !P5 ;  /* 0xff800000ef337808 */ /* 0x000fe40006800000 */
[----:B------:R-:W-:Y:S02]  /*11780*/  FSEL R43, R240, -INF , !P6 ;  /* 0xff800000f02b7808 */ /* 0x000fe40007000000 */
[C---:B------:R-:W-:Y:S02]  /*11790*/  LOP3.LUT R170, R39.reuse, R218, RZ, 0x3c, !PT ;  /* 0x000000da27aa7212 */ /* 0x040fe400078e3cff */
[----:B------:R-:W-:Y:S02]  /*117a0*/  LOP3.LUT R162, R39, R216, RZ, 0x3c, !PT ;  /* 0x000000d827a27212 */ /* 0x000fe400078e3cff */
[----:B------:R-:W-:Y:S02]  /*117b0*/  ISETP.GE.AND P2, PT, R133, R201, PT ;  /* 0x000000c98500720c */ /* 0x000fe40003f46270 */
[-C--:B------:R-:W-:Y:S02]  /*117c0*/  ISETP.GE.AND P5, PT, R238, R203.reuse, PT ;  /* 0x000000cbee00720c */ /* 0x080fe40003fa6270 */
[----:B------:R-:W-:Y:S02]  /*117d0*/  ISETP.GE.AND P6, PT, R237, R202, PT ;  /* 0x000000caed00720c */ /* 0x000fe40003fc6270 */
[----:B------:R-:W-:Y:S02]  /*117e0*/  FSEL R42, R245, -INF , !P4 ;  /* 0xff800000f52a7808 */ /* 0x000fe40006000000 */
[----:B------:R-:W-:Y:S02]  /*117f0*/  FSEL R61, R9, -INF , !P3 ;  /* 0xff800000093d7808 */ /* 0x000fe40005800000 */
[----:B------:R-:W-:Y:S02]  /*11800*/  FSEL R39, R243, -INF , !P1 ;  /* 0xff800000f3277808 */ /* 0x000fe40004800000 */
[-C--:B------:R-:W-:Y:S02]  /*11810*/  ISETP.GE.AND P3, PT, R7, R203.reuse, PT ;  /* 0x000000cb0700720c */ /* 0x080fe40003f66270 */
[----:B------:R-:W-:Y:S02]  /*11820*/  FSEL R245, R26, -INF , !P0 ;  /* 0xff8000001af57808 */ /* 0x000fe40004000000 */
[----:B------:R-:W-:Y:S02]  /*11830*/  ISETP.GE.AND P1, PT, R237, R203, PT ;  /* 0x000000cbed00720c */ /* 0x000fe40003f26270 */
[----:B------:R-:W-:Y:S02]  /*11840*/  ISETP.GE.AND P0, PT, R6, R201, PT ;  /* 0x000000c90600720c */ /* 0x000fe40003f06270 */
[----:B------:R-:W-:Y:S02]  /*11850*/  FSEL R54, R242, -INF , !P2 ;  /* 0xff800000f2367808 */ /* 0x000fe40005000000 */
[----:B------:R-:W-:Y:S02]  /*11860*/  FSEL R37, R244, -INF , !P6 ;  /* 0xff800000f4257808 */ /* 0x000fe40007000000 */
[----:B------:R-:W-:Y:S02]  /*11870*/  FSEL R60, R251, -INF , !P5 ;  /* 0xff800000fb3c7808 */ /* 0x000fe40006800000 */
[-C--:B------:R-:W-:Y:S02]  /*11880*/  ISETP.GE.AND P2, PT, R237, R204.reuse, PT ;  /* 0x000000cced00720c */ /* 0x080fe40003f46270 */
[----:B------:R-:W-:Y:S02]  /*11890*/  ISETP.GE.AND P6, PT, R248, R204, PT ;  /* 0x000000ccf800720c */ /* 0x000fe40003fc6270 */
[-C--:B------:R-:W-:Y:S02]  /*118a0*/  ISETP.GE.AND P5, PT, R247, R203.reuse, PT ;  /* 0x000000cbf700720c */ /* 0x080fe40003fa6270 */
[----:B------:R-:W-:Y:S02]  /*118b0*/  FSEL R46, R34, -INF , !P3 ;  /* 0xff800000222e7808 */ /* 0x000fe40005800000 */
[----:B------:R-:W-:Y:S02]  /*118c0*/  FSEL R67, R252, -INF , !P1 ;  /* 0xff800000fc437808 */ /* 0x000fe40004800000 */
[----:B------:R-:W-:Y:S02]  /*118d0*/  FSEL R242, R31, -INF , !P0 ;  /* 0xff8000001ff27808 */ /* 0x000fe40004000000 */
[-C--:B------:R-:W-:Y:S02]  /*118e0*/  ISETP.GE.AND P3, PT, R11, R203.reuse, PT ;  /* 0x000000cb0b00720c */ /* 0x080fe40003f66270 */
[----:B------:R-:W-:Y:S02]  /*118f0*/  ISETP.GE.AND P4, PT, R248, R203, PT ;  /* 0x000000cbf800720c */ /* 0x000fe40003f86270 */
[-C--:B------:R-:W-:Y:S02]  /*11900*/  ISETP.GE.AND P1, PT, R247, R202.reuse, PT ;  /* 0x000000caf700720c */ /* 0x080fe40003f26270 */
[----:B------:R-:W-:Y:S02]  /*11910*/  ISETP.GE.AND P0, PT, R13, R202, PT ;  /* 0x000000ca0d00720c */ /* 0x000fe40003f06270 */
[----:B------:R-:W-:Y:S02]  /*11920*/  FSEL R169, R250, -INF , !P2 ;  /* 0xff800000faa97808 */ /* 0x000fe40005000000 */
[----:B------:R-:W-:Y:S02]  /*11930*/  FSEL R49, R5, -INF , !P6 ;  /* 0xff80000005317808 */ /* 0x000fe40007000000 */
[----:B------:R-:W-:Y:S02]  /*11940*/  FSEL R58, R177, -INF , !P5 ;  /* 0xff800000b13a7808 */ /* 0x000fe40006800000 */
[CC--:B------:R-:W-:Y:S02]  /*11950*/  ISETP.GE.AND P2, PT, R247.reuse, R204.reuse, PT ;  /* 0x000000ccf700720c */ /* 0x0c0fe40003f46270 */
[-C--:B------:R-:W-:Y:S02]  /*11960*/  ISETP.GE.AND P6, PT, R247, R201.reuse, PT ;  /* 0x000000c9f700720c */ /* 0x080fe40003fc6270 */
[----:B------:R-:W-:Y:S02]  /*11970*/  FSEL R177, R15, -INF , !P3 ;  /* 0xff8000000fb17808 */ /* 0x000fe40005800000 */
[----:B------:R-:W-:Y:S02]  /*11980*/  FSEL R62, R178, -INF , !P4 ;  /* 0xff800000b23e7808 */ /* 0x000fe40006000000 */
[----:B------:R-:W-:Y:S02]  /*11990*/  FSEL R247, R25, -INF , !P1 ;  /* 0xff80000019f77808 */ /* 0x000fe40004800000 */
[----:B------:R-:W-:Y:S02]  /*119a0*/  ISETP.GE.AND P3, PT, R22, R204, PT ;  /* 0x000000cc1600720c */ /* 0x000fe40003f66270 */
[----:B------:R-:W-:Y:S02]  /*119b0*/  FSEL R251, R150, -INF , !P0 ;  /* 0xff80000096fb7808 */ /* 0x000fe40004000000 */
[----:B------:R-:W-:Y:S02]  /*119c0*/  ISETP.GE.AND P4, PT, R7, R201, PT ;  /* 0x000000c90700720c */ /* 0x000fe40003f86270 */
[-C--:B------:R-:W-:Y:S02]  /*119d0*/  ISETP.GE.AND P1, PT, R6, R202.reuse, PT ;  /* 0x000000ca0600720c */ /* 0x080fe40003f26270 */
[-C--:B------:R-:W-:Y:S02]  /*119e0*/  ISETP.GE.AND P0, PT, R22, R203.reuse, PT ;  /* 0x000000cb1600720c */ /* 0x080fe40003f06270 */
[----:B------:R-:W-:Y:S02]  /*119f0*/  FSEL R146, R48, -INF , !P3 ;  /* 0xff80000030927808 */ /* 0x000fe40005800000 */
[----:B------:R-:W-:Y:S01]  /*11a00*/  FSEL R59, R179, -INF , !P2 ;  /* 0xff800000b33b7808 */ /* 0x000fe20005000000 */
[----:B------:R-:W-:Y:S01]  /*11a10*/  IMAD.WIDE.U32 R178, R163, -0x2daee0ad, RZ ;  /* 0xd2511f53a3b27825 */ /* 0x000fe200078e00ff */
[----:B------:R-:W-:Y:S02]  /*11a20*/  FSEL R63, R29, -INF , !P1 ;  /* 0xff8000001d3f7808 */ /* 0x000fe40004800000 */
[----:B------:R-:W-:Y:S01]  /*11a30*/  FSEL R244, R30, -INF , !P4 ;  /* 0xff8000001ef47808 */ /* 0x000fe20006000000 */
[----:B------:R-:W-:Y:S01]  /*11a40*/  IMAD.WIDE.U32 R30, R170, -0x2daee0ad, RZ ;  /* 0xd2511f53aa1e7825 */ /* 0x000fe200078e00ff */
[----:B------:R-:W-:Y:S02]  /*11a50*/  FSEL R48, R36, -INF , !P0 ;  /* 0xff80000024307808 */ /* 0x000fe40004000000 */
[----:B------:R-:W-:Y:S02]  /*11a60*/  ISETP.GE.AND P2, PT, R7, R202, PT ;  /* 0x000000ca0700720c */ /* 0x000fe40003f46270 */
[CC--:B------:R-:W-:Y:S02]  /*11a70*/  ISETP.GE.AND P1, PT, R13.reuse, R204.reuse, PT ;  /* 0x000000cc0d00720c */ /* 0x0c0fe40003f26270 */
        /* <DEDUP_REMOVED lines=8> */
[CC--:B------:R-:W-:Y:S02]  /*11b00*/  ISETP.GE.AND P6, PT, R6.reuse, R204.reuse, PT ;  /* 0x000000cc0600720c */ /* 0x0c0fe40003fc6270 */
[----:B------:R-:W-:Y:S02]  /*11b10*/  ISETP.GE.AND P2, PT, R6, R203, PT ;  /* 0x000000cb0600720c */ /* 0x000fe40003f46270 */
[-C--:B------:R-:W-:Y:S02]  /*11b20*/  ISETP.GE.AND P1, PT, R11, R201.reuse, PT ;  /* 0x000000c90b00720c */ /* 0x080fe40003f26270 */
[----:B------:R-:W-:Y:S02]  /*11b30*/  ISETP.GE.AND P4, PT, R22, R201, PT ;  /* 0x000000c91600720c */ /* 0x000fe40003f86270 */
[----:B------:R-:W-:Y:S02]  /*11b40*/  ISETP.GE.AND P0, PT, R142, R203, PT ;  /* 0x000000cb8e00720c */ /* 0x000fe40003f06270 */
[----:B------:R-:W-:Y:S02]  /*11b50*/  FSEL R47, R14, -INF , !P5 ;  /* 0xff8000000e2f7808 */ /* 0x000fe40006800000 */
[----:B------:R-:W-:Y:S02]  /*11b60*/  FSEL R45, R33, -INF , !P6 ;  /* 0xff800000212d7808 */ /* 0x000fe40007000000 */
[----:B------:R-:W-:Y:S01]  /*11b70*/  FSEL R50, R35, -INF , !P2 ;  /* 0xff80000023327808 */ /* 0x000fe20005000000 */
[----:B------:R-:W-:Y:S01]  /*11b80*/  IMAD.WIDE.U32 R34, R64, -0x2daee0ad, RZ ;  /* 0xd2511f5340227825 */ /* 0x000fe200078e00ff */
[----:B------:R-:W-:Y:S02]  /*11b90*/  FSEL R246, R41, -INF , !P1 ;  /* 0xff80000029f67808 */ /* 0x000fe40004800000 */
[----:B------:R-:W-:Y:S02]  /*11ba0*/  FSEL R144, R153, -INF , !P4 ;  /* 0xff80000099907808 */ /* 0x000fe40006000000 */
[----:B------:R-:W-:Y:S02]  /*11bb0*/  FSEL R240, R176, -INF , !P0 ;  /* 0xff800000b0f07808 */ /* 0x000fe40004000000 */
[----:B------:R-:W-:Y:S02]  /*11bc0*/  ISETP.GE.AND P5, PT, R13, R201, PT ;  /* 0x000000c90d00720c */ /* 0x000fe40003fa6270 */
[C---:B------:R-:W-:Y:S02]  /*11bd0*/  ISETP.GE.AND P6, PT, R11.reuse, R204, PT ;  /* 0x000000cc0b00720c */ /* 0x040fe40003fc6270 */
[----:B------:R-:W-:Y:S02]  /*11be0*/  ISETP.GE.AND P2, PT, R11, R202, PT ;  /* 0x000000ca0b00720c */ /* 0x000fe40003f46270 */
[----:B------:R-:W-:Y:S02]  /*11bf0*/  ISETP.GE.AND P1, PT, R18, R204, PT ;  /* 0x000000cc1200720c */ /* 0x000fe40003f26270 */
[----:B------:R-:W-:Y:S02]  /*11c00*/  ISETP.GE.AND P4, PT, R166, R203, PT ;  /* 0x000000cba600720c */ /* 0x000fe40003f86270 */
[----:B------:R-:W-:Y:S02]  /*11c10*/  ISETP.GT.AND P0, PT, R224, R197, PT ;  /* 0x000000c5e000720c */ /* 0x000fe40003f04270 */
[----:B------:R-:W-:Y:S02]  /*11c20*/  FSEL R26, R19, -INF , !P6 ;  /* 0xff800000131a7808 */ /* 0x000fe40007000000 */
[----:B------:R-:W-:Y:S02]  /*11c30*/  FSEL R249, R149, -INF , !P2 ;  /* 0xff80000095f97808 */ /* 0x000fe40005000000 */
[----:B------:R-:W-:Y:S02]  /*11c40*/  FSEL R250, R23, -INF , !P5 ;  /* 0xff80000017fa7808 */ /* 0x000fe40006800000 */
[----:B------:R-:W-:Y:S02]  /*11c50*/  FSEL R147, R44, -INF , !P1 ;  /* 0xff8000002c937808 */ /* 0x000fe40004800000 */
[----:B------:R-:W-:Y:S01]  /*11c60*/  FSEL R237, R28, -INF , !P4 ;  /* 0xff8000001ced7808 */ /* 0x000fe20006000000 */
[----:B------:R-:W-:Y:S01]  /*11c70*/  IMAD.WIDE.U32 R28, R162, -0x2daee0ad, RZ ;  /* 0xd2511f53a21c7825 */ /* 0x000fe200078e00ff */
[-C--:B------:R-:W-:Y:S02]  /*11c80*/  ISETP.GE.AND P6, PT, R22, R202.reuse, PT ;  /* 0x000000ca1600720c */ /* 0x080fe40003fc6270 */
[C---:B------:R-:W-:Y:S02]  /*11c90*/  ISETP.GE.AND P2, PT, R18.reuse, R202, PT ;  /* 0x000000ca1200720c */ /* 0x040fe40003f46270 */
[----:B------:R-:W-:Y:S02]  /*11ca0*/  ISETP.GE.AND P5, PT, R18, R201, PT ;  /* 0x000000c91200720c */ /* 0x000fe40003fa6270 */
        /* <DEDUP_REMOVED lines=8> */
[C---:B------:R-:W-:Y:S02]  /*11d30*/  ISETP.GE.AND P2, PT, R166.reuse, R204, PT ;  /* 0x000000cca600720c */ /* 0x040fe40003f46270 */
[----:B------:R-:W-:Y:S02]  /*11d40*/  ISETP.GE.AND P5, PT, R166, R202, PT ;  /* 0x000000caa600720c */ /* 0x000fe40003fa6270 */
[----:B------:R-:W-:Y:S02]  /*11d50*/  ISETP.GE.AND P1, PT, R142, R204, PT ;  /* 0x000000cc8e00720c */ /* 0x000fe40003f26270 */
[----:B------:R-:W-:Y:S02]  /*11d60*/  ISETP.GE.AND P4, PT, R141, R203, PT ;  /* 0x000000cb8d00720c */ /* 0x000fe40003f86270 */
[----:B------:R-:W-:Y:S02]  /*11d70*/  LOP3.LUT R135, R226, UR12, R31, 0x96, !PT ;  /* 0x0000000ce2877c12 */ /* 0x000fe4000f8e961f */
[----:B------:R-:W-:Y:S02]  /*11d80*/  LOP3.LUT R133, R30, UR11, R179, 0x96, !PT ;  /* 0x0000000b1e857c12 */ /* 0x000fe4000f8e96b3 */
[----:B------:R-:W-:Y:S01]  /*11d90*/  FSEL R18, R32, -INF , !P6 ;  /* 0xff80000020127808 */ /* 0x000fe20007000000 */
[----:B------:R-:W-:Y:S01]  /*11da0*/  IMAD.WIDE.U32 R40, R135, -0x326172a9, RZ ;  /* 0xcd9e8d5787287825 */ /* 0x000fe200078e00ff */
[----:B------:R-:W-:Y:S02]  /*11db0*/  FSEL R239, R52, -INF , !P2 ;  /* 0xff80000034ef7808 */ /* 0x000fe40005000000 */
[----:B------:R-:W-:Y:S01]  /*11dc0*/  FSEL R235, R56, -INF , !P5 ;  /* 0xff80000038eb7808 */ /* 0x000fe20006800000 */
[----:B------:R-:W-:Y:S01]  /*11dd0*/  IMAD.WIDE.U32 R30, R133, -0x326172a9, RZ ;  /* 0xcd9e8d57851e7825 */ /* 0x000fe200078e00ff */
[----:B------:R-:W-:Y:S02]  /*11de0*/  FSEL R243, R137, -INF , !P1 ;  /* 0xff80000089f37808 */ /* 0x000fe40004800000 */
[----:B------:R-:W-:Y:S02]  /*11df0*/  FSEL R238, R171, -INF , !P4 ;  /* 0xff800000abee7808 */ /* 0x000fe40006000000 */
[-C--:B------:R-:W-:Y:S02]  /*11e00*/  ISETP.GE.AND P3, PT, R166, R201.reuse, PT ;  /* 0x000000c9a600720c */ /* 0x080fe40003f66270 */
[CC--:B------:R-:W-:Y:S02]  /*11e10*/  ISETP.GE.AND P6, PT, R157.reuse, R202.reuse, PT ;  /* 0x000000ca9d00720c */ /* 0x0c0fe40003fc6270 */
[-C--:B------:R-:W-:Y:S02]  /*11e20*/  ISETP.GE.AND P2, PT, R157, R201.reuse, PT ;  /* 0x000000c99d00720c */ /* 0x080fe40003f46270 */
[CC--:B------:R-:W-:Y:S02]  /*11e30*/  ISETP.GE.AND P5, PT, R142.reuse, R202.reuse, PT ;  /* 0x000000ca8e00720c */ /* 0x0c0fe40003fa6270 */
[----:B------:R-:W-:Y:S02]  /*11e40*/  ISETP.GE.AND P1, PT, R142, R201, PT ;  /* 0x000000c98e00720c */ /* 0x000fe40003f26270 */
[----:B------:R-:W-:Y:S01]  /*11e50*/  ISETP.GE.AND P4, PT, R141, R202, PT ;  /* 0x000000ca8d00720c */ /* 0x000fe20003f86270 */
[----:B------:R-:W-:Y:S01]  /*11e60*/  @!UPT UIADD3 URZ, UPT, UPT, URZ, URZ, URZ ;  /* 0x000000fffffff290 */ /* 0x000fe2000fffe0ff */
[----:B------:R-:W-:Y:S11]  /*11e70*/  @P0 BRA `(.L_x_2073) ;  /* 0xffffffe400440947 */ /* 0x000ff6000383ffff */
.L_x_2072:
[----:B------:R-:W-:Y:S01]  /*11e80*/  LOP3.LUT R4, R208, UR12, R29, 0x96, !PT ;  /* 0x0000000cd0047c12 */ /* 0x000fe2000f8e961d */
[----:B------:R-:W-:Y:S01]  /*11e90*/  IMAD.MOV.U32 R52, RZ, RZ, R145 ;  /* 0x000000ffff347224 */ /* 0x000fe200078e0091 */
[----:B------:R-:W-:Y:S01]  /*11ea0*/  FMNMX3.FTZ R6, R0, R65, R55, !PT ;  /* 0x0000004100067276 */ /* 0x000fe20007810037 */
[----:B------:R-:W-:Y:S01]  /*11eb0*/  IMAD.MOV.U32 R172, RZ, RZ, R160 ;  /* 0x000000ffffac7224 */ /* 0x000fe200078e00a0 */
[----:B------:R-:W-:Y:S01]  /*11ec0*/  FMNMX3.FTZ R7, R2, R53, R174, !PT ;  /* 0x0000003502077276 */ /* 0x000fe200078100ae */
[----:B------:R-:W-:Y:S01]  /*11ed0*/  IMAD.WIDE.U32 R170, R4, -0x326172a9, RZ ;  /* 0xcd9e8d5704aa7825 */ /* 0x000fe200078e00ff */
[----:B------:R-:W-:Y:S01]  /*11ee0*/  FMNMX3.FTZ R4, R6, R143, R169, !PT ;  /* 0x0000008f06047276 */ /* 0x000fe200078100a9 */
[----:B------:R-:W-:Y:S01]  /*11ef0*/  UIADD3 UR10, UPT, UPT, UR21, -0x126145ec, URZ ;  /* 0xed9eba14150a7890 */ /* 0x000fe2000fffe0ff */
[----:B------:R-:W-:Y:S01]  /*11f00*/  FMNMX3.FTZ R7, R7, R60, R67, !PT ;  /* 0x0000003c07077276 */ /* 0x000fe20007810043 */
[----:B------:R-:W-:Y:S01]  /*11f10*/  IMAD.MOV.U32 R176, RZ, RZ, R146 ;  /* 0x000000ffffb07224 */ /* 0x000fe200078e0092 */
[----:B------:R-:W-:Y:S01]  /*11f20*/  FMNMX3.FTZ R4, R4, R49, R59, !PT ;  /* 0x0000003104047276 */ /* 0x000fe2000781003b */
[----:B------:R-:W-:Y:S01]  /*11f30*/  IMAD.MOV.U32 R56, RZ, RZ, R147 ;  /* 0x000000ffff387224 */ /* 0x000fe200078e0093 */
[----:B------:R-:W-:Y:S01]  /*11f40*/  FMNMX3.FTZ R7, R7, R62, R58, !PT ;  /* 0x0000003e07077276 */ /* 0x000fe2000781003a */
[----:B------:R-:W-:Y:S01]  /*11f50*/  IMAD.MOV.U32 R44, RZ, RZ, R144 ;  /* 0x000000ffff2c7224 */ /* 0x000fe200078e0090 */
[----:B------:R-:W-:Y:S01]  /*11f60*/  FMNMX3.FTZ R4, R4, R47, R45, !PT ;  /* 0x0000002f04047276 */ /* 0x000fe2000781002d */
[----:B------:R-:W-:Y:S01]  /*11f70*/  UIADD3 UR9, UPT, UPT, UR21, -0x56f99767, URZ ;  /* 0xa906689915097890 */ /* 0x000fe2000fffe0ff */
[----:B------:R-:W-:Y:S01]  /*11f80*/  FMNMX3.FTZ R8, R3, R51, R43, !PT ;  /* 0x0000003303087276 */ /* 0x000fe2000781002b */
[----:B------:R-:W-:Y:S01]  /*11f90*/  UIADD3 UR8, UPT, UPT, UR21, 0x646e171e, URZ ;  /* 0x646e171e15087890 */ /* 0x000fe2000fffe0ff */
[----:B------:R-:W-:Y:S02]  /*11fa0*/  FMNMX3.FTZ R7, R7, R46, R50, !PT ;  /* 0x0000002e07077276 */ /* 0x000fe40007810032 */
[----:B------:R-:W-:Y:S02]  /*11fb0*/  FMNMX3.FTZ R4, R4, R27, R26, !PT ;  /* 0x0000001b04047276 */ /* 0x000fe4000781001a */
[----:B-1----:R-:W-:Y:S02]  /*11fc0*/  FMNMX3.FTZ R11, R132, R66, R54, !PT ;  /* 0x00000042840b7276 */ /* 0x002fe40007810036 */
        /* <DEDUP_REMOVED lines=15> */
[----:B------:R-:W1:Y:S01]  /*120c0*/  SHFL.BFLY PT, R7, R6, 0x2, 0x1f ;  /* 0x0c401f0006077f89 */ /* 0x000e6200000e0000 */
[----:B------:R-:W-:Y:S02]  /*120d0*/  FMNMX3.FTZ R8, R8, R172, R52, !PT ;  /* 0x000000ac08087276 */ /* 0x000fe40007810034 */
[----:B------:R-:W-:Y:S05]  /*120e0*/  FSEL R164, R165, -INF , !P6 ;  /* 0xff800000a5a47808 */ /* 0x000fea0007000000 */
[----:B------:R-:W2:Y:S01]  /*120f0*/  SHFL.BFLY PT, R10, R9, 0x2, 0x1f ;  /* 0x0c401f00090a7f89 */ /* 0x000ea200000e0000 */
[----:B------:R-:W-:Y:S02]  /*12100*/  LOP3.LUT R12, R220, UR25, R41, 0x96, !PT ;  /* 0x00000019dc0c7c12 */ /* 0x000fe4000f8e9629 */
[----:B------:R-:W-:Y:S02]  /*12110*/  ISETP.GE.AND P0, PT, R141, R201, PT ;  /* 0x000000c98d00720c */ /* 0x000fe40003f06270 */
[----:B------:R-:W-:Y:S01]  /*12120*/  FMNMX3.FTZ R4, R11, R44, R252, !PT ;  /* 0x0000002c0b047276 */ /* 0x000fe200078100fc */
[----:B------:R-:W-:Y:S01]  /*12130*/  IMAD.WIDE.U32 R12, R12, -0x2daee0ad, RZ ;  /* 0xd2511f530c0c7825 */ /* 0x000fe200078e00ff */
[----:B------:R-:W-:Y:S02]  /*12140*/  FSEL R163, R159, -INF , !P3 ;  /* 0xff8000009fa37808 */ /* 0x000fe40005800000 */
[----:B------:R-:W-:Y:S01]  /*12150*/  FSEL R160, R158, -INF , !P2 ;  /* 0xff8000009ea07808 */ /* 0x000fe20005000000 */
[----:B------:R-:W-:Y:S01]  /*12160*/  IMAD.U32 R158, RZ, RZ, UR13 ;  /* 0x0000000dff9e7e24 */ /* 0x000fe2000f8e00ff */
[----:B------:R-:W-:Y:S02]  /*12170*/  FSEL R162, R175, -INF , !P5 ;  /* 0xff800000afa27808 */ /* 0x000fe40006800000 */
[----:B------:R-:W-:Y:S02]  /*12180*/  FSEL R161, R161, -INF , !P4 ;  /* 0xff800000a1a17808 */ /* 0x000fe40006000000 */
[----:B------:R-:W-:Y:S02]  /*12190*/  FMNMX3.FTZ R8, R8, R235, R164, !PT ;  /* 0x000000eb08087276 */ /* 0x000fe400078100a4 */
[----:B------:R-:W-:Y:S02]  /*121a0*/  LOP3.LUT R5, R206, UR25, R171, 0x96, !PT ;  /* 0x00000019ce057c12 */ /* 0x000fe4000f8e96ab */
[----:B------:R-:W-:Y:S02]  /*121b0*/  FSEL R138, R173, -INF , !P1 ;  /* 0xff800000ad8a7808 */ /* 0x000fe40004800000 */
[----:B------:R-:W-:Y:S01]  /*121c0*/  FSEL R137, R134, -INF , !P0 ;  /* 0xff80000086897808 */ /* 0x000fe20004000000 */
[----:B------:R-:W-:Y:S01]  /*121d0*/  IMAD.WIDE.U32 R14, R5, -0x2daee0ad, RZ ;  /* 0xd2511f53050e7825 */ /* 0x000fe200078e00ff */
[----:B------:R-:W-:Y:S02]  /*121e0*/  FMNMX3.FTZ R4, R4, R163, R160, !PT ;  /* 0x000000a304047276 */ /* 0x000fe400078100a0 */
[----:B------:R-:W-:Y:S02]  /*121f0*/  FMNMX3.FTZ R134, R8, R162, R161, !PT ;  /* 0x000000a208867276 */ /* 0x000fe400078100a1 */
[----:B------:R-:W-:Y:S02]  /*12200*/  LOP3.LUT R32, R28, UR11, R35, 0x96, !PT ;  /* 0x0000000b1c207c12 */ /* 0x000fe4000f8e9623 */
[----:B------:R-:W-:Y:S02]  /*12210*/  LOP3.LUT R28, R178, UR10, R13, 0x96, !PT ;  /* 0x0000000ab21c7c12 */ /* 0x000fe4000f8e960d */
[----:B------:R-:W-:Y:S01]  /*12220*/  FMNMX3.FTZ R5, R4, R138, R137, !PT ;  /* 0x0000008a04057276 */ /* 0x000fe20007810089 */
[----:B------:R-:W3:Y:S01]  /*12230*/  SHFL.BFLY PT, R13, R134, 0x2, 0x1f ;  /* 0x0c401f00860d7f89 */ /* 0x000ee200000e0000 */
[----:B-1----:R-:W-:Y:S01]  /*12240*/  FMNMX.FTZ R7, R6, R7, !PT ;  /* 0x0000000706077209 */ /* 0x002fe20007810000 */
[----:B------:R-:W-:Y:S01]  /*12250*/  IMAD.WIDE.U32 R28, R28, -0x326172a9, RZ ;  /* 0xcd9e8d571c1c7825 */ /* 0x000fe200078e00ff */
[----:B--2---:R-:W-:Y:S05]  /*12260*/  FMNMX.FTZ R10, R9, R10, !PT ;  /* 0x0000000a090a7209 */ /* 0x004fea0007810000 */
[----:B------:R-:W1:Y:S01]  /*12270*/  SHFL.BFLY PT, R4, R5, 0x2, 0x1f ;  /* 0x0c401f0005047f89 */ /* 0x000e6200000e0000 */
[----:B------:R-:W-:Y:S01]  /*12280*/  LOP3.LUT R40, R40, UR24, R31, 0x96, !PT ;  /* 0x0000001828287c12 */ /* 0x000fe2000f8e961f */
[----:B------:R-:W-:Y:S01]  /*12290*/  IMAD.WIDE.U32 R32, R32, -0x326172a9, RZ ;  /* 0xcd9e8d5720207825 */ /* 0x000fe200078e00ff */
[----:B------:R-:W-:Y:S05]  /*122a0*/  LOP3.LUT R34, R34, UR10, R15, 0x96, !PT ;  /* 0x0000000a22227c12 */ /* 0x000fea000f8e960f */
[----:B------:R-:W2:Y:S01]  /*122b0*/  SHFL.BFLY PT, R136, R7, 0x1, 0x1f ;  /* 0x0c201f0007887f89 */ /* 0x000ea200000e0000 */
[----:B------:R-:W-:Y:S01]  /*122c0*/  LEA R158, R158, UR13, 0x10 ;  /* 0x0000000d9e9e7c11 */ /* 0x000fe2000f8e80ff */
[----:B------:R-:W-:Y:S01]  /*122d0*/  IMAD.WIDE.U32 R40, R40, -0x2daee0ad, RZ ;  /* 0xd2511f5328287825 */ /* 0x000fe200078e00ff */
[----:B------:R-:W-:Y:S05]  /*122e0*/  LOP3.LUT R170, R170, UR24, R33, 0x96, !PT ;  /* 0x00000018aaaa7c12 */ /* 0x000fea000f8e9621 */
[----:B------:R-:W4:Y:S01]  /*122f0*/  SHFL.BFLY PT, R135, R10, 0x1, 0x1f ;  /* 0x0c201f000a877f89 */ /* 0x000f2200000e0000 */
[----:B------:R-:W-:Y:S01]  /*12300*/  LOP3.LUT R33, R30, UR23, R29, 0x96, !PT ;  /* 0x000000171e217c12 */ /* 0x000fe2000f8e961d */
[----:B------:R-:W-:Y:S01]  /*12310*/  IMAD.WIDE.U32 R34, R34, -0x326172a9, RZ ;  /* 0xcd9e8d5722227825 */ /* 0x000fe200078e00ff */
[----:B------:R-:W-:Y:S03]  /*12320*/  LOP3.LUT R11, R12, UR9, R41, 0x96, !PT ;  /* 0x000000090c0b7c12 */ /* 0x000fe6000f8e9629 */
[----:B------:R-:W-:Y:S05]  /*12330*/  IMAD.WIDE.U32 R170, R170, -0x2daee0ad, RZ ;  /* 0xd2511f53aaaa7825 */ /* 0x000fea00078e00ff */
[----:B------:R-:W-:Y:S01]  /*12340*/  LOP3.LUT R8, R14, UR9, R171, 0x96, !PT ;  /* 0x000000090e087c12 */ /* 0x000fe2000f8e96ab */
[----:B------:R-:W-:Y:S01]  /*12350*/  IMAD.WIDE.U32 R14, R11, -0x326172a9, RZ ;  /* 0xcd9e8d570b0e7825 */ /* 0x000fe200078e00ff */
[----:B---3--:R-:W-:Y:S02]  /*12360*/  FMNMX.FTZ R134, R134, R13, !PT ;  /* 0x0000000d86867209 */ /* 0x008fe40007810000 */
[----:B-1----:R-:W-:Y:S01]  /*12370*/  FMNMX.FTZ R4, R5, R4, !PT ;  /* 0x0000000405047209 */ /* 0x002fe20007810000 */
[----:B------:R-:W-:Y:S01]  /*12380*/  IMAD.WIDE.U32 R20, R8, -0x326172a9, RZ ;  /* 0xcd9e8d5708147825 */ /* 0x000fe200078e00ff */
[----:B------:R-:W-:Y:S01]  /*12390*/  LOP3.LUT R141, R28, UR22, R15, 0x96, !PT ;  /* 0x000000161c8d7c12 */ /* 0x000fe2000f8e960f */
[----:B------:R-:W1:Y:S01]  /*123a0*/  SHFL.BFLY PT, R5, R134, 0x1, 0x1f ;  /* 0x0c201f0086057f89 */ /* 0x000e6200000e0000 */
[----:B--2---:R-:W-:Y:S01]  /*123b0*/  FMNMX.FTZ R136, R7, R136, !PT ;  /* 0x0000008807887209 */ /* 0x004fe20007810000 */
[----:B------:R-:W-:Y:S01]  /*123c0*/  IMAD.MOV.U32 R16, RZ, RZ, R20 ;  /* 0x000000ffff107224 */ /* 0x000fe200078e0014 */
[----:B------:R-:W-:Y:S05]  /*123d0*/  PRMT R15, R20, 0x7773, RZ ;  /* 0x00007773140f7816 */ /* 0x000fea00000000ff */
[----:B------:R-:W2:Y:S01]  /*123e0*/  SHFL.BFLY PT, R133, R4, 0x1, 0x1f ;  /* 0x0c201f0004857f89 */ /* 0x000ea200000e0000 */
[C---:B------:R-:W-:Y:S01]  /*123f0*/  FSETP.NEU.FTZ.AND P0, PT, R136.reuse, -INF , PT ;  /* 0xff8000008800780b */ /* 0x040fe20003f1d000 */
[----:B------:R-:W-:Y:S01]  /*12400*/  FMUL.FTZ R168, R136, UR4 ;  /* 0x0000000488a87c20 */ /* 0x000fe20008410000 */
[----:B----4-:R-:W-:Y:S01]  /*12410*/  FMNMX.FTZ R135, R10, R135, !PT ;  /* 0x000000870a877209 */ /* 0x010fe20007810000 */
[----:B------:R-:W-:Y:S01]  /*12420*/  IMAD.MOV.U32 R12, RZ, RZ, R14 ;  /* 0x000000ffff0c7224 */ /* 0x000fe200078e000e */
[----:B------:R-:W-:Y:S02]  /*12430*/  FSEL R7, R136, RZ, P0 ;  /* 0x000000ff88077208 */ /* 0x000fe40000000000 */
[----:B------:R-:W-:Y:S01]  /*12440*/  FSEL R168, R168, RZ, P0 ;  /* 0x000000ffa8a87208 */ /* 0x000fe20000000000 */
[C---:B------:R-:W-:Y:S01]  /*12450*/  FMUL.FTZ R167, R135.reuse, UR4 ;  /* 0x0000000487a77c20 */ /* 0x040fe20008410000 */
[----:B------:R-:W-:Y:S02]  /*12460*/  FSETP.NEU.FTZ.AND P1, PT, R135, -INF , PT ;  /* 0xff8000008700780b */ /* 0x000fe40003f3d000 */
[C---:B------:R-:W-:Y:S01]  /*12470*/  PRMT R8, R20.reuse, 0x7772, RZ ;  /* 0x0000777214087816 */ /* 0x040fe200000000ff */
[--C-:B------:R-:W-:Y:S01]  /*12480*/  FFMA.FTZ R146, R169, UR4, -R168.reuse ;  /* 0x00000004a9927c23 */ /* 0x100fe200080108a8 */
[--C-:B------:R-:W-:Y:S01]  /*12490*/  FFMA.FTZ R139, R143, UR4, -R168.reuse ;  /* 0x000000048f8b7c23 */ /* 0x100fe200080108a8 */
[----:B------:R-:W-:Y:S01]  /*124a0*/  FSEL R167, R167, RZ, P1 ;  /* 0x000000ffa7a77208 */ /* 0x000fe20000800000 */
[--C-:B------:R-:W-:Y:S01]  /*124b0*/  FFMA.FTZ R150, R55, UR4, -R168.reuse ;  /* 0x0000000437967c23 */ /* 0x100fe200080108a8 */
[----:B------:R-:W-:Y:S01]  /*124c0*/  PRMT R9, R20, 0x7771, RZ ;  /* 0x0000777114097816 */ /* 0x000fe200000000ff */
[----:B------:R-:W-:Y:S01]  /*124d0*/  FFMA.FTZ R155, R65, UR4, -R168 ;  /* 0x00000004419b7c23 */ /* 0x000fe200080108a8 */
[----:B------:R-:W-:Y:S01]  /*124e0*/  MUFU.EX2 R146, R146 ;  /* 0x0000009200927308 */ /* 0x000fe20000000800 */
[----:B------:R-:W-:Y:S01]  /*124f0*/  LOP3.LUT R11, R34, UR22, R21, 0x96, !PT ;  /* 0x00000016220b7c12 */ /* 0x000fe2000f8e9615 */
[--C-:B------:R-:W-:Y:S01]  /*12500*/  FFMA.FTZ R144, R60, UR4, -R167.reuse ;  /* 0x000000043c907c23 */ /* 0x100fe200080108a7 */
[----:B-1----:R-:W-:Y:S07]  /*12510*/  FMNMX.FTZ R134, R134, R5, !PT ;  /* 0x0000000586867209 */ /* 0x002fee0007810000 */
[----:B------:R-:W1:Y:S01]  /*12520*/  MUFU.EX2 R139, R139 ;  /* 0x0000008b008b7308 */ /* 0x000e620000000800 */
[----:B------:R-:W-:Y:S01]  /*12530*/  FSEL R5, R135, RZ, P1 ;  /* 0x000000ff87057208 */ /* 0x000fe20000800000 */
[--C-:B------:R-:W-:Y:S01]  /*12540*/  FFMA.FTZ R145, R67, UR4, -R167.reuse ;  /* 0x0000000443917c23 */ /* 0x100fe200080108a7 */
[----:B--2---:R-:W-:Y:S01]  /*12550*/  FMNMX.FTZ R133, R4, R133, !PT ;  /* 0x0000008504857209 */ /* 0x004fe20007810000 */
[C---:B------:R-:W-:Y:S01]  /*12560*/  FMUL.FTZ R166, R134.reuse, UR4 ;  /* 0x0000000486a67c20 */ /* 0x040fe20008410000 */
[----:B------:R-:W-:Y:S01]  /*12570*/  FSETP.NEU.FTZ.AND P0, PT, R134, -INF , PT ;  /* 0xff8000008600780b */ /* 0x000fe20003f1d000 */
[----:B------:R-:W-:Y:S01]  /*12580*/  FADD.FTZ R4, -R7, R0 ;  /* 0x0000000007047221 */ /* 0x000fe20000010100 */
[----:B------:R-:W-:Y:S01]  /*12590*/  PRMT R17, R14, 0x7771, RZ ;  /* 0x000077710e117816 */ /* 0x000fe200000000ff */
[----:B------:R-:W-:Y:S01]  /*125a0*/  FMUL.FTZ R165, R133, UR4 ;  /* 0x0000000485a57c20 */ /* 0x000fe20008410000 */
[----:B------:R-:W-:Y:S01]  /*125b0*/  FSEL R166, R166, RZ, P0 ;  /* 0x000000ffa6a67208 */ /* 0x000fe20000000000 */
[----:B------:R-:W2:Y:S01]  /*125c0*/  LDSM.16.MT88.4 R20, [R186+0x6000] ;  /* 0x00600000ba14783b */ /* 0x000ea20000004200 */
[----:B------:R-:W-:Y:S01]  /*125d0*/  FSEL R0, R134, RZ, P0 ;  /* 0x000000ff86007208 */ /* 0x000fe20000000000 */
[----:B------:R-:W-:Y:S01]  /*125e0*/  FADD.FTZ R2, -R5, R2 ;  /* 0x0000000205027221 */ /* 0x000fe20000010100 */
[----:B------:R-:W-:Y:S01]  /*125f0*/  LOP3.LUT R12, R12, 0xff, RZ, 0xc0, !PT ;  /* 0x000000ff0c0c7812 */ /* 0x000fe200078ec0ff */
[--C-:B------:R-:W-:Y:S01]  /*12600*/  FFMA.FTZ R154, R53, UR4, -R167.reuse ;  /* 0x00000004359a7c23 */ /* 0x100fe200080108a7 */
[----:B------:R-:W-:Y:S01]  /*12610*/  FSETP.NEU.FTZ.AND P0, PT, R133, -INF , PT ;  /* 0xff8000008500780b */ /* 0x000fe20003f1d000 */
[----:B------:R-:W-:Y:S01]  /*12620*/  FFMA.FTZ R148, R174, UR4, -R167 ;  /* 0x00000004ae947c23 */ /* 0x000fe200080108a7 */
[----:B------:R-:W-:Y:S01]  /*12630*/  PRMT R17, R12, 0x5410, R17 ;  /* 0x000054100c117816 */ /* 0x000fe20000000011 */
[----:B------:R-:W-:Y:S01]  /*12640*/  MUFU.EX2 R144, R144 ;  /* 0x0000009000907308 */ /* 0x000fe20000000800 */
[----:B------:R-:W-:Y:S01]  /*12650*/  FSEL R165, R165, RZ, P0 ;  /* 0x000000ffa5a57208 */ /* 0x000fe20000000000 */
[----:B------:R-:W-:Y:S01]  /*12660*/  FADD.FTZ R3, -R0, R3 ;  /* 0x0000000300037221 */ /* 0x000fe20000010100 */
[----:B------:R-:W-:Y:S07]  /*12670*/  FSEL R5, R133, RZ, P0 ;  /* 0x000000ff85057208 */ /* 0x000fee0000000000 */
[----:B------:R-:W3:Y:S01]  /*12680*/  MUFU.EX2 R145, R145 ;  /* 0x0000009100917308 */ /* 0x000ee20000000800 */
[----:B------:R-:W-:Y:S01]  /*12690*/  PRMT R19, R14, 0x7773, RZ ;  /* 0x000077730e137816 */ /* 0x000fe200000000ff */
[----:B------:R-:W-:Y:S01]  /*126a0*/  FFMA.FTZ R151, R54, UR4, -R165 ;  /* 0x0000000436977c23 */ /* 0x000fe200080108a5 */
[----:B------:R-:W-:Y:S01]  /*126b0*/  PRMT R6, R14, 0x7772, RZ ;  /* 0x000077720e067816 */ /* 0x000fe200000000ff */
[--C-:B------:R-:W-:Y:S01]  /*126c0*/  FFMA.FTZ R149, R51, UR4, -R166.reuse ;  /* 0x0000000433957c23 */ /* 0x100fe200080108a6 */
[--C-:B------:R-:W-:Y:S01]  /*126d0*/  HSET2.LE.AND R142, R17, R158.reuse, PT ;  /* 0x0000009e118e7233 */ /* 0x100fe20003803000 */
[----:B------:R-:W-:Y:S01]  /*126e0*/  FFMA.FTZ R147, R43, UR4, -R166 ;  /* 0x000000042b937c23 */ /* 0x000fe200080108a6 */
[----:B------:R-:W-:Y:S01]  /*126f0*/  PRMT R6, R6, 0x5410, R19 ;  /* 0x0000541006067816 */ /* 0x000fe20000000013 */
[----:B------:R-:W-:Y:S01]  /*12700*/  FADD.FTZ R0, -R5, R132 ;  /* 0x0000008405007221 */ /* 0x000fe20000010100 */
[----:B------:R-:W-:Y:S01]  /*12710*/  PRMT R8, R8, 0x5410, R15 ;  /* 0x0000541008087816 */ /* 0x000fe2000000000f */
[--C-:B------:R-:W-:Y:S01]  /*12720*/  FFMA.FTZ R153, R66, UR4, -R165.reuse ;  /* 0x0000000442997c23 */ /* 0x100fe200080108a5 */
[----:B------:R-:W-:Y:S01]  /*12730*/  PRMT R12, R141, 0x7632, R12 ;  /* 0x000076328d0c7816 */ /* 0x000fe2000000000c */
[----:B------:R-:W-:Y:S01]  /*12740*/  MUFU.EX2 R155, R155 ;  /* 0x0000009b009b7308 */ /* 0x000fe20000000800 */
[----:B-1----:R-:W-:Y:S01]  /*12750*/  F2FP.BF16.F32.PACK_AB R5, R146, R139 ;  /* 0x0000008b9205723e */ /* 0x002fe200000010ff */
[--C-:B------:R-:W-:Y:S01]  /*12760*/  FFMA.FTZ R152, R39, UR4, -R166.reuse ;  /* 0x0000000427987c23 */ /* 0x100fe200080108a6 */
[C---:B------:R-:W-:Y:S07]  /*12770*/  LOP3.LUT R15, R141.reuse, 0xffff, RZ, 0xc0, !PT ;  /* 0x0000ffff8d0f7812 */ /* 0x040fee00078ec0ff */
[----:B------:R-:W-:Y:S01]  /*12780*/  MUFU.EX2 R150, R150 ;  /* 0x0000009600967308 */ /* 0x000fe20000000800 */
[----:B------:R-:W-:Y:S01]  /*12790*/  LOP3.LUT R14, R141, 0xff, RZ, 0xc0, !PT ;  /* 0x000000ff8d0e7812 */ /* 0x000fe200078ec0ff */
[----:B------:R-:W-:Y:S01]  /*127a0*/  FFMA.FTZ R157, R37, UR4, -R166 ;  /* 0x00000004259d7c23 */ /* 0x000fe200080108a6 */
[----:B------:R-:W-:Y:S07]  /*127b0*/  LOP3.LUT R12, R12, 0xff, RZ, 0xc0, !PT ;  /* 0x000000ff0c0c7812 */ /* 0x000fee00078ec0ff */
[----:B------:R-:W-:Y:S01]  /*127c0*/  MUFU.EX2 R154, R154 ;  /* 0x0000009a009a7308 */ /* 0x000fe20000000800 */
[----:B------:R-:W-:Y:S01]  /*127d0*/  LOP3.LUT R143, R6, 0xff00ff, RZ, 0xc0, !PT ;  /* 0x00ff00ff068f7812 */ /* 0x000fe200078ec0ff */
[----:B------:R-:W-:Y:S01]  /*127e0*/  FFMA.FTZ R159, R38, UR4, -R165 ;  /* 0x00000004269f7c23 */ /* 0x000fe200080108a5 */
[----:B------:R-:W-:Y:S07]  /*127f0*/  SHF.R.U32.HI R141, RZ, 0x18, R141 ;  /* 0x00000018ff8d7819 */ /* 0x000fee000001168d */
[----:B------:R-:W-:Y:S01]  /*12800*/  MUFU.EX2 R148, R148 ;  /* 0x0000009400947308 */ /* 0x000fe20000000800 */
[----:B------:R-:W-:Y:S01]  /*12810*/  LOP3.LUT R142, R5, R142, RZ, 0xc0, !PT ;  /* 0x0000008e058e7212 */ /* 0x000fe200078ec0ff */
[----:B------:R-:W-:Y:S01]  /*12820*/  FMUL.FTZ R5, R4, UR4 ;  /* 0x0000000404057c20 */ /* 0x000fe20008410000 */
[----:B------:R-:W-:Y:S07]  /*12830*/  SHF.R.U32.HI R15, RZ, 0x8, R15 ;  /* 0x00000008ff0f7819 */ /* 0x000fee000001160f */
[----:B------:R-:W-:Y:S01]  /*12840*/  MUFU.EX2 R149, R149 ;  /* 0x0000009500957308 */ /* 0x000fe20000000800 */
[C---:B------:R-:W-:Y:S01]  /*12850*/  PRMT R10, R11.reuse, 0x7632, R10 ;  /* 0x000076320b0a7816 */ /* 0x040fe2000000000a */
[----:B------:R-:W-:Y:S01]  /*12860*/  FMUL.FTZ R4, R2, UR4 ;  /* 0x0000000402047c20 */ /* 0x000fe20008410000 */
[----:B------:R-:W-:Y:S07]  /*12870*/  LOP3.LUT R13, R11, 0xffff, RZ, 0xc0, !PT ;  /* 0x0000ffff0b0d7812 */ /* 0x000fee00078ec0ff */
[----:B------:R-:W-:Y:S01]  /*12880*/  MUFU.EX2 R147, R147 ;  /* 0x0000009300937308 */ /* 0x000fe20000000800 */
[----:B------:R-:W-:Y:S01]  /*12890*/  FFMA.FTZ R156, R42, UR4, -R165 ;  /* 0x000000042a9c7c23 */ /* 0x000fe200080108a5 */
[----:B------:R-:W-:Y:S01]  /*128a0*/  PRMT R141, R12, 0x5410, R141 ;  /* 0x000054100c8d7816 */ /* 0x000fe2000000008d */
[----:B------:R-:W-:Y:S07]  /*128b0*/  FMUL.FTZ R2, R3, UR4 ;  /* 0x0000000403027c20 */ /* 0x000fee0008410000 */
[----:B------:R-:W-:Y:S01]  /*128c0*/  MUFU.EX2 R153, R153 ;  /* 0x0000009900997308 */ /* 0x000fe20000000800 */
[----:B------:R-:W-:Y:S01]  /*128d0*/  PRMT R15, R14, 0x5410, R15 ;  /* 0x000054100e0f7816 */ /* 0x000fe2000000000f */
[----:B------:R-:W-:Y:S01]  /*128e0*/  FMUL.FTZ R0, R0, UR4 ;  /* 0x0000000400007c20 */ /* 0x000fe20008410000 */
[----:B------:R-:W-:Y:S07]  /*128f0*/  LOP3.LUT R12, R11, 0xff, RZ, 0xc0, !PT ;  /* 0x000000ff0b0c7812 */ /* 0x000fee00078ec0ff */
[----:B------:R-:W-:Y:S01]  /*12900*/  MUFU.EX2 R151, R151 ;  /* 0x0000009700977308 */ /* 0x000fe20000000800 */
[--C-:B------:R-:W-:Y:S01]  /*12910*/  HSET2.LE.AND R143, R143, R158.reuse, PT ;  /* 0x0000009e8f8f7233 */ /* 0x100fe20003803000 */
[----:B------:R-:W1:Y:S01]  /*12920*/  LDSM.16.MT88.4 R36, [R182+0x6000] ;  /* 0x00600000b624783b */ /* 0x000e620000004200 */
[----:B------:R-:W-:Y:S07]  /*12930*/  LOP3.LUT R10, R10, 0xff, RZ, 0xc0, !PT ;  /* 0x000000ff0a0a7812 */ /* 0x000fee00078ec0ff */
[----:B------:R-:W4:Y:S01]  /*12940*/  MUFU.EX2 R132, R5 ;  /* 0x0000000500847308 */ /* 0x000f220000000800 */
[----:B---3--:R-:W-:Y:S01]  /*12950*/  F2FP.BF16.F32.PACK_AB R6, R145, R144 ;  /* 0x000000909106723e */ /* 0x008fe200000010ff */
[----:B------:R-:W-:Y:S01]  /*12960*/  IMAD.WIDE.U32 R42, R33, -0x2daee0ad, RZ ;  /* 0xd2511f53212a7825 */ /* 0x000fe200078e00ff */
[----:B------:R-:W-:Y:S07]  /*12970*/  SHF.R.U32.HI R11, RZ, 0x18, R11 ;  /* 0x00000018ff0b7819 */ /* 0x000fee000001160b */
[----:B------:R3:W5:Y:S01]  /*12980*/  MUFU.EX2 R3, R4 ;  /* 0x0000000400037308 */ /* 0x0007620000000800 */
[----:B------:R-:W-:Y:S01]  /*12990*/  SHF.R.U32.HI R13, RZ, 0x8, R13 ;  /* 0x00000008ff0d7819 */ /* 0x000fe2000001160d */
[----:B------:R-:W-:Y:S01]  /*129a0*/  FFMA.FTZ R178, R57, UR4, -R166 ;  /* 0x0000000439b27c23 */ /* 0x000fe200080108a6 */
[----:B------:R-:W-:Y:S07]  /*129b0*/  LOP3.LUT R143, R6, R143, RZ, 0xc0, !PT ;  /* 0x0000008f068f7212 */ /* 0x000fee00078ec0ff */
[----:B------:R-:W-:Y:S01]  /*129c0*/  MUFU.EX2 R152, R152 ;  /* 0x0000009800987308 */ /* 0x000fe20000000800 */
[----:B------:R-:W-:Y:S01]  /*129d0*/  PRMT R13, R12, 0x5410, R13 ;  /* 0x000054100c0d7816 */ /* 0x000fe2000000000d */
[----:B------:R-:W-:Y:S01]  /*129e0*/  FFMA.FTZ R169, R46, UR4, -R167 ;  /* 0x000000042ea97c23 */ /* 0x000fe200080108a7 */
[----:B------:R-:W-:Y:S07]  /*129f0*/  PRMT R11, R10, 0x5410, R11 ;  /* 0x000054100a0b7816 */ /* 0x000fee000000000b */
[----:B------:R-:W-:Y:S01]  /*12a00*/  MUFU.EX2 R157, R157 ;  /* 0x0000009d009d7308 */ /* 0x000fe20000000800 */
[--C-:B------:R-:W-:Y:S01]  /*12a10*/  HSET2.LE.AND R140, R15, R158.reuse, PT ;  /* 0x0000009e0f8c7233 */ /* 0x100fe20003803000 */
[----:B----4-:R-:W-:Y:S01]  /*12a20*/  FMUL.FTZ R5, R132, R129 ;  /* 0x0000008184057220 */ /* 0x010fe20000410000 */
[--C-:B------:R-:W-:Y:S07]  /*12a30*/  HSET2.LE.AND R141, R141, R158.reuse, PT ;  /* 0x0000009e8d8d7233 */ /* 0x100fee0003803000 */
[----:B------:R-:W-:Y:S01]  /*12a40*/  MUFU.EX2 R156, R156 ;  /* 0x0000009c009c7308 */ /* 0x000fe20000000800 */
[----:B------:R-:W-:Y:S01]  /*12a50*/  F2FP.BF16.F32.PACK_AB R7, R150, R155 ;  /* 0x0000009b9607723e */ /* 0x000fe200000010ff */
[----:B---3--:R-:W-:Y:S01]  /*12a60*/  FMUL.FTZ R4, R132, R128 ;  /* 0x0000008084047220 */ /* 0x008fe20000410000 */
[----:B------:R-:W-:Y:S07]  /*12a70*/  F2FP.BF16.F32.PACK_AB R6, R148, R154 ;  /* 0x0000009a9406723e */ /* 0x000fee00000010ff */
[----:B------:R-:W-:Y:S01]  /*12a80*/  MUFU.EX2 R159, R159 ;  /* 0x0000009f009f7308 */ /* 0x000fe20000000800 */
[----:B------:R-:W-:Y:S01]  /*12a90*/  LOP3.LUT R16, R16, 0xff, RZ, 0xc0, !PT ;  /* 0x000000ff10107812 */ /* 0x000fe200078ec0ff */
[----:B------:R-:W-:Y:S01]  /*12aa0*/  FMUL.FTZ R17, R132, R117 ;  /* 0x0000007584117220 */ /* 0x000fe20000410000 */
[----:B------:R-:W-:Y:S07]  /*12ab0*/  LOP3.LUT R140, R7, R140, RZ, 0xc0, !PT ;  /* 0x0000008c078c7212 */ /* 0x000fee00078ec0ff */
[----:B------:R-:W3:Y:S01]  /*12ac0*/  MUFU.EX2 R2, R2 ;  /* 0x0000000200027308 */ /* 0x000ee20000000800 */
[----:B------:R-:W-:Y:S01]  /*12ad0*/  LOP3.LUT R141, R6, R141, RZ, 0xc0, !PT ;  /* 0x0000008d068d7212 */ /* 0x000fe200078ec0ff */
[----:B-----5:R-:W-:Y:S01]  /*12ae0*/  FMUL.FTZ R19, R3, R119 ;  /* 0x0000007703137220 */ /* 0x020fe20000410000 */
[--C-:B------:R-:W-:Y:S07]  /*12af0*/  HSET2.LE.AND R64, R13, R158.reuse, PT ;  /* 0x0000009e0d407233 */ /* 0x100fee0003803000 */
[----:B------:R-:W4:Y:S01]  /*12b00*/  MUFU.EX2 R0, R0 ;  /* 0x0000000000007308 */ /* 0x000f220000000800 */
[--C-:B------:R-:W-:Y:S01]  /*12b10*/  HSET2.LE.AND R65, R11, R158.reuse, PT ;  /* 0x0000009e0b417233 */ /* 0x100fe20003803000 */
[----:B------:R-:W-:Y:S01]  /*12b20*/  IMAD.MOV.U32 R129, RZ, RZ, R52 ;  /* 0x000000ffff817224 */ /* 0x000fe200078e0034 */
[----:B------:R-:W-:Y:S01]  /*12b30*/  F2FP.BF16.F32.PACK_AB R7, R147, R149 ;  /* 0x000000959307723e */ /* 0x000fe200000010ff */
[----:B------:R-:W5:Y:S01]  /*12b40*/  LDSM.16.MT88.4 R52, [R181+0x6000] ;  /* 0x00600000b534783b */ /* 0x000f620000004200 */
[----:B------:R-:W-:Y:S01]  /*12b50*/  F2FP.BF16.F32.PACK_AB R6, R151, R153 ;  /* 0x000000999706723e */ /* 0x000fe200000010ff */
[----:B------:R-:W-:Y:S01]  /*12b60*/  IMAD.MOV.U32 R128, RZ, RZ, R44 ;  /* 0x000000ffff807224 */ /* 0x000fe200078e002c */
[----:B------:R-:W-:Y:S01]  /*12b70*/  PRMT R9, R16, 0x5410, R9 ;  /* 0x0000541010097816 */ /* 0x000fe20000000009 */
[----:B------:R-:W-:Y:S01]  /*12b80*/  FMUL.FTZ R16, R132, R116 ;  /* 0x0000007484107220 */ /* 0x000fe20000410000 */
[----:B------:R-:W-:Y:S01]  /*12b90*/  LOP3.LUT R67, R8, 0xff00ff, RZ, 0xc0, !PT ;  /* 0x00ff00ff08437812 */ /* 0x000fe200078ec0ff */
[----:B---3--:R-:W-:Y:S01]  /*12ba0*/  FMUL.FTZ R12, R2, R120 ;  /* 0x00000078020c7220 */ /* 0x008fe20000410000 */
[----:B------:R-:W-:Y:S01]  /*12bb0*/  LOP3.LUT R64, R7, R64, RZ, 0xc0, !PT ;  /* 0x0000004007407212 */ /* 0x000fe200078ec0ff */
[C---:B------:R-:W-:Y:S01]  /*12bc0*/  FMUL.FTZ R7, R3.reuse, R131 ;  /* 0x0000008303077220 */ /* 0x040fe20000410000 */
[----:B------:R-:W-:Y:S01]  /*12bd0*/  LOP3.LUT R65, R6, R65, RZ, 0xc0, !PT ;  /* 0x0000004106417212 */ /* 0x000fe200078ec0ff */
[----:B------:R-:W-:Y:S01]  /*12be0*/  FMUL.FTZ R6, R3, R130 ;  /* 0x0000008203067220 */ /* 0x000fe20000410000 */
[--C-:B------:R-:W-:Y:S01]  /*12bf0*/  HSET2.LE.AND R66, R9, R158.reuse, PT ;  /* 0x0000009e09427233 */ /* 0x100fe20003803000 */
[C---:B------:R-:W-:Y:S01]  /*12c00*/  FMUL.FTZ R41, R2.reuse, R93 ;  /* 0x0000005d02297220 */ /* 0x040fe20000410000 */
[--C-:B------:R-:W-:Y:S01]  /*12c10*/  HSET2.LE.AND R67, R67, R158.reuse, PT ;  /* 0x0000009e43437233 */ /* 0x100fe20003803000 */
[----:B------:R-:W-:Y:S01]  /*12c20*/  FMUL.FTZ R57, R2, R77 ;  /* 0x0000004d02397220 */ /* 0x000fe20000410000 */
[----:B------:R-:W-:Y:S01]  /*12c30*/  F2FP.BF16.F32.PACK_AB R9, R157, R152 ;  /* 0x000000989d09723e */ /* 0x000fe200000010ff */
[C---:B----4-:R-:W-:Y:S01]  /*12c40*/  FMUL.FTZ R30, R0.reuse, R106 ;  /* 0x0000006a001e7220 */ /* 0x050fe20000410000 */
[-C--:B--2---:R-:W-:Y:S01]  /*12c50*/  HMMA.16816.F32.BF16 R4, R140, R20.reuse, R4 ;  /* 0x000000148c04723c */ /* 0x084fe20000041804 */
[----:B------:R-:W-:Y:S04]  /*12c60*/  MUFU.EX2 R178, R178 ;  /* 0x000000b200b27308 */ /* 0x000fe80000000800 */
[----:B------:R-:W-:Y:S01]  /*12c70*/  F2FP.BF16.F32.PACK_AB R8, R159, R156 ;  /* 0x0000009c9f08723e */ /* 0x000fe200000010ff */
[----:B------:R-:W-:Y:S01]  /*12c80*/  FMUL.FTZ R10, R0, R126 ;  /* 0x0000007e000a7220 */ /* 0x000fe20000410000 */
[----:B------:R-:W-:Y:S01]  /*12c90*/  LOP3.LUT R66, R9, R66, RZ, 0xc0, !PT ;  /* 0x0000004209427212 */ /* 0x000fe200078ec0ff */
[----:B------:R-:W-:Y:S01]  /*12ca0*/  FMUL.FTZ R9, R2, R125 ;  /* 0x0000007d02097220 */ /* 0x000fe20000410000 */
[----:B------:R-:W-:Y:S01]  /*12cb0*/  LOP3.LUT R67, R8, R67, RZ, 0xc0, !PT ;  /* 0x0000004308437212 */ /* 0x000fe200078ec0ff */
[----:B------:R-:W-:Y:S01]  /*12cc0*/  FMUL.FTZ R8, R2, R124 ;  /* 0x0000007c02087220 */ /* 0x000fe20000410000 */
[C---:B------:R-:W-:Y:S01]  /*12cd0*/  FMUL.FTZ R11, R0.reuse, R127 ;  /* 0x0000007f000b7220 */ /* 0x040fe20000410000 */
[----:B------:R-:W-:Y:S02]  /*12ce0*/  IMAD.MOV.U32 R127, RZ, RZ, R18 ;  /* 0x000000ffff7f7224 */ /* 0x000fe400078e0012 */
[C---:B------:R-:W-:Y:S01]  /*12cf0*/  FMUL.FTZ R18, R3.reuse, R118 ;  /* 0x0000007603127220 */ /* 0x040fe20000410000 */
[----:B------:R-:W-:Y:S01]  /*12d00*/  IMAD.MOV.U32 R124, RZ, RZ, R25 ;  /* 0x000000ffff7c7224 */ /* 0x000fe200078e0019 */
[----:B------:R-:W-:Y:S01]  /*12d10*/  LDSM.16.MT88.4 R116, [R186+0x7800] ;  /* 0x00780000ba74783b */ /* 0x000fe20000004200 */
[----:B------:R-:W-:Y:S01]  /*12d20*/  FMUL.FTZ R31, R0, R107 ;  /* 0x0000006b001f7220 */ /* 0x000fe20000410000 */
[----:B------:R-:W-:Y:S01]  /*12d30*/  LOP3.LUT R44, R40, UR8, R43, 0x96, !PT ;  /* 0x00000008282c7c12 */ /* 0x000fe2000f8e962b */
[C---:B------:R-:W-:Y:S01]  /*12d40*/  HMMA.16816.F32.BF16 R8, R64.reuse, R20, R8 ;  /* 0x000000144008723c */ /* 0x040fe20000041808 */
[----:B------:R-:W-:Y:S03]  /*12d50*/  MUFU.EX2 R169, R169 ;  /* 0x000000a900a97308 */ /* 0x000fe60000000800 */
[----:B------:R-:W-:Y:S01]  /*12d60*/  FMUL.FTZ R13, R2, R121 ;  /* 0x00000079020d7220 */ /* 0x000fe20000410000 */
[C---:B------:R-:W-:Y:S01]  /*12d70*/  FMUL.FTZ R14, R0.reuse, R122 ;  /* 0x0000007a000e7220 */ /* 0x040fe20000410000 */
[C---:B------:R-:W-:Y:S01]  /*12d80*/  FMUL.FTZ R15, R0.reuse, R123 ;  /* 0x0000007b000f7220 */ /* 0x040fe20000410000 */
[----:B------:R-:W-:Y:S01]  /*12d90*/  FMUL.FTZ R43, R0, R95 ;  /* 0x0000005f002b7220 */ /* 0x000fe20000410000 */
[----:B------:R-:W-:Y:S01]  /*12da0*/  FMUL.FTZ R20, R132, R112 ;  /* 0x0000007084147220 */ /* 0x000fe20000410000 */
[----:B------:R-:W-:Y:S01]  /*12db0*/  IMAD.MOV.U32 R40, RZ, RZ, R42 ;  /* 0x000000ffff287224 */ /* 0x000fe200078e002a */
[----:B------:R-:W-:Y:S01]  /*12dc0*/  PRMT R51, R42, 0x7773, RZ ;  /* 0x000077732a337816 */ /* 0x000fe200000000ff */
[----:B------:R-:W-:Y:S01]  /*12dd0*/  FMUL.FTZ R46, R0, R90 ;  /* 0x0000005a002e7220 */ /* 0x000fe20000410000 */
[----:B------:R-:W-:Y:S01]  /*12de0*/  PRMT R60, R42, 0x7772, RZ ;  /* 0x000077722a3c7816 */ /* 0x000fe200000000ff */
[-C--:B------:R-:W-:Y:S03]  /*12df0*/  HMMA.16816.F32.BF16 R12, R64, R22.reuse, R12 ;  /* 0x00000016400c723c */ /* 0x080fe6000004180c */
[----:B------:R-:W-:Y:S02]  /*12e00*/  IMAD.MOV.U32 R130, RZ, RZ, R172 ;  /* 0x000000ffff827224 */ /* 0x000fe400078e00ac */
[----:B------:R-:W-:Y:S01]  /*12e10*/  FMUL.FTZ R21, R132, R113 ;  /* 0x0000007184157220 */ /* 0x000fe20000410000 */
[----:B------:R-:W-:Y:S02]  /*12e20*/  IMAD.MOV.U32 R131, RZ, RZ, R177 ;  /* 0x000000ffff837224 */ /* 0x000fe400078e00b1 */
[----:B------:R-:W-:Y:S01]  /*12e30*/  FFMA.FTZ R177, R58, UR4, -R167 ;  /* 0x000000043ab17c23 */ /* 0x000fe200080108a7 */
[C---:B------:R-:W-:Y:S01]  /*12e40*/  FMUL.FTZ R58, R0.reuse, R78 ;  /* 0x0000004e003a7220 */ /* 0x040fe20000410000 */
[C---:B------:R-:W-:Y:S04]  /*12e50*/  HMMA.16816.F32.BF16 R16, R140.reuse, R22, R16 ;  /* 0x000000168c10723c */ /* 0x040fe80000041810 */
[C---:B------:R-:W-:Y:S01]  /*12e60*/  FMUL.FTZ R22, R3.reuse, R114 ;  /* 0x0000007203167220 */ /* 0x040fe20000410000 */
[C---:B------:R-:W-:Y:S01]  /*12e70*/  FMUL.FTZ R23, R3.reuse, R115 ;  /* 0x0000007303177220 */ /* 0x040fe20000410000 */
[----:B------:R-:W-:Y:S01]  /*12e80*/  MUFU.EX2 R177, R177 ;  /* 0x000000b100b17308 */ /* 0x000fe20000000800 */
[----:B------:R-:W-:Y:S02]  /*12e90*/  IMAD.MOV.U32 R125, RZ, RZ, R26 ;  /* 0x000000ffff7d7224 */ /* 0x000fe400078e001a */
[----:B------:R-:W-:Y:S01]  /*12ea0*/  FMUL.FTZ R26, R0, R110 ;  /* 0x0000006e001a7220 */ /* 0x000fe20000410000 */
[----:B------:R-:W-:Y:S01]  /*12eb0*/  FMUL.FTZ R25, R2, R109 ;  /* 0x0000006d02197220 */ /* 0x000fe20000410000 */
[----:B------:R-:W-:Y:S01]  /*12ec0*/  FMUL.FTZ R33, R132, R101 ;  /* 0x0000006584217220 */ /* 0x000fe20000410000 */
[----:B------:R-:W-:Y:S01]  /*12ed0*/  FMUL.FTZ R34, R3, R102 ;  /* 0x0000006603227220 */ /* 0x000fe20000410000 */
[-C--:B-1----:R-:W-:Y:S03]  /*12ee0*/  HMMA.16816.F32.BF16 R20, R140, R36.reuse, R20 ;  /* 0x000000248c14723c */ /* 0x082fe60000041814 */
[----:B------:R-:W-:Y:S02]  /*12ef0*/  IMAD.MOV.U32 R126, RZ, RZ, R27 ;  /* 0x000000ffff7e7224 */ /* 0x000fe400078e001b */
[----:B------:R-:W-:Y:S01]  /*12f00*/  FMUL.FTZ R27, R0, R111 ;  /* 0x0000006f001b7220 */ /* 0x000fe20000410000 */
[----:B------:R-:W-:Y:S02]  /*12f10*/  IMAD.MOV.U32 R123, RZ, RZ, R24 ;  /* 0x000000ffff7b7224 */ /* 0x000fe400078e0018 */
[----:B------:R-:W-:Y:S01]  /*12f20*/  FMUL.FTZ R24, R2, R108 ;  /* 0x0000006c02187220 */ /* 0x000fe20000410000 */
[----:B------:R-:W-:Y:S02]  /*12f30*/  IMAD.MOV.U32 R121, RZ, RZ, R56 ;  /* 0x000000ffff797224 */ /* 0x000fe400078e0038 */
[----:B------:R-:W-:Y:S01]  /*12f40*/  FFMA.FTZ R173, R49, UR4, -R168 ;  /* 0x0000000431ad7c23 */ /* 0x000fe200080108a8 */
[----:B------:R-:W-:Y:S01]  /*12f50*/  IMAD.MOV.U32 R120, RZ, RZ, R48 ;  /* 0x000000ffff787224 */ /* 0x000fe200078e0030 */
[----:B------:R-:W-:Y:S01]  /*12f60*/  PRMT R48, R42, 0x7771, RZ ;  /* 0x000077712a307816 */ /* 0x000fe200000000ff */
[----:B------:R-:W-:Y:S01]  /*12f70*/  FMUL.FTZ R42, R0, R94 ;  /* 0x0000005e002a7220 */ /* 0x000fe20000410000 */
[----:B------:R-:W-:Y:S01]  /*12f80*/  FMUL.FTZ R49, R132, R85 ;  /* 0x0000005584317220 */ /* 0x000fe20000410000 */
[C---:B------:R-:W-:Y:S01]  /*12f90*/  HMMA.16816.F32.BF16 R24, R64.reuse, R36, R24 ;  /* 0x000000244018723c */ /* 0x040fe20000041818 */
[----:B------:R-:W-:Y:S03]  /*12fa0*/  MUFU.EX2 R173, R173 ;  /* 0x000000ad00ad7308 */ /* 0x000fe60000000800 */
[C---:B------:R-:W-:Y:S01]  /*12fb0*/  FMUL.FTZ R28, R2.reuse, R104 ;  /* 0x00000068021c7220 */ /* 0x040fe20000410000 */
[----:B------:R-:W-:Y:S01]  /*12fc0*/  FMUL.FTZ R29, R2, R105 ;  /* 0x00000069021d7220 */ /* 0x000fe20000410000 */
[----:B------:R-:W-:Y:S01]  /*12fd0*/  LOP3.LUT R36, R32, UR23, R35, 0x96, !PT ;  /* 0x0000001720247c12 */ /* 0x000fe2000f8e9623 */
[C---:B------:R-:W-:Y:S01]  /*12fe0*/  FMUL.FTZ R32, R132.reuse, R100 ;  /* 0x0000006484207220 */ /* 0x040fe20000410000 */
[----:B------:R-:W-:Y:S01]  /*12ff0*/  FMUL.FTZ R35, R3, R103 ;  /* 0x0000006703237220 */ /* 0x000fe20000410000 */
[----:B------:R-:W-:Y:S01]  /*13000*/  FMUL.FTZ R37, R132, R97 ;  /* 0x0000006184257220 */ /* 0x000fe20000410000 */
[----:B------:R-:W-:Y:S02]  /*13010*/  IMAD.MOV.U32 R122, RZ, RZ, R176 ;  /* 0x000000ffff7a7224 */ /* 0x000fe400078e00b0 */
[----:B------:R-:W-:Y:S01]  /*13020*/  FFMA.FTZ R176, R59, UR4, -R168 ;  /* 0x000000043bb07c23 */ /* 0x000fe200080108a8 */
[-C--:B------:R-:W-:Y:S03]  /*13030*/  HMMA.16816.F32.BF16 R28, R64, R38.reuse, R28 ;  /* 0x00000026401c723c */ /* 0x080fe6000004181c */
[----:B------:R-:W-:Y:S04]  /*13040*/  IMAD.WIDE.U32 R102, R36, -0x2daee0ad, RZ ;  /* 0xd2511f5324667825 */ /* 0x000fe800078e00ff */
[----:B------:R-:W-:Y:S01]  /*13050*/  FMUL.FTZ R59, R0, R79 ;  /* 0x0000004f003b7220 */ /* 0x000fe20000410000 */
[----:B------:R-:W-:Y:S01]  /*13060*/  MUFU.EX2 R176, R176 ;  /* 0x000000b000b07308 */ /* 0x000fe20000000800 */
[----:B------:R-:W-:Y:S01]  /*13070*/  FMUL.FTZ R36, R132, R96 ;  /* 0x0000006084247220 */ /* 0x000fe20000410000 */
[----:B------:R-:W-:Y:S01]  /*13080*/  IMAD.MOV.U32 R56, RZ, RZ, R102 ;  /* 0x000000ffff387224 */ /* 0x000fe200078e0066 */
[C---:B------:R-:W-:Y:S04]  /*13090*/  HMMA.16816.F32.BF16 R32, R140.reuse, R38, R32 ;  /* 0x000000268c20723c */ /* 0x040fe80000041820 */
[C---:B------:R-:W-:Y:S01]  /*130a0*/  FMUL.FTZ R39, R3.reuse, R99 ;  /* 0x0000006303277220 */ /* 0x040fe20000410000 */
[----:B------:R-:W-:Y:S01]  /*130b0*/  LOP3.LUT R99, R40, 0xff, RZ, 0xc0, !PT ;  /* 0x000000ff28637812 */ /* 0x000fe200078ec0ff */
[----:B------:R-:W-:Y:S01]  /*130c0*/  FMUL.FTZ R40, R2, R92 ;  /* 0x0000005c02287220 */ /* 0x000fe20000410000 */
[----:B------:R-:W-:Y:S01]  /*130d0*/  LOP3.LUT R92, R56, 0xff, RZ, 0xc0, !PT ;  /* 0x000000ff385c7812 */ /* 0x000fe200078ec0ff */
[----:B------:R-:W-:Y:S01]  /*130e0*/  FMUL.FTZ R38, R3, R98 ;  /* 0x0000006203267220 */ /* 0x000fe20000410000 */
[----:B------:R-:W-:Y:S01]  /*130f0*/  PRMT R97, R102, 0x7771, RZ ;  /* 0x0000777166617816 */ /* 0x000fe200000000ff */
[----:B------:R-:W-:Y:S01]  /*13100*/  FFMA.FTZ R174, R62, UR4, -R167 ;  /* 0x000000043eae7c23 */ /* 0x000fe200080108a7 */
[----:B------:R-:W-:Y:S01]  /*13110*/  LOP3.LUT R56, R170, UR8, R103, 0x96, !PT ;  /* 0x00000008aa387c12 */ /* 0x000fe2000f8e9667 */
[----:B------:R-:W-:Y:S01]  /*13120*/  FFMA.FTZ R175, R63, UR4, -R166 ;  /* 0x000000043faf7c23 */ /* 0x000fe200080108a6 */
[----:B------:R-:W-:Y:S01]  /*13130*/  PRMT R97, R92, 0x5410, R97 ;  /* 0x000054105c617816 */ /* 0x000fe20000000061 */
[----:B------:R-:W-:Y:S01]  /*13140*/  FFMA.FTZ R246, R246, UR4, -R165 ;  /* 0x00000004f6f67c23 */ /* 0x000fe200080108a5 */
[-C--:B-----5:R-:W-:Y:S01]  /*13150*/  HMMA.16816.F32.BF16 R36, R140, R52.reuse, R36 ;  /* 0x000000348c24723c */ /* 0x0a0fe20000041824 */
[----:B------:R-:W1:Y:S01]  /*13160*/  LDSM.16.MT88.4 R92, [R180+0x6000] ;  /* 0x00600000b45c783b */ /* 0x000e620000004200 */
[----:B------:R-:W-:Y:S01]  /*13170*/  MUFU.EX2 R174, R174 ;  /* 0x000000ae00ae7308 */ /* 0x000fe20000000800 */
[C---:B------:R-:W-:Y:S01]  /*13180*/  PRMT R100, R102.reuse, 0x7773, RZ ;  /* 0x0000777366647816 */ /* 0x040fe200000000ff */
[----:B------:R-:W-:Y:S01]  /*13190*/  FFMA.FTZ R171, R47, UR4, -R168 ;  /* 0x000000042fab7c23 */ /* 0x000fe200080108a8 */
[----:B------:R-:W-:Y:S07]  /*131a0*/  PRMT R101, R102, 0x7772, RZ ;  /* 0x0000777266657816 */ /* 0x000fee00000000ff */
[----:B------:R-:W-:Y:S01]  /*131b0*/  MUFU.EX2 R175, R175 ;  /* 0x000000af00af7308 */ /* 0x000fe20000000800 */
[----:B------:R-:W-:Y:S01]  /*131c0*/  PRMT R62, R56, 0x7632, R62 ;  /* 0x00007632383e7816 */ /* 0x000fe2000000003e */
[C---:B------:R-:W-:Y:S08]  /*131d0*/  HMMA.16816.F32.BF16 R40, R64.reuse, R52, R40 ;  /* 0x000000344028723c */ /* 0x040ff00000041828 */
[----:B------:R-:W-:Y:S01]  /*131e0*/  MUFU.EX2 R171, R171 ;  /* 0x000000ab00ab7308 */ /* 0x000fe20000000800 */
[----:B------:R-:W-:Y:S01]  /*131f0*/  PRMT R96, R101, 0x5410, R100 ;  /* 0x0000541065607816 */ /* 0x000fe20000000064 */
[----:B------:R-:W-:Y:S01]  /*13200*/  FFMA.FTZ R170, R45, UR4, -R168 ;  /* 0x000000042daa7c23 */ /* 0x000fe200080108a8 */
[----:B------:R-:W-:Y:S01]  /*13210*/  LOP3.LUT R103, R44, 0xffff, RZ, 0xc0, !PT ;  /* 0x0000ffff2c677812 */ /* 0x000fe200078ec0ff */
[----:B------:R-:W-:Y:S01]  /*13220*/  FMUL.FTZ R47, R0, R91 ;  /* 0x0000005b002f7220 */ /* 0x000fe20000410000 */
[----:B------:R-:W-:Y:S01]  /*13230*/  PRMT R101, R44, 0x7632, R101 ;  /* 0x000076322c657816 */ /* 0x000fe20000000065 */
[----:B------:R-:W-:Y:S01]  /*13240*/  FMUL.FTZ R45, R2, R89 ;  /* 0x00000059022d7220 */ /* 0x000fe20000410000 */
[----:B------:R-:W-:Y:S01]  /*13250*/  LOP3.LUT R100, R44, 0xff, RZ, 0xc0, !PT ;  /* 0x000000ff2c647812 */ /* 0x000fe200078ec0ff */
[----:B------:R-:W-:Y:S01]  /*13260*/  FFMA.FTZ R172, R50, UR4, -R167 ;  /* 0x0000000432ac7c23 */ /* 0x000fe200080108a7 */
[----:B------:R-:W-:Y:S01]  /*13270*/  SHF.R.U32.HI R98, RZ, 0x18, R44 ;  /* 0x00000018ff627819 */ /* 0x000fe2000001162c */
[----:B------:R-:W-:Y:S01]  /*13280*/  FMUL.FTZ R44, R2, R88 ;  /* 0x00000058022c7220 */ /* 0x000fe20000410000 */
[C---:B------:R-:W-:Y:S01]  /*13290*/  LOP3.LUT R53, R56.reuse, 0xffff, RZ, 0xc0, !PT ;  /* 0x0000ffff38357812 */ /* 0x040fe200078ec0ff */
[----:B------:R-:W-:Y:S01]  /*132a0*/  MUFU.EX2 R246, R246 ;  /* 0x000000f600f67308 */ /* 0x000fe20000000800 */
[----:B------:R-:W-:Y:S01]  /*132b0*/  LOP3.LUT R52, R56, 0xff, RZ, 0xc0, !PT ;  /* 0x000000ff38347812 */ /* 0x000fe200078ec0ff */
[----:B------:R-:W-:Y:S01]  /*132c0*/  FMUL.FTZ R50, R3, R86 ;  /* 0x0000005603327220 */ /* 0x000fe20000410000 */
[----:B------:R-:W-:Y:S01]  /*132d0*/  PRMT R99, R99, 0x5410, R48 ;  /* 0x0000541063637816 */ /* 0x000fe20000000030 */
[----:B------:R-:W-:Y:S01]  /*132e0*/  FMUL.FTZ R48, R132, R84 ;  /* 0x0000005484307220 */ /* 0x000fe20000410000 */
[-C--:B------:R-:W-:Y:S05]  /*132f0*/  HMMA.16816.F32.BF16 R44, R64, R54.reuse, R44 ;  /* 0x00000036402c723c */ /* 0x080fea000004182c */
[----:B------:R-:W2:Y:S01]  /*13300*/  MUFU.EX2 R172, R172 ;  /* 0x000000ac00ac7308 */ /* 0x000ea20000000800 */
[----:B------:R-:W-:Y:S01]  /*13310*/  PRMT R60, R60, 0x5410, R51 ;  /* 0x000054103c3c7816 */ /* 0x000fe20000000033 */
[C---:B------:R-:W-:Y:S01]  /*13320*/  FMUL.FTZ R51, R3.reuse, R87 ;  /* 0x0000005703337220 */ /* 0x040fe20000410000 */
[----:B------:R-:W-:Y:S07]  /*13330*/  SHF.R.U32.HI R53, RZ, 0x8, R53 ;  /* 0x00000008ff357819 */ /* 0x000fee0000011635 */
[----:B------:R-:W3:Y:S01]  /*13340*/  MUFU.EX2 R170, R170 ;  /* 0x000000aa00aa7308 */ /* 0x000ee20000000800 */
[----:B------:R-:W-:Y:S01]  /*13350*/  SHF.R.U32.HI R87, RZ, 0x18, R56 ;  /* 0x00000018ff577819 */ /* 0x000fe20000011638 */
[----:B------:R-:W-:Y:S01]  /*13360*/  FMUL.FTZ R56, R2, R76 ;  /* 0x0000004c02387220 */ /* 0x000fe20000410000 */
[----:B------:R-:W-:Y:S01]  /*13370*/  LOP3.LUT R63, R60, 0xff00ff, RZ, 0xc0, !PT ;  /* 0x00ff00ff3c3f7812 */ /* 0x000fe200078ec0ff */
[----:B------:R-:W4:Y:S01]  /*13380*/  LDSM.16.MT88.4 R76, [R186+0x6800] ;  /* 0x00680000ba4c783b */ /* 0x000f220000004200 */
[C---:B------:R-:W-:Y:S04]  /*13390*/  HMMA.16816.F32.BF16 R48, R140.reuse, R54, R48 ;  /* 0x000000368c30723c */ /* 0x040fe80000041830 */
[----:B------:R-:W-:Y:S01]  /*133a0*/  PRMT R85, R52, 0x5410, R53 ;  /* 0x0000541034557816 */ /* 0x000fe20000000035 */
[C---:B------:R-:W-:Y:S01]  /*133b0*/  FMUL.FTZ R52, R132.reuse, R80 ;  /* 0x0000005084347220 */ /* 0x040fe20000410000 */
[----:B------:R-:W-:Y:S01]  /*133c0*/  FMUL.FTZ R53, R132, R81 ;  /* 0x0000005184357220 */ /* 0x000fe20000410000 */
[C---:B------:R-:W-:Y:S01]  /*133d0*/  FMUL.FTZ R54, R3.reuse, R82 ;  /* 0x0000005203367220 */ /* 0x040fe20000410000 */
[----:B------:R-:W-:Y:S01]  /*133e0*/  FMUL.FTZ R55, R3, R83 ;  /* 0x0000005303377220 */ /* 0x000fe20000410000 */
[--C-:B------:R-:W-:Y:S01]  /*133f0*/  FFMA.FTZ R84, R244, UR4, -R165.reuse ;  /* 0x00000004f4547c23 */ /* 0x100fe200080108a5 */
[----:B------:R-:W-:Y:S01]  /*13400*/  FFMA.FTZ R179, R242, UR4, -R165 ;  /* 0x00000004f2b37c23 */ /* 0x000fe200080108a5 */
[--C-:B------:R-:W-:Y:S01]  /*13410*/  HSET2.LE.AND R80, R63, R158.reuse, PT ;  /* 0x0000009e3f507233 */ /* 0x100fe20003803000 */
[----:B------:R-:W-:Y:S01]  /*13420*/  FMUL.FTZ R63, R0, R75 ;  /* 0x0000004b003f7220 */ /* 0x000fe20000410000 */
[----:B------:R5:W-:Y:S01]  /*13430*/  MUFU.EX2 R242, R84 ;  /* 0x0000005400f27308 */ /* 0x000be20000000800 */
[--C-:B------:R-:W-:Y:S01]  /*13440*/  HSET2.LE.AND R82, R99, R158.reuse, PT ;  /* 0x0000009e63527233 */ /* 0x100fe20003803000 */
[-C--:B-1----:R-:W-:Y:S08]  /*13450*/  HMMA.16816.F32.BF16 R52, R140, R92.reuse, R52 ;  /* 0x0000005c8c34723c */ /* 0x082ff00000041834 */
[----:B------:R-:W1:Y:S01]  /*13460*/  MUFU.EX2 R179, R179 ;  /* 0x000000b300b37308 */ /* 0x000e620000000800 */
[----:B------:R-:W-:Y:S01]  /*13470*/  LOP3.LUT R62, R62, 0xff, RZ, 0xc0, !PT ;  /* 0x000000ff3e3e7812 */ /* 0x000fe200078ec0ff */
[----:B------:R-:W-:Y:S01]  /*13480*/  FMUL.FTZ R60, R2, R72 ;  /* 0x00000048023c7220 */ /* 0x000fe20000410000 */
[----:B--2---:R-:W-:Y:S01]  /*13490*/  F2FP.BF16.F32.PACK_AB R81, R172, R169 ;  /* 0x000000a9ac51723e */ /* 0x004fe200000010ff */
[--C-:B------:R-:W-:Y:S01]  /*134a0*/  FFMA.FTZ R244, R61, UR4, -R166.reuse ;  /* 0x000000043df47c23 */ /* 0x100fe200080108a6 */
[----:B---3--:R-:W-:Y:S01]  /*134b0*/  F2FP.BF16.F32.PACK_AB R83, R170, R171 ;  /* 0x000000abaa53723e */ /* 0x008fe200000010ff */
[C---:B------:R-:W-:Y:S04]  /*134c0*/  HMMA.16816.F32.BF16 R56, R64.reuse, R92, R56 ;  /* 0x0000005c4038723c */ /* 0x040fe80000041838 */
[----:B------:R-:W-:Y:S01]  /*134d0*/  PRMT R87, R62, 0x5410, R87 ;  /* 0x000054103e577816 */ /* 0x000fe20000000057 */
[----:B------:R-:W-:Y:S01]  /*134e0*/  FFMA.FTZ R86, R247, UR4, -R166 ;  /* 0x00000004f7567c23 */ /* 0x000fe200080108a6 */
[----:B------:R-:W-:Y:S01]  /*134f0*/  SHF.R.U32.HI R103, RZ, 0x8, R103 ;  /* 0x00000008ff677819 */ /* 0x000fe20000011667 */
[----:B------:R-:W-:Y:S01]  /*13500*/  FMUL.FTZ R61, R2, R73 ;  /* 0x00000049023d7220 */ /* 0x000fe20000410000 */
[----:B------:R-:W-:Y:S01]  /*13510*/  LOP3.LUT R101, R101, 0xff, RZ, 0xc0, !PT ;  /* 0x000000ff65657812 */ /* 0x000fe200078ec0ff */
[----:B------:R-:W-:Y:S01]  /*13520*/  FMUL.FTZ R62, R0, R74 ;  /* 0x0000004a003e7220 */ /* 0x000fe20000410000 */
[--C-:B------:R-:W-:Y:S01]  /*13530*/  FFMA.FTZ R247, R248, UR4, -R165.reuse ;  /* 0x00000004f8f77c23 */ /* 0x100fe200080108a5 */
[----:B-----5:R-:W-:Y:S01]  /*13540*/  FFMA.FTZ R84, R245, UR4, -R165 ;  /* 0x00000004f5547c23 */ /* 0x020fe200080108a5 */
[----:B------:R-:W-:Y:S01]  /*13550*/  PRMT R91, R100, 0x5410, R103 ;  /* 0x00005410645b7816 */ /* 0x000fe20000000067 */
[----:B------:R-:W-:Y:S01]  /*13560*/  MUFU.EX2 R244, R244 ;  /* 0x000000f400f47308 */ /* 0x000fe20000000800 */
[----:B------:R-:W-:Y:S01]  /*13570*/  PRMT R89, R101, 0x5410, R98 ;  /* 0x0000541065597816 */ /* 0x000fe20000000062 */
[----:B------:R-:W-:Y:S01]  /*13580*/  FFMA.FTZ R243, R243, UR4, -R168 ;  /* 0x00000004f3f37c23 */ /* 0x000fe200080108a8 */
[-C--:B------:R-:W-:Y:S07]  /*13590*/  HMMA.16816.F32.BF16 R60, R64, R94.reuse, R60 ;  /* 0x0000005e403c723c */ /* 0x080fee000004183c */
[----:B------:R-:W2:Y:S01]  /*135a0*/  MUFU.EX2 R245, R86 ;  /* 0x0000005600f57308 */ /* 0x000ea20000000800 */
[----:B------:R-:W-:Y:S01]  /*135b0*/  LOP3.LUT R75, R81, R80, RZ, 0xc0, !PT ;  /* 0x00000050514b7212 */ /* 0x000fe200078ec0ff */
[C---:B------:R-:W-:Y:S08]  /*135c0*/  FMUL.FTZ R66, R3.reuse, R70 ;  /* 0x0000004603427220 */ /* 0x040ff00000410000 */
[----:B------:R-:W-:Y:S01]  /*135d0*/  MUFU.EX2 R248, R84 ;  /* 0x0000005400f87308 */ /* 0x000fe20000000800 */
[C---:B------:R-:W-:Y:S01]  /*135e0*/  FMUL.FTZ R64, R132.reuse, R68 ;  /* 0x0000004484407220 */ /* 0x040fe20000410000 */
[----:B------:R-:W-:Y:S01]  /*135f0*/  FMUL.FTZ R65, R132, R69 ;  /* 0x0000004584417220 */ /* 0x000fe20000410000 */
[----:B------:R-:W-:Y:S07]  /*13600*/  FMUL.FTZ R67, R3, R71 ;  /* 0x0000004703437220 */ /* 0x000fee0000410000 */
[----:B------:R-:W3:Y:S01]  /*13610*/  MUFU.EX2 R247, R247 ;  /* 0x000000f700f77308 */ /* 0x000ee20000000800 */
[--C-:B------:R-:W-:Y:S01]  /*13620*/  HSET2.LE.AND R80, R97, R158.reuse, PT ;  /* 0x0000009e61507233 */ /* 0x100fe20003803000 */
[----:B------:R-:W-:Y:S01]  /*13630*/  FFMA.FTZ R162, R162, UR4, -R166 ;  /* 0x00000004a2a27c23 */ /* 0x000fe200080108a6 */
[----:B------:R-:W-:Y:S01]  /*13640*/  LOP3.LUT R74, R83, R82, RZ, 0xc0, !PT ;  /* 0x00000052534a7212 */ /* 0x000fe200078ec0ff */
[----:B------:R-:W-:Y:S01]  /*13650*/  FFMA.FTZ R155, R132, R231, R155 ;  /* 0x000000e7849b7223 */ /* 0x000fe2000001009b */
[--C-:B------:R-:W-:Y:S01]  /*13660*/  HSET2.LE.AND R72, R91, R158.reuse, PT ;  /* 0x0000009e5b487233 */ /* 0x100fe20003803000 */
[----:B------:R-:W-:Y:S04]  /*13670*/  HMMA.16816.F32.BF16 R64, R140, R94, R64 ;  /* 0x0000005e8c40723c */ /* 0x000fe80000041840 */
[--C-:B------:R-:W-:Y:S01]  /*13680*/  HSET2.LE.AND R73, R89, R158.reuse, PT ;  /* 0x0000009e59497233 */ /* 0x100fe20003803000 */
[--C-:B------:R-:W-:Y:S01]  /*13690*/  FFMA.FTZ R91, R131, UR4, -R167.reuse ;  /* 0x00000004835b7c23 */ /* 0x100fe200080108a7 */
[----:B------:R-:W-:Y:S01]  /*136a0*/  F2FP.BF16.F32.PACK_AB R83, R176, R173 ;  /* 0x000000adb053723e */ /* 0x000fe200000010ff */
[--C-:B------:R-:W-:Y:S01]  /*136b0*/  FFMA.FTZ R143, R120, UR4, -R167.reuse ;  /* 0x00000004788f7c23 */ /* 0x100fe200080108a7 */
[----:B------:R-:W-:Y:S01]  /*136c0*/  F2FP.BF16.F32.PACK_AB R82, R177, R174 ;  /* 0x000000aeb152723e */ /* 0x000fe200000010ff */
[----:B------:R-:W-:Y:S01]  /*136d0*/  MUFU.EX2 R110, R91 ;  /* 0x0000005b006e7308 */ /* 0x000fe20000000800 */
[----:B------:R-:W-:Y:S01]  /*136e0*/  F2FP.BF16.F32.PACK_AB R81, R175, R178 ;  /* 0x000000b2af51723e */ /* 0x000fe200000010ff */
[----:B------:R-:W-:Y:S01]  /*136f0*/  FFMA.FTZ R142, R127, UR4, -R167 ;  /* 0x000000047f8e7c23 */ /* 0x000fe200080108a7 */
[----:B------:R-:W-:Y:S07]  /*13700*/  LOP3.LUT R93, R96, 0xff00ff, RZ, 0xc0, !PT ;  /* 0x00ff00ff605d7812 */ /* 0x000fee00078ec0ff */
[----:B------:R-:W-:Y:S01]  /*13710*/  MUFU.EX2 R143, R143 ;  /* 0x0000008f008f7308 */ /* 0x000fe20000000800 */
[----:B------:R-:W-:Y:S01]  /*13720*/  LOP3.LUT R72, R83, R72, RZ, 0xc0, !PT ;  /* 0x0000004853487212 */ /* 0x000fe200078ec0ff */
[--C-:B------:R-:W-:Y:S01]  /*13730*/  FFMA.FTZ R141, R122, UR4, -R168.reuse ;  /* 0x000000047a8d7c23 */ /* 0x100fe200080108a8 */
[----:B------:R-:W-:Y:S07]  /*13740*/  LOP3.LUT R73, R82, R73, RZ, 0xc0, !PT ;  /* 0x0000004952497212 */ /* 0x000fee00078ec0ff */
[----:B------:R-:W-:Y:S01]  /*13750*/  MUFU.EX2 R142, R142 ;  /* 0x0000008e008e7308 */ /* 0x000fe20000000800 */
[----:B------:R-:W-:Y:S01]  /*13760*/  LOP3.LUT R70, R81, R80, RZ, 0xc0, !PT ;  /* 0x0000005051467212 */ /* 0x000fe200078ec0ff */
[----:B------:R-:W-:Y:S01]  /*13770*/  FFMA.FTZ R140, R121, UR4, -R168 ;  /* 0x00000004798c7c23 */ /* 0x000fe200080108a8 */
[----:B------:R-:W5:Y:S01]  /*13780*/  LDSM.16.MT88.4 R80, [R182+0x6800] ;  /* 0x00680000b650783b */ /* 0x000f620000004200 */
[--C-:B------:R-:W-:Y:S06]  /*13790*/  HSET2.LE.AND R71, R93, R158.reuse, PT ;  /* 0x0000009e5d477233 */ /* 0x100fec0003803000 */
[----:B------:R-:W-:Y:S01]  /*137a0*/  MUFU.EX2 R141, R141 ;  /* 0x0000008d008d7308 */ /* 0x000fe20000000800 */
[-C--:B----4-:R-:W-:Y:S09]  /*137b0*/  HMMA.16816.F32.BF16 R4, R72, R76.reuse, R4 ;  /* 0x0000004c4804723c */ /* 0x090ff20000041804 */
[----:B------:R-:W4:Y:S01]  /*137c0*/  MUFU.EX2 R140, R140 ;  /* 0x0000008c008c7308 */ /* 0x000f220000000800 */
[----:B-1----:R-:W-:Y:S01]  /*137d0*/  F2FP.BF16.F32.PACK_AB R68, R179, R242 ;  /* 0x000000f2b344723e */ /* 0x002fe200000010ff */
[----:B------:R-:W-:Y:S01]  /*137e0*/  FFMA.FTZ R154, R3, R230, R154 ;  /* 0x000000e6039a7223 */ /* 0x000fe2000001009a */
[--C-:B------:R-:W-:Y:S01]  /*137f0*/  HSET2.LE.AND R85, R85, R158.reuse, PT ;  /* 0x0000009e55557233 */ /* 0x100fe20003803000 */
[----:B------:R-:W-:Y:S01]  /*13800*/  IMAD.MOV.U32 R132, RZ, RZ, R133 ;  /* 0x000000ffff847224 */ /* 0x000fe200078e0085 */
[--C-:B------:R-:W-:Y:S01]  /*13810*/  HSET2.LE.AND R69, R87, R158.reuse, PT ;  /* 0x0000009e57457233 */ /* 0x100fe20003803000 */
[----:B------:R-:W-:Y:S01]  /*13820*/  FADD.FTZ R150, R150, R155 ;  /* 0x0000009b96967221 */ /* 0x000fe20000010000 */
[----:B--2---:R-:W-:Y:S01]  /*13830*/  F2FP.BF16.F32.PACK_AB R86, R245, R244 ;  /* 0x000000f4f556723e */ /* 0x004fe200000010ff */
[----:B------:R-:W-:Y:S01]  /*13840*/  FADD.FTZ R3, R148, R154 ;  /* 0x0000009a94037221 */ /* 0x000fe20000010000 */
[----:B---3--:R-:W-:Y:S01]  /*13850*/  F2FP.BF16.F32.PACK_AB R84, R247, R248 ;  /* 0x000000f8f754723e */ /* 0x008fe200000010ff */
[----:B------:R-:W-:Y:S01]  /*13860*/  FADD.FTZ R139, R139, R150 ;  /* 0x000000968b8b7221 */ /* 0x000fe20000010000 */
[----:B------:R-:W-:Y:S01]  /*13870*/  LOP3.LUT R71, R68, R71, RZ, 0xc0, !PT ;  /* 0x0000004744477212 */ /* 0x000fe200078ec0ff */
[----:B------:R-:W-:Y:S01]  /*13880*/  FADD.FTZ R144, R144, R3 ;  /* 0x0000000390907221 */ /* 0x000fe20000010000 */
[----:B------:R-:W-:Y:S01]  /*13890*/  LOP3.LUT R68, R86, R85, RZ, 0xc0, !PT ;  /* 0x0000005556447212 */ /* 0x000fe200078ec0ff */
[----:B------:R-:W-:Y:S01]  /*138a0*/  VIADD R85, R123, 0x1 ;  /* 0x000000017b557836 */ /* 0x000fe20000000000 */
[----:B------:R-:W-:Y:S01]  /*138b0*/  LOP3.LUT R69, R84, R69, RZ, 0xc0, !PT ;  /* 0x0000004554457212 */ /* 0x000fe200078ec0ff */
[----:B------:R-:W-:Y:S01]  /*138c0*/  FADD.FTZ R146, R146, R139 ;  /* 0x0000008b92927221 */ /* 0x000fe20000010000 */
[C---:B------:R-:W-:Y:S01]  /*138d0*/  ISETP.GT.AND P0, PT, R224.reuse, R197, PT ;  /* 0x000000c5e000720c */ /* 0x040fe20003f04270 */
[----:B------:R-:W-:Y:S01]  /*138e0*/  VIADD R224, R224, 0xffffffff ;  /* 0xffffffffe0e07836 */ /* 0x000fe20000000000 */
[----:B------:R-:W-:Y:S01]  /*138f0*/  LOP3.LUT R85, R229, UR21, R85, 0x96, !PT ;  /* 0x00000015e5557c12 */ /* 0x000fe2000f8e9655 */
[----:B------:R-:W-:Y:S01]  /*13900*/  FADD.FTZ R145, R145, R144 ;  /* 0x0000009091917221 */ /* 0x000fe20000010000 */
[----:B------:R-:W-:Y:S01]  /*13910*/  FFMA.FTZ R149, R2, R225, R149 ;  /* 0x000000e102957223 */ /* 0x000fe20000010095 */
[C---:B------:R-:W-:Y:S04]  /*13920*/  HMMA.16816.F32.BF16 R8, R68.reuse, R76, R8 ;  /* 0x0000004c4408723c */ /* 0x040fe80000041808 */
[----:B------:R-:W-:Y:S04]  /*13930*/  IMAD.WIDE.U32 R100, R85, -0x326172a9, RZ ;  /* 0xcd9e8d5755647825 */ /* 0x000fe800078e00ff */
[----:B------:R-:W-:Y:S01]  /*13940*/  FFMA.FTZ R153, R0, R223, R153 ;  /* 0x000000df00997223 */ /* 0x000fe20000010099 */
[----:B------:R-:W-:Y:S01]  /*13950*/  FADD.FTZ R173, R173, R146 ;  /* 0x00000092adad7221 */ /* 0x000fe20000010000 */
[-C--:B------:R-:W-:Y:S03]  /*13960*/  HMMA.16816.F32.BF16 R12, R68, R78.reuse, R12 ;  /* 0x0000004e440c723c */ /* 0x080fe6000004180c */
[C---:B------:R-:W-:Y:S01]  /*13970*/  LOP3.LUT R76, R101.reuse, R216, RZ, 0x3c, !PT ;  /* 0x000000d8654c7212 */ /* 0x040fe200078e3cff */
[----:B------:R-:W-:Y:S01]  /*13980*/  FADD.FTZ R174, R174, R145 ;  /* 0x00000091aeae7221 */ /* 0x000fe20000010000 */
[----:B------:R-:W-:Y:S01]  /*13990*/  LOP3.LUT R96, R101, R218, RZ, 0x3c, !PT ;  /* 0x000000da65607212 */ /* 0x000fe200078e3cff */
[----:B------:R-:W-:Y:S01]  /*139a0*/  FADD.FTZ R149, R147, R149 ;  /* 0x0000009593957221 */ /* 0x000fe20000010000 */
[----:B------:R-:W-:Y:S01]  /*139b0*/  LOP3.LUT R102, R100, R217, RZ, 0x3c, !PT ;  /* 0x000000d964667212 */ /* 0x000fe200078e3cff */
[C---:B------:R-:W-:Y:S04]  /*139c0*/  HMMA.16816.F32.BF16 R16, R72.reuse, R78, R16 ;  /* 0x0000004e4810723c */ /* 0x040fe80000041810 */
[----:B------:R-:W-:Y:S01]  /*139d0*/  IMAD.WIDE.U32 R92, R76, -0x2daee0ad, RZ ;  /* 0xd2511f534c5c7825 */ /* 0x000fe200078e00ff */
[----:B------:R-:W-:Y:S01]  /*139e0*/  LOP3.LUT R100, R100, R215, RZ, 0x3c, !PT ;  /* 0x000000d764647212 */ /* 0x000fe200078e3cff */
[----:B------:R-:W1:Y:S02]  /*139f0*/  LDSM.16.MT88.4 R76, [R181+0x6800] ;  /* 0x00680000b54c783b */ /* 0x000e640000004200 */
[----:B------:R-:W-:Y:S01]  /*13a00*/  FADD.FTZ R153, R151, R153 ;  /* 0x0000009997997221 */ /* 0x000fe20000010000 */
[-C--:B-----5:R-:W-:Y:S03]  /*13a10*/  HMMA.16816.F32.BF16 R20, R72, R80.reuse, R20 ;  /* 0x000000504814723c */ /* 0x0a0fe60000041814 */
[----:B------:R-:W-:Y:S01]  /*13a20*/  IMAD.WIDE.U32 R102, R102, -0x2daee0ad, RZ ;  /* 0xd2511f5366667825 */ /* 0x000fe200078e00ff */
[----:B------:R-:W-:Y:S03]  /*13a30*/  LOP3.LUT R84, R208, UR12, R93, 0x96, !PT ;  /* 0x0000000cd0547c12 */ /* 0x000fe6000f8e965d */
[----:B------:R-:W-:Y:S01]  /*13a40*/  FADD.FTZ R176, R176, R173 ;  /* 0x000000adb0b07221 */ /* 0x000fe20000010000 */
[----:B------:R-:W-:Y:S01]  /*13a50*/  IMAD.WIDE.U32 R96, R96, -0x2daee0ad, RZ ;  /* 0xd2511f5360607825 */ /* 0x000fe200078e00ff */
[C---:B------:R-:W-:Y:S04]  /*13a60*/  HMMA.16816.F32.BF16 R24, R68.reuse, R80, R24 ;  /* 0x000000504418723c */ /* 0x040fe80000041818 */
[----:B------:R-:W-:Y:S01]  /*13a70*/  IMAD.WIDE.U32 R100, R100, -0x2daee0ad, RZ ;  /* 0xd2511f5364647825 */ /* 0x000fe200078e00ff */
[----:B------:R-:W-:Y:S02]  /*13a80*/  LOP3.LUT R96, R96, UR11, R103, 0x96, !PT ;  /* 0x0000000b60607c12 */ /* 0x000fe4000f8e9667 */
[----:B------:R-:W-:Y:S01]  /*13a90*/  LOP3.LUT R85, R226, UR12, R97, 0x96, !PT ;  /* 0x0000000ce2557c12 */ /* 0x000fe2000f8e9661 */
[-C--:B------:R-:W-:Y:S03]  /*13aa0*/  HMMA.16816.F32.BF16 R28, R68, R82.reuse, R28 ;  /* 0x00000052441c723c */ /* 0x080fe6000004181c */
[----:B------:R-:W-:Y:S01]  /*13ab0*/  LOP3.LUT R92, R92, UR11, R101, 0x96, !PT ;  /* 0x0000000b5c5c7c12 */ /* 0x000fe2000f8e9665 */
[----:B------:R-:W-:Y:S04]  /*13ac0*/  IMAD.WIDE.U32 R96, R96, -0x326172a9, RZ ;  /* 0xcd9e8d5760607825 */ /* 0x000fe800078e00ff */
[----:B------:R-:W-:Y:S01]  /*13ad0*/  FADD.FTZ R174, R177, R174 ;  /* 0x000000aeb1ae7221 */ /* 0x000fe20000010000 */
[----:B------:R-:W-:Y:S01]  /*13ae0*/  FADD.FTZ R152, R152, R149 ;  /* 0x0000009598987221 */ /* 0x000fe20000010000 */
[C---:B------:R-:W-:Y:S04]  /*13af0*/  HMMA.16816.F32.BF16 R32, R72.reuse, R82, R32 ;  /* 0x000000524820723c */ /* 0x040fe80000041820 */
[----:B------:R-:W-:Y:S04]  /*13b00*/  IMAD.WIDE.U32 R98, R85, -0x326172a9, RZ ;  /* 0xcd9e8d5755627825 */ /* 0x000fe800078e00ff */
[----:B------:R-:W-:Y:S01]  /*13b10*/  FADD.FTZ R156, R156, R153 ;  /* 0x000000999c9c7221 */ /* 0x000fe20000010000 */
[----:B------:R-:W-:Y:S01]  /*13b20*/  FADD.FTZ R171, R171, R176 ;  /* 0x000000b0abab7221 */ /* 0x000fe20000010000 */
[----:B------:R-:W-:Y:S01]  /*13b30*/  IMAD.WIDE.U32 R92, R92, -0x326172a9, RZ ;  /* 0xcd9e8d575c5c7825 */ /* 0x000fe200078e00ff */
[----:B------:R-:W-:Y:S03]  /*13b40*/  LOP3.LUT R98, R98, UR24, R97, 0x96, !PT ;  /* 0x0000001862627c12 */ /* 0x000fe6000f8e9661 */
[----:B------:R-:W-:Y:S01]  /*13b50*/  FADD.FTZ R169, R169, R174 ;  /* 0x000000aea9a97221 */ /* 0x000fe20000010000 */
[----:B------:R-:W-:Y:S01]  /*13b60*/  IMAD.WIDE.U32 R94, R84, -0x326172a9, RZ ;  /* 0xcd9e8d57545e7825 */ /* 0x000fe200078e00ff */
[----:B------:R-:W-:Y:S01]  /*13b70*/  LOP3.LUT R84, R220, UR25, R99, 0x96, !PT ;  /* 0x00000019dc547c12 */ /* 0x000fe2000f8e9663 */
[-C--:B-1----:R-:W-:Y:S03]  /*13b80*/  HMMA.16816.F32.BF16 R36, R72, R76.reuse, R36 ;  /* 0x0000004c4824723c */ /* 0x082fe60000041824 */
[----:B------:R-:W-:Y:S01]  /*13b90*/  LOP3.LUT R94, R94, UR24, R93, 0x96, !PT ;  /* 0x000000185e5e7c12 */ /* 0x000fe2000f8e965d */
[----:B------:R-:W-:Y:S01]  /*13ba0*/  IMAD.WIDE.U32 R86, R84, -0x2daee0ad, RZ ;  /* 0xd2511f5354567825 */ /* 0x000fe200078e00ff */
[----:B------:R-:W-:Y:S03]  /*13bb0*/  LOP3.LUT R80, R206, UR25, R95, 0x96, !PT ;  /* 0x00000019ce507c12 */ /* 0x000fe6000f8e965f */
[----:B------:R-:W-:Y:S01]  /*13bc0*/  FADD.FTZ R157, R157, R152 ;  /* 0x000000989d9d7221 */ /* 0x000fe20000010000 */
[C---:B------:R-:W-:Y:S04]  /*13bd0*/  HMMA.16816.F32.BF16 R40, R68.reuse, R76, R40 ;  /* 0x0000004c4428723c */ /* 0x040fe80000041828 */
[----:B------:R-:W-:Y:S01]  /*13be0*/  IMAD.WIDE.U32 R98, R98, -0x2daee0ad, RZ ;  /* 0xd2511f5362627825 */ /* 0x000fe200078e00ff */
[----:B------:R-:W-:Y:S03]  /*13bf0*/  LOP3.LUT R102, R102, UR10, R87, 0x96, !PT ;  /* 0x0000000a66667c12 */ /* 0x000fe6000f8e9657 */
[----:B------:R-:W-:Y:S01]  /*13c00*/  FADD.FTZ R159, R159, R156 ;  /* 0x0000009c9f9f7221 */ /* 0x000fe20000010000 */
[-C--:B------:R-:W-:Y:S03]  /*13c10*/  HMMA.16816.F32.BF16 R44, R68, R78.reuse, R44 ;  /* 0x0000004e442c723c */ /* 0x080fe6000004182c */
[----:B------:R-:W-:Y:S01]  /*13c20*/  IMAD.WIDE.U32 R84, R80, -0x2daee0ad, RZ ;  /* 0xd2511f5350547825 */ /* 0x000fe200078e00ff */
[----:B------:R-:W-:Y:S03]  /*13c30*/  LOP3.LUT R81, R86, UR9, R99, 0x96, !PT ;  /* 0x0000000956517c12 */ /* 0x000fe6000f8e9663 */
[----:B------:R-:W-:Y:S01]  /*13c40*/  FADD.FTZ R171, R170, R171 ;  /* 0x000000abaaab7221 */ /* 0x000fe20000010000 */
[----:B------:R-:W-:Y:S01]  /*13c50*/  IMAD.WIDE.U32 R94, R94, -0x2daee0ad, RZ ;  /* 0xd2511f535e5e7825 */ /* 0x000fe200078e00ff */
[C---:B------:R-:W-:Y:S04]  /*13c60*/  HMMA.16816.F32.BF16 R48, R72.reuse, R78, R48 ;  /* 0x0000004e4830723c */ /* 0x040fe80000041830 */
[----:B------:R-:W-:Y:S01]  /*13c70*/  LOP3.LUT R80, R84, UR9, R95, 0x96, !PT ;  /* 0x0000000954507c12 */ /* 0x000fe2000f8e965f */
[----:B------:R-:W-:Y:S01]  /*13c80*/  IMAD.WIDE.U32 R86, R81, -0x326172a9, RZ ;  /* 0xcd9e8d5751567825 */ /* 0x000fe200078e00ff */
[----:B------:R-:W-:Y:S03]  /*13c90*/  LOP3.LUT R100, R100, UR10, R85, 0x96, !PT ;  /* 0x0000000a64647c12 */ /* 0x000fe6000f8e9655 */
[----:B------:R-:W-:Y:S01]  /*13ca0*/  FFMA.FTZ R79, R125, UR4, -R168 ;  /* 0x000000047d4f7c23 */ /* 0x000fe200080108a8 */
[----:B------:R-:W-:Y:S01]  /*13cb0*/  IMAD.WIDE.U32 R102, R102, -0x326172a9, RZ ;  /* 0xcd9e8d5766667825 */ /* 0x000fe200078e00ff */
[C---:B------:R-:W-:Y:S02]  /*13cc0*/  PRMT R81, R86.reuse, 0x7773, RZ ;  /* 0x0000777356517816 */ /* 0x040fe400000000ff */
[----:B------:R-:W-:Y:S01]  /*13cd0*/  PRMT R84, R86, 0x7772, RZ ;  /* 0x0000777256547816 */ /* 0x000fe200000000ff */
[----:B------:R-:W-:Y:S01]  /*13ce0*/  IMAD.WIDE.U32 R82, R80, -0x326172a9, RZ ;  /* 0xcd9e8d5750527825 */ /* 0x000fe200078e00ff */
[----:B------:R-:W-:Y:S01]  /*13cf0*/  PRMT R89, R86, 0x7771, RZ ;  /* 0x0000777156597816 */ /* 0x000fe200000000ff */
[----:B------:R1:W-:Y:S01]  /*13d00*/  MUFU.EX2 R109, R79 ;  /* 0x0000004f006d7308 */ /* 0x0003e20000000800 */
[----:B------:R-:W-:Y:S01]  /*13d10*/  PRMT R84, R84, 0x5410, R81 ;  /* 0x0000541054547816 */ /* 0x000fe20000000051 */
[----:B------:R-:W-:Y:S01]  /*13d20*/  IMAD.MOV.U32 R80, RZ, RZ, R86 ;  /* 0x000000ffff507224 */ /* 0x000fe200078e0056 */
[----:B------:R-:W-:Y:S01]  /*13d30*/  LOP3.LUT R86, R102, UR22, R87, 0x96, !PT ;  /* 0x0000001666567c12 */ /* 0x000fe2000f8e9657 */
[----:B------:R-:W-:Y:S01]  /*13d40*/  IMAD.WIDE.U32 R100, R100, -0x326172a9, RZ ;  /* 0xcd9e8d5764647825 */ /* 0x000fe200078e00ff */
[C---:B------:R-:W-:Y:S02]  /*13d50*/  PRMT R90, R82.reuse, 0x7773, RZ ;  /* 0x00007773525a7816 */ /* 0x040fe400000000ff */
[C---:B------:R-:W-:Y:S01]  /*13d60*/  PRMT R93, R82.reuse, 0x7772, RZ ;  /* 0x00007772525d7816 */ /* 0x040fe200000000ff */
[----:B------:R-:W-:Y:S01]  /*13d70*/  IMAD.MOV.U32 R88, RZ, RZ, R82 ;  /* 0x000000ffff587224 */ /* 0x000fe200078e0052 */
[----:B------:R-:W-:Y:S01]  /*13d80*/  PRMT R107, R82, 0x7771, RZ ;  /* 0x00007771526b7816 */ /* 0x000fe200000000ff */
[----:B------:R-:W-:Y:S01]  /*13d90*/  FADD.FTZ R169, R172, R169 ;  /* 0x000000a9aca97221 */ /* 0x000fe20000010000 */
[----:B------:R-:W-:Y:S01]  /*13da0*/  LOP3.LUT R102, R80, 0xff, RZ, 0xc0, !PT ;  /* 0x000000ff50667812 */ /* 0x000fe200078ec0ff */
[----:B------:R-:W-:Y:S01]  /*13db0*/  FADD.FTZ R244, R244, R157 ;  /* 0x0000009df4f47221 */ /* 0x000fe20000010000 */
[----:B------:R-:W-:Y:S01]  /*13dc0*/  LOP3.LUT R85, R100, UR22, R83, 0x96, !PT ;  /* 0x0000001664557c12 */ /* 0x000fe2000f8e9653 */
[----:B------:R-:W-:Y:S01]  /*13dd0*/  FFMA.FTZ R100, R252, UR4, -R165 ;  /* 0x00000004fc647c23 */ /* 0x000fe200080108a5 */
[----:B------:R-:W2:Y:S01]  /*13de0*/  LDSM.16.MT88.4 R80, [R180+0x6800] ;  /* 0x00680000b450783b */ /* 0x000ea20000004200 */
[----:B------:R-:W-:Y:S01]  /*13df0*/  LOP3.LUT R77, R86, 0xffff, RZ, 0xc0, !PT ;  /* 0x0000ffff564d7812 */ /* 0x000fe200078ec0ff */
[----:B------:R-:W-:Y:S01]  /*13e00*/  FADD.FTZ R248, R248, R159 ;  /* 0x0000009ff8f87221 */ /* 0x000fe20000010000 */
[C---:B------:R-:W-:Y:S01]  /*13e10*/  PRMT R76, R86.reuse, 0x7632, R76 ;  /* 0x00007632564c7816 */ /* 0x040fe2000000004c */
[----:B------:R-:W-:Y:S01]  /*13e20*/  FADD.FTZ R245, R245, R244 ;  /* 0x000000f4f5f57221 */ /* 0x000fe20000010000 */
[----:B------:R-:W-:Y:S01]  /*13e30*/  LOP3.LUT R105, R86, 0xff, RZ, 0xc0, !PT ;  /* 0x000000ff56697812 */ /* 0x000fe200078ec0ff */
[----:B------:R-:W-:Y:S01]  /*13e40*/  FADD.FTZ R247, R247, R248 ;  /* 0x000000f8f7f77221 */ /* 0x000fe20000010000 */
[----:B------:R-:W-:Y:S01]  /*13e50*/  SHF.R.U32.HI R99, RZ, 0x18, R86 ;  /* 0x00000018ff637819 */ /* 0x000fe20000011656 */
[----:B------:R-:W-:Y:S01]  /*13e60*/  FADD.FTZ R178, R178, R245 ;  /* 0x000000f5b2b27221 */ /* 0x000fe20000010000 */
[----:B------:R-:W-:Y:S01]  /*13e70*/  SHF.R.U32.HI R86, RZ, 0x8, R77 ;  /* 0x00000008ff567819 */ /* 0x000fe2000001164d */
[----:B------:R-:W-:Y:S01]  /*13e80*/  FFMA.FTZ R77, R126, UR4, -R168 ;  /* 0x000000047e4d7c23 */ /* 0x000fe200080108a8 */
[----:B------:R-:W-:Y:S01]  /*13e90*/  LOP3.LUT R76, R76, 0xff, RZ, 0xc0, !PT ;  /* 0x000000ff4c4c7812 */ /* 0x000fe200078ec0ff */
[----:B------:R-:W-:Y:S01]  /*13ea0*/  FADD.FTZ R242, R242, R247 ;  /* 0x000000f7f2f27221 */ /* 0x000fe20000010000 */
[----:B------:R-:W-:Y:S01]  /*13eb0*/  PRMT R105, R105, 0x5410, R86 ;  /* 0x0000541069697816 */ /* 0x000fe20000000056 */
[----:B------:R-:W-:Y:S01]  /*13ec0*/  FFMA.FTZ R86, R124, UR4, -R167 ;  /* 0x000000047c567c23 */ /* 0x000fe200080108a7 */
[----:B------:R3:W5:Y:S01]  /*13ed0*/  MUFU.EX2 R104, R77 ;  /* 0x0000004d00687308 */ /* 0x0007620000000800 */
[----:B------:R-:W-:Y:S01]  /*13ee0*/  PRMT R99, R76, 0x5410, R99 ;  /* 0x000054104c637816 */ /* 0x000fe20000000063 */
[----:B------:R-:W-:Y:S01]  /*13ef0*/  FADD.FTZ R178, R175, R178 ;  /* 0x000000b2afb27221 */ /* 0x000fe20000010000 */
[C---:B------:R-:W-:Y:S07]  /*13f00*/  LOP3.LUT R95, R85.reuse, 0xffff, RZ, 0xc0, !PT ;  /* 0x0000ffff555f7812 */ /* 0x040fee00078ec0ff */
[----:B------:R4:W5:Y:S01]  /*13f10*/  MUFU.EX2 R106, R86 ;  /* 0x00000056006a7308 */ /* 0x0009620000000800 */
[----:B------:R-:W-:Y:S01]  /*13f20*/  PRMT R76, R85, 0x7632, R76 ;  /* 0x00007632554c7816 */ /* 0x000fe2000000004c */
[----:B------:R-:W-:Y:S01]  /*13f30*/  FADD.FTZ R242, R179, R242 ;  /* 0x000000f2b3f27221 */ /* 0x000fe20000010000 */
[----:B------:R-:W-:Y:S02]  /*13f40*/  LOP3.LUT R78, R85, 0xff, RZ, 0xc0, !PT ;  /* 0x000000ff554e7812 */ /* 0x000fe400078ec0ff */
[----:B------:R-:W-:Y:S02]  /*13f50*/  SHF.R.U32.HI R97, RZ, 0x18, R85 ;  /* 0x00000018ff617819 */ /* 0x000fe40000011655 */
[----:B-1----:R-:W-:Y:S02]  /*13f60*/  LOP3.LUT R79, R84, 0xff00ff, RZ, 0xc0, !PT ;  /* 0x00ff00ff544f7812 */ /* 0x002fe400078ec0ff */
[----:B------:R-:W-:Y:S01]  /*13f70*/  PRMT R89, R102, 0x5410, R89 ;  /* 0x0000541066597816 */ /* 0x000fe20000000059 */
[--C-:B---3--:R-:W-:Y:S01]  /*13f80*/  FFMA.FTZ R77, R130, UR4, -R166.reuse ;  /* 0x00000004824d7c23 */ /* 0x108fe200080108a6 */
[----:B------:R-:W-:Y:S01]  /*13f90*/  FFMA.FTZ R102, R251, UR4, -R166 ;  /* 0x00000004fb667c23 */ /* 0x000fe200080108a6 */
[----:B------:R-:W-:Y:S01]  /*13fa0*/  LOP3.LUT R96, R96, UR23, R103, 0x96, !PT ;  /* 0x0000001760607c12 */ /* 0x000fe2000f8e9667 */
[----:B------:R-:W-:Y:S01]  /*13fb0*/  MUFU.EX2 R251, R100 ;  /* 0x0000006400fb7308 */ /* 0x000fe20000000800 */
[----:B----4-:R-:W1:Y:S01]  /*13fc0*/  LDSM.16.MT88.4 R84, [R186+0x7000] ;  /* 0x00700000ba54783b */ /* 0x010e620000004200 */
[----:B------:R-:W-:Y:S02]  /*13fd0*/  LOP3.LUT R92, R92, UR23, R101, 0x96, !PT ;  /* 0x000000175c5c7c12 */ /* 0x000fe4000f8e9665 */
[----:B------:R-:W-:Y:S06]  /*13fe0*/  LOP3.LUT R88, R88, 0xff, RZ, 0xc0, !PT ;  /* 0x000000ff58587812 */ /* 0x000fec00078ec0ff */
[----:B------:R-:W-:Y:S01]  /*13ff0*/  MUFU.EX2 R111, R77 ;  /* 0x0000004d006f7308 */ /* 0x000fe20000000800 */
[----:B------:R-:W-:Y:S01]  /*14000*/  PRMT R93, R93, 0x5410, R90 ;  /* 0x000054105d5d7816 */ /* 0x000fe2000000005a */
[--C-:B------:R-:W-:Y:S01]  /*14010*/  FFMA.FTZ R90, R129, UR4, -R166.reuse ;  /* 0x00000004815a7c23 */ /* 0x100fe200080108a6 */
[-C--:B--2---:R-:W-:Y:S03]  /*14020*/  HMMA.16816.F32.BF16 R52, R72, R80.reuse, R52 ;  /* 0x000000504834723c */ /* 0x084fe60000041834 */
[----:B------:R-:W-:Y:S01]  /*14030*/  PRMT R107, R88, 0x5410, R107 ;  /* 0x00005410586b7816 */ /* 0x000fe2000000006b */
[----:B------:R-:W-:Y:S03]  /*14040*/  FFMA.FTZ R88, R128, UR4, -R165 ;  /* 0x0000000480587c23 */ /* 0x000fe600080108a5 */
[----:B------:R-:W2:Y:S01]  /*14050*/  MUFU.EX2 R112, R90 ;  /* 0x0000005a00707308 */ /* 0x000ea20000000800 */
[----:B------:R-:W-:Y:S01]  /*14060*/  SHF.R.U32.HI R95, RZ, 0x8, R95 ;  /* 0x00000008ff5f7819 */ /* 0x000fe2000001165f */
[C---:B------:R-:W-:Y:S08]  /*14070*/  HMMA.16816.F32.BF16 R56, R68.reuse, R80, R56 ;  /* 0x000000504438723c */ /* 0x040ff00000041838 */
[----:B------:R3:W4:Y:S01]  /*14080*/  MUFU.EX2 R252, R88 ;  /* 0x0000005800fc7308 */ /* 0x0007220000000800 */
[----:B------:R-:W-:Y:S01]  /*14090*/  LOP3.LUT R76, R76, 0xff, RZ, 0xc0, !PT ;  /* 0x000000ff4c4c7812 */ /* 0x000fe200078ec0ff */
[----:B------:R-:W-:Y:S01]  /*140a0*/  FFMA.FTZ R81, R249, UR4, -R166 ;  /* 0x00000004f9517c23 */ /* 0x000fe200080108a6 */
[----:B------:R-:W-:Y:S01]  /*140b0*/  FFMA.FTZ R80, R250, UR4, -R165 ;  /* 0x00000004fa507c23 */ /* 0x000fe200080108a5 */
[----:B------:R-:W-:Y:S01]  /*140c0*/  PRMT R95, R78, 0x5410, R95 ;  /* 0x000054104e5f7816 */ /* 0x000fe2000000005f */
[-C--:B------:R-:W-:Y:S05]  /*140d0*/  HMMA.16816.F32.BF16 R60, R68, R82.reuse, R60 ;  /* 0x00000052443c723c */ /* 0x080fea000004183c */
[----:B------:R5:W-:Y:S01]  /*140e0*/  MUFU.EX2 R249, R102 ;  /* 0x0000006600f97308 */ /* 0x000be20000000800 */
[--C-:B------:R-:W-:Y:S02]  /*140f0*/  HSET2.LE.AND R78, R89, R158.reuse, PT ;  /* 0x0000009e594e7233 */ /* 0x100fe40003803000 */
[----:B------:R-:W-:Y:S07]  /*14100*/  PRMT R97, R76, 0x5410, R97 ;  /* 0x000054104c617816 */ /* 0x000fee0000000061 */
[----:B------:R-:W4:Y:S01]  /*14110*/  MUFU.EX2 R250, R81 ;  /* 0x0000005100fa7308 */ /* 0x000f220000000800 */
[--C-:B------:R-:W-:Y:S01]  /*14120*/  HSET2.LE.AND R79, R79, R158.reuse, PT ;  /* 0x0000009e4f4f7233 */ /* 0x100fe20003803000 */
[----:B------:R-:W-:Y:S01]  /*14130*/  HMMA.16816.F32.BF16 R64, R72, R82, R64 ;  /* 0x000000524840723c */ /* 0x000fe20000041840 */
[----:B---3--:R-:W3:Y:S07]  /*14140*/  LDSM.16.MT88.4 R88, [R182+0x7000] ;  /* 0x00700000b658783b */ /* 0x008eee0000004200 */
[----:B------:R-:W4:Y:S01]  /*14150*/  MUFU.EX2 R108, R80 ;  /* 0x00000050006c7308 */ /* 0x000f220000000800 */
[----:B------:R-:W-:Y:S02]  /*14160*/  F2FP.BF16.F32.PACK_AB R77, R140, R141 ;  /* 0x0000008d8c4d723e */ /* 0x000fe400000010ff */
[----:B------:R-:W-:Y:S02]  /*14170*/  F2FP.BF16.F32.PACK_AB R76, R142, R143 ;  /* 0x0000008f8e4c723e */ /* 0x000fe400000010ff */
[----:B------:R-:W-:Y:S01]  /*14180*/  LOP3.LUT R78, R77, R78, RZ, 0xc0, !PT ;  /* 0x0000004e4d4e7212 */ /* 0x000fe200078ec0ff */
[----:B-----5:R-:W-:Y:S01]  /*14190*/  LDSM.16.MT88.4 R100, [R182+0x7800] ;  /* 0x00780000b664783b */ /* 0x020fe20000004200 */
[----:B------:R-:W-:Y:S02]  /*141a0*/  LOP3.LUT R79, R76, R79, RZ, 0xc0, !PT ;  /* 0x0000004f4c4f7212 */ /* 0x000fe400078ec0ff */
[--C-:B------:R-:W-:Y:S02]  /*141b0*/  HSET2.LE.AND R76, R105, R158.reuse, PT ;  /* 0x0000009e694c7233 */ /* 0x100fe40003803000 */
[--C-:B------:R-:W-:Y:S02]  /*141c0*/  HSET2.LE.AND R77, R99, R158.reuse, PT ;  /* 0x0000009e634d7233 */ /* 0x100fe40003803000 */
[----:B------:R-:W-:Y:S02]  /*141d0*/  F2FP.BF16.F32.PACK_AB R71, R109, R104 ;  /* 0x000000686d47723e */ /* 0x000fe400000010ff */
[----:B------:R-:W-:Y:S02]  /*141e0*/  F2FP.BF16.F32.PACK_AB R68, R110, R106 ;  /* 0x0000006a6e44723e */ /* 0x000fe400000010ff */
[--C-:B------:R-:W-:Y:S02]  /*141f0*/  HSET2.LE.AND R70, R107, R158.reuse, PT ;  /* 0x0000009e6b467233 */ /* 0x100fe40003803000 */
[----:B--2---:R-:W-:Y:S02]  /*14200*/  F2FP.BF16.F32.PACK_AB R69, R112, R111 ;  /* 0x0000006f7045723e */ /* 0x004fe400000010ff */
[----:B------:R-:W-:Y:S02]  /*14210*/  LOP3.LUT R93, R93, 0xff00ff, RZ, 0xc0, !PT ;  /* 0x00ff00ff5d5d7812 */ /* 0x000fe400078ec0ff */
[----:B------:R-:W-:Y:S02]  /*14220*/  LOP3.LUT R76, R71, R76, RZ, 0xc0, !PT ;  /* 0x0000004c474c7212 */ /* 0x000fe400078ec0ff */
[----:B------:R-:W-:Y:S02]  /*14230*/  LOP3.LUT R77, R68, R77, RZ, 0xc0, !PT ;  /* 0x0000004d444d7212 */ /* 0x000fe400078ec0ff */
[----:B------:R-:W-:Y:S02]  /*14240*/  LOP3.LUT R70, R69, R70, RZ, 0xc0, !PT ;  /* 0x0000004645467212 */ /* 0x000fe400078ec0ff */
[--C-:B------:R-:W-:Y:S01]  /*14250*/  HSET2.LE.AND R71, R93, R158.reuse, PT ;  /* 0x0000009e5d477233 */ /* 0x100fe20003803000 */
[----:B------:R-:W-:Y:S01]  /*14260*/  IMAD.WIDE.U32 R92, R92, -0x2daee0ad, RZ ;  /* 0xd2511f535c5c7825 */ /* 0x000fe200078e00ff */
[--C-:B------:R-:W-:Y:S01]  /*14270*/  HSET2.LE.AND R68, R95, R158.reuse, PT ;  /* 0x0000009e5f447233 */ /* 0x100fe20003803000 */
[-C--:B-1----:R-:W-:Y:S05]  /*14280*/  HMMA.16816.F32.BF16 R4, R76, R84.reuse, R4 ;  /* 0x000000544c04723c */ /* 0x082fea0000041804 */
[--C-:B------:R-:W-:Y:S01]  /*14290*/  HSET2.LE.AND R69, R97, R158.reuse, PT ;  /* 0x0000009e61457233 */ /* 0x100fe20003803000 */
[----:B------:R-:W-:Y:S01]  /*142a0*/  IMAD.WIDE.U32 R96, R96, -0x2daee0ad, RZ ;  /* 0xd2511f5360607825 */ /* 0x000fe200078e00ff */
[----:B----4-:R-:W-:Y:S02]  /*142b0*/  F2FP.BF16.F32.PACK_AB R74, R251, R252 ;  /* 0x000000fcfb4a723e */ /* 0x010fe400000010ff */
[----:B------:R-:W-:Y:S01]  /*142c0*/  F2FP.BF16.F32.PACK_AB R73, R250, R249 ;  /* 0x000000f9fa49723e */ /* 0x000fe200000010ff */
[----:B------:R-:W-:Y:S01]  /*142d0*/  IMAD.MOV.U32 R82, RZ, RZ, R96 ;  /* 0x000000ffff527224 */ /* 0x000fe200078e0060 */
[----:B------:R-:W-:Y:S01]  /*142e0*/  F2FP.BF16.F32.PACK_AB R72, R246, R108 ;  /* 0x0000006cf648723e */ /* 0x000fe200000010ff */
[----:B------:R-:W-:Y:S01]  /*142f0*/  FFMA.FTZ R95, R240, UR4, -R167 ;  /* 0x00000004f05f7c23 */ /* 0x000fe200080108a7 */
[----:B------:R-:W-:Y:S01]  /*14300*/  LOP3.LUT R71, R74, R71, RZ, 0xc0, !PT ;  /* 0x000000474a477212 */ /* 0x000fe200078ec0ff */
[----:B------:R-:W-:Y:S01]  /*14310*/  FADD.FTZ R249, R249, R178 ;  /* 0x000000b2f9f97221 */ /* 0x000fe20000010000 */
[----:B------:R-:W-:Y:S02]  /*14320*/  LOP3.LUT R68, R73, R68, RZ, 0xc0, !PT ;  /* 0x0000004449447212 */ /* 0x000fe400078ec0ff */
[----:B------:R-:W-:Y:S01]  /*14330*/  LOP3.LUT R69, R72, R69, RZ, 0xc0, !PT ;  /* 0x0000004548457212 */ /* 0x000fe200078ec0ff */
[----:B------:R-:W-:Y:S01]  /*14340*/  FADD.FTZ R249, R250, R249 ;  /* 0x000000f9faf97221 */ /* 0x000fe20000010000 */
[----:B------:R-:W1:Y:S01]  /*14350*/  LDSM.16.MT88.4 R72, [R181+0x7000] ;  /* 0x00700000b548783b */ /* 0x000e620000004200 */
[----:B------:R-:W-:Y:S02]  /*14360*/  PRMT R80, R96, 0x7773, RZ ;  /* 0x0000777360507816 */ /* 0x000fe400000000ff */
[----:B------:R-:W-:Y:S02]  /*14370*/  PRMT R81, R92, 0x7772, RZ ;  /* 0x000077725c517816 */ /* 0x000fe400000000ff */
[C---:B------:R-:W-:Y:S04]  /*14380*/  HMMA.16816.F32.BF16 R8, R68.reuse, R84, R8 ;  /* 0x000000544408723c */ /* 0x040fe80000041808 */
[----:B------:R-:W-:Y:S02]  /*14390*/  LOP3.LUT R82, R82, 0xff, RZ, 0xc0, !PT ;  /* 0x000000ff52527812 */ /* 0x000fe400078ec0ff */
[----:B------:R-:W-:Y:S02]  /*143a0*/  PRMT R85, R96, 0x7772, RZ ;  /* 0x0000777260557816 */ /* 0x000fe400000000ff */
[-C--:B------:R-:W-:Y:S03]  /*143b0*/  HMMA.16816.F32.BF16 R12, R68, R86.reuse, R12 ;  /* 0x00000056440c723c */ /* 0x080fe6000004180c */
[----:B------:R-:W-:Y:S02]  /*143c0*/  PRMT R85, R85, 0x5410, R80 ;  /* 0x0000541055557816 */ /* 0x000fe40000000050 */
[----:B------:R-:W-:Y:S02]  /*143d0*/  PRMT R84, R92, 0x7773, RZ ;  /* 0x000077735c547816 */ /* 0x000fe400000000ff */
[----:B------:R-:W-:Y:S01]  /*143e0*/  LOP3.LUT R85, R85, 0xff00ff, RZ, 0xc0, !PT ;  /* 0x00ff00ff55557812 */ /* 0x000fe200078ec0ff */
[C---:B------:R-:W-:Y:S04]  /*143f0*/  HMMA.16816.F32.BF16 R16, R76.reuse, R86, R16 ;  /* 0x000000564c10723c */ /* 0x040fe80000041810 */
[----:B------:R-:W-:Y:S01]  /*14400*/  PRMT R84, R81, 0x5410, R84 ;  /* 0x0000541051547816 */ /* 0x000fe20000000054 */
[----:B------:R-:W-:Y:S01]  /*14410*/  IMAD.MOV.U32 R86, RZ, RZ, R92 ;  /* 0x000000ffff567224 */ /* 0x000fe200078e005c */
[----:B------:R-:W-:Y:S02]  /*14420*/  LOP3.LUT R94, R94, UR8, R93, 0x96, !PT ;  /* 0x000000085e5e7c12 */ /* 0x000fe4000f8e965d */
[-C--:B---3--:R-:W-:Y:S03]  /*14430*/  HMMA.16816.F32.BF16 R20, R76, R88.reuse, R20 ;  /* 0x000000584c14723c */ /* 0x088fe60000041814 */
[----:B------:R-:W-:Y:S02]  /*14440*/  LOP3.LUT R86, R86, 0xff, RZ, 0xc0, !PT ;  /* 0x000000ff56567812 */ /* 0x000fe400078ec0ff */
[----:B------:R-:W-:Y:S02]  /*14450*/  LOP3.LUT R98, R98, UR8, R97, 0x96, !PT ;  /* 0x0000000862627c12 */ /* 0x000fe4000f8e9661 */
[----:B------:R-:W-:Y:S01]  /*14460*/  PRMT R93, R92, 0x7771, RZ ;  /* 0x000077715c5d7816 */ /* 0x000fe200000000ff */
[C---:B------:R-:W-:Y:S04]  /*14470*/  HMMA.16816.F32.BF16 R24, R68.reuse, R88, R24 ;  /* 0x000000584418723c */ /* 0x040fe80000041818 */
[----:B------:R-:W-:Y:S01]  /*14480*/  PRMT R89, R96, 0x7771, RZ ;  /* 0x0000777160597816 */ /* 0x000fe200000000ff */
[----:B------:R-:W-:Y:S01]  /*14490*/  FFMA.FTZ R96, R239, UR4, -R168 ;  /* 0x00000004ef607c23 */ /* 0x000fe200080108a8 */
[----:B------:R-:W-:Y:S01]  /*144a0*/  SHF.R.U32.HI R87, RZ, 0x18, R98 ;  /* 0x00000018ff577819 */ /* 0x000fe20000011662 */
[--C-:B------:R-:W-:Y:S01]  /*144b0*/  FFMA.FTZ R92, R241, UR4, -R168.reuse ;  /* 0x00000004f15c7c23 */ /* 0x100fe200080108a8 */
[-C--:B------:R-:W-:Y:S01]  /*144c0*/  HMMA.16816.F32.BF16 R28, R68, R90.reuse, R28 ;  /* 0x0000005a441c723c */ /* 0x080fe2000004181c */
[----:B------:R2:W-:Y:S02]  /*144d0*/  MUFU.EX2 R241, R243 ;  /* 0x000000f300f17308 */ /* 0x0005e40000000800 */
[----:B------:R-:W-:Y:S01]  /*144e0*/  PRMT R89, R82, 0x5410, R89 ;  /* 0x0000541052597816 */ /* 0x000fe20000000059 */
[----:B------:R-:W-:Y:S01]  /*144f0*/  FFMA.FTZ R168, R236, UR4, -R168 ;  /* 0x00000004eca87c23 */ /* 0x000fe200080108a8 */
[----:B------:R-:W3:Y:S01]  /*14500*/  LDSM.16.MT88.4 R80, [R180+0x7000] ;  /* 0x00700000b450783b */ /* 0x000ee20000004200 */
[----:B------:R-:W-:Y:S01]  /*14510*/  PRMT R93, R86, 0x5410, R93 ;  /* 0x00005410565d7816 */ /* 0x000fe2000000005d */
[----:B------:R-:W-:Y:S01]  /*14520*/  FFMA.FTZ R86, R238, UR4, -R167 ;  /* 0x00000004ee567c23 */ /* 0x000fe200080108a7 */
[C---:B------:R-:W-:Y:S03]  /*14530*/  HMMA.16816.F32.BF16 R32, R76.reuse, R90, R32 ;  /* 0x0000005a4c20723c */ /* 0x040fe60000041820 */
[----:B------:R-:W-:Y:S01]  /*14540*/  MUFU.EX2 R238, R95 ;  /* 0x0000005f00ee7308 */ /* 0x000fe20000000800 */
[----:B------:R-:W-:Y:S09]  /*14550*/  PRMT R88, R98, 0x7632, R88 ;  /* 0x0000763262587816 */ /* 0x000ff20000000058 */
[----:B------:R4:W-:Y:S01]  /*14560*/  MUFU.EX2 R239, R86 ;  /* 0x0000005600ef7308 */ /* 0x0009e20000000800 */
[--C-:B------:R-:W-:Y:S01]  /*14570*/  HSET2.LE.AND R89, R89, R158.reuse, PT ;  /* 0x0000009e59597233 */ /* 0x100fe20003803000 */
[----:B--2---:R-:W-:Y:S01]  /*14580*/  IMAD.MOV.U32 R243, RZ, RZ, R112 ;  /* 0x000000fffff37224 */ /* 0x004fe200078e0070 */
[-C--:B-1----:R-:W-:Y:S07]  /*14590*/  HMMA.16816.F32.BF16 R36, R76, R72.reuse, R36 ;  /* 0x000000484c24723c */ /* 0x082fee0000041824 */
[----:B------:R-:W1:Y:S01]  /*145a0*/  MUFU.EX2 R240, R92 ;  /* 0x0000005c00f07308 */ /* 0x000e620000000800 */
[----:B------:R-:W-:Y:S01]  /*145b0*/  LOP3.LUT R88, R88, 0xff, RZ, 0xc0, !PT ;  /* 0x000000ff58587812 */ /* 0x000fe200078ec0ff */
[----:B------:R-:W-:Y:S08]  /*145c0*/  IMAD.MOV.U32 R236, RZ, RZ, R111 ;  /* 0x000000ffffec7224 */ /* 0x000ff000078e006f */
[----:B------:R-:W-:Y:S01]  /*145d0*/  MUFU.EX2 R168, R168 ;  /* 0x000000a800a87308 */ /* 0x000fe20000000800 */
[----:B------:R-:W-:Y:S01]  /*145e0*/  LOP3.LUT R91, R98, 0xff, RZ, 0xc0, !PT ;  /* 0x000000ff625b7812 */ /* 0x000fe200078ec0ff */
[C---:B------:R-:W-:Y:S04]  /*145f0*/  HMMA.16816.F32.BF16 R40, R68.reuse, R72, R40 ;  /* 0x000000484428723c */ /* 0x040fe80000041828 */
[----:B------:R-:W-:Y:S01]  /*14600*/  PRMT R87, R88, 0x5410, R87 ;  /* 0x0000541058577816 */ /* 0x000fe20000000057 */
[--C-:B------:R-:W-:Y:S01]  /*14610*/  FFMA.FTZ R88, R237, UR4, -R167.reuse ;  /* 0x00000004ed587c23 */ /* 0x100fe200080108a7 */
[----:B------:R-:W-:Y:S01]  /*14620*/  LOP3.LUT R72, R94, 0xffff, RZ, 0xc0, !PT ;  /* 0x0000ffff5e487812 */ /* 0x000fe200078ec0ff */
[----:B------:R-:W-:Y:S01]  /*14630*/  FFMA.FTZ R167, R234, UR4, -R167 ;  /* 0x00000004eaa77c23 */ /* 0x000fe200080108a7 */
[-C--:B------:R-:W-:Y:S01]  /*14640*/  HMMA.16816.F32.BF16 R44, R68, R74.reuse, R44 ;  /* 0x0000004a442c723c */ /* 0x080fe2000004182c */
[----:B------:R2:W-:Y:S02]  /*14650*/  MUFU.EX2 R234, R88 ;  /* 0x0000005800ea7308 */ /* 0x0005e40000000800 */
[----:B----4-:R-:W-:Y:S01]  /*14660*/  SHF.R.U32.HI R86, RZ, 0x8, R72 ;  /* 0x00000008ff567819 */ /* 0x010fe20000011648 */
[----:B------:R-:W-:Y:S01]  /*14670*/  FADD.FTZ R249, R236, R249 ;  /* 0x000000f9ecf97221 */ /* 0x000fe20000010000 */
[----:B------:R-:W-:Y:S06]  /*14680*/  LOP3.LUT R95, R94, 0xff, RZ, 0xc0, !PT ;  /* 0x000000ff5e5f7812 */ /* 0x000fec00078ec0ff */
[----:B------:R-:W4:Y:S01]  /*14690*/  MUFU.EX2 R237, R96 ;  /* 0x0000006000ed7308 */ /* 0x000f220000000800 */
[----:B------:R-:W-:Y:S01]  /*146a0*/  LOP3.LUT R90, R98, 0xffff, RZ, 0xc0, !PT ;  /* 0x0000ffff625a7812 */ /* 0x000fe200078ec0ff */
[C---:B------:R-:W-:Y:S08]  /*146b0*/  HMMA.16816.F32.BF16 R48, R76.reuse, R74, R48 ;  /* 0x0000004a4c30723c */ /* 0x040ff00000041830 */
[----:B------:R-:W5:Y:S01]  /*146c0*/  MUFU.EX2 R167, R167 ;  /* 0x000000a700a77308 */ /* 0x000f620000000800 */
[----:B------:R-:W-:Y:S01]  /*146d0*/  SHF.R.U32.HI R90, RZ, 0x8, R90 ;  /* 0x00000008ff5a7819 */ /* 0x000fe2000001165a */
[----:B------:R-:W-:Y:S01]  /*146e0*/  FFMA.FTZ R75, R235, UR4, -R166 ;  /* 0x00000004eb4b7c23 */ /* 0x000fe200080108a6 */
[----:B------:R-:W-:Y:S01]  /*146f0*/  PRMT R95, R95, 0x5410, R86 ;  /* 0x000054105f5f7816 */ /* 0x000fe20000000056 */
[----:B------:R-:W-:Y:S01]  /*14700*/  FFMA.FTZ R74, R164, UR4, -R166 ;  /* 0x00000004a44a7c23 */ /* 0x000fe200080108a6 */
[-C--:B---3--:R-:W-:Y:S05]  /*14710*/  HMMA.16816.F32.BF16 R52, R76, R80.reuse, R52 ;  /* 0x000000504c34723c */ /* 0x088fea0000041834 */
[----:B------:R-:W-:Y:S01]  /*14720*/  MUFU.EX2 R164, R75 ;  /* 0x0000004b00a47308 */ /* 0x000fe20000000800 */
[----:B------:R-:W-:Y:S01]  /*14730*/  PRMT R91, R91, 0x5410, R90 ;  /* 0x000054105b5b7816 */ /* 0x000fe2000000005a */
[----:B------:R-:W-:Y:S01]  /*14740*/  FFMA.FTZ R166, R161, UR4, -R166 ;  /* 0x00000004a1a67c23 */ /* 0x000fe200080108a6 */
[----:B------:R-:W-:Y:S07]  /*14750*/  PRMT R90, R94, 0x7632, R90 ;  /* 0x000076325e5a7816 */ /* 0x000fee000000005a */
[----:B------:R3:W-:Y:S01]  /*14760*/  MUFU.EX2 R161, R162 ;  /* 0x000000a200a17308 */ /* 0x0007e20000000800 */
[----:B------:R-:W-:Y:S01]  /*14770*/  SHF.R.U32.HI R73, RZ, 0x18, R94 ;  /* 0x00000018ff497819 */ /* 0x000fe2000001165e */
[C---:B------:R-:W-:Y:S08]  /*14780*/  HMMA.16816.F32.BF16 R56, R68.reuse, R80, R56 ;  /* 0x000000504438723c */ /* 0x040ff00000041838 */
[----:B------:R-:W-:Y:S01]  /*14790*/  MUFU.EX2 R166, R166 ;  /* 0x000000a600a67308 */ /* 0x000fe20000000800 */
[----:B------:R-:W-:Y:S01]  /*147a0*/  LOP3.LUT R72, R90, 0xff, RZ, 0xc0, !PT ;  /* 0x000000ff5a487812 */ /* 0x000fe200078ec0ff */
[--C-:B------:R-:W-:Y:S01]  /*147b0*/  FFMA.FTZ R235, R160, UR4, -R165.reuse ;  /* 0x00000004a0eb7c23 */ /* 0x100fe200080108a5 */
[----:B------:R-:W-:Y:S01]  /*147c0*/  FFMA.FTZ R90, R138, UR4, -R165 ;  /* 0x000000048a5a7c23 */ /* 0x000fe200080108a5 */
[--C-:B--2---:R-:W-:Y:S01]  /*147d0*/  HSET2.LE.AND R88, R85, R158.reuse, PT ;  /* 0x0000009e55587233 */ /* 0x104fe20003803000 */
[-C--:B------:R-:W-:Y:S03]  /*147e0*/  HMMA.16816.F32.BF16 R60, R68, R82.reuse, R60 ;  /* 0x00000052443c723c */ /* 0x080fe6000004183c */
[----:B------:R-:W-:Y:S01]  /*147f0*/  PRMT R73, R72, 0x5410, R73 ;  /* 0x0000541048497816 */ /* 0x000fe20000000049 */
[--C-:B------:R-:W-:Y:S01]  /*14800*/  FFMA.FTZ R72, R163, UR4, -R165.reuse ;  /* 0x00000004a3487c23 */ /* 0x100fe200080108a5 */
[----:B------:R-:W-:Y:S01]  /*14810*/  FFMA.FTZ R165, R137, UR4, -R165 ;  /* 0x0000000489a57c23 */ /* 0x000fe200080108a5 */
[----:B------:R2:W2:Y:S01]  /*14820*/  MUFU.EX2 R163, R74 ;  /* 0x0000004a00a37308 */ /* 0x0004a20000000800 */
[--C-:B------:R-:W-:Y:S01]  /*14830*/  HSET2.LE.AND R80, R87, R158.reuse, PT ;  /* 0x0000009e57507233 */ /* 0x100fe20003803000 */
[----:B------:R-:W-:Y:S08]  /*14840*/  HMMA.16816.F32.BF16 R64, R76, R82, R64 ;  /* 0x000000524c40723c */ /* 0x000ff00000041840 */
[----:B------:R-:W-:Y:S01]  /*14850*/  MUFU.EX2 R160, R72 ;  /* 0x0000004800a07308 */ /* 0x000fe20000000800 */
[--C-:B------:R-:W-:Y:S01]  /*14860*/  HSET2.LE.AND R81, R91, R158.reuse, PT ;  /* 0x0000009e5b517233 */ /* 0x100fe20003803000 */
[----:B---3--:R-:W-:Y:S08]  /*14870*/  IMAD.MOV.U32 R162, RZ, RZ, R110 ;  /* 0x000000ffffa27224 */ /* 0x008ff000078e006e */
[----:B------:R-:W3:Y:S01]  /*14880*/  MUFU.EX2 R235, R235 ;  /* 0x000000eb00eb7308 */ /* 0x000ee20000000800 */
[----:B-1----:R-:W-:Y:S01]  /*14890*/  F2FP.BF16.F32.PACK_AB R70, R240, R241 ;  /* 0x000000f1f046723e */ /* 0x002fe200000010ff */
[----:B------:R-:W-:Y:S01]  /*148a0*/  IMAD.MOV.U32 R83, RZ, RZ, R104 ;  /* 0x000000ffff537224 */ /* 0x000fe200078e0068 */
[----:B------:R-:W-:Y:S07]  /*148b0*/  F2FP.BF16.F32.PACK_AB R71, R239, R238 ;  /* 0x000000eeef47723e */ /* 0x000fee00000010ff */
[----:B------:R-:W-:Y:S01]  /*148c0*/  MUFU.EX2 R137, R90 ;  /* 0x0000005a00897308 */ /* 0x000fe20000000800 */
[----:B----4-:R-:W-:Y:S01]  /*148d0*/  F2FP.BF16.F32.PACK_AB R68, R168, R237 ;  /* 0x000000eda844723e */ /* 0x010fe200000010ff */
[----:B------:R-:W-:Y:S01]  /*148e0*/  FADD.FTZ R171, R83, R171 ;  /* 0x000000ab53ab7221 */ /* 0x000fe20000010000 */
[----:B-----5:R-:W-:Y:S07]  /*148f0*/  F2FP.BF16.F32.PACK_AB R69, R167, R234 ;  /* 0x000000eaa745723e */ /* 0x020fee00000010ff */
[----:B------:R1:W4:Y:S01]  /*14900*/  MUFU.EX2 R138, R165 ;  /* 0x000000a5008a7308 */ /* 0x0003220000000800 */
[----:B------:R-:W-:Y:S01]  /*14910*/  LOP3.LUT R75, R84, 0xff00ff, RZ, 0xc0, !PT ;  /* 0x00ff00ff544b7812 */ /* 0x000fe200078ec0ff */
[----:B------:R-:W-:Y:S01]  /*14920*/  FADD.FTZ R249, R243, R249 ;  /* 0x000000f9f3f97221 */ /* 0x000fe20000010000 */
[----:B------:R-:W-:Y:S01]  /*14930*/  LOP3.LUT R70, R70, R89, RZ, 0xc0, !PT ;  /* 0x0000005946467212 */ /* 0x000fe200078ec0ff */
[----:B------:R-:W5:Y:S01]  /*14940*/  LDSM.16.MT88.4 R84, [R181+0x7800] ;  /* 0x00780000b554783b */ /* 0x000f620000004200 */
[----:B------:R-:W-:Y:S02]  /*14950*/  LOP3.LUT R71, R71, R88, RZ, 0xc0, !PT ;  /* 0x0000005847477212 */ /* 0x000fe400078ec0ff */
[----:B------:R-:W-:Y:S01]  /*14960*/  LOP3.LUT R68, R68, R81, RZ, 0xc0, !PT ;  /* 0x0000005144447212 */ /* 0x000fe200078ec0ff */
[----:B------:R-:W-:Y:S01]  /*14970*/  IMAD.MOV.U32 R81, RZ, RZ, R106 ;  /* 0x000000ffff517224 */ /* 0x000fe200078e006a */
[----:B------:R-:W-:Y:S02]  /*14980*/  LOP3.LUT R69, R69, R80, RZ, 0xc0, !PT ;  /* 0x0000005045457212 */ /* 0x000fe400078ec0ff */
[--C-:B--2---:R-:W-:Y:S01]  /*14990*/  HSET2.LE.AND R74, R93, R158.reuse, PT ;  /* 0x0000009e5d4a7233 */ /* 0x104fe20003803000 */
[----:B------:R-:W-:Y:S01]  /*149a0*/  FADD.FTZ R169, R81, R169 ;  /* 0x000000a951a97221 */ /* 0x000fe20000010000 */
[--C-:B------:R-:W-:Y:S01]  /*149b0*/  HSET2.LE.AND R75, R75, R158.reuse, PT ;  /* 0x0000009e4b4b7233 */ /* 0x100fe20003803000 */
[----:B-1----:R-:W-:Y:S01]  /*149c0*/  IMAD.MOV.U32 R165, RZ, RZ, R108 ;  /* 0x000000ffffa57224 */ /* 0x002fe200078e006c */
[--C-:B------:R-:W-:Y:S01]  /*149d0*/  HSET2.LE.AND R72, R95, R158.reuse, PT ;  /* 0x0000009e5f487233 */ /* 0x100fe20003803000 */
[-C--:B------:R-:W-:Y:S01]  /*149e0*/  HMMA.16816.F32.BF16 R128, R68, R116.reuse, R4 ;  /* 0x000000744480723c */ /* 0x080fe20000041804 */
[----:B------:R-:W1:Y:S04]  /*149f0*/  LDSM.16.MT88.4 R4, [R180+0x7800] ;  /* 0x00780000b404783b */ /* 0x000e680000004200 */
[----:B------:R-:W-:Y:S01]  /*14a00*/  HSET2.LE.AND R73, R73, R158, PT ;  /* 0x0000009e49497233 */ /* 0x000fe20003803000 */
[----:B------:R-:W-:Y:S01]  /*14a10*/  IMAD.MOV.U32 R158, RZ, RZ, R109 ;  /* 0x000000ffff9e7224 */ /* 0x000fe200078e006d */
        /* <DEDUP_REMOVED lines=38> */
[----:B------:R-:W-:Y:S02]  /*14c80*/  IMAD.MOV.U32 R3, RZ, RZ, R134 ;  /* 0x000000ffff037224 */ /* 0x000fe400078e0086 */
[----:B------:R-:W-:Y:S02]  /*14c90*/  IMAD.MOV.U32 R2, RZ, RZ, R135 ;  /* 0x000000ffff027224 */ /* 0x000fe400078e0087 */
[----:B------:R-:W-:Y:S01]  /*14ca0*/  IMAD.MOV.U32 R0, RZ, RZ, R136 ;  /* 0x000000ffff007224 */ /* 0x000fe200078e0088 */
        /* <DEDUP_REMOVED lines=13> */
.L_x_2070:
[----:B------:R-:W1:Y:S01]  /*14d80*/  SHFL.BFLY PT, R2, R231, 0x2, 0x1f ;  /* 0x0c401f00e7027f89 */ /* 0x000e6200000e0000 */
[----:B------:R-:W2:Y:S01]  /*14d90*/  LDCU UR4, c[0x0][0x4fc] ;  /* 0x00009f80ff0477ac */ /* 0x000ea20008000800 */
[C---:B------:R-:W-:Y:S01]  /*14da0*/  SHF.L.U32 R4, R198.reuse, 0x5, RZ ;  /* 0x00000005c6047819 */ /* 0x040fe200000006ff */
[----:B------:R-:W3:Y:S01]  /*14db0*/  LDC R23, c[0x0][0x434] ;  /* 0x00010d00ff177b82 */ /* 0x000ee20000000800 */
[----:B------:R-:W4:Y:S01]  /*14dc0*/  SHFL.BFLY PT, R3, R230, 0x2, 0x1f ;  /* 0x0c401f00e6037f89 */ /* 0x000f2200000e0000 */
[----:B------:R-:W-:Y:S01]  /*14dd0*/  LOP3.LUT P6, RZ, R198, 0x4, RZ, 0xc0, !PT ;  /* 0x00000004c6ff7812 */ /* 0x000fe200078cc0ff */
[----:B------:R-:W-:Y:S01]  /*14de0*/  UMOV UR5, 0x400 ;  /* 0x0000040000057882 */ /* 0x000fe20000000000 */
[----:B------:R-:W-:Y:S01]  /*14df0*/  LOP3.LUT R4, R233, 0x7c00, R4, 0xf8, !PT ;  /* 0x00007c00e9047812 */ /* 0x000fe200078ef804 */
[----:B------:R-:W5:Y:S04]  /*14e00*/  SHFL.BFLY PT, R0, R225, 0x2, 0x1f ;  /* 0x0c401f00e1007f89 */ /* 0x000f6800000e0000 */
[----:B------:R-:W2:Y:S01]  /*14e10*/  SHFL.BFLY PT, R10, R223, 0x2, 0x1f ;  /* 0x0c401f00df0a7f89 */ /* 0x000ea200000e0000 */
        /* <DEDUP_REMOVED lines=9> */
[----:B----4-:R-:W-:Y:S01]  /*14eb0*/  FADD.FTZ R5, R2, R5 ;  /* 0x0000000502057221 */ /* 0x010fe20000010000 */
[----:B------:R-:W-:Y:S02]  /*14ec0*/  MOV R2, UR15 ;  /* 0x0000000f00027c02 */ /* 0x000fe40008000f00 */
[----:B------:R-:W1:Y:S01]  /*14ed0*/  MUFU.RCP R8, R6 ;  /* 0x0000000600087308 */ /* 0x000e620000001000 */
[----:B------:R-:W-:Y:S01]  /*14ee0*/  FSETP.NE.FTZ.AND P5, PT, R6, RZ, PT ;  /* 0x000000ff0600720b */ /* 0x000fe20003fb5000 */
[----:B--2---:R-:W-:Y:S01]  /*14ef0*/  FADD.FTZ R3, R3, R0 ;  /* 0x0000000003037221 */ /* 0x004fe20000010000 */
[----:B------:R-:W-:-:S02]  /*14f00*/  ISETP.NE.AND P1, PT, R2, -0x1, PT ;  /* 0xffffffff0200780c */ /* 0x000fc40003f25270 */
[----:B------:R-:W-:Y:S01]  /*14f10*/  SHF.L.U32 R2, R198, 0x4, RZ ;  /* 0x00000004c6027819 */ /* 0x000fe200000006ff */
[----:B-----5:R-:W-:Y:S01]  /*14f20*/  FADD.FTZ R9, R10, R9 ;  /* 0x000000090a097221 */ /* 0x020fe20000010000 */
[----:B------:R-:W-:Y:S01]  /*14f30*/  MOV R0, UR15 ;  /* 0x0000000f00007c02 */ /* 0x000fe20008000f00 */
[----:B------:R-:W2:Y:S01]  /*14f40*/  MUFU.RCP R7, R5 ;  /* 0x0000000500077308 */ /* 0x000ea20000001000 */
[----:B------:R-:W-:Y:S02]  /*14f50*/  LOP3.LUT R11, R2, 0x1c0, RZ, 0xc0, !PT ;  /* 0x000001c0020b7812 */ /* 0x000fe400078ec0ff */
[----:B------:R-:W-:Y:S02]  /*14f60*/  ISETP.NE.AND P0, PT, R0, -0x1, PT ;  /* 0xffffffff0000780c */ /* 0x000fe40003f05270 */
[----:B------:R-:W-:Y:S02]  /*14f70*/  FSETP.NE.FTZ.AND P4, PT, R5, RZ, PT ;  /* 0x000000ff0500720b */ /* 0x000fe40003f95000 */
[----:B------:R-:W-:Y:S01]  /*14f80*/  FSETP.NE.FTZ.AND P3, PT, R3, RZ, PT ;  /* 0x000000ff0300720b */ /* 0x000fe20003f75000 */
[----:B------:R-:W4:Y:S01]  /*14f90*/  MUFU.RCP R2, R3 ;  /* 0x0000000300027308 */ /* 0x000f220000001000 */
[----:B------:R-:W-:-:S02]  /*14fa0*/  FSETP.NE.FTZ.AND P2, PT, R9, RZ, PT ;  /* 0x000000ff0900720b */ /* 0x000fc40003f55000 */
        /* <DEDUP_REMOVED lines=11> */
[----:B----4-:R-:W-:Y:S01]  /*15060*/  FSEL R2, R2, 1, P3 ;  /* 0x3f80000002027808 */ /* 0x010fe20001800000 */
        /* <DEDUP_REMOVED lines=45> */
[----:B------:R-:W-:Y:S01]  /*15340*/  LOP3.LUT P6, RZ, R198, 0x8, RZ, 0xc0, !PT ;  /* 0x00000008c6ff7812 */ /* 0x000fe200078cc0ff */
[C---:B------:R-:W-:Y:S01]  /*15350*/  FMUL.FTZ R113, R8.reuse, R113 ;  /* 0x0000007108717220 */ /* 0x040fe20000410000 */
[----:B------:R-:W-:Y:S01]  /*15360*/  MOV R0, 0x20 ;  /* 0x0000002000007802 */ /* 0x000fe20000000f00 */
[C---:B------:R-:W-:Y:S01]  /*15370*/  FMUL.FTZ R100, R8.reuse, R100 ;  /* 0x0000006408647220 */ /* 0x040fe20000410000 */
[----:B------:R-:W-:Y:S01]  /*15380*/  F2FP.BF16.F32.PACK_AB R130, R131, R130 ;  /* 0x000000828382723e */ /* 0x000fe200000010ff */
[----:B------:R-:W-:Y:S01]  /*15390*/  FMUL.FTZ R101, R8, R101 ;  /* 0x0000006508657220 */ /* 0x000fe20000410000 */
[----:B------:R-:W-:Y:S01]  /*153a0*/  SEL R0, R0, 0xffffffe0, !P6 ;  /* 0xffffffe000007807 */ /* 0x000fe20007000000 */
[----:B------:R-:W-:Y:S01]  /*153b0*/  FMUL.FTZ R96, R8, R96 ;  /* 0x0000006008607220 */ /* 0x000fe20000410000 */
[----:B------:R-:W-:Y:S01]  /*153c0*/  LOP3.LUT P6, RZ, R198, 0x10, RZ, 0xc0, !PT ;  /* 0x00000010c6ff7812 */ /* 0x000fe200078cc0ff */
[----:B------:R-:W-:Y:S01]  /*153d0*/  FMUL.FTZ R97, R8, R97 ;  /* 0x0000006108617220 */ /* 0x000fe20000410000 */
[----:B------:R-:W-:Y:S01]  /*153e0*/  LEA R11, R4, UR4, 0x1 ;  /* 0x00000004040b7c11 */ /* 0x000fe2000f8e08ff */
[C---:B------:R-:W-:Y:S01]  /*153f0*/  FMUL.FTZ R84, R8.reuse, R84 ;  /* 0x0000005408547220 */ /* 0x040fe20000410000 */
[----:B------:R-:W1:Y:S01]  /*15400*/  LDC.U8 R4, c[0x0][0x549] ;  /* 0x00015240ff047b82 */ /* 0x000e620000000000 */
[----:B------:R-:W-:Y:S01]  /*15410*/  F2FP.BF16.F32.PACK_AB R116, R117, R116 ;  /* 0x000000747574723e */ /* 0x000fe200000010ff */
[C---:B------:R-:W-:Y:S01]  /*15420*/  FMUL.FTZ R85, R8.reuse, R85 ;  /* 0x0000005508557220 */ /* 0x040fe20000410000 */
[----:B------:R-:W-:Y:S01]  /*15430*/  F2FP.BF16.F32.PACK_AB R118, R119, R118 ;  /* 0x000000767776723e */ /* 0x000fe200000010ff */
[----:B------:R-:W-:Y:S01]  /*15440*/  FMUL.FTZ R80, R8, R80 ;  /* 0x0000005008507220 */ /* 0x000fe20000410000 */
[----:B------:R-:W-:Y:S01]  /*15450*/  IADD3 R13, PT, PT, R2, R11, RZ ;  /* 0x0000000b020d7210 */ /* 0x000fe20007ffe0ff */
[C---:B------:R-:W-:Y:S01]  /*15460*/  FMUL.FTZ R81, R8.reuse, R81 ;  /* 0x0000005108517220 */ /* 0x040fe20000410000 */
        /* <DEDUP_REMOVED lines=8> */
[----:B------:R-:W-:Y:S01]  /*154f0*/  IADD3 R15, PT, PT, R11, 0x40, RZ ;  /* 0x000000400b0f7810 */ /* 0x000fe20007ffe0ff */
[----:B------:R-:W-:Y:S01]  /*15500*/  STS [R11+0x400], R130 ;  /* 0x000400820b007388 */ /* 0x000fe20000000800 */
[----:B------:R-:W-:Y:S01]  /*15510*/  IADD3 R19, PT, PT, R0, R11, RZ ;  /* 0x0000000b00137210 */ /* 0x000fe20007ffe0ff */
[----:B------:R-:W-:Y:S01]  /*15520*/  FMUL.FTZ R115, R7, R115 ;  /* 0x0000007307737220 */ /* 0x000fe20000410000 */
[----:B------:R-:W-:Y:S01]  /*15530*/  @P6 IADD3 R15, PT, PT, R11, -0x40, RZ ;  /* 0xffffffc00b0f6810 */ /* 0x000fe20007ffe0ff */
[----:B------:R-:W3:Y:S01]  /*15540*/  S2R R8, SR_CTAID.Y ;  /* 0x0000000000087919 */ /* 0x000ee20000002600 */
[C---:B------:R-:W-:Y:S01]  /*15550*/  FMUL.FTZ R102, R7.reuse, R102 ;  /* 0x0000006607667220 */ /* 0x040fe20000410000 */
        /* <DEDUP_REMOVED lines=9> */
[----:B------:R-:W-:Y:S01]  /*155f0*/  IADD3 R17, PT, PT, R2, R19, RZ ;  /* 0x0000001302117210 */ /* 0x000fe20007ffe0ff */
[----:B------:R-:W-:Y:S01]  /*15600*/  STS [R11+0x2000], R124 ;  /* 0x0020007c0b007388 */ /* 0x000fe20000000800 */
[----:B------:R-:W-:Y:S01]  /*15610*/  F2FP.BF16.F32.PACK_AB R108, R109, R108 ;  /* 0x0000006c6d6c723e */ /* 0x000fe200000010ff */
[----:B------:R-:W-:Y:S01]  /*15620*/  FMUL.FTZ R86, R7, R86 ;  /* 0x0000005607567220 */ /* 0x000fe20000410000 */
[----:B------:R-:W-:Y:S01]  /*15630*/  F2FP.BF16.F32.PACK_AB R110, R111, R110 ;  /* 0x0000006e6f6e723e */ /* 0x000fe200000010ff */
[----:B------:R2:W-:Y:S01]  /*15640*/  STS [R11+0x2400], R126 ;  /* 0x0024007e0b007388 */ /* 0x0005e20000000800 */
[C---:B------:R-:W-:Y:S01]  /*15650*/  FMUL.FTZ R87, R7.reuse, R87 ;  /* 0x0000005707577220 */ /* 0x040fe20000410000 */
[----:B-1----:R-:W-:Y:S01]  /*15660*/  ISETP.NE.AND P6, PT, R4, RZ, PT ;  /* 0x000000ff0400720c */ /* 0x002fe20003fc5270 */
[C---:B------:R-:W-:Y:S01]  /*15670*/  FMUL.FTZ R82, R7.reuse, R82 ;  /* 0x0000005207527220 */ /* 0x040fe20000410000 */
[----:B------:R-:W-:Y:S01]  /*15680*/  STS [R13+0x2000], R120 ;  /* 0x002000780d007388 */ /* 0x000fe20000000800 */
[C---:B------:R-:W-:Y:S01]  /*15690*/  FMUL.FTZ R83, R7.reuse, R83 ;  /* 0x0000005307537220 */ /* 0x040fe20000410000 */
        /* <DEDUP_REMOVED lines=8> */
[----:B------:R4:W1:Y:S01]  /*15720*/  @P4 MUFU.LG2 R20, R5 ;  /* 0x0000000500144308 */ /* 0x0008620000000c00 */
[----:B------:R-:W-:Y:S01]  /*15730*/  F2FP.BF16.F32.PACK_AB R84, R85, R84 ;  /* 0x000000545554723e */ /* 0x000fe200000010ff */
[----:B------:R-:W-:Y:S01]  /*15740*/  STS [R19+0x400], R114 ;  /* 0x0004007213007388 */ /* 0x000fe20000000800 */
[----:B------:R-:W-:Y:S01]  /*15750*/  F2FP.BF16.F32.PACK_AB R86, R87, R86 ;  /* 0x000000565756723e */ /* 0x000fe200000010ff */
[----:B------:R-:W5:Y:S01]  /*15760*/  @P6 LDC R4, c[0x0][0x430] ;  /* 0x00010c00ff046b82 */ /* 0x000f620000000800 */
[----:B------:R-:W-:Y:S01]  /*15770*/  IADD3 R21, PT, PT, R2, R15, RZ ;  /* 0x0000000f02157210 */ /* 0x000fe20007ffe0ff */
[----:B------:R-:W-:Y:S01]  /*15780*/  STS [R17], R100 ;  /* 0x0000006411007388 */ /* 0x000fe20000000800 */
[----:B------:R-:W-:Y:S01]  /*15790*/  F2FP.BF16.F32.PACK_AB R92, R93, R92 ;  /* 0x0000005c5d5c723e */ /* 0x000fe200000010ff */
[----:B---3--:R-:W-:Y:S01]  /*157a0*/  @!P0 IMAD R16, R8, R23, RZ ;  /* 0x0000001708108224 */ /* 0x008fe200078e02ff */
[----:B------:R-:W-:Y:S01]  /*157b0*/  F2FP.BF16.F32.PACK_AB R94, R95, R94 ;  /* 0x0000005e5f5e723e */ /* 0x000fe200000010ff */
[----:B------:R-:W-:Y:S01]  /*157c0*/  STS [R17+0x400], R102 ;  /* 0x0004006611007388 */ /* 0x000fe20000000800 */
[----:B------:R-:W-:Y:S01]  /*157d0*/  F2FP.BF16.F32.PACK_AB R88, R89, R88 ;  /* 0x000000585958723e */ /* 0x000fe200000010ff */
[----:B--2---:R-:W2:Y:S01]  /*157e0*/  @!P1 LDC.64 R10, c[0x0][0x400] ;  /* 0x00010000ff0a9b82 */ /* 0x004ea20000000a00 */
[----:B------:R-:W-:Y:S01]  /*157f0*/  F2FP.BF16.F32.PACK_AB R90, R91, R90 ;  /* 0x0000005a5b5a723e */ /* 0x000fe200000010ff */
[----:B------:R-:W-:Y:S01]  /*15800*/  STS [R19+0x2000], R108 ;  /* 0x0020006c13007388 */ /* 0x000fe20000000800 */
[----:B------:R-:W-:Y:S01]  /*15810*/  F2FP.BF16.F32.PACK_AB R80, R81, R80 ;  /* 0x000000505150723e */ /* 0x000fe200000010ff */
[----:B------:R-:W3:Y:S01]  /*15820*/  @P3 MUFU.LG2 R3, R3 ;  /* 0x0000000300033308 */ /* 0x000ee20000000c00 */
[----:B------:R-:W-:Y:S01]  /*15830*/  F2FP.BF16.F32.PACK_AB R82, R83, R82 ;  /* 0x000000525352723e */ /* 0x000fe200000010ff */
[----:B------:R4:W-:Y:S01]  /*15840*/  STS [R19+0x2400], R110 ;  /* 0x0024006e13007388 */ /* 0x0009e20000000800 */
[----:B------:R-:W-:Y:S01]  /*15850*/  F2FP.BF16.F32.PACK_AB R68, R69, R68 ;  /* 0x000000444544723e */ /* 0x000fe200000010ff */
[----:B-1----:R-:W1:Y:S01]  /*15860*/  @P1 LDC.64 R12, c[0x0][0x408] ;  /* 0x00010200ff0c1b82 */ /* 0x002e620000000a00 */
[----:B------:R-:W-:Y:S01]  /*15870*/  F2FP.BF16.F32.PACK_AB R7, R7, R70 ;  /* 0x000000460707723e */ /* 0x000fe200000010ff */
[----:B------:R-:W-:Y:S01]  /*15880*/  STS [R17+0x2000], R104 ;  /* 0x0020006811007388 */ /* 0x000fe20000000800 */
[----:B------:R-:W-:-:S02]  /*15890*/  F2FP.BF16.F32.PACK_AB R76, R77, R76 ;  /* 0x0000004c4d4c723e */ /* 0x000fc400000010ff */
[----:B------:R-:W-:Y:S01]  /*158a0*/  F2FP.BF16.F32.PACK_AB R78, R79, R78 ;  /* 0x0000004e4f4e723e */ /* 0x000fe200000010ff */
[----:B------:R3:W-:Y:S01]  /*158b0*/  STS [R17+0x2400], R106 ;  /* 0x0024006a11007388 */ /* 0x0007e20000000800 */
[----:B------:R-:W-:Y:S02]  /*158c0*/  F2FP.BF16.F32.PACK_AB R72, R73, R72 ;  /* 0x000000484948723e */ /* 0x000fe400000010ff */
[----:B------:R-:W-:Y:S01]  /*158d0*/  F2FP.BF16.F32.PACK_AB R74, R75, R74 ;  /* 0x0000004a4b4a723e */ /* 0x000fe200000010ff */
[----:B------:R-:W-:Y:S01]  /*158e0*/  STS [R15], R96 ;  /* 0x000000600f007388 */ /* 0x000fe20000000800 */
[----:B------:R-:W-:-:S03]  /*158f0*/  @P6 MOV R27, 0x1 ;  /* 0x00000001001b6802 */ /* 0x000fc60000000f00 */
[----:B------:R-:W-:Y:S01]  /*15900*/  STS [R15+0x400], R98 ;  /* 0x000400620f007388 */ /* 0x000fe20000000800 */
[----:B--2---:R-:W-:-:S03]  /*15910*/  @!P1 IMAD.WIDE.U32 R24, R199, R10, RZ ;  /* 0x0000000ac7189225 */ /* 0x004fc600078e00ff */
[----:B------:R-:W-:Y:S01]  /*15920*/  STS [R21], R84 ;  /* 0x0000005415007388 */ /* 0x000fe20000000800 */
[----:B------:R-:W2:Y:S01]  /*15930*/  @P4 LDC R10, c[0x0][0x458] ;  /* 0x00011600ff0a4b82 */ /* 0x000ea20000000800 */
[----:B------:R-:W-:Y:S02]  /*15940*/  @!P1 IMAD R199, R199, R11, R25 ;  /* 0x0000000bc7c79224 */ /* 0x000fe400078e0219 */
[----:B------:R-:W-:Y:S01]  /*15950*/  STS [R21+0x400], R86 ;  /* 0x0004005615007388 */ /* 0x000fe20000000800 */
[----:B----4-:R-:W-:-:S03]  /*15960*/  IADD3 R19, PT, PT, R0, R15, RZ ;  /* 0x0000000f00137210 */ /* 0x010fc60007ffe0ff */
[----:B------:R-:W-:Y:S01]  /*15970*/  STS [R15+0x2000], R92 ;  /* 0x0020005c0f007388 */ /* 0x000fe20000000800 */
[----:B------:R-:W5:Y:S03]  /*15980*/  LDC R0, c[0x0][0x434] ;  /* 0x00010d00ff007b82 */ /* 0x000f660000000800 */
[----:B------:R1:W-:Y:S01]  /*15990*/  STS [R15+0x2400], R94 ;  /* 0x0024005e0f007388 */ /* 0x0003e20000000800 */
[----:B---3--:R-:W-:Y:S02]  /*159a0*/  IADD3 R17, PT, PT, R2, R19, RZ ;  /* 0x0000001302117210 */ /* 0x008fe40007ffe0ff */
[----:B------:R3:W4:Y:S01]  /*159b0*/  @P5 MUFU.LG2 R2, R6 ;  /* 0x0000000600025308 */ /* 0x0007220000000c00 */
[----:B------:R-:W-:Y:S01]  /*159c0*/  STS [R21+0x2000], R88 ;  /* 0x0020005815007388 */ /* 0x000fe20000000800 */
[----:B------:R-:W2:Y:S03]  /*159d0*/  @P3 LDC R11, c[0x0][0x458] ;  /* 0x00011600ff0b3b82 */ /* 0x000ea60000000800 */
[----:B------:R3:W-:Y:S04]  /*159e0*/  STS [R21+0x2400], R90 ;  /* 0x0024005a15007388 */ /* 0x0007e80000000800 */
[----:B------:R-:W-:Y:S04]  /*159f0*/  STS [R19], R80 ;  /* 0x0000005013007388 */ /* 0x000fe80000000800 */
[----:B------:R-:W-:Y:S04]  /*15a00*/  STS [R19+0x400], R82 ;  /* 0x0004005213007388 */ /* 0x000fe80000000800 */
[----:B------:R-:W-:Y:S01]  /*15a10*/  STS [R17], R68 ;  /* 0x0000004411007388 */ /* 0x000fe20000000800 */
[----:B-----5:R-:W-:-:S03]  /*15a20*/  @P6 IMAD R0, R4, R23, RZ ;  /* 0x0000001704006224 */ /* 0x020fc600078e02ff */
[----:B------:R-:W-:Y:S01]  /*15a30*/  STS [R17+0x400], R7 ;  /* 0x0004000711007388 */ /* 0x000fe20000000800 */
[----:B-1----:R-:W-:Y:S02]  /*15a40*/  @P1 IMAD.WIDE.U32 R14, R12, UR15, RZ ;  /* 0x0000000f0c0e1c25 */ /* 0x002fe4000f8e00ff */
[----:B------:R-:W1:Y:S01]  /*15a50*/  @P6 LDC R12, c[0x0][0x430] ;  /* 0x00010c00ff0c6b82 */ /* 0x000e620000000800 */
[----:B------:R-:W-:Y:S01]  /*15a60*/  STS [R19+0x2000], R76 ;  /* 0x0020004c13007388 */ /* 0x000fe20000000800 */
[----:B------:R-:W-:Y:S01]  /*15a70*/  @P1 IMAD R199, R13, UR15, R15 ;  /* 0x0000000f0dc71c24 */ /* 0x000fe2000f8e020f */
[----:B------:R-:W-:Y:S02]  /*15a80*/  @!P0 R2UR UR15, R16 ;  /* 0x00000000100f82ca */ /* 0x000fe400000e0000 */
[----:B------:R5:W-:Y:S04]  /*15a90*/  STS [R19+0x2400], R78 ;  /* 0x0024004e13007388 */ /* 0x000be80000000800 */
[----:B------:R-:W-:Y:S04]  /*15aa0*/  STS [R17+0x2000], R72 ;  /* 0x0020004811007388 */ /* 0x000fe80000000800 */
[----:B------:R4:W-:Y:S03]  /*15ab0*/  STS [R17+0x2400], R74 ;  /* 0x0024004a11007388 */ /* 0x0009e60000000800 */
[----:B---3--:R-:W-:Y:S01]  /*15ac0*/  MOV R21, UR15 ;  /* 0x0000000f00157c02 */ /* 0x008fe20008000f00 */
[----:B------:R-:W3:Y:S01]  /*15ad0*/  S2R R13, SR_CTAID.Z ;  /* 0x00000000000d7919 */ /* 0x000ee20000002700 */
[----:B-----5:R-:W1:Y:S08]  /*15ae0*/  @P5 LDC R19, c[0x0][0x458] ;  /* 0x00011600ff135b82 */ /* 0x020e700000000800 */
[----:B----4-:R-:W4:Y:S01]  /*15af0*/  LDC.U8 R17, c[0x0][0x548] ;  /* 0x00015200ff117b82 */ /* 0x010f220000000000 */
[----:B--2---:R-:W-:Y:S05]  /*15b00*/  @P6 BRA `(.L_x_2074) ;  /* 0x0000000000206947 */ /* 0x004fea0003800000 */
[----:B----4-:R-:W-:Y:S01]  /*15b10*/  ISETP.NE.AND P0, PT, R17, RZ, PT ;  /* 0x000000ff1100720c */ /* 0x010fe20003f05270 */
[----:B------:R-:W2:-:S12]  /*15b20*/  LDC R4, c[0x0][0x3e0] ;  /* 0x0000f800ff047b82 */ /* 0x000e980000000800 */
[----:B------:R-:W2:Y:S01]  /*15b30*/  @P0 LDC R27, c[0x0][0x454] ;  /* 0x00011500ff1b0b82 */ /* 0x000ea20000000800 */
[----:B-1----:R-:W-:Y:S02]  /*15b40*/  @P0 MOV R12, 0x1 ;  /* 0x00000001000c0802 */ /* 0x002fe40000000f00 */
[----:B------:R-:W-:-:S05]  /*15b50*/  @!P0 MOV R12, 0x1 ;  /* 0x00000001000c8802 */ /* 0x000fca0000000f00 */
[----:B------:R-:W1:Y:S01]  /*15b60*/  @P0 LDC R0, c[0x0][0x454] ;  /* 0x00011500ff000b82 */ /* 0x000e620000000800 */
[-C--:B--2---:R-:W-:Y:S02]  /*15b70*/  @P0 IMAD R27, R27, R4.reuse, RZ ;  /* 0x000000041b1b0224 */ /* 0x084fe400078e02ff */
[----:B------:R-:W-:-:S07]  /*15b80*/  @!P0 IMAD R27, R23, R4, RZ ;  /* 0x00000004171b8224 */ /* 0x000fce00078e02ff */
.L_x_2074:
[----:B------:R-:W-:Y:S01]  /*15b90*/  BAR.SYNC.DEFER_BLOCKING 0x0 ;  /* 0x0000000000007b1d */ /* 0x000fe20000010000 */
[----:B----4-:R-:W-:Y:S01]  /*15ba0*/  ISETP.NE.AND P0, PT, R17, RZ, !P6 ;  /* 0x000000ff1100720c */ /* 0x010fe20007705270 */
[----:B------:R-:W-:Y:S01]  /*15bb0*/  @P3 FMUL.FTZ R3, R3, 0.69314718246459960938 ;  /* 0x3f31721803033820 */ /* 0x000fe20000410000 */
[----:B------:R-:W-:Y:S01]  /*15bc0*/  IADD3 R16, PT, PT, R192, 0x10, RZ ;  /* 0x00000010c0107810 */ /* 0x000fe20007ffe0ff */
[----:B------:R-:W-:Y:S01]  /*15bd0*/  @P4 FMUL.FTZ R20, R20, 0.69314718246459960938 ;  /* 0x3f31721814144820 */ /* 0x000fe20000410000 */
[----:B-1-3--:R-:W-:-:S03]  /*15be0*/  IMAD R0, R13, R0, RZ ;  /* 0x000000000d007224 */ /* 0x00afc600078e02ff */
[----:B------:R-:W1:Y:S01]  /*15bf0*/  @P2 LDC R22, c[0x0][0x458] ;  /* 0x00011600ff162b82 */ /* 0x000e620000000800 */
[----:B------:R-:W2:Y:S01]  /*15c00*/  @P2 MUFU.LG2 R9, R9 ;  /* 0x0000000900092308 */ /* 0x000ea20000000c00 */
[----:B------:R-:W-:Y:S01]  /*15c10*/  ISETP.GE.AND P6, PT, R16, UR14, PT ;  /* 0x0000000e10007c0c */ /* 0x000fe2000bfc6270 */
[----:B------:R-:W-:Y:S01]  /*15c20*/  IMAD.MOV.U32 R17, RZ, RZ, 0x7f800000 ;  /* 0x7f800000ff117424 */ /* 0x000fe200078e00ff */
[----:B------:R-:W-:Y:S01]  /*15c30*/  MOV R16, 0x7f800000 ;  /* 0x7f80000000107802 */ /* 0x000fe20000000f00 */
[----:B------:R-:W-:Y:S01]  /*15c40*/  @P3 FFMA.FTZ R16, R134, R11, R3 ;  /* 0x0000000b86103223 */ /* 0x000fe20000010003 */
[----:B------:R-:W-:Y:S01]  /*15c50*/  LOP3.LUT P3, RZ, R198, 0x3, RZ, 0xc0, !PT ;  /* 0x00000003c6ff7812 */ /* 0x000fe2000786c0ff */
[----:B------:R-:W-:Y:S01]  /*15c60*/  @P5 FMUL.FTZ R23, R2, 0.69314718246459960938 ;  /* 0x3f31721802175820 */ /* 0x000fe20000410000 */
[----:B------:R-:W-:Y:S01]  /*15c70*/  @P4 FFMA.FTZ R17, R135, R10, R20 ;  /* 0x0000000a87114223 */ /* 0x000fe20000010014 */
[----:B------:R-:W-:Y:S01]  /*15c80*/  @!P0 IMAD R0, R8, R27, R0 ;  /* 0x0000001b08008224 */ /* 0x000fe200078e0200 */
[----:B------:R-:W-:Y:S01]  /*15c90*/  SHF.R.S32.HI R2, RZ, 0x1f, R21 ;  /* 0x0000001fff027819 */ /* 0x000fe20000011415 */
[----:B------:R-:W-:Y:S01]  /*15ca0*/  IMAD R3, R12, UR17, RZ ;  /* 0x000000110c037c24 */ /* 0x000fe2000f8e02ff */
[----:B------:R-:W-:Y:S01]  /*15cb0*/  SEL R20, RZ, UR15, !P0 ;  /* 0x0000000fff147c07 */ /* 0x000fe2000c000000 */
[----:B------:R-:W-:Y:S01]  /*15cc0*/  BSSY.RECONVERGENT B0, `(.L_x_2075) ;  /* 0x0000034000007945 */ /* 0x000fe20003800200 */
[----:B------:R-:W-:-:S02]  /*15cd0*/  SEL R2, R2, RZ, P0 ;  /* 0x000000ff02027207 */ /* 0x000fc40000000000 */
[--C-:B------:R-:W-:Y:S01]  /*15ce0*/  IADD3 R20, P4, P0, R3, R20, R0.reuse ;  /* 0x0000001403147210 */ /* 0x100fe2000789e000 */
[----:B------:R3:W4:Y:S01]  /*15cf0*/  LDS.128 R4, [R200+0x3800] ;  /* 0x00380000c8047984 */ /* 0x0007220000000c00 */
[----:B--2---:R-:W-:Y:S01]  /*15d00*/  @P2 FMUL.FTZ R8, R9, 0.69314718246459960938 ;  /* 0x3f31721809082820 */ /* 0x004fe20000410000 */
[----:B------:R-:W-:Y:S02]  /*15d10*/  SHF.R.S32.HI R3, RZ, 0x1f, R3 ;  /* 0x0000001fff037819 */ /* 0x000fe40000011403 */
[----:B------:R-:W-:Y:S02]  /*15d20*/  SHF.R.S32.HI R0, RZ, 0x1f, R0 ;  /* 0x0000001fff007819 */ /* 0x000fe40000011400 */
[----:B------:R-:W-:Y:S01]  /*15d30*/  MOV R18, 0x7f800000 ;  /* 0x7f80000000127802 */ /* 0x000fe20000000f00 */
[----:B------:R-:W-:Y:S01]  /*15d40*/  @P5 FFMA.FTZ R18, R136, R19, R23 ;  /* 0x0000001388125223 */ /* 0x000fe20000010017 */
[----:B------:R-:W-:Y:S02]  /*15d50*/  IMAD.MOV.U32 R19, RZ, RZ, 0x7f800000 ;  /* 0x7f800000ff137424 */ /* 0x000fe400078e00ff */
[----:B-1----:R-:W-:Y:S01]  /*15d60*/  @P2 FFMA.FTZ R19, R133, R22, R8 ;  /* 0x0000001685132223 */ /* 0x002fe20000010008 */
[----:B------:R-:W-:Y:S01]  /*15d70*/  IADD3.X R0, PT, PT, R3, R2, R0, P4, P0 ;  /* 0x0000000203007210 */ /* 0x000fe200027e0400 */
[----:B---3--:R-:W-:Y:S06]  /*15d80*/  @P3 BRA `(.L_x_2076) ;  /* 0x00000000009c3947 */ /* 0x008fec0003800000 */
        /* <DEDUP_REMOVED lines=19> */
[----:B------:R-:W3:Y:S01]  /*15ec0*/  @!P3 LDC.64 R8, c[0x0][0x420] ;  /* 0x00010800ff08bb82 */ /* 0x000ee20000000a00 */
[----:B-1----:R-:W-:-:S04]  /*15ed0*/  @!P5 LEA R26, P0, R27, R2, 0x2 ;  /* 0x000000021b1ad211 */ /* 0x002fc800078010ff */
[----:B------:R-:W-:Y:S02]  /*15ee0*/  @!P5 LEA.HI.X R27, R27, R3, R22, 0x2, P0 ;  /* 0x000000031b1bd211 */ /* 0x000fe400000f1416 */
[C---:B------:R-:W-:Y:S01]  /*15ef0*/  @!P4 IADD3 R22, P0, PT, R25.reuse, R20, RZ ;  /* 0x000000141916c210 */ /* 0x040fe20007f1e0ff */
[----:B------:R-:W1:Y:S02]  /*15f00*/  @!P2 LDC.64 R2, c[0x0][0x420] ;  /* 0x00010800ff02ab82 */ /* 0x000e640000000a00 */
[----:B------:R1:W-:Y:S01]  /*15f10*/  @!P5 STG.E desc[UR18][R26.64], R18 ;  /* 0x000000121a00d986 */ /* 0x0003e2000c101912 */
[----:B------:R-:W-:Y:S02]  /*15f20*/  @!P4 LEA.HI.X.SX32 R25, R25, R0, 0x1, P0 ;  /* 0x000000001919c211 */ /* 0x000fe400000f0eff */
[----:B--2---:R-:W-:-:S04]  /*15f30*/  @!P4 LEA R28, P0, R22, R10, 0x2 ;  /* 0x0000000a161cc211 */ /* 0x004fc800078010ff */
[----:B------:R-:W-:Y:S02]  /*15f40*/  @!P4 LEA.HI.X R29, R22, R11, R25, 0x2, P0 ;  /* 0x0000000b161dc211 */ /* 0x000fe400000f1419 */
[----:B------:R-:W-:-:S03]  /*15f50*/  @!P3 IADD3 R10, P0, PT, R23, R20, RZ ;  /* 0x00000014170ab210 */ /* 0x000fc60007f1e0ff */
[----:B------:R2:W-:Y:S01]  /*15f60*/  @!P4 STG.E desc[UR18][R28.64], R17 ;  /* 0x000000111c00c986 */ /* 0x0005e2000c101912 */
[----:B------:R-:W-:Y:S02]  /*15f70*/  @!P3 LEA.HI.X.SX32 R23, R23, R0, 0x1, P0 ;  /* 0x000000001717b211 */ /* 0x000fe400000f0eff */
[----:B---3--:R-:W-:-:S04]  /*15f80*/  @!P3 LEA R8, P0, R10, R8, 0x2 ;  /* 0x000000080a08b211 */ /* 0x008fc800078010ff */
[----:B------:R-:W-:Y:S02]  /*15f90*/  @!P3 LEA.HI.X R9, R10, R9, R23, 0x2, P0 ;  /* 0x000000090a09b211 */ /* 0x000fe400000f1417 */
[----:B------:R-:W-:-:S03]  /*15fa0*/  @!P2 IADD3 R20, P0, PT, R21, R20, RZ ;  /* 0x000000141514a210 */ /* 0x000fc60007f1e0ff */
[----:B------:R2:W-:Y:S01]  /*15fb0*/  @!P3 STG.E desc[UR18][R8.64], R16 ;  /* 0x000000100800b986 */ /* 0x0005e2000c101912 */
[----:B------:R-:W-:Y:S02]  /*15fc0*/  @!P2 LEA.HI.X.SX32 R0, R21, R0, 0x1, P0 ;  /* 0x000000001500a211 */ /* 0x000fe400000f0eff */
[----:B-1----:R-:W-:-:S04]  /*15fd0*/  @!P2 LEA R2, P0, R20, R2, 0x2 ;  /* 0x000000021402a211 */ /* 0x002fc800078010ff */
[----:B------:R-:W-:-:S05]  /*15fe0*/  @!P2 LEA.HI.X R3, R20, R3, R0, 0x2, P0 ;  /* 0x000000031403a211 */ /* 0x000fca00000f1400 */
[----:B------:R2:W-:Y:S04]  /*15ff0*/  @!P2 STG.E desc[UR18][R2.64], R19 ;  /* 0x000000130200a986 */ /* 0x0005e8000c101912 */
.L_x_2076:
[----:B------:R-:W-:Y:S05]  /*16000*/  BSYNC.RECONVERGENT B0 ;  /* 0x0000000000007941 */ /* 0x000fea0003800200 */
.L_x_2075:
[----:B--2---:R1:W2:Y:S01]  /*16010*/  LDS.128 R8, [R200] ;  /* 0x00000000c8087984 */ /* 0x0042a20000000c00 */
[----:B------:R-:W-:Y:S01]  /*16020*/  IMAD.SHL.U32 R198, R198, 0x8, RZ ;  /* 0x00000008c6c67824 */ /* 0x000fe200078e00ff */
[----:B------:R-:W3:Y:S01]  /*16030*/  LDCU.64 UR4, c[0x0][0x410] ;  /* 0x00008200ff0477ac */ /* 0x000ee20008000a00 */
[----:B------:R-:W-:Y:S01]  /*16040*/  @P1 IMAD.MOV.U32 R24, RZ, RZ, R14 ;  /* 0x000000ffff181224 */ /* 0x000fe200078e000e */
[----:B------:R-:W-:Y:S01]  /*16050*/  BSSY.RECONVERGENT B0, `(.L_x_2077) ;  /* 0x0000020000007945 */ /* 0x000fe20003800200 */
[----:B------:R-:W-:Y:S01]  /*16060*/  VIADD R2, R192, 0x20 ;  /* 0x00000020c0027836 */ /* 0x000fe20000000000 */
[----:B------:R-:W-:Y:S01]  /*16070*/  LOP3.LUT R3, R198, 0x38, RZ, 0xc0, !PT ;  /* 0x00000038c6037812 */ /* 0x000fe200078ec0ff */
[C---:B------:R-:W-:Y:S01]  /*16080*/  VIADD R0, R192.reuse, 0x30 ;  /* 0x00000030c0007836 */ /* 0x040fe20000000000 */
[----:B------:R-:W-:Y:S02]  /*16090*/  UIMAD.WIDE.U32 UR16, UR16, 0x80, URZ ;  /* 0x00000080101078a5 */ /* 0x000fe4000f8e00ff */
[----:B------:R-:W-:Y:S01]  /*160a0*/  IADD3 R14, P0, PT, R3, R24, RZ ;  /* 0x00000018030e7210 */ /* 0x000fe20007f1e0ff */
[----:B------:R-:W-:Y:S01]  /*160b0*/  VIADD R3, R192, 0x50 ;  /* 0x00000050c0037836 */ /* 0x000fe20000000000 */
[----:B------:R-:W-:Y:S01]  /*160c0*/  ISETP.GE.AND P5, PT, R2, UR14, PT ;  /* 0x0000000e02007c0c */ /* 0x000fe2000bfa6270 */
[----:B------:R-:W-:Y:S01]  /*160d0*/  VIADD R2, R192, 0x60 ;  /* 0x00000060c0027836 */ /* 0x000fe20000000000 */
[----:B------:R-:W-:-:S02]  /*160e0*/  IADD3.X R15, PT, PT, RZ, R199, RZ, P0, !PT ;  /* 0x000000c7ff0f7210 */ /* 0x000fc400007fe4ff */
[----:B------:R-:W-:Y:S02]  /*160f0*/  ISETP.GE.AND P0, PT, R192, UR14, PT ;  /* 0x0000000ec0007c0c */ /* 0x000fe4000bf06270 */
[----:B------:R-:W-:Y:S01]  /*16100*/  ISETP.GE.AND P4, PT, R0, UR14, PT ;  /* 0x0000000e00007c0c */ /* 0x000fe2000bf86270 */
[----:B---3--:R-:W-:Y:S01]  /*16110*/  IMAD.WIDE.U32 R14, R13, UR4, R14 ;  /* 0x000000040d0e7c25 */ /* 0x008fe2000f8e000e */
[----:B------:R-:W-:Y:S02]  /*16120*/  IADD3 R0, PT, PT, R192, 0x40, RZ ;  /* 0x00000040c0007810 */ /* 0x000fe40007ffe0ff */
[----:B------:R-:W-:Y:S01]  /*16130*/  ISETP.GE.AND P2, PT, R3, UR14, PT ;  /* 0x0000000e03007c0c */ /* 0x000fe2000bf46270 */
[----:B------:R-:W-:Y:S01]  /*16140*/  IMAD R17, R13, UR5, R15 ;  /* 0x000000050d117c24 */ /* 0x000fe2000f8e020f */
[----:B------:R-:W-:Y:S01]  /*16150*/  ISETP.GE.AND P3, PT, R0, UR14, PT ;  /* 0x0000000e00007c0c */ /* 0x000fe2000bf66270 */
[----:B------:R-:W-:Y:S01]  /*16160*/  VIADD R0, R192, 0x70 ;  /* 0x00000070c0007836 */ /* 0x000fe20000000000 */
[----:B------:R-:W-:-:S02]  /*16170*/  ISETP.GE.AND P1, PT, R2, UR14, PT ;  /* 0x0000000e02007c0c */ /* 0x000fc4000bf26270 */
[----:B------:R-:W-:Y:S01]  /*16180*/  LOP3.LUT R3, R192, UR16, RZ, 0xfc, !PT ;  /* 0x00000010c0037c12 */ /* 0x000fe2000f8efcff */
[----:B-1----:R-:W-:Y:S10]  /*16190*/  @P0 BRA `(.L_x_2078) ;  /* 0x00000000002c0947 */ /* 0x002ff40003800000 */
[----:B------:R-:W1:Y:S01]  /*161a0*/  LDCU.64 UR6, c[0x0][0x408] ;  /* 0x00008100ff0677ac */ /* 0x000e620008000a00 */
[----:B------:R-:W-:Y:S01]  /*161b0*/  MOV R16, R14 ;  /* 0x0000000e00107202 */ /* 0x000fe20000000f00 */
[----:B------:R-:W3:Y:S01]  /*161c0*/  LDCU.64 UR4, c[0x0][0x3f0] ;  /* 0x00007e00ff0477ac */ /* 0x000ee20008000a00 */
[----:B-1----:R-:W-:-:S03]  /*161d0*/  MOV R2, UR6 ;  /* 0x0000000600027c02 */ /* 0x002fc60008000f00 */
[----:B------:R-:W-:-:S04]  /*161e0*/  IMAD.WIDE.U32 R12, R3, UR6, R16 ;  /* 0x00000006030c7c25 */ /* 0x000fc8000f8e0010 */
[----:B------:R-:W-:Y:S01]  /*161f0*/  IMAD R2, R2, UR17, RZ ;  /* 0x0000001102027c24 */ /* 0x000fe2000f8e02ff */
[----:B---3--:R-:W-:-:S03]  /*16200*/  LEA R18, P0, R12, UR4, 0x1 ;  /* 0x000000040c127c11 */ /* 0x008fc6000f8008ff */
[----:B------:R-:W-:-:S05]  /*16210*/  IMAD R2, R3, UR7, R2 ;  /* 0x0000000703027c24 */ /* 0x000fca000f8e0202 */
[----:B------:R-:W-:-:S04]  /*16220*/  IADD3 R2, PT, PT, R2, R13, RZ ;  /* 0x0000000d02027210 */ /* 0x000fc80007ffe0ff */
[----:B------:R-:W-:-:S05]  /*16230*/  LEA.HI.X R19, R12, UR5, R2, 0x1, P0 ;  /* 0x000000050c137c11 */ /* 0x000fca00080f0c02 */
[----:B--2---:R1:W-:Y:S02]  /*16240*/  STG.E.128 desc[UR18][R18.64], R8 ;  /* 0x0000000812007986 */ /* 0x0043e4000c101d12 */
.L_x_2078:
[----:B------:R-:W-:Y:S05]  /*16250*/  BSYNC.RECONVERGENT B0 ;  /* 0x0000000000007941 */ /* 0x000fea0003800200 */
.L_x_2077:
        /* <DEDUP_REMOVED lines=17> */
.L_x_2080:
[----:B------:R-:W-:Y:S05]  /*16370*/  BSYNC.RECONVERGENT B0 ;  /* 0x0000000000007941 */ /* 0x000fea0003800200 */
.L_x_2079:
        /* <DEDUP_REMOVED lines=16> */
.L_x_2082:
[----:B------:R-:W-:Y:S05]  /*16480*/  BSYNC.RECONVERGENT B0 ;  /* 0x0000000000007941 */ /* 0x000fea0003800200 */
.L_x_2081:
        /* <DEDUP_REMOVED lines=16> */
.L_x_2084:
[----:B------:R-:W-:Y:S05]  /*16590*/  BSYNC.RECONVERGENT B0 ;  /* 0x0000000000007941 */ /* 0x000fea0003800200 */
.L_x_2083:
        /* <DEDUP_REMOVED lines=16> */
.L_x_2086:
[----:B------:R-:W-:Y:S05]  /*166a0*/  BSYNC.RECONVERGENT B0 ;  /* 0x0000000000007941 */ /* 0x000fea0003800200 */
.L_x_2085:
        /* <DEDUP_REMOVED lines=16> */
.L_x_2088:
[----:B------:R-:W-:Y:S05]  /*167b0*/  BSYNC.RECONVERGENT B0 ;  /* 0x0000000000007941 */ /* 0x000fea0003800200 */
.L_x_2087:
[----:B-123--:R-:W1:Y:S01]  /*167c0*/  LDS.128 R200, [R200+0x3000] ;  /* 0x00300000c8c87984 */ /* 0x00ee620000000c00 */
[----:B------:R-:W-:Y:S04]  /*167d0*/  BSSY.RECONVERGENT B0, `(.L_x_2089) ;  /* 0x000000f000007945 */ /* 0x000fe80003800200 */
[----:B------:R-:W-:Y:S05]  /*167e0*/  @P1 BRA `(.L_x_2090) ;  /* 0x0000000000341947 */ /* 0x000fea0003800000 */
[----:B------:R-:W2:Y:S01]  /*167f0*/  LDCU.64 UR6, c[0x0][0x408] ;  /* 0x00008100ff0677ac */ /* 0x000ea20008000a00 */
[----:B------:R-:W-:Y:S01]  /*16800*/  IADD3 R9, P1, PT, R3, 0x60, RZ ;  /* 0x0000006003097810 */ /* 0x000fe20007f3e0ff */
[----:B------:R-:W-:Y:S01]  /*16810*/  IMAD.MOV.U32 R10, RZ, RZ, R14 ;  /* 0x000000ffff0a7224 */ /* 0x000fe200078e000e */
        /* <DEDUP_REMOVED lines=10> */
.L_x_2090:
[----:B------:R-:W-:Y:S05]  /*168c0*/  BSYNC.RECONVERGENT B0 ;  /* 0x0000000000007941 */ /* 0x000fea0003800200 */
.L_x_2089:
[----:B------:R-:W-:Y:S05]  /*168d0*/  @P0 EXIT ;  /* 0x000000000000094d */ /* 0x000fea0003800000 */
[----:B------:R-:W3:Y:S01]  /*168e0*/  LDCU.64 UR6, c[0x0][0x408] ;  /* 0x00008100ff0677ac */ /* 0x000ee20008000a00 */
[----:B------:R-:W-:Y:S01]  /*168f0*/  IADD3 R3, P0, PT, R3, 0x70, RZ ;  /* 0x0000007003037810 */ /* 0x000fe20007f1e0ff */
[----:B--2---:R-:W-:Y:S01]  /*16900*/  IMAD.MOV.U32 R8, RZ, RZ, R14 ;  /* 0x000000ffff087224 */ /* 0x004fe200078e000e */
        /* <DEDUP_REMOVED lines=9> */
[----:B----4-:R-:W-:Y:S01]  /*169a0*/  STG.E.128 desc[UR18][R2.64], R4 ;  /* 0x0000000402007986 */ /* 0x010fe2000c101d12 */
[----:B------:R-:W-:Y:S05]  /*169b0*/  EXIT ;  /* 0x000000000000794d */ /* 0x000fea0003800000 */
.L_x_2091:
        /* <DEDUP_REMOVED lines=12> */
.L_x_2711:


//--------------------- .text._ZN5flash16flash_fwd_kernelI23Flash_fwd_kernel_traitsILi64ELi128ELi64ELi4ELb0ELb0EN7cutlass10bfloat16_tE19Flash_kernel_traitsILi64ELi128ELi64ELi4ES3_EELb0ELb0ELb1ELb0ELb0ELb1ELb1ELb0EEEvNS_16Flash_fwd_paramsE --------------------------
	.section	.text._ZN5flash16flash_fwd_kernelI23Flash_fwd_kernel_traitsILi64ELi128ELi64ELi4ELb0ELb0EN7cutlass10bfloat16_tE19Flash_kernel_traitsILi64ELi128ELi64ELi4ES3_EELb0ELb0ELb1ELb0ELb0ELb1ELb1ELb0EEEvNS_16Flash_fwd_paramsE,"ax",@progbits
	.align	128
        .global         _ZN5flash16flash_fwd_kernelI23Flash_fwd_kernel_traitsILi64ELi128ELi64ELi4ELb0ELb0EN7cutlass10bfloat16_tE19Flash_kernel_traitsILi64ELi128ELi64ELi4ES3_EELb0ELb0ELb1ELb0ELb0ELb1ELb1ELb0EEEvNS_16Flash_fwd_paramsE
        .type           _ZN5flash16flash_fwd_kernelI23Flash_fwd_kernel_traitsILi64ELi128ELi64ELi4ELb0ELb0EN7cutlass10bfloat16_tE19Flash_kernel_traitsILi64ELi128ELi64ELi4ES3_EELb0ELb0ELb1ELb0ELb0ELb1ELb1ELb0EEEvNS_16Flash_fwd_paramsE,@function
        .size           _ZN5flash16flash_fwd_kernelI23Flash_fwd_kernel_traitsILi64ELi128ELi64ELi4ELb0ELb0EN7cutlass10bfloat16_tE19Flash_kernel_traitsILi64ELi128ELi64ELi4ES3_EELb0ELb0ELb1ELb0ELb0ELb1ELb1ELb0EEEvNS_16Flash_fwd_paramsE,(.L_x_2712 - _ZN5flash16flash_fwd_kernelI23Flash_fwd_kernel_traitsILi64ELi128ELi64ELi4ELb0ELb0EN7cutlass10bfloat16_tE19Flash_kernel_traitsILi64ELi128ELi64ELi4ES3_EELb0ELb0ELb1ELb0ELb0ELb1ELb1ELb0EEEvNS_16Flash_fwd_paramsE)
        .other          _ZN5flash16flash_fwd_kernelI23Flash_fwd_kernel_traitsILi64ELi128ELi64ELi4ELb0ELb0EN7cutlass10bfloat16_tE19Flash_kernel_traitsILi64ELi128ELi64ELi4ES3_EELb0ELb0ELb1ELb0ELb0ELb1ELb1ELb0EEEvNS_16Flash_fwd_paramsE,@"STO_CUDA_ENTRY STV_DEFAULT"
_ZN5flash16flash_fwd_kernelI23Flash_fwd_kernel_traitsILi64ELi128ELi64ELi4ELb0ELb0EN7cutlass10bfloat16_tE19Flash_kernel_traitsILi64ELi128ELi64ELi4ES3_EELb0ELb0ELb1ELb0ELb0ELb1ELb1ELb0EEEvNS_16Flash_fwd_paramsE:
.text._ZN5flash16flash_fwd_kernelI23Flash_fwd_kernel_traitsILi64ELi128ELi64ELi4ELb0ELb0EN7cutlass10bfloat16_tE19Flash_kernel_traitsILi64ELi128ELi64ELi4ES3_EELb0ELb0ELb1ELb0ELb0ELb1ELb1ELb0EEEvNS_16Flash_fwd_paramsE:
[----:B------:R-:W1:Y:S01]  /*0000*/  LDC R1, c[0x0][0x37c] ;  /* 0x0000df00ff017b82 */ /* 0x000e620000000800 */
[----:B------:R-:W2:Y:S01]  /*0010*/  S2R R24, SR_CTAID.Y ;  /* 0x0000000000187919 */ /* 0x000ea20000002600 */
[----:B------:R-:W3:Y:S06]  /*0020*/  LDCU.64 UR6, c[0x0][0x460] ;  /* 0x00008c00ff0677ac */ /* 0x000eec0008000a00 */
[----:B------:R-:W2:Y:S01]  /*0030*/  LDC.64 R4, c[0x0][0x460] ;  /* 0x00011800ff047b82 */ /* 0x000ea20000000a00 */
[----:B------:R-:W-:Y:S01]  /*0040*/  IMAD.MOV.U32 R25, RZ, RZ, -0x1 ;  /* 0xffffffffff197424 */ /* 0x000fe200078e00ff */
[----:B------:R-:W4:Y:S01]  /*0050*/  LDCU.64 UR16, c[0x0][0x358] ;  /* 0x00006b00ff1077ac */ /* 0x000f220008000a00 */
[----:B-1----:R-:W-:Y:S01]  /*0060*/  VIADD R1, R1, 0xffffffd8 ;  /* 0xffffffd801017836 */ /* 0x002fe20000000000 */
[----:B------:R-:W1:Y:S04]  /*0070*/  LDCU.64 UR4, c[0x0][0x470] ;  /* 0x00008e00ff0477ac */ /* 0x000e680008000a00 */
[----:B------:R-:W4:Y:S01]  /*0080*/  LDC.64 R2, c[0x0][0x478] ;  /* 0x00011e00ff027b82 */ /* 0x000f220000000a00 */
[----:B---3--:R-:W-:-:S02]  /*0090*/  ISETP.NE.U32.AND P0, PT, RZ, UR6, PT ;  /* 0x00000006ff007c0c */ /* 0x008fc4000bf05070 */
[----:B------:R-:W-:Y:S02]  /*00a0*/  ISETP.NE.U32.AND P4, PT, RZ, UR6, PT ;  /* 0x00000006ff007c0c */ /* 0x000fe4000bf85070 */
[----:B------:R-:W-:Y:S02]  /*00b0*/  ISETP.NE.AND.EX P0, PT, RZ, UR7, PT, P0 ;  /* 0x00000007ff007c0c */ /* 0x000fe4000bf05300 */
[----:B------:R-:W-:Y:S02]  /*00c0*/  ISETP.NE.AND.EX P4, PT, RZ, UR7, PT, P4 ;  /* 0x00000007ff007c0c */ /* 0x000fe4000bf85340 */
[----:B-1----:R-:W-:-:S04]  /*00d0*/  ISETP.NE.U32.AND P3, PT, RZ, UR4, PT ;  /* 0x00000004ff007c0c */ /* 0x002fc8000bf65070 */
[----:B------:R-:W-:Y:S01]  /*00e0*/  ISETP.NE.AND.EX P3, PT, RZ, UR5, PT, P3 ;  /* 0x00000005ff007c0c */ /* 0x000fe2000bf65330 */
[----:B--2---:R-:W-:Y:S01]  /*00f0*/  IMAD.WIDE.U32 R4, R24, 0x4, R4 ;  /* 0x0000000418047825 */ /* 0x004fe200078e0004 */
[----:B------:R-:W-:Y:S02]  /*0100*/  SHF.R.U32.HI R7, RZ, 0x1e, R24 ;  /* 0x0000001eff077819 */ /* 0x000fe40000011618 */
[----:B----4-:R-:W-:Y:S02]  /*0110*/  ISETP.NE.U32.AND P2, PT, R2, RZ, PT ;  /* 0x000000ff0200720c */ /* 0x010fe40003f45070 */
[----:B------:R-:W2:Y:S01]  /*0120*/  @P0 LDG.E R25, desc[UR16][R4.64] ;  /* 0x0000001004190981 */ /* 0x000ea2000c1e1900 */
[----:B------:R-:W-:Y:S01]  /*0130*/  IMAD.SHL.U32 R6, R24, 0x4, RZ ;  /* 0x0000000418067824 */ /* 0x000fe200078e00ff */
[----:B------:R-:W-:Y:S02]  /*0140*/  ISETP.NE.AND.EX P2, PT, R3, RZ, PT, P2 ;  /* 0x000000ff0300720c */ /* 0x000fe40003f45320 */
[----:B------:R1:W3:Y:S01]  /*0150*/  @P4 LDG.E R0, desc[UR16][R4.64+0x4] ;  /* 0x0000041004004981 */ /* 0x0002e2000c1e1900 */
[----:B------:R-:W-:Y:S01]  /*0160*/  IMAD.MOV.U32 R11, RZ, RZ, RZ ;  /* 0x000000ffff0b7224 */ /* 0x000fe200078e00ff */
[----:B------:R-:W4:Y:S08]  /*0170*/  S2UR UR8, SR_CTAID.X ;  /* 0x00000000000879c3 */ /* 0x000f300000002500 */
[----:B------:R-:W3:Y:S08]  /*0180*/  @!P4 LDC R73, c[0x0][0x434] ;  /* 0x00010d00ff49cb82 */ /* 0x000ef00000000800 */
[----:B------:R-:W2:Y:S01]  /*0190*/  @!P2 LDC R9, c[0x0][0x43c] ;  /* 0x00010f00ff09ab82 */ /* 0x000ea20000000800 */
[----:B-1----:R-:W-:-:S04]  /*01a0*/  @P3 IADD3 R4, P1, PT, R6, UR4, RZ ;  /* 0x0000000406043c10 */ /* 0x002fc8000ff3e0ff */
[----:B------:R-:W-:-:S05]  /*01b0*/  @P3 IADD3.X R5, PT, PT, R7, UR5, RZ, P1, !PT ;  /* 0x0000000507053c10 */ /* 0x000fca0008ffe4ff */
[----:B------:R1:W5:Y:S01]  /*01c0*/  @P3 LDG.E R11, desc[UR16][R4.64] ;  /* 0x00000010040b3981 */ /* 0x000362000c1e1900 */
[----:B------:R-:W-:-:S05]  /*01d0*/  @P2 IADD3 R2, P0, PT, R6, R2, RZ ;  /* 0x0000000206022210 */ /* 0x000fca0007f1e0ff */
[----:B------:R-:W-:-:S05]  /*01e0*/  @P2 IMAD.X R3, R7, 0x1, R3, P0 ;  /* 0x0000000107032824 */ /* 0x000fca00000e0603 */
[----:B------:R4:W5:Y:S01]  /*01f0*/  @P2 LDG.E R8, desc[UR16][R2.64] ;  /* 0x0000001002082981 */ /* 0x000962000c1e1900 */
[----:B-1----:R-:W4:Y:S01]  /*0200*/  LDC.64 R4, c[0x0][0x468] ;  /* 0x00011a00ff047b82 */ /* 0x002f220000000a00 */
[----:B------:R-:W1:Y:S01]  /*0210*/  LDCU.U8 UR4, c[0x0][0x532] ;  /* 0x0000a640ff0477ac */ /* 0x000e620008000000 */
[----:B----4-:R-:W-:-:S05]  /*0220*/  IADD3 R2, P0, PT, R6, R4, RZ ;  /* 0x0000000406027210 */ /* 0x010fca0007f1e0ff */
[----:B------:R-:W-:Y:S01]  /*0230*/  IMAD.X R3, R7, 0x1, R5, P0 ;  /* 0x0000000107037824 */ /* 0x000fe200000e0605 */
[C---:B------:R-:W-:Y:S01]  /*0240*/  ISETP.NE.U32.AND P0, PT, R4.reuse, RZ, PT ;  /* 0x000000ff0400720c */ /* 0x040fe20003f05070 */
[----:B------:R-:W4:Y:S03]  /*0250*/  @!P2 LDC.64 R6, c[0x0][0x488] ;  /* 0x00012200ff06ab82 */ /* 0x000f260000000a00 */
[----:B------:R-:W-:Y:S02]  /*0260*/  ISETP.NE.AND.EX P0, PT, R5, RZ, PT, P0 ;  /* 0x000000ff0500720c */ /* 0x000fe40003f05300 */
[----:B-1----:R-:W-:Y:S02]  /*0270*/  ISETP.NE.AND P1, PT, RZ, UR4, PT ;  /* 0x00000004ff007c0c */ /* 0x002fe4000bf25270 */
[----:B------:R-:W-:-:S04]  /*0280*/  ISETP.EQ.U32.AND P3, PT, R4, RZ, PT ;  /* 0x000000ff0400720c */ /* 0x000fc80003f62070 */
[----:B------:R-:W-:-:S05]  /*0290*/  ISETP.EQ.OR.EX P3, PT, R5, RZ, !P1, P3 ;  /* 0x000000ff0500720c */ /* 0x000fca0004f62730 */
[----:B------:R-:W1:Y:S01]  /*02a0*/  @!P0 LDC R4, c[0x0][0x438] ;  /* 0x00010e00ff048b82 */ /* 0x000e620000000800 */
[----:B------:R-:W-:Y:S01]  /*02b0*/  IMAD.MOV.U32 R12, RZ, RZ, -0x1 ;  /* 0xffffffffff0c7424 */ /* 0x000fe200078e00ff */
[----:B------:R-:W-:-:S06]  /*02c0*/  USHF.L.U32 UR15, UR8, 0x7, URZ ;  /* 0x00000007080f7899 */ /* 0x000fcc00080006ff */
[----:B------:R1:W5:Y:S04]  /*02d0*/  @!P3 LDG.E R12, desc[UR16][R2.64] ;  /* 0x00000010020cb981 */ /* 0x000368000c1e1900 */
[----:B--2---:R2:W-:Y:S01]  /*02e0*/  STL [R1+0x18], R25 ;  /* 0x0000181901007387 */ /* 0x0045e20000100800 */
[----:B---3--:R-:W-:-:S05]  /*02f0*/  @P4 IMAD.IADD R73, R0, 0x1, -R25 ;  /* 0x0000000100494824 */ /* 0x008fca00078e0a19 */
[----:B------:R-:W-:Y:S01]  /*0300*/  ISETP.GT.AND P3, PT, R73, UR15, PT ;  /* 0x0000000f49007c0c */ /* 0x000fe2000bf64270 */
[----:B-1--4-:R-:W-:-:S12]  /*0310*/  @!P0 BRA `(.L_x_2092) ;  /* 0x00000000000c8947 */ /* 0x012fd80003800000 */
[----:B------:R-:W3:Y:S02]  /*0320*/  @P1 LDG.E R4, desc[UR16][R2.64+0x4] ;  /* 0x0000041002041981 */ /* 0x000ee4000c1e1900 */
[----:B---3-5:R-:W-:-:S06]  /*0330*/  @P1 IADD3 R4, PT, PT, R4, -R12, RZ ;  /* 0x8000000c04041210 */ /* 0x028fcc0007ffe0ff */
[----:B------:R1:W5:Y:S02]  /*0340*/  @!P1 LDG.E R4, desc[UR16][R2.64] ;  /* 0x0000001002049981 */ /* 0x000364000c1e1900 */
.L_x_2092:
[----:B------:R-:W-:Y:S05]  /*0350*/  @!P3 EXIT ;  /* 0x000000000000b94d */ /* 0x000fea0003800000 */
[----:B------:R-:W3:Y:S01]  /*0360*/  LDC R200, c[0x0][0x504] ;  /* 0x00014100ffc87b82 */ /* 0x000ee20000000800 */
[----:B------:R-:W-:Y:S01]  /*0370*/  @!P2 ISETP.NE.U32.AND P0, PT, R6, RZ, PT ;  /* 0x000000ff0600a20c */ /* 0x000fe20003f05070 */
[----:B-----5:R-:W-:Y:S01]  /*0380*/  @P2 IMAD.IADD R72, R8, 0x1, -R11 ;  /* 0x0000000108482824 */ /* 0x020fe200078e0a0b */
[----:B------:R-:W4:Y:S02]  /*0390*/  S2R R17, SR_CTAID.Z ;  /* 0x0000000000117919 */ /* 0x000f240000002700 */
[----:B------:R-:W-:Y:S01]  /*03a0*/  @!P2 ISETP.NE.AND.EX P0, PT, R7, RZ, PT, P0 ;  /* 0x000000ff0700a20c */ /* 0x000fe20003f05300 */
[----:B------:R-:W2:Y:S02]  /*03b0*/  S2R R142, SR_TID.X ;  /* 0x00000000008e7919 */ /* 0x000ea40000002100 */
[----:B------:R-:W4:Y:S01]  /*03c0*/  LDC R141, c[0x0][0x508] ;  /* 0x00014200ff8d7b82 */ /* 0x000f220000000800 */
[----:B------:R-:W-:-:S04]  /*03d0*/  @!P2 SEL R0, R9, RZ, P0 ;  /* 0x000000ff0900a207 */ /* 0x000fc80000000000 */
[----:B------:R-:W-:-:S05]  /*03e0*/  @!P2 IADD3 R72, PT, PT, R0, R4, -R11 ;  /* 0x000000040048a210 */ /* 0x000fca0007ffe80b */
[----:B-1----:R-:W-:-:S05]  /*03f0*/  VIADD R3, R72, 0x3f ;  /* 0x0000003f48037836 */ /* 0x002fca0000000000 */
[----:B------:R-:W-:Y:S01]  /*0400*/  IADD3 R0, PT, PT, R3, UR15, -R73 ;  /* 0x0000000f03007c10 */ /* 0x000fe2000fffe849 */
[----:B---3--:R-:W-:Y:S01]  /*0410*/  IMAD.IADD R200, R73, 0x1, R200 ;  /* 0x0000000149c87824 */ /* 0x008fe200078e02c8 */
[----:B------:R-:W-:-:S04]  /*0420*/  SHF.R.S32.HI R5, RZ, 0x1f, R3 ;  /* 0x0000001fff057819 */ /* 0x000fc80000011403 */
[----:B------:R-:W-:Y:S02]  /*0430*/  IADD3 R2, PT, PT, -R200, UR15, R72 ;  /* 0x0000000fc8027c10 */ /* 0x000fe4000fffe148 */
[----:B------:R-:W-:Y:S02]  /*0440*/  LEA.HI R3, R5, R3, RZ, 0x6 ;  /* 0x0000000305037211 */ /* 0x000fe400078f30ff */
[----:B----4-:R-:W-:Y:S02]  /*0450*/  IADD3 R0, PT, PT, R0, 0x80, R141 ;  /* 0x0000008000007810 */ /* 0x010fe40007ffe08d */
[----:B------:R-:W-:Y:S02]  /*0460*/  SHF.R.S32.HI R6, RZ, 0x1f, R2 ;  /* 0x0000001fff067819 */ /* 0x000fe40000011402 */
[----:B------:R-:W-:Y:S02]  /*0470*/  SHF.R.S32.HI R4, RZ, 0x1f, R0 ;  /* 0x0000001fff047819 */ /* 0x000fe40000011400 */
[----:B------:R-:W-:-:S02]  /*0480*/  LEA.HI R2, R6, R2, RZ, 0x6 ;  /* 0x0000000206027211 */ /* 0x000fc400078f30ff */
[----:B------:R-:W-:Y:S02]  /*0490*/  LEA.HI R0, R4, R0, RZ, 0x6 ;  /* 0x0000000004007211 */ /* 0x000fe400078f30ff */
[----:B------:R-:W-:Y:S02]  /*04a0*/  SHF.R.S32.HI R3, RZ, 0x6, R3 ;  /* 0x00000006ff037819 */ /* 0x000fe40000011403 */
[----:B------:R-:W-:Y:S02]  /*04b0*/  SHF.R.S32.HI R0, RZ, 0x6, R0 ;  /* 0x00000006ff007819 */ /* 0x000fe40000011400 */
[----:B------:R-:W-:Y:S02]  /*04c0*/  SHF.R.S32.HI R2, RZ, 0x6, R2 ;  /* 0x00000006ff027819 */ /* 0x000fe40000011402 */
[----:B------:R-:W-:Y:S02]  /*04d0*/  VIMNMX R230, PT, PT, R3, R0, PT ;  /* 0x0000000003e67248 */ /* 0x000fe40003fe0100 */
[----:B------:R-:W-:-:S03]  /*04e0*/  VIMNMX R232, PT, PT, RZ, R2, !PT ;  /* 0x00000002ffe87248 */ /* 0x000fc60007fe0100 */
[----:B------:R1:W-:Y:S01]  /*04f0*/  STL [R1+0x1c], R230 ;  /* 0x00001ce601007387 */ /* 0x0003e20000100800 */
[----:B------:R-:W-:-:S03]  /*0500*/  ISETP.GT.AND P0, PT, R230, R232, PT ;  /* 0x000000e8e600720c */ /* 0x000fc60003f04270 */
[----:B------:R1:W-:Y:S10]  /*0510*/  STL [R1+0xc], R232 ;  /* 0x00000ce801007387 */ /* 0x0003f40000100800 */
[----:B--2---:R-:W-:Y:S05]  /*0520*/  @P0 BRA `(.L_x_2093) ;  /* 0x00000010009c0947 */ /* 0x004fea0003800000 */
        /* <DEDUP_REMOVED lines=23> */
.L_x_2094:
[C---:B------:R-:W-:Y:S01]  /*06a0*/  @!P0 IMAD.WIDE.U32 R2, R24.reuse, R6, RZ ;  /* 0x0000000618028225 */ /* 0x040fe200078e00ff */
[----:B------:R-:W2:Y:S01]  /*06b0*/  LDCU.64 UR4, c[0x0][0x410] ;  /* 0x00008200ff0477ac */ /* 0x000ea20008000a00 */
[C---:B------:R-:W-:Y:S01]  /*06c0*/  ISETP.NE.AND P1, PT, R25.reuse, -0x1, PT ;  /* 0xffffffff1900780c */ /* 0x040fe20003f25270 */
[----:B------:R-:W-:Y:S01]  /*06d0*/  BSSY.RECONVERGENT B0, `(.L_x_2095) ;  /* 0x0000036000007945 */ /* 0x000fe20003800200 */
[C---:B------:R-:W-:Y:S01]  /*06e0*/  IMAD R6, R24.reuse, R5, RZ ;  /* 0x0000000518067224 */ /* 0x040fe200078e02ff */
[----:B------:R-:W-:Y:S01]  /*06f0*/  SHF.R.U32.HI R14, RZ, 0x3, R142 ;  /* 0x00000003ff0e7819 */ /* 0x000fe2000001168e */
[----:B------:R-:W-:Y:S01]  /*0700*/  @!P0 IMAD R8, R24, R7, R3 ;  /* 0x0000000718088224 */ /* 0x000fe200078e0203 */
[----:B------:R-:W-:Y:S01]  /*0710*/  UIMAD.WIDE.U32 UR8, UR8, 0x80, URZ ;  /* 0x00000080080878a5 */ /* 0x000fe2000f8e00ff */
[----:B------:R-:W-:Y:S01]  /*0720*/  @!P0 IMAD.MOV.U32 R5, RZ, RZ, R2 ;  /* 0x000000ffff058224 */ /* 0x000fe200078e0002 */
[----:B------:R-:W-:Y:S01]  /*0730*/  SEL R6, R6, R25, !P1 ;  /* 0x0000001906067207 */ /* 0x000fe20004800000 */
[----:B------:R-:W-:Y:S01]  /*0740*/  IMAD.SHL.U32 R9, R142, 0x8, RZ ;  /* 0x000000088e097824 */ /* 0x000fe200078e00ff */
[----:B------:R-:W-:Y:S01]  /*0750*/  IADD3 R21, PT, PT, R14, 0x40, RZ ;  /* 0x000000400e157810 */ /* 0x000fe20007ffe0ff */
[----:B------:R-:W-:Y:S01]  /*0760*/  @P0 IMAD.WIDE.U32 R2, R25, R10, RZ ;  /* 0x0000000a19020225 */ /* 0x000fe200078e00ff */
[----:B------:R-:W-:-:S02]  /*0770*/  SHF.R.S32.HI R7, RZ, 0x1f, R6 ;  /* 0x0000001fff077819 */ /* 0x000fc40000011406 */
[----:B------:R-:W-:Y:S01]  /*0780*/  LOP3.LUT R9, R9, 0x38, RZ, 0xc0, !PT ;  /* 0x0000003809097812 */ /* 0x000fe200078ec0ff */
[----:B------:R-:W-:Y:S01]  /*0790*/  @P0 IMAD.MOV.U32 R5, RZ, RZ, R2 ;  /* 0x000000ffff050224 */ /* 0x000fe200078e0002 */
[----:B------:R-:W-:Y:S01]  /*07a0*/  SEL R6, R6, RZ, P2 ;  /* 0x000000ff06067207 */ /* 0x000fe20001000000 */
[----:B------:R-:W-:Y:S01]  /*07b0*/  @P0 IMAD R8, R25, R11, R3 ;  /* 0x0000000b19080224 */ /* 0x000fe200078e0203 */
[----:B------:R-:W-:Y:S01]  /*07c0*/  SEL R7, R7, RZ, P2 ;  /* 0x000000ff07077207 */ /* 0x000fe20001000000 */
[----:B----4-:R-:W-:Y:S01]  /*07d0*/  IMAD R4, R17, R4, RZ ;  /* 0x0000000411047224 */ /* 0x010fe200078e02ff */
[----:B------:R-:W-:Y:S01]  /*07e0*/  IADD3 R2, P0, PT, R9, R5, RZ ;  /* 0x0000000509027210 */ /* 0x000fe20007f1e0ff */
[----:B------:R-:W-:Y:S01]  /*07f0*/  VIADD R10, R73, -UR15 ;  /* 0x8000000f490a7c36 */ /* 0x000fe20008000000 */
[----:B------:R-:W-:Y:S01]  /*0800*/  IADD3 R23, PT, PT, R14, 0x60, RZ ;  /* 0x000000600e177810 */ /* 0x000fe20007ffe0ff */
[----:B------:R-:W-:Y:S01]  /*0810*/  @!P2 IMAD R4, R24, R0, R4 ;  /* 0x000000001804a224 */ /* 0x000fe200078e0204 */
[C---:B------:R-:W-:Y:S01]  /*0820*/  LOP3.LUT R16, R14.reuse, UR8, RZ, 0xfc, !PT ;  /* 0x000000080e107c12 */ /* 0x040fe2000f8efcff */
[----:B------:R-:W-:Y:S01]  /*0830*/  IMAD.X R3, RZ, RZ, R8, P0 ;  /* 0x000000ffff037224 */ /* 0x000fe200000e0608 */
[-C--:B------:R-:W-:Y:S01]  /*0840*/  ISETP.GE.AND P0, PT, R14, R10.reuse, PT ;  /* 0x0000000a0e00720c */ /* 0x080fe20003f06270 */
[----:B-1----:R-:W-:Y:S01]  /*0850*/  IMAD R0, R12, UR15, RZ ;  /* 0x0000000f0c007c24 */ /* 0x002fe2000f8e02ff */
[----:B------:R-:W-:Y:S01]  /*0860*/  ISETP.GE.AND P4, PT, R21, R10, PT ;  /* 0x0000000a1500720c */ /* 0x000fe20003f86270 */
[----:B------:R-:W-:-:S02]  /*0870*/  VIADD R18, R14, 0x10 ;  /* 0x000000100e127836 */ /* 0x000fc40000000000 */
[C---:B--2---:R-:W-:Y:S01]  /*0880*/  IMAD.WIDE.U32 R8, R17.reuse, UR4, R2 ;  /* 0x0000000411087c25 */ /* 0x044fe2000f8e0002 */
[----:B------:R-:W-:Y:S02]  /*0890*/  IADD3 R13, P2, P1, R0, R6, R4 ;  /* 0x00000006000d7210 */ /* 0x000fe4000795e004 */
[----:B------:R-:W-:Y:S01]  /*08a0*/  SHF.R.S32.HI R0, RZ, 0x1f, R0 ;  /* 0x0000001fff007819 */ /* 0x000fe20000011400 */
[C---:B------:R-:W-:Y:S01]  /*08b0*/  VIADD R19, R14.reuse, 0x20 ;  /* 0x000000200e137836 */ /* 0x040fe20000000000 */
[----:B------:R-:W-:Y:S01]  /*08c0*/  SHF.R.S32.HI R4, RZ, 0x1f, R4 ;  /* 0x0000001fff047819 */ /* 0x000fe20000011404 */
[C---:B------:R-:W-:Y:S02]  /*08d0*/  VIADD R20, R14.reuse, 0x30 ;  /* 0x000000300e147836 */ /* 0x040fe40000000000 */
[----:B------:R-:W-:Y:S01]  /*08e0*/  VIADD R22, R14, 0x50 ;  /* 0x000000500e167836 */ /* 0x000fe20000000000 */
[----:B------:R-:W-:Y:S01]  /*08f0*/  IADD3.X R11, PT, PT, R0, R7, R4, P2, P1 ;  /* 0x00000007000b7210 */ /* 0x000fe200017e2404 */
[----:B------:R-:W-:Y:S01]  /*0900*/  IMAD R7, R17, UR5, R9 ;  /* 0x0000000511077c24 */ /* 0x000fe2000f8e0209 */
[-C--:B------:R-:W-:Y:S01]  /*0910*/  ISETP.GE.AND P1, PT, R18, R10.reuse, PT ;  /* 0x0000000a1200720c */ /* 0x080fe20003f26270 */
[----:B------:R-:W-:Y:S01]  /*0920*/  VIADD R17, R14, 0x70 ;  /* 0x000000700e117836 */ /* 0x000fe20000000000 */
[----:B------:R-:W-:-:S02]  /*0930*/  ISETP.GE.AND P6, PT, R19, R10, PT ;  /* 0x0000000a1300720c */ /* 0x000fc40003fc6270 */
[-C--:B------:R-:W-:Y:S02]  /*0940*/  ISETP.GE.AND P5, PT, R20, R10.reuse, PT ;  /* 0x0000000a1400720c */ /* 0x080fe40003fa6270 */
[----:B------:R-:W-:Y:S02]  /*0950*/  P2R R15, PR, RZ, 0x2 ;  /* 0x00000002ff0f7803 */ /* 0x000fe40000000000 */
        /* <DEDUP_REMOVED lines=13> */
.L_x_2096:
[----:B------:R-:W-:Y:S05]  /*0a30*/  BSYNC.RECONVERGENT B0 ;  /* 0x0000000000007941 */ /* 0x000fea0003800200 */
.L_x_2095:
        /* <DEDUP_REMOVED lines=15> */
.L_x_2098:
[----:B------:R-:W-:Y:S05]  /*0b30*/  BSYNC.RECONVERGENT B0 ;  /* 0x0000000000007941 */ /* 0x000fea0003800200 */
.L_x_2097:
        /* <DEDUP_REMOVED lines=15> */
.L_x_2100:
[----:B------:R-:W-:Y:S05]  /*0c30*/  BSYNC.RECONVERGENT B0 ;  /* 0x0000000000007941 */ /* 0x000fea0003800200 */
.L_x_2099:
        /* <DEDUP_REMOVED lines=15> */
.L_x_2102:
[----:B------:R-:W-:Y:S05]  /*0d30*/  BSYNC.RECONVERGENT B0 ;  /* 0x0000000000007941 */ /* 0x000fea0003800200 */
.L_x_2101:
        /* <DEDUP_REMOVED lines=15> */
.L_x_2104:
[----:B------:R-:W-:Y:S05]  /*0e30*/  BSYNC.RECONVERGENT B0 ;  /* 0x0000000000007941 */ /* 0x000fea0003800200 */
.L_x_2103:
        /* <DEDUP_REMOVED lines=15> */
.L_x_2106:
[----:B------:R-:W-:Y:S05]  /*0f30*/  BSYNC.RECONVERGENT B0 ;  /* 0x0000000000007941 */ /* 0x000fea0003800200 */
.L_x_2105:
        /* <DEDUP_REMOVED lines=15> */
.L_x_2108:
[----:B------:R-:W-:Y:S05]  /*1030*/  BSYNC.RECONVERGENT B0 ;  /* 0x0000000000007941 */ /* 0x000fea0003800200 */
.L_x_2107:
[----:B------:R-:W-:Y:S01]  /*1040*/  ISETP.GE.AND P1, PT, R17, R10, PT ;  /* 0x0000000a1100720c */ /* 0x000fe20003f26270 */
        /* <DEDUP_REMOVED lines=15> */
.L_x_2110:
[----:B------:R-:W-:Y:S05]  /*1140*/  BSYNC.RECONVERGENT B0 ;  /* 0x0000000000007941 */ /* 0x000fea0003800200 */
.L_x_2109:
        /* <DEDUP_REMOVED lines=8> */
[----:B--234-:R-:W-:Y:S02]  /*11d0*/  P2R R4, PR, RZ, 0x2 ;  /* 0x00000002ff047803 */ /* 0x01cfe40000000000 */
        /* <DEDUP_REMOVED lines=14> */
.L_x_2112:
[----:B------:R-:W-:Y:S05]  /*12c0*/  BSYNC.RECONVERGENT B0 ;  /* 0x0000000000007941 */ /* 0x000fea0003800200 */
.L_x_2111:
[----:B------:R-:W-:Y:S01]  /*12d0*/  ISETP.NE.AND P0, PT, R4, RZ, PT ;  /* 0x000000ff0400720c */ /* 0x000fe20003f05270 */
[----:B------:R-:W-:-:S12]  /*12e0*/  BSSY.RECONVERGENT B0, `(.L_x_2113) ;  /* 0x000000a000007945 */ /* 0x000fd80003800200 */
[----:B------:R-:W-:Y:S05]  /*12f0*/  @P0 BRA `(.L_x_2114) ;  /* 0x0000000000200947 */ /* 0x000fea0003800000 */
[----:B------:R-:W2:Y:S01]  /*1300*/  LDCU.64 UR4, c[0x0][0x420] ;  /* 0x00008400ff0477ac */ /* 0x000ea20008000a00 */
[----:B-1----:R-:W-:-:S05]  /*1310*/  IMAD R0, R18, R12, RZ ;  /* 0x0000000c12007224 */ /* 0x002fca00078e02ff */
[----:B------:R-:W-:-:S04]  /*1320*/  IADD3 R3, P0, PT, R0, R13, RZ ;  /* 0x0000000d00037210 */ /* 0x000fc80007f1e0ff */
[----:B------:R-:W-:Y:S02]  /*1330*/  LEA.HI.X.SX32 R0, R0, R11, 0x1, P0 ;  /* 0x0000000b00007211 */ /* 0x000fe400000f0eff */
[----:B--2---:R-:W-:-:S04]  /*1340*/  LEA R2, P0, R3, UR4, 0x2 ;  /* 0x0000000403027c11 */ /* 0x004fc8000f8010ff */
[----:B------:R-:W-:Y:S01]  /*1350*/  LEA.HI.X R3, R3, UR5, R0, 0x2, P0 ;  /* 0x0000000503037c11 */ /* 0x000fe200080f1400 */
[----:B------:R-:W-:-:S05]  /*1360*/  IMAD.MOV.U32 R0, RZ, RZ, 0x7f800000 ;  /* 0x7f800000ff007424 */ /* 0x000fca00078e00ff */
[----:B------:R2:W-:Y:S03]  /*1370*/  STG.E desc[UR16][R2.64], R0 ;  /* 0x0000000002007986 */ /* 0x0005e6000c101910 */
.L_x_2114:
[----:B------:R-:W-:Y:S05]  /*1380*/  BSYNC.RECONVERGENT B0 ;  /* 0x0000000000007941 */ /* 0x000fea0003800200 */
.L_x_2113:
[----:B------:R-:W-:Y:S04]  /*1390*/  BSSY.RECONVERGENT B0, `(.L_x_2115) ;  /* 0x000000a000007945 */ /* 0x000fe80003800200 */
[----:B------:R-:W-:Y:S05]  /*13a0*/  @P6 BRA `(.L_x_2116) ;  /* 0x0000000000206947 */ /* 0x000fea0003800000 */
[----:B------:R-:W3:Y:S01]  /*13b0*/  LDCU.64 UR4, c[0x0][0x420] ;  /* 0x00008400ff0477ac */ /* 0x000ee20008000a00 */
[----:B-12---:R-:W-:-:S05]  /*13c0*/  IMAD R0, R19, R12, RZ ;  /* 0x0000000c13007224 */ /* 0x006fca00078e02ff */
[----:B------:R-:W-:-:S04]  /*13d0*/  IADD3 R3, P0, PT, R0, R13, RZ ;  /* 0x0000000d00037210 */ /* 0x000fc80007f1e0ff */
[----:B------:R-:W-:Y:S02]  /*13e0*/  LEA.HI.X.SX32 R0, R0, R11, 0x1, P0 ;  /* 0x0000000b00007211 */ /* 0x000fe400000f0eff */
[----:B---3--:R-:W-:-:S04]  /*13f0*/  LEA R2, P0, R3, UR4, 0x2 ;  /* 0x0000000403027c11 */ /* 0x008fc8000f8010ff */
[----:B------:R-:W-:Y:S01]  /*1400*/  LEA.HI.X R3, R3, UR5, R0, 0x2, P0 ;  /* 0x0000000503037c11 */ /* 0x000fe200080f1400 */
[----:B------:R-:W-:-:S05]  /*1410*/  IMAD.MOV.U32 R0, RZ, RZ, 0x7f800000 ;  /* 0x7f800000ff007424 */ /* 0x000fca00078e00ff */
[----:B------:R3:W-:Y:S03]  /*1420*/  STG.E desc[UR16][R2.64], R0 ;  /* 0x0000000002007986 */ /* 0x0007e6000c101910 */
.L_x_2116:
[----:B------:R-:W-:Y:S05]  /*1430*/  BSYNC.RECONVERGENT B0 ;  /* 0x0000000000007941 */ /* 0x000fea0003800200 */
.L_x_2115:
[----:B------:R-:W-:Y:S04]  /*1440*/  BSSY.RECONVERGENT B0, `(.L_x_2117) ;  /* 0x000000a000007945 */ /* 0x000fe80003800200 */
[----:B------:R-:W-:Y:S05]  /*1450*/  @P5 BRA `(.L_x_2118) ;  /* 0x0000000000205947 */ /* 0x000fea0003800000 */
[----:B------:R-:W4:Y:S01]  /*1460*/  LDCU.64 UR4, c[0x0][0x420] ;  /* 0x00008400ff0477ac */ /* 0x000f220008000a00 */
[----:B-123--:R-:W-:-:S05]  /*1470*/  IMAD R0, R20, R12, RZ ;  /* 0x0000000c14007224 */ /* 0x00efca00078e02ff */
[----:B------:R-:W-:-:S04]  /*1480*/  IADD3 R3, P0, PT, R0, R13, RZ ;  /* 0x0000000d00037210 */ /* 0x000fc80007f1e0ff */
[----:B------:R-:W-:Y:S02]  /*1490*/  LEA.HI.X.SX32 R0, R0, R11, 0x1, P0 ;  /* 0x0000000b00007211 */ /* 0x000fe400000f0eff */
[----:B----4-:R-:W-:-:S04]  /*14a0*/  LEA R2, P0, R3, UR4, 0x2 ;  /* 0x0000000403027c11 */ /* 0x010fc8000f8010ff */
[----:B------:R-:W-:Y:S01]  /*14b0*/  LEA.HI.X R3, R3, UR5, R0, 0x2, P0 ;  /* 0x0000000503037c11 */ /* 0x000fe200080f1400 */
[----:B------:R-:W-:-:S05]  /*14c0*/  IMAD.MOV.U32 R0, RZ, RZ, 0x7f800000 ;  /* 0x7f800000ff007424 */ /* 0x000fca00078e00ff */
[----:B------:R4:W-:Y:S03]  /*14d0*/  STG.E desc[UR16][R2.64], R0 ;  /* 0x0000000002007986 */ /* 0x0009e6000c101910 */
.L_x_2118:
[----:B------:R-:W-:Y:S05]  /*14e0*/  BSYNC.RECONVERGENT B0 ;  /* 0x0000000000007941 */ /* 0x000fea0003800200 */
.L_x_2117:
        /* <DEDUP_REMOVED lines=10> */
.L_x_2120:
[----:B------:R-:W-:Y:S05]  /*1590*/  BSYNC.RECONVERGENT B0 ;  /* 0x0000000000007941 */ /* 0x000fea0003800200 */
.L_x_2119:
        /* <DEDUP_REMOVED lines=10> */
.L_x_2122:
[----:B------:R-:W-:Y:S05]  /*1640*/  BSYNC.RECONVERGENT B0 ;  /* 0x0000000000007941 */ /* 0x000fea0003800200 */
.L_x_2121:
        /* <DEDUP_REMOVED lines=10> */
.L_x_2124:
[----:B------:R-:W-:Y:S05]  /*16f0*/  BSYNC.RECONVERGENT B0 ;  /* 0x0000000000007941 */ /* 0x000fea0003800200 */
.L_x_2123:
        /* <DEDUP_REMOVED lines=10> */
.L_x_2093:
[----:B------:R-:W-:Y:S02]  /*17a0*/  ISETP.NE.AND P0, PT, R25, -0x1, PT ;  /* 0xffffffff1900780c */ /* 0x000fe40003f05270 */
[----:B------:R-:W-:-:S11]  /*17b0*/  ISETP.NE.AND P2, PT, R12, -0x1, PT ;  /* 0xffffffff0c00780c */ /* 0x000fd60003f45270 */
[----:B------:R-:W2:Y:S08]  /*17c0*/  @!P0 LDC.64 R6, c[0x0][0x398] ;  /* 0x0000e600ff068b82 */ /* 0x000eb00000000a00 */
[----:B------:R-:W3:Y:S01]  /*17d0*/  @P0 LDC.64 R8, c[0x0][0x3b0] ;  /* 0x0000ec00ff080b82 */ /* 0x000ee20000000a00 */
[----:B--2---:R-:W-:-:S04]  /*17e0*/  @!P0 IMAD.WIDE.U32 R4, R24, R6, RZ ;  /* 0x0000000618048225 */ /* 0x004fc800078e00ff */
[----:B------:R-:W-:Y:S02]  /*17f0*/  @!P0 IMAD R16, R24, R7, R5 ;  /* 0x0000000718108224 */ /* 0x000fe400078e0205 */
[----:B---3--:R-:W-:Y:S01]  /*1800*/  @P0 IMAD.WIDE.U32 R2, R25, R8, RZ ;  /* 0x0000000819020225 */ /* 0x008fe200078e00ff */
[----:B------:R-:W-:-:S03]  /*1810*/  @!P0 MOV R8, R4 ;  /* 0x0000000400088202 */ /* 0x000fc60000000f00 */
        /* <DEDUP_REMOVED lines=16> */
.L_x_2125:
[----:B------:R-:W2:Y:S01]  /*1920*/  LDC.64 R224, c[0x0][0x3b8] ;  /* 0x0000ee00ffe07b82 */ /* 0x000ea20000000a00 */
[----:B------:R-:W-:-:S05]  /*1930*/  IADD3 R2, PT, PT, R11, R12, RZ ;  /* 0x0000000c0b027210 */ /* 0x000fca0007ffe0ff */
[C---:B--2---:R-:W-:Y:S02]  /*1940*/  IMAD R0, R2.reuse, R225, RZ ;  /* 0x000000e102007224 */ /* 0x044fe400078e02ff */
[----:B------:R-:W-:-:S05]  /*1950*/  IMAD.WIDE.U32 R2, R2, R224, RZ ;  /* 0x000000e002027225 */ /* 0x000fca00078e00ff */
[----:B------:R-:W-:Y:S02]  /*1960*/  IADD3 R6, PT, PT, R3, R0, RZ ;  /* 0x0000000003067210 */ /* 0x000fe40007ffe0ff */
[----:B------:R-:W-:-:S07]  /*1970*/  MOV R5, R2 ;  /* 0x0000000200057202 */ /* 0x000fce0000000f00 */
.L_x_2126:
        /* <DEDUP_REMOVED lines=39> */
.L_x_2127:
[----:B------:R-:W2:Y:S01]  /*1bf0*/  LDC.64 R210, c[0x0][0x3c0] ;  /* 0x0000f000ffd27b82 */ /* 0x000ea20000000a00 */
[----:B------:R-:W-:-:S05]  /*1c00*/  IADD3 R0, PT, PT, R11, R12, RZ ;  /* 0x0000000c0b007210 */ /* 0x000fca0007ffe0ff */
[C---:B--2---:R-:W-:Y:S02]  /*1c10*/  IMAD R4, R0.reuse, R211, RZ ;  /* 0x000000d300047224 */ /* 0x044fe400078e02ff */
[----:B------:R-:W-:-:S05]  /*1c20*/  IMAD.WIDE.U32 R2, R0, R210, RZ ;  /* 0x000000d200027225 */ /* 0x000fca00078e00ff */
[----:B------:R-:W-:-:S07]  /*1c30*/  IADD3 R0, PT, PT, R3, R4, RZ ;  /* 0x0000000403007210 */ /* 0x000fce0007ffe0ff */
.L_x_2128:
[----:B------:R-:W-:Y:S01]  /*1c40*/  VIADD R26, R73, -UR15 ;  /* 0x8000000f491a7c36 */ /* 0x000fe20008000000 */
[----:B------:R-:W-:Y:S01]  /*1c50*/  SHF.R.U32.HI R32, RZ, 0x3, R142 ;  /* 0x00000003ff207819 */ /* 0x000fe2000001168e */
[----:B------:R-:W-:Y:S01]  /*1c60*/  IMAD.SHL.U32 R28, R142, 0x8, RZ ;  /* 0x000000088e1c7824 */ /* 0x000fe200078e00ff */
[----:B------:R-:W2:Y:S01]  /*1c70*/  LDCU.128 UR4, c[0x0][0x3d0] ;  /* 0x00007a00ff0477ac */ /* 0x000ea20008000c00 */
[----:B------:R-:W-:Y:S01]  /*1c80*/  VIADD R139, R230, 0xffffffff ;  /* 0xffffffffe68b7836 */ /* 0x000fe20000000000 */
[C---:B------:R-:W-:Y:S01]  /*1c90*/  ISETP.GE.AND P1, PT, R32.reuse, R26, PT ;  /* 0x0000001a2000720c */ /* 0x040fe20003f26270 */
[----:B------:R-:W-:Y:S01]  /*1ca0*/  VIADD R31, R32, 0x20 ;  /* 0x00000020201f7836 */ /* 0x000fe20000000000 */
[----:B------:R-:W-:Y:S01]  /*1cb0*/  LOP3.LUT R9, R28, 0x38, RZ, 0xc0, !PT ;  /* 0x000000381c097812 */ /* 0x000fe200078ec0ff */
[----:B------:R-:W3:Y:S01]  /*1cc0*/  LDCU.64 UR10, c[0x0][0x3c8] ;  /* 0x00007900ff0a77ac */ /* 0x000ee20008000a00 */
[C---:B------:R-:W-:Y:S01]  /*1cd0*/  IADD3 R29, PT, PT, R32.reuse, 0x10, RZ ;  /* 0x00000010201d7810 */ /* 0x040fe20007ffe0ff */
[C---:B------:R-:W-:Y:S01]  /*1ce0*/  VIADD R30, R32.reuse, 0x30 ;  /* 0x00000030201e7836 */ /* 0x040fe20000000000 */
[C---:B------:R-:W-:Y:S01]  /*1cf0*/  IADD3 R4, P2, PT, R9.reuse, R5, RZ ;  /* 0x0000000509047210 */ /* 0x040fe20007f5e0ff */
[----:B------:R-:W4:Y:S01]  /*1d00*/  LDCU.64 UR12, c[0x0][0x388] ;  /* 0x00007100ff0c77ac */ /* 0x000f220008000a00 */
[----:B------:R-:W-:Y:S01]  /*1d10*/  IADD3 R2, P0, PT, R9, R2, RZ ;  /* 0x0000000209027210 */ /* 0x000fe20007f1e0ff */
[C---:B------:R-:W-:Y:S01]  /*1d20*/  VIADD R25, R32.reuse, 0x40 ;  /* 0x0000004020197836 */ /* 0x040fe20000000000 */
[-C--:B------:R-:W-:Y:S01]  /*1d30*/  ISETP.GE.AND P5, PT, R29, R26.reuse, PT ;  /* 0x0000001a1d00720c */ /* 0x080fe20003fa6270 */
[----:B------:R-:W-:Y:S01]  /*1d40*/  IMAD.X R5, RZ, RZ, R6, P2 ;  /* 0x000000ffff057224 */ /* 0x000fe200010e0606 */
[----:B------:R-:W-:Y:S01]  /*1d50*/  ISETP.GE.AND P4, PT, R31, R26, PT ;  /* 0x0000001a1f00720c */ /* 0x000fe20003f86270 */
[----:B------:R-:W5:Y:S01]  /*1d60*/  @!P1 LDC.64 R14, c[0x0][0x3b0] ;  /* 0x0000ec00ff0e9b82 */ /* 0x000f620000000a00 */
[----:B------:R-:W-:Y:S01]  /*1d70*/  IMAD.X R3, RZ, RZ, R0, P0 ;  /* 0x000000ffff037224 */ /* 0x000fe200000e0600 */
[----:B------:R-:W-:Y:S01]  /*1d80*/  SHF.R.S32.HI R0, RZ, 0x1f, R10 ;  /* 0x0000001fff007819 */ /* 0x000fe2000001140a */
[----:B------:R-:W-:Y:S01]  /*1d90*/  IMAD.WIDE.U32 R6, R32, R224, R4 ;  /* 0x000000e020067225 */ /* 0x000fe200078e0004 */
[----:B------:R-:W-:Y:S01]  /*1da0*/  IADD3 R8, P0, PT, R9, R8, RZ ;  /* 0x0000000809087210 */ /* 0x000fe20007f1e0ff */
[----:B------:R-:W-:Y:S01]  /*1db0*/  USHF.L.U32 UR18, UR8, 0x7, URZ ;  /* 0x0000000708127899 */ /* 0x000fe200080006ff */
[----:B------:R-:W-:Y:S01]  /*1dc0*/  ISETP.GE.AND P6, PT, R30, R26, PT ;  /* 0x0000001a1e00720c */ /* 0x000fe20003fc6270 */
[C---:B------:R-:W-:Y:S01]  /*1dd0*/  IMAD.WIDE.U32 R4, R32.reuse, R210, R2 ;  /* 0x000000d220047225 */ /* 0x040fe200078e0002 */
[----:B------:R-:W1:Y:S01]  /*1de0*/  @!P1 LDC.64 R20, c[0x0][0x380] ;  /* 0x0000e000ff149b82 */ /* 0x000e620000000a00 */
[----:B------:R-:W-:Y:S01]  /*1df0*/  USHF.R.U32.HI UR14, URZ, 0x19, UR8 ;  /* 0x00000019ff0e7899 */ /* 0x000fe20008011608 */
[----:B------:R-:W-:Y:S01]  /*1e00*/  IADD3.X R9, PT, PT, RZ, R16, RZ, P0, !PT ;  /* 0x00000010ff097210 */ /* 0x000fe200007fe4ff */
[----:B------:R-:W-:Y:S01]  /*1e10*/  IMAD.MOV.U32 R2, RZ, RZ, R6 ;  /* 0x000000ffff027224 */ /* 0x000fe200078e0006 */
[----:B------:R-:W-:Y:S01]  /*1e20*/  LOP3.LUT R33, R32, UR18, RZ, 0xfc, !PT ;  /* 0x0000001220217c12 */ /* 0x000fe2000f8efcff */
[----:B------:R-:W-:Y:S01]  /*1e30*/  IMAD.MOV.U32 R6, RZ, RZ, R4 ;  /* 0x000000ffff067224 */ /* 0x000fe200078e0004 */
[----:B------:R-:W1:Y:S01]  /*1e40*/  LDCU.64 UR8, c[0x0][0x390] ;  /* 0x00007200ff0877ac */ /* 0x000e620008000a00 */
[----:B--2---:R-:W-:Y:S01]  /*1e50*/  IMAD R4, R0, UR4, RZ ;  /* 0x0000000400047c24 */ /* 0x004fe2000f8e02ff */
[----:B------:R-:W2:Y:S01]  /*1e60*/  @!P5 LDC.64 R12, c[0x0][0x3b0] ;  /* 0x0000ec00ff0cdb82 */ /* 0x000ea20000000a00 */
[C---:B------:R-:W-:Y:S01]  /*1e70*/  IMAD R3, R32.reuse, R225, R7 ;  /* 0x000000e120037224 */ /* 0x040fe200078e0207 */
[----:B------:R-:W-:Y:S01]  /*1e80*/  ISETP.GE.AND P3, PT, R25, R26, PT ;  /* 0x0000001a1900720c */ /* 0x000fe20003f66270 */
[C---:B------:R-:W-:Y:S01]  /*1e90*/  IMAD R7, R32.reuse, R211, R5 ;  /* 0x000000d320077224 */ /* 0x040fe200078e0205 */
[----:B------:R-:W-:Y:S01]  /*1ea0*/  IADD3 R24, PT, PT, R32, 0x50, RZ ;  /* 0x0000005020187810 */ /* 0x000fe20007ffe0ff */
[----:B------:R-:W-:Y:S01]  /*1eb0*/  IMAD R11, R10, UR5, R4 ;  /* 0x000000050a0b7c24 */ /* 0x000fe2000f8e0204 */
[----:B------:R2:W-:Y:S01]  /*1ec0*/  STL [R1+0x10], R26 ;  /* 0x0000101a01007387 */ /* 0x0005e20000100800 */
[----:B------:R-:W-:Y:S01]  /*1ed0*/  IMAD R0, R0, UR6, RZ ;  /* 0x0000000600007c24 */ /* 0x000fe2000f8e02ff */
[----:B------:R-:W1:Y:S01]  /*1ee0*/  S2UR UR5, SR_CgaCtaId ;  /* 0x00000000000579c3 */ /* 0x000e620000008800 */
[----:B------:R-:W-:Y:S01]  /*1ef0*/  IMAD.WIDE.U32 R4, R10, UR4, R2 ;  /* 0x000000040a047c25 */ /* 0x000fe2000f8e0002 */
[----:B------:R-:W-:Y:S01]  /*1f00*/  UMOV UR4, 0x400 ;  /* 0x0000040000047882 */ /* 0x000fe20000000000 */
[----:B------:R-:W-:-:S02]  /*1f10*/  SHF.L.U64.HI R136, R224, 0x6, R225 ;  /* 0x00000006e0887819 */ /* 0x000fc400000102e1 */
[----:B------:R-:W-:Y:S01]  /*1f20*/  IMAD R18, R10, UR7, R0 ;  /* 0x000000070a127c24 */ /* 0x000fe2000f8e0200 */
[----:B----4-:R-:W-:Y:S01]  /*1f30*/  LEA R227, P0, R4, UR12, 0x1 ;  /* 0x0000000c04e37c11 */ /* 0x010fe2000f8008ff */
[----:B------:R-:W-:Y:S01]  /*1f40*/  IMAD.IADD R11, R5, 0x1, R11 ;  /* 0x00000001050b7824 */ /* 0x000fe200078e020b */
[----:B------:R-:W4:Y:S01]  /*1f50*/  @!P5 LDC.64 R22, c[0x0][0x380] ;  /* 0x0000e000ff16db82 */ /* 0x000f220000000a00 */
[C---:B---3--:R-:W-:Y:S01]  /*1f60*/  IMAD.WIDE.U32 R2, R17.reuse, UR10, R8 ;  /* 0x0000000a11027c25 */ /* 0x048fe2000f8e0008 */
[----:B------:R-:W-:Y:S02]  /*1f70*/  SHF.L.U64.HI R228, R224, 0x4, R225 ;  /* 0x00000004e0e47819 */ /* 0x000fe400000102e1 */
[----:B------:R-:W-:Y:S01]  /*1f80*/  LEA.HI.X R226, R4, UR13, R11, 0x1, P0 ;  /* 0x0000000d04e27c11 */ /* 0x000fe200080f0c0b */
[----:B-----5:R-:W-:Y:S01]  /*1f90*/  @!P1 IMAD R0, R14, UR14, RZ ;  /* 0x0000000e0e009c24 */ /* 0x020fe2000f8e02ff */
[----:B------:R-:W-:Y:S01]  /*1fa0*/  SHF.R.U32.HI R140, RZ, 0x1, R142 ;  /* 0x00000001ff8c7819 */ /* 0x000fe2000001168e */
[----:B------:R-:W-:-:S02]  /*1fb0*/  IMAD R3, R17, UR11, R3 ;  /* 0x0000000b11037c24 */ /* 0x000fc4000f8e0203 */
[C---:B------:R-:W-:Y:S01]  /*1fc0*/  @!P1 IMAD R8, R33.reuse, R15, R0 ;  /* 0x0000000f21089224 */ /* 0x040fe200078e0200 */
[----:B------:R-:W3:Y:S01]  /*1fd0*/  @!P4 LDC.64 R16, c[0x0][0x3b0] ;  /* 0x0000ec00ff10cb82 */ /* 0x000ee20000000a00 */
[C---:B------:R-:W-:Y:S01]  /*1fe0*/  @!P5 IADD3 R0, P0, PT, R33.reuse, 0x10, RZ ;  /* 0x000000102100d810 */ /* 0x040fe20007f1e0ff */
[----:B------:R-:W-:-:S04]  /*1ff0*/  @!P1 IMAD.WIDE.U32 R4, R33, R14, R2 ;  /* 0x0000000e21049225 */ /* 0x000fc800078e0002 */
[----:B------:R-:W-:Y:S01]  /*2000*/  @!P5 IMAD.X R9, RZ, RZ, UR14, P0 ;  /* 0x0000000eff09de24 */ /* 0x000fe200080e06ff */
[----:B-1----:R-:W-:Y:S01]  /*2010*/  ULEA UR5, UR5, UR4, 0x18 ;  /* 0x0000000405057291 */ /* 0x002fe2000f8ec0ff */
[----:B------:R-:W-:Y:S01]  /*2020*/  IMAD.WIDE.U32 R6, R10, UR6, R6 ;  /* 0x000000060a067c25 */ /* 0x000fe2000f8e0006 */
[----:B------:R-:W-:Y:S01]  /*2030*/  @!P1 LEA R10, P0, R4, R20, 0x1 ;  /* 0x00000014040a9211 */ /* 0x000fe200078008ff */
[----:B------:R-:W1:Y:S01]  /*2040*/  @!P6 LDC.64 R14, c[0x0][0x3b0] ;  /* 0x0000ec00ff0eeb82 */ /* 0x000e620000000a00 */
[----:B------:R-:W5:Y:S01]  /*2050*/  LDCU UR6, c[0x0][0x50c] ;  /* 0x0000a180ff0677ac */ /* 0x000f620008000800 */
[----:B------:R-:W-:Y:S01]  /*2060*/  @!P1 IMAD.IADD R8, R5, 0x1, R8 ;  /* 0x0000000105089824 */ /* 0x000fe200078e0208 */
[----:B------:R-:W-:Y:S01]  /*2070*/  IADD3 R7, PT, PT, R7, R18, RZ ;  /* 0x0000001207077210 */ /* 0x000fe20007ffe0ff */
[----:B--2---:R-:W-:Y:S01]  /*2080*/  @!P5 IMAD R5, R9, R12, RZ ;  /* 0x0000000c0905d224 */ /* 0x004fe200078e02ff */
[----:B------:R-:W-:Y:S01]  /*2090*/  LEA R233, P2, R6, UR8, 0x1 ;  /* 0x0000000806e97c11 */ /* 0x000fe2000f8408ff */
[----:B------:R-:W-:Y:S01]  /*20a0*/  VIADD R20, R32, 0x70 ;  /* 0x0000007020147836 */ /* 0x000fe20000000000 */
[----:B------:R-:W-:Y:S01]  /*20b0*/  @!P1 LEA.HI.X R11, R4, R21, R8, 0x1, P0 ;  /* 0x00000015040b9211 */ /* 0x000fe200000f0c08 */
[----:B------:R-:W-:Y:S01]  /*20c0*/  @!P5 IMAD R8, R0, R13, R5 ;  /* 0x0000000d0008d224 */ /* 0x000fe200078e0205 */
[----:B------:R-:W-:Y:S01]  /*20d0*/  @!P4 IADD3 R5, P0, PT, R33, 0x20, RZ ;  /* 0x000000202105c810 */ /* 0x000fe20007f1e0ff */
[----:B------:R-:W2:Y:S01]  /*20e0*/  @!P4 LDC.64 R18, c[0x0][0x380] ;  /* 0x0000e000ff12cb82 */ /* 0x000ea20000000a00 */
[----:B------:R-:W-:Y:S01]  /*20f0*/  LOP3.LUT R9, R28, 0x1f8, RZ, 0xc0, !PT ;  /* 0x000001f81c097812 */ /* 0x000fe200078ec0ff */
[----:B------:R-:W-:Y:S01]  /*2100*/  IMAD.SHL.U32 R137, R224, 0x40, RZ ;  /* 0x00000040e0897824 */ /* 0x000fe200078e00ff */
[----:B------:R-:W-:Y:S01]  /*2110*/  LEA.HI.X R231, R6, UR9, R7, 0x1, P2 ;  /* 0x0000000906e77c11 */ /* 0x000fe200090f0c07 */
[----:B------:R-:W-:Y:S01]  /*2120*/  @!P4 IMAD.X R4, RZ, RZ, UR14, P0 ;  /* 0x0000000eff04ce24 */ /* 0x000fe200080e06ff */
[----:B------:R-:W-:Y:S01]  /*2130*/  ISETP.GE.AND P2, PT, R24, R26, PT ;  /* 0x0000001a1800720c */ /* 0x000fe20003f46270 */
[----:B------:R-:W-:Y:S01]  /*2140*/  @!P5 IMAD.WIDE.U32 R6, R0, R12, R2 ;  /* 0x0000000c0006d225 */ /* 0x000fe200078e0002 */
[----:B------:R-:W-:Y:S01]  /*2150*/  LOP3.LUT R0, R9, 0x38, R142, 0x78, !PT ;  /* 0x0000003809007812 */ /* 0x000fe200078e788e */
[----:B------:R-:W5:Y:S01]  /*2160*/  @!P3 LDC.64 R24, c[0x0][0x380] ;  /* 0x0000e000ff18bb82 */ /* 0x000f620000000a00 */
[----:B------:R-:W-:Y:S01]  /*2170*/  IADD3 R21, PT, PT, R32, 0x60, RZ ;  /* 0x0000006020157810 */ /* 0x000fe20007ffe0ff */
[----:B---3--:R-:W-:Y:S01]  /*2180*/  @!P4 IMAD R4, R4, R16, RZ ;  /* 0x000000100404c224 */ /* 0x008fe200078e02ff */
[----:B------:R-:W-:Y:S01]  /*2190*/  LOP3.LUT R0, R0, 0x1e00, R28, 0xf8, !PT ;  /* 0x00001e0000007812 */ /* 0x000fe200078ef81c */
[----:B------:R-:W-:-:S02]  /*21a0*/  IMAD.SHL.U32 R229, R224, 0x10, RZ ;  /* 0x00000010e0e57824 */ /* 0x000fc400078e00ff */
[C---:B------:R-:W-:Y:S01]  /*21b0*/  @!P4 IMAD R12, R5.reuse, R17, R4 ;  /* 0x00000011050cc224 */ /* 0x040fe200078e0204 */
[----:B------:R-:W-:Y:S01]  /*21c0*/  LEA R209, R0, UR5, 0x1 ;  /* 0x0000000500d17c11 */ /* 0x000fe2000f8e08ff */
[----:B------:R-:W-:Y:S01]  /*21d0*/  @!P4 IMAD.WIDE.U32 R4, R5, R16, R2 ;  /* 0x000000100504c225 */ /* 0x000fe200078e0002 */
[----:B------:R-:W-:Y:S01]  /*21e0*/  STL [R1+0x20], R229 ;  /* 0x000020e501007387 */ /* 0x000fe20000100800 */
[----:B------:R-:W3:Y:S02]  /*21f0*/  @!P6 LDC.64 R16, c[0x0][0x380] ;  /* 0x0000e000ff10eb82 */ /* 0x000ee40000000a00 */
[----:B------:R-:W-:Y:S01]  /*2200*/  @!P5 IMAD.IADD R0, R7, 0x1, R8 ;  /* 0x000000010700d824 */ /* 0x000fe200078e0208 */
[C---:B----4-:R-:W-:Y:S01]  /*2210*/  @!P5 LEA R8, P0, R6.reuse, R22, 0x1 ;  /* 0x000000160608d211 */ /* 0x050fe200078008ff */
[----:B------:R-:W-:Y:S01]  /*2220*/  @!P4 IMAD.IADD R5, R5, 0x1, R12 ;  /* 0x000000010505c824 */ /* 0x000fe200078e020c */
[----:B------:R-:W-:Y:S01]  /*2230*/  @!PT LDS RZ, [RZ] ;  /* 0x00000000fffff984 */ /* 0x000fe20000000800 */
[----:B------:R-:W-:Y:S01]  /*2240*/  @!PT LDS RZ, [RZ] ;  /* 0x00000000fffff984 */ /* 0x000fe20000000800 */
[----:B------:R-:W-:Y:S01]  /*2250*/  @!PT LDS RZ, [RZ] ;  /* 0x00000000fffff984 */ /* 0x000fe20000000800 */
[----:B------:R4:W-:Y:S01]  /*2260*/  @!P1 LDGSTS.E.BYPASS.LTC128B.128 [R209], desc[UR16][R10.64] ;  /* 0x000000000ad19fae */ /* 0x0009e2000b981a10 */
[----:B------:R-:W-:Y:S01]  /*2270*/  IMAD.MOV.U32 R156, RZ, RZ, R139 ;  /* 0x000000ffff9c7224 */ /* 0x000fe200078e008b */
[----:B------:R-:W-:Y:S01]  /*2280*/  @!P5 LEA.HI.X R9, R6, R23, R0, 0x1, P0 ;  /* 0x000000170609d211 */ /* 0x000fe200000f0c00 */
[----:B------:R-:W5:Y:S01]  /*2290*/  @!P3 LDC.64 R12, c[0x0][0x3b0] ;  /* 0x0000ec00ff0cbb82 */ /* 0x000f620000000a00 */
[----:B------:R-:W-:Y:S01]  /*22a0*/  @!P6 IADD3 R0, P0, PT, R33, 0x30, RZ ;  /* 0x000000302100e810 */ /* 0x000fe20007f1e0ff */
[----:B------:R-:W-:Y:S01]  /*22b0*/  STL [R1+0x24], R228 ;  /* 0x000024e401007387 */ /* 0x000fe20000100800 */
[----:B--2---:R-:W-:-:S03]  /*22c0*/  @!P4 LEA R6, P1, R4, R18, 0x1 ;  /* 0x000000120406c211 */ /* 0x004fc600078208ff */
[----:B------:R2:W-:Y:S01]  /*22d0*/  @!P5 LDGSTS.E.BYPASS.LTC128B.128 [R209+0x800], desc[UR16][R8.64] ;  /* 0x0080000008d1dfae */ /* 0x0005e2000b981a10 */
[----:B------:R-:W-:Y:S01]  /*22e0*/  @!P4 LEA.HI.X R7, R4, R19, R5, 0x1, P1 ;  /* 0x000000130407c211 */ /* 0x000fe200008f0c05 */
[----:B------:R-:W5:Y:S01]  /*22f0*/  @!P2 LDC.64 R22, c[0x0][0x3b0] ;  /* 0x0000ec00ff16ab82 */ /* 0x000f620000000a00 */
[----:B------:R-:W-:-:S03]  /*2300*/  ISETP.GE.AND P5, PT, R21, R26, PT ;  /* 0x0000001a1500720c */ /* 0x000fc60003fa6270 */
[----:B------:R3:W-:Y:S01]  /*2310*/  @!P4 LDGSTS.E.BYPASS.LTC128B.128 [R209+0x1000], desc[UR16][R6.64] ;  /* 0x0100000006d1cfae */ /* 0x0007e2000b981a10 */
[----:B------:R-:W-:-:S03]  /*2320*/  ISETP.GE.AND P4, PT, R20, R26, PT ;  /* 0x0000001a1400720c */ /* 0x000fc60003f86270 */
[----:B------:R-:W5:Y:S01]  /*2330*/  @!P2 LDC.64 R26, c[0x0][0x380] ;  /* 0x0000e000ff1aab82 */ /* 0x000f620000000a00 */
[----:B----4-:R-:W-:-:S07]  /*2340*/  @!P6 IMAD.X R10, RZ, RZ, UR14, P0 ;  /* 0x0000000eff0aee24 */ /* 0x010fce00080e06ff */
[----:B------:R-:W4:Y:S01]  /*2350*/  @!P5 LDC.64 R18, c[0x0][0x3b0] ;  /* 0x0000ec00ff12db82 */ /* 0x000f220000000a00 */
[----:B-1----:R-:W-:Y:S01]  /*2360*/  @!P6 IMAD R4, R10, R14, RZ ;  /* 0x0000000e0a04e224 */ /* 0x002fe200078e02ff */
[----:B--2---:R-:W-:-:S06]  /*2370*/  @!P2 IADD3 R8, P0, PT, R33, 0x50, RZ ;  /* 0x000000502108a810 */ /* 0x004fcc0007f1e0ff */
[----:B------:R-:W1:Y:S01]  /*2380*/  @!P4 LDC.64 R20, c[0x0][0x3b0] ;  /* 0x0000ec00ff14cb82 */ /* 0x000e620000000a00 */
[----:B------:R-:W-:Y:S01]  /*2390*/  @!P2 IMAD.X R9, RZ, RZ, UR14, P0 ;  /* 0x0000000eff09ae24 */ /* 0x000fe200080e06ff */
[----:B---3--:R-:W-:Y:S01]  /*23a0*/  @!P3 IADD3 R6, P1, PT, R33, 0x40, RZ ;  /* 0x000000402106b810 */ /* 0x008fe20007f3e0ff */
[C---:B------:R-:W-:Y:S02]  /*23b0*/  @!P6 IMAD R7, R0.reuse, R15, R4 ;  /* 0x0000000f0007e224 */ /* 0x040fe400078e0204 */
[----:B------:R-:W-:-:S04]  /*23c0*/  @!P6 IMAD.WIDE.U32 R4, R0, R14, R2 ;  /* 0x0000000e0004e225 */ /* 0x000fc800078e0002 */
[----:B------:R-:W-:Y:S01]  /*23d0*/  @!P3 IMAD.X R0, RZ, RZ, UR14, P1 ;  /* 0x0000000eff00be24 */ /* 0x000fe200088e06ff */
[----:B------:R-:W-:Y:S01]  /*23e0*/  @!P6 IADD3 R7, PT, PT, R5, R7, RZ ;  /* 0x000000070507e210 */ /* 0x000fe20007ffe0ff */
[----:B------:R-:W-:Y:S01]  /*23f0*/  @!P4 IMAD.MOV.U32 R15, RZ, RZ, R3 ;  /* 0x000000ffff0fc224 */ /* 0x000fe200078e0003 */
[----:B------:R-:W-:Y:S01]  /*2400*/  @!P6 LEA R10, P0, R4, R16, 0x1 ;  /* 0x00000010040ae211 */ /* 0x000fe200078008ff */
[----:B-----5:R-:W-:-:S03]  /*2410*/  @!P3 IMAD R0, R0, R12, RZ ;  /* 0x0000000c0000b224 */ /* 0x020fc600078e02ff */
[----:B------:R-:W-:Y:S01]  /*2420*/  @!P6 LEA.HI.X R11, R4, R17, R7, 0x1, P0 ;  /* 0x00000011040be211 */ /* 0x000fe200000f0c07 */
[C---:B------:R-:W-:Y:S02]  /*2430*/  @!P3 IMAD R14, R6.reuse, R13, R0 ;  /* 0x0000000d060eb224 */ /* 0x040fe400078e0200 */
[----:B------:R-:W-:Y:S02]  /*2440*/  @!P2 IMAD R0, R9, R22, RZ ;  /* 0x000000160900a224 */ /* 0x000fe400078e02ff */
[----:B------:R-:W-:Y:S01]  /*2450*/  @!P3 IMAD.WIDE.U32 R6, R6, R12, R2 ;  /* 0x0000000c0606b225 */ /* 0x000fe200078e0002 */
[----:B------:R2:W-:Y:S03]  /*2460*/  @!P6 LDGSTS.E.BYPASS.LTC128B.128 [R209+0x1800], desc[UR16][R10.64] ;  /* 0x018000000ad1efae */ /* 0x0005e6000b981a10 */
[C---:B------:R-:W-:Y:S02]  /*2470*/  @!P2 IMAD R16, R8.reuse, R23, R0 ;  /* 0x000000170810a224 */ /* 0x040fe400078e0200 */
[----:B------:R-:W-:Y:S01]  /*2480*/  @!P2 IMAD.WIDE.U32 R4, R8, R22, R2 ;  /* 0x000000160804a225 */ /* 0x000fe200078e0002 */
[----:B------:R-:W-:Y:S01]  /*2490*/  @!P3 LEA R8, P0, R6, R24, 0x1 ;  /* 0x000000180608b211 */ /* 0x000fe200078008ff */
[----:B------:R-:W3:Y:S02]  /*24a0*/  @!P4 LDC.64 R22, c[0x0][0x380] ;  /* 0x0000e000ff16cb82 */ /* 0x000ee40000000a00 */
[----:B------:R-:W-:Y:S01]  /*24b0*/  @!P3 IMAD.IADD R0, R7, 0x1, R14 ;  /* 0x000000010700b824 */ /* 0x000fe200078e020e */
[----:B------:R-:W-:Y:S01]  /*24c0*/  @!P4 MOV R14, R2 ;  /* 0x00000002000ec202 */ /* 0x000fe20000000f00 */
[----:B------:R-:W-:-:S02]  /*24d0*/  @!P5 IMAD.MOV.U32 R12, RZ, RZ, R2 ;  /* 0x000000ffff0cd224 */ /* 0x000fc400078e0002 */
[----:B------:R-:W-:Y:S01]  /*24e0*/  @!P5 IMAD.MOV.U32 R13, RZ, RZ, R3 ;  /* 0x000000ffff0dd224 */ /* 0x000fe200078e0003 */
[----:B------:R-:W-:Y:S01]  /*24f0*/  @!P3 LEA.HI.X R9, R6, R25, R0, 0x1, P0 ;  /* 0x000000190609b211 */ /* 0x000fe200000f0c00 */
[----:B------:R-:W-:Y:S01]  /*2500*/  @!P2 IMAD.IADD R0, R5, 0x1, R16 ;  /* 0x000000010500a824 */ /* 0x000fe200078e0210 */
[C---:B------:R-:W-:Y:S01]  /*2510*/  @!P2 LEA R2, P0, R4.reuse, R26, 0x1 ;  /* 0x0000001a0402a211 */ /* 0x040fe200078008ff */
[----:B------:R-:W-:Y:S01]  /*2520*/  IMAD R16, R139, -0x40, R72 ;  /* 0xffffffc08b107824 */ /* 0x000fe200078e0248 */
[C---:B------:R-:W-:Y:S01]  /*2530*/  @!P5 IADD3 R6, P1, PT, R33.reuse, 0x60, RZ ;  /* 0x000000602106d810 */ /* 0x040fe20007f3e0ff */
[----:B------:R-:W-:Y:S01]  /*2540*/  @!P3 LDGSTS.E.BYPASS.LTC128B.128 [R209+0x2000], desc[UR16][R8.64] ;  /* 0x0200000008d1bfae */ /* 0x000fe2000b981a10 */
[----:B------:R-:W-:Y:S01]  /*2550*/  @!P2 LEA.HI.X R3, R4, R27, R0, 0x1, P0 ;  /* 0x0000001b0403a211 */ /* 0x000fe200000f0c00 */
[----:B------:R-:W-:Y:S01]  /*2560*/  IMAD.SHL.U32 R17, R142, 0x40, RZ ;  /* 0x000000408e117824 */ /* 0x000fe200078e00ff */
[----:B------:R-:W-:Y:S01]  /*2570*/  @!P4 IADD3 R5, P0, PT, R33, 0x70, RZ ;  /* 0x000000702105c810 */ /* 0x000fe20007f1e0ff */
[----:B------:R-:W-:Y:S01]  /*2580*/  @!P5 IMAD.X R4, RZ, RZ, UR14, P1 ;  /* 0x0000000eff04de24 */ /* 0x000fe200088e06ff */
[----:B------:R-:W-:Y:S01]  /*2590*/  ISETP.GE.AND P6, PT, R32, R16, PT ;  /* 0x000000102000720c */ /* 0x000fe20003fc6270 */
[----:B------:R5:W-:Y:S01]  /*25a0*/  @!P2 LDGSTS.E.BYPASS.LTC128B.128 [R209+0x2800], desc[UR16][R2.64] ;  /* 0x0280000002d1afae */ /* 0x000be2000b981a10 */
[----:B------:R-:W-:Y:S01]  /*25b0*/  @!P4 IADD3.X R0, PT, PT, RZ, UR14, RZ, P0, !PT ;  /* 0x0000000eff00cc10 */ /* 0x000fe200087fe4ff */
[----:B--2---:R-:W2:Y:S01]  /*25c0*/  @!P5 LDC.64 R10, c[0x0][0x380] ;  /* 0x0000e000ff0adb82 */ /* 0x004ea20000000a00 */
[----:B----4-:R-:W-:Y:S01]  /*25d0*/  @!P5 IMAD R4, R4, R18, RZ ;  /* 0x000000120404d224 */ /* 0x010fe200078e02ff */
[----:B------:R-:W-:-:S02]  /*25e0*/  ISETP.GE.AND P3, PT, R29, R16, PT ;  /* 0x000000101d00720c */ /* 0x000fc40003f66270 */
[----:B-1----:R-:W-:Y:S01]  /*25f0*/  @!P4 IMAD R0, R0, R20, RZ ;  /* 0x000000140000c224 */ /* 0x002fe200078e02ff */
[----:B------:R-:W-:Y:S02]  /*2600*/  ISETP.GE.AND P2, PT, R31, R16, PT ;  /* 0x000000101f00720c */ /* 0x000fe40003f46270 */
[----:B------:R-:W-:Y:S01]  /*2610*/  LOP3.LUT R191, R17, 0x400, RZ, 0xc0, !PT ;  /* 0x0000040011bf7812 */ /* 0x000fe200078ec0ff */
[----:B------:R-:W-:Y:S01]  /*2620*/  @!P4 IMAD R0, R5, R21, R0 ;  /* 0x000000150500c224 */ /* 0x000fe200078e0200 */
[----:B------:R-:W-:Y:S01]  /*2630*/  LOP3.LUT R145, R17, 0x200, RZ, 0xc0, !PT ;  /* 0x0000020011917812 */ /* 0x000fe200078ec0ff */
[----:B-----5:R-:W-:Y:S02]  /*2640*/  @!P5 IMAD R2, R6, R19, R4 ;  /* 0x000000130602d224 */ /* 0x020fe400078e0204 */
[----:B------:R-:W-:Y:S01]  /*2650*/  @!P4 IMAD.WIDE.U32 R4, R5, R20, R14 ;  /* 0x000000140504c225 */ /* 0x000fe200078e000e */
[----:B------:R-:W-:-:S03]  /*2660*/  SHF.L.U32 R14, R225, 0x5, RZ ;  /* 0x00000005e10e7819 */ /* 0x000fc600000006ff */
[----:B------:R-:W-:Y:S01]  /*2670*/  @!P5 IMAD.WIDE.U32 R6, R6, R18, R12 ;  /* 0x000000120606d225 */ /* 0x000fe200078e000c */
[----:B------:R-:W-:-:S03]  /*2680*/  @!P4 IADD3 R5, PT, PT, R5, R0, RZ ;  /* 0x000000000505c210 */ /* 0x000fc60007ffe0ff */
[----:B------:R-:W-:Y:S01]  /*2690*/  @!P5 IMAD.IADD R7, R7, 0x1, R2 ;  /* 0x000000010707d824 */ /* 0x000fe200078e0202 */
[----:B--2---:R-:W-:Y:S01]  /*26a0*/  @!P5 LEA R12, P1, R6, R10, 0x1 ;  /* 0x0000000a060cd211 */ /* 0x004fe200078208ff */
[-C--:B------:R-:W-:Y:S01]  /*26b0*/  IMAD R0, R136, R139.reuse, RZ ;  /* 0x0000008b88007224 */ /* 0x080fe200078e02ff */
[----:B---3--:R-:W-:Y:S01]  /*26c0*/  @!P4 LEA R10, P0, R4, R22, 0x1 ;  /* 0x00000016040ac211 */ /* 0x008fe200078008ff */
[----:B------:R-:W-:Y:S01]  /*26d0*/  IMAD.WIDE.U32 R2, R137, R139, RZ ;  /* 0x0000008b89027225 */ /* 0x000fe200078e00ff */
[----:B------:R-:W-:Y:S02]  /*26e0*/  @!P5 LEA.HI.X R13, R6, R11, R7, 0x1, P1 ;  /* 0x0000000b060dd211 */ /* 0x000fe400008f0c07 */
[----:B------:R-:W-:Y:S01]  /*26f0*/  @!P4 LEA.HI.X R11, R4, R23, R5, 0x1, P0 ;  /* 0x00000017040bc211 */ /* 0x000fe200000f0c05 */
[----:B------:R-:W-:Y:S01]  /*2700*/  IMAD.IADD R3, R3, 0x1, R0 ;  /* 0x0000000103037824 */ /* 0x000fe200078e0200 */
[----:B------:R-:W-:Y:S01]  /*2710*/  @!P6 LEA R8, P1, R2, R227, 0x1 ;  /* 0x000000e30208e211 */ /* 0x000fe200078208ff */
[----:B------:R-:W-:Y:S01]  /*2720*/  IMAD.WIDE.U32 R4, R224, 0x20, RZ ;  /* 0x00000020e0047825 */ /* 0x000fe200078e00ff */
[----:B------:R-:W-:Y:S01]  /*2730*/  @!P3 IADD3 R0, P0, PT, R229, R2, RZ ;  /* 0x00000002e500b210 */ /* 0x000fe20007f1e0ff */
[----:B------:R1:W-:Y:S01]  /*2740*/  @!P5 LDGSTS.E.BYPASS.LTC128B.128 [R209+0x3000], desc[UR16][R12.64] ;  /* 0x030000000cd1dfae */ /* 0x0003e2000b981a10 */
[----:B------:R-:W-:-:S02]  /*2750*/  @!P6 LEA.HI.X R9, R2, R226, R3, 0x1, P1 ;  /* 0x000000e20209e211 */ /* 0x000fc400008f0c03 */
[-C--:B------:R-:W-:Y:S01]  /*2760*/  ISETP.GE.AND P1, PT, R30, R16.reuse, PT ;  /* 0x000000101e00720c */ /* 0x080fe20003f26270 */
[----:B------:R-:W-:Y:S01]  /*2770*/  @!P3 IMAD.X R7, R228, 0x1, R3, P0 ;  /* 0x00000001e407b824 */ /* 0x000fe200000e0603 */
[C---:B------:R-:W-:Y:S01]  /*2780*/  @!P3 LEA R6, P0, R0.reuse, R227, 0x1 ;  /* 0x000000e30006b211 */ /* 0x040fe200078008ff */
[----:B------:R2:W-:Y:S01]  /*2790*/  @!P4 LDGSTS.E.BYPASS.LTC128B.128 [R209+0x3800], desc[UR16][R10.64] ;  /* 0x038000000ad1cfae */ /* 0x0005e2000b981a10 */
[----:B------:R-:W-:Y:S02]  /*27a0*/  ISETP.GE.AND P4, PT, R31, R16, PT ;  /* 0x000000101f00720c */ /* 0x000fe40003f86270 */
[----:B------:R-:W-:Y:S01]  /*27b0*/  @!P3 LEA.HI.X R7, R0, R226, R7, 0x1, P0 ;  /* 0x000000e20007b211 */ /* 0x000fe200000f0c07 */
[----:B------:R3:W-:Y:S01]  /*27c0*/  @!P6 LDGSTS.E.BYPASS.LTC128B.128 [R209+0x4000], desc[UR16][R8.64] ;  /* 0x0400000008d1efae */ /* 0x0007e2000b981a10 */
[----:B------:R-:W-:-:S03]  /*27d0*/  @!P2 IADD3 R0, P0, PT, R2, R4, RZ ;  /* 0x000000040200a210 */ /* 0x000fc60007f1e0ff */
[----:B------:R4:W-:Y:S01]  /*27e0*/  @!P3 LDGSTS.E.BYPASS.LTC128B.128 [R209+0x4800], desc[UR16][R6.64] ;  /* 0x0480000006d1bfae */ /* 0x0009e2000b981a10 */
[----:B------:R-:W-:Y:S01]  /*27f0*/  @!P2 IADD3.X R4, PT, PT, R3, R5, R14, P0, !PT ;  /* 0x000000050304a210 */ /* 0x000fe200007fe40e */
[----:B------:R-:W-:Y:S01]  /*2800*/  @!P1 IMAD.WIDE.U32 R2, R224, 0x30, R2 ;  /* 0x00000030e0029825 */ /* 0x000fe200078e0002 */
[----:B------:R-:W-:Y:S02]  /*2810*/  @!P2 LEA R14, P0, R0, R227, 0x1 ;  /* 0x000000e3000ea211 */ /* 0x000fe400078008ff */
[----:B------:R-:W-:Y:S02]  /*2820*/  ISETP.GE.AND P3, PT, R30, R16, PT ;  /* 0x000000101e00720c */ /* 0x000fe40003f66270 */
[----:B------:R-:W-:Y:S01]  /*2830*/  @!P2 LEA.HI.X R15, R0, R226, R4, 0x1, P0 ;  /* 0x000000e2000fa211 */ /* 0x000fe200000f0c04 */
[C---:B------:R-:W-:Y:S01]  /*2840*/  IMAD.SHL.U32 R4, R210.reuse, 0x40, RZ ;  /* 0x00000040d2047824 */ /* 0x040fe200078e00ff */
[----:B------:R-:W-:-:S03]  /*2850*/  SHF.L.U64.HI R0, R210, 0x6, R211 ;  /* 0x00000006d2007819 */ /* 0x000fc600000102d3 */
[----:B------:R-:W-:Y:S01]  /*2860*/  @!P2 LDGSTS.E.BYPASS.LTC128B.128 [R209+0x5000], desc[UR16][R14.64] ;  /* 0x050000000ed1afae */ /* 0x000fe2000b981a10 */
[----:B------:R-:W-:Y:S01]  /*2870*/  IMAD.WIDE.U32 R4, R4, R139, RZ ;  /* 0x0000008b04047225 */ /* 0x000fe200078e00ff */
[----:B-1----:R-:W-:-:S03]  /*2880*/  LOP3.LUT R12, R17, 0x1c0, RZ, 0xc0, !PT ;  /* 0x000001c0110c7812 */ /* 0x002fc600078ec0ff */
[----:B------:R-:W-:Y:S01]  /*2890*/  IMAD R0, R0, R139, RZ ;  /* 0x0000008b00007224 */ /* 0x000fe200078e02ff */
[----:B------:R-:W-:Y:S01]  /*28a0*/  LOP3.LUT R12, R12, 0x38, R28, 0xf8, !PT ;  /* 0x000000380c0c7812 */ /* 0x000fe200078ef81c */
[----:B--2---:R-:W-:-:S03]  /*28b0*/  IMAD.SHL.U32 R10, R211, 0x20, RZ ;  /* 0x00000020d30a7824 */ /* 0x004fc600078e00ff */
[----:B------:R-:W-:Y:S01]  /*28c0*/  LOP3.LUT R138, R12, 0x8, R140, 0x78, !PT ;  /* 0x000000080c8a7812 */ /* 0x000fe200078e788c */
[----:B---3--:R-:W-:Y:S02]  /*28d0*/  @!P1 IMAD R8, R225, 0x30, RZ ;  /* 0x00000030e1089824 */ /* 0x008fe400078e02ff */
[----:B----4-:R-:W-:-:S03]  /*28e0*/  IMAD.WIDE.U32 R6, R210, 0x20, RZ ;  /* 0x00000020d2067825 */ /* 0x010fc600078e00ff */
[----:B------:R-:W-:Y:S02]  /*28f0*/  @!P1 IADD3 R9, PT, PT, R3, R8, RZ ;  /* 0x0000000803099210 */ /* 0x000fe40007ffe0ff */
[----:B------:R-:W-:Y:S01]  /*2900*/  @!P1 LEA R8, P5, R2, R227, 0x1 ;  /* 0x000000e302089211 */ /* 0x000fe200078a08ff */
[----:B------:R-:W-:Y:S01]  /*2910*/  IMAD.IADD R3, R5, 0x1, R0 ;  /* 0x0000000105037824 */ /* 0x000fe200078e0200 */
[----:B------:R-:W-:Y:S01]  /*2920*/  @!P4 IADD3 R13, P0, PT, R4, R6, RZ ;  /* 0x00000006040dc210 */ /* 0x000fe20007f1e0ff */
[----:B------:R-:W-:Y:S01]  /*2930*/  @!P3 IMAD R5, R211, 0x30, RZ ;  /* 0x00000030d305b824 */ /* 0x000fe200078e02ff */
[----:B------:R-:W-:Y:S01]  /*2940*/  @!P1 LEA.HI.X R9, R2, R226, R9, 0x1, P5 ;  /* 0x000000e202099211 */ /* 0x000fe200028f0c09 */
[----:B------:R-:W-:Y:S01]  /*2950*/  @!P3 IMAD.MOV.U32 R2, RZ, RZ, R4 ;  /* 0x000000ffff02b224 */ /* 0x000fe200078e0004 */
[----:B------:R-:W-:Y:S02]  /*2960*/  ISETP.GE.AND P5, PT, R29, R16, PT ;  /* 0x000000101d00720c */ /* 0x000fe40003fa6270 */
[----:B------:R-:W-:Y:S01]  /*2970*/  LOP3.LUT R0, R142, 0x8, RZ, 0xc0, !PT ;  /* 0x000000088e007812 */ /* 0x000fe200078ec0ff */
[----:B------:R1:W-:Y:S01]  /*2980*/  @!P1 LDGSTS.E.BYPASS.LTC128B.128 [R209+0x5800], desc[UR16][R8.64] ;  /* 0x0580000008d19fae */ /* 0x0003e2000b981a10 */
[----:B------:R-:W-:Y:S01]  /*2990*/  @!P4 IADD3.X R16, PT, PT, R3, R7, R10, P0, !PT ;  /* 0x000000070310c210 */ /* 0x000fe200007fe40a */
[----:B------:R-:W-:Y:S01]  /*29a0*/  @!P3 IMAD.WIDE.U32 R6, R210, 0x30, R2 ;  /* 0x00000030d206b825 */ /* 0x000fe200078e0002 */
[----:B------:R-:W-:Y:S01]  /*29b0*/  LOP3.LUT R0, R12, R0, RZ, 0x3c, !PT ;  /* 0x000000000c007212 */ /* 0x000fe200078e3cff */
[----:B------:R-:W0:Y:S02]  /*29c0*/  LDGDEPBAR ;  /* 0x00000000000079af */ /* 0x000e240000000000 */
[----:B------:R-:W-:Y:S01]  /*29d0*/  @!P3 IMAD.IADD R5, R7, 0x1, R5 ;  /* 0x000000010705b824 */ /* 0x000fe200078e0205 */
[----:B------:R-:W-:-:S02]  /*29e0*/  LEA R191, R0, R191, 0x1 ;  /* 0x000000bf00bf7211 */ /* 0x000fc400078e08ff */
[----:B------:R-:W-:Y:S02]  /*29f0*/  @!P3 LEA R10, P0, R6, R233, 0x1 ;  /* 0x000000e9060ab211 */ /* 0x000fe400078008ff */
[----:B------:R-:W-:Y:S02]  /*2a00*/  @!P5 LEA R0, P1, R210, R4, 0x4 ;  /* 0x00000004d200d211 */ /* 0x000fe400078220ff */
[----:B------:R-:W-:Y:S01]  /*2a10*/  @!P3 LEA.HI.X R11, R6, R231, R5, 0x1, P0 ;  /* 0x000000e7060bb211 */ /* 0x000fe200000f0c05 */
[----:B------:R-:W-:Y:S01]  /*2a20*/  IMAD.SHL.U32 R6, R142, 0x20, RZ ;  /* 0x000000208e067824 */ /* 0x000fe200078e00ff */
[----:B-1----:R-:W-:Y:S01]  /*2a30*/  @!P6 LEA R8, P2, R4, R233, 0x1 ;  /* 0x000000e90408e211 */ /* 0x002fe200078408ff */
[----:B------:R-:W-:-:S04]  /*2a40*/  DEPBAR.LE SB0, 0x0 ;  /* 0x000080000000791a */ /* 0x000fc80000000000 */
[----:B------:R-:W-:Y:S01]  /*2a50*/  @!P6 LEA.HI.X R9, R4, R231, R3, 0x1, P2 ;  /* 0x000000e70409e211 */ /* 0x000fe200010f0c03 */
[----:B------:R-:W-:Y:S01]  /*2a60*/  BAR.SYNC.DEFER_BLOCKING 0x0 ;  /* 0x0000000000007b1d */ /* 0x000fe20000010000 */
[----:B------:R-:W-:Y:S02]  /*2a70*/  @!P5 LEA.HI.X R3, R210, R3, R211, 0x4, P1 ;  /* 0x00000003d203d211 */ /* 0x000fe400008f24d3 */
[CC--:B------:R-:W-:Y:S02]  /*2a80*/  @!P5 LEA R2, P1, R0.reuse, R233.reuse, 0x1 ;  /* 0x000000e90002d211 */ /* 0x0c0fe400078208ff */
[----:B------:R-:W-:Y:S02]  /*2a90*/  @!P4 LEA R4, P0, R13, R233, 0x1 ;  /* 0x000000e90d04c211 */ /* 0x000fe400078008ff */
[----:B------:R-:W-:Y:S02]  /*2aa0*/  @!P5 LEA.HI.X R3, R0, R231, R3, 0x1, P1 ;  /* 0x000000e70003d211 */ /* 0x000fe400008f0c03 */
[----:B------:R-:W-:-:S02]  /*2ab0*/  LOP3.LUT R0, R145, 0x7c00, R6, 0xf8, !PT ;  /* 0x00007c0091007812 */ /* 0x000fc400078ef806 */
[----:B------:R-:W-:Y:S02]  /*2ac0*/  @!P4 LEA.HI.X R5, R13, R231, R16, 0x1, P0 ;  /* 0x000000e70d05c211 */ /* 0x000fe400000f0c10 */
[----:B------:R-:W-:Y:S01]  /*2ad0*/  R2P PR, R142, 0x6 ;  /* 0x000000068e007804 */ /* 0x000fe20000000000 */
[----:B------:R-:W-:Y:S01]  /*2ae0*/  IMAD.IADD R0, R138, 0x1, R0 ;  /* 0x000000018a007824 */ /* 0x000fe200078e0200 */
[----:B------:R-:W-:-:S04]  /*2af0*/  ISETP.GT.U32.AND P0, PT, R156, R232, PT ;  /* 0x000000e89c00720c */ /* 0x000fc80003f04070 */
[----:B------:R-:W-:Y:S01]  /*2b00*/  LEA R196, R0, UR5, 0x1 ;  /* 0x0000000500c47c11 */ /* 0x000fe2000f8e08ff */
[----:B------:R-:W-:Y:S01]  /*2b10*/  IMAD.MOV.U32 R0, RZ, RZ, 0x20 ;  /* 0x00000020ff007424 */ /* 0x000fe200078e00ff */
[----:B------:R-:W-:Y:S01]  /*2b20*/  @!PT LDS RZ, [RZ] ;  /* 0x00000000fffff984 */ /* 0x000fe20000000800 */
[----:B------:R-:W-:Y:S01]  /*2b30*/  @!PT LDS RZ, [RZ] ;  /* 0x00000000fffff984 */ /* 0x000fe20000000800 */
[----:B------:R-:W-:Y:S01]  /*2b40*/  @!PT LDS RZ, [RZ] ;  /* 0x00000000fffff984 */ /* 0x000fe20000000800 */
[----:B------:R-:W-:Y:S04]  /*2b50*/  @!P6 LDGSTS.E.BYPASS.LTC128B.128 [R209+0x6000], desc[UR16][R8.64] ;  /* 0x0600000008d1efae */ /* 0x000fe8000b981a10 */
[----:B------:R-:W-:Y:S01]  /*2b60*/  SEL R0, R0, 0xffffffe0, !P1 ;  /* 0xffffffe000007807 */ /* 0x000fe20004800000 */
[----:B------:R-:W-:Y:S04]  /*2b70*/  @P6 STS.128 [R209+0x6000], RZ ;  /* 0x006000ffd1006388 */ /* 0x000fe80000000c00 */
[----:B------:R-:W-:Y:S01]  /*2b80*/  IMAD.IADD R199, R196, 0x1, R0 ;  /* 0x00000001c4c77824 */ /* 0x000fe200078e0200 */
        /* <DEDUP_REMOVED lines=15> */
[----:B------:R-:W-:Y:S04]  /*2c80*/  LDSM.16.M88.4 R12, [R191+UR5+0x4000] ;  /* 0x00400005bf0c783b */ /* 0x000fe80008000200 */
[----:B------:R-:W-:Y:S01]  /*2c90*/  LDSM.16.M88.4 R20, [R191+UR5+0x4800] ;  /* 0x00480005bf14783b */ /* 0x000fe20008000200 */
[----:B-1----:R-:W-:-:S03]  /*2ca0*/  IADD3 R3, PT, PT, R191, UR5, RZ ;  /* 0x00000005bf037c10 */ /* 0x002fc6000fffe0ff */
[----:B------:R-:W-:Y:S01]  /*2cb0*/  LDSM.16.M88.4 R28, [R191+UR5+0x5000] ;  /* 0x00500005bf1c783b */ /* 0x000fe20008000200 */
[----:B------:R-:W-:-:S03]  /*2cc0*/  IMAD.MOV.U32 R2, RZ, RZ, 0x40 ;  /* 0x00000040ff027424 */ /* 0x000fc600078e00ff */
[----:B------:R-:W-:Y:S01]  /*2cd0*/  LDSM.16.M88.4 R32, [R191+UR5+0x5800] ;  /* 0x00580005bf20783b */ /* 0x000fe20008000200 */
[C---:B------:R-:W-:Y:S01]  /*2ce0*/  IMAD.IADD R195, R3.reuse, 0x1, R0 ;  /* 0x0000000103c37824 */ /* 0x040fe200078e0200 */
[----:B------:R-:W-:Y:S02]  /*2cf0*/  SEL R2, R2, 0xffffffc0, !P2 ;  /* 0xffffffc002027807 */ /* 0x000fe40005000000 */
[----:B--2---:R-:W1:Y:S02]  /*2d00*/  LDSM.16.M88.4 R4, [R196+0x2000] ;  /* 0x00200000c404783b */ /* 0x004e640000000200 */
[----:B------:R-:W-:Y:S01]  /*2d10*/  IADD3 R190, PT, PT, R3, R2, RZ ;  /* 0x0000000203be7210 */ /* 0x000fe20007ffe0ff */
[----:B------:R-:W-:Y:S01]  /*2d20*/  IMAD.IADD R197, R196, 0x1, R2 ;  /* 0x00000001c4c57824 */ /* 0x000fe200078e0202 */
[----:B------:R-:W-:Y:S03]  /*2d30*/  LDSM.16.M88.4 R24, [R199] ;  /* 0x00000000c718783b */ /* 0x000fe60000000200 */
[C---:B------:R-:W-:Y:S01]  /*2d40*/  IMAD.IADD R194, R0.reuse, 0x1, R190 ;  /* 0x0000000100c27824 */ /* 0x040fe200078e02be */
[----:B---3--:R-:W2:Y:S01]  /*2d50*/  LDSM.16.M88.4 R8, [R196] ;  /* 0x00000000c408783b */ /* 0x008ea20000000200 */
[----:B------:R-:W-:-:S03]  /*2d60*/  IADD3 R198, PT, PT, R0, R197, RZ ;  /* 0x000000c500c67210 */ /* 0x000fc60007ffe0ff */
[----:B------:R-:W3:Y:S04]  /*2d70*/  LDSM.16.M88.4 R36, [R195+0x4000] ;  /* 0x00400000c324783b */ /* 0x000ee80000000200 */
[----:B------:R-:W4:Y:S04]  /*2d80*/  LDSM.16.M88.4 R44, [R195+0x5800] ;  /* 0x00580000c32c783b */ /* 0x000f280000000200 */
[----:B------:R-:W5:Y:S04]  /*2d90*/  LDSM.16.M88.4 R16, [R199+0x2000] ;  /* 0x00200000c710783b */ /* 0x000f680000000200 */
[----:B------:R-:W5:Y:S04]  /*2da0*/  LDSM.16.M88.4 R48, [R195+0x5000] ;  /* 0x00500000c330783b */ /* 0x000f680000000200 */
[----:B------:R-:W-:Y:S04]  /*2db0*/  LDSM.16.M88.4 R40, [R190+0x4000] ;  /* 0x00400000be28783b */ /* 0x000fe80000000200 */
[----:B------:R-:W-:Y:S04]  /*2dc0*/  LDSM.16.M88.4 R52, [R195+0x4800] ;  /* 0x00480000c334783b */ /* 0x000fe80000000200 */
[----:B------:R-:W0:Y:S01]  /*2dd0*/  LDGDEPBAR ;  /* 0x00000000000079af */ /* 0x000e220000000000 */
[-C--:B-1----:R-:W-:Y:S08]  /*2de0*/  HMMA.16816.F32.BF16 R80, R4, R12.reuse, RZ ;  /* 0x0000000c0450723c */ /* 0x082ff000000418ff */
[----:B--2---:R-:W-:Y:S08]  /*2df0*/  HMMA.16816.F32.BF16 R68, R8, R12, RZ ;  /* 0x0000000c0844723c */ /* 0x004ff000000418ff */
[-C--:B------:R-:W-:Y:S08]  /*2e00*/  HMMA.16816.F32.BF16 R76, R4, R14.reuse, RZ ;  /* 0x0000000e044c723c */ /* 0x080ff000000418ff */
[----:B------:R-:W-:Y:S01]  /*2e10*/  HMMA.16816.F32.BF16 R124, R8, R14, RZ ;  /* 0x0000000e087c723c */ /* 0x000fe200000418ff */
[----:B------:R-:W1:Y:S07]  /*2e20*/  LDSM.16.M88.4 R12, [R197] ;  /* 0x00000000c50c783b */ /* 0x000e6e0000000200 */
[C---:B------:R-:W-:Y:S08]  /*2e30*/  HMMA.16816.F32.BF16 R64, R4.reuse, R20, RZ ;  /* 0x000000140440723c */ /* 0x040ff000000418ff */
[C---:B------:R-:W-:Y:S08]  /*2e40*/  HMMA.16816.F32.BF16 R60, R4.reuse, R28, RZ ;  /* 0x0000001c043c723c */ /* 0x040ff000000418ff */
[C---:B------:R-:W-:Y:S08]  /*2e50*/  HMMA.16816.F32.BF16 R56, R4.reuse, R32, RZ ;  /* 0x000000200438723c */ /* 0x040ff000000418ff */
[C---:B------:R-:W-:Y:S08]  /*2e60*/  HMMA.16816.F32.BF16 R96, R4.reuse, R22, RZ ;  /* 0x000000160460723c */ /* 0x040ff000000418ff */
[C---:B------:R-:W-:Y:S08]  /*2e70*/  HMMA.16816.F32.BF16 R100, R4.reuse, R30, RZ ;  /* 0x0000001e0464723c */ /* 0x040ff000000418ff */
[----:B------:R-:W-:Y:S08]  /*2e80*/  HMMA.16816.F32.BF16 R92, R4, R34, RZ ;  /* 0x00000022045c723c */ /* 0x000ff000000418ff */
[C---:B------:R-:W-:Y:S08]  /*2e90*/  HMMA.16816.F32.BF16 R88, R8.reuse, R20, RZ ;  /* 0x000000140858723c */ /* 0x040ff000000418ff */
[C---:B------:R-:W-:Y:S01]  /*2ea0*/  HMMA.16816.F32.BF16 R120, R8.reuse, R22, RZ ;  /* 0x000000160878723c */ /* 0x040fe200000418ff */
[----:B------:R-:W-:Y:S07]  /*2eb0*/  LDSM.16.M88.4 R20, [R198] ;  /* 0x00000000c614783b */ /* 0x000fee0000000200 */
[C---:B------:R-:W-:Y:S08]  /*2ec0*/  HMMA.16816.F32.BF16 R84, R8.reuse, R28, RZ ;  /* 0x0000001c0854723c */ /* 0x040ff000000418ff */
[C---:B------:R-:W-:Y:S01]  /*2ed0*/  HMMA.16816.F32.BF16 R116, R8.reuse, R30, RZ ;  /* 0x0000001e0874723c */ /* 0x040fe200000418ff */
[----:B------:R-:W-:Y:S07]  /*2ee0*/  LDSM.16.M88.4 R28, [R194+0x4000] ;  /* 0x00400000c21c783b */ /* 0x000fee0000000200 */
[C---:B------:R-:W-:Y:S08]  /*2ef0*/  HMMA.16816.F32.BF16 R4, R8.reuse, R32, RZ ;  /* 0x000000200804723c */ /* 0x040ff000000418ff */
[----:B------:R-:W-:Y:S01]  /*2f00*/  HMMA.16816.F32.BF16 R112, R8, R34, RZ ;  /* 0x000000220870723c */ /* 0x000fe200000418ff */
[----:B------:R-:W2:Y:S07]  /*2f10*/  LDSM.16.M88.4 R8, [R197+0x2000] ;  /* 0x00200000c508783b */ /* 0x000eae0000000200 */
[C---:B---3--:R-:W-:Y:S08]  /*2f20*/  HMMA.16816.F32.BF16 R68, R24.reuse, R36, R68 ;  /* 0x000000241844723c */ /* 0x048ff00000041844 */
[----:B----4-:R-:W-:Y:S01]  /*2f30*/  HMMA.16816.F32.BF16 R132, R24, R44, R4 ;  /* 0x0000002c1884723c */ /* 0x010fe20000041804 */
[----:B------:R-:W3:Y:S07]  /*2f40*/  LDSM.16.M88.4 R4, [R198+0x2000] ;  /* 0x00200000c604783b */ /* 0x000eee0000000200 */
[C---:B-----5:R-:W-:Y:S08]  /*2f50*/  HMMA.16816.F32.BF16 R32, R16.reuse, R36, R80 ;  /* 0x000000241020723c */ /* 0x060ff00000041850 */
[----:B------:R-:W-:Y:S08]  /*2f60*/  HMMA.16816.F32.BF16 R104, R16, R48, R60 ;  /* 0x000000301068723c */ /* 0x000ff0000004183c */
[----:B------:R-:W-:Y:S08]  /*2f70*/  HMMA.16816.F32.BF16 R60, R24, R38, R124 ;  /* 0x00000026183c723c */ /* 0x000ff0000004187c */
[----:B-1----:R-:W-:Y:S08]  /*2f80*/  HMMA.16816.F32.BF16 R68, R12, R40, R68 ;  /* 0x000000280c44723c */ /* 0x002ff00000041844 */
[C---:B------:R-:W-:Y:S01]  /*2f90*/  HMMA.16816.F32.BF16 R108, R16.reuse, R52, R64 ;  /* 0x00000034106c723c */ /* 0x040fe20000041840 */
[----:B------:R-:W-:Y:S07]  /*2fa0*/  LDSM.16.M88.4 R64, [R190+0x5800] ;  /* 0x00580000be40783b */ /* 0x000fee0000000200 */
[C---:B------:R-:W-:Y:S01]  /*2fb0*/  HMMA.16816.F32.BF16 R80, R16.reuse, R44, R56 ;  /* 0x0000002c1050723c */ /* 0x040fe20000041838 */
[----:B------:R-:W-:Y:S07]  /*2fc0*/  LDSM.16.M88.4 R56, [R190+0x5000] ;  /* 0x00500000be38783b */ /* 0x000fee0000000200 */
[C---:B------:R-:W-:Y:S08]  /*2fd0*/  HMMA.16816.F32.BF16 R76, R16.reuse, R38, R76 ;  /* 0x00000026104c723c */ /* 0x040ff0000004184c */
[C---:B------:R-:W-:Y:S08]  /*2fe0*/  HMMA.16816.F32.BF16 R96, R16.reuse, R54, R96 ;  /* 0x000000361060723c */ /* 0x040ff00000041860 */
[C---:B------:R-:W-:Y:S08]  /*2ff0*/  HMMA.16816.F32.BF16 R100, R16.reuse, R50, R100 ;  /* 0x000000321064723c */ /* 0x040ff00000041864 */
[----:B------:R-:W-:Y:S01]  /*3000*/  HMMA.16816.F32.BF16 R92, R16, R46, R92 ;  /* 0x0000002e105c723c */ /* 0x000fe2000004185c */
[----:B------:R-:W1:Y:S07]  /*3010*/  LDSM.16.M88.4 R16, [R190+0x4800] ;  /* 0x00480000be10783b */ /* 0x000e6e0000000200 */
[----:B--2---:R-:W-:Y:S08]  /*3020*/  HMMA.16816.F32.BF16 R32, R8, R40, R32 ;  /* 0x000000280820723c */ /* 0x004ff00000041820 */
[C---:B------:R-:W-:Y:S08]  /*3030*/  HMMA.16816.F32.BF16 R88, R24.reuse, R52, R88 ;  /* 0x000000341858723c */ /* 0x040ff00000041858 */
[C---:B------:R-:W-:Y:S08]  /*3040*/  HMMA.16816.F32.BF16 R128, R24.reuse, R48, R84 ;  /* 0x000000301880723c */ /* 0x040ff00000041854 */
[C---:B------:R-:W-:Y:S08]  /*3050*/  HMMA.16816.F32.BF16 R52, R24.reuse, R54, R120 ;  /* 0x000000361834723c */ /* 0x040ff00000041878 */
[C---:B------:R-:W-:Y:S08]  /*3060*/  HMMA.16816.F32.BF16 R84, R24.reuse, R50, R116 ;  /* 0x000000321854723c */ /* 0x040ff00000041874 */
[----:B------:R-:W-:Y:S08]  /*3070*/  HMMA.16816.F32.BF16 R112, R24, R46, R112 ;  /* 0x0000002e1870723c */ /* 0x000ff00000041870 */
[----:B------:R-:W-:Y:S08]  /*3080*/  HMMA.16816.F32.BF16 R24, R12, R42, R60 ;  /* 0x0000002a0c18723c */ /* 0x000ff0000004183c */
[-C--:B------:R-:W-:Y:S08]  /*3090*/  HMMA.16816.F32.BF16 R124, R20, R28.reuse, R68 ;  /* 0x0000001c147c723c */ /* 0x080ff00000041844 */
[----:B---3--:R-:W-:Y:S08]  /*30a0*/  HMMA.16816.F32.BF16 R116, R4, R28, R32 ;  /* 0x0000001c0474723c */ /* 0x008ff00000041820 */
[----:B------:R-:W-:Y:S01]  /*30b0*/  HMMA.16816.F32.BF16 R32, R20, R30, R24 ;  /* 0x0000001e1420723c */ /* 0x000fe20000041818 */
[----:B------:R-:W2:Y:S02]  /*30c0*/  LDSM.16.M88.4 R24, [R194+0x4800] ;  /* 0x00480000c218783b */ /* 0x000ea40000000200 */
[----:B------:R-:W-:-:S05]  /*30d0*/  FMUL.FTZ R3, R125, UR6 ;  /* 0x000000067d037c20 */ /* 0x000fca0008410000 */
[C---:B------:R-:W-:Y:S08]  /*30e0*/  HMMA.16816.F32.BF16 R36, R8.reuse, R42, R76 ;  /* 0x0000002a0824723c */ /* 0x040ff0000004184c */
[C---:B-1----:R-:W-:Y:S01]  /*30f0*/  HMMA.16816.F32.BF16 R60, R8.reuse, R16, R108 ;  /* 0x00000010083c723c */ /* 0x042fe2000004186c */
[----:B------:R1:W3:Y:S07]  /*3100*/  MUFU.TANH R108, R3 ;  /* 0x00000003006c7308 */ /* 0x0002ee0000002400 */
[C---:B------:R-:W-:Y:S08]  /*3110*/  HMMA.16816.F32.BF16 R48, R8.reuse, R18, R96 ;  /* 0x000000120830723c */ /* 0x040ff00000041860 */
[----:B------:R-:W-:Y:S01]  /*3120*/  HMMA.16816.F32.BF16 R104, R8, R56, R104 ;  /* 0x000000380868723c */ /* 0x000fe20000041868 */
[----:B-1----:R-:W-:-:S04]  /*3130*/  FMUL.FTZ R3, R127, UR6 ;  /* 0x000000067f037c20 */ /* 0x002fc80008410000 */
[----:B------:R1:W4:Y:S03]  /*3140*/  MUFU.TANH R109, R3 ;  /* 0x00000003006d7308 */ /* 0x0003260000002400 */
[C---:B------:R-:W-:Y:S08]  /*3150*/  HMMA.16816.F32.BF16 R80, R8.reuse, R64, R80 ;  /* 0x000000400850723c */ /* 0x040ff00000041850 */
[C---:B------:R-:W-:Y:S08]  /*3160*/  HMMA.16816.F32.BF16 R76, R8.reuse, R58, R100 ;  /* 0x0000003a084c723c */ /* 0x040ff00000041864 */
[----:B------:R-:W-:Y:S01]  /*3170*/  HMMA.16816.F32.BF16 R68, R8, R66, R92 ;  /* 0x000000420844723c */ /* 0x000fe2000004185c */
[----:B-1----:R-:W-:-:S04]  /*3180*/  FMUL.FTZ R3, R117, UR6 ;  /* 0x0000000675037c20 */ /* 0x002fc80008410000 */
[----:B------:R1:W1:Y:S03]  /*3190*/  MUFU.TANH R97, R3 ;  /* 0x0000000300617308 */ /* 0x0002660000002400 */
[----:B------:R-:W-:Y:S08]  /*31a0*/  HMMA.16816.F32.BF16 R36, R4, R30, R36 ;  /* 0x0000001e0424723c */ /* 0x000ff00000041824 */
[----:B------:R-:W-:Y:S01]  /*31b0*/  HMMA.16816.F32.BF16 R8, R12, R16, R88 ;  /* 0x000000100c08723c */ /* 0x000fe20000041858 */
[----:B-1----:R-:W-:-:S07]  /*31c0*/  FMUL.FTZ R3, R119, UR6 ;  /* 0x0000000677037c20 */ /* 0x002fce0008410000 */
[C---:B------:R-:W-:Y:S01]  /*31d0*/  HMMA.16816.F32.BF16 R40, R12.reuse, R18, R52 ;  /* 0x000000120c28723c */ /* 0x040fe20000041834 */
[----:B------:R-:W1:Y:S01]  /*31e0*/  LDSM.16.M88.4 R16, [R194+0x5800] ;  /* 0x00580000c210783b */ /* 0x000e620000000200 */
[----:B------:R5:W1:Y:S06]  /*31f0*/  MUFU.TANH R96, R3 ;  /* 0x0000000300607308 */ /* 0x000a6c0000002400 */
[----:B------:R-:W-:Y:S08]  /*3200*/  HMMA.16816.F32.BF16 R44, R12, R56, R128 ;  /* 0x000000380c2c723c */ /* 0x000ff00000041880 */
[----:B--2---:R-:W-:Y:S01]  /*3210*/  HMMA.16816.F32.BF16 R28, R20, R24, R8 ;  /* 0x00000018141c723c */ /* 0x004fe20000041808 */
[----:B------:R-:W2:Y:S01]  /*3220*/  LDSM.16.M88.4 R8, [R194+0x5000] ;  /* 0x00500000c208783b */ /* 0x000ea20000000200 */
[----:B------:R-:W-:-:S04]  /*3230*/  DEPBAR.LE SB0, 0x0 ;  /* 0x000080000000791a */ /* 0x000fc80000000000 */
[----:B-----5:R-:W-:Y:S02]  /*3240*/  FMUL.FTZ R3, R32, UR6 ;  /* 0x0000000620037c20 */ /* 0x020fe40008410000 */
[----:B------:R-:W-:Y:S02]  /*3250*/  HMMA.16816.F32.BF16 R56, R12, R58, R84 ;  /* 0x0000003a0c38723c */ /* 0x000fe40000041854 */
[----:B------:R5:W2:Y:S06]  /*3260*/  MUFU.TANH R92, R3 ;  /* 0x00000003005c7308 */ /* 0x000aac0000002400 */
[C---:B------:R-:W-:Y:S08]  /*3270*/  HMMA.16816.F32.BF16 R48, R4.reuse, R26, R48 ;  /* 0x0000001a0430723c */ /* 0x040ff00000041830 */
[----:B-1----:R-:W-:Y:S01]  /*3280*/  HMMA.16816.F32.BF16 R80, R4, R16, R80 ;  /* 0x000000100450723c */ /* 0x002fe20000041850 */
[----:B-----5:R-:W-:-:S04]  /*3290*/  FMUL.FTZ R3, R33, UR6 ;  /* 0x0000000621037c20 */ /* 0x020fc80008410000 */
[----:B------:R1:W1:Y:S03]  /*32a0*/  MUFU.TANH R93, R3 ;  /* 0x00000003005d7308 */ /* 0x0002660000002400 */
[C---:B------:R-:W-:Y:S08]  /*32b0*/  HMMA.16816.F32.BF16 R84, R4.reuse, R18, R68 ;  /* 0x000000120454723c */ /* 0x040ff00000041844 */
[----:B--2---:R-:W-:Y:S08]  /*32c0*/  HMMA.16816.F32.BF16 R76, R4, R10, R76 ;  /* 0x0000000a044c723c */ /* 0x004ff0000004184c */
[----:B------:R-:W-:Y:S01]  /*32d0*/  HMMA.16816.F32.BF16 R44, R20, R8, R44 ;  /* 0x00000008142c723c */ /* 0x000fe2000004182c */
[----:B-1----:R-:W-:-:S04]  /*32e0*/  FMUL.FTZ R3, R34, UR6 ;  /* 0x0000000622037c20 */ /* 0x002fc80008410000 */
[----:B------:R1:W2:Y:S03]  /*32f0*/  MUFU.TANH R89, R3 ;  /* 0x0000000300597308 */ /* 0x0002a60000002400 */
[----:B------:R-:W-:Y:S01]  /*3300*/  HMMA.16816.F32.BF16 R56, R20, R10, R56 ;  /* 0x0000000a1438723c */ /* 0x000fe20000041838 */
[----:B-1----:R-:W-:-:S07]  /*3310*/  FMUL.FTZ R3, R35, UR6 ;  /* 0x0000000623037c20 */ /* 0x002fce0008410000 */
[----:B------:R-:W-:Y:S01]  /*3320*/  HMMA.16816.F32.BF16 R32, R12, R64, R132 ;  /* 0x000000400c20723c */ /* 0x000fe20000041884 */
[----:B------:R1:W1:Y:S02]  /*3330*/  MUFU.TANH R90, R3 ;  /* 0x00000003005a7308 */ /* 0x0002640000002400 */
[----:B-1----:R-:W-:-:S15]  /*3340*/  FMUL.FTZ R3, R36, UR6 ;  /* 0x0000000624037c20 */ /* 0x002fde0008410000 */
[----:B------:R-:W-:-:S02]  /*3350*/  NOP ;  /* 0x0000000000007918 */ /* 0x000fc40000000000 */
[----:B------:R-:W-:Y:S01]  /*3360*/  HMMA.16816.F32.BF16 R32, R20, R16, R32 ;  /* 0x000000101420723c */ /* 0x000fe20000041820 */
[----:B------:R1:W1:Y:S02]  /*3370*/  MUFU.TANH R75, R3 ;  /* 0x00000003004b7308 */ /* 0x0002640000002400 */
[----:B-1----:R-:W-:-:S06]  /*3380*/  FMUL.FTZ R3, R37, UR6 ;  /* 0x0000000625037c20 */ /* 0x002fcc0008410000 */
[----:B------:R1:W1:Y:S02]  /*3390*/  MUFU.TANH R88, R3 ;  /* 0x0000000300587308 */ /* 0x0002640000002400 */
[----:B-1----:R-:W-:-:S06]  /*33a0*/  FMUL.FTZ R3, R38, UR6 ;  /* 0x0000000626037c20 */ /* 0x002fcc0008410000 */
[----:B------:R1:W1:Y:S02]  /*33b0*/  MUFU.TANH R74, R3 ;  /* 0x00000003004a7308 */ /* 0x0002640000002400 */
[----:B-1----:R-:W-:Y:S02]  /*33c0*/  FMUL.FTZ R3, R39, UR6 ;  /* 0x0000000627037c20 */ /* 0x002fe40008410000 */
[----:B------:R-:W-:Y:S04]  /*33d0*/  HMMA.16816.F32.BF16 R36, R12, R66, R112 ;  /* 0x000000420c24723c */ /* 0x000fe80000041870 */
[----:B------:R1:W1:Y:S04]  /*33e0*/  MUFU.TANH R64, R3 ;  /* 0x0000000300407308 */ /* 0x0002680000002400 */
[----:B------:R-:W-:Y:S08]  /*33f0*/  HMMA.16816.F32.BF16 R12, R4, R24, R60 ;  /* 0x00000018040c723c */ /* 0x000ff0000004183c */
[----:B------:R-:W-:Y:S01]  /*3400*/  HMMA.16816.F32.BF16 R24, R20, R26, R40 ;  /* 0x0000001a1418723c */ /* 0x000fe20000041828 */
[----:B-1----:R-:W-:-:S04]  /*3410*/  FMUL.FTZ R3, R28, UR6 ;  /* 0x000000061c037c20 */ /* 0x002fc80008410000 */
[----:B------:R1:W1:Y:S03]  /*3420*/  MUFU.TANH R55, R3 ;  /* 0x0000000300377308 */ /* 0x0002660000002400 */
[----:B------:R-:W-:Y:S01]  /*3430*/  HMMA.16816.F32.BF16 R40, R4, R8, R104 ;  /* 0x000000080428723c */ /* 0x000fe20000041868 */
[----:B------:R-:W-:Y:S01]  /*3440*/  SHF.R.U32.HI R6, RZ, 0x2, R142 ;  /* 0x00000002ff067819 */ /* 0x000fe2000001168e */
[----:B------:R-:W-:Y:S01]  /*3450*/  IMAD.SHL.U32 R7, R142, 0x2, RZ ;  /* 0x000000028e077824 */ /* 0x000fe200078e00ff */
[----:B------:R-:W-:Y:S02]  /*3460*/  LOP3.LUT R5, R140, 0x1f0, RZ, 0xc0, !PT ;  /* 0x000001f08c057812 */ /* 0x000fe400078ec0ff */
[----:B------:R-:W-:Y:S02]  /*3470*/  LOP3.LUT R6, R6, 0x7, RZ, 0xc0, !PT ;  /* 0x0000000706067812 */ /* 0x000fe400078ec0ff */
[----:B------:R2:W-:Y:S01]  /*3480*/  STL [R1+0x8], R7 ;  /* 0x0000080701007387 */ /* 0x0005e20000100800 */
[----:B------:R-:W-:Y:S01]  /*3490*/  IADD3 R4, PT, PT, R72, R141, -R73 ;  /* 0x0000008d48047210 */ /* 0x000fe20007ffe849 */
[----:B------:R-:W-:Y:S01]  /*34a0*/  HMMA.16816.F32.BF16 R68, R20, R18, R36 ;  /* 0x000000121444723c */ /* 0x000fe20000041824 */
[----:B------:R-:W-:Y:S01]  /*34b0*/  LOP3.LUT R248, R7, 0x6, RZ, 0xc0, !PT ;  /* 0x0000000607f87812 */ /* 0x000fe200078ec0ff */
[----:B------:R-:W-:Y:S01]  /*34c0*/  FMUL.FTZ R17, R27, UR6 ;  /* 0x000000061b117c20 */ /* 0x000fe20008410000 */
[----:B-1----:R-:W-:-:S04]  /*34d0*/  FMUL.FTZ R3, R29, UR6 ;  /* 0x000000061d037c20 */ /* 0x002fc80008410000 */
[----:B------:R1:W1:Y:S02]  /*34e0*/  MUFU.TANH R60, R3 ;  /* 0x00000003003c7308 */ /* 0x0002640000002400 */
[----:B-1----:R-:W-:-:S06]  /*34f0*/  FMUL.FTZ R3, R30, UR6 ;  /* 0x000000061e037c20 */ /* 0x002fcc0008410000 */
        /* <DEDUP_REMOVED lines=13> */
[----:B-1----:R-:W-:Y:S01]  /*35d0*/  IADD3 R3, PT, PT, R6, UR15, R5 ;  /* 0x0000000f06037c10 */ /* 0x002fe2000fffe005 */
[----:B------:R-:W-:-:S03]  /*35e0*/  FMUL.FTZ R5, R25, UR6 ;  /* 0x0000000619057c20 */ /* 0x000fc60008410000 */
[C---:B------:R-:W-:Y:S02]  /*35f0*/  IADD3 R200, PT, PT, R3.reuse, R72, -R200 ;  /* 0x0000004803c87210 */ /* 0x040fe40007ffe8c8 */
[----:B------:R-:W1:Y:S01]  /*3600*/  MUFU.TANH R25, R5 ;  /* 0x0000000500197308 */ /* 0x000e620000002400 */
[----:B------:R-:W-:Y:S01]  /*3610*/  IADD3 R3, PT, PT, R3, 0x1, R4 ;  /* 0x0000000103037810 */ /* 0x000fe20007ffe004 */
[----:B------:R-:W-:-:S03]  /*3620*/  FMUL.FTZ R4, R26, UR6 ;  /* 0x000000061a047c20 */ /* 0x000fc60008410000 */
[C---:B------:R-:W-:Y:S02]  /*3630*/  VIMNMX R202, PT, PT, R3.reuse, R72, PT ;  /* 0x0000004803ca7248 */ /* 0x040fe40003fe0100 */
[C-C-:B------:R-:W-:Y:S01]  /*3640*/  VIADDMNMX R204, R3.reuse, 0x8, R72.reuse, PT ;  /* 0x0000000803cc7846 */ /* 0x140fe20003800148 */
[----:B------:R5:W1:Y:S01]  /*3650*/  MUFU.TANH R24, R4 ;  /* 0x0000000400187308 */ /* 0x000a620000002400 */
[C-C-:B------:R-:W-:Y:S02]  /*3660*/  VIADDMNMX R201, R3.reuse, 0x40, R72.reuse, PT ;  /* 0x0000004003c97846 */ /* 0x140fe40003800148 */
[----:B------:R-:W-:Y:S02]  /*3670*/  VIADDMNMX R203, R3, 0x48, R72, PT ;  /* 0x0000004803cb7846 */ /* 0x000fe40003800148 */
[----:B------:R-:W-:-:S05]  /*3680*/  LEA R3, R139, R248, 0x6 ;  /* 0x000000f88b037211 */ /* 0x000fca00078e30ff */
[----:B-----5:R-:W-:Y:S01]  /*3690*/  VIADD R4, R3, 0x1 ;  /* 0x0000000103047836 */ /* 0x020fe20000000000 */
[----:B------:R-:W-:Y:S06]  /*36a0*/  BAR.SYNC.DEFER_BLOCKING 0x0 ;  /* 0x0000000000007b1d */ /* 0x000fec0000010000 */
[----:B-1234-:R-:W-:Y:S05]  /*36b0*/  @!P0 BRA `(.L_x_2129) ;  /* 0x0000000000688947 */ /* 0x01efea0003800000 */
[----:B------:R-:W-:-:S04]  /*36c0*/  VIADD R6, R230, 0xfffffffe ;  /* 0xfffffffee6067836 */ /* 0x000fc80000000000 */
[-C--:B------:R-:W-:Y:S02]  /*36d0*/  IMAD R5, R136, R6.reuse, RZ ;  /* 0x0000000688057224 */ /* 0x080fe400078e02ff */
[----:B------:R-:W-:-:S04]  /*36e0*/  IMAD.WIDE.U32 R6, R137, R6, RZ ;  /* 0x0000000689067225 */ /* 0x000fc800078e00ff */
[----:B------:R-:W-:Y:S01]  /*36f0*/  IMAD.IADD R8, R7, 0x1, R5 ;  /* 0x0000000107087824 */ /* 0x000fe200078e0205 */
[C---:B------:R-:W-:Y:S02]  /*3700*/  IADD3 R5, P0, PT, R229.reuse, R6, RZ ;  /* 0x00000006e5057210 */ /* 0x040fe40007f1e0ff */
[----:B------:R-:W-:Y:S02]  /*3710*/  LEA R12, P2, R6, R227, 0x1 ;  /* 0x000000e3060c7211 */ /* 0x000fe400078408ff */
[-C--:B------:R-:W-:Y:S01]  /*3720*/  IADD3 R9, P1, PT, R229, R5.reuse, RZ ;  /* 0x00000005e5097210 */ /* 0x080fe20007f3e0ff */
[--C-:B------:R-:W-:Y:S01]  /*3730*/  IMAD.X R7, R228, 0x1, R8.reuse, P0 ;  /* 0x00000001e4077824 */ /* 0x100fe200000e0608 */
        /* <DEDUP_REMOVED lines=10> */
[C---:B------:R-:W-:Y:S02]  /*37e0*/  LEA R6, P0, R14.reuse, R227, 0x1 ;  /* 0x000000e30e067211 */ /* 0x040fe400078008ff */
[-C--:B------:R-:W-:Y:S02]  /*37f0*/  LEA.HI.X R11, R5, R226.reuse, R7, 0x1, P2 ;  /* 0x000000e2050b7211 */ /* 0x080fe400010f0c07 */
[-C--:B------:R-:W-:Y:S02]  /*3800*/  LEA.HI.X R9, R9, R226.reuse, R15, 0x1, P1 ;  /* 0x000000e209097211 */ /* 0x080fe400008f0c0f */
[----:B------:R-:W-:Y:S01]  /*3810*/  LEA.HI.X R7, R14, R226, R16, 0x1, P0 ;  /* 0x000000e20e077211 */ /* 0x000fe200000f0c10 */
[----:B------:R1:W-:Y:S04]  /*3820*/  LDGSTS.E.BYPASS.LTC128B.128 [R209+0x4800], desc[UR16][R10.64] ;  /* 0x048000000ad17fae */ /* 0x0003e8000b981a10 */
[----:B------:R1:W-:Y:S04]  /*3830*/  LDGSTS.E.BYPASS.LTC128B.128 [R209+0x5000], desc[UR16][R8.64] ;  /* 0x0500000008d17fae */ /* 0x0003e8000b981a10 */
[----:B------:R1:W-:Y:S04]  /*3840*/  LDGSTS.E.BYPASS.LTC128B.128 [R209+0x5800], desc[UR16][R6.64] ;  /* 0x0580000006d17fae */ /* 0x0003e8000b981a10 */
[----:B------:R-:W0:Y:S02]  /*3850*/  LDGDEPBAR ;  /* 0x00000000000079af */ /* 0x000e240000000000 */
.L_x_2129:
[----:B------:R-:W-:Y:S01]  /*3860*/  FMUL.FTZ R5, R48, UR6 ;  /* 0x0000000630057c20 */ /* 0x000fe20008410000 */
[C---:B-1----:R-:W-:Y:S01]  /*3870*/  VIADD R12, R200.reuse, 0x8 ;  /* 0x00000008c80c7836 */ /* 0x042fe20000000000 */
[CC--:B------:R-:W-:Y:S01]  /*3880*/  ISETP.GT.AND P2, PT, R200.reuse, R4.reuse, PT ;  /* 0x00000004c800720c */ /* 0x0c0fe20003f44270 */
[C---:B------:R-:W-:Y:S01]  /*3890*/  VIADD R14, R200.reuse, 0x40 ;  /* 0x00000040c80e7836 */ /* 0x040fe20000000000 */
[----:B------:R1:W2:Y:S01]  /*38a0*/  MUFU.TANH R15, R5 ;  /* 0x00000005000f7308 */ /* 0x0002a20000002400 */
[----:B------:R-:W-:Y:S01]  /*38b0*/  VIADD R13, R200, 0x48 ;  /* 0x00000048c80d7836 */ /* 0x000fe20000000000 */
[----:B------:R-:W-:Y:S01]  /*38c0*/  ISETP.GT.AND P0, PT, R12, R4, PT ;  /* 0x000000040c00720c */ /* 0x000fe20003f04270 */
[----:B------:R-:W-:Y:S01]  /*38d0*/  FMUL.FTZ R7, R50, UR6 ;  /* 0x0000000632077c20 */ /* 0x000fe20008410000 */
[----:B------:R-:W-:Y:S01]  /*38e0*/  FSEL R6, R108, -INF , !P2 ;  /* 0xff8000006c067808 */ /* 0x000fe20005000000 */
[----:B------:R-:W-:Y:S01]  /*38f0*/  FMUL.FTZ R8, R51, UR6 ;  /* 0x0000000633087c20 */ /* 0x000fe20008410000 */
[C---:B------:R-:W-:Y:S01]  /*3900*/  ISETP.GE.AND P5, PT, R4.reuse, R202, PT ;  /* 0x000000ca0400720c */ /* 0x040fe20003fa6270 */
[----:B------:R-:W3:Y:S01]  /*3910*/  LDCU UR4, c[0x0][0x45c] ;  /* 0x00008b80ff0477ac */ /* 0x000ee20008000800 */
[----:B------:R-:W-:Y:S01]  /*3920*/  ISETP.GE.AND P3, PT, R4, R204, PT ;  /* 0x000000cc0400720c */ /* 0x000fe20003f66270 */
[----:B------:R-:W4:Y:S01]  /*3930*/  MUFU.TANH R10, R7 ;  /* 0x00000007000a7308 */ /* 0x000f220000002400 */
[----:B------:R-:W-:-:S02]  /*3940*/  ISETP.GT.AND P1, PT, R14, R4, PT ;  /* 0x000000040e00720c */ /* 0x000fc40003f24270 */
[C---:B------:R-:W-:Y:S02]  /*3950*/  ISETP.GE.AND P6, PT, R4.reuse, R201, PT ;  /* 0x000000c90400720c */ /* 0x040fe40003fc6270 */
[----:B------:R-:W-:Y:S02]  /*3960*/  ISETP.GT.AND P4, PT, R13, R4, PT ;  /* 0x000000040d00720c */ /* 0x000fe40003f84270 */
[----:B------:R-:W-:Y:S01]  /*3970*/  ISETP.GE.AND P2, PT, R4, R203, PT ;  /* 0x000000cb0400720c */ /* 0x000fe20003f46270 */
[----:B------:R-:W-:Y:S02]  /*3980*/  VIADD R4, R3, 0x8 ;  /* 0x0000000803047836 */ /* 0x000fe40000000000 */
[----:B-1----:R-:W-:Y:S01]  /*3990*/  FMUL.FTZ R5, R49, UR6 ;  /* 0x0000000631057c20 */ /* 0x002fe20008410000 */
[----:B------:R-:W-:Y:S01]  /*39a0*/  FSEL R49, R6, -INF , !P5 ;  /* 0xff80000006317808 */ /* 0x000fe20006800000 */
[----:B------:R1:W-:Y:S01]  /*39b0*/  MUFU.TANH R38, R8 ;  /* 0x0000000800267308 */ /* 0x0003e20000002400 */
[----:B------:R-:W-:-:S02]  /*39c0*/  FSEL R6, R97, -INF , !P1 ;  /* 0xff80000061067808 */ /* 0x000fc40004800000 */
[----:B------:R-:W-:Y:S02]  /*39d0*/  ISETP.GE.AND P1, PT, R4, R204, PT ;  /* 0x000000cc0400720c */ /* 0x000fe40003f26270 */
[----:B------:R-:W-:Y:S01]  /*39e0*/  FSEL R62, R6, -INF , !P6 ;  /* 0xff800000063e7808 */ /* 0x000fe20007000000 */
[----:B------:R-:W-:Y:S01]  /*39f0*/  FMUL.FTZ R6, R44, UR6 ;  /* 0x000000062c067c20 */ /* 0x000fe20008410000 */
[C---:B------:R-:W-:Y:S01]  /*3a00*/  ISETP.GE.AND P5, PT, R4.reuse, R202, PT ;  /* 0x000000ca0400720c */ /* 0x040fe20003fa6270 */
[----:B------:R5:W-:Y:S01]  /*3a10*/  MUFU.TANH R39, R5 ;  /* 0x0000000500277308 */ /* 0x000be20000002400 */
[----:B------:R-:W-:-:S07]  /*3a20*/  ISETP.GE.AND P6, PT, R4, R201, PT ;  /* 0x000000c90400720c */ /* 0x000fce0003fc6270 */
[----:B------:R-:W-:Y:S01]  /*3a30*/  MUFU.TANH R16, R6 ;  /* 0x0000000600107308 */ /* 0x000fe20000002400 */
[----:B-1----:R-:W-:-:S07]  /*3a40*/  FMUL.FTZ R8, R43, UR6 ;  /* 0x000000062b087c20 */ /* 0x002fce0008410000 */
[----:B------:R-:W1:Y:S01]  /*3a50*/  MUFU.TANH R9, R17 ;  /* 0x0000001100097308 */ /* 0x000e620000002400 */
[----:B-----5:R-:W-:Y:S02]  /*3a60*/  FSEL R5, R109, -INF , !P0 ;  /* 0xff8000006d057808 */ /* 0x020fe40004000000 */
[-C--:B------:R-:W-:Y:S02]  /*3a70*/  ISETP.GT.AND P0, PT, R200, R4.reuse, PT ;  /* 0x00000004c800720c */ /* 0x080fe40003f04270 */
[----:B------:R-:W-:Y:S02]  /*3a80*/  FSEL R65, R5, -INF , !P3 ;  /* 0xff80000005417808 */ /* 0x000fe40005800000 */
[----:B------:R-:W-:Y:S01]  /*3a90*/  FSEL R5, R96, -INF , !P4 ;  /* 0xff80000060057808 */ /* 0x000fe20006000000 */
[----:B------:R5:W-:Y:S01]  /*3aa0*/  MUFU.TANH R21, R8 ;  /* 0x0000000800157308 */ /* 0x000be20000002400 */
[----:B------:R-:W-:Y:S02]  /*3ab0*/  ISETP.GT.AND P3, PT, R12, R4, PT ;  /* 0x000000040c00720c */ /* 0x000fe40003f64270 */
[----:B------:R-:W-:-:S02]  /*3ac0*/  FSEL R63, R5, -INF , !P2 ;  /* 0xff800000053f7808 */ /* 0x000fc40005000000 */
[----:B------:R-:W-:Y:S02]  /*3ad0*/  FSEL R5, R89, -INF , !P3 ;  /* 0xff80000059057808 */ /* 0x000fe40005800000 */
[-C--:B------:R-:W-:Y:S02]  /*3ae0*/  ISETP.GT.AND P2, PT, R13, R4.reuse, PT ;  /* 0x000000040d00720c */ /* 0x080fe40003f44270 */
[----:B------:R-:W-:Y:S02]  /*3af0*/  FSEL R7, R92, -INF , !P0 ;  /* 0xff8000005c077808 */ /* 0x000fe40004000000 */
[----:B------:R-:W-:Y:S02]  /*3b00*/  FSEL R61, R5, -INF , !P1 ;  /* 0xff800000053d7808 */ /* 0x000fe40004800000 */
[----:B------:R-:W-:Y:S02]  /*3b10*/  ISETP.GT.AND P4, PT, R14, R4, PT ;  /* 0x000000040e00720c */ /* 0x000fe40003f84270 */
[----:B------:R-:W-:Y:S01]  /*3b20*/  ISETP.GE.AND P0, PT, R4, R203, PT ;  /* 0x000000cb0400720c */ /* 0x000fe20003f06270 */
[----:B------:R-:W-:Y:S01]  /*3b30*/  VIADD R4, R3, 0x9 ;  /* 0x0000000903047836 */ /* 0x000fe20000000000 */
[----:B------:R-:W-:Y:S01]  /*3b40*/  FSEL R5, R74, -INF , !P2 ;  /* 0xff8000004a057808 */ /* 0x000fe20005000000 */
[----:B-----5:R-:W-:Y:S01]  /*3b50*/  FMUL.FTZ R8, R79, UR6 ;  /* 0x000000064f087c20 */ /* 0x020fe20008410000 */
[----:B------:R-:W-:Y:S01]  /*3b60*/  FSEL R48, R7, -INF , !P5 ;  /* 0xff80000007307808 */ /* 0x000fe20006800000 */
[----:B------:R-:W-:Y:S01]  /*3b70*/  FMUL.FTZ R7, R45, UR6 ;  /* 0x000000062d077c20 */ /* 0x000fe20008410000 */
[----:B------:R-:W-:Y:S01]  /*3b80*/  FSEL R51, R5, -INF , !P0 ;  /* 0xff80000005337808 */ /* 0x000fe20004000000 */
[----:B------:R-:W-:Y:S01]  /*3b90*/  FMUL.FTZ R5, R46, UR6 ;  /* 0x000000062e057c20 */ /* 0x000fe20008410000 */
[-C--:B------:R-:W-:Y:S01]  /*3ba0*/  ISETP.GT.AND P1, PT, R12, R4.reuse, PT ;  /* 0x000000040c00720c */ /* 0x080fe20003f24270 */
[----:B------:R5:W-:Y:S01]  /*3bb0*/  MUFU.TANH R20, R7 ;  /* 0x0000000700147308 */ /* 0x000be20000002400 */
[----:B------:R-:W-:-:S02]  /*3bc0*/  ISETP.GT.AND P3, PT, R200, R4, PT ;  /* 0x00000004c800720c */ /* 0x000fc40003f64270 */
[----:B------:R-:W-:Y:S02]  /*3bd0*/  FSEL R6, R75, -INF , !P4 ;  /* 0xff8000004b067808 */ /* 0x000fe40006000000 */
[----:B------:R-:W-:Y:S02]  /*3be0*/  ISETP.GE.AND P4, PT, R4, R204, PT ;  /* 0x000000cc0400720c */ /* 0x000fe40003f86270 */
[----:B------:R-:W-:Y:S01]  /*3bf0*/  ISETP.GT.AND P0, PT, R13, R4, PT ;  /* 0x000000040d00720c */ /* 0x000fe20003f04270 */
[----:B------:R2:W3:Y:S01]  /*3c00*/  MUFU.TANH R19, R5 ;  /* 0x0000000500137308 */ /* 0x0004e20000002400 */
[----:B------:R-:W-:Y:S01]  /*3c10*/  FSEL R50, R6, -INF , !P6 ;  /* 0xff80000006327808 */ /* 0x000fe20007000000 */
[----:B------:R-:W-:Y:S01]  /*3c20*/  FMUL.FTZ R6, R47, UR6 ;  /* 0x000000062f067c20 */ /* 0x000fe20008410000 */
[----:B------:R-:W-:Y:S02]  /*3c30*/  ISETP.GE.AND P5, PT, R4, R202, PT ;  /* 0x000000ca0400720c */ /* 0x000fe40003fa6270 */
[----:B------:R-:W-:-:S02]  /*3c40*/  ISETP.GT.AND P2, PT, R14, R4, PT ;  /* 0x000000040e00720c */ /* 0x000fc40003f44270 */
[C---:B------:R-:W-:Y:S01]  /*3c50*/  ISETP.GE.AND P6, PT, R4.reuse, R201, PT ;  /* 0x000000c90400720c */ /* 0x040fe20003fc6270 */
[----:B------:R4:W-:Y:S01]  /*3c60*/  MUFU.TANH R37, R6 ;  /* 0x0000000600257308 */ /* 0x0009e20000002400 */
[----:B-----5:R-:W-:Y:S02]  /*3c70*/  FSEL R7, R93, -INF , !P3 ;  /* 0xff8000005d077808 */ /* 0x020fe40005800000 */
[----:B------:R-:W-:Y:S01]  /*3c80*/  ISETP.GE.AND P3, PT, R4, R203, PT ;  /* 0x000000cb0400720c */ /* 0x000fe20003f66270 */
[----:B------:R-:W-:Y:S01]  /*3c90*/  VIADD R4, R3, 0x10 ;  /* 0x0000001003047836 */ /* 0x000fe20000000000 */
[----:B------:R-:W-:Y:S01]  /*3ca0*/  FSEL R44, R7, -INF , !P5 ;  /* 0xff800000072c7808 */ /* 0x000fe20006800000 */
[----:B------:R-:W-:Y:S01]  /*3cb0*/  FMUL.FTZ R7, R40, UR6 ;  /* 0x0000000628077c20 */ /* 0x000fe20008410000 */
[----:B--2---:R-:W-:-:S03]  /*3cc0*/  FSEL R5, R90, -INF , !P1 ;  /* 0xff8000005a057808 */ /* 0x004fc60004800000 */
[----:B------:R2:W5:Y:S01]  /*3cd0*/  MUFU.TANH R18, R7 ;  /* 0x0000000700127308 */ /* 0x0005620000002400 */
[-C--:B------:R-:W-:Y:S02]  /*3ce0*/  ISETP.GT.AND P1, PT, R200, R4.reuse, PT ;  /* 0x00000004c800720c */ /* 0x080fe40003f24270 */
[----:B------:R-:W-:Y:S02]  /*3cf0*/  FSEL R46, R5, -INF , !P4 ;  /* 0xff800000052e7808 */ /* 0x000fe40006000000 */
[----:B------:R-:W-:Y:S02]  /*3d00*/  FSEL R5, R64, -INF , !P0 ;  /* 0xff80000040057808 */ /* 0x000fe40004000000 */
[----:B----4-:R-:W-:Y:S02]  /*3d10*/  FSEL R6, R88, -INF , !P2 ;  /* 0xff80000058067808 */ /* 0x010fe40005000000 */
[----:B------:R-:W-:Y:S01]  /*3d20*/  FSEL R45, R5, -INF , !P3 ;  /* 0xff800000052d7808 */ /* 0x000fe20005800000 */
[----:B------:R-:W-:Y:S01]  /*3d30*/  FMUL.FTZ R5, R41, UR6 ;  /* 0x0000000629057c20 */ /* 0x000fe20008410000 */
[----:B------:R-:W-:-:S02]  /*3d40*/  ISETP.GT.AND P4, PT, R12, R4, PT ;  /* 0x000000040c00720c */ /* 0x000fc40003f84270 */
[----:B------:R-:W-:Y:S01]  /*3d50*/  FSEL R40, R6, -INF , !P6 ;  /* 0xff80000006287808 */ /* 0x000fe20007000000 */
[----:B------:R4:W-:Y:S01]  /*3d60*/  MUFU.TANH R36, R5 ;  /* 0x0000000500247308 */ /* 0x0009e20000002400 */
[----:B------:R-:W-:Y:S02]  /*3d70*/  FSEL R6, R55, -INF , !P1 ;  /* 0xff80000037067808 */ /* 0x000fe40004800000 */
[----:B------:R-:W-:Y:S01]  /*3d80*/  ISETP.GE.AND P5, PT, R4, R202, PT ;  /* 0x000000ca0400720c */ /* 0x000fe20003fa6270 */
[----:B--2---:R-:W-:Y:S01]  /*3d90*/  FMUL.FTZ R7, R42, UR6 ;  /* 0x000000062a077c20 */ /* 0x004fe20008410000 */
[----:B------:R-:W-:Y:S02]  /*3da0*/  ISETP.GE.AND P2, PT, R4, R204, PT ;  /* 0x000000cc0400720c */ /* 0x000fe40003f46270 */
[----:B------:R-:W-:Y:S01]  /*3db0*/  ISETP.GT.AND P0, PT, R14, R4, PT ;  /* 0x000000040e00720c */ /* 0x000fe20003f04270 */
[----:B------:R2:W5:Y:S01]  /*3dc0*/  MUFU.TANH R11, R7 ;  /* 0x00000007000b7308 */ /* 0x0005620000002400 */
[----:B------:R-:W-:-:S02]  /*3dd0*/  ISETP.GE.AND P6, PT, R4, R201, PT ;  /* 0x000000c90400720c */ /* 0x000fc40003fc6270 */
[----:B------:R-:W-:Y:S02]  /*3de0*/  ISETP.GT.AND P3, PT, R13, R4, PT ;  /* 0x000000040d00720c */ /* 0x000fe40003f64270 */
[----:B------:R-:W-:Y:S01]  /*3df0*/  ISETP.GE.AND P1, PT, R4, R203, PT ;  /* 0x000000cb0400720c */ /* 0x000fe20003f26270 */
[----:B------:R-:W-:Y:S01]  /*3e00*/  VIADD R4, R3, 0x11 ;  /* 0x0000001103047836 */ /* 0x000fe20000000000 */
[----:B------:R-:W-:Y:S02]  /*3e10*/  FSEL R108, R6, -INF , !P5 ;  /* 0xff800000066c7808 */ /* 0x000fe40006800000 */
[----:B------:R-:W-:Y:S02]  /*3e20*/  FSEL R6, R31, -INF , !P0 ;  /* 0xff8000001f067808 */ /* 0x000fe40004000000 */
[----:B----4-:R-:W-:Y:S02]  /*3e30*/  FSEL R5, R54, -INF , !P4 ;  /* 0xff80000036057808 */ /* 0x010fe40006000000 */
[----:B------:R-:W-:-:S02]  /*3e40*/  ISETP.GT.AND P5, PT, R200, R4, PT ;  /* 0x00000004c800720c */ /* 0x000fc40003fa4270 */
[----:B------:R-:W-:Y:S02]  /*3e50*/  FSEL R110, R5, -INF , !P2 ;  /* 0xff800000056e7808 */ /* 0x000fe40005000000 */
[----:B------:R-:W-:Y:S02]  /*3e60*/  FSEL R5, R30, -INF , !P3 ;  /* 0xff8000001e057808 */ /* 0x000fe40005800000 */
[----:B------:R-:W-:Y:S02]  /*3e70*/  ISETP.GT.AND P2, PT, R12, R4, PT ;  /* 0x000000040c00720c */ /* 0x000fe40003f44270 */
[----:B------:R-:W-:Y:S02]  /*3e80*/  FSEL R43, R5, -INF , !P1 ;  /* 0xff800000052b7808 */ /* 0x000fe40004800000 */
[----:B------:R-:W-:Y:S02]  /*3e90*/  ISETP.GE.AND P0, PT, R4, R204, PT ;  /* 0x000000cc0400720c */ /* 0x000fe40003f06270 */
[----:B------:R-:W-:Y:S01]  /*3ea0*/  FSEL R42, R6, -INF , !P6 ;  /* 0xff800000062a7808 */ /* 0x000fe20007000000 */
[----:B------:R-:W-:Y:S01]  /*3eb0*/  FMUL.FTZ R6, R56, UR6 ;  /* 0x0000000638067c20 */ /* 0x000fe20008410000 */
[----:B------:R-:W-:-:S02]  /*3ec0*/  FSEL R5, R53, -INF , !P2 ;  /* 0xff80000035057808 */ /* 0x000fc40005000000 */
[-C--:B------:R-:W-:Y:S01]  /*3ed0*/  ISETP.GT.AND P1, PT, R13, R4.reuse, PT ;  /* 0x000000040d00720c */ /* 0x080fe20003f24270 */
[----:B------:R4:W-:Y:S01]  /*3ee0*/  MUFU.TANH R26, R6 ;  /* 0x00000006001a7308 */ /* 0x0009e20000002400 */
[----:B------:R-:W-:Y:S02]  /*3ef0*/  ISETP.GT.AND P3, PT, R14, R4, PT ;  /* 0x000000040e00720c */ /* 0x000fe40003f64270 */
[----:B--2---:R-:W-:Y:S02]  /*3f00*/  FSEL R7, R60, -INF , !P5 ;  /* 0xff8000003c077808 */ /* 0x004fe40006800000 */
[C---:B------:R-:W-:Y:S02]  /*3f10*/  ISETP.GE.AND P4, PT, R4.reuse, R202, PT ;  /* 0x000000ca0400720c */ /* 0x040fe40003f86270 */
[C---:B------:R-:W-:Y:S02]  /*3f20*/  ISETP.GE.AND P6, PT, R4.reuse, R201, PT ;  /* 0x000000c90400720c */ /* 0x040fe40003fc6270 */
[----:B------:R-:W-:Y:S01]  /*3f30*/  ISETP.GE.AND P5, PT, R4, R203, PT ;  /* 0x000000cb0400720c */ /* 0x000fe20003fa6270 */
[----:B------:R-:W-:Y:S01]  /*3f40*/  VIADD R4, R3, 0x18 ;  /* 0x0000001803047836 */ /* 0x000fe20000000000 */
[----:B------:R-:W-:-:S02]  /*3f50*/  FSEL R109, R5, -INF , !P0 ;  /* 0xff800000056d7808 */ /* 0x000fc40004000000 */
[----:B------:R-:W-:Y:S02]  /*3f60*/  FSEL R5, R29, -INF , !P1 ;  /* 0xff8000001d057808 */ /* 0x000fe40004800000 */
[----:B------:R-:W-:Y:S01]  /*3f70*/  FSEL R75, R7, -INF , !P4 ;  /* 0xff800000074b7808 */ /* 0x000fe20006000000 */
[----:B------:R-:W-:Y:S01]  /*3f80*/  FMUL.FTZ R7, R57, UR6 ;  /* 0x0000000639077c20 */ /* 0x000fe20008410000 */
[-C--:B------:R-:W-:Y:S02]  /*3f90*/  ISETP.GT.AND P2, PT, R200, R4.reuse, PT ;  /* 0x00000004c800720c */ /* 0x080fe40003f44270 */
[----:B----4-:R-:W-:Y:S01]  /*3fa0*/  FSEL R6, R52, -INF , !P3 ;  /* 0xff80000034067808 */ /* 0x010fe20005800000 */
[----:B------:R2:W-:Y:S01]  /*3fb0*/  MUFU.TANH R27, R7 ;  /* 0x00000007001b7308 */ /* 0x0005e20000002400 */
[----:B------:R-:W-:Y:S01]  /*3fc0*/  FSEL R98, R5, -INF , !P5 ;  /* 0xff80000005627808 */ /* 0x000fe20006800000 */
[----:B------:R-:W-:Y:S01]  /*3fd0*/  FMUL.FTZ R5, R58, UR6 ;  /* 0x000000063a057c20 */ /* 0x000fe20008410000 */
[----:B------:R-:W-:Y:S01]  /*3fe0*/  FSEL R41, R6, -INF , !P6 ;  /* 0xff80000006297808 */ /* 0x000fe20007000000 */
[----:B------:R-:W-:Y:S01]  /*3ff0*/  FMUL.FTZ R6, R59, UR6 ;  /* 0x000000063b067c20 */ /* 0x000fe20008410000 */
[----:B------:R-:W-:-:S02]  /*4000*/  ISETP.GT.AND P0, PT, R12, R4, PT ;  /* 0x000000040c00720c */ /* 0x000fc40003f04270 */
[----:B------:R-:W-:Y:S01]  /*4010*/  ISETP.GT.AND P5, PT, R13, R4, PT ;  /* 0x000000040d00720c */ /* 0x000fe20003fa4270 */
[----:B------:R4:W-:Y:S01]  /*4020*/  MUFU.TANH R17, R5 ;  /* 0x0000000500117308 */ /* 0x0009e20000002400 */
[C---:B------:R-:W-:Y:S02]  /*4030*/  ISETP.GE.AND P4, PT, R4.reuse, R202, PT ;  /* 0x000000ca0400720c */ /* 0x040fe40003f86270 */
[----:B------:R-:W-:Y:S02]  /*4040*/  ISETP.GE.AND P3, PT, R4, R204, PT ;  /* 0x000000cc0400720c */ /* 0x000fe40003f66270 */
[----:B------:R-:W-:Y:S02]  /*4050*/  ISETP.GT.AND P1, PT, R14, R4, PT ;  /* 0x000000040e00720c */ /* 0x000fe40003f24270 */
[----:B------:R-:W-:Y:S01]  /*4060*/  ISETP.GE.AND P6, PT, R4, R201, PT ;  /* 0x000000c90400720c */ /* 0x000fe20003fc6270 */
[----:B------:R1:W-:Y:S01]  /*4070*/  MUFU.TANH R23, R6 ;  /* 0x0000000600177308 */ /* 0x0003e20000002400 */
[----:B--2---:R-:W-:-:S02]  /*4080*/  FSEL R7, R28, -INF , !P2 ;  /* 0xff8000001c077808 */ /* 0x004fc40005000000 */
[----:B------:R-:W-:Y:S01]  /*4090*/  ISETP.GE.AND P2, PT, R4, R203, PT ;  /* 0x000000cb0400720c */ /* 0x000fe20003f46270 */
[----:B------:R-:W-:Y:S01]  /*40a0*/  VIADD R4, R3, 0x19 ;  /* 0x0000001903047836 */ /* 0x000fe20000000000 */
[----:B------:R-:W-:Y:S02]  /*40b0*/  FSEL R74, R7, -INF , !P4 ;  /* 0xff800000074a7808 */ /* 0x000fe40006000000 */
[----:B------:R-:W-:Y:S02]  /*40c0*/  FSEL R7, R15, -INF , !P1 ;  /* 0xff8000000f077808 */ /* 0x000fe40004800000 */
[----:B----4-:R-:W-:Y:S02]  /*40d0*/  FSEL R5, R24, -INF , !P0 ;  /* 0xff80000018057808 */ /* 0x010fe40004000000 */
[-C--:B------:R-:W-:Y:S02]  /*40e0*/  ISETP.GT.AND P0, PT, R200, R4.reuse, PT ;  /* 0x00000004c800720c */ /* 0x080fe40003f04270 */
[----:B------:R-:W-:Y:S01]  /*40f0*/  FSEL R131, R5, -INF , !P3 ;  /* 0xff80000005837808 */ /* 0x000fe20005800000 */
[----:B------:R-:W-:Y:S01]  /*4100*/  FMUL.FTZ R5, R76, UR6 ;  /* 0x000000064c057c20 */ /* 0x000fe20008410000 */
[----:B------:R-:W-:-:S02]  /*4110*/  ISETP.GT.AND P3, PT, R12, R4, PT ;  /* 0x000000040c00720c */ /* 0x000fc40003f64270 */
[----:B-1----:R-:W-:Y:S01]  /*4120*/  FSEL R6, R10, -INF , !P5 ;  /* 0xff8000000a067808 */ /* 0x002fe20006800000 */
[----:B------:R1:W2:Y:S01]  /*4130*/  MUFU.TANH R15, R5 ;  /* 0x00000005000f7308 */ /* 0x0002a20000002400 */
[----:B------:R-:W-:Y:S02]  /*4140*/  FSEL R31, R7, -INF , !P6 ;  /* 0xff800000071f7808 */ /* 0x000fe40007000000 */
[----:B------:R-:W-:Y:S01]  /*4150*/  FSEL R97, R6, -INF , !P2 ;  /* 0xff80000006617808 */ /* 0x000fe20005000000 */
[----:B------:R-:W-:Y:S01]  /*4160*/  FMUL.FTZ R6, R77, UR6 ;  /* 0x000000064d067c20 */ /* 0x000fe20008410000 */
[----:B------:R-:W-:Y:S02]  /*4170*/  FSEL R7, R25, -INF , !P0 ;  /* 0xff80000019077808 */ /* 0x000fe40004000000 */
[C---:B------:R-:W-:Y:S01]  /*4180*/  ISETP.GE.AND P4, PT, R4.reuse, R202, PT ;  /* 0x000000ca0400720c */ /* 0x040fe20003f86270 */
[----:B------:R4:W-:Y:S01]  /*4190*/  MUFU.TANH R22, R6 ;  /* 0x0000000600167308 */ /* 0x0009e20000002400 */
[----:B------:R-:W-:-:S02]  /*41a0*/  ISETP.GE.AND P1, PT, R4, R204, PT ;  /* 0x000000cc0400720c */ /* 0x000fc40003f26270 */
[-C--:B------:R-:W-:Y:S02]  /*41b0*/  ISETP.GT.AND P6, PT, R14, R4.reuse, PT ;  /* 0x000000040e00720c */ /* 0x080fe40003fc4270 */
[C---:B------:R-:W-:Y:S02]  /*41c0*/  ISETP.GE.AND P5, PT, R4.reuse, R201, PT ;  /* 0x000000c90400720c */ /* 0x040fe40003fa6270 */
[----:B------:R-:W-:Y:S02]  /*41d0*/  ISETP.GT.AND P2, PT, R13, R4, PT ;  /* 0x000000040d00720c */ /* 0x000fe40003f44270 */
[----:B------:R-:W-:Y:S01]  /*41e0*/  ISETP.GE.AND P0, PT, R4, R203, PT ;  /* 0x000000cb0400720c */ /* 0x000fe20003f06270 */
[----:B-1----:R-:W-:Y:S01]  /*41f0*/  FMUL.FTZ R5, R78, UR6 ;  /* 0x000000064e057c20 */ /* 0x002fe20008410000 */
[----:B------:R-:W-:Y:S01]  /*4200*/  VIADD R4, R3, 0x20 ;  /* 0x0000002003047836 */ /* 0x000fe20000000000 */
[----:B------:R-:W-:Y:S02]  /*4210*/  FSEL R73, R7, -INF , !P4 ;  /* 0xff80000007497808 */ /* 0x000fe40006000000 */
[----:B------:R1:W2:Y:S02]  /*4220*/  MUFU.TANH R10, R5 ;  /* 0x00000005000a7308 */ /* 0x0002a40000002400 */
[----:B------:R-:W-:-:S02]  /*4230*/  ISETP.GT.AND P4, PT, R200, R4, PT ;  /* 0x00000004c800720c */ /* 0x000fc40003f84270 */
[----:B----4-:R-:W-:Y:S02]  /*4240*/  FSEL R6, R9, -INF , !P3 ;  /* 0xff80000009067808 */ /* 0x010fe40005800000 */
[----:B------:R-:W-:Y:S02]  /*4250*/  ISETP.GE.AND P3, PT, R4, R202, PT ;  /* 0x000000ca0400720c */ /* 0x000fe40003f66270 */
[----:B------:R-:W-:Y:S02]  /*4260*/  FSEL R130, R6, -INF , !P1 ;  /* 0xff80000006827808 */ /* 0x000fe40004800000 */
[----:B------:R-:W-:Y:S02]  /*4270*/  FSEL R6, R39, -INF , !P6 ;  /* 0xff80000027067808 */ /* 0x000fe40007000000 */
[----:B------:R-:W-:Y:S02]  /*4280*/  ISETP.GT.AND P1, PT, R12, R4, PT ;  /* 0x000000040c00720c */ /* 0x000fe40003f24270 */
[----:B------:R-:W-:-:S02]  /*4290*/  FSEL R30, R6, -INF , !P5 ;  /* 0xff800000061e7808 */ /* 0x000fc40006800000 */
[----:B------:R-:W-:Y:S02]  /*42a0*/  ISETP.GE.AND P6, PT, R4, R204, PT ;  /* 0x000000cc0400720c */ /* 0x000fe40003fc6270 */
[----:B-1----:R-:W-:Y:S02]  /*42b0*/  FSEL R5, R38, -INF , !P2 ;  /* 0xff80000026057808 */ /* 0x002fe40005000000 */
[-C--:B------:R-:W-:Y:S02]  /*42c0*/  ISETP.GT.AND P2, PT, R14, R4.reuse, PT ;  /* 0x000000040e00720c */ /* 0x080fe40003f44270 */
[----:B------:R-:W-:Y:S02]  /*42d0*/  FSEL R96, R5, -INF , !P0 ;  /* 0xff80000005607808 */ /* 0x000fe40004000000 */
[----:B------:R-:W-:Y:S02]  /*42e0*/  FSEL R5, R16, -INF , !P4 ;  /* 0xff80000010057808 */ /* 0x000fe40006000000 */
[----:B------:R-:W-:Y:S01]  /*42f0*/  ISETP.GE.AND P5, PT, R4, R201, PT ;  /* 0x000000c90400720c */ /* 0x000fe20003fa6270 */
[----:B------:R-:W1:Y:S01]  /*4300*/  MUFU.TANH R16, R8 ;  /* 0x0000000800107308 */ /* 0x000e620000002400 */
[----:B------:R-:W-:-:S02]  /*4310*/  ISETP.GT.AND P0, PT, R13, R4, PT ;  /* 0x000000040d00720c */ /* 0x000fc40003f04270 */
[----:B------:R-:W-:Y:S01]  /*4320*/  ISETP.GE.AND P4, PT, R4, R203, PT ;  /* 0x000000cb0400720c */ /* 0x000fe20003f86270 */
[----:B------:R-:W-:Y:S01]  /*4330*/  VIADD R4, R3, 0x21 ;  /* 0x0000002103047836 */ /* 0x000fe20000000000 */
[----:B---3--:R-:W-:Y:S02]  /*4340*/  FSEL R6, R19, -INF , !P1 ;  /* 0xff80000013067808 */ /* 0x008fe40004800000 */
[----:B------:R-:W-:Y:S01]  /*4350*/  FSEL R127, R5, -INF , !P3 ;  /* 0xff800000057f7808 */ /* 0x000fe20005800000 */
[----:B------:R-:W-:Y:S01]  /*4360*/  FMUL.FTZ R5, R32, UR6 ;  /* 0x0000000620057c20 */ /* 0x000fe20008410000 */
[----:B------:R-:W-:Y:S02]  /*4370*/  FSEL R147, R6, -INF , !P6 ;  /* 0xff80000006937808 */ /* 0x000fe40007000000 */
[----:B-----5:R-:W-:Y:S01]  /*4380*/  FSEL R7, R18, -INF , !P2 ;  /* 0xff80000012077808 */ /* 0x020fe20005000000 */
[----:B------:R3:W-:Y:S01]  /*4390*/  MUFU.TANH R19, R5 ;  /* 0x0000000500137308 */ /* 0x0007e20000002400 */
[----:B------:R-:W-:-:S02]  /*43a0*/  FSEL R6, R11, -INF , !P0 ;  /* 0xff8000000b067808 */ /* 0x000fc40004000000 */
[----:B------:R-:W-:Y:S02]  /*43b0*/  ISETP.GT.AND P1, PT, R200, R4, PT ;  /* 0x00000004c800720c */ /* 0x000fe40003f24270 */
[----:B------:R-:W-:Y:S02]  /*43c0*/  FSEL R129, R7, -INF , !P5 ;  /* 0xff80000007817808 */ /* 0x000fe40006800000 */
[----:B------:R-:W-:Y:S01]  /*43d0*/  FSEL R136, R6, -INF , !P4 ;  /* 0xff80000006887808 */ /* 0x000fe20006000000 */
[----:B------:R-:W-:Y:S01]  /*43e0*/  FMUL.FTZ R6, R34, UR6 ;  /* 0x0000000622067c20 */ /* 0x000fe20008410000 */
[----:B------:R-:W-:Y:S02]  /*43f0*/  FSEL R7, R20, -INF , !P1 ;  /* 0xff80000014077808 */ /* 0x000fe40004800000 */
[----:B------:R-:W-:Y:S01]  /*4400*/  ISETP.GE.AND P3, PT, R4, R202, PT ;  /* 0x000000ca0400720c */ /* 0x000fe20003f66270 */
[----:B------:R4:W5:Y:S01]  /*4410*/  MUFU.TANH R11, R6 ;  /* 0x00000006000b7308 */ /* 0x0009620000002400 */
[----:B------:R-:W-:-:S02]  /*4420*/  ISETP.GT.AND P6, PT, R12, R4, PT ;  /* 0x000000040c00720c */ /* 0x000fc40003fc4270 */
[----:B------:R-:W-:Y:S02]  /*4430*/  ISETP.GE.AND P2, PT, R4, R204, PT ;  /* 0x000000cc0400720c */ /* 0x000fe40003f46270 */
[-C--:B------:R-:W-:Y:S01]  /*4440*/  ISETP.GT.AND P0, PT, R14, R4.reuse, PT ;  /* 0x000000040e00720c */ /* 0x080fe20003f04270 */
[----:B---3--:R-:W-:Y:S01]  /*4450*/  FMUL.FTZ R5, R33, UR6 ;  /* 0x0000000621057c20 */ /* 0x008fe20008410000 */
[C---:B------:R-:W-:Y:S02]  /*4460*/  ISETP.GE.AND P5, PT, R4.reuse, R201, PT ;  /* 0x000000c90400720c */ /* 0x040fe40003fa6270 */
[----:B------:R-:W-:Y:S01]  /*4470*/  ISETP.GT.AND P4, PT, R13, R4, PT ;  /* 0x000000040d00720c */ /* 0x000fe20003f84270 */
[----:B------:R3:W-:Y:S01]  /*4480*/  MUFU.TANH R20, R5 ;  /* 0x0000000500147308 */ /* 0x0007e20000002400 */
[----:B------:R-:W-:Y:S01]  /*4490*/  ISETP.GE.AND P1, PT, R4, R203, PT ;  /* 0x000000cb0400720c */ /* 0x000fe20003f26270 */
[----:B------:R-:W-:Y:S01]  /*44a0*/  VIADD R4, R3, 0x28 ;  /* 0x0000002803047836 */ /* 0x000fe20000000000 */
[----:B------:R-:W-:-:S02]  /*44b0*/  FSEL R125, R7, -INF , !P3 ;  /* 0xff800000077d7808 */ /* 0x000fc40005800000 */
[----:B------:R-:W-:Y:S02]  /*44c0*/  FSEL R8, R37, -INF , !P6 ;  /* 0xff80000025087808 */ /* 0x000fe40007000000 */
[----:B------:R-:W-:Y:S02]  /*44d0*/  ISETP.GT.AND P3, PT, R200, R4, PT ;  /* 0x00000004c800720c */ /* 0x000fe40003f64270 */
[----:B----4-:R-:W-:Y:S02]  /*44e0*/  FSEL R6, R21, -INF , !P4 ;  /* 0xff80000015067808 */ /* 0x010fe40006000000 */
[----:B------:R-:W-:Y:S02]  /*44f0*/  FSEL R7, R36, -INF , !P0 ;  /* 0xff80000024077808 */ /* 0x000fe40004000000 */
[----:B------:R-:W-:Y:S01]  /*4500*/  FSEL R135, R6, -INF , !P1 ;  /* 0xff80000006877808 */ /* 0x000fe20004800000 */
[----:B------:R-:W-:Y:S01]  /*4510*/  FMUL.FTZ R6, R80, UR6 ;  /* 0x0000000650067c20 */ /* 0x000fe20008410000 */
[----:B------:R-:W-:-:S02]  /*4520*/  FSEL R144, R8, -INF , !P2 ;  /* 0xff80000008907808 */ /* 0x000fc40005000000 */
[----:B------:R-:W-:Y:S01]  /*4530*/  ISETP.GE.AND P6, PT, R4, R202, PT ;  /* 0x000000ca0400720c */ /* 0x000fe20003fc6270 */
[----:B---3--:R-:W-:Y:S01]  /*4540*/  FMUL.FTZ R5, R35, UR6 ;  /* 0x0000000623057c20 */ /* 0x008fe20008410000 */
[----:B------:R-:W-:Y:S01]  /*4550*/  ISETP.GT.AND P2, PT, R12, R4, PT ;  /* 0x000000040c00720c */ /* 0x000fe20003f44270 */
[----:B------:R3:W-:Y:S01]  /*4560*/  MUFU.TANH R9, R6 ;  /* 0x0000000600097308 */ /* 0x0007e20000002400 */
[----:B------:R-:W-:Y:S02]  /*4570*/  FSEL R128, R7, -INF , !P5 ;  /* 0xff80000007807808 */ /* 0x000fe40006800000 */
[----:B------:R-:W-:Y:S02]  /*4580*/  ISETP.GE.AND P0, PT, R4, R204, PT ;  /* 0x000000cc0400720c */ /* 0x000fe40003f06270 */
[-C--:B------:R-:W-:Y:S02]  /*4590*/  ISETP.GT.AND P4, PT, R14, R4.reuse, PT ;  /* 0x000000040e00720c */ /* 0x080fe40003f84270 */
[----:B------:R-:W-:Y:S01]  /*45a0*/  ISETP.GE.AND P5, PT, R4, R201, PT ;  /* 0x000000c90400720c */ /* 0x000fe20003fa6270 */
[----:B------:R4:W-:Y:S01]  /*45b0*/  MUFU.TANH R21, R5 ;  /* 0x0000000500157308 */ /* 0x0009e20000002400 */
[----:B------:R-:W-:-:S02]  /*45c0*/  ISETP.GT.AND P1, PT, R13, R4, PT ;  /* 0x000000040d00720c */ /* 0x000fc40003f24270 */
[----:B--2---:R-:W-:-:S04]  /*45d0*/  FSEL R7, R15, -INF , !P4 ;  /* 0xff8000000f077808 */ /* 0x004fc80006000000 */
[----:B------:R-:W-:Y:S02]  /*45e0*/  FSEL R132, R7, -INF , !P5 ;  /* 0xff80000007847808 */ /* 0x000fe40006800000 */
[----:B---3--:R-:W-:-:S04]  /*45f0*/  FSEL R6, R17, -INF , !P2 ;  /* 0xff80000011067808 */ /* 0x008fc80005000000 */
[----:B------:R-:W-:Y:S02]  /*4600*/  FSEL R139, R6, -INF , !P0 ;  /* 0xff800000068b7808 */ /* 0x000fe40004000000 */
[----:B------:R-:W-:Y:S02]  /*4610*/  FSEL R6, R10, -INF , !P1 ;  /* 0xff8000000a067808 */ /* 0x000fe40004800000 */
[----:B----4-:R-:W-:Y:S02]  /*4620*/  FSEL R5, R26, -INF , !P3 ;  /* 0xff8000001a057808 */ /* 0x010fe40005800000 */
[----:B------:R-:W-:Y:S01]  /*4630*/  ISETP.GE.AND P3, PT, R4, R203, PT ;  /* 0x000000cb0400720c */ /* 0x000fe20003f66270 */
[----:B------:R-:W-:Y:S01]  /*4640*/  VIADD R4, R3, 0x29 ;  /* 0x0000002903047836 */ /* 0x000fe20000000000 */
[----:B------:R-:W-:Y:S01]  /*4650*/  FSEL R122, R5, -INF , !P6 ;  /* 0xff800000057a7808 */ /* 0x000fe20007000000 */
[----:B------:R-:W-:Y:S01]  /*4660*/  FMUL.FTZ R5, R81, UR6 ;  /* 0x0000000651057c20 */ /* 0x000fe20008410000 */
[----:B------:R-:W-:-:S02]  /*4670*/  FSEL R134, R6, -INF , !P3 ;  /* 0xff80000006867808 */ /* 0x000fc40005800000 */
[----:B------:R-:W-:Y:S01]  /*4680*/  ISETP.GT.AND P2, PT, R200, R4, PT ;  /* 0x00000004c800720c */ /* 0x000fe20003f44270 */
[----:B------:R2:W-:Y:S01]  /*4690*/  MUFU.TANH R18, R5 ;  /* 0x0000000500127308 */ /* 0x0005e20000002400 */
[----:B------:R-:W-:Y:S02]  /*46a0*/  ISETP.GE.AND P6, PT, R4, R202, PT ;  /* 0x000000ca0400720c */ /* 0x000fe40003fc6270 */
[----:B------:R-:W-:Y:S02]  /*46b0*/  FSEL R6, R27, -INF , !P2 ;  /* 0xff8000001b067808 */ /* 0x000fe40005000000 */
[----:B------:R-:W-:Y:S02]  /*46c0*/  ISETP.GT.AND P0, PT, R12, R4, PT ;  /* 0x000000040c00720c */ /* 0x000fe40003f04270 */
[----:B------:R-:W-:Y:S02]  /*46d0*/  ISETP.GE.AND P4, PT, R4, R204, PT ;  /* 0x000000cc0400720c */ /* 0x000fe40003f86270 */
[----:B------:R-:W-:-:S02]  /*46e0*/  ISETP.GT.AND P1, PT, R14, R4, PT ;  /* 0x000000040e00720c */ /* 0x000fc40003f24270 */
[C---:B------:R-:W-:Y:S02]  /*46f0*/  ISETP.GE.AND P5, PT, R4.reuse, R201, PT ;  /* 0x000000c90400720c */ /* 0x040fe40003fa6270 */
[----:B------:R-:W-:Y:S02]  /*4700*/  ISETP.GT.AND P3, PT, R13, R4, PT ;  /* 0x000000040d00720c */ /* 0x000fe40003f64270 */
[----:B------:R-:W-:Y:S01]  /*4710*/  ISETP.GE.AND P2, PT, R4, R203, PT ;  /* 0x000000cb0400720c */ /* 0x000fe20003f46270 */
[----:B------:R-:W-:Y:S01]  /*4720*/  VIADD R4, R3, 0x30 ;  /* 0x0000003003047836 */ /* 0x000fe20000000000 */
[----:B------:R-:W-:Y:S01]  /*4730*/  FSEL R7, R23, -INF , !P0 ;  /* 0xff80000017077808 */ /* 0x000fe20004000000 */
[----:B--2---:R-:W-:Y:S01]  /*4740*/  FMUL.FTZ R5, R82, UR6 ;  /* 0x0000000652057c20 */ /* 0x004fe20008410000 */
[----:B------:R-:W-:Y:S02]  /*4750*/  FSEL R120, R6, -INF , !P6 ;  /* 0xff80000006787808 */ /* 0x000fe40007000000 */
[----:B------:R-:W-:Y:S01]  /*4760*/  ISETP.GT.AND P0, PT, R200, R4, PT ;  /* 0x00000004c800720c */ /* 0x000fe20003f04270 */
[----:B------:R2:W3:Y:S01]  /*4770*/  MUFU.TANH R8, R5 ;  /* 0x0000000500087308 */ /* 0x0004e20000002400 */
[----:B-1----:R-:W-:-:S02]  /*4780*/  FSEL R6, R16, -INF , !P3 ;  /* 0xff80000010067808 */ /* 0x002fc40005800000 */
[----:B------:R-:W-:Y:S02]  /*4790*/  ISETP.GE.AND P6, PT, R4, R202, PT ;  /* 0x000000ca0400720c */ /* 0x000fe40003fc6270 */
[----:B------:R-:W-:Y:S01]  /*47a0*/  FSEL R133, R6, -INF , !P2 ;  /* 0xff80000006857808 */ /* 0x000fe20005000000 */
[----:B------:R-:W-:Y:S01]  /*47b0*/  FMUL.FTZ R6, R70, UR6 ;  /* 0x0000000646067c20 */ /* 0x000fe20008410000 */
[----:B------:R-:W-:Y:S02]  /*47c0*/  FSEL R137, R7, -INF , !P4 ;  /* 0xff80000007897808 */ /* 0x000fe40006000000 */
[----:B------:R-:W-:Y:S01]  /*47d0*/  ISETP.GT.AND P4, PT, R12, R4, PT ;  /* 0x000000040c00720c */ /* 0x000fe20003f84270 */
[----:B------:R5:W-:Y:S01]  /*47e0*/  MUFU.TANH R15, R6 ;  /* 0x00000006000f7308 */ /* 0x000be20000002400 */
[----:B------:R-:W-:Y:S02]  /*47f0*/  FSEL R7, R22, -INF , !P1 ;  /* 0xff80000016077808 */ /* 0x000fe40004800000 */
[----:B------:R-:W-:-:S02]  /*4800*/  ISETP.GE.AND P1, PT, R4, R204, PT ;  /* 0x000000cc0400720c */ /* 0x000fc40003f26270 */
[-C--:B------:R-:W-:Y:S02]  /*4810*/  ISETP.GT.AND P3, PT, R14, R4.reuse, PT ;  /* 0x000000040e00720c */ /* 0x080fe40003f64270 */
[----:B------:R-:W-:Y:S01]  /*4820*/  ISETP.GT.AND P2, PT, R13, R4, PT ;  /* 0x000000040d00720c */ /* 0x000fe20003f44270 */
[----:B--2---:R-:W-:-:S04]  /*4830*/  FMUL.FTZ R5, R83, UR6 ;  /* 0x0000000653057c20 */ /* 0x004fc80008410000 */
[----:B------:R1:W2:Y:S01]  /*4840*/  MUFU.TANH R17, R5 ;  /* 0x0000000500117308 */ /* 0x0002a20000002400 */
[----:B-----5:R-:W-:-:S04]  /*4850*/  FSEL R6, R11, -INF , !P4 ;  /* 0xff8000000b067808 */ /* 0x020fc80006000000 */
[----:B------:R-:W-:Y:S02]  /*4860*/  FSEL R216, R6, -INF , !P1 ;  /* 0xff80000006d87808 */ /* 0x000fe40004800000 */
[----:B---3--:R-:W-:Y:S01]  /*4870*/  FSEL R6, R8, -INF , !P2 ;  /* 0xff80000008067808 */ /* 0x008fe20005000000 */
[----:B-1----:R-:W-:Y:S01]  /*4880*/  FMUL.FTZ R5, R68, UR6 ;  /* 0x0000000644057c20 */ /* 0x002fe20008410000 */
[----:B------:R-:W-:Y:S02]  /*4890*/  FSEL R68, R7, -INF , !P5 ;  /* 0xff80000007447808 */ /* 0x000fe40006800000 */
[----:B------:R-:W-:Y:S01]  /*48a0*/  ISETP.GE.AND P5, PT, R4, R201, PT ;  /* 0x000000c90400720c */ /* 0x000fe20003fa6270 */
[----:B------:R1:W3:Y:S01]  /*48b0*/  MUFU.TANH R16, R5 ;  /* 0x0000000500107308 */ /* 0x0002e20000002400 */
[----:B------:R-:W-:-:S04]  /*48c0*/  FSEL R7, R9, -INF , !P3 ;  /* 0xff80000009077808 */ /* 0x000fc80005800000 */
[----:B------:R-:W-:Y:S02]  /*48d0*/  FSEL R213, R7, -INF , !P5 ;  /* 0xff80000007d57808 */ /* 0x000fe40006800000 */
[----:B-1----:R-:W-:Y:S02]  /*48e0*/  FSEL R5, R19, -INF , !P0 ;  /* 0xff80000013057808 */ /* 0x002fe40004000000 */
[----:B------:R-:W-:Y:S01]  /*48f0*/  ISETP.GE.AND P0, PT, R4, R203, PT ;  /* 0x000000cb0400720c */ /* 0x000fe20003f06270 */
[----:B------:R-:W-:Y:S01]  /*4900*/  VIADD R4, R3, 0x31 ;  /* 0x0000003103047836 */ /* 0x000fe20000000000 */
[----:B------:R-:W-:Y:S01]  /*4910*/  FSEL R206, R5, -INF , !P6 ;  /* 0xff80000005ce7808 */ /* 0x000fe20007000000 */
[----:B------:R-:W-:Y:S01]  /*4920*/  FMUL.FTZ R5, R84, UR6 ;  /* 0x0000000654057c20 */ /* 0x000fe20008410000 */
[----:B------:R-:W-:Y:S01]  /*4930*/  FSEL R215, R6, -INF , !P0 ;  /* 0xff80000006d77808 */ /* 0x000fe20004000000 */
[----:B------:R-:W-:Y:S01]  /*4940*/  FMUL.FTZ R6, R118, UR6 ;  /* 0x0000000676067c20 */ /* 0x000fe20008410000 */
[-C--:B------:R-:W-:Y:S01]  /*4950*/  ISETP.GT.AND P4, PT, R200, R4.reuse, PT ;  /* 0x00000004c800720c */ /* 0x080fe20003f84270 */
[----:B------:R1:W4:Y:S01]  /*4960*/  MUFU.TANH R11, R5 ;  /* 0x00000005000b7308 */ /* 0x0003220000002400 */
[----:B------:R-:W-:-:S02]  /*4970*/  ISETP.GT.AND P0, PT, R13, R4, PT ;  /* 0x000000040d00720c */ /* 0x000fc40003f04270 */
[----:B------:R-:W-:Y:S02]  /*4980*/  FSEL R20, R20, -INF , !P4 ;  /* 0xff80000014147808 */ /* 0x000fe40006000000 */
[----:B------:R-:W-:Y:S02]  /*4990*/  ISETP.GE.AND P6, PT, R4, R202, PT ;  /* 0x000000ca0400720c */ /* 0x000fe40003fc6270 */
[----:B------:R-:W-:Y:S02]  /*49a0*/  ISETP.GT.AND P1, PT, R12, R4, PT ;  /* 0x000000040c00720c */ /* 0x000fe40003f24270 */
[----:B------:R-:W-:Y:S02]  /*49b0*/  ISETP.GE.AND P3, PT, R4, R204, PT ;  /* 0x000000cc0400720c */ /* 0x000fe40003f66270 */
[----:B------:R-:W-:Y:S02]  /*49c0*/  ISETP.GT.AND P5, PT, R14, R4, PT ;  /* 0x000000040e00720c */ /* 0x000fe40003fa4270 */
[----:B------:R-:W-:-:S02]  /*49d0*/  ISETP.GE.AND P2, PT, R4, R201, PT ;  /* 0x000000c90400720c */ /* 0x000fc40003f46270 */
[----:B------:R-:W-:Y:S01]  /*49e0*/  ISETP.GE.AND P4, PT, R4, R203, PT ;  /* 0x000000cb0400720c */ /* 0x000fe20003f86270 */
[----:B------:R-:W-:Y:S01]  /*49f0*/  VIADD R4, R3, 0x38 ;  /* 0x0000003803047836 */ /* 0x000fe20000000000 */
[----:B--2---:R-:W-:Y:S01]  /*4a00*/  FSEL R7, R17, -INF , !P0 ;  /* 0xff80000011077808 */ /* 0x004fe20004000000 */
[----:B-1----:R-:W-:Y:S01]  /*4a10*/  FMUL.FTZ R5, R86, UR6 ;  /* 0x0000000656057c20 */ /* 0x002fe20008410000 */
[----:B------:R-:W-:Y:S02]  /*4a20*/  FSEL R21, R21, -INF , !P1 ;  /* 0xff80000015157808 */ /* 0x000fe40004800000 */
[-C--:B------:R-:W-:Y:S01]  /*4a30*/  ISETP.GT.AND P1, PT, R200, R4.reuse, PT ;  /* 0x00000004c800720c */ /* 0x080fe20003f24270 */
[----:B------:R1:W2:Y:S01]  /*4a40*/  MUFU.TANH R9, R5 ;  /* 0x0000000500097308 */ /* 0x0002a20000002400 */
[----:B------:R-:W-:Y:S02]  /*4a50*/  FSEL R214, R7, -INF , !P4 ;  /* 0xff80000007d67808 */ /* 0x000fe40006000000 */
[----:B------:R-:W-:-:S02]  /*4a60*/  ISETP.GT.AND P4, PT, R14, R4, PT ;  /* 0x000000040e00720c */ /* 0x000fc40003f84270 */
[----:B------:R-:W-:Y:S02]  /*4a70*/  FSEL R8, R18, -INF , !P5 ;  /* 0xff80000012087808 */ /* 0x000fe40006800000 */
[----:B---3--:R-:W-:Y:S02]  /*4a80*/  FSEL R19, R16, -INF , !P1 ;  /* 0xff80000010137808 */ /* 0x008fe40004800000 */
[-C--:B------:R-:W-:Y:S01]  /*4a90*/  ISETP.GT.AND P1, PT, R13, R4.reuse, PT ;  /* 0x000000040d00720c */ /* 0x080fe20003f24270 */
[----:B------:R3:W-:Y:S01]  /*4aa0*/  MUFU.TANH R16, R6 ;  /* 0x0000000600107308 */ /* 0x0007e20000002400 */
[----:B----4-:R-:W-:Y:S02]  /*4ab0*/  FSEL R7, R11, -INF , !P4 ;  /* 0xff8000000b077808 */ /* 0x010fe40006000000 */
[----:B------:R-:W-:Y:S02]  /*4ac0*/  ISETP.GT.AND P4, PT, R14, R3, PT ;  /* 0x000000030e00720c */ /* 0x000fe40003f84270 */
[----:B------:R-:W-:-:S02]  /*4ad0*/  ISETP.GT.AND P0, PT, R12, R4, PT ;  /* 0x000000040c00720c */ /* 0x000fc40003f04270 */
[----:B------:R-:W-:Y:S01]  /*4ae0*/  FSEL R207, R8, -INF , !P2 ;  /* 0xff80000008cf7808 */ /* 0x000fe20005000000 */
[----:B-1----:R-:W-:Y:S01]  /*4af0*/  FMUL.FTZ R5, R116, UR6 ;  /* 0x0000000674057c20 */ /* 0x002fe20008410000 */
[----:B--2---:R-:W-:Y:S01]  /*4b00*/  FSEL R8, R9, -INF , !P1 ;  /* 0xff80000009087808 */ /* 0x004fe20004800000 */
[----:B------:R-:W-:Y:S01]  /*4b10*/  FMUL.FTZ R9, R87, UR6 ;  /* 0x0000000657097c20 */ /* 0x000fe20008410000 */
[-C--:B------:R-:W-:Y:S01]  /*4b20*/  ISETP.GE.AND P1, PT, R3, R201.reuse, PT ;  /* 0x000000c90300720c */ /* 0x080fe20003f26270 */
[----:B------:R1:W2:Y:S01]  /*4b30*/  MUFU.TANH R10, R5 ;  /* 0x00000005000a7308 */ /* 0x0002a20000002400 */
[----:B------:R-:W-:Y:S02]  /*4b40*/  FSEL R18, R15, -INF , !P0 ;  /* 0xff8000000f127808 */ /* 0x000fe40004000000 */
[C---:B------:R-:W-:Y:S02]  /*4b50*/  ISETP.GE.AND P5, PT, R4.reuse, R202, PT ;  /* 0x000000ca0400720c */ /* 0x040fe40003fa6270 */
[----:B------:R-:W-:Y:S01]  /*4b60*/  ISETP.GE.AND P2, PT, R4, R204, PT ;  /* 0x000000cc0400720c */ /* 0x000fe20003f46270 */
[----:B---3--:R-:W-:Y:S01]  /*4b70*/  FMUL.FTZ R6, R126, UR6 ;  /* 0x000000067e067c20 */ /* 0x008fe20008410000 */
[----:B------:R-:W-:Y:S01]  /*4b80*/  ISETP.GE.AND P0, PT, R4, R201, PT ;  /* 0x000000c90400720c */ /* 0x000fe20003f06270 */
[----:B------:R-:W-:Y:S01]  /*4b90*/  MUFU.TANH R9, R9 ;  /* 0x0000000900097308 */ /* 0x000fe20000002400 */
[----:B------:R-:W-:-:S02]  /*4ba0*/  FSEL R142, R20, -INF , !P6 ;  /* 0xff800000148e7808 */ /* 0x000fc40007000000 */
[----:B------:R-:W-:Y:S02]  /*4bb0*/  FSEL R140, R19, -INF , !P5 ;  /* 0xff800000138c7808 */ /* 0x000fe40006800000 */
[----:B------:R-:W-:Y:S02]  /*4bc0*/  FSEL R212, R21, -INF , !P3 ;  /* 0xff80000015d47808 */ /* 0x000fe40005800000 */
[----:B------:R-:W-:Y:S01]  /*4bd0*/  FSEL R143, R18, -INF , !P2 ;  /* 0xff800000128f7808 */ /* 0x000fe20005000000 */
[----:B-1----:R-:W-:Y:S01]  /*4be0*/  FMUL.FTZ R5, R124, UR6 ;  /* 0x000000067c057c20 */ /* 0x002fe20008410000 */
[----:B------:R-:W-:Y:S02]  /*4bf0*/  FSEL R124, R7, -INF , !P0 ;  /* 0xff800000077c7808 */ /* 0x000fe40004000000 */
[----:B------:R-:W-:Y:S01]  /*4c00*/  ISETP.GT.AND P0, PT, R200, R3, PT ;  /* 0x00000003c800720c */ /* 0x000fe20003f04270 */
[----:B------:R2:W1:Y:S02]  /*4c10*/  MUFU.TANH R17, R5 ;  /* 0x0000000500117308 */ /* 0x0004640000002400 */
[----:B--2---:R-:W-:Y:S01]  /*4c20*/  FSEL R5, R10, -INF , !P4 ;  /* 0xff8000000a057808 */ /* 0x004fe20006000000 */
[----:B------:R-:W-:Y:S01]  /*4c30*/  VIADD R10, R3, 0x39 ;  /* 0x00000039030a7836 */ /* 0x000fe20000000000 */
[----:B------:R-:W-:Y:S01]  /*4c40*/  ISETP.GE.AND P4, PT, R4, R203, PT ;  /* 0x000000cb0400720c */ /* 0x000fe20003f86270 */
[----:B------:R-:W-:Y:S01]  /*4c50*/  FMUL.FTZ R4, R85, UR6 ;  /* 0x0000000655047c20 */ /* 0x000fe20008410000 */
[----:B------:R-:W-:-:S02]  /*4c60*/  FSEL R11, R5, -INF , !P1 ;  /* 0xff800000050b7808 */ /* 0x000fc40004800000 */
[----:B------:R-:W-:Y:S01]  /*4c70*/  FSEL R126, R8, -INF , !P4 ;  /* 0xff800000087e7808 */ /* 0x000fe20006000000 */
[----:B------:R2:W3:Y:S01]  /*4c80*/  MUFU.TANH R15, R4 ;  /* 0x00000004000f7308 */ /* 0x0004e20000002400 */
[----:B------:R-:W-:Y:S02]  /*4c90*/  ISETP.GT.AND P4, PT, R13, R3, PT ;  /* 0x000000030d00720c */ /* 0x000fe40003f84270 */
[----:B-1----:R-:W-:Y:S02]  /*4ca0*/  FSEL R7, R17, -INF , !P0 ;  /* 0xff80000011077808 */ /* 0x002fe40004000000 */
[----:B------:R-:W-:Y:S02]  /*4cb0*/  ISETP.GE.AND P0, PT, R3, R203, PT ;  /* 0x000000cb0300720c */ /* 0x000fe40003f06270 */
[----:B------:R-:W-:Y:S01]  /*4cc0*/  FSEL R5, R16, -INF , !P4 ;  /* 0xff80000010057808 */ /* 0x000fe20006000000 */
[----:B------:R3:W1:Y:S01]  /*4cd0*/  MUFU.TANH R17, R6 ;  /* 0x0000000600117308 */ /* 0x0006620000002400 */
[----:B------:R-:W-:-:S02]  /*4ce0*/  ISETP.GT.AND P4, PT, R14, R10, PT ;  /* 0x0000000a0e00720c */ /* 0x000fc40003f84270 */
[----:B------:R-:W-:Y:S02]  /*4cf0*/  FSEL R16, R5, -INF , !P0 ;  /* 0xff80000005107808 */ /* 0x000fe40004000000 */
[----:B------:R-:W-:Y:S02]  /*4d00*/  ISETP.GE.AND P1, PT, R3, R202, PT ;  /* 0x000000ca0300720c */ /* 0x000fe40003f26270 */
[----:B------:R-:W-:Y:S02]  /*4d10*/  ISETP.GT.AND P0, PT, R12, R3, PT ;  /* 0x000000030c00720c */ /* 0x000fe40003f04270 */
[----:B------:R-:W-:Y:S02]  /*4d20*/  FSEL R28, R7, -INF , !P1 ;  /* 0xff800000071c7808 */ /* 0x000fe40004800000 */
[----:B--2---:R-:W-:Y:S02]  /*4d30*/  FMNMX3.FTZ R4, R11, R62, R50, !PT ;  /* 0x0000003e0b047276 */ /* 0x004fe40007810032 */
[----:B------:R-:W-:-:S02]  /*4d40*/  ISETP.GT.AND P1, PT, R13, R10, PT ;  /* 0x0000000a0d00720c */ /* 0x000fc40003f24270 */
[----:B------:R-:W-:Y:S02]  /*4d50*/  FMNMX3.FTZ R4, R4, R40, R42, !PT ;  /* 0x0000002804047276 */ /* 0x000fe4000781002a */
[----:B---3--:R-:W-:Y:S02]  /*4d60*/  FSEL R6, R15, -INF , !P4 ;  /* 0xff8000000f067808 */ /* 0x008fe40006000000 */
[----:B------:R-:W-:Y:S02]  /*4d70*/  FMNMX3.FTZ R4, R4, R41, R31, !PT ;  /* 0x0000002904047276 */ /* 0x000fe4000781001f */
[----:B------:R-:W-:Y:S02]  /*4d80*/  ISETP.GE.AND P4, PT, R10, R201, PT ;  /* 0x000000c90a00720c */ /* 0x000fe40003f86270 */
[----:B------:R-:W-:Y:S02]  /*4d90*/  FMNMX3.FTZ R4, R4, R30, R129, !PT ;  /* 0x0000001e04047276 */ /* 0x000fe40007810081 */
[----:B------:R-:W-:-:S02]  /*4da0*/  FSEL R123, R6, -INF , !P4 ;  /* 0xff800000067b7808 */ /* 0x000fc40006000000 */
[----:B------:R-:W-:Y:S02]  /*4db0*/  FMNMX3.FTZ R5, R4, R128, R132, !PT ;  /* 0x0000008004057276 */ /* 0x000fe40007810084 */
[----:B------:R-:W-:Y:S02]  /*4dc0*/  FMNMX3.FTZ R4, R16, R63, R51, !PT ;  /* 0x0000003f10047276 */ /* 0x000fe40007810033 */
[----:B------:R-:W-:Y:S02]  /*4dd0*/  ISETP.GE.AND P4, PT, R3, R204, PT ;  /* 0x000000cc0300720c */ /* 0x000fe40003f86270 */
[----:B------:R-:W-:Y:S02]  /*4de0*/  FMNMX3.FTZ R4, R4, R45, R43, !PT ;  /* 0x0000002d04047276 */ /* 0x000fe4000781002b */
[----:B------:R-:W-:Y:S02]  /*4df0*/  FMNMX3.FTZ R5, R5, R68, R213, !PT ;  /* 0x0000004405057276 */ /* 0x000fe400078100d5 */
[----:B------:R-:W-:Y:S01]  /*4e00*/  FMNMX3.FTZ R3, R4, R98, R97, !PT ;  /* 0x0000006204037276 */ /* 0x000fe20007810061 */
[----:B------:R-:W-:Y:S01]  /*4e10*/  FMUL.FTZ R4, R71, UR6 ;  /* 0x0000000647047c20 */ /* 0x000fe20008410000 */
[----:B------:R-:W-:Y:S01]  /*4e20*/  FMNMX3.FTZ R72, R5, R207, R124, !PT ;  /* 0x000000cf05487276 */ /* 0x000fe2000781007c */
[----:B------:R-:W-:Y:S01]  /*4e30*/  FMUL.FTZ R5, R69, UR6 ;  /* 0x0000000645057c20 */ /* 0x000fe20008410000 */
[----:B------:R-:W-:Y:S01]  /*4e40*/  FMNMX3.FTZ R3, R3, R96, R136, !PT ;  /* 0x0000006003037276 */ /* 0x000fe20007810088 */
[----:B------:R2:W-:Y:S01]  /*4e50*/  MUFU.TANH R7, R4 ;  /* 0x0000000400077308 */ /* 0x0005e20000002400 */
[----:B------:R-:W-:-:S02]  /*4e60*/  FMNMX.FTZ R72, R123, R72, !PT ;  /* 0x000000487b487209 */ /* 0x000fc40007810000 */
[----:B------:R-:W-:-:S03]  /*4e70*/  FMNMX3.FTZ R3, R3, R135, R134, !PT ;  /* 0x0000008703037276 */ /* 0x000fc60007810086 */
[----:B------:R-:W3:Y:S01]  /*4e80*/  SHFL.BFLY PT, R6, R72, 0x2, 0x1f ;  /* 0x0c401f0048067f89 */ /* 0x000ee200000e0000 */
[----:B------:R-:W-:Y:S01]  /*4e90*/  FMNMX3.FTZ R3, R3, R133, R215, !PT ;  /* 0x0000008503037276 */ /* 0x000fe200078100d7 */
[----:B------:R1:W4:Y:S03]  /*4ea0*/  MUFU.TANH R8, R5 ;  /* 0x0000000500087308 */ /* 0x0003260000002400 */
[----:B------:R-:W-:Y:S02]  /*4eb0*/  FMNMX3.FTZ R3, R3, R214, R126, !PT ;  /* 0x000000d603037276 */ /* 0x000fe4000781007e */
[----:B--2---:R-:W-:Y:S02]  /*4ec0*/  FSEL R4, R9, -INF , !P1 ;  /* 0xff80000009047808 */ /* 0x004fe40004800000 */
[----:B------:R-:W-:Y:S02]  /*4ed0*/  ISETP.GE.AND P1, PT, R10, R202, PT ;  /* 0x000000ca0a00720c */ /* 0x000fe40003f26270 */
[----:B-1----:R-:W-:-:S02]  /*4ee0*/  FSEL R5, R17, -INF , !P0 ;  /* 0xff80000011057808 */ /* 0x002fc40004000000 */
[----:B------:R-:W-:Y:S02]  /*4ef0*/  ISETP.GE.AND P0, PT, R10, R203, PT ;  /* 0x000000cb0a00720c */ /* 0x000fe40003f06270 */
[----:B------:R-:W-:Y:S02]  /*4f00*/  FSEL R29, R5, -INF , !P4 ;  /* 0xff800000051d7808 */ /* 0x000fe40006000000 */
[----:B------:R-:W-:Y:S02]  /*4f10*/  FSEL R121, R4, -INF , !P0 ;  /* 0xff80000004797808 */ /* 0x000fe40004000000 */
[----:B------:R-:W-:Y:S02]  /*4f20*/  FMNMX3.FTZ R4, R28, R49, R48, !PT ;  /* 0x000000311c047276 */ /* 0x000fe40007810030 */
[----:B------:R-:W-:Y:S02]  /*4f30*/  FMNMX.FTZ R69, R121, R3, !PT ;  /* 0x0000000379457209 */ /* 0x000fe40007810000 */
[----:B------:R-:W-:-:S02]  /*4f40*/  FMNMX3.FTZ R4, R4, R44, R108, !PT ;  /* 0x0000002c04047276 */ /* 0x000fc4000781006c */
[----:B------:R-:W-:Y:S01]  /*4f50*/  FMNMX3.FTZ R5, R29, R65, R61, !PT ;  /* 0x000000411d057276 */ /* 0x000fe2000781003d */
[----:B------:R-:W1:Y:S01]  /*4f60*/  SHFL.BFLY PT, R9, R69, 0x2, 0x1f ;  /* 0x0c401f0045097f89 */ /* 0x000e6200000e0000 */
[----:B------:R-:W-:Y:S02]  /*4f70*/  FMNMX3.FTZ R4, R4, R75, R74, !PT ;  /* 0x0000004b04047276 */ /* 0x000fe4000781004a */
[----:B------:R-:W-:Y:S02]  /*4f80*/  FMNMX3.FTZ R3, R5, R46, R110, !PT ;  /* 0x0000002e05037276 */ /* 0x000fe4000781006e */
[----:B------:R-:W-:Y:S02]  /*4f90*/  FMNMX3.FTZ R4, R4, R73, R127, !PT ;  /* 0x0000004904047276 */ /* 0x000fe4000781007f */
[----:B------:R-:W-:Y:S02]  /*4fa0*/  ISETP.GT.AND P4, PT, R200, R10, PT ;  /* 0x0000000ac800720c */ /* 0x000fe40003f84270 */
[----:B------:R-:W-:-:S02]  /*4fb0*/  FMNMX3.FTZ R3, R3, R109, R131, !PT ;  /* 0x0000006d03037276 */ /* 0x000fc40007810083 */
[----:B------:R-:W-:Y:S02]  /*4fc0*/  FMNMX3.FTZ R4, R4, R125, R122, !PT ;  /* 0x0000007d04047276 */ /* 0x000fe4000781007a */
[----:B----4-:R-:W-:Y:S02]  /*4fd0*/  FSEL R8, R8, -INF , !P4 ;  /* 0xff80000008087808 */ /* 0x010fe40006000000 */
[----:B------:R-:W-:Y:S02]  /*4fe0*/  FMNMX3.FTZ R3, R3, R130, R147, !PT ;  /* 0x0000008203037276 */ /* 0x000fe40007810093 */
[----:B------:R-:W-:Y:S02]  /*4ff0*/  FMNMX3.FTZ R4, R4, R120, R206, !PT ;  /* 0x0000007804047276 */ /* 0x000fe400078100ce */
[----:B------:R-:W-:Y:S02]  /*5000*/  ISETP.GT.AND P0, PT, R12, R10, PT ;  /* 0x0000000a0c00720c */ /* 0x000fe40003f04270 */
[----:B---3--:R-:W-:-:S02]  /*5010*/  FMNMX.FTZ R72, R72, R6, !PT ;  /* 0x0000000648487209 */ /* 0x008fc40007810000 */
[----:B------:R-:W-:Y:S02]  /*5020*/  FMNMX3.FTZ R3, R3, R144, R139, !PT ;  /* 0x0000009003037276 */ /* 0x000fe4000781008b */
[----:B------:R-:W-:Y:S02]  /*5030*/  FSEL R141, R8, -INF , !P1 ;  /* 0xff800000088d7808 */ /* 0x000fe40004800000 */
[----:B------:R-:W-:Y:S02]  /*5040*/  FMNMX3.FTZ R4, R4, R142, R140, !PT ;  /* 0x0000008e04047276 */ /* 0x000fe4000781008c */
[----:B------:R-:W-:Y:S02]  /*5050*/  FSEL R5, R7, -INF , !P0 ;  /* 0xff80000007057808 */ /* 0x000fe40004000000 */
[----:B------:R-:W2:Y:S01]  /*5060*/  SHFL.BFLY PT, R7, R72, 0x1, 0x1f ;  /* 0x0c201f0048077f89 */ /* 0x000ea200000e0000 */
[----:B------:R-:W-:Y:S02]  /*5070*/  ISETP.GE.AND P4, PT, R10, R204, PT ;  /* 0x000000cc0a00720c */ /* 0x000fe40003f86270 */
[----:B------:R-:W-:-:S02]  /*5080*/  FMNMX3.FTZ R3, R3, R137, R216, !PT ;  /* 0x0000008903037276 */ /* 0x000fc400078100d8 */
[----:B------:R-:W-:Y:S02]  /*5090*/  FMNMX.FTZ R4, R141, R4, !PT ;  /* 0x000000048d047209 */ /* 0x000fe40007810000 */
[----:B------:R-:W-:Y:S02]  /*50a0*/  FSEL R208, R5, -INF , !P4 ;  /* 0xff80000005d07808 */ /* 0x000fe40006000000 */
[----:B------:R-:W-:Y:S01]  /*50b0*/  FMNMX3.FTZ R3, R3, R212, R143, !PT ;  /* 0x000000d403037276 */ /* 0x000fe2000781008f */
[----:B------:R-:W3:Y:S01]  /*50c0*/  SHFL.BFLY PT, R6, R4, 0x2, 0x1f ;  /* 0x0c401f0004067f89 */ /* 0x000ee200000e0000 */
[----:B-1----:R-:W-:Y:S02]  /*50d0*/  FMNMX.FTZ R69, R69, R9, !PT ;  /* 0x0000000945457209 */ /* 0x002fe40007810000 */
[----:B------:R-:W-:Y:S01]  /*50e0*/  FMNMX.FTZ R5, R208, R3, !PT ;  /* 0x00000003d0057209 */ /* 0x000fe20007810000 */
[----:B------:R-:W-:Y:S02]  /*50f0*/  IMAD.IADD R3, R145, 0x1, R138 ;  /* 0x0000000191037824 */ /* 0x000fe400078e028a */
[----:B------:R-:W1:Y:S03]  /*5100*/  SHFL.BFLY PT, R9, R69, 0x1, 0x1f ;  /* 0x0c201f0045097f89 */ /* 0x000e6600000e0000 */
[----:B------:R-:W-:Y:S01]  /*5110*/  LEA R188, R3, UR5, 0x1 ;  /* 0x0000000503bc7c11 */ /* 0x000fe2000f8e08ff */
[----:B------:R-:W4:Y:S01]  /*5120*/  SHFL.BFLY PT, R8, R5, 0x2, 0x1f ;  /* 0x0c401f0005087f89 */ /* 0x000f2200000e0000 */
[----:B--2---:R-:W-:-:S03]  /*5130*/  FMNMX.FTZ R72, R72, R7, !PT ;  /* 0x0000000748487209 */ /* 0x004fc60007810000 */
[--C-:B------:R-:W-:Y:S01]  /*5140*/  IMAD.IADD R189, R2, 0x1, R188.reuse ;  /* 0x0000000102bd7824 */ /* 0x100fe200078e02bc */
[----:B------:R-:W-:Y:S01]  /*5150*/  LDSM.16.MT88.4 R24, [R188+0x6000] ;  /* 0x00600000bc18783b */ /* 0x000fe20000004200 */
[----:B------:R-:W-:Y:S01]  /*5160*/  IMAD.IADD R193, R0, 0x1, R188 ;  /* 0x0000000100c17824 */ /* 0x000fe200078e02bc */
[C---:B------:R-:W-:Y:S01]  /*5170*/  FSETP.NEU.FTZ.AND P0, PT, R72.reuse, -INF , PT ;  /* 0xff8000004800780b */ /* 0x040fe20003f1d000 */
[----:B------:R-:W-:Y:S01]  /*5180*/  FMUL.FTZ R15, R72, UR4 ;  /* 0x00000004480f7c20 */ /* 0x000fe20008410000 */
[----:B------:R-:W-:Y:S01]  /*5190*/  IMAD.IADD R192, R0, 0x1, R189 ;  /* 0x0000000100c07824 */ /* 0x000fe200078e02bd */
[----:B------:R-:W-:Y:S01]  /*51a0*/  LDSM.16.MT88.4 R32, [R188+0x6800] ;  /* 0x00680000bc20783b */ /* 0x000fe20000004200 */
[----:B---3--:R-:W-:-:S03]  /*51b0*/  FMNMX.FTZ R4, R4, R6, !PT ;  /* 0x0000000604047209 */ /* 0x008fc60007810000 */
[----:B------:R-:W-:Y:S01]  /*51c0*/  LDSM.16.MT88.4 R20, [R193+0x6000] ;  /* 0x00600000c114783b */ /* 0x000fe20000004200 */
[----:B------:R-:W-:-:S03]  /*51d0*/  FSEL R15, R15, RZ, P0 ;  /* 0x000000ff0f0f7208 */ /* 0x000fc60000000000 */
[----:B------:R-:W-:Y:S01]  /*51e0*/  LDSM.16.MT88.4 R36, [R192+0x6000] ;  /* 0x00600000c024783b */ /* 0x000fe20000004200 */
[----:B-1----:R-:W-:Y:S01]  /*51f0*/  FMNMX.FTZ R69, R69, R9, !PT ;  /* 0x0000000945457209 */ /* 0x002fe20007810000 */
[--C-:B------:R-:W-:Y:S01]  /*5200*/  FFMA.FTZ R3, R11, UR4, -R15.reuse ;  /* 0x000000040b037c23 */ /* 0x100fe2000801080f */
[--C-:B------:R-:W-:Y:S01]  /*5210*/  FFMA.FTZ R6, R62, UR4, -R15.reuse ;  /* 0x000000043e067c23 */ /* 0x100fe2000801080f */
[----:B------:R-:W1:Y:S01]  /*5220*/  SHFL.BFLY PT, R9, R4, 0x1, 0x1f ;  /* 0x0c201f0004097f89 */ /* 0x000e6200000e0000 */
[----:B----4-:R-:W-:Y:S01]  /*5230*/  FMNMX.FTZ R5, R5, R8, !PT ;  /* 0x0000000805057209 */ /* 0x010fe20007810000 */
[--C-:B------:R-:W-:Y:S01]  /*5240*/  FFMA.FTZ R8, R50, UR4, -R15.reuse ;  /* 0x0000000432087c23 */ /* 0x100fe2000801080f */
[----:B------:R2:W-:Y:S01]  /*5250*/  MUFU.EX2 R187, R3 ;  /* 0x0000000300bb7308 */ /* 0x0005e20000000800 */
[C---:B------:R-:W-:Y:S01]  /*5260*/  FSETP.NEU.FTZ.AND P0, PT, R69.reuse, -INF , PT ;  /* 0xff8000004500780b */ /* 0x040fe20003f1d000 */
[----:B------:R-:W-:Y:S02]  /*5270*/  FFMA.FTZ R7, R40, UR4, -R15 ;  /* 0x0000000428077c23 */ /* 0x000fe4000801080f */
[----:B------:R3:W-:Y:S04]  /*5280*/  MUFU.EX2 R186, R8 ;  /* 0x0000000800ba7308 */ /* 0x0007e80000000800 */
[----:B------:R-:W4:Y:S04]  /*5290*/  MUFU.EX2 R185, R6 ;  /* 0x0000000600b97308 */ /* 0x000f280000000800 */
[----:B------:R5:W-:Y:S01]  /*52a0*/  MUFU.EX2 R205, R7 ;  /* 0x0000000700cd7308 */ /* 0x000be20000000800 */
[----:B--2---:R-:W-:Y:S01]  /*52b0*/  FMUL.FTZ R3, R69, UR4 ;  /* 0x0000000445037c20 */ /* 0x004fe20008410000 */
[----:B---3--:R-:W2:Y:S04]  /*52c0*/  SHFL.BFLY PT, R8, R5, 0x1, 0x1f ;  /* 0x0c201f0005087f89 */ /* 0x008ea800000e0000 */
[----:B------:R-:W-:-:S02]  /*52d0*/  FSEL R3, R3, RZ, P0 ;  /* 0x000000ff03037208 */ /* 0x000fc40000000000 */
[----:B-1----:R-:W-:Y:S02]  /*52e0*/  FMNMX.FTZ R71, R4, R9, !PT ;  /* 0x0000000904477209 */ /* 0x002fe40007810000 */
[----:B----4-:R-:W-:Y:S01]  /*52f0*/  F2FP.BF16.F32.PACK_AB R4, R185, R187 ;  /* 0x000000bbb904723e */ /* 0x010fe200000010ff */
[--C-:B------:R-:W-:Y:S01]  /*5300*/  FFMA.FTZ R6, R16, UR4, -R3.reuse ;  /* 0x0000000410067c23 */ /* 0x100fe20008010803 */
[C---:B------:R-:W-:Y:S01]  /*5310*/  FSETP.NEU.FTZ.AND P0, PT, R71.reuse, -INF , PT ;  /* 0xff8000004700780b */ /* 0x040fe20003f1d000 */
[----:B------:R-:W-:Y:S01]  /*5320*/  FMUL.FTZ R0, R71, UR4 ;  /* 0x0000000447007c20 */ /* 0x000fe20008410000 */
[----:B------:R-:W1:Y:S01]  /*5330*/  LDSM.16.MT88.4 R16, [R189+0x6000] ;  /* 0x00600000bd10783b */ /* 0x000e620000004200 */
[--C-:B------:R-:W-:Y:S01]  /*5340*/  FFMA.FTZ R2, R51, UR4, -R3.reuse ;  /* 0x0000000433027c23 */ /* 0x100fe20008010803 */
[----:B------:R3:W-:Y:S01]  /*5350*/  MUFU.EX2 R183, R6 ;  /* 0x0000000600b77308 */ /* 0x0007e20000000800 */
[----:B-----5:R-:W-:Y:S01]  /*5360*/  FFMA.FTZ R7, R63, UR4, -R3 ;  /* 0x000000043f077c23 */ /* 0x020fe20008010803 */
[----:B------:R-:W-:-:S02]  /*5370*/  FSEL R0, R0, RZ, P0 ;  /* 0x000000ff00007208 */ /* 0x000fc40000000000 */
[----:B------:R4:W-:Y:S03]  /*5380*/  MUFU.EX2 R182, R2 ;  /* 0x0000000200b67308 */ /* 0x0009e60000000800 */
[--C-:B------:R-:W-:Y:S01]  /*5390*/  FFMA.FTZ R9, R49, UR4, -R0.reuse ;  /* 0x0000000431097c23 */ /* 0x100fe20008010800 */
[----:B------:R-:W5:Y:S04]  /*53a0*/  MUFU.EX2 R181, R7 ;  /* 0x0000000700b57308 */ /* 0x000f680000000800 */
[----:B------:R5:W-:Y:S01]  /*53b0*/  MUFU.EX2 R170, R9 ;  /* 0x0000000900aa7308 */ /* 0x000be20000000800 */
[----:B--2---:R-:W-:Y:S01]  /*53c0*/  FMNMX.FTZ R70, R5, R8, !PT ;  /* 0x0000000805467209 */ /* 0x004fe20007810000 */
[----:B------:R-:W-:Y:S01]  /*53d0*/  FFMA.FTZ R8, R28, UR4, -R0 ;  /* 0x000000041c087c23 */ /* 0x000fe20008010800 */
[----:B---3--:R-:W-:-:S02]  /*53e0*/  FFMA.FTZ R6, R45, UR4, -R3 ;  /* 0x000000042d067c23 */ /* 0x008fc40008010803 */
[C---:B------:R-:W-:Y:S01]  /*53f0*/  FSETP.NEU.FTZ.AND P0, PT, R70.reuse, -INF , PT ;  /* 0xff8000004600780b */ /* 0x040fe20003f1d000 */
[----:B----4-:R-:W-:Y:S01]  /*5400*/  FMUL.FTZ R2, R70, UR4 ;  /* 0x0000000446027c20 */ /* 0x010fe20008410000 */
[----:B------:R2:W-:Y:S01]  /*5410*/  MUFU.EX2 R174, R8 ;  /* 0x0000000800ae7308 */ /* 0x0005e20000000800 */
[----:B-----5:R-:W-:-:S03]  /*5420*/  F2FP.BF16.F32.PACK_AB R5, R181, R183 ;  /* 0x000000b7b505723e */ /* 0x020fc600000010ff */
[----:B------:R3:W4:Y:S01]  /*5430*/  MUFU.EX2 R184, R6 ;  /* 0x0000000600b87308 */ /* 0x0007220000000800 */
[----:B------:R-:W-:Y:S01]  /*5440*/  FSEL R2, R2, RZ, P0 ;  /* 0x000000ff02027208 */ /* 0x000fe20000000000 */
[----:B------:R-:W-:Y:S01]  /*5450*/  FFMA.FTZ R9, R44, UR4, -R0 ;  /* 0x000000042c097c23 */ /* 0x000fe20008010800 */
[----:B------:R-:W-:-:S03]  /*5460*/  ISETP.GT.U32.AND P0, PT, R156, R232, PT ;  /* 0x000000e89c00720c */ /* 0x000fc60003f04070 */
[----:B------:R-:W-:Y:S01]  /*5470*/  FFMA.FTZ R10, R65, UR4, -R2 ;  /* 0x00000004410a7c23 */ /* 0x000fe20008010802 */
[----:B------:R5:W-:Y:S01]  /*5480*/  MUFU.EX2 R177, R9 ;  /* 0x0000000900b17308 */ /* 0x000be20000000800 */
[----:B--2---:R-:W-:-:S03]  /*5490*/  FFMA.FTZ R8, R48, UR4, -R0 ;  /* 0x0000000430087c23 */ /* 0x004fc60008010800 */
[----:B------:R-:W-:Y:S01]  /*54a0*/  MUFU.EX2 R166, R10 ;  /* 0x0000000a00a67308 */ /* 0x000fe20000000800 */
[----:B---3--:R-:W-:-:S03]  /*54b0*/  F2FP.BF16.F32.PACK_AB R6, R205, R186 ;  /* 0x000000bacd06723e */ /* 0x008fc600000010ff */
[----:B------:R2:W3:Y:S01]  /*54c0*/  MUFU.EX2 R175, R8 ;  /* 0x0000000800af7308 */ /* 0x0004e20000000800 */
[----:B----4-:R-:W-:Y:S01]  /*54d0*/  F2FP.BF16.F32.PACK_AB R7, R184, R182 ;  /* 0x000000b6b807723e */ /* 0x010fe200000010ff */
[----:B-----5:R-:W-:-:S06]  /*54e0*/  FFMA.FTZ R9, R61, UR4, -R2 ;  /* 0x000000043d097c23 */ /* 0x020fcc0008010802 */
[----:B------:R-:W-:Y:S01]  /*54f0*/  HMMA.16816.F32.BF16 R88, R4, R24, RZ ;  /* 0x000000180458723c */ /* 0x000fe200000418ff */
[----:B------:R-:W-:Y:S01]  /*5500*/  MUFU.EX2 R171, R9 ;  /* 0x0000000900ab7308 */ /* 0x000fe20000000800 */
[----:B--2---:R-:W-:Y:S01]  /*5510*/  FFMA.FTZ R8, R29, UR4, -R2 ;  /* 0x000000041d087c23 */ /* 0x004fe20008010802 */
[----:B---3--:R-:W-:-:S05]  /*5520*/  F2FP.BF16.F32.PACK_AB R10, R177, R175 ;  /* 0x000000afb10a723e */ /* 0x008fca00000010ff */
[C---:B------:R-:W-:Y:S01]  /*5530*/  HMMA.16816.F32.BF16 R84, R4.reuse, R20, RZ ;  /* 0x000000140454723c */ /* 0x040fe200000418ff */
[----:B------:R2:W3:Y:S07]  /*5540*/  MUFU.EX2 R167, R8 ;  /* 0x0000000800a77308 */ /* 0x0004ee0000000800 */
[----:B-1----:R-:W-:Y:S01]  /*5550*/  HMMA.16816.F32.BF16 R80, R4, R16, RZ ;  /* 0x000000100450723c */ /* 0x002fe200000418ff */
[----:B--2---:R-:W-:Y:S01]  /*5560*/  FFMA.FTZ R8, R46, UR4, -R2 ;  /* 0x000000042e087c23 */ /* 0x004fe20008010802 */
[----:B---3--:R-:W-:-:S06]  /*5570*/  F2FP.BF16.F32.PACK_AB R9, R166, R167 ;  /* 0x000000a7a609723e */ /* 0x008fcc00000010ff */
[C---:B------:R-:W-:Y:S01]  /*5580*/  HMMA.16816.F32.BF16 R76, R4.reuse, R36, RZ ;  /* 0x00000024044c723c */ /* 0x040fe200000418ff */
[----:B------:R1:W2:Y:S07]  /*5590*/  MUFU.EX2 R179, R8 ;  /* 0x0000000800b37308 */ /* 0x0002ae0000000800 */
[----:B------:R-:W-:Y:S01]  /*55a0*/  HMMA.16816.F32.BF16 R64, R4, R26, RZ ;  /* 0x0000001a0440723c */ /* 0x000fe200000418ff */
[----:B-1----:R-:W-:-:S07]  /*55b0*/  F2FP.BF16.F32.PACK_AB R8, R170, R174 ;  /* 0x000000aeaa08723e */ /* 0x002fce00000010ff */
[----:B------:R-:W-:Y:S01]  /*55c0*/  HMMA.16816.F32.BF16 R60, R4, R22, RZ ;  /* 0x00000016043c723c */ /* 0x000fe200000418ff */
[----:B--2---:R-:W-:-:S07]  /*55d0*/  F2FP.BF16.F32.PACK_AB R11, R179, R171 ;  /* 0x000000abb30b723e */ /* 0x004fce00000010ff */
[C---:B------:R-:W-:Y:S08]  /*55e0*/  HMMA.16816.F32.BF16 R56, R4.reuse, R18, RZ ;  /* 0x000000120438723c */ /* 0x040ff000000418ff */
[----:B------:R-:W-:Y:S01]  /*55f0*/  HMMA.16816.F32.BF16 R48, R4, R38, RZ ;  /* 0x000000260430723c */ /* 0x000fe200000418ff */
[--C-:B------:R-:W-:Y:S01]  /*5600*/  FFMA.FTZ R4, R42, UR4, -R15.reuse ;  /* 0x000000042a047c23 */ /* 0x100fe2000801080f */
[--C-:B------:R-:W-:Y:S01]  /*5610*/  FFMA.FTZ R5, R41, UR4, -R15.reuse ;  /* 0x0000000429057c23 */ /* 0x100fe2000801080f */
[----:B------:R-:W-:-:S02]  /*5620*/  FFMA.FTZ R6, R30, UR4, -R15 ;  /* 0x000000041e067c23 */ /* 0x000fc4000801080f */
[----:B------:R1:W-:Y:S03]  /*5630*/  MUFU.EX2 R173, R4 ;  /* 0x0000000400ad7308 */ /* 0x0003e60000000800 */
[C---:B------:R-:W-:Y:S01]  /*5640*/  HMMA.16816.F32.BF16 R52, R8.reuse, R24, RZ ;  /* 0x000000180834723c */ /* 0x040fe200000418ff */
[----:B------:R2:W-:Y:S04]  /*5650*/  MUFU.EX2 R176, R5 ;  /* 0x0000000500b07308 */ /* 0x0005e80000000800 */
[----:B------:R-:W-:Y:S03]  /*5660*/  MUFU.EX2 R180, R6 ;  /* 0x0000000600b47308 */ /* 0x000fe60000000800 */
[----:B------:R-:W-:Y:S01]  /*5670*/  HMMA.16816.F32.BF16 R92, R8, R26, RZ ;  /* 0x0000001a085c723c */ /* 0x000fe200000418ff */
[----:B------:R-:W-:Y:S01]  /*5680*/  LDSM.16.MT88.4 R24, [R189+0x6800] ;  /* 0x00680000bd18783b */ /* 0x000fe20000004200 */
[----:B-1----:R-:W-:-:S03]  /*5690*/  FFMA.FTZ R4, R31, UR4, -R15 ;  /* 0x000000041f047c23 */ /* 0x002fc6000801080f */
[----:B------:R-:W-:Y:S01]  /*56a0*/  LDSM.16.MT88.4 R28, [R192+0x6800] ;  /* 0x00680000c01c783b */ /* 0x000fe20000004200 */
[----:B------:R1:W3:Y:S02]  /*56b0*/  MUFU.EX2 R178, R4 ;  /* 0x0000000400b27308 */ /* 0x0002e40000000800 */
[----:B------:R-:W-:Y:S01]  /*56c0*/  HMMA.16816.F32.BF16 R44, R8, R20, RZ ;  /* 0x00000014082c723c */ /* 0x000fe200000418ff */
[----:B--2---:R-:W-:-:S04]  /*56d0*/  FFMA.FTZ R5, R43, UR4, -R3 ;  /* 0x000000042b057c23 */ /* 0x004fc80008010803 */
[----:B------:R2:W-:Y:S03]  /*56e0*/  MUFU.EX2 R165, R5 ;  /* 0x0000000500a57308 */ /* 0x0005e60000000800 */
[----:B------:R-:W-:Y:S01]  /*56f0*/  HMMA.16816.F32.BF16 R104, R8, R22, RZ ;  /* 0x000000160868723c */ /* 0x000fe200000418ff */
[----:B------:R-:W4:Y:S01]  /*5700*/  LDSM.16.MT88.4 R20, [R193+0x6800] ;  /* 0x00680000c114783b */ /* 0x000f220000004200 */
[----:B-1----:R-:W-:Y:S01]  /*5710*/  FFMA.FTZ R4, R98, UR4, -R3 ;  /* 0x0000000462047c23 */ /* 0x002fe20008010803 */
[----:B---3--:R-:W-:-:S05]  /*5720*/  F2FP.BF16.F32.PACK_AB R6, R180, R178 ;  /* 0x000000b2b406723e */ /* 0x008fca00000010ff */
[----:B------:R-:W-:Y:S01]  /*5730*/  HMMA.16816.F32.BF16 R40, R8, R16, RZ ;  /* 0x000000100828723c */ /* 0x000fe200000418ff */
[----:B------:R1:W3:Y:S01]  /*5740*/  MUFU.EX2 R169, R4 ;  /* 0x0000000400a97308 */ /* 0x0002e20000000800 */
[----:B--2---:R-:W-:-:S04]  /*5750*/  FFMA.FTZ R5, R97, UR4, -R3 ;  /* 0x0000000461057c23 */ /* 0x004fc80008010803 */
[----:B------:R3:W-:Y:S02]  /*5760*/  MUFU.EX2 R168, R5 ;  /* 0x0000000500a87308 */ /* 0x0007e40000000800 */
[----:B------:R-:W-:Y:S01]  /*5770*/  HMMA.16816.F32.BF16 R100, R8, R18, RZ ;  /* 0x000000120864723c */ /* 0x000fe200000418ff */
[----:B-1----:R-:W-:-:S07]  /*5780*/  FFMA.FTZ R4, R96, UR4, -R3 ;  /* 0x0000000460047c23 */ /* 0x002fce0008010803 */
[----:B------:R-:W-:Y:S01]  /*5790*/  HMMA.16816.F32.BF16 R16, R8, R36, RZ ;  /* 0x000000240810723c */ /* 0x000fe200000418ff */
[----:B------:R1:W2:Y:S01]  /*57a0*/  MUFU.EX2 R172, R4 ;  /* 0x0000000400ac7308 */ /* 0x0002a20000000800 */
[----:B---3--:R-:W-:-:S06]  /*57b0*/  F2FP.BF16.F32.PACK_AB R5, R169, R165 ;  /* 0x000000a5a905723e */ /* 0x008fcc00000010ff */
[----:B------:R-:W-:Y:S01]  /*57c0*/  HMMA.16816.F32.BF16 R96, R8, R38, RZ ;  /* 0x000000260860723c */ /* 0x000fe200000418ff */
[--C-:B------:R-:W-:Y:S01]  /*57d0*/  FFMA.FTZ R8, R108, UR4, -R0.reuse ;  /* 0x000000046c087c23 */ /* 0x100fe20008010800 */
[----:B------:R-:W-:Y:S01]  /*57e0*/  FFMA.FTZ R9, R75, UR4, -R0 ;  /* 0x000000044b097c23 */ /* 0x000fe20008010800 */
[----:B------:R-:W-:Y:S02]  /*57f0*/  FFMA.FTZ R10, R109, UR4, -R2 ;  /* 0x000000046d0a7c23 */ /* 0x000fe40008010802 */
[----:B------:R3:W-:Y:S04]  /*5800*/  MUFU.EX2 R161, R8 ;  /* 0x0000000800a17308 */ /* 0x0007e80000000800 */
[----:B------:R5:W4:Y:S01]  /*5810*/  MUFU.EX2 R163, R9 ;  /* 0x0000000900a37308 */ /* 0x000b220000000800 */
[----:B-1----:R-:W-:-:S02]  /*5820*/  F2FP.BF16.F32.PACK_AB R4, R176, R173 ;  /* 0x000000adb004723e */ /* 0x002fc400000010ff */
[----:B--2---:R-:W-:Y:S01]  /*5830*/  F2FP.BF16.F32.PACK_AB R7, R172, R168 ;  /* 0x000000a8ac07723e */ /* 0x004fe200000010ff */
[----:B------:R-:W-:Y:S01]  /*5840*/  MUFU.EX2 R158, R10 ;  /* 0x0000000a009e7308 */ /* 0x000fe20000000800 */
[----:B---3--:R-:W-:-:S05]  /*5850*/  FFMA.FTZ R8, R74, UR4, -R0 ;  /* 0x000000044a087c23 */ /* 0x008fca0008010800 */
[----:B------:R-:W-:Y:S01]  /*5860*/  HMMA.16816.F32.BF16 R112, R4, R32, R88 ;  /* 0x000000200470723c */ /* 0x000fe20000041858 */
[----:B------:R1:W-:Y:S01]  /*5870*/  MUFU.EX2 R162, R8 ;  /* 0x0000000800a27308 */ /* 0x0003e20000000800 */
[----:B-----5:R-:W-:-:S04]  /*5880*/  FFMA.FTZ R9, R73, UR4, -R0 ;  /* 0x0000000449097c23 */ /* 0x020fc80008010800 */
[----:B------:R2:W-:Y:S02]  /*5890*/  MUFU.EX2 R164, R9 ;  /* 0x0000000900a47308 */ /* 0x0005e40000000800 */
[----:B------:R-:W-:Y:S01]  /*58a0*/  HMMA.16816.F32.BF16 R88, R4, R34, R64 ;  /* 0x000000220458723c */ /* 0x000fe20000041840 */
[----:B-1----:R-:W-:-:S07]  /*58b0*/  FFMA.FTZ R8, R110, UR4, -R2 ;  /* 0x000000046e087c23 */ /* 0x002fce0008010802 */
[----:B----4-:R-:W-:Y:S01]  /*58c0*/  HMMA.16816.F32.BF16 R116, R4, R20, R84 ;  /* 0x000000140474723c */ /* 0x010fe20000041854 */
[----:B------:R1:W3:Y:S01]  /*58d0*/  MUFU.EX2 R157, R8 ;  /* 0x00000008009d7308 */ /* 0x0002e20000000800 */
[----:B--2---:R-:W-:-:S04]  /*58e0*/  FFMA.FTZ R9, R131, UR4, -R2 ;  /* 0x0000000483097c23 */ /* 0x004fc80008010802 */
[----:B------:R2:W-:Y:S02]  /*58f0*/  MUFU.EX2 R160, R9 ;  /* 0x0000000900a07308 */ /* 0x0005e40000000800 */
[----:B------:R-:W-:Y:S01]  /*5900*/  HMMA.16816.F32.BF16 R108, R4, R24, R80 ;  /* 0x00000018046c723c */ /* 0x000fe20000041850 */
[----:B-1----:R-:W-:-:S07]  /*5910*/  FFMA.FTZ R8, R130, UR4, -R2 ;  /* 0x0000000482087c23 */ /* 0x002fce0008010802 */
[----:B------:R-:W-:Y:S01]  /*5920*/  HMMA.16816.F32.BF16 R80, R4, R28, R76 ;  /* 0x0000001c0450723c */ /* 0x000fe2000004184c */
[----:B------:R1:W4:Y:S01]  /*5930*/  MUFU.EX2 R159, R8 ;  /* 0x00000008009f7308 */ /* 0x0003220000000800 */
[----:B--2---:R-:W-:-:S06]  /*5940*/  FFMA.FTZ R9, R129, UR4, -R15 ;  /* 0x0000000481097c23 */ /* 0x004fcc000801080f */
[C---:B------:R-:W-:Y:S01]  /*5950*/  HMMA.16816.F32.BF16 R76, R4.reuse, R22, R60 ;  /* 0x00000016044c723c */ /* 0x040fe2000004183c */
[----:B------:R2:W-:Y:S07]  /*5960*/  MUFU.EX2 R155, R9 ;  /* 0x00000009009b7308 */ /* 0x0005ee0000000800 */
[----:B------:R-:W-:Y:S01]  /*5970*/  HMMA.16816.F32.BF16 R64, R4, R26, R56 ;  /* 0x0000001a0440723c */ /* 0x000fe20000041838 */
[----:B-1----:R-:W-:-:S04]  /*5980*/  FFMA.FTZ R8, R128, UR4, -R15 ;  /* 0x0000000480087c23 */ /* 0x002fc8000801080f */
[----:B------:R1:W5:Y:S01]  /*5990*/  MUFU.EX2 R153, R8 ;  /* 0x0000000800997308 */ /* 0x0003620000000800 */
[--C-:B--2---:R-:W-:Y:S02]  /*59a0*/  FFMA.FTZ R9, R132, UR4, -R15.reuse ;  /* 0x0000000484097c23 */ /* 0x104fe4000801080f */
[----:B------:R-:W-:Y:S01]  /*59b0*/  HMMA.16816.F32.BF16 R60, R4, R30, R48 ;  /* 0x0000001e043c723c */ /* 0x000fe20000041830 */
[----:B------:R-:W-:Y:S02]  /*59c0*/  F2FP.BF16.F32.PACK_AB R4, R163, R161 ;  /* 0x000000a1a304723e */ /* 0x000fe400000010ff */
[----:B---3--:R-:W-:Y:S01]  /*59d0*/  F2FP.BF16.F32.PACK_AB R5, R158, R157 ;  /* 0x0000009d9e05723e */ /* 0x008fe200000010ff */
[----:B------:R-:W-:Y:S01]  /*59e0*/  MUFU.EX2 R154, R9 ;  /* 0x00000009009a7308 */ /* 0x000fe20000000800 */
[----:B------:R-:W-:Y:S02]  /*59f0*/  F2FP.BF16.F32.PACK_AB R6, R164, R162 ;  /* 0x000000a2a406723e */ /* 0x000fe400000010ff */
[----:B----4-:R-:W-:Y:S01]  /*5a00*/  F2FP.BF16.F32.PACK_AB R7, R159, R160 ;  /* 0x000000a09f07723e */ /* 0x010fe200000010ff */
[----:B-1----:R-:W-:-:S06]  /*5a10*/  FFMA.FTZ R8, R68, UR4, -R15 ;  /* 0x0000000444087c23 */ /* 0x002fcc000801080f */
[C---:B------:R-:W-:Y:S01]  /*5a20*/  HMMA.16816.F32.BF16 R48, R4.reuse, R20, R44 ;  /* 0x000000140430723c */ /* 0x040fe2000004182c */
[--C-:B------:R-:W-:Y:S01]  /*5a30*/  FFMA.FTZ R20, R136, UR4, -R3.reuse ;  /* 0x0000000488147c23 */ /* 0x100fe20008010803 */
[--C-:B------:R-:W-:Y:S01]  /*5a40*/  FFMA.FTZ R21, R135, UR4, -R3.reuse ;  /* 0x0000000487157c23 */ /* 0x100fe20008010803 */
[----:B------:R1:W2:Y:S04]  /*5a50*/  MUFU.EX2 R152, R8 ;  /* 0x0000000800987308 */ /* 0x0002a80000000800 */
[----:B------:R3:W-:Y:S01]  /*5a60*/  MUFU.EX2 R149, R20 ;  /* 0x0000001400957308 */ /* 0x0007e20000000800 */
[C---:B------:R-:W-:Y:S03]  /*5a70*/  HMMA.16816.F32.BF16 R56, R4.reuse, R32, R52 ;  /* 0x000000200438723c */ /* 0x040fe60000041834 */
[----:B------:R-:W4:Y:S05]  /*5a80*/  MUFU.EX2 R151, R21 ;  /* 0x0000001500977308 */ /* 0x000f2a0000000800 */
[----:B------:R-:W-:Y:S01]  /*5a90*/  HMMA.16816.F32.BF16 R52, R4, R24, R40 ;  /* 0x000000180434723c */ /* 0x000fe20000041828 */
[--C-:B------:R-:W-:Y:S01]  /*5aa0*/  FFMA.FTZ R24, R133, UR4, -R3.reuse ;  /* 0x0000000485187c23 */ /* 0x100fe20008010803 */
[----:B-1----:R-:W-:Y:S01]  /*5ab0*/  LDSM.16.MT88.4 R8, [R193+0x7000] ;  /* 0x00700000c108783b */ /* 0x002fe20000004200 */
[----:B---3--:R-:W-:-:S02]  /*5ac0*/  FFMA.FTZ R20, R134, UR4, -R3 ;  /* 0x0000000486147c23 */ /* 0x008fc40008010803 */
[----:B------:R-:W-:Y:S03]  /*5ad0*/  MUFU.EX2 R150, R24 ;  /* 0x0000001800967308 */ /* 0x000fe60000000800 */
[C---:B------:R-:W-:Y:S01]  /*5ae0*/  HMMA.16816.F32.BF16 R36, R4.reuse, R34, R92 ;  /* 0x000000220424723c */ /* 0x040fe2000004185c */
[----:B------:R-:W-:Y:S01]  /*5af0*/  LDSM.16.MT88.4 R92, [R188+0x7800] ;  /* 0x00780000bc5c783b */ /* 0x000fe20000004200 */
[----:B------:R1:W3:Y:S06]  /*5b00*/  MUFU.EX2 R148, R20 ;  /* 0x0000001400947308 */ /* 0x0002ec0000000800 */
[----:B------:R-:W-:Y:S01]  /*5b10*/  HMMA.16816.F32.BF16 R128, R4, R28, R16 ;  /* 0x0000001c0480723c */ /* 0x000fe20000041810 */
[----:B------:R-:W3:Y:S01]  /*5b20*/  LDSM.16.MT88.4 R16, [R188+0x7000] ;  /* 0x00700000bc10783b */ /* 0x000ee20000004200 */
[--C-:B------:R-:W-:Y:S01]  /*5b30*/  FFMA.FTZ R28, R127, UR4, -R0.reuse ;  /* 0x000000047f1c7c23 */ /* 0x100fe20008010800 */
[----:B------:R-:W-:-:S03]  /*5b40*/  FFMA.FTZ R29, R125, UR4, -R0 ;  /* 0x000000047d1d7c23 */ /* 0x000fc60008010800 */
[----:B------:R5:W-:Y:S02]  /*5b50*/  MUFU.EX2 R74, R28 ;  /* 0x0000001c004a7308 */ /* 0x000be40000000800 */
[C---:B------:R-:W-:Y:S01]  /*5b60*/  HMMA.16816.F32.BF16 R32, R4.reuse, R22, R104 ;  /* 0x000000160420723c */ /* 0x040fe20000041868 */
[----:B-1----:R-:W1:Y:S01]  /*5b70*/  LDSM.16.MT88.4 R20, [R189+0x7000] ;  /* 0x00700000bd14783b */ /* 0x002e620000004200 */
[----:B------:R2:W1:Y:S06]  /*5b80*/  MUFU.EX2 R146, R29 ;  /* 0x0000001d00927308 */ /* 0x00046c0000000800 */
[----:B------:R-:W-:Y:S01]  /*5b90*/  HMMA.16816.F32.BF16 R44, R4, R26, R100 ;  /* 0x0000001a042c723c */ /* 0x000fe20000041864 */
[----:B------:R-:W1:Y:S01]  /*5ba0*/  LDSM.16.MT88.4 R24, [R192+0x7000] ;  /* 0x00700000c018783b */ /* 0x000e620000004200 */
[----:B-----5:R-:W-:-:S04]  /*5bb0*/  FFMA.FTZ R28, R122, UR4, -R0 ;  /* 0x000000047a1c7c23 */ /* 0x020fc80008010800 */
[----:B------:R5:W-:Y:S01]  /*5bc0*/  MUFU.EX2 R145, R28 ;  /* 0x0000001c00917308 */ /* 0x000be20000000800 */
[----:B--2---:R-:W-:Y:S01]  /*5bd0*/  FFMA.FTZ R29, R120, UR4, -R0 ;  /* 0x00000004781d7c23 */ /* 0x004fe20008010800 */
[----:B------:R-:W-:Y:S01]  /*5be0*/  HMMA.16816.F32.BF16 R40, R4, R30, R96 ;  /* 0x0000001e0428723c */ /* 0x000fe20000041860 */
[--C-:B------:R-:W-:Y:S01]  /*5bf0*/  FFMA.FTZ R30, R144, UR4, -R2.reuse ;  /* 0x00000004901e7c23 */ /* 0x100fe20008010802 */
[----:B------:R-:W-:Y:S02]  /*5c00*/  F2FP.BF16.F32.PACK_AB R4, R153, R155 ;  /* 0x0000009b9904723e */ /* 0x000fe400000010ff */
[----:B------:R-:W-:Y:S01]  /*5c10*/  F2FP.BF16.F32.PACK_AB R6, R152, R154 ;  /* 0x0000009a9806723e */ /* 0x000fe200000010ff */
[----:B------:R-:W-:Y:S01]  /*5c20*/  MUFU.EX2 R73, R30 ;  /* 0x0000001e00497308 */ /* 0x000fe20000000800 */
[----:B----4-:R-:W-:Y:S02]  /*5c30*/  F2FP.BF16.F32.PACK_AB R5, R151, R149 ;  /* 0x000000959705723e */ /* 0x010fe400000010ff */
[----:B---3--:R-:W-:Y:S01]  /*5c40*/  F2FP.BF16.F32.PACK_AB R7, R150, R148 ;  /* 0x000000949607723e */ /* 0x008fe200000010ff */
[----:B-----5:R-:W-:-:S02]  /*5c50*/  FFMA.FTZ R28, R147, UR4, -R2 ;  /* 0x00000004931c7c23 */ /* 0x020fc40008010802 */
[----:B------:R2:W-:Y:S04]  /*5c60*/  MUFU.EX2 R147, R29 ;  /* 0x0000001d00937308 */ /* 0x0005e80000000800 */
[C---:B------:R-:W-:Y:S01]  /*5c70*/  HMMA.16816.F32.BF16 R84, R4.reuse, R16, R112 ;  /* 0x000000100454723c */ /* 0x040fe20000041870 */
[----:B------:R3:W4:Y:S07]  /*5c80*/  MUFU.EX2 R68, R28 ;  /* 0x0000001c00447308 */ /* 0x00072e0000000800 */
[----:B------:R-:W-:Y:S01]  /*5c90*/  HMMA.16816.F32.BF16 R116, R4, R8, R116 ;  /* 0x000000080474723c */ /* 0x000fe20000041874 */
[----:B--2---:R-:W-:-:S07]  /*5ca0*/  FFMA.FTZ R29, R139, UR4, -R2 ;  /* 0x000000048b1d7c23 */ /* 0x004fce0008010802 */
[C---:B-1----:R-:W-:Y:S01]  /*5cb0*/  HMMA.16816.F32.BF16 R96, R4.reuse, R20, R108 ;  /* 0x000000140460723c */ /* 0x042fe2000004186c */
[----:B---3--:R-:W-:Y:S01]  /*5cc0*/  FFMA.FTZ R28, R137, UR4, -R2 ;  /* 0x00000004891c7c23 */ /* 0x008fe20008010802 */
[----:B------:R-:W-:Y:S01]  /*5cd0*/  MUFU.EX2 R144, R29 ;  /* 0x0000001d00907308 */ /* 0x000fe20000000800 */
[----:B------:R-:W1:Y:S03]  /*5ce0*/  LDSM.16.MT88.4 R108, [R193+0x7800] ;  /* 0x00780000c16c783b */ /* 0x000e660000004200 */
[----:B------:R-:W2:Y:S02]  /*5cf0*/  MUFU.EX2 R75, R28 ;  /* 0x0000001c004b7308 */ /* 0x000ea40000000800 */
[C---:B------:R-:W-:Y:S08]  /*5d00*/  HMMA.16816.F32.BF16 R132, R4.reuse, R24, R80 ;  /* 0x000000180484723c */ /* 0x040ff00000041850 */
[C---:B------:R-:W-:Y:S08]  /*5d10*/  HMMA.16816.F32.BF16 R88, R4.reuse, R18, R88 ;  /* 0x000000120458723c */ /* 0x040ff00000041858 */
[C---:B------:R-:W-:Y:S08]  /*5d20*/  HMMA.16816.F32.BF16 R76, R4.reuse, R10, R76 ;  /* 0x0000000a044c723c */ /* 0x040ff0000004184c */
[C---:B------:R-:W-:Y:S08]  /*5d30*/  HMMA.16816.F32.BF16 R64, R4.reuse, R22, R64 ;  /* 0x000000160440723c */ /* 0x040ff00000041840 */
[----:B------:R-:W-:Y:S01]  /*5d40*/  HMMA.16816.F32.BF16 R60, R4, R26, R60 ;  /* 0x0000001a043c723c */ /* 0x000fe2000004183c */
[----:B------:R-:W-:-:S02]  /*5d50*/  F2FP.BF16.F32.PACK_AB R4, R146, R74 ;  /* 0x0000004a9204723e */ /* 0x000fc400000010ff */
[----:B----4-:R-:W-:Y:S02]  /*5d60*/  F2FP.BF16.F32.PACK_AB R5, R73, R68 ;  /* 0x000000444905723e */ /* 0x010fe400000010ff */
[----:B------:R-:W-:Y:S02]  /*5d70*/  F2FP.BF16.F32.PACK_AB R6, R147, R145 ;  /* 0x000000919306723e */ /* 0x000fe400000010ff */
[----:B--2---:R-:W-:-:S07]  /*5d80*/  F2FP.BF16.F32.PACK_AB R7, R75, R144 ;  /* 0x000000904b07723e */ /* 0x004fce00000010ff */
[----:B------:R-:W-:Y:S01]  /*5d90*/  HMMA.16816.F32.BF16 R48, R4, R8, R48 ;  /* 0x000000080430723c */ /* 0x000fe20000041830 */
[--C-:B------:R-:W-:Y:S01]  /*5da0*/  FFMA.FTZ R8, R213, UR4, -R15.reuse ;  /* 0x00000004d5087c23 */ /* 0x100fe2000801080f */
[----:B------:R-:W-:-:S03]  /*5db0*/  FFMA.FTZ R9, R124, UR4, -R15 ;  /* 0x000000047c097c23 */ /* 0x000fc6000801080f */
[----:B------:R2:W-:Y:S03]  /*5dc0*/  MUFU.EX2 R31, R8 ;  /* 0x00000008001f7308 */ /* 0x0005e60000000800 */
[C---:B------:R-:W-:Y:S01]  /*5dd0*/  HMMA.16816.F32.BF16 R80, R4.reuse, R16, R56 ;  /* 0x000000100450723c */ /* 0x040fe20000041838 */
[----:B------:R3:W-:Y:S07]  /*5de0*/  MUFU.EX2 R30, R9 ;  /* 0x00000009001e7308 */ /* 0x0007ee0000000800 */
[----:B------:R-:W-:Y:S01]  /*5df0*/  HMMA.16816.F32.BF16 R56, R4, R18, R36 ;  /* 0x000000120438723c */ /* 0x000fe20000041824 */
[----:B--2---:R-:W-:Y:S01]  /*5e00*/  FFMA.FTZ R8, R123, UR4, -R15 ;  /* 0x000000047b087c23 */ /* 0x004fe2000801080f */
[----:B---3--:R-:W-:-:S06]  /*5e10*/  FFMA.FTZ R9, R214, UR4, -R3 ;  /* 0x00000004d6097c23 */ /* 0x008fcc0008010803 */
[C---:B------:R-:W-:Y:S01]  /*5e20*/  HMMA.16816.F32.BF16 R36, R4.reuse, R10, R32 ;  /* 0x0000000a0424723c */ /* 0x040fe20000041820 */
[----:B------:R-:W-:Y:S01]  /*5e30*/  FFMA.FTZ R10, R207, UR4, -R15 ;  /* 0x00000004cf0a7c23 */ /* 0x000fe2000801080f */
[----:B------:R2:W3:Y:S04]  /*5e40*/  MUFU.EX2 R32, R8 ;  /* 0x0000000800207308 */ /* 0x0004e80000000800 */
[----:B------:R4:W5:Y:S02]  /*5e50*/  MUFU.EX2 R33, R10 ;  /* 0x0000000a00217308 */ /* 0x0009640000000800 */
[----:B------:R-:W-:Y:S01]  /*5e60*/  HMMA.16816.F32.BF16 R128, R4, R24, R128 ;  /* 0x000000180480723c */ /* 0x000fe20000041880 */
[----:B--2---:R-:W-:-:S07]  /*5e70*/  FFMA.FTZ R8, R126, UR4, -R3 ;  /* 0x000000047e087c23 */ /* 0x004fce0008010803 */
[C---:B------:R-:W-:Y:S01]  /*5e80*/  HMMA.16816.F32.BF16 R52, R4.reuse, R20, R52 ;  /* 0x000000140434723c */ /* 0x040fe20000041834 */
[----:B------:R-:W2:Y:S01]  /*5e90*/  LDSM.16.MT88.4 R124, [R189+0x7800] ;  /* 0x00780000bd7c783b */ /* 0x000ea20000004200 */
[----:B---3--:R-:W-:Y:S01]  /*5ea0*/  F2FP.BF16.F32.PACK_AB R138, R32, R30 ;  /* 0x0000001e208a723e */ /* 0x008fe200000010ff */
[--C-:B----4-:R-:W-:Y:S01]  /*5eb0*/  FFMA.FTZ R10, R215, UR4, -R3.reuse ;  /* 0x00000004d70a7c23 */ /* 0x110fe20008010803 */
[----:B------:R-:W-:Y:S01]  /*5ec0*/  FFMA.FTZ R3, R121, UR4, -R3 ;  /* 0x0000000479037c23 */ /* 0x000fe20008010803 */
[----:B------:R-:W-:Y:S01]  /*5ed0*/  MUFU.EX2 R28, R8 ;  /* 0x00000008001c7308 */ /* 0x000fe20000000800 */
[----:B-----5:R-:W-:Y:S02]  /*5ee0*/  F2FP.BF16.F32.PACK_AB R136, R33, R31 ;  /* 0x0000001f2188723e */ /* 0x020fe400000010ff */
[C---:B------:R-:W-:Y:S01]  /*5ef0*/  HMMA.16816.F32.BF16 R44, R4.reuse, R22, R44 ;  /* 0x00000016042c723c */ /* 0x040fe2000004182c */
[----:B------:R3:W4:Y:S04]  /*5f00*/  MUFU.EX2 R24, R3 ;  /* 0x0000000300187308 */ /* 0x0007280000000800 */
[----:B------:R-:W-:Y:S03]  /*5f10*/  MUFU.EX2 R29, R10 ;  /* 0x0000000a001d7308 */ /* 0x000fe60000000800 */
[----:B------:R-:W-:Y:S01]  /*5f20*/  HMMA.16816.F32.BF16 R40, R4, R26, R40 ;  /* 0x0000001a0428723c */ /* 0x000fe20000041828 */
[--C-:B------:R-:W-:Y:S01]  /*5f30*/  FFMA.FTZ R4, R206, UR4, -R0.reuse ;  /* 0x00000004ce047c23 */ /* 0x100fe20008010800 */
[----:B------:R5:W1:Y:S04]  /*5f40*/  MUFU.EX2 R23, R9 ;  /* 0x0000000900177308 */ /* 0x000a680000000800 */
[----:B------:R1:W-:Y:S01]  /*5f50*/  MUFU.EX2 R19, R4 ;  /* 0x0000000400137308 */ /* 0x0003e20000000800 */
[----:B---3--:R-:W-:Y:S01]  /*5f60*/  FFMA.FTZ R3, R142, UR4, -R0 ;  /* 0x000000048e037c23 */ /* 0x008fe20008010800 */
[----:B----4-:R-:W-:-:S03]  /*5f70*/  F2FP.BF16.F32.PACK_AB R139, R24, R28 ;  /* 0x0000001c188b723e */ /* 0x010fc600000010ff */
[----:B------:R3:W4:Y:S01]  /*5f80*/  MUFU.EX2 R21, R3 ;  /* 0x0000000300157308 */ /* 0x0007220000000800 */
[----:B-----5:R-:W5:Y:S01]  /*5f90*/  LDSM.16.MT88.4 R8, [R192+0x7800] ;  /* 0x00780000c008783b */ /* 0x020f620000004200 */
[----:B-1----:R-:W-:Y:S01]  /*5fa0*/  F2FP.BF16.F32.PACK_AB R137, R23, R29 ;  /* 0x0000001d1789723e */ /* 0x002fe200000010ff */
[----:B------:R-:W-:-:S04]  /*5fb0*/  FFMA.FTZ R4, R140, UR4, -R0 ;  /* 0x000000048c047c23 */ /* 0x000fc80008010800 */
[----:B------:R1:W-:Y:S01]  /*5fc0*/  MUFU.EX2 R20, R4 ;  /* 0x0000000400147308 */ /* 0x0003e20000000800 */
[----:B---3--:R-:W-:Y:S01]  /*5fd0*/  FFMA.FTZ R3, R141, UR4, -R0 ;  /* 0x000000048d037c23 */ /* 0x008fe20008010800 */
[----:B------:R-:W-:Y:S01]  /*5fe0*/  FFMA.FTZ R0, R216, UR4, -R2 ;  /* 0x00000004d8007c23 */ /* 0x000fe20008010802 */
[----:B----4-:R-:W-:Y:S01]  /*5ff0*/  F2FP.BF16.F32.PACK_AB R140, R21, R19 ;  /* 0x00000013158c723e */ /* 0x010fe200000010ff */
[C---:B------:R-:W-:Y:S01]  /*6000*/  HMMA.16816.F32.BF16 R100, R136.reuse, R108, R116 ;  /* 0x0000006c8864723c */ /* 0x040fe20000041874 */
[----:B------:R3:W4:Y:S04]  /*6010*/  MUFU.EX2 R22, R3 ;  /* 0x0000000300167308 */ /* 0x0007280000000800 */
[----:B------:R4:W-:Y:S03]  /*6020*/  MUFU.EX2 R15, R0 ;  /* 0x00000000000f7308 */ /* 0x0009e60000000800 */
[----:B--2---:R-:W-:Y:S01]  /*6030*/  HMMA.16816.F32.BF16 R116, R136, R124, R96 ;  /* 0x0000007c8874723c */ /* 0x004fe20000041860 */
[----:B-1----:R-:W-:-:S04]  /*6040*/  FADD.FTZ R4, R167, R166 ;  /* 0x000000a6a7047221 */ /* 0x002fc80000010000 */
[----:B------:R-:W-:Y:S01]  /*6050*/  FADD.FTZ R4, R171, R4 ;  /* 0x00000004ab047221 */ /* 0x000fe20000010000 */
[--C-:B---3--:R-:W-:Y:S01]  /*6060*/  FFMA.FTZ R3, R212, UR4, -R2.reuse ;  /* 0x00000004d4037c23 */ /* 0x108fe20008010802 */
[----:B----4-:R-:W-:Y:S01]  /*6070*/  F2FP.BF16.F32.PACK_AB R142, R22, R20 ;  /* 0x00000014168e723e */ /* 0x010fe200000010ff */
[C---:B------:R-:W-:Y:S01]  /*6080*/  HMMA.16816.F32.BF16 R84, R136.reuse, R92, R84 ;  /* 0x0000005c8854723c */ /* 0x040fe20000041854 */
[--C-:B------:R-:W-:Y:S01]  /*6090*/  FFMA.FTZ R0, R143, UR4, -R2.reuse ;  /* 0x000000048f007c23 */ /* 0x100fe20008010802 */
[----:B------:R-:W-:Y:S01]  /*60a0*/  FFMA.FTZ R2, R208, UR4, -R2 ;  /* 0x00000004d0027c23 */ /* 0x000fe20008010802 */
[----:B------:R1:W2:Y:S04]  /*60b0*/  MUFU.EX2 R16, R3 ;  /* 0x0000000300107308 */ /* 0x0002a80000000800 */
[----:B------:R3:W-:Y:S01]  /*60c0*/  MUFU.EX2 R18, R2 ;  /* 0x0000000200127308 */ /* 0x0007e20000000800 */
[C---:B------:R-:W-:Y:S03]  /*60d0*/  HMMA.16816.F32.BF16 R88, R136.reuse, R94, R88 ;  /* 0x0000005e8858723c */ /* 0x040fe60000041858 */
[----:B------:R4:W5:Y:S05]  /*60e0*/  MUFU.EX2 R17, R0 ;  /* 0x0000000000117308 */ /* 0x00096a0000000800 */
[----:B------:R-:W-:Y:S01]  /*60f0*/  HMMA.16816.F32.BF16 R104, R136, R110, R76 ;  /* 0x0000006e8868723c */ /* 0x000fe2000004184c */
[----:B-1----:R-:W-:Y:S01]  /*6100*/  FADD.FTZ R3, R174, R170 ;  /* 0x000000aaae037221 */ /* 0x002fe20000010000 */
[----:B--2---:R-:W-:Y:S01]  /*6110*/  F2FP.BF16.F32.PACK_AB R141, R16, R15 ;  /* 0x0000000f108d723e */ /* 0x004fe200000010ff */
[----:B---3--:R-:W-:-:S02]  /*6120*/  FADD.FTZ R2, R187, R185 ;  /* 0x000000b9bb027221 */ /* 0x008fc40000010000 */
[----:B------:R-:W-:-:S03]  /*6130*/  FADD.FTZ R3, R175, R3 ;  /* 0x00000003af037221 */ /* 0x000fc60000010000 */
[----:B------:R-:W-:Y:S01]  /*6140*/  HMMA.16816.F32.BF16 R120, R136, R126, R64 ;  /* 0x0000007e8878723c */ /* 0x000fe20000041840 */
[----:B----4-:R-:W-:Y:S01]  /*6150*/  FADD.FTZ R0, R183, R181 ;  /* 0x000000b5b7007221 */ /* 0x010fe20000010000 */
        /* <DEDUP_REMOVED lines=17> */
[----:B-----5:R-:W-:Y:S01]  /*6270*/  F2FP.BF16.F32.PACK_AB R143, R18, R17 ;  /* 0x00000011128f723e */ /* 0x020fe200000010ff */
        /* <DEDUP_REMOVED lines=38> */
[----:B------:R-:W-:-:S06]  /*64e0*/  FADD.FTZ R249, R24, R0 ;  /* 0x0000000018f97221 */ /* 0x000fcc0000010000 */
        /* <DEDUP_REMOVED lines=9> */
[----:B------:R-:W-:-:S15]  /*6580*/  @!P0 BRA `(.L_x_2130) ;  /* 0x0000007c00c08947 */ /* 0x000fde0003800000 */
[----:B------:R-:W-:Y:S01]  /*6590*/  IADD3 R68, PT, PT, R230, -0x2, RZ ;  /* 0xfffffffee6447810 */ /* 0x000fe20007ffe0ff */
[----:B------:R-:W-:-:S04]  /*65a0*/  DEPBAR.LE SB0, 0x0 ;  /* 0x000080000000791a */ /* 0x000fc80000000000 */
[----:B------:R-:W-:Y:S01]  /*65b0*/  IMAD.WIDE.U32 R4, R68, R210, RZ ;  /* 0x000000d244047225 */ /* 0x000fe200078e00ff */
[C---:B------:R-:W-:Y:S02]  /*65c0*/  SHF.L.U32 R7, R210.reuse, 0x4, RZ ;  /* 0x00000004d2077819 */ /* 0x040fe400000006ff */
[----:B------:R-:W-:Y:S01]  /*65d0*/  SHF.L.U64.HI R6, R210, 0x4, R211 ;  /* 0x00000004d2067819 */ /* 0x000fe200000102d3 */
[----:B------:R-:W-:Y:S01]  /*65e0*/  IMAD R3, R68, R211, R5 ;  /* 0x000000d344037224 */ /* 0x000fe200078e0205 */
[----:B------:R-:W-:Y:S01]  /*65f0*/  BAR.SYNC.DEFER_BLOCKING 0x0 ;  /* 0x0000000000007b1d */ /* 0x000fe20000010000 */
[C---:B------:R-:W-:Y:S02]  /*6600*/  LEA R0, P0, R4.reuse, R7, 0x6 ;  /* 0x0000000704007211 */ /* 0x040fe400078030ff */
[C---:B------:R-:W-:Y:S02]  /*6610*/  LEA R16, P3, R4.reuse, R233, 0x7 ;  /* 0x000000e904107211 */ /* 0x040fe400078638ff */
[----:B------:R-:W-:-:S02]  /*6620*/  LEA.HI.X R2, R4, R6, R3, 0x6, P0 ;  /* 0x0000000604027211 */ /* 0x000fc400000f3403 */
[C---:B------:R-:W-:Y:S01]  /*6630*/  IADD3 R5, P1, PT, R0.reuse, R7, RZ ;  /* 0x0000000700057210 */ /* 0x040fe20007f3e0ff */
[----:B------:R1:W-:Y:S01]  /*6640*/  STL [R1+0x4], R7 ;  /* 0x0000040701007387 */ /* 0x0003e20000100800 */
[----:B------:R-:W-:Y:S02]  /*6650*/  LEA R10, P2, R0, R233, 0x1 ;  /* 0x000000e9000a7211 */ /* 0x000fe400078408ff */
[----:B------:R-:W-:Y:S01]  /*6660*/  LEA.HI.X R17, R4, R231, R3, 0x7, P3 ;  /* 0x000000e704117211 */ /* 0x000fe200018f3c03 */
[----:B------:R-:W-:Y:S01]  /*6670*/  IMAD.X R9, R2, 0x1, R6, P1 ;  /* 0x0000000102097824 */ /* 0x000fe200008e0606 */
[----:B------:R2:W-:Y:S01]  /*6680*/  STL [R1+0x14], R6 ;  /* 0x0000140601007387 */ /* 0x0005e20000100800 */
[C---:B------:R-:W-:Y:S02]  /*6690*/  LEA R8, P1, R5.reuse, R233, 0x1 ;  /* 0x000000e905087211 */ /* 0x040fe400078208ff */
[-C--:B------:R-:W-:Y:S02]  /*66a0*/  LEA.HI.X R11, R0, R231.reuse, R2, 0x1, P2 ;  /* 0x000000e7000b7211 */ /* 0x080fe400010f0c02 */
[----:B------:R-:W-:Y:S01]  /*66b0*/  LEA.HI.X R9, R5, R231, R9, 0x1, P1 ;  /* 0x000000e705097211 */ /* 0x000fe200008f0c09 */
[----:B------:R-:W-:Y:S01]  /*66c0*/  @!PT LDS RZ, [RZ] ;  /* 0x00000000fffff984 */ /* 0x000fe20000000800 */
[----:B------:R-:W-:Y:S01]  /*66d0*/  @!PT LDS RZ, [RZ] ;  /* 0x00000000fffff984 */ /* 0x000fe20000000800 */
[----:B------:R-:W-:Y:S01]  /*66e0*/  @!PT LDS RZ, [RZ] ;  /* 0x00000000fffff984 */ /* 0x000fe20000000800 */
[----:B------:R3:W-:Y:S04]  /*66f0*/  LDGSTS.E.BYPASS.LTC128B.128 [R209+0x6000], desc[UR16][R16.64] ;  /* 0x0600000010d17fae */ /* 0x0007e8000b981a10 */
[----:B------:R-:W-:Y:S04]  /*6700*/  LDGSTS.E.BYPASS.LTC128B.128 [R209+0x6800], desc[UR16][R10.64] ;  /* 0x068000000ad17fae */ /* 0x000fe8000b981a10 */
[----:B------:R4:W-:Y:S01]  /*6710*/  LDGSTS.E.BYPASS.LTC128B.128 [R209+0x7000], desc[UR16][R8.64] ;  /* 0x0700000008d17fae */ /* 0x0009e2000b981a10 */
[----:B-1----:R-:W-:-:S04]  /*6720*/  LEA R7, P0, R210, R0, 0x5 ;  /* 0x00000000d2077211 */ /* 0x002fc800078028ff */
[----:B------:R-:W-:Y:S02]  /*6730*/  LEA.HI.X R15, R210, R2, R211, 0x5, P0 ;  /* 0x00000002d20f7211 */ /* 0x000fe400000f2cd3 */
[----:B--2---:R-:W-:-:S04]  /*6740*/  LEA R6, P0, R7, R233, 0x1 ;  /* 0x000000e907067211 */ /* 0x004fc800078008ff */
[----:B------:R-:W-:-:S05]  /*6750*/  LEA.HI.X R7, R7, R231, R15, 0x1, P0 ;  /* 0x000000e707077211 */ /* 0x000fca00000f0c0f */
[----:B------:R1:W-:Y:S04]  /*6760*/  LDGSTS.E.BYPASS.LTC128B.128 [R209+0x7800], desc[UR16][R6.64] ;  /* 0x0780000006d17fae */ /* 0x0003e8000b981a10 */
[----:B------:R-:W-:Y:S04]  /*6770*/  LDSM.16.M88.4 R24, [R196] ;  /* 0x00000000c418783b */ /* 0x000fe80000000200 */
[----:B---3--:R-:W2:Y:S04]  /*6780*/  LDSM.16.M88.4 R16, [R191+UR5+0x4800] ;  /* 0x00480005bf10783b */ /* 0x008ea80008000200 */
[----:B----4-:R-:W3:Y:S04]  /*6790*/  LDSM.16.M88.4 R8, [R191+UR5+0x4000] ;  /* 0x00400005bf08783b */ /* 0x010ee80008000200 */
[----:B------:R-:W-:Y:S04]  /*67a0*/  LDSM.16.M88.4 R36, [R191+UR5+0x5000] ;  /* 0x00500005bf24783b */ /* 0x000fe80008000200 */
[----:B------:R-:W-:Y:S04]  /*67b0*/  LDSM.16.M88.4 R40, [R191+UR5+0x5800] ;  /* 0x00580005bf28783b */ /* 0x000fe80008000200 */
[----:B------:R-:W-:Y:S04]  /*67c0*/  LDSM.16.M88.4 R32, [R199] ;  /* 0x00000000c720783b */ /* 0x000fe80000000200 */
[----:B-1----:R-:W1:Y:S04]  /*67d0*/  LDSM.16.M88.4 R4, [R196+0x2000] ;  /* 0x00200000c404783b */ /* 0x002e680000000200 */
[----:B------:R-:W4:Y:S04]  /*67e0*/  LDSM.16.M88.4 R48, [R195+0x4000] ;  /* 0x00400000c330783b */ /* 0x000f280000000200 */
[----:B------:R-:W-:Y:S04]  /*67f0*/  LDSM.16.M88.4 R20, [R199+0x2000] ;  /* 0x00200000c714783b */ /* 0x000fe80000000200 */
[----:B------:R-:W5:Y:S04]  /*6800*/  LDSM.16.M88.4 R64, [R195+0x5000] ;  /* 0x00500000c340783b */ /* 0x000f680000000200 */
[----:B------:R-:W5:Y:S01]  /*6810*/  LDSM.16.M88.4 R52, [R195+0x4800] ;  /* 0x00480000c334783b */ /* 0x000f620000000200 */
[C---:B--2---:R-:W-:Y:S03]  /*6820*/  HMMA.16816.F32.BF16 R180, R24.reuse, R18, RZ ;  /* 0x0000001218b4723c */ /* 0x044fe600000418ff */
[----:B------:R-:W-:Y:S04]  /*6830*/  LDSM.16.M88.4 R56, [R190+0x4000] ;  /* 0x00400000be38783b */ /* 0x000fe80000000200 */
[----:B------:R-:W2:Y:S01]  /*6840*/  LDSM.16.M88.4 R28, [R197] ;  /* 0x00000000c51c783b */ /* 0x000ea20000000200 */
[C---:B---3--:R-:W-:Y:S03]  /*6850*/  HMMA.16816.F32.BF16 R44, R24.reuse, R8, RZ ;  /* 0x00000008182c723c */ /* 0x048fe600000418ff */
[----:B------:R-:W3:Y:S04]  /*6860*/  LDSM.16.M88.4 R60, [R195+0x5800] ;  /* 0x00580000c33c783b */ /* 0x000ee80000000200 */
[----:B------:R-:W0:Y:S01]  /*6870*/  LDGDEPBAR ;  /* 0x00000000000079af */ /* 0x000e220000000000 */
[----:B------:R-:W-:Y:S03]  /*6880*/  HMMA.16816.F32.BF16 R172, R24, R16, RZ ;  /* 0x0000001018ac723c */ /* 0x000fe600000418ff */
[----:B------:R-:W-:Y:S01]  /*6890*/  MOV R205, R180 ;  /* 0x000000b400cd7202 */ /* 0x000fe20000000f00 */
[----:B------:R-:W-:Y:S01]  /*68a0*/  IMAD.MOV.U32 R75, RZ, RZ, R181 ;  /* 0x000000ffff4b7224 */ /* 0x000fe200078e00b5 */
[----:B------:R-:W-:Y:S01]  /*68b0*/  MOV R74, R182 ;  /* 0x000000b6004a7202 */ /* 0x000fe20000000f00 */
[----:B------:R-:W-:-:S02]  /*68c0*/  IMAD.MOV.U32 R73, RZ, RZ, R183 ;  /* 0x000000ffff497224 */ /* 0x000fc400078e00b7 */
[C---:B-1----:R-:W-:Y:S08]  /*68d0*/  HMMA.16816.F32.BF16 R152, R4.reuse, R36, RZ ;  /* 0x000000240498723c */ /* 0x042ff000000418ff */
[C---:B------:R-:W-:Y:S08]  /*68e0*/  HMMA.16816.F32.BF16 R156, R4.reuse, R16, RZ ;  /* 0x00000010049c723c */ /* 0x040ff000000418ff */
[C---:B------:R-:W-:Y:S01]  /*68f0*/  HMMA.16816.F32.BF16 R168, R4.reuse, R18, RZ ;  /* 0x0000001204a8723c */ /* 0x040fe200000418ff */
[----:B------:R-:W1:Y:S07]  /*6900*/  LDSM.16.M88.4 R16, [R197+0x2000] ;  /* 0x00200000c510783b */ /* 0x000e6e0000000200 */
[C---:B------:R-:W-:Y:S08]  /*6910*/  HMMA.16816.F32.BF16 R144, R4.reuse, R8, RZ ;  /* 0x000000080490723c */ /* 0x040ff000000418ff */
[C---:B------:R-:W-:Y:S08]  /*6920*/  HMMA.16816.F32.BF16 R160, R4.reuse, R10, RZ ;  /* 0x0000000a04a0723c */ /* 0x040ff000000418ff */
[C---:B------:R-:W-:Y:S08]  /*6930*/  HMMA.16816.F32.BF16 R148, R4.reuse, R40, RZ ;  /* 0x000000280494723c */ /* 0x040ff000000418ff */
[C---:B------:R-:W-:Y:S08]  /*6940*/  HMMA.16816.F32.BF16 R164, R4.reuse, R38, RZ ;  /* 0x0000002604a4723c */ /* 0x040ff000000418ff */
[----:B------:R-:W-:Y:S08]  /*6950*/  HMMA.16816.F32.BF16 R76, R4, R42, RZ ;  /* 0x0000002a044c723c */ /* 0x000ff000000418ff */
[C---:B------:R-:W-:Y:S08]  /*6960*/  HMMA.16816.F32.BF16 R180, R24.reuse, R40, RZ ;  /* 0x0000002818b4723c */ /* 0x040ff000000418ff */
[C---:B------:R-:W-:Y:S08]  /*6970*/  HMMA.16816.F32.BF16 R212, R24.reuse, R42, RZ ;  /* 0x0000002a18d4723c */ /* 0x040ff000000418ff */
[----:B------:R-:W-:Y:S01]  /*6980*/  HMMA.16816.F32.BF16 R176, R24, R10, RZ ;  /* 0x0000000a18b0723c */ /* 0x000fe200000418ff */
[----:B------:R-:W-:Y:S07]  /*6990*/  LDSM.16.M88.4 R8, [R198] ;  /* 0x00000000c608783b */ /* 0x000fee0000000200 */
[----:B----4-:R-:W-:Y:S01]  /*69a0*/  HMMA.16816.F32.BF16 R4, R32, R48, R44 ;  /* 0x000000302004723c */ /* 0x010fe2000004182c */
[----:B------:R-:W4:Y:S07]  /*69b0*/  LDSM.16.M88.4 R44, [R194+0x4000] ;  /* 0x00400000c22c783b */ /* 0x000f2e0000000200 */
[----:B-----5:R-:W-:Y:S08]  /*69c0*/  HMMA.16816.F32.BF16 R40, R20, R64, R152 ;  /* 0x000000401428723c */ /* 0x020ff00000041898 */
[C---:B------:R-:W-:Y:S08]  /*69d0*/  HMMA.16816.F32.BF16 R184, R24.reuse, R36, RZ ;  /* 0x0000002418b8723c */ /* 0x040ff000000418ff */
[----:B------:R-:W-:Y:S03]  /*69e0*/  HMMA.16816.F32.BF16 R220, R24, R38, RZ ;  /* 0x0000002618dc723c */ /* 0x000fe600000418ff */
[----:B------:R-:W-:Y:S01]  /*69f0*/  IMAD.MOV.U32 R27, RZ, RZ, R40 ;  /* 0x000000ffff1b7224 */ /* 0x000fe200078e0028 */
[----:B------:R-:W-:Y:S01]  /*6a00*/  MOV R26, R41 ;  /* 0x00000029001a7202 */ /* 0x000fe20000000f00 */
[----:B------:R-:W-:Y:S01]  /*6a10*/  IMAD.MOV.U32 R24, RZ, RZ, R43 ;  /* 0x000000ffff187224 */ /* 0x000fe200078e002b */
[----:B------:R-:W-:-:S02]  /*6a20*/  MOV R25, R42 ;  /* 0x0000002a00197202 */ /* 0x000fc40000000f00 */
[C---:B------:R-:W-:Y:S08]  /*6a30*/  HMMA.16816.F32.BF16 R36, R20.reuse, R48, R144 ;  /* 0x000000301424723c */ /* 0x040ff00000041890 */
[----:B------:R-:W-:Y:S08]  /*6a40*/  HMMA.16816.F32.BF16 R156, R20, R52, R156 ;  /* 0x00000034149c723c */ /* 0x000ff0000004189c */
[----:B--2---:R-:W-:Y:S01]  /*6a50*/  HMMA.16816.F32.BF16 R40, R28, R56, R4 ;  /* 0x000000381c28723c */ /* 0x004fe20000041804 */
[----:B------:R-:W2:Y:S07]  /*6a60*/  LDSM.16.M88.4 R4, [R198+0x2000] ;  /* 0x00200000c604783b */ /* 0x000eae0000000200 */
[----:B------:R-:W-:Y:S01]  /*6a70*/  HMMA.16816.F32.BF16 R244, R20, R66, R164 ;  /* 0x0000004214f4723c */ /* 0x000fe200000418a4 */
[----:B------:R-:W-:Y:S01]  /*6a80*/  MOV R164, R27 ;  /* 0x0000001b00a47202 */ /* 0x000fe20000000f00 */
[----:B------:R-:W-:Y:S01]  /*6a90*/  IMAD.MOV.U32 R166, RZ, RZ, R25 ;  /* 0x000000ffffa67224 */ /* 0x000fe200078e0019 */
[----:B------:R-:W-:Y:S01]  /*6aa0*/  MOV R165, R26 ;  /* 0x0000001a00a57202 */ /* 0x000fe20000000f00 */
[----:B------:R-:W-:Y:S01]  /*6ab0*/  IMAD.MOV.U32 R2, RZ, RZ, R158 ;  /* 0x000000ffff027224 */ /* 0x000fe200078e009e */
[----:B------:R-:W-:-:S02]  /*6ac0*/  MOV R167, R24 ;  /* 0x0000001800a77202 */ /* 0x000fc40000000f00 */
[----:B------:R-:W5:Y:S01]  /*6ad0*/  LDSM.16.M88.4 R24, [R190+0x4800] ;  /* 0x00480000be18783b */ /* 0x000f620000000200 */
[C---:B---3--:R-:W-:Y:S01]  /*6ae0*/  HMMA.16816.F32.BF16 R240, R20.reuse, R60, R148 ;  /* 0x0000003c14f0723c */ /* 0x048fe20000041894 */
[----:B------:R-:W-:Y:S02]  /*6af0*/  MOV R15, R156 ;  /* 0x0000009c000f7202 */ /* 0x000fe40000000f00 */
[----:B------:R-:W-:Y:S01]  /*6b00*/  MOV R3, R157 ;  /* 0x0000009d00037202 */ /* 0x000fe20000000f00 */
[----:B------:R-:W-:Y:S01]  /*6b10*/  IMAD.MOV.U32 R157, RZ, RZ, R75 ;  /* 0x000000ffff9d7224 */ /* 0x000fe200078e004b */
[----:B------:R-:W-:Y:S02]  /*6b20*/  MOV R0, R159 ;  /* 0x0000009f00007202 */ /* 0x000fe40000000f00 */
[----:B------:R-:W-:Y:S01]  /*6b30*/  MOV R156, R205 ;  /* 0x000000cd009c7202 */ /* 0x000fe20000000f00 */
[----:B------:R-:W-:Y:S01]  /*6b40*/  HMMA.16816.F32.BF16 R152, R20, R50, R160 ;  /* 0x000000321498723c */ /* 0x000fe200000418a0 */
[----:B------:R-:W-:-:S02]  /*6b50*/  MOV R158, R74 ;  /* 0x0000004a009e7202 */ /* 0x000fc40000000f00 */
[----:B------:R-:W-:-:S05]  /*6b60*/  MOV R159, R73 ;  /* 0x00000049009f7202 */ /* 0x000fca0000000f00 */
[C---:B------:R-:W-:Y:S08]  /*6b70*/  HMMA.16816.F32.BF16 R216, R20.reuse, R54, R168 ;  /* 0x0000003614d8723c */ /* 0x040ff000000418a8 */
[----:B------:R-:W-:Y:S01]  /*6b80*/  HMMA.16816.F32.BF16 R236, R20, R62, R76 ;  /* 0x0000003e14ec723c */ /* 0x000fe2000004184c */
[----:B------:R-:W3:Y:S07]  /*6b90*/  LDSM.16.M88.4 R20, [R190+0x5000] ;  /* 0x00500000be14783b */ /* 0x000eee0000000200 */
[----:B-1----:R-:W-:Y:S01]  /*6ba0*/  HMMA.16816.F32.BF16 R144, R16, R56, R36 ;  /* 0x000000381090723c */ /* 0x002fe20000041824 */
[----:B------:R-:W1:Y:S07]  /*6bb0*/  LDSM.16.M88.4 R36, [R190+0x5800] ;  /* 0x00580000be24783b */ /* 0x000e6e0000000200 */
[----:B------:R-:W-:Y:S08]  /*6bc0*/  HMMA.16816.F32.BF16 R148, R32, R50, R176 ;  /* 0x000000322094723c */ /* 0x000ff000000418b0 */
[----:B----4-:R-:W-:Y:S08]  /*6bd0*/  HMMA.16816.F32.BF16 R76, R8, R44, R40 ;  /* 0x0000002c084c723c */ /* 0x010ff00000041828 */
[C---:B------:R-:W-:Y:S08]  /*6be0*/  HMMA.16816.F32.BF16 R172, R32.reuse, R52, R172 ;  /* 0x0000003420ac723c */ /* 0x040ff000000418ac */
[C---:B------:R-:W-:Y:S03]  /*6bf0*/  HMMA.16816.F32.BF16 R52, R32.reuse, R54, R156 ;  /* 0x000000362034723c */ /* 0x040fe6000004189c */
[----:B------:R-:W-:Y:S01]  /*6c00*/  FMUL.FTZ R76, R76, UR6 ;  /* 0x000000064c4c7c20 */ /* 0x000fe20008410000 */
[----:B------:R-:W-:Y:S01]  /*6c10*/  FMUL.FTZ R77, R77, UR6 ;  /* 0x000000064d4d7c20 */ /* 0x000fe20008410000 */
[----:B------:R-:W-:Y:S01]  /*6c20*/  FMUL.FTZ R78, R78, UR6 ;  /* 0x000000064e4e7c20 */ /* 0x000fe20008410000 */
[----:B------:R-:W-:Y:S01]  /*6c30*/  FMUL.FTZ R79, R79, UR6 ;  /* 0x000000064f4f7c20 */ /* 0x000fe20008410000 */
[----:B------:R-:W4:Y:S01]  /*6c40*/  MUFU.TANH R177, R76 ;  /* 0x0000004c00b17308 */ /* 0x000f220000002400 */
[----:B------:R-:W-:Y:S01]  /*6c50*/  HMMA.16816.F32.BF16 R160, R32, R64, R184 ;  /* 0x0000004020a0723c */ /* 0x000fe200000418b8 */
[----:B------:R-:W-:Y:S01]  /*6c60*/  MOV R184, R15 ;  /* 0x0000000f00b87202 */ /* 0x000fe20000000f00 */
[----:B------:R-:W-:Y:S01]  /*6c70*/  IMAD.MOV.U32 R185, RZ, RZ, R3 ;  /* 0x000000ffffb97224 */ /* 0x000fe200078e0003 */
[----:B------:R-:W-:-:S02]  /*6c80*/  MOV R186, R2 ;  /* 0x0000000200ba7202 */ /* 0x000fc40000000f00 */
[----:B------:R-:W-:Y:S02]  /*6c90*/  MOV R187, R0 ;  /* 0x0000000000bb7202 */ /* 0x000fe40000000f00 */
[----:B------:R-:W1:Y:S01]  /*6ca0*/  MUFU.TANH R176, R77 ;  /* 0x0000004d00b07308 */ /* 0x000e620000002400 */
[C---:B------:R-:W-:Y:S07]  /*6cb0*/  HMMA.16816.F32.BF16 R180, R32.reuse, R60, R180 ;  /* 0x0000003c20b4723c */ /* 0x040fee00000418b4 */
[----:B------:R-:W1:Y:S01]  /*6cc0*/  MUFU.TANH R179, R78 ;  /* 0x0000004e00b37308 */ /* 0x000e620000002400 */
[C---:B------:R-:W-:Y:S07]  /*6cd0*/  HMMA.16816.F32.BF16 R156, R32.reuse, R66, R220 ;  /* 0x00000042209c723c */ /* 0x040fee00000418dc */
[----:B------:R4:W1:Y:S01]  /*6ce0*/  MUFU.TANH R178, R79 ;  /* 0x0000004f00b27308 */ /* 0x0008620000002400 */
[----:B------:R-:W-:Y:S01]  /*6cf0*/  HMMA.16816.F32.BF16 R168, R32, R62, R212 ;  /* 0x0000003e20a8723c */ /* 0x000fe200000418d4 */
[----:B------:R-:W4:Y:S07]  /*6d00*/  LDSM.16.M88.4 R32, [R194+0x4800] ;  /* 0x00480000c220783b */ /* 0x000f2e0000000200 */
[-C--:B------:R-:W-:Y:S08]  /*6d10*/  HMMA.16816.F32.BF16 R48, R16, R58.reuse, R152 ;  /* 0x0000003a1030723c */ /* 0x080ff00000041898 */
[----:B------:R-:W-:Y:S08]  /*6d20*/  HMMA.16816.F32.BF16 R56, R28, R58, R148 ;  /* 0x0000003a1c38723c */ /* 0x000ff00000041894 */
[----:B--2---:R-:W-:Y:S08]  /*6d30*/  HMMA.16816.F32.BF16 R40, R4, R44, R144 ;  /* 0x0000002c0428723c */ /* 0x004ff00000041890 */
[C---:B-----5:R-:W-:Y:S08]  /*6d40*/  HMMA.16816.F32.BF16 R144, R16.reuse, R24, R184 ;  /* 0x000000181090723c */ /* 0x060ff000000418b8 */
[C---:B---3--:R-:W-:Y:S03]  /*6d50*/  HMMA.16816.F32.BF16 R164, R16.reuse, R20, R164 ;  /* 0x0000001410a4723c */ /* 0x048fe600000418a4 */
[----:B------:R-:W-:Y:S01]  /*6d60*/  FMUL.FTZ R40, R40, UR6 ;  /* 0x0000000628287c20 */ /* 0x000fe20008410000 */
[----:B------:R-:W-:Y:S01]  /*6d70*/  FMUL.FTZ R41, R41, UR6 ;  /* 0x0000000629297c20 */ /* 0x000fe20008410000 */
[----:B------:R-:W-:Y:S01]  /*6d80*/  FMUL.FTZ R42, R42, UR6 ;  /* 0x000000062a2a7c20 */ /* 0x000fe20008410000 */
[----:B------:R-:W-:Y:S01]  /*6d90*/  FMUL.FTZ R43, R43, UR6 ;  /* 0x000000062b2b7c20 */ /* 0x000fe20008410000 */
[----:B------:R-:W2:Y:S01]  /*6da0*/  MUFU.TANH R206, R40 ;  /* 0x0000002800ce7308 */ /* 0x000ea20000002400 */
[C---:B-1----:R-:W-:Y:S07]  /*6db0*/  HMMA.16816.F32.BF16 R152, R16.reuse, R36, R240 ;  /* 0x000000241098723c */ /* 0x042fee00000418f0 */
[----:B------:R-:W1:Y:S01]  /*6dc0*/  MUFU.TANH R205, R41 ;  /* 0x0000002900cd7308 */ /* 0x000e620000002400 */
[C---:B------:R-:W-:Y:S07]  /*6dd0*/  HMMA.16816.F32.BF16 R148, R16.reuse, R26, R216 ;  /* 0x0000001a1094723c */ /* 0x040fee00000418d8 */
[----:B------:R-:W3:Y:S01]  /*6de0*/  MUFU.TANH R187, R42 ;  /* 0x0000002a00bb7308 */ /* 0x000ee20000002400 */
[C---:B----4-:R-:W-:Y:S07]  /*6df0*/  HMMA.16816.F32.BF16 R76, R16.reuse, R22, R244 ;  /* 0x00000016104c723c */ /* 0x050fee00000418f4 */
[----:B------:R4:W1:Y:S01]  /*6e00*/  MUFU.TANH R186, R43 ;  /* 0x0000002b00ba7308 */ /* 0x0008620000002400 */
[----:B------:R-:W-:Y:S08]  /*6e10*/  HMMA.16816.F32.BF16 R64, R16, R38, R236 ;  /* 0x000000261040723c */ /* 0x000ff000000418ec */
[----:B------:R-:W-:Y:S01]  /*6e20*/  HMMA.16816.F32.BF16 R16, R28, R24, R172 ;  /* 0x000000181c10723c */ /* 0x000fe200000418ac */
[----:B------:R-:W-:-:S05]  /*6e30*/  IMAD.MOV.U32 R175, RZ, RZ, R68 ;  /* 0x000000ffffaf7224 */ /* 0x000fca00078e0044 */
[----:B------:R-:W-:Y:S02]  /*6e40*/  ISETP.GT.U32.AND P2, PT, R175, R232, PT ;  /* 0x000000e8af00720c */ /* 0x000fe40003f44070 */
[----:B------:R-:W-:Y:S08]  /*6e50*/  HMMA.16816.F32.BF16 R56, R8, R46, R56 ;  /* 0x0000002e0838723c */ /* 0x000ff00000041838 */
[----:B------:R-:W-:Y:S08]  /*6e60*/  HMMA.16816.F32.BF16 R52, R28, R26, R52 ;  /* 0x0000001a1c34723c */ /* 0x000ff00000041834 */
[----:B----4-:R-:W-:Y:S01]  /*6e70*/  HMMA.16816.F32.BF16 R40, R8, R32, R16 ;  /* 0x000000200828723c */ /* 0x010fe20000041810 */
        /* <DEDUP_REMOVED lines=8> */
[----:B------:R-:W-:Y:S03]  /*6f00*/  HMMA.16816.F32.BF16 R24, R4, R32, R144 ;  /* 0x000000200418723c */ /* 0x000fe60000041890 */
[----:B------:R-:W-:Y:S01]  /*6f10*/  FMUL.FTZ R0, R41, UR6 ;  /* 0x0000000629007c20 */ /* 0x000fe20008410000 */
[----:B------:R-:W-:-:S03]  /*6f20*/  FMUL.FTZ R40, R40, UR6 ;  /* 0x0000000628287c20 */ /* 0x000fc60008410000 */
[----:B------:R-:W1:Y:S01]  /*6f30*/  MUFU.TANH R172, R58 ;  /* 0x0000003a00ac7308 */ /* 0x000e620000002400 */
[-C--:B------:R-:W-:Y:S07]  /*6f40*/  HMMA.16816.F32.BF16 R148, R4, R34.reuse, R148 ;  /* 0x000000220494723c */ /* 0x080fee0000041894 */
[----:B------:R5:W1:Y:S01]  /*6f50*/  MUFU.TANH R160, R59 ;  /* 0x0000003b00a07308 */ /* 0x000a620000002400 */
[----:B------:R-:W-:Y:S07]  /*6f60*/  HMMA.16816.F32.BF16 R32, R8, R34, R52 ;  /* 0x000000220820723c */ /* 0x000fee0000041834 */
[----:B------:R2:W1:Y:S01]  /*6f70*/  MUFU.TANH R41, R0 ;  /* 0x0000000000297308 */ /* 0x0004620000002400 */
[----:B------:R-:W-:Y:S07]  /*6f80*/  HMMA.16816.F32.BF16 R44, R4, R46, R48 ;  /* 0x0000002e042c723c */ /* 0x000fee0000041830 */
[----:B------:R-:W1:Y:S01]  /*6f90*/  MUFU.TANH R68, R40 ;  /* 0x0000002800447308 */ /* 0x000e620000002400 */
[----:B------:R-:W-:Y:S03]  /*6fa0*/  HMMA.16816.F32.BF16 R48, R28, R36, R180 ;  /* 0x000000241c30723c */ /* 0x000fe600000418b4 */
[----:B------:R-:W-:-:S04]  /*6fb0*/  FMUL.FTZ R2, R35, UR6 ;  /* 0x0000000623027c20 */ /* 0x000fc80008410000 */
[----:B------:R-:W1:Y:S01]  /*6fc0*/  MUFU.TANH R35, R2 ;  /* 0x0000000200237308 */ /* 0x000e620000002400 */
[C---:B-----5:R-:W-:Y:S01]  /*6fd0*/  HMMA.16816.F32.BF16 R56, R28.reuse, R22, R156 ;  /* 0x000000161c38723c */ /* 0x060fe2000004189c */
[----:B------:R-:W5:Y:S01]  /*6fe0*/  LDSM.16.M88.4 R20, [R194+0x5000] ;  /* 0x00500000c214783b */ /* 0x000f620000000200 */
[----:B--2---:R-:W-:Y:S01]  /*6ff0*/  FMUL.FTZ R0, R42, UR6 ;  /* 0x000000062a007c20 */ /* 0x004fe20008410000 */
[----:B------:R-:W-:Y:S01]  /*7000*/  FMUL.FTZ R44, R44, UR6 ;  /* 0x000000062c2c7c20 */ /* 0x000fe20008410000 */
[----:B------:R-:W-:Y:S01]  /*7010*/  FMUL.FTZ R45, R45, UR6 ;  /* 0x000000062d2d7c20 */ /* 0x000fe20008410000 */
[----:B------:R-:W-:Y:S01]  /*7020*/  FMUL.FTZ R46, R46, UR6 ;  /* 0x000000062e2e7c20 */ /* 0x000fe20008410000 */
[----:B------:R-:W-:Y:S01]  /*7030*/  FMUL.FTZ R47, R47, UR6 ;  /* 0x000000062f2f7c20 */ /* 0x000fe20008410000 */
[----:B------:R2:W1:Y:S01]  /*7040*/  MUFU.TANH R53, R0 ;  /* 0x0000000000357308 */ /* 0x0004620000002400 */
[----:B------:R-:W-:Y:S01]  /*7050*/  HMMA.16816.F32.BF16 R28, R28, R38, R168 ;  /* 0x000000261c1c723c */ /* 0x000fe200000418a8 */
[----:B------:R-:W-:-:S06]  /*7060*/  DEPBAR.LE SB0, 0x0 ;  /* 0x000080000000791a */ /* 0x000fcc0000000000 */
[----:B------:R-:W1:Y:S01]  /*7070*/  MUFU.TANH R163, R44 ;  /* 0x0000002c00a37308 */ /* 0x000e620000002400 */
[C---:B----4-:R-:W-:Y:S07]  /*7080*/  HMMA.16816.F32.BF16 R152, R4.reuse, R16, R152 ;  /* 0x000000100498723c */ /* 0x050fee0000041898 */
[----:B------:R-:W4:Y:S01]  /*7090*/  MUFU.TANH R162, R45 ;  /* 0x0000002d00a27308 */ /* 0x000f220000002400 */
[----:B------:R-:W-:Y:S01]  /*70a0*/  HMMA.16816.F32.BF16 R64, R4, R18, R64 ;  /* 0x000000120440723c */ /* 0x000fe20000041840 */
[----:B--2---:R-:W-:-:S06]  /*70b0*/  FMUL.FTZ R0, R43, UR6 ;  /* 0x000000062b007c20 */ /* 0x004fcc0008410000 */
[----:B------:R2:W1:Y:S01]  /*70c0*/  MUFU.TANH R52, R0 ;  /* 0x0000000000347308 */ /* 0x0004620000002400 */
[----:B------:R-:W-:Y:S07]  /*70d0*/  HMMA.16816.F32.BF16 R48, R8, R16, R48 ;  /* 0x000000100830723c */ /* 0x000fee0000041830 */
[----:B------:R-:W1:Y:S01]  /*70e0*/  MUFU.TANH R161, R46 ;  /* 0x0000002e00a17308 */ /* 0x000e620000002400 */
[C---:B-----5:R-:W-:Y:S07]  /*70f0*/  HMMA.16816.F32.BF16 R164, R4.reuse, R20, R164 ;  /* 0x0000001404a4723c */ /* 0x060fee00000418a4 */
[----:B------:R5:W1:Y:S01]  /*7100*/  MUFU.TANH R75, R47 ;  /* 0x0000002f004b7308 */ /* 0x000a620000002400 */
[----:B--2---:R-:W-:Y:S01]  /*7110*/  FMUL.FTZ R0, R24, UR6 ;  /* 0x0000000618007c20 */ /* 0x004fe20008410000 */
[----:B------:R-:W-:Y:S06]  /*7120*/  HMMA.16816.F32.BF16 R76, R4, R22, R76 ;  /* 0x00000016044c723c */ /* 0x000fec000004184c */
[----:B------:R2:W1:Y:S02]  /*7130*/  MUFU.TANH R55, R0 ;  /* 0x0000000000377308 */ /* 0x0004640000002400 */
[C---:B------:R-:W-:Y:S08]  /*7140*/  HMMA.16816.F32.BF16 R4, R8.reuse, R20, R60 ;  /* 0x000000140804723c */ /* 0x040ff0000004183c */
[----:B-----5:R-:W-:Y:S01]  /*7150*/  HMMA.16816.F32.BF16 R44, R8, R18, R28 ;  /* 0x00000012082c723c */ /* 0x020fe2000004181c */
[----:B--2---:R-:W-:-:S07]  /*7160*/  FMUL.FTZ R0, R25, UR6 ;  /* 0x0000000619007c20 */ /* 0x004fce0008410000 */
[----:B------:R-:W-:Y:S01]  /*7170*/  HMMA.16816.F32.BF16 R56, R8, R22, R56 ;  /* 0x000000160838723c */ /* 0x000fe20000041838 */
[----:B------:R2:W1:Y:S02]  /*7180*/  MUFU.TANH R54, R0 ;  /* 0x0000000000367308 */ /* 0x0004640000002400 */
[----:B------:R-:W-:Y:S01]  /*7190*/  FMUL.FTZ R3, R4, UR6 ;  /* 0x0000000604037c20 */ /* 0x000fe20008410000 */
[----:B------:R-:W-:-:S05]  /*71a0*/  FMUL.FTZ R4, R5, UR6 ;  /* 0x0000000605047c20 */ /* 0x000fca0008410000 */
[----:B------:R-:W1:Y:S01]  /*71b0*/  MUFU.TANH R31, R3 ;  /* 0x00000003001f7308 */ /* 0x000e620000002400 */
[----:B--2---:R-:W-:-:S07]  /*71c0*/  FMUL.FTZ R0, R26, UR6 ;  /* 0x000000061a007c20 */ /* 0x004fce0008410000 */
[----:B------:R2:W1:Y:S02]  /*71d0*/  MUFU.TANH R43, R0 ;  /* 0x00000000002b7308 */ /* 0x0004640000002400 */
[----:B--2---:R-:W-:-:S06]  /*71e0*/  FMUL.FTZ R0, R27, UR6 ;  /* 0x000000061b007c20 */ /* 0x004fcc0008410000 */
[----:B------:R2:W1:Y:S02]  /*71f0*/  MUFU.TANH R42, R0 ;  /* 0x00000000002a7308 */ /* 0x0004640000002400 */
[----:B--2---:R-:W-:-:S06]  /*7200*/  FMUL.FTZ R0, R32, UR6 ;  /* 0x0000000620007c20 */ /* 0x004fcc0008410000 */
[----:B------:R-:W2:Y:S08]  /*7210*/  MUFU.TANH R32, R4 ;  /* 0x0000000400207308 */ /* 0x000eb00000002400 */
[----:B------:R5:W1:Y:S02]  /*7220*/  MUFU.TANH R37, R0 ;  /* 0x0000000000257308 */ /* 0x000a640000002400 */
[----:B-----5:R-:W-:Y:S01]  /*7230*/  FMUL.FTZ R0, R33, UR6 ;  /* 0x0000000621007c20 */ /* 0x020fe20008410000 */
[----:B------:R-:W-:-:S05]  /*7240*/  FMUL.FTZ R33, R6, UR6 ;  /* 0x0000000606217c20 */ /* 0x000fca0008410000 */
[----:B------:R5:W1:Y:S02]  /*7250*/  MUFU.TANH R36, R0 ;  /* 0x0000000000247308 */ /* 0x000a640000002400 */
[----:B-----5:R-:W-:Y:S01]  /*7260*/  FMUL.FTZ R0, R34, UR6 ;  /* 0x0000000622007c20 */ /* 0x020fe20008410000 */
[----:B------:R-:W-:-:S05]  /*7270*/  FMUL.FTZ R34, R7, UR6 ;  /* 0x0000000607227c20 */ /* 0x000fca0008410000 */
[----:B------:R5:W1:Y:S02]  /*7280*/  MUFU.TANH R38, R0 ;  /* 0x0000000000267308 */ /* 0x000a640000002400 */
[----:B-----5:R-:W-:-:S04]  /*7290*/  LEA R0, R230, R248, 0x6 ;  /* 0x000000f8e6007211 */ /* 0x020fc800078e30ff */
[C---:B------:R-:W-:Y:S01]  /*72a0*/  IADD3 R20, PT, PT, R0.reuse, -0x80, RZ ;  /* 0xffffff8000147810 */ /* 0x040fe20007ffe0ff */
[C---:B------:R-:W-:Y:S01]  /*72b0*/  VIADD R19, R0.reuse, 0xffffff81 ;  /* 0xffffff8100137836 */ /* 0x040fe20000000000 */
        /* <DEDUP_REMOVED lines=8> */
[----:B------:R-:W-:-:S02]  /*7340*/  IADD3 R18, PT, PT, R0, -0x60, RZ ;  /* 0xffffffa000127810 */ /* 0x000fc40007ffe0ff */
[C---:B------:R-:W-:Y:S02]  /*7350*/  IADD3 R17, PT, PT, R0.reuse, -0x5f, RZ ;  /* 0xffffffa100117810 */ /* 0x040fe40007ffe0ff */
[C---:B------:R-:W-:Y:S02]  /*7360*/  IADD3 R6, PT, PT, R0.reuse, -0x57, RZ ;  /* 0xffffffa900067810 */ /* 0x040fe40007ffe0ff */
[----:B------:R-:W-:Y:S01]  /*7370*/  IADD3 R5, PT, PT, R0, -0x50, RZ ;  /* 0xffffffb000057810 */ /* 0x000fe20007ffe0ff */
[----:B------:R-:W-:Y:S01]  /*7380*/  BAR.SYNC.DEFER_BLOCKING 0x0 ;  /* 0x0000000000007b1d */ /* 0x000fe20000010000 */
[----:B------:R-:W-:Y:S02]  /*7390*/  ISETP.GT.AND P6, PT, R200, R20, PT ;  /* 0x00000014c800720c */ /* 0x000fe40003fc4270 */
[----:B------:R-:W-:Y:S02]  /*73a0*/  ISETP.GE.AND P5, PT, R20, R202, PT ;  /* 0x000000ca1400720c */ /* 0x000fe40003fa6270 */
[----:B------:R-:W-:-:S02]  /*73b0*/  ISETP.GT.AND P4, PT, R200, R19, PT ;  /* 0x00000013c800720c */ /* 0x000fc40003f84270 */
[----:B------:R-:W-:Y:S02]  /*73c0*/  ISETP.GE.AND P3, PT, R19, R202, PT ;  /* 0x000000ca1300720c */ /* 0x000fe40003f66270 */
[C---:B------:R-:W-:Y:S02]  /*73d0*/  IADD3 R3, PT, PT, R0.reuse, -0x48, RZ ;  /* 0xffffffb800037810 */ /* 0x040fe40007ffe0ff */
[----:B------:R-:W-:Y:S01]  /*73e0*/  IADD3 R2, PT, PT, R0, -0x47, RZ ;  /* 0xffffffb900027810 */ /* 0x000fe20007ffe0ff */
[----:B-1234-:R-:W-:Y:S08]  /*73f0*/  @!P2 BRA `(.L_x_2131) ;  /* 0x000000000064a947 */ /* 0x01eff00003800000 */
        /* <DEDUP_REMOVED lines=14> */
[----:B------:R-:W-:Y:S01]  /*74e0*/  LEA R21, P0, R224, R21, 0x5 ;  /* 0x00000015e0157211 */ /* 0x000fe200078028ff */
[----:B------:R-:W-:Y:S01]  /*74f0*/  IMAD.X R25, R228, 0x1, R22, P1 ;  /* 0x00000001e4197824 */ /* 0x000fe200008e0616 */
[-C--:B------:R-:W-:Y:S01]  /*7500*/  LEA R24, P1, R23, R227.reuse, 0x1 ;  /* 0x000000e317187211 */ /* 0x080fe200078208ff */
        /* <DEDUP_REMOVED lines=8> */
.L_x_2131:
[----:B------:R-:W-:Y:S01]  /*7590*/  FMUL.FTZ R21, R56, UR6 ;  /* 0x0000000638157c20 */ /* 0x000fe20008410000 */
[----:B-1----:R-:W-:Y:S01]  /*75a0*/  FSEL R22, R177, -INF , !P6 ;  /* 0xff800000b1167808 */ /* 0x002fe20007000000 */
[----:B------:R-:W-:Y:S01]  /*75b0*/  FMUL.FTZ R23, R57, UR6 ;  /* 0x0000000639177c20 */ /* 0x000fe20008410000 */
[----:B------:R-:W-:Y:S01]  /*75c0*/  ISETP.GT.AND P1, PT, R200, R16, PT ;  /* 0x00000010c800720c */ /* 0x000fe20003f24270 */
[----:B------:R1:W2:Y:S01]  /*75d0*/  MUFU.TANH R24, R21 ;  /* 0x0000001500187308 */ /* 0x0002a20000002400 */
[----:B------:R-:W-:Y:S02]  /*75e0*/  FSEL R26, R22, -INF , !P5 ;  /* 0xff800000161a7808 */ /* 0x000fe40006800000 */
[----:B------:R-:W-:Y:S02]  /*75f0*/  ISETP.GE.AND P0, PT, R16, R202, PT ;  /* 0x000000ca1000720c */ /* 0x000fe40003f06270 */
[----:B------:R-:W-:Y:S02]  /*7600*/  FSEL R22, R74, -INF , !P1 ;  /* 0xff8000004a167808 */ /* 0x000fe40004800000 */
[----:B------:R-:W-:Y:S01]  /*7610*/  ISETP.GT.AND P6, PT, R200, R15, PT ;  /* 0x0000000fc800720c */ /* 0x000fe20003fc4270 */
[----:B------:R3:W4:Y:S01]  /*7620*/  MUFU.TANH R30, R23 ;  /* 0x00000017001e7308 */ /* 0x0007220000002400 */
[----:B------:R-:W-:-:S02]  /*7630*/  FSEL R39, R22, -INF , !P0 ;  /* 0xff80000016277808 */ /* 0x000fc40004000000 */
[----:B------:R-:W-:Y:S02]  /*7640*/  ISETP.GE.AND P5, PT, R15, R202, PT ;  /* 0x000000ca0f00720c */ /* 0x000fe40003fa6270 */
[C---:B------:R-:W-:Y:S02]  /*7650*/  ISETP.GT.AND P1, PT, R200.reuse, R10, PT ;  /* 0x0000000ac800720c */ /* 0x040fe40003f24270 */
[----:B------:R-:W-:Y:S02]  /*7660*/  ISETP.GT.AND P0, PT, R200, R9, PT ;  /* 0x00000009c800720c */ /* 0x000fe40003f04270 */
[----:B-1----:R-:W-:Y:S02]  /*7670*/  FSEL R21, R176, -INF , !P4 ;  /* 0xff800000b0157808 */ /* 0x002fe40006000000 */
[----:B------:R-:W-:Y:S02]  /*7680*/  ISETP.GT.AND P4, PT, R200, R11, PT ;  /* 0x0000000bc800720c */ /* 0x000fe40003f84270 */
[----:B------:R-:W-:-:S02]  /*7690*/  FSEL R28, R21, -INF , !P3 ;  /* 0xff800000151c7808 */ /* 0x000fc40005800000 */
[-C--:B------:R-:W-:Y:S01]  /*76a0*/  ISETP.GE.AND P3, PT, R11, R202.reuse, PT ;  /* 0x000000ca0b00720c */ /* 0x080fe20003f66270 */
[----:B---3--:R-:W-:Y:S01]  /*76b0*/  FMUL.FTZ R23, R48, UR6 ;  /* 0x0000000630177c20 */ /* 0x008fe20008410000 */
[----:B------:R-:W-:Y:S02]  /*76c0*/  FSEL R21, R73, -INF , !P6 ;  /* 0xff80000049157808 */ /* 0x000fe40007000000 */
[----:B------:R-:W-:Y:S01]  /*76d0*/  FSEL R22, R68, -INF , !P4 ;  /* 0xff80000044167808 */ /* 0x000fe20006000000 */
[----:B------:R1:W3:Y:S01]  /*76e0*/  MUFU.TANH R29, R23 ;  /* 0x00000017001d7308 */ /* 0x0002e20000002400 */
[----:B------:R-:W-:Y:S02]  /*76f0*/  FSEL R40, R21, -INF , !P5 ;  /* 0xff80000015287808 */ /* 0x000fe40006800000 */
[----:B------:R-:W-:Y:S02]  /*7700*/  FSEL R184, R22, -INF , !P3 ;  /* 0xff80000016b87808 */ /* 0x000fe40005800000 */
[----:B------:R-:W-:-:S02]  /*7710*/  ISETP.GE.AND P6, PT, R10, R202, PT ;  /* 0x000000ca0a00720c */ /* 0x000fc40003fc6270 */
[----:B------:R-:W-:Y:S02]  /*7720*/  ISETP.GE.AND P5, PT, R9, R202, PT ;  /* 0x000000ca0900720c */ /* 0x000fe40003fa6270 */
[----:B------:R-:W-:Y:S02]  /*7730*/  FSEL R21, R41, -INF , !P1 ;  /* 0xff80000029157808 */ /* 0x000fe40004800000 */
[----:B------:R-:W-:Y:S02]  /*7740*/  FSEL R22, R37, -INF , !P0 ;  /* 0xff80000025167808 */ /* 0x000fe40004000000 */
[C---:B------:R-:W-:Y:S02]  /*7750*/  ISETP.GT.AND P4, PT, R200.reuse, R8, PT ;  /* 0x00000008c800720c */ /* 0x040fe40003f84270 */
[----:B------:R-:W-:Y:S02]  /*7760*/  ISETP.GT.AND P1, PT, R200, R18, PT ;  /* 0x00000012c800720c */ /* 0x000fe40003f24270 */
[----:B------:R-:W-:Y:S01]  /*7770*/  FSEL R183, R21, -INF , !P6 ;  /* 0xff80000015b77808 */ /* 0x000fe20007000000 */
[----:B-1----:R-:W-:Y:S01]  /*7780*/  FMUL.FTZ R23, R49, UR6 ;  /* 0x0000000631177c20 */ /* 0x002fe20008410000 */
[----:B------:R-:W-:-:S02]  /*7790*/  FSEL R182, R22, -INF , !P5 ;  /* 0xff80000016b67808 */ /* 0x000fc40006800000 */
[-C--:B------:R-:W-:Y:S01]  /*77a0*/  ISETP.GE.AND P6, PT, R18, R202.reuse, PT ;  /* 0x000000ca1200720c */ /* 0x080fe20003fc6270 */
[----:B------:R1:W5:Y:S01]  /*77b0*/  MUFU.TANH R27, R23 ;  /* 0x00000017001b7308 */ /* 0x0003620000002400 */
[----:B------:R-:W-:Y:S02]  /*77c0*/  FSEL R21, R36, -INF , !P4 ;  /* 0xff80000024157808 */ /* 0x000fe40006000000 */
[----:B------:R-:W-:Y:S02]  /*77d0*/  FSEL R22, R31, -INF , !P1 ;  /* 0xff8000001f167808 */ /* 0x000fe40004800000 */
[----:B------:R-:W-:Y:S02]  /*77e0*/  ISETP.GT.AND P4, PT, R200, R7, PT ;  /* 0x00000007c800720c */ /* 0x000fe40003f84270 */
[----:B------:R-:W-:Y:S02]  /*77f0*/  ISETP.GE.AND P3, PT, R8, R202, PT ;  /* 0x000000ca0800720c */ /* 0x000fe40003f66270 */
[----:B------:R-:W-:-:S02]  /*7800*/  FSEL R238, R22, -INF , !P6 ;  /* 0xff80000016ee7808 */ /* 0x000fc40007000000 */
[----:B------:R-:W-:Y:S02]  /*7810*/  ISETP.GT.AND P0, PT, R200, R17, PT ;  /* 0x00000011c800720c */ /* 0x000fe40003f04270 */
[----:B--2---:R-:W-:Y:S02]  /*7820*/  FSEL R22, R24, -INF , !P4 ;  /* 0xff80000018167808 */ /* 0x004fe40006000000 */
[----:B------:R-:W-:Y:S02]  /*7830*/  FSEL R185, R21, -INF , !P3 ;  /* 0xff80000015b97808 */ /* 0x000fe40005800000 */
[----:B------:R-:W-:Y:S01]  /*7840*/  ISETP.GE.AND P5, PT, R17, R202, PT ;  /* 0x000000ca1100720c */ /* 0x000fe20003fa6270 */
[----:B-1----:R-:W-:Y:S01]  /*7850*/  FMUL.FTZ R23, R44, UR6 ;  /* 0x000000062c177c20 */ /* 0x002fe20008410000 */
[----:B------:R-:W-:Y:S02]  /*7860*/  FSEL R21, R32, -INF , !P0 ;  /* 0xff80000020157808 */ /* 0x000fe40004000000 */
[----:B------:R-:W-:Y:S01]  /*7870*/  ISETP.GT.AND P1, PT, R200, R6, PT ;  /* 0x00000006c800720c */ /* 0x000fe20003f24270 */
[----:B------:R1:W2:Y:S01]  /*7880*/  MUFU.TANH R25, R23 ;  /* 0x0000001700197308 */ /* 0x0002a20000002400 */
[----:B------:R-:W-:-:S02]  /*7890*/  ISETP.GE.AND P3, PT, R7, R202, PT ;  /* 0x000000ca0700720c */ /* 0x000fc40003f66270 */
[----:B------:R-:W-:Y:S02]  /*78a0*/  ISETP.GT.AND P0, PT, R200, R5, PT ;  /* 0x00000005c800720c */ /* 0x000fe40003f04270 */
[----:B------:R-:W-:Y:S02]  /*78b0*/  FSEL R237, R21, -INF , !P5 ;  /* 0xff80000015ed7808 */ /* 0x000fe40006800000 */
[----:B------:R-:W-:Y:S02]  /*78c0*/  ISETP.GE.AND P6, PT, R6, R202, PT ;  /* 0x000000ca0600720c */ /* 0x000fe40003fc6270 */
[----:B----4-:R-:W-:Y:S02]  /*78d0*/  FSEL R21, R30, -INF , !P1 ;  /* 0xff8000001e157808 */ /* 0x010fe40004800000 */
[----:B------:R-:W-:Y:S02]  /*78e0*/  ISETP.GT.AND P4, PT, R200, R4, PT ;  /* 0x00000004c800720c */ /* 0x000fe40003f84270 */
[----:B------:R-:W-:-:S02]  /*78f0*/  FSEL R236, R22, -INF , !P3 ;  /* 0xff80000016ec7808 */ /* 0x000fc40005800000 */
[-C--:B------:R-:W-:Y:S02]  /*7900*/  ISETP.GE.AND P5, PT, R5, R202.reuse, PT ;  /* 0x000000ca0500720c */ /* 0x080fe40003fa6270 */
[----:B---3--:R-:W-:Y:S01]  /*7910*/  FSEL R22, R29, -INF , !P0 ;  /* 0xff8000001d167808 */ /* 0x008fe20004000000 */
[----:B-1----:R-:W-:Y:S01]  /*7920*/  FMUL.FTZ R23, R45, UR6 ;  /* 0x000000062d177c20 */ /* 0x002fe20008410000 */
[----:B------:R-:W-:Y:S02]  /*7930*/  ISETP.GT.AND P1, PT, R200, R3, PT ;  /* 0x00000003c800720c */ /* 0x000fe40003f24270 */
[----:B------:R-:W-:Y:S01]  /*7940*/  FSEL R239, R21, -INF , !P6 ;  /* 0xff80000015ef7808 */ /* 0x000fe20007000000 */
[----:B------:R1:W3:Y:S01]  /*7950*/  MUFU.TANH R24, R23 ;  /* 0x0000001700187308 */ /* 0x0002e20000002400 */
[----:B------:R-:W-:Y:S02]  /*7960*/  ISETP.GE.AND P3, PT, R4, R202, PT ;  /* 0x000000ca0400720c */ /* 0x000fe40003f66270 */
[----:B-----5:R-:W-:-:S02]  /*7970*/  FSEL R21, R27, -INF , !P4 ;  /* 0xff8000001b157808 */ /* 0x020fc40006000000 */
[----:B------:R-:W-:Y:S02]  /*7980*/  ISETP.GT.AND P0, PT, R200, R2, PT ;  /* 0x00000002c800720c */ /* 0x000fe40003f04270 */
[----:B------:R-:W-:Y:S02]  /*7990*/  FSEL R243, R22, -INF , !P5 ;  /* 0xff80000016f37808 */ /* 0x000fe40006800000 */
[----:B------:R-:W-:Y:S02]  /*79a0*/  ISETP.GE.AND P6, PT, R3, R202, PT ;  /* 0x000000ca0300720c */ /* 0x000fe40003fc6270 */
[----:B--2---:R-:W-:Y:S02]  /*79b0*/  FSEL R22, R25, -INF , !P1 ;  /* 0xff80000019167808 */ /* 0x004fe40004800000 */
[----:B------:R-:W-:Y:S01]  /*79c0*/  ISETP.GT.AND P4, PT, R12, R20, PT ;  /* 0x000000140c00720c */ /* 0x000fe20003f84270 */
[----:B------:R-:W2:Y:S01]  /*79d0*/  MUFU.TANH R25, R33 ;  /* 0x0000002100197308 */ /* 0x000ea20000002400 */
[----:B------:R-:W-:-:S02]  /*79e0*/  FSEL R242, R21, -INF , !P3 ;  /* 0xff80000015f27808 */ /* 0x000fc40005800000 */
[----:B------:R-:W-:Y:S01]  /*79f0*/  ISETP.GE.AND P5, PT, R2, R202, PT ;  /* 0x000000ca0200720c */ /* 0x000fe20003fa6270 */
[----:B-1----:R-:W-:Y:S01]  /*7a00*/  FMUL.FTZ R23, R148, UR6 ;  /* 0x0000000694177c20 */ /* 0x002fe20008410000 */
[----:B---3--:R-:W-:Y:S02]  /*7a10*/  FSEL R21, R24, -INF , !P0 ;  /* 0xff80000018157808 */ /* 0x008fe40004000000 */
[----:B------:R-:W-:Y:S01]  /*7a20*/  ISETP.GT.AND P1, PT, R12, R19, PT ;  /* 0x000000130c00720c */ /* 0x000fe20003f24270 */
[----:B------:R1:W-:Y:S01]  /*7a30*/  MUFU.TANH R57, R23 ;  /* 0x0000001700397308 */ /* 0x0003e20000002400 */
[----:B------:R-:W-:Y:S02]  /*7a40*/  FSEL R240, R22, -INF , !P6 ;  /* 0xff80000016f07808 */ /* 0x000fe40007000000 */
[----:B------:R-:W-:Y:S02]  /*7a50*/  ISETP.GE.AND P3, PT, R20, R204, PT ;  /* 0x000000cc1400720c */ /* 0x000fe40003f66270 */
[----:B------:R-:W-:-:S02]  /*7a60*/  FSEL R22, R179, -INF , !P4 ;  /* 0xff800000b3167808 */ /* 0x000fc40006000000 */
[----:B------:R-:W-:Y:S01]  /*7a70*/  ISETP.GT.AND P0, PT, R12, R16, PT ;  /* 0x000000100c00720c */ /* 0x000fe20003f04270 */
[----:B------:R-:W3:Y:S01]  /*7a80*/  MUFU.TANH R24, R34 ;  /* 0x0000002200187308 */ /* 0x000ee20000002400 */
[----:B------:R-:W-:Y:S02]  /*7a90*/  FSEL R241, R21, -INF , !P5 ;  /* 0xff80000015f17808 */ /* 0x000fe40006800000 */
[-C--:B------:R-:W-:Y:S02]  /*7aa0*/  ISETP.GE.AND P6, PT, R19, R204.reuse, PT ;  /* 0x000000cc1300720c */ /* 0x080fe40003fc6270 */
[----:B------:R-:W-:Y:S02]  /*7ab0*/  FSEL R21, R178, -INF , !P1 ;  /* 0xff800000b2157808 */ /* 0x000fe40004800000 */
[----:B------:R-:W-:Y:S02]  /*7ac0*/  ISETP.GT.AND P4, PT, R12, R15, PT ;  /* 0x0000000f0c00720c */ /* 0x000fe40003f84270 */
[----:B------:R-:W-:Y:S01]  /*7ad0*/  FSEL R29, R22, -INF , !P3 ;  /* 0xff800000161d7808 */ /* 0x000fe20005800000 */
[----:B-1----:R-:W-:Y:S01]  /*7ae0*/  FMUL.FTZ R23, R149, UR6 ;  /* 0x0000000695177c20 */ /* 0x002fe20008410000 */
[----:B------:R-:W-:-:S02]  /*7af0*/  ISETP.GE.AND P5, PT, R16, R204, PT ;  /* 0x000000cc1000720c */ /* 0x000fc40003fa6270 */
[----:B------:R-:W-:Y:S01]  /*7b00*/  FSEL R22, R172, -INF , !P0 ;  /* 0xff800000ac167808 */ /* 0x000fe20004000000 */
[----:B------:R1:W-:Y:S01]  /*7b10*/  MUFU.TANH R56, R23 ;  /* 0x0000001700387308 */ /* 0x0003e20000002400 */
[----:B------:R-:W-:Y:S02]  /*7b20*/  ISETP.GT.AND P1, PT, R12, R11, PT ;  /* 0x0000000b0c00720c */ /* 0x000fe40003f24270 */
[----:B------:R-:W-:Y:S02]  /*7b30*/  FSEL R30, R21, -INF , !P6 ;  /* 0xff800000151e7808 */ /* 0x000fe40007000000 */
[----:B------:R-:W-:Y:S02]  /*7b40*/  ISETP.GE.AND P3, PT, R15, R204, PT ;  /* 0x000000cc0f00720c */ /* 0x000fe40003f66270 */
[----:B------:R-:W-:Y:S02]  /*7b50*/  FSEL R21, R160, -INF , !P4 ;  /* 0xff800000a0157808 */ /* 0x000fe40006000000 */
[----:B------:R-:W-:-:S02]  /*7b60*/  ISETP.GT.AND P0, PT, R12, R10, PT ;  /* 0x0000000a0c00720c */ /* 0x000fc40003f04270 */
[----:B------:R-:W-:Y:S02]  /*7b70*/  FSEL R31, R22, -INF , !P5 ;  /* 0xff800000161f7808 */ /* 0x000fe40006800000 */
[-C--:B------:R-:W-:Y:S02]  /*7b80*/  ISETP.GE.AND P6, PT, R11, R204.reuse, PT ;  /* 0x000000cc0b00720c */ /* 0x080fe40003fc6270 */
[----:B------:R-:W-:Y:S02]  /*7b90*/  FSEL R22, R53, -INF , !P1 ;  /* 0xff80000035167808 */ /* 0x000fe40004800000 */
[----:B------:R-:W-:Y:S01]  /*7ba0*/  FSEL R41, R21, -INF , !P3 ;  /* 0xff80000015297808 */ /* 0x000fe20005800000 */
[----:B-1----:R-:W-:Y:S01]  /*7bb0*/  FMUL.FTZ R23, R58, UR6 ;  /* 0x000000063a177c20 */ /* 0x002fe20008410000 */
[----:B------:R-:W-:Y:S02]  /*7bc0*/  ISETP.GE.AND P5, PT, R10, R204, PT ;  /* 0x000000cc0a00720c */ /* 0x000fe40003fa6270 */
[----:B------:R-:W-:-:S02]  /*7bd0*/  FSEL R21, R52, -INF , !P0 ;  /* 0xff80000034157808 */ /* 0x000fc40004000000 */
[----:B------:R-:W-:Y:S01]  /*7be0*/  ISETP.GT.AND P4, PT, R12, R9, PT ;  /* 0x000000090c00720c */ /* 0x000fe20003f84270 */
[----:B------:R-:W1:Y:S01]  /*7bf0*/  MUFU.TANH R23, R23 ;  /* 0x0000001700177308 */ /* 0x000e620000002400 */
[----:B------:R-:W-:Y:S01]  /*7c00*/  FSEL R157, R22, -INF , !P6 ;  /* 0xff800000169d7808 */ /* 0x000fe20007000000 */
[----:B------:R-:W-:Y:S01]  /*7c10*/  FMUL.FTZ R22, R150, UR6 ;  /* 0x0000000696167c20 */ /* 0x000fe20008410000 */
[----:B------:R-:W-:Y:S02]  /*7c20*/  ISETP.GT.AND P1, PT, R12, R8, PT ;  /* 0x000000080c00720c */ /* 0x000fe40003f24270 */
[----:B------:R-:W-:Y:S02]  /*7c30*/  FSEL R156, R21, -INF , !P5 ;  /* 0xff800000159c7808 */ /* 0x000fe40006800000 */
[----:B------:R-:W-:Y:S01]  /*7c40*/  ISETP.GE.AND P3, PT, R9, R204, PT ;  /* 0x000000cc0900720c */ /* 0x000fe20003f66270 */
[----:B------:R4:W5:Y:S01]  /*7c50*/  MUFU.TANH R34, R22 ;  /* 0x0000001600227308 */ /* 0x0009620000002400 */
[----:B------:R-:W-:-:S02]  /*7c60*/  FSEL R21, R38, -INF , !P4 ;  /* 0xff80000026157808 */ /* 0x000fc40006000000 */
[----:B------:R-:W-:Y:S02]  /*7c70*/  ISETP.GE.AND P6, PT, R8, R204, PT ;  /* 0x000000cc0800720c */ /* 0x000fe40003fc6270 */
[-C--:B------:R-:W-:Y:S02]  /*7c80*/  ISETP.GT.AND P0, PT, R14, R20.reuse, PT ;  /* 0x000000140e00720c */ /* 0x080fe40003f04270 */
[----:B------:R-:W-:Y:S02]  /*7c90*/  ISETP.GE.AND P5, PT, R20, R201, PT ;  /* 0x000000c91400720c */ /* 0x000fe40003fa6270 */
[----:B------:R-:W-:Y:S02]  /*7ca0*/  ISETP.GT.AND P4, PT, R13, R20, PT ;  /* 0x000000140d00720c */ /* 0x000fe40003f84270 */
[----:B------:R-:W-:Y:S02]  /*7cb0*/  FSEL R159, R21, -INF , !P3 ;  /* 0xff800000159f7808 */ /* 0x000fe40005800000 */
[----:B------:R-:W-:-:S02]  /*7cc0*/  ISETP.GT.AND P3, PT, R12, R18, PT ;  /* 0x000000120c00720c */ /* 0x000fc40003f64270 */
[----:B------:R-:W-:Y:S02]  /*7cd0*/  FSEL R21, R206, -INF , !P0 ;  /* 0xff800000ce157808 */ /* 0x000fe40004000000 */
[----:B--2---:R-:W-:Y:S02]  /*7ce0*/  FSEL R25, R25, -INF , !P3 ;  /* 0xff80000019197808 */ /* 0x004fe40005800000 */
[----:B----4-:R-:W-:Y:S02]  /*7cf0*/  FSEL R22, R35, -INF , !P1 ;  /* 0xff80000023167808 */ /* 0x010fe40004800000 */
[----:B------:R-:W-:Y:S01]  /*7d00*/  ISETP.GE.AND P1, PT, R20, R203, PT ;  /* 0x000000cb1400720c */ /* 0x000fe20003f26270 */
[----:B------:R-:W-:Y:S01]  /*7d10*/  FMUL.FTZ R20, R151, UR6 ;  /* 0x0000000697147c20 */ /* 0x000fe20008410000 */
[----:B------:R-:W-:Y:S02]  /*7d20*/  FSEL R158, R22, -INF , !P6 ;  /* 0xff800000169e7808 */ /* 0x000fe40007000000 */
[C---:B------:R-:W-:Y:S01]  /*7d30*/  ISETP.GT.AND P6, PT, R12.reuse, R17, PT ;  /* 0x000000110c00720c */ /* 0x040fe20003fc4270 */
[----:B------:R2:W4:Y:S01]  /*7d40*/  MUFU.TANH R33, R20 ;  /* 0x0000001400217308 */ /* 0x0005220000002400 */
[----:B------:R-:W-:-:S02]  /*7d50*/  ISETP.GT.AND P3, PT, R12, R7, PT ;  /* 0x000000070c00720c */ /* 0x000fc40003f64270 */
[----:B---3--:R-:W-:Y:S02]  /*7d60*/  FSEL R22, R24, -INF , !P6 ;  /* 0xff80000018167808 */ /* 0x008fe40007000000 */
[C---:B------:R-:W-:Y:S02]  /*7d70*/  ISETP.GT.AND P6, PT, R14.reuse, R19, PT ;  /* 0x000000130e00720c */ /* 0x040fe40003fc4270 */
[----:B-1----:R-:W-:Y:S02]  /*7d80*/  FSEL R23, R23, -INF , !P3 ;  /* 0xff80000017177808 */ /* 0x002fe40005800000 */
[----:B------:R-:W-:Y:S02]  /*7d90*/  ISETP.GE.AND P3, PT, R19, R201, PT ;  /* 0x000000c91300720c */ /* 0x000fe40003f66270 */
[----:B------:R-:W-:Y:S02]  /*7da0*/  ISETP.GT.AND P0, PT, R13, R19, PT ;  /* 0x000000130d00720c */ /* 0x000fe40003f04270 */
[----:B------:R-:W-:Y:S01]  /*7db0*/  FSEL R45, R21, -INF , !P5 ;  /* 0xff800000152d7808 */ /* 0x000fe20006800000 */
[----:B------:R-:W-:Y:S01]  /*7dc0*/  FMUL.FTZ R21, R165, UR6 ;  /* 0x00000006a5157c20 */ /* 0x000fe20008410000 */
[----:B------:R-:W-:Y:S01]  /*7dd0*/  ISETP.GT.AND P5, PT, R14, R16, PT ;  /* 0x000000100e00720c */ /* 0x000fe20003fa4270 */
[----:B--2---:R-:W-:-:S02]  /*7de0*/  FMUL.FTZ R20, R164, UR6 ;  /* 0x00000006a4147c20 */ /* 0x004fc40008410000 */
[----:B------:R-:W-:Y:S08]  /*7df0*/  MUFU.TANH R27, R21 ;  /* 0x00000015001b7308 */ /* 0x000ff00000002400 */
[----:B------:R1:W2:Y:S02]  /*7e00*/  MUFU.TANH R32, R20 ;  /* 0x0000001400207308 */ /* 0x0002a40000002400 */
[----:B-1----:R-:W-:-:S02]  /*7e10*/  FSEL R20, R187, -INF , !P4 ;  /* 0xff800000bb147808 */ /* 0x002fc40006000000 */
[----:B------:R-:W-:Y:S02]  /*7e20*/  ISETP.GE.AND P4, PT, R19, R203, PT ;  /* 0x000000cb1300720c */ /* 0x000fe40003f86270 */
[----:B------:R-:W-:Y:S02]  /*7e30*/  FSEL R19, R205, -INF , !P6 ;  /* 0xff800000cd137808 */ /* 0x000fe40007000000 */
[----:B------:R-:W-:Y:S02]  /*7e40*/  FSEL R48, R20, -INF , !P1 ;  /* 0xff80000014307808 */ /* 0x000fe40004800000 */
[----:B------:R-:W-:Y:S02]  /*7e50*/  FSEL R20, R186, -INF , !P0 ;  /* 0xff800000ba147808 */ /* 0x000fe40004000000 */
[----:B------:R-:W-:Y:S02]  /*7e60*/  FSEL R38, R19, -INF , !P3 ;  /* 0xff80000013267808 */ /* 0x000fe40005800000 */
[----:B------:R-:W-:-:S02]  /*7e70*/  ISETP.GE.AND P1, PT, R16, R201, PT ;  /* 0x000000c91000720c */ /* 0x000fc40003f26270 */
[----:B------:R-:W-:Y:S02]  /*7e80*/  ISETP.GT.AND P6, PT, R13, R16, PT ;  /* 0x000000100d00720c */ /* 0x000fe40003fc4270 */
[----:B------:R-:W-:Y:S01]  /*7e90*/  ISETP.GE.AND P0, PT, R16, R203, PT ;  /* 0x000000cb1000720c */ /* 0x000fe20003f06270 */
[----:B------:R-:W-:Y:S01]  /*7ea0*/  FMUL.FTZ R16, R166, UR6 ;  /* 0x00000006a6107c20 */ /* 0x000fe20008410000 */
[----:B------:R-:W-:Y:S02]  /*7eb0*/  FSEL R19, R163, -INF , !P5 ;  /* 0xff800000a3137808 */ /* 0x000fe40006800000 */
[----:B------:R-:W-:Y:S01]  /*7ec0*/  ISETP.GT.AND P3, PT, R14, R15, PT ;  /* 0x0000000f0e00720c */ /* 0x000fe20003f64270 */
[----:B------:R1:W3:Y:S01]  /*7ed0*/  MUFU.TANH R24, R16 ;  /* 0x0000001000187308 */ /* 0x0002e20000002400 */
[----:B------:R-:W-:Y:S02]  /*7ee0*/  FSEL R49, R20, -INF , !P4 ;  /* 0xff80000014317808 */ /* 0x000fe40006000000 */
[----:B------:R-:W-:Y:S01]  /*7ef0*/  FSEL R36, R19, -INF , !P1 ;  /* 0xff80000013247808 */ /* 0x000fe20004800000 */
[----:B------:R-:W-:Y:S01]  /*7f00*/  FMUL.FTZ R19, R167, UR6 ;  /* 0x00000006a7137c20 */ /* 0x000fe20008410000 */
[----:B------:R-:W-:-:S02]  /*7f10*/  ISETP.GE.AND P4, PT, R15, R201, PT ;  /* 0x000000c90f00720c */ /* 0x000fc40003f86270 */
[----:B------:R-:W-:Y:S01]  /*7f20*/  ISETP.GT.AND P5, PT, R13, R15, PT ;  /* 0x0000000f0d00720c */ /* 0x000fe20003fa4270 */
[----:B------:R-:W3:Y:S01]  /*7f30*/  MUFU.TANH R21, R19 ;  /* 0x0000001300157308 */ /* 0x000ee20000002400 */
[----:B------:R-:W-:Y:S02]  /*7f40*/  ISETP.GE.AND P1, PT, R15, R203, PT ;  /* 0x000000cb0f00720c */ /* 0x000fe40003f26270 */
[----:B------:R-:W-:Y:S02]  /*7f50*/  FSEL R15, R162, -INF , !P3 ;  /* 0xff800000a20f7808 */ /* 0x000fe40005800000 */
[----:B------:R-:W-:Y:S02]  /*7f60*/  ISETP.GT.AND P3, PT, R13, R11, PT ;  /* 0x0000000b0d00720c */ /* 0x000fe40003f64270 */
[----:B------:R-:W-:Y:S02]  /*7f70*/  FSEL R35, R15, -INF , !P4 ;  /* 0xff8000000f237808 */ /* 0x000fe40006000000 */
[----:B------:R-:W-:-:S02]  /*7f80*/  ISETP.GE.AND P4, PT, R11, R203, PT ;  /* 0x000000cb0b00720c */ /* 0x000fc40003f86270 */
[----:B-1----:R-:W-:Y:S02]  /*7f90*/  FSEL R16, R161, -INF , !P6 ;  /* 0xff800000a1107808 */ /* 0x002fe40007000000 */
[----:B------:R-:W-:Y:S02]  /*7fa0*/  ISETP.GT.AND P6, PT, R14, R11, PT ;  /* 0x0000000b0e00720c */ /* 0x000fe40003fc4270 */
[----:B------:R-:W-:Y:S02]  /*7fb0*/  FSEL R44, R16, -INF , !P0 ;  /* 0xff800000102c7808 */ /* 0x000fe40004000000 */
[----:B------:R-:W-:Y:S01]  /*7fc0*/  ISETP.GE.AND P0, PT, R11, R201, PT ;  /* 0x000000c90b00720c */ /* 0x000fe20003f06270 */
[----:B------:R-:W-:Y:S01]  /*7fd0*/  FMUL.FTZ R11, R76, UR6 ;  /* 0x000000064c0b7c20 */ /* 0x000fe20008410000 */
[----:B------:R-:W-:Y:S02]  /*7fe0*/  FSEL R16, R75, -INF , !P5 ;  /* 0xff8000004b107808 */ /* 0x000fe40006800000 */
[----:B------:R-:W-:Y:S01]  /*7ff0*/  FSEL R15, R55, -INF , !P6 ;  /* 0xff800000370f7808 */ /* 0x000fe20007000000 */
[----:B------:R1:W3:Y:S01]  /*8000*/  MUFU.TANH R20, R11 ;  /* 0x0000000b00147308 */ /* 0x0002e20000002400 */
[----:B------:R-:W-:-:S02]  /*8010*/  ISETP.GT.AND P5, PT, R14, R10, PT ;  /* 0x0000000a0e00720c */ /* 0x000fc40003fa4270 */
[----:B------:R-:W-:Y:S02]  /*8020*/  FSEL R37, R16, -INF , !P1 ;  /* 0xff80000010257808 */ /* 0x000fe40004800000 */
[----:B------:R-:W-:Y:S01]  /*8030*/  FSEL R161, R15, -INF , !P0 ;  /* 0xff8000000fa17808 */ /* 0x000fe20004000000 */
[----:B------:R-:W-:Y:S01]  /*8040*/  FMUL.FTZ R15, R77, UR6 ;  /* 0x000000064d0f7c20 */ /* 0x000fe20008410000 */
[C---:B------:R-:W-:Y:S02]  /*8050*/  ISETP.GE.AND P1, PT, R10.reuse, R201, PT ;  /* 0x000000c90a00720c */ /* 0x040fe40003f26270 */
[----:B------:R-:W-:Y:S01]  /*8060*/  ISETP.GT.AND P6, PT, R13, R10, PT ;  /* 0x0000000a0d00720c */ /* 0x000fe20003fc4270 */
[----:B------:R-:W-:Y:S01]  /*8070*/  MUFU.TANH R19, R15 ;  /* 0x0000000f00137308 */ /* 0x000fe20000002400 */
[----:B------:R-:W-:Y:S02]  /*8080*/  ISETP.GE.AND P0, PT, R10, R203, PT ;  /* 0x000000cb0a00720c */ /* 0x000fe40003f06270 */
[----:B------:R-:W-:-:S02]  /*8090*/  FSEL R10, R54, -INF , !P5 ;  /* 0xff800000360a7808 */ /* 0x000fc40006800000 */
[-C--:B------:R-:W-:Y:S02]  /*80a0*/  ISETP.GT.AND P5, PT, R13, R9.reuse, PT ;  /* 0x000000090d00720c */ /* 0x080fe40003fa4270 */
[----:B------:R-:W-:Y:S02]  /*80b0*/  FSEL R58, R10, -INF , !P1 ;  /* 0xff8000000a3a7808 */ /* 0x000fe40004800000 */
[----:B-1----:R-:W-:Y:S02]  /*80c0*/  FSEL R11, R43, -INF , !P3 ;  /* 0xff8000002b0b7808 */ /* 0x002fe40005800000 */
[----:B------:R-:W-:Y:S02]  /*80d0*/  ISETP.GT.AND P3, PT, R14, R9, PT ;  /* 0x000000090e00720c */ /* 0x000fe40003f64270 */
[----:B------:R-:W-:Y:S02]  /*80e0*/  FSEL R162, R11, -INF , !P4 ;  /* 0xff8000000ba27808 */ /* 0x000fe40006000000 */
[----:B------:R-:W-:-:S02]  /*80f0*/  ISETP.GE.AND P4, PT, R9, R201, PT ;  /* 0x000000c90900720c */ /* 0x000fc40003f86270 */
[----:B------:R-:W-:Y:S01]  /*8100*/  ISETP.GE.AND P1, PT, R9, R203, PT ;  /* 0x000000cb0900720c */ /* 0x000fe20003f26270 */
[----:B------:R-:W-:Y:S01]  /*8110*/  FMUL.FTZ R9, R78, UR6 ;  /* 0x000000064e097c20 */ /* 0x000fe20008410000 */
[----:B------:R-:W-:Y:S02]  /*8120*/  FSEL R11, R42, -INF , !P6 ;  /* 0xff8000002a0b7808 */ /* 0x000fe40007000000 */
[----:B------:R-:W-:Y:S01]  /*8130*/  FSEL R10, R57, -INF , !P3 ;  /* 0xff800000390a7808 */ /* 0x000fe20005800000 */
[----:B------:R5:W1:Y:S01]  /*8140*/  MUFU.TANH R16, R9 ;  /* 0x0000000900107308 */ /* 0x000a620000002400 */
[----:B------:R-:W-:Y:S02]  /*8150*/  ISETP.GT.AND P6, PT, R14, R8, PT ;  /* 0x000000080e00720c */ /* 0x000fe40003fc4270 */
[----:B------:R-:W-:Y:S02]  /*8160*/  FSEL R163, R11, -INF , !P0 ;  /* 0xff8000000ba37808 */ /* 0x000fe40004000000 */
[----:B------:R-:W-:-:S02]  /*8170*/  FSEL R43, R10, -INF , !P4 ;  /* 0xff8000000a2b7808 */ /* 0x000fc40006000000 */
[C---:B------:R-:W-:Y:S02]  /*8180*/  ISETP.GE.AND P0, PT, R8.reuse, R201, PT ;  /* 0x000000c90800720c */ /* 0x040fe40003f06270 */
[----:B------:R-:W-:Y:S02]  /*8190*/  ISETP.GT.AND P3, PT, R13, R8, PT ;  /* 0x000000080d00720c */ /* 0x000fe40003f64270 */
[----:B------:R-:W-:Y:S01]  /*81a0*/  ISETP.GE.AND P4, PT, R8, R203, PT ;  /* 0x000000cb0800720c */ /* 0x000fe20003f86270 */
[----:B------:R-:W-:Y:S01]  /*81b0*/  FMUL.FTZ R8, R79, UR6 ;  /* 0x000000064f087c20 */ /* 0x000fe20008410000 */
[----:B------:R-:W-:Y:S02]  /*81c0*/  FSEL R10, R56, -INF , !P6 ;  /* 0xff800000380a7808 */ /* 0x000fe40007000000 */
[----:B------:R-:W-:Y:S01]  /*81d0*/  ISETP.GE.AND P6, PT, R18, R201, PT ;  /* 0x000000c91200720c */ /* 0x000fe20003fc6270 */
[----:B------:R3:W1:Y:S01]  /*81e0*/  MUFU.TANH R15, R8 ;  /* 0x00000008000f7308 */ /* 0x0006620000002400 */
[----:B------:R-:W-:-:S02]  /*81f0*/  FSEL R42, R10, -INF , !P0 ;  /* 0xff8000000a2a7808 */ /* 0x000fc40004000000 */
[----:B-----5:R-:W-:Y:S02]  /*8200*/  FSEL R9, R34, -INF , !P5 ;  /* 0xff80000022097808 */ /* 0x020fe40006800000 */
[----:B------:R-:W-:Y:S02]  /*8210*/  ISETP.GE.AND P5, PT, R18, R204, PT ;  /* 0x000000cc1200720c */ /* 0x000fe40003fa6270 */
[----:B------:R-:W-:Y:S02]  /*8220*/  FSEL R160, R9, -INF , !P1 ;  /* 0xff80000009a07808 */ /* 0x000fe40004800000 */
[-C--:B------:R-:W-:Y:S02]  /*8230*/  ISETP.GT.AND P1, PT, R14, R18.reuse, PT ;  /* 0x000000120e00720c */ /* 0x080fe40003f24270 */
[----:B----4-:R-:W-:Y:S02]  /*8240*/  FSEL R9, R33, -INF , !P3 ;  /* 0xff80000021097808 */ /* 0x010fe40005800000 */
[----:B------:R-:W-:-:S02]  /*8250*/  ISETP.GT.AND P3, PT, R13, R18, PT ;  /* 0x000000120d00720c */ /* 0x000fc40003f64270 */
[----:B--2---:R-:W-:Y:S02]  /*8260*/  FSEL R10, R32, -INF , !P1 ;  /* 0xff800000200a7808 */ /* 0x004fe40004800000 */
[----:B------:R-:W-:Y:S01]  /*8270*/  ISETP.GT.AND P1, PT, R14, R17, PT ;  /* 0x000000110e00720c */ /* 0x000fe20003f24270 */
[----:B---3--:R-:W-:Y:S01]  /*8280*/  FMUL.FTZ R8, R152, UR6 ;  /* 0x0000000698087c20 */ /* 0x008fe20008410000 */
[----:B------:R-:W-:Y:S02]  /*8290*/  FSEL R152, R9, -INF , !P4 ;  /* 0xff80000009987808 */ /* 0x000fe40006000000 */
[----:B------:R-:W-:Y:S02]  /*82a0*/  ISETP.GE.AND P0, PT, R18, R203, PT ;  /* 0x000000cb1200720c */ /* 0x000fe40003f06270 */
[----:B------:R-:W-:Y:S01]  /*82b0*/  FSEL R9, R24, -INF , !P3 ;  /* 0xff80000018097808 */ /* 0x000fe20005800000 */
[----:B------:R2:W-:Y:S01]  /*82c0*/  MUFU.TANH R18, R8 ;  /* 0x0000000800127308 */ /* 0x0005e20000002400 */
        /* <DEDUP_REMOVED lines=8> */
[----:B------:R-:W-:Y:S01]  /*8350*/  ISETP.GE.AND P3, PT, R7, R201, PT ;  /* 0x000000c90700720c */ /* 0x000fe20003f66270 */
[----:B--2---:R-:W-:Y:S01]  /*8360*/  FMUL.FTZ R8, R153, UR6 ;  /* 0x0000000699087c20 */ /* 0x004fe20008410000 */
[----:B------:R-:W-:Y:S01]  /*8370*/  FSEL R153, R10, -INF , !P6 ;  /* 0xff8000000a997808 */ /* 0x000fe20007000000 */
[----:B------:R-:W-:Y:S01]  /*8380*/  FMUL.FTZ R10, R59, UR6 ;  /* 0x000000063b0a7c20 */ /* 0x000fe20008410000 */
[-C--:B------:R-:W-:Y:S01]  /*8390*/  ISETP.GT.AND P6, PT, R14, R7.reuse, PT ;  /* 0x000000070e00720c */ /* 0x080fe20003fc4270 */
[----:B------:R2:W-:Y:S01]  /*83a0*/  MUFU.TANH R17, R8 ;  /* 0x0000000800117308 */ /* 0x0005e20000002400 */
[----:B------:R-:W-:Y:S01]  /*83b0*/  FSEL R246, R9, -INF , !P0 ;  /* 0xff80000009f67808 */ /* 0x000fe20004000000 */
[----:B------:R-:W-:Y:S01]  /*83c0*/  FMUL.FTZ R9, R66, UR6 ;  /* 0x0000000642097c20 */ /* 0x000fe20008410000 */
[----:B------:R-:W-:-:S02]  /*83d0*/  ISETP.GT.AND P0, PT, R13, R7, PT ;  /* 0x000000070d00720c */ /* 0x000fc40003f04270 */
[----:B------:R-:W-:Y:S02]  /*83e0*/  ISETP.GE.AND P1, PT, R7, R204, PT ;  /* 0x000000cc0700720c */ /* 0x000fe40003f26270 */
[----:B------:R-:W-:Y:S01]  /*83f0*/  FSEL R176, R22, -INF , !P4 ;  /* 0xff80000016b07808 */ /* 0x000fe20006000000 */
[----:B------:R-:W-:Y:S01]  /*8400*/  MUFU.TANH R21, R10 ;  /* 0x0000000a00157308 */ /* 0x000fe20000002400 */
[----:B------:R-:W-:Y:S02]  /*8410*/  FSEL R177, R23, -INF , !P1 ;  /* 0xff80000017b17808 */ /* 0x000fe40004800000 */
[----:B------:R-:W-:Y:S02]  /*8420*/  ISETP.GT.AND P4, PT, R12, R4, PT ;  /* 0x000000040c00720c */ /* 0x000fe40003f84270 */
[----:B------:R-:W-:Y:S02]  /*8430*/  ISETP.GE.AND P1, PT, R4, R204, PT ;  /* 0x000000cc0400720c */ /* 0x000fe40003f26270 */
[----:B------:R-:W-:-:S02]  /*8440*/  FSEL R151, R25, -INF , !P5 ;  /* 0xff80000019977808 */ /* 0x000fc40006800000 */
[----:B------:R-:W-:Y:S01]  /*8450*/  ISETP.GE.AND P5, PT, R5, R204, PT ;  /* 0x000000cc0500720c */ /* 0x000fe20003fa6270 */
[----:B--2---:R-:W-:-:S04]  /*8460*/  FMUL.FTZ R8, R154, UR6 ;  /* 0x000000069a087c20 */ /* 0x004fc80008410000 */
[----:B------:R2:W3:Y:S02]  /*8470*/  MUFU.TANH R11, R8 ;  /* 0x00000008000b7308 */ /* 0x0004e40000002400 */
[----:B--2---:R-:W-:Y:S02]  /*8480*/  FSEL R8, R20, -INF , !P6 ;  /* 0xff80000014087808 */ /* 0x004fe40007000000 */
[----:B------:R-:W-:Y:S01]  /*8490*/  ISETP.GE.AND P6, PT, R7, R203, PT ;  /* 0x000000cb0700720c */ /* 0x000fe20003fc6270 */
[----:B------:R-:W-:Y:S01]  /*84a0*/  FMUL.FTZ R7, R155, UR6 ;  /* 0x000000069b077c20 */ /* 0x000fe20008410000 */
[----:B------:R-:W-:Y:S02]  /*84b0*/  FSEL R148, R8, -INF , !P3 ;  /* 0xff80000008947808 */ /* 0x000fe40005800000 */
[----:B------:R-:W-:Y:S02]  /*84c0*/  ISETP.GT.AND P3, PT, R14, R6, PT ;  /* 0x000000060e00720c */ /* 0x000fe40003f64270 */
[----:B-1----:R-:W-:-:S02]  /*84d0*/  FSEL R8, R16, -INF , !P0 ;  /* 0xff80000010087808 */ /* 0x002fc40004000000 */
[----:B------:R1:W2:Y:S01]  /*84e0*/  MUFU.TANH R16, R7 ;  /* 0x0000000700107308 */ /* 0x0002a20000002400 */
[----:B------:R-:W-:Y:S02]  /*84f0*/  ISETP.GE.AND P0, PT, R6, R201, PT ;  /* 0x000000c90600720c */ /* 0x000fe40003f06270 */
[----:B------:R-:W-:Y:S01]  /*8500*/  FSEL R154, R8, -INF , !P6 ;  /* 0xff800000089a7808 */ /* 0x000fe20007000000 */
[----:B------:R-:W-:Y:S01]  /*8510*/  FMUL.FTZ R8, R64, UR6 ;  /* 0x0000000640087c20 */ /* 0x000fe20008410000 */
[----:B------:R-:W-:Y:S02]  /*8520*/  ISETP.GT.AND P6, PT, R13, R6, PT ;  /* 0x000000060d00720c */ /* 0x000fe40003fc4270 */
[----:B-1----:R-:W-:Y:S02]  /*8530*/  FSEL R7, R19, -INF , !P3 ;  /* 0xff80000013077808 */ /* 0x002fe40005800000 */
[----:B------:R-:W-:Y:S02]  /*8540*/  ISETP.GE.AND P3, PT, R6, R203, PT ;  /* 0x000000cb0600720c */ /* 0x000fe40003f66270 */
[----:B------:R-:W-:-:S02]  /*8550*/  FSEL R149, R7, -INF , !P0 ;  /* 0xff80000007957808 */ /* 0x000fc40004000000 */
[----:B------:R-:W-:Y:S02]  /*8560*/  ISETP.GT.AND P0, PT, R14, R5, PT ;  /* 0x000000050e00720c */ /* 0x000fe40003f04270 */
[----:B------:R-:W-:Y:S02]  /*8570*/  FSEL R7, R15, -INF , !P6 ;  /* 0xff8000000f077808 */ /* 0x000fe40007000000 */
[----:B------:R1:W4:Y:S01]  /*8580*/  MUFU.TANH R15, R8 ;  /* 0x00000008000f7308 */ /* 0x0003220000002400 */
[----:B------:R-:W-:Y:S02]  /*8590*/  ISETP.GE.AND P6, PT, R5, R201, PT ;  /* 0x000000c90500720c */ /* 0x000fe40003fc6270 */
[----:B------:R-:W-:Y:S02]  /*85a0*/  FSEL R150, R7, -INF , !P3 ;  /* 0xff80000007967808 */ /* 0x000fe40005800000 */
[----:B------:R-:W-:-:S04]  /*85b0*/  ISETP.GT.AND P3, PT, R13, R5, PT ;  /* 0x000000050d00720c */ /* 0x000fc80003f64270 */
[----:B---3--:R-:W-:Y:S02]  /*85c0*/  FSEL R7, R11, -INF , !P3 ;  /* 0xff8000000b077808 */ /* 0x008fe40005800000 */
[----:B------:R3:W5:Y:S01]  /*85d0*/  MUFU.TANH R11, R9 ;  /* 0x00000009000b7308 */ /* 0x0007620000002400 */
[----:B------:R-:W-:Y:S02]  /*85e0*/  ISETP.GE.AND P3, PT, R4, R201, PT ;  /* 0x000000c90400720c */ /* 0x000fe40003f66270 */
[----:B-1----:R-:W-:Y:S02]  /*85f0*/  FSEL R8, R18, -INF , !P0 ;  /* 0xff80000012087808 */ /* 0x002fe40004000000 */
[----:B------:R-:W-:Y:S02]  /*8600*/  ISETP.GE.AND P0, PT, R5, R203, PT ;  /* 0x000000cb0500720c */ /* 0x000fe40003f06270 */
[----:B------:R-:W-:Y:S02]  /*8610*/  FSEL R230, R8, -INF , !P6 ;  /* 0xff80000008e67808 */ /* 0x000fe40007000000 */
[----:B------:R-:W-:-:S02]  /*8620*/  ISETP.GT.AND P6, PT, R14, R4, PT ;  /* 0x000000040e00720c */ /* 0x000fc40003fc4270 */
[----:B------:R-:W-:Y:S02]  /*8630*/  FSEL R235, R7, -INF , !P0 ;  /* 0xff80000007eb7808 */ /* 0x000fe40004000000 */
[----:B------:R-:W-:Y:S01]  /*8640*/  FSEL R8, R17, -INF , !P6 ;  /* 0xff80000011087808 */ /* 0x000fe20007000000 */
[----:B---3--:R-:W-:Y:S01]  /*8650*/  FMUL.FTZ R9, R65, UR6 ;  /* 0x0000000641097c20 */ /* 0x008fe20008410000 */
[----:B------:R-:W-:Y:S02]  /*8660*/  ISETP.GT.AND P6, PT, R13, R4, PT ;  /* 0x000000040d00720c */ /* 0x000fe40003fc4270 */
[----:B------:R-:W-:Y:S01]  /*8670*/  FSEL R228, R8, -INF , !P3 ;  /* 0xff80000008e47808 */ /* 0x000fe20005800000 */
[----:B------:R1:W3:Y:S01]  /*8680*/  MUFU.TANH R17, R9 ;  /* 0x0000000900117308 */ /* 0x0002e20000002400 */
[----:B------:R-:W-:Y:S02]  /*8690*/  ISETP.GT.AND P3, PT, R14, R3, PT ;  /* 0x000000030e00720c */ /* 0x000fe40003f64270 */
[----:B------:R-:W-:-:S02]  /*86a0*/  ISETP.GE.AND P0, PT, R4, R203, PT ;  /* 0x000000cb0400720c */ /* 0x000fc40003f06270 */
[----:B--2---:R-:W-:Y:S01]  /*86b0*/  FSEL R7, R16, -INF , !P6 ;  /* 0xff80000010077808 */ /* 0x004fe20007000000 */
[----:B------:R-:W-:Y:S01]  /*86c0*/  FMUL.FTZ R16, R47, UR6 ;  /* 0x000000062f107c20 */ /* 0x000fe20008410000 */
[----:B------:R-:W-:Y:S02]  /*86d0*/  ISETP.GE.AND P6, PT, R3, R201, PT ;  /* 0x000000c90300720c */ /* 0x000fe40003fc6270 */
[----:B----4-:R-:W-:Y:S01]  /*86e0*/  FSEL R8, R15, -INF , !P3 ;  /* 0xff8000000f087808 */ /* 0x010fe20005800000 */
[----:B------:R-:W-:Y:S01]  /*86f0*/  FMUL.FTZ R15, R46, UR6 ;  /* 0x000000062e0f7c20 */ /* 0x000fe20008410000 */
[----:B------:R-:W-:Y:S01]  /*8700*/  FSEL R234, R7, -INF , !P0 ;  /* 0xff80000007ea7808 */ /* 0x000fe20004000000 */
[----:B------:R-:W-:Y:S01]  /*8710*/  FMUL.FTZ R7, R67, UR6 ;  /* 0x0000000643077c20 */ /* 0x000fe20008410000 */
[----:B------:R-:W-:Y:S02]  /*8720*/  ISETP.GT.AND P0, PT, R13, R3, PT ;  /* 0x000000030d00720c */ /* 0x000fe40003f04270 */
[----:B------:R-:W-:Y:S01]  /*8730*/  FSEL R229, R8, -INF , !P6 ;  /* 0xff80000008e57808 */ /* 0x000fe20007000000 */
[----:B------:R2:W4:Y:S01]  /*8740*/  MUFU.TANH R18, R7 ;  /* 0x0000000700127308 */ /* 0x0005220000002400 */
[----:B------:R-:W-:Y:S01]  /*8750*/  ISETP.GT.AND P3, PT, R12, R6, PT ;  /* 0x000000060c00720c */ /* 0x000fe20003f64270 */
[----:B-1----:R-:W-:Y:S01]  /*8760*/  FMUL.FTZ R9, R50, UR6 ;  /* 0x0000000632097c20 */ /* 0x002fe20008410000 */
[----:B------:R-:W-:-:S02]  /*8770*/  ISETP.GE.AND P6, PT, R6, R204, PT ;  /* 0x000000cc0600720c */ /* 0x000fc40003fc6270 */
[----:B-----5:R-:W-:Y:S01]  /*8780*/  FSEL R6, R11, -INF , !P0 ;  /* 0xff8000000b067808 */ /* 0x020fe20004000000 */
[----:B------:R-:W-:Y:S01]  /*8790*/  FMUL.FTZ R11, R51, UR6 ;  /* 0x00000006330b7c20 */ /* 0x000fe20008410000 */
[----:B------:R-:W-:Y:S01]  /*87a0*/  ISETP.GE.AND P0, PT, R3, R203, PT ;  /* 0x000000cb0300720c */ /* 0x000fe20003f06270 */
[----:B------:R-:W-:Y:S01]  /*87b0*/  MUFU.TANH R20, R9 ;  /* 0x0000000900147308 */ /* 0x000fe20000002400 */
[----:B------:R-:W-:Y:S02]  /*87c0*/  FMNMX3.FTZ R4, R70, R29, R30, !PT ;  /* 0x0000001d46047276 */ /* 0x000fe4000781001e */
[----:B------:R-:W-:Y:S02]  /*87d0*/  FSEL R232, R6, -INF , !P0 ;  /* 0xff80000006e87808 */ /* 0x000fe40004000000 */
[----:B------:R-:W-:Y:S02]  /*87e0*/  ISETP.GT.AND P0, PT, R14, R2, PT ;  /* 0x000000020e00720c */ /* 0x000fe40003f04270 */
[----:B------:R-:W-:Y:S01]  /*87f0*/  FMNMX3.FTZ R6, R72, R45, R38, !PT ;  /* 0x0000002d48067276 */ /* 0x000fe20007810026 */
[----:B------:R4:W1:Y:S01]  /*8800*/  MUFU.TANH R19, R11 ;  /* 0x0000000b00137308 */ /* 0x0008620000002400 */
[----:B---3--:R-:W-:-:S02]  /*8810*/  FSEL R10, R17, -INF , !P0 ;  /* 0xff800000110a7808 */ /* 0x008fc40004000000 */
[----:B--2---:R-:W-:Y:S02]  /*8820*/  FMNMX3.FTZ R7, R71, R26, R28, !PT ;  /* 0x0000001a47077276 */ /* 0x004fe4000781001c */
[----:B------:R-:W-:Y:S02]  /*8830*/  ISETP.GE.AND P0, PT, R2, R201, PT ;  /* 0x000000c90200720c */ /* 0x000fe40003f06270 */
[----:B------:R-:W-:Y:S01]  /*8840*/  FMNMX3.FTZ R8, R7, R39, R40, !PT ;  /* 0x0000002707087276 */ /* 0x000fe20007810028 */
[----:B------:R2:W3:Y:S01]  /*8850*/  MUFU.TANH R17, R15 ;  /* 0x0000000f00117308 */ /* 0x0004e20000002400 */
[----:B------:R-:W-:Y:S02]  /*8860*/  FMNMX3.FTZ R7, R6, R36, R35, !PT ;  /* 0x0000002406077276 */ /* 0x000fe40007810023 */
[----:B------:R-:W-:Y:S02]  /*8870*/  FMNMX3.FTZ R8, R8, R184, R183, !PT ;  /* 0x000000b808087276 */ /* 0x000fe400078100b7 */
[----:B------:R-:W-:-:S02]  /*8880*/  FMNMX3.FTZ R6, R69, R48, R49, !PT ;  /* 0x0000003045067276 */ /* 0x000fc40007810031 */
[----:B------:R-:W-:Y:S02]  /*8890*/  FMNMX3.FTZ R7, R7, R161, R58, !PT ;  /* 0x000000a107077276 */ /* 0x000fe4000781003a */
[----:B------:R-:W-:Y:S02]  /*88a0*/  FSEL R223, R10, -INF , !P0 ;  /* 0xff8000000adf7808 */ /* 0x000fe40004000000 */
        /* <DEDUP_REMOVED lines=8> */
[----:B------:R-:W-:Y:S02]  /*8930*/  ISETP.GT.AND P0, PT, R13, R2, PT ;  /* 0x000000020d00720c */ /* 0x000fe40003f04270 */
[----:B------:R-:W-:-:S02]  /*8940*/  FMNMX3.FTZ R8, R8, R148, R149, !PT ;  /* 0x0000009408087276 */ /* 0x000fc40007810095 */
[----:B------:R-:W-:Y:S02]  /*8950*/  FMNMX3.FTZ R10, R10, R243, R242, !PT ;  /* 0x000000f30a0a7276 */ /* 0x000fe400078100f2 */
[----:B------:R-:W-:Y:S02]  /*8960*/  FMNMX3.FTZ R7, R6, R247, R246, !PT ;  /* 0x000000f706077276 */ /* 0x000fe400078100f6 */
[----:B----4-:R-:W-:Y:S02]  /*8970*/  FSEL R11, R18, -INF , !P0 ;  /* 0xff800000120b7808 */ /* 0x010fe40004000000 */
[----:B------:R-:W-:Y:S01]  /*8980*/  FMNMX3.FTZ R9, R8, R230, R228, !PT ;  /* 0x000000e608097276 */ /* 0x000fe200078100e4 */
[----:B------:R4:W5:Y:S01]  /*8990*/  MUFU.TANH R18, R16 ;  /* 0x0000001000127308 */ /* 0x0009620000002400 */
[----:B------:R-:W-:Y:S02]  /*89a0*/  ISETP.GE.AND P0, PT, R2, R203, PT ;  /* 0x000000cb0200720c */ /* 0x000fe40003f06270 */
[----:B------:R-:W-:-:S02]  /*89b0*/  FMNMX3.FTZ R6, R10, R240, R241, !PT ;  /* 0x000000f00a067276 */ /* 0x000fc400078100f1 */
[----:B------:R-:W-:Y:S02]  /*89c0*/  FMNMX3.FTZ R8, R7, R154, R150, !PT ;  /* 0x0000009a07087276 */ /* 0x000fe40007810096 */
[----:B------:R-:W-:Y:S02]  /*89d0*/  FMNMX3.FTZ R7, R9, R229, R223, !PT ;  /* 0x000000e509077276 */ /* 0x000fe400078100df */
[----:B------:R-:W-:Y:S01]  /*89e0*/  FSEL R217, R11, -INF , !P0 ;  /* 0xff8000000bd97808 */ /* 0x000fe20004000000 */
[----:B------:R-:W5:Y:S01]  /*89f0*/  SHFL.BFLY PT, R9, R6, 0x2, 0x1f ;  /* 0x0c401f0006097f89 */ /* 0x000f6200000e0000 */
[----:B------:R-:W-:Y:S02]  /*8a00*/  FMNMX3.FTZ R8, R8, R235, R234, !PT ;  /* 0x000000eb08087276 */ /* 0x000fe400078100ea */
[----:B------:R-:W-:Y:S01]  /*8a10*/  FMNMX3.FTZ R4, R4, R31, R41, !PT ;  /* 0x0000001f04047276 */ /* 0x000fe20007810029 */
[----:B------:R-:W5:Y:S01]  /*8a20*/  SHFL.BFLY PT, R10, R7, 0x2, 0x1f ;  /* 0x0c401f00070a7f89 */ /* 0x000f6200000e0000 */
[----:B------:R-:W-:-:S02]  /*8a30*/  FMNMX3.FTZ R8, R8, R232, R217, !PT ;  /* 0x000000e808087276 */ /* 0x000fc400078100d9 */
[----:B------:R-:W-:Y:S02]  /*8a40*/  FMNMX3.FTZ R4, R4, R157, R156, !PT ;  /* 0x0000009d04047276 */ /* 0x000fe4000781009c */
[----:B------:R-:W-:Y:S01]  /*8a50*/  ISETP.GT.AND P0, PT, R12, R5, PT ;  /* 0x000000050c00720c */ /* 0x000fe20003f04270 */
[----:B------:R-:W5:Y:S01]  /*8a60*/  SHFL.BFLY PT, R11, R8, 0x2, 0x1f ;  /* 0x0c401f00080b7f89 */ /* 0x000f6200000e0000 */
[----:B--2---:R-:W-:Y:S02]  /*8a70*/  FSEL R15, R21, -INF , !P3 ;  /* 0xff800000150f7808 */ /* 0x004fe40005800000 */
[----:B------:R-:W-:Y:S02]  /*8a80*/  FMNMX3.FTZ R4, R4, R159, R158, !PT ;  /* 0x0000009f04047276 */ /* 0x000fe4000781009e */
[----:B------:R-:W-:Y:S02]  /*8a90*/  ISETP.GT.AND P3, PT, R12, R3, PT ;  /* 0x000000030c00720c */ /* 0x000fe40003f64270 */
[----:B-1----:R-:W-:-:S02]  /*8aa0*/  FSEL R5, R19, -INF , !P4 ;  /* 0xff80000013057808 */ /* 0x002fc40006000000 */
[----:B----4-:R-:W-:Y:S02]  /*8ab0*/  FSEL R16, R20, -INF , !P0 ;  /* 0xff80000014107808 */ /* 0x010fe40004000000 */
[----:B------:R-:W-:Y:S01]  /*8ac0*/  ISETP.GT.AND P4, PT, R12, R2, PT ;  /* 0x000000020c00720c */ /* 0x000fe20003f84270 */
[----:B------:R-:W-:Y:S01]  /*8ad0*/  LDSM.16.MT88.4 R20, [R193+0x6000] ;  /* 0x00600000c114783b */ /* 0x000fe20000004200 */
[----:B------:R-:W-:Y:S02]  /*8ae0*/  FSEL R244, R15, -INF , !P6 ;  /* 0xff8000000ff47808 */ /* 0x000fe40007000000 */
[----:B------:R-:W-:Y:S02]  /*8af0*/  FMNMX3.FTZ R4, R4, R151, R176, !PT ;  /* 0x0000009704047276 */ /* 0x000fe400078100b0 */
[----:B------:R-:W-:Y:S02]  /*8b00*/  ISETP.GE.AND P0, PT, R3, R204, PT ;  /* 0x000000cc0300720c */ /* 0x000fe40003f06270 */
[----:B---3--:R-:W-:-:S02]  /*8b10*/  FSEL R17, R17, -INF , !P3 ;  /* 0xff80000011117808 */ /* 0x008fc40005800000 */
[----:B-----5:R-:W-:Y:S02]  /*8b20*/  FMNMX.FTZ R3, R6, R9, !PT ;  /* 0x0000000906037209 */ /* 0x020fe40007810000 */
[----:B------:R-:W-:Y:S02]  /*8b30*/  FSEL R61, R5, -INF , !P1 ;  /* 0xff800000053d7808 */ /* 0x000fe40004800000 */
[----:B------:R-:W-:Y:S01]  /*8b40*/  ISETP.GE.AND P3, PT, R2, R204, PT ;  /* 0x000000cc0200720c */ /* 0x000fe20003f66270 */
[----:B------:R-:W1:Y:S01]  /*8b50*/  SHFL.BFLY PT, R9, R3, 0x1, 0x1f ;  /* 0x0c201f0003097f89 */ /* 0x000e6200000e0000 */
[----:B------:R-:W-:Y:S02]  /*8b60*/  FSEL R6, R18, -INF , !P4 ;  /* 0xff80000012067808 */ /* 0x000fe40006000000 */
[----:B------:R-:W-:Y:S02]  /*8b70*/  FSEL R60, R16, -INF , !P5 ;  /* 0xff800000103c7808 */ /* 0x000fe40006800000 */
[----:B------:R-:W-:-:S02]  /*8b80*/  FMNMX3.FTZ R5, R4, R177, R244, !PT ;  /* 0x000000b104057276 */ /* 0x000fc400078100f4 */
[----:B------:R-:W-:Y:S02]  /*8b90*/  FSEL R62, R17, -INF , !P0 ;  /* 0xff800000113e7808 */ /* 0x000fe40004000000 */
[----:B------:R-:W-:Y:S02]  /*8ba0*/  FSEL R63, R6, -INF , !P3 ;  /* 0xff800000063f7808 */ /* 0x000fe40005800000 */
[----:B------:R-:W-:Y:S02]  /*8bb0*/  FMNMX3.FTZ R5, R5, R60, R61, !PT ;  /* 0x0000003c05057276 */ /* 0x000fe4000781003d */
[----:B------:R-:W-:Y:S02]  /*8bc0*/  FMNMX.FTZ R2, R7, R10, !PT ;  /* 0x0000000a07027209 */ /* 0x000fe40007810000 */
[----:B------:R-:W-:Y:S02]  /*8bd0*/  FMNMX.FTZ R4, R8, R11, !PT ;  /* 0x0000000b08047209 */ /* 0x000fe40007810000 */
[----:B------:R-:W-:Y:S01]  /*8be0*/  FMNMX3.FTZ R5, R5, R62, R63, !PT ;  /* 0x0000003e05057276 */ /* 0x000fe2000781003f */
[----:B------:R-:W2:Y:S04]  /*8bf0*/  SHFL.BFLY PT, R7, R2, 0x1, 0x1f ;  /* 0x0c201f0002077f89 */ /* 0x000ea800000e0000 */
[----:B------:R-:W3:Y:S01]  /*8c00*/  SHFL.BFLY PT, R6, R4, 0x1, 0x1f ;  /* 0x0c201f0004067f89 */ /* 0x000ee200000e0000 */
[----:B-1----:R-:W-:-:S03]  /*8c10*/  FMNMX.FTZ R208, R3, R9, !PT ;  /* 0x0000000903d07209 */ /* 0x002fc60007810000 */
[----:B------:R-:W1:Y:S01]  /*8c20*/  SHFL.BFLY PT, R8, R5, 0x2, 0x1f ;  /* 0x0c401f0005087f89 */ /* 0x000e6200000e0000 */
[C---:B------:R-:W-:Y:S01]  /*8c30*/  FSETP.NEU.FTZ.AND P3, PT, R208.reuse, -INF , PT ;  /* 0xff800000d000780b */ /* 0x040fe20003f7d000 */
[----:B------:R-:W-:-:S05]  /*8c40*/  FMUL.FTZ R9, R208, UR4 ;  /* 0x00000004d0097c20 */ /* 0x000fca0008410000 */
[----:B------:R-:W-:Y:S02]  /*8c50*/  FSEL R9, R9, RZ, P3 ;  /* 0x000000ff09097208 */ /* 0x000fe40001800000 */
[----:B--2---:R-:W-:Y:S02]  /*8c60*/  FMNMX.FTZ R206, R2, R7, !PT ;  /* 0x0000000702ce7209 */ /* 0x004fe40007810000 */
[----:B---3--:R-:W-:-:S03]  /*8c70*/  FMNMX.FTZ R205, R4, R6, !PT ;  /* 0x0000000604cd7209 */ /* 0x008fc60007810000 */
[C---:B------:R-:W-:Y:S01]  /*8c80*/  FMUL.FTZ R3, R206.reuse, UR4 ;  /* 0x00000004ce037c20 */ /* 0x040fe20008410000 */
[----:B------:R-:W-:Y:S01]  /*8c90*/  FSETP.NEU.FTZ.AND P1, PT, R206, -INF , PT ;  /* 0xff800000ce00780b */ /* 0x000fe20003f3d000 */
[----:B------:R-:W-:Y:S01]  /*8ca0*/  FFMA.FTZ R6, R26, UR4, -R9 ;  /* 0x000000041a067c23 */ /* 0x000fe20008010809 */
[----:B-1----:R-:W-:Y:S01]  /*8cb0*/  FMNMX.FTZ R4, R5, R8, !PT ;  /* 0x0000000805047209 */ /* 0x002fe20007810000 */
[----:B------:R-:W-:Y:S01]  /*8cc0*/  FMUL.FTZ R2, R205, UR4 ;  /* 0x00000004cd027c20 */ /* 0x000fe20008410000 */
[----:B------:R-:W-:Y:S01]  /*8cd0*/  FSEL R3, R3, RZ, P1 ;  /* 0x000000ff03037208 */ /* 0x000fe20000800000 */
[----:B------:R1:W-:Y:S01]  /*8ce0*/  MUFU.EX2 R219, R6 ;  /* 0x0000000600db7308 */ /* 0x0003e20000000800 */
[----:B------:R-:W-:Y:S01]  /*8cf0*/  FSETP.NEU.FTZ.AND P0, PT, R205, -INF , PT ;  /* 0xff800000cd00780b */ /* 0x000fe20003f1d000 */
[----:B------:R-:W2:Y:S02]  /*8d00*/  SHFL.BFLY PT, R11, R4, 0x1, 0x1f ;  /* 0x0c201f00040b7f89 */ /* 0x000ea400000e0000 */
[--C-:B------:R-:W-:Y:S01]  /*8d10*/  FFMA.FTZ R5, R45, UR4, -R3.reuse ;  /* 0x000000042d057c23 */ /* 0x100fe20008010803 */
[----:B------:R-:W-:Y:S01]  /*8d20*/  FSEL R2, R2, RZ, P0 ;  /* 0x000000ff02027208 */ /* 0x000fe20000000000 */
[----:B------:R-:W-:Y:S01]  /*8d30*/  FFMA.FTZ R7, R38, UR4, -R3 ;  /* 0x0000000426077c23 */ /* 0x000fe20008010803 */
[----:B------:R-:W-:Y:S01]  /*8d40*/  FSEL R10, R205, RZ, P0 ;  /* 0x000000ffcd0a7208 */ /* 0x000fe20000000000 */
[----:B------:R3:W-:Y:S01]  /*8d50*/  MUFU.EX2 R218, R5 ;  /* 0x0000000500da7308 */ /* 0x0007e20000000800 */
[----:B------:R-:W-:Y:S01]  /*8d60*/  LDSM.16.MT88.4 R24, [R188+0x6000] ;  /* 0x00600000bc18783b */ /* 0x000fe20000004200 */
[----:B------:R-:W-:-:S02]  /*8d70*/  FFMA.FTZ R8, R44, UR4, -R2 ;  /* 0x000000042c087c23 */ /* 0x000fc40008010802 */
[----:B------:R4:W5:Y:S01]  /*8d80*/  MUFU.EX2 R220, R7 ;  /* 0x0000000700dc7308 */ /* 0x0009620000000800 */
[----:B-1----:R-:W-:-:S03]  /*8d90*/  FFMA.FTZ R6, R36, UR4, -R3 ;  /* 0x0000000424067c23 */ /* 0x002fc60008010803 */
[----:B------:R-:W-:Y:S04]  /*8da0*/  MUFU.EX2 R215, R8 ;  /* 0x0000000800d77308 */ /* 0x000fe80000000800 */
[----:B------:R1:W-:Y:S01]  /*8db0*/  MUFU.EX2 R221, R6 ;  /* 0x0000000600dd7308 */ /* 0x0003e20000000800 */
[----:B---3--:R-:W-:Y:S02]  /*8dc0*/  FFMA.FTZ R5, R35, UR4, -R3 ;  /* 0x0000000423057c23 */ /* 0x008fe40008010803 */
[----:B------:R-:W3:Y:S02]  /*8dd0*/  LDSM.16.MT88.4 R32, [R189+0x6000] ;  /* 0x00600000bd20783b */ /* 0x000ee40000004200 */
[----:B------:R5:W-:Y:S01]  /*8de0*/  MUFU.EX2 R222, R5 ;  /* 0x0000000500de7308 */ /* 0x000be20000000800 */
[----:B--2---:R-:W-:-:S02]  /*8df0*/  FMNMX.FTZ R207, R4, R11, !PT ;  /* 0x0000000b04cf7209 */ /* 0x004fc40007810000 */
[----:B----4-:R-:W-:Y:S02]  /*8e00*/  FSEL R7, R206, RZ, P1 ;  /* 0x000000ffce077208 */ /* 0x010fe40000800000 */
[C---:B------:R-:W-:Y:S01]  /*8e10*/  FSETP.NEU.FTZ.AND P0, PT, R207.reuse, -INF , PT ;  /* 0xff800000cf00780b */ /* 0x040fe20003f1d000 */
[----:B------:R-:W-:Y:S01]  /*8e20*/  FMUL.FTZ R4, R207, UR4 ;  /* 0x00000004cf047c20 */ /* 0x000fe20008410000 */
[----:B-1----:R-:W-:Y:S01]  /*8e30*/  FFMA.FTZ R6, R48, UR4, -R2 ;  /* 0x0000000430067c23 */ /* 0x002fe20008010802 */
[----:B------:R-:W-:-:S03]  /*8e40*/  FADD.FTZ R7, R72, -R7 ;  /* 0x8000000748077221 */ /* 0x000fc60000010000 */
[----:B------:R-:W-:Y:S01]  /*8e50*/  FSEL R8, R4, RZ, P0 ;  /* 0x000000ff04087208 */ /* 0x000fe20000000000 */
[----:B------:R1:W-:Y:S01]  /*8e60*/  MUFU.EX2 R213, R6 ;  /* 0x0000000600d57308 */ /* 0x0003e20000000800 */
[----:B------:R-:W-:Y:S01]  /*8e70*/  FMUL.FTZ R7, R7, UR4 ;  /* 0x0000000407077c20 */ /* 0x000fe20008410000 */
[----:B-----5:R-:W-:Y:S01]  /*8e80*/  FFMA.FTZ R5, R49, UR4, -R2 ;  /* 0x0000000431057c23 */ /* 0x020fe20008010802 */
[----:B------:R-:W-:Y:S01]  /*8e90*/  F2FP.BF16.F32.PACK_AB R4, R220, R218 ;  /* 0x000000dadc04723e */ /* 0x000fe200000010ff */
[--C-:B------:R-:W-:Y:S01]  /*8ea0*/  FFMA.FTZ R11, R29, UR4, -R8.reuse ;  /* 0x000000041d0b7c23 */ /* 0x100fe20008010808 */
[----:B------:R-:W2:Y:S01]  /*8eb0*/  MUFU.EX2 R46, R7 ;  /* 0x00000007002e7308 */ /* 0x000ea20000000800 */
[----:B------:R-:W-:-:S03]  /*8ec0*/  FFMA.FTZ R15, R30, UR4, -R8 ;  /* 0x000000041e0f7c23 */ /* 0x000fc60008010808 */
[----:B------:R4:W-:Y:S04]  /*8ed0*/  MUFU.EX2 R216, R5 ;  /* 0x0000000500d87308 */ /* 0x0009e80000000800 */
[----:B------:R5:W-:Y:S01]  /*8ee0*/  MUFU.EX2 R181, R11 ;  /* 0x0000000b00b57308 */ /* 0x000be20000000800 */
[----:B-1----:R-:W-:-:S03]  /*8ef0*/  FFMA.FTZ R6, R37, UR4, -R2 ;  /* 0x0000000425067c23 */ /* 0x002fc60008010802 */
[----:B------:R1:W-:Y:S01]  /*8f00*/  MUFU.EX2 R180, R15 ;  /* 0x0000000f00b47308 */ /* 0x0003e20000000800 */
[-C--:B--2---:R-:W-:Y:S01]  /*8f10*/  FMUL.FTZ R120, R120, R46.reuse ;  /* 0x0000002e78787220 */ /* 0x084fe20000410000 */
[-C--:B------:R-:W-:Y:S02]  /*8f20*/  FMUL.FTZ R121, R121, R46.reuse ;  /* 0x0000002e79797220 */ /* 0x080fe40000410000 */
[----:B------:R2:W3:Y:S01]  /*8f30*/  MUFU.EX2 R214, R6 ;  /* 0x0000000600d67308 */ /* 0x0004e20000000800 */
[-C--:B------:R-:W-:Y:S01]  /*8f40*/  FMUL.FTZ R132, R132, R46.reuse ;  /* 0x0000002e84847220 */ /* 0x080fe20000410000 */
[----:B----4-:R-:W-:Y:S01]  /*8f50*/  FADD.FTZ R5, R69, -R10 ;  /* 0x8000000a45057221 */ /* 0x010fe20000010000 */
[--C-:B------:R-:W-:Y:S01]  /*8f60*/  FFMA.FTZ R10, R40, UR4, -R9.reuse ;  /* 0x00000004280a7c23 */ /* 0x100fe20008010809 */
[-C--:B------:R-:W-:Y:S01]  /*8f70*/  FMUL.FTZ R133, R133, R46.reuse ;  /* 0x0000002e85857220 */ /* 0x080fe20000410000 */
[-C--:B------:R-:W-:Y:S01]  /*8f80*/  FMUL.FTZ R88, R88, R46.reuse ;  /* 0x0000002e58587220 */ /* 0x080fe20000410000 */
[----:B------:R-:W-:Y:S01]  /*8f90*/  FMUL.FTZ R47, R5, UR4 ;  /* 0x00000004052f7c20 */ /* 0x000fe20008410000 */
[----:B------:R4:W-:Y:S01]  /*8fa0*/  MUFU.EX2 R212, R10 ;  /* 0x0000000a00d47308 */ /* 0x0009e20000000800 */
[--C-:B-----5:R-:W-:Y:S01]  /*8fb0*/  FFMA.FTZ R11, R31, UR4, -R8.reuse ;  /* 0x000000041f0b7c23 */ /* 0x120fe20008010808 */
[--C-:B------:R-:W-:Y:S01]  /*8fc0*/  FFMA.FTZ R5, R28, UR4, -R9.reuse ;  /* 0x000000041c057c23 */ /* 0x100fe20008010809 */
[----:B-1----:R-:W-:Y:S01]  /*8fd0*/  FFMA.FTZ R15, R41, UR4, -R8 ;  /* 0x00000004290f7c23 */ /* 0x002fe20008010808 */
[-C--:B------:R-:W-:Y:S01]  /*8fe0*/  FMUL.FTZ R89, R89, R46.reuse ;  /* 0x0000002e59597220 */ /* 0x080fe20000410000 */
[----:B------:R-:W1:Y:S01]  /*8ff0*/  MUFU.EX2 R47, R47 ;  /* 0x0000002f002f7308 */ /* 0x000e620000000800 */
[-C--:B------:R-:W-:Y:S01]  /*9000*/  FMUL.FTZ R84, R84, R46.reuse ;  /* 0x0000002e54547220 */ /* 0x080fe20000410000 */
[----:B--2---:R-:W-:Y:S01]  /*9010*/  FFMA.FTZ R6, R39, UR4, -R9 ;  /* 0x0000000427067c23 */ /* 0x004fe20008010809 */
[----:B---3--:R-:W-:Y:S01]  /*9020*/  F2FP.BF16.F32.PACK_AB R7, R214, R215 ;  /* 0x000000d7d607723e */ /* 0x008fe200000010ff */
[----:B------:R-:W2:Y:S01]  /*9030*/  LDSM.16.MT88.4 R36, [R192+0x6000] ;  /* 0x00600000c024783b */ /* 0x000ea20000004200 */
[----:B------:R3:W-:Y:S01]  /*9040*/  MUFU.EX2 R179, R11 ;  /* 0x0000000b00b37308 */ /* 0x0007e20000000800 */
[-C--:B------:R-:W-:Y:S01]  /*9050*/  FMUL.FTZ R85, R85, R46.reuse ;  /* 0x0000002e55557220 */ /* 0x080fe20000410000 */
[-C--:B------:R-:W-:Y:S01]  /*9060*/  FMUL.FTZ R100, R100, R46.reuse ;  /* 0x0000002e64647220 */ /* 0x080fe20000410000 */
[-C--:B------:R-:W-:Y:S01]  /*9070*/  FMUL.FTZ R101, R101, R46.reuse ;  /* 0x0000002e65657220 */ /* 0x080fe20000410000 */
[----:B----4-:R-:W-:Y:S01]  /*9080*/  FSEL R10, R208, RZ, P3 ;  /* 0x000000ffd00a7208 */ /* 0x010fe20001800000 */
[----:B------:R4:W-:Y:S01]  /*9090*/  MUFU.EX2 R186, R5 ;  /* 0x0000000500ba7308 */ /* 0x0009e20000000800 */
[-C--:B------:R-:W-:Y:S01]  /*90a0*/  FMUL.FTZ R104, R104, R46.reuse ;  /* 0x0000002e68687220 */ /* 0x080fe20000410000 */
[-C--:B------:R-:W-:Y:S01]  /*90b0*/  FMUL.FTZ R105, R105, R46.reuse ;  /* 0x0000002e69697220 */ /* 0x080fe20000410000 */
[-C--:B------:R-:W-:Y:S01]  /*90c0*/  FMUL.FTZ R116, R116, R46.reuse ;  /* 0x0000002e74747220 */ /* 0x080fe20000410000 */
[----:B------:R-:W-:Y:S01]  /*90d0*/  FADD.FTZ R16, R71, -R10 ;  /* 0x8000000a47107221 */ /* 0x000fe20000010000 */
[----:B------:R-:W-:Y:S01]  /*90e0*/  FSEL R10, R207, RZ, P0 ;  /* 0x000000ffcf0a7208 */ /* 0x000fe20000000000 */
[----:B------:R5:W-:Y:S01]  /*90f0*/  MUFU.EX2 R187, R6 ;  /* 0x0000000600bb7308 */ /* 0x000be20000000800 */
[-C--:B-1----:R-:W-:Y:S01]  /*9100*/  FMUL.FTZ R122, R122, R47.reuse ;  /* 0x0000002f7a7a7220 */ /* 0x082fe20000410000 */
[-C--:B------:R-:W-:Y:S01]  /*9110*/  FMUL.FTZ R123, R123, R47.reuse ;  /* 0x0000002f7b7b7220 */ /* 0x080fe20000410000 */
[----:B---3--:R-:W-:Y:S01]  /*9120*/  FMUL.FTZ R11, R16, UR4 ;  /* 0x00000004100b7c20 */ /* 0x008fe20008410000 */
[----:B------:R-:W-:Y:S01]  /*9130*/  FADD.FTZ R10, R70, -R10 ;  /* 0x8000000a460a7221 */ /* 0x000fe20000010000 */
[----:B------:R-:W-:Y:S01]  /*9140*/  MUFU.EX2 R178, R15 ;  /* 0x0000000f00b27308 */ /* 0x000fe20000000800 */
[-C--:B------:R-:W-:Y:S01]  /*9150*/  FMUL.FTZ R134, R134, R47.reuse ;  /* 0x0000002f86867220 */ /* 0x080fe20000410000 */
[----:B------:R-:W-:Y:S01]  /*9160*/  FMUL.FTZ R135, R135, R47 ;  /* 0x0000002f87877220 */ /* 0x000fe20000410000 */
[----:B------:R-:W-:Y:S01]  /*9170*/  FMUL.FTZ R10, R10, UR4 ;  /* 0x000000040a0a7c20 */ /* 0x000fe20008410000 */
[----:B------:R-:W1:Y:S01]  /*9180*/  MUFU.EX2 R45, R11 ;  /* 0x0000000b002d7308 */ /* 0x000e620000000800 */
[----:B----4-:R-:W-:Y:S01]  /*9190*/  F2FP.BF16.F32.PACK_AB R5, R216, R213 ;  /* 0x000000d5d805723e */ /* 0x010fe200000010ff */
[-C--:B------:R-:W-:Y:S01]  /*91a0*/  FMUL.FTZ R90, R90, R47.reuse ;  /* 0x0000002f5a5a7220 */ /* 0x080fe20000410000 */
[----:B------:R-:W-:Y:S01]  /*91b0*/  FMUL.FTZ R91, R91, R47 ;  /* 0x0000002f5b5b7220 */ /* 0x000fe20000410000 */
[----:B------:R-:W3:Y:S01]  /*91c0*/  MUFU.EX2 R44, R10 ;  /* 0x0000000a002c7308 */ /* 0x000ee20000000800 */
[----:B-----5:R-:W-:Y:S01]  /*91d0*/  F2FP.BF16.F32.PACK_AB R6, R222, R221 ;  /* 0x000000ddde06723e */ /* 0x020fe200000010ff */
        /* <DEDUP_REMOVED lines=13> */
[----:B------:R-:W-:Y:S01]  /*92b0*/  HMMA.16816.F32.BF16 R76, R4, R34, R120 ;  /* 0x00000022044c723c */ /* 0x000fe20000041878 */
[----:B------:R-:W-:-:S02]  /*92c0*/  IMAD.MOV.U32 R122, RZ, RZ, R63 ;  /* 0x000000ffff7a7224 */ /* 0x000fc400078e003f */
[-C--:B-1----:R-:W-:Y:S01]  /*92d0*/  FMUL.FTZ R80, R80, R45.reuse ;  /* 0x0000002d50507220 */ /* 0x082fe20000410000 */
[----:B------:R-:W-:Y:S02]  /*92e0*/  IMAD.MOV.U32 R121, RZ, RZ, R62 ;  /* 0x000000ffff797224 */ /* 0x000fe400078e003e */
[-C--:B------:R-:W-:Y:S01]  /*92f0*/  FMUL.FTZ R81, R81, R45.reuse ;  /* 0x0000002d51517220 */ /* 0x080fe20000410000 */
[----:B------:R-:W-:Y:S02]  /*9300*/  IMAD.MOV.U32 R120, RZ, RZ, R61 ;  /* 0x000000ffff787224 */ /* 0x000fe400078e003d */
[-C--:B---3--:R-:W-:Y:S01]  /*9310*/  FMUL.FTZ R82, R82, R44.reuse ;  /* 0x0000002c52527220 */ /* 0x088fe20000410000 */
[-C--:B------:R-:W-:Y:S01]  /*9320*/  FMUL.FTZ R83, R83, R44.reuse ;  /* 0x0000002c53537220 */ /* 0x080fe20000410000 */
[C---:B--2---:R-:W-:Y:S01]  /*9330*/  HMMA.16816.F32.BF16 R72, R4.reuse, R36, R132 ;  /* 0x000000240448723c */ /* 0x044fe20000041884 */
[----:B------:R-:W-:Y:S02]  /*9340*/  IMAD.MOV.U32 R135, RZ, RZ, R60 ;  /* 0x000000ffff877224 */ /* 0x000fe400078e003c */
        /* <DEDUP_REMOVED lines=10> */
[----:B------:R-:W-:Y:S01]  /*93f0*/  FMUL.FTZ R109, R109, R45 ;  /* 0x0000002d6d6d7220 */ /* 0x000fe20000410000 */
[-C--:B------:R-:W-:Y:S01]  /*9400*/  FMUL.FTZ R110, R110, R44.reuse ;  /* 0x0000002c6e6e7220 */ /* 0x080fe20000410000 */
[----:B------:R-:W-:Y:S01]  /*9410*/  FMUL.FTZ R111, R111, R44 ;  /* 0x0000002c6f6f7220 */ /* 0x000fe20000410000 */
[--C-:B------:R-:W-:Y:S01]  /*9420*/  FFMA.FTZ R11, R161, UR4, -R3.reuse ;  /* 0x00000004a10b7c23 */ /* 0x100fe20008010803 */
[----:B------:R-:W-:Y:S01]  /*9430*/  HMMA.16816.F32.BF16 R84, R4, R24, R84 ;  /* 0x000000180454723c */ /* 0x000fe20000041854 */
[----:B------:R-:W-:Y:S01]  /*9440*/  FFMA.FTZ R10, R58, UR4, -R3 ;  /* 0x000000043a0a7c23 */ /* 0x000fe20008010803 */
[----:B------:R-:W1:Y:S01]  /*9450*/  LDSM.16.MT88.4 R28, [R188+0x6800] ;  /* 0x00680000bc1c783b */ /* 0x000e620000004200 */
[----:B------:R2:W-:Y:S01]  /*9460*/  MUFU.EX2 R174, R11 ;  /* 0x0000000b00ae7308 */ /* 0x0005e20000000800 */
[----:B------:R-:W-:-:S02]  /*9470*/  IMAD.MOV.U32 R123, RZ, RZ, R175 ;  /* 0x000000ffff7b7224 */ /* 0x000fc400078e00af */
[--C-:B------:R-:W-:Y:S01]  /*9480*/  FFMA.FTZ R15, R43, UR4, -R3.reuse ;  /* 0x000000042b0f7c23 */ /* 0x100fe20008010803 */
[----:B------:R-:W-:Y:S01]  /*9490*/  LDSM.16.MT88.4 R16, [R192+0x6800] ;  /* 0x00680000c010783b */ /* 0x000fe20000004200 */
[----:B------:R3:W4:Y:S01]  /*94a0*/  MUFU.EX2 R172, R10 ;  /* 0x0000000a00ac7308 */ /* 0x0007220000000800 */
[C---:B------:R-:W-:Y:S01]  /*94b0*/  HMMA.16816.F32.BF16 R100, R4.reuse, R20, R100 ;  /* 0x000000140464723c */ /* 0x040fe20000041864 */
[-C--:B------:R-:W-:Y:S01]  /*94c0*/  FMUL.FTZ R112, R112, R45.reuse ;  /* 0x0000002d70707220 */ /* 0x080fe20000410000 */
[-C--:B------:R-:W-:Y:S01]  /*94d0*/  FMUL.FTZ R113, R113, R45.reuse ;  /* 0x0000002d71717220 */ /* 0x080fe20000410000 */
[----:B------:R5:W-:Y:S01]  /*94e0*/  MUFU.EX2 R173, R15 ;  /* 0x0000000f00ad7308 */ /* 0x000be20000000800 */
[-C--:B------:R-:W-:Y:S01]  /*94f0*/  FMUL.FTZ R114, R114, R44.reuse ;  /* 0x0000002c72727220 */ /* 0x080fe20000410000 */
[-C--:B------:R-:W-:Y:S01]  /*9500*/  FMUL.FTZ R115, R115, R44.reuse ;  /* 0x0000002c73737220 */ /* 0x080fe20000410000 */
[-C--:B------:R-:W-:Y:S01]  /*9510*/  FMUL.FTZ R124, R124, R45.reuse ;  /* 0x0000002d7c7c7220 */ /* 0x080fe20000410000 */
[-C--:B------:R-:W-:Y:S01]  /*9520*/  FMUL.FTZ R125, R125, R45.reuse ;  /* 0x0000002d7d7d7220 */ /* 0x080fe20000410000 */
[C---:B------:R-:W-:Y:S01]  /*9530*/  HMMA.16816.F32.BF16 R88, R4.reuse, R22, R104 ;  /* 0x000000160458723c */ /* 0x040fe20000041868 */
[----:B--2---:R-:W-:Y:S01]  /*9540*/  FFMA.FTZ R11, R42, UR4, -R3 ;  /* 0x000000042a0b7c23 */ /* 0x004fe20008010803 */
[-C--:B------:R-:W-:Y:S01]  /*9550*/  FMUL.FTZ R126, R126, R44.reuse ;  /* 0x0000002c7e7e7220 */ /* 0x080fe20000410000 */
[-C--:B------:R-:W-:Y:S01]  /*9560*/  FMUL.FTZ R127, R127, R44.reuse ;  /* 0x0000002c7f7f7220 */ /* 0x080fe20000410000 */
[-C--:B------:R-:W-:Y:S01]  /*9570*/  FMUL.FTZ R128, R128, R45.reuse ;  /* 0x0000002d80807220 */ /* 0x080fe20000410000 */
[----:B---3--:R-:W-:Y:S01]  /*9580*/  FFMA.FTZ R10, R162, UR4, -R2 ;  /* 0x00000004a20a7c23 */ /* 0x008fe20008010802 */
[----:B------:R2:W3:Y:S01]  /*9590*/  MUFU.EX2 R175, R11 ;  /* 0x0000000b00af7308 */ /* 0x0004e20000000800 */
[-C--:B------:R-:W-:Y:S01]  /*95a0*/  FMUL.FTZ R129, R129, R45.reuse ;  /* 0x0000002d81817220 */ /* 0x080fe20000410000 */
[C---:B------:R-:W-:Y:S01]  /*95b0*/  HMMA.16816.F32.BF16 R116, R4.reuse, R32, R116 ;  /* 0x000000200474723c */ /* 0x040fe20000041874 */
[-C--:B------:R-:W-:Y:S01]  /*95c0*/  FMUL.FTZ R130, R130, R44.reuse ;  /* 0x0000002c82827220 */ /* 0x080fe20000410000 */
[----:B------:R4:W-:Y:S01]  /*95d0*/  MUFU.EX2 R168, R10 ;  /* 0x0000000a00a87308 */ /* 0x0009e20000000800 */
[-C--:B------:R-:W-:Y:S01]  /*95e0*/  FMUL.FTZ R131, R131, R44.reuse ;  /* 0x0000002c83837220 */ /* 0x080fe20000410000 */
[-C--:B------:R-:W-:Y:S01]  /*95f0*/  FMUL.FTZ R140, R140, R45.reuse ;  /* 0x0000002d8c8c7220 */ /* 0x080fe20000410000 */
[----:B------:R-:W-:Y:S01]  /*9600*/  FMUL.FTZ R141, R141, R45 ;  /* 0x0000002d8d8d7220 */ /* 0x000fe20000410000 */
[-C--:B------:R-:W-:Y:S01]  /*9610*/  FMUL.FTZ R142, R142, R44.reuse ;  /* 0x0000002c8e8e7220 */ /* 0x080fe20000410000 */
[----:B------:R-:W-:Y:S01]  /*9620*/  FMUL.FTZ R143, R143, R44 ;  /* 0x0000002c8f8f7220 */ /* 0x000fe20000410000 */
[----:B------:R-:W-:Y:S01]  /*9630*/  HMMA.16816.F32.BF16 R60, R4, R38, R136 ;  /* 0x00000026043c723c */ /* 0x000fe20000041888 */
[----:B------:R-:W-:Y:S01]  /*9640*/  F2FP.BF16.F32.PACK_AB R4, R186, R219 ;  /* 0x000000dbba04723e */ /* 0x000fe200000010ff */
[----:B-----5:R-:W-:Y:S01]  /*9650*/  FFMA.FTZ R15, R156, UR4, -R8 ;  /* 0x000000049c0f7c23 */ /* 0x020fe20008010808 */
[----:B------:R-:W-:Y:S01]  /*9660*/  F2FP.BF16.F32.PACK_AB R5, R180, R181 ;  /* 0x000000b5b405723e */ /* 0x000fe200000010ff */
[----:B--2---:R-:W-:Y:S01]  /*9670*/  FFMA.FTZ R11, R163, UR4, -R2 ;  /* 0x00000004a30b7c23 */ /* 0x004fe20008010802 */
[----:B------:R-:W-:-:S02]  /*9680*/  F2FP.BF16.F32.PACK_AB R6, R212, R187 ;  /* 0x000000bbd406723e */ /* 0x000fc400000010ff */
[----:B------:R-:W-:Y:S01]  /*9690*/  F2FP.BF16.F32.PACK_AB R7, R178, R179 ;  /* 0x000000b3b207723e */ /* 0x000fe200000010ff */
[--C-:B----4-:R-:W-:Y:S01]  /*96a0*/  FFMA.FTZ R10, R160, UR4, -R2.reuse ;  /* 0x00000004a00a7c23 */ /* 0x110fe20008010802 */
[----:B------:R2:W4:Y:S04]  /*96b0*/  MUFU.EX2 R170, R11 ;  /* 0x0000000b00aa7308 */ /* 0x0005280000000800 */
[----:B------:R5:W-:Y:S01]  /*96c0*/  MUFU.EX2 R171, R10 ;  /* 0x0000000a00ab7308 */ /* 0x000be20000000800 */
[C---:B------:R-:W-:Y:S03]  /*96d0*/  HMMA.16816.F32.BF16 R68, R4.reuse, R24, R80 ;  /* 0x000000180444723c */ /* 0x040fe60000041850 */
[----:B------:R3:W-:Y:S05]  /*96e0*/  MUFU.EX2 R160, R15 ;  /* 0x0000000f00a07308 */ /* 0x0007ea0000000800 */
[----:B------:R-:W-:Y:S01]  /*96f0*/  HMMA.16816.F32.BF16 R64, R4, R26, R92 ;  /* 0x0000001a0440723c */ /* 0x000fe2000004185c */
[----:B------:R-:W1:Y:S01]  /*9700*/  LDSM.16.MT88.4 R24, [R193+0x6800] ;  /* 0x00680000c118783b */ /* 0x000e620000004200 */
[----:B--2---:R-:W-:Y:S01]  /*9710*/  FFMA.FTZ R11, R152, UR4, -R2 ;  /* 0x00000004980b7c23 */ /* 0x004fe20008010802 */
[----:B-----5:R-:W-:-:S03]  /*9720*/  FFMA.FTZ R10, R184, UR4, -R9 ;  /* 0x00000004b80a7c23 */ /* 0x020fc60008010809 */
[----:B------:R2:W5:Y:S01]  /*9730*/  MUFU.EX2 R169, R11 ;  /* 0x0000000b00a97308 */ /* 0x0005620000000800 */
[----:B------:R-:W-:Y:S01]  /*9740*/  IMAD.MOV.U32 R184, RZ, RZ, R123 ;  /* 0x000000ffffb87224 */ /* 0x000fe200078e007b */
[C---:B------:R-:W-:Y:S01]  /*9750*/  HMMA.16816.F32.BF16 R52, R4.reuse, R20, R96 ;  /* 0x000000140434723c */ /* 0x040fe20000041860 */
[----:B---3--:R-:W-:Y:S01]  /*9760*/  FFMA.FTZ R15, R153, UR4, -R3 ;  /* 0x00000004990f7c23 */ /* 0x008fe20008010803 */
[----:B------:R3:W-:Y:S06]  /*9770*/  MUFU.EX2 R164, R10 ;  /* 0x0000000a00a47308 */ /* 0x0007ec0000000800 */
[----:B------:R-:W-:Y:S01]  /*9780*/  HMMA.16816.F32.BF16 R108, R4, R22, R108 ;  /* 0x00000016046c723c */ /* 0x000fe2000004186c */
[----:B------:R-:W1:Y:S01]  /*9790*/  LDSM.16.MT88.4 R20, [R189+0x6800] ;  /* 0x00680000bd14783b */ /* 0x000e620000004200 */
[--C-:B--2---:R-:W-:Y:S01]  /*97a0*/  FFMA.FTZ R11, R183, UR4, -R9.reuse ;  /* 0x00000004b70b7c23 */ /* 0x104fe20008010809 */
[----:B---3--:R-:W-:-:S03]  /*97b0*/  FFMA.FTZ R10, R182, UR4, -R9 ;  /* 0x00000004b60a7c23 */ /* 0x008fc60008010809 */
[----:B------:R2:W3:Y:S02]  /*97c0*/  MUFU.EX2 R166, R11 ;  /* 0x0000000b00a67308 */ /* 0x0004e40000000800 */
[C---:B------:R-:W-:Y:S02]  /*97d0*/  HMMA.16816.F32.BF16 R56, R4.reuse, R32, R112 ;  /* 0x000000200438723c */ /* 0x040fe40000041870 */
[----:B------:R4:W-:Y:S06]  /*97e0*/  MUFU.EX2 R165, R10 ;  /* 0x0000000a00a57308 */ /* 0x0009ec0000000800 */
[----:B------:R-:W-:Y:S01]  /*97f0*/  HMMA.16816.F32.BF16 R40, R4, R34, R124 ;  /* 0x000000220428723c */ /* 0x000fe2000004187c */
[----:B------:R-:W-:Y:S01]  /*9800*/  LDSM.16.MT88.4 R124, [R189+0x7800] ;  /* 0x00780000bd7c783b */ /* 0x000fe20000004200 */
[----:B--2---:R-:W-:-:S06]  /*9810*/  FFMA.FTZ R11, R185, UR4, -R9 ;  /* 0x00000004b90b7c23 */ /* 0x004fcc0008010809 */
[C---:B------:R-:W-:Y:S01]  /*9820*/  HMMA.16816.F32.BF16 R48, R4.reuse, R36, R128 ;  /* 0x000000240430723c */ /* 0x040fe20000041880 */
[----:B----4-:R-:W-:Y:S01]  /*9830*/  FFMA.FTZ R10, R157, UR4, -R8 ;  /* 0x000000049d0a7c23 */ /* 0x010fe20008010808 */
[----:B------:R2:W-:Y:S04]  /*9840*/  MUFU.EX2 R167, R11 ;  /* 0x0000000b00a77308 */ /* 0x0005e80000000800 */
[----:B------:R4:W3:Y:S02]  /*9850*/  MUFU.EX2 R161, R10 ;  /* 0x0000000a00a17308 */ /* 0x0008e40000000800 */
[----:B------:R-:W-:Y:S01]  /*9860*/  HMMA.16816.F32.BF16 R32, R4, R38, R140 ;  /* 0x000000260420723c */ /* 0x000fe2000004188c */
[----:B------:R-:W-:Y:S02]  /*9870*/  F2FP.BF16.F32.PACK_AB R4, R172, R174 ;  /* 0x000000aeac04723e */ /* 0x000fe400000010ff */
[----:B------:R-:W-:-:S02]  /*9880*/  F2FP.BF16.F32.PACK_AB R6, R175, R173 ;  /* 0x000000adaf06723e */ /* 0x000fc400000010ff */
[----:B------:R-:W-:Y:S02]  /*9890*/  F2FP.BF16.F32.PACK_AB R5, R170, R168 ;  /* 0x000000a8aa05723e */ /* 0x000fe400000010ff */
[----:B-----5:R-:W-:Y:S01]  /*98a0*/  F2FP.BF16.F32.PACK_AB R7, R169, R171 ;  /* 0x000000aba907723e */ /* 0x020fe200000010ff */
[--C-:B--2---:R-:W-:Y:S02]  /*98b0*/  FFMA.FTZ R11, R159, UR4, -R8.reuse ;  /* 0x000000049f0b7c23 */ /* 0x104fe40008010808 */
[----:B------:R2:W-:Y:S01]  /*98c0*/  MUFU.EX2 R159, R15 ;  /* 0x0000000f009f7308 */ /* 0x0005e20000000800 */
[----:B----4-:R-:W-:-:S03]  /*98d0*/  FFMA.FTZ R10, R158, UR4, -R8 ;  /* 0x000000049e0a7c23 */ /* 0x010fc60008010808 */
[----:B------:R4:W-:Y:S01]  /*98e0*/  MUFU.EX2 R163, R11 ;  /* 0x0000000b00a37308 */ /* 0x0009e20000000800 */
[C---:B-1----:R-:W-:Y:S03]  /*98f0*/  HMMA.16816.F32.BF16 R84, R4.reuse, R28, R84 ;  /* 0x0000001c0454723c */ /* 0x042fe60000041854 */
[----:B------:R1:W5:Y:S05]  /*9900*/  MUFU.EX2 R162, R10 ;  /* 0x0000000a00a27308 */ /* 0x00036a0000000800 */
[----:B------:R-:W-:Y:S01]  /*9910*/  HMMA.16816.F32.BF16 R96, R4, R30, R144 ;  /* 0x0000001e0460723c */ /* 0x000fe20000041890 */
[----:B--2---:R-:W-:Y:S01]  /*9920*/  FFMA.FTZ R15, R247, UR4, -R2 ;  /* 0x00000004f70f7c23 */ /* 0x004fe20008010802 */
[----:B----4-:R-:W-:-:S03]  /*9930*/  FFMA.FTZ R11, R148, UR4, -R3 ;  /* 0x00000004940b7c23 */ /* 0x010fc60008010803 */
[----:B------:R2:W-:Y:S03]  /*9940*/  MUFU.EX2 R155, R15 ;  /* 0x0000000f009b7308 */ /* 0x0005e60000000800 */
[C---:B------:R-:W-:Y:S01]  /*9950*/  HMMA.16816.F32.BF16 R92, R4.reuse, R24, R100 ;  /* 0x00000018045c723c */ /* 0x040fe20000041864 */
[----:B-1----:R-:W-:Y:S01]  /*9960*/  FFMA.FTZ R10, R245, UR4, -R3 ;  /* 0x00000004f50a7c23 */ /* 0x002fe20008010803 */
[----:B------:R1:W-:Y:S04]  /*9970*/  MUFU.EX2 R156, R11 ;  /* 0x0000000b009c7308 */ /* 0x0003e80000000800 */
[----:B------:R4:W5:Y:S02]  /*9980*/  MUFU.EX2 R157, R10 ;  /* 0x0000000a009d7308 */ /* 0x0009640000000800 */
[----:B------:R-:W-:Y:S01]  /*9990*/  HMMA.16816.F32.BF16 R88, R4, R26, R88 ;  /* 0x0000001a0458723c */ /* 0x000fe20000041858 */
[----:B--2---:R-:W-:-:S07]  /*99a0*/  FFMA.FTZ R15, R176, UR4, -R8 ;  /* 0x00000004b00f7c23 */ /* 0x004fce0008010808 */
[----:B------:R-:W-:Y:S01]  /*99b0*/  HMMA.16816.F32.BF16 R80, R4, R20, R116 ;  /* 0x000000140450723c */ /* 0x000fe20000041874 */
[----:B-1----:R-:W-:Y:S01]  /*99c0*/  FFMA.FTZ R11, R246, UR4, -R2 ;  /* 0x00000004f60b7c23 */ /* 0x002fe20008010802 */
[----:B------:R-:W-:Y:S01]  /*99d0*/  MUFU.EX2 R144, R15 ;  /* 0x0000000f00907308 */ /* 0x000fe20000000800 */
[----:B----4-:R-:W-:-:S03]  /*99e0*/  FFMA.FTZ R10, R149, UR4, -R3 ;  /* 0x00000004950a7c23 */ /* 0x010fc60008010803 */
[----:B------:R1:W-:Y:S02]  /*99f0*/  MUFU.EX2 R153, R11 ;  /* 0x0000000b00997308 */ /* 0x0003e40000000800 */
[C---:B------:R-:W-:Y:S02]  /*9a00*/  HMMA.16816.F32.BF16 R76, R4.reuse, R22, R76 ;  /* 0x00000016044c723c */ /* 0x040fe4000004184c */
[----:B------:R2:W4:Y:S06]  /*9a10*/  MUFU.EX2 R158, R10 ;  /* 0x0000000a009e7308 */ /* 0x00052c0000000800 */
[----:B------:R-:W-:Y:S01]  /*9a20*/  HMMA.16816.F32.BF16 R72, R4, R16, R72 ;  /* 0x000000100448723c */ /* 0x000fe20000041848 */
[----:B-1----:R-:W-:-:S07]  /*9a30*/  FFMA.FTZ R11, R150, UR4, -R2 ;  /* 0x00000004960b7c23 */ /* 0x002fce0008010802 */
[----:B------:R-:W-:Y:S01]  /*9a40*/  HMMA.16816.F32.BF16 R60, R4, R18, R60 ;  /* 0x00000012043c723c */ /* 0x000fe2000004183c */
[----:B---3--:R-:W-:Y:S01]  /*9a50*/  F2FP.BF16.F32.PACK_AB R4, R166, R164 ;  /* 0x000000a4a604723e */ /* 0x008fe200000010ff */
[----:B--2---:R-:W-:Y:S01]  /*9a60*/  FFMA.FTZ R10, R154, UR4, -R2 ;  /* 0x000000049a0a7c23 */ /* 0x004fe20008010802 */
[----:B------:R-:W-:Y:S01]  /*9a70*/  F2FP.BF16.F32.PACK_AB R5, R160, R161 ;  /* 0x000000a1a005723e */ /* 0x000fe200000010ff */
[----:B------:R1:W-:Y:S01]  /*9a80*/  MUFU.EX2 R152, R11 ;  /* 0x0000000b00987308 */ /* 0x0003e20000000800 */
[----:B------:R-:W-:Y:S02]  /*9a90*/  F2FP.BF16.F32.PACK_AB R6, R167, R165 ;  /* 0x000000a5a706723e */ /* 0x000fe400000010ff */
[----:B-----5:R-:W-:Y:S01]  /*9aa0*/  F2FP.BF16.F32.PACK_AB R7, R162, R163 ;  /* 0x000000a3a207723e */ /* 0x020fe200000010ff */
[----:B------:R2:W3:Y:S06]  /*9ab0*/  MUFU.EX2 R154, R10 ;  /* 0x0000000a009a7308 */ /* 0x0004ec0000000800 */
[----:B------:R-:W-:Y:S01]  /*9ac0*/  HMMA.16816.F32.BF16 R68, R4, R28, R68 ;  /* 0x0000001c0444723c */ /* 0x000fe20000041844 */
[----:B-1----:R-:W-:-:S07]  /*9ad0*/  FFMA.FTZ R11, R237, UR4, -R9 ;  /* 0x00000004ed0b7c23 */ /* 0x002fce0008010809 */
[C---:B------:R-:W-:Y:S01]  /*9ae0*/  HMMA.16816.F32.BF16 R64, R4.reuse, R30, R64 ;  /* 0x0000001e0440723c */ /* 0x040fe20000041840 */
[----:B------:R-:W1:Y:S01]  /*9af0*/  LDSM.16.MT88.4 R28, [R188+0x7000] ;  /* 0x00700000bc1c783b */ /* 0x000e620000004200 */
[--C-:B--2---:R-:W-:Y:S01]  /*9b00*/  FFMA.FTZ R10, R238, UR4, -R9.reuse ;  /* 0x00000004ee0a7c23 */ /* 0x104fe20008010809 */
[----:B------:R2:W-:Y:S04]  /*9b10*/  MUFU.EX2 R150, R11 ;  /* 0x0000000b00967308 */ /* 0x0005e80000000800 */
[----:B------:R5:W1:Y:S01]  /*9b20*/  MUFU.EX2 R148, R10 ;  /* 0x0000000a00947308 */ /* 0x000a620000000800 */
[C---:B------:R-:W-:Y:S08]  /*9b30*/  HMMA.16816.F32.BF16 R52, R4.reuse, R24, R52 ;  /* 0x000000180434723c */ /* 0x040ff00000041834 */
[----:B------:R-:W-:Y:S01]  /*9b40*/  HMMA.16816.F32.BF16 R36, R4, R26, R108 ;  /* 0x0000001a0424723c */ /* 0x000fe2000004186c */
[----:B------:R-:W1:Y:S01]  /*9b50*/  LDSM.16.MT88.4 R24, [R193+0x7000] ;  /* 0x00700000c118783b */ /* 0x000e620000004200 */
[--C-:B--2---:R-:W-:Y:S01]  /*9b60*/  FFMA.FTZ R11, R239, UR4, -R9.reuse ;  /* 0x00000004ef0b7c23 */ /* 0x104fe20008010809 */
[----:B-----5:R-:W-:-:S02]  /*9b70*/  FFMA.FTZ R10, R236, UR4, -R9 ;  /* 0x00000004ec0a7c23 */ /* 0x020fc40008010809 */
[----:B------:R-:W-:Y:S03]  /*9b80*/  LDSM.16.MT88.4 R108, [R193+0x7800] ;  /* 0x00780000c16c783b */ /* 0x000fe60000004200 */
[C---:B------:R-:W-:Y:S01]  /*9b90*/  HMMA.16816.F32.BF16 R56, R4.reuse, R20, R56 ;  /* 0x000000140438723c */ /* 0x040fe20000041838 */
[----:B------:R2:W-:Y:S07]  /*9ba0*/  MUFU.EX2 R149, R10 ;  /* 0x0000000a00957308 */ /* 0x0005ee0000000800 */
[----:B------:R-:W-:Y:S01]  /*9bb0*/  HMMA.16816.F32.BF16 R40, R4, R22, R40 ;  /* 0x000000160428723c */ /* 0x000fe20000041828 */
[----:B------:R-:W5:Y:S01]  /*9bc0*/  LDSM.16.MT88.4 R20, [R189+0x7000] ;  /* 0x00700000bd14783b */ /* 0x000f620000004200 */
[----:B--2---:R-:W-:-:S06]  /*9bd0*/  FFMA.FTZ R10, R151, UR4, -R8 ;  /* 0x00000004970a7c23 */ /* 0x004fcc0008010808 */
[C---:B------:R-:W-:Y:S01]  /*9be0*/  HMMA.16816.F32.BF16 R48, R4.reuse, R16, R48 ;  /* 0x000000100430723c */ /* 0x040fe20000041830 */
[----:B------:R2:W-:Y:S04]  /*9bf0*/  MUFU.EX2 R151, R11 ;  /* 0x0000000b00977308 */ /* 0x0005e80000000800 */
[----:B------:R1:W5:Y:S03]  /*9c00*/  MUFU.EX2 R145, R10 ;  /* 0x0000000a00917308 */ /* 0x0003660000000800 */
[----:B------:R-:W-:Y:S01]  /*9c10*/  HMMA.16816.F32.BF16 R32, R4, R18, R32 ;  /* 0x000000120420723c */ /* 0x000fe20000041820 */
[----:B------:R-:W5:Y:S01]  /*9c20*/  LDSM.16.MT88.4 R16, [R192+0x7000] ;  /* 0x00700000c010783b */ /* 0x000f620000004200 */
[----:B------:R-:W-:-:S02]  /*9c30*/  F2FP.BF16.F32.PACK_AB R4, R159, R157 ;  /* 0x0000009d9f04723e */ /* 0x000fc400000010ff */
[----:B----4-:R-:W-:Y:S02]  /*9c40*/  F2FP.BF16.F32.PACK_AB R6, R158, R156 ;  /* 0x0000009c9e06723e */ /* 0x010fe400000010ff */
[----:B------:R-:W-:Y:S01]  /*9c50*/  F2FP.BF16.F32.PACK_AB R5, R153, R155 ;  /* 0x0000009b9905723e */ /* 0x000fe200000010ff */
[--C-:B--2---:R-:W-:Y:S01]  /*9c60*/  FFMA.FTZ R11, R177, UR4, -R8.reuse ;  /* 0x00000004b10b7c23 */ /* 0x104fe20008010808 */
[----:B---3--:R-:W-:Y:S01]  /*9c70*/  F2FP.BF16.F32.PACK_AB R7, R152, R154 ;  /* 0x0000009a9807723e */ /* 0x008fe200000010ff */
[----:B-1----:R-:W-:Y:S02]  /*9c80*/  FFMA.FTZ R10, R244, UR4, -R8 ;  /* 0x00000004f40a7c23 */ /* 0x002fe40008010808 */
[----:B------:R1:W-:Y:S04]  /*9c90*/  MUFU.EX2 R147, R11 ;  /* 0x0000000b00937308 */ /* 0x0003e80000000800 */
[C---:B------:R-:W-:Y:S01]  /*9ca0*/  HMMA.16816.F32.BF16 R84, R4.reuse, R28, R84 ;  /* 0x0000001c0454723c */ /* 0x040fe20000041854 */
[----:B------:R2:W3:Y:S07]  /*9cb0*/  MUFU.EX2 R146, R10 ;  /* 0x0000000a00927308 */ /* 0x0004ee0000000800 */
[----:B------:R-:W-:Y:S01]  /*9cc0*/  HMMA.16816.F32.BF16 R96, R4, R30, R96 ;  /* 0x0000001e0460723c */ /* 0x000fe20000041860 */
[--C-:B-1----:R-:W-:Y:S01]  /*9cd0*/  FFMA.FTZ R11, R228, UR4, -R3.reuse ;  /* 0x00000004e40b7c23 */ /* 0x102fe20008010803 */
[----:B--2---:R-:W-:-:S06]  /*9ce0*/  FFMA.FTZ R10, R230, UR4, -R3 ;  /* 0x00000004e60a7c23 */ /* 0x004fcc0008010803 */
[C---:B------:R-:W-:Y:S01]  /*9cf0*/  HMMA.16816.F32.BF16 R100, R4.reuse, R24, R92 ;  /* 0x000000180464723c */ /* 0x040fe2000004185c */
[----:B------:R-:W1:Y:S07]  /*9d00*/  LDSM.16.MT88.4 R92, [R188+0x7800] ;  /* 0x00780000bc5c783b */ /* 0x000e6e0000004200 */
[C---:B------:R-:W-:Y:S08]  /*9d10*/  HMMA.16816.F32.BF16 R104, R4.reuse, R26, R88 ;  /* 0x0000001a0468723c */ /* 0x040ff00000041858 */
[C---:B-----5:R-:W-:Y:S08]  /*9d20*/  HMMA.16816.F32.BF16 R80, R4.reuse, R20, R80 ;  /* 0x000000140450723c */ /* 0x060ff00000041850 */
        /* <DEDUP_REMOVED lines=8> */
[----:B------:R2:W-:Y:S04]  /*9db0*/  MUFU.EX2 R30, R10 ;  /* 0x0000000a001e7308 */ /* 0x0005e80000000800 */
[----:B------:R3:W4:Y:S03]  /*9dc0*/  MUFU.EX2 R31, R11 ;  /* 0x0000000b001f7308 */ /* 0x0007260000000800 */
[----:B------:R-:W-:Y:S01]  /*9dd0*/  HMMA.16816.F32.BF16 R68, R4, R28, R68 ;  /* 0x0000001c0444723c */ /* 0x000fe20000041844 */
[--C-:B--2---:R-:W-:Y:S01]  /*9de0*/  FFMA.FTZ R10, R229, UR4, -R3.reuse ;  /* 0x00000004e50a7c23 */ /* 0x104fe20008010803 */
[----:B------:R-:W-:-:S06]  /*9df0*/  FFMA.FTZ R3, R223, UR4, -R3 ;  /* 0x00000004df037c23 */ /* 0x000fcc0008010803 */
[----:B------:R-:W-:Y:S01]  /*9e00*/  HMMA.16816.F32.BF16 R36, R4, R26, R36 ;  /* 0x0000001a0424723c */ /* 0x000fe20000041824 */
[----:B---3--:R-:W-:Y:S01]  /*9e10*/  FFMA.FTZ R11, R235, UR4, -R2 ;  /* 0x00000004eb0b7c23 */ /* 0x008fe20008010802 */
[----:B------:R2:W-:Y:S01]  /*9e20*/  MUFU.EX2 R29, R3 ;  /* 0x00000003001d7308 */ /* 0x0005e20000000800 */
[----:B----4-:R-:W-:-:S03]  /*9e30*/  F2FP.BF16.F32.PACK_AB R136, R31, R30 ;  /* 0x0000001e1f88723e */ /* 0x010fc600000010ff */
[----:B------:R3:W4:Y:S02]  /*9e40*/  MUFU.EX2 R28, R10 ;  /* 0x0000000a001c7308 */ /* 0x0007240000000800 */
[C---:B------:R-:W-:Y:S02]  /*9e50*/  HMMA.16816.F32.BF16 R52, R4.reuse, R24, R52 ;  /* 0x000000180434723c */ /* 0x040fe40000041834 */
[----:B------:R-:W-:Y:S06]  /*9e60*/  MUFU.EX2 R27, R11 ;  /* 0x0000000b001b7308 */ /* 0x000fec0000000800 */
[----:B------:R-:W-:Y:S01]  /*9e70*/  HMMA.16816.F32.BF16 R40, R4, R22, R40 ;  /* 0x000000160428723c */ /* 0x000fe20000041828 */
[----:B--2---:R-:W-:-:S04]  /*9e80*/  FFMA.FTZ R3, R232, UR4, -R2 ;  /* 0x00000004e8037c23 */ /* 0x004fc80008010802 */
[----:B------:R2:W-:Y:S01]  /*9e90*/  MUFU.EX2 R26, R3 ;  /* 0x00000003001a7308 */ /* 0x0005e20000000800 */
[--C-:B---3--:R-:W-:Y:S01]  /*9ea0*/  FFMA.FTZ R10, R234, UR4, -R2.reuse ;  /* 0x00000004ea0a7c23 */ /* 0x108fe20008010802 */
[----:B------:R-:W-:Y:S01]  /*9eb0*/  FFMA.FTZ R2, R217, UR4, -R2 ;  /* 0x00000004d9027c23 */ /* 0x000fe20008010802 */
[C---:B------:R-:W-:Y:S01]  /*9ec0*/  HMMA.16816.F32.BF16 R56, R4.reuse, R20, R56 ;  /* 0x000000140438723c */ /* 0x040fe20000041838 */
[----:B----4-:R-:W-:Y:S01]  /*9ed0*/  F2FP.BF16.F32.PACK_AB R138, R29, R28 ;  /* 0x0000001c1d8a723e */ /* 0x010fe200000010ff */
[----:B------:R-:W3:Y:S04]  /*9ee0*/  MUFU.EX2 R25, R10 ;  /* 0x0000000a00197308 */ /* 0x000ee80000000800 */
[----:B------:R4:W5:Y:S02]  /*9ef0*/  MUFU.EX2 R24, R2 ;  /* 0x0000000200187308 */ /* 0x0009640000000800 */
[----:B------:R-:W-:Y:S01]  /*9f00*/  HMMA.16816.F32.BF16 R48, R4, R16, R48 ;  /* 0x000000100430723c */ /* 0x000fe20000041830 */
[----:B--2---:R-:W-:-:S04]  /*9f10*/  FFMA.FTZ R3, R243, UR4, -R9 ;  /* 0x00000004f3037c23 */ /* 0x004fc80008010809 */
[----:B------:R2:W-:Y:S03]  /*9f20*/  MUFU.EX2 R11, R3 ;  /* 0x00000003000b7308 */ /* 0x0005e60000000800 */
[----:B------:R-:W-:Y:S01]  /*9f30*/  HMMA.16816.F32.BF16 R32, R4, R18, R32 ;  /* 0x000000120420723c */ /* 0x000fe20000041820 */
[----:B------:R-:W-:Y:S01]  /*9f40*/  FFMA.FTZ R4, R240, UR4, -R9 ;  /* 0x00000004f0047c23 */ /* 0x000fe20008010809 */
[----:B------:R-:W-:Y:S01]  /*9f50*/  FFMA.FTZ R5, R252, R44, R181 ;  /* 0x0000002cfc057223 */ /* 0x000fe200000100b5 */
[----:B------:R-:W1:Y:S01]  /*9f60*/  LDSM.16.MT88.4 R16, [R192+0x7800] ;  /* 0x00780000c010783b */ /* 0x000e620000004200 */
[----:B----4-:R-:W-:Y:S01]  /*9f70*/  FFMA.FTZ R2, R242, UR4, -R9 ;  /* 0x00000004f2027c23 */ /* 0x010fe20008010809 */
[----:B------:R4:W-:Y:S01]  /*9f80*/  MUFU.EX2 R22, R4 ;  /* 0x0000000400167308 */ /* 0x0009e20000000800 */
[----:B------:R-:W-:Y:S01]  /*9f90*/  FADD.FTZ R5, R180, R5 ;  /* 0x00000005b4057221 */ /* 0x000fe20000010000 */
[----:B---3--:R-:W-:-:S02]  /*9fa0*/  F2FP.BF16.F32.PACK_AB R137, R25, R27 ;  /* 0x0000001b1989723e */ /* 0x008fc400000010ff */
[----:B------:R3:W3:Y:S01]  /*9fb0*/  MUFU.EX2 R21, R2 ;  /* 0x0000000200157308 */ /* 0x0006e20000000800 */
[----:B-----5:R-:W-:Y:S01]  /*9fc0*/  F2FP.BF16.F32.PACK_AB R139, R24, R26 ;  /* 0x0000001a188b723e */ /* 0x020fe200000010ff */
[----:B--2---:R-:W-:-:S04]  /*9fd0*/  FFMA.FTZ R3, R241, UR4, -R9 ;  /* 0x00000004f1037c23 */ /* 0x004fc80008010809 */
[----:B------:R2:W5:Y:S02]  /*9fe0*/  MUFU.EX2 R23, R3 ;  /* 0x0000000300177308 */ /* 0x0005640000000800 */
[----:B-1----:R-:W-:Y:S01]  /*9ff0*/  HMMA.16816.F32.BF16 R88, R136, R94, R96 ;  /* 0x0000005e8858723c */ /* 0x002fe20000041860 */
[----:B----4-:R-:W-:Y:S01]  /*a000*/  FFMA.FTZ R4, R251, R45, R219 ;  /* 0x0000002dfb047223 */ /* 0x010fe200000100db */
[----:B---3--:R-:W-:-:S03]  /*a010*/  FFMA.FTZ R2, R135, UR4, -R8 ;  /* 0x0000000487027c23 */ /* 0x008fc60008010808 */
[----:B------:R-:W-:Y:S01]  /*a020*/  FADD.FTZ R4, R186, R4 ;  /* 0x00000004ba047221 */ /* 0x000fe20000010000 */
[----:B------:R-:W-:Y:S02]  /*a030*/  F2FP.BF16.F32.PACK_AB R140, R21, R11 ;  /* 0x0000000b158c723e */ /* 0x000fe400000010ff */
[C---:B------:R-:W-:Y:S01]  /*a040*/  HMMA.16816.F32.BF16 R116, R136.reuse, R124, R80 ;  /* 0x0000007c8874723c */ /* 0x040fe20000041850 */
[----:B------:R1:W-:Y:S01]  /*a050*/  MUFU.EX2 R9, R2 ;  /* 0x0000000200097308 */ /* 0x0003e20000000800 */
[----:B------:R-:W-:Y:S01]  /*a060*/  FADD.FTZ R6, R187, R4 ;  /* 0x00000004bb067221 */ /* 0x000fe20000010000 */
[----:B------:R-:W-:Y:S01]  /*a070*/  FADD.FTZ R4, R179, R5 ;  /* 0x00000005b3047221 */ /* 0x000fe20000010000 */
[----:B--2---:R-:W-:Y:S01]  /*a080*/  FFMA.FTZ R3, R120, UR4, -R8 ;  /* 0x0000000478037c23 */ /* 0x004fe20008010808 */
[----:B-----5:R-:W-:Y:S02]  /*a090*/  F2FP.BF16.F32.PACK_AB R142, R23, R22 ;  /* 0x00000016178e723e */ /* 0x020fe400000010ff */
[----:B------:R-:W-:Y:S01]  /*a0a0*/  FADD.FTZ R7, R178, R4 ;  /* 0x00000004b2077221 */ /* 0x000fe20000010000 */
[----:B------:R-:W-:Y:S01]  /*a0b0*/  HMMA.16816.F32.BF16 R84, R136, R92, R84 ;  /* 0x0000005c8854723c */ /* 0x000fe20000041854 */
[----:B------:R2:W3:Y:S01]  /*a0c0*/  MUFU.EX2 R10, R3 ;  /* 0x00000003000a7308 */ /* 0x0004e20000000800 */
[----:B-1----:R-:W-:-:S06]  /*a0d0*/  FFMA.FTZ R2, R121, UR4, -R8 ;  /* 0x0000000479027c23 */ /* 0x002fcc0008010808 */
[----:B------:R-:W-:Y:S01]  /*a0e0*/  HMMA.16816.F32.BF16 R100, R136, R108, R100 ;  /* 0x0000006c8864723c */ /* 0x000fe20000041864 */
[----:B------:R1:W-:Y:S01]  /*a0f0*/  MUFU.EX2 R15, R2 ;  /* 0x00000002000f7308 */ /* 0x0003e20000000800 */
[----:B--2---:R-:W-:Y:S01]  /*a100*/  FFMA.FTZ R3, R122, UR4, -R8 ;  /* 0x000000047a037c23 */ /* 0x004fe20008010808 */
[----:B------:R-:W-:Y:S01]  /*a110*/  FADD.FTZ R8, R212, R6 ;  /* 0x00000006d4087221 */ /* 0x000fe20000010000 */
[----:B---3--:R-:W-:-:S04]  /*a120*/  F2FP.BF16.F32.PACK_AB R141, R10, R9 ;  /* 0x000000090a8d723e */ /* 0x008fc800000010ff */
[----:B------:R-:W-:Y:S01]  /*a130*/  HMMA.16816.F32.BF16 R104, R136, R110, R104 ;  /* 0x0000006e8868723c */ /* 0x000fe20000041868 */
[----:B------:R2:W3:Y:S01]  /*a140*/  MUFU.EX2 R20, R3 ;  /* 0x0000000300147308 */ /* 0x0004e20000000800 */
[----:B------:R-:W-:Y:S01]  /*a150*/  FADD.FTZ R4, R164, R8 ;  /* 0x00000008a4047221 */ /* 0x000fe20000010000 */
[----:B-1----:R-:W-:-:S05]  /*a160*/  FFMA.FTZ R2, R249, R47, R213 ;  /* 0x0000002ff9027223 */ /* 0x002fca00000100d5 */
[----:B------:R-:W-:Y:S01]  /*a170*/  HMMA.16816.F32.BF16 R120, R136, R126, R76 ;  /* 0x0000007e8878723c */ /* 0x000fe2000004184c */
[----:B------:R-:W-:Y:S01]  /*a180*/  FADD.FTZ R2, R216, R2 ;  /* 0x00000002d8027221 */ /* 0x000fe20000010000 */
[----:B--2---:R-:W-:-:S03]  /*a190*/  FFMA.FTZ R3, R250, R46, R218 ;  /* 0x0000002efa037223 */ /* 0x004fc600000100da */
[----:B------:R-:W-:Y:S01]  /*a1a0*/  FADD.FTZ R2, R215, R2 ;  /* 0x00000002d7027221 */ /* 0x000fe20000010000 */
[----:B---3--:R-:W-:Y:S02]  /*a1b0*/  F2FP.BF16.F32.PACK_AB R143, R20, R15 ;  /* 0x0000000f148f723e */ /* 0x008fe400000010ff */
[----:B------:R-:W-:Y:S01]  /*a1c0*/  HMMA.16816.F32.BF16 R132, R136, R16, R72 ;  /* 0x000000108884723c */ /* 0x000fe20000041848 */
[----:B------:R-:W-:Y:S01]  /*a1d0*/  FADD.FTZ R3, R220, R3 ;  /* 0x00000003dc037221 */ /* 0x000fe20000010000 */
[----:B------:R-:W-:Y:S01]  /*a1e0*/  FADD.FTZ R5, R214, R2 ;  /* 0x00000002d6057221 */ /* 0x000fe20000010000 */
[----:B------:R-:W-:Y:S02]  /*a1f0*/  IMAD.MOV.U32 R72, RZ, RZ, R206 ;  /* 0x000000ffff487224 */ /* 0x000fe400078e00ce */
[----:B------:R-:W-:Y:S01]  /*a200*/  FADD.FTZ R3, R221, R3 ;  /* 0x00000003dd037221 */ /* 0x000fe20000010000 */
[----:B------:R-:W-:Y:S02]  /*a210*/  FADD.FTZ R5, R168, R5 ;  /* 0x00000005a8057221 */ /* 0x000fe40000010000 */
[----:B------:R-:W-:Y:S01]  /*a220*/  HMMA.16816.F32.BF16 R80, R140, R92, R68 ;  /* 0x0000005c8c50723c */ /* 0x000fe20000041844 */
[----:B------:R-:W-:Y:S01]  /*a230*/  FADD.FTZ R6, R222, R3 ;  /* 0x00000003de067221 */ /* 0x000fe20000010000 */
[----:B------:R-:W-:Y:S01]  /*a240*/  FADD.FTZ R3, R161, R7 ;  /* 0x00000007a1037221 */ /* 0x000fe20000010000 */
[----:B------:R-:W-:-:S02]  /*a250*/  IMAD.MOV.U32 R69, RZ, RZ, R205 ;  /* 0x000000ffff457224 */ /* 0x000fc400078e00cd */
        /* <DEDUP_REMOVED lines=48> */
[----:B------:R-:W-:-:S02]  /*a560*/  IMAD.MOV.U32 R156, RZ, RZ, R184 ;  /* 0x000000ffff9c7224 */ /* 0x000fc400078e00b8 */
[----:B------:R-:W-:Y:S02]  /*a570*/  IMAD.MOV.U32 R70, RZ, RZ, R207 ;  /* 0x000000ffff467224 */ /* 0x000fe400078e00cf */
[----:B------:R-:W-:Y:S02]  /*a580*/  IMAD.MOV.U32 R71, RZ, RZ, R208 ;  /* 0x000000ffff477224 */ /* 0x000fe400078e00d0 */
[C---:B------:R-:W-:Y:S08]  /*a590*/  HMMA.16816.F32.BF16 R108, R140.reuse, R110, R36 ;  /* 0x0000006e8c6c723c */ /* 0x040ff00000041824 */
[C---:B------:R-:W-:Y:S08]  /*a5a0*/  HMMA.16816.F32.BF16 R124, R140.reuse, R126, R40 ;  /* 0x0000007e8c7c723c */ /* 0x040ff00000041828 */
[----:B------:R-:W-:Y:S08]  /*a5b0*/  HMMA.16816.F32.BF16 R128, R140, R16, R48 ;  /* 0x000000108c80723c */ /* 0x000ff00000041830 */
[-C--:B------:R-:W-:Y:S08]  /*a5c0*/  HMMA.16816.F32.BF16 R136, R136, R18.reuse, R60 ;  /* 0x000000128888723c */ /* 0x080ff0000004183c */
[----:B------:R-:W-:Y:S01]  /*a5d0*/  HMMA.16816.F32.BF16 R140, R140, R18, R32 ;  /* 0x000000128c8c723c */ /* 0x000fe20000041820 */
[----:B------:R-:W-:-:S04]  /*a5e0*/  NOP ;  /* 0x0000000000007918 */ /* 0x000fc80000000000 */
[----:B------:R-:W-:-:S15]  /*a5f0*/  @!P2 BRA `(.L_x_2130) ;  /* 0x0000003c00a4a947 */ /* 0x000fde0003800000 */
[----:B------:R-:W2:Y:S01]  /*a600*/  LDL.LU R182, [R1+0x4] ;  /* 0x0000040001b67983 */ /* 0x000ea20000300800 */
[----:B------:R-:W-:-:S04]  /*a610*/  DEPBAR.LE SB0, 0x0 ;  /* 0x000080000000791a */ /* 0x000fc80000000000 */
[----:B------:R-:W3:Y:S04]  /*a620*/  LDL.LU R183, [R1+0x14] ;  /* 0x0000140001b77983 */ /* 0x000ee80000300800 */
[----:B------:R-:W4:Y:S04]  /*a630*/  LDL R247, [R1+0x1c] ;  /* 0x00001c0001f77983 */ /* 0x000f280000100800 */
[----:B------:R-:W5:Y:S01]  /*a640*/  LDL R184, [R1+0xc] ;  /* 0x00000c0001b87983 */ /* 0x000f620000100800 */
[----:B------:R-:W-:Y:S01]  /*a650*/  BAR.SYNC.DEFER_BLOCKING 0x0 ;  /* 0x0000000000007b1d */ /* 0x000fe20000010000 */
[----:B----4-:R-:W-:-:S04]  /*a660*/  VIADD R221, R247, 0xfffffffd ;  /* 0xfffffffdf7dd7836 */ /* 0x010fc80000000000 */
[----:B------:R-:W-:-:S04]  /*a670*/  IMAD.WIDE.U32 R4, R221, R210, RZ ;  /* 0x000000d2dd047225 */ /* 0x000fc800078e00ff */
[----:B------:R-:W-:Y:S01]  /*a680*/  IMAD R5, R221, R211, R5 ;  /* 0x000000d3dd057224 */ /* 0x000fe200078e0205 */
[----:B--2---:R-:W-:-:S04]  /*a690*/  LEA R2, P0, R4, R182, 0x6 ;  /* 0x000000b604027211 */ /* 0x004fc800078030ff */
[----:B------:R-:W-:Y:S02]  /*a6a0*/  IADD3 R7, P1, PT, R2, R182, RZ ;  /* 0x000000b602077210 */ /* 0x000fe40007f3e0ff */
[----:B---3--:R-:W-:Y:S02]  /*a6b0*/  LEA.HI.X R3, R4, R183, R5, 0x6, P0 ;  /* 0x000000b704037211 */ /* 0x008fe400000f3405 */
[----:B------:R-:W-:Y:S02]  /*a6c0*/  LEA R15, P0, R210, R2, 0x5 ;  /* 0x00000002d20f7211 */ /* 0x000fe400078028ff */
[-C--:B------:R-:W-:Y:S01]  /*a6d0*/  LEA R16, P3, R4, R233.reuse, 0x7 ;  /* 0x000000e904107211 */ /* 0x080fe200078638ff */
[----:B------:R-:W-:Y:S01]  /*a6e0*/  IMAD.X R9, R3, 0x1, R183, P1 ;  /* 0x0000000103097824 */ /* 0x000fe200008e06b7 */
[-C--:B------:R-:W-:Y:S02]  /*a6f0*/  LEA R10, P2, R2, R233.reuse, 0x1 ;  /* 0x000000e9020a7211 */ /* 0x080fe400078408ff */
[----:B------:R-:W-:-:S02]  /*a700*/  LEA R8, P1, R7, R233, 0x1 ;  /* 0x000000e907087211 */ /* 0x000fc400078208ff */
[----:B------:R-:W-:Y:S02]  /*a710*/  LEA.HI.X R18, R210, R3, R211, 0x5, P0 ;  /* 0x00000003d2127211 */ /* 0x000fe400000f2cd3 */
[----:B------:R-:W-:Y:S02]  /*a720*/  LEA R6, P0, R15, R233, 0x1 ;  /* 0x000000e90f067211 */ /* 0x000fe400078008ff */
[-C--:B------:R-:W-:Y:S02]  /*a730*/  LEA.HI.X R17, R4, R231.reuse, R5, 0x7, P3 ;  /* 0x000000e704117211 */ /* 0x080fe400018f3c05 */
[-C--:B------:R-:W-:Y:S02]  /*a740*/  LEA.HI.X R11, R2, R231.reuse, R3, 0x1, P2 ;  /* 0x000000e7020b7211 */ /* 0x080fe400010f0c03 */
[-C--:B------:R-:W-:Y:S01]  /*a750*/  LEA.HI.X R9, R7, R231.reuse, R9, 0x1, P1 ;  /* 0x000000e707097211 */ /* 0x080fe200008f0c09 */
[----:B------:R-:W-:Y:S01]  /*a760*/  @!PT LDS RZ, [RZ] ;  /* 0x00000000fffff984 */ /* 0x000fe20000000800 */
[----:B------:R-:W-:Y:S01]  /*a770*/  @!PT LDS RZ, [RZ] ;  /* 0x00000000fffff984 */ /* 0x000fe20000000800 */
[----:B------:R-:W-:Y:S01]  /*a780*/  @!PT LDS RZ, [RZ] ;  /* 0x00000000fffff984 */ /* 0x000fe20000000800 */
[----:B------:R1:W-:Y:S01]  /*a790*/  LDGSTS.E.BYPASS.LTC128B.128 [R209+0x6000], desc[UR16][R16.64] ;  /* 0x0600000010d17fae */ /* 0x0003e2000b981a10 */
[----:B------:R-:W-:-:S03]  /*a7a0*/  LEA.HI.X R7, R15, R231, R18, 0x1, P0 ;  /* 0x000000e70f077211 */ /* 0x000fc600000f0c12 */
[----:B------:R-:W-:Y:S04]  /*a7b0*/  LDGSTS.E.BYPASS.LTC128B.128 [R209+0x6800], desc[UR16][R10.64] ;  /* 0x068000000ad17fae */ /* 0x000fe8000b981a10 */
[----:B------:R2:W-:Y:S04]  /*a7c0*/  LDGSTS.E.BYPASS.LTC128B.128 [R209+0x7000], desc[UR16][R8.64] ;  /* 0x0700000008d17fae */ /* 0x0005e8000b981a10 */
[----:B------:R3:W-:Y:S04]  /*a7d0*/  LDGSTS.E.BYPASS.LTC128B.128 [R209+0x7800], desc[UR16][R6.64] ;  /* 0x0780000006d17fae */ /* 0x0007e8000b981a10 */
[----:B------:R-:W-:Y:S04]  /*a7e0*/  LDSM.16.M88.4 R32, [R199] ;  /* 0x00000000c720783b */ /* 0x000fe80000000200 */
[----:B------:R-:W-:Y:S04]  /*a7f0*/  LDSM.16.M88.4 R56, [R195+0x4000] ;  /* 0x00400000c338783b */ /* 0x000fe80000000200 */
[----:B------:R-:W-:Y:S04]  /*a800*/  LDSM.16.M88.4 R44, [R191+UR5+0x4800] ;  /* 0x00480005bf2c783b */ /* 0x000fe80008000200 */
[----:B-1----:R-:W-:Y:S04]  /*a810*/  LDSM.16.M88.4 R16, [R191+UR5+0x4000] ;  /* 0x00400005bf10783b */ /* 0x002fe80008000200 */
[----:B------:R-:W-:Y:S04]  /*a820*/  LDSM.16.M88.4 R40, [R191+UR5+0x5000] ;  /* 0x00500005bf28783b */ /* 0x000fe80008000200 */
[----:B--2---:R-:W1:Y:S04]  /*a830*/  LDSM.16.M88.4 R8, [R196] ;  /* 0x00000000c408783b */ /* 0x004e680000000200 */
[----:B---3--:R-:W2:Y:S04]  /*a840*/  LDSM.16.M88.4 R4, [R196+0x2000] ;  /* 0x00200000c404783b */ /* 0x008ea80000000200 */
[----:B------:R-:W3:Y:S04]  /*a850*/  LDSM.16.M88.4 R36, [R191+UR5+0x5800] ;  /* 0x00580005bf24783b */ /* 0x000ee80008000200 */
[----:B------:R-:W-:Y:S04]  /*a860*/  LDSM.16.M88.4 R48, [R190+0x4000] ;  /* 0x00400000be30783b */ /* 0x000fe80000000200 */
[----:B------:R-:W4:Y:S04]  /*a870*/  LDSM.16.M88.4 R24, [R197] ;  /* 0x00000000c518783b */ /* 0x000f280000000200 */
[----:B------:R-:W4:Y:S04]  /*a880*/  LDSM.16.M88.4 R28, [R199+0x2000] ;  /* 0x00200000c71c783b */ /* 0x000f280000000200 */
[----:B------:R-:W4:Y:S04]  /*a890*/  LDSM.16.M88.4 R52, [R195+0x4800] ;  /* 0x00480000c334783b */ /* 0x000f280000000200 */
[----:B------:R-:W4:Y:S04]  /*a8a0*/  LDSM.16.M88.4 R60, [R195+0x5000] ;  /* 0x00500000c33c783b */ /* 0x000f280000000200 */
[----:B------:R-:W4:Y:S04]  /*a8b0*/  LDSM.16.M88.4 R68, [R195+0x5800] ;  /* 0x00580000c344783b */ /* 0x000f280000000200 */
[----:B------:R-:W-:Y:S01]  /*a8c0*/  LDSM.16.M88.4 R64, [R194+0x4000] ;  /* 0x00400000c240783b */ /* 0x000fe20000000200 */
[----:B-1----:R-:W-:Y:S01]  /*a8d0*/  HMMA.16816.F32.BF16 R20, R8, R16, RZ ;  /* 0x000000100814723c */ /* 0x002fe200000418ff */
[----:B-----5:R-:W-:-:S02]  /*a8e0*/  IMAD.MOV.U32 R245, RZ, RZ, R184 ;  /* 0x000000fffff57224 */ /* 0x020fc400078e00b8 */
[----:B------:R-:W0:Y:S05]  /*a8f0*/  LDGDEPBAR ;  /* 0x00000000000079af */ /* 0x000e2a0000000000 */
[C---:B--2---:R-:W-:Y:S08]  /*a900*/  HMMA.16816.F32.BF16 R148, R4.reuse, R16, RZ ;  /* 0x000000100494723c */ /* 0x044ff000000418ff */
[-C--:B------:R-:W-:Y:S08]  /*a910*/  HMMA.16816.F32.BF16 R176, R4, R18.reuse, RZ ;  /* 0x0000001204b0723c */ /* 0x080ff000000418ff */
[----:B------:R-:W-:Y:S01]  /*a920*/  HMMA.16816.F32.BF16 R180, R8, R18, RZ ;  /* 0x0000001208b4723c */ /* 0x000fe200000418ff */
[----:B------:R-:W1:Y:S07]  /*a930*/  LDSM.16.M88.4 R16, [R198] ;  /* 0x00000000c610783b */ /* 0x000e6e0000000200 */
[----:B------:R-:W-:Y:S01]  /*a940*/  HMMA.16816.F32.BF16 R72, R32, R56, R20 ;  /* 0x000000382048723c */ /* 0x000fe20000041814 */
[----:B------:R-:W2:Y:S07]  /*a950*/  LDSM.16.M88.4 R20, [R197+0x2000] ;  /* 0x00200000c514783b */ /* 0x000eae0000000200 */
[C---:B------:R-:W-:Y:S08]  /*a960*/  HMMA.16816.F32.BF16 R168, R4.reuse, R44, RZ ;  /* 0x0000002c04a8723c */ /* 0x040ff000000418ff */
[----:B------:R-:W-:Y:S08]  /*a970*/  HMMA.16816.F32.BF16 R164, R4, R46, RZ ;  /* 0x0000002e04a4723c */ /* 0x000ff000000418ff */
[C---:B------:R-:W-:Y:S08]  /*a980*/  HMMA.16816.F32.BF16 R76, R8.reuse, R44, RZ ;  /* 0x0000002c084c723c */ /* 0x040ff000000418ff */
[----:B------:R-:W-:Y:S08]  /*a990*/  HMMA.16816.F32.BF16 R184, R8, R46, RZ ;  /* 0x0000002e08b8723c */ /* 0x000ff000000418ff */
[C---:B------:R-:W-:Y:S08]  /*a9a0*/  HMMA.16816.F32.BF16 R160, R4.reuse, R40, RZ ;  /* 0x0000002804a0723c */ /* 0x040ff000000418ff */
[C---:B---3--:R-:W-:Y:S08]  /*a9b0*/  HMMA.16816.F32.BF16 R152, R4.reuse, R36, RZ ;  /* 0x000000240498723c */ /* 0x048ff000000418ff */
[C---:B------:R-:W-:Y:S08]  /*a9c0*/  HMMA.16816.F32.BF16 R156, R4.reuse, R42, RZ ;  /* 0x0000002a049c723c */ /* 0x040ff000000418ff */
[----:B------:R-:W-:Y:S01]  /*a9d0*/  HMMA.16816.F32.BF16 R144, R4, R38, RZ ;  /* 0x000000260490723c */ /* 0x000fe200000418ff */
[----:B------:R-:W3:Y:S07]  /*a9e0*/  LDSM.16.M88.4 R4, [R198+0x2000] ;  /* 0x00200000c604783b */ /* 0x000eee0000000200 */
[C---:B------:R-:W-:Y:S08]  /*a9f0*/  HMMA.16816.F32.BF16 R44, R8.reuse, R40, RZ ;  /* 0x00000028082c723c */ /* 0x040ff000000418ff */
[C---:B------:R-:W-:Y:S08]  /*aa00*/  HMMA.16816.F32.BF16 R216, R8.reuse, R42, RZ ;  /* 0x0000002a08d8723c */ /* 0x040ff000000418ff */
[C---:B------:R-:W-:Y:S08]  /*aa10*/  HMMA.16816.F32.BF16 R172, R8.reuse, R36, RZ ;  /* 0x0000002408ac723c */ /* 0x040ff000000418ff */
[----:B------:R-:W-:Y:S08]  /*aa20*/  HMMA.16816.F32.BF16 R212, R8, R38, RZ ;  /* 0x0000002608d4723c */ /* 0x000ff000000418ff */
[----:B----4-:R-:W-:Y:S08]  /*aa30*/  HMMA.16816.F32.BF16 R8, R24, R48, R72 ;  /* 0x000000301808723c */ /* 0x010ff00000041848 */
        /* <DEDUP_REMOVED lines=8> */
[----:B-1----:R-:W-:Y:S08]  /*aac0*/  HMMA.16816.F32.BF16 R28, R16, R64, R8 ;  /* 0x00000040101c723c */ /* 0x002ff00000041808 */
[----:B--2---:R-:W-:Y:S01]  /*aad0*/  HMMA.16816.F32.BF16 R8, R20, R48, R36 ;  /* 0x000000301408723c */ /* 0x004fe20000041824 */
[----:B------:R-:W-:Y:S07]  /*aae0*/  LDSM.16.M88.4 R36, [R190+0x5800] ;  /* 0x00580000be24783b */ /* 0x000fee0000000200 */
[C---:B------:R-:W-:Y:S08]  /*aaf0*/  HMMA.16816.F32.BF16 R56, R32.reuse, R58, R180 ;  /* 0x0000003a2038723c */ /* 0x040ff000000418b4 */
[----:B------:R-:W-:Y:S08]  /*ab00*/  HMMA.16816.F32.BF16 R176, R32, R60, R44 ;  /* 0x0000003c20b0723c */ /* 0x000ff0000004182c */
[----:B---3--:R-:W-:Y:S01]  /*ab10*/  HMMA.16816.F32.BF16 R44, R4, R64, R8 ;  /* 0x00000040042c723c */ /* 0x008fe20000041808 */
[----:B------:R-:W1:Y:S07]  /*ab20*/  LDSM.16.M88.4 R8, [R190+0x4800] ;  /* 0x00480000be08783b */ /* 0x000e6e0000000200 */
[----:B------:R-:W-:Y:S01]  /*ab30*/  HMMA.16816.F32.BF16 R56, R24, R50, R56 ;  /* 0x000000321838723c */ /* 0x000fe20000041838 */
[----:B------:R-:W-:Y:S01]  /*ab40*/  FMUL.FTZ R28, R28, UR6 ;  /* 0x000000061c1c7c20 */ /* 0x000fe20008410000 */
[----:B------:R-:W-:Y:S01]  /*ab50*/  FMUL.FTZ R2, R29, UR6 ;  /* 0x000000061d027c20 */ /* 0x000fe20008410000 */
[----:B------:R-:W-:-:S02]  /*ab60*/  FMUL.FTZ R30, R30, UR6 ;  /* 0x000000061e1e7c20 */ /* 0x000fc40008410000 */
[----:B------:R-:W2:Y:S03]  /*ab70*/  MUFU.TANH R3, R28 ;  /* 0x0000001c00037308 */ /* 0x000ea60000002400 */
[----:B------:R-:W-:Y:S01]  /*ab80*/  HMMA.16816.F32.BF16 R48, R20, R50, R40 ;  /* 0x000000321430723c */ /* 0x000fe20000041828 */
[----:B------:R-:W3:Y:S04]  /*ab90*/  LDSM.16.M88.4 R40, [R194+0x4800] ;  /* 0x00480000c228783b */ /* 0x000ee80000000200 */
[----:B------:R4:W-:Y:S03]  /*aba0*/  MUFU.TANH R220, R2 ;  /* 0x0000000200dc7308 */ /* 0x0009e60000002400 */
[----:B------:R-:W-:Y:S05]  /*abb0*/  HMMA.16816.F32.BF16 R76, R32, R52, R76 ;  /* 0x00000034204c723c */ /* 0x000fea000004184c */
[----:B------:R5:W-:Y:S03]  /*abc0*/  MUFU.TANH R15, R30 ;  /* 0x0000001e000f7308 */ /* 0x000be60000002400 */
[----:B------:R-:W-:Y:S01]  /*abd0*/  HMMA.16816.F32.BF16 R56, R16, R66, R56 ;  /* 0x000000421038723c */ /* 0x000fe20000041838 */
[----:B----4-:R-:W-:-:S02]  /*abe0*/  FMUL.FTZ R2, R31, UR6 ;  /* 0x000000061f027c20 */ /* 0x010fc40008410000 */
[----:B-----5:R-:W4:Y:S05]  /*abf0*/  LDSM.16.M88.4 R28, [R190+0x5000] ;  /* 0x00500000be1c783b */ /* 0x020f2a0000000200 */
[----:B------:R-:W-:Y:S01]  /*ac00*/  HMMA.16816.F32.BF16 R72, R32, R54, R184 ;  /* 0x000000362048723c */ /* 0x000fe200000418b8 */
[----:B------:R5:W-:Y:S01]  /*ac10*/  MUFU.TANH R186, R2 ;  /* 0x0000000200ba7308 */ /* 0x000be20000002400 */
[----:B------:R-:W-:Y:S01]  /*ac20*/  FMUL.FTZ R44, R44, UR6 ;  /* 0x000000062c2c7c20 */ /* 0x000fe20008410000 */
[----:B------:R-:W-:Y:S01]  /*ac30*/  FMUL.FTZ R45, R45, UR6 ;  /* 0x000000062d2d7c20 */ /* 0x000fe20008410000 */
[----:B------:R-:W-:-:S04]  /*ac40*/  FMUL.FTZ R46, R46, UR6 ;  /* 0x000000062e2e7c20 */ /* 0x000fc80008410000 */
[----:B------:R-:W-:Y:S01]  /*ac50*/  HMMA.16816.F32.BF16 R64, R4, R66, R48 ;  /* 0x000000420440723c */ /* 0x000fe20000041830 */
[----:B------:R-:W2:Y:S01]  /*ac60*/  MUFU.TANH R182, R44 ;  /* 0x0000002c00b67308 */ /* 0x000ea20000002400 */
[----:B-----5:R-:W-:-:S07]  /*ac70*/  FMUL.FTZ R2, R47, UR6 ;  /* 0x000000062f027c20 */ /* 0x020fce0008410000 */
[----:B------:R-:W-:Y:S08]  /*ac80*/  MUFU.TANH R185, R45 ;  /* 0x0000002d00b97308 */ /* 0x000ff00000002400 */
[----:B------:R5:W-:Y:S08]  /*ac90*/  MUFU.TANH R183, R2 ;  /* 0x0000000200b77308 */ /* 0x000bf00000002400 */
[----:B------:R1:W2:Y:S01]  /*aca0*/  MUFU.TANH R180, R46 ;  /* 0x0000002e00b47308 */ /* 0x0002a20000002400 */
[----:B-----5:R-:W-:-:S07]  /*acb0*/  FMUL.FTZ R2, R56, UR6 ;  /* 0x0000000638027c20 */ /* 0x020fce0008410000 */
[----:B------:R5:W2:Y:S01]  /*acc0*/  MUFU.TANH R181, R2 ;  /* 0x0000000200b57308 */ /* 0x000aa20000002400 */
[----:B-1----:R-:W-:Y:S08]  /*acd0*/  HMMA.16816.F32.BF16 R44, R24, R8, R76 ;  /* 0x00000008182c723c */ /* 0x002ff0000004184c */
[----:B------:R-:W-:Y:S01]  /*ace0*/  HMMA.16816.F32.BF16 R172, R32, R68, R172 ;  /* 0x0000004420ac723c */ /* 0x000fe200000418ac */
[----:B-----5:R-:W-:-:S04]  /*acf0*/  FMUL.FTZ R2, R57, UR6 ;  /* 0x0000000639027c20 */ /* 0x020fc80008410000 */
[----:B------:R1:W-:Y:S03]  /*ad00*/  MUFU.TANH R184, R2 ;  /* 0x0000000200b87308 */ /* 0x0003e60000002400 */
[C---:B------:R-:W-:Y:S08]  /*ad10*/  HMMA.16816.F32.BF16 R60, R32.reuse, R62, R216 ;  /* 0x0000003e203c723c */ /* 0x040ff000000418d8 */
[----:B------:R-:W-:Y:S01]  /*ad20*/  HMMA.16816.F32.BF16 R68, R32, R70, R212 ;  /* 0x000000462044723c */ /* 0x000fe200000418d4 */
[----:B-1----:R-:W-:-:S07]  /*ad30*/  FMUL.FTZ R2, R58, UR6 ;  /* 0x000000063a027c20 */ /* 0x002fce0008410000 */
[----:B------:R-:W-:Y:S01]  /*ad40*/  HMMA.16816.F32.BF16 R32, R20, R8, R168 ;  /* 0x000000081420723c */ /* 0x000fe200000418a8 */
[----:B------:R1:W5:Y:S07]  /*ad50*/  MUFU.TANH R168, R2 ;  /* 0x0000000200a87308 */ /* 0x00036e0000002400 */
[----:B---3--:R-:W-:Y:S01]  /*ad60*/  HMMA.16816.F32.BF16 R44, R16, R40, R44 ;  /* 0x00000028102c723c */ /* 0x008fe2000004182c */
[----:B-1----:R-:W-:-:S04]  /*ad70*/  FMUL.FTZ R2, R59, UR6 ;  /* 0x000000063b027c20 */ /* 0x002fc80008410000 */
[----:B------:R1:W-:Y:S03]  /*ad80*/  MUFU.TANH R170, R2 ;  /* 0x0000000200aa7308 */ /* 0x0003e60000002400 */
[----:B----4-:R-:W-:Y:S01]  /*ad90*/  HMMA.16816.F32.BF16 R144, R20, R28, R160 ;  /* 0x0000001c1490723c */ /* 0x010fe200000418a0 */
[----:B-1----:R-:W-:-:S04]  /*ada0*/  FMUL.FTZ R2, R64, UR6 ;  /* 0x0000000640027c20 */ /* 0x002fc80008410000 */
[----:B------:R1:W3:Y:S03]  /*adb0*/  MUFU.TANH R161, R2 ;  /* 0x0000000200a17308 */ /* 0x0002e60000002400 */
[-C--:B------:R-:W-:Y:S08]  /*adc0*/  HMMA.16816.F32.BF16 R52, R20, R10.reuse, R164 ;  /* 0x0000000a1434723c */ /* 0x080ff000000418a4 */
[----:B------:R-:W-:Y:S01]  /*add0*/  HMMA.16816.F32.BF16 R8, R24, R10, R72 ;  /* 0x0000000a1808723c */ /* 0x000fe20000041848 */
[----:B-1----:R-:W-:-:S04]  /*ade0*/  FMUL.FTZ R2, R65, UR6 ;  /* 0x0000000641027c20 */ /* 0x002fc80008410000 */
[----:B------:R1:W-:Y:S03]  /*adf0*/  MUFU.TANH R169, R2 ;  /* 0x0000000200a97308 */ /* 0x0003e60000002400 */
[----:B------:R-:W-:Y:S01]  /*ae00*/  HMMA.16816.F32.BF16 R32, R4, R40, R32 ;  /* 0x000000280420723c */ /* 0x000fe20000041820 */
[----:B-1----:R-:W-:-:S04]  /*ae10*/  FMUL.FTZ R2, R66, UR6 ;  /* 0x0000000642027c20 */ /* 0x002fc80008410000 */
[----:B------:R1:W4:Y:S03]  /*ae20*/  MUFU.TANH R160, R2 ;  /* 0x0000000200a07308 */ /* 0x0003260000002400 */
[----:B------:R-:W-:Y:S01]  /*ae30*/  HMMA.16816.F32.BF16 R76, R20, R30, R156 ;  /* 0x0000001e144c723c */ /* 0x000fe2000004189c */
[----:B-1----:R-:W-:-:S04]  /*ae40*/  FMUL.FTZ R2, R67, UR6 ;  /* 0x0000000643027c20 */ /* 0x002fc80008410000 */
[----:B------:R1:W4:Y:S03]  /*ae50*/  MUFU.TANH R163, R2 ;  /* 0x0000000200a37308 */ /* 0x0003260000002400 */
[C---:B------:R-:W-:Y:S08]  /*ae60*/  HMMA.16816.F32.BF16 R152, R20.reuse, R36, R152 ;  /* 0x000000241498723c */ /* 0x040ff00000041898 */
[----:B------:R-:W-:Y:S01]  /*ae70*/  HMMA.16816.F32.BF16 R148, R20, R38, R148 ;  /* 0x000000261494723c */ /* 0x000fe20000041894 */
[----:B------:R-:W2:Y:S01]  /*ae80*/  LDSM.16.M88.4 R20, [R194+0x5000] ;  /* 0x00500000c214783b */ /* 0x000ea20000000200 */
[----:B-1----:R-:W-:-:S04]  /*ae90*/  FMUL.FTZ R2, R44, UR6 ;  /* 0x000000062c027c20 */ /* 0x002fc80008410000 */
[----:B------:R1:W4:Y:S02]  /*aea0*/  MUFU.TANH R158, R2 ;  /* 0x00000002009e7308 */ /* 0x0003240000002400 */
[C---:B------:R-:W-:Y:S08]  /*aeb0*/  HMMA.16816.F32.BF16 R48, R24.reuse, R28, R176 ;  /* 0x0000001c1830723c */ /* 0x040ff000000418b0 */
[----:B------:R-:W-:Y:S01]  /*aec0*/  HMMA.16816.F32.BF16 R60, R24, R30, R60 ;  /* 0x0000001e183c723c */ /* 0x000fe2000004183c */
[----:B-1----:R-:W-:-:S04]  /*aed0*/  FMUL.FTZ R2, R45, UR6 ;  /* 0x000000062d027c20 */ /* 0x002fc80008410000 */
[----:B------:R1:W-:Y:S03]  /*aee0*/  MUFU.TANH R171, R2 ;  /* 0x0000000200ab7308 */ /* 0x0003e60000002400 */
[----:B------:R-:W-:Y:S01]  /*aef0*/  HMMA.16816.F32.BF16 R28, R16, R42, R8 ;  /* 0x0000002a101c723c */ /* 0x000fe20000041808 */
[----:B------:R-:W5:Y:S01]  /*af00*/  LDSM.16.M88.4 R8, [R194+0x5800] ;  /* 0x00580000c208783b */ /* 0x000f620000000200 */
[----:B------:R-:W-:Y:S01]  /*af10*/  FMUL.FTZ R34, R34, UR6 ;  /* 0x0000000622227c20 */ /* 0x000fe20008410000 */
[----:B------:R-:W-:Y:S01]  /*af20*/  FMUL.FTZ R35, R35, UR6 ;  /* 0x0000000623237c20 */ /* 0x000fe20008410000 */
[----:B------:R-:W-:-:S04]  /*af30*/  DEPBAR.LE SB0, 0x0 ;  /* 0x000080000000791a */ /* 0x000fc80000000000 */
[----:B-1----:R-:W-:-:S04]  /*af40*/  FMUL.FTZ R2, R46, UR6 ;  /* 0x000000062e027c20 */ /* 0x002fc80008410000 */
[----:B------:R1:W-:Y:S02]  /*af50*/  MUFU.TANH R75, R2 ;  /* 0x00000002004b7308 */ /* 0x0003e40000002400 */
[----:B-1----:R-:W-:-:S06]  /*af60*/  FMUL.FTZ R2, R47, UR6 ;  /* 0x000000062f027c20 */ /* 0x002fcc0008410000 */
[----:B------:R1:W-:Y:S02]  /*af70*/  MUFU.TANH R162, R2 ;  /* 0x0000000200a27308 */ /* 0x0003e40000002400 */
[----:B-1----:R-:W-:-:S06]  /*af80*/  FMUL.FTZ R2, R32, UR6 ;  /* 0x0000000620027c20 */ /* 0x002fcc0008410000 */
[----:B------:R1:W4:Y:S01]  /*af90*/  MUFU.TANH R157, R2 ;  /* 0x00000002009d7308 */ /* 0x0003220000002400 */
[----:B------:R-:W-:Y:S01]  /*afa0*/  HMMA.16816.F32.BF16 R40, R4, R42, R52 ;  /* 0x0000002a0428723c */ /* 0x000fe20000041834 */
[----:B-1----:R-:W-:-:S06]  /*afb0*/  FMUL.FTZ R2, R33, UR6 ;  /* 0x0000000621027c20 */ /* 0x002fcc0008410000 */
[----:B------:R1:W-:Y:S01]  /*afc0*/  MUFU.TANH R159, R2 ;  /* 0x00000002009f7308 */ /* 0x0003e20000002400 */
[----:B--2---:R-:W-:Y:S01]  /*afd0*/  HMMA.16816.F32.BF16 R48, R16, R20, R48 ;  /* 0x000000141030723c */ /* 0x004fe20000041830 */
[----:B-1----:R-:W-:-:S05]  /*afe0*/  VIADD R2, R0, 0xffffff40 ;  /* 0xffffff4000027836 */ /* 0x002fca0000000000 */
[----:B------:R-:W-:Y:S02]  /*aff0*/  ISETP.GT.AND P6, PT, R200, R2, PT ;  /* 0x00000002c800720c */ /* 0x000fe40003fc4270 */
[----:B------:R-:W-:Y:S02]  /*b000*/  ISETP.GE.AND P1, PT, R2, R202, PT ;  /* 0x000000ca0200720c */ /* 0x000fe40003f26270 */
[----:B------:R-:W-:Y:S02]  /*b010*/  FSEL R3, R3, -INF , !P6 ;  /* 0xff80000003037808 */ /* 0x000fe40007000000 */
[-C--:B------:R-:W-:Y:S02]  /*b020*/  ISETP.GT.AND P0, PT, R14, R2.reuse, PT ;  /* 0x000000020e00720c */ /* 0x080fe40003f04270 */
[----:B------:R-:W-:Y:S02]  /*b030*/  ISETP.GT.AND P4, PT, R12, R2, PT ;  /* 0x000000020c00720c */ /* 0x000fe40003f84270 */
[----:B------:R-:W-:-:S02]  /*b040*/  FSEL R64, R3, -INF , !P1 ;  /* 0xff80000003407808 */ /* 0x000fc40004800000 */
[C---:B------:R-:W-:Y:S02]  /*b050*/  ISETP.GE.AND P3, PT, R2.reuse, R204, PT ;  /* 0x000000cc0200720c */ /* 0x040fe40003f66270 */
[C---:B------:R-:W-:Y:S02]  /*b060*/  ISETP.GE.AND P2, PT, R2.reuse, R201, PT ;  /* 0x000000c90200720c */ /* 0x040fe40003f46270 */
[----:B------:R-:W-:Y:S02]  /*b070*/  ISETP.GE.AND P5, PT, R2, R203, PT ;  /* 0x000000cb0200720c */ /* 0x000fe40003fa6270 */
[----:B------:R-:W-:Y:S01]  /*b080*/  ISETP.GT.AND P6, PT, R13, R2, PT ;  /* 0x000000020d00720c */ /* 0x000fe20003fc4270 */
[----:B------:R-:W-:Y:S01]  /*b090*/  VIADD R2, R0, 0xffffff41 ;  /* 0xffffff4100027836 */ /* 0x000fe20000000000 */
[----:B------:R-:W-:Y:S02]  /*b0a0*/  FSEL R3, R182, -INF , !P0 ;  /* 0xff800000b6037808 */ /* 0x000fe40004000000 */
[----:B------:R-:W-:Y:S01]  /*b0b0*/  FSEL R15, R15, -INF , !P4 ;  /* 0xff8000000f0f7808 */ /* 0x000fe20006000000 */
[----:B------:R-:W-:Y:S01]  /*b0c0*/  HMMA.16816.F32.BF16 R56, R24, R36, R172 ;  /* 0x000000241838723c */ /* 0x000fe200000418ac */
[----:B------:R-:W-:-:S02]  /*b0d0*/  FSEL R65, R3, -INF , !P2 ;  /* 0xff80000003417808 */ /* 0x000fc40005000000 */
[----:B------:R-:W-:Y:S02]  /*b0e0*/  FSEL R3, R180, -INF , !P6 ;  /* 0xff800000b4037808 */ /* 0x000fe40007000000 */
[----:B------:R-:W-:-:S03]  /*b0f0*/  ISETP.GT.AND P1, PT, R200, R2, PT ;  /* 0x00000002c800720c */ /* 0x000fc60003f24270 */
[----:B------:R-:W-:Y:S01]  /*b100*/  HMMA.16816.F32.BF16 R44, R24, R38, R68 ;  /* 0x00000026182c723c */ /* 0x000fe20000041844 */
[----:B------:R-:W-:Y:S01]  /*b110*/  FSEL R66, R3, -INF , !P5 ;  /* 0xff80000003427808 */ /* 0x000fe20006800000 */
[----:B------:R-:W1:Y:S01]  /*b120*/  MUFU.TANH R156, R34 ;  /* 0x00000022009c7308 */ /* 0x000e620000002400 */
[----:B------:R-:W-:-:S05]  /*b130*/  FSEL R3, R220, -INF , !P1 ;  /* 0xff800000dc037808 */ /* 0x000fca0004800000 */
[C---:B------:R-:W-:Y:S01]  /*b140*/  HMMA.16816.F32.BF16 R36, R4.reuse, R22, R76 ;  /* 0x000000160424723c */ /* 0x040fe2000004184c */
[----:B------:R-:W-:Y:S02]  /*b150*/  FSEL R77, R15, -INF , !P3 ;  /* 0xff8000000f4d7808 */ /* 0x000fe40005800000 */
[----:B------:R-:W-:Y:S01]  /*b160*/  ISETP.GT.AND P3, PT, R12, R2, PT ;  /* 0x000000020c00720c */ /* 0x000fe20003f64270 */
[----:B------:R2:W-:Y:S01]  /*b170*/  MUFU.TANH R167, R35 ;  /* 0x0000002300a77308 */ /* 0x0005e20000002400 */
[C---:B------:R-:W-:Y:S02]  /*b180*/  ISETP.GE.AND P4, PT, R2.reuse, R202, PT ;  /* 0x000000ca0200720c */ /* 0x040fe40003f86270 */
[----:B------:R-:W-:Y:S01]  /*b190*/  ISETP.GE.AND P0, PT, R2, R204, PT ;  /* 0x000000cc0200720c */ /* 0x000fe20003f06270 */
[----:B-----5:R-:W-:Y:S01]  /*b1a0*/  HMMA.16816.F32.BF16 R52, R4, R8, R152 ;  /* 0x000000080434723c */ /* 0x020fe20000041898 */
[----:B------:R-:W-:Y:S02]  /*b1b0*/  ISETP.GT.AND P2, PT, R14, R2, PT ;  /* 0x000000020e00720c */ /* 0x000fe40003f44270 */
[----:B------:R-:W-:-:S02]  /*b1c0*/  ISETP.GE.AND P6, PT, R2, R201, PT ;  /* 0x000000c90200720c */ /* 0x000fc40003fc6270 */
[----:B------:R-:W-:Y:S02]  /*b1d0*/  ISETP.GE.AND P5, PT, R2, R203, PT ;  /* 0x000000cb0200720c */ /* 0x000fe40003fa6270 */
[----:B------:R-:W-:Y:S01]  /*b1e0*/  ISETP.GT.AND P1, PT, R13, R2, PT ;  /* 0x000000020d00720c */ /* 0x000fe20003f24270 */
[----:B------:R-:W-:Y:S01]  /*b1f0*/  HMMA.16816.F32.BF16 R68, R4, R10, R148 ;  /* 0x0000000a0444723c */ /* 0x000fe20000041894 */
[----:B------:R-:W-:Y:S01]  /*b200*/  VIADD R2, R0, 0xffffff48 ;  /* 0xffffff4800027836 */ /* 0x000fe20000000000 */
[----:B------:R-:W-:Y:S01]  /*b210*/  FSEL R67, R3, -INF , !P4 ;  /* 0xff80000003437808 */ /* 0x000fe20006000000 */
[----:B------:R-:W-:-:S05]  /*b220*/  FMUL.FTZ R42, R42, UR6 ;  /* 0x000000062a2a7c20 */ /* 0x000fca0008410000 */
[----:B--2---:R-:W-:Y:S01]  /*b230*/  HMMA.16816.F32.BF16 R32, R4, R20, R144 ;  /* 0x000000140420723c */ /* 0x004fe20000041890 */
[----:B------:R-:W-:Y:S01]  /*b240*/  FSEL R4, R186, -INF , !P3 ;  /* 0xff800000ba047808 */ /* 0x000fe20005800000 */
[----:B------:R-:W-:Y:S01]  /*b250*/  FMUL.FTZ R40, R40, UR6 ;  /* 0x0000000628287c20 */ /* 0x000fe20008410000 */
[----:B------:R-:W-:Y:S02]  /*b260*/  FSEL R3, R183, -INF , !P1 ;  /* 0xff800000b7037808 */ /* 0x000fe40004800000 */
[----:B------:R-:W-:Y:S02]  /*b270*/  FSEL R76, R4, -INF , !P0 ;  /* 0xff800000044c7808 */ /* 0x000fe40004000000 */
[-C--:B------:R-:W-:Y:S02]  /*b280*/  ISETP.GT.AND P4, PT, R200, R2.reuse, PT ;  /* 0x00000002c800720c */ /* 0x080fe40003f84270 */
[----:B------:R-:W-:Y:S01]  /*b290*/  FSEL R4, R185, -INF , !P2 ;  /* 0xff800000b9047808 */ /* 0x000fe20005000000 */
[----:B------:R2:W-:Y:S01]  /*b2a0*/  MUFU.TANH R145, R42 ;  /* 0x0000002a00917308 */ /* 0x0005e20000002400 */
[----:B------:R-:W-:Y:S01]  /*b2b0*/  ISETP.GT.AND P0, PT, R12, R2, PT ;  /* 0x000000020c00720c */ /* 0x000fe20003f04270 */
[----:B------:R-:W-:Y:S01]  /*b2c0*/  HMMA.16816.F32.BF16 R20, R16, R22, R60 ;  /* 0x000000161014723c */ /* 0x000fe2000004183c */
[----:B------:R-:W-:Y:S01]  /*b2d0*/  FMUL.FTZ R51, R51, UR6 ;  /* 0x0000000633337c20 */ /* 0x000fe20008410000 */
[----:B------:R-:W-:-:S02]  /*b2e0*/  ISETP.GE.AND P3, PT, R2, R202, PT ;  /* 0x000000ca0200720c */ /* 0x000fc40003f66270 */
[----:B------:R-:W-:Y:S02]  /*b2f0*/  ISETP.GE.AND P2, PT, R2, R204, PT ;  /* 0x000000cc0200720c */ /* 0x000fe40003f46270 */
[----:B------:R5:W-:Y:S01]  /*b300*/  MUFU.TANH R144, R40 ;  /* 0x0000002800907308 */ /* 0x000be20000002400 */
[-C--:B------:R-:W-:Y:S01]  /*b310*/  ISETP.GT.AND P1, PT, R14, R2.reuse, PT ;  /* 0x000000020e00720c */ /* 0x080fe20003f24270 */
[----:B------:R-:W-:Y:S01]  /*b320*/  FMUL.FTZ R41, R41, UR6 ;  /* 0x0000000629297c20 */ /* 0x000fe20008410000 */
[----:B--2---:R-:W-:Y:S02]  /*b330*/  FSEL R42, R3, -INF , !P5 ;  /* 0xff800000032a7808 */ /* 0x004fe40006800000 */
[----:B------:R-:W-:Y:S02]  /*b340*/  FSEL R3, R181, -INF , !P4 ;  /* 0xff800000b5037808 */ /* 0x000fe40006000000 */
[----:B------:R-:W-:Y:S02]  /*b350*/  ISETP.GE.AND P5, PT, R2, R203, PT ;  /* 0x000000cb0200720c */ /* 0x000fe40003fa6270 */
[----:B------:R-:W-:-:S02]  /*b360*/  ISETP.GT.AND P4, PT, R13, R2, PT ;  /* 0x000000020d00720c */ /* 0x000fc40003f84270 */
[----:B-----5:R-:W-:Y:S02]  /*b370*/  FSEL R40, R4, -INF , !P6 ;  /* 0xff80000004287808 */ /* 0x020fe40007000000 */
[----:B------:R-:W-:Y:S01]  /*b380*/  ISETP.GE.AND P6, PT, R2, R201, PT ;  /* 0x000000c90200720c */ /* 0x000fe20003fc6270 */
[----:B------:R-:W-:Y:S01]  /*b390*/  VIADD R2, R0, 0xffffff49 ;  /* 0xffffff4900027836 */ /* 0x000fe20000000000 */
[----:B------:R-:W-:Y:S01]  /*b3a0*/  FSEL R4, R168, -INF , !P0 ;  /* 0xff800000a8047808 */ /* 0x000fe20004000000 */
[----:B------:R2:W-:Y:S03]  /*b3b0*/  MUFU.TANH R62, R51 ;  /* 0x00000033003e7308 */ /* 0x0005e60000002400 */
[----:B------:R-:W-:Y:S02]  /*b3c0*/  FSEL R60, R4, -INF , !P2 ;  /* 0xff800000043c7808 */ /* 0x000fe40005000000 */
[----:B------:R-:W-:-:S02]  /*b3d0*/  ISETP.GT.AND P0, PT, R200, R2, PT ;  /* 0x00000002c800720c */ /* 0x000fc40003f04270 */
[----:B---3--:R-:W-:Y:S01]  /*b3e0*/  FSEL R4, R161, -INF , !P1 ;  /* 0xff800000a1047808 */ /* 0x008fe20004800000 */
[----:B------:R-:W-:Y:S01]  /*b3f0*/  FMUL.FTZ R28, R28, UR6 ;  /* 0x000000061c1c7c20 */ /* 0x000fe20008410000 */
[----:B------:R-:W-:Y:S01]  /*b400*/  FMUL.FTZ R29, R29, UR6 ;  /* 0x000000061d1d7c20 */ /* 0x000fe20008410000 */
[----:B------:R-:W-:Y:S01]  /*b410*/  FMUL.FTZ R30, R30, UR6 ;  /* 0x000000061e1e7c20 */ /* 0x000fe20008410000 */
[----:B------:R-:W-:Y:S01]  /*b420*/  FMUL.FTZ R31, R31, UR6 ;  /* 0x000000061f1f7c20 */ /* 0x000fe20008410000 */
[----:B------:R3:W-:Y:S01]  /*b430*/  MUFU.TANH R79, R41 ;  /* 0x00000029004f7308 */ /* 0x0007e20000002400 */
[----:B------:R-:W-:Y:S01]  /*b440*/  FMUL.FTZ R50, R50, UR6 ;  /* 0x0000000632327c20 */ /* 0x000fe20008410000 */
[----:B--2---:R-:W-:Y:S02]  /*b450*/  FSEL R51, R3, -INF , !P3 ;  /* 0xff80000003337808 */ /* 0x004fe40005800000 */
[----:B----4-:R-:W-:Y:S01]  /*b460*/  FSEL R3, R160, -INF , !P4 ;  /* 0xff800000a0037808 */ /* 0x010fe20006000000 */
[----:B------:R-:W-:Y:S01]  /*b470*/  FMUL.FTZ R5, R33, UR6 ;  /* 0x0000000621057c20 */ /* 0x000fe20008410000 */
[----:B------:R-:W-:-:S02]  /*b480*/  ISETP.GE.AND P3, PT, R2, R202, PT ;  /* 0x000000ca0200720c */ /* 0x000fc40003f66270 */
[-C--:B------:R-:W-:Y:S02]  /*b490*/  ISETP.GT.AND P2, PT, R12, R2.reuse, PT ;  /* 0x000000020c00720c */ /* 0x080fe40003f44270 */
[----:B------:R-:W-:Y:S01]  /*b4a0*/  FSEL R33, R4, -INF , !P6 ;  /* 0xff80000004217808 */ /* 0x000fe20007000000 */
[----:B------:R-:W-:Y:S01]  /*b4b0*/  MUFU.TANH R166, R28 ;  /* 0x0000001c00a67308 */ /* 0x000fe20000002400 */
[----:B------:R-:W-:Y:S02]  /*b4c0*/  ISETP.GT.AND P6, PT, R14, R2, PT ;  /* 0x000000020e00720c */ /* 0x000fe40003fc4270 */
[----:B---3--:R-:W-:Y:S02]  /*b4d0*/  FSEL R41, R3, -INF , !P5 ;  /* 0xff80000003297808 */ /* 0x008fe40006800000 */
[----:B------:R-:W-:Y:S01]  /*b4e0*/  FSEL R3, R184, -INF , !P0 ;  /* 0xff800000b8037808 */ /* 0x000fe20004000000 */
[----:B------:R-:W-:Y:S01]  /*b4f0*/  FMUL.FTZ R32, R32, UR6 ;  /* 0x0000000620207c20 */ /* 0x000fe20008410000 */
[C---:B------:R-:W-:Y:S01]  /*b500*/  ISETP.GE.AND P1, PT, R2.reuse, R204, PT ;  /* 0x000000cc0200720c */ /* 0x040fe20003f26270 */
[----:B------:R-:W-:Y:S01]  /*b510*/  MUFU.TANH R164, R29 ;  /* 0x0000001d00a47308 */ /* 0x000fe20000002400 */
[C---:B------:R-:W-:Y:S01]  /*b520*/  ISETP.GE.AND P4, PT, R2.reuse, R201, PT ;  /* 0x000000c90200720c */ /* 0x040fe20003f86270 */
[----:B------:R-:W-:Y:S01]  /*b530*/  HMMA.16816.F32.BF16 R24, R16, R8, R56 ;  /* 0x000000081018723c */ /* 0x000fe20000041838 */
[----:B------:R-:W-:-:S02]  /*b540*/  ISETP.GE.AND P5, PT, R2, R203, PT ;  /* 0x000000cb0200720c */ /* 0x000fc40003fa6270 */
[----:B------:R-:W-:Y:S01]  /*b550*/  ISETP.GT.AND P0, PT, R13, R2, PT ;  /* 0x000000020d00720c */ /* 0x000fe20003f04270 */
[----:B------:R-:W-:Y:S02]  /*b560*/  VIADD R2, R0, 0xffffff50 ;  /* 0xffffff5000027836 */ /* 0x000fe40000000000 */
[----:B------:R-:W2:Y:S01]  /*b570*/  MUFU.TANH R74, R30 ;  /* 0x0000001e004a7308 */ /* 0x000ea20000002400 */
[----:B------:R-:W-:Y:S01]  /*b580*/  FSEL R4, R170, -INF , !P2 ;  /* 0xff800000aa047808 */ /* 0x000fe20005000000 */
[----:B------:R-:W-:-:S06]  /*b590*/  FMUL.FTZ R22, R22, UR6 ;  /* 0x0000000616167c20 */ /* 0x000fcc0008410000 */
[----:B------:R3:W4:Y:S01]  /*b5a0*/  MUFU.TANH R73, R31 ;  /* 0x0000001f00497308 */ /* 0x0007220000002400 */
[----:B------:R-:W-:Y:S01]  /*b5b0*/  FMUL.FTZ R23, R23, UR6 ;  /* 0x0000000617177c20 */ /* 0x000fe20008410000 */
[----:B------:R-:W-:-:S06]  /*b5c0*/  FSEL R56, R4, -INF , !P1 ;  /* 0xff80000004387808 */ /* 0x000fcc0004800000 */
[----:B------:R5:W4:Y:S01]  /*b5d0*/  MUFU.TANH R78, R50 ;  /* 0x00000032004e7308 */ /* 0x000b220000002400 */
[----:B------:R-:W-:Y:S01]  /*b5e0*/  FSEL R4, R163, -INF , !P0 ;  /* 0xff800000a3047808 */ /* 0x000fe20004000000 */
[----:B---3--:R-:W-:Y:S06]  /*b5f0*/  HMMA.16816.F32.BF16 R28, R16, R10, R44 ;  /* 0x0000000a101c723c */ /* 0x008fec000004182c */
[----:B------:R3:W-:Y:S01]  /*b600*/  MUFU.TANH R72, R32 ;  /* 0x0000002000487308 */ /* 0x0007e20000002400 */
[----:B-----5:R-:W-:Y:S02]  /*b610*/  FSEL R50, R3, -INF , !P3 ;  /* 0xff80000003327808 */ /* 0x020fe40005800000 */
[----:B------:R-:W-:-:S02]  /*b620*/  FSEL R3, R169, -INF , !P6 ;  /* 0xff800000a9037808 */ /* 0x000fc40007000000 */
[----:B------:R-:W-:-:S03]  /*b630*/  ISETP.GT.AND P3, PT, R200, R2, PT ;  /* 0x00000002c800720c */ /* 0x000fc60003f64270 */
[----:B------:R-:W-:Y:S01]  /*b640*/  MUFU.TANH R59, R22 ;  /* 0x00000016003b7308 */ /* 0x000fe20000002400 */
[----:B------:R-:W-:Y:S02]  /*b650*/  ISETP.GT.AND P0, PT, R14, R2, PT ;  /* 0x000000020e00720c */ /* 0x000fe40003f04270 */
[----:B---3--:R-:W-:Y:S01]  /*b660*/  FSEL R32, R3, -INF , !P4 ;  /* 0xff80000003207808 */ /* 0x008fe20006000000 */
[----:B------:R-:W-:-:S04]  /*b670*/  FMUL.FTZ R3, R36, UR6 ;  /* 0x0000000624037c20 */ /* 0x000fc80008410000 */
[----:B------:R-:W3:Y:S01]  /*b680*/  MUFU.TANH R22, R23 ;  /* 0x0000001700167308 */ /* 0x000ee20000002400 */
[----:B------:R-:W-:Y:S02]  /*b690*/  FSEL R36, R4, -INF , !P5 ;  /* 0xff80000004247808 */ /* 0x000fe40006800000 */
[----:B------:R-:W-:Y:S01]  /*b6a0*/  FSEL R15, R158, -INF , !P3 ;  /* 0xff8000009e0f7808 */ /* 0x000fe20005800000 */
[----:B------:R-:W-:Y:S01]  /*b6b0*/  VIADD R11, R0, 0xffffff51 ;  /* 0xffffff51000b7836 */ /* 0x000fe20000000000 */
[----:B------:R-:W-:Y:S01]  /*b6c0*/  ISETP.GE.AND P2, PT, R2, R202, PT ;  /* 0x000000ca0200720c */ /* 0x000fe20003f46270 */
[----:B------:R-:W-:Y:S01]  /*b6d0*/  VIADD R4, R0, 0xffffff59 ;  /* 0xffffff5900047836 */ /* 0x000fe20000000000 */
[----:B------:R-:W-:Y:S01]  /*b6e0*/  ISETP.GT.AND P1, PT, R12, R2, PT ;  /* 0x000000020c00720c */ /* 0x000fe20003f24270 */
[----:B------:R5:W-:Y:S01]  /*b6f0*/  MUFU.TANH R63, R5 ;  /* 0x00000005003f7308 */ /* 0x000be20000002400 */
[C---:B------:R-:W-:Y:S02]  /*b700*/  ISETP.GE.AND P6, PT, R2.reuse, R204, PT ;  /* 0x000000cc0200720c */ /* 0x040fe40003fc6270 */
[----:B------:R-:W-:-:S02]  /*b710*/  ISETP.GE.AND P4, PT, R2, R201, PT ;  /* 0x000000c90200720c */ /* 0x000fc40003f86270 */
[----:B------:R-:W-:Y:S02]  /*b720*/  ISETP.GE.AND P5, PT, R2, R203, PT ;  /* 0x000000cb0200720c */ /* 0x000fe40003fa6270 */
[----:B------:R-:W-:Y:S01]  /*b730*/  ISETP.GT.AND P3, PT, R13, R2, PT ;  /* 0x000000020d00720c */ /* 0x000fe20003f64270 */
[----:B------:R2:W3:Y:S01]  /*b740*/  MUFU.TANH R61, R3 ;  /* 0x00000003003d7308 */ /* 0x0004e20000002400 */
[C---:B------:R-:W-:Y:S01]  /*b750*/  VIADD R2, R0.reuse, 0xffffff61 ;  /* 0xffffff6100027836 */ /* 0x040fe20000000000 */
[----:B------:R-:W-:Y:S01]  /*b760*/  FSEL R16, R157, -INF , !P0 ;  /* 0xff8000009d107808 */ /* 0x000fe20004000000 */
[C---:B------:R-:W-:Y:S01]  /*b770*/  VIADD R7, R0.reuse, 0xffffff68 ;  /* 0xffffff6800077836 */ /* 0x040fe20000000000 */
[----:B------:R-:W-:Y:S01]  /*b780*/  FSEL R176, R15, -INF , !P2 ;  /* 0xff8000000fb07808 */ /* 0x000fe20005000000 */
[C---:B------:R-:W-:Y:S01]  /*b790*/  VIADD R6, R0.reuse, 0xffffff69 ;  /* 0xffffff6900067836 */ /* 0x040fe20000000000 */
[----:B------:R-:W-:Y:S01]  /*b7a0*/  FSEL R75, R75, -INF , !P1 ;  /* 0xff8000004b4b7808 */ /* 0x000fe20004800000 */
[----:B-----5:R-:W-:Y:S01]  /*b7b0*/  VIADD R5, R0, 0xffffff58 ;  /* 0xffffff5800057836 */ /* 0x020fe20000000000 */
[----:B-1----:R-:W-:Y:S01]  /*b7c0*/  FSEL R15, R156, -INF , !P3 ;  /* 0xff8000009c0f7808 */ /* 0x002fe20005800000 */
[----:B------:R-:W-:Y:S01]  /*b7d0*/  VIADD R9, R0, 0xffffff70 ;  /* 0xffffff7000097836 */ /* 0x000fe20000000000 */
[----:B------:R-:W-:Y:S01]  /*b7e0*/  FSEL R160, R16, -INF , !P4 ;  /* 0xff80000010a07808 */ /* 0x000fe20006000000 */
[----:B------:R-:W-:-:S02]  /*b7f0*/  VIADD R8, R0, 0xffffff71 ;  /* 0xffffff7100087836 */ /* 0x000fc40000000000 */
[----:B--2---:R-:W-:Y:S01]  /*b800*/  VIADD R3, R0, 0xffffff60 ;  /* 0xffffff6000037836 */ /* 0x004fe20000000000 */
[----:B------:R-:W-:Y:S01]  /*b810*/  ISETP.GT.AND P2, PT, R12, R11, PT ;  /* 0x0000000b0c00720c */ /* 0x000fe20003f44270 */
[----:B------:R-:W-:Y:S01]  /*b820*/  VIADD R10, R0, 0xffffff78 ;  /* 0xffffff78000a7836 */ /* 0x000fe20000000000 */
[----:B------:R-:W-:Y:S01]  /*b830*/  ISETP.GT.AND P1, PT, R12, R5, PT ;  /* 0x000000050c00720c */ /* 0x000fe20003f24270 */
[----:B------:R-:W-:Y:S01]  /*b840*/  VIADD R0, R0, 0xffffff79 ;  /* 0xffffff7900007836 */ /* 0x000fe20000000000 */
[C---:B------:R-:W-:Y:S01]  /*b850*/  ISETP.GT.AND P0, PT, R12.reuse, R4, PT ;  /* 0x000000040c00720c */ /* 0x040fe20003f04270 */
[----:B------:R-:W-:Y:S01]  /*b860*/  FMUL.FTZ R37, R37, UR6 ;  /* 0x0000000625257c20 */ /* 0x000fe20008410000 */
[C---:B------:R-:W-:Y:S02]  /*b870*/  ISETP.GT.AND P3, PT, R12.reuse, R3, PT ;  /* 0x000000030c00720c */ /* 0x040fe40003f64270 */
[----:B------:R-:W-:Y:S01]  /*b880*/  ISETP.GT.AND P4, PT, R12, R2, PT ;  /* 0x000000020c00720c */ /* 0x000fe20003f84270 */
[----:B------:R-:W-:Y:S01]  /*b890*/  FMUL.FTZ R30, R30, UR6 ;  /* 0x000000061e1e7c20 */ /* 0x000fe20008410000 */
[----:B------:R-:W-:Y:S01]  /*b8a0*/  FMUL.FTZ R26, R26, UR6 ;  /* 0x000000061a1a7c20 */ /* 0x000fe20008410000 */
[----:B------:R-:W-:Y:S01]  /*b8b0*/  FMUL.FTZ R27, R27, UR6 ;  /* 0x000000061b1b7c20 */ /* 0x000fe20008410000 */
[----:B------:R-:W-:-:S02]  /*b8c0*/  FSEL R165, R15, -INF , !P5 ;  /* 0xff8000000fa57808 */ /* 0x000fc40006800000 */
[----:B------:R-:W-:Y:S02]  /*b8d0*/  FSEL R44, R162, -INF , !P2 ;  /* 0xff800000a22c7808 */ /* 0x000fe40005000000 */
[----:B------:R-:W-:Y:S02]  /*b8e0*/  FSEL R74, R74, -INF , !P1 ;  /* 0xff8000004a4a7808 */ /* 0x000fe40004800000 */
[----:B----4-:R-:W-:Y:S02]  /*b8f0*/  FSEL R73, R73, -INF , !P0 ;  /* 0xff80000049497808 */ /* 0x010fe40004000000 */
[----:B------:R-:W-:Y:S02]  /*b900*/  FSEL R57, R78, -INF , !P3 ;  /* 0xff8000004e397808 */ /* 0x000fe40005800000 */
[----:B------:R-:W-:Y:S01]  /*b910*/  FSEL R47, R62, -INF , !P4 ;  /* 0xff8000003e2f7808 */ /* 0x000fe20006000000 */
[----:B------:R-:W-:Y:S01]  /*b920*/  MUFU.TANH R23, R37 ;  /* 0x0000002500177308 */ /* 0x000fe20000002400 */
[----:B------:R-:W-:Y:S01]  /*b930*/  ISETP.GT.AND P5, PT, R12, R7, PT ;  /* 0x000000070c00720c */ /* 0x000fe20003fa4270 */
[----:B------:R-:W-:Y:S01]  /*b940*/  FMUL.FTZ R52, R52, UR6 ;  /* 0x0000000634347c20 */ /* 0x000fe20008410000 */
[----:B------:R-:W-:-:S02]  /*b950*/  ISETP.GT.AND P2, PT, R12, R6, PT ;  /* 0x000000060c00720c */ /* 0x000fc40003f44270 */
[C---:B------:R-:W-:Y:S02]  /*b960*/  ISETP.GT.AND P1, PT, R12.reuse, R9, PT ;  /* 0x000000090c00720c */ /* 0x040fe40003f24270 */
[C---:B------:R-:W-:Y:S02]  /*b970*/  ISETP.GT.AND P0, PT, R12.reuse, R8, PT ;  /* 0x000000080c00720c */ /* 0x040fe40003f04270 */
[C---:B------:R-:W-:Y:S02]  /*b980*/  ISETP.GT.AND P3, PT, R12.reuse, R10, PT ;  /* 0x0000000a0c00720c */ /* 0x040fe40003f64270 */
[----:B------:R-:W-:Y:S01]  /*b990*/  ISETP.GT.AND P4, PT, R12, R0, PT ;  /* 0x000000000c00720c */ /* 0x000fe20003f84270 */
[----:B------:R-:W-:Y:S01]  /*b9a0*/  FMUL.FTZ R12, R68, UR6 ;  /* 0x00000006440c7c20 */ /* 0x000fe20008410000 */
[----:B------:R1:W2:Y:S01]  /*b9b0*/  MUFU.TANH R37, R26 ;  /* 0x0000001a00257308 */ /* 0x0002a20000002400 */
[----:B---3--:R-:W-:Y:S02]  /*b9c0*/  FSEL R45, R22, -INF , !P2 ;  /* 0xff800000162d7808 */ /* 0x008fe40005000000 */
[----:B------:R-:W-:-:S05]  /*b9d0*/  ISETP.GT.AND P2, PT, R14, R5, PT ;  /* 0x000000050e00720c */ /* 0x000fca0003f44270 */
[----:B------:R-:W3:Y:S01]  /*b9e0*/  MUFU.TANH R30, R30 ;  /* 0x0000001e001e7308 */ /* 0x000ee20000002400 */
[----:B------:R-:W-:Y:S01]  /*b9f0*/  FSEL R46, R59, -INF , !P5 ;  /* 0xff8000003b2e7808 */ /* 0x000fe20006800000 */
[----:B------:R-:W-:Y:S01]  /*ba00*/  FMUL.FTZ R53, R53, UR6 ;  /* 0x0000000635357c20 */ /* 0x000fe20008410000 */
[----:B------:R-:W-:-:S05]  /*ba10*/  ISETP.GT.AND P5, PT, R14, R11, PT ;  /* 0x0000000b0e00720c */ /* 0x000fca0003fa4270 */
[----:B------:R-:W4:Y:S01]  /*ba20*/  MUFU.TANH R27, R27 ;  /* 0x0000001b001b7308 */ /* 0x000f220000002400 */
[----:B------:R-:W-:Y:S01]  /*ba30*/  FSEL R16, R144, -INF , !P2 ;  /* 0xff80000090107808 */ /* 0x000fe20005000000 */
[----:B-1----:R-:W-:Y:S01]  /*ba40*/  FMUL.FTZ R26, R69, UR6 ;  /* 0x00000006451a7c20 */ /* 0x002fe20008410000 */
[----:B------:R-:W-:-:S05]  /*ba50*/  ISETP.GT.AND P2, PT, R14, R3, PT ;  /* 0x000000030e00720c */ /* 0x000fca0003f44270 */
[----:B------:R-:W1:Y:S01]  /*ba60*/  MUFU.TANH R52, R52 ;  /* 0x0000003400347308 */ /* 0x000e620000002400 */
[----:B------:R-:W-:-:S07]  /*ba70*/  FSEL R15, R159, -INF , !P5 ;  /* 0xff8000009f0f7808 */ /* 0x000fce0006800000 */
[----:B------:R-:W5:Y:S01]  /*ba80*/  MUFU.TANH R12, R12 ;  /* 0x0000000c000c7308 */ /* 0x000f620000002400 */
[----:B------:R-:W-:Y:S02]  /*ba90*/  ISETP.GT.AND P5, PT, R14, R4, PT ;  /* 0x000000040e00720c */ /* 0x000fe40003fa4270 */
[----:B------:R-:W-:Y:S02]  /*baa0*/  FSEL R18, R72, -INF , !P2 ;  /* 0xff80000048127808 */ /* 0x000fe40005000000 */
[----:B------:R-:W-:-:S03]  /*bab0*/  ISETP.GT.AND P2, PT, R14, R7, PT ;  /* 0x000000070e00720c */ /* 0x000fc60003f44270 */
[----:B------:R-:W5:Y:S01]  /*bac0*/  MUFU.TANH R53, R53 ;  /* 0x0000003500357308 */ /* 0x000f620000002400 */
[----:B------:R-:W-:Y:S02]  /*bad0*/  FSEL R17, R79, -INF , !P5 ;  /* 0xff8000004f117808 */ /* 0x000fe40006800000 */
[----:B------:R-:W-:-:S05]  /*bae0*/  ISETP.GT.AND P5, PT, R14, R2, PT ;  /* 0x000000020e00720c */ /* 0x000fca0003fa4270 */
[----:B------:R-:W5:Y:S01]  /*baf0*/  MUFU.TANH R26, R26 ;  /* 0x0000001a001a7308 */ /* 0x000f620000002400 */
[----:B------:R-:W-:Y:S02]  /*bb00*/  FSEL R22, R61, -INF , !P2 ;  /* 0xff8000003d167808 */ /* 0x000fe40005000000 */
[----:B--2---:R-:W-:Y:S01]  /*bb10*/  FSEL R37, R37, -INF , !P1 ;  /* 0xff80000025257808 */ /* 0x004fe20004800000 */
[----:B------:R-:W-:Y:S01]  /*bb20*/  FMUL.FTZ R58, R43, UR6 ;  /* 0x000000062b3a7c20 */ /* 0x000fe20008410000 */
[C---:B------:R-:W-:Y:S02]  /*bb30*/  ISETP.GT.AND P2, PT, R14.reuse, R9, PT ;  /* 0x000000090e00720c */ /* 0x040fe40003f44270 */
[----:B------:R-:W-:Y:S02]  /*bb40*/  ISETP.GT.AND P1, PT, R14, R10, PT ;  /* 0x0000000a0e00720c */ /* 0x000fe40003f24270 */
[----:B---3--:R-:W-:Y:S02]  /*bb50*/  FSEL R30, R30, -INF , !P3 ;  /* 0xff8000001e1e7808 */ /* 0x008fe40005800000 */
[----:B------:R-:W-:-:S02]  /*bb60*/  ISETP.GT.AND P3, PT, R200, R11, PT ;  /* 0x0000000bc800720c */ /* 0x000fc40003f64270 */
[----:B------:R-:W-:Y:S02]  /*bb70*/  FSEL R19, R63, -INF , !P5 ;  /* 0xff8000003f137808 */ /* 0x000fe40006800000 */
[----:B----4-:R-:W-:Y:S01]  /*bb80*/  FSEL R43, R27, -INF , !P0 ;  /* 0xff8000001b2b7808 */ /* 0x010fe20004000000 */
[----:B------:R-:W-:Y:S01]  /*bb90*/  FMUL.FTZ R27, R49, UR6 ;  /* 0x00000006311b7c20 */ /* 0x000fe20008410000 */
[----:B------:R-:W-:Y:S02]  /*bba0*/  ISETP.GT.AND P5, PT, R14, R6, PT ;  /* 0x000000060e00720c */ /* 0x000fe40003fa4270 */
[----:B-1----:R-:W-:Y:S02]  /*bbb0*/  FSEL R52, R52, -INF , !P2 ;  /* 0xff80000034347808 */ /* 0x002fe40005000000 */
[----:B-----5:R-:W-:Y:S02]  /*bbc0*/  FSEL R49, R12, -INF , !P1 ;  /* 0xff8000000c317808 */ /* 0x020fe40004800000 */
[----:B------:R-:W-:-:S02]  /*bbd0*/  ISETP.GE.AND P2, PT, R11, R202, PT ;  /* 0x000000ca0b00720c */ /* 0x000fc40003f46270 */
[----:B------:R-:W-:Y:S01]  /*bbe0*/  FSEL R12, R171, -INF , !P3 ;  /* 0xff800000ab0c7808 */ /* 0x000fe20005800000 */
[----:B------:R-:W-:Y:S01]  /*bbf0*/  FMUL.FTZ R48, R48, UR6 ;  /* 0x0000000630307c20 */ /* 0x000fe20008410000 */
[----:B------:R-:W-:Y:S02]  /*bc00*/  FSEL R23, R23, -INF , !P5 ;  /* 0xff80000017177808 */ /* 0x000fe40006800000 */
[C---:B------:R-:W-:Y:S02]  /*bc10*/  ISETP.GT.AND P5, PT, R14.reuse, R8, PT ;  /* 0x000000080e00720c */ /* 0x040fe40003fa4270 */
[----:B------:R-:W-:Y:S02]  /*bc20*/  ISETP.GT.AND P0, PT, R14, R0, PT ;  /* 0x000000000e00720c */ /* 0x000fe40003f04270 */
[----:B------:R-:W-:Y:S02]  /*bc30*/  ISETP.GE.AND P1, PT, R11, R201, PT ;  /* 0x000000c90b00720c */ /* 0x000fe40003f26270 */
[----:B------:R-:W-:-:S02]  /*bc40*/  FSEL R168, R12, -INF , !P2 ;  /* 0xff8000000ca87808 */ /* 0x000fc40005000000 */
[----:B------:R-:W-:Y:S01]  /*bc50*/  ISETP.GT.AND P2, PT, R200, R5, PT ;  /* 0x00000005c800720c */ /* 0x000fe20003f44270 */
[----:B------:R-:W-:Y:S01]  /*bc60*/  FMUL.FTZ R14, R38, UR6 ;  /* 0x00000006260e7c20 */ /* 0x000fe20008410000 */
[----:B------:R-:W-:Y:S02]  /*bc70*/  FSEL R53, R53, -INF , !P5 ;  /* 0xff80000035357808 */ /* 0x000fe40006800000 */
[----:B------:R-:W-:Y:S01]  /*bc80*/  FSEL R26, R26, -INF , !P0 ;  /* 0xff8000001a1a7808 */ /* 0x000fe20004000000 */
[----:B------:R-:W1:Y:S01]  /*bc90*/  MUFU.TANH R48, R48 ;  /* 0x0000003000307308 */ /* 0x000e620000002400 */
[C---:B------:R-:W-:Y:S02]  /*bca0*/  ISETP.GE.AND P5, PT, R11.reuse, R204, PT ;  /* 0x000000cc0b00720c */ /* 0x040fe40003fa6270 */
[----:B------:R-:W-:Y:S02]  /*bcb0*/  ISETP.GE.AND P0, PT, R11, R203, PT ;  /* 0x000000cb0b00720c */ /* 0x000fe40003f06270 */
[----:B------:R-:W-:-:S02]  /*bcc0*/  ISETP.GT.AND P3, PT, R13, R11, PT ;  /* 0x0000000b0d00720c */ /* 0x000fc40003f64270 */
[----:B------:R-:W-:Y:S02]  /*bcd0*/  FSEL R38, R15, -INF , !P1 ;  /* 0xff8000000f267808 */ /* 0x000fe40004800000 */
[----:B------:R-:W-:Y:S02]  /*bce0*/  ISETP.GE.AND P1, PT, R5, R202, PT ;  /* 0x000000ca0500720c */ /* 0x000fe40003f26270 */
[----:B------:R-:W-:Y:S01]  /*bcf0*/  FSEL R11, R166, -INF , !P2 ;  /* 0xff800000a60b7808 */ /* 0x000fe20005000000 */
[----:B------:R-:W2:Y:S01]  /*bd00*/  MUFU.TANH R58, R58 ;  /* 0x0000003a003a7308 */ /* 0x000ea20000002400 */
[----:B------:R-:W-:Y:S02]  /*bd10*/  FSEL R12, R167, -INF , !P3 ;  /* 0xff800000a70c7808 */ /* 0x000fe40005800000 */
[----:B------:R-:W-:Y:S02]  /*bd20*/  ISETP.GE.AND P3, PT, R5, R201, PT ;  /* 0x000000c90500720c */ /* 0x000fe40003f66270 */
[----:B------:R-:W-:-:S02]  /*bd30*/  FSEL R166, R11, -INF , !P1 ;  /* 0xff8000000ba67808 */ /* 0x000fc40004800000 */
[----:B------:R-:W-:Y:S01]  /*bd40*/  ISETP.GT.AND P1, PT, R200, R4, PT ;  /* 0x00000004c800720c */ /* 0x000fe20003f24270 */
[----:B------:R-:W-:Y:S01]  /*bd50*/  FMUL.FTZ R34, R34, UR6 ;  /* 0x0000000622227c20 */ /* 0x000fe20008410000 */
[----:B------:R-:W-:Y:S01]  /*bd60*/  FSEL R150, R12, -INF , !P0 ;  /* 0xff8000000c967808 */ /* 0x000fe20004000000 */
[----:B------:R-:W3:Y:S01]  /*bd70*/  MUFU.TANH R27, R27 ;  /* 0x0000001b001b7308 */ /* 0x000ee20000002400 */
[----:B------:R-:W-:Y:S02]  /*bd80*/  ISETP.GT.AND P2, PT, R13, R5, PT ;  /* 0x000000050d00720c */ /* 0x000fe40003f44270 */
[----:B------:R-:W-:Y:S02]  /*bd90*/  FSEL R148, R16, -INF , !P3 ;  /* 0xff80000010947808 */ /* 0x000fe40005800000 */
[----:B------:R-:W-:Y:S02]  /*bda0*/  ISETP.GE.AND P3, PT, R4, R202, PT ;  /* 0x000000ca0400720c */ /* 0x000fe40003f66270 */
[----:B------:R-:W-:Y:S01]  /*bdb0*/  FSEL R12, R164, -INF , !P1 ;  /* 0xff800000a40c7808 */ /* 0x000fe20004800000 */
[----:B------:R-:W-:Y:S01]  /*bdc0*/  FMUL.FTZ R59, R24, UR6 ;  /* 0x00000006183b7c20 */ /* 0x000fe20008410000 */
[----:B------:R-:W-:Y:S01]  /*bdd0*/  FMUL.FTZ R20, R20, UR6 ;  /* 0x0000000614147c20 */ /* 0x000fe20008410000 */
[----:B------:R-:W4:Y:S01]  /*bde0*/  MUFU.TANH R24, R34 ;  /* 0x0000002200187308 */ /* 0x000f220000002400 */
[----:B------:R-:W-:Y:S01]  /*bdf0*/  FSEL R11, R145, -INF , !P2 ;  /* 0xff800000910b7808 */ /* 0x000fe20005000000 */
[----:B------:R-:W-:Y:S01]  /*be00*/  FMUL.FTZ R35, R35, UR6 ;  /* 0x0000000623237c20 */ /* 0x000fe20008410000 */
[----:B------:R-:W-:-:S02]  /*be10*/  ISETP.GE.AND P2, PT, R4, R201, PT ;  /* 0x000000c90400720c */ /* 0x000fc40003f46270 */
[----:B------:R-:W-:Y:S02]  /*be20*/  FSEL R167, R12, -INF , !P3 ;  /* 0xff8000000ca77808 */ /* 0x000fe40005800000 */
[----:B------:R-:W-:Y:S01]  /*be30*/  ISETP.GT.AND P3, PT, R200, R3, PT ;  /* 0x00000003c800720c */ /* 0x000fe20003f64270 */
[----:B------:R-:W-:Y:S01]  /*be40*/  FMUL.FTZ R61, R39, UR6 ;  /* 0x00000006273d7c20 */ /* 0x000fe20008410000 */
[----:B------:R-:W-:Y:S01]  /*be50*/  ISETP.GE.AND P0, PT, R5, R203, PT ;  /* 0x000000cb0500720c */ /* 0x000fe20003f06270 */
[----:B------:R-:W5:Y:S01]  /*be60*/  MUFU.TANH R15, R35 ;  /* 0x00000023000f7308 */ /* 0x000f620000002400 */
[----:B------:R-:W-:Y:S02]  /*be70*/  ISETP.GT.AND P1, PT, R13, R4, PT ;  /* 0x000000040d00720c */ /* 0x000fe40003f24270 */
[----:B------:R-:W-:Y:S02]  /*be80*/  FSEL R39, R17, -INF , !P2 ;  /* 0xff80000011277808 */ /* 0x000fe40005000000 */
[----:B------:R-:W-:-:S02]  /*be90*/  ISETP.GE.AND P2, PT, R3, R202, PT ;  /* 0x000000ca0300720c */ /* 0x000fc40003f46270 */
[----:B-1----:R-:W-:Y:S01]  /*bea0*/  FSEL R12, R48, -INF , !P3 ;  /* 0xff800000300c7808 */ /* 0x002fe20005800000 */
[----:B------:R-:W1:Y:S01]  /*beb0*/  MUFU.TANH R20, R20 ;  /* 0x0000001400147308 */ /* 0x000e620000002400 */
[----:B------:R-:W-:Y:S01]  /*bec0*/  FSEL R151, R11, -INF , !P0 ;  /* 0xff8000000b977808 */ /* 0x000fe20004000000 */
[----:B------:R-:W-:Y:S01]  /*bed0*/  FMUL.FTZ R21, R21, UR6 ;  /* 0x0000000615157c20 */ /* 0x000fe20008410000 */
[----:B--2---:R-:W-:Y:S02]  /*bee0*/  FSEL R11, R58, -INF , !P1 ;  /* 0xff8000003a0b7808 */ /* 0x004fe40004800000 */
[----:B------:R-:W-:Y:S02]  /*bef0*/  ISETP.GE.AND P1, PT, R3, R201, PT ;  /* 0x000000c90300720c */ /* 0x000fe40003f26270 */
[----:B------:R-:W-:Y:S02]  /*bf00*/  FSEL R187, R12, -INF , !P2 ;  /* 0xff8000000cbb7808 */ /* 0x000fe40005000000 */
[----:B------:R-:W-:-:S02]  /*bf10*/  ISETP.GT.AND P2, PT, R200, R2, PT ;  /* 0x00000002c800720c */ /* 0x000fc40003f44270 */
[----:B------:R-:W-:Y:S01]  /*bf20*/  ISETP.GE.AND P0, PT, R4, R203, PT ;  /* 0x000000cb0400720c */ /* 0x000fe20003f06270 */
[----:B------:R-:W2:Y:S01]  /*bf30*/  MUFU.TANH R21, R21 ;  /* 0x0000001500157308 */ /* 0x000ea20000002400 */
[----:B------:R-:W-:Y:S02]  /*bf40*/  ISETP.GT.AND P3, PT, R13, R3, PT ;  /* 0x000000030d00720c */ /* 0x000fe40003f64270 */
[----:B------:R-:W-:Y:S02]  /*bf50*/  FSEL R173, R18, -INF , !P1 ;  /* 0xff80000012ad7808 */ /* 0x000fe40004800000 */
[----:B------:R-:W-:Y:S02]  /*bf60*/  ISETP.GE.AND P1, PT, R2, R202, PT ;  /* 0x000000ca0200720c */ /* 0x000fe40003f26270 */
[----:B---3--:R-:W-:Y:S02]  /*bf70*/  FSEL R12, R27, -INF , !P2 ;  /* 0xff8000001b0c7808 */ /* 0x008fe40005000000 */
[----:B------:R-:W-:Y:S01]  /*bf80*/  FSEL R149, R11, -INF , !P0 ;  /* 0xff8000000b957808 */ /* 0x000fe20004000000 */
[----:B------:R-:W3:Y:S01]  /*bf90*/  MUFU.TANH R14, R14 ;  /* 0x0000000e000e7308 */ /* 0x000ee20000002400 */
[----:B------:R-:W-:-:S02]  /*bfa0*/  ISETP.GE.AND P0, PT, R3, R203, PT ;  /* 0x000000cb0300720c */ /* 0x000fc40003f06270 */
[----:B----4-:R-:W-:Y:S02]  /*bfb0*/  FSEL R11, R24, -INF , !P3 ;  /* 0xff800000180b7808 */ /* 0x010fe40005800000 */
[----:B------:R-:W-:Y:S02]  /*bfc0*/  ISETP.GE.AND P3, PT, R2, R201, PT ;  /* 0x000000c90200720c */ /* 0x000fe40003f66270 */
[----:B------:R-:W-:Y:S02]  /*bfd0*/  ISETP.GT.AND P2, PT, R13, R2, PT ;  /* 0x000000020d00720c */ /* 0x000fe40003f44270 */
[----:B------:R-:W-:Y:S02]  /*bfe0*/  FSEL R185, R12, -INF , !P1 ;  /* 0xff8000000cb97808 */ /* 0x000fe40004800000 */
[----:B------:R-:W-:Y:S02]  /*bff0*/  ISETP.GT.AND P1, PT, R200, R7, PT ;  /* 0x00000007c800720c */ /* 0x000fe40003f24270 */
[----:B------:R-:W-:-:S02]  /*c000*/  FSEL R177, R11, -INF , !P0 ;  /* 0xff8000000bb17808 */ /* 0x000fc40004000000 */
[----:B------:R-:W-:Y:S02]  /*c010*/  FSEL R171, R19, -INF , !P3 ;  /* 0xff80000013ab7808 */ /* 0x000fe40005800000 */
[----:B-----5:R-:W-:Y:S01]  /*c020*/  FSEL R11, R15, -INF , !P2 ;  /* 0xff8000000f0b7808 */ /* 0x020fe20005000000 */
[----:B------:R-:W-:Y:S01]  /*c030*/  MUFU.TANH R16, R61 ;  /* 0x0000003d00107308 */ /* 0x000fe20000002400 */
[----:B------:R-:W-:Y:S02]  /*c040*/  ISETP.GE.AND P3, PT, R7, R202, PT ;  /* 0x000000ca0700720c */ /* 0x000fe40003f66270 */
[----:B-1----:R-:W-:-:S05]  /*c050*/  FSEL R12, R20, -INF , !P1 ;  /* 0xff800000140c7808 */ /* 0x002fca0004800000 */
[----:B------:R-:W1:Y:S01]  /*c060*/  MUFU.TANH R15, R59 ;  /* 0x0000003b000f7308 */ /* 0x000e620000002400 */
[----:B------:R-:W-:Y:S02]  /*c070*/  ISETP.GE.AND P0, PT, R2, R203, PT ;  /* 0x000000cb0200720c */ /* 0x000fe40003f06270 */
[----:B------:R-:W-:Y:S02]  /*c080*/  ISETP.GE.AND P2, PT, R7, R201, PT ;  /* 0x000000c90700720c */ /* 0x000fe40003f46270 */
[----:B------:R-:W-:Y:S01]  /*c090*/  FSEL R184, R12, -INF , !P3 ;  /* 0xff8000000cb87808 */ /* 0x000fe20005800000 */
[----:B------:R-:W-:Y:S01]  /*c0a0*/  FMUL.FTZ R54, R54, UR6 ;  /* 0x0000000636367c20 */ /* 0x000fe20008410000 */
[----:B------:R-:W-:Y:S02]  /*c0b0*/  ISETP.GT.AND P3, PT, R200, R6, PT ;  /* 0x00000006c800720c */ /* 0x000fe40003f64270 */
[----:B------:R-:W-:Y:S02]  /*c0c0*/  FSEL R175, R11, -INF , !P0 ;  /* 0xff8000000baf7808 */ /* 0x000fe40004000000 */
[----:B------:R-:W-:Y:S01]  /*c0d0*/  FSEL R170, R22, -INF , !P2 ;  /* 0xff80000016aa7808 */ /* 0x000fe20005000000 */
[----:B------:R-:W4:Y:S01]  /*c0e0*/  MUFU.TANH R17, R54 ;  /* 0x0000003600117308 */ /* 0x000f220000002400 */
[----:B------:R-:W-:-:S02]  /*c0f0*/  ISETP.GT.AND P0, PT, R13, R7, PT ;  /* 0x000000070d00720c */ /* 0x000fc40003f04270 */
[----:B------:R-:W-:Y:S02]  /*c100*/  ISETP.GE.AND P2, PT, R6, R202, PT ;  /* 0x000000ca0600720c */ /* 0x000fe40003f46270 */
[----:B--2---:R-:W-:Y:S01]  /*c110*/  FSEL R12, R21, -INF , !P3 ;  /* 0xff800000150c7808 */ /* 0x004fe20005800000 */
[----:B------:R-:W-:Y:S01]  /*c120*/  FMUL.FTZ R25, R25, UR6 ;  /* 0x0000000619197c20 */ /* 0x000fe20008410000 */
[----:B---3--:R-:W-:Y:S02]  /*c130*/  FSEL R11, R14, -INF , !P0 ;  /* 0xff8000000e0b7808 */ /* 0x008fe40004000000 */
[----:B------:R-:W-:Y:S01]  /*c140*/  FSEL R182, R12, -INF , !P2 ;  /* 0xff8000000cb67808 */ /* 0x000fe20005000000 */
[----:B------:R-:W2:Y:S01]  /*c150*/  MUFU.TANH R14, R25 ;  /* 0x00000019000e7308 */ /* 0x000ea20000002400 */
[----:B------:R-:W-:Y:S02]  /*c160*/  ISETP.GE.AND P1, PT, R7, R203, PT ;  /* 0x000000cb0700720c */ /* 0x000fe40003f26270 */
[----:B------:R-:W-:-:S02]  /*c170*/  ISETP.GE.AND P0, PT, R6, R201, PT ;  /* 0x000000c90600720c */ /* 0x000fc40003f06270 */
[----:B------:R-:W-:Y:S02]  /*c180*/  ISETP.GT.AND P2, PT, R200, R9, PT ;  /* 0x00000009c800720c */ /* 0x000fe40003f44270 */
[----:B------:R-:W-:Y:S02]  /*c190*/  ISETP.GT.AND P3, PT, R13, R6, PT ;  /* 0x000000060d00720c */ /* 0x000fe40003f64270 */
[----:B------:R-:W-:Y:S02]  /*c1a0*/  FSEL R174, R11, -INF , !P1 ;  /* 0xff8000000bae7808 */ /* 0x000fe40004800000 */
[----:B------:R-:W-:Y:S02]  /*c1b0*/  FSEL R169, R23, -INF , !P0 ;  /* 0xff80000017a97808 */ /* 0x000fe40004000000 */
[----:B-1----:R-:W-:Y:S01]  /*c1c0*/  FSEL R12, R15, -INF , !P2 ;  /* 0xff8000000f0c7808 */ /* 0x002fe20005000000 */
[----:B------:R-:W-:Y:S01]  /*c1d0*/  FMUL.FTZ R28, R28, UR6 ;  /* 0x000000061c1c7c20 */ /* 0x000fe20008410000 */
[----:B------:R-:W-:-:S02]  /*c1e0*/  ISETP.GE.AND P1, PT, R6, R203, PT ;  /* 0x000000cb0600720c */ /* 0x000fc40003f26270 */
[----:B------:R-:W-:Y:S02]  /*c1f0*/  ISETP.GE.AND P0, PT, R9, R202, PT ;  /* 0x000000ca0900720c */ /* 0x000fe40003f06270 */
[----:B------:R-:W-:Y:S02]  /*c200*/  FSEL R11, R16, -INF , !P3 ;  /* 0xff800000100b7808 */ /* 0x000fe40005800000 */
[----:B------:R-:W-:Y:S02]  /*c210*/  FSEL R220, R12, -INF , !P0 ;  /* 0xff8000000cdc7808 */ /* 0x000fe40004000000 */
[----:B------:R-:W-:Y:S01]  /*c220*/  FSEL R172, R11, -INF , !P1 ;  /* 0xff8000000bac7808 */ /* 0x000fe20004800000 */
[----:B------:R-:W1:Y:S01]  /*c230*/  MUFU.TANH R12, R28 ;  /* 0x0000001c000c7308 */ /* 0x000e620000002400 */
[----:B------:R-:W-:Y:S02]  /*c240*/  ISETP.GT.AND P1, PT, R13, R9, PT ;  /* 0x000000090d00720c */ /* 0x000fe40003f24270 */
[----:B------:R-:W-:-:S02]  /*c250*/  ISETP.GE.AND P3, PT, R9, R201, PT ;  /* 0x000000c90900720c */ /* 0x000fc40003f66270 */
[----:B------:R-:W-:Y:S02]  /*c260*/  ISETP.GE.AND P2, PT, R9, R203, PT ;  /* 0x000000cb0900720c */ /* 0x000fe40003f46270 */
[----:B----4-:R-:W-:Y:S01]  /*c270*/  FSEL R11, R17, -INF , !P1 ;  /* 0xff800000110b7808 */ /* 0x010fe20004800000 */
[----:B------:R-:W-:Y:S01]  /*c280*/  FMUL.FTZ R55, R55, UR6 ;  /* 0x0000000637377c20 */ /* 0x000fe20008410000 */
[----:B------:R-:W-:Y:S02]  /*c290*/  ISETP.GT.AND P0, PT, R200, R8, PT ;  /* 0x00000008c800720c */ /* 0x000fe40003f04270 */
[----:B------:R-:W-:Y:S02]  /*c2a0*/  FSEL R214, R52, -INF , !P3 ;  /* 0xff80000034d67808 */ /* 0x000fe40005800000 */
[----:B------:R-:W-:Y:S01]  /*c2b0*/  FSEL R217, R11, -INF , !P2 ;  /* 0xff8000000bd97808 */ /* 0x000fe20005000000 */
[----:B------:R-:W3:Y:S01]  /*c2c0*/  MUFU.TANH R16, R55 ;  /* 0x0000003700107308 */ /* 0x000ee20000002400 */
[----:B------:R-:W-:-:S02]  /*c2d0*/  ISETP.GE.AND P3, PT, R8, R202, PT ;  /* 0x000000ca0800720c */ /* 0x000fc40003f66270 */
[----:B--2---:R-:W-:Y:S02]  /*c2e0*/  FSEL R11, R14, -INF , !P0 ;  /* 0xff8000000e0b7808 */ /* 0x004fe40004000000 */
[----:B------:R-:W-:Y:S02]  /*c2f0*/  ISETP.GE.AND P1, PT, R8, R201, PT ;  /* 0x000000c90800720c */ /* 0x000fe40003f26270 */
[----:B------:R-:W-:Y:S02]  /*c300*/  FSEL R219, R11, -INF , !P3 ;  /* 0xff8000000bdb7808 */ /* 0x000fe40005800000 */
[----:B------:R-:W-:Y:S02]  /*c310*/  ISETP.GT.AND P3, PT, R200, R10, PT ;  /* 0x0000000ac800720c */ /* 0x000fe40003f64270 */
[----:B------:R-:W-:Y:S02]  /*c320*/  FSEL R213, R53, -INF , !P1 ;  /* 0xff80000035d57808 */ /* 0x000fe40004800000 */
[----:B------:R-:W-:-:S02]  /*c330*/  ISETP.GE.AND P1, PT, R10, R202, PT ;  /* 0x000000ca0a00720c */ /* 0x000fc40003f26270 */
[----:B-1----:R-:W-:Y:S01]  /*c340*/  FSEL R12, R12, -INF , !P3 ;  /* 0xff8000000c0c7808 */ /* 0x002fe20005800000 */
[----:B------:R-:W-:Y:S01]  /*c350*/  FMUL.FTZ R25, R29, UR6 ;  /* 0x000000061d197c20 */ /* 0x000fe20008410000 */
[----:B------:R-:W-:Y:S02]  /*c360*/  FMUL.FTZ R23, R70, UR6 ;  /* 0x0000000646177c20 */ /* 0x000fe40008410000 */
[----:B------:R-:W-:Y:S02]  /*c370*/  FSEL R218, R12, -INF , !P1 ;  /* 0xff8000000cda7808 */ /* 0x000fe40004800000 */
[----:B------:R-:W-:Y:S01]  /*c380*/  ISETP.GT.U32.AND P1, PT, R221, R245, PT ;  /* 0x000000f5dd00720c */ /* 0x000fe20003f24070 */
[----:B------:R-:W-:Y:S01]  /*c390*/  BAR.SYNC.DEFER_BLOCKING 0x0 ;  /* 0x0000000000007b1d */ /* 0x000fe20000010000 */
[----:B------:R-:W-:-:S05]  /*c3a0*/  ISETP.GT.AND P0, PT, R13, R8, PT ;  /* 0x000000080d00720c */ /* 0x000fca0003f04270 */
[----:B------:R-:W1:Y:S01]  /*c3b0*/  MUFU.TANH R25, R25 ;  /* 0x0000001900197308 */ /* 0x000e620000002400 */
[----:B---3--:R-:W-:Y:S02]  /*c3c0*/  FSEL R11, R16, -INF , !P0 ;  /* 0xff800000100b7808 */ /* 0x008fe40004000000 */
[----:B------:R-:W-:-:S05]  /*c3d0*/  ISETP.GE.AND P0, PT, R10, R201, PT ;  /* 0x000000c90a00720c */ /* 0x000fca0003f06270 */
[----:B------:R-:W2:Y:S01]  /*c3e0*/  MUFU.TANH R23, R23 ;  /* 0x0000001700177308 */ /* 0x000ea20000002400 */
[----:B------:R-:W-:Y:S02]  /*c3f0*/  ISETP.GE.AND P2, PT, R8, R203, PT ;  /* 0x000000cb0800720c */ /* 0x000fe40003f46270 */
[----:B------:R-:W-:Y:S01]  /*c400*/  FSEL R212, R49, -INF , !P0 ;  /* 0xff80000031d47808 */ /* 0x000fe20004000000 */
[----:B------:R-:W-:Y:S01]  /*c410*/  FMUL.FTZ R24, R71, UR6 ;  /* 0x0000000647187c20 */ /* 0x000fe20008410000 */
[----:B------:R-:W-:Y:S01]  /*c420*/  ISETP.GT.AND P0, PT, R200, R0, PT ;  /* 0x00000000c800720c */ /* 0x000fe20003f04270 */
[----:B------:R-:W-:Y:S01]  /*c430*/  FMUL.FTZ R31, R31, UR6 ;  /* 0x000000061f1f7c20 */ /* 0x000fe20008410000 */
[----:B------:R-:W-:Y:S02]  /*c440*/  FSEL R215, R11, -INF , !P2 ;  /* 0xff8000000bd77808 */ /* 0x000fe40005000000 */
[C---:B------:R-:W-:Y:S02]  /*c450*/  ISETP.GT.AND P3, PT, R13.reuse, R10, PT ;  /* 0x0000000a0d00720c */ /* 0x040fe40003f64270 */
[----:B------:R-:W-:-:S02]  /*c460*/  ISETP.GT.AND P2, PT, R13, R0, PT ;  /* 0x000000000d00720c */ /* 0x000fc40003f44270 */
[----:B------:R-:W-:Y:S01]  /*c470*/  P2R R22, PR, RZ, 0x1 ;  /* 0x00000001ff167803 */ /* 0x000fe20000000000 */
[----:B-1----:R-:W-:Y:S10]  /*c480*/  @!P1 BRA `(.L_x_2132) ;  /* 0x00000000006c9947 */ /* 0x002ff40003800000 */
[----:B------:R-:W3:Y:S04]  /*c490*/  LDL.LU R246, [R1+0x20] ;  /* 0x0000200001f67983 */ /* 0x000ee80000300800 */
[----:B------:R-:W4:Y:S01]  /*c4a0*/  LDL.LU R245, [R1+0x24] ;  /* 0x0000240001f57983 */ /* 0x000f220000300800 */
[----:B------:R-:W-:-:S04]  /*c4b0*/  VIADD R11, R247, 0xfffffffc ;  /* 0xfffffffcf70b7836 */ /* 0x000fc80000000000 */
[----:B------:R-:W-:-:S04]  /*c4c0*/  IMAD.WIDE.U32 R12, R11, R224, RZ ;  /* 0x000000e00b0c7225 */ /* 0x000fc800078e00ff */
[----:B------:R-:W-:Y:S01]  /*c4d0*/  IMAD R13, R11, R225, R13 ;  /* 0x000000e10b0d7224 */ /* 0x000fe200078e020d */
[----:B------:R-:W-:-:S04]  /*c4e0*/  LEA R18, P0, R12, R227, 0x7 ;  /* 0x000000e30c127211 */ /* 0x000fc800078038ff */
[----:B------:R-:W-:-:S05]  /*c4f0*/  LEA.HI.X R19, R12, R226, R13, 0x7, P0 ;  /* 0x000000e20c137211 */ /* 0x000fca00000f3c0d */
[----:B------:R-:W-:Y:S01]  /*c500*/  @!PT LDS RZ, [RZ] ;  /* 0x00000000fffff984 */ /* 0x000fe20000000800 */
[----:B------:R-:W-:Y:S01]  /*c510*/  @!PT LDS RZ, [RZ] ;  /* 0x00000000fffff984 */ /* 0x000fe20000000800 */
[----:B------:R-:W-:Y:S01]  /*c520*/  @!PT LDS RZ, [RZ] ;  /* 0x00000000fffff984 */ /* 0x000fe20000000800 */
[----:B------:R1:W-:Y:S01]  /*c530*/  LDGSTS.E.BYPASS.LTC128B.128 [R209+0x4000], desc[UR16][R18.64] ;  /* 0x0400000012d17fae */ /* 0x0003e2000b981a10 */
[----:B---3--:R-:W-:-:S04]  /*c540*/  LEA R11, P0, R12, R246, 0x6 ;  /* 0x000000f60c0b7211 */ /* 0x008fc800078030ff */
[----:B----4-:R-:W-:Y:S02]  /*c550*/  LEA.HI.X R12, R12, R245, R13, 0x6, P0 ;  /* 0x000000f50c0c7211 */ /* 0x010fe400000f340d */
        /* <DEDUP_REMOVED lines=14> */
.L_x_2132:
[----:B-1----:R-:W-:Y:S01]  /*c640*/  FMNMX3.FTZ R12, R208, R64, R67, !PT ;  /* 0x00000040d00c7276 */ /* 0x002fe20007810043 */
[----:B------:R1:W3:Y:S01]  /*c650*/  MUFU.TANH R15, R24 ;  /* 0x00000018000f7308 */ /* 0x0002e20000002400 */
[----:B------:R-:W-:Y:S01]  /*c660*/  FMNMX3.FTZ R11, R206, R65, R40, !PT ;  /* 0x00000041ce0b7276 */ /* 0x000fe20007810028 */
[----:B------:R-:W-:Y:S01]  /*c670*/  LDSM.16.MT88.4 R16, [R193+0x6000] ;  /* 0x00600000c110783b */ /* 0x000fe20000004200 */
[----:B------:R-:W-:Y:S02]  /*c680*/  FMNMX3.FTZ R13, R12, R51, R50, !PT ;  /* 0x000000330c0d7276 */ /* 0x000fe40007810032 */
[----:B------:R-:W-:Y:S02]  /*c690*/  FMNMX3.FTZ R12, R11, R33, R32, !PT ;  /* 0x000000210b0c7276 */ /* 0x000fe40007810020 */
[----:B------:R-:W-:Y:S02]  /*c6a0*/  FMNMX3.FTZ R11, R205, R66, R42, !PT ;  /* 0x00000042cd0b7276 */ /* 0x000fe4000781002a */
[----:B--2---:R-:W-:-:S02]  /*c6b0*/  FSEL R23, R23, -INF , !P3 ;  /* 0xff80000017177808 */ /* 0x004fc40005800000 */
[----:B------:R-:W-:Y:S02]  /*c6c0*/  FMNMX3.FTZ R11, R11, R41, R36, !PT ;  /* 0x000000290b0b7276 */ /* 0x000fe40007810024 */
[----:B------:R-:W-:Y:S02]  /*c6d0*/  ISETP.NE.AND P3, PT, R22, RZ, PT ;  /* 0x000000ff1600720c */ /* 0x000fe40003f65270 */
[----:B------:R-:W-:Y:S02]  /*c6e0*/  FMNMX3.FTZ R11, R11, R165, R150, !PT ;  /* 0x000000a50b0b7276 */ /* 0x000fe40007810096 */
[----:B------:R-:W-:Y:S02]  /*c6f0*/  FSEL R14, R25, -INF , !P3 ;  /* 0xff800000190e7808 */ /* 0x000fe40005800000 */
[----:B------:R-:W-:Y:S02]  /*c700*/  ISETP.GE.AND P3, PT, R0, R202, PT ;  /* 0x000000ca0000720c */ /* 0x000fe40003f66270 */
[----:B------:R-:W-:-:S02]  /*c710*/  FMNMX3.FTZ R13, R13, R176, R168, !PT ;  /* 0x000000b00d0d7276 */ /* 0x000fc400078100a8 */
[----:B------:R-:W-:Y:S02]  /*c720*/  FMNMX3.FTZ R11, R11, R151, R149, !PT ;  /* 0x000000970b0b7276 */ /* 0x000fe40007810095 */
[----:B------:R-:W-:Y:S02]  /*c730*/  FSEL R216, R14, -INF , !P3 ;  /* 0xff8000000ed87808 */ /* 0x000fe40005800000 */
[----:B------:R-:W-:Y:S01]  /*c740*/  ISETP.GE.AND P3, PT, R0, R201, PT ;  /* 0x000000c90000720c */ /* 0x000fe20003f66270 */
[----:B------:R-:W2:Y:S01]  /*c750*/  MUFU.TANH R14, R31 ;  /* 0x0000001f000e7308 */ /* 0x000ea20000002400 */
[----:B------:R-:W-:Y:S02]  /*c760*/  FMNMX3.FTZ R13, R13, R166, R167, !PT ;  /* 0x000000a60d0d7276 */ /* 0x000fe400078100a7 */
[----:B------:R-:W-:Y:S02]  /*c770*/  FMNMX3.FTZ R11, R11, R177, R175, !PT ;  /* 0x000000b10b0b7276 */ /* 0x000fe400078100af */
[----:B------:R-:W-:-:S02]  /*c780*/  FSEL R186, R26, -INF , !P3 ;  /* 0xff8000001aba7808 */ /* 0x000fc40005800000 */
[----:B------:R-:W-:Y:S01]  /*c790*/  FMNMX3.FTZ R71, R13, R187, R185, !PT ;  /* 0x000000bb0d477276 */ /* 0x000fe200078100b9 */
[----:B-1----:R-:W-:Y:S01]  /*c7a0*/  LDSM.16.MT88.4 R24, [R188+0x6800] ;  /* 0x00680000bc18783b */ /* 0x002fe20000004200 */
[-C--:B------:R-:W-:Y:S02]  /*c7b0*/  ISETP.GE.AND P0, PT, R10, R203.reuse, PT ;  /* 0x000000cb0a00720c */ /* 0x080fe40003f06270 */
[----:B------:R-:W-:Y:S02]  /*c7c0*/  ISETP.GE.AND P3, PT, R0, R203, PT ;  /* 0x000000cb0000720c */ /* 0x000fe40003f66270 */
[----:B---3--:R-:W-:Y:S02]  /*c7d0*/  FSEL R13, R15, -INF , !P2 ;  /* 0xff8000000f0d7808 */ /* 0x008fe40005000000 */
[----:B------:R-:W-:Y:S02]  /*c7e0*/  FMNMX3.FTZ R11, R11, R174, R172, !PT ;  /* 0x000000ae0b0b7276 */ /* 0x000fe400078100ac */
[----:B------:R-:W-:-:S02]  /*c7f0*/  FMNMX3.FTZ R12, R12, R160, R38, !PT ;  /* 0x000000a00c0c7276 */ /* 0x000fc40007810026 */
[----:B------:R-:W-:Y:S02]  /*c800*/  FSEL R183, R23, -INF , !P0 ;  /* 0xff80000017b77808 */ /* 0x000fe40004000000 */
[----:B------:R-:W-:Y:S01]  /*c810*/  FSEL R178, R13, -INF , !P3 ;  /* 0xff8000000db27808 */ /* 0x000fe20005800000 */
[----:B------:R-:W-:Y:S01]  /*c820*/  LDSM.16.MT88.4 R20, [R188+0x6000] ;  /* 0x00600000bc14783b */ /* 0x000fe20000004200 */
[----:B------:R-:W-:Y:S02]  /*c830*/  FMNMX3.FTZ R69, R11, R217, R215, !PT ;  /* 0x000000d90b457276 */ /* 0x000fe400078100d7 */
[----:B------:R-:W-:Y:S02]  /*c840*/  FMNMX3.FTZ R12, R12, R148, R39, !PT ;  /* 0x000000940c0c7276 */ /* 0x000fe40007810027 */
[----:B------:R-:W-:Y:S02]  /*c850*/  FMNMX3.FTZ R69, R69, R183, R178, !PT ;  /* 0x000000b745457276 */ /* 0x000fe400078100b2 */
[----:B------:R-:W-:-:S02]  /*c860*/  FSEL R75, R75, -INF , !P6 ;  /* 0xff8000004b4b7808 */ /* 0x000fc40007000000 */
[----:B------:R-:W-:Y:S02]  /*c870*/  FMNMX3.FTZ R12, R12, R173, R171, !PT ;  /* 0x000000ad0c0c7276 */ /* 0x000fe400078100ab */
[-C--:B------:R-:W-:Y:S02]  /*c880*/  ISETP.GE.AND P6, PT, R3, R204.reuse, PT ;  /* 0x000000cc0300720c */ /* 0x080fe40003fc6270 */
[----:B------:R-:W-:Y:S01]  /*c890*/  ISETP.GE.AND P3, PT, R2, R204, PT ;  /* 0x000000cc0200720c */ /* 0x000fe20003f66270 */
[----:B------:R-:W1:Y:S01]  /*c8a0*/  SHFL.BFLY PT, R3, R69, 0x2, 0x1f ;  /* 0x0c401f0045037f89 */ /* 0x000e6200000e0000 */
[----:B------:R-:W-:Y:S02]  /*c8b0*/  FMNMX3.FTZ R2, R207, R77, R76, !PT ;  /* 0x0000004dcf027276 */ /* 0x000fe4000781004c */
[----:B------:R-:W-:Y:S02]  /*c8c0*/  FMNMX3.FTZ R12, R12, R170, R169, !PT ;  /* 0x000000aa0c0c7276 */ /* 0x000fe400078100a9 */
[----:B------:R-:W-:-:S02]  /*c8d0*/  ISETP.GE.AND P0, PT, R5, R204, PT ;  /* 0x000000cc0500720c */ /* 0x000fc40003f06270 */
[----:B------:R-:W-:Y:S02]  /*c8e0*/  ISETP.GE.AND P2, PT, R4, R204, PT ;  /* 0x000000cc0400720c */ /* 0x000fe40003f46270 */
[----:B------:R-:W-:Y:S02]  /*c8f0*/  FSEL R68, R44, -INF , !P5 ;  /* 0xff8000002c447808 */ /* 0x000fe40006800000 */
[----:B------:R-:W-:Y:S02]  /*c900*/  FMNMX3.FTZ R2, R2, R60, R56, !PT ;  /* 0x0000003c02027276 */ /* 0x000fe40007810038 */
[----:B------:R-:W-:Y:S02]  /*c910*/  FMNMX3.FTZ R71, R71, R184, R182, !PT ;  /* 0x000000b847477276 */ /* 0x000fe400078100b6 */
[----:B------:R-:W-:Y:S02]  /*c920*/  FMNMX3.FTZ R12, R12, R214, R213, !PT ;  /* 0x000000d60c0c7276 */ /* 0x000fe400078100d5 */
[----:B------:R-:W-:-:S02]  /*c930*/  FSEL R74, R74, -INF , !P0 ;  /* 0xff8000004a4a7808 */ /* 0x000fc40004000000 */
[----:B------:R-:W-:Y:S02]  /*c940*/  FSEL R73, R73, -INF , !P2 ;  /* 0xff80000049497808 */ /* 0x000fe40005000000 */
[----:B------:R-:W-:Y:S02]  /*c950*/  FMNMX3.FTZ R2, R2, R75, R68, !PT ;  /* 0x0000004b02027276 */ /* 0x000fe40007810044 */
[----:B------:R-:W-:Y:S02]  /*c960*/  FMNMX3.FTZ R71, R71, R220, R219, !PT ;  /* 0x000000dc47477276 */ /* 0x000fe400078100db */
[----:B------:R-:W-:Y:S02]  /*c970*/  FMNMX3.FTZ R72, R12, R212, R186, !PT ;  /* 0x000000d40c487276 */ /* 0x000fe400078100ba */
[----:B------:R-:W-:Y:S02]  /*c980*/  FSEL R163, R47, -INF , !P3 ;  /* 0xff8000002fa37808 */ /* 0x000fe40005800000 */
[----:B--2---:R-:W-:Y:S01]  /*c990*/  FSEL R12, R14, -INF , !P4 ;  /* 0xff8000000e0c7808 */ /* 0x004fe20006000000 */
[----:B------:R-:W2:Y:S01]  /*c9a0*/  SHFL.BFLY PT, R11, R72, 0x2, 0x1f ;  /* 0x0c401f00480b7f89 */ /* 0x000ea200000e0000 */
[----:B------:R-:W-:-:S02]  /*c9b0*/  ISETP.GE.AND P3, PT, R0, R204, PT ;  /* 0x000000cc0000720c */ /* 0x000fc40003f66270 */
[-C--:B------:R-:W-:Y:S02]  /*c9c0*/  ISETP.GE.AND P4, PT, R7, R204.reuse, PT ;  /* 0x000000cc0700720c */ /* 0x080fe40003f86270 */
[----:B------:R-:W-:Y:S02]  /*c9d0*/  ISETP.GE.AND P5, PT, R6, R204, PT ;  /* 0x000000cc0600720c */ /* 0x000fe40003fa6270 */
[----:B------:R-:W-:Y:S02]  /*c9e0*/  FSEL R164, R57, -INF , !P6 ;  /* 0xff80000039a47808 */ /* 0x000fe40007000000 */
[----:B------:R-:W-:Y:S02]  /*c9f0*/  FMNMX3.FTZ R0, R2, R74, R73, !PT ;  /* 0x0000004a02007276 */ /* 0x000fe40007810049 */
[----:B------:R-:W-:Y:S02]  /*ca00*/  FMNMX3.FTZ R71, R71, R218, R216, !PT ;  /* 0x000000da47477276 */ /* 0x000fe400078100d8 */
[----:B------:R-:W-:-:S02]  /*ca10*/  ISETP.GE.AND P0, PT, R9, R204, PT ;  /* 0x000000cc0900720c */ /* 0x000fc40003f06270 */
[----:B------:R-:W-:Y:S01]  /*ca20*/  ISETP.GE.AND P2, PT, R8, R204, PT ;  /* 0x000000cc0800720c */ /* 0x000fe20003f46270 */
[----:B------:R-:W3:Y:S01]  /*ca30*/  SHFL.BFLY PT, R5, R71, 0x2, 0x1f ;  /* 0x0c401f0047057f89 */ /* 0x000ee200000e0000 */
[----:B------:R-:W-:Y:S02]  /*ca40*/  FSEL R161, R46, -INF , !P4 ;  /* 0xff8000002ea17808 */ /* 0x000fe40006000000 */
[----:B------:R-:W-:Y:S02]  /*ca50*/  FSEL R162, R45, -INF , !P5 ;  /* 0xff8000002da27808 */ /* 0x000fe40006800000 */
[----:B------:R-:W-:Y:S02]  /*ca60*/  FMNMX3.FTZ R0, R0, R164, R163, !PT ;  /* 0x000000a400007276 */ /* 0x000fe400078100a3 */
[----:B------:R-:W-:Y:S02]  /*ca70*/  ISETP.GE.AND P6, PT, R10, R204, PT ;  /* 0x000000cc0a00720c */ /* 0x000fe40003fc6270 */
[----:B------:R-:W-:-:S02]  /*ca80*/  FSEL R180, R37, -INF , !P0 ;  /* 0xff80000025b47808 */ /* 0x000fc40004000000 */
[----:B------:R-:W-:Y:S02]  /*ca90*/  FSEL R181, R43, -INF , !P2 ;  /* 0xff8000002bb57808 */ /* 0x000fe40005000000 */
[----:B------:R-:W-:Y:S02]  /*caa0*/  FMNMX3.FTZ R0, R0, R161, R162, !PT ;  /* 0x000000a100007276 */ /* 0x000fe400078100a2 */
[----:B-1----:R-:W-:Y:S02]  /*cab0*/  FMNMX.FTZ R69, R69, R3, !PT ;  /* 0x0000000345457209 */ /* 0x002fe40007810000 */
[----:B------:R-:W-:Y:S02]  /*cac0*/  FSEL R179, R30, -INF , !P6 ;  /* 0xff8000001eb37808 */ /* 0x000fe40007000000 */
[----:B------:R-:W-:Y:S01]  /*cad0*/  FSEL R228, R12, -INF , !P3 ;  /* 0xff8000000ce47808 */ /* 0x000fe20005800000 */
[----:B------:R-:W-:Y:S01]  /*cae0*/  LDSM.16.MT88.4 R28, [R189+0x6000] ;  /* 0x00600000bd1c783b */ /* 0x000fe20000004200 */
[----:B------:R-:W-:-:S02]  /*caf0*/  FMNMX3.FTZ R3, R0, R180, R181, !PT ;  /* 0x000000b400037276 */ /* 0x000fc400078100b5 */
[----:B--2---:R-:W-:Y:S01]  /*cb00*/  FMNMX.FTZ R72, R72, R11, !PT ;  /* 0x0000000b48487209 */ /* 0x004fe20007810000 */
[----:B------:R-:W1:Y:S01]  /*cb10*/  SHFL.BFLY PT, R0, R69, 0x1, 0x1f ;  /* 0x0c201f0045007f89 */ /* 0x000e6200000e0000 */
[----:B------:R-:W-:Y:S02]  /*cb20*/  FMNMX3.FTZ R3, R3, R179, R228, !PT ;  /* 0x000000b303037276 */ /* 0x000fe400078100e4 */
[----:B---3--:R-:W-:Y:S01]  /*cb30*/  FMNMX.FTZ R71, R71, R5, !PT ;  /* 0x0000000547477209 */ /* 0x008fe20007810000 */
[----:B------:R-:W2:Y:S04]  /*cb40*/  SHFL.BFLY PT, R2, R72, 0x1, 0x1f ;  /* 0x0c201f0048027f89 */ /* 0x000ea800000e0000 */
[----:B------:R-:W3:Y:S04]  /*cb50*/  SHFL.BFLY PT, R6, R3, 0x2, 0x1f ;  /* 0x0c401f0003067f89 */ /* 0x000ee800000e0000 */
[----:B------:R-:W4:Y:S01]  /*cb60*/  SHFL.BFLY PT, R4, R71, 0x1, 0x1f ;  /* 0x0c201f0047047f89 */ /* 0x000f2200000e0000 */
[----:B-1----:R-:W-:-:S02]  /*cb70*/  FMNMX.FTZ R69, R69, R0, !PT ;  /* 0x0000000045457209 */ /* 0x002fc40007810000 */
[----:B--2---:R-:W-:-:S03]  /*cb80*/  FMNMX.FTZ R72, R72, R2, !PT ;  /* 0x0000000248487209 */ /* 0x004fc60007810000 */
[C---:B------:R-:W-:Y:S01]  /*cb90*/  FMUL.FTZ R0, R69.reuse, UR4 ;  /* 0x0000000445007c20 */ /* 0x040fe20008410000 */
[----:B------:R-:W-:Y:S02]  /*cba0*/  FSETP.NEU.FTZ.AND P0, PT, R69, -INF , PT ;  /* 0xff8000004500780b */ /* 0x000fe40003f1d000 */
[----:B---3--:R-:W-:Y:S01]  /*cbb0*/  FMNMX.FTZ R3, R3, R6, !PT ;  /* 0x0000000603037209 */ /* 0x008fe20007810000 */
[C---:B------:R-:W-:Y:S01]  /*cbc0*/  FMUL.FTZ R2, R72.reuse, UR4 ;  /* 0x0000000448027c20 */ /* 0x040fe20008410000 */
[----:B------:R-:W-:Y:S02]  /*cbd0*/  FSETP.NEU.FTZ.AND P2, PT, R72, -INF , PT ;  /* 0xff8000004800780b */ /* 0x000fe40003f5d000 */
[----:B----4-:R-:W-:Y:S01]  /*cbe0*/  FMNMX.FTZ R71, R71, R4, !PT ;  /* 0x0000000447477209 */ /* 0x010fe20007810000 */
[----:B------:R-:W1:Y:S01]  /*cbf0*/  SHFL.BFLY PT, R9, R3, 0x1, 0x1f ;  /* 0x0c201f0003097f89 */ /* 0x000e6200000e0000 */
[----:B------:R-:W-:Y:S02]  /*cc00*/  FSEL R2, R2, RZ, P2 ;  /* 0x000000ff02027208 */ /* 0x000fe40001000000 */
[C---:B------:R-:W-:Y:S01]  /*cc10*/  FSETP.NEU.FTZ.AND P3, PT, R71.reuse, -INF , PT ;  /* 0xff8000004700780b */ /* 0x040fe20003f7d000 */
[----:B------:R-:W-:Y:S01]  /*cc20*/  FMUL.FTZ R8, R71, UR4 ;  /* 0x0000000447087c20 */ /* 0x000fe20008410000 */
[----:B------:R-:W-:Y:S01]  /*cc30*/  FSEL R0, R0, RZ, P0 ;  /* 0x000000ff00007208 */ /* 0x000fe20000000000 */
[--C-:B------:R-:W-:Y:S01]  /*cc40*/  FFMA.FTZ R4, R65, UR4, -R2.reuse ;  /* 0x0000000441047c23 */ /* 0x100fe20008010802 */
[----:B------:R-:W-:Y:S01]  /*cc50*/  FFMA.FTZ R6, R40, UR4, -R2 ;  /* 0x0000000428067c23 */ /* 0x000fe20008010802 */
[----:B------:R-:W-:-:S02]  /*cc60*/  FSEL R7, R69, RZ, P0 ;  /* 0x000000ff45077208 */ /* 0x000fc40000000000 */
[----:B------:R-:W-:Y:S01]  /*cc70*/  FSEL R8, R8, RZ, P3 ;  /* 0x000000ff08087208 */ /* 0x000fe20001800000 */
[----:B------:R2:W-:Y:S01]  /*cc80*/  MUFU.EX2 R242, R4 ;  /* 0x0000000400f27308 */ /* 0x0005e20000000800 */
[----:B------:R-:W-:-:S03]  /*cc90*/  FSEL R10, R71, RZ, P3 ;  /* 0x000000ff470a7208 */ /* 0x000fc60001800000 */
[----:B------:R-:W-:Y:S01]  /*cca0*/  FFMA.FTZ R5, R64, UR4, -R8 ;  /* 0x0000000440057c23 */ /* 0x000fe20008010808 */
[----:B------:R3:W-:Y:S01]  /*ccb0*/  MUFU.EX2 R244, R6 ;  /* 0x0000000600f47308 */ /* 0x0007e20000000800 */
[----:B------:R-:W-:-:S03]  /*ccc0*/  FADD.FTZ R12, R208, -R10 ;  /* 0x8000000ad00c7221 */ /* 0x000fc60000010000 */
[----:B------:R4:W-:Y:S01]  /*ccd0*/  MUFU.EX2 R243, R5 ;  /* 0x0000000500f37308 */ /* 0x0009e20000000800 */
[----:B-1----:R-:W-:Y:S01]  /*cce0*/  FMNMX.FTZ R70, R3, R9, !PT ;  /* 0x0000000903467209 */ /* 0x002fe20007810000 */
[----:B--2---:R-:W-:Y:S01]  /*ccf0*/  FFMA.FTZ R4, R32, UR4, -R2 ;  /* 0x0000000420047c23 */ /* 0x004fe20008010802 */
[----:B------:R-:W-:Y:S02]  /*cd00*/  FFMA.FTZ R9, R50, UR4, -R8 ;  /* 0x0000000432097c23 */ /* 0x000fe40008010808 */
[C---:B------:R-:W-:Y:S01]  /*cd10*/  FSETP.NEU.FTZ.AND P0, PT, R70.reuse, -INF , PT ;  /* 0xff8000004600780b */ /* 0x040fe20003f1d000 */
[----:B------:R-:W-:Y:S01]  /*cd20*/  FMUL.FTZ R3, R70, UR4 ;  /* 0x0000000446037c20 */ /* 0x000fe20008410000 */
[----:B---3--:R-:W-:Y:S01]  /*cd30*/  FFMA.FTZ R6, R66, UR4, -R0 ;  /* 0x0000000442067c23 */ /* 0x008fe20008010800 */
[----:B------:R1:W-:Y:S01]  /*cd40*/  MUFU.EX2 R246, R4 ;  /* 0x0000000400f67308 */ /* 0x0003e20000000800 */
[----:B----4-:R-:W-:-:S03]  /*cd50*/  FFMA.FTZ R5, R33, UR4, -R2 ;  /* 0x0000000421057c23 */ /* 0x010fc60008010802 */
[----:B------:R2:W-:Y:S01]  /*cd60*/  MUFU.EX2 R238, R6 ;  /* 0x0000000600ee7308 */ /* 0x0005e20000000800 */
[----:B------:R-:W3:Y:S01]  /*cd70*/  LDSM.16.MT88.4 R32, [R192+0x6000] ;  /* 0x00600000c020783b */ /* 0x000ee20000004200 */
[----:B------:R-:W-:Y:S02]  /*cd80*/  FSEL R3, R3, RZ, P0 ;  /* 0x000000ff03037208 */ /* 0x000fe40000000000 */
[----:B------:R4:W-:Y:S03]  /*cd90*/  MUFU.EX2 R245, R5 ;  /* 0x0000000500f57308 */ /* 0x0009e60000000800 */
[--C-:B------:R-:W-:Y:S01]  /*cda0*/  FFMA.FTZ R11, R77, UR4, -R3.reuse ;  /* 0x000000044d0b7c23 */ /* 0x100fe20008010803 */
[----:B------:R5:W-:Y:S01]  /*cdb0*/  MUFU.EX2 R237, R9 ;  /* 0x0000000900ed7308 */ /* 0x000be20000000800 */
[----:B------:R-:W-:Y:S01]  /*cdc0*/  FFMA.FTZ R10, R56, UR4, -R3 ;  /* 0x00000004380a7c23 */ /* 0x000fe20008010803 */
[----:B-1----:R-:W-:-:S02]  /*cdd0*/  FFMA.FTZ R4, R42, UR4, -R0 ;  /* 0x000000042a047c23 */ /* 0x002fc40008010800 */
[----:B------:R1:W-:Y:S01]  /*cde0*/  MUFU.EX2 R234, R11 ;  /* 0x0000000b00ea7308 */ /* 0x0003e20000000800 */
[----:B--2---:R-:W-:-:S03]  /*cdf0*/  FFMA.FTZ R6, R41, UR4, -R0 ;  /* 0x0000000429067c23 */ /* 0x004fc60008010800 */
[----:B------:R2:W-:Y:S01]  /*ce00*/  MUFU.EX2 R241, R4 ;  /* 0x0000000400f17308 */ /* 0x0005e20000000800 */
[----:B----4-:R-:W-:-:S03]  /*ce10*/  FSEL R5, R72, RZ, P2 ;  /* 0x000000ff48057208 */ /* 0x010fc60001000000 */
[----:B------:R4:W-:Y:S01]  /*ce20*/  MUFU.EX2 R240, R6 ;  /* 0x0000000600f07308 */ /* 0x0009e20000000800 */
[----:B-----5:R-:W-:Y:S01]  /*ce30*/  FFMA.FTZ R9, R76, UR4, -R3 ;  /* 0x000000044c097c23 */ /* 0x020fe20008010803 */
[----:B------:R-:W-:Y:S02]  /*ce40*/  FADD.FTZ R5, R206, -R5 ;  /* 0x80000005ce057221 */ /* 0x000fe40000010000 */
[----:B------:R5:W-:Y:S01]  /*ce50*/  MUFU.EX2 R229, R10 ;  /* 0x0000000a00e57308 */ /* 0x000be20000000800 */
[----:B-1----:R-:W-:Y:S01]  /*ce60*/  FFMA.FTZ R11, R60, UR4, -R3 ;  /* 0x000000043c0b7c23 */ /* 0x002fe20008010803 */
[----:B------:R-:W-:Y:S02]  /*ce70*/  FMUL.FTZ R5, R5, UR4 ;  /* 0x0000000405057c20 */ /* 0x000fe40008410000 */
[----:B------:R1:W-:Y:S01]  /*ce80*/  MUFU.EX2 R232, R9 ;  /* 0x0000000900e87308 */ /* 0x0003e20000000800 */
[----:B--2---:R-:W-:-:S03]  /*ce90*/  FFMA.FTZ R4, R36, UR4, -R0 ;  /* 0x0000000424047c23 */ /* 0x004fc60008010800 */
[----:B------:R2:W3:Y:S01]  /*cea0*/  MUFU.EX2 R42, R5 ;  /* 0x00000005002a7308 */ /* 0x0004e20000000800 */
[----:B----4-:R-:W-:-:S03]  /*ceb0*/  FADD.FTZ R6, R205, -R7 ;  /* 0x80000007cd067221 */ /* 0x010fc60000010000 */
[----:B------:R4:W4:Y:S01]  /*cec0*/  MUFU.EX2 R239, R4 ;  /* 0x0000000400ef7308 */ /* 0x0009220000000800 */
[----:B------:R-:W-:Y:S01]  /*ced0*/  FMUL.FTZ R6, R6, UR4 ;  /* 0x0000000406067c20 */ /* 0x000fe20008410000 */
[----:B-----5:R-:W-:Y:S02]  /*cee0*/  FFMA.FTZ R10, R160, UR4, -R2 ;  /* 0x00000004a00a7c23 */ /* 0x020fe40008010802 */
[----:B------:R5:W-:Y:S01]  /*cef0*/  MUFU.EX2 R230, R11 ;  /* 0x0000000b00e67308 */ /* 0x000be20000000800 */
[----:B-1----:R-:W-:-:S03]  /*cf00*/  FSEL R9, R70, RZ, P0 ;  /* 0x000000ff46097208 */ /* 0x002fc60000000000 */
[----:B------:R1:W1:Y:S01]  /*cf10*/  MUFU.EX2 R43, R6 ;  /* 0x00000006002b7308 */ /* 0x0002620000000800 */
[--C-:B--2---:R-:W-:Y:S01]  /*cf20*/  FFMA.FTZ R5, R51, UR4, -R8.reuse ;  /* 0x0000000433057c23 */ /* 0x104fe20008010808 */
[----:B------:R-:W-:Y:S01]  /*cf30*/  FADD.FTZ R9, R207, -R9 ;  /* 0x80000009cf097221 */ /* 0x000fe20000010000 */
[-C--:B---3--:R-:W-:Y:S01]  /*cf40*/  FMUL.FTZ R84, R84, R42.reuse ;  /* 0x0000002a54547220 */ /* 0x088fe20000410000 */
[----:B------:R-:W-:Y:S01]  /*cf50*/  FMUL.FTZ R85, R85, R42 ;  /* 0x0000002a55557220 */ /* 0x000fe20000410000 */
[----:B----4-:R-:W-:Y:S01]  /*cf60*/  FFMA.FTZ R4, R67, UR4, -R8 ;  /* 0x0000000443047c23 */ /* 0x010fe20008010808 */
[----:B------:R-:W-:Y:S01]  /*cf70*/  FMUL.FTZ R9, R9, UR4 ;  /* 0x0000000409097c20 */ /* 0x000fe20008410000 */
[----:B------:R2:W-:Y:S01]  /*cf80*/  MUFU.EX2 R236, R5 ;  /* 0x0000000500ec7308 */ /* 0x0005e20000000800 */
[----:B------:R-:W-:Y:S01]  /*cf90*/  F2FP.BF16.F32.PACK_AB R7, R239, R240 ;  /* 0x000000f0ef07723e */ /* 0x000fe200000010ff */
[----:B-----5:R-:W-:Y:S01]  /*cfa0*/  FMUL.FTZ R11, R12, UR4 ;  /* 0x000000040c0b7c20 */ /* 0x020fe20008410000 */
[-C--:B------:R-:W-:Y:S01]  /*cfb0*/  FMUL.FTZ R88, R88, R42.reuse ;  /* 0x0000002a58587220 */ /* 0x080fe20000410000 */
[----:B------:R3:W-:Y:S01]  /*cfc0*/  MUFU.EX2 R235, R4 ;  /* 0x0000000400eb7308 */ /* 0x0007e20000000800 */
[-C--:B------:R-:W-:Y:S01]  /*cfd0*/  FMUL.FTZ R89, R89, R42.reuse ;  /* 0x0000002a59597220 */ /* 0x080fe20000410000 */
[----:B-1----:R-:W-:Y:S01]  /*cfe0*/  F2FP.BF16.F32.PACK_AB R6, R246, R245 ;  /* 0x000000f5f606723e */ /* 0x002fe200000010ff */
[-C--:B------:R-:W-:Y:S01]  /*cff0*/  FMUL.FTZ R86, R86, R43.reuse ;  /* 0x0000002b56567220 */ /* 0x080fe20000410000 */
[----:B------:R-:W1:Y:S01]  /*d000*/  MUFU.EX2 R41, R11 ;  /* 0x0000000b00297308 */ /* 0x000e620000000800 */
[-C--:B------:R-:W-:Y:S01]  /*d010*/  FMUL.FTZ R87, R87, R43.reuse ;  /* 0x0000002b57577220 */ /* 0x080fe20000410000 */
[-C--:B------:R-:W-:Y:S01]  /*d020*/  FMUL.FTZ R90, R90, R43.reuse ;  /* 0x0000002b5a5a7220 */ /* 0x080fe20000410000 */
[-C--:B------:R-:W-:Y:S01]  /*d030*/  FMUL.FTZ R91, R91, R43.reuse ;  /* 0x0000002b5b5b7220 */ /* 0x080fe20000410000 */
[----:B------:R-:W4:Y:S01]  /*d040*/  MUFU.EX2 R40, R9 ;  /* 0x0000000900287308 */ /* 0x000f220000000800 */
[----:B------:R-:W-:Y:S01]  /*d050*/  FMUL.FTZ R100, R100, R42 ;  /* 0x0000002a64647220 */ /* 0x000fe20000410000 */
[----:B--2---:R-:W-:Y:S01]  /*d060*/  F2FP.BF16.F32.PACK_AB R5, R241, R238 ;  /* 0x000000eef105723e */ /* 0x004fe200000010ff */
[----:B------:R-:W-:Y:S01]  /*d070*/  FMUL.FTZ R101, R101, R42 ;  /* 0x0000002a65657220 */ /* 0x000fe20000410000 */
[-C--:B------:R-:W-:Y:S01]  /*d080*/  FMUL.FTZ R102, R102, R43.reuse ;  /* 0x0000002b66667220 */ /* 0x080fe20000410000 */
[-C--:B------:R-:W-:Y:S01]  /*d090*/  FMUL.FTZ R103, R103, R43.reuse ;  /* 0x0000002b67677220 */ /* 0x080fe20000410000 */
[----:B---3--:R-:W-:Y:S01]  /*d0a0*/  F2FP.BF16.F32.PACK_AB R4, R244, R242 ;  /* 0x000000f2f404723e */ /* 0x008fe200000010ff */
        /* <DEDUP_REMOVED lines=20> */
[C---:B------:R-:W-:Y:S01]  /*d1f0*/  HMMA.16816.F32.BF16 R156, R4.reuse, R20, R84 ;  /* 0x00000014049c723c */ /* 0x040fe20000041854 */
[-C--:B-1----:R-:W-:Y:S01]  /*d200*/  FMUL.FTZ R80, R80, R41.reuse ;  /* 0x0000002950507220 */ /* 0x082fe20000410000 */
[-C--:B------:R-:W-:Y:S01]  /*d210*/  FMUL.FTZ R81, R81, R41.reuse ;  /* 0x0000002951517220 */ /* 0x080fe20000410000 */
[-C--:B----4-:R-:W-:Y:S01]  /*d220*/  FMUL.FTZ R82, R82, R40.reuse ;  /* 0x0000002852527220 */ /* 0x090fe20000410000 */
[-C--:B------:R-:W-:Y:S01]  /*d230*/  FMUL.FTZ R83, R83, R40.reuse ;  /* 0x0000002853537220 */ /* 0x080fe20000410000 */
[-C--:B------:R-:W-:Y:S01]  /*d240*/  FMUL.FTZ R92, R92, R41.reuse ;  /* 0x000000295c5c7220 */ /* 0x080fe20000410000 */
[-C--:B------:R-:W-:Y:S01]  /*d250*/  FMUL.FTZ R93, R93, R41.reuse ;  /* 0x000000295d5d7220 */ /* 0x080fe20000410000 */
[-C--:B------:R-:W-:Y:S01]  /*d260*/  FMUL.FTZ R94, R94, R40.reuse ;  /* 0x000000285e5e7220 */ /* 0x080fe20000410000 */
[C---:B------:R-:W-:Y:S01]  /*d270*/  HMMA.16816.F32.BF16 R152, R4.reuse, R22, R88 ;  /* 0x000000160498723c */ /* 0x040fe20000041858 */
[-C--:B------:R-:W-:Y:S01]  /*d280*/  FMUL.FTZ R95, R95, R40.reuse ;  /* 0x000000285f5f7220 */ /* 0x080fe20000410000 */
[----:B------:R1:W-:Y:S01]  /*d290*/  MUFU.EX2 R225, R10 ;  /* 0x0000000a00e17308 */ /* 0x0003e20000000800 */
[--C-:B------:R-:W-:Y:S01]  /*d2a0*/  FFMA.FTZ R9, R38, UR4, -R2.reuse ;  /* 0x0000000426097c23 */ /* 0x100fe20008010802 */
        /* <DEDUP_REMOVED lines=9> */
[----:B------:R2:W3:Y:S01]  /*d340*/  MUFU.EX2 R222, R9 ;  /* 0x0000000900de7308 */ /* 0x0004e20000000800 */
[----:B------:R-:W-:Y:S01]  /*d350*/  LDSM.16.MT88.4 R12, [R192+0x6800] ;  /* 0x00680000c00c783b */ /* 0x000fe20000004200 */
[--C-:B------:R-:W-:Y:S01]  /*d360*/  FFMA.FTZ R11, R148, UR4, -R2.reuse ;  /* 0x00000004940b7c23 */ /* 0x100fe20008010802 */
[C---:B------:R-:W-:Y:S01]  /*d370*/  HMMA.16816.F32.BF16 R104, R4.reuse, R18, R104 ;  /* 0x000000120468723c */ /* 0x040fe20000041868 */
[----:B-1----:R-:W-:Y:S01]  /*d380*/  FFMA.FTZ R10, R39, UR4, -R2 ;  /* 0x00000004270a7c23 */ /* 0x002fe20008010802 */
[-C--:B------:R-:W-:Y:S01]  /*d390*/  FMUL.FTZ R112, R112, R41.reuse ;  /* 0x0000002970707220 */ /* 0x080fe20000410000 */
[----:B------:R-:W-:Y:S01]  /*d3a0*/  MUFU.EX2 R223, R11 ;  /* 0x0000000b00df7308 */ /* 0x000fe20000000800 */
[-C--:B------:R-:W-:Y:S01]  /*d3b0*/  FMUL.FTZ R113, R113, R41.reuse ;  /* 0x0000002971717220 */ /* 0x080fe20000410000 */
[-C--:B------:R-:W-:Y:S01]  /*d3c0*/  FMUL.FTZ R114, R114, R40.reuse ;  /* 0x0000002872727220 */ /* 0x080fe20000410000 */
[-C--:B------:R-:W-:Y:S01]  /*d3d0*/  FMUL.FTZ R115, R115, R40.reuse ;  /* 0x0000002873737220 */ /* 0x080fe20000410000 */
[----:B------:R1:W-:Y:S01]  /*d3e0*/  MUFU.EX2 R224, R10 ;  /* 0x0000000a00e07308 */ /* 0x0003e20000000800 */
[C---:B------:R-:W-:Y:S01]  /*d3f0*/  HMMA.16816.F32.BF16 R84, R4.reuse, R28, R116 ;  /* 0x0000001c0454723c */ /* 0x040fe20000041874 */
[-C--:B------:R-:W-:Y:S01]  /*d400*/  FMUL.FTZ R124, R124, R41.reuse ;  /* 0x000000297c7c7220 */ /* 0x080fe20000410000 */
[-C--:B------:R-:W-:Y:S01]  /*d410*/  FMUL.FTZ R125, R125, R41.reuse ;  /* 0x000000297d7d7220 */ /* 0x080fe20000410000 */
[--C-:B--2---:R-:W-:Y:S01]  /*d420*/  FFMA.FTZ R9, R165, UR4, -R0.reuse ;  /* 0x00000004a5097c23 */ /* 0x104fe20008010800 */
[-C--:B------:R-:W-:Y:S01]  /*d430*/  FMUL.FTZ R126, R126, R40.reuse ;  /* 0x000000287e7e7220 */ /* 0x080fe20000410000 */
[-C--:B------:R-:W-:Y:S01]  /*d440*/  FMUL.FTZ R127, R127, R40.reuse ;  /* 0x000000287f7f7220 */ /* 0x080fe20000410000 */
[-C--:B------:R-:W-:Y:S01]  /*d450*/  FMUL.FTZ R128, R128, R41.reuse ;  /* 0x0000002980807220 */ /* 0x080fe20000410000 */
[----:B------:R2:W-:Y:S01]  /*d460*/  MUFU.EX2 R205, R9 ;  /* 0x0000000900cd7308 */ /* 0x0005e20000000800 */
[C---:B------:R-:W-:Y:S01]  /*d470*/  HMMA.16816.F32.BF16 R120, R4.reuse, R30, R120 ;  /* 0x0000001e0478723c */ /* 0x040fe20000041878 */
[-C--:B------:R-:W-:Y:S01]  /*d480*/  FMUL.FTZ R129, R129, R41.reuse ;  /* 0x0000002981817220 */ /* 0x080fe20000410000 */
[-C--:B------:R-:W-:Y:S01]  /*d490*/  FMUL.FTZ R130, R130, R40.reuse ;  /* 0x0000002882827220 */ /* 0x080fe20000410000 */
[-C--:B------:R-:W-:Y:S01]  /*d4a0*/  FMUL.FTZ R131, R131, R40.reuse ;  /* 0x0000002883837220 */ /* 0x080fe20000410000 */
[-C--:B------:R-:W-:Y:S01]  /*d4b0*/  FMUL.FTZ R140, R140, R41.reuse ;  /* 0x000000298c8c7220 */ /* 0x080fe20000410000 */
[--C-:B-1----:R-:W-:Y:S01]  /*d4c0*/  FFMA.FTZ R10, R150, UR4, -R0.reuse ;  /* 0x00000004960a7c23 */ /* 0x102fe20008010800 */
[----:B------:R-:W-:Y:S01]  /*d4d0*/  FMUL.FTZ R141, R141, R41 ;  /* 0x000000298d8d7220 */ /* 0x000fe20000410000 */
[-C--:B------:R-:W-:Y:S01]  /*d4e0*/  FMUL.FTZ R142, R142, R40.reuse ;  /* 0x000000288e8e7220 */ /* 0x080fe20000410000 */
[----:B------:R-:W-:Y:S01]  /*d4f0*/  HMMA.16816.F32.BF16 R76, R4, R32, R132 ;  /* 0x00000020044c723c */ /* 0x000fe20000041884 */
[----:B------:R1:W4:Y:S01]  /*d500*/  MUFU.EX2 R207, R10 ;  /* 0x0000000a00cf7308 */ /* 0x0003220000000800 */
[----:B------:R-:W-:Y:S01]  /*d510*/  FMUL.FTZ R143, R143, R40 ;  /* 0x000000288f8f7220 */ /* 0x000fe20000410000 */
[----:B------:R-:W-:Y:S01]  /*d520*/  FFMA.FTZ R11, R68, UR4, -R3 ;  /* 0x00000004440b7c23 */ /* 0x000fe20008010803 */
[----:B--2---:R-:W-:-:S04]  /*d530*/  FFMA.FTZ R9, R151, UR4, -R0 ;  /* 0x0000000497097c23 */ /* 0x004fc80008010800 */
[----:B------:R-:W-:Y:S01]  /*d540*/  HMMA.16816.F32.BF16 R56, R4, R34, R136 ;  /* 0x000000220438723c */ /* 0x000fe20000041888 */
[----:B------:R-:W-:Y:S01]  /*d550*/  F2FP.BF16.F32.PACK_AB R4, R235, R243 ;  /* 0x000000f3eb04723e */ /* 0x000fe200000010ff */
[----:B------:R2:W-:Y:S01]  /*d560*/  MUFU.EX2 R208, R9 ;  /* 0x0000000900d07308 */ /* 0x0005e20000000800 */
[----:B------:R-:W-:Y:S02]  /*d570*/  F2FP.BF16.F32.PACK_AB R5, R232, R234 ;  /* 0x000000eae805723e */ /* 0x000fe400000010ff */
[----:B------:R-:W-:Y:S02]  /*d580*/  F2FP.BF16.F32.PACK_AB R6, R237, R236 ;  /* 0x000000eced06723e */ /* 0x000fe400000010ff */
[----:B------:R-:W-:Y:S01]  /*d590*/  F2FP.BF16.F32.PACK_AB R7, R229, R230 ;  /* 0x000000e6e507723e */ /* 0x000fe200000010ff */
[----:B-1----:R-:W-:-:S04]  /*d5a0*/  FFMA.FTZ R10, R149, UR4, -R0 ;  /* 0x00000004950a7c23 */ /* 0x002fc80008010800 */
[----:B------:R1:W5:Y:S02]  /*d5b0*/  MUFU.EX2 R206, R10 ;  /* 0x0000000a00ce7308 */ /* 0x0003640000000800 */
[----:B------:R-:W-:Y:S01]  /*d5c0*/  HMMA.16816.F32.BF16 R64, R4, R20, R80 ;  /* 0x000000140440723c */ /* 0x000fe20000041850 */
[----:B--2---:R-:W-:-:S04]  /*d5d0*/  FFMA.FTZ R9, R176, UR4, -R8 ;  /* 0x00000004b0097c23 */ /* 0x004fc80008010808 */
[----:B------:R2:W-:Y:S03]  /*d5e0*/  MUFU.EX2 R165, R9 ;  /* 0x0000000900a57308 */ /* 0x0005e60000000800 */
[----:B------:R-:W-:Y:S01]  /*d5f0*/  HMMA.16816.F32.BF16 R60, R4, R22, R92 ;  /* 0x00000016043c723c */ /* 0x000fe2000004185c */
[----:B------:R-:W5:Y:S01]  /*d600*/  LDSM.16.MT88.4 R20, [R193+0x6800] ;  /* 0x00680000c114783b */ /* 0x000f620000004200 */
[----:B-1----:R-:W-:-:S06]  /*d610*/  FFMA.FTZ R10, R168, UR4, -R8 ;  /* 0x00000004a80a7c23 */ /* 0x002fcc0008010808 */
[----:B------:R-:W-:Y:S01]  /*d620*/  HMMA.16816.F32.BF16 R48, R4, R16, R96 ;  /* 0x000000100430723c */ /* 0x000fe20000041860 */
[----:B------:R1:W5:Y:S01]  /*d630*/  MUFU.EX2 R168, R10 ;  /* 0x0000000a00a87308 */ /* 0x0003620000000800 */
[----:B--2---:R-:W-:-:S06]  /*d640*/  FFMA.FTZ R9, R166, UR4, -R8 ;  /* 0x00000004a6097c23 */ /* 0x004fcc0008010808 */
[----:B------:R-:W-:Y:S01]  /*d650*/  HMMA.16816.F32.BF16 R108, R4, R18, R108 ;  /* 0x00000012046c723c */ /* 0x000fe2000004186c */
[----:B------:R-:W2:Y:S01]  /*d660*/  LDSM.16.MT88.4 R16, [R189+0x6800] ;  /* 0x00680000bd10783b */ /* 0x000ea20000004200 */
[----:B------:R3:W-:Y:S01]  /*d670*/  MUFU.EX2 R160, R9 ;  /* 0x0000000900a07308 */ /* 0x0007e20000000800 */
[----:B-1----:R-:W-:-:S05]  /*d680*/  FFMA.FTZ R10, R167, UR4, -R8 ;  /* 0x00000004a70a7c23 */ /* 0x002fca0008010808 */
[C---:B------:R-:W-:Y:S01]  /*d690*/  HMMA.16816.F32.BF16 R52, R4.reuse, R28, R112 ;  /* 0x0000001c0434723c */ /* 0x040fe20000041870 */
[----:B------:R1:W-:Y:S07]  /*d6a0*/  MUFU.EX2 R166, R10 ;  /* 0x0000000a00a67308 */ /* 0x0003ee0000000800 */
[C---:B------:R-:W-:Y:S01]  /*d6b0*/  HMMA.16816.F32.BF16 R36, R4.reuse, R30, R124 ;  /* 0x0000001e0424723c */ /* 0x040fe2000004187c */
[--C-:B---3--:R-:W-:Y:S01]  /*d6c0*/  FFMA.FTZ R9, R75, UR4, -R3.reuse ;  /* 0x000000044b097c23 */ /* 0x108fe20008010803 */
[----:B------:R-:W-:Y:S03]  /*d6d0*/  LDSM.16.MT88.4 R124, [R189+0x7800] ;  /* 0x00780000bd7c783b */ /* 0x000fe60000004200 */
[----:B------:R3:W-:Y:S03]  /*d6e0*/  MUFU.EX2 R148, R9 ;  /* 0x0000000900947308 */ /* 0x0007e60000000800 */
[----:B------:R-:W-:Y:S01]  /*d6f0*/  HMMA.16816.F32.BF16 R44, R4, R32, R128 ;  /* 0x00000020042c723c */ /* 0x000fe20000041880 */
[----:B-1----:R-:W-:-:S07]  /*d700*/  FFMA.FTZ R10, R74, UR4, -R3 ;  /* 0x000000044a0a7c23 */ /* 0x002fce0008010803 */
[----:B------:R-:W-:Y:S01]  /*d710*/  HMMA.16816.F32.BF16 R28, R4, R34, R140 ;  /* 0x00000022041c723c */ /* 0x000fe2000004188c */
[----:B------:R-:W-:Y:S02]  /*d720*/  F2FP.BF16.F32.PACK_AB R4, R222, R225 ;  /* 0x000000e1de04723e */ /* 0x000fe400000010ff */
[----:B----4-:R-:W-:Y:S01]  /*d730*/  F2FP.BF16.F32.PACK_AB R5, R207, R205 ;  /* 0x000000cdcf05723e */ /* 0x010fe200000010ff */
[----:B---3--:R-:W-:Y:S01]  /*d740*/  FFMA.FTZ R9, R73, UR4, -R3 ;  /* 0x0000000449097c23 */ /* 0x008fe20008010803 */
[----:B------:R-:W-:Y:S02]  /*d750*/  F2FP.BF16.F32.PACK_AB R6, R224, R223 ;  /* 0x000000dfe006723e */ /* 0x000fe400000010ff */
[----:B-----5:R-:W-:-:S07]  /*d760*/  F2FP.BF16.F32.PACK_AB R7, R206, R208 ;  /* 0x000000d0ce07723e */ /* 0x020fce00000010ff */
[C---:B------:R-:W-:Y:S01]  /*d770*/  HMMA.16816.F32.BF16 R96, R4.reuse, R20, R144 ;  /* 0x000000140460723c */ /* 0x040fe20000041890 */
[----:B------:R1:W3:Y:S04]  /*d780*/  MUFU.EX2 R144, R11 ;  /* 0x0000000b00907308 */ /* 0x0002e80000000800 */
[----:B------:R4:W-:Y:S03]  /*d790*/  MUFU.EX2 R146, R10 ;  /* 0x0000000a00927308 */ /* 0x0009e60000000800 */
[----:B------:R-:W-:Y:S01]  /*d7a0*/  HMMA.16816.F32.BF16 R88, R4, R24, R156 ;  /* 0x000000180458723c */ /* 0x000fe2000004189c */
[----:B------:R5:W3:Y:S01]  /*d7b0*/  MUFU.EX2 R145, R9 ;  /* 0x0000000900917308 */ /* 0x000ae20000000800 */
[----:B-1----:R-:W-:-:S06]  /*d7c0*/  FFMA.FTZ R11, R171, UR4, -R2 ;  /* 0x00000004ab0b7c23 */ /* 0x002fcc0008010802 */
[----:B------:R-:W-:Y:S01]  /*d7d0*/  HMMA.16816.F32.BF16 R100, R4, R26, R152 ;  /* 0x0000001a0464723c */ /* 0x000fe20000041898 */
[--C-:B----4-:R-:W-:Y:S01]  /*d7e0*/  FFMA.FTZ R10, R170, UR4, -R2.reuse ;  /* 0x00000004aa0a7c23 */ /* 0x110fe20008010802 */
[----:B------:R1:W-:Y:S01]  /*d7f0*/  MUFU.EX2 R159, R11 ;  /* 0x0000000b009f7308 */ /* 0x0003e20000000800 */
[----:B-----5:R-:W-:-:S05]  /*d800*/  FFMA.FTZ R9, R173, UR4, -R2 ;  /* 0x00000004ad097c23 */ /* 0x020fca0008010802 */
[C---:B------:R-:W-:Y:S01]  /*d810*/  HMMA.16816.F32.BF16 R92, R4.reuse, R22, R104 ;  /* 0x00000016045c723c */ /* 0x040fe20000041868 */
[----:B------:R4:W-:Y:S04]  /*d820*/  MUFU.EX2 R156, R10 ;  /* 0x0000000a009c7308 */ /* 0x0009e80000000800 */
[----:B------:R5:W3:Y:S03]  /*d830*/  MUFU.EX2 R158, R9 ;  /* 0x00000009009e7308 */ /* 0x000ae60000000800 */
[----:B--2---:R-:W-:Y:S01]  /*d840*/  HMMA.16816.F32.BF16 R84, R4, R16, R84 ;  /* 0x000000100454723c */ /* 0x004fe20000041854 */
[----:B-1----:R-:W-:-:S04]  /*d850*/  FFMA.FTZ R11, R177, UR4, -R0 ;  /* 0x00000004b10b7c23 */ /* 0x002fc80008010800 */
[----:B------:R1:W-:Y:S01]  /*d860*/  MUFU.EX2 R155, R11 ;  /* 0x0000000b009b7308 */ /* 0x0003e20000000800 */
[----:B----4-:R-:W-:Y:S02]  /*d870*/  FFMA.FTZ R10, R175, UR4, -R0 ;  /* 0x00000004af0a7c23 */ /* 0x010fe40008010800 */
[C---:B------:R-:W-:Y:S01]  /*d880*/  HMMA.16816.F32.BF16 R80, R4.reuse, R18, R120 ;  /* 0x000000120450723c */ /* 0x040fe20000041878 */
[----:B-----5:R-:W-:Y:S01]  /*d890*/  FFMA.FTZ R9, R169, UR4, -R2 ;  /* 0x00000004a9097c23 */ /* 0x020fe20008010802 */
[----:B------:R2:W4:Y:S06]  /*d8a0*/  MUFU.EX2 R153, R10 ;  /* 0x0000000a00997308 */ /* 0x00052c0000000800 */
[----:B------:R-:W-:Y:S01]  /*d8b0*/  HMMA.16816.F32.BF16 R76, R4, R12, R76 ;  /* 0x0000000c044c723c */ /* 0x000fe2000004184c */
[----:B------:R5:W4:Y:S01]  /*d8c0*/  MUFU.EX2 R157, R9 ;  /* 0x00000009009d7308 */ /* 0x000b220000000800 */
[----:B-1----:R-:W-:-:S06]  /*d8d0*/  FFMA.FTZ R11, R163, UR4, -R3 ;  /* 0x00000004a30b7c23 */ /* 0x002fcc0008010803 */
[----:B------:R-:W-:Y:S01]  /*d8e0*/  HMMA.16816.F32.BF16 R56, R4, R14, R56 ;  /* 0x0000000e0438723c */ /* 0x000fe20000041838 */
[----:B------:R-:W-:Y:S01]  /*d8f0*/  F2FP.BF16.F32.PACK_AB R4, R168, R165 ;  /* 0x000000a5a804723e */ /* 0x000fe200000010ff */
[--C-:B--2---:R-:W-:Y:S01]  /*d900*/  FFMA.FTZ R10, R172, UR4, -R0.reuse ;  /* 0x00000004ac0a7c23 */ /* 0x104fe20008010800 */
[----:B---3--:R-:W-:Y:S01]  /*d910*/  F2FP.BF16.F32.PACK_AB R5, R144, R148 ;  /* 0x000000949005723e */ /* 0x008fe200000010ff */
[----:B------:R-:W-:Y:S01]  /*d920*/  MUFU.EX2 R68, R11 ;  /* 0x0000000b00447308 */ /* 0x000fe20000000800 */
[----:B------:R-:W-:Y:S02]  /*d930*/  F2FP.BF16.F32.PACK_AB R6, R166, R160 ;  /* 0x000000a0a606723e */ /* 0x000fe400000010ff */
[----:B------:R-:W-:Y:S01]  /*d940*/  F2FP.BF16.F32.PACK_AB R7, R145, R146 ;  /* 0x000000929107723e */ /* 0x000fe200000010ff */
[----:B-----5:R-:W-:Y:S01]  /*d950*/  FFMA.FTZ R9, R174, UR4, -R0 ;  /* 0x00000004ae097c23 */ /* 0x020fe20008010800 */
[----:B------:R1:W-:Y:S04]  /*d960*/  MUFU.EX2 R152, R10 ;  /* 0x0000000a00987308 */ /* 0x0003e80000000800 */
[----:B------:R2:W3:Y:S01]  /*d970*/  MUFU.EX2 R154, R9 ;  /* 0x00000009009a7308 */ /* 0x0004e20000000800 */
[C---:B------:R-:W-:Y:S08]  /*d980*/  HMMA.16816.F32.BF16 R64, R4.reuse, R24, R64 ;  /* 0x000000180440723c */ /* 0x040ff00000041840 */
[----:B------:R-:W-:Y:S01]  /*d990*/  HMMA.16816.F32.BF16 R60, R4, R26, R60 ;  /* 0x0000001a043c723c */ /* 0x000fe2000004183c */
[----:B------:R-:W5:Y:S01]  /*d9a0*/  LDSM.16.MT88.4 R24, [R188+0x7000] ;  /* 0x00700000bc18783b */ /* 0x000f620000004200 */
[--C-:B-1----:R-:W-:Y:S01]  /*d9b0*/  FFMA.FTZ R10, R185, UR4, -R8.reuse ;  /* 0x00000004b90a7c23 */ /* 0x102fe20008010808 */
[----:B--2---:R-:W-:-:S03]  /*d9c0*/  FFMA.FTZ R9, R187, UR4, -R8 ;  /* 0x00000004bb097c23 */ /* 0x004fc60008010808 */
[----:B------:R1:W-:Y:S02]  /*d9d0*/  MUFU.EX2 R151, R10 ;  /* 0x0000000a00977308 */ /* 0x0003e40000000800 */
[C---:B------:R-:W-:Y:S02]  /*d9e0*/  HMMA.16816.F32.BF16 R48, R4.reuse, R20, R48 ;  /* 0x000000140430723c */ /* 0x040fe40000041830 */
[----:B------:R2:W5:Y:S06]  /*d9f0*/  MUFU.EX2 R149, R9 ;  /* 0x0000000900957308 */ /* 0x00056c0000000800 */
[----:B------:R-:W-:Y:S01]  /*da00*/  HMMA.16816.F32.BF16 R32, R4, R22, R108 ;  /* 0x000000160420723c */ /* 0x000fe2000004186c */
[----:B------:R-:W5:Y:S01]  /*da10*/  LDSM.16.MT88.4 R20, [R193+0x7000] ;  /* 0x00700000c114783b */ /* 0x000f620000004200 */
[----:B-1----:R-:W-:-:S03]  /*da20*/  FFMA.FTZ R10, R182, UR4, -R8 ;  /* 0x00000004b60a7c23 */ /* 0x002fc60008010808 */
[----:B------:R-:W-:Y:S03]  /*da30*/  LDSM.16.MT88.4 R108, [R193+0x7800] ;  /* 0x00780000c16c783b */ /* 0x000fe60000004200 */
[C---:B------:R-:W-:Y:S01]  /*da40*/  HMMA.16816.F32.BF16 R52, R4.reuse, R16, R52 ;  /* 0x000000100434723c */ /* 0x040fe20000041834 */
[----:B--2---:R-:W-:Y:S01]  /*da50*/  FFMA.FTZ R9, R184, UR4, -R8 ;  /* 0x00000004b8097c23 */ /* 0x004fe20008010808 */
[----:B------:R1:W-:Y:S04]  /*da60*/  MUFU.EX2 R150, R10 ;  /* 0x0000000a00967308 */ /* 0x0003e80000000800 */
[----:B------:R2:W-:Y:S02]  /*da70*/  MUFU.EX2 R147, R9 ;  /* 0x0000000900937308 */ /* 0x0005e40000000800 */
[C---:B------:R-:W-:Y:S01]  /*da80*/  HMMA.16816.F32.BF16 R36, R4.reuse, R18, R36 ;  /* 0x000000120424723c */ /* 0x040fe20000041824 */
[----:B------:R-:W5:Y:S07]  /*da90*/  LDSM.16.MT88.4 R16, [R189+0x7000] ;  /* 0x00700000bd10783b */ /* 0x000f6e0000004200 */
[----:B------:R-:W-:Y:S01]  /*daa0*/  HMMA.16816.F32.BF16 R44, R4, R12, R44 ;  /* 0x0000000c042c723c */ /* 0x000fe2000004182c */
[--C-:B-1----:R-:W-:Y:S01]  /*dab0*/  FFMA.FTZ R10, R161, UR4, -R3.reuse ;  /* 0x00000004a10a7c23 */ /* 0x102fe20008010803 */
[----:B--2---:R-:W-:-:S03]  /*dac0*/  FFMA.FTZ R9, R164, UR4, -R3 ;  /* 0x00000004a4097c23 */ /* 0x004fc60008010803 */
[----:B------:R1:W-:Y:S03]  /*dad0*/  MUFU.EX2 R75, R10 ;  /* 0x0000000a004b7308 */ /* 0x0003e60000000800 */
[----:B------:R-:W-:Y:S01]  /*dae0*/  HMMA.16816.F32.BF16 R28, R4, R14, R28 ;  /* 0x0000000e041c723c */ /* 0x000fe2000004181c */
[----:B------:R-:W2:Y:S01]  /*daf0*/  LDSM.16.MT88.4 R12, [R192+0x7000] ;  /* 0x00700000c00c783b */ /* 0x000ea20000004200 */
[----:B------:R5:W2:Y:S01]  /*db00*/  MUFU.EX2 R73, R9 ;  /* 0x0000000900497308 */ /* 0x000aa20000000800 */
[----:B------:R-:W-:Y:S02]  /*db10*/  F2FP.BF16.F32.PACK_AB R4, R159, R158 ;  /* 0x0000009e9f04723e */ /* 0x000fe400000010ff */
[----:B----4-:R-:W-:Y:S02]  /*db20*/  F2FP.BF16.F32.PACK_AB R5, R153, R155 ;  /* 0x0000009b9905723e */ /* 0x010fe400000010ff */
[----:B------:R-:W-:-:S02]  /*db30*/  F2FP.BF16.F32.PACK_AB R6, R157, R156 ;  /* 0x0000009c9d06723e */ /* 0x000fc400000010ff */
[----:B---3--:R-:W-:Y:S01]  /*db40*/  F2FP.BF16.F32.PACK_AB R7, R152, R154 ;  /* 0x0000009a9807723e */ /* 0x008fe200000010ff */
[----:B-1----:R-:W-:Y:S01]  /*db50*/  FFMA.FTZ R10, R213, UR4, -R2 ;  /* 0x00000004d50a7c23 */ /* 0x002fe20008010802 */
[----:B-----5:R-:W-:-:S05]  /*db60*/  FFMA.FTZ R9, R162, UR4, -R3 ;  /* 0x00000004a2097c23 */ /* 0x020fca0008010803 */
[C---:B------:R-:W-:Y:S01]  /*db70*/  HMMA.16816.F32.BF16 R88, R4.reuse, R24, R88 ;  /* 0x000000180458723c */ /* 0x040fe20000041858 */
[----:B------:R1:W3:Y:S07]  /*db80*/  MUFU.EX2 R74, R9 ;  /* 0x00000009004a7308 */ /* 0x0002ee0000000800 */
[C---:B------:R-:W-:Y:S08]  /*db90*/  HMMA.16816.F32.BF16 R100, R4.reuse, R26, R100 ;  /* 0x0000001a0464723c */ /* 0x040ff00000041864 */
[----:B------:R-:W-:Y:S01]  /*dba0*/  HMMA.16816.F32.BF16 R96, R4, R20, R96 ;  /* 0x000000140460723c */ /* 0x000fe20000041860 */
[----:B-1----:R-:W-:-:S07]  /*dbb0*/  FFMA.FTZ R9, R214, UR4, -R2 ;  /* 0x00000004d6097c23 */ /* 0x002fce0008010802 */
[C---:B------:R-:W-:Y:S01]  /*dbc0*/  HMMA.16816.F32.BF16 R104, R4.reuse, R22, R92 ;  /* 0x000000160468723c */ /* 0x040fe2000004185c */
[----:B------:R-:W1:Y:S07]  /*dbd0*/  LDSM.16.MT88.4 R92, [R188+0x7800] ;  /* 0x00780000bc5c783b */ /* 0x000e6e0000004200 */
[C---:B------:R-:W-:Y:S08]  /*dbe0*/  HMMA.16816.F32.BF16 R116, R4.reuse, R16, R84 ;  /* 0x000000100474723c */ /* 0x040ff00000041854 */
[C---:B------:R-:W-:Y:S08]  /*dbf0*/  HMMA.16816.F32.BF16 R80, R4.reuse, R18, R80 ;  /* 0x000000120450723c */ /* 0x040ff00000041850 */
[C---:B--2---:R-:W-:Y:S08]  /*dc00*/  HMMA.16816.F32.BF16 R76, R4.reuse, R12, R76 ;  /* 0x0000000c044c723c */ /* 0x044ff0000004184c */
[----:B------:R-:W-:Y:S01]  /*dc10*/  HMMA.16816.F32.BF16 R56, R4, R14, R56 ;  /* 0x0000000e0438723c */ /* 0x000fe20000041838 */
[----:B------:R-:W-:-:S02]  /*dc20*/  F2FP.BF16.F32.PACK_AB R4, R151, R149 ;  /* 0x000000959704723e */ /* 0x000fc400000010ff */
[----:B------:R-:W-:Y:S02]  /*dc30*/  F2FP.BF16.F32.PACK_AB R5, R68, R73 ;  /* 0x000000494405723e */ /* 0x000fe400000010ff */
[----:B------:R-:W-:Y:S02]  /*dc40*/  F2FP.BF16.F32.PACK_AB R6, R150, R147 ;  /* 0x000000939606723e */ /* 0x000fe400000010ff */
[----:B---3--:R-:W-:-:S07]  /*dc50*/  F2FP.BF16.F32.PACK_AB R7, R74, R75 ;  /* 0x0000004b4a07723e */ /* 0x008fce00000010ff */
[C---:B------:R-:W-:Y:S01]  /*dc60*/  HMMA.16816.F32.BF16 R64, R4.reuse, R24, R64 ;  /* 0x000000180440723c */ /* 0x040fe20000041840 */
[----:B------:R2:W-:Y:S07]  /*dc70*/  MUFU.EX2 R25, R9 ;  /* 0x0000000900197308 */ /* 0x0005ee0000000800 */
[----:B------:R-:W-:Y:S01]  /*dc80*/  HMMA.16816.F32.BF16 R60, R4, R26, R60 ;  /* 0x0000001a043c723c */ /* 0x000fe2000004183c */
[----:B------:R3:W4:Y:S01]  /*dc90*/  MUFU.EX2 R26, R10 ;  /* 0x0000000a001a7308 */ /* 0x0007220000000800 */
[--C-:B--2---:R-:W-:Y:S01]  /*dca0*/  FFMA.FTZ R9, R212, UR4, -R2.reuse ;  /* 0x00000004d4097c23 */ /* 0x104fe20008010802 */
[----:B------:R-:W-:-:S05]  /*dcb0*/  FFMA.FTZ R2, R186, UR4, -R2 ;  /* 0x00000004ba027c23 */ /* 0x000fca0008010802 */
[C---:B------:R-:W-:Y:S01]  /*dcc0*/  HMMA.16816.F32.BF16 R52, R4.reuse, R16, R52 ;  /* 0x000000100434723c */ /* 0x040fe20000041834 */
[----:B------:R2:W-:Y:S04]  /*dcd0*/  MUFU.EX2 R24, R9 ;  /* 0x0000000900187308 */ /* 0x0005e80000000800 */
[----:B------:R5:W1:Y:S01]  /*dce0*/  MUFU.EX2 R17, R2 ;  /* 0x0000000200117308 */ /* 0x000a620000000800 */
[--C-:B---3--:R-:W-:Y:S02]  /*dcf0*/  FFMA.FTZ R10, R217, UR4, -R0.reuse ;  /* 0x00000004d90a7c23 */ /* 0x108fe40008010800 */
[----:B------:R-:W-:Y:S01]  /*dd00*/  HMMA.16816.F32.BF16 R48, R4, R20, R48 ;  /* 0x000000140430723c */ /* 0x000fe20000041830 */
[----:B----4-:R-:W-:Y:S01]  /*dd10*/  F2FP.BF16.F32.PACK_AB R136, R26, R25 ;  /* 0x000000191a88723e */ /* 0x010fe200000010ff */
[----:B--2---:R-:W-:-:S06]  /*dd20*/  FFMA.FTZ R9, R215, UR4, -R0 ;  /* 0x00000004d7097c23 */ /* 0x004fcc0008010800 */
[C---:B------:R-:W-:Y:S01]  /*dd30*/  HMMA.16816.F32.BF16 R36, R4.reuse, R18, R36 ;  /* 0x000000120424723c */ /* 0x040fe20000041824 */
[--C-:B-----5:R-:W-:Y:S01]  /*dd40*/  FFMA.FTZ R2, R183, UR4, -R0.reuse ;  /* 0x00000004b7027c23 */ /* 0x120fe20008010800 */
[----:B------:R-:W-:Y:S01]  /*dd50*/  FFMA.FTZ R0, R178, UR4, -R0 ;  /* 0x00000004b2007c23 */ /* 0x000fe20008010800 */
[----:B-1----:R-:W-:Y:S02]  /*dd60*/  F2FP.BF16.F32.PACK_AB R138, R17, R24 ;  /* 0x00000018118a723e */ /* 0x002fe400000010ff */
[----:B------:R1:W-:Y:S03]  /*dd70*/  MUFU.EX2 R16, R2 ;  /* 0x0000000200107308 */ /* 0x0003e60000000800 */
[C---:B------:R-:W-:Y:S01]  /*dd80*/  HMMA.16816.F32.BF16 R32, R4.reuse, R22, R32 ;  /* 0x000000160420723c */ /* 0x040fe20000041820 */
[----:B------:R2:W3:Y:S04]  /*dd90*/  MUFU.EX2 R11, R0 ;  /* 0x00000000000b7308 */ /* 0x0004e80000000800 */
[----:B------:R-:W-:Y:S03]  /*dda0*/  MUFU.EX2 R23, R10 ;  /* 0x0000000a00177308 */ /* 0x000fe60000000800 */
[----:B------:R-:W-:Y:S01]  /*ddb0*/  HMMA.16816.F32.BF16 R44, R4, R12, R44 ;  /* 0x0000000c042c723c */ /* 0x000fe2000004182c */
[----:B------:R-:W4:Y:S01]  /*ddc0*/  MUFU.EX2 R22, R9 ;  /* 0x0000000900167308 */ /* 0x000f220000000800 */
[----:B-1----:R-:W-:-:S06]  /*ddd0*/  FFMA.FTZ R2, R220, UR4, -R8 ;  /* 0x00000004dc027c23 */ /* 0x002fcc0008010808 */
[----:B------:R-:W-:Y:S01]  /*dde0*/  HMMA.16816.F32.BF16 R28, R4, R14, R28 ;  /* 0x0000000e041c723c */ /* 0x000fe2000004181c */
[--C-:B--2---:R-:W-:Y:S01]  /*ddf0*/  FFMA.FTZ R0, R219, UR4, -R8.reuse ;  /* 0x00000004db007c23 */ /* 0x104fe20008010808 */
[----:B------:R1:W-:Y:S01]  /*de00*/  MUFU.EX2 R19, R2 ;  /* 0x0000000200137308 */ /* 0x0003e20000000800 */
[----:B------:R-:W-:Y:S01]  /*de10*/  FFMA.FTZ R4, R218, UR4, -R8 ;  /* 0x00000004da047c23 */ /* 0x000fe20008010808 */
[----:B------:R-:W2:Y:S01]  /*de20*/  LDSM.16.MT88.4 R12, [R192+0x7800] ;  /* 0x00780000c00c783b */ /* 0x000ea20000004200 */
[----:B---3--:R-:W-:Y:S01]  /*de30*/  F2FP.BF16.F32.PACK_AB R139, R11, R16 ;  /* 0x000000100b8b723e */ /* 0x008fe200000010ff */
[----:B------:R3:W5:Y:S01]  /*de40*/  MUFU.EX2 R21, R0 ;  /* 0x0000000000157308 */ /* 0x0007620000000800 */
[----:B----4-:R-:W-:-:S03]  /*de50*/  F2FP.BF16.F32.PACK_AB R137, R22, R23 ;  /* 0x000000171689723e */ /* 0x010fc600000010ff */
[----:B------:R4:W-:Y:S01]  /*de60*/  MUFU.EX2 R20, R4 ;  /* 0x0000000400147308 */ /* 0x0009e20000000800 */
[----:B-1----:R-:W-:-:S03]  /*de70*/  FFMA.FTZ R2, R216, UR4, -R8 ;  /* 0x00000004d8027c23 */ /* 0x002fc60008010808 */
[C---:B------:R-:W-:Y:S01]  /*de80*/  HMMA.16816.F32.BF16 R84, R136.reuse, R92, R88 ;  /* 0x0000005c8854723c */ /* 0x040fe20000041858 */
[----:B---3--:R-:W-:Y:S01]  /*de90*/  FFMA.FTZ R0, R180, UR4, -R3 ;  /* 0x00000004b4007c23 */ /* 0x008fe20008010803 */
[----:B------:R1:W3:Y:S01]  /*dea0*/  MUFU.EX2 R10, R2 ;  /* 0x00000002000a7308 */ /* 0x0002e20000000800 */
[----:B-----5:R-:W-:Y:S01]  /*deb0*/  F2FP.BF16.F32.PACK_AB R140, R21, R19 ;  /* 0x00000013158c723e */ /* 0x020fe200000010ff */
[----:B----4-:R-:W-:Y:S02]  /*dec0*/  FFMA.FTZ R4, R251, R41, R243 ;  /* 0x00000029fb047223 */ /* 0x010fe400000100f3 */
[----:B------:R4:W-:Y:S02]  /*ded0*/  MUFU.EX2 R6, R0 ;  /* 0x0000000000067308 */ /* 0x0009e40000000800 */
[----:B------:R-:W-:Y:S01]  /*dee0*/  HMMA.16816.F32.BF16 R88, R136, R94, R100 ;  /* 0x0000005e8858723c */ /* 0x000fe20000041864 */
[----:B------:R-:W-:-:S07]  /*def0*/  FADD.FTZ R4, R235, R4 ;  /* 0x00000004eb047221 */ /* 0x000fce0000010000 */
[C---:B------:R-:W-:Y:S01]  /*df00*/  HMMA.16816.F32.BF16 R100, R136.reuse, R108, R96 ;  /* 0x0000006c8864723c */ /* 0x040fe20000041860 */
[--C-:B-1----:R-:W-:Y:S01]  /*df10*/  FFMA.FTZ R2, R181, UR4, -R3.reuse ;  /* 0x00000004b5027c23 */ /* 0x102fe20008010803 */
[----:B---3--:R-:W-:Y:S01]  /*df20*/  F2FP.BF16.F32.PACK_AB R142, R10, R20 ;  /* 0x000000140a8e723e */ /* 0x008fe200000010ff */
[--C-:B----4-:R-:W-:Y:S01]  /*df30*/  FFMA.FTZ R0, R179, UR4, -R3.reuse ;  /* 0x00000004b3007c23 */ /* 0x110fe20008010803 */
[----:B------:R-:W-:Y:S01]  /*df40*/  FFMA.FTZ R3, R228, UR4, -R3 ;  /* 0x00000004e4037c23 */ /* 0x000fe20008010803 */
[----:B------:R1:W3:Y:S03]  /*df50*/  MUFU.EX2 R7, R2 ;  /* 0x0000000200077308 */ /* 0x0002e60000000800 */
[C---:B------:R-:W-:Y:S01]  /*df60*/  HMMA.16816.F32.BF16 R120, R136.reuse, R126, R80 ;  /* 0x0000007e8878723c */ /* 0x040fe20000041850 */
[----:B------:R4:W-:Y:S04]  /*df70*/  MUFU.EX2 R9, R3 ;  /* 0x0000000300097308 */ /* 0x0009e80000000800 */
[----:B------:R5:W2:Y:S03]  /*df80*/  MUFU.EX2 R8, R0 ;  /* 0x0000000000087308 */ /* 0x000aa60000000800 */
[----:B------:R-:W-:Y:S01]  /*df90*/  HMMA.16816.F32.BF16 R104, R136, R110, R104 ;  /* 0x0000006e8868723c */ /* 0x000fe20000041868 */
[----:B-1----:R-:W-:Y:S01]  /*dfa0*/  FFMA.FTZ R2, R250, R42, R242 ;  /* 0x0000002afa027223 */ /* 0x002fe200000100f2 */
[----:B---3--:R-:W-:-:S06]  /*dfb0*/  F2FP.BF16.F32.PACK_AB R141, R7, R6 ;  /* 0x00000006078d723e */ /* 0x008fcc00000010ff */
[C---:B------:R-:W-:Y:S01]  /*dfc0*/  HMMA.16816.F32.BF16 R116, R136.reuse, R124, R116 ;  /* 0x0000007c8874723c */ /* 0x040fe20000041874 */
[----:B----4-:R-:W-:Y:S01]  /*dfd0*/  FFMA.FTZ R3, R252, R40, R234 ;  /* 0x00000028fc037223 */ /* 0x010fe200000100ea */
[----:B------:R-:W-:Y:S01]  /*dfe0*/  FADD.FTZ R2, R244, R2 ;  /* 0x00000002f4027221 */ /* 0x000fe20000010000 */
[----:B-----5:R-:W-:Y:S02]  /*dff0*/  FFMA.FTZ R0, R249, R43, R238 ;  /* 0x0000002bf9007223 */ /* 0x020fe400000100ee */
        /* <DEDUP_REMOVED lines=14> */
[----:B--2---:R-:W-:Y:S01]  /*e0e0*/  F2FP.BF16.F32.PACK_AB R143, R9, R8 ;  /* 0x00000008098f723e */ /* 0x004fe200000010ff */
[----:B------:R-:W-:Y:S01]  /*e0f0*/  FADD.FTZ R5, R205, R5 ;  /* 0x00000005cd057221 */ /* 0x000fe20000010000 */
[----:B------:R-:W-:Y:S01]  /*e100*/  FADD.FTZ R2, R144, R0 ;  /* 0x0000000090027221 */ /* 0x000fe20000010000 */
[----:B------:R-:W-:Y:S01]  /*e110*/  FADD.FTZ R0, R222, R4 ;  /* 0x00000004de007221 */ /* 0x000fe20000010000 */
        /* <DEDUP_REMOVED lines=44> */
[----:B------:R-:W-:-:S02]  /*e3e0*/  MOV R156, R221 ;  /* 0x000000dd009c7202 */ /* 0x000fc40000000f00 */
[----:B------:R-:W-:-:S04]  /*e3f0*/  @P1 IADD3 R208, PT, PT, R247, -0x4, RZ ;  /* 0xfffffffcf7d01810 */ /* 0x000fc80007ffe0ff */
[C---:B------:R-:W-:Y:S08]  /*e400*/  HMMA.16816.F32.BF16 R112, R140.reuse, R124, R52 ;  /* 0x0000007c8c70723c */ /* 0x040ff00000041834 */
[C---:B------:R-:W-:Y:S08]  /*e410*/  HMMA.16816.F32.BF16 R92, R140.reuse, R94, R60 ;  /* 0x0000005e8c5c723c */ /* 0x040ff0000004183c */
[C---:B------:R-:W-:Y:S08]  /*e420*/  HMMA.16816.F32.BF16 R108, R140.reuse, R110, R32 ;  /* 0x0000006e8c6c723c */ /* 0x040ff00000041820 */
[C---:B------:R-:W-:Y:S08]  /*e430*/  HMMA.16816.F32.BF16 R124, R140.reuse, R126, R36 ;  /* 0x0000007e8c7c723c */ /* 0x040ff00000041824 */
[----:B------:R-:W-:Y:S08]  /*e440*/  HMMA.16816.F32.BF16 R128, R140, R12, R44 ;  /* 0x0000000c8c80723c */ /* 0x000ff0000004182c */
[-C--:B------:R-:W-:Y:S08]  /*e450*/  HMMA.16816.F32.BF16 R136, R136, R14.reuse, R56 ;  /* 0x0000000e8888723c */ /* 0x080ff00000041838 */
[----:B------:R-:W-:Y:S01]  /*e460*/  HMMA.16816.F32.BF16 R140, R140, R14, R28 ;  /* 0x0000000e8c8c723c */ /* 0x000fe2000004181c */
[----:B------:R-:W-:-:S04]  /*e470*/  NOP ;  /* 0x0000000000007918 */ /* 0x000fc80000000000 */
[----:B------:R-:W-:-:S15]  /*e480*/  @P1 BRA `(.L_x_2133) ;  /* 0x0000000000041947 */ /* 0x000fde0003800000 */
.L_x_2130:
[----:B------:R-:W-:-:S07]  /*e490*/  IADD3 R208, PT, PT, R156, -0x1, RZ ;  /* 0xffffffff9cd07810 */ /* 0x000fce0007ffe0ff */
.L_x_2133:
[----:B------:R-:W2:Y:S02]  /*e4a0*/  LDL R0, [R1+0xc] ;  /* 0x00000c0001007983 */ /* 0x000ea40000100800 */
[----:B--2---:R-:W-:-:S13]  /*e4b0*/  ISETP.GE.AND P0, PT, R208, R0, PT ;  /* 0x00000000d000720c */ /* 0x004fda0003f06270 */
[----:B------:R-:W-:Y:S05]  /*e4c0*/  @!P0 BRA `(.L_x_2134) ;  /* 0x0000004000008947 */ /* 0x000fea0003800000 */
[C---:B------:R-:W-:Y:S01]  /*e4d0*/  SHF.L.U64.HI R2, R210.reuse, 0x5, R211 ;  /* 0x00000005d2027819 */ /* 0x040fe200000102d3 */
[C---:B------:R-:W-:Y:S01]  /*e4e0*/  IMAD.SHL.U32 R246, R210.reuse, 0x10, RZ ;  /* 0x00000010d2f67824 */ /* 0x040fe200078e00ff */
[C---:B------:R-:W-:Y:S01]  /*e4f0*/  SHF.L.U32 R0, R210.reuse, 0x5, RZ ;  /* 0x00000005d2007819 */ /* 0x040fe200000006ff */
[----:B------:R-:W-:Y:S01]  /*e500*/  IMAD.MOV.U32 R75, RZ, RZ, R69 ;  /* 0x000000ffff4b7224 */ /* 0x000fe200078e0045 */
[----:B------:R-:W-:Y:S01]  /*e510*/  SHF.L.U64.HI R247, R210, 0x4, R211 ;  /* 0x00000004d2f77819 */ /* 0x000fe200000102d3 */
[----:B------:R1:W-:Y:S01]  /*e520*/  STL [R1], R2 ;  /* 0x0000000201007387 */ /* 0x0003e20000100800 */
[----:B------:R-:W-:Y:S01]  /*e530*/  MOV R74, R72 ;  /* 0x00000048004a7202 */ /* 0x000fe20000000f00 */
[----:B------:R-:W-:Y:S01]  /*e540*/  IMAD.MOV.U32 R73, RZ, RZ, R70 ;  /* 0x000000ffff497224 */ /* 0x000fe200078e0046 */
[----:B------:R-:W-:Y:S01]  /*e550*/  MOV R68, R71 ;  /* 0x0000004700447202 */ /* 0x000fe20000000f00 */
[----:B------:R1:W-:Y:S01]  /*e560*/  STL [R1+0x4], R0 ;  /* 0x0000040001007387 */ /* 0x0003e20000100800 */
[C---:B------:R-:W-:Y:S01]  /*e570*/  VIADD R207, R200.reuse, 0x8 ;  /* 0x00000008c8cf7836 */ /* 0x040fe20000000000 */
[C---:B------:R-:W-:Y:S01]  /*e580*/  IADD3 R206, PT, PT, R200.reuse, 0x40, RZ ;  /* 0x00000040c8ce7810 */ /* 0x040fe20007ffe0ff */
[----:B------:R-:W-:Y:S01]  /*e590*/  VIADD R205, R200, 0x48 ;  /* 0x00000048c8cd7836 */ /* 0x000fe20000000000 */
[----:B------:R-:W2:Y:S01]  /*e5a0*/  LDCU UR8, c[0x0][0x50c] ;  /* 0x0000a180ff0877ac */ /* 0x000ea20008000800 */
[----:B------:R-:W3:Y:S01]  /*e5b0*/  LDCU UR4, c[0x0][0x45c] ;  /* 0x00008b80ff0477ac */ /* 0x000ee20008000800 */
[----:B------:R-:W4:Y:S01]  /*e5c0*/  LDCU.64 UR6, c[0x0][0x3c0] ;  /* 0x00007800ff0677ac */ /* 0x000f220008000a00 */
[----:B------:R-:W-:Y:S05]  /*e5d0*/  BRA `(.L_x_2135) ;  /* 0x0000000000747947 */ /* 0x000fea0003800000 */
.L_x_2137:
        /* <DEDUP_REMOVED lines=29> */
.L_x_2135:
[----:B------:R-:W5:Y:S01]  /*e7b0*/  LDL R6, [R1+0x4] ;  /* 0x0000040001067983 */ /* 0x000f620000100800 */
[----:B------:R-:W-:Y:S04]  /*e7c0*/  DEPBAR.LE SB0, 0x0 ;  /* 0x000080000000791a */ /* 0x000fe80000000000 */
[----:B------:R-:W2:Y:S01]  /*e7d0*/  LDL R4, [R1] ;  /* 0x0000000001047983 */ /* 0x000ea20000100800 */
[C---:B----4-:R-:W-:Y:S01]  /*e7e0*/  IMAD.WIDE.U32 R14, R208.reuse, UR6, RZ ;  /* 0x00000006d00e7c25 */ /* 0x050fe2000f8e00ff */
[----:B------:R-:W-:Y:S03]  /*e7f0*/  BAR.SYNC.DEFER_BLOCKING 0x0 ;  /* 0x0000000000007b1d */ /* 0x000fe60000010000 */
[----:B------:R-:W-:Y:S01]  /*e800*/  IMAD R3, R208, UR7, R15 ;  /* 0x00000007d0037c24 */ /* 0x000fe2000f8e020f */
[C---:B------:R-:W-:Y:S02]  /*e810*/  LEA R10, P3, R14.reuse, R233, 0x7 ;  /* 0x000000e90e0a7211 */ /* 0x040fe400078638ff */
[CC--:B-1----:R-:W-:Y:S02]  /*e820*/  LEA R0, P0, R14.reuse, R246.reuse, 0x6 ;  /* 0x000000f60e007211 */ /* 0x0c2fe400078030ff */
[C-C-:B------:R-:W-:Y:S02]  /*e830*/  LEA.HI.X R11, R14.reuse, R231, R3.reuse, 0x7, P3 ;  /* 0x000000e70e0b7211 */ /* 0x140fe400018f3c03 */
[----:B------:R-:W-:Y:S02]  /*e840*/  LEA.HI.X R2, R14, R247, R3, 0x6, P0 ;  /* 0x000000f70e027211 */ /* 0x000fe400000f3403 */
[C---:B------:R-:W-:Y:S02]  /*e850*/  LEA R8, P2, R0.reuse, R233, 0x1 ;  /* 0x000000e900087211 */ /* 0x040fe400078408ff */
[C---:B------:R-:W-:Y:S02]  /*e860*/  IADD3 R5, P1, PT, R0.reuse, R246, RZ ;  /* 0x000000f600057210 */ /* 0x040fe40007f3e0ff */
[----:B------:R-:W-:Y:S03]  /*e870*/  LEA.HI.X R9, R0, R231, R2, 0x1, P2 ;  /* 0x000000e700097211 */ /* 0x000fe600010f0c02 */
[----:B------:R-:W-:Y:S01]  /*e880*/  IMAD.X R7, R2, 0x1, R247, P1 ;  /* 0x0000000102077824 */ /* 0x000fe200008e06f7 */
[----:B------:R-:W-:Y:S01]  /*e890*/  @!PT LDS RZ, [RZ] ;  /* 0x00000000fffff984 */ /* 0x000fe20000000800 */
[----:B------:R-:W-:Y:S01]  /*e8a0*/  @!PT LDS RZ, [RZ] ;  /* 0x00000000fffff984 */ /* 0x000fe20000000800 */
[----:B------:R-:W-:Y:S01]  /*e8b0*/  @!PT LDS RZ, [RZ] ;  /* 0x00000000fffff984 */ /* 0x000fe20000000800 */
[----:B------:R-:W-:Y:S08]  /*e8c0*/  LDGSTS.E.BYPASS.LTC128B.128 [R209+0x6000], desc[UR16][R10.64] ;  /* 0x060000000ad17fae */ /* 0x000ff0000b981a10 */
[----:B------:R-:W-:Y:S01]  /*e8d0*/  LDGSTS.E.BYPASS.LTC128B.128 [R209+0x6800], desc[UR16][R8.64] ;  /* 0x0680000008d17fae */ /* 0x000fe2000b981a10 */
[----:B------:R-:W1:Y:S02]  /*e8e0*/  S2R R210, SR_TID.X ;  /* 0x0000000000d27919 */ /* 0x000e640000002100 */
[----:B-1----:R-:W-:Y:S05]  /*e8f0*/  IMAD.SHL.U32 R210, R210, 0x2, RZ ;  /* 0x00000002d2d27824 */ /* 0x002fea00078e00ff */
[----:B------:R-:W-:Y:S01]  /*e900*/  STL [R1+0x8], R210 ;  /* 0x000008d201007387 */ /* 0x000fe20000100800 */
[----:B------:R-:W-:Y:S03]  /*e910*/  LOP3.LUT R248, R210, 0x6, RZ, 0xc0, !PT ;  /* 0x00000006d2f87812 */ /* 0x000fe600078ec0ff */
[----:B------:R-:W4:Y:S02]  /*e920*/  LDL R216, [R1+0xc] ;  /* 0x00000c0001d87983 */ /* 0x000f240000100800 */
[----:B------:R-:W-:Y:S05]  /*e930*/  IMAD R3, R208, 0x40, R248 ;  /* 0x00000040d0037824 */ /* 0x000fea00078e02f8 */
[----:B------:R-:W-:Y:S02]  /*e940*/  ISETP.GT.AND P4, PT, R200, R3, PT ;  /* 0x00000003c800720c */ /* 0x000fe40003f84270 */
[----:B-----5:R-:W-:Y:S01]  /*e950*/  IADD3 R12, P0, PT, R0, R6, RZ ;  /* 0x00000006000c7210 */ /* 0x020fe20007f1e0ff */
[----:B------:R-:W-:Y:S01]  /*e960*/  VIADD R0, R3, 0x1 ;  /* 0x0000000103007836 */ /* 0x000fe20000000000 */
[C---:B------:R-:W-:Y:S03]  /*e970*/  LEA R6, P1, R5.reuse, R233, 0x1 ;  /* 0x000000e905067211 */ /* 0x040fe600078208ff */
[----:B--2---:R-:W-:Y:S01]  /*e980*/  IMAD.X R13, R2, 0x1, R4, P0 ;  /* 0x00000001020d7824 */ /* 0x004fe200000e0604 */
[----:B------:R-:W-:Y:S02]  /*e990*/  LEA.HI.X R7, R5, R231, R7, 0x1, P1 ;  /* 0x000000e705077211 */ /* 0x000fe400008f0c07 */
[----:B------:R-:W-:Y:S02]  /*e9a0*/  LEA R4, P0, R12, R233, 0x1 ;  /* 0x000000e90c047211 */ /* 0x000fe400078008ff */
[-C--:B------:R-:W-:Y:S01]  /*e9b0*/  ISETP.GT.AND P2, PT, R200, R0.reuse, PT ;  /* 0x00000000c800720c */ /* 0x080fe20003f44270 */
[----:B------:R-:W-:Y:S01]  /*e9c0*/  LDGSTS.E.BYPASS.LTC128B.128 [R209+0x7000], desc[UR16][R6.64] ;  /* 0x0700000006d17fae */ /* 0x000fe2000b981a10 */
[----:B------:R-:W-:Y:S02]  /*e9d0*/  LEA.HI.X R5, R12, R231, R13, 0x1, P0 ;  /* 0x000000e70c057211 */ /* 0x000fe400000f0c0d */
[C---:B------:R-:W-:Y:S02]  /*e9e0*/  ISETP.GT.AND P0, PT, R207.reuse, R0, PT ;  /* 0x00000000cf00720c */ /* 0x040fe40003f04270 */
[-C--:B------:R-:W-:Y:S02]  /*e9f0*/  ISETP.GT.AND P1, PT, R207, R3.reuse, PT ;  /* 0x00000003cf00720c */ /* 0x080fe40003f24270 */
[----:B------:R-:W-:Y:S01]  /*ea00*/  ISETP.GE.AND P6, PT, R0, R202, PT ;  /* 0x000000ca0000720c */ /* 0x000fe20003fc6270 */
[----:B------:R1:W-:Y:S01]  /*ea10*/  LDGSTS.E.BYPASS.LTC128B.128 [R209+0x7800], desc[UR16][R4.64] ;  /* 0x0780000004d17fae */ /* 0x0003e2000b981a10 */
[-C--:B------:R-:W-:Y:S02]  /*ea20*/  ISETP.GT.AND P3, PT, R206, R0.reuse, PT ;  /* 0x00000000ce00720c */ /* 0x080fe40003f64270 */
[----:B------:R-:W-:Y:S05]  /*ea30*/  ISETP.GT.AND P5, PT, R205, R0, PT ;  /* 0x00000000cd00720c */ /* 0x000fea0003fa4270 */
[----:B------:R-:W-:Y:S08]  /*ea40*/  LDSM.16.M88.4 R64, [R196] ;  /* 0x00000000c440783b */ /* 0x000ff00000000200 */
[----:B------:R-:W1:Y:S08]  /*ea50*/  LDSM.16.M88.4 R16, [R191+UR5+0x4000] ;  /* 0x00400005bf10783b */ /* 0x000e700008000200 */
[----:B------:R-:W2:Y:S08]  /*ea60*/  LDSM.16.M88.4 R60, [R196+0x2000] ;  /* 0x00200000c43c783b */ /* 0x000eb00000000200 */
[----:B------:R-:W5:Y:S08]  /*ea70*/  LDSM.16.M88.4 R32, [R191+UR5+0x4800] ;  /* 0x00480005bf20783b */ /* 0x000f700008000200 */
[----:B------:R-:W0:Y:S08]  /*ea80*/  LDGDEPBAR ;  /* 0x00000000000079af */ /* 0x000e300000000000 */
[----:B------:R-:W3:Y:S08]  /*ea90*/  LDSM.16.M88.4 R48, [R191+UR5+0x5000] ;  /* 0x00500005bf30783b */ /* 0x000ef00008000200 */
[----:B------:R-:W4:Y:S01]  /*eaa0*/  LDSM.16.M88.4 R76, [R191+UR5+0x5800] ;  /* 0x00580005bf4c783b */ /* 0x000f220008000200 */
        /* <DEDUP_REMOVED lines=8> */
[-C--:B-----5:R-:W-:Y:S07]  /*eb30*/  HMMA.16816.F32.BF16 R20, R64, R32.reuse, RZ ;  /* 0x000000204014723c */ /* 0x0a0fee00000418ff */
[----:B------:R-:W-:Y:S01]  /*eb40*/  LDSM.16.M88.4 R160, [R195+0x5800] ;  /* 0x00580000c3a0783b */ /* 0x000fe20000000200 */
[C---:B------:R-:W-:Y:S07]  /*eb50*/  HMMA.16816.F32.BF16 R24, R60.reuse, R32, RZ ;  /* 0x000000203c18723c */ /* 0x040fee00000418ff */
[----:B------:R-:W-:Y:S01]  /*eb60*/  LDSM.16.M88.4 R164, [R197] ;  /* 0x00000000c5a4783b */ /* 0x000fe20000000200 */
[-C--:B------:R-:W-:Y:S07]  /*eb70*/  HMMA.16816.F32.BF16 R28, R60, R34.reuse, RZ ;  /* 0x000000223c1c723c */ /* 0x080fee00000418ff */
[----:B------:R-:W-:Y:S01]  /*eb80*/  LDSM.16.M88.4 R168, [R190+0x4000] ;  /* 0x00400000bea8783b */ /* 0x000fe20000000200 */
[C---:B------:R-:W-:Y:S07]  /*eb90*/  HMMA.16816.F32.BF16 R32, R64.reuse, R34, RZ ;  /* 0x000000224020723c */ /* 0x040fee00000418ff */
[----:B------:R-:W-:Y:S01]  /*eba0*/  LDSM.16.M88.4 R172, [R197+0x2000] ;  /* 0x00200000c5ac783b */ /* 0x000fe20000000200 */
[-C--:B---3--:R-:W-:Y:S07]  /*ebb0*/  HMMA.16816.F32.BF16 R36, R64, R48.reuse, RZ ;  /* 0x000000304024723c */ /* 0x088fee00000418ff */
[----:B------:R-:W-:Y:S01]  /*ebc0*/  LDSM.16.M88.4 R176, [R190+0x4800] ;  /* 0x00480000beb0783b */ /* 0x000fe20000000200 */
[C---:B------:R-:W-:Y:S07]  /*ebd0*/  HMMA.16816.F32.BF16 R40, R60.reuse, R48, RZ ;  /* 0x000000303c28723c */ /* 0x040fee00000418ff */
[----:B------:R-:W-:Y:S01]  /*ebe0*/  LDSM.16.M88.4 R180, [R190+0x5800] ;  /* 0x00580000beb4783b */ /* 0x000fe20000000200 */
[-C--:B------:R-:W-:Y:S07]  /*ebf0*/  HMMA.16816.F32.BF16 R44, R60, R50.reuse, RZ ;  /* 0x000000323c2c723c */ /* 0x080fee00000418ff */
[----:B------:R-:W-:Y:S01]  /*ec00*/  LDSM.16.M88.4 R184, [R194+0x4000] ;  /* 0x00400000c2b8783b */ /* 0x000fe20000000200 */
[C---:B------:R-:W-:Y:S08]  /*ec10*/  HMMA.16816.F32.BF16 R48, R64.reuse, R50, RZ ;  /* 0x000000324030723c */ /* 0x040ff000000418ff */
[-C--:B----4-:R-:W-:Y:S08]  /*ec20*/  HMMA.16816.F32.BF16 R52, R64, R76.reuse, RZ ;  /* 0x0000004c4034723c */ /* 0x090ff000000418ff */
[C---:B------:R-:W-:Y:S08]  /*ec30*/  HMMA.16816.F32.BF16 R56, R60.reuse, R76, RZ ;  /* 0x0000004c3c38723c */ /* 0x040ff000000418ff */
[-C--:B------:R-:W-:Y:S08]  /*ec40*/  HMMA.16816.F32.BF16 R60, R60, R78.reuse, RZ ;  /* 0x0000004e3c3c723c */ /* 0x080ff000000418ff */
[----:B------:R-:W-:Y:S01]  /*ec50*/  HMMA.16816.F32.BF16 R64, R64, R78, RZ ;  /* 0x0000004e4040723c */ /* 0x000fe200000418ff */
[----:B------:R-:W3:Y:S07]  /*ec60*/  LDSM.16.M88.4 R76, [R195+0x5000] ;  /* 0x00500000c34c783b */ /* 0x000eee0000000200 */
        /* <DEDUP_REMOVED lines=15> */
[-C--:B------:R-:W-:Y:S08]  /*ed60*/  HMMA.16816.F32.BF16 R52, R144, R160.reuse, R52 ;  /* 0x000000a09034723c */ /* 0x080ff00000041834 */
[C---:B------:R-:W-:Y:S08]  /*ed70*/  HMMA.16816.F32.BF16 R56, R152.reuse, R160, R56 ;  /* 0x000000a09838723c */ /* 0x040ff00000041838 */
[-C--:B------:R-:W-:Y:S08]  /*ed80*/  HMMA.16816.F32.BF16 R60, R152, R162.reuse, R60 ;  /* 0x000000a2983c723c */ /* 0x080ff0000004183c */
[----:B------:R-:W-:Y:S08]  /*ed90*/  HMMA.16816.F32.BF16 R64, R144, R162, R64 ;  /* 0x000000a29040723c */ /* 0x000ff00000041840 */
        /* <DEDUP_REMOVED lines=23> */
[----:B------:R-:W1:Y:S01]  /*ef10*/  MUFU.TANH R2, R4 ;  /* 0x0000000400027308 */ /* 0x000e620000002400 */
        /* <DEDUP_REMOVED lines=11> */
[----:B-1----:R-:W-:Y:S02]  /*efd0*/  FSEL R2, R2, -INF , !P4 ;  /* 0xff80000002027808 */ /* 0x002fe40006000000 */
[-C--:B------:R-:W-:Y:S01]  /*efe0*/  ISETP.GE.AND P4, PT, R0, R204.reuse, PT ;  /* 0x000000cc0000720c */ /* 0x080fe20003f86270 */
[----:B------:R-:W-:Y:S01]  /*eff0*/  FMUL.FTZ R19, R19, UR8 ;  /* 0x0000000813137c20 */ /* 0x000fe20008410000 */
[----:B------:R-:W-:Y:S01]  /*f000*/  FMUL.FTZ R17, R17, UR8 ;  /* 0x0000000811117c20 */ /* 0x000fe20008410000 */
[----:B------:R-:W-:Y:S04]  /*f010*/  FMUL.FTZ R18, R18, UR8 ;  /* 0x0000000812127c20 */ /* 0x000fe80008410000 */
[----:B------:R1:W2:Y:S01]  /*f020*/  MUFU.TANH R69, R7 ;  /* 0x0000000700457308 */ /* 0x0002a20000002400 */
[----:B------:R-:W-:Y:S09]  /*f030*/  FMUL.FTZ R16, R16, UR8 ;  /* 0x0000000810107c20 */ /* 0x000ff20008410000 */
[----:B------:R2:W-:Y:S10]  /*f040*/  MUFU.TANH R151, R12 ;  /* 0x0000000c00977308 */ /* 0x0005f40000002400 */
[----:B------:R-:W3:Y:S01]  /*f050*/  MUFU.TANH R8, R8 ;  /* 0x0000000800087308 */ /* 0x000ee20000002400 */
[----:B-1----:R-:W1:Y:S09]  /*f060*/  LDSM.16.M88.4 R4, [R194+0x4800] ;  /* 0x00480000c204783b */ /* 0x002e720000000200 */
[----:B------:R3:W4:Y:S01]  /*f070*/  MUFU.TANH R145, R10 ;  /* 0x0000000a00917308 */ /* 0x0007220000002400 */
[----:B--2---:R-:W-:Y:S02]  /*f080*/  FSEL R12, R69, -INF , !P0 ;  /* 0xff800000450c7808 */ /* 0x004fe40004000000 */
[-C--:B------:R-:W-:Y:S07]  /*f090*/  ISETP.GT.AND P0, PT, R206, R3.reuse, PT ;  /* 0x00000003ce00720c */ /* 0x080fee0003f04270 */
[----:B------:R-:W-:Y:S10]  /*f0a0*/  MUFU.TANH R72, R15 ;  /* 0x0000000f00487308 */ /* 0x000ff40000002400 */
[----:B------:R-:W-:Y:S01]  /*f0b0*/  MUFU.TANH R19, R19 ;  /* 0x0000001300137308 */ /* 0x000fe20000002400 */
[----:B---3--:R-:W-:Y:S02]  /*f0c0*/  FSEL R10, R8, -INF , !P0 ;  /* 0xff800000080a7808 */ /* 0x008fe40004000000 */
[----:B------:R-:W-:Y:S04]  /*f0d0*/  ISETP.GT.AND P0, PT, R205, R3, PT ;  /* 0x00000003cd00720c */ /* 0x000fe80003f04270 */
[----:B----4-:R-:W-:Y:S03]  /*f0e0*/  FSEL R8, R145, -INF , !P0 ;  /* 0xff80000091087808 */ /* 0x010fe60004000000 */
[----:B------:R-:W2:Y:S01]  /*f0f0*/  MUFU.TANH R149, R9 ;  /* 0x0000000900957308 */ /* 0x000ea20000002400 */
[----:B------:R-:W-:Y:S09]  /*f100*/  ISETP.GE.AND P0, PT, R3, R204, PT ;  /* 0x000000cc0300720c */ /* 0x000ff20003f06270 */
[----:B------:R3:W4:Y:S01]  /*f110*/  MUFU.TANH R144, R11 ;  /* 0x0000000b00907308 */ /* 0x0007220000002400 */
[-C--:B-1----:R-:W-:Y:S09]  /*f120*/  HMMA.16816.F32.BF16 R20, R156, R4.reuse, R20 ;  /* 0x000000049c14723c */ /* 0x082ff20000041814 */
[----:B------:R-:W-:Y:S01]  /*f130*/  MUFU.TANH R13, R13 ;  /* 0x0000000d000d7308 */ /* 0x000fe20000002400 */
[C---:B------:R-:W-:Y:S04]  /*f140*/  HMMA.16816.F32.BF16 R24, R76.reuse, R4, R24 ;  /* 0x000000044c18723c */ /* 0x040fe80000041818 */
[----:B--2---:R-:W-:Y:S02]  /*f150*/  FSEL R15, R149, -INF , !P3 ;  /* 0xff800000950f7808 */ /* 0x004fe40005800000 */
[----:B------:R-:W-:Y:S03]  /*f160*/  ISETP.GE.AND P3, PT, R3, R202, PT ;  /* 0x000000ca0300720c */ /* 0x000fe60003f66270 */
[----:B------:R-:W-:Y:S01]  /*f170*/  MUFU.TANH R18, R18 ;  /* 0x0000001200127308 */ /* 0x000fe20000002400 */
[----:B------:R-:W-:Y:S01]  /*f180*/  FSEL R9, R70, -INF , !P1 ;  /* 0xff80000046097808 */ /* 0x000fe20004800000 */
[-C--:B------:R-:W-:Y:S03]  /*f190*/  HMMA.16816.F32.BF16 R28, R76, R6.reuse, R28 ;  /* 0x000000064c1c723c */ /* 0x080fe6000004181c */
[----:B---3--:R-:W-:Y:S01]  /*f1a0*/  FSEL R11, R71, -INF , !P2 ;  /* 0xff800000470b7808 */ /* 0x008fe20005000000 */
[----:B------:R-:W-:Y:S01]  /*f1b0*/  FMUL.FTZ R22, R22, UR8 ;  /* 0x0000000816167c20 */ /* 0x000fe20008410000 */
[C---:B------:R-:W-:Y:S01]  /*f1c0*/  ISETP.GE.AND P2, PT, R0.reuse, R201, PT ;  /* 0x000000c90000720c */ /* 0x040fe20003f46270 */
[----:B------:R-:W-:Y:S01]  /*f1d0*/  FMUL.FTZ R21, R21, UR8 ;  /* 0x0000000815157c20 */ /* 0x000fe20008410000 */
[-C--:B------:R-:W-:Y:S01]  /*f1e0*/  ISETP.GE.AND P1, PT, R0, R203.reuse, PT ;  /* 0x000000cb0000720c */ /* 0x080fe20003f26270 */
[C---:B------:R-:W-:Y:S01]  /*f1f0*/  HMMA.16816.F32.BF16 R32, R156.reuse, R6, R32 ;  /* 0x000000069c20723c */ /* 0x040fe20000041820 */
[----:B------:R-:W1:Y:S01]  /*f200*/  LDSM.16.M88.4 R4, [R194+0x5000] ;  /* 0x00500000c204783b */ /* 0x000e620000000200 */
[----:B------:R-:W-:Y:S02]  /*f210*/  MUFU.TANH R155, R22 ;  /* 0x00000016009b7308 */ /* 0x000fe40000002400 */
[----:B------:R-:W-:Y:S01]  /*f220*/  FSEL R145, R2, -INF , !P3 ;  /* 0xff80000002917808 */ /* 0x000fe20005800000 */
[----:B------:R-:W-:Y:S01]  /*f230*/  FMUL.FTZ R25, R25, UR8 ;  /* 0x0000000819197c20 */ /* 0x000fe20008410000 */
[----:B------:R-:W-:Y:S01]  /*f240*/  ISETP.GE.AND P3, PT, R3, R203, PT ;  /* 0x000000cb0300720c */ /* 0x000fe20003f66270 */
[----:B------:R-:W-:Y:S01]  /*f250*/  FMUL.FTZ R26, R26, UR8 ;  /* 0x000000081a1a7c20 */ /* 0x000fe20008410000 */
[----:B------:R-:W-:Y:S01]  /*f260*/  FMUL.FTZ R20, R20, UR8 ;  /* 0x0000000814147c20 */ /* 0x000fe20008410000 */
[----:B------:R-:W-:Y:S03]  /*f270*/  FMUL.FTZ R27, R27, UR8 ;  /* 0x000000081b1b7c20 */ /* 0x000fe60008410000 */
[----:B------:R-:W-:Y:S01]  /*f280*/  MUFU.TANH R153, R25 ;  /* 0x0000001900997308 */ /* 0x000fe20000002400 */
[----:B------:R-:W-:Y:S01]  /*f290*/  FMUL.FTZ R29, R29, UR8 ;  /* 0x000000081d1d7c20 */ /* 0x000fe20008410000 */
[C---:B------:R-:W-:Y:S02]  /*f2a0*/  VIADD R0, R3.reuse, 0x8 ;  /* 0x0000000803007836 */ /* 0x040fe40000000000 */
[----:B------:R-:W-:Y:S01]  /*f2b0*/  FMUL.FTZ R24, R24, UR8 ;  /* 0x0000000818187c20 */ /* 0x000fe20008410000 */
[----:B------:R-:W-:Y:S02]  /*f2c0*/  VIADD R2, R3, 0x9 ;  /* 0x0000000903027836 */ /* 0x000fe40000000000 */
[----:B------:R-:W-:Y:S01]  /*f2d0*/  FMUL.FTZ R23, R23, UR8 ;  /* 0x0000000817177c20 */ /* 0x000fe20008410000 */
[----:B------:R-:W-:Y:S02]  /*f2e0*/  FMUL.FTZ R28, R28, UR8 ;  /* 0x000000081c1c7c20 */ /* 0x000fe40008410000 */
[----:B------:R-:W-:Y:S01]  /*f2f0*/  MUFU.TANH R160, R21 ;  /* 0x0000001500a07308 */ /* 0x000fe20000002400 */
[----:B------:R-:W-:Y:S01]  /*f300*/  FMUL.FTZ R32, R32, UR8 ;  /* 0x0000000820207c20 */ /* 0x000fe20008410000 */
[----:B------:R-:W-:Y:S01]  /*f310*/  FMUL.FTZ R33, R33, UR8 ;  /* 0x0000000821217c20 */ /* 0x000fe20008410000 */
[----:B------:R-:W-:Y:S01]  /*f320*/  FMUL.FTZ R34, R34, UR8 ;  /* 0x0000000822227c20 */ /* 0x000fe20008410000 */
[----:B------:R-:W-:Y:S06]  /*f330*/  FMUL.FTZ R35, R35, UR8 ;  /* 0x0000000823237c20 */ /* 0x000fec0008410000 */
[----:B------:R-:W-:Y:S10]  /*f340*/  MUFU.TANH R69, R27 ;  /* 0x0000001b00457308 */ /* 0x000ff40000002400 */
[----:B------:R-:W-:Y:S01]  /*f350*/  MUFU.TANH R152, R29 ;  /* 0x0000001d00987308 */ /* 0x000fe20000002400 */
[-C--:B-1----:R-:W-:Y:S09]  /*f360*/  HMMA.16816.F32.BF16 R36, R156, R4.reuse, R36 ;  /* 0x000000049c24723c */ /* 0x082ff20000041824 */
[----:B------:R1:W-:Y:S01]  /*f370*/  MUFU.TANH R150, R26 ;  /* 0x0000001a00967308 */ /* 0x0003e20000002400 */
[C---:B------:R-:W-:Y:S09]  /*f380*/  HMMA.16816.F32.BF16 R40, R76.reuse, R4, R40 ;  /* 0x000000044c28723c */ /* 0x040ff20000041828 */
[----:B------:R-:W-:Y:S01]  /*f390*/  MUFU.TANH R162, R20 ;  /* 0x0000001400a27308 */ /* 0x000fe20000002400 */
[-C--:B------:R-:W-:Y:S09]  /*f3a0*/  HMMA.16816.F32.BF16 R44, R76, R6.reuse, R44 ;  /* 0x000000064c2c723c */ /* 0x080ff2000004182c */
[----:B------:R-:W-:Y:S01]  /*f3b0*/  MUFU.TANH R161, R24 ;  /* 0x0000001800a17308 */ /* 0x000fe20000002400 */
[----:B-1----:R-:W-:Y:S01]  /*f3c0*/  FSEL R26, R8, -INF , !P3 ;  /* 0xff800000081a7808 */ /* 0x002fe20005800000 */
[----:B------:R-:W-:Y:S01]  /*f3d0*/  FMUL.FTZ R36, R36, UR8 ;  /* 0x0000000824247c20 */ /* 0x000fe20008410000 */
[----:B------:R-:W-:Y:S01]  /*f3e0*/  ISETP.GE.AND P3, PT, R0, R204, PT ;  /* 0x000000cc0000720c */ /* 0x000fe20003f66270 */
[----:B------:R-:W-:Y:S01]  /*f3f0*/  FMUL.FTZ R37, R37, UR8 ;  /* 0x0000000825257c20 */ /* 0x000fe20008410000 */
[----:B------:R-:W-:Y:S01]  /*f400*/  FMUL.FTZ R38, R38, UR8 ;  /* 0x0000000826267c20 */ /* 0x000fe20008410000 */
[----:B------:R-:W-:Y:S04]  /*f410*/  FMUL.FTZ R39, R39, UR8 ;  /* 0x0000000827277c20 */ /* 0x000fe80008410000 */
[----:B------:R1:W-:Y:S01]  /*f420*/  MUFU.TANH R147, R16 ;  /* 0x0000001000937308 */ /* 0x0003e20000002400 */
[C---:B------:R-:W-:Y:S04]  /*f430*/  HMMA.16816.F32.BF16 R48, R156.reuse, R6, R48 ;  /* 0x000000069c30723c */ /* 0x040fe80000041830 */
[----:B------:R-:W-:Y:S01]  /*f440*/  FMUL.FTZ R40, R40, UR8 ;  /* 0x0000000828287c20 */ /* 0x000fe20008410000 */
[----:B------:R-:W-:Y:S01]  /*f450*/  FMUL.FTZ R41, R41, UR8 ;  /* 0x0000000829297c20 */ /* 0x000fe20008410000 */
[----:B------:R-:W-:Y:S03]  /*f460*/  FMUL.FTZ R42, R42, UR8 ;  /* 0x000000082a2a7c20 */ /* 0x000fe60008410000 */
[----:B------:R4:W2:Y:S01]  /*f470*/  MUFU.TANH R148, R14 ;  /* 0x0000000e00947308 */ /* 0x0008a20000002400 */
[----:B------:R-:W-:Y:S01]  /*f480*/  FMUL.FTZ R43, R43, UR8 ;  /* 0x000000082b2b7c20 */ /* 0x000fe20008410000 */
[----:B------:R-:W-:Y:S01]  /*f490*/  FMUL.FTZ R44, R44, UR8 ;  /* 0x000000082c2c7c20 */ /* 0x000fe20008410000 */
[----:B------:R-:W-:Y:S01]  /*f4a0*/  FMUL.FTZ R45, R45, UR8 ;  /* 0x000000082d2d7c20 */ /* 0x000fe20008410000 */
[----:B------:R-:W-:Y:S01]  /*f4b0*/  FMUL.FTZ R46, R46, UR8 ;  /* 0x000000082e2e7c20 */ /* 0x000fe20008410000 */
[----:B------:R-:W-:Y:S05]  /*f4c0*/  FMUL.FTZ R47, R47, UR8 ;  /* 0x000000082f2f7c20 */ /* 0x000fea0008410000 */
[----:B------:R3:W5:Y:S01]  /*f4d0*/  MUFU.TANH R146, R17 ;  /* 0x0000001100927308 */ /* 0x0007620000002400 */
[----:B-1----:R-:W-:Y:S01]  /*f4e0*/  FMUL.FTZ R16, R30, UR8 ;  /* 0x000000081e107c20 */ /* 0x002fe20008410000 */
[----:B------:R-:W-:Y:S01]  /*f4f0*/  FSEL R30, R12, -INF , !P4 ;  /* 0xff8000000c1e7808 */ /* 0x000fe20006000000 */
[----:B------:R-:W-:Y:S01]  /*f500*/  FMUL.FTZ R48, R48, UR8 ;  /* 0x0000000830307c20 */ /* 0x000fe20008410000 */
[-C--:B------:R-:W-:Y:S01]  /*f510*/  ISETP.GT.AND P4, PT, R205, R0.reuse, PT ;  /* 0x00000000cd00720c */ /* 0x080fe20003f84270 */
[----:B------:R-:W-:Y:S01]  /*f520*/  FMUL.FTZ R50, R50, UR8 ;  /* 0x0000000832327c20 */ /* 0x000fe20008410000 */
[----:B------:R-:W-:Y:S04]  /*f530*/  FMUL.FTZ R49, R49, UR8 ;  /* 0x0000000831317c20 */ /* 0x000fe80008410000 */
[----:B------:R1:W-:Y:S01]  /*f540*/  MUFU.TANH R71, R16 ;  /* 0x0000001000477308 */ /* 0x0003e20000002400 */
[----:B------:R-:W-:Y:S01]  /*f550*/  FMUL.FTZ R51, R51, UR8 ;  /* 0x0000000833337c20 */ /* 0x000fe20008410000 */
[----:B----4-:R-:W-:Y:S02]  /*f560*/  FSEL R14, R144, -INF , !P5 ;  /* 0xff800000900e7808 */ /* 0x010fe40006800000 */
[----:B------:R-:W-:Y:S02]  /*f570*/  FSEL R144, R11, -INF , !P6 ;  /* 0xff8000000b907808 */ /* 0x000fe40007000000 */
[----:B------:R-:W-:Y:S02]  /*f580*/  ISETP.GT.AND P6, PT, R206, R0, PT ;  /* 0x00000000ce00720c */ /* 0x000fe40003fc4270 */
[-C--:B------:R-:W-:Y:S02]  /*f590*/  ISETP.GE.AND P5, PT, R3, R201.reuse, PT ;  /* 0x000000c90300720c */ /* 0x080fe40003fa6270 */
[----:B------:R4:W5:Y:S01]  /*f5a0*/  MUFU.TANH R154, R23 ;  /* 0x00000017009a7308 */ /* 0x0009620000002400 */
[----:B--2---:R-:W-:Y:S01]  /*f5b0*/  FSEL R12, R148, -INF , !P4 ;  /* 0xff800000940c7808 */ /* 0x004fe20006000000 */
[----:B---3--:R-:W-:Y:S01]  /*f5c0*/  FMUL.FTZ R17, R31, UR8 ;  /* 0x000000081f117c20 */ /* 0x008fe20008410000 */
[----:B------:R-:W-:Y:S02]  /*f5d0*/  FSEL R31, R9, -INF , !P0 ;  /* 0xff800000091f7808 */ /* 0x000fe40004000000 */
[-C--:B------:R-:W-:Y:S02]  /*f5e0*/  ISETP.GT.AND P0, PT, R206, R2.reuse, PT ;  /* 0x00000002ce00720c */ /* 0x080fe40003f04270 */
[----:B------:R-:W-:Y:S03]  /*f5f0*/  FSEL R9, R151, -INF , !P6 ;  /* 0xff80000097097808 */ /* 0x000fe60007000000 */
[----:B------:R2:W3:Y:S01]  /*f600*/  MUFU.TANH R149, R28 ;  /* 0x0000001c00957308 */ /* 0x0004e20000002400 */
[----:B------:R-:W-:Y:S02]  /*f610*/  FSEL R13, R13, -INF , !P0 ;  /* 0xff8000000d0d7808 */ /* 0x000fe40004000000 */
[----:B------:R-:W-:Y:S02]  /*f620*/  ISETP.GT.AND P6, PT, R205, R2, PT ;  /* 0x00000002cd00720c */ /* 0x000fe40003fc4270 */
[-C--:B------:R-:W-:Y:S02]  /*f630*/  ISETP.GT.AND P0, PT, R200, R0.reuse, PT ;  /* 0x00000000c800720c */ /* 0x080fe40003f04270 */
[----:B------:R-:W-:Y:S03]  /*f640*/  FSEL R11, R72, -INF , !P6 ;  /* 0xff800000480b7808 */ /* 0x000fe60007000000 */
[----:B------:R-:W3:Y:S01]  /*f650*/  MUFU.TANH R17, R17 ;  /* 0x0000001100117308 */ /* 0x000ee20000002400 */
[----:B------:R-:W-:Y:S02]  /*f660*/  FSEL R25, R14, -INF , !P1 ;  /* 0xff8000000e197808 */ /* 0x000fe40004800000 */
[----:B-1----:R-:W-:Y:S02]  /*f670*/  FSEL R16, R147, -INF , !P0 ;  /* 0xff80000093107808 */ /* 0x002fe40004000000 */
[C---:B------:R-:W-:Y:S02]  /*f680*/  ISETP.GT.AND P4, PT, R207.reuse, R0, PT ;  /* 0x00000000cf00720c */ /* 0x040fe40003f84270 */
[-C--:B------:R-:W-:Y:S03]  /*f690*/  ISETP.GE.AND P6, PT, R0, R201.reuse, PT ;  /* 0x000000c90000720c */ /* 0x080fe60003fc6270 */
[----:B------:R-:W1:Y:S01]  /*f6a0*/  MUFU.TANH R70, R32 ;  /* 0x0000002000467308 */ /* 0x000e620000002400 */
[-C--:B------:R-:W-:Y:S02]  /*f6b0*/  ISETP.GT.AND P1, PT, R200, R2.reuse, PT ;  /* 0x00000002c800720c */ /* 0x080fe40003f24270 */
[----:B------:R-:W-:Y:S02]  /*f6c0*/  ISETP.GT.AND P0, PT, R207, R2, PT ;  /* 0x00000002cf00720c */ /* 0x000fe40003f04270 */
[----:B------:R-:W-:Y:S02]  /*f6d0*/  FSEL R22, R10, -INF , !P5 ;  /* 0xff8000000a167808 */ /* 0x000fe40006800000 */
[----:B----4-:R-:W-:Y:S03]  /*f6e0*/  FSEL R23, R15, -INF , !P2 ;  /* 0xff8000000f177808 */ /* 0x010fe60005000000 */
[----:B------:R4:W-:Y:S01]  /*f6f0*/  MUFU.TANH R32, R40 ;  /* 0x0000002800207308 */ /* 0x0009e20000002400 */
[----:B-----5:R-:W-:Y:S02]  /*f700*/  FSEL R14, R146, -INF , !P1 ;  /* 0xff800000920e7808 */ /* 0x020fe40004800000 */
[----:B------:R-:W-:Y:S02]  /*f710*/  FSEL R15, R18, -INF , !P4 ;  /* 0xff800000120f7808 */ /* 0x000fe40006000000 */
[----:B------:R-:W-:Y:S02]  /*f720*/  FSEL R10, R19, -INF , !P0 ;  /* 0xff800000130a7808 */ /* 0x000fe40004000000 */
[----:B------:R-:W-:Y:S03]  /*f730*/  FSEL R21, R9, -INF , !P6 ;  /* 0xff80000009157808 */ /* 0x000fe60007000000 */
[----:B------:R-:W5:Y:S01]  /*f740*/  MUFU.TANH R33, R33 ;  /* 0x0000002100217308 */ /* 0x000f620000002400 */
[C---:B------:R-:W-:Y:S02]  /*f750*/  ISETP.GE.AND P1, PT, R2.reuse, R201, PT ;  /* 0x000000c90200720c */ /* 0x040fe40003f26270 */
[CC--:B------:R-:W-:Y:S02]  /*f760*/  ISETP.GE.AND P4, PT, R2.reuse, R203.reuse, PT ;  /* 0x000000cb0200720c */ /* 0x0c0fe40003f86270 */
[C---:B------:R-:W-:Y:S02]  /*f770*/  ISETP.GE.AND P0, PT, R2.reuse, R202, PT ;  /* 0x000000ca0200720c */ /* 0x040fe40003f06270 */
[----:B------:R-:W-:Y:S01]  /*f780*/  ISETP.GE.AND P6, PT, R2, R204, PT ;  /* 0x000000cc0200720c */ /* 0x000fe20003fc6270 */
[C---:B------:R-:W-:Y:S01]  /*f790*/  VIADD R2, R3.reuse, 0x10 ;  /* 0x0000001003027836 */ /* 0x040fe20000000000 */
[C---:B------:R-:W-:Y:S01]  /*f7a0*/  ISETP.GE.AND P5, PT, R0.reuse, R203, PT ;  /* 0x000000cb0000720c */ /* 0x040fe20003fa6270 */
[----:B------:R-:W5:Y:S01]  /*f7b0*/  MUFU.TANH R34, R34 ;  /* 0x0000002200227308 */ /* 0x000f620000002400 */
[----:B------:R-:W-:Y:S01]  /*f7c0*/  ISETP.GE.AND P2, PT, R0, R202, PT ;  /* 0x000000ca0000720c */ /* 0x000fe20003f46270 */
[----:B------:R-:W-:Y:S01]  /*f7d0*/  VIADD R0, R3, 0x11 ;  /* 0x0000001103007836 */ /* 0x000fe20000000000 */
[----:B------:R-:W-:Y:S02]  /*f7e0*/  FSEL R18, R13, -INF , !P1 ;  /* 0xff8000000d127808 */ /* 0x000fe40004800000 */
[----:B------:R-:W-:Y:S02]  /*f7f0*/  ISETP.GT.AND P1, PT, R200, R2, PT ;  /* 0x00000002c800720c */ /* 0x000fe40003f24270 */
[----:B------:R-:W-:Y:S03]  /*f800*/  FSEL R19, R12, -INF , !P5 ;  /* 0xff8000000c137808 */ /* 0x000fe60006800000 */
[----:B------:R-:W5:Y:S01]  /*f810*/  MUFU.TANH R35, R35 ;  /* 0x0000002300237308 */ /* 0x000f620000002400 */
[----:B------:R-:W-:Y:S02]  /*f820*/  ISETP.GT.AND P5, PT, R200, R0, PT ;  /* 0x00000000c800720c */ /* 0x000fe40003fa4270 */
[----:B------:R-:W-:Y:S02]  /*f830*/  FSEL R20, R11, -INF , !P4 ;  /* 0xff8000000b147808 */ /* 0x000fe40006000000 */
[----:B------:R-:W-:Y:S02]  /*f840*/  FSEL R4, R162, -INF , !P1 ;  /* 0xff800000a2047808 */ /* 0x000fe40004800000 */
[C---:B------:R-:W-:Y:S03]  /*f850*/  ISETP.GT.AND P4, PT, R207.reuse, R2, PT ;  /* 0x00000002cf00720c */ /* 0x040fe60003f84270 */
[----:B------:R-:W5:Y:S01]  /*f860*/  MUFU.TANH R36, R36 ;  /* 0x0000002400247308 */ /* 0x000f620000002400 */
[----:B------:R-:W-:Y:S02]  /*f870*/  ISETP.GT.AND P1, PT, R207, R0, PT ;  /* 0x00000000cf00720c */ /* 0x000fe40003f24270 */
[----:B------:R-:W-:Y:S02]  /*f880*/  FSEL R9, R160, -INF , !P5 ;  /* 0xff800000a0097808 */ /* 0x000fe40006800000 */
[-C--:B------:R-:W-:Y:S02]  /*f890*/  ISETP.GT.AND P5, PT, R206, R2.reuse, PT ;  /* 0x00000002ce00720c */ /* 0x080fe40003fa4270 */
[----:B------:R-:W-:Y:S03]  /*f8a0*/  FSEL R8, R155, -INF , !P4 ;  /* 0xff8000009b087808 */ /* 0x000fe60006000000 */
[----:B------:R-:W5:Y:S01]  /*f8b0*/  MUFU.TANH R37, R37 ;  /* 0x0000002500257308 */ /* 0x000f620000002400 */
[----:B------:R-:W-:Y:S02]  /*f8c0*/  FSEL R5, R154, -INF , !P1 ;  /* 0xff8000009a057808 */ /* 0x000fe40004800000 */
[----:B------:R-:W-:Y:S02]  /*f8d0*/  FSEL R24, R16, -INF , !P2 ;  /* 0xff80000010187808 */ /* 0x000fe40005000000 */
[----:B--2---:R-:W-:Y:S02]  /*f8e0*/  FSEL R28, R14, -INF , !P0 ;  /* 0xff8000000e1c7808 */ /* 0x004fe40004000000 */
[----:B------:R-:W-:Y:S03]  /*f8f0*/  FSEL R27, R15, -INF , !P3 ;  /* 0xff8000000f1b7808 */ /* 0x000fe60005800000 */
[----:B------:R-:W2:Y:S01]  /*f900*/  MUFU.TANH R38, R38 ;  /* 0x0000002600267308 */ /* 0x000ea20000002400 */
[----:B------:R-:W-:Y:S02]  /*f910*/  ISETP.GT.AND P4, PT, R205, R2, PT ;  /* 0x00000002cd00720c */ /* 0x000fe40003f84270 */
[C---:B------:R-:W-:Y:S02]  /*f920*/  ISETP.GE.AND P1, PT, R2.reuse, R202, PT ;  /* 0x000000ca0200720c */ /* 0x040fe40003f26270 */
[C---:B------:R-:W-:Y:S02]  /*f930*/  ISETP.GE.AND P2, PT, R2.reuse, R204, PT ;  /* 0x000000cc0200720c */ /* 0x040fe40003f46270 */
[C---:B------:R-:W-:Y:S03]  /*f940*/  ISETP.GE.AND P0, PT, R2.reuse, R201, PT ;  /* 0x000000c90200720c */ /* 0x040fe60003f06270 */
[----:B------:R-:W2:Y:S01]  /*f950*/  MUFU.TANH R39, R39 ;  /* 0x0000002700277308 */ /* 0x000ea20000002400 */
[----:B------:R-:W-:Y:S01]  /*f960*/  ISETP.GE.AND P3, PT, R2, R203, PT ;  /* 0x000000cb0200720c */ /* 0x000fe20003f66270 */
[----:B------:R-:W-:Y:S01]  /*f970*/  VIADD R2, R3, 0x19 ;  /* 0x0000001903027836 */ /* 0x000fe20000000000 */
[----:B------:R-:W-:Y:S02]  /*f980*/  FSEL R29, R10, -INF , !P6 ;  /* 0xff8000000a1d7808 */ /* 0x000fe40007000000 */
[----:B------:R-:W-:Y:S02]  /*f990*/  FSEL R15, R161, -INF , !P5 ;  /* 0xff800000a10f7808 */ /* 0x000fe40006800000 */
[-C--:B------:R-:W-:Y:S03]  /*f9a0*/  ISETP.GT.AND P6, PT, R206, R0.reuse, PT ;  /* 0x00000000ce00720c */ /* 0x080fe60003fc4270 */
[----:B------:R-:W2:Y:S01]  /*f9b0*/  MUFU.TANH R41, R41 ;  /* 0x0000002900297308 */ /* 0x000ea20000002400 */
[----:B------:R-:W-:Y:S02]  /*f9c0*/  ISETP.GT.AND P5, PT, R205, R0, PT ;  /* 0x00000000cd00720c */ /* 0x000fe40003fa4270 */
[----:B------:R-:W-:Y:S02]  /*f9d0*/  FSEL R166, R8, -INF , !P2 ;  /* 0xff80000008a67808 */ /* 0x000fe40005000000 */
[----:B------:R-:W-:Y:S02]  /*f9e0*/  FSEL R11, R153, -INF , !P6 ;  /* 0xff800000990b7808 */ /* 0x000fe40007000000 */
[----:B------:R-:W-:Y:S03]  /*f9f0*/  FSEL R10, R69, -INF , !P5 ;  /* 0xff800000450a7808 */ /* 0x000fe60006800000 */
[----:B------:R-:W2:Y:S01]  /*fa00*/  MUFU.TANH R42, R42 ;  /* 0x0000002a002a7308 */ /* 0x000ea20000002400 */
[----:B------:R-:W-:Y:S02]  /*fa10*/  FSEL R165, R4, -INF , !P1 ;  /* 0xff80000004a57808 */ /* 0x000fe40004800000 */
[----:B------:R-:W-:Y:S02]  /*fa20*/  ISETP.GT.AND P2, PT, R206, R2, PT ;  /* 0x00000002ce00720c */ /* 0x000fe40003f44270 */
[C---:B------:R-:W-:Y:S02]  /*fa30*/  ISETP.GE.AND P6, PT, R0.reuse, R202, PT ;  /* 0x000000ca0000720c */ /* 0x040fe40003fc6270 */
[C---:B------:R-:W-:Y:S03]  /*fa40*/  ISETP.GE.AND P5, PT, R0.reuse, R201, PT ;  /* 0x000000c90000720c */ /* 0x040fe60003fa6270 */
[----:B------:R-:W2:Y:S01]  /*fa50*/  MUFU.TANH R43, R43 ;  /* 0x0000002b002b7308 */ /* 0x000ea20000002400 */
[----:B------:R-:W-:Y:S02]  /*fa60*/  ISETP.GE.AND P1, PT, R0, R203, PT ;  /* 0x000000cb0000720c */ /* 0x000fe40003f26270 */
[----:B------:R-:W-:Y:S02]  /*fa70*/  FSEL R13, R152, -INF , !P2 ;  /* 0xff800000980d7808 */ /* 0x000fe40005000000 */
[----:B------:R-:W-:Y:S02]  /*fa80*/  FSEL R164, R9, -INF , !P6 ;  /* 0xff80000009a47808 */ /* 0x000fe40007000000 */
[----:B------:R-:W-:Y:S03]  /*fa90*/  FSEL R152, R11, -INF , !P5 ;  /* 0xff8000000b987808 */ /* 0x000fe60006800000 */
[----:B------:R-:W2:Y:S01]  /*faa0*/  MUFU.TANH R44, R44 ;  /* 0x0000002c002c7308 */ /* 0x000ea20000002400 */
[----:B------:R-:W-:Y:S02]  /*fab0*/  FSEL R160, R10, -INF , !P1 ;  /* 0xff8000000aa07808 */ /* 0x000fe40004800000 */
[----:B------:R-:W-:Y:S01]  /*fac0*/  FSEL R14, R150, -INF , !P4 ;  /* 0xff800000960e7808 */ /* 0x000fe20006000000 */
[----:B------:R-:W2:Y:S01]  /*fad0*/  LDSM.16.M88.4 R8, [R194+0x5800] ;  /* 0x00580000c208783b */ /* 0x000ea20000000200 */
[----:B------:R-:W-:Y:S01]  /*fae0*/  ISETP.GE.AND P4, PT, R0, R204, PT ;  /* 0x000000cc0000720c */ /* 0x000fe20003f86270 */
[----:B------:R-:W-:Y:S04]  /*faf0*/  DEPBAR.LE SB0, 0x0 ;  /* 0x000080000000791a */ /* 0x000fe80000000000 */
[----:B------:R-:W-:Y:S01]  /*fb00*/  FSEL R174, R5, -INF , !P4 ;  /* 0xff80000005ae7808 */ /* 0x000fe20006000000 */
[----:B------:R-:W-:Y:S01]  /*fb10*/  VIADD R0, R3, 0x18 ;  /* 0x0000001803007836 */ /* 0x000fe20000000000 */
[----:B------:R-:W-:Y:S01]  /*fb20*/  ISETP.GT.AND P1, PT, R200, R2, PT ;  /* 0x00000002c800720c */ /* 0x000fe20003f24270 */
[----:B------:R-:W-:Y:S01]  /*fb30*/  BAR.SYNC.DEFER_BLOCKING 0x0 ;  /* 0x0000000000007b1d */ /* 0x000fe20000010000 */
[----:B----4-:R-:W-:Y:S02]  /*fb40*/  FSEL R40, R15, -INF , !P0 ;  /* 0xff8000000f287808 */ /* 0x010fe40004000000 */
[-C--:B------:R-:W-:Y:S02]  /*fb50*/  ISETP.GT.AND P6, PT, R206, R0.reuse, PT ;  /* 0x00000000ce00720c */ /* 0x080fe40003fc4270 */
[----:B------:R-:W-:Y:S02]  /*fb60*/  ISETP.GT.AND P4, PT, R205, R0, PT ;  /* 0x00000000cd00720c */ /* 0x000fe40003f84270 */
[----:B---3--:R-:W-:Y:S02]  /*fb70*/  FSEL R4, R149, -INF , !P6 ;  /* 0xff80000095047808 */ /* 0x008fe40007000000 */
[----:B------:R-:W-:Y:S02]  /*fb80*/  ISETP.GT.AND P6, PT, R205, R2, PT ;  /* 0x00000002cd00720c */ /* 0x000fe40003fc4270 */
[-C--:B------:R-:W-:Y:S02]  /*fb90*/  ISETP.GT.AND P2, PT, R200, R0.reuse, PT ;  /* 0x00000000c800720c */ /* 0x080fe40003f44270 */
[----:B------:R-:W-:Y:S02]  /*fba0*/  FSEL R5, R17, -INF , !P6 ;  /* 0xff80000011057808 */ /* 0x000fe40007000000 */
[----:B------:R-:W-:Y:S02]  /*fbb0*/  FSEL R12, R71, -INF , !P4 ;  /* 0xff800000470c7808 */ /* 0x000fe40006000000 */
[----:B-1----:R-:W-:Y:S02]  /*fbc0*/  FSEL R17, R70, -INF , !P2 ;  /* 0xff80000046117808 */ /* 0x002fe40005000000 */
[C---:B------:R-:W-:Y:S02]  /*fbd0*/  ISETP.GT.AND P4, PT, R207.reuse, R0, PT ;  /* 0x00000000cf00720c */ /* 0x040fe40003f84270 */
[----:B------:R-:W-:Y:S02]  /*fbe0*/  ISETP.GE.AND P6, PT, R0, R201, PT ;  /* 0x000000c90000720c */ /* 0x000fe40003fc6270 */
[----:B------:R-:W-:Y:S02]  /*fbf0*/  ISETP.GT.AND P2, PT, R207, R2, PT ;  /* 0x00000002cf00720c */ /* 0x000fe40003f44270 */
[----:B------:R-:W-:Y:S02]  /*fc00*/  FSEL R153, R14, -INF , !P3 ;  /* 0xff8000000e997808 */ /* 0x000fe40005800000 */
[----:B-----5:R-:W-:Y:S02]  /*fc10*/  FSEL R14, R33, -INF , !P1 ;  /* 0xff800000210e7808 */ /* 0x020fe40004800000 */
[----:B------:R-:W-:Y:S02]  /*fc20*/  FSEL R16, R34, -INF , !P4 ;  /* 0xff80000022107808 */ /* 0x000fe40006000000 */
[----:B------:R-:W-:Y:S01]  /*fc30*/  FSEL R15, R35, -INF , !P2 ;  /* 0xff800000230f7808 */ /* 0x000fe20005000000 */
[-C--:B--2---:R-:W-:Y:S05]  /*fc40*/  HMMA.16816.F32.BF16 R52, R156, R8.reuse, R52 ;  /* 0x000000089c34723c */ /* 0x084fea0000041834 */
[----:B------:R-:W-:Y:S02]  /*fc50*/  FSEL R151, R4, -INF , !P6 ;  /* 0xff80000004977808 */ /* 0x000fe40007000000 */
[C---:B------:R-:W-:Y:S01]  /*fc60*/  ISETP.GE.AND P0, PT, R0.reuse, R203, PT ;  /* 0x000000cb0000720c */ /* 0x040fe20003f06270 */
[C---:B------:R-:W-:Y:S04]  /*fc70*/  HMMA.16816.F32.BF16 R56, R76.reuse, R8, R56 ;  /* 0x000000084c38723c */ /* 0x040fe80000041838 */
[C---:B------:R-:W-:Y:S02]  /*fc80*/  ISETP.GE.AND P5, PT, R0.reuse, R202, PT ;  /* 0x000000ca0000720c */ /* 0x040fe40003fa6270 */
[----:B------:R-:W-:Y:S01]  /*fc90*/  ISETP.GE.AND P3, PT, R0, R204, PT ;  /* 0x000000cc0000720c */ /* 0x000fe20003f66270 */
[C---:B------:R-:W-:Y:S01]  /*fca0*/  VIADD R0, R3.reuse, 0x20 ;  /* 0x0000002003007836 */ /* 0x040fe20000000000 */
[C---:B------:R-:W-:Y:S01]  /*fcb0*/  ISETP.GE.AND P1, PT, R2.reuse, R201, PT ;  /* 0x000000c90200720c */ /* 0x040fe20003f26270 */
[----:B------:R-:W1:Y:S01]  /*fcc0*/  MUFU.TANH R45, R45 ;  /* 0x0000002d002d7308 */ /* 0x000e620000002400 */
[----:B------:R-:W-:Y:S01]  /*fcd0*/  ISETP.GE.AND P4, PT, R2, R203, PT ;  /* 0x000000cb0200720c */ /* 0x000fe20003f86270 */
[----:B------:R-:W-:Y:S01]  /*fce0*/  FMUL.FTZ R52, R52, UR8 ;  /* 0x0000000834347c20 */ /* 0x000fe20008410000 */
[C---:B------:R-:W-:Y:S01]  /*fcf0*/  ISETP.GE.AND P2, PT, R2.reuse, R202, PT ;  /* 0x000000ca0200720c */ /* 0x040fe20003f46270 */
[-C--:B------:R-:W-:Y:S03]  /*fd00*/  HMMA.16816.F32.BF16 R60, R76, R10.reuse, R60 ;  /* 0x0000000a4c3c723c */ /* 0x080fe6000004183c */
[----:B------:R-:W-:Y:S01]  /*fd10*/  ISETP.GE.AND P6, PT, R2, R204, PT ;  /* 0x000000cc0200720c */ /* 0x000fe20003fc6270 */
[----:B------:R-:W-:Y:S01]  /*fd20*/  VIADD R2, R3, 0x21 ;  /* 0x0000002103027836 */ /* 0x000fe20000000000 */
[----:B------:R-:W-:Y:S01]  /*fd30*/  FSEL R150, R13, -INF , !P1 ;  /* 0xff8000000d967808 */ /* 0x000fe20004800000 */
[----:B------:R-:W2:Y:S01]  /*fd40*/  MUFU.TANH R46, R46 ;  /* 0x0000002e002e7308 */ /* 0x000ea20000002400 */
[----:B------:R-:W-:Y:S01]  /*fd50*/  FSEL R167, R12, -INF , !P0 ;  /* 0xff8000000ca77808 */ /* 0x000fe20004000000 */
[----:B------:R-:W-:Y:S01]  /*fd60*/  FMUL.FTZ R53, R53, UR8 ;  /* 0x0000000835357c20 */ /* 0x000fe20008410000 */
[C---:B------:R-:W-:Y:S01]  /*fd70*/  ISETP.GT.AND P1, PT, R200.reuse, R0, PT ;  /* 0x00000000c800720c */ /* 0x040fe20003f24270 */
[----:B------:R-:W-:Y:S01]  /*fd80*/  FMUL.FTZ R55, R55, UR8 ;  /* 0x0000000837377c20 */ /* 0x000fe20008410000 */
[----:B------:R-:W-:Y:S01]  /*fd90*/  ISETP.GT.AND P0, PT, R200, R2, PT ;  /* 0x00000002c800720c */ /* 0x000fe20003f04270 */
[----:B------:R-:W-:Y:S01]  /*fda0*/  FMUL.FTZ R56, R56, UR8 ;  /* 0x0000000838387c20 */ /* 0x000fe20008410000 */
[----:B------:R-:W-:Y:S03]  /*fdb0*/  FSEL R171, R5, -INF , !P4 ;  /* 0xff80000005ab7808 */ /* 0x000fe60006000000 */
[----:B------:R-:W3:Y:S01]  /*fdc0*/  MUFU.TANH R47, R47 ;  /* 0x0000002f002f7308 */ /* 0x000ee20000002400 */
[----:B------:R-:W-:Y:S01]  /*fdd0*/  FSEL R4, R36, -INF , !P1 ;  /* 0xff80000024047808 */ /* 0x000fe20004800000 */
[----:B------:R-:W-:Y:S01]  /*fde0*/  FMUL.FTZ R54, R54, UR8 ;  /* 0x0000000836367c20 */ /* 0x000fe20008410000 */
[----:B------:R-:W-:Y:S01]  /*fdf0*/  FSEL R7, R37, -INF , !P0 ;  /* 0xff80000025077808 */ /* 0x000fe20004000000 */
[----:B------:R-:W-:Y:S01]  /*fe00*/  FMUL.FTZ R59, R59, UR8 ;  /* 0x000000083b3b7c20 */ /* 0x000fe20008410000 */
[----:B------:R-:W-:Y:S01]  /*fe10*/  ISETP.GT.AND P4, PT, R207, R0, PT ;  /* 0x00000000cf00720c */ /* 0x000fe20003f84270 */
[----:B------:R-:W-:Y:S01]  /*fe20*/  FMUL.FTZ R61, R61, UR8 ;  /* 0x000000083d3d7c20 */ /* 0x000fe20008410000 */
[----:B------:R-:W-:Y:S03]  /*fe30*/  ISETP.GT.AND P1, PT, R207, R2, PT ;  /* 0x00000002cf00720c */ /* 0x000fe60003f24270 */
[----:B------:R-:W4:Y:S01]  /*fe40*/  MUFU.TANH R48, R48 ;  /* 0x0000003000307308 */ /* 0x000f220000002400 */
[-C--:B------:R-:W-:Y:S01]  /*fe50*/  ISETP.GT.AND P0, PT, R206, R0.reuse, PT ;  /* 0x00000000ce00720c */ /* 0x080fe20003f04270 */
[----:B------:R-:W-:Y:S04]  /*fe60*/  HMMA.16816.F32.BF16 R64, R156, R10, R64 ;  /* 0x0000000a9c40723c */ /* 0x000fe80000041840 */
[----:B------:R-:W-:Y:S01]  /*fe70*/  FSEL R162, R15, -INF , !P6 ;  /* 0xff8000000fa27808 */ /* 0x000fe20007000000 */
[----:B------:R-:W-:Y:S01]  /*fe80*/  FMUL.FTZ R60, R60, UR8 ;  /* 0x000000083c3c7c20 */ /* 0x000fe20008410000 */
[----:B------:R-:W-:Y:S02]  /*fe90*/  FSEL R6, R38, -INF , !P4 ;  /* 0xff80000026067808 */ /* 0x000fe40006000000 */
[----:B------:R-:W5:Y:S01]  /*fea0*/  MUFU.TANH R50, R50 ;  /* 0x0000003200327308 */ /* 0x000f620000002400 */
[----:B------:R-:W-:Y:S01]  /*feb0*/  FSEL R5, R39, -INF , !P1 ;  /* 0xff80000027057808 */ /* 0x000fe20004800000 */
[----:B------:R-:W-:Y:S01]  /*fec0*/  FMUL.FTZ R62, R62, UR8 ;  /* 0x000000083e3e7c20 */ /* 0x000fe20008410000 */
[----:B------:R-:W-:Y:S01]  /*fed0*/  FSEL R15, R32, -INF , !P0 ;  /* 0xff800000200f7808 */ /* 0x000fe20004000000 */
[----:B------:R-:W-:Y:S01]  /*fee0*/  FMUL.FTZ R63, R63, UR8 ;  /* 0x000000083f3f7c20 */ /* 0x000fe20008410000 */
[C---:B------:R-:W-:Y:S02]  /*fef0*/  ISETP.GT.AND P4, PT, R205.reuse, R0, PT ;  /* 0x00000000cd00720c */ /* 0x040fe40003f84270 */
[----:B------:R-:W-:Y:S03]  /*ff00*/  ISETP.GE.AND P1, PT, R0, R202, PT ;  /* 0x000000ca0000720c */ /* 0x000fe60003f26270 */
[----:B------:R-:W5:Y:S01]  /*ff10*/  MUFU.TANH R49, R49 ;  /* 0x0000003100317308 */ /* 0x000f620000002400 */
[-C--:B------:R-:W-:Y:S02]  /*ff20*/  ISETP.GT.AND P6, PT, R206, R2.reuse, PT ;  /* 0x00000002ce00720c */ /* 0x080fe40003fc4270 */
[----:B------:R-:W-:Y:S01]  /*ff30*/  ISETP.GT.AND P0, PT, R205, R2, PT ;  /* 0x00000002cd00720c */ /* 0x000fe20003f04270 */
[----:B------:R-:W-:Y:S01]  /*ff40*/  FMUL.FTZ R65, R65, UR8 ;  /* 0x0000000841417c20 */ /* 0x000fe20008410000 */
[----:B------:R-:W-:Y:S01]  /*ff50*/  FSEL R161, R14, -INF , !P2 ;  /* 0xff8000000ea17808 */ /* 0x000fe20005000000 */
[----:B------:R-:W-:Y:S01]  /*ff60*/  FMUL.FTZ R66, R66, UR8 ;  /* 0x0000000842427c20 */ /* 0x000fe20008410000 */
[----:B------:R-:W-:Y:S03]  /*ff70*/  FSEL R154, R17, -INF , !P5 ;  /* 0xff800000119a7808 */ /* 0x000fe60006800000 */
[----:B------:R-:W5:Y:S01]  /*ff80*/  MUFU.TANH R51, R51 ;  /* 0x0000003300337308 */ /* 0x000f620000002400 */
[----:B------:R-:W-:Y:S01]  /*ff90*/  FSEL R155, R16, -INF , !P3 ;  /* 0xff800000109b7808 */ /* 0x000fe20005800000 */
[----:B------:R-:W-:Y:S01]  /*ffa0*/  FMUL.FTZ R17, R57, UR8 ;  /* 0x0000000839117c20 */ /* 0x000fe20008410000 */
[----:B------:R-:W-:Y:S01]  /*ffb0*/  FSEL R13, R41, -INF , !P6 ;  /* 0xff800000290d7808 */ /* 0x000fe20007000000 */
[----:B------:R-:W-:Y:S01]  /*ffc0*/  FMUL.FTZ R16, R58, UR8 ;  /* 0x000000083a107c20 */ /* 0x000fe20008410000 */
[----:B------:R-:W-:Y:S01]  /*ffd0*/  FSEL R14, R42, -INF , !P4 ;  /* 0xff8000002a0e7808 */ /* 0x000fe20006000000 */
[----:B------:R-:W-:Y:S01]  /*ffe0*/  FMUL.FTZ R67, R67, UR8 ;  /* 0x0000000843437c20 */ /* 0x000fe20008410000 */
[----:B------:R-:W-:Y:S03]  /*fff0*/  FSEL R12, R43, -INF , !P0 ;  /* 0xff8000002b0c7808 */ /* 0x000fe60004000000 */
[----:B------:R-:W5:Y:S01]  /*10000*/  MUFU.TANH R52, R52 ;  /* 0x0000003400347308 */ /* 0x000f620000002400 */
[----:B------:R-:W-:Y:S02]  /*10010*/  FSEL R186, R4, -INF , !P1 ;  /* 0xff80000004ba7808 */ /* 0x000fe40004800000 */
[C---:B------:R-:W-:Y:S02]  /*10020*/  ISETP.GE.AND P5, PT, R0.reuse, R204, PT ;  /* 0x000000cc0000720c */ /* 0x040fe40003fa6270 */
[C---:B------:R-:W-:Y:S02]  /*10030*/  ISETP.GE.AND P2, PT, R0.reuse, R201, PT ;  /* 0x000000c90000720c */ /* 0x040fe40003f46270 */
[----:B------:R-:W-:Y:S01]  /*10040*/  ISETP.GE.AND P3, PT, R0, R203, PT ;  /* 0x000000cb0000720c */ /* 0x000fe20003f66270 */
[C---:B------:R-:W-:Y:S01]  /*10050*/  VIADD R0, R3.reuse, 0x29 ;  /* 0x0000002903007836 */ /* 0x040fe20000000000 */
[C---:B------:R-:W-:Y:S01]  /*10060*/  ISETP.GE.AND P6, PT, R2.reuse, R202, PT ;  /* 0x000000ca0200720c */ /* 0x040fe20003fc6270 */
[----:B------:R-:W5:Y:S01]  /*10070*/  MUFU.TANH R9, R53 ;  /* 0x0000003500097308 */ /* 0x000f620000002400 */
[C---:B------:R-:W-:Y:S02]  /*10080*/  ISETP.GE.AND P4, PT, R2.reuse, R204, PT ;  /* 0x000000cc0200720c */ /* 0x040fe40003f86270 */
[C---:B------:R-:W-:Y:S02]  /*10090*/  ISETP.GE.AND P0, PT, R2.reuse, R201, PT ;  /* 0x000000c90200720c */ /* 0x040fe40003f06270 */
[----:B------:R-:W-:Y:S01]  /*100a0*/  ISETP.GE.AND P1, PT, R2, R203, PT ;  /* 0x000000cb0200720c */ /* 0x000fe20003f26270 */
[----:B------:R-:W-:Y:S01]  /*100b0*/  VIADD R2, R3, 0x28 ;  /* 0x0000002803027836 */ /* 0x000fe20000000000 */
[----:B------:R-:W-:Y:S03]  /*100c0*/  FSEL R180, R7, -INF , !P6 ;  /* 0xff80000007b47808 */ /* 0x000fe60007000000 */
[----:B------:R-:W5:Y:S01]  /*100d0*/  MUFU.TANH R8, R54 ;  /* 0x0000003600087308 */ /* 0x000f620000002400 */
[----:B------:R-:W-:Y:S02]  /*100e0*/  FSEL R183, R6, -INF , !P5 ;  /* 0xff80000006b77808 */ /* 0x000fe40006800000 */
[C---:B------:R-:W-:Y:S02]  /*100f0*/  ISETP.GT.AND P6, PT, R206.reuse, R2, PT ;  /* 0x00000002ce00720c */ /* 0x040fe40003fc4270 */
[----:B------:R-:W-:Y:S02]  /*10100*/  ISETP.GT.AND P5, PT, R206, R0, PT ;  /* 0x00000000ce00720c */ /* 0x000fe40003fa4270 */
[----:B------:R-:W-:Y:S03]  /*10110*/  FSEL R182, R5, -INF , !P4 ;  /* 0xff80000005b67808 */ /* 0x000fe60006000000 */
[----:B------:R-:W5:Y:S01]  /*10120*/  MUFU.TANH R55, R55 ;  /* 0x0000003700377308 */ /* 0x000f620000002400 */
[----:B------:R-:W-:Y:S02]  /*10130*/  ISETP.GT.AND P4, PT, R205, R2, PT ;  /* 0x00000002cd00720c */ /* 0x000fe40003f84270 */
[----:B------:R-:W-:Y:S02]  /*10140*/  FSEL R4, R44, -INF , !P6 ;  /* 0xff8000002c047808 */ /* 0x000fe40007000000 */
[----:B-1----:R-:W-:Y:S02]  /*10150*/  FSEL R7, R45, -INF , !P5 ;  /* 0xff8000002d077808 */ /* 0x002fe40006800000 */
[----:B------:R-:W-:Y:S03]  /*10160*/  ISETP.GT.AND P6, PT, R205, R0, PT ;  /* 0x00000000cd00720c */ /* 0x000fe60003fc4270 */
[----:B------:R-:W1:Y:S01]  /*10170*/  MUFU.TANH R56, R56 ;  /* 0x0000003800387308 */ /* 0x000e620000002400 */
[-C--:B------:R-:W-:Y:S02]  /*10180*/  ISETP.GT.AND P5, PT, R200, R2.reuse, PT ;  /* 0x00000002c800720c */ /* 0x080fe40003fa4270 */
[----:B--2---:R-:W-:Y:S02]  /*10190*/  FSEL R6, R46, -INF , !P4 ;  /* 0xff8000002e067808 */ /* 0x004fe40006000000 */
[----:B------:R-:W-:Y:S02]  /*101a0*/  ISETP.GT.AND P4, PT, R207, R2, PT ;  /* 0x00000002cf00720c */ /* 0x000fe40003f84270 */
[----:B------:R-:W-:Y:S03]  /*101b0*/  FSEL R175, R15, -INF , !P2 ;  /* 0xff8000000faf7808 */ /* 0x000fe60005000000 */
[----:B------:R-:W2:Y:S01]  /*101c0*/  MUFU.TANH R17, R17 ;  /* 0x0000001100117308 */ /* 0x000ea20000002400 */
[----:B---3--:R-:W-:Y:S02]  /*101d0*/  FSEL R5, R47, -INF , !P6 ;  /* 0xff8000002f057808 */ /* 0x008fe40007000000 */
[----:B------:R-:W-:Y:S02]  /*101e0*/  FSEL R177, R14, -INF , !P3 ;  /* 0xff8000000eb17808 */ /* 0x000fe40005800000 */
[----:B------:R-:W-:Y:S02]  /*101f0*/  FSEL R184, R12, -INF , !P1 ;  /* 0xff8000000cb87808 */ /* 0x000fe40004800000 */
[----:B----4-:R-:W-:Y:S03]  /*10200*/  FSEL R15, R48, -INF , !P5 ;  /* 0xff800000300f7808 */ /* 0x010fe60006800000 */
[----:B------:R-:W3:Y:S01]  /*10210*/  MUFU.TANH R16, R16 ;  /* 0x0000001000107308 */ /* 0x000ee20000002400 */
[----:B------:R-:W-:Y:S02]  /*10220*/  ISETP.GE.AND P6, PT, R2, R201, PT ;  /* 0x000000c90200720c */ /* 0x000fe40003fc6270 */
[-C--:B------:R-:W-:Y:S02]  /*10230*/  ISETP.GT.AND P1, PT, R200, R0.reuse, PT ;  /* 0x00000000c800720c */ /* 0x080fe40003f24270 */
[----:B------:R-:W-:Y:S02]  /*10240*/  ISETP.GT.AND P5, PT, R207, R0, PT ;  /* 0x00000000cf00720c */ /* 0x000fe40003fa4270 */
[----:B-----5:R-:W-:Y:S03]  /*10250*/  FSEL R14, R50, -INF , !P4 ;  /* 0xff800000320e7808 */ /* 0x020fe60006000000 */
[----:B------:R-:W-:Y:S01]  /*10260*/  MUFU.TANH R61, R61 ;  /* 0x0000003d003d7308 */ /* 0x000fe20000002400 */
[-C--:B------:R-:W-:Y:S02]  /*10270*/  ISETP.GE.AND P4, PT, R0, R203.reuse, PT ;  /* 0x000000cb0000720c */ /* 0x080fe40003f86270 */
[----:B------:R-:W-:Y:S02]  /*10280*/  FSEL R176, R13, -INF , !P0 ;  /* 0xff8000000db07808 */ /* 0x000fe40004000000 */
[----:B------:R-:W-:Y:S02]  /*10290*/  FSEL R13, R49, -INF , !P1 ;  /* 0xff800000310d7808 */ /* 0x000fe40004800000 */
[----:B------:R-:W-:Y:S03]  /*102a0*/  FSEL R12, R51, -INF , !P5 ;  /* 0xff800000330c7808 */ /* 0x000fe60006800000 */
[----:B------:R-:W-:Y:S01]  /*102b0*/  MUFU.TANH R60, R60 ;  /* 0x0000003c003c7308 */ /* 0x000fe20000002400 */
[----:B------:R-:W-:Y:S02]  /*102c0*/  FSEL R173, R4, -INF , !P6 ;  /* 0xff80000004ad7808 */ /* 0x000fe40007000000 */
[C---:B------:R-:W-:Y:S02]  /*102d0*/  ISETP.GE.AND P2, PT, R2.reuse, R203, PT ;  /* 0x000000cb0200720c */ /* 0x040fe40003f46270 */
[C---:B------:R-:W-:Y:S02]  /*102e0*/  ISETP.GE.AND P0, PT, R2.reuse, R202, PT ;  /* 0x000000ca0200720c */ /* 0x040fe40003f06270 */
[----:B------:R-:W-:Y:S01]  /*102f0*/  ISETP.GE.AND P3, PT, R2, R204, PT ;  /* 0x000000cc0200720c */ /* 0x000fe20003f66270 */
[C---:B------:R-:W-:Y:S01]  /*10300*/  VIADD R2, R3.reuse, 0x30 ;  /* 0x0000003003027836 */ /* 0x040fe20000000000 */
[CC--:B------:R-:W-:Y:S01]  /*10310*/  ISETP.GE.AND P1, PT, R0.reuse, R201.reuse, PT ;  /* 0x000000c90000720c */ /* 0x0c0fe20003f26270 */
[----:B------:R-:W-:Y:S01]  /*10320*/  MUFU.TANH R62, R62 ;  /* 0x0000003e003e7308 */ /* 0x000fe20000002400 */
[C---:B------:R-:W-:Y:S02]  /*10330*/  ISETP.GE.AND P5, PT, R0.reuse, R202, PT ;  /* 0x000000ca0000720c */ /* 0x040fe40003fa6270 */
[----:B------:R-:W-:Y:S01]  /*10340*/  ISETP.GE.AND P6, PT, R0, R204, PT ;  /* 0x000000cc0000720c */ /* 0x000fe20003fc6270 */
[----:B------:R-:W-:Y:S01]  /*10350*/  VIADD R0, R3, 0x31 ;  /* 0x0000003103007836 */ /* 0x000fe20000000000 */
[----:B------:R-:W-:Y:S02]  /*10360*/  FSEL R178, R5, -INF , !P4 ;  /* 0xff80000005b27808 */ /* 0x000fe40006000000 */
[----:B------:R-:W-:Y:S03]  /*10370*/  FSEL R163, R7, -INF , !P1 ;  /* 0xff80000007a37808 */ /* 0x000fe60004800000 */
[----:B------:R-:W4:Y:S01]  /*10380*/  MUFU.TANH R5, R59 ;  /* 0x0000003b00057308 */ /* 0x000f220000002400 */
[----:B------:R-:W-:Y:S02]  /*10390*/  FSEL R179, R6, -INF , !P2 ;  /* 0xff80000006b37808 */ /* 0x000fe40005000000 */
[C---:B------:R-:W-:Y:S02]  /*103a0*/  ISETP.GT.AND P1, PT, R200.reuse, R2, PT ;  /* 0x00000002c800720c */ /* 0x040fe40003f24270 */
[----:B------:R-:W-:Y:S02]  /*103b0*/  ISETP.GT.AND P2, PT, R200, R0, PT ;  /* 0x00000000c800720c */ /* 0x000fe40003f44270 */
[----:B------:R-:W-:Y:S03]  /*103c0*/  FSEL R4, R52, -INF , !P1 ;  /* 0xff80000034047808 */ /* 0x000fe60004800000 */
[----:B------:R-:W5:Y:S01]  /*103d0*/  MUFU.TANH R77, R63 ;  /* 0x0000003f004d7308 */ /* 0x000f620000002400 */
[----:B------:R-:W-:Y:S02]  /*103e0*/  FSEL R9, R9, -INF , !P2 ;  /* 0xff80000009097808 */ /* 0x000fe40005000000 */
[C---:B------:R-:W-:Y:S02]  /*103f0*/  ISETP.GT.AND P4, PT, R207.reuse, R2, PT ;  /* 0x00000002cf00720c */ /* 0x040fe40003f84270 */
[----:B------:R-:W-:Y:S02]  /*10400*/  ISETP.GT.AND P1, PT, R207, R0, PT ;  /* 0x00000000cf00720c */ /* 0x000fe40003f24270 */
[-C--:B------:R-:W-:Y:S02]  /*10410*/  ISETP.GT.AND P2, PT, R206, R2.reuse, PT ;  /* 0x00000002ce00720c */ /* 0x080fe40003f44270 */
[----:B------:R-:W-:Y:S02]  /*10420*/  FSEL R172, R13, -INF , !P5 ;  /* 0xff8000000dac7808 */ /* 0x000fe40006800000 */
[----:B------:R-:W-:Y:S02]  /*10430*/  FSEL R8, R8, -INF , !P4 ;  /* 0xff80000008087808 */ /* 0x000fe40006000000 */
[----:B------:R-:W-:Y:S02]  /*10440*/  FSEL R7, R55, -INF , !P1 ;  /* 0xff80000037077808 */ /* 0x000fe40004800000 */
[----:B------:R-:W-:Y:S02]  /*10450*/  FSEL R169, R12, -INF , !P6 ;  /* 0xff8000000ca97808 */ /* 0x000fe40007000000 */
[----:B-1----:R-:W-:Y:S02]  /*10460*/  FSEL R13, R56, -INF , !P2 ;  /* 0xff800000380d7808 */ /* 0x002fe40005000000 */
[C---:B------:R-:W-:Y:S02]  /*10470*/  ISETP.GT.AND P4, PT, R205.reuse, R2, PT ;  /* 0x00000002cd00720c */ /* 0x040fe40003f84270 */
[----:B------:R-:W-:Y:S02]  /*10480*/  ISETP.GE.AND P1, PT, R2, R202, PT ;  /* 0x000000ca0200720c */ /* 0x000fe40003f26270 */
[-C--:B------:R-:W-:Y:S02]  /*10490*/  ISETP.GT.AND P6, PT, R206, R0.reuse, PT ;  /* 0x00000000ce00720c */ /* 0x080fe40003fc4270 */
[----:B------:R-:W-:Y:S02]  /*104a0*/  ISETP.GT.AND P2, PT, R205, R0, PT ;  /* 0x00000000cd00720c */ /* 0x000fe40003f44270 */
[----:B------:R-:W-:Y:S02]  /*104b0*/  FSEL R168, R15, -INF , !P0 ;  /* 0xff8000000fa87808 */ /* 0x000fe40004000000 */
[----:B------:R-:W-:Y:S02]  /*104c0*/  FSEL R170, R14, -INF , !P3 ;  /* 0xff8000000eaa7808 */ /* 0x000fe40005800000 */
[C---:B------:R-:W-:Y:S02]  /*104d0*/  ISETP.GE.AND P0, PT, R2.reuse, R204, PT ;  /* 0x000000cc0200720c */ /* 0x040fe40003f06270 */
[C---:B------:R-:W-:Y:S02]  /*104e0*/  ISETP.GE.AND P5, PT, R2.reuse, R201, PT ;  /* 0x000000c90200720c */ /* 0x040fe40003fa6270 */
[----:B------:R-:W-:Y:S01]  /*104f0*/  ISETP.GE.AND P3, PT, R2, R203, PT ;  /* 0x000000cb0200720c */ /* 0x000fe20003f66270 */
[----:B------:R-:W-:Y:S01]  /*10500*/  VIADD R2, R3, 0x39 ;  /* 0x0000003903027836 */ /* 0x000fe20000000000 */
[----:B--2---:R-:W-:Y:S02]  /*10510*/  FSEL R6, R17, -INF , !P6 ;  /* 0xff80000011067808 */ /* 0x004fe40007000000 */
[----:B---3--:R-:W-:Y:S02]  /*10520*/  FSEL R12, R16, -INF , !P4 ;  /* 0xff800000100c7808 */ /* 0x008fe40006000000 */
[----:B----4-:R-:W-:Y:S02]  /*10530*/  FSEL R5, R5, -INF , !P2 ;  /* 0xff80000005057808 */ /* 0x010fe40005000000 */
[----:B------:R-:W-:Y:S02]  /*10540*/  FSEL R213, R4, -INF , !P1 ;  /* 0xff80000004d57808 */ /* 0x000fe40004800000 */
[C---:B------:R-:W-:Y:S02]  /*10550*/  ISETP.GE.AND P6, PT, R0.reuse, R202, PT ;  /* 0x000000ca0000720c */ /* 0x040fe40003fc6270 */
[C---:B------:R-:W-:Y:S02]  /*10560*/  ISETP.GE.AND P4, PT, R0.reuse, R204, PT ;  /* 0x000000cc0000720c */ /* 0x040fe40003f86270 */
[C---:B------:R-:W-:Y:S02]  /*10570*/  ISETP.GE.AND P2, PT, R0.reuse, R201, PT ;  /* 0x000000c90000720c */ /* 0x040fe40003f46270 */
[----:B------:R-:W-:Y:S01]  /*10580*/  ISETP.GE.AND P1, PT, R0, R203, PT ;  /* 0x000000cb0000720c */ /* 0x000fe20003f26270 */
[----:B------:R-:W-:Y:S01]  /*10590*/  VIADD R0, R3, 0x38 ;  /* 0x0000003803007836 */ /* 0x000fe20000000000 */
[----:B------:R-:W-:Y:S01]  /*105a0*/  FSEL R181, R13, -INF , !P5 ;  /* 0xff8000000db57808 */ /* 0x000fe20006800000 */
[----:B------:R-:W-:Y:S01]  /*105b0*/  FMUL.FTZ R13, R64, UR8 ;  /* 0x00000008400d7c20 */ /* 0x000fe20008410000 */
[----:B------:R-:W-:Y:S02]  /*105c0*/  FSEL R212, R8, -INF , !P0 ;  /* 0xff80000008d47808 */ /* 0x000fe40004000000 */
[----:B------:R-:W-:Y:S02]  /*105d0*/  FSEL R210, R9, -INF , !P6 ;  /* 0xff80000009d27808 */ /* 0x000fe40007000000 */
[C---:B------:R-:W-:Y:S01]  /*105e0*/  ISETP.GT.AND P0, PT, R206.reuse, R2, PT ;  /* 0x00000002ce00720c */ /* 0x040fe20003f04270 */
[----:B------:R-:W1:Y:S01]  /*105f0*/  MUFU.TANH R13, R13 ;  /* 0x0000000d000d7308 */ /* 0x000e620000002400 */
[----:B------:R-:W-:Y:S02]  /*10600*/  ISETP.GT.AND P6, PT, R206, R0, PT ;  /* 0x00000000ce00720c */ /* 0x000fe40003fc4270 */
[----:B------:R-:W-:Y:S02]  /*10610*/  FSEL R4, R61, -INF , !P0 ;  /* 0xff8000003d047808 */ /* 0x000fe40004000000 */
[----:B------:R-:W-:Y:S02]  /*10620*/  FSEL R3, R60, -INF , !P6 ;  /* 0xff8000003c037808 */ /* 0x000fe40007000000 */
[----:B------:R-:W-:Y:S02]  /*10630*/  ISETP.GE.AND P0, PT, R0, R201, PT ;  /* 0x000000c90000720c */ /* 0x000fe40003f06270 */
[----:B------:R-:W-:Y:S02]  /*10640*/  FSEL R211, R7, -INF , !P4 ;  /* 0xff80000007d37808 */ /* 0x000fe40006000000 */
[----:B------:R-:W-:Y:S02]  /*10650*/  FSEL R159, R3, -INF , !P0 ;  /* 0xff800000039f7808 */ /* 0x000fe40004000000 */
[----:B------:R-:W-:Y:S02]  /*10660*/  ISETP.GT.AND P0, PT, R208, R216, PT ;  /* 0x000000d8d000720c */ /* 0x000fe40003f04270 */
[C---:B------:R-:W-:Y:S02]  /*10670*/  ISETP.GT.AND P4, PT, R205.reuse, R0, PT ;  /* 0x00000000cd00720c */ /* 0x040fe40003f84270 */
[----:B------:R-:W-:Y:S02]  /*10680*/  ISETP.GT.AND P6, PT, R205, R2, PT ;  /* 0x00000002cd00720c */ /* 0x000fe40003fc4270 */
[----:B------:R-:W-:Y:S02]  /*10690*/  FSEL R76, R62, -INF , !P4 ;  /* 0xff8000003e4c7808 */ /* 0x000fe40006000000 */
[----:B------:R-:W-:Y:S02]  /*106a0*/  FSEL R185, R6, -INF , !P2 ;  /* 0xff80000006b97808 */ /* 0x000fe40005000000 */
[----:B-----5:R-:W-:Y:S02]  /*106b0*/  FSEL R77, R77, -INF , !P6 ;  /* 0xff8000004d4d7808 */ /* 0x020fe40007000000 */
[----:B------:R-:W-:Y:S02]  /*106c0*/  FSEL R187, R12, -INF , !P3 ;  /* 0xff8000000cbb7808 */ /* 0x000fe40005800000 */
[----:B------:R-:W-:Y:S02]  /*106d0*/  ISETP.GE.AND P4, PT, R0, R203, PT ;  /* 0x000000cb0000720c */ /* 0x000fe40003f86270 */
[-C--:B------:R-:W-:Y:S02]  /*106e0*/  ISETP.GT.AND P5, PT, R200, R0.reuse, PT ;  /* 0x00000000c800720c */ /* 0x080fe40003fa4270 */
[----:B------:R-:W-:Y:S02]  /*106f0*/  ISETP.GT.AND P2, PT, R207, R0, PT ;  /* 0x00000000cf00720c */ /* 0x000fe40003f44270 */
[C---:B------:R-:W-:Y:S02]  /*10700*/  ISETP.GE.AND P6, PT, R0.reuse, R202, PT ;  /* 0x000000ca0000720c */ /* 0x040fe40003fc6270 */
[----:B------:R-:W-:Y:S02]  /*10710*/  ISETP.GE.AND P3, PT, R0, R204, PT ;  /* 0x000000cc0000720c */ /* 0x000fe40003f66270 */
[----:B------:R-:W-:Y:S02]  /*10720*/  FMNMX3.FTZ R0, R74, R22, R23, !PT ;  /* 0x000000164a007276 */ /* 0x000fe40007810017 */
[----:B------:R-:W-:Y:S02]  /*10730*/  FSEL R214, R5, -INF , !P1 ;  /* 0xff80000005d67808 */ /* 0x000fe40004800000 */
[----:B------:R-:W-:Y:S02]  /*10740*/  ISETP.GE.AND P1, PT, R2, R201, PT ;  /* 0x000000c90200720c */ /* 0x000fe40003f26270 */
[----:B------:R-:W-:Y:S02]  /*10750*/  FMNMX3.FTZ R0, R0, R21, R18, !PT ;  /* 0x0000001500007276 */ /* 0x000fe40007810012 */
[----:B------:R-:W-:Y:S02]  /*10760*/  FSEL R158, R4, -INF , !P1 ;  /* 0xff800000049e7808 */ /* 0x000fe40004800000 */
[----:B------:R-:W-:Y:S02]  /*10770*/  FSEL R76, R76, -INF , !P4 ;  /* 0xff8000004c4c7808 */ /* 0x000fe40006000000 */
[----:B------:R-:W-:Y:S02]  /*10780*/  ISETP.GE.AND P1, PT, R2, R203, PT ;  /* 0x000000cb0200720c */ /* 0x000fe40003f26270 */
[----:B------:R-:W-:Y:S02]  /*10790*/  ISETP.GT.AND P4, PT, R200, R2, PT ;  /* 0x00000002c800720c */ /* 0x000fe40003f84270 */
[----:B------:R-:W-:Y:S01]  /*107a0*/  FMNMX3.FTZ R72, R0, R40, R152, !PT ;  /* 0x0000002800487276 */ /* 0x000fe20007810098 */
[----:B-1----:R-:W-:Y:S10]  /*107b0*/  @P0 BRA `(.L_x_2137) ;  /* 0xffffffdc00880947 */ /* 0x002ff4000383ffff */
.L_x_2136:
[----:B------:R-:W-:Y:S01]  /*107c0*/  FMNMX3.FTZ R72, R72, R151, R150, !PT ;  /* 0x0000009748487276 */ /* 0x000fe20007810096 */
[----:B-1----:R-:W1:Y:S01]  /*107d0*/  MUFU.TANH R11, R65 ;  /* 0x00000041000b7308 */ /* 0x002e620000002400 */
[----:B------:R-:W-:Y:S01]  /*107e0*/  FMNMX3.FTZ R0, R75, R26, R25, !PT ;  /* 0x0000001a4b007276 */ /* 0x000fe20007810019 */
[----:B------:R-:W-:Y:S01]  /*107f0*/  LDSM.16.MT88.4 R36, [R193+0x6000] ;  /* 0x00600000c124783b */ /* 0x000fe20000004200 */
[----:B------:R-:W-:Y:S02]  /*10800*/  FMNMX3.FTZ R72, R72, R175, R176, !PT ;  /* 0x000000af48487276 */ /* 0x000fe400078100b0 */
[----:B------:R-:W-:Y:S02]  /*10810*/  FMNMX3.FTZ R0, R0, R19, R20, !PT ;  /* 0x0000001300007276 */ /* 0x000fe40007810014 */
[----:B------:R-:W-:Y:S03]  /*10820*/  FMNMX3.FTZ R72, R72, R173, R163, !PT ;  /* 0x000000ad48487276 */ /* 0x000fe600078100a3 */
[----:B------:R-:W2:Y:S01]  /*10830*/  MUFU.TANH R10, R66 ;  /* 0x00000042000a7308 */ /* 0x000ea20000002400 */
[----:B------:R-:W-:Y:S01]  /*10840*/  FMNMX3.FTZ R0, R0, R153, R160, !PT ;  /* 0x0000009900007276 */ /* 0x000fe200078100a0 */
[----:B------:R-:W-:Y:S01]  /*10850*/  LDSM.16.MT88.4 R52, [R189+0x6000] ;  /* 0x00600000bd34783b */ /* 0x000fe20000004200 */
[----:B------:R-:W-:Y:S02]  /*10860*/  FMNMX3.FTZ R72, R72, R181, R185, !PT ;  /* 0x000000b548487276 */ /* 0x000fe400078100b9 */
[----:B------:R-:W-:Y:S02]  /*10870*/  FMNMX3.FTZ R0, R0, R167, R171, !PT ;  /* 0x000000a700007276 */ /* 0x000fe400078100ab */
[----:B------:R-:W-:Y:S03]  /*10880*/  FMNMX3.FTZ R72, R72, R159, R158, !PT ;  /* 0x0000009f48487276 */ /* 0x000fe6000781009e */
[----:B------:R-:W3:Y:S01]  /*10890*/  MUFU.TANH R9, R67 ;  /* 0x0000004300097308 */ /* 0x000ee20000002400 */
[----:B------:R-:W-:Y:S02]  /*108a0*/  FMNMX3.FTZ R0, R0, R177, R184, !PT ;  /* 0x000000b100007276 */ /* 0x000fe400078100b8 */
[----:B------:R-:W-:Y:S01]  /*108b0*/  FSEL R77, R77, -INF , !P1 ;  /* 0xff8000004d4d7808 */ /* 0x000fe20004800000 */
[----:B------:R-:W4:Y:S01]  /*108c0*/  SHFL.BFLY PT, R8, R72, 0x2, 0x1f ;  /* 0x0c401f0048087f89 */ /* 0x000f2200000e0000 */
[----:B------:R-:W-:Y:S02]  /*108d0*/  FMNMX3.FTZ R0, R0, R179, R178, !PT ;  /* 0x000000b300007276 */ /* 0x000fe400078100b2 */
[----:B------:R-:W-:Y:S02]  /*108e0*/  FSEL R7, R13, -INF , !P5 ;  /* 0xff8000000d077808 */ /* 0x000fe40006800000 */
[----:B------:R-:W-:Y:S02]  /*108f0*/  FMNMX3.FTZ R0, R0, R187, R214, !PT ;  /* 0x000000bb00007276 */ /* 0x000fe400078100d6 */
[----:B------:R-:W-:Y:S02]  /*10900*/  ISETP.GT.AND P0, PT, R207, R2, PT ;  /* 0x00000002cf00720c */ /* 0x000fe40003f04270 */
[----:B------:R-:W-:Y:S02]  /*10910*/  FMNMX3.FTZ R0, R0, R76, R77, !PT ;  /* 0x0000004c00007276 */ /* 0x000fe4000781004d */
[C---:B------:R-:W-:Y:S02]  /*10920*/  ISETP.GE.AND P5, PT, R2.reuse, R204, PT ;  /* 0x000000cc0200720c */ /* 0x040fe40003fa6270 */
[----:B------:R-:W-:Y:S02]  /*10930*/  ISETP.GE.AND P1, PT, R2, R202, PT ;  /* 0x000000ca0200720c */ /* 0x000fe40003f26270 */
[----:B------:R-:W5:Y:S01]  /*10940*/  SHFL.BFLY PT, R2, R0, 0x2, 0x1f ;  /* 0x0c401f0000027f89 */ /* 0x000f6200000e0000 */
        /* <DEDUP_REMOVED lines=12> */
[----:B----4-:R-:W-:Y:S02]  /*10a10*/  FMNMX.FTZ R72, R72, R8, !PT ;  /* 0x0000000848487209 */ /* 0x010fe40007810000 */
[----:B-----5:R-:W-:Y:S02]  /*10a20*/  FMNMX.FTZ R0, R0, R2, !PT ;  /* 0x0000000200007209 */ /* 0x020fe40007810000 */
[----:B------:R-:W-:Y:S01]  /*10a30*/  FMNMX3.FTZ R3, R3, R170, R169, !PT ;  /* 0x000000aa03037276 */ /* 0x000fe200078100a9 */
[----:B------:R-:W4:Y:S01]  /*10a40*/  SHFL.BFLY PT, R7, R72, 0x1, 0x1f ;  /* 0x0c201f0048077f89 */ /* 0x000f2200000e0000 */
[----:B------:R-:W-:Y:S02]  /*10a50*/  FMNMX3.FTZ R6, R4, R213, R210, !PT ;  /* 0x000000d504067276 */ /* 0x000fe400078100d2 */
[----:B-1----:R-:W-:Y:S05]  /*10a60*/  FSEL R4, R11, -INF , !P4 ;  /* 0xff8000000b047808 */ /* 0x002fea0006000000 */
[----:B------:R-:W1:Y:S01]  /*10a70*/  SHFL.BFLY PT, R2, R0, 0x1, 0x1f ;  /* 0x0c201f0000027f89 */ /* 0x000e6200000e0000 */
[----:B------:R-:W-:Y:S02]  /*10a80*/  FMNMX3.FTZ R5, R3, R212, R211, !PT ;  /* 0x000000d403057276 */ /* 0x000fe400078100d3 */
[----:B--2---:R-:W-:Y:S02]  /*10a90*/  FSEL R3, R10, -INF , !P2 ;  /* 0xff8000000a037808 */ /* 0x004fe40005000000 */
[----:B---3--:R-:W-:Y:S02]  /*10aa0*/  FSEL R9, R9, -INF , !P0 ;  /* 0xff80000009097808 */ /* 0x008fe40004000000 */
[----:B------:R-:W-:Y:S02]  /*10ab0*/  FSEL R222, R4, -INF , !P1 ;  /* 0xff80000004de7808 */ /* 0x000fe40004800000 */
[----:B------:R-:W-:Y:S02]  /*10ac0*/  FSEL R215, R9, -INF , !P5 ;  /* 0xff80000009d77808 */ /* 0x000fe40006800000 */
[----:B------:R-:W-:Y:S02]  /*10ad0*/  FSEL R157, R3, -INF , !P3 ;  /* 0xff800000039d7808 */ /* 0x000fe40005800000 */
[----:B------:R-:W-:Y:S02]  /*10ae0*/  FMNMX3.FTZ R4, R6, R156, R222, !PT ;  /* 0x0000009c06047276 */ /* 0x000fe400078100de */
[----:B------:R-:W-:Y:S03]  /*10af0*/  FMNMX3.FTZ R3, R5, R157, R215, !PT ;  /* 0x0000009d05037276 */ /* 0x000fe600078100d7 */
[----:B------:R-:W2:Y:S01]  /*10b00*/  SHFL.BFLY PT, R5, R4, 0x2, 0x1f ;  /* 0x0c401f0004057f89 */ /* 0x000ea200000e0000 */
[----:B----4-:R-:W-:Y:S07]  /*10b10*/  FMNMX.FTZ R72, R72, R7, !PT ;  /* 0x0000000748487209 */ /* 0x010fee0007810000 */
[----:B------:R-:W3:Y:S01]  /*10b20*/  SHFL.BFLY PT, R6, R3, 0x2, 0x1f ;  /* 0x0c401f0003067f89 */ /* 0x000ee200000e0000 */
[C---:B------:R-:W-:Y:S01]  /*10b30*/  FSETP.NEU.FTZ.AND P1, PT, R72.reuse, -INF , PT ;  /* 0xff8000004800780b */ /* 0x040fe20003f3d000 */
[----:B------:R-:W-:Y:S01]  /*10b40*/  FMUL.FTZ R78, R72, UR4 ;  /* 0x00000004484e7c20 */ /* 0x000fe20008410000 */
[----:B-1----:R-:W-:Y:S04]  /*10b50*/  FMNMX.FTZ R69, R0, R2, !PT ;  /* 0x0000000200457209 */ /* 0x002fe80007810000 */
[----:B------:R-:W-:Y:S01]  /*10b60*/  FSEL R78, R78, RZ, P1 ;  /* 0x000000ff4e4e7208 */ /* 0x000fe20000800000 */
[C---:B------:R-:W-:Y:S01]  /*10b70*/  FMUL.FTZ R149, R69.reuse, UR4 ;  /* 0x0000000445957c20 */ /* 0x040fe20008410000 */
[----:B------:R-:W-:Y:S03]  /*10b80*/  FSETP.NEU.FTZ.AND P0, PT, R69, -INF , PT ;  /* 0xff8000004500780b */ /* 0x000fe60003f1d000 */
[--C-:B------:R-:W-:Y:S01]  /*10b90*/  FFMA.FTZ R0, R22, UR4, -R78.reuse ;  /* 0x0000000416007c23 */ /* 0x100fe2000801084e */
[--C-:B------:R-:W-:Y:S01]  /*10ba0*/  FFMA.FTZ R2, R23, UR4, -R78.reuse ;  /* 0x0000000417027c23 */ /* 0x100fe2000801084e */
[----:B------:R-:W-:Y:S01]  /*10bb0*/  FSEL R149, R149, RZ, P0 ;  /* 0x000000ff95957208 */ /* 0x000fe20000000000 */
[--C-:B------:R-:W-:Y:S01]  /*10bc0*/  FFMA.FTZ R48, R150, UR4, -R78.reuse ;  /* 0x0000000496307c23 */ /* 0x100fe2000801084e */
[----:B------:R1:W-:Y:S01]  /*10bd0*/  MUFU.EX2 R242, R0 ;  /* 0x0000000000f27308 */ /* 0x0003e20000000800 */
[--C-:B------:R-:W-:Y:S01]  /*10be0*/  FFMA.FTZ R45, R40, UR4, -R78.reuse ;  /* 0x00000004282d7c23 */ /* 0x100fe2000801084e */
[--C-:B------:R-:W-:Y:S01]  /*10bf0*/  FFMA.FTZ R44, R152, UR4, -R78.reuse ;  /* 0x00000004982c7c23 */ /* 0x100fe2000801084e */
[----:B--2---:R-:W-:Y:S07]  /*10c00*/  FMNMX.FTZ R4, R4, R5, !PT ;  /* 0x0000000504047209 */ /* 0x004fee0007810000 */
[----:B------:R2:W4:Y:S01]  /*10c10*/  MUFU.EX2 R244, R2 ;  /* 0x0000000200f47308 */ /* 0x0005220000000800 */
[--C-:B------:R-:W-:Y:S01]  /*10c20*/  FFMA.FTZ R5, R18, UR4, -R78.reuse ;  /* 0x0000000412057c23 */ /* 0x100fe2000801084e */
[--C-:B------:R-:W-:Y:S01]  /*10c30*/  FFMA.FTZ R76, R76, UR4, -R149.reuse ;  /* 0x000000044c4c7c23 */ /* 0x100fe20008010895 */
[----:B---3--:R-:W-:Y:S01]  /*10c40*/  FMNMX.FTZ R3, R3, R6, !PT ;  /* 0x0000000603037209 */ /* 0x008fe20007810000 */
[----:B------:R-:W3:Y:S06]  /*10c50*/  SHFL.BFLY PT, R71, R4, 0x1, 0x1f ;  /* 0x0c201f0004477f89 */ /* 0x000eec00000e0000 */
[----:B------:R5:W-:Y:S02]  /*10c60*/  MUFU.EX2 R243, R5 ;  /* 0x0000000500f37308 */ /* 0x000be40000000800 */
[----:B------:R-:W3:Y:S08]  /*10c70*/  SHFL.BFLY PT, R70, R3, 0x1, 0x1f ;  /* 0x0c201f0003467f89 */ /* 0x000ef000000e0000 */
[----:B------:R-:W-:Y:S01]  /*10c80*/  MUFU.EX2 R223, R48 ;  /* 0x0000003000df7308 */ /* 0x000fe20000000800 */
[--C-:B-1----:R-:W-:Y:S09]  /*10c90*/  FFMA.FTZ R0, R21, UR4, -R78.reuse ;  /* 0x0000000415007c23 */ /* 0x102ff2000801084e */
[----:B------:R1:W-:Y:S01]  /*10ca0*/  MUFU.EX2 R224, R45 ;  /* 0x0000002d00e07308 */ /* 0x0003e20000000800 */
[--C-:B--2---:R-:W-:Y:S01]  /*10cb0*/  FFMA.FTZ R2, R26, UR4, -R149.reuse ;  /* 0x000000041a027c23 */ /* 0x104fe20008010895 */
[----:B----4-:R-:W-:Y:S08]  /*10cc0*/  F2FP.BF16.F32.PACK_AB R64, R244, R242 ;  /* 0x000000f2f440723e */ /* 0x010ff000000010ff */
[----:B------:R2:W4:Y:S01]  /*10cd0*/  MUFU.EX2 R245, R0 ;  /* 0x0000000000f57308 */ /* 0x0005220000000800 */
[----:B-----5:R-:W-:Y:S09]  /*10ce0*/  FSEL R5, R69, RZ, P0 ;  /* 0x000000ff45057208 */ /* 0x020ff20000000000 */
[----:B------:R5:W-:Y:S10]  /*10cf0*/  MUFU.EX2 R238, R2 ;  /* 0x0000000200ee7308 */ /* 0x000bf40000000800 */
[----:B------:R-:W-:Y:S01]  /*10d00*/  MUFU.EX2 R225, R44 ;  /* 0x0000002c00e17308 */ /* 0x000fe20000000800 */
[----:B-1----:R-:W-:Y:S01]  /*10d10*/  FFMA.FTZ R45, R151, UR4, -R78 ;  /* 0x00000004972d7c23 */ /* 0x002fe2000801084e */
[----:B---3--:R-:W-:Y:S08]  /*10d20*/  FMNMX.FTZ R71, R4, R71, !PT ;  /* 0x0000004704477209 */ /* 0x008ff00007810000 */
[----:B------:R-:W-:Y:S01]  /*10d30*/  MUFU.EX2 R76, R76 ;  /* 0x0000004c004c7308 */ /* 0x000fe20000000800 */
[--C-:B--2---:R-:W-:Y:S01]  /*10d40*/  FFMA.FTZ R0, R25, UR4, -R149.reuse ;  /* 0x0000000419007c23 */ /* 0x104fe20008010895 */
[C---:B------:R-:W-:Y:S01]  /*10d50*/  FSETP.NEU.FTZ.AND P3, PT, R71.reuse, -INF , PT ;  /* 0xff8000004700780b */ /* 0x040fe20003f7d000 */
[----:B------:R-:W-:Y:S01]  /*10d60*/  FMUL.FTZ R79, R71, UR4 ;  /* 0x00000004474f7c20 */ /* 0x000fe20008410000 */
[----:B------:R-:W-:Y:S06]  /*10d70*/  FMNMX.FTZ R70, R3, R70, !PT ;  /* 0x0000004603467209 */ /* 0x000fec0007810000 */
[----:B------:R1:W2:Y:S01]  /*10d80*/  MUFU.EX2 R239, R0 ;  /* 0x0000000000ef7308 */ /* 0x0002a20000000800 */
[----:B-----5:R-:W-:Y:S01]  /*10d90*/  FFMA.FTZ R2, R19, UR4, -R149 ;  /* 0x0000000413027c23 */ /* 0x020fe20008010895 */
[----:B----4-:R-:W-:Y:S02]  /*10da0*/  F2FP.BF16.F32.PACK_AB R66, R243, R245 ;  /* 0x000000f5f342723e */ /* 0x010fe400000010ff */
[----:B------:R-:W-:Y:S06]  /*10db0*/  FSEL R79, R79, RZ, P3 ;  /* 0x000000ff4f4f7208 */ /* 0x000fec0001800000 */
[----:B------:R3:W-:Y:S01]  /*10dc0*/  MUFU.EX2 R240, R2 ;  /* 0x0000000200f07308 */ /* 0x0007e20000000800 */
[C---:B------:R-:W-:Y:S01]  /*10dd0*/  FMUL.FTZ R148, R70.reuse, UR4 ;  /* 0x0000000446947c20 */ /* 0x040fe20008410000 */
[----:B------:R-:W-:Y:S01]  /*10de0*/  FSETP.NEU.FTZ.AND P2, PT, R70, -INF , PT ;  /* 0xff8000004600780b */ /* 0x000fe20003f5d000 */
[--C-:B------:R-:W-:Y:S07]  /*10df0*/  FFMA.FTZ R3, R24, UR4, -R79.reuse ;  /* 0x0000000418037c23 */ /* 0x100fee000801084f */
[----:B------:R-:W-:Y:S01]  /*10e00*/  MUFU.EX2 R221, R45 ;  /* 0x0000002d00dd7308 */ /* 0x000fe20000000800 */
[----:B------:R-:W-:Y:S01]  /*10e10*/  FSEL R148, R148, RZ, P2 ;  /* 0x000000ff94947208 */ /* 0x000fe20001000000 */
[----:B------:R-:W-:Y:S01]  /*10e20*/  FFMA.FTZ R56, R164, UR4, -R79 ;  /* 0x00000004a4387c23 */ /* 0x000fe2000801084f */
[----:B-1----:R-:W-:Y:S07]  /*10e30*/  FFMA.FTZ R0, R20, UR4, -R149 ;  /* 0x0000000414007c23 */ /* 0x002fee0008010895 */
[----:B------:R1:W-:Y:S01]  /*10e40*/  MUFU.EX2 R234, R3 ;  /* 0x0000000300ea7308 */ /* 0x0003e20000000800 */
[--C-:B------:R-:W-:Y:S01]  /*10e50*/  FFMA.FTZ R4, R27, UR4, -R148.reuse ;  /* 0x000000041b047c23 */ /* 0x100fe20008010894 */
[----:B------:R-:W4:Y:S01]  /*10e60*/  LDSM.16.MT88.4 R20, [R188+0x6000] ;  /* 0x00600000bc14783b */ /* 0x000f220000004200 */
[--C-:B------:R-:W-:Y:S07]  /*10e70*/  FFMA.FTZ R6, R29, UR4, -R148.reuse ;  /* 0x000000041d067c23 */ /* 0x100fee0008010894 */
[----:B------:R5:W5:Y:S01]  /*10e80*/  MUFU.EX2 R241, R0 ;  /* 0x0000000000f17308 */ /* 0x000b620000000800 */
[--C-:B---3--:R-:W-:Y:S01]  /*10e90*/  FFMA.FTZ R2, R145, UR4, -R79.reuse ;  /* 0x0000000491027c23 */ /* 0x108fe2000801084f */
[----:B--2---:R-:W-:Y:S01]  /*10ea0*/  F2FP.BF16.F32.PACK_AB R65, R239, R238 ;  /* 0x000000eeef41723e */ /* 0x004fe200000010ff */
[--C-:B------:R-:W-:Y:S07]  /*10eb0*/  FFMA.FTZ R61, R166, UR4, -R148.reuse ;  /* 0x00000004a63d7c23 */ /* 0x100fee0008010894 */
[----:B------:R-:W-:Y:S01]  /*10ec0*/  MUFU.EX2 R229, R4 ;  /* 0x0000000400e57308 */ /* 0x000fe20000000800 */
[--C-:B------:R-:W-:Y:S09]  /*10ed0*/  FFMA.FTZ R60, R174, UR4, -R148.reuse ;  /* 0x00000004ae3c7c23 */ /* 0x100ff20008010894 */
[----:B------:R2:W-:Y:S01]  /*10ee0*/  MUFU.EX2 R235, R2 ;  /* 0x0000000200eb7308 */ /* 0x0005e20000000800 */
[----:B-1----:R-:W-:Y:S09]  /*10ef0*/  FSEL R3, R70, RZ, P2 ;  /* 0x000000ff46037208 */ /* 0x002ff20001000000 */
[----:B------:R-:W1:Y:S01]  /*10f00*/  MUFU.EX2 R228, R6 ;  /* 0x0000000600e47308 */ /* 0x000e620000000800 */
[----:B-----5:R-:W-:Y:S01]  /*10f10*/  FFMA.FTZ R0, R144, UR4, -R79 ;  /* 0x0000000490007c23 */ /* 0x020fe2000801084f */
[----:B------:R-:W-:Y:S01]  /*10f20*/  FADD.FTZ R3, -R3, R73 ;  /* 0x0000004903037221 */ /* 0x000fe20000010100 */
[----:B------:R-:W-:Y:S07]  /*10f30*/  F2FP.BF16.F32.PACK_AB R67, R241, R240 ;  /* 0x000000f0f143723e */ /* 0x000fee00000010ff */
[----:B------:R-:W-:Y:S01]  /*10f40*/  MUFU.EX2 R219, R60 ;  /* 0x0000003c00db7308 */ /* 0x000fe20000000800 */
[--C-:B------:R-:W-:Y:S01]  /*10f50*/  FFMA.FTZ R73, R161, UR4, -R79.reuse ;  /* 0x00000004a1497c23 */ /* 0x100fe2000801084f */
[----:B------:R-:W-:Y:S08]  /*10f60*/  FMUL.FTZ R3, R3, UR4 ;  /* 0x0000000403037c20 */ /* 0x000ff00008410000 */
[----:B------:R3:W5:Y:S01]  /*10f70*/  MUFU.EX2 R237, R0 ;  /* 0x0000000000ed7308 */ /* 0x0007620000000800 */
[--C-:B--2---:R-:W-:Y:S09]  /*10f80*/  FFMA.FTZ R2, R31, UR4, -R148.reuse ;  /* 0x000000041f027c23 */ /* 0x104ff20008010894 */
[----:B------:R-:W2:Y:S01]  /*10f90*/  MUFU.EX2 R3, R3 ;  /* 0x0000000300037308 */ /* 0x000ea20000000800 */
[----:B-1----:R-:W-:Y:S09]  /*10fa0*/  F2FP.BF16.F32.PACK_AB R147, R228, R229 ;  /* 0x000000e5e493723e */ /* 0x002ff200000010ff */
[----:B------:R1:W-:Y:S10]  /*10fb0*/  MUFU.EX2 R230, R2 ;  /* 0x0000000200e67308 */ /* 0x0003f40000000800 */
[----:B------:R4:W-:Y:S01]  /*10fc0*/  MUFU.EX2 R218, R73 ;  /* 0x0000004900da7308 */ /* 0x0009e20000000800 */
[--C-:B---3--:R-:W-:Y:S01]  /*10fd0*/  FFMA.FTZ R0, R30, UR4, -R148.reuse ;  /* 0x000000041e007c23 */ /* 0x108fe20008010894 */
[----:B-----5:R-:W-:Y:S08]  /*10fe0*/  F2FP.BF16.F32.PACK_AB R144, R237, R235 ;  /* 0x000000ebed90723e */ /* 0x020ff000000010ff */
[----:B------:R3:W5:Y:S01]  /*10ff0*/  MUFU.EX2 R232, R0 ;  /* 0x0000000000e87308 */ /* 0x0007620000000800 */
[C---:B--2---:R-:W-:Y:S01]  /*11000*/  FMUL.FTZ R6, R3.reuse, R82 ;  /* 0x0000005203067220 */ /* 0x044fe20000410000 */
[C---:B------:R-:W-:Y:S01]  /*11010*/  FMUL.FTZ R7, R3.reuse, R83 ;  /* 0x0000005303077220 */ /* 0x040fe20000410000 */
[C---:B------:R-:W-:Y:S01]  /*11020*/  FMUL.FTZ R18, R3.reuse, R94 ;  /* 0x0000005e03127220 */ /* 0x040fe20000410000 */
[----:B-1----:R-:W-:Y:S01]  /*11030*/  FFMA.FTZ R2, R28, UR4, -R79 ;  /* 0x000000041c027c23 */ /* 0x002fe2000801084f */
[C---:B------:R-:W-:Y:S01]  /*11040*/  FMUL.FTZ R19, R3.reuse, R95 ;  /* 0x0000005f03137220 */ /* 0x040fe20000410000 */
[C---:B------:R-:W-:Y:S01]  /*11050*/  FMUL.FTZ R34, R3.reuse, R110 ;  /* 0x0000006e03227220 */ /* 0x040fe20000410000 */
[C---:B------:R-:W-:Y:S03]  /*11060*/  FMUL.FTZ R35, R3.reuse, R111 ;  /* 0x0000006f03237220 */ /* 0x040fe60000410000 */
[----:B------:R1:W2:Y:S01]  /*11070*/  MUFU.EX2 R236, R2 ;  /* 0x0000000200ec7308 */ /* 0x0002a20000000800 */
[C---:B------:R-:W-:Y:S01]  /*11080*/  FMUL.FTZ R50, R3.reuse, R126 ;  /* 0x0000007e03327220 */ /* 0x040fe20000410000 */
[----:B------:R-:W-:Y:S01]  /*11090*/  FMUL.FTZ R51, R3, R127 ;  /* 0x0000007f03337220 */ /* 0x000fe20000410000 */
[----:B----4-:R-:W-:Y:S01]  /*110a0*/  FFMA.FTZ R73, R162, UR4, -R148 ;  /* 0x00000004a2497c23 */ /* 0x010fe20008010894 */
[----:B---3--:R-:W-:Y:S06]  /*110b0*/  FSEL R0, R71, RZ, P3 ;  /* 0x000000ff47007208 */ /* 0x008fec0001800000 */
[----:B------:R3:W-:Y:S01]  /*110c0*/  MUFU.EX2 R174, R73 ;  /* 0x0000004900ae7308 */ /* 0x0007e20000000800 */
[----:B-----5:R-:W-:Y:S01]  /*110d0*/  F2FP.BF16.F32.PACK_AB R145, R232, R230 ;  /* 0x000000e6e891723e */ /* 0x020fe200000010ff */
[----:B-1----:R-:W-:Y:S01]  /*110e0*/  FADD.FTZ R2, -R0, R68 ;  /* 0x0000004400027221 */ /* 0x002fe20000010100 */
[----:B------:R-:W-:Y:S02]  /*110f0*/  FSEL R0, R72, RZ, P1 ;  /* 0x000000ff48007208 */ /* 0x000fe40000800000 */
[----:B--2---:R-:W-:Y:S01]  /*11100*/  F2FP.BF16.F32.PACK_AB R146, R236, R234 ;  /* 0x000000eaec92723e */ /* 0x004fe200000010ff */
[----:B------:R-:W-:Y:S02]  /*11110*/  FMUL.FTZ R4, R2, UR4 ;  /* 0x0000000402047c20 */ /* 0x000fe40008410000 */
[----:B------:R-:W-:Y:S01]  /*11120*/  FADD.FTZ R2, -R0, R74 ;  /* 0x0000004a00027221 */ /* 0x000fe20000010100 */
[----:B------:R-:W-:Y:S01]  /*11130*/  FADD.FTZ R0, -R5, R75 ;  /* 0x0000004b05007221 */ /* 0x000fe20000010100 */
[----:B------:R-:W1:Y:S01]  /*11140*/  MUFU.EX2 R68, R4 ;  /* 0x0000000400447308 */ /* 0x000e620000000800 */
[----:B------:R-:W-:Y:S01]  /*11150*/  FFMA.FTZ R74, R155, UR4, -R148 ;  /* 0x000000049b4a7c23 */ /* 0x000fe20008010894 */
[----:B------:R-:W-:Y:S01]  /*11160*/  FMUL.FTZ R2, R2, UR4 ;  /* 0x0000000402027c20 */ /* 0x000fe20008410000 */
[----:B------:R-:W-:Y:S01]  /*11170*/  FMUL.FTZ R0, R0, UR4 ;  /* 0x0000000400007c20 */ /* 0x000fe20008410000 */
[----:B------:R-:W-:Y:S01]  /*11180*/  MOV R75, R216 ;  /* 0x000000d8004b7202 */ /* 0x000fe20000000f00 */
[----:B---3--:R-:W-:Y:S05]  /*11190*/  FFMA.FTZ R73, R171, UR4, -R149 ;  /* 0x00000004ab497c23 */ /* 0x008fea0008010895 */
[----:B------:R-:W-:Y:S01]  /*111a0*/  MUFU.EX2 R216, R74 ;  /* 0x0000004a00d87308 */ /* 0x000fe20000000800 */
[----:B------:R-:W-:Y:S01]  /*111b0*/  MOV R171, R75 ;  /* 0x0000004b00ab7202 */ /* 0x000fe20000000f00 */
[----:B------:R-:W-:Y:S08]  /*111c0*/  FFMA.FTZ R75, R168, UR4, -R79 ;  /* 0x00000004a84b7c23 */ /* 0x000ff0000801084f */
[----:B------:R-:W2:Y:S01]  /*111d0*/  MUFU.EX2 R2, R2 ;  /* 0x0000000200027308 */ /* 0x000ea20000000800 */
[----:B------:R-:W-:Y:S09]  /*111e0*/  ISETP.GT.AND P0, PT, R208, R171, PT ;  /* 0x000000abd000720c */ /* 0x000ff20003f04270 */
[----:B------:R-:W3:Y:S01]  /*111f0*/  MUFU.EX2 R0, R0 ;  /* 0x0000000000007308 */ /* 0x000ee20000000800 */
[C---:B-1----:R-:W-:Y:S01]  /*11200*/  FMUL.FTZ R4, R68.reuse, R80 ;  /* 0x0000005044047220 */ /* 0x042fe20000410000 */
[C---:B------:R-:W-:Y:S01]  /*11210*/  FMUL.FTZ R5, R68.reuse, R81 ;  /* 0x0000005144057220 */ /* 0x040fe20000410000 */
[C---:B------:R-:W-:Y:S01]  /*11220*/  FMUL.FTZ R16, R68.reuse, R92 ;  /* 0x0000005c44107220 */ /* 0x040fe20000410000 */
[----:B------:R-:W1:Y:S01]  /*11230*/  LDSM.16.MT88.4 R80, [R192+0x6000] ;  /* 0x00600000c050783b */ /* 0x000e620000004200 */
[C---:B------:R-:W-:Y:S01]  /*11240*/  FMUL.FTZ R17, R68.reuse, R93 ;  /* 0x0000005d44117220 */ /* 0x040fe20000410000 */
[C---:B------:R-:W-:Y:S01]  /*11250*/  FMUL.FTZ R32, R68.reuse, R108 ;  /* 0x0000006c44207220 */ /* 0x040fe20000410000 */
[C---:B------:R-:W-:Y:S01]  /*11260*/  FMUL.FTZ R33, R68.reuse, R109 ;  /* 0x0000006d44217220 */ /* 0x040fe20000410000 */
[----:B------:R-:W-:Y:S01]  /*11270*/  FMUL.FTZ R48, R68, R124 ;  /* 0x0000007c44307220 */ /* 0x000fe20000410000 */
[-C--:B------:R-:W-:Y:S03]  /*11280*/  HMMA.16816.F32.BF16 R4, R144, R20.reuse, R4 ;  /* 0x000000149004723c */ /* 0x080fe60000041804 */
[----:B------:R-:W-:Y:S02]  /*11290*/  LDSM.16.MT88.4 R92, [R193+0x6800] ;  /* 0x00680000c15c783b */ /* 0x000fe40000004200 */
[C---:B--2---:R-:W-:Y:S01]  /*112a0*/  FMUL.FTZ R8, R2.reuse, R84 ;  /* 0x0000005402087220 */ /* 0x044fe20000410000 */
[----:B------:R-:W-:Y:S01]  /*112b0*/  FMUL.FTZ R9, R2, R85 ;  /* 0x0000005502097220 */ /* 0x000fe20000410000 */
[C---:B---3--:R-:W-:Y:S01]  /*112c0*/  FMUL.FTZ R10, R0.reuse, R86 ;  /* 0x00000056000a7220 */ /* 0x048fe20000410000 */
[----:B------:R-:W-:Y:S01]  /*112d0*/  FMUL.FTZ R11, R0, R87 ;  /* 0x00000057000b7220 */ /* 0x000fe20000410000 */
[C---:B------:R-:W-:Y:S01]  /*112e0*/  FMUL.FTZ R24, R2.reuse, R100 ;  /* 0x0000006402187220 */ /* 0x040fe20000410000 */
[----:B------:R-:W-:Y:S01]  /*112f0*/  FMUL.FTZ R25, R2, R101 ;  /* 0x0000006502197220 */ /* 0x000fe20000410000 */
[----:B------:R-:W2:Y:S01]  /*11300*/  LDSM.16.MT88.4 R84, [R188+0x6800] ;  /* 0x00680000bc54783b */ /* 0x000ea20000004200 */
[C---:B------:R-:W-:Y:S01]  /*11310*/  FMUL.FTZ R26, R0.reuse, R102 ;  /* 0x00000066001a7220 */ /* 0x040fe20000410000 */
[----:B------:R-:W-:Y:S01]  /*11320*/  FMUL.FTZ R27, R0, R103 ;  /* 0x00000067001b7220 */ /* 0x000fe20000410000 */
[----:B------:R-:W-:Y:S01]  /*11330*/  FMUL.FTZ R49, R68, R125 ;  /* 0x0000007d44317220 */ /* 0x000fe20000410000 */
[C---:B------:R-:W-:Y:S04]  /*11340*/  HMMA.16816.F32.BF16 R8, R64.reuse, R20, R8 ;  /* 0x000000144008723c */ /* 0x040fe80000041808 */
[C---:B------:R-:W-:Y:S01]  /*11350*/  FMUL.FTZ R12, R2.reuse, R88 ;  /* 0x00000058020c7220 */ /* 0x040fe20000410000 */
[----:B------:R-:W-:Y:S01]  /*11360*/  FMUL.FTZ R13, R2, R89 ;  /* 0x00000059020d7220 */ /* 0x000fe20000410000 */
[C---:B------:R-:W-:Y:S01]  /*11370*/  FMUL.FTZ R14, R0.reuse, R90 ;  /* 0x0000005a000e7220 */ /* 0x040fe20000410000 */
[----:B------:R-:W-:Y:S01]  /*11380*/  FMUL.FTZ R15, R0, R91 ;  /* 0x0000005b000f7220 */ /* 0x000fe20000410000 */
[----:B------:R-:W-:Y:S01]  /*11390*/  LDSM.16.MT88.4 R100, [R192+0x6800] ;  /* 0x00680000c064783b */ /* 0x000fe20000004200 */
[C---:B------:R-:W-:Y:S01]  /*113a0*/  FMUL.FTZ R20, R68.reuse, R96 ;  /* 0x0000006044147220 */ /* 0x040fe20000410000 */
[----:B------:R-:W-:Y:S01]  /*113b0*/  FMUL.FTZ R21, R68, R97 ;  /* 0x0000006144157220 */ /* 0x000fe20000410000 */
[----:B------:R-:W-:Y:S01]  /*113c0*/  F2FP.BF16.F32.PACK_AB R88, R225, R224 ;  /* 0x000000e0e158723e */ /* 0x000fe200000010ff */
[C---:B------:R-:W-:Y:S01]  /*113d0*/  FMUL.FTZ R28, R2.reuse, R104 ;  /* 0x00000068021c7220 */ /* 0x040fe20000410000 */
[----:B------:R-:W-:Y:S01]  /*113e0*/  F2FP.BF16.F32.PACK_AB R90, R223, R221 ;  /* 0x000000dddf5a723e */ /* 0x000fe200000010ff */
[-C--:B------:R-:W-:Y:S02]  /*113f0*/  HMMA.16816.F32.BF16 R12, R64, R22.reuse, R12 ;  /* 0x00000016400c723c */ /* 0x080fe4000004180c */
[----:B------:R-:W-:Y:S01]  /*11400*/  LDSM.16.MT88.4 R108, [R193+0x7800] ;  /* 0x00780000c16c783b */ /* 0x000fe20000004200 */
[----:B------:R-:W-:Y:S01]  /*11410*/  FMUL.FTZ R29, R2, R105 ;  /* 0x00000069021d7220 */ /* 0x000fe20000410000 */
[C---:B------:R-:W-:Y:S01]  /*11420*/  FMUL.FTZ R30, R0.reuse, R106 ;  /* 0x0000006a001e7220 */ /* 0x040fe20000410000 */
[----:B------:R-:W-:Y:S01]  /*11430*/  FMUL.FTZ R31, R0, R107 ;  /* 0x0000006b001f7220 */ /* 0x000fe20000410000 */
[C---:B------:R-:W-:Y:S01]  /*11440*/  FMUL.FTZ R40, R2.reuse, R116 ;  /* 0x0000007402287220 */ /* 0x040fe20000410000 */
[----:B------:R-:W-:Y:S01]  /*11450*/  FMUL.FTZ R41, R2, R117 ;  /* 0x0000007502297220 */ /* 0x000fe20000410000 */
[C---:B------:R-:W-:Y:S02]  /*11460*/  HMMA.16816.F32.BF16 R16, R144.reuse, R22, R16 ;  /* 0x000000169010723c */ /* 0x040fe40000041810 */
[----:B------:R-:W-:Y:S02]  /*11470*/  LDSM.16.MT88.4 R124, [R189+0x7800] ;  /* 0x00780000bd7c783b */ /* 0x000fe40000004200 */
[C---:B------:R-:W-:Y:S01]  /*11480*/  FMUL.FTZ R22, R3.reuse, R98 ;  /* 0x0000006203167220 */ /* 0x040fe20000410000 */
[----:B------:R-:W-:Y:S01]  /*11490*/  FMUL.FTZ R23, R3, R99 ;  /* 0x0000006303177220 */ /* 0x000fe20000410000 */
[C---:B------:R-:W-:Y:S01]  /*114a0*/  FMUL.FTZ R42, R0.reuse, R118 ;  /* 0x00000076002a7220 */ /* 0x040fe20000410000 */
[C---:B------:R-:W-:Y:S01]  /*114b0*/  FMUL.FTZ R43, R0.reuse, R119 ;  /* 0x00000077002b7220 */ /* 0x040fe20000410000 */
[----:B------:R-:W-:Y:S01]  /*114c0*/  FMUL.FTZ R47, R0, R123 ;  /* 0x0000007b002f7220 */ /* 0x000fe20000410000 */
[C---:B------:R-:W-:Y:S01]  /*114d0*/  FMUL.FTZ R44, R2.reuse, R120 ;  /* 0x00000078022c7220 */ /* 0x040fe20000410000 */
[----:B------:R-:W3:Y:S01]  /*114e0*/  LDSM.16.MT88.4 R96, [R189+0x6800] ;  /* 0x00680000bd60783b */ /* 0x000ee20000004200 */
[----:B------:R-:W-:Y:S01]  /*114f0*/  FMUL.FTZ R45, R2, R121 ;  /* 0x00000079022d7220 */ /* 0x000fe20000410000 */
[-C--:B------:R-:W-:Y:S01]  /*11500*/  HMMA.16816.F32.BF16 R20, R144, R36.reuse, R20 ;  /* 0x000000249014723c */ /* 0x080fe20000041814 */
[----:B------:R4:W-:Y:S02]  /*11510*/  MUFU.EX2 R120, R61 ;  /* 0x0000003d00787308 */ /* 0x0009e40000000800 */
[----:B------:R-:W-:Y:S01]  /*11520*/  FMUL.FTZ R46, R0, R122 ;  /* 0x0000007a002e7220 */ /* 0x000fe20000410000 */
[----:B------:R-:W-:Y:S07]  /*11530*/  FFMA.FTZ R74, R167, UR4, -R149 ;  /* 0x00000004a74a7c23 */ /* 0x000fee0008010895 */
[----:B------:R5:W-:Y:S01]  /*11540*/  MUFU.EX2 R121, R56 ;  /* 0x0000003800797308 */ /* 0x000be20000000800 */
[----:B------:R-:W-:Y:S01]  /*11550*/  FMUL.FTZ R57, R2, R133 ;  /* 0x0000008502397220 */ /* 0x000fe20000410000 */
[----:B------:R-:W-:Y:S01]  /*11560*/  FMUL.FTZ R58, R0, R134 ;  /* 0x00000086003a7220 */ /* 0x000fe20000410000 */
[C---:B------:R-:W-:Y:S07]  /*11570*/  HMMA.16816.F32.BF16 R24, R64.reuse, R36, R24 ;  /* 0x000000244018723c */ /* 0x040fee0000041818 */
[----:B------:R-:W-:Y:S01]  /*11580*/  MUFU.EX2 R167, R73 ;  /* 0x0000004900a77308 */ /* 0x000fe20000000800 */
[C---:B------:R-:W-:Y:S01]  /*11590*/  FMUL.FTZ R36, R68.reuse, R112 ;  /* 0x0000007044247220 */ /* 0x040fe20000410000 */
[----:B------:R-:W-:Y:S08]  /*115a0*/  FMUL.FTZ R37, R68, R113 ;  /* 0x0000007144257220 */ /* 0x000ff00000410000 */
[----:B------:R-:W1:Y:S01]  /*115b0*/  MUFU.EX2 R166, R74 ;  /* 0x0000004a00a67308 */ /* 0x000e620000000800 */
[----:B----4-:R-:W-:Y:S01]  /*115c0*/  FFMA.FTZ R61, R154, UR4, -R79 ;  /* 0x000000049a3d7c23 */ /* 0x010fe2000801084f */
[-C--:B------:R-:W-:Y:S08]  /*115d0*/  HMMA.16816.F32.BF16 R28, R64, R38.reuse, R28 ;  /* 0x00000026401c723c */ /* 0x080ff0000004181c */
[----:B------:R4:W-:Y:S01]  /*115e0*/  MUFU.EX2 R217, R61 ;  /* 0x0000003d00d97308 */ /* 0x0009e20000000800 */
[----:B-----5:R-:W-:Y:S01]  /*115f0*/  FMUL.FTZ R56, R2, R132 ;  /* 0x0000008402387220 */ /* 0x020fe20000410000 */
[----:B------:R-:W-:Y:S01]  /*11600*/  FMUL.FTZ R59, R0, R135 ;  /* 0x00000087003b7220 */ /* 0x000fe20000410000 */
[----:B------:R-:W-:Y:S07]  /*11610*/  FMUL.FTZ R60, R2, R136 ;  /* 0x00000088023c7220 */ /* 0x000fee0000410000 */
[----:B------:R-:W-:Y:S01]  /*11620*/  MUFU.EX2 R135, R75 ;  /* 0x0000004b00877308 */ /* 0x000fe20000000800 */
[C---:B------:R-:W-:Y:S04]  /*11630*/  HMMA.16816.F32.BF16 R32, R144.reuse, R38, R32 ;  /* 0x000000269020723c */ /* 0x040fe80000041820 */
[C---:B------:R-:W-:Y:S01]  /*11640*/  FMUL.FTZ R38, R3.reuse, R114 ;  /* 0x0000007203267220 */ /* 0x040fe20000410000 */
[----:B------:R-:W-:Y:S01]  /*11650*/  FMUL.FTZ R39, R3, R115 ;  /* 0x0000007303277220 */ /* 0x000fe20000410000 */
[----:B-1----:R-:W-:Y:S01]  /*11660*/  F2FP.BF16.F32.PACK_AB R91, R167, R166 ;  /* 0x000000a6a75b723e */ /* 0x002fe200000010ff */
[C---:B------:R-:W-:Y:S01]  /*11670*/  FMUL.FTZ R62, R0.reuse, R138 ;  /* 0x0000008a003e7220 */ /* 0x040fe20000410000 */
[----:B------:R-:W-:Y:S01]  /*11680*/  FMUL.FTZ R63, R0, R139 ;  /* 0x0000008b003f7220 */ /* 0x000fe20000410000 */
[----:B----4-:R-:W-:Y:S01]  /*11690*/  FMUL.FTZ R61, R2, R137 ;  /* 0x00000089023d7220 */ /* 0x010fe20000410000 */
[--C-:B------:R-:W-:Y:S01]  /*116a0*/  FFMA.FTZ R73, R175, UR4, -R78.reuse ;  /* 0x00000004af497c23 */ /* 0x100fe2000801084e */
[--C-:B------:R-:W-:Y:S01]  /*116b0*/  FFMA.FTZ R74, R176, UR4, -R78.reuse ;  /* 0x00000004b04a7c23 */ /* 0x100fe2000801084e */
[-C--:B------:R-:W-:Y:S03]  /*116c0*/  HMMA.16816.F32.BF16 R36, R144, R52.reuse, R36 ;  /* 0x000000349024723c */ /* 0x080fe60000041824 */
[----:B------:R1:W-:Y:S01]  /*116d0*/  MUFU.EX2 R164, R74 ;  /* 0x0000004a00a47308 */ /* 0x0003e20000000800 */
[----:B------:R-:W-:Y:S04]  /*116e0*/  IADD3 R208, PT, PT, R208, -0x1, RZ ;  /* 0xffffffffd0d07810 */ /* 0x000fe80007ffe0ff */
[C---:B------:R-:W-:Y:S04]  /*116f0*/  HMMA.16816.F32.BF16 R40, R64.reuse, R52, R40 ;  /* 0x000000344028723c */ /* 0x040fe80000041828 */
[--C-:B------:R-:W-:Y:S01]  /*11700*/  FFMA.FTZ R53, R153, UR4, -R149.reuse ;  /* 0x0000000499357c23 */ /* 0x100fe20008010895 */
[----:B------:R-:W-:Y:S03]  /*11710*/  FFMA.FTZ R52, R160, UR4, -R149 ;  /* 0x00000004a0347c23 */ /* 0x000fe60008010895 */
[-C--:B------:R-:W-:Y:S01]  /*11720*/  HMMA.16816.F32.BF16 R44, R64, R54.reuse, R44 ;  /* 0x00000036402c723c */ /* 0x080fe2000004182c */
[----:B------:R4:W-:Y:S02]  /*11730*/  MUFU.EX2 R123, R53 ;  /* 0x00000035007b7308 */ /* 0x0009e40000000800 */
[--C-:B-1----:R-:W-:Y:S08]  /*11740*/  FFMA.FTZ R74, R163, UR4, -R78.reuse ;  /* 0x00000004a34a7c23 */ /* 0x102ff0000801084e */
[----:B------:R1:W5:Y:S01]  /*11750*/  MUFU.EX2 R220, R52 ;  /* 0x0000003400dc7308 */ /* 0x0003620000000800 */
[C---:B------:R-:W-:Y:S09]  /*11760*/  HMMA.16816.F32.BF16 R48, R144.reuse, R54, R48 ;  /* 0x000000369030723c */ /* 0x040ff20000041830 */
[----:B------:R2:W-:Y:S01]  /*11770*/  MUFU.EX2 R163, R74 ;  /* 0x0000004a00a37308 */ /* 0x0005e20000000800 */
[C---:B------:R-:W-:Y:S01]  /*11780*/  FMUL.FTZ R54, R3.reuse, R130 ;  /* 0x0000008203367220 */ /* 0x040fe20000410000 */
[----:B------:R-:W-:Y:S01]  /*11790*/  FMUL.FTZ R55, R3, R131 ;  /* 0x0000008303377220 */ /* 0x000fe20000410000 */
[--C-:B----4-:R-:W-:Y:S07]  /*117a0*/  FFMA.FTZ R53, R165, UR4, -R79.reuse ;  /* 0x00000004a5357c23 */ /* 0x110fee000801084f */
[----:B------:R4:W-:Y:S01]  /*117b0*/  MUFU.EX2 R131, R73 ;  /* 0x0000004900837308 */ /* 0x0009e20000000800 */
[----:B-1----:R-:W-:Y:S09]  /*117c0*/  FMUL.FTZ R52, R68, R128 ;  /* 0x0000008044347220 */ /* 0x002ff20000410000 */
[----:B------:R1:W3:Y:S01]  /*117d0*/  MUFU.EX2 R122, R53 ;  /* 0x00000035007a7308 */ /* 0x0002e20000000800 */
[----:B-----5:R-:W-:Y:S01]  /*117e0*/  F2FP.BF16.F32.PACK_AB R89, R220, R123 ;  /* 0x0000007bdc59723e */ /* 0x020fe200000010ff */
[----:B--2---:R-:W-:Y:S01]  /*117f0*/  FFMA.FTZ R74, R186, UR4, -R79 ;  /* 0x00000004ba4a7c23 */ /* 0x004fe2000801084f */
[----:B----4-:R-:W-:Y:S01]  /*11800*/  FFMA.FTZ R73, R173, UR4, -R78 ;  /* 0x00000004ad497c23 */ /* 0x010fe2000801084e */
[C---:B-1----:R-:W-:Y:S06]  /*11810*/  FMUL.FTZ R53, R68.reuse, R129 ;  /* 0x0000008144357220 */ /* 0x042fec0000410000 */
[----:B------:R1:W-:Y:S10]  /*11820*/  MUFU.EX2 R165, R73 ;  /* 0x0000004900a57308 */ /* 0x0003f40000000800 */
[----:B------:R2:W-:Y:S01]  /*11830*/  MUFU.EX2 R129, R74 ;  /* 0x0000004a00817308 */ /* 0x0005e20000000800 */
[-C--:B------:R-:W-:Y:S08]  /*11840*/  HMMA.16816.F32.BF16 R52, R144, R80.reuse, R52 ;  /* 0x000000509034723c */ /* 0x080ff00000041834 */
[C---:B------:R-:W-:Y:S04]  /*11850*/  HMMA.16816.F32.BF16 R56, R64.reuse, R80, R56 ;  /* 0x000000504038723c */ /* 0x040fe80000041838 */
[----:B---3--:R-:W-:Y:S01]  /*11860*/  F2FP.BF16.F32.PACK_AB R80, R121, R122 ;  /* 0x0000007a7950723e */ /* 0x008fe200000010ff */
[----:B-1----:R-:W-:Y:S01]  /*11870*/  FFMA.FTZ R73, R177, UR4, -R149 ;  /* 0x00000004b1497c23 */ /* 0x002fe20008010895 */
[----:B------:R-:W-:Y:S01]  /*11880*/  F2FP.BF16.F32.PACK_AB R81, R219, R120 ;  /* 0x00000078db51723e */ /* 0x000fe200000010ff */
[----:B--2---:R-:W-:Y:S01]  /*11890*/  FFMA.FTZ R74, R183, UR4, -R148 ;  /* 0x00000004b74a7c23 */ /* 0x004fe20008010894 */
[-C--:B------:R-:W-:Y:S01]  /*118a0*/  HMMA.16816.F32.BF16 R60, R64, R82.reuse, R60 ;  /* 0x00000052403c723c */ /* 0x080fe2000004183c */
[----:B------:R1:W-:Y:S02]  /*118b0*/  MUFU.EX2 R130, R73 ;  /* 0x0000004900827308 */ /* 0x0003e40000000800 */
[C---:B------:R-:W-:Y:S01]  /*118c0*/  FMUL.FTZ R64, R68.reuse, R140 ;  /* 0x0000008c44407220 */ /* 0x040fe20000410000 */
[C---:B------:R-:W-:Y:S01]  /*118d0*/  FMUL.FTZ R65, R68.reuse, R141 ;  /* 0x0000008d44417220 */ /* 0x040fe20000410000 */
[C---:B------:R-:W-:Y:S01]  /*118e0*/  FMUL.FTZ R66, R3.reuse, R142 ;  /* 0x0000008e03427220 */ /* 0x040fe20000410000 */
[C---:B------:R-:W-:Y:S05]  /*118f0*/  FMUL.FTZ R67, R3.reuse, R143 ;  /* 0x0000008f03437220 */ /* 0x040fea0000410000 */
[----:B------:R2:W-:Y:S01]  /*11900*/  MUFU.EX2 R128, R74 ;  /* 0x0000004a00807308 */ /* 0x0005e20000000800 */
[----:B------:R-:W-:Y:S01]  /*11910*/  FFMA.FTZ R68, R68, R251, R235 ;  /* 0x000000fb44447223 */ /* 0x000fe200000100eb */
[----:B------:R-:W-:Y:S03]  /*11920*/  FFMA.FTZ R3, R3, R252, R230 ;  /* 0x000000fc03037223 */ /* 0x000fe600000100e6 */
[----:B------:R-:W-:Y:S01]  /*11930*/  FADD.FTZ R68, R237, R68 ;  /* 0x00000044ed447221 */ /* 0x000fe20000010000 */
[----:B------:R-:W-:Y:S04]  /*11940*/  HMMA.16816.F32.BF16 R64, R144, R82, R64 ;  /* 0x000000529040723c */ /* 0x000fe80000041840 */
[----:B------:R-:W-:Y:S01]  /*11950*/  F2FP.BF16.F32.PACK_AB R82, R218, R217 ;  /* 0x000000d9da52723e */ /* 0x000fe200000010ff */
[--C-:B-1----:R-:W-:Y:S01]  /*11960*/  FFMA.FTZ R73, R180, UR4, -R79.reuse ;  /* 0x00000004b4497c23 */ /* 0x102fe2000801084f */
[----:B------:R-:W-:Y:S01]  /*11970*/  F2FP.BF16.F32.PACK_AB R83, R174, R216 ;  /* 0x000000d8ae53723e */ /* 0x000fe200000010ff */
[----:B--2---:R-:W-:Y:S02]  /*11980*/  FFMA.FTZ R74, R172, UR4, -R79 ;  /* 0x00000004ac4a7c23 */ /* 0x004fe4000801084f */
[----:B------:R1:W-:Y:S04]  /*11990*/  MUFU.EX2 R162, R73 ;  /* 0x0000004900a27308 */ /* 0x0003e80000000800 */
[-C--:B------:R-:W-:Y:S06]  /*119a0*/  HMMA.16816.F32.BF16 R4, R80, R84.reuse, R4 ;  /* 0x000000545004723c */ /* 0x080fec0000041804 */
[----:B------:R2:W-:Y:S02]  /*119b0*/  MUFU.EX2 R161, R74 ;  /* 0x0000004a00a17308 */ /* 0x0005e40000000800 */
[C---:B------:R-:W-:Y:S04]  /*119c0*/  HMMA.16816.F32.BF16 R8, R88.reuse, R84, R8 ;  /* 0x000000545808723c */ /* 0x040fe80000041808 */
[--C-:B-1----:R-:W-:Y:S01]  /*119d0*/  FFMA.FTZ R73, R182, UR4, -R148.reuse ;  /* 0x00000004b6497c23 */ /* 0x102fe20008010894 */
[--C-:B--2---:R-:W-:Y:S03]  /*119e0*/  FFMA.FTZ R74, R169, UR4, -R148.reuse ;  /* 0x00000004a94a7c23 */ /* 0x104fe60008010894 */
[-C--:B------:R-:W-:Y:S01]  /*119f0*/  HMMA.16816.F32.BF16 R12, R88, R86.reuse, R12 ;  /* 0x00000056580c723c */ /* 0x080fe2000004180c */
[----:B------:R1:W-:Y:S10]  /*11a00*/  MUFU.EX2 R160, R73 ;  /* 0x0000004900a07308 */ /* 0x0003f40000000800 */
[----:B------:R2:W-:Y:S01]  /*11a10*/  MUFU.EX2 R155, R74 ;  /* 0x0000004a009b7308 */ /* 0x0005e20000000800 */
[C---:B------:R-:W-:Y:S01]  /*11a20*/  HMMA.16816.F32.BF16 R16, R80.reuse, R86, R16 ;  /* 0x000000565010723c */ /* 0x040fe20000041810 */
[----:B------:R-:W3:Y:S03]  /*11a30*/  LDSM.16.MT88.4 R84, [R188+0x7000] ;  /* 0x00700000bc54783b */ /* 0x000ee60000004200 */
[----:B-1----:R-:W-:Y:S04]  /*11a40*/  FFMA.FTZ R73, R170, UR4, -R148 ;  /* 0x00000004aa497c23 */ /* 0x002fe80008010894 */
[-C--:B------:R-:W-:Y:S01]  /*11a50*/  HMMA.16816.F32.BF16 R20, R80, R92.reuse, R20 ;  /* 0x0000005c5014723c */ /* 0x080fe20000041814 */
[----:B------:R1:W-:Y:S02]  /*11a60*/  MUFU.EX2 R134, R73 ;  /* 0x0000004900867308 */ /* 0x0003e40000000800 */
[--C-:B--2---:R-:W-:Y:S05]  /*11a70*/  FFMA.FTZ R74, R179, UR4, -R149.reuse ;  /* 0x00000004b34a7c23 */ /* 0x104fea0008010895 */
[C---:B------:R-:W-:Y:S03]  /*11a80*/  HMMA.16816.F32.BF16 R24, R88.reuse, R92, R24 ;  /* 0x0000005c5818723c */ /* 0x040fe60000041818 */
[----:B------:R2:W-:Y:S05]  /*11a90*/  MUFU.EX2 R133, R74 ;  /* 0x0000004a00857308 */ /* 0x0005ea0000000800 */
[-C--:B------:R-:W-:Y:S03]  /*11aa0*/  HMMA.16816.F32.BF16 R28, R88, R94.reuse, R28 ;  /* 0x0000005e581c723c */ /* 0x080fe6000004181c */
[--C-:B-1----:R-:W-:Y:S04]  /*11ab0*/  FFMA.FTZ R73, R184, UR4, -R149.reuse ;  /* 0x00000004b8497c23 */ /* 0x102fe80008010895 */
[----:B------:R1:W-:Y:S01]  /*11ac0*/  MUFU.EX2 R132, R73 ;  /* 0x0000004900847308 */ /* 0x0003e20000000800 */
[C---:B------:R-:W-:Y:S01]  /*11ad0*/  HMMA.16816.F32.BF16 R32, R80.reuse, R94, R32 ;  /* 0x0000005e5020723c */ /* 0x040fe20000041820 */
[----:B------:R-:W4:Y:S03]  /*11ae0*/  LDSM.16.MT88.4 R92, [R193+0x7000] ;  /* 0x00700000c15c783b */ /* 0x000f260000004200 */
[--C-:B--2---:R-:W-:Y:S04]  /*11af0*/  FFMA.FTZ R74, R185, UR4, -R78.reuse ;  /* 0x00000004b94a7c23 */ /* 0x104fe8000801084e */
[-C--:B------:R-:W-:Y:S01]  /*11b00*/  HMMA.16816.F32.BF16 R36, R80, R96.reuse, R36 ;  /* 0x000000605024723c */ /* 0x080fe20000041824 */
[----:B------:R2:W-:Y:S02]  /*11b10*/  MUFU.EX2 R151, R74 ;  /* 0x0000004a00977308 */ /* 0x0005e40000000800 */
[----:B-1----:R-:W-:Y:S05]  /*11b20*/  FFMA.FTZ R73, R178, UR4, -R149 ;  /* 0x00000004b2497c23 */ /* 0x002fea0008010895 */
[C---:B------:R-:W-:Y:S03]  /*11b30*/  HMMA.16816.F32.BF16 R40, R88.reuse, R96, R40 ;  /* 0x000000605828723c */ /* 0x040fe60000041828 */
[----:B------:R1:W-:Y:S01]  /*11b40*/  MUFU.EX2 R154, R73 ;  /* 0x00000049009a7308 */ /* 0x0003e20000000800 */
[--C-:B--2---:R-:W-:Y:S04]  /*11b50*/  FFMA.FTZ R74, R213, UR4, -R79.reuse ;  /* 0x00000004d54a7c23 */ /* 0x104fe8000801084f */
[-C--:B------:R-:W-:Y:S05]  /*11b60*/  HMMA.16816.F32.BF16 R44, R88, R98.reuse, R44 ;  /* 0x00000062582c723c */ /* 0x080fea000004182c */
[----:B------:R2:W-:Y:S01]  /*11b70*/  MUFU.EX2 R146, R74 ;  /* 0x0000004a00927308 */ /* 0x0005e20000000800 */
[----:B-1----:R-:W-:Y:S02]  /*11b80*/  FFMA.FTZ R73, R181, UR4, -R78 ;  /* 0x00000004b5497c23 */ /* 0x002fe4000801084e */
[C---:B------:R-:W-:Y:S01]  /*11b90*/  HMMA.16816.F32.BF16 R48, R80.reuse, R98, R48 ;  /* 0x000000625030723c */ /* 0x040fe20000041830 */
[----:B------:R-:W1:Y:S06]  /*11ba0*/  LDSM.16.MT88.4 R96, [R189+0x7000] ;  /* 0x00700000bd60783b */ /* 0x000e6c0000004200 */
[----:B------:R5:W3:Y:S01]  /*11bb0*/  MUFU.EX2 R150, R73 ;  /* 0x0000004900967308 */ /* 0x000ae20000000800 */
[-C--:B------:R-:W-:Y:S03]  /*11bc0*/  HMMA.16816.F32.BF16 R52, R80, R100.reuse, R52 ;  /* 0x000000645034723c */ /* 0x080fe60000041834 */
[----:B--2---:R-:W-:Y:S05]  /*11bd0*/  FFMA.FTZ R74, R212, UR4, -R148 ;  /* 0x00000004d44a7c23 */ /* 0x004fea0008010894 */
[C---:B------:R-:W-:Y:S04]  /*11be0*/  HMMA.16816.F32.BF16 R56, R88.reuse, R100, R56 ;  /* 0x000000645838723c */ /* 0x040fe80000041838 */
[--C-:B-----5:R-:W-:Y:S01]  /*11bf0*/  FFMA.FTZ R73, R159, UR4, -R78.reuse ;  /* 0x000000049f497c23 */ /* 0x120fe2000801084e */
[----:B------:R-:W-:Y:S01]  /*11c00*/  FFMA.FTZ R78, R158, UR4, -R78 ;  /* 0x000000049e4e7c23 */ /* 0x000fe2000801084e */
[----:B---3--:R-:W-:Y:S02]  /*11c10*/  F2FP.BF16.F32.PACK_AB R136, R151, R150 ;  /* 0x000000969788723e */ /* 0x008fe400000010ff */
[-C--:B------:R-:W-:Y:S01]  /*11c20*/  HMMA.16816.F32.BF16 R60, R88, R102.reuse, R60 ;  /* 0x00000066583c723c */ /* 0x080fe2000004183c */
[----:B------:R-:W-:Y:S02]  /*11c30*/  MUFU.EX2 R153, R78 ;  /* 0x0000004e00997308 */ /* 0x000fe40000000800 */
[----:B------:R-:W-:Y:S02]  /*11c40*/  F2FP.BF16.F32.PACK_AB R88, R164, R131 ;  /* 0x00000083a458723e */ /* 0x000fe400000010ff */
[----:B------:R-:W-:Y:S06]  /*11c50*/  F2FP.BF16.F32.PACK_AB R90, R163, R165 ;  /* 0x000000a5a35a723e */ /* 0x000fec00000010ff */
[----:B------:R2:W-:Y:S01]  /*11c60*/  MUFU.EX2 R78, R74 ;  /* 0x0000004a004e7308 */ /* 0x0005e20000000800 */
[----:B------:R-:W-:Y:S01]  /*11c70*/  F2FP.BF16.F32.PACK_AB R89, R132, R130 ;  /* 0x000000828459723e */ /* 0x000fe200000010ff */
[----:B------:R-:W-:Y:S08]  /*11c80*/  HMMA.16816.F32.BF16 R64, R80, R102, R64 ;  /* 0x000000665040723c */ /* 0x000ff00000041840 */
[----:B------:R3:W5:Y:S01]  /*11c90*/  MUFU.EX2 R152, R73 ;  /* 0x0000004900987308 */ /* 0x0007620000000800 */
[----:B------:R-:W-:Y:S02]  /*11ca0*/  F2FP.BF16.F32.PACK_AB R80, R162, R129 ;  /* 0x00000081a250723e */ /* 0x000fe400000010ff */
[----:B------:R-:W-:Y:S02]  /*11cb0*/  F2FP.BF16.F32.PACK_AB R81, R160, R128 ;  /* 0x00000080a051723e */ /* 0x000fe400000010ff */
[----:B------:R-:W-:Y:S02]  /*11cc0*/  F2FP.BF16.F32.PACK_AB R82, R161, R135 ;  /* 0x00000087a152723e */ /* 0x000fe400000010ff */
[----:B------:R-:W-:Y:S02]  /*11cd0*/  F2FP.BF16.F32.PACK_AB R83, R155, R134 ;  /* 0x000000869b53723e */ /* 0x000fe400000010ff */
[----:B------:R-:W-:Y:S01]  /*11ce0*/  F2FP.BF16.F32.PACK_AB R91, R154, R133 ;  /* 0x000000859a5b723e */ /* 0x000fe200000010ff */
[----:B--2---:R-:W-:Y:S01]  /*11cf0*/  FFMA.FTZ R74, R156, UR4, -R79 ;  /* 0x000000049c4a7c23 */ /* 0x004fe2000801084f */
[----:B---3--:R-:W-:Y:S03]  /*11d00*/  FFMA.FTZ R73, R187, UR4, -R149 ;  /* 0x00000004bb497c23 */ /* 0x008fe60008010895 */
[-C--:B------:R-:W-:Y:S01]  /*11d10*/  HMMA.16816.F32.BF16 R4, R80, R84.reuse, R4 ;  /* 0x000000545004723c */ /* 0x080fe20000041804 */
[----:B------:R-:W-:Y:S02]  /*11d20*/  MUFU.EX2 R75, R74 ;  /* 0x0000004a004b7308 */ /* 0x000fe40000000800 */
[----:B-----5:R-:W-:Y:S08]  /*11d30*/  F2FP.BF16.F32.PACK_AB R138, R153, R152 ;  /* 0x00000098998a723e */ /* 0x020ff000000010ff */
[----:B------:R2:W-:Y:S01]  /*11d40*/  MUFU.EX2 R147, R73 ;  /* 0x0000004900937308 */ /* 0x0005e20000000800 */
[C---:B------:R-:W-:Y:S08]  /*11d50*/  HMMA.16816.F32.BF16 R8, R88.reuse, R84, R8 ;  /* 0x000000545808723c */ /* 0x040ff00000041808 */
[-C--:B------:R-:W-:Y:S03]  /*11d60*/  HMMA.16816.F32.BF16 R12, R88, R86.reuse, R12 ;  /* 0x00000056580c723c */ /* 0x080fe6000004180c */
[--C-:B--2---:R-:W-:Y:S01]  /*11d70*/  FFMA.FTZ R73, R210, UR4, -R79.reuse ;  /* 0x00000004d2497c23 */ /* 0x104fe2000801084f */
[----:B------:R-:W-:Y:S03]  /*11d80*/  FFMA.FTZ R79, R222, UR4, -R79 ;  /* 0x00000004de4f7c23 */ /* 0x000fe6000801084f */
[----:B------:R-:W2:Y:S01]  /*11d90*/  MUFU.EX2 R145, R73 ;  /* 0x0000004900917308 */ /* 0x000ea20000000800 */
[C---:B------:R-:W-:Y:S01]  /*11da0*/  HMMA.16816.F32.BF16 R16, R80.reuse, R86, R16 ;  /* 0x000000565010723c */ /* 0x040fe20000041810 */
[----:B------:R-:W3:Y:S08]  /*11db0*/  LDSM.16.MT88.4 R84, [R192+0x7000] ;  /* 0x00700000c054783b */ /* 0x000ef00000004200 */
[----:B------:R-:W5:Y:S01]  /*11dc0*/  MUFU.EX2 R79, R79 ;  /* 0x0000004f004f7308 */ /* 0x000f620000000800 */
[-C--:B----4-:R-:W-:Y:S03]  /*11dd0*/  HMMA.16816.F32.BF16 R20, R80, R92.reuse, R20 ;  /* 0x0000005c5014723c */ /* 0x090fe60000041814 */
[----:B--2---:R-:W-:Y:S01]  /*11de0*/  F2FP.BF16.F32.PACK_AB R140, R145, R146 ;  /* 0x00000092918c723e */ /* 0x004fe200000010ff */
[--C-:B------:R-:W-:Y:S04]  /*11df0*/  FFMA.FTZ R73, R211, UR4, -R148.reuse ;  /* 0x00000004d3497c23 */ /* 0x100fe80008010894 */
[C---:B------:R-:W-:Y:S01]  /*11e00*/  HMMA.16816.F32.BF16 R24, R88.reuse, R92, R24 ;  /* 0x0000005c5818723c */ /* 0x040fe20000041818 */
[----:B------:R-:W2:Y:S03]  /*11e10*/  MUFU.EX2 R144, R73 ;  /* 0x0000004900907308 */ /* 0x000ea60000000800 */
[----:B-----5:R-:W-:Y:S04]  /*11e20*/  F2FP.BF16.F32.PACK_AB R142, R79, R75 ;  /* 0x0000004b4f8e723e */ /* 0x020fe800000010ff */
[-C--:B------:R-:W-:Y:S08]  /*11e30*/  HMMA.16816.F32.BF16 R28, R88, R94.reuse, R28 ;  /* 0x0000005e581c723c */ /* 0x080ff0000004181c */
[C---:B------:R-:W-:Y:S01]  /*11e40*/  HMMA.16816.F32.BF16 R32, R80.reuse, R94, R32 ;  /* 0x0000005e5020723c */ /* 0x040fe20000041820 */
[----:B------:R-:W4:Y:S03]  /*11e50*/  LDSM.16.MT88.4 R92, [R188+0x7800] ;  /* 0x00780000bc5c783b */ /* 0x000f260000004200 */
[----:B--2---:R-:W-:Y:S01]  /*11e60*/  F2FP.BF16.F32.PACK_AB R141, R144, R78 ;  /* 0x0000004e908d723e */ /* 0x004fe200000010ff */
[--C-:B------:R-:W-:Y:S01]  /*11e70*/  FFMA.FTZ R73, R157, UR4, -R148.reuse ;  /* 0x000000049d497c23 */ /* 0x100fe20008010894 */
[----:B------:R-:W-:Y:S02]  /*11e80*/  FFMA.FTZ R148, R215, UR4, -R148 ;  /* 0x00000004d7947c23 */ /* 0x000fe40008010894 */
[-C--:B-1----:R-:W-:Y:S01]  /*11e90*/  HMMA.16816.F32.BF16 R36, R80, R96.reuse, R36 ;  /* 0x000000605024723c */ /* 0x082fe20000041824 */
[----:B------:R1:W-:Y:S10]  /*11ea0*/  MUFU.EX2 R74, R73 ;  /* 0x00000049004a7308 */ /* 0x0003f40000000800 */
[----:B------:R-:W2:Y:S01]  /*11eb0*/  MUFU.EX2 R148, R148 ;  /* 0x0000009400947308 */ /* 0x000ea20000000800 */
[C---:B------:R-:W-:Y:S04]  /*11ec0*/  HMMA.16816.F32.BF16 R40, R88.reuse, R96, R40 ;  /* 0x000000605828723c */ /* 0x040fe80000041828 */
[--C-:B-1----:R-:W-:Y:S04]  /*11ed0*/  FFMA.FTZ R73, R214, UR4, -R149.reuse ;  /* 0x00000004d6497c23 */ /* 0x102fe80008010895 */
[-C--:B------:R-:W-:Y:S03]  /*11ee0*/  HMMA.16816.F32.BF16 R44, R88, R98.reuse, R44 ;  /* 0x00000062582c723c */ /* 0x080fe6000004182c */
[----:B--2---:R-:W-:Y:S01]  /*11ef0*/  F2FP.BF16.F32.PACK_AB R143, R148, R74 ;  /* 0x0000004a948f723e */ /* 0x004fe200000010ff */
[----:B------:R-:W-:Y:S01]  /*11f00*/  FFMA.FTZ R149, R77, UR4, -R149 ;  /* 0x000000044d957c23 */ /* 0x000fe20008010895 */
[----:B------:R-:W1:Y:S03]  /*11f10*/  MUFU.EX2 R73, R73 ;  /* 0x0000004900497308 */ /* 0x000e660000000800 */
[C---:B------:R-:W-:Y:S07]  /*11f20*/  HMMA.16816.F32.BF16 R48, R80.reuse, R98, R48 ;  /* 0x000000625030723c */ /* 0x040fee0000041830 */
[----:B------:R-:W2:Y:S01]  /*11f30*/  MUFU.EX2 R149, R149 ;  /* 0x0000009500957308 */ /* 0x000ea20000000800 */
[-C--:B---3--:R-:W-:Y:S03]  /*11f40*/  HMMA.16816.F32.BF16 R52, R80, R84.reuse, R52 ;  /* 0x000000545034723c */ /* 0x088fe60000041834 */
[----:B-1----:R-:W-:Y:S05]  /*11f50*/  F2FP.BF16.F32.PACK_AB R137, R73, R147 ;  /* 0x000000934989723e */ /* 0x002fea00000010ff */
[C---:B------:R-:W-:Y:S04]  /*11f60*/  HMMA.16816.F32.BF16 R56, R88.reuse, R84, R56 ;  /* 0x000000545838723c */ /* 0x040fe80000041838 */
[----:B--2---:R-:W-:Y:S04]  /*11f70*/  F2FP.BF16.F32.PACK_AB R139, R149, R76 ;  /* 0x0000004c958b723e */ /* 0x004fe800000010ff */
[-C--:B------:R-:W-:Y:S08]  /*11f80*/  HMMA.16816.F32.BF16 R60, R88, R86.reuse, R60 ;  /* 0x00000056583c723c */ /* 0x080ff0000004183c */
[----:B------:R-:W-:Y:S08]  /*11f90*/  HMMA.16816.F32.BF16 R64, R80, R86, R64 ;  /* 0x000000565040723c */ /* 0x000ff00000041840 */
[-C--:B----4-:R-:W-:Y:S01]  /*11fa0*/  HMMA.16816.F32.BF16 R80, R140, R92.reuse, R4 ;  /* 0x0000005c8c50723c */ /* 0x090fe20000041804 */
[----:B------:R-:W1:Y:S07]  /*11fb0*/  LDSM.16.MT88.4 R4, [R192+0x7800] ;  /* 0x00780000c004783b */ /* 0x000e6e0000004200 */
[C---:B------:R-:W-:Y:S04]  /*11fc0*/  HMMA.16816.F32.BF16 R84, R136.reuse, R92, R8 ;  /* 0x0000005c8854723c */ /* 0x040fe80000041808 */
[----:B------:R-:W-:Y:S01]  /*11fd0*/  FFMA.FTZ R8, R2, R250, R242 ;  /* 0x000000fa02087223 */ /* 0x000fe200000100f2 */
[----:B------:R-:W-:Y:S01]  /*11fe0*/  FFMA.FTZ R2, R0, R249, R238 ;  /* 0x000000f900027223 */ /* 0x000fe200000100ee */
        /* <DEDUP_REMOVED lines=55> */
[-C--:B-1----:R-:W-:Y:S03]  /*12360*/  HMMA.16816.F32.BF16 R128, R140, R4.reuse, R52 ;  /* 0x000000048c80723c */ /* 0x082fe60000041834 */
[----:B------:R-:W-:Y:S01]  /*12370*/  FADD.FTZ R8, R146, R3 ;  /* 0x0000000392087221 */ /* 0x000fe20000010000 */
[----:B------:R-:W-:Y:S01]  /*12380*/  FADD.FTZ R2, R151, R2 ;  /* 0x0000000297027221 */ /* 0x000fe20000010000 */
[----:B------:R-:W-:Y:S01]  /*12390*/  FADD.FTZ R0, R73, R0 ;  /* 0x0000000049007221 */ /* 0x000fe20000010000 */
[----:B------:R-:W-:Y:S01]  /*123a0*/  MOV R73, R70 ;  /* 0x0000004600497202 */ /* 0x000fe20000000f00 */
[----:B------:R-:W-:Y:S01]  /*123b0*/  FADD.FTZ R8, R145, R8 ;  /* 0x0000000891087221 */ /* 0x000fe20000010000 */
[C---:B------:R-:W-:Y:S04]  /*123c0*/  HMMA.16816.F32.BF16 R132, R136.reuse, R4, R56 ;  /* 0x000000048884723c */ /* 0x040fe80000041838 */
[----:B------:R-:W-:Y:S04]  /*123d0*/  FADD.FTZ R4, R155, R9 ;  /* 0x000000099b047221 */ /* 0x000fe80000010000 */
[-C--:B------:R-:W-:Y:S03]  /*123e0*/  HMMA.16816.F32.BF16 R136, R136, R6.reuse, R60 ;  /* 0x000000068888723c */ /* 0x080fe6000004183c */
[----:B------:R-:W-:Y:S01]  /*123f0*/  FADD.FTZ R3, R78, R4 ;  /* 0x000000044e037221 */ /* 0x000fe20000010000 */
[----:B------:R-:W-:Y:S01]  /*12400*/  FADD.FTZ R4, R152, R2 ;  /* 0x0000000298047221 */ /* 0x000fe20000010000 */
[----:B------:R-:W-:Y:S01]  /*12410*/  FADD.FTZ R2, R75, R8 ;  /* 0x000000084b027221 */ /* 0x000fe20000010000 */
[----:B------:R-:W-:Y:S01]  /*12420*/  MOV R75, R69 ;  /* 0x00000045004b7202 */ /* 0x000fe20000000f00 */
[----:B------:R-:W-:Y:S01]  /*12430*/  FADD.FTZ R5, R144, R3 ;  /* 0x0000000390057221 */ /* 0x000fe20000010000 */
[----:B------:R-:W-:Y:S04]  /*12440*/  HMMA.16816.F32.BF16 R140, R140, R6, R64 ;  /* 0x000000068c8c723c */ /* 0x000fe80000041840 */
[----:B------:R-:W-:Y:S01]  /*12450*/  FADD.FTZ R3, R76, R0 ;  /* 0x000000004c037221 */ /* 0x000fe20000010000 */
[----:B------:R-:W-:Y:S01]  /*12460*/  FADD.FTZ R0, R74, R5 ;  /* 0x000000054a007221 */ /* 0x000fe20000010000 */
[----:B------:R-:W-:Y:S01]  /*12470*/  FADD.FTZ R250, R153, R4 ;  /* 0x0000000499fa7221 */ /* 0x000fe20000010000 */
[----:B------:R-:W-:Y:S01]  /*12480*/  FADD.FTZ R251, R79, R2 ;  /* 0x000000024ffb7221 */ /* 0x000fe20000010000 */
[----:B------:R-:W-:Y:S01]  /*12490*/  FADD.FTZ R249, R149, R3 ;  /* 0x0000000395f97221 */ /* 0x000fe20000010000 */
[----:B------:R-:W-:Y:S01]  /*124a0*/  MOV R74, R72 ;  /* 0x00000048004a7202 */ /* 0x000fe20000000f00 */
[----:B------:R-:W-:Y:S01]  /*124b0*/  FADD.FTZ R252, R148, R0 ;  /* 0x0000000094fc7221 */ /* 0x000fe20000010000 */
[----:B------:R-:W-:Y:S09]  /*124c0*/  @P0 BRA `(.L_x_2135) ;  /* 0xffffffc000b80947 */ /* 0x000ff2000383ffff */
.L_x_2134:
[----:B------:R-:W2:Y:S04]  /*124d0*/  LDL.LU R8, [R1+0x8] ;  /* 0x0000080001087983 */ /* 0x000ea80000300800 */
[----:B------:R-:W3:Y:S04]  /*124e0*/  LDL R42, [R1+0x18] ;  /* 0x00001800012a7983 */ /* 0x000ee80000100800 */
[----:B------:R-:W1:Y:S04]  /*124f0*/  SHFL.BFLY PT, R2, R252, 0x2, 0x1f ;  /* 0x0c401f00fc027f89 */ /* 0x000e6800000e0000 */
[----:B------:R-:W4:Y:S04]  /*12500*/  SHFL.BFLY PT, R3, R251, 0x2, 0x1f ;  /* 0x0c401f00fb037f89 */ /* 0x000f2800000e0000 */
[----:B------:R-:W5:Y:S04]  /*12510*/  SHFL.BFLY PT, R0, R250, 0x2, 0x1f ;  /* 0x0c401f00fa007f89 */ /* 0x000f6800000e0000 */
[----:B------:R-:W5:Y:S01]  /*12520*/  SHFL.BFLY PT, R4, R249, 0x2, 0x1f ;  /* 0x0c401f00f9047f89 */ /* 0x000f6200000e0000 */
[----:B------:R-:W5:Y:S01]  /*12530*/  S2R R41, SR_TID.X ;  /* 0x0000000000297919 */ /* 0x000f620000002100 */
[----:B-1----:R-:W-:Y:S01]  /*12540*/  FADD.FTZ R2, R2, R252 ;  /* 0x000000fc02027221 */ /* 0x002fe20000010000 */
[----:B----4-:R-:W-:-:S04]  /*12550*/  FADD.FTZ R3, R3, R251 ;  /* 0x000000fb03037221 */ /* 0x010fc80000010000 */
[----:B------:R-:W1:Y:S01]  /*12560*/  SHFL.BFLY PT, R6, R2, 0x1, 0x1f ;  /* 0x0c201f0002067f89 */ /* 0x000e6200000e0000 */
[----:B-----5:R-:W-:-:S03]  /*12570*/  FADD.FTZ R0, R0, R250 ;  /* 0x000000fa00007221 */ /* 0x020fc60000010000 */
[----:B------:R-:W4:Y:S01]  /*12580*/  SHFL.BFLY PT, R36, R3, 0x1, 0x1f ;  /* 0x0c201f0003247f89 */ /* 0x000f2200000e0000 */
[----:B------:R-:W-:-:S03]  /*12590*/  FADD.FTZ R4, R4, R249 ;  /* 0x000000f904047221 */ /* 0x000fc60000010000 */
[----:B------:R-:W5:Y:S04]  /*125a0*/  SHFL.BFLY PT, R38, R0, 0x1, 0x1f ;  /* 0x0c201f0000267f89 */ /* 0x000f6800000e0000 */
[----:B------:R-:W5:Y:S01]  /*125b0*/  SHFL.BFLY PT, R7, R4, 0x1, 0x1f ;  /* 0x0c201f0004077f89 */ /* 0x000f6200000e0000 */
[----:B------:R-:W5:Y:S01]  /*125c0*/  S2UR UR4, SR_CgaCtaId ;  /* 0x00000000000479c3 */ /* 0x000f620000008800 */
[----:B-1----:R-:W-:Y:S01]  /*125d0*/  FADD.FTZ R37, R2, R6 ;  /* 0x0000000602257221 */ /* 0x002fe20000010000 */
[----:B------:R-:W-:Y:S01]  /*125e0*/  SHF.L.U32 R2, R41, 0x4, RZ ;  /* 0x0000000429027819 */ /* 0x000fe200000006ff */
[----:B----4-:R-:W-:-:S03]  /*125f0*/  FADD.FTZ R36, R3, R36 ;  /* 0x0000002403247221 */ /* 0x010fc60000010000 */
[----:B------:R-:W-:Y:S01]  /*12600*/  LOP3.LUT R2, R2, 0x1c0, RZ, 0xc0, !PT ;  /* 0x000001c002027812 */ /* 0x000fe200078ec0ff */
[----:B------:R-:W-:Y:S01]  /*12610*/  MUFU.RCP R6, R37 ;  /* 0x0000002500067308 */ /* 0x000fe20000001000 */
[----:B------:R-:W-:Y:S01]  /*12620*/  SHF.L.U32 R3, R41, 0x5, RZ ;  /* 0x0000000529037819 */ /* 0x000fe200000006ff */
[----:B-----5:R-:W-:Y:S01]  /*12630*/  FADD.FTZ R38, R0, R38 ;  /* 0x0000002600267221 */ /* 0x020fe20000010000 */
[----:B------:R-:W-:Y:S02]  /*12640*/  FSETP.NE.FTZ.AND P6, PT, R36, RZ, PT ;  /* 0x000000ff2400720b */ /* 0x000fe40003fd5000 */
[----:B------:R-:W-:-:S03]  /*12650*/  LOP3.LUT R3, R248, 0x7c00, R3, 0xf8, !PT ;  /* 0x00007c00f8037812 */ /* 0x000fc600078ef803 */
[----:B------:R-:W1:Y:S01]  /*12660*/  MUFU.RCP R5, R36 ;  /* 0x0000002400057308 */ /* 0x000e620000001000 */
[----:B------:R-:W-:Y:S01]  /*12670*/  FADD.FTZ R39, R4, R7 ;  /* 0x0000000704277221 */ /* 0x000fe20000010000 */
[----:B------:R-:W-:Y:S02]  /*12680*/  FSETP.NE.FTZ.AND P5, PT, R37, RZ, PT ;  /* 0x000000ff2500720b */ /* 0x000fe40003fb5000 */
[----:B------:R-:W-:Y:S01]  /*12690*/  FSETP.NE.FTZ.AND P4, PT, R38, RZ, PT ;  /* 0x000000ff2600720b */ /* 0x000fe20003f95000 */
[----:B------:R-:W-:Y:S02]  /*126a0*/  UMOV UR5, 0x400 ;  /* 0x0000040000057882 */ /* 0x000fe40000000000 */
[----:B------:R-:W-:Y:S01]  /*126b0*/  ULEA UR4, UR4, UR5, 0x18 ;  /* 0x0000000504047291 */ /* 0x000fe2000f8ec0ff */
[----:B-1----:R-:W-:-:S05]  /*126c0*/  FSEL R0, R5, 1, P6 ;  /* 0x3f80000005007808 */ /* 0x002fca0003000000 */
        /* <DEDUP_REMOVED lines=15> */
[----:B------:R-:W-:-:S02]  /*127c0*/  MOV R40, 0x20 ;  /* 0x0000002000287802 */ /* 0x000fc40000000f00 */
[----:B------:R-:W-:Y:S02]  /*127d0*/  LOP3.LUT P1, RZ, R41, 0x8, RZ, 0xc0, !PT ;  /* 0x0000000829ff7812 */ /* 0x000fe4000782c0ff */
[----:B------:R-:W-:Y:S02]  /*127e0*/  FSETP.NE.FTZ.AND P3, PT, R39, RZ, PT ;  /* 0x000000ff2700720b */ /* 0x000fe40003f75000 */
[----:B------:R-:W-:Y:S02]  /*127f0*/  LOP3.LUT P0, RZ, R41, 0x4, RZ, 0xc0, !PT ;  /* 0x0000000429ff7812 */ /* 0x000fe4000780c0ff */
[----:B------:R-:W-:-:S04]  /*12800*/  MOV R5, 0x10 ;  /* 0x0000001000057802 */ /* 0x000fc80000000f00 */
[----:B------:R-:W-:Y:S02]  /*12810*/  SEL R5, R5, 0xfffffff0, !P0 ;  /* 0xfffffff005057807 */ /* 0x000fe40004000000 */
[----:B------:R-:W-:Y:S02]  /*12820*/  LOP3.LUT P0, RZ, R41, 0x10, RZ, 0xc0, !PT ;  /* 0x0000001029ff7812 */ /* 0x000fe4000780c0ff */
[----:B------:R-:W-:Y:S02]  /*12830*/  F2FP.BF16.F32.PACK_AB R15, R15, R96 ;  /* 0x000000600f0f723e */ /* 0x000fe400000010ff */
[----:B------:R-:W-:Y:S02]  /*12840*/  F2FP.BF16.F32.PACK_AB R11, R11, R108 ;  /* 0x0000006c0b0b723e */ /* 0x000fe400000010ff */
[----:B------:R-:W-:Y:S01]  /*12850*/  F2FP.BF16.F32.PACK_AB R22, R22, R112 ;  /* 0x000000701616723e */ /* 0x000fe200000010ff */
[----:B------:R-:W1:Y:S01]  /*12860*/  S2R R43, SR_CTAID.Y ;  /* 0x00000000002b7919 */ /* 0x000e620000002600 */
[----:B------:R-:W-:-:S02]  /*12870*/  F2FP.BF16.F32.PACK_AB R19, R19, R124 ;  /* 0x0000007c1313723e */ /* 0x000fc400000010ff */
[----:B------:R-:W-:Y:S02]  /*12880*/  F2FP.BF16.F32.PACK_AB R29, R29, R128 ;  /* 0x000000801d1d723e */ /* 0x000fe400000010ff */
[----:B------:R-:W-:Y:S02]  /*12890*/  F2FP.BF16.F32.PACK_AB R27, R27, R140 ;  /* 0x0000008c1b1b723e */ /* 0x000fe400000010ff */
[----:B--2---:R-:W-:-:S04]  /*128a0*/  LOP3.LUT R2, R2, 0x38, R8, 0xf8, !PT ;  /* 0x0000003802027812 */ /* 0x004fc800078ef808 */
[----:B------:R-:W-:Y:S02]  /*128b0*/  LOP3.LUT R4, R3, R2, RZ, 0xfc, !PT ;  /* 0x0000000203047212 */ /* 0x000fe400078efcff */
[----:B------:R-:W2:Y:S01]  /*128c0*/  MUFU.RCP R2, R38 ;  /* 0x0000002600027308 */ /* 0x000ea20000001000 */
[----:B------:R-:W-:Y:S01]  /*128d0*/  FSEL R3, R6, 1, P5 ;  /* 0x3f80000006037808 */ /* 0x000fe20002800000 */
[----:B------:R-:W-:-:S06]  /*128e0*/  FMUL.FTZ R6, R0, R81 ;  /* 0x0000005100067220 */ /* 0x000fcc0000410000 */
[----:B------:R-:W4:Y:S01]  /*128f0*/  MUFU.RCP R0, R39 ;  /* 0x0000002700007308 */ /* 0x000f220000001000 */
[----:B------:R-:W-:Y:S02]  /*12900*/  F2FP.BF16.F32.PACK_AB R6, R6, R80 ;  /* 0x000000500606723e */ /* 0x000fe400000010ff */
[----:B--2---:R-:W-:-:S05]  /*12910*/  FSEL R2, R2, 1, P4 ;  /* 0x3f80000002027808 */ /* 0x004fca0002000000 */
        /* <DEDUP_REMOVED lines=16> */
[----:B------:R-:W-:-:S05]  /*12a20*/  LEA R2, R4, UR4, 0x1 ;  /* 0x0000000404027c11 */ /* 0x000fca000f8e08ff */
[----:B------:R2:W-:Y:S01]  /*12a30*/  STS [R2], R6 ;  /* 0x0000000602007388 */ /* 0x0005e20000000800 */
        /* <DEDUP_REMOVED lines=13> */
[----:B--2---:R-:W-:-:S02]  /*12b10*/  SEL R6, R40, 0xffffffe0, !P1 ;  /* 0xffffffe028067807 */ /* 0x004fc40004800000 */
[----:B------:R-:W2:Y:S01]  /*12b20*/  LDC.U8 R40, c[0x0][0x549] ;  /* 0x00015240ff287b82 */ /* 0x000ea20000000000 */
        /* <DEDUP_REMOVED lines=22> */
[----:B------:R-:W-:Y:S02]  /*12c90*/  IADD3 R4, PT, PT, R5, R2, RZ ;  /* 0x0000000205047210 */ /* 0x000fe40007ffe0ff */
        /* <DEDUP_REMOVED lines=10> */
[----:B------:R-:W-:Y:S01]  /*12d40*/  STS [R2+0x2000], R9 ;  /* 0x0020000902007388 */ /* 0x000fe20000000800 */
[----:B------:R-:W-:-:S03]  /*12d50*/  F2FP.BF16.F32.PACK_AB R13, R13, R100 ;  /* 0x000000640d0d723e */ /* 0x000fc600000010ff */
[----:B------:R1:W-:Y:S01]  /*12d60*/  STS [R2+0x2400], R8 ;  /* 0x0024000802007388 */ /* 0x0003e20000000800 */
[----:B------:R-:W-:Y:S02]  /*12d70*/  F2FP.BF16.F32.PACK_AB R12, R12, R102 ;  /* 0x000000660c0c723e */ /* 0x000fe400000010ff */
[----:B--2---:R-:W-:Y:S02]  /*12d80*/  ISETP.NE.AND P1, PT, R40, RZ, PT ;  /* 0x000000ff2800720c */ /* 0x004fe40003f25270 */
[----:B----4-:R-:W-:Y:S02]  /*12d90*/  IADD3 R3, PT, PT, R6, R2, RZ ;  /* 0x0000000206037210 */ /* 0x010fe40007ffe0ff */
[C---:B-----5:R-:W-:Y:S02]  /*12da0*/  IADD3 R0, PT, PT, R2.reuse, 0x40, RZ ;  /* 0x0000004002007810 */ /* 0x060fe40007ffe0ff */
[----:B------:R-:W-:Y:S01]  /*12db0*/  @P0 IADD3 R0, PT, PT, R2, -0x40, RZ ;  /* 0xffffffc002000810 */ /* 0x000fe20007ffe0ff */
[----:B------:R2:W-:Y:S01]  /*12dc0*/  STS [R4+0x2000], R17 ;  /* 0x0020001104007388 */ /* 0x0005e20000000800 */
[----:B---3--:R-:W-:Y:S01]  /*12dd0*/  ISETP.NE.AND P2, PT, R42, -0x1, PT ;  /* 0xffffffff2a00780c */ /* 0x008fe20003f45270 */
[----:B-1----:R-:W1:Y:S02]  /*12de0*/  @P6 LDC R7, c[0x0][0x458] ;  /* 0x00011600ff076b82 */ /* 0x002e640000000800 */
[----:B------:R-:W-:Y:S01]  /*12df0*/  STS [R4+0x2400], R16 ;  /* 0x0024001004007388 */ /* 0x000fe20000000800 */
[----:B------:R-:W-:-:S03]  /*12e00*/  IADD3 R2, PT, PT, R5, R3, RZ ;  /* 0x0000000305027210 */ /* 0x000fc60007ffe0ff */
[----:B------:R-:W-:Y:S01]  /*12e10*/  STS [R3], R15 ;  /* 0x0000000f03007388 */ /* 0x000fe20000000800 */
[----:B------:R-:W-:Y:S01]  /*12e20*/  F2FP.BF16.F32.PACK_AB R24, R24, R104 ;  /* 0x000000681818723e */ /* 0x000fe200000010ff */
[----:B------:R-:W3:Y:S01]  /*12e30*/  @P5 LDC R9, c[0x0][0x458] ;  /* 0x00011600ff095b82 */ /* 0x000ee20000000800 */
[----:B------:R-:W-:Y:S01]  /*12e40*/  F2FP.BF16.F32.PACK_AB R23, R23, R106 ;  /* 0x0000006a1717723e */ /* 0x000fe200000010ff */
[----:B------:R-:W-:Y:S01]  /*12e50*/  STS [R3+0x400], R14 ;  /* 0x0004000e03007388 */ /* 0x000fe20000000800 */
[----:B------:R-:W-:-:S03]  /*12e60*/  F2FP.BF16.F32.PACK_AB R21, R21, R114 ;  /* 0x000000721515723e */ /* 0x000fc600000010ff */
[----:B------:R-:W-:Y:S01]  /*12e70*/  STS [R2], R11 ;  /* 0x0000000b02007388 */ /* 0x000fe20000000800 */
[----:B------:R-:W-:-:S03]  /*12e80*/  F2FP.BF16.F32.PACK_AB R18, R18, R126 ;  /* 0x0000007e1212723e */ /* 0x000fc600000010ff */
[----:B------:R4:W-:Y:S01]  /*12e90*/  STS [R2+0x400], R10 ;  /* 0x0004000a02007388 */ /* 0x0009e20000000800 */
[----:B------:R-:W-:Y:S02]  /*12ea0*/  F2FP.BF16.F32.PACK_AB R20, R20, R116 ;  /* 0x000000741414723e */ /* 0x000fe400000010ff */
[----:B------:R-:W-:Y:S01]  /*12eb0*/  F2FP.BF16.F32.PACK_AB R25, R25, R118 ;  /* 0x000000761919723e */ /* 0x000fe200000010ff */
[----:B------:R-:W-:Y:S01]  /*12ec0*/  STS [R3+0x2000], R13 ;  /* 0x0020000d03007388 */ /* 0x000fe20000000800 */
[----:B------:R-:W-:Y:S01]  /*12ed0*/  F2FP.BF16.F32.PACK_AB R31, R31, R120 ;  /* 0x000000781f1f723e */ /* 0x000fe200000010ff */
[----:B--2---:R-:W2:Y:S02]  /*12ee0*/  LDC R17, c[0x0][0x434] ;  /* 0x00010d00ff117b82 */ /* 0x004ea40000000800 */
[----:B------:R5:W-:Y:S01]  /*12ef0*/  STS [R3+0x2400], R12 ;  /* 0x0024000c03007388 */ /* 0x000be20000000800 */
[----:B------:R-:W-:-:S03]  /*12f00*/  F2FP.BF16.F32.PACK_AB R30, R30, R122 ;  /* 0x0000007a1e1e723e */ /* 0x000fc600000010ff */
[----:B------:R-:W-:Y:S04]  /*12f10*/  STS [R2+0x2000], R24 ;  /* 0x0020001802007388 */ /* 0x000fe80000000800 */
[----:B------:R1:W-:Y:S04]  /*12f20*/  STS [R2+0x2400], R23 ;  /* 0x0024001702007388 */ /* 0x0003e80000000800 */
[----:B------:R-:W-:Y:S04]  /*12f30*/  STS [R0], R22 ;  /* 0x0000001600007388 */ /* 0x000fe80000000800 */
[----:B------:R-:W-:Y:S01]  /*12f40*/  STS [R0+0x400], R21 ;  /* 0x0004001500007388 */ /* 0x000fe20000000800 */
[----:B----4-:R-:W2:Y:S01]  /*12f50*/  @P1 LDC R10, c[0x0][0x430] ;  /* 0x00010c00ff0a1b82 */ /* 0x010ea20000000800 */
[----:B-----5:R-:W-:-:S07]  /*12f60*/  IADD3 R3, PT, PT, R5, R0, RZ ;  /* 0x0000000005037210 */ /* 0x020fce0007ffe0ff */
[----:B------:R-:W4:Y:S01]  /*12f70*/  @P2 LDC.64 R12, c[0x0][0x408] ;  /* 0x00010200ff0c2b82 */ /* 0x000f220000000a00 */
[----:B------:R-:W-:Y:S01]  /*12f80*/  STS [R3], R19 ;  /* 0x0000001303007388 */ /* 0x000fe20000000800 */
[----:B-1----:R-:W-:-:S03]  /*12f90*/  IADD3 R2, PT, PT, R6, R0, RZ ;  /* 0x0000000006027210 */ /* 0x002fc60007ffe0ff */
[----:B------:R-:W-:Y:S04]  /*12fa0*/  STS [R3+0x400], R18 ;  /* 0x0004001203007388 */ /* 0x000fe80000000800 */
[----:B------:R-:W-:Y:S04]  /*12fb0*/  STS [R0+0x2000], R20 ;  /* 0x0020001400007388 */ /* 0x000fe80000000800 */
[----:B------:R1:W-:Y:S04]  /*12fc0*/  STS [R0+0x2400], R25 ;  /* 0x0024001900007388 */ /* 0x0003e80000000800 */
[----:B------:R-:W-:Y:S04]  /*12fd0*/  STS [R3+0x2000], R31 ;  /* 0x0020001f03007388 */ /* 0x000fe80000000800 */
[----:B------:R5:W-:Y:S01]  /*12fe0*/  STS [R3+0x2400], R30 ;  /* 0x0024001e03007388 */ /* 0x000be20000000800 */
[----:B-1----:R-:W-:-:S02]  /*12ff0*/  IADD3 R0, PT, PT, R5, R2, RZ ;  /* 0x0000000205007210 */ /* 0x002fc40007ffe0ff */
[----:B------:R-:W1:Y:S08]  /*13000*/  @!P2 LDC.64 R4, c[0x0][0x400] ;  /* 0x00010000ff04ab82 */ /* 0x000e700000000a00 */
[----:B-----5:R-:W2:Y:S01]  /*13010*/  LDC R3, c[0x0][0x434] ;  /* 0x00010d00ff037b82 */ /* 0x020ea20000000800 */
[----:B------:R-:W-:Y:S02]  /*13020*/  F2FP.BF16.F32.PACK_AB R28, R28, R130 ;  /* 0x000000821c1c723e */ /* 0x000fe400000010ff */
[----:B------:R-:W-:-:S02]  /*13030*/  F2FP.BF16.F32.PACK_AB R26, R26, R142 ;  /* 0x0000008e1a1a723e */ /* 0x000fc400000010ff */
[----:B------:R-:W-:Y:S02]  /*13040*/  F2FP.BF16.F32.PACK_AB R35, R35, R132 ;  /* 0x000000842323723e */ /* 0x000fe400000010ff */
[----:B------:R-:W-:Y:S02]  /*13050*/  F2FP.BF16.F32.PACK_AB R34, R34, R134 ;  /* 0x000000862222723e */ /* 0x000fe400000010ff */
[----:B------:R-:W-:Y:S02]  /*13060*/  F2FP.BF16.F32.PACK_AB R33, R33, R136 ;  /* 0x000000882121723e */ /* 0x000fe400000010ff */
[----:B------:R-:W-:Y:S01]  /*13070*/  F2FP.BF16.F32.PACK_AB R32, R32, R138 ;  /* 0x0000008a2020723e */ /* 0x000fe200000010ff */
[----:B------:R-:W-:Y:S04]  /*13080*/  STS [R2], R29 ;  /* 0x0000001d02007388 */ /* 0x000fe80000000800 */
[----:B------:R-:W-:Y:S04]  /*13090*/  STS [R2+0x400], R28 ;  /* 0x0004001c02007388 */ /* 0x000fe80000000800 */
[----:B------:R5:W-:Y:S04]  /*130a0*/  STS [R0], R27 ;  /* 0x0000001b00007388 */ /* 0x000be80000000800 */
[----:B------:R-:W-:Y:S01]  /*130b0*/  STS [R0+0x400], R26 ;  /* 0x0004001a00007388 */ /* 0x000fe20000000800 */
[----:B--2---:R-:W-:-:S02]  /*130c0*/  @P1 IMAD R3, R10, R17, RZ ;  /* 0x000000110a031224 */ /* 0x004fc400078e02ff */
[----:B-1----:R-:W-:Y:S01]  /*130d0*/  @!P2 IMAD.WIDE.U32 R10, R43, R4, RZ ;  /* 0x000000042b0aa225 */ /* 0x002fe200078e00ff */
[----:B------:R-:W-:Y:S01]  /*130e0*/  STS [R2+0x2000], R35 ;  /* 0x0020002302007388 */ /* 0x000fe20000000800 */
[----:B------:R-:W1:Y:S03]  /*130f0*/  @P1 LDC R4, c[0x0][0x430] ;  /* 0x00010c00ff041b82 */ /* 0x000e660000000800 */
[----:B------:R-:W-:Y:S04]  /*13100*/  STS [R2+0x2400], R34 ;  /* 0x0024002202007388 */ /* 0x000fe80000000800 */
[----:B------:R-:W-:Y:S04]  /*13110*/  STS [R0+0x2000], R33 ;  /* 0x0020002100007388 */ /* 0x000fe80000000800 */
[----:B------:R2:W-:Y:S01]  /*13120*/  STS [R0+0x2400], R32 ;  /* 0x0024002000007388 */ /* 0x0005e20000000800 */
[----:B-----5:R-:W1:Y:S01]  /*13130*/  S2R R27, SR_CTAID.Z ;  /* 0x00000000001b7919 */ /* 0x020e620000002700 */
[----:B------:R1:W1:Y:S08]  /*13140*/  @P6 MUFU.LG2 R8, R36 ;  /* 0x0000002400086308 */ /* 0x0002700000000c00 */
[----:B------:R1:W1:Y:S01]  /*13150*/  @P5 MUFU.LG2 R6, R37 ;  /* 0x0000002500065308 */ /* 0x0002620000000c00 */
[----:B--2---:R-:W2:Y:S07]  /*13160*/  LDC.U8 R0, c[0x0][0x548] ;  /* 0x00015200ff007b82 */ /* 0x004eae0000000000 */
[----:B------:R1:W1:Y:S01]  /*13170*/  @P4 MUFU.LG2 R14, R38 ;  /* 0x00000026000e4308 */ /* 0x0002620000000c00 */
[----:B------:R-:W-:Y:S01]  /*13180*/  @P1 MOV R2, 0x1 ;  /* 0x0000000100021802 */ /* 0x000fe20000000f00 */
[----:B---34-:R-:W-:Y:S06]  /*13190*/  @P1 BRA `(.L_x_2138) ;  /* 0x0000000000201947 */ /* 0x018fec0003800000 */
[----:B--2---:R-:W-:Y:S01]  /*131a0*/  ISETP.NE.AND P0, PT, R0, RZ, PT ;  /* 0x000000ff0000720c */ /* 0x004fe20003f05270 */
[----:B------:R-:W2:-:S12]  /*131b0*/  LDC R15, c[0x0][0x3e0] ;  /* 0x0000f800ff0f7b82 */ /* 0x000e980000000800 */
[----:B------:R-:W2:Y:S01]  /*131c0*/  @P0 LDC R2, c[0x0][0x454] ;  /* 0x00011500ff020b82 */ /* 0x000ea20000000800 */
[----:B-1----:R-:W-:Y:S02]  /*131d0*/  @P0 MOV R4, 0x1 ;  /* 0x0000000100040802 */ /* 0x002fe40000000f00 */
[----:B------:R-:W-:-:S05]  /*131e0*/  @!P0 MOV R4, 0x1 ;  /* 0x0000000100048802 */ /* 0x000fca0000000f00 */
[----:B------:R-:W3:Y:S01]  /*131f0*/  @P0 LDC R3, c[0x0][0x454] ;  /* 0x00011500ff030b82 */ /* 0x000ee20000000800 */
[-C--:B--2---:R-:W-:Y:S02]  /*13200*/  @P0 IMAD R2, R2, R15.reuse, RZ ;  /* 0x0000000f02020224 */ /* 0x084fe400078e02ff */
[----:B------:R-:W-:-:S07]  /*13210*/  @!P0 IMAD R2, R17, R15, RZ ;  /* 0x0000000f11028224 */ /* 0x000fce00078e02ff */
.L_x_2138:
[----:B------:R-:W-:Y:S01]  /*13220*/  BAR.SYNC.DEFER_BLOCKING 0x0 ;  /* 0x0000000000007b1d */ /* 0x000fe20000010000 */
[C---:B------:R-:W-:Y:S01]  /*13230*/  ISETP.NE.AND P0, PT, R42.reuse, -0x1, PT ;  /* 0xffffffff2a00780c */ /* 0x040fe20003f05270 */
[----:B------:R-:W-:Y:S01]  /*13240*/  @P2 IMAD.WIDE.U32 R22, R42, R12, RZ ;  /* 0x0000000c2a162225 */ /* 0x000fe200078e00ff */
[----:B--2---:R-:W-:-:S05]  /*13250*/  ISETP.NE.AND P1, PT, R0, RZ, !P1 ;  /* 0x000000ff0000720c */ /* 0x004fca0004f25270 */
[----:B------:R-:W2:Y:S01]  /*13260*/  @P4 LDC R16, c[0x0][0x458] ;  /* 0x00011600ff104b82 */ /* 0x000ea20000000800 */
[C---:B------:R-:W-:Y:S01]  /*13270*/  @!P2 IMAD R26, R43.reuse, R5, R11 ;  /* 0x000000052b1aa224 */ /* 0x040fe200078e020b */
[----:B------:R4:W5:Y:S01]  /*13280*/  LDL R32, [R1+0x10] ;  /* 0x0000100001207983 */ /* 0x0009620000100800 */
[----:B------:R-:W4:Y:S01]  /*13290*/  @P3 MUFU.LG2 R11, R39 ;  /* 0x00000027000b3308 */ /* 0x000f220000000c00 */
[----:B------:R-:W-:Y:S02]  /*132a0*/  @P2 IMAD R26, R42, R13, R23 ;  /* 0x0000000d2a1a2224 */ /* 0x000fe400078e0217 */
[----:B-1----:R-:W-:Y:S01]  /*132b0*/  @P6 FMUL.FTZ R0, R8, 0.69314718246459960938 ;  /* 0x3f31721808006820 */ /* 0x002fe20000410000 */
[----:B------:R-:W-:Y:S01]  /*132c0*/  MOV R25, 0x7f800000 ;  /* 0x7f80000000197802 */ /* 0x000fe20000000f00 */
[----:B------:R-:W-:Y:S01]  /*132d0*/  @P5 FMUL.FTZ R5, R6, 0.69314718246459960938 ;  /* 0x3f31721806055820 */ /* 0x000fe20000410000 */
[----:B------:R-:W1:Y:S01]  /*132e0*/  @P3 LDC R15, c[0x0][0x458] ;  /* 0x00011600ff0f3b82 */ /* 0x000e620000000800 */
[----:B------:R-:W-:-:S02]  /*132f0*/  @!P0 IMAD R42, R43, R17, RZ ;  /* 0x000000112b2a8224 */ /* 0x000fc400078e02ff */
[----:B------:R-:W-:Y:S01]  /*13300*/  @P6 FFMA.FTZ R25, R71, R7, R0 ;  /* 0x0000000747196223 */ /* 0x000fe20000010000 */
[----:B---3--:R-:W-:Y:S01]  /*13310*/  IMAD R0, R27, R3, RZ ;  /* 0x000000031b007224 */ /* 0x008fe200078e02ff */
[----:B------:R-:W-:Y:S01]  /*13320*/  MOV R24, 0x7f800000 ;  /* 0x7f80000000187802 */ /* 0x000fe20000000f00 */
[----:B------:R-:W-:Y:S01]  /*13330*/  @P5 FFMA.FTZ R24, R70, R9, R5 ;  /* 0x0000000946185223 */ /* 0x000fe20000010005 */
[----:B------:R3:W-:Y:S01]  /*13340*/  @!P0 STL [R1+0x18], R42 ;  /* 0x0000182a01008387 */ /* 0x0007e20000100800 */
[----:B------:R-:W-:Y:S01]  /*13350*/  LOP3.LUT P0, RZ, R41, 0x3, RZ, 0xc0, !PT ;  /* 0x0000000329ff7812 */ /* 0x000fe2000780c0ff */
[----:B------:R-:W-:Y:S01]  /*13360*/  @!P1 IMAD R0, R43, R2, R0 ;  /* 0x000000022b009224 */ /* 0x000fe200078e0200 */
[----:B------:R-:W-:Y:S01]  /*13370*/  SHF.R.S32.HI R3, RZ, 0x1f, R42 ;  /* 0x0000001fff037819 */ /* 0x000fe2000001142a */
[----:B------:R3:W3:Y:S01]  /*13380*/  LDS.128 R28, [R209+0x3800] ;  /* 0x00380000d11c7984 */ /* 0x0006e20000000c00 */
[----:B------:R-:W-:Y:S01]  /*13390*/  IMAD R2, R4, UR15, RZ ;  /* 0x0000000f04027c24 */ /* 0x000fe2000f8e02ff */
[----:B------:R-:W-:Y:S01]  /*133a0*/  SEL R5, R42, RZ, P1 ;  /* 0x000000ff2a057207 */ /* 0x000fe20000800000 */
[----:B------:R-:W-:Y:S01]  /*133b0*/  @P4 FMUL.FTZ R7, R14, 0.69314718246459960938 ;  /* 0x3f3172180e074820 */ /* 0x000fe20000410000 */
[----:B------:R-:W-:Y:S01]  /*133c0*/  SEL R3, R3, RZ, P1 ;  /* 0x000000ff03037207 */ /* 0x000fe20000800000 */
[----:B----4-:R-:W-:Y:S01]  /*133d0*/  @P3 FMUL.FTZ R6, R11, 0.69314718246459960938 ;  /* 0x3f3172180b063820 */ /* 0x010fe20000410000 */
[----:B------:R-:W-:Y:S01]  /*133e0*/  IADD3 R8, P5, P1, R2, R5, R0 ;  /* 0x0000000502087210 */ /* 0x000fe200079be000 */
[----:B------:R-:W-:Y:S01]  /*133f0*/  BSSY.RECONVERGENT B0, `(.L_x_2139) ;  /* 0x0000031000007945 */ /* 0x000fe20003800200 */
[----:B------:R-:W-:-:S02]  /*13400*/  SHF.R.S32.HI R2, RZ, 0x1f, R2 ;  /* 0x0000001fff027819 */ /* 0x000fc40000011402 */
[----:B------:R-:W-:Y:S02]  /*13410*/  SHF.R.S32.HI R0, RZ, 0x1f, R0 ;  /* 0x0000001fff007819 */ /* 0x000fe40000011400 */
[----:B------:R-:W-:Y:S01]  /*13420*/  MOV R21, 0x7f800000 ;  /* 0x7f80000000157802 */ /* 0x000fe20000000f00 */
[----:B--2---:R-:W-:Y:S01]  /*13430*/  @P4 FFMA.FTZ R21, R72, R16, R7 ;  /* 0x0000001048154223 */ /* 0x004fe20000010007 */
[----:B------:R-:W-:Y:S01]  /*13440*/  MOV R20, 0x7f800000 ;  /* 0x7f80000000147802 */ /* 0x000fe20000000f00 */
[----:B-1----:R-:W-:Y:S01]  /*13450*/  @P3 FFMA.FTZ R20, R69, R15, R6 ;  /* 0x0000000f45143223 */ /* 0x002fe20000010006 */
[----:B------:R-:W-:Y:S02]  /*13460*/  @!P2 MOV R13, R10 ;  /* 0x0000000a000da202 */ /* 0x000fe40000000f00 */
[----:B------:R-:W-:Y:S01]  /*13470*/  IADD3.X R5, PT, PT, R2, R3, R0, P5, P1 ;  /* 0x0000000302057210 */ /* 0x000fe20002fe2400 */
[----:B---3--:R-:W-:Y:S06]  /*13480*/  @P0 BRA `(.L_x_2140) ;  /* 0x00000000009c0947 */ /* 0x008fec0003800000 */
        /* <DEDUP_REMOVED lines=26> */
[C---:B--2---:R-:W-:Y:S01]  /*13630*/  @!P5 LEA R6, P0, R7.reuse, R14, 0x2 ;  /* 0x0000000e0706d211 */ /* 0x044fe200078010ff */
[----:B------:R1:W-:Y:S03]  /*13640*/  @!P6 STG.E desc[UR16][R10.64], R25 ;  /* 0x000000190a00e986 */ /* 0x0003e6000c101910 */
        /* <DEDUP_REMOVED lines=11> */
.L_x_2140:
[----:B------:R-:W-:Y:S05]  /*13700*/  BSYNC.RECONVERGENT B0 ;  /* 0x0000000000007941 */ /* 0x000fea0003800200 */
.L_x_2139:
[----:B------:R-:W2:Y:S01]  /*13710*/  S2R R0, SR_TID.X ;  /* 0x0000000000007919 */ /* 0x000ea20000002100 */
[----:B------:R-:W3:Y:S01]  /*13720*/  S2UR UR9, SR_CTAID.X ;  /* 0x00000000000979c3 */ /* 0x000ee20000002500 */
[----:B-1----:R-:W-:Y:S01]  /*13730*/  IMAD.SHL.U32 R2, R41, 0x8, RZ ;  /* 0x0000000829027824 */ /* 0x002fe200078e00ff */
[----:B------:R-:W1:Y:S01]  /*13740*/  LDCU.64 UR4, c[0x0][0x410] ;  /* 0x00008200ff0477ac */ /* 0x000e620008000a00 */
[----:B------:R4:W4:Y:S01]  /*13750*/  LDS.128 R8, [R209] ;  /* 0x00000000d1087984 */ /* 0x0009220000000c00 */
[----:B------:R-:W-:Y:S01]  /*13760*/  @P2 IMAD.MOV.U32 R13, RZ, RZ, R22 ;  /* 0x000000ffff0d2224 */ /* 0x000fe200078e0016 */
[----:B------:R-:W-:Y:S01]  /*13770*/  SHF.R.U32.HI R15, RZ, 0x3, R41 ;  /* 0x00000003ff0f7819 */ /* 0x000fe20000011629 */
[----:B------:R-:W-:Y:S01]  /*13780*/  BSSY.RECONVERGENT B0, `(.L_x_2141) ;  /* 0x0000022000007945 */ /* 0x000fe20003800200 */
[----:B------:R-:W-:Y:S02]  /*13790*/  LOP3.LUT R2, R2, 0x38, RZ, 0xc0, !PT ;  /* 0x0000003802027812 */ /* 0x000fe400078ec0ff */
[----:B-----5:R-:W-:-:S02]  /*137a0*/  ISETP.GE.AND P0, PT, R15, R32, PT ;  /* 0x000000200f00720c */ /* 0x020fc40003f06270 */
[----:B------:R-:W-:-:S05]  /*137b0*/  IADD3 R2, P1, PT, R2, R13, RZ ;  /* 0x0000000d02027210 */ /* 0x000fca0007f3e0ff */
[----:B------:R-:W-:Y:S02]  /*137c0*/  IMAD.X R3, RZ, RZ, R26, P1 ;  /* 0x000000ffff037224 */ /* 0x000fe400008e061a */
[----:B-1----:R-:W-:Y:S01]  /*137d0*/  IMAD.WIDE.U32 R12, R27, UR4, R2 ;  /* 0x000000041b0c7c25 */ /* 0x002fe2000f8e0002 */
[----:B---3--:R-:W-:-:S06]  /*137e0*/  USHF.L.U32 UR8, UR9, 0x7, URZ ;  /* 0x0000000709087899 */ /* 0x008fcc00080006ff */
[----:B------:R-:W-:Y:S02]  /*137f0*/  LOP3.LUT R14, R15, UR8, RZ, 0xfc, !PT ;  /* 0x000000080f0e7c12 */ /* 0x000fe4000f8efcff */
[----:B--2---:R-:W-:-:S05]  /*13800*/  SHF.R.U32.HI R0, RZ, 0x3, R0 ;  /* 0x00000003ff007819 */ /* 0x004fca0000011600 */
[C---:B------:R-:W-:Y:S02]  /*13810*/  VIADD R5, R0.reuse, 0x10 ;  /* 0x0000001000057836 */ /* 0x040fe40000000000 */
[----:B------:R-:W-:Y:S01]  /*13820*/  VIADD R4, R0, 0x20 ;  /* 0x0000002000047836 */ /* 0x000fe20000000000 */
[----:B------:R-:W-:Y:S02]  /*13830*/  SHF.R.U32.HI R0, RZ, 0x3, R41 ;  /* 0x00000003ff007819 */ /* 0x000fe40000011629 */
[-C--:B------:R-:W-:Y:S02]  /*13840*/  ISETP.GE.AND P6, PT, R5, R32.reuse, PT ;  /* 0x000000200500720c */ /* 0x080fe40003fc6270 */
[----:B------:R-:W-:Y:S01]  /*13850*/  ISETP.GE.AND P5, PT, R4, R32, PT ;  /* 0x000000200400720c */ /* 0x000fe20003fa6270 */
[C---:B------:R-:W-:Y:S02]  /*13860*/  VIADD R7, R0.reuse, 0x30 ;  /* 0x0000003000077836 */ /* 0x040fe40000000000 */
[----:B------:R-:W-:-:S02]  /*13870*/  VIADD R5, R0, 0x40 ;  /* 0x0000004000057836 */ /* 0x000fc40000000000 */
[C---:B------:R-:W-:Y:S01]  /*13880*/  VIADD R4, R0.reuse, 0x50 ;  /* 0x0000005000047836 */ /* 0x040fe20000000000 */
[-C--:B------:R-:W-:Y:S01]  /*13890*/  ISETP.GE.AND P4, PT, R7, R32.reuse, PT ;  /* 0x000000200700720c */ /* 0x080fe20003f86270 */
[----:B------:R-:W-:Y:S01]  /*138a0*/  VIADD R0, R0, 0x60 ;  /* 0x0000006000007836 */ /* 0x000fe20000000000 */
[-C--:B------:R-:W-:Y:S01]  /*138b0*/  ISETP.GE.AND P3, PT, R5, R32.reuse, PT ;  /* 0x000000200500720c */ /* 0x080fe20003f66270 */
[----:B------:R-:W-:Y:S01]  /*138c0*/  IMAD R7, R27, UR5, R13 ;  /* 0x000000051b077c24 */ /* 0x000fe2000f8e020d */
[-C--:B------:R-:W-:Y:S02]  /*138d0*/  ISETP.GE.AND P2, PT, R4, R32.reuse, PT ;  /* 0x000000200400720c */ /* 0x080fe40003f46270 */
[----:B------:R-:W-:Y:S01]  /*138e0*/  ISETP.GE.AND P1, PT, R0, R32, PT ;  /* 0x000000200000720c */ /* 0x000fe20003f26270 */
[----:B----4-:R-:W-:-:S12]  /*138f0*/  @P0 BRA `(.L_x_2142) ;  /* 0x0000000000280947 */ /* 0x010fd80003800000 */
        /* <DEDUP_REMOVED lines=9> */
[----:B------:R1:W-:Y:S02]  /*13990*/  STG.E.128 desc[UR16][R4.64], R8 ;  /* 0x0000000804007986 */ /* 0x0003e4000c101d10 */
.L_x_2142:
[----:B------:R-:W-:Y:S05]  /*139a0*/  BSYNC.RECONVERGENT B0 ;  /* 0x0000000000007941 */ /* 0x000fea0003800200 */
.L_x_2141:
[----:B-1----:R1:W2:Y:S01]  /*139b0*/  LDS.128 R8, [R209+0x800] ;  /* 0x00080000d1087984 */ /* 0x0022a20000000c00 */
[----:B------:R-:W-:Y:S01]  /*139c0*/  IADD3 R0, PT, PT, R15, 0x70, RZ ;  /* 0x000000700f007810 */ /* 0x000fe20007ffe0ff */
[----:B------:R-:W-:Y:S03]  /*139d0*/  BSSY.RECONVERGENT B0, `(.L_x_2143) ;  /* 0x0000010000007945 */ /* 0x000fe60003800200 */
[----:B------:R-:W-:Y:S01]  /*139e0*/  ISETP.GE.AND P0, PT, R0, R32, PT ;  /* 0x000000200000720c */ /* 0x000fe20003f06270 */
[----:B------:R-:W-:-:S12]  /*139f0*/  @P6 BRA `(.L_x_2144) ;  /* 0x0000000000346947 */ /* 0x000fd80003800000 */
        /* <DEDUP_REMOVED lines=13> */
.L_x_2144:
[----:B------:R-:W-:Y:S05]  /*13ad0*/  BSYNC.RECONVERGENT B0 ;  /* 0x0000000000007941 */ /* 0x000fea0003800200 */
.L_x_2143:
        /* <DEDUP_REMOVED lines=16> */
.L_x_2146:
[----:B------:R-:W-:Y:S05]  /*13be0*/  BSYNC.RECONVERGENT B0 ;  /* 0x0000000000007941 */ /* 0x000fea0003800200 */
.L_x_2145:
        /* <DEDUP_REMOVED lines=16> */
.L_x_2148:
[----:B------:R-:W-:Y:S05]  /*13cf0*/  BSYNC.RECONVERGENT B0 ;  /* 0x0000000000007941 */ /* 0x000fea0003800200 */
.L_x_2147:
        /* <DEDUP_REMOVED lines=16> */
.L_x_2150:
[----:B------:R-:W-:Y:S05]  /*13e00*/  BSYNC.RECONVERGENT B0 ;  /* 0x0000000000007941 */ /* 0x000fea0003800200 */
.L_x_2149:
        /* <DEDUP_REMOVED lines=16> */
.L_x_2152:
[----:B------:R-:W-:Y:S05]  /*13f10*/  BSYNC.RECONVERGENT B0 ;  /* 0x0000000000007941 */ /* 0x000fea0003800200 */
.L_x_2151:
        /* <DEDUP_REMOVED lines=16> */
.L_x_2154:
[----:B------:R-:W-:Y:S05]  /*14020*/  BSYNC.RECONVERGENT B0 ;  /* 0x0000000000007941 */ /* 0x000fea0003800200 */
.L_x_2153:
        /* <DEDUP_REMOVED lines=15> */
.L_x_2155:
        /* <DEDUP_REMOVED lines=14> */
.L_x_2712:


//--------------------- .text._ZN5flash16flash_fwd_kernelI23Flash_fwd_kernel_traitsILi64ELi128ELi64ELi4ELb0ELb0EN7cutlass10bfloat16_tE19Flash_kernel_traitsILi64ELi128ELi64ELi4ES3_EELb1ELb0ELb1ELb1ELb0ELb0ELb0ELb0EEEvNS_16Flash_fwd_paramsE --------------------------
	.section	.text._ZN5flash16flash_fwd_kernelI23Flash_fwd_kernel_traitsILi64ELi128ELi64ELi4ELb0ELb0EN7cutlass10bfloat16_tE19Flash_kernel_traitsILi64ELi128ELi64ELi4ES3_EELb1ELb0ELb1ELb1ELb0ELb0ELb0ELb0EEEvNS_16Flash_fwd_paramsE,"ax",@progbits
	.align	128
        .global         _ZN5flash16flash_fwd_kernelI23Flash_fwd_kernel_traitsILi64ELi128ELi64ELi4ELb0ELb0EN7cutlass10bfloat16_tE19Flash_kernel_traitsILi64ELi128ELi64ELi4ES3_EELb1ELb0ELb1ELb1ELb0ELb0ELb0ELb0EEEvNS_16Flash_fwd_paramsE
        .type           _ZN5flash16flash_fwd_kernelI23Flash_fwd_kernel_traitsILi64ELi128ELi64ELi4ELb0ELb0EN7cutlass10bfloat16_tE19Flash_kernel_traitsILi64ELi128ELi64ELi4ES3_EELb1ELb0ELb1ELb1ELb0ELb0ELb0ELb0EEEvNS_16Flash_fwd_paramsE,@function
        .size           _ZN5flash16flash_fwd_kernelI23Flash_fwd_kernel_traitsILi64ELi128ELi64ELi4ELb0ELb0EN7cutlass10bfloat16_tE19Flash_kernel_traitsILi64ELi128ELi64ELi4ES3_EELb1ELb0ELb1ELb1ELb0ELb0ELb0ELb0EEEvNS_16Flash_fwd_paramsE,(.L_x_2713 - _ZN5flash16flash_fwd_kernelI23Flash_fwd_kernel_traitsILi64ELi128ELi64ELi4ELb0ELb0EN7cutlass10bfloat16_tE19Flash_kernel_traitsILi64ELi128ELi64ELi4ES3_EELb1ELb0ELb1ELb1ELb0ELb0ELb0ELb0EEEvNS_16Flash_fwd_paramsE)
        .other          _ZN5flash16flash_fwd_kernelI23Flash_fwd_kernel_traitsILi64ELi128ELi64ELi4ELb0ELb0EN7cutlass10bfloat16_tE19Flash_kernel_traitsILi64ELi128ELi64ELi4ES3_EELb1ELb0ELb1ELb1ELb0ELb0ELb0ELb0EEEvNS_16Flash_fwd_paramsE,@"STO_CUDA_ENTRY STV_DEFAULT"
_ZN5flash16flash_fwd_kernelI23Flash_fwd_kernel_traitsILi64ELi128ELi64ELi4ELb0ELb0EN7cutlass10bfloat16_tE19Flash_kernel_traitsILi64ELi128ELi64ELi4ES3_EELb1ELb0ELb1ELb1ELb0ELb0ELb0ELb0EEEvNS_16Flash_fwd_paramsE:
.text._ZN5flash16flash_fwd_kernelI23Flash_fwd_kernel_traitsILi64ELi128ELi64ELi4ELb0ELb0EN7cutlass10bfloat16_tE19Flash_kernel_traitsILi64ELi128ELi64ELi4ES3_EELb1ELb0ELb1ELb1ELb0ELb0ELb0ELb0EEEvNS_16Flash_fwd_paramsE:
[----:B------:R-:W-:Y:S01]  /*0000*/  LDC R1, c[0x0][0x37c] ;  /* 0x0000df00ff017b82 */ /* 0x000fe20000000800 */
[----:B------:R-:W1:Y:S07]  /*0010*/  LDCU.U8 UR4, c[0x0][0x524] ;  /* 0x0000a480ff0477ac */ /* 0x000e6e0008000000 */
[----:B------:R-:W2:Y:S01]  /*0020*/  LDC R123, c[0x0][0x518] ;  /* 0x00014600ff7b7b82 */ /* 0x000ea20000000800 */
[----:B------:R-:W3:Y:S01]  /*0030*/  LDCU.64 UR24, c[0x0][0x510] ;  /* 0x0000a200ff1877ac */ /* 0x000ee20008000a00 */
[----:B------:R-:W4:Y:S06]  /*0040*/  LDCU.64 UR20, c[0x0][0x358] ;  /* 0x00006b00ff1477ac */ /* 0x000f2c0008000a00 */
[----:B------:R-:W4:Y:S01]  /*0050*/  LDC R122, c[0x0][0x51c] ;  /* 0x00014700ff7a7b82 */ /* 0x000f220000000800 */
[----:B------:R-:W4:Y:S01]  /*0060*/  S2R R203, SR_CTAID.Y ;  /* 0x0000000000cb7919 */ /* 0x000f220000002600 */
[----:B------:R-:W4:Y:S01]  /*0070*/  LDCU.64 UR6, c[0x0][0x470] ;  /* 0x00008e00ff0677ac */ /* 0x000f220008000a00 */
[----:B------:R-:W4:Y:S01]  /*0080*/  S2R R10, SR_CTAID.Z ;  /* 0x00000000000a7919 */ /* 0x000f220000002700 */
[----:B------:R-:W4:Y:S01]  /*0090*/  S2R R202, SR_TID.X ;  /* 0x0000000000ca7919 */ /* 0x000f220000002100 */
[----:B-1----:R-:W-:-:S03]  /*00a0*/  ISETP.NE.AND P2, PT, RZ, UR4, PT ;  /* 0x00000004ff007c0c */ /* 0x002fc6000bf45270 */
[----:B------:R-:W1:Y:S01]  /*00b0*/  S2UR UR23, SR_CTAID.X ;  /* 0x00000000001779c3 */ /* 0x000e620000002500 */
[----:B------:R-:W1:Y:S01]  /*00c0*/  LDCU.64 UR4, c[0x0][0x460] ;  /* 0x00008c00ff0477ac */ /* 0x000e620008000a00 */
[----:B---3--:R-:W-:Y:S02]  /*00d0*/  IMAD.U32 R4, RZ, RZ, UR24 ;  /* 0x00000018ff047e24 */ /* 0x008fe4000f8e00ff */
[----:B------:R-:W-:-:S04]  /*00e0*/  IMAD.U32 R5, RZ, RZ, UR25 ;  /* 0x00000019ff057e24 */ /* 0x000fc8000f8e00ff */
[----:B------:R-:W3:Y:S02]  /*00f0*/  LDC.64 R6, c[0x0][0x460] ;  /* 0x00011800ff067b82 */ /* 0x000ee40000000a00 */
[----:B--2---:R-:W-:Y:S01]  /*0100*/  @P2 IMAD.MOV.U32 R2, RZ, RZ, R123 ;  /* 0x000000ffff022224 */ /* 0x004fe200078e007b */
[----:B----4-:R-:W2:Y:S01]  /*0110*/  @P2 LDG.E.64 R4, desc[UR20][R4.64] ;  /* 0x0000001404042981 */ /* 0x010ea2000c1e1b00 */
[----:B------:R-:W-:-:S06]  /*0120*/  @P2 IMAD.MOV.U32 R3, RZ, RZ, R122 ;  /* 0x000000ffff032224 */ /* 0x000fcc00078e007a */
[----:B------:R-:W4:Y:S01]  /*0130*/  @P2 LDG.E.64 R2, desc[UR20][R2.64] ;  /* 0x0000001402022981 */ /* 0x000f22000c1e1b00 */
[----:B-1----:R-:W-:Y:S01]  /*0140*/  UISETP.NE.U32.AND UP0, UPT, UR4, URZ, UPT ;  /* 0x000000ff0400728c */ /* 0x002fe2000bf05070 */
[----:B------:R-:W-:-:S03]  /*0150*/  ISETP.NE.U32.AND P5, PT, RZ, UR4, PT ;  /* 0x00000004ff007c0c */ /* 0x000fc6000bfa5070 */
[----:B------:R-:W-:Y:S01]  /*0160*/  UISETP.NE.AND.EX UP0, UPT, UR5, URZ, UPT, UP0 ;  /* 0x000000ff0500728c */ /* 0x000fe2000bf05300 */
[----:B------:R-:W-:Y:S02]  /*0170*/  LOP3.LUT R0, R10, UR23, R203, 0xfe, !PT ;  /* 0x000000170a007c12 */ /* 0x000fe4000f8efecb */
[----:B------:R-:W-:Y:S01]  /*0180*/  ISETP.NE.AND.EX P5, PT, RZ, UR5, PT, P5 ;  /* 0x00000005ff007c0c */ /* 0x000fe2000bfa5350 */
[----:B------:R-:W1:Y:S01]  /*0190*/  LDCU.64 UR4, c[0x0][0x478] ;  /* 0x00008f00ff0477ac */ /* 0x000e620008000a00 */
[----:B------:R-:W-:Y:S02]  /*01a0*/  LOP3.LUT P3, RZ, R0, R202, RZ, 0xfc, !PT ;  /* 0x000000ca00ff7212 */ /* 0x000fe4000786fcff */
[----:B------:R-:W4:Y:S01]  /*01b0*/  @P2 LDC R0, c[0x0][0x520] ;  /* 0x00014800ff002b82 */ /* 0x000f220000000800 */
[----:B------:R-:W-:Y:S01]  /*01c0*/  PLOP3.LUT P0, PT, PT, PT, UP0, 0x80, 0x8 ;  /* 0x000000000008781c */ /* 0x000fe20003f0f008 */
[----:B---3--:R-:W-:-:S09]  /*01d0*/  IMAD.WIDE.U32 R6, R203, 0x4, R6 ;  /* 0x00000004cb067825 */ /* 0x008fd200078e0006 */
[----:B------:R-:W3:Y:S01]  /*01e0*/  @!P3 LDC.64 R8, c[0x0][0x528] ;  /* 0x00014a00ff08bb82 */ /* 0x000ee20000000a00 */
[----:B------:R-:W-:Y:S01]  /*01f0*/  IMAD.SHL.U32 R12, R203, 0x4, RZ ;  /* 0x00000004cb0c7824 */ /* 0x000fe200078e00ff */
[----:B------:R-:W-:Y:S02]  /*0200*/  ISETP.NE.U32.AND P4, PT, RZ, UR6, PT ;  /* 0x00000006ff007c0c */ /* 0x000fe4000bf85070 */
[----:B--2---:R-:W-:Y:S02]  /*0210*/  @P2 R2UR UR24, R4 ;  /* 0x00000000041822ca */ /* 0x004fe400000e0000 */
[----:B------:R-:W-:Y:S02]  /*0220*/  @P2 R2UR UR25, R5 ;  /* 0x00000000051922ca */ /* 0x000fe400000e0000 */
[----:B----4-:R-:W-:-:S05]  /*0230*/  @P2 IADD3 R123, P1, PT, R2, R0, RZ ;  /* 0x00000000027b2210 */ /* 0x010fca0007f3e0ff */
[----:B------:R-:W-:-:S04]  /*0240*/  @P2 IMAD.X R122, RZ, RZ, R3, P1 ;  /* 0x000000ffff7a2224 */ /* 0x000fc800008e0603 */
[----:B------:R-:W-:Y:S02]  /*0250*/  IMAD.U32 R4, RZ, RZ, UR24 ;  /* 0x00000018ff047e24 */ /* 0x000fe4000f8e00ff */
[----:B------:R-:W-:Y:S02]  /*0260*/  IMAD.U32 R5, RZ, RZ, UR25 ;  /* 0x00000019ff057e24 */ /* 0x000fe4000f8e00ff */
[----:B------:R-:W-:Y:S02]  /*0270*/  @!P3 IMAD.MOV.U32 R2, RZ, RZ, R123 ;  /* 0x000000ffff02b224 */ /* 0x000fe400078e007b */
[----:B------:R-:W-:Y:S01]  /*0280*/  @!P3 IMAD.MOV.U32 R3, RZ, RZ, R122 ;  /* 0x000000ffff03b224 */ /* 0x000fe200078e007a */
[----:B---3--:R-:W-:Y:S04]  /*0290*/  @!P3 STG.E.64 desc[UR20][R8.64], R4 ;  /* 0x000000040800b986 */ /* 0x008fe8000c101b14 */
[----:B------:R2:W-:Y:S04]  /*02a0*/  @!P3 STG.E.64 desc[UR20][R8.64+0x8], R2 ;  /* 0x000008020800b986 */ /* 0x0005e8000c101b14 */
[----:B--2---:R-:W2:Y:S04]  /*02b0*/  @P5 LDG.E R9, desc[UR20][R6.64] ;  /* 0x0000001406095981 */ /* 0x004ea8000c1e1900 */
[----:B------:R-:W3:Y:S01]  /*02c0*/  @P0 LDG.E R7, desc[UR20][R6.64+0x4] ;  /* 0x0000041406070981 */ /* 0x000ee2000c1e1900 */
[----:B-1----:R-:W-:Y:S01]  /*02d0*/  ISETP.NE.U32.AND P3, PT, RZ, UR4, PT ;  /* 0x00000004ff007c0c */ /* 0x002fe2000bf65070 */
[----:B------:R-:W-:Y:S01]  /*02e0*/  IMAD.MOV.U32 R0, RZ, RZ, RZ ;  /* 0x000000ffff007224 */ /* 0x000fe200078e00ff */
[----:B------:R-:W-:-:S02]  /*02f0*/  SHF.R.U32.HI R2, RZ, 0x1e, R203 ;  /* 0x0000001eff027819 */ /* 0x000fc400000116cb */
[----:B------:R-:W-:Y:S02]  /*0300*/  ISETP.NE.AND.EX P3, PT, RZ, UR5, PT, P3 ;  /* 0x00000005ff007c0c */ /* 0x000fe4000bf65330 */
[----:B------:R-:W-:-:S11]  /*0310*/  ISETP.NE.AND.EX P4, PT, RZ, UR7, PT, P4 ;  /* 0x00000007ff007c0c */ /* 0x000fd6000bf85340 */
[C---:B------:R-:W-:Y:S02]  /*0320*/  @P3 IADD3 R4, P1, PT, R12.reuse, UR4, RZ ;  /* 0x000000040c043c10 */ /* 0x040fe4000ff3e0ff */
[----:B------:R-:W-:Y:S02]  /*0330*/  @P4 IADD3 R14, P2, PT, R12, UR6, RZ ;  /* 0x000000060c0e4c10 */ /* 0x000fe4000ff5e0ff */
[C---:B------:R-:W-:Y:S01]  /*0340*/  @P3 IADD3.X R5, PT, PT, R2.reuse, UR5, RZ, P1, !PT ;  /* 0x0000000502053c10 */ /* 0x040fe20008ffe4ff */
[----:B------:R-:W1:Y:S01]  /*0350*/  LDCU.U8 UR4, c[0x0][0x532] ;  /* 0x0000a640ff0477ac */ /* 0x000e620008000000 */
[----:B------:R-:W-:-:S03]  /*0360*/  @P4 IADD3.X R15, PT, PT, R2, UR7, RZ, P2, !PT ;  /* 0x00000007020f4c10 */ /* 0x000fc600097fe4ff */
[----:B------:R4:W5:Y:S04]  /*0370*/  @P3 LDG.E R8, desc[UR20][R4.64] ;  /* 0x0000001404083981 */ /* 0x000968000c1e1900 */
[----:B------:R2:W5:Y:S01]  /*0380*/  @P4 LDG.E R0, desc[UR20][R14.64] ;  /* 0x000000140e004981 */ /* 0x000562000c1e1900 */
[----:B----4-:R-:W4:Y:S01]  /*0390*/  LDC.64 R4, c[0x0][0x468] ;  /* 0x00011a00ff047b82 */ /* 0x010f220000000a00 */
[----:B-1----:R-:W-:Y:S01]  /*03a0*/  ISETP.NE.AND P2, PT, RZ, UR4, PT ;  /* 0x00000004ff007c0c */ /* 0x002fe2000bf45270 */
[----:B------:R-:W-:Y:S01]  /*03b0*/  IMAD.MOV.U32 R6, RZ, RZ, -0x1 ;  /* 0xffffffffff067424 */ /* 0x000fe200078e00ff */
[----:B----4-:R-:W-:Y:S02]  /*03c0*/  ISETP.EQ.U32.AND P4, PT, R4, RZ, PT ;  /* 0x000000ff0400720c */ /* 0x010fe40003f82070 */
[----:B------:R-:W-:-:S02]  /*03d0*/  IADD3 R12, P1, PT, R12, R4, RZ ;  /* 0x000000040c0c7210 */ /* 0x000fc40007f3e0ff */
[----:B------:R-:W-:-:S03]  /*03e0*/  ISETP.EQ.OR.EX P4, PT, R5, RZ, !P2, P4 ;  /* 0x000000ff0500720c */ /* 0x000fc60005782740 */
[----:B------:R-:W-:Y:S02]  /*03f0*/  IMAD.X R13, R2, 0x1, R5, P1 ;  /* 0x00000001020d7824 */ /* 0x000fe400008e0605 */
[----:B------:R-:W1:Y:S08]  /*0400*/  @!P3 LDC.64 R2, c[0x0][0x488] ;  /* 0x00012200ff02bb82 */ /* 0x000e700000000a00 */
[----:B------:R4:W5:Y:S01]  /*0410*/  @!P4 LDG.E R6, desc[UR20][R12.64] ;  /* 0x000000140c06c981 */ /* 0x000962000c1e1900 */
[----:B------:R-:W-:-:S04]  /*0420*/  ISETP.NE.U32.AND P4, PT, R4, RZ, PT ;  /* 0x000000ff0400720c */ /* 0x000fc80003f85070 */
[----:B------:R-:W-:Y:S01]  /*0430*/  ISETP.NE.AND.EX P4, PT, R5, RZ, PT, P4 ;  /* 0x000000ff0500720c */ /* 0x000fe20003f85340 */
[----:B------:R-:W4:Y:S01]  /*0440*/  @!UP0 LDCU UR18, c[0x0][0x434] ;  /* 0x00008680ff1287ac */ /* 0x000f220008000800 */
[----:B------:R-:W-:Y:S01]  /*0450*/  UMOV UR16, 0xffffffff ;  /* 0xffffffff00107882 */ /* 0x000fe20000000000 */
[----:B-1----:R-:W-:-:S10]  /*0460*/  @!P3 ISETP.NE.U32.AND P1, PT, R2, RZ, PT ;  /* 0x000000ff0200b20c */ /* 0x002fd40003f25070 */
[----:B------:R-:W1:Y:S01]  /*0470*/  @!P4 LDC R2, c[0x0][0x438] ;  /* 0x00010e00ff02cb82 */ /* 0x000e620000000800 */
[----:B------:R-:W-:Y:S01]  /*0480*/  USHF.L.U32 UR17, UR23, 0x7, URZ ;  /* 0x0000000717117899 */ /* 0x000fe200080006ff */
[----:B------:R-:W-:Y:S02]  /*0490*/  @!P3 ISETP.NE.AND.EX P1, PT, R3, RZ, PT, P1 ;  /* 0x000000ff0300b20c */ /* 0x000fe40003f25310 */
[----:B--2---:R-:W-:Y:S02]  /*04a0*/  @P5 R2UR UR16, R9 ;  /* 0x00000000091052ca */ /* 0x004fe400000e0000 */
[----:B---3--:R-:W-:Y:S02]  /*04b0*/  @P0 R2UR UR4, R7 ;  /* 0x00000000070402ca */ /* 0x008fe400000e0000 */
[----:B------:R-:W2:Y:S11]  /*04c0*/  @!P3 LDC R7, c[0x0][0x43c] ;  /* 0x00010f00ff07bb82 */ /* 0x000eb60000000800 */
[----:B----4-:R-:W-:-:S04]  /*04d0*/  @UP0 UIADD3 UR18, UPT, UPT, UR4, -UR16, URZ ;  /* 0x8000001004120290 */ /* 0x010fc8000fffe0ff */
[----:B------:R-:W-:-:S06]  /*04e0*/  UISETP.GT.AND UP0, UPT, UR18, UR17, UPT ;  /* 0x000000111200728c */ /* 0x000fcc000bf04270 */
[----:B------:R-:W-:Y:S02]  /*04f0*/  PLOP3.LUT P0, PT, PT, PT, UP0, 0x80, 0x8 ;  /* 0x000000000008781c */ /* 0x000fe40003f0f008 */
[----:B--2---:R-:W-:Y:S01]  /*0500*/  @!P3 SEL R7, R7, RZ, P1 ;  /* 0x000000ff0707b207 */ /* 0x004fe20000800000 */
[----:B-1----:R-:W-:Y:S10]  /*0510*/  @!P4 BRA `(.L_x_2156) ;  /* 0x00000000000cc947 */ /* 0x002ff40003800000 */
[----:B------:R-:W2:Y:S02]  /*0520*/  @P2 LDG.E R2, desc[UR20][R12.64+0x4] ;  /* 0x000004140c022981 */ /* 0x000ea4000c1e1900 */
[----:B--2--5:R-:W-:-:S06]  /*0530*/  @P2 IADD3 R2, PT, PT, R2, -R6, RZ ;  /* 0x8000000602022210 */ /* 0x024fcc0007ffe0ff */
[----:B------:R1:W5:Y:S02]  /*0540*/  @!P2 LDG.E R2, desc[UR20][R12.64] ;  /* 0x000000140c02a981 */ /* 0x000364000c1e1900 */
.L_x_2156:
[----:B-----5:R-:W-:Y:S02]  /*0550*/  @P3 IADD3 R8, PT, PT, R8, -R0, RZ ;  /* 0x8000000008083210 */ /* 0x020fe40007ffe0ff */
[----:B------:R-:W-:Y:S01]  /*0560*/  @!P3 IADD3 R2, PT, PT, R7, R2, -R0 ;  /* 0x000000020702b210 */ /* 0x000fe20007ffe800 */
[----:B------:R-:W-:Y:S06]  /*0570*/  @!P0 EXIT ;  /* 0x000000000000894d */ /* 0x000fec0003800000 */
[----:B------:R-:W2:Y:S01]  /*0580*/  LDC R30, c[0x0][0x504] ;  /* 0x00014100ff1e7b82 */ /* 0x000ea20000000800 */
[----:B------:R-:W-:Y:S01]  /*0590*/  @P3 R2UR UR22, R8 ;  /* 0x00000000081632ca */ /* 0x000fe200000e0000 */
[----:B------:R-:W3:Y:S01]  /*05a0*/  LDCU UR19, c[0x0][0x508] ;  /* 0x0000a100ff1377ac */ /* 0x000ee20008000800 */
[----:B------:R-:W-:-:S13]  /*05b0*/  @!P3 R2UR UR22, R2 ;  /* 0x000000000216b2ca */ /* 0x000fda00000e0000 */
[----:B------:R-:W-:Y:S01]  /*05c0*/  UIADD3 UR7, UPT, UPT, UR22, 0x3f, URZ ;  /* 0x0000003f16077890 */ /* 0x000fe2000fffe0ff */
[----:B------:R-:W-:-:S03]  /*05d0*/  IMAD.U32 R5, RZ, RZ, UR22 ;  /* 0x00000016ff057e24 */ /* 0x000fc6000f8e00ff */
[----:B------:R-:W-:Y:S02]  /*05e0*/  UIADD3 UR5, UPT, UPT, UR7, UR17, -UR18 ;  /* 0x0000001107057290 */ /* 0x000fe4000fffe812 */
[----:B------:R-:W-:Y:S02]  /*05f0*/  USHF.R.S32.HI UR6, URZ, 0x1f, UR7 ;  /* 0x0000001fff067899 */ /* 0x000fe40008011407 */
[----:B---3--:R-:W-:Y:S01]  /*0600*/  UIADD3 UR5, UPT, UPT, UR5, 0x80, UR19 ;  /* 0x0000008005057890 */ /* 0x008fe2000fffe013 */
[----:B--2---:R-:W-:-:S03]  /*0610*/  VIADD R30, R30, UR18 ;  /* 0x000000121e1e7c36 */ /* 0x004fc60008000000 */
[----:B------:R-:W-:Y:S01]  /*0620*/  USHF.R.S32.HI UR4, URZ, 0x1f, UR5 ;  /* 0x0000001fff047899 */ /* 0x000fe20008011405 */
[----:B------:R-:W-:Y:S01]  /*0630*/  IMAD.U32 R3, RZ, RZ, UR6 ;  /* 0x00000006ff037e24 */ /* 0x000fe2000f8e00ff */
[----:B------:R-:W-:-:S04]  /*0640*/  IADD3 R5, PT, PT, -R30, UR17, R5 ;  /* 0x000000111e057c10 */ /* 0x000fc8000fffe105 */
[----:B------:R-:W-:Y:S01]  /*0650*/  IMAD.U32 R2, RZ, RZ, UR4 ;  /* 0x00000004ff027e24 */ /* 0x000fe2000f8e00ff */
[----:B------:R-:W-:Y:S02]  /*0660*/  SHF.R.S32.HI R4, RZ, 0x1f, R5 ;  /* 0x0000001fff047819 */ /* 0x000fe40000011405 */
[----:B------:R-:W-:Y:S02]  /*0670*/  LEA.HI R3, R3, UR7, RZ, 0x6 ;  /* 0x0000000703037c11 */ /* 0x000fe4000f8f30ff */
[----:B------:R-:W-:Y:S02]  /*0680*/  LEA.HI R4, R4, R5, RZ, 0x6 ;  /* 0x0000000504047211 */ /* 0x000fe400078f30ff */
[----:B------:R-:W-:Y:S02]  /*0690*/  LEA.HI R2, R2, UR5, RZ, 0x6 ;  /* 0x0000000502027c11 */ /* 0x000fe4000f8f30ff */
[----:B------:R-:W-:Y:S02]  /*06a0*/  SHF.R.S32.HI R3, RZ, 0x6, R3 ;  /* 0x00000006ff037819 */ /* 0x000fe40000011403 */
[----:B------:R-:W-:-:S02]  /*06b0*/  SHF.R.S32.HI R4, RZ, 0x6, R4 ;  /* 0x00000006ff047819 */ /* 0x000fc40000011404 */
[----:B------:R-:W-:Y:S02]  /*06c0*/  SHF.R.S32.HI R2, RZ, 0x6, R2 ;  /* 0x00000006ff027819 */ /* 0x000fe40000011402 */
[----:B------:R-:W-:Y:S02]  /*06d0*/  VIMNMX R201, PT, PT, RZ, R4, !PT ;  /* 0x00000004ffc97248 */ /* 0x000fe40007fe0100 */
[----:B------:R-:W-:-:S04]  /*06e0*/  VIMNMX R137, PT, PT, R3, R2, PT ;  /* 0x0000000203897248 */ /* 0x000fc80003fe0100 */
[----:B------:R-:W-:-:S13]  /*06f0*/  ISETP.GT.AND P0, PT, R137, R201, PT ;  /* 0x000000c98900720c */ /* 0x000fda0003f04270 */
[----:B------:R-:W-:Y:S05]  /*0700*/  @P0 BRA `(.L_x_2157) ;  /* 0x0000001000940947 */ /* 0x000fea0003800000 */
[----:B------:R-:W2:Y:S01]  /*0710*/  LDC.U8 R0, c[0x0][0x549] ;  /* 0x00015240ff007b82 */ /* 0x000ea20000000000 */
[----:B------:R-:W-:-:S06]  /*0720*/  UISETP.NE.AND UP0, UPT, UR16, -0x1, UPT ;  /* 0xffffffff1000788c */ /* 0x000fcc000bf05270 */
[----:B------:R-:W-:Y:S01]  /*0730*/  PLOP3.LUT P2, PT, PT, PT, UP0, 0x80, 0x8 ;  /* 0x000000000008781c */ /* 0x000fe20003f4f008 */
        /* <DEDUP_REMOVED lines=24> */
.L_x_2158:
[----:B------:R-:W1:Y:S01]  /*08c0*/  LDCU UR6, c[0x0][0x440] ;  /* 0x00008800ff0677ac */ /* 0x000e620008000800 */
[----:B----4-:R-:W-:Y:S01]  /*08d0*/  IMAD R8, R203, R8, RZ ;  /* 0x00000008cb087224 */ /* 0x010fe200078e02ff */
[----:B------:R-:W-:Y:S01]  /*08e0*/  BSSY.RECONVERGENT B0, `(.L_x_2159) ;  /* 0x0000030000007945 */ /* 0x000fe20003800200 */
[----:B------:R-:W-:Y:S01]  /*08f0*/  @P2 IMAD R7, R5, UR16, R15 ;  /* 0x0000001005072c24 */ /* 0x000fe2000f8e020f */
[----:B------:R-:W-:Y:S01]  /*0900*/  UISETP.NE.AND UP0, UPT, UR16, -0x1, UPT ;  /* 0xffffffff1000788c */ /* 0x000fe2000bf05270 */
[----:B------:R-:W-:Y:S01]  /*0910*/  IMAD.SHL.U32 R5, R202, 0x8, RZ ;  /* 0x00000008ca057824 */ /* 0x000fe200078e00ff */
[----:B------:R-:W2:Y:S01]  /*0920*/  LDCU.64 UR4, c[0x0][0x410] ;  /* 0x00008200ff0477ac */ /* 0x000ea20008000a00 */
[----:B------:R-:W-:Y:S01]  /*0930*/  IMAD R2, R10, R2, RZ ;  /* 0x000000020a027224 */ /* 0x000fe200078e02ff */
[----:B------:R-:W-:Y:S01]  /*0940*/  SHF.R.U32.HI R202, RZ, 0x3, R202 ;  /* 0x00000003ffca7819 */ /* 0x000fe200000116ca */
[----:B------:R-:W-:Y:S01]  /*0950*/  IMAD R4, R0, UR17, RZ ;  /* 0x0000001100047c24 */ /* 0x000fe2000f8e02ff */
[----:B------:R-:W-:Y:S01]  /*0960*/  PLOP3.LUT P1, PT, PT, PT, UP0, 0x80, 0x8 ;  /* 0x000000000008781c */ /* 0x000fe20003f2f008 */
[----:B------:R-:W-:Y:S01]  /*0970*/  @!P0 IMAD R2, R203, R3, R2 ;  /* 0x00000003cb028224 */ /* 0x000fe200078e0202 */
[----:B------:R-:W-:Y:S01]  /*0980*/  LOP3.LUT R5, R5, 0x38, RZ, 0xc0, !PT ;  /* 0x0000003805057812 */ /* 0x000fe200078ec0ff */
[----:B------:R-:W-:Y:S01]  /*0990*/  @P2 IMAD.MOV.U32 R12, RZ, RZ, R14 ;  /* 0x000000ffff0c2224 */ /* 0x000fe200078e000e */
[----:B------:R-:W-:Y:S01]  /*09a0*/  SEL R8, R8, UR16, !P1 ;  /* 0x0000001008087c07 */ /* 0x000fe2000c800000 */
[----:B------:R-:W-:Y:S01]  /*09b0*/  UIADD3 UR18, UPT, UPT, -UR17, UR18, URZ ;  /* 0x0000001211127290 */ /* 0x000fe2000fffe1ff */
[----:B------:R-:W-:Y:S01]  /*09c0*/  ISETP.NE.AND P1, PT, R5, RZ, PT ;  /* 0x000000ff0500720c */ /* 0x000fe20003f25270 */
[----:B------:R-:W-:Y:S01]  /*09d0*/  UIMAD.WIDE.U32 UR8, UR23, 0x80, URZ ;  /* 0x00000080170878a5 */ /* 0x000fe2000f8e00ff */
[----:B------:R-:W-:-:S02]  /*09e0*/  SEL R3, R8, RZ, P0 ;  /* 0x000000ff08037207 */ /* 0x000fc40000000000 */
[----:B------:R-:W-:Y:S02]  /*09f0*/  SHF.R.S32.HI R6, RZ, 0x1f, R8 ;  /* 0x0000001fff067819 */ /* 0x000fe40000011408 */
[C---:B-1----:R-:W-:Y:S02]  /*0a00*/  ISETP.GE.AND P4, PT, R5.reuse, UR6, PT ;  /* 0x0000000605007c0c */ /* 0x042fe4000bf86270 */
[--C-:B------:R-:W-:Y:S02]  /*0a10*/  IADD3 R3, P3, P2, R4, R3, R2.reuse ;  /* 0x0000000304037210 */ /* 0x100fe40007a7e002 */
[----:B------:R-:W-:Y:S02]  /*0a20*/  SHF.R.S32.HI R8, RZ, 0x1f, R2 ;  /* 0x0000001fff087819 */ /* 0x000fe40000011402 */
[----:B------:R-:W-:Y:S02]  /*0a30*/  SEL R2, R6, RZ, P0 ;  /* 0x000000ff06027207 */ /* 0x000fe40000000000 */
[----:B------:R-:W-:Y:S01]  /*0a40*/  IADD3 R6, P0, PT, R5, R12, RZ ;  /* 0x0000000c05067210 */ /* 0x000fe20007f1e0ff */
[C---:B------:R-:W-:Y:S01]  /*0a50*/  VIADD R5, R202.reuse, 0x10 ;  /* 0x00000010ca057836 */ /* 0x040fe20000000000 */
[----:B------:R-:W-:-:S02]  /*0a60*/  ISETP.GE.OR P5, PT, R202, UR18, P4 ;  /* 0x00000012ca007c0c */ /* 0x000fc4000a7a6670 */
[----:B------:R-:W-:Y:S01]  /*0a70*/  SHF.R.S32.HI R4, RZ, 0x1f, R4 ;  /* 0x0000001fff047819 */ /* 0x000fe20000011404 */
[----:B------:R-:W-:Y:S01]  /*0a80*/  IMAD.X R7, RZ, RZ, R7, P0 ;  /* 0x000000ffff077224 */ /* 0x000fe200000e0607 */
[C---:B------:R-:W-:Y:S02]  /*0a90*/  ISETP.GE.OR P0, PT, R5.reuse, UR18, P1 ;  /* 0x0000001205007c0c */ /* 0x040fe40008f06670 */
[----:B------:R-:W-:Y:S01]  /*0aa0*/  IADD3.X R2, PT, PT, R4, R2, R8, P3, P2 ;  /* 0x0000000204027210 */ /* 0x000fe20001fe4408 */
[----:B--2---:R-:W-:Y:S01]  /*0ab0*/  IMAD.WIDE.U32 R6, R10, UR4, R6 ;  /* 0x000000040a067c25 */ /* 0x004fe2000f8e0006 */
[C---:B------:R-:W-:Y:S02]  /*0ac0*/  ISETP.GE.OR P3, PT, R202.reuse, UR18, P1 ;  /* 0x00000012ca007c0c */ /* 0x040fe40008f66670 */
[----:B------:R-:W-:Y:S01]  /*0ad0*/  ISETP.GE.OR P2, PT, R5, UR18, P4 ;  /* 0x0000001205007c0c */ /* 0x000fe2000a746670 */
[C---:B------:R-:W-:Y:S01]  /*0ae0*/  VIADD R4, R202.reuse, 0x20 ;  /* 0x00000020ca047836 */ /* 0x040fe20000000000 */
[----:B------:R-:W-:Y:S01]  /*0af0*/  LOP3.LUT R9, R202, UR8, RZ, 0xfc, !PT ;  /* 0x00000008ca097c12 */ /* 0x000fe2000f8efcff */
[----:B------:R-:W-:-:S03]  /*0b00*/  IMAD R19, R10, UR5, R7 ;  /* 0x000000050a137c24 */ /* 0x000fc6000f8e0207 */
[----:B------:R-:W-:Y:S01]  /*0b10*/  ISETP.GE.OR P6, PT, R4, UR18, P1 ;  /* 0x0000001204007c0c */ /* 0x000fe20008fc6670 */
        /* <DEDUP_REMOVED lines=12> */
.L_x_2160:
[----:B------:R-:W-:Y:S05]  /*0be0*/  BSYNC.RECONVERGENT B0 ;  /* 0x0000000000007941 */ /* 0x000fea0003800200 */
.L_x_2159:
[----:B------:R-:W-:Y:S01]  /*0bf0*/  BSSY.RECONVERGENT B0, `(.L_x_2161) ;  /* 0x0000011000007945 */ /* 0x000fe20003800200 */
[----:B------:R-:W-:Y:S02]  /*0c00*/  ISETP.GE.OR P5, PT, R4, UR18, P4 ;  /* 0x0000001204007c0c */ /* 0x000fe4000a7a6670 */
[----:B------:R-:W-:Y:S01]  /*0c10*/  IADD3 R15, PT, PT, R202, 0x30, RZ ;  /* 0x00000030ca0f7810 */ /* 0x000fe20007ffe0ff */
[----:B------:R-:W-:Y:S05]  /*0c20*/  @P2 BRA `(.L_x_2162) ;  /* 0x0000000000342947 */ /* 0x000fea0003800000 */
[----:B------:R-:W2:Y:S01]  /*0c30*/  LDCU.64 UR6, c[0x0][0x408] ;  /* 0x00008100ff0677ac */ /* 0x000ea20008000a00 */
[----:B------:R-:W-:Y:S01]  /*0c40*/  IADD3 R10, P2, PT, R9, 0x10, RZ ;  /* 0x00000010090a7810 */ /* 0x000fe20007f5e0ff */
[----:B-1----:R-:W-:Y:S01]  /*0c50*/  IMAD.MOV.U32 R12, RZ, RZ, R6 ;  /* 0x000000ffff0c7224 */ /* 0x002fe200078e0006 */
        /* <DEDUP_REMOVED lines=10> */
.L_x_2162:
[----:B------:R-:W-:Y:S05]  /*0d00*/  BSYNC.RECONVERGENT B0 ;  /* 0x0000000000007941 */ /* 0x000fea0003800200 */
.L_x_2161:
[----:B------:R-:W-:Y:S01]  /*0d10*/  BSSY.RECONVERGENT B0, `(.L_x_2163) ;  /* 0x0000011000007945 */ /* 0x000fe20003800200 */
[----:B------:R-:W-:Y:S02]  /*0d20*/  ISETP.GE.OR P2, PT, R15, UR18, P4 ;  /* 0x000000120f007c0c */ /* 0x000fe4000a746670 */
[----:B------:R-:W-:Y:S01]  /*0d30*/  IADD3 R14, PT, PT, R202, 0x40, RZ ;  /* 0x00000040ca0e7810 */ /* 0x000fe20007ffe0ff */
[----:B------:R-:W-:Y:S05]  /*0d40*/  @P5 BRA `(.L_x_2164) ;  /* 0x0000000000345947 */ /* 0x000fea0003800000 */
[----:B------:R-:W3:Y:S01]  /*0d50*/  LDCU.64 UR6, c[0x0][0x408] ;  /* 0x00008100ff0677ac */ /* 0x000ee20008000a00 */
[----:B--2---:R-:W-:Y:S01]  /*0d60*/  IADD3 R10, P5, PT, R9, 0x20, RZ ;  /* 0x00000020090a7810 */ /* 0x004fe20007fbe0ff */
[----:B-1----:R-:W-:Y:S01]  /*0d70*/  IMAD.MOV.U32 R12, RZ, RZ, R6 ;  /* 0x000000ffff0c7224 */ /* 0x002fe200078e0006 */
        /* <DEDUP_REMOVED lines=10> */
.L_x_2164:
[----:B------:R-:W-:Y:S05]  /*0e20*/  BSYNC.RECONVERGENT B0 ;  /* 0x0000000000007941 */ /* 0x000fea0003800200 */
.L_x_2163:
[----:B------:R-:W-:Y:S01]  /*0e30*/  BSSY.RECONVERGENT B0, `(.L_x_2165) ;  /* 0x0000011000007945 */ /* 0x000fe20003800200 */
[----:B------:R-:W-:Y:S02]  /*0e40*/  ISETP.GE.OR P5, PT, R14, UR18, P4 ;  /* 0x000000120e007c0c */ /* 0x000fe4000a7a6670 */
[----:B-1----:R-:W-:Y:S01]  /*0e50*/  IADD3 R13, PT, PT, R202, 0x50, RZ ;  /* 0x00000050ca0d7810 */ /* 0x002fe20007ffe0ff */
[----:B------:R-:W-:Y:S05]  /*0e60*/  @P2 BRA `(.L_x_2166) ;  /* 0x0000000000342947 */ /* 0x000fea0003800000 */
[----:B------:R-:W1:Y:S01]  /*0e70*/  LDCU.64 UR6, c[0x0][0x408] ;  /* 0x00008100ff0677ac */ /* 0x000e620008000a00 */
[----:B--23--:R-:W-:Y:S01]  /*0e80*/  IADD3 R10, P2, PT, R9, 0x30, RZ ;  /* 0x00000030090a7810 */ /* 0x00cfe20007f5e0ff */
        /* <DEDUP_REMOVED lines=11> */
.L_x_2166:
[----:B------:R-:W-:Y:S05]  /*0f40*/  BSYNC.RECONVERGENT B0 ;  /* 0x0000000000007941 */ /* 0x000fea0003800200 */
.L_x_2165:
[----:B------:R-:W-:Y:S01]  /*0f50*/  BSSY.RECONVERGENT B0, `(.L_x_2167) ;  /* 0x0000012000007945 */ /* 0x000fe20003800200 */
[----:B------:R-:W-:Y:S01]  /*0f60*/  ISETP.GE.OR P2, PT, R13, UR18, P4 ;  /* 0x000000120d007c0c */ /* 0x000fe2000a746670 */
[C---:B------:R-:W-:Y:S01]  /*0f70*/  VIADD R12, R202.reuse, 0x60 ;  /* 0x00000060ca0c7836 */ /* 0x040fe20000000000 */
[----:B-123--:R-:W-:Y:S01]  /*0f80*/  IADD3 R11, PT, PT, R202, 0x70, RZ ;  /* 0x00000070ca0b7810 */ /* 0x00efe20007ffe0ff */
        /* <DEDUP_REMOVED lines=14> */
.L_x_2168:
[----:B------:R-:W-:Y:S05]  /*1070*/  BSYNC.RECONVERGENT B0 ;  /* 0x0000000000007941 */ /* 0x000fea0003800200 */
.L_x_2167:
[----:B------:R-:W-:Y:S01]  /*1080*/  BSSY.RECONVERGENT B0, `(.L_x_2169) ;  /* 0x0000011000007945 */ /* 0x000fe20003800200 */
[----:B------:R-:W-:Y:S02]  /*1090*/  ISETP.GE.OR P5, PT, R12, UR18, P4 ;  /* 0x000000120c007c0c */ /* 0x000fe4000a7a6670 */
[----:B------:R-:W-:Y:S01]  /*10a0*/  ISETP.GE.OR P4, PT, R11, UR18, P4 ;  /* 0x000000120b007c0c */ /* 0x000fe2000a786670 */
[----:B------:R-:W-:-:S12]  /*10b0*/  @P2 BRA `(.L_x_2170) ;  /* 0x0000000000342947 */ /* 0x000fd80003800000 */
        /* <DEDUP_REMOVED lines=13> */
.L_x_2170:
[----:B------:R-:W-:Y:S05]  /*1190*/  BSYNC.RECONVERGENT B0 ;  /* 0x0000000000007941 */ /* 0x000fea0003800200 */
.L_x_2169:
[----:B------:R-:W-:Y:S04]  /*11a0*/  BSSY.RECONVERGENT B0, `(.L_x_2171) ;  /* 0x000000f000007945 */ /* 0x000fe80003800200 */
[----:B------:R-:W-:Y:S05]  /*11b0*/  @P5 BRA `(.L_x_2172) ;  /* 0x0000000000345947 */ /* 0x000fea0003800000 */
[----:B------:R-:W3:Y:S01]  /*11c0*/  LDCU.64 UR6, c[0x0][0x408] ;  /* 0x00008100ff0677ac */ /* 0x000ee20008000a00 */
[----:B------:R-:W-:Y:S01]  /*11d0*/  IADD3 R10, P2, PT, R9, 0x60, RZ ;  /* 0x00000060090a7810 */ /* 0x000fe20007f5e0ff */
[----:B------:R-:W-:Y:S01]  /*11e0*/  IMAD.MOV.U32 R16, RZ, RZ, R6 ;  /* 0x000000ffff107224 */ /* 0x000fe200078e0006 */
[----:B------:R-:W-:Y:S01]  /*11f0*/  MOV R17, R19 ;  /* 0x0000001300117202 */ /* 0x000fe20000000f00 */
[----:B------:R-:W1:Y:S02]  /*1200*/  LDCU.64 UR4, c[0x0][0x3f0] ;  /* 0x00007e00ff0477ac */ /* 0x000e640008000a00 */
[----:B------:R-:W-:-:S04]  /*1210*/  IMAD.X R8, RZ, RZ, UR9, P2 ;  /* 0x00000009ff087e24 */ /* 0x000fc800090e06ff */
[----:B---3--:R-:W-:Y:S02]  /*1220*/  IMAD R8, R8, UR6, RZ ;  /* 0x0000000608087c24 */ /* 0x008fe4000f8e02ff */
[----:B------:R-:W-:-:S04]  /*1230*/  IMAD.WIDE.U32 R16, R10, UR6, R16 ;  /* 0x000000060a107c25 */ /* 0x000fc8000f8e0010 */
[----:B------:R-:W-:Y:S01]  /*1240*/  IMAD R8, R10, UR7, R8 ;  /* 0x000000070a087c24 */ /* 0x000fe2000f8e0208 */
[----:B-12---:R-:W-:-:S04]  /*1250*/  LEA R20, P2, R16, UR4, 0x1 ;  /* 0x0000000410147c11 */ /* 0x006fc8000f8408ff */
[----:B------:R-:W-:-:S04]  /*1260*/  IADD3 R8, PT, PT, R17, R8, RZ ;  /* 0x0000000811087210 */ /* 0x000fc80007ffe0ff */
[----:B------:R-:W-:-:S05]  /*1270*/  LEA.HI.X R21, R16, UR5, R8, 0x1, P2 ;  /* 0x0000000510157c11 */ /* 0x000fca00090f0c08 */
[----:B------:R3:W-:Y:S02]  /*1280*/  STG.E.128 desc[UR20][R20.64], RZ ;  /* 0x000000ff14007986 */ /* 0x0007e4000c101d14 */
.L_x_2172:
[----:B------:R-:W-:Y:S05]  /*1290*/  BSYNC.RECONVERGENT B0 ;  /* 0x0000000000007941 */ /* 0x000fea0003800200 */
.L_x_2171:
        /* <DEDUP_REMOVED lines=14> */
[----:B------:R4:W-:Y:S02]  /*1380*/  STG.E.128 desc[UR20][R6.64], RZ ;  /* 0x000000ff06007986 */ /* 0x0009e4000c101d14 */
.L_x_2174:
[----:B------:R-:W-:Y:S05]  /*1390*/  BSYNC.RECONVERGENT B0 ;  /* 0x0000000000007941 */ /* 0x000fea0003800200 */
.L_x_2173:
[----:B------:R-:W-:Y:S04]  /*13a0*/  BSSY.RECONVERGENT B0, `(.L_x_2175) ;  /* 0x000000a000007945 */ /* 0x000fe80003800200 */
[----:B------:R-:W-:Y:S05]  /*13b0*/  @P3 BRA `(.L_x_2176) ;  /* 0x0000000000203947 */ /* 0x000fea0003800000 */
[----:B------:R-:W5:Y:S01]  /*13c0*/  LDCU.64 UR4, c[0x0][0x420] ;  /* 0x00008400ff0477ac */ /* 0x000f620008000a00 */
[----:B----4-:R-:W-:-:S05]  /*13d0*/  IMAD R6, R202, R0, RZ ;  /* 0x00000000ca067224 */ /* 0x010fca00078e02ff */
[----:B------:R-:W-:-:S04]  /*13e0*/  IADD3 R7, P2, PT, R6, R3, RZ ;  /* 0x0000000306077210 */ /* 0x000fc80007f5e0ff */
[----:B------:R-:W-:Y:S02]  /*13f0*/  LEA.HI.X.SX32 R6, R6, R2, 0x1, P2 ;  /* 0x0000000206067211 */ /* 0x000fe400010f0eff */
[----:B-----5:R-:W-:-:S04]  /*1400*/  LEA R8, P2, R7, UR4, 0x2 ;  /* 0x0000000407087c11 */ /* 0x020fc8000f8410ff */
[----:B------:R-:W-:Y:S01]  /*1410*/  LEA.HI.X R9, R7, UR5, R6, 0x2, P2 ;  /* 0x0000000507097c11 */ /* 0x000fe200090f1406 */
[----:B------:R-:W-:-:S05]  /*1420*/  IMAD.MOV.U32 R6, RZ, RZ, 0x7f800000 ;  /* 0x7f800000ff067424 */ /* 0x000fca00078e00ff */
[----:B------:R4:W-:Y:S03]  /*1430*/  STG.E desc[UR20][R8.64], R6 ;  /* 0x0000000608007986 */ /* 0x0009e6000c101914 */
.L_x_2176:
[----:B------:R-:W-:Y:S05]  /*1440*/  BSYNC.RECONVERGENT B0 ;  /* 0x0000000000007941 */ /* 0x000fea0003800200 */
.L_x_2175:
        /* <DEDUP_REMOVED lines=8> */
[----:B------:R-:W-:-:S05]  /*14d0*/  IMAD R5, R5, R0, RZ ;  /* 0x0000000005057224 */ /* 0x000fca00078e02ff */
[----:B----4-:R-:W-:-:S04]  /*14e0*/  IADD3 R6, P0, PT, R5, R3, RZ ;  /* 0x0000000305067210 */ /* 0x010fc80007f1e0ff */
[----:B------:R-:W-:Y:S02]  /*14f0*/  LEA.HI.X.SX32 R5, R5, R2, 0x1, P0 ;  /* 0x0000000205057211 */ /* 0x000fe400000f0eff */
[----:B-----5:R-:W-:-:S04]  /*1500*/  LEA R8, P0, R6, UR4, 0x2 ;  /* 0x0000000406087c11 */ /* 0x020fc8000f8010ff */
[----:B------:R-:W-:Y:S01]  /*1510*/  LEA.HI.X R9, R6, UR5, R5, 0x2, P0 ;  /* 0x0000000506097c11 */ /* 0x000fe200080f1405 */
[----:B------:R-:W-:-:S05]  /*1520*/  IMAD.MOV.U32 R5, RZ, RZ, 0x7f800000 ;  /* 0x7f800000ff057424 */ /* 0x000fca00078e00ff */
[----:B------:R4:W-:Y:S03]  /*1530*/  STG.E desc[UR20][R8.64], R5 ;  /* 0x0000000508007986 */ /* 0x0009e6000c101914 */
.L_x_2178:
[----:B------:R-:W-:Y:S05]  /*1540*/  BSYNC.RECONVERGENT B0 ;  /* 0x0000000000007941 */ /* 0x000fea0003800200 */
.L_x_2177:
[----:B------:R-:W-:Y:S04]  /*1550*/  BSSY.RECONVERGENT B0, `(.L_x_2179) ;  /* 0x000000a000007945 */ /* 0x000fe80003800200 */
[----:B------:R-:W-:Y:S05]  /*1560*/  @P6 BRA `(.L_x_2180) ;  /* 0x0000000000206947 */ /* 0x000fea0003800000 */
        /* <DEDUP_REMOVED lines=8> */
.L_x_2180:
[----:B------:R-:W-:Y:S05]  /*15f0*/  BSYNC.RECONVERGENT B0 ;  /* 0x0000000000007941 */ /* 0x000fea0003800200 */
.L_x_2179:
        /* <DEDUP_REMOVED lines=10> */
.L_x_2182:
[----:B------:R-:W-:Y:S05]  /*16a0*/  BSYNC.RECONVERGENT B0 ;  /* 0x0000000000007941 */ /* 0x000fea0003800200 */
.L_x_2181:
        /* <DEDUP_REMOVED lines=10> */
.L_x_2184:
[----:B------:R-:W-:Y:S05]  /*1750*/  BSYNC.RECONVERGENT B0 ;  /* 0x0000000000007941 */ /* 0x000fea0003800200 */
.L_x_2183:
        /* <DEDUP_REMOVED lines=10> */
.L_x_2186:
[----:B------:R-:W-:Y:S05]  /*1800*/  BSYNC.RECONVERGENT B0 ;  /* 0x0000000000007941 */ /* 0x000fea0003800200 */
.L_x_2185:
        /* <DEDUP_REMOVED lines=10> */
.L_x_2188:
[----:B------:R-:W-:Y:S05]  /*18b0*/  BSYNC.RECONVERGENT B0 ;  /* 0x0000000000007941 */ /* 0x000fea0003800200 */
.L_x_2187:
        /* <DEDUP_REMOVED lines=10> */
.L_x_2157:
[----:B------:R-:W-:Y:S01]  /*1960*/  UISETP.NE.AND UP0, UPT, UR16, -0x1, UPT ;  /* 0xffffffff1000788c */ /* 0x000fe2000bf05270 */
[----:B------:R-:W-:-:S05]  /*1970*/  ISETP.NE.AND P2, PT, R6, -0x1, PT ;  /* 0xffffffff0600780c */ /* 0x000fca0003f45270 */
[----:B------:R-:W-:-:S13]  /*1980*/  PLOP3.LUT P0, PT, PT, PT, UP0, 0x80, 0x8 ;  /* 0x000000000008781c */ /* 0x000fda0003f0f008 */
[----:B------:R-:W2:Y:S08]  /*1990*/  @!P0 LDC.64 R4, c[0x0][0x398] ;  /* 0x0000e600ff048b82 */ /* 0x000eb00000000a00 */
[----:B------:R-:W3:Y:S01]  /*19a0*/  @P0 LDC.64 R2, c[0x0][0x3b0] ;  /* 0x0000ec00ff020b82 */ /* 0x000ee20000000a00 */
[----:B--2---:R-:W-:-:S04]  /*19b0*/  @!P0 IMAD.WIDE.U32 R14, R203, R4, RZ ;  /* 0x00000004cb0e8225 */ /* 0x004fc800078e00ff */
[----:B------:R-:W-:Y:S02]  /*19c0*/  @!P0 IMAD R4, R203, R5, R15 ;  /* 0x00000005cb048224 */ /* 0x000fe400078e020f */
[----:B---3--:R-:W-:-:S04]  /*19d0*/  @P0 IMAD.WIDE.U32 R8, R2, UR16, RZ ;  /* 0x0000001002080c25 */ /* 0x008fc8000f8e00ff */
[----:B------:R-:W-:Y:S01]  /*19e0*/  @P0 IMAD R4, R3, UR16, R9 ;  /* 0x0000001003040c24 */ /* 0x000fe2000f8e0209 */
        /* <DEDUP_REMOVED lines=14> */
.L_x_2189:
[----:B------:R-:W2:Y:S01]  /*1ad0*/  LDC.64 R192, c[0x0][0x3b8] ;  /* 0x0000ee00ffc07b82 */ /* 0x000ea20000000a00 */
[----:B------:R-:W-:-:S05]  /*1ae0*/  IADD3 R8, PT, PT, R0, R6, RZ ;  /* 0x0000000600087210 */ /* 0x000fca0007ffe0ff */
[C---:B--2---:R-:W-:Y:S02]  /*1af0*/  IMAD R7, R8.reuse, R193, RZ ;  /* 0x000000c108077224 */ /* 0x044fe400078e02ff */
[----:B------:R-:W-:-:S05]  /*1b00*/  IMAD.WIDE.U32 R8, R8, R192, RZ ;  /* 0x000000c008087225 */ /* 0x000fca00078e00ff */
[----:B------:R-:W-:-:S07]  /*1b10*/  IADD3 R7, PT, PT, R9, R7, RZ ;  /* 0x0000000709077210 */ /* 0x000fce0007ffe0ff */
.L_x_2190:
[----:B------:R-:W2:Y:S02]  /*1b20*/  LDC R2, c[0x0][0x3e8] ;  /* 0x0000fa00ff027b82 */ /* 0x000ea40000000800 */
[----:B--2---:R-:W-:-:S04]  /*1b30*/  IABS R9, R2 ;  /* 0x0000000200097213 */ /* 0x004fc80000000000 */
[----:B-1----:R-:W1:Y:S08]  /*1b40*/  I2F.RP R12, R9 ;  /* 0x00000009000c7306 */ /* 0x002e700000209400 */
        /* <DEDUP_REMOVED lines=37> */
.L_x_2191:
[----:B------:R-:W1:Y:S01]  /*1da0*/  LDC.64 R218, c[0x0][0x3c0] ;  /* 0x0000f000ffda7b82 */ /* 0x000e620000000a00 */
[----:B------:R-:W-:-:S05]  /*1db0*/  IADD3 R0, PT, PT, R0, R6, RZ ;  /* 0x0000000600007210 */ /* 0x000fca0007ffe0ff */
[C---:B-1----:R-:W-:Y:S02]  /*1dc0*/  IMAD R2, R0.reuse, R219, RZ ;  /* 0x000000db00027224 */ /* 0x042fe400078e02ff */
[----:B------:R-:W-:-:S05]  /*1dd0*/  IMAD.WIDE.U32 R12, R0, R218, RZ ;  /* 0x000000da000c7225 */ /* 0x000fca00078e00ff */
[----:B------:R-:W-:Y:S02]  /*1de0*/  IADD3 R2, PT, PT, R13, R2, RZ ;  /* 0x000000020d027210 */ /* 0x000fe40007ffe0ff */
[----:B------:R-:W-:-:S07]  /*1df0*/  MOV R6, R12 ;  /* 0x0000000c00067202 */ /* 0x000fce0000000f00 */
.L_x_2192:
[C---:B------:R-:W-:Y:S01]  /*1e00*/  IMAD.SHL.U32 R204, R202.reuse, 0x8, RZ ;  /* 0x00000008cacc7824 */ /* 0x040fe200078e00ff */
[----:B------:R-:W1:Y:S01]  /*1e10*/  LDCU.128 UR8, c[0x0][0x3d0] ;  /* 0x00007a00ff0877ac */ /* 0x000e620008000c00 */
[----:B------:R-:W-:Y:S01]  /*1e20*/  SHF.R.U32.HI R196, RZ, 0x3, R202 ;  /* 0x00000003ffc47819 */ /* 0x000fe200000116ca */
[----:B------:R-:W2:Y:S01]  /*1e30*/  S2UR UR5, SR_CgaCtaId ;  /* 0x00000000000579c3 */ /* 0x000ea20000008800 */
[----:B------:R-:W-:Y:S01]  /*1e40*/  IMAD.SHL.U32 R190, R202, 0x40, RZ ;  /* 0x00000040cabe7824 */ /* 0x000fe200078e00ff */
[C---:B------:R-:W-:Y:S01]  /*1e50*/  LOP3.LUT R195, R204.reuse, 0x38, RZ, 0xc0, !PT ;  /* 0x00000038ccc37812 */ /* 0x040fe200078ec0ff */
[----:B------:R-:W3:Y:S01]  /*1e60*/  LDCU.64 UR14, c[0x0][0x388] ;  /* 0x00007100ff0e77ac */ /* 0x000ee20008000a00 */
[----:B------:R-:W-:Y:S01]  /*1e70*/  LOP3.LUT R5, R204, 0x1f8, RZ, 0xc0, !PT ;  /* 0x000001f8cc057812 */ /* 0x000fe200078ec0ff */
[----:B------:R-:W-:Y:S01]  /*1e80*/  BSSY.RECONVERGENT B0, `(.L_x_2193) ;  /* 0x000003d000007945 */ /* 0x000fe20003800200 */
[----:B------:R-:W-:Y:S01]  /*1e90*/  IADD3 R8, P0, PT, R195, R8, RZ ;  /* 0x00000008c3087210 */ /* 0x000fe20007f1e0ff */
[----:B------:R-:W4:Y:S01]  /*1ea0*/  LDCU.64 UR12, c[0x0][0x390] ;  /* 0x00007200ff0c77ac */ /* 0x000f220008000a00 */
[----:B------:R-:W-:-:S02]  /*1eb0*/  LOP3.LUT R0, R190, 0x1c0, RZ, 0xc0, !PT ;  /* 0x000001c0be007812 */ /* 0x000fc400078ec0ff */
[----:B------:R-:W-:Y:S01]  /*1ec0*/  LOP3.LUT R5, R5, 0x38, R202, 0x78, !PT ;  /* 0x0000003805057812 */ /* 0x000fe200078e78ca */
[----:B------:R-:W-:Y:S01]  /*1ed0*/  IMAD.X R9, RZ, RZ, R7, P0 ;  /* 0x000000ffff097224 */ /* 0x000fe200000e0607 */
[----:B------:R-:W-:Y:S01]  /*1ee0*/  IADD3 R6, P0, PT, R195, R6, RZ ;  /* 0x00000006c3067210 */ /* 0x000fe20007f1e0ff */
[----:B------:R-:W5:Y:S01]  /*1ef0*/  LDCU.64 UR6, c[0x0][0x3c8] ;  /* 0x00007900ff0677ac */ /* 0x000f620008000a00 */
[----:B------:R-:W-:Y:S01]  /*1f00*/  LOP3.LUT R0, R0, 0x38, R204, 0xf8, !PT ;  /* 0x0000003800007812 */ /* 0x000fe200078ef8cc */
[C---:B------:R-:W-:Y:S01]  /*1f10*/  IMAD.WIDE.U32 R8, R196.reuse, R192, R8 ;  /* 0x000000c0c4087225 */ /* 0x040fe200078e0008 */
[----:B------:R-:W-:Y:S01]  /*1f20*/  LOP3.LUT R204, R5, 0x1e00, R204, 0xf8, !PT ;  /* 0x00001e0005cc7812 */ /* 0x000fe200078ef8cc */
[----:B------:R-:W-:Y:S01]  /*1f30*/  UMOV UR4, 0x400 ;  /* 0x0000040000047882 */ /* 0x000fe20000000000 */
[----:B------:R-:W-:Y:S01]  /*1f40*/  SHF.R.U32.HI R31, RZ, 0x1, R202 ;  /* 0x00000001ff1f7819 */ /* 0x000fe200000116ca */
[----:B------:R-:W-:Y:S01]  /*1f50*/  IMAD.X R7, RZ, RZ, R2, P0 ;  /* 0x000000ffff077224 */ /* 0x000fe200000e0602 */
[----:B------:R-:W-:Y:S01]  /*1f60*/  SHF.R.S32.HI R2, RZ, 0x1f, R3 ;  /* 0x0000001fff027819 */ /* 0x000fe20000011403 */
[C---:B------:R-:W-:Y:S01]  /*1f70*/  IMAD R9, R196.reuse, R193, R9 ;  /* 0x000000c1c4097224 */ /* 0x040fe200078e0209 */
[----:B------:R-:W-:Y:S01]  /*1f80*/  IADD3 R14, P0, PT, R195, R14, RZ ;  /* 0x0000000ec30e7210 */ /* 0x000fe20007f1e0ff */
[----:B------:R-:W-:Y:S01]  /*1f90*/  IMAD.WIDE.U32 R6, R196, R218, R6 ;  /* 0x000000dac4067225 */ /* 0x000fe200078e0006 */
[----:B--2---:R-:W-:Y:S01]  /*1fa0*/  ULEA UR5, UR5, UR4, 0x18 ;  /* 0x0000000405057291 */ /* 0x004fe2000f8ec0ff */
[----:B------:R-:W-:-:S02]  /*1fb0*/  LOP3.LUT R121, R190, 0x200, RZ, 0xc0, !PT ;  /* 0x00000200be797812 */ /* 0x000fc400078ec0ff */
[----:B-1----:R-:W-:Y:S02]  /*1fc0*/  IMAD R199, R2, UR8, RZ ;  /* 0x0000000802c77c24 */ /* 0x002fe4000f8e02ff */
[----:B------:R-:W-:Y:S01]  /*1fd0*/  IMAD R7, R196, R219, R7 ;  /* 0x000000dbc4077224 */ /* 0x000fe200078e0207 */
[----:B------:R-:W-:Y:S01]  /*1fe0*/  LEA R204, R204, UR5, 0x1 ;  /* 0x00000005cccc7c11 */ /* 0x000fe2000f8e08ff */
[C---:B------:R-:W-:Y:S02]  /*1ff0*/  IMAD R199, R3.reuse, UR9, R199 ;  /* 0x0000000903c77c24 */ /* 0x040fe4000f8e02c7 */
[----:B------:R-:W-:-:S04]  /*2000*/  IMAD.WIDE.U32 R8, R3, UR8, R8 ;  /* 0x0000000803087c25 */ /* 0x000fc8000f8e0008 */
[----:B------:R-:W-:Y:S01]  /*2010*/  IMAD R2, R2, UR10, RZ ;  /* 0x0000000a02027c24 */ /* 0x000fe2000f8e02ff */
[----:B---3--:R-:W-:Y:S01]  /*2020*/  LEA R200, P1, R8, UR14, 0x1 ;  /* 0x0000000e08c87c11 */ /* 0x008fe2000f8208ff */
[----:B------:R-:W-:Y:S01]  /*2030*/  IMAD.WIDE.U32 R6, R3, UR10, R6 ;  /* 0x0000000a03067c25 */ /* 0x000fe2000f8e0006 */
[----:B------:R-:W-:-:S03]  /*2040*/  UIADD3 UR10, UPT, UPT, -UR17, UR18, URZ ;  /* 0x00000012110a7290 */ /* 0x000fc6000fffe1ff */
[----:B------:R-:W-:Y:S02]  /*2050*/  IMAD.IADD R199, R9, 0x1, R199 ;  /* 0x0000000109c77824 */ /* 0x000fe400078e02c7 */
[----:B------:R-:W-:Y:S02]  /*2060*/  IMAD R2, R3, UR11, R2 ;  /* 0x0000000b03027c24 */ /* 0x000fe4000f8e0202 */
[----:B------:R-:W-:Y:S01]  /*2070*/  IMAD.X R15, RZ, RZ, R4, P0 ;  /* 0x000000ffff0f7224 */ /* 0x000fe200000e0604 */
[----:B------:R-:W-:Y:S01]  /*2080*/  LEA.HI.X R199, R8, UR15, R199, 0x1, P1 ;  /* 0x0000000f08c77c11 */ /* 0x000fe200088f0cc7 */
[----:B------:R-:W-:Y:S01]  /*2090*/  IMAD.IADD R2, R7, 0x1, R2 ;  /* 0x0000000107027824 */ /* 0x000fe200078e0202 */
[----:B------:R-:W-:Y:S01]  /*20a0*/  ISETP.GE.AND P1, PT, R196, UR10, PT ;  /* 0x0000000ac4007c0c */ /* 0x000fe2000bf26270 */
[----:B-----5:R-:W-:Y:S01]  /*20b0*/  IMAD.WIDE.U32 R14, R10, UR6, R14 ;  /* 0x000000060a0e7c25 */ /* 0x020fe2000f8e000e */
[----:B----4-:R-:W-:Y:S01]  /*20c0*/  LEA R198, P0, R6, UR12, 0x1 ;  /* 0x0000000c06c67c11 */ /* 0x010fe2000f8008ff */
[----:B------:R-:W-:-:S02]  /*20d0*/  UIMAD.WIDE.U32 UR14, UR23, 0x80, URZ ;  /* 0x00000080170e78a5 */ /* 0x000fc4000f8e00ff */
[----:B------:R-:W-:Y:S01]  /*20e0*/  IMAD R17, R10, UR7, R15 ;  /* 0x000000070a117c24 */ /* 0x000fe2000f8e020f */
[----:B------:R-:W-:-:S03]  /*20f0*/  LEA.HI.X R197, R6, UR13, R2, 0x1, P0 ;  /* 0x0000000d06c57c11 */ /* 0x000fc600080f0c02 */
[----:B------:R-:W-:-:S04]  /*2100*/  LOP3.LUT R194, R196, UR14, RZ, 0xfc, !PT ;  /* 0x0000000ec4c27c12 */ /* 0x000fc8000f8efcff */
[----:B------:R-:W-:Y:S05]  /*2110*/  @P1 BRA `(.L_x_2194) ;  /* 0x00000000004c1947 */ /* 0x000fea0003800000 */
[----:B------:R-:W1:Y:S02]  /*2120*/  LDCU UR4, c[0x0][0x440] ;  /* 0x00008800ff0477ac */ /* 0x000e640008000800 */
[----:B-1----:R-:W-:-:S13]  /*2130*/  ISETP.GE.AND P0, PT, R195, UR4, PT ;  /* 0x00000004c3007c0c */ /* 0x002fda000bf06270 */
[----:B------:R-:W-:Y:S05]  /*2140*/  @P0 BRA `(.L_x_2195) ;  /* 0x00000000003c0947 */ /* 0x000fea0003800000 */
        /* <DEDUP_REMOVED lines=15> */
.L_x_2195:
[----:B------:R1:W-:Y:S02]  /*2240*/  STS.128 [R204], RZ ;  /* 0x000000ffcc007388 */ /* 0x0003e40000000c00 */
.L_x_2194:
[----:B------:R-:W-:Y:S05]  /*2250*/  BSYNC.RECONVERGENT B0 ;  /* 0x0000000000007941 */ /* 0x000fea0003800200 */
.L_x_2193:
[C---:B--2---:R-:W-:Y:S01]  /*2260*/  IADD3 R7, PT, PT, R196.reuse, 0x10, RZ ;  /* 0x00000010c4077810 */ /* 0x044fe20007ffe0ff */
[C---:B------:R-:W-:Y:S01]  /*2270*/  VIADD R4, R196.reuse, 0x50 ;  /* 0x00000050c4047836 */ /* 0x040fe20000000000 */
[----:B------:R-:W-:Y:S01]  /*2280*/  IADD3 R28, PT, PT, R137, -0x1, RZ ;  /* 0xffffffff891c7810 */ /* 0x000fe20007ffe0ff */
[C---:B------:R-:W-:Y:S01]  /*2290*/  VIADD R5, R196.reuse, 0x40 ;  /* 0x00000040c4057836 */ /* 0x040fe20000000000 */
        /* <DEDUP_REMOVED lines=9> */
[----:B------:R-:W-:Y:S01]  /*2330*/  IMAD.U32 R8, RZ, RZ, UR22 ;  /* 0x00000016ff087e24 */ /* 0x000fe2000f8e00ff */
[----:B------:R-:W-:-:S02]  /*2340*/  ISETP.GE.AND P2, PT, R2, UR10, PT ;  /* 0x0000000a02007c0c */ /* 0x000fc4000bf46270 */
[----:B------:R-:W-:Y:S01]  /*2350*/  ISETP.GE.AND P0, PT, R6, UR10, PT ;  /* 0x0000000a06007c0c */ /* 0x000fe2000bf06270 */
[----:B------:R-:W-:Y:S01]  /*2360*/  IMAD R8, R28, -0x40, R8 ;  /* 0xffffffc01c087824 */ /* 0x000fe200078e0208 */
[----:B------:R-:W-:Y:S02]  /*2370*/  ISETP.GE.AND P6, PT, R4, UR10, PT ;  /* 0x0000000a04007c0c */ /* 0x000fe4000bfc6270 */
        /* <DEDUP_REMOVED lines=22> */
.L_x_2197:
[----:B------:R-:W-:Y:S05]  /*24e0*/  BSYNC.RECONVERGENT B0 ;  /* 0x0000000000007941 */ /* 0x000fea0003800200 */
.L_x_2196:
[----:B------:R-:W-:Y:S01]  /*24f0*/  SHF.L.U32 R125, R192, 0x6, RZ ;  /* 0x00000006c07d7819 */ /* 0x000fe200000006ff */
[----:B------:R-:W-:Y:S01]  /*2500*/  BSSY.RECONVERGENT B0, `(.L_x_2198) ;  /* 0x0000019000007945 */ /* 0x000fe20003800200 */
[----:B------:R-:W-:Y:S01]  /*2510*/  ISETP.GE.AND P1, PT, R196, R8, PT ;  /* 0x00000008c400720c */ /* 0x000fe20003f26270 */
[-C--:B------:R-:W-:Y:S02]  /*2520*/  IMAD R5, R124, R28.reuse, RZ ;  /* 0x0000001c7c057224 */ /* 0x080fe400078e02ff */
[----:B------:R-:W-:Y:S01]  /*2530*/  IMAD.WIDE.U32 R2, R125, R28, RZ ;  /* 0x0000001c7d027225 */ /* 0x000fe200078e00ff */
[----:B------:R-:W-:Y:S05]  /*2540*/  @P0 BRA `(.L_x_2199) ;  /* 0x0000000000500947 */ /* 0x000fea0003800000 */
        /* <DEDUP_REMOVED lines=20> */
.L_x_2199:
[----:B------:R-:W-:Y:S05]  /*2690*/  BSYNC.RECONVERGENT B0 ;  /* 0x0000000000007941 */ /* 0x000fea0003800200 */
.L_x_2198:
        /* <DEDUP_REMOVED lines=22> */
.L_x_2201:
[----:B------:R-:W-:Y:S05]  /*2800*/  BSYNC.RECONVERGENT B0 ;  /* 0x0000000000007941 */ /* 0x000fea0003800200 */
.L_x_2200:
        /* <DEDUP_REMOVED lines=22> */
.L_x_2203:
[----:B------:R-:W-:Y:S05]  /*2970*/  BSYNC.RECONVERGENT B0 ;  /* 0x0000000000007941 */ /* 0x000fea0003800200 */
.L_x_2202:
        /* <DEDUP_REMOVED lines=22> */
.L_x_2205:
[----:B------:R-:W-:Y:S05]  /*2ae0*/  BSYNC.RECONVERGENT B0 ;  /* 0x0000000000007941 */ /* 0x000fea0003800200 */
.L_x_2204:
        /* <DEDUP_REMOVED lines=22> */
.L_x_2207:
[----:B------:R-:W-:Y:S05]  /*2c50*/  BSYNC.RECONVERGENT B0 ;  /* 0x0000000000007941 */ /* 0x000fea0003800200 */
.L_x_2206:
[----:B------:R-:W-:Y:S04]  /*2c60*/  BSSY.RECONVERGENT B0, `(.L_x_2208) ;  /* 0x0000015000007945 */ /* 0x000fe80003800200 */
[----:B------:R-:W-:Y:S05]  /*2c70*/  @P2 BRA `(.L_x_2209) ;  /* 0x00000000004c2947 */ /* 0x000fea0003800000 */
[----:B------:R-:W5:Y:S02]  /*2c80*/  LDCU UR4, c[0x0][0x440] ;  /* 0x00008800ff0477ac */ /* 0x000f640008000800 */
[----:B-----5:R-:W-:-:S13]  /*2c90*/  ISETP.GE.AND P0, PT, R195, UR4, PT ;  /* 0x00000004c3007c0c */ /* 0x020fda000bf06270 */
[----:B------:R1:W-:Y:S01]  /*2ca0*/  @P0 STS.128 [R204+0x3800], RZ ;  /* 0x003800ffcc000388 */ /* 0x0003e20000000c00 */
[----:B------:R-:W-:Y:S05]  /*2cb0*/  @P0 BRA `(.L_x_2209) ;  /* 0x00000000003c0947 */ /* 0x000fea0003800000 */
[----:B------:R-:W5:Y:S01]  /*2cc0*/  LDCU.64 UR8, c[0x0][0x3b0] ;  /* 0x00007600ff0877ac */ /* 0x000f620008000a00 */
[----:B---3--:R-:W-:Y:S02]  /*2cd0*/  IADD3 R12, P0, PT, R194, 0x70, RZ ;  /* 0x00000070c20c7810 */ /* 0x008fe40007f1e0ff */
[----:B------:R-:W-:Y:S01]  /*2ce0*/  MOV R15, R17 ;  /* 0x00000011000f7202 */ /* 0x000fe20000000f00 */
[----:B------:R-:W3:Y:S01]  /*2cf0*/  LDCU.64 UR6, c[0x0][0x380] ;  /* 0x00007000ff0677ac */ /* 0x000ee20008000a00 */
[----:B------:R-:W-:-:S05]  /*2d00*/  IADD3.X R9, PT, PT, RZ, UR15, RZ, P0, !PT ;  /* 0x0000000fff097c10 */ /* 0x000fca00087fe4ff */
        /* <DEDUP_REMOVED lines=10> */
.L_x_2209:
[----:B------:R-:W-:Y:S05]  /*2db0*/  BSYNC.RECONVERGENT B0 ;  /* 0x0000000000007941 */ /* 0x000fea0003800200 */
.L_x_2208:
        /* <DEDUP_REMOVED lines=13> */
.L_x_2212:
[----:B------:R3:W-:Y:S02]  /*2e90*/  STS.128 [R204+0x4000], RZ ;  /* 0x004000ffcc007388 */ /* 0x0007e40000000c00 */
.L_x_2211:
[----:B------:R-:W-:Y:S05]  /*2ea0*/  BSYNC.RECONVERGENT B0 ;  /* 0x0000000000007941 */ /* 0x000fea0003800200 */
.L_x_2210:
        /* <DEDUP_REMOVED lines=12> */
[----:B------:R-:W-:Y:S01]  /*2f70*/  IMAD.X R5, R126, 0x1, R13, P0 ;  /* 0x000000017e057824 */ /* 0x000fe200000e060d */
[----:B---3--:R-:W-:-:S04]  /*2f80*/  LEA R14, P0, R9, R200, 0x1 ;  /* 0x000000c8090e7211 */ /* 0x008fc800078008ff */
[----:B------:R-:W-:-:S05]  /*2f90*/  LEA.HI.X R15, R9, R199, R5, 0x1, P0 ;  /* 0x000000c7090f7211 */ /* 0x000fca00000f0c05 */
[----:B------:R-:W-:Y:S01]  /*2fa0*/  @!PT LDS RZ, [RZ] ;  /* 0x00000000fffff984 */ /* 0x000fe20000000800 */
[----:B------:R-:W-:Y:S01]  /*2fb0*/  @!PT LDS RZ, [RZ] ;  /* 0x00000000fffff984 */ /* 0x000fe20000000800 */
[----:B------:R-:W-:Y:S01]  /*2fc0*/  @!PT LDS RZ, [RZ] ;  /* 0x00000000fffff984 */ /* 0x000fe20000000800 */
[----:B------:R3:W-:Y:S04]  /*2fd0*/  LDGSTS.E.BYPASS.LTC128B.128 [R204+0x4800], desc[UR20][R14.64] ;  /* 0x048000000ecc7fae */ /* 0x0007e8000b981a14 */
.L_x_2214:
[----:B------:R-:W-:Y:S05]  /*2fe0*/  BSYNC.RECONVERGENT B0 ;  /* 0x0000000000007941 */ /* 0x000fea0003800200 */
.L_x_2213:
[----:B------:R-:W-:Y:S04]  /*2ff0*/  BSSY.RECONVERGENT B0, `(.L_x_2215) ;  /* 0x000000e000007945 */ /* 0x000fe80003800200 */
[----:B------:R-:W-:Y:S05]  /*3000*/  @P3 BRA `(.L_x_2216) ;  /* 0x0000000000303947 */ /* 0x000fea0003800000 */
[----:B------:R-:W5:Y:S02]  /*3010*/  LDCU UR4, c[0x0][0x440] ;  /* 0x00008800ff0477ac */ /* 0x000f640008000800 */
[----:B-----5:R-:W-:-:S13]  /*3020*/  ISETP.GE.AND P0, PT, R195, UR4, PT ;  /* 0x00000004c3007c0c */ /* 0x020fda000bf06270 */
[----:B------:R1:W-:Y:S01]  /*3030*/  @P0 STS.128 [R204+0x5000], RZ ;  /* 0x005000ffcc000388 */ /* 0x0003e20000000c00 */
[----:B------:R-:W-:Y:S05]  /*3040*/  @P0 BRA `(.L_x_2216) ;  /* 0x0000000000200947 */ /* 0x000fea0003800000 */
[----:B------:R-:W-:-:S04]  /*3050*/  LEA R9, P0, R192, R2, 0x5 ;  /* 0x00000002c0097211 */ /* 0x000fc800078028ff */
[----:B------:R-:W-:Y:S02]  /*3060*/  LEA.HI.X R5, R192, R13, R193, 0x5, P0 ;  /* 0x0000000dc0057211 */ /* 0x000fe400000f2cc1 */
[----:B---3--:R-:W-:-:S04]  /*3070*/  LEA R14, P0, R9, R200, 0x1 ;  /* 0x000000c8090e7211 */ /* 0x008fc800078008ff */
[----:B------:R-:W-:-:S05]  /*3080*/  LEA.HI.X R15, R9, R199, R5, 0x1, P0 ;  /* 0x000000c7090f7211 */ /* 0x000fca00000f0c05 */
[----:B------:R-:W-:Y:S01]  /*3090*/  @!PT LDS RZ, [RZ] ;  /* 0x00000000fffff984 */ /* 0x000fe20000000800 */
[----:B------:R-:W-:Y:S01]  /*30a0*/  @!PT LDS RZ, [RZ] ;  /* 0x00000000fffff984 */ /* 0x000fe20000000800 */
[----:B------:R-:W-:Y:S01]  /*30b0*/  @!PT LDS RZ, [RZ] ;  /* 0x00000000fffff984 */ /* 0x000fe20000000800 */
[----:B------:R3:W-:Y:S04]  /*30c0*/  LDGSTS.E.BYPASS.LTC128B.128 [R204+0x5000], desc[UR20][R14.64] ;  /* 0x050000000ecc7fae */ /* 0x0007e8000b981a14 */
.L_x_2216:
[----:B------:R-:W-:Y:S05]  /*30d0*/  BSYNC.RECONVERGENT B0 ;  /* 0x0000000000007941 */ /* 0x000fea0003800200 */
.L_x_2215:
        /* <DEDUP_REMOVED lines=16> */
.L_x_2218:
[----:B------:R-:W-:Y:S05]  /*31e0*/  BSYNC.RECONVERGENT B0 ;  /* 0x0000000000007941 */ /* 0x000fea0003800200 */
.L_x_2217:
[----:B------:R-:W5:Y:S01]  /*31f0*/  LDCU.64 UR6, c[0x0][0x538] ;  /* 0x0000a700ff0677ac */ /* 0x000f620008000a00 */
[----:B------:R-:W0:Y:S01]  /*3200*/  LDGDEPBAR ;  /* 0x00000000000079af */ /* 0x000e220000000000 */
[----:B------:R-:W1:Y:S01]  /*3210*/  LDC.U8 R29, c[0x0][0x4f8] ;  /* 0x00013e00ff1d7b82 */ /* 0x000e620000000000 */
[----:B------:R-:W2:Y:S01]  /*3220*/  LDCU UR4, c[0x0][0x3e0] ;  /* 0x00007c00ff0477ac */ /* 0x000ea20008000800 */
[----:B-----5:R-:W-:-:S04]  /*3230*/  ISETP.NE.U32.AND P0, PT, RZ, UR6, PT ;  /* 0x00000006ff007c0c */ /* 0x020fc8000bf05070 */
[----:B------:R-:W-:Y:S02]  /*3240*/  ISETP.NE.AND.EX P0, PT, RZ, UR7, PT, P0 ;  /* 0x00000007ff007c0c */ /* 0x000fe4000bf05300 */
[----:B------:R-:W-:Y:S01]  /*3250*/  SHF.L.U64.HI R5, R218, 0x6, R219 ;  /* 0x00000006da057819 */ /* 0x000fe200000102db */
[----:B------:R-:W-:-:S10]  /*3260*/  DEPBAR.LE SB0, 0x0 ;  /* 0x000080000000791a */ /* 0x000fd40000000000 */
[----:B------:R-:W-:Y:S01]  /*3270*/  VOTEU.ANY UP0, P0 ;  /* 0x0000000000ff7886 */ /* 0x000fe20000000100 */
[----:B------:R-:W-:-:S13]  /*3280*/  PLOP3.LUT P0, PT, PT, PT, UP0, 0x80, 0x8 ;  /* 0x000000000008781c */ /* 0x000fda0003f0f008 */
[----:B------:R-:W5:Y:S01]  /*3290*/  @P0 LDC.64 R2, c[0x0][0x540] ;  /* 0x00015000ff020b82 */ /* 0x000f620000000a00 */
[----:B------:R-:W-:Y:S02]  /*32a0*/  @P0 IMAD.MOV.U32 R11, RZ, RZ, RZ ;  /* 0x000000ffff0b0224 */ /* 0x000fe400078e00ff */
[----:B-----5:R-:W-:-:S04]  /*32b0*/  @P0 IMAD.WIDE.U32 R12, R203, R2, R10 ;  /* 0x00000002cb0c0225 */ /* 0x020fc800078e000a */
[----:B------:R-:W-:Y:S01]  /*32c0*/  @P0 IMAD R3, R203, R3, R13 ;  /* 0x00000003cb030224 */ /* 0x000fe200078e020d */
[----:B------:R-:W-:-:S04]  /*32d0*/  @P0 LEA R2, P2, R12, UR6, 0x2 ;  /* 0x000000060c020c11 */ /* 0x000fc8000f8410ff */
[----:B------:R-:W-:-:S05]  /*32e0*/  @P0 LEA.HI.X R3, R12, UR7, R3, 0x2, P2 ;  /* 0x000000070c030c11 */ /* 0x000fca00090f1403 */
[----:B------:R5:W4:Y:S01]  /*32f0*/  @P0 LDG.E R2, desc[UR20][R2.64] ;  /* 0x0000001402020981 */ /* 0x000b22000c1e1900 */
[----:B--2---:R-:W-:Y:S01]  /*3300*/  IMAD R9, R203, UR4, R10 ;  /* 0x00000004cb097c24 */ /* 0x004fe2000f8e020a */
[----:B------:R-:W-:Y:S01]  /*3310*/  LOP3.LUT R10, R202, 0x1f, RZ, 0xc0, !PT ;  /* 0x0000001fca0a7812 */ /* 0x000fe200078ec0ff */
[----:B------:R-:W-:Y:S01]  /*3320*/  IMAD R5, R5, R28, RZ ;  /* 0x0000001c05057224 */ /* 0x000fe200078e02ff */
[----:B------:R-:W-:Y:S01]  /*3330*/  UMOV UR6, URZ ;  /* 0x000000ff00067c82 */ /* 0x000fe20008000000 */
[----:B------:R-:W-:Y:S01]  /*3340*/  IMAD.SHL.U32 R9, R9, 0x20, RZ ;  /* 0x0000002009097824 */ /* 0x000fe200078e00ff */
[----:B------:R-:W-:Y:S01]  /*3350*/  BSSY.RECONVERGENT B0, `(.L_x_2219) ;  /* 0x000001b000007945 */ /* 0x000fe20003800200 */
[----:B-----5:R-:W2:Y:S02]  /*3360*/  @P0 LDC R3, c[0x0][0x458] ;  /* 0x00011600ff030b82 */ /* 0x020ea40000000800 */
[----:B--2---:R-:W4:Y:S06]  /*3370*/  @P0 MUFU.RCP R3, R3 ;  /* 0x0000000300030308 */ /* 0x004f2c0000001000 */
[----:B------:R-:W-:Y:S01]  /*3380*/  BAR.SYNC.DEFER_BLOCKING 0x0 ;  /* 0x0000000000007b1d */ /* 0x000fe20000010000 */
[----:B----4-:R-:W-:Y:S01]  /*3390*/  @P0 FMUL.FTZ R3, R2, R3 ;  /* 0x0000000302030220 */ /* 0x010fe20000410000 */
[----:B------:R-:W-:-:S04]  /*33a0*/  IMAD.SHL.U32 R2, R218, 0x40, RZ ;  /* 0x00000040da027824 */ /* 0x000fc800078e00ff */
[----:B------:R-:W-:Y:S01]  /*33b0*/  @P0 R2UR UR4, R3 ;  /* 0x00000000030402ca */ /* 0x000fe200000e0000 */
[----:B------:R-:W-:Y:S01]  /*33c0*/  IMAD.WIDE.U32 R2, R2, R28, RZ ;  /* 0x0000001c02027225 */ /* 0x000fe200078e00ff */
[----:B------:R-:W-:Y:S02]  /*33d0*/  IADD3 R123, P2, P0, R9, R123, R10 ;  /* 0x0000007b097b7210 */ /* 0x000fe4000785e00a */
[----:B------:R-:W-:Y:S01]  /*33e0*/  SHF.R.S32.HI R9, RZ, 0x1f, R9 ;  /* 0x0000001fff097819 */ /* 0x000fe20000011409 */
[----:B------:R-:W-:-:S03]  /*33f0*/  IMAD.IADD R5, R3, 0x1, R5 ;  /* 0x0000000103057824 */ /* 0x000fc600078e0205 */
[----:B------:R-:W-:-:S05]  /*3400*/  IADD3.X R122, PT, PT, R9, R122, RZ, P2, P0 ;  /* 0x0000007a097a7210 */ /* 0x000fca00017e04ff */
[----:B------:R-:W-:Y:S01]  /*3410*/  @UP0 UMOV UR6, UR4 ;  /* 0x0000000400060c82 */ /* 0x000fe20008000000 */
[----:B-1----:R-:W-:Y:S05]  /*3420*/  @P1 BRA `(.L_x_2220) ;  /* 0x0000000000301947 */ /* 0x002fea0003800000 */
        /* <DEDUP_REMOVED lines=10> */
.L_x_2221:
[----:B------:R2:W-:Y:S01]  /*34d0*/  STS.128 [R204+0x6000], RZ ;  /* 0x006000ffcc007388 */ /* 0x0005e20000000c00 */
[----:B------:R-:W-:Y:S05]  /*34e0*/  BRA `(.L_x_2222) ;  /* 0x0000000000047947 */ /* 0x000fea0003800000 */
.L_x_2220:
[----:B------:R1:W-:Y:S02]  /*34f0*/  STS.128 [R204+0x6000], RZ ;  /* 0x006000ffcc007388 */ /* 0x0003e40000000c00 */
.L_x_2222:
[----:B------:R-:W-:Y:S05]  /*3500*/  BSYNC.RECONVERGENT B0 ;  /* 0x0000000000007941 */ /* 0x000fea0003800200 */
.L_x_2219:
[-C--:B------:R-:W-:Y:S01]  /*3510*/  ISETP.GE.AND P0, PT, R7, R8.reuse, PT ;  /* 0x000000080700720c */ /* 0x080fe20003f06270 */
[----:B------:R-:W-:Y:S01]  /*3520*/  BSSY.RECONVERGENT B0, `(.L_x_2223) ;  /* 0x000001a000007945 */ /* 0x000fe20003800200 */
[----:B------:R-:W-:Y:S01]  /*3530*/  ISETP.GE.AND P2, PT, R6, R8, PT ;  /* 0x000000080600720c */ /* 0x000fe20003f46270 */
[----:B------:R-:W-:Y:S01]  /*3540*/  IMAD.SHL.U32 R6, R202, 0x20, RZ ;  /* 0x00000020ca067824 */ /* 0x000fe200078e00ff */
[C---:B------:R-:W-:Y:S02]  /*3550*/  LOP3.LUT R120, R0.reuse, 0x8, R31, 0x78, !PT ;  /* 0x0000000800787812 */ /* 0x040fe400078e781f */
[----:B------:R-:W-:Y:S02]  /*3560*/  LOP3.LUT R0, R0, 0x8, R202, 0x78, !PT ;  /* 0x0000000800007812 */ /* 0x000fe400078e78ca */
[----:B------:R-:W-:Y:S02]  /*3570*/  LOP3.LUT R190, R190, 0x400, RZ, 0xc0, !PT ;  /* 0x00000400bebe7812 */ /* 0x000fe400078ec0ff */
[----:B------:R-:W-:-:S02]  /*3580*/  LOP3.LUT R6, R121, 0x7c00, R6, 0xf8, !PT ;  /* 0x00007c0079067812 */ /* 0x000fc400078ef806 */
[----:B------:R-:W-:Y:S01]  /*3590*/  ISETP.GE.AND P1, PT, R4, R8, PT ;  /* 0x000000080400720c */ /* 0x000fe20003f26270 */
[----:B------:R1:W-:Y:S01]  /*35a0*/  @P0 STS.128 [R204+0x6800], RZ ;  /* 0x006800ffcc000388 */ /* 0x0003e20000000c00 */
[----:B------:R-:W-:Y:S02]  /*35b0*/  IMAD R190, R0, 0x2, R190 ;  /* 0x0000000200be7824 */ /* 0x000fe400078e02be */
[----:B------:R-:W-:Y:S01]  /*35c0*/  IMAD.IADD R191, R120, 0x1, R6 ;  /* 0x0000000178bf7824 */ /* 0x000fe200078e0206 */
        /* <DEDUP_REMOVED lines=15> */
.L_x_2224:
[----:B------:R-:W-:Y:S05]  /*36c0*/  BSYNC.RECONVERGENT B0 ;  /* 0x0000000000007941 */ /* 0x000fea0003800200 */
.L_x_2223:
        /* <DEDUP_REMOVED lines=9> */
[----:B------:R-:W-:Y:S02]  /*3760*/  LEA.HI.X R0, R218, R5, R219, 0x5, P0 ;  /* 0x00000005da007211 */ /* 0x000fe400000f2cdb */
[----:B-1----:R-:W-:-:S04]  /*3770*/  LEA R8, P0, R6, R198, 0x1 ;  /* 0x000000c606087211 */ /* 0x002fc800078008ff */
[----:B------:R-:W-:-:S05]  /*3780*/  LEA.HI.X R9, R6, R197, R0, 0x1, P0 ;  /* 0x000000c506097211 */ /* 0x000fca00000f0c00 */
[----:B------:R-:W-:Y:S01]  /*3790*/  @!PT LDS RZ, [RZ] ;  /* 0x00000000fffff984 */ /* 0x000fe20000000800 */
[----:B------:R-:W-:Y:S01]  /*37a0*/  @!PT LDS RZ, [RZ] ;  /* 0x00000000fffff984 */ /* 0x000fe20000000800 */
[----:B------:R-:W-:Y:S01]  /*37b0*/  @!PT LDS RZ, [RZ] ;  /* 0x00000000fffff984 */ /* 0x000fe20000000800 */
[----:B------:R1:W-:Y:S04]  /*37c0*/  LDGSTS.E.BYPASS.LTC128B.128 [R204+0x7000], desc[UR20][R8.64] ;  /* 0x0700000008cc7fae */ /* 0x0003e8000b981a14 */
.L_x_2226:
[----:B------:R-:W-:Y:S05]  /*37d0*/  BSYNC.RECONVERGENT B0 ;  /* 0x0000000000007941 */ /* 0x000fea0003800200 */
.L_x_2225:
        /* <DEDUP_REMOVED lines=17> */
.L_x_2228:
[----:B------:R-:W-:Y:S05]  /*38f0*/  BSYNC.RECONVERGENT B0 ;  /* 0x0000000000007941 */ /* 0x000fea0003800200 */
.L_x_2227:
[----:B------:R-:W-:Y:S01]  /*3900*/  LDSM.16.M88.4 R96, [R191] ;  /* 0x00000000bf60783b */ /* 0x000fe20000000200 */
[----:B------:R-:W-:Y:S01]  /*3910*/  R2P PR, R202, 0x6 ;  /* 0x00000006ca007804 */ /* 0x000fe20000000000 */
[----:B------:R-:W-:Y:S01]  /*3920*/  IMAD.MOV.U32 R0, RZ, RZ, 0x20 ;  /* 0x00000020ff007424 */ /* 0x000fe200078e00ff */
[----:B------:R-:W-:Y:S01]  /*3930*/  UIADD3 UR19, UPT, UPT, UR22, UR19, -UR18 ;  /* 0x0000001316137290 */ /* 0x000fe2000fffe812 */
[----:B---3--:R-:W3:Y:S01]  /*3940*/  LDSM.16.M88.4 R12, [R190+UR5+0x5800] ;  /* 0x00580005be0c783b */ /* 0x008ee20008000200 */
[----:B-1----:R-:W-:Y:S02]  /*3950*/  VIADD R3, R190, UR5 ;  /* 0x00000005be037c36 */ /* 0x002fe40008000000 */
[----:B------:R-:W-:Y:S01]  /*3960*/  SEL R0, R0, 0xffffffe0, !P1 ;  /* 0xffffffe000007807 */ /* 0x000fe20004800000 */
[----:B------:R-:W-:Y:S01]  /*3970*/  LDSM.16.M88.4 R76, [R190+UR5+0x4000] ;  /* 0x00400005be4c783b */ /* 0x000fe20008000200 */
[----:B------:R-:W-:Y:S02]  /*3980*/  IMAD.MOV.U32 R2, RZ, RZ, 0x40 ;  /* 0x00000040ff027424 */ /* 0x000fe400078e00ff */
[----:B------:R-:W-:Y:S01]  /*3990*/  IMAD.SHL.U32 R139, R202, 0x2, RZ ;  /* 0x00000002ca8b7824 */ /* 0x000fe200078e00ff */
[----:B------:R-:W1:Y:S01]  /*39a0*/  LDSM.16.M88.4 R64, [R191+0x2000] ;  /* 0x00200000bf40783b */ /* 0x000e620000000200 */
[--C-:B------:R-:W-:Y:S01]  /*39b0*/  IMAD.IADD R189, R191, 0x1, R0.reuse ;  /* 0x00000001bfbd7824 */ /* 0x100fe200078e0200 */
[----:B------:R-:W-:Y:S01]  /*39c0*/  SEL R2, R2, 0xffffffc0, !P2 ;  /* 0xffffffc002027807 */ /* 0x000fe20005000000 */
[----:B------:R-:W-:Y:S01]  /*39d0*/  IMAD.IADD R185, R3, 0x1, R0 ;  /* 0x0000000103b97824 */ /* 0x000fe200078e0200 */
[----:B------:R-:W5:Y:S01]  /*39e0*/  LDSM.16.M88.4 R72, [R190+UR5+0x4800] ;  /* 0x00480005be48783b */ /* 0x000f620008000200 */
[----:B------:R-:W-:Y:S01]  /*39f0*/  LOP3.LUT R240, R139, 0x6, RZ, 0xc0, !PT ;  /* 0x000000068bf07812 */ /* 0x000fe200078ec0ff */
[----:B------:R-:W-:-:S02]  /*3a00*/  IMAD.U32 R205, RZ, RZ, UR22 ;  /* 0x00000016ffcd7e24 */ /* 0x000fc4000f8e00ff */
[----:B------:R-:W2:Y:S01]  /*3a10*/  LDSM.16.M88.4 R4, [R190+UR5+0x5000] ;  /* 0x00500005be04783b */ /* 0x000ea20008000200 */
[--C-:B------:R-:W-:Y:S02]  /*3a20*/  IMAD.IADD R188, R191, 0x1, R2.reuse ;  /* 0x00000001bfbc7824 */ /* 0x100fe400078e0202 */
[----:B------:R-:W-:Y:S01]  /*3a30*/  IMAD.IADD R184, R3, 0x1, R2 ;  /* 0x0000000103b87824 */ /* 0x000fe200078e0202 */
[----:B------:R-:W-:Y:S01]  /*3a40*/  LDSM.16.M88.4 R80, [R189] ;  /* 0x00000000bd50783b */ /* 0x000fe20000000200 */
[C---:B------:R-:W-:Y:S01]  /*3a50*/  IMAD.IADD R187, R0.reuse, 0x1, R188 ;  /* 0x0000000100bb7824 */ /* 0x040fe200078e02bc */
[----:B------:R-:W-:Y:S01]  /*3a60*/  SHF.R.U32.HI R3, RZ, 0x2, R202 ;  /* 0x00000002ff037819 */ /* 0x000fe200000116ca */
[----:B------:R-:W-:Y:S01]  /*3a70*/  IMAD.IADD R183, R0, 0x1, R184 ;  /* 0x0000000100b77824 */ /* 0x000fe200078e02b8 */
[----:B------:R-:W4:Y:S04]  /*3a80*/  LDSM.16.M88.4 R112, [R185+0x5800] ;  /* 0x00580000b970783b */ /* 0x000f280000000200 */
[----:B------:R-:W4:Y:S04]  /*3a90*/  LDSM.16.M88.4 R108, [R189+0x2000] ;  /* 0x00200000bd6c783b */ /* 0x000f280000000200 */
[----:B------:R-:W4:Y:S04]  /*3aa0*/  LDSM.16.M88.4 R116, [R185+0x4000] ;  /* 0x00400000b974783b */ /* 0x000f280000000200 */
[----:B------:R-:W4:Y:S04]  /*3ab0*/  LDSM.16.M88.4 R104, [R185+0x4800] ;  /* 0x00480000b968783b */ /* 0x000f280000000200 */
[----:B------:R-:W4:Y:S01]  /*3ac0*/  LDSM.16.M88.4 R100, [R185+0x5000] ;  /* 0x00500000b964783b */ /* 0x000f220000000200 */
[----:B---3--:R-:W-:Y:S03]  /*3ad0*/  HMMA.16816.F32.BF16 R84, R96, R14, RZ ;  /* 0x0000000e6054723c */ /* 0x008fe600000418ff */
[----:B------:R-:W-:Y:S04]  /*3ae0*/  LDSM.16.M88.4 R48, [R188] ;  /* 0x00000000bc30783b */ /* 0x000fe80000000200 */
[----:B------:R-:W3:Y:S01]  /*3af0*/  LDSM.16.M88.4 R56, [R184+0x5800] ;  /* 0x00580000b838783b */ /* 0x000ee20000000200 */
[C---:B-1----:R-:W-:Y:S03]  /*3b00*/  HMMA.16816.F32.BF16 R88, R64.reuse, R76, RZ ;  /* 0x0000004c4058723c */ /* 0x042fe600000418ff */
[----:B------:R-:W1:Y:S04]  /*3b10*/  LDSM.16.M88.4 R44, [R188+0x2000] ;  /* 0x00200000bc2c783b */ /* 0x000e680000000200 */
[----:B------:R-:W-:Y:S01]  /*3b20*/  LDSM.16.M88.4 R52, [R183+0x5800] ;  /* 0x00580000b734783b */ /* 0x000fe20000000200 */
[C---:B------:R-:W-:Y:S03]  /*3b30*/  HMMA.16816.F32.BF16 R60, R64.reuse, R78, RZ ;  /* 0x0000004e403c723c */ /* 0x040fe600000418ff */
[----:B------:R-:W-:Y:S04]  /*3b40*/  LDSM.16.M88.4 R68, [R184+0x4000] ;  /* 0x00400000b844783b */ /* 0x000fe80000000200 */
[----:B------:R-:W0:Y:S01]  /*3b50*/  LDGDEPBAR ;  /* 0x00000000000079af */ /* 0x000e220000000000 */
[C---:B-----5:R-:W-:Y:S08]  /*3b60*/  HMMA.16816.F32.BF16 R36, R64.reuse, R72, RZ ;  /* 0x000000484024723c */ /* 0x060ff000000418ff */
[C---:B--2---:R-:W-:Y:S08]  /*3b70*/  HMMA.16816.F32.BF16 R20, R64.reuse, R4, RZ ;  /* 0x000000044014723c */ /* 0x044ff000000418ff */
[C---:B----4-:R-:W-:Y:S08]  /*3b80*/  HMMA.16816.F32.BF16 R8, R64.reuse, R12, RZ ;  /* 0x0000000c4008723c */ /* 0x050ff000000418ff */
[C---:B------:R-:W-:Y:S08]  /*3b90*/  HMMA.16816.F32.BF16 R32, R64.reuse, R74, RZ ;  /* 0x0000004a4020723c */ /* 0x040ff000000418ff */
        /* <DEDUP_REMOVED lines=8> */
[----:B------:R-:W-:Y:S01]  /*3c20*/  HMMA.16816.F32.BF16 R96, R96, R6, RZ ;  /* 0x000000066060723c */ /* 0x000fe200000418ff */
[----:B------:R-:W2:Y:S07]  /*3c30*/  LDSM.16.M88.4 R4, [R187] ;  /* 0x00000000bb04783b */ /* 0x000eae0000000200 */
[-C--:B------:R-:W-:Y:S08]  /*3c40*/  HMMA.16816.F32.BF16 R84, R80, R114.reuse, R84 ;  /* 0x000000725054723c */ /* 0x080ff00000041854 */
[----:B------:R-:W-:Y:S08]  /*3c50*/  HMMA.16816.F32.BF16 R64, R108, R114, R64 ;  /* 0x000000726c40723c */ /* 0x000ff00000041840 */
[C---:B------:R-:W-:Y:S08]  /*3c60*/  HMMA.16816.F32.BF16 R92, R80.reuse, R116, R92 ;  /* 0x00000074505c723c */ /* 0x040ff0000004185c */
[C---:B------:R-:W-:Y:S08]  /*3c70*/  HMMA.16816.F32.BF16 R40, R80.reuse, R104, R40 ;  /* 0x000000685028723c */ /* 0x040ff00000041828 */
[C---:B------:R-:W-:Y:S08]  /*3c80*/  HMMA.16816.F32.BF16 R24, R80.reuse, R100, R24 ;  /* 0x000000645018723c */ /* 0x040ff00000041818 */
[C---:B------:R-:W-:Y:S08]  /*3c90*/  HMMA.16816.F32.BF16 R12, R80.reuse, R112, R12 ;  /* 0x00000070500c723c */ /* 0x040ff0000004180c */
[C---:B------:R-:W-:Y:S08]  /*3ca0*/  HMMA.16816.F32.BF16 R76, R80.reuse, R118, R76 ;  /* 0x00000076504c723c */ /* 0x040ff0000004184c */
[C---:B------:R-:W-:Y:S08]  /*3cb0*/  HMMA.16816.F32.BF16 R72, R80.reuse, R106, R72 ;  /* 0x0000006a5048723c */ /* 0x040ff00000041848 */
[----:B------:R-:W-:Y:S01]  /*3cc0*/  HMMA.16816.F32.BF16 R96, R80, R102, R96 ;  /* 0x000000665060723c */ /* 0x000fe20000041860 */
[----:B------:R-:W4:Y:S07]  /*3cd0*/  LDSM.16.M88.4 R80, [R187+0x2000] ;  /* 0x00200000bb50783b */ /* 0x000f2e0000000200 */
[----:B---3--:R-:W-:Y:S08]  /*3ce0*/  HMMA.16816.F32.BF16 R84, R48, R58, R84 ;  /* 0x0000003a3054723c */ /* 0x008ff00000041854 */
[C---:B------:R-:W-:Y:S08]  /*3cf0*/  HMMA.16816.F32.BF16 R20, R108.reuse, R100, R20 ;  /* 0x000000646c14723c */ /* 0x040ff00000041814 */
[----:B------:R-:W-:Y:S01]  /*3d00*/  HMMA.16816.F32.BF16 R16, R108, R102, R16 ;  /* 0x000000666c10723c */ /* 0x000fe20000041810 */
[----:B------:R-:W3:Y:S07]  /*3d10*/  LDSM.16.M88.4 R100, [R183+0x4000] ;  /* 0x00400000b764783b */ /* 0x000eee0000000200 */
[----:B-1----:R-:W-:Y:S01]  /*3d20*/  HMMA.16816.F32.BF16 R64, R44, R58, R64 ;  /* 0x0000003a2c40723c */ /* 0x002fe20000041840 */
[----:B------:R-:W-:-:S02]  /*3d30*/  LOP3.LUT R58, R31, 0x1f0, RZ, 0xc0, !PT ;  /* 0x000001f01f3a7812 */ /* 0x000fc400078ec0ff */
[----:B------:R-:W-:Y:S01]  /*3d40*/  LOP3.LUT R31, R3, 0x7, RZ, 0xc0, !PT ;  /* 0x00000007031f7812 */ /* 0x000fe200078ec0ff */
[----:B------:R-:W-:-:S03]  /*3d50*/  IMAD R3, R28, 0x40, R240 ;  /* 0x000000401c037824 */ /* 0x000fc600078e02f0 */
[----:B------:R-:W-:Y:S01]  /*3d60*/  IADD3 R58, PT, PT, R31, UR17, R58 ;  /* 0x000000111f3a7c10 */ /* 0x000fe2000fffe03a */
[----:B------:R-:W-:Y:S01]  /*3d70*/  HMMA.16816.F32.BF16 R88, R108, R116, R88 ;  /* 0x000000746c58723c */ /* 0x000fe20000041858 */
[----:B------:R-:W-:-:S03]  /*3d80*/  VIADD R31, R3, 0x38 ;  /* 0x00000038031f7836 */ /* 0x000fc60000000000 */
[----:B------:R-:W-:-:S04]  /*3d90*/  VIADD R213, R58, UR22 ;  /* 0x000000163ad57c36 */ /* 0x000fc80008000000 */
[----:B------:R-:W-:Y:S01]  /*3da0*/  HMMA.16816.F32.BF16 R36, R108, R104, R36 ;  /* 0x000000686c24723c */ /* 0x000fe20000041824 */
[----:B------:R-:W-:Y:S02]  /*3db0*/  VIADD R104, R31, UR18 ;  /* 0x000000121f687c36 */ /* 0x000fe40008000000 */
[C---:B------:R-:W-:Y:S02]  /*3dc0*/  IMAD.IADD R212, R213.reuse, 0x1, -R30 ;  /* 0x00000001d5d47824 */ /* 0x040fe400078e0a1e */
[C---:B------:R-:W-:Y:S02]  /*3dd0*/  IMAD.IADD R59, R213.reuse, 0x1, -R104 ;  /* 0x00000001d53b7824 */ /* 0x040fe400078e0a68 */
[----:B------:R-:W-:Y:S01]  /*3de0*/  VIADD R105, R213, 0x48 ;  /* 0x00000048d5697836 */ /* 0x000fe20000000000 */
[----:B--2---:R-:W-:Y:S01]  /*3df0*/  HMMA.16816.F32.BF16 R84, R4, R54, R84 ;  /* 0x000000360454723c */ /* 0x004fe20000041854 */
[----:B------:R-:W-:Y:S02]  /*3e00*/  ISETP.GT.AND P6, PT, R212, R31, PT ;  /* 0x0000001fd400720c */ /* 0x000fe40003fc4270 */
[----:B------:R-:W-:Y:S01]  /*3e10*/  IABS R59, R59 ;  /* 0x0000003b003b7213 */ /* 0x000fe20000000000 */
[----:B------:R-:W-:-:S04]  /*3e20*/  IMAD.IADD R206, R105, 0x1, -R30 ;  /* 0x0000000169ce7824 */ /* 0x000fc800078e0a1e */
[----:B------:R-:W-:Y:S01]  /*3e30*/  HMMA.16816.F32.BF16 R92, R48, R68, R92 ;  /* 0x00000044305c723c */ /* 0x000fe2000004185c */
[----:B------:R-:W-:-:S07]  /*3e40*/  ISETP.GT.AND P0, PT, R206, R31, PT ;  /* 0x0000001fce00720c */ /* 0x000fce0003f04270 */
[----:B------:R-:W-:Y:S01]  /*3e50*/  HMMA.16816.F32.BF16 R88, R44, R68, R88 ;  /* 0x000000442c58723c */ /* 0x000fe20000041858 */
[----:B------:R-:W-:Y:S02]  /*3e60*/  IMAD.MOV.U32 R68, RZ, RZ, R59 ;  /* 0x000000ffff447224 */ /* 0x000fe400078e003b */
[----:B------:R-:W-:Y:S02]  /*3e70*/  VIADD R59, R58, UR19 ;  /* 0x000000133a3b7c36 */ /* 0x000fe40008000000 */
[----:B------:R-:W-:Y:S01]  /*3e80*/  IMAD.U32 R69, R29, 0x10000, RZ ;  /* 0x000100001d457824 */ /* 0x000fe200078e00ff */
[----:B------:R-:W-:Y:S01]  /*3e90*/  I2FP.F32.S32 R58, R68 ;  /* 0x00000044003a7245 */ /* 0x000fe20000201400 */
[----:B------:R-:W-:Y:S01]  /*3ea0*/  VIADD R68, R3, 0x1 ;  /* 0x0000000103447836 */ /* 0x000fe20000000000 */
[C---:B------:R-:W-:Y:S01]  /*3eb0*/  HMMA.16816.F32.BF16 R32, R108.reuse, R106, R32 ;  /* 0x0000006a6c20723c */ /* 0x040fe20000041820 */
[----:B------:R-:W-:Y:S01]  /*3ec0*/  VIADD R107, R213, 0x8 ;  /* 0x00000008d56b7836 */ /* 0x000fe20000000000 */
[--C-:B------:R-:W-:Y:S01]  /*3ed0*/  VIADDMNMX R211, R59, 0x1, R205.reuse, PT ;  /* 0x000000013bd37846 */ /* 0x100fe200038001cd */
[----:B------:R-:W-:Y:S01]  /*3ee0*/  VIADD R106, R213, 0x40 ;  /* 0x00000040d56a7836 */ /* 0x000fe20000000000 */
[--C-:B------:R-:W-:Y:S01]  /*3ef0*/  VIADDMNMX R209, R59, 0x9, R205.reuse, PT ;  /* 0x000000093bd17846 */ /* 0x100fe200038001cd */
[--C-:B------:R-:W-:Y:S01]  /*3f00*/  IMAD.IADD R210, R107, 0x1, -R30.reuse ;  /* 0x000000016bd27824 */ /* 0x100fe200078e0a1e */
[C-C-:B------:R-:W-:Y:S01]  /*3f10*/  VIADDMNMX R207, R59.reuse, 0x41, R205.reuse, PT ;  /* 0x000000413bcf7846 */ /* 0x140fe200038001cd */
[----:B------:R-:W-:Y:S01]  /*3f20*/  IMAD.IADD R208, R106, 0x1, -R30 ;  /* 0x000000016ad07824 */ /* 0x000fe200078e0a1e */
[----:B------:R-:W-:Y:S01]  /*3f30*/  HMMA.16816.F32.BF16 R60, R108, R118, R60 ;  /* 0x000000766c3c723c */ /* 0x000fe2000004183c */
[----:B------:R-:W-:Y:S01]  /*3f40*/  VIADDMNMX R205, R59, 0x49, R205, PT ;  /* 0x000000493bcd7846 */ /* 0x000fe200038001cd */
[----:B------:R-:W-:Y:S01]  /*3f50*/  IMAD.IADD R30, R105, 0x1, -R104 ;  /* 0x00000001691e7824 */ /* 0x000fe200078e0a68 */
[----:B------:R-:W-:-:S02]  /*3f60*/  ISETP.GT.AND P2, PT, R210, R31, PT ;  /* 0x0000001fd200720c */ /* 0x000fc40003f44270 */
[----:B------:R-:W-:Y:S02]  /*3f70*/  ISETP.GT.AND P1, PT, R208, R31, PT ;  /* 0x0000001fd000720c */ /* 0x000fe40003f24270 */
[C---:B------:R-:W-:Y:S01]  /*3f80*/  ISETP.GE.AND P5, PT, R31.reuse, R211, PT ;  /* 0x000000d31f00720c */ /* 0x040fe20003fa6270 */
[----:B----4-:R-:W-:Y:S01]  /*3f90*/  HMMA.16816.F32.BF16 R64, R80, R54, R64 ;  /* 0x000000365040723c */ /* 0x010fe20000041840 */
[----:B------:R-:W-:Y:S01]  /*3fa0*/  FFMA.FTZ R55, R58, -UR6, R84 ;  /* 0x800000063a377c23 */ /* 0x000fe20008010054 */
[C---:B------:R-:W-:Y:S01]  /*3fb0*/  ISETP.GE.AND P3, PT, R31.reuse, R209, PT ;  /* 0x000000d11f00720c */ /* 0x040fe20003f66270 */
[----:B------:R-:W-:Y:S01]  /*3fc0*/  VIADD R58, R104, 0xffffffc9 ;  /* 0xffffffc9683a7836 */ /* 0x000fe20000000000 */
[----:B------:R-:W-:Y:S01]  /*3fd0*/  ISETP.GE.AND P4, PT, R31, R207, PT ;  /* 0x000000cf1f00720c */ /* 0x000fe20003f86270 */
[----:B------:R-:W-:Y:S01]  /*3fe0*/  IMAD.IADD R54, R107, 0x1, -R104 ;  /* 0x000000016b367824 */ /* 0x000fe200078e0a68 */
[----:B------:R-:W-:Y:S01]  /*3ff0*/  FSEL R55, R55, -INF , !P6 ;  /* 0xff80000037377808 */ /* 0x000fe20007000000 */
[----:B------:R-:W-:Y:S01]  /*4000*/  IMAD.IADD R59, R213, 0x1, -R58 ;  /* 0x00000001d53b7824 */ /* 0x000fe200078e0a3a */
[----:B------:R-:W-:Y:S01]  /*4010*/  ISETP.GE.AND P6, PT, R31, R205, PT ;  /* 0x000000cd1f00720c */ /* 0x000fe20003fc6270 */
[----:B---3--:R-:W-:Y:S01]  /*4020*/  HMMA.16816.F32.BF16 R92, R4, R100, R92 ;  /* 0x00000064045c723c */ /* 0x008fe2000004185c */
[----:B------:R-:W-:Y:S01]  /*4030*/  IMAD.IADD R31, R106, 0x1, -R104 ;  /* 0x000000016a1f7824 */ /* 0x000fe200078e0a68 */
[----:B------:R-:W-:Y:S01]  /*4040*/  IABS R54, R54 ;  /* 0x0000003600367213 */ /* 0x000fe20000000000 */
[----:B------:R-:W-:Y:S01]  /*4050*/  VIADD R84, R3, 0x8 ;  /* 0x0000000803547836 */ /* 0x000fe20000000000 */
[----:B------:R-:W-:-:S02]  /*4060*/  IABS R30, R30 ;  /* 0x0000001e001e7213 */ /* 0x000fc40000000000 */
[----:B------:R-:W-:Y:S02]  /*4070*/  IABS R31, R31 ;  /* 0x0000001f001f7213 */ /* 0x000fe40000000000 */
[-C--:B------:R-:W-:Y:S01]  /*4080*/  HMMA.16816.F32.BF16 R76, R48, R70.reuse, R76 ;  /* 0x00000046304c723c */ /* 0x080fe2000004184c */
[----:B------:R-:W-:Y:S02]  /*4090*/  IABS R59, R59 ;  /* 0x0000003b003b7213 */ /* 0x000fe40000000000 */
[----:B------:R-:W-:Y:S02]  /*40a0*/  I2FP.F32.S32 R54, R54 ;  /* 0x0000003600367245 */ /* 0x000fe40000201400 */
[----:B------:R-:W-:Y:S02]  /*40b0*/  I2FP.F32.S32 R31, R31 ;  /* 0x0000001f001f7245 */ /* 0x000fe40000201400 */
[----:B------:R-:W-:Y:S01]  /*40c0*/  I2FP.F32.S32 R30, R30 ;  /* 0x0000001e001e7245 */ /* 0x000fe20000201400 */
[----:B------:R-:W-:Y:S01]  /*40d0*/  HMMA.16816.F32.BF16 R60, R44, R70, R60 ;  /* 0x000000462c3c723c */ /* 0x000fe2000004183c */
[----:B------:R-:W-:Y:S01]  /*40e0*/  I2FP.F32.S32 R59, R59 ;  /* 0x0000003b003b7245 */ /* 0x000fe20000201400 */
[----:B------:R-:W-:Y:S01]  /*40f0*/  FFMA.FTZ R54, R54, -UR6, R86 ;  /* 0x8000000636367c23 */ /* 0x000fe20008010056 */
[----:B------:R-:W-:Y:S01]  /*4100*/  FFMA.FTZ R31, R31, -UR6, R64 ;  /* 0x800000061f1f7c23 */ /* 0x000fe20008010040 */
[----:B------:R-:W-:Y:S01]  /*4110*/  FFMA.FTZ R30, R30, -UR6, R66 ;  /* 0x800000061e1e7c23 */ /* 0x000fe20008010042 */
[----:B------:R-:W-:Y:S01]  /*4120*/  FSEL R55, R55, -INF , !P5 ;  /* 0xff80000037377808 */ /* 0x000fe20006800000 */
[----:B------:R-:W-:Y:S01]  /*4130*/  FFMA.FTZ R59, R59, -UR6, R93 ;  /* 0x800000063b3b7c23 */ /* 0x000fe2000801005d */
[----:B------:R-:W-:Y:S01]  /*4140*/  FSEL R54, R54, -INF , !P2 ;  /* 0xff80000036367808 */ /* 0x000fe20005000000 */
[----:B------:R-:W-:Y:S01]  /*4150*/  HMMA.16816.F32.BF16 R88, R80, R100, R88 ;  /* 0x000000645058723c */ /* 0x000fe20000041858 */
[----:B------:R-:W-:Y:S01]  /*4160*/  ISETP.GT.AND P5, PT, R212, R68, PT ;  /* 0x00000044d400720c */ /* 0x000fe20003fa4270 */
[----:B------:R-:W-:Y:S01]  /*4170*/  IMAD.IADD R66, R106, 0x1, -R58 ;  /* 0x000000016a427824 */ /* 0x000fe200078e0a3a */
[----:B------:R-:W-:-:S02]  /*4180*/  FSEL R31, R31, -INF , !P1 ;  /* 0xff8000001f1f7808 */ /* 0x000fc40004800000 */
[----:B------:R-:W-:Y:S02]  /*4190*/  FSEL R30, R30, -INF , !P0 ;  /* 0xff8000001e1e7808 */ /* 0x000fe40004000000 */
[----:B------:R-:W-:Y:S01]  /*41a0*/  FSEL R54, R54, -INF , !P3 ;  /* 0xff80000036367808 */ /* 0x000fe20005800000 */
[-C--:B------:R-:W-:Y:S01]  /*41b0*/  HMMA.16816.F32.BF16 R76, R4, R102.reuse, R76 ;  /* 0x00000066044c723c */ /* 0x080fe2000004184c */
[----:B------:R-:W-:Y:S02]  /*41c0*/  FSEL R31, R31, -INF , !P4 ;  /* 0xff8000001f1f7808 */ /* 0x000fe40006000000 */
[----:B------:R-:W-:Y:S02]  /*41d0*/  FSEL R30, R30, -INF , !P6 ;  /* 0xff8000001e1e7808 */ /* 0x000fe40007000000 */
[----:B------:R-:W-:Y:S01]  /*41e0*/  FSEL R64, R59, -INF , !P5 ;  /* 0xff8000003b407808 */ /* 0x000fe20006800000 */
[----:B------:R-:W-:Y:S01]  /*41f0*/  VIADD R59, R104, 0xffffffd0 ;  /* 0xffffffd0683b7836 */ /* 0x000fe20000000000 */
[-C--:B------:R-:W-:Y:S01]  /*4200*/  ISETP.GT.AND P2, PT, R210, R68.reuse, PT ;  /* 0x00000044d200720c */ /* 0x080fe20003f44270 */
[----:B------:R-:W-:Y:S01]  /*4210*/  HMMA.16816.F32.BF16 R60, R80, R102, R60 ;  /* 0x00000066503c723c */ /* 0x000fe2000004183c */
[-C--:B------:R-:W-:Y:S01]  /*4220*/  ISETP.GT.AND P1, PT, R208, R68.reuse, PT ;  /* 0x00000044d000720c */ /* 0x080fe20003f24270 */
[----:B------:R-:W-:Y:S01]  /*4230*/  IMAD.IADD R70, R213, 0x1, -R59 ;  /* 0x00000001d5467824 */ /* 0x000fe200078e0a3b */
[----:B------:R-:W-:Y:S01]  /*4240*/  ISETP.GT.AND P3, PT, R206, R68, PT ;  /* 0x00000044ce00720c */ /* 0x000fe20003f64270 */
[----:B------:R-:W1:Y:S01]  /*4250*/  LDSM.16.M88.4 R100, [R184+0x4800] ;  /* 0x00480000b864783b */ /* 0x000e620000000200 */
[----:B------:R-:W-:-:S02]  /*4260*/  ISETP.GE.AND P4, PT, R68, R211, PT ;  /* 0x000000d34400720c */ /* 0x000fc40003f86270 */
[C---:B------:R-:W-:Y:S01]  /*4270*/  ISETP.GE.AND P0, PT, R68.reuse, R209, PT ;  /* 0x000000d14400720c */ /* 0x040fe20003f06270 */
[----:B------:R-:W-:Y:S01]  /*4280*/  HMMA.16816.F32.BF16 R8, R108, R112, R8 ;  /* 0x000000706c08723c */ /* 0x000fe20000041808 */
[C---:B------:R-:W-:Y:S02]  /*4290*/  ISETP.GE.AND P6, PT, R68.reuse, R207, PT ;  /* 0x000000cf4400720c */ /* 0x040fe40003fc6270 */
[----:B------:R-:W-:Y:S01]  /*42a0*/  ISETP.GE.AND P5, PT, R68, R205, PT ;  /* 0x000000cd4400720c */ /* 0x000fe20003fa6270 */
[--C-:B------:R-:W-:Y:S01]  /*42b0*/  IMAD.IADD R68, R107, 0x1, -R58.reuse ;  /* 0x000000016b447824 */ /* 0x100fe200078e0a3a */
[----:B------:R-:W-:Y:S01]  /*42c0*/  LOP3.LUT R29, R29, 0xff0000, R69, 0xf8, !PT ;  /* 0x00ff00001d1d7812 */ /* 0x000fe200078ef845 */
[----:B------:R-:W-:Y:S01]  /*42d0*/  IMAD.IADD R58, R105, 0x1, -R58 ;  /* 0x00000001693a7824 */ /* 0x000fe200078e0a3a */
[----:B------:R-:W-:Y:S01]  /*42e0*/  IABS R66, R66 ;  /* 0x0000004200427213 */ /* 0x000fe20000000000 */
[----:B------:R-:W-:Y:S01]  /*42f0*/  HMMA.16816.F32.BF16 R12, R48, R56, R12 ;  /* 0x00000038300c723c */ /* 0x000fe2000004180c */
[----:B------:R-:W-:-:S02]  /*4300*/  IABS R69, R68 ;  /* 0x0000004400457213 */ /* 0x000fc40000000000 */
        /* <DEDUP_REMOVED lines=8> */
[----:B------:R-:W-:Y:S01]  /*4390*/  FSEL R91, R64, -INF , !P4 ;  /* 0xff800000405b7808 */ /* 0x000fe20006000000 */
[----:B------:R-:W-:-:S02]  /*43a0*/  VIADD R64, R104, 0xffffffd1 ;  /* 0xffffffd168407836 */ /* 0x000fc40000000000 */
[----:B------:R-:W-:Y:S01]  /*43b0*/  FFMA.FTZ R95, R69, -UR6, R95 ;  /* 0x80000006455f7c23 */ /* 0x000fe2000801005f */
[----:B------:R-:W-:Y:S01]  /*43c0*/  FFMA.FTZ R111, R68, -UR6, R76 ;  /* 0x80000006446f7c23 */ /* 0x000fe2000801004c */
[--C-:B------:R-:W-:Y:S01]  /*43d0*/  IMAD.IADD R66, R106, 0x1, -R59.reuse ;  /* 0x000000016a427824 */ /* 0x100fe200078e0a3b */
[----:B------:R-:W-:Y:S01]  /*43e0*/  FSEL R93, R89, -INF , !P1 ;  /* 0xff800000595d7808 */ /* 0x000fe20004800000 */
[--C-:B------:R-:W-:Y:S01]  /*43f0*/  IMAD.IADD R69, R107, 0x1, -R59.reuse ;  /* 0x000000016b457824 */ /* 0x100fe200078e0a3b */
[----:B------:R-:W-:Y:S01]  /*4400*/  FSEL R86, R95, -INF , !P2 ;  /* 0xff8000005f567808 */ /* 0x000fe20005000000 */
[----:B------:R-:W-:Y:S01]  /*4410*/  IMAD.IADD R68, R213, 0x1, -R64 ;  /* 0x00000001d5447824 */ /* 0x000fe200078e0a40 */
[----:B------:R-:W-:Y:S01]  /*4420*/  ISETP.GT.AND P4, PT, R212, R84, PT ;  /* 0x00000054d400720c */ /* 0x000fe20003f84270 */
[----:B------:R-:W-:Y:S01]  /*4430*/  IMAD.IADD R76, R105, 0x1, -R59 ;  /* 0x00000001694c7824 */ /* 0x000fe200078e0a3b */
[----:B------:R-:W-:Y:S01]  /*4440*/  IABS R59, R66 ;  /* 0x00000042003b7213 */ /* 0x000fe20000000000 */
[----:B------:R-:W-:Y:S01]  /*4450*/  HMMA.16816.F32.BF16 R8, R44, R56, R8 ;  /* 0x000000382c08723c */ /* 0x000fe20000041808 */
[----:B------:R-:W-:-:S02]  /*4460*/  IABS R89, R69 ;  /* 0x0000004500597213 */ /* 0x000fc40000000000 */
[----:B------:R-:W-:Y:S02]  /*4470*/  IABS R66, R68 ;  /* 0x0000004400427213 */ /* 0x000fe40000000000 */
[----:B------:R-:W2:Y:S01]  /*4480*/  LDSM.16.M88.4 R68, [R183+0x4800] ;  /* 0x00480000b744783b */ /* 0x000ea20000000200 */
[----:B------:R-:W-:Y:S02]  /*4490*/  IABS R76, R76 ;  /* 0x0000004c004c7213 */ /* 0x000fe40000000000 */
[-C--:B-1----:R-:W-:Y:S01]  /*44a0*/  HMMA.16816.F32.BF16 R40, R48, R100.reuse, R40 ;  /* 0x000000643028723c */ /* 0x082fe20000041828 */
[----:B------:R-:W-:Y:S02]  /*44b0*/  I2FP.F32.S32 R59, R59 ;  /* 0x0000003b003b7245 */ /* 0x000fe40000201400 */
[----:B------:R-:W-:Y:S02]  /*44c0*/  I2FP.F32.S32 R89, R89 ;  /* 0x0000005900597245 */ /* 0x000fe40000201400 */
[----:B------:R-:W-:Y:S01]  /*44d0*/  I2FP.F32.S32 R76, R76 ;  /* 0x0000004c004c7245 */ /* 0x000fe20000201400 */
[----:B------:R-:W-:Y:S01]  /*44e0*/  FFMA.FTZ R59, R59, -UR6, R60 ;  /* 0x800000063b3b7c23 */ /* 0x000fe2000801003c */
[----:B------:R-:W-:Y:S01]  /*44f0*/  FSEL R86, R86, -INF , !P0 ;  /* 0xff80000056567808 */ /* 0x000fe20004000000 */
[----:B------:R-:W-:Y:S01]  /*4500*/  FFMA.FTZ R78, R89, -UR6, R78 ;  /* 0x80000006594e7c23 */ /* 0x000fe2000801004e */
[----:B------:R-:W-:Y:S01]  /*4510*/  I2FP.F32.S32 R66, R66 ;  /* 0x0000004200427245 */ /* 0x000fe20000201400 */
[----:B------:R-:W-:Y:S01]  /*4520*/  FFMA.FTZ R62, R76, -UR6, R62 ;  /* 0x800000064c3e7c23 */ /* 0x000fe2000801003e */
[----:B------:R-:W-:Y:S01]  /*4530*/  FSEL R58, R58, -INF , !P3 ;  /* 0xff8000003a3a7808 */ /* 0x000fe20005800000 */
[----:B------:R-:W-:Y:S01]  /*4540*/  VIADD R60, R3, 0x9 ;  /* 0x00000009033c7836 */ /* 0x000fe20000000000 */
[----:B------:R-:W-:Y:S01]  /*4550*/  FSEL R93, R93, -INF , !P6 ;  /* 0xff8000005d5d7808 */ /* 0x000fe20007000000 */
[----:B------:R-:W-:Y:S01]  /*4560*/  FFMA.FTZ R77, R66, -UR6, R77 ;  /* 0x80000006424d7c23 */ /* 0x000fe2000801004d */
[----:B------:R-:W-:Y:S01]  /*4570*/  ISETP.GT.AND P0, PT, R208, R84, PT ;  /* 0x00000054d000720c */ /* 0x000fe20003f04270 */
[----:B------:R-:W-:Y:S01]  /*4580*/  IMAD.IADD R66, R107, 0x1, -R64 ;  /* 0x000000016b427824 */ /* 0x000fe200078e0a40 */
[----:B------:R-:W-:Y:S01]  /*4590*/  ISETP.GE.AND P6, PT, R84, R211, PT ;  /* 0x000000d35400720c */ /* 0x000fe20003fc6270 */
[----:B------:R-:W-:Y:S01]  /*45a0*/  HMMA.16816.F32.BF16 R36, R44, R100, R36 ;  /* 0x000000642c24723c */ /* 0x000fe20000041824 */
[----:B------:R-:W-:-:S02]  /*45b0*/  FSEL R111, R111, -INF , !P4 ;  /* 0xff8000006f6f7808 */ /* 0x000fc40006000000 */
[-C--:B------:R-:W-:Y:S02]  /*45c0*/  ISETP.GT.AND P2, PT, R210, R84.reuse, PT ;  /* 0x00000054d200720c */ /* 0x080fe40003f44270 */
[----:B------:R-:W-:Y:S02]  /*45d0*/  ISETP.GT.AND P1, PT, R206, R84, PT ;  /* 0x00000054ce00720c */ /* 0x000fe40003f24270 */
[----:B------:R-:W-:Y:S01]  /*45e0*/  FSEL R58, R58, -INF , !P5 ;  /* 0xff8000003a3a7808 */ /* 0x000fe20006800000 */
[----:B------:R-:W-:Y:S01]  /*45f0*/  HMMA.16816.F32.BF16 R32, R44, R102, R32 ;  /* 0x000000662c20723c */ /* 0x000fe20000041820 */
[----:B------:R-:W-:Y:S02]  /*4600*/  ISETP.GE.AND P5, PT, R84, R207, PT ;  /* 0x000000cf5400720c */ /* 0x000fe40003fa6270 */
[----:B------:R-:W-:Y:S02]  /*4610*/  FSEL R111, R111, -INF , !P6 ;  /* 0xff8000006f6f7808 */ /* 0x000fe40007000000 */
[----:B------:R-:W-:-:S02]  /*4620*/  FSEL R59, R59, -INF , !P0 ;  /* 0xff8000003b3b7808 */ /* 0x000fc40004000000 */
[C---:B------:R-:W-:Y:S01]  /*4630*/  ISETP.GE.AND P3, PT, R84.reuse, R209, PT ;  /* 0x000000d15400720c */ /* 0x040fe20003f66270 */
[----:B------:R-:W-:Y:S01]  /*4640*/  HMMA.16816.F32.BF16 R72, R48, R102, R72 ;  /* 0x000000663048723c */ /* 0x000fe20000041848 */
[----:B------:R-:W-:Y:S02]  /*4650*/  ISETP.GE.AND P4, PT, R84, R205, PT ;  /* 0x000000cd5400720c */ /* 0x000fe40003f86270 */
[----:B------:R-:W-:Y:S02]  /*4660*/  FSEL R78, R78, -INF , !P2 ;  /* 0xff8000004e4e7808 */ /* 0x000fe40005000000 */
[----:B------:R-:W-:Y:S02]  /*4670*/  ISETP.GT.AND P6, PT, R212, R60, PT ;  /* 0x0000003cd400720c */ /* 0x000fe40003fc4270 */
[----:B------:R-:W-:Y:S01]  /*4680*/  FSEL R62, R62, -INF , !P1 ;  /* 0xff8000003e3e7808 */ /* 0x000fe20004800000 */
[----:B--2---:R-:W-:Y:S01]  /*4690*/  HMMA.16816.F32.BF16 R40, R4, R68, R40 ;  /* 0x000000440428723c */ /* 0x004fe20000041828 */
[----:B------:R-:W-:-:S02]  /*46a0*/  FSEL R95, R59, -INF , !P5 ;  /* 0xff8000003b5f7808 */ /* 0x000fc40006800000 */
[----:B------:R-:W-:Y:S02]  /*46b0*/  FSEL R89, R78, -INF , !P3 ;  /* 0xff8000004e597808 */ /* 0x000fe40005800000 */
[----:B------:R-:W-:Y:S01]  /*46c0*/  FSEL R59, R62, -INF , !P4 ;  /* 0xff8000003e3b7808 */ /* 0x000fe20006000000 */
[--C-:B------:R-:W-:Y:S01]  /*46d0*/  IMAD.IADD R62, R106, 0x1, -R64.reuse ;  /* 0x000000016a3e7824 */ /* 0x100fe200078e0a40 */
[----:B------:R-:W-:Y:S01]  /*46e0*/  FSEL R112, R77, -INF , !P6 ;  /* 0xff8000004d707808 */ /* 0x000fe20007000000 */
[----:B------:R-:W-:Y:S01]  /*46f0*/  IMAD.IADD R64, R105, 0x1, -R64 ;  /* 0x0000000169407824 */ /* 0x000fe200078e0a40 */
[-C--:B------:R-:W-:Y:S01]  /*4700*/  ISETP.GT.AND P2, PT, R210, R60.reuse, PT ;  /* 0x0000003cd200720c */ /* 0x080fe20003f44270 */
[----:B------:R-:W-:Y:S01]  /*4710*/  HMMA.16816.F32.BF16 R36, R80, R68, R36 ;  /* 0x000000445024723c */ /* 0x000fe20000041824 */
[-C--:B------:R-:W-:Y:S02]  /*4720*/  ISETP.GT.AND P0, PT, R208, R60.reuse, PT ;  /* 0x0000003cd000720c */ /* 0x080fe40003f04270 */
[----:B------:R-:W-:-:S02]  /*4730*/  ISETP.GT.AND P3, PT, R206, R60, PT ;  /* 0x0000003cce00720c */ /* 0x000fc40003f64270 */
[C---:B------:R-:W-:Y:S02]  /*4740*/  ISETP.GE.AND P5, PT, R60.reuse, R211, PT ;  /* 0x000000d33c00720c */ /* 0x040fe40003fa6270 */
[C---:B------:R-:W-:Y:S01]  /*4750*/  ISETP.GE.AND P1, PT, R60.reuse, R209, PT ;  /* 0x000000d13c00720c */ /* 0x040fe20003f26270 */
[-C--:B------:R-:W-:Y:S01]  /*4760*/  HMMA.16816.F32.BF16 R72, R4, R70.reuse, R72 ;  /* 0x000000460448723c */ /* 0x080fe20000041848 */
[C---:B------:R-:W-:Y:S02]  /*4770*/  ISETP.GE.AND P4, PT, R60.reuse, R207, PT ;  /* 0x000000cf3c00720c */ /* 0x040fe40003f86270 */
[----:B------:R-:W-:Y:S01]  /*4780*/  ISETP.GE.AND P6, PT, R60, R205, PT ;  /* 0x000000cd3c00720c */ /* 0x000fe20003fc6270 */
[----:B------:R-:W-:Y:S01]  /*4790*/  VIADD R60, R104, 0xffffffd8 ;  /* 0xffffffd8683c7836 */ /* 0x000fe20000000000 */
[----:B------:R-:W-:Y:S02]  /*47a0*/  IABS R76, R66 ;  /* 0x00000042004c7213 */ /* 0x000fe40000000000 */
[----:B------:R-:W-:Y:S01]  /*47b0*/  IABS R66, R62 ;  /* 0x0000003e00427213 */ /* 0x000fe20000000000 */
[----:B------:R-:W-:Y:S01]  /*47c0*/  IMAD.IADD R77, R213, 0x1, -R60 ;  /* 0x00000001d54d7824 */ /* 0x000fe200078e0a3c */
[----:B------:R-:W-:Y:S01]  /*47d0*/  IABS R64, R64 ;  /* 0x0000004000407213 */ /* 0x000fe20000000000 */
[----:B------:R-:W-:Y:S01]  /*47e0*/  HMMA.16816.F32.BF16 R32, R80, R70, R32 ;  /* 0x000000465020723c */ /* 0x000fe20000041820 */
[----:B------:R-:W-:-:S02]  /*47f0*/  I2FP.F32.S32 R66, R66 ;  /* 0x0000004200427245 */ /* 0x000fc40000201400 */
[----:B------:R-:W-:Y:S02]  /*4800*/  IABS R62, R77 ;  /* 0x0000004d003e7213 */ /* 0x000fe40000000000 */
[----:B------:R-:W-:Y:S01]  /*4810*/  I2FP.F32.S32 R76, R76 ;  /* 0x0000004c004c7245 */ /* 0x000fe20000201400 */
        /* <DEDUP_REMOVED lines=8> */
[----:B------:R-:W-:Y:S01]  /*48a0*/  FFMA.FTZ R40, R62, -UR6, R40 ;  /* 0x800000063e287c23 */ /* 0x000fe20008010028 */
[----:B------:R-:W-:Y:S01]  /*48b0*/  FSEL R76, R76, -INF , !P2 ;  /* 0xff8000004c4c7808 */ /* 0x000fe20005000000 */
[----:B------:R-:W-:Y:S01]  /*48c0*/  IMAD.IADD R62, R106, 0x1, -R60 ;  /* 0x000000016a3e7824 */ /* 0x000fe200078e0a3c */
[----:B------:R-:W-:Y:S01]  /*48d0*/  FSEL R66, R66, -INF , !P0 ;  /* 0xff80000042427808 */ /* 0x000fe20004000000 */
[----:B------:R-:W-:Y:S01]  /*48e0*/  HMMA.16816.F32.BF16 R12, R4, R52, R12 ;  /* 0x00000034040c723c */ /* 0x000fe2000004180c */
[----:B------:R-:W-:-:S02]  /*48f0*/  FSEL R63, R63, -INF , !P3 ;  /* 0xff8000003f3f7808 */ /* 0x000fc40005800000 */
[----:B------:R-:W-:Y:S02]  /*4900*/  FSEL R101, R76, -INF , !P1 ;  /* 0xff8000004c657808 */ /* 0x000fe40004800000 */
[----:B------:R-:W-:Y:S02]  /*4910*/  FSEL R109, R66, -INF , !P4 ;  /* 0xff800000426d7808 */ /* 0x000fe40006000000 */
[----:B------:R-:W-:Y:S01]  /*4920*/  FSEL R77, R63, -INF , !P6 ;  /* 0xff8000003f4d7808 */ /* 0x000fe20007000000 */
[--C-:B------:R-:W-:Y:S01]  /*4930*/  IMAD.IADD R63, R107, 0x1, -R60.reuse ;  /* 0x000000016b3f7824 */ /* 0x100fe200078e0a3c */
[----:B------:R-:W-:Y:S01]  /*4940*/  FSEL R40, R40, -INF , !P5 ;  /* 0xff80000028287808 */ /* 0x000fe20006800000 */
[----:B------:R-:W-:Y:S01]  /*4950*/  IMAD.IADD R60, R105, 0x1, -R60 ;  /* 0x00000001693c7824 */ /* 0x000fe200078e0a3c */
[-C--:B------:R-:W-:Y:S01]  /*4960*/  ISETP.GT.AND P2, PT, R210, R61.reuse, PT ;  /* 0x0000003dd200720c */ /* 0x080fe20003f44270 */
[----:B------:R-:W-:Y:S01]  /*4970*/  HMMA.16816.F32.BF16 R8, R80, R52, R8 ;  /* 0x000000345008723c */ /* 0x000fe20000041808 */
[----:B------:R-:W-:-:S02]  /*4980*/  ISETP.GT.AND P1, PT, R208, R61, PT ;  /* 0x0000003dd000720c */ /* 0x000fc40003f24270 */
[----:B------:R-:W-:Y:S02]  /*4990*/  ISETP.GT.AND P0, PT, R206, R61, PT ;  /* 0x0000003dce00720c */ /* 0x000fe40003f04270 */
[C---:B------:R-:W-:Y:S02]  /*49a0*/  ISETP.GE.AND P4, PT, R61.reuse, R211, PT ;  /* 0x000000d33d00720c */ /* 0x040fe40003f86270 */
[C---:B------:R-:W-:Y:S02]  /*49b0*/  ISETP.GE.AND P3, PT, R61.reuse, R209, PT ;  /* 0x000000d13d00720c */ /* 0x040fe40003f66270 */
[C---:B------:R-:W-:Y:S02]  /*49c0*/  ISETP.GE.AND P6, PT, R61.reuse, R207, PT ;  /* 0x000000cf3d00720c */ /* 0x040fe40003fc6270 */
[----:B------:R-:W-:Y:S01]  /*49d0*/  ISETP.GE.AND P5, PT, R61, R205, PT ;  /* 0x000000cd3d00720c */ /* 0x000fe20003fa6270 */
[----:B------:R-:W-:Y:S01]  /*49e0*/  VIADD R61, R104, 0xffffffd9 ;  /* 0xffffffd9683d7836 */ /* 0x000fe20000000000 */
[----:B------:R-:W-:-:S02]  /*49f0*/  IABS R62, R62 ;  /* 0x0000003e003e7213 */ /* 0x000fc40000000000 */
[----:B------:R-:W-:Y:S01]  /*4a00*/  IABS R63, R63 ;  /* 0x0000003f003f7213 */ /* 0x000fe20000000000 */
[----:B------:R-:W-:Y:S01]  /*4a10*/  IMAD.IADD R64, R213, 0x1, -R61 ;  /* 0x00000001d5407824 */ /* 0x000fe200078e0a3d */
[----:B------:R-:W-:Y:S02]  /*4a20*/  IABS R60, R60 ;  /* 0x0000003c003c7213 */ /* 0x000fe40000000000 */
[----:B------:R-:W-:Y:S02]  /*4a30*/  I2FP.F32.S32 R62, R62 ;  /* 0x0000003e003e7245 */ /* 0x000fe40000201400 */
        /* <DEDUP_REMOVED lines=13> */
[----:B------:R-:W-:-:S02]  /*4b10*/  FSEL R62, R62, -INF , !P1 ;  /* 0xff8000003e3e7808 */ /* 0x000fc40004800000 */
[----:B------:R-:W-:Y:S02]  /*4b20*/  FSEL R38, R38, -INF , !P0 ;  /* 0xff80000026267808 */ /* 0x000fe40004000000 */
[----:B------:R-:W-:Y:S02]  /*4b30*/  FSEL R84, R42, -INF , !P3 ;  /* 0xff8000002a547808 */ /* 0x000fe40005800000 */
[----:B------:R-:W-:Y:S01]  /*4b40*/  FSEL R63, R62, -INF , !P6 ;  /* 0xff8000003e3f7808 */ /* 0x000fe20007000000 */
[----:B------:R-:W-:Y:S01]  /*4b50*/  VIADD R62, R104, 0xffffffe1 ;  /* 0xffffffe1683e7836 */ /* 0x000fe20000000000 */
[----:B------:R-:W-:Y:S01]  /*4b60*/  FSEL R66, R38, -INF , !P5 ;  /* 0xff80000026427808 */ /* 0x000fe20006800000 */
[--C-:B------:R-:W-:Y:S01]  /*4b70*/  IMAD.IADD R38, R106, 0x1, -R61.reuse ;  /* 0x000000016a267824 */ /* 0x100fe200078e0a3d */
[----:B------:R-:W-:Y:S01]  /*4b80*/  FSEL R100, R41, -INF , !P4 ;  /* 0xff80000029647808 */ /* 0x000fe20006000000 */
[----:B------:R-:W-:Y:S01]  /*4b90*/  IMAD.IADD R61, R105, 0x1, -R61 ;  /* 0x00000001693d7824 */ /* 0x000fe200078e0a3d */
[----:B------:R-:W-:-:S02]  /*4ba0*/  ISETP.GT.AND P2, PT, R210, R36, PT ;  /* 0x00000024d200720c */ /* 0x000fc40003f44270 */
[-C--:B------:R-:W-:Y:S02]  /*4bb0*/  ISETP.GT.AND P3, PT, R208, R36.reuse, PT ;  /* 0x00000024d000720c */ /* 0x080fe40003f64270 */
        /* <DEDUP_REMOVED lines=8> */
[--C-:B------:R-:W-:Y:S01]  /*4c40*/  IMAD.IADD R60, R213, 0x1, -R36.reuse ;  /* 0x00000001d53c7824 */ /* 0x100fe200078e0a24 */
[----:B------:R-:W-:Y:S01]  /*4c50*/  IABS R40, R61 ;  /* 0x0000003d00287213 */ /* 0x000fe20000000000 */
[--C-:B------:R-:W-:Y:S01]  /*4c60*/  IMAD.IADD R71, R107, 0x1, -R36.reuse ;  /* 0x000000016b477824 */ /* 0x100fe200078e0a24 */
[----:B------:R-:W-:Y:S01]  /*4c70*/  I2FP.F32.S32 R42, R42 ;  /* 0x0000002a002a7245 */ /* 0x000fe20000201400 */
[--C-:B------:R-:W-:Y:S01]  /*4c80*/  IMAD.IADD R69, R106, 0x1, -R36.reuse ;  /* 0x000000016a457824 */ /* 0x100fe200078e0a24 */
        /* <DEDUP_REMOVED lines=8> */
[----:B------:R-:W-:Y:S01]  /*4d10*/  FFMA.FTZ R37, R41, -UR6, R37 ;  /* 0x8000000629257c23 */ /* 0x000fe20008010025 */
[----:B------:R-:W-:Y:S01]  /*4d20*/  FFMA.FTZ R70, R40, -UR6, R39 ;  /* 0x8000000628467c23 */ /* 0x000fe20008010027 */
[----:B------:R-:W-:Y:S01]  /*4d30*/  IABS R68, R68 ;  /* 0x0000004400447213 */ /* 0x000fe20000000000 */
[----:B------:R-:W1:Y:S01]  /*4d40*/  LDSM.16.M88.4 R40, [R184+0x5000] ;  /* 0x00500000b828783b */ /* 0x000e620000000200 */
[----:B------:R-:W-:Y:S01]  /*4d50*/  FSEL R38, R38, -INF , !P2 ;  /* 0xff80000026267808 */ /* 0x000fe20005000000 */
[----:B------:R-:W-:Y:S01]  /*4d60*/  FFMA.FTZ R64, R64, -UR6, R72 ;  /* 0x8000000640407c23 */ /* 0x000fe20008010048 */
[----:B------:R-:W-:-:S02]  /*4d70*/  FSEL R79, R37, -INF , !P3 ;  /* 0xff800000254f7808 */ /* 0x000fc40005800000 */
[----:B------:R-:W-:Y:S02]  /*4d80*/  FSEL R72, R38, -INF , !P0 ;  /* 0xff80000026487808 */ /* 0x000fe40004000000 */
[----:B------:R-:W2:Y:S01]  /*4d90*/  LDSM.16.M88.4 R36, [R183+0x5000] ;  /* 0x00500000b724783b */ /* 0x000ea20000000200 */
[----:B------:R-:W-:Y:S01]  /*4da0*/  IABS R71, R71 ;  /* 0x0000004700477213 */ /* 0x000fe20000000000 */
[----:B------:R-:W-:-:S04]  /*4db0*/  DEPBAR.LE SB0, 0x0 ;  /* 0x000080000000791a */ /* 0x000fc80000000000 */
[----:B------:R-:W-:Y:S02]  /*4dc0*/  IABS R69, R69 ;  /* 0x0000004500457213 */ /* 0x000fe40000000000 */
[----:B------:R-:W-:Y:S02]  /*4dd0*/  FSEL R100, R100, -INF , !P6 ;  /* 0xff80000064647808 */ /* 0x000fe40007000000 */
[----:B------:R-:W-:Y:S02]  /*4de0*/  ISETP.GT.AND P6, PT, R212, R60, PT ;  /* 0x0000003cd400720c */ /* 0x000fe40003fc4270 */
[----:B------:R-:W-:Y:S02]  /*4df0*/  I2FP.F32.S32 R68, R68 ;  /* 0x0000004400447245 */ /* 0x000fe40000201400 */
[----:B------:R-:W-:Y:S02]  /*4e00*/  FSEL R70, R70, -INF , !P1 ;  /* 0xff80000046467808 */ /* 0x000fe40004800000 */
[----:B------:R-:W-:Y:S01]  /*4e10*/  IABS R61, R61 ;  /* 0x0000003d003d7213 */ /* 0x000fe20000000000 */
[----:B------:R-:W-:Y:S01]  /*4e20*/  FFMA.FTZ R68, R68, -UR6, R34 ;  /* 0x8000000644447c23 */ /* 0x000fe20008010022 */
[----:B------:R-:W-:-:S02]  /*4e30*/  I2FP.F32.S32 R71, R71 ;  /* 0x0000004700477245 */ /* 0x000fc40000201400 */
[----:B------:R-:W-:Y:S02]  /*4e40*/  I2FP.F32.S32 R69, R69 ;  /* 0x0000004500457245 */ /* 0x000fe40000201400 */
[----:B------:R-:W-:Y:S01]  /*4e50*/  FSEL R79, R79, -INF , !P5 ;  /* 0xff8000004f4f7808 */ /* 0x000fe20006800000 */
[----:B------:R-:W-:Y:S01]  /*4e60*/  FFMA.FTZ R74, R71, -UR6, R74 ;  /* 0x80000006474a7c23 */ /* 0x000fe2000801004a */
[----:B------:R-:W-:Y:S01]  /*4e70*/  FSEL R76, R70, -INF , !P4 ;  /* 0xff800000464c7808 */ /* 0x000fe20006000000 */
[----:B------:R-:W-:Y:S01]  /*4e80*/  FFMA.FTZ R32, R69, -UR6, R32 ;  /* 0x8000000645207c23 */ /* 0x000fe20008010020 */
[----:B------:R-:W-:Y:S02]  /*4e90*/  FSEL R64, R64, -INF , !P6 ;  /* 0xff80000040407808 */ /* 0x000fe40007000000 */
[-C--:B------:R-:W-:Y:S02]  /*4ea0*/  ISETP.GT.AND P2, PT, R210, R60.reuse, PT ;  /* 0x0000003cd200720c */ /* 0x080fe40003f44270 */
[----:B------:R-:W-:-:S02]  /*4eb0*/  ISETP.GT.AND P0, PT, R208, R60, PT ;  /* 0x0000003cd000720c */ /* 0x000fc40003f04270 */
[----:B------:R-:W-:Y:S01]  /*4ec0*/  ISETP.GT.AND P3, PT, R206, R60, PT ;  /* 0x0000003cce00720c */ /* 0x000fe20003f64270 */
[-C--:B-1----:R-:W-:Y:S01]  /*4ed0*/  HMMA.16816.F32.BF16 R24, R48, R40.reuse, R24 ;  /* 0x000000283018723c */ /* 0x082fe20000041818 */
[----:B------:R-:W-:Y:S02]  /*4ee0*/  I2FP.F32.S32 R61, R61 ;  /* 0x0000003d003d7245 */ /* 0x000fe40000201400 */
[C---:B------:R-:W-:Y:S02]  /*4ef0*/  ISETP.GE.AND P5, PT, R60.reuse, R211, PT ;  /* 0x000000d33c00720c */ /* 0x040fe40003fa6270 */
[C---:B------:R-:W-:Y:S01]  /*4f00*/  ISETP.GE.AND P1, PT, R60.reuse, R209, PT ;  /* 0x000000d13c00720c */ /* 0x040fe20003f26270 */
[----:B------:R-:W-:Y:S01]  /*4f10*/  FFMA.FTZ R61, R61, -UR6, R73 ;  /* 0x800000063d3d7c23 */ /* 0x000fe20008010049 */
[C---:B------:R-:W-:Y:S01]  /*4f20*/  ISETP.GE.AND P4, PT, R60.reuse, R207, PT ;  /* 0x000000cf3c00720c */ /* 0x040fe20003f86270 */
[----:B------:R-:W-:Y:S01]  /*4f30*/  HMMA.16816.F32.BF16 R20, R44, R40, R20 ;  /* 0x000000282c14723c */ /* 0x000fe20000041814 */
[----:B------:R-:W-:Y:S01]  /*4f40*/  ISETP.GE.AND P6, PT, R60, R205, PT ;  /* 0x000000cd3c00720c */ /* 0x000fe20003fc6270 */
[C---:B------:R-:W-:Y:S01]  /*4f50*/  VIADD R60, R3.reuse, 0x19 ;  /* 0x00000019033c7836 */ /* 0x040fe20000000000 */
[----:B------:R-:W-:Y:S01]  /*4f60*/  FSEL R34, R64, -INF , !P5 ;  /* 0xff80000040227808 */ /* 0x000fe20006800000 */
[----:B------:R-:W-:Y:S01]  /*4f70*/  IMAD.IADD R64, R106, 0x1, -R62 ;  /* 0x000000016a407824 */ /* 0x000fe200078e0a3e */
[----:B------:R-:W-:Y:S01]  /*4f80*/  FSEL R68, R68, -INF , !P3 ;  /* 0xff80000044447808 */ /* 0x000fe20005800000 */
[----:B------:R-:W-:Y:S01]  /*4f90*/  VIADD R40, R3, 0x20 ;  /* 0x0000002003287836 */ /* 0x000fe20000000000 */
[----:B------:R-:W-:Y:S01]  /*4fa0*/  FSEL R74, R74, -INF , !P2 ;  /* 0xff8000004a4a7808 */ /* 0x000fe20005000000 */
[----:B------:R-:W-:Y:S01]  /*4fb0*/  HMMA.16816.F32.BF16 R96, R48, R42, R96 ;  /* 0x0000002a3060723c */ /* 0x000fe20000041860 */
[----:B------:R-:W-:-:S02]  /*4fc0*/  ISETP.GT.AND P5, PT, R212, R60, PT ;  /* 0x0000003cd400720c */ /* 0x000fc40003fa4270 */
[----:B------:R-:W-:Y:S02]  /*4fd0*/  FSEL R108, R32, -INF , !P0 ;  /* 0xff800000206c7808 */ /* 0x000fe40004000000 */
[----:B------:R-:W-:Y:S01]  /*4fe0*/  FSEL R78, R68, -INF , !P6 ;  /* 0xff800000444e7808 */ /* 0x000fe20007000000 */
[--C-:B------:R-:W-:Y:S01]  /*4ff0*/  IMAD.IADD R68, R107, 0x1, -R62.reuse ;  /* 0x000000016b447824 */ /* 0x100fe200078e0a3e */
[----:B------:R-:W-:Y:S01]  /*5000*/  FSEL R32, R74, -INF , !P1 ;  /* 0xff8000004a207808 */ /* 0x000fe20004800000 */
[----:B--2---:R-:W-:Y:S01]  /*5010*/  HMMA.16816.F32.BF16 R24, R4, R36, R24 ;  /* 0x000000240418723c */ /* 0x004fe20000041818 */
[----:B------:R-:W-:Y:S01]  /*5020*/  FSEL R108, R108, -INF , !P4 ;  /* 0xff8000006c6c7808 */ /* 0x000fe20006000000 */
[----:B------:R-:W-:Y:S01]  /*5030*/  IMAD.IADD R62, R105, 0x1, -R62 ;  /* 0x00000001693e7824 */ /* 0x000fe200078e0a3e */
[----:B------:R-:W-:Y:S02]  /*5040*/  FSEL R61, R61, -INF , !P5 ;  /* 0xff8000003d3d7808 */ /* 0x000fe40006800000 */
[----:B------:R-:W-:-:S02]  /*5050*/  ISETP.GT.AND P2, PT, R210, R60, PT ;  /* 0x0000003cd200720c */ /* 0x000fc40003f44270 */
[-C--:B------:R-:W-:Y:S01]  /*5060*/  ISETP.GT.AND P0, PT, R208, R60.reuse, PT ;  /* 0x0000003cd000720c */ /* 0x080fe20003f04270 */
[----:B------:R-:W-:Y:S01]  /*5070*/  HMMA.16816.F32.BF16 R20, R80, R36, R20 ;  /* 0x000000245014723c */ /* 0x000fe20000041814 */
[----:B------:R-:W-:Y:S01]  /*5080*/  ISETP.GT.AND P1, PT, R206, R60, PT ;  /* 0x0000003cce00720c */ /* 0x000fe20003f24270 */
[----:B------:R-:W-:Y:S01]  /*5090*/  VIADD R36, R104, 0xffffffe9 ;  /* 0xffffffe968247836 */ /* 0x000fe20000000000 */
[----:B------:R-:W-:Y:S01]  /*50a0*/  BAR.SYNC.DEFER_BLOCKING 0x0 ;  /* 0x0000000000007b1d */ /* 0x000fe20000010000 */
[C---:B------:R-:W-:Y:S02]  /*50b0*/  ISETP.GE.AND P4, PT, R60.reuse, R211, PT ;  /* 0x000000d33c00720c */ /* 0x040fe40003f86270 */
[C---:B------:R-:W-:Y:S02]  /*50c0*/  ISETP.GE.AND P3, PT, R60.reuse, R209, PT ;  /* 0x000000d13c00720c */ /* 0x040fe40003f66270 */
[C---:B------:R-:W-:Y:S01]  /*50d0*/  ISETP.GE.AND P6, PT, R60.reuse, R207, PT ;  /* 0x000000cf3c00720c */ /* 0x040fe20003fc6270 */
[----:B------:R-:W-:Y:S01]  /*50e0*/  HMMA.16816.F32.BF16 R96, R4, R38, R96 ;  /* 0x000000260460723c */ /* 0x000fe20000041860 */
[----:B------:R-:W-:Y:S01]  /*50f0*/  ISETP.GE.AND P5, PT, R60, R205, PT ;  /* 0x000000cd3c00720c */ /* 0x000fe20003fa6270 */
[C---:B------:R-:W-:Y:S01]  /*5100*/  VIADD R60, R104.reuse, 0xffffffe8 ;  /* 0xffffffe8683c7836 */ /* 0x040fe20000000000 */
[----:B------:R-:W-:Y:S01]  /*5110*/  IABS R69, R68 ;  /* 0x0000004400457213 */ /* 0x000fe20000000000 */
[----:B------:R-:W-:Y:S01]  /*5120*/  VIADD R4, R104, 0xfffffff8 ;  /* 0xfffffff868047836 */ /* 0x000fe20000000000 */
[----:B------:R-:W-:Y:S01]  /*5130*/  IABS R68, R64 ;  /* 0x0000004000447213 */ /* 0x000fe20000000000 */
[--C-:B------:R-:W-:Y:S01]  /*5140*/  IMAD.IADD R70, R213, 0x1, -R60.reuse ;  /* 0x00000001d5467824 */ /* 0x100fe200078e0a3c */
[----:B------:R-:W-:Y:S01]  /*5150*/  IABS R64, R62 ;  /* 0x0000003e00407213 */ /* 0x000fe20000000000 */
[--C-:B------:R-:W-:Y:S01]  /*5160*/  IMAD.IADD R41, R107, 0x1, -R60.reuse ;  /* 0x000000016b297824 */ /* 0x100fe200078e0a3c */
[----:B------:R-:W-:Y:S01]  /*5170*/  I2FP.F32.S32 R69, R69 ;  /* 0x0000004500457245 */ /* 0x000fe20000201400 */
[----:B------:R-:W-:Y:S01]  /*5180*/  IMAD.IADD R37, R105, 0x1, -R60 ;  /* 0x0000000169257824 */ /* 0x000fe200078e0a3c */
[----:B------:R-:W-:Y:S01]  /*5190*/  IABS R62, R70 ;  /* 0x00000046003e7213 */ /* 0x000fe20000000000 */
[----:B------:R-:W-:Y:S01]  /*51a0*/  HMMA.16816.F32.BF16 R16, R44, R42, R16 ;  /* 0x0000002a2c10723c */ /* 0x000fe20000041810 */
[----:B------:R-:W-:Y:S01]  /*51b0*/  I2FP.F32.S32 R68, R68 ;  /* 0x0000004400447245 */ /* 0x000fe20000201400 */
[----:B------:R-:W-:Y:S01]  /*51c0*/  FFMA.FTZ R69, R69, -UR6, R75 ;  /* 0x8000000645457c23 */ /* 0x000fe2000801004b */
[----:B------:R-:W-:Y:S01]  /*51d0*/  I2FP.F32.S32 R64, R64 ;  /* 0x0000004000407245 */ /* 0x000fe20000201400 */
[----:B------:R-:W-:Y:S01]  /*51e0*/  IMAD.IADD R6, R213, 0x1, -R4 ;  /* 0x00000001d5067824 */ /* 0x000fe200078e0a04 */
[----:B------:R-:W-:Y:S01]  /*51f0*/  I2FP.F32.S32 R62, R62 ;  /* 0x0000003e003e7245 */ /* 0x000fe20000201400 */
[----:B------:R-:W-:Y:S01]  /*5200*/  FFMA.FTZ R33, R68, -UR6, R33 ;  /* 0x8000000644217c23 */ /* 0x000fe20008010021 */
[----:B------:R-:W-:Y:S01]  /*5210*/  FSEL R69, R69, -INF , !P2 ;  /* 0xff80000045457808 */ /* 0x000fe20005000000 */
[----:B------:R-:W-:Y:S01]  /*5220*/  FFMA.FTZ R64, R64, -UR6, R35 ;  /* 0x8000000640407c23 */ /* 0x000fe20008010023 */
[----:B------:R-:W-:Y:S01]  /*5230*/  FSEL R35, R61, -INF , !P4 ;  /* 0xff8000003d237808 */ /* 0x000fe20006000000 */
[----:B------:R-:W-:Y:S01]  /*5240*/  FFMA.FTZ R24, R62, -UR6, R24 ;  /* 0x800000063e187c23 */ /* 0x000fe20008010018 */
[----:B------:R-:W-:-:S02]  /*5250*/  ISETP.GT.AND P4, PT, R212, R40, PT ;  /* 0x00000028d400720c */ /* 0x000fc40003f84270 */
[----:B------:R-:W-:Y:S02]  /*5260*/  FSEL R110, R33, -INF , !P0 ;  /* 0xff800000216e7808 */ /* 0x000fe40004000000 */
[----:B------:R-:W-:Y:S02]  /*5270*/  FSEL R64, R64, -INF , !P1 ;  /* 0xff80000040407808 */ /* 0x000fe40004800000 */
[----:B------:R-:W-:Y:S02]  /*5280*/  FSEL R33, R69, -INF , !P3 ;  /* 0xff80000045217808 */ /* 0x000fe40005800000 */
[----:B------:R-:W-:Y:S01]  /*5290*/  FSEL R110, R110, -INF , !P6 ;  /* 0xff8000006e6e7808 */ /* 0x000fe20007000000 */
[----:B------:R-:W-:Y:S01]  /*52a0*/  HMMA.16816.F32.BF16 R16, R80, R38, R16 ;  /* 0x000000265010723c */ /* 0x000fe20000041810 */
[----:B------:R-:W-:Y:S02]  /*52b0*/  FSEL R145, R64, -INF , !P5 ;  /* 0xff80000040917808 */ /* 0x000fe40006800000 */
[----:B------:R-:W-:-:S02]  /*52c0*/  FSEL R24, R24, -INF , !P4 ;  /* 0xff80000018187808 */ /* 0x000fc40006000000 */
[-C--:B------:R-:W-:Y:S02]  /*52d0*/  ISETP.GT.AND P2, PT, R210, R40.reuse, PT ;  /* 0x00000028d200720c */ /* 0x080fe40003f44270 */
[-C--:B------:R-:W-:Y:S02]  /*52e0*/  ISETP.GT.AND P0, PT, R208, R40.reuse, PT ;  /* 0x00000028d000720c */ /* 0x080fe40003f04270 */
[----:B------:R-:W-:Y:S02]  /*52f0*/  ISETP.GT.AND P3, PT, R206, R40, PT ;  /* 0x00000028ce00720c */ /* 0x000fe40003f64270 */
[C---:B------:R-:W-:Y:S02]  /*5300*/  ISETP.GE.AND P6, PT, R40.reuse, R211, PT ;  /* 0x000000d32800720c */ /* 0x040fe40003fc6270 */
[C---:B------:R-:W-:Y:S02]  /*5310*/  ISETP.GE.AND P1, PT, R40.reuse, R209, PT ;  /* 0x000000d12800720c */ /* 0x040fe40003f26270 */
[----:B------:R-:W-:-:S02]  /*5320*/  ISETP.GE.AND P5, PT, R40, R207, PT ;  /* 0x000000cf2800720c */ /* 0x000fc40003fa6270 */
[----:B------:R-:W-:Y:S01]  /*5330*/  ISETP.GE.AND P4, PT, R40, R205, PT ;  /* 0x000000cd2800720c */ /* 0x000fe20003f86270 */
[----:B------:R-:W-:Y:S01]  /*5340*/  IMAD.IADD R40, R106, 0x1, -R60 ;  /* 0x000000016a287824 */ /* 0x000fe200078e0a3c */
[----:B------:R-:W-:Y:S01]  /*5350*/  IABS R41, R41 ;  /* 0x0000002900297213 */ /* 0x000fe20000000000 */
[----:B------:R-:W-:Y:S01]  /*5360*/  IMAD.IADD R60, R213, 0x1, -R36 ;  /* 0x00000001d53c7824 */ /* 0x000fe200078e0a24 */
[----:B------:R-:W-:Y:S02]  /*5370*/  IABS R37, R37 ;  /* 0x0000002500257213 */ /* 0x000fe40000000000 */
[----:B------:R-:W-:Y:S02]  /*5380*/  IABS R40, R40 ;  /* 0x0000002800287213 */ /* 0x000fe40000000000 */
[----:B------:R-:W-:Y:S02]  /*5390*/  IABS R60, R60 ;  /* 0x0000003c003c7213 */ /* 0x000fe40000000000 */
[----:B------:R-:W-:-:S02]  /*53a0*/  I2FP.F32.S32 R41, R41 ;  /* 0x0000002900297245 */ /* 0x000fc40000201400 */
[----:B------:R-:W-:Y:S02]  /*53b0*/  I2FP.F32.S32 R40, R40 ;  /* 0x0000002800287245 */ /* 0x000fe40000201400 */
[----:B------:R-:W-:Y:S01]  /*53c0*/  I2FP.F32.S32 R37, R37 ;  /* 0x0000002500257245 */ /* 0x000fe20000201400 */
[----:B------:R-:W-:Y:S01]  /*53d0*/  FFMA.FTZ R26, R41, -UR6, R26 ;  /* 0x80000006291a7c23 */ /* 0x000fe2000801001a */
[----:B------:R-:W-:Y:S01]  /*53e0*/  I2FP.F32.S32 R60, R60 ;  /* 0x0000003c003c7245 */ /* 0x000fe20000201400 */
[----:B------:R-:W-:Y:S01]  /*53f0*/  FFMA.FTZ R40, R40, -UR6, R20 ;  /* 0x8000000628287c23 */ /* 0x000fe20008010014 */
[----:B------:R-:W-:Y:S02]  /*5400*/  VIADD R20, R3, 0x21 ;  /* 0x0000002103147836 */ /* 0x000fe40000000000 */
[----:B------:R-:W-:Y:S01]  /*5410*/  FFMA.FTZ R22, R37, -UR6, R22 ;  /* 0x8000000625167c23 */ /* 0x000fe20008010016 */
[----:B------:R-:W-:Y:S02]  /*5420*/  IMAD.IADD R37, R107, 0x1, -R36 ;  /* 0x000000016b257824 */ /* 0x000fe400078e0a24 */
[----:B------:R-:W-:Y:S01]  /*5430*/  FFMA.FTZ R60, R60, -UR6, R25 ;  /* 0x800000063c3c7c23 */ /* 0x000fe20008010019 */
[----:B------:R-:W-:-:S02]  /*5440*/  FSEL R25, R26, -INF , !P2 ;  /* 0xff8000001a197808 */ /* 0x000fc40005000000 */
[----:B------:R-:W-:Y:S01]  /*5450*/  FSEL R26, R24, -INF , !P6 ;  /* 0xff800000181a7808 */ /* 0x000fe20007000000 */
[--C-:B------:R-:W-:Y:S01]  /*5460*/  IMAD.IADD R24, R106, 0x1, -R36.reuse ;  /* 0x000000016a187824 */ /* 0x100fe200078e0a24 */
[----:B------:R-:W-:Y:S01]  /*5470*/  FSEL R22, R22, -INF , !P3 ;  /* 0xff80000016167808 */ /* 0x000fe20005800000 */
[----:B------:R-:W-:Y:S01]  /*5480*/  IMAD.IADD R36, R105, 0x1, -R36 ;  /* 0x0000000169247824 */ /* 0x000fe200078e0a24 */
[----:B------:R-:W-:Y:S02]  /*5490*/  ISETP.GT.AND P6, PT, R212, R20, PT ;  /* 0x00000014d400720c */ /* 0x000fe40003fc4270 */
[----:B------:R-:W-:Y:S02]  /*54a0*/  FSEL R40, R40, -INF , !P0 ;  /* 0xff80000028287808 */ /* 0x000fe40004000000 */
[----:B------:R-:W-:Y:S02]  /*54b0*/  FSEL R148, R22, -INF , !P4 ;  /* 0xff80000016947808 */ /* 0x000fe40006000000 */
[----:B------:R-:W-:-:S02]  /*54c0*/  FSEL R25, R25, -INF , !P1 ;  /* 0xff80000019197808 */ /* 0x000fc40004800000 */
[----:B------:R-:W-:Y:S02]  /*54d0*/  FSEL R154, R40, -INF , !P5 ;  /* 0xff800000289a7808 */ /* 0x000fe40006800000 */
[----:B------:R-:W-:Y:S02]  /*54e0*/  FSEL R22, R60, -INF , !P6 ;  /* 0xff8000003c167808 */ /* 0x000fe40007000000 */
[-C--:B------:R-:W-:Y:S02]  /*54f0*/  ISETP.GT.AND P2, PT, R210, R20.reuse, PT ;  /* 0x00000014d200720c */ /* 0x080fe40003f44270 */
[-C--:B------:R-:W-:Y:S02]  /*5500*/  ISETP.GT.AND P0, PT, R208, R20.reuse, PT ;  /* 0x00000014d000720c */ /* 0x080fe40003f04270 */
[----:B------:R-:W-:Y:S02]  /*5510*/  ISETP.GT.AND P1, PT, R206, R20, PT ;  /* 0x00000014ce00720c */ /* 0x000fe40003f24270 */
[----:B------:R-:W-:-:S02]  /*5520*/  ISETP.GE.AND P3, PT, R20, R211, PT ;  /* 0x000000d31400720c */ /* 0x000fc40003f66270 */
[C---:B------:R-:W-:Y:S02]  /*5530*/  ISETP.GE.AND P5, PT, R20.reuse, R209, PT ;  /* 0x000000d11400720c */ /* 0x040fe40003fa6270 */
[C---:B------:R-:W-:Y:S02]  /*5540*/  ISETP.GE.AND P4, PT, R20.reuse, R207, PT ;  /* 0x000000cf1400720c */ /* 0x040fe40003f86270 */
[----:B------:R-:W-:Y:S01]  /*5550*/  ISETP.GE.AND P6, PT, R20, R205, PT ;  /* 0x000000cd1400720c */ /* 0x000fe20003fc6270 */
[----:B------:R-:W-:Y:S01]  /*5560*/  VIADD R20, R104, 0xfffffff0 ;  /* 0xfffffff068147836 */ /* 0x000fe20000000000 */
[----:B------:R-:W-:Y:S02]  /*5570*/  IABS R40, R37 ;  /* 0x0000002500287213 */ /* 0x000fe40000000000 */
[----:B------:R-:W-:Y:S01]  /*5580*/  IABS R37, R24 ;  /* 0x0000001800257213 */ /* 0x000fe20000000000 */
[----:B------:R-:W-:Y:S01]  /*5590*/  IMAD.IADD R41, R213, 0x1, -R20 ;  /* 0x00000001d5297824 */ /* 0x000fe200078e0a14 */
[----:B------:R-:W-:-:S02]  /*55a0*/  IABS R36, R36 ;  /* 0x0000002400247213 */ /* 0x000fc40000000000 */
[----:B------:R-:W-:Y:S02]  /*55b0*/  I2FP.F32.S32 R40, R40 ;  /* 0x0000002800287245 */ /* 0x000fe40000201400 */
[----:B------:R-:W-:Y:S02]  /*55c0*/  IABS R24, R41 ;  /* 0x0000002900187213 */ /* 0x000fe40000000000 */
[----:B------:R-:W-:Y:S01]  /*55d0*/  I2FP.F32.S32 R37, R37 ;  /* 0x0000002500257245 */ /* 0x000fe20000201400 */
[----:B------:R-:W-:Y:S01]  /*55e0*/  FFMA.FTZ R27, R40, -UR6, R27 ;  /* 0x80000006281b7c23 */ /* 0x000fe2000801001b */
[----:B------:R-:W-:Y:S02]  /*55f0*/  I2FP.F32.S32 R36, R36 ;  /* 0x0000002400247245 */ /* 0x000fe40000201400 */
[----:B------:R-:W-:Y:S01]  /*5600*/  I2FP.F32.S32 R24, R24 ;  /* 0x0000001800187245 */ /* 0x000fe20000201400 */
[----:B------:R-:W-:Y:S01]  /*5610*/  FFMA.FTZ R37, R37, -UR6, R21 ;  /* 0x8000000625257c23 */ /* 0x000fe20008010015 */
[----:B------:R-:W-:-:S02]  /*5620*/  VIADD R21, R3, 0x28 ;  /* 0x0000002803157836 */ /* 0x000fc40000000000 */
[----:B------:R-:W-:Y:S01]  /*5630*/  FFMA.FTZ R23, R36, -UR6, R23 ;  /* 0x8000000624177c23 */ /* 0x000fe20008010017 */
[----:B------:R-:W-:Y:S02]  /*5640*/  IMAD.IADD R36, R107, 0x1, -R20 ;  /* 0x000000016b247824 */ /* 0x000fe400078e0a14 */
[----:B------:R-:W-:Y:S01]  /*5650*/  FFMA.FTZ R96, R24, -UR6, R96 ;  /* 0x8000000618607c23 */ /* 0x000fe20008010060 */
[----:B------:R-:W-:Y:S02]  /*5660*/  FSEL R24, R27, -INF , !P2 ;  /* 0xff8000001b187808 */ /* 0x000fe40005000000 */
[----:B------:R-:W-:Y:S01]  /*5670*/  FSEL R27, R22, -INF , !P3 ;  /* 0xff800000161b7808 */ /* 0x000fe20005800000 */
[----:B------:R-:W-:Y:S01]  /*5680*/  IMAD.IADD R22, R105, 0x1, -R20 ;  /* 0x0000000169167824 */ /* 0x000fe200078e0a14 */
[----:B------:R-:W-:Y:S02]  /*5690*/  ISETP.GT.AND P3, PT, R212, R21, PT ;  /* 0x00000015d400720c */ /* 0x000fe40003f64270 */
[----:B------:R-:W-:-:S02]  /*56a0*/  FSEL R37, R37, -INF , !P0 ;  /* 0xff80000025257808 */ /* 0x000fc40004000000 */
[----:B------:R-:W-:Y:S02]  /*56b0*/  FSEL R23, R23, -INF , !P1 ;  /* 0xff80000017177808 */ /* 0x000fe40004800000 */
[----:B------:R-:W-:Y:S02]  /*56c0*/  FSEL R24, R24, -INF , !P5 ;  /* 0xff80000018187808 */ /* 0x000fe40006800000 */
[----:B------:R-:W-:Y:S02]  /*56d0*/  FSEL R161, R37, -INF , !P4 ;  /* 0xff80000025a17808 */ /* 0x000fe40006000000 */
[----:B------:R-:W-:Y:S01]  /*56e0*/  FSEL R158, R23, -INF , !P6 ;  /* 0xff800000179e7808 */ /* 0x000fe20007000000 */
[----:B------:R-:W-:Y:S01]  /*56f0*/  IMAD.IADD R23, R106, 0x1, -R20 ;  /* 0x000000016a177824 */ /* 0x000fe200078e0a14 */
[----:B------:R-:W-:Y:S02]  /*5700*/  FSEL R152, R96, -INF , !P3 ;  /* 0xff80000060987808 */ /* 0x000fe40005800000 */
        /* <DEDUP_REMOVED lines=14> */
[----:B------:R-:W-:Y:S01]  /*57f0*/  IMAD.IADD R5, R105, 0x1, -R21 ;  /* 0x0000000169057824 */ /* 0x000fe200078e0a15 */
        /* <DEDUP_REMOVED lines=15> */
[----:B------:R-:W-:Y:S02]  /*58f0*/  FSEL R165, R23, -INF , !P6 ;  /* 0xff80000017a57808 */ /* 0x000fe40007000000 */
        /* <DEDUP_REMOVED lines=10> */
[----:B------:R-:W-:Y:S02]  /*59a0*/  IABS R7, R7 ;  /* 0x0000000700077213 */ /* 0x000fe40000000000 */
[----:B------:R-:W-:Y:S02]  /*59b0*/  IABS R5, R5 ;  /* 0x0000000500057213 */ /* 0x000fe40000000000 */
[----:B------:R-:W-:Y:S02]  /*59c0*/  IABS R16, R16 ;  /* 0x0000001000107213 */ /* 0x000fe40000000000 */
[----:B------:R-:W-:Y:S02]  /*59d0*/  I2FP.F32.S32 R7, R7 ;  /* 0x0000000700077245 */ /* 0x000fe40000201400 */
[----:B------:R-:W-:-:S02]  /*59e0*/  I2FP.F32.S32 R16, R16 ;  /* 0x0000001000107245 */ /* 0x000fc40000201400 */
[----:B------:R-:W-:Y:S01]  /*59f0*/  IABS R6, R6 ;  /* 0x0000000600067213 */ /* 0x000fe20000000000 */
[----:B------:R-:W-:Y:S01]  /*5a00*/  FFMA.FTZ R7, R7, -UR6, R17 ;  /* 0x8000000607077c23 */ /* 0x000fe20008010011 */
[----:B------:R-:W-:Y:S01]  /*5a10*/  I2FP.F32.S32 R5, R5 ;  /* 0x0000000500057245 */ /* 0x000fe20000201400 */
[----:B------:R-:W-:Y:S01]  /*5a20*/  FFMA.FTZ R16, R16, -UR6, R99 ;  /* 0x8000000610107c23 */ /* 0x000fe20008010063 */
[----:B------:R-:W-:Y:S01]  /*5a30*/  I2FP.F32.S32 R18, R6 ;  /* 0x0000000600127245 */ /* 0x000fe20000201400 */
[--C-:B------:R-:W-:Y:S01]  /*5a40*/  IMAD.IADD R17, R107, 0x1, -R4.reuse ;  /* 0x000000016b117824 */ /* 0x100fe200078e0a04 */
[----:B------:R-:W-:Y:S01]  /*5a50*/  FSEL R160, R160, -INF , !P6 ;  /* 0xff800000a0a07808 */ /* 0x000fe20007000000 */
[----:B------:R-:W-:Y:S01]  /*5a60*/  FFMA.FTZ R19, R5, -UR6, R19 ;  /* 0x8000000605137c23 */ /* 0x000fe20008010013 */
[----:B------:R-:W-:Y:S01]  /*5a70*/  FSEL R159, R16, -INF , !P4 ;  /* 0xff800000109f7808 */ /* 0x000fe20006000000 */
[----:B------:R-:W-:Y:S02]  /*5a80*/  IMAD.IADD R16, R106, 0x1, -R4 ;  /* 0x000000016a107824 */ /* 0x000fe400078e0a04 */
[----:B------:R-:W-:Y:S01]  /*5a90*/  FFMA.FTZ R12, R18, -UR6, R12 ;  /* 0x80000006120c7c23 */ /* 0x000fe2000801000c */
[C---:B------:R-:W-:Y:S01]  /*5aa0*/  VIADD R5, R104.reuse, 0xfffffff9 ;  /* 0xfffffff968057836 */ /* 0x040fe20000000000 */
[----:B------:R-:W-:Y:S01]  /*5ab0*/  IABS R17, R17 ;  /* 0x0000001100117213 */ /* 0x000fe20000000000 */
[----:B------:R-:W-:Y:S01]  /*5ac0*/  IMAD.IADD R4, R105, 0x1, -R4 ;  /* 0x0000000169047824 */ /* 0x000fe200078e0a04 */
[----:B------:R-:W-:Y:S01]  /*5ad0*/  IABS R16, R16 ;  /* 0x0000001000107213 */ /* 0x000fe20000000000 */
[----:B------:R-:W-:Y:S01]  /*5ae0*/  VIADD R6, R3, 0x30 ;  /* 0x0000003003067836 */ /* 0x000fe20000000000 */
[----:B------:R-:W-:Y:S01]  /*5af0*/  FSEL R7, R7, -INF , !P1 ;  /* 0xff80000007077808 */ /* 0x000fe20004800000 */
[----:B------:R-:W-:Y:S01]  /*5b00*/  IMAD.IADD R18, R213, 0x1, -R5 ;  /* 0x00000001d5127824 */ /* 0x000fe200078e0a05 */
[----:B------:R-:W-:Y:S01]  /*5b10*/  IABS R4, R4 ;  /* 0x0000000400047213 */ /* 0x000fe20000000000 */
[----:B------:R-:W-:Y:S01]  /*5b20*/  VIADD R104, R104, 0x1 ;  /* 0x0000000168687836 */ /* 0x000fe20000000000 */
[----:B------:R-:W-:-:S02]  /*5b30*/  ISETP.GT.AND P6, PT, R212, R6, PT ;  /* 0x00000006d400720c */ /* 0x000fc40003fc4270 */
[----:B------:R-:W-:Y:S02]  /*5b40*/  FSEL R19, R19, -INF , !P0 ;  /* 0xff80000013137808 */ /* 0x000fe40004000000 */
[----:B------:R-:W-:Y:S02]  /*5b50*/  IABS R18, R18 ;  /* 0x0000001200127213 */ /* 0x000fe40000000000 */
[----:B------:R-:W-:Y:S02]  /*5b60*/  I2FP.F32.S32 R17, R17 ;  /* 0x0000001100117245 */ /* 0x000fe40000201400 */
[----:B------:R-:W-:Y:S02]  /*5b70*/  I2FP.F32.S32 R16, R16 ;  /* 0x0000001000107245 */ /* 0x000fe40000201400 */
[----:B------:R-:W-:Y:S01]  /*5b80*/  I2FP.F32.S32 R4, R4 ;  /* 0x0000000400047245 */ /* 0x000fe20000201400 */
[----:B------:R-:W-:Y:S01]  /*5b90*/  FFMA.FTZ R14, R17, -UR6, R14 ;  /* 0x80000006110e7c23 */ /* 0x000fe2000801000e */
[----:B------:R-:W-:Y:S01]  /*5ba0*/  FSEL R159, R159, -INF , !P5 ;  /* 0xff8000009f9f7808 */ /* 0x000fe20006800000 */
[----:B------:R-:W-:Y:S01]  /*5bb0*/  FFMA.FTZ R8, R16, -UR6, R8 ;  /* 0x8000000610087c23 */ /* 0x000fe20008010008 */
[----:B------:R-:W-:Y:S01]  /*5bc0*/  FSEL R167, R7, -INF , !P3 ;  /* 0xff80000007a77808 */ /* 0x000fe20005800000 */
[--C-:B------:R-:W-:Y:S01]  /*5bd0*/  IMAD.IADD R7, R106, 0x1, -R5.reuse ;  /* 0x000000016a077824 */ /* 0x100fe200078e0a05 */
[----:B------:R-:W-:Y:S01]  /*5be0*/  FSEL R166, R19, -INF , !P2 ;  /* 0xff80000013a67808 */ /* 0x000fe20005000000 */
[----:B------:R-:W-:Y:S01]  /*5bf0*/  FFMA.FTZ R4, R4, -UR6, R10 ;  /* 0x8000000604047c23 */ /* 0x000fe2000801000a */
[----:B------:R-:W-:Y:S01]  /*5c00*/  FSEL R12, R12, -INF , !P6 ;  /* 0xff8000000c0c7808 */ /* 0x000fe20007000000 */
[--C-:B------:R-:W-:Y:S01]  /*5c10*/  IMAD.IADD R10, R107, 0x1, -R5.reuse ;  /* 0x000000016b0a7824 */ /* 0x100fe200078e0a05 */
[-C--:B------:R-:W-:Y:S01]  /*5c20*/  ISETP.GT.AND P4, PT, R210, R6.reuse, PT ;  /* 0x00000006d200720c */ /* 0x080fe20003f84270 */
[----:B------:R-:W-:Y:S01]  /*5c30*/  IMAD.IADD R5, R105, 0x1, -R5 ;  /* 0x0000000169057824 */ /* 0x000fe200078e0a05 */
[----:B------:R-:W-:-:S02]  /*5c40*/  ISETP.GT.AND P5, PT, R208, R6, PT ;  /* 0x00000006d000720c */ /* 0x000fc40003fa4270 */
[----:B------:R-:W-:Y:S02]  /*5c50*/  ISETP.GT.AND P1, PT, R206, R6, PT ;  /* 0x00000006ce00720c */ /* 0x000fe40003f24270 */
[C---:B------:R-:W-:Y:S02]  /*5c60*/  ISETP.GE.AND P3, PT, R6.reuse, R211, PT ;  /* 0x000000d30600720c */ /* 0x040fe40003f66270 */
[C---:B------:R-:W-:Y:S02]  /*5c70*/  ISETP.GE.AND P0, PT, R6.reuse, R209, PT ;  /* 0x000000d10600720c */ /* 0x040fe40003f06270 */
[C---:B------:R-:W-:Y:S02]  /*5c80*/  ISETP.GE.AND P2, PT, R6.reuse, R207, PT ;  /* 0x000000cf0600720c */ /* 0x040fe40003f46270 */
[----:B------:R-:W-:Y:S01]  /*5c90*/  ISETP.GE.AND P6, PT, R6, R205, PT ;  /* 0x000000cd0600720c */ /* 0x000fe20003fc6270 */
[----:B------:R-:W-:Y:S01]  /*5ca0*/  VIADD R6, R3, 0x31 ;  /* 0x0000003103067836 */ /* 0x000fe20000000000 */
[----:B------:R-:W-:-:S02]  /*5cb0*/  I2FP.F32.S32 R18, R18 ;  /* 0x0000001200127245 */ /* 0x000fc40000201400 */
[----:B------:R-:W-:Y:S02]  /*5cc0*/  FSEL R153, R12, -INF , !P3 ;  /* 0xff8000000c997808 */ /* 0x000fe40005800000 */
[----:B------:R-:W-:Y:S01]  /*5cd0*/  IABS R7, R7 ;  /* 0x0000000700077213 */ /* 0x000fe20000000000 */
[----:B------:R-:W-:Y:S01]  /*5ce0*/  FFMA.FTZ R13, R18, -UR6, R13 ;  /* 0x80000006120d7c23 */ /* 0x000fe2000801000d */
[----:B------:R-:W-:Y:S02]  /*5cf0*/  ISETP.GT.AND P3, PT, R212, R6, PT ;  /* 0x00000006d400720c */ /* 0x000fe40003f64270 */
[----:B------:R-:W-:Y:S02]  /*5d00*/  FSEL R14, R14, -INF , !P4 ;  /* 0xff8000000e0e7808 */ /* 0x000fe40006000000 */
[----:B------:R-:W-:Y:S02]  /*5d10*/  FSEL R140, R8, -INF , !P5 ;  /* 0xff800000088c7808 */ /* 0x000fe40006800000 */
[----:B------:R-:W-:-:S02]  /*5d20*/  FSEL R4, R4, -INF , !P1 ;  /* 0xff80000004047808 */ /* 0x000fc40004800000 */
[----:B------:R-:W-:Y:S02]  /*5d30*/  IABS R10, R10 ;  /* 0x0000000a000a7213 */ /* 0x000fe40000000000 */
[----:B------:R-:W-:Y:S02]  /*5d40*/  I2FP.F32.S32 R7, R7 ;  /* 0x0000000700077245 */ /* 0x000fe40000201400 */
[----:B------:R-:W-:Y:S02]  /*5d50*/  FSEL R146, R14, -INF , !P0 ;  /* 0xff8000000e927808 */ /* 0x000fe40004000000 */
[----:B------:R-:W-:Y:S01]  /*5d60*/  FSEL R140, R140, -INF , !P2 ;  /* 0xff8000008c8c7808 */ /* 0x000fe20005000000 */
[----:B------:R-:W-:Y:S01]  /*5d70*/  FFMA.FTZ R9, R7, -UR6, R9 ;  /* 0x8000000607097c23 */ /* 0x000fe20008010009 */
        /* <DEDUP_REMOVED lines=9> */
[----:B------:R-:W-:Y:S01]  /*5e10*/  VIADD R6, R3, UR18 ;  /* 0x0000001203067c36 */ /* 0x000fe20008000000 */
[----:B------:R-:W-:Y:S02]  /*5e20*/  I2FP.F32.S32 R8, R10 ;  /* 0x0000000a00087245 */ /* 0x000fe40000201400 */
[----:B------:R-:W-:Y:S01]  /*5e30*/  IABS R7, R5 ;  /* 0x0000000500077213 */ /* 0x000fe20000000000 */
[C---:B------:R-:W-:Y:S01]  /*5e40*/  IMAD.IADD R5, R107.reuse, 0x1, -R6 ;  /* 0x000000016b057824 */ /* 0x040fe200078e0a06 */
[----:B------:R-:W-:Y:S01]  /*5e50*/  FSEL R150, R150, -INF , !P1 ;  /* 0xff80000096967808 */ /* 0x000fe20004800000 */
[--C-:B------:R-:W-:Y:S02]  /*5e60*/  IMAD.IADD R107, R107, 0x1, -R104.reuse ;  /* 0x000000016b6b7824 */ /* 0x100fe400078e0a68 */
[----:B------:R-:W-:Y:S01]  /*5e70*/  FFMA.FTZ R15, R8, -UR6, R15 ;  /* 0x80000006080f7c23 */ /* 0x000fe2000801000f */
[----:B------:R-:W-:Y:S01]  /*5e80*/  IMAD.IADD R8, R213, 0x1, -R104 ;  /* 0x00000001d5087824 */ /* 0x000fe200078e0a68 */
[----:B------:R-:W-:Y:S01]  /*5e90*/  I2FP.F32.S32 R7, R7 ;  /* 0x0000000700077245 */ /* 0x000fe20000201400 */
[C---:B------:R-:W-:Y:S01]  /*5ea0*/  IMAD.IADD R4, R106.reuse, 0x1, -R6 ;  /* 0x000000016a047824 */ /* 0x040fe200078e0a06 */
[----:B------:R-:W-:Y:S01]  /*5eb0*/  IABS R107, R107 ;  /* 0x0000006b006b7213 */ /* 0x000fe20000000000 */
[--C-:B------:R-:W-:Y:S01]  /*5ec0*/  IMAD.IADD R106, R106, 0x1, -R104.reuse ;  /* 0x000000016a6a7824 */ /* 0x100fe200078e0a68 */
[----:B------:R-:W-:Y:S01]  /*5ed0*/  IABS R8, R8 ;  /* 0x0000000800087213 */ /* 0x000fe20000000000 */
[C---:B------:R-:W-:Y:S01]  /*5ee0*/  IMAD.IADD R104, R105.reuse, 0x1, -R104 ;  /* 0x0000000169687824 */ /* 0x040fe200078e0a68 */
[----:B------:R-:W-:Y:S01]  /*5ef0*/  I2FP.F32.S32 R107, R107 ;  /* 0x0000006b006b7245 */ /* 0x000fe20000201400 */
[--C-:B------:R-:W-:Y:S01]  /*5f00*/  IMAD.IADD R105, R105, 0x1, -R6.reuse ;  /* 0x0000000169697824 */ /* 0x100fe200078e0a06 */
[----:B------:R-:W-:Y:S01]  /*5f10*/  IABS R106, R106 ;  /* 0x0000006a006a7213 */ /* 0x000fe20000000000 */
[----:B------:R-:W-:Y:S01]  /*5f20*/  IMAD.IADD R10, R213, 0x1, -R6 ;  /* 0x00000001d50a7824 */ /* 0x000fe200078e0a06 */
[----:B------:R-:W-:Y:S01]  /*5f30*/  I2FP.F32.S32 R8, R8 ;  /* 0x0000000800087245 */ /* 0x000fe20000201400 */
[----:B------:R-:W-:-:S02]  /*5f40*/  VIADD R6, R3, 0x39 ;  /* 0x0000003903067836 */ /* 0x000fc40000000000 */
[----:B------:R-:W-:Y:S01]  /*5f50*/  FFMA.FTZ R7, R7, -UR6, R11 ;  /* 0x8000000607077c23 */ /* 0x000fe2000801000b */
[----:B------:R-:W-:Y:S01]  /*5f60*/  I2FP.F32.S32 R106, R106 ;  /* 0x0000006a006a7245 */ /* 0x000fe20000201400 */
[----:B------:R-:W-:Y:S01]  /*5f70*/  FFMA.FTZ R87, R107, -UR6, R87 ;  /* 0x800000066b577c23 */ /* 0x000fe20008010057 */
[----:B------:R-:W-:Y:S01]  /*5f80*/  FSEL R15, R15, -INF , !P4 ;  /* 0xff8000000f0f7808 */ /* 0x000fe20006000000 */
[----:B------:R-:W-:Y:S01]  /*5f90*/  FFMA.FTZ R8, R8, -UR6, R85 ;  /* 0x8000000608087c23 */ /* 0x000fe20008010055 */
[----:B------:R-:W-:Y:S01]  /*5fa0*/  ISETP.GT.AND P4, PT, R210, R6, PT ;  /* 0x00000006d200720c */ /* 0x000fe20003f84270 */
[----:B------:R-:W-:Y:S01]  /*5fb0*/  FFMA.FTZ R65, R106, -UR6, R65 ;  /* 0x800000066a417c23 */ /* 0x000fe20008010041 */
[----:B------:R-:W-:Y:S02]  /*5fc0*/  IABS R104, R104 ;  /* 0x0000006800687213 */ /* 0x000fe40000000000 */
[----:B------:R-:W-:Y:S02]  /*5fd0*/  IABS R10, R10 ;  /* 0x0000000a000a7213 */ /* 0x000fe40000000000 */
[----:B------:R-:W-:-:S02]  /*5fe0*/  IABS R5, R5 ;  /* 0x0000000500057213 */ /* 0x000fc40000000000 */
[----:B------:R-:W-:Y:S02]  /*5ff0*/  FSEL R9, R9, -INF , !P0 ;  /* 0xff80000009097808 */ /* 0x000fe40004000000 */
[----:B------:R-:W-:Y:S02]  /*6000*/  IABS R4, R4 ;  /* 0x0000000400047213 */ /* 0x000fe40000000000 */
[----:B------:R-:W-:Y:S02]  /*6010*/  ISETP.GT.AND P1, PT, R212, R6, PT ;  /* 0x00000006d400720c */ /* 0x000fe40003f24270 */
[----:B------:R-:W-:Y:S02]  /*6020*/  FSEL R147, R15, -INF , !P2 ;  /* 0xff8000000f937808 */ /* 0x000fe40005000000 */
[----:B------:R-:W-:Y:S02]  /*6030*/  FSEL R7, R7, -INF , !P5 ;  /* 0xff80000007077808 */ /* 0x000fe40006800000 */
[----:B------:R-:W-:-:S02]  /*6040*/  IABS R105, R105 ;  /* 0x0000006900697213 */ /* 0x000fc40000000000 */
[----:B------:R-:W-:Y:S02]  /*6050*/  ISETP.GT.AND P2, PT, R208, R6, PT ;  /* 0x00000006d000720c */ /* 0x000fe40003f44270 */
[----:B------:R-:W-:Y:S02]  /*6060*/  I2FP.F32.S32 R104, R104 ;  /* 0x0000006800687245 */ /* 0x000fe40000201400 */
[----:B------:R-:W-:Y:S02]  /*6070*/  FSEL R87, R87, -INF , !P4 ;  /* 0xff80000057577808 */ /* 0x000fe40006000000 */
[----:B------:R-:W-:Y:S01]  /*6080*/  I2FP.F32.S32 R10, R10 ;  /* 0x0000000a000a7245 */ /* 0x000fe20000201400 */
[----:B------:R-:W-:Y:S01]  /*6090*/  FFMA.FTZ R61, R104, -UR6, R67 ;  /* 0x80000006683d7c23 */ /* 0x000fe20008010043 */
[----:B------:R-:W-:Y:S02]  /*60a0*/  I2FP.F32.S32 R5, R5 ;  /* 0x0000000500057245 */ /* 0x000fe40000201400 */
[----:B------:R-:W-:Y:S01]  /*60b0*/  FSEL R64, R9, -INF , !P6 ;  /* 0xff80000009407808 */ /* 0x000fe20007000000 */
[----:B------:R-:W-:Y:S01]  /*60c0*/  FFMA.FTZ R10, R10, -UR6, R92 ;  /* 0x800000060a0a7c23 */ /* 0x000fe2000801005c */
[----:B------:R-:W-:Y:S01]  /*60d0*/  I2FP.F32.S32 R4, R4 ;  /* 0x0000000400047245 */ /* 0x000fe20000201400 */
[----:B------:R-:W-:Y:S01]  /*60e0*/  FFMA.FTZ R5, R5, -UR6, R94 ;  /* 0x8000000605057c23 */ /* 0x000fe2000801005e */
[----:B------:R-:W-:-:S02]  /*60f0*/  ISETP.GT.U32.AND P4, PT, R28, R201, PT ;  /* 0x000000c91c00720c */ /* 0x000fc40003f84070 */
[----:B------:R-:W-:Y:S01]  /*6100*/  ISETP.GE.AND P6, PT, R6, R211, PT ;  /* 0x000000d30600720c */ /* 0x000fe20003fc6270 */
[----:B------:R-:W-:Y:S01]  /*6110*/  FFMA.FTZ R4, R4, -UR6, R88 ;  /* 0x8000000604047c23 */ /* 0x000fe20008010058 */
[----:B------:R-:W-:Y:S02]  /*6120*/  ISETP.GE.AND P5, PT, R6, R209, PT ;  /* 0x000000d10600720c */ /* 0x000fe40003fa6270 */
[----:B------:R-:W-:Y:S02]  /*6130*/  FSEL R60, R7, -INF , !P3 ;  /* 0xff800000073c7808 */ /* 0x000fe40005800000 */
[----:B------:R-:W-:Y:S02]  /*6140*/  FSEL R8, R8, -INF , !P1 ;  /* 0xff80000008087808 */ /* 0x000fe40004800000 */
[----:B------:R-:W-:Y:S02]  /*6150*/  I2FP.F32.S32 R105, R105 ;  /* 0x0000006900697245 */ /* 0x000fe40000201400 */
[----:B------:R-:W-:-:S02]  /*6160*/  ISETP.GE.AND P3, PT, R6, R207, PT ;  /* 0x000000cf0600720c */ /* 0x000fc40003f66270 */
[----:B------:R-:W-:Y:S01]  /*6170*/  FSEL R65, R65, -INF , !P2 ;  /* 0xff80000041417808 */ /* 0x000fe20005000000 */
[----:B------:R-:W-:Y:S01]  /*6180*/  FFMA.FTZ R90, R105, -UR6, R90 ;  /* 0x80000006695a7c23 */ /* 0x000fe2000801005a */
[----:B------:R-:W-:Y:S02]  /*6190*/  ISETP.GT.AND P0, PT, R206, R6, PT ;  /* 0x00000006ce00720c */ /* 0x000fe40003f04270 */
[----:B------:R-:W-:Y:S02]  /*61a0*/  FSEL R155, R8, -INF , !P6 ;  /* 0xff800000089b7808 */ /* 0x000fe40007000000 */
[----:B------:R-:W-:Y:S02]  /*61b0*/  FSEL R149, R87, -INF , !P5 ;  /* 0xff80000057957808 */ /* 0x000fe40006800000 */
[-C--:B------:R-:W-:Y:S02]  /*61c0*/  ISETP.GT.AND P6, PT, R212, R3.reuse, PT ;  /* 0x00000003d400720c */ /* 0x080fe40003fc4270 */
[----:B------:R-:W-:-:S02]  /*61d0*/  ISETP.GT.AND P5, PT, R210, R3, PT ;  /* 0x00000003d200720c */ /* 0x000fc40003fa4270 */
[-C--:B------:R-:W-:Y:S02]  /*61e0*/  ISETP.GT.AND P2, PT, R208, R3.reuse, PT ;  /* 0x00000003d000720c */ /* 0x080fe40003f44270 */
[----:B------:R-:W-:Y:S02]  /*61f0*/  FSEL R138, R65, -INF , !P3 ;  /* 0xff800000418a7808 */ /* 0x000fe40005800000 */
[----:B------:R-:W-:Y:S02]  /*6200*/  ISETP.GT.AND P3, PT, R206, R3, PT ;  /* 0x00000003ce00720c */ /* 0x000fe40003f64270 */
[----:B------:R-:W-:Y:S02]  /*6210*/  FSEL R61, R61, -INF , !P0 ;  /* 0xff8000003d3d7808 */ /* 0x000fe40004000000 */
[----:B------:R-:W-:Y:S02]  /*6220*/  ISETP.GE.AND P0, PT, R3, R211, PT ;  /* 0x000000d30300720c */ /* 0x000fe40003f06270 */
[----:B------:R-:W-:-:S02]  /*6230*/  FSEL R10, R10, -INF , !P6 ;  /* 0xff8000000a0a7808 */ /* 0x000fc40007000000 */
[----:B------:R-:W-:Y:S02]  /*6240*/  FSEL R5, R5, -INF , !P5 ;  /* 0xff80000005057808 */ /* 0x000fe40006800000 */
[----:B------:R-:W-:Y:S02]  /*6250*/  FSEL R50, R4, -INF , !P2 ;  /* 0xff80000004327808 */ /* 0x000fe40005000000 */
[----:B------:R-:W-:Y:S02]  /*6260*/  ISETP.GE.AND P1, PT, R6, R205, PT ;  /* 0x000000cd0600720c */ /* 0x000fe40003f26270 */
[C---:B------:R-:W-:Y:S02]  /*6270*/  ISETP.GE.AND P6, PT, R3.reuse, R209, PT ;  /* 0x000000d10300720c */ /* 0x040fe40003fc6270 */
[C---:B------:R-:W-:Y:S02]  /*6280*/  ISETP.GE.AND P5, PT, R3.reuse, R207, PT ;  /* 0x000000cf0300720c */ /* 0x040fe40003fa6270 */
[----:B------:R-:W-:-:S02]  /*6290*/  ISETP.GE.AND P2, PT, R3, R205, PT ;  /* 0x000000cd0300720c */ /* 0x000fc40003f46270 */
[----:B------:R-:W-:Y:S02]  /*62a0*/  FSEL R51, R90, -INF , !P3 ;  /* 0xff8000005a337808 */ /* 0x000fe40005800000 */
[----:B------:R-:W-:Y:S02]  /*62b0*/  FSEL R4, R10, -INF , !P0 ;  /* 0xff8000000a047808 */ /* 0x000fe40004000000 */
[----:B------:R-:W-:Y:S02]  /*62c0*/  FSEL R61, R61, -INF , !P1 ;  /* 0xff8000003d3d7808 */ /* 0x000fe40004800000 */
[----:B------:R-:W-:Y:S02]  /*62d0*/  FSEL R10, R5, -INF , !P6 ;  /* 0xff800000050a7808 */ /* 0x000fe40007000000 */
[----:B------:R-:W-:Y:S02]  /*62e0*/  FSEL R50, R50, -INF , !P5 ;  /* 0xff80000032327808 */ /* 0x000fe40006800000 */
[----:B------:R-:W-:Y:S01]  /*62f0*/  FSEL R51, R51, -INF , !P2 ;  /* 0xff80000033337808 */ /* 0x000fe20005000000 */
[----:B------:R-:W-:Y:S06]  /*6300*/  @!P4 BRA `(.L_x_2229) ;  /* 0x0000000000bcc947 */ /* 0x000fec0003800000 */
[----:B------:R-:W1:Y:S01]  /*6310*/  LDCU UR4, c[0x0][0x440] ;  /* 0x00008800ff0477ac */ /* 0x000e620008000800 */
[----:B------:R-:W-:Y:S01]  /*6320*/  VIADD R6, R137, 0xfffffffe ;  /* 0xfffffffe89067836 */ /* 0x000fe20000000000 */
[----:B------:R-:W-:Y:S03]  /*6330*/  BSSY.RECONVERGENT B0, `(.L_x_2230) ;  /* 0x000002b000007945 */ /* 0x000fe60003800200 */
        /* <DEDUP_REMOVED lines=9> */
[-C--:B------:R-:W-:Y:S02]  /*63d0*/  @!P0 LEA R16, P3, R127, R200.reuse, 0x1 ;  /* 0x000000c87f108211 */ /* 0x080fe400078608ff */
        /* <DEDUP_REMOVED lines=32> */
.L_x_2231:
[----:B------:R-:W-:Y:S05]  /*65e0*/  BSYNC.RECONVERGENT B0 ;  /* 0x0000000000007941 */ /* 0x000fea0003800200 */
.L_x_2230:
[----:B------:R-:W0:Y:S02]  /*65f0*/  LDGDEPBAR ;  /* 0x00000000000079af */ /* 0x000e240000000000 */
.L_x_2229:
[----:B-1----:R-:W-:Y:S01]  /*6600*/  FMNMX3.FTZ R16, R4, R91, R111, !PT ;  /* 0x0000005b04107276 */ /* 0x002fe2000781006f */
[----:B------:R-:W1:Y:S01]  /*6610*/  S2R R244, SR_CTAID.X ;  /* 0x0000000000f47919 */ /* 0x000e620000002500 */
[----:B------:R-:W-:Y:S01]  /*6620*/  FMNMX3.FTZ R13, R10, R86, R89, !PT ;  /* 0x000000560a0d7276 */ /* 0x000fe20007810059 */
[----:B------:R-:W-:Y:S01]  /*6630*/  UIADD3 UR4, UPT, UPT, UR25, -0x4498517b, URZ ;  /* 0xbb67ae8519047890 */ /* 0x000fe2000fffe0ff */
[----:B------:R-:W-:Y:S01]  /*6640*/  FMNMX3.FTZ R16, R16, R112, R102, !PT ;  /* 0x0000007010107276 */ /* 0x000fe20007810066 */
[----:B------:R-:W-:Y:S01]  /*6650*/  IMAD.SHL.U32 R92, R28, 0x2, RZ ;  /* 0x000000021c5c7824 */ /* 0x000fe200078e00ff */
        /* <DEDUP_REMOVED lines=9> */
[----:B------:R-:W-:Y:S01]  /*66f0*/  UIADD3 UR19, UPT, UPT, UR25, 0x32370b8f, URZ ;  /* 0x32370b8f19137890 */ /* 0x000fe2000fffe0ff */
[----:B------:R-:W-:Y:S01]  /*6700*/  FMNMX3.FTZ R16, R16, R27, R152, !PT ;  /* 0x0000001b10107276 */ /* 0x000fe20007810098 */
[----:B------:R-:W3:Y:S01]  /*6710*/  LDCU UR26, c[0x0][0x45c] ;  /* 0x00008b80ff1a77ac */ /* 0x000ee20008000800 */
[----:B------:R-:W-:Y:S01]  /*6720*/  FMNMX3.FTZ R13, R13, R24, R156, !PT ;  /* 0x000000180d0d7276 */ /* 0x000fe2000781009c */
[----:B------:R-:W-:Y:S01]  /*6730*/  IMAD.IADD R186, R121, 0x1, R120 ;  /* 0x0000000179ba7824 */ /* 0x000fe200078e0278 */
[----:B------:R-:W-:Y:S01]  /*6740*/  FMNMX3.FTZ R16, R16, R160, R153, !PT ;  /* 0x000000a010107276 */ /* 0x000fe20007810099 */
[----:B------:R-:W-:Y:S01]  /*6750*/  UIADD3 UR11, UPT, UPT, UR24, -0x255992d5, URZ ;  /* 0xdaa66d2b180b7890 */ /* 0x000fe2000fffe0ff */
[----:B------:R-:W-:Y:S01]  /*6760*/  FMNMX3.FTZ R11, R50, R93, R95, !PT ;  /* 0x0000005d320b7276 */ /* 0x000fe2000781005f */
[----:B------:R-:W-:Y:S01]  /*6770*/  UIADD3 UR9, UPT, UPT, UR24, 0x78dde6e4, URZ ;  /* 0x78dde6e418097890 */ /* 0x000fe2000fffe0ff */
[----:B------:R-:W-:Y:S01]  /*6780*/  FMNMX3.FTZ R16, R16, R150, R55, !PT ;  /* 0x0000009610107276 */ /* 0x000fe20007810037 */
[----:B------:R-:W-:Y:S01]  /*6790*/  UIADD3 UR13, UPT, UPT, UR25, -0x126145ec, URZ ;  /* 0xed9eba14190d7890 */ /* 0x000fe2000fffe0ff */
[----:B------:R-:W-:Y:S01]  /*67a0*/  FMNMX3.FTZ R13, R13, R159, R146, !PT ;  /* 0x0000009f0d0d7276 */ /* 0x000fe20007810092 */
[----:B------:R-:W-:Y:S01]  /*67b0*/  UIADD3 UR7, UPT, UPT, UR24, -0x4ab325aa, URZ ;  /* 0xb54cda5618077890 */ /* 0x000fe2000fffe0ff */
[----:B------:R-:W-:Y:S01]  /*67c0*/  FMNMX3.FTZ R11, R11, R109, R63, !PT ;  /* 0x0000006d0b0b7276 */ /* 0x000fe2000781003f */
[----:B------:R-:W-:Y:S01]  /*67d0*/  UIADD3 UR8, UPT, UPT, UR24, 0x1715609d, URZ ;  /* 0x1715609d18087890 */ /* 0x000fe2000fffe0ff */
[----:B------:R-:W-:Y:S01]  /*67e0*/  FMNMX.FTZ R16, R155, R16, !PT ;  /* 0x000000109b107209 */ /* 0x000fe20007810000 */
[----:B------:R-:W-:Y:S01]  /*67f0*/  UIADD3 UR27, UPT, UPT, UR25, 0x646e171e, URZ ;  /* 0x646e171e191b7890 */ /* 0x000fe2000fffe0ff */
[----:B------:R-:W-:Y:S01]  /*6800*/  FMNMX3.FTZ R13, R13, R147, R54, !PT ;  /* 0x000000930d0d7276 */ /* 0x000fe20007810036 */
[----:B------:R-:W-:Y:S01]  /*6810*/  VIADD R178, R92, 0x1 ;  /* 0x000000015cb27836 */ /* 0x000fe20000000000 */
[----:B------:R-:W-:Y:S01]  /*6820*/  FMNMX3.FTZ R9, R51, R58, R59, !PT ;  /* 0x0000003a33097276 */ /* 0x000fe2000781003b */
[----:B------:R-:W4:Y:S01]  /*6830*/  SHFL.BFLY PT, R12, R16, 0x2, 0x1f ;  /* 0x0c401f00100c7f89 */ /* 0x000f2200000e0000 */
[----:B------:R-:W-:-:S02]  /*6840*/  SHF.R.U32.HI R5, RZ, 0x5, R202 ;  /* 0x00000005ff057819 */ /* 0x000fc400000116ca */
[----:B------:R-:W-:Y:S02]  /*6850*/  FMNMX3.FTZ R11, R11, R79, R108, !PT ;  /* 0x0000004f0b0b7276 */ /* 0x000fe4000781006c */
[----:B------:R-:W-:Y:S01]  /*6860*/  FMNMX.FTZ R13, R149, R13, !PT ;  /* 0x0000000d950d7209 */ /* 0x000fe20007810000 */
[----:B-1----:R-:W-:Y:S01]  /*6870*/  IMAD R244, R244, 0x8, R5 ;  /* 0x00000008f4f47824 */ /* 0x002fe200078e0205 */
[----:B------:R-:W-:Y:S02]  /*6880*/  FMNMX3.FTZ R9, R9, R77, R66, !PT ;  /* 0x0000004d09097276 */ /* 0x000fe40007810042 */
[----:B------:R-:W-:Y:S01]  /*6890*/  FMNMX3.FTZ R11, R11, R110, R154, !PT ;  /* 0x0000006e0b0b7276 */ /* 0x000fe2000781009a */
[----:B--2---:R-:W1:Y:S01]  /*68a0*/  SHFL.BFLY PT, R7, R13, 0x2, 0x1f ;  /* 0x0c401f000d077f89 */ /* 0x004e6200000e0000 */
[----:B------:R-:W-:Y:S01]  /*68b0*/  FMNMX3.FTZ R9, R9, R76, R78, !PT ;  /* 0x0000004c09097276 */ /* 0x000fe2000781004e */
[C---:B------:R-:W-:Y:S01]  /*68c0*/  VIADD R242, R244.reuse, 0x4 ;  /* 0x00000004f4f27836 */ /* 0x040fe20000000000 */
[----:B------:R-:W-:Y:S01]  /*68d0*/  FMNMX3.FTZ R11, R11, R161, R165, !PT ;  /* 0x000000a10b0b7276 */ /* 0x000fe200078100a5 */
[----:B------:R-:W-:Y:S01]  /*68e0*/  IMAD.WIDE.U32 R244, R244, -0x326172a9, RZ ;  /* 0xcd9e8d57f4f47825 */ /* 0x000fe200078e00ff */
[----:B------:R-:W-:-:S02]  /*68f0*/  FMNMX3.FTZ R9, R9, R145, R148, !PT ;  /* 0x0000009109097276 */ /* 0x000fc40007810094 */
[----:B------:R-:W-:Y:S01]  /*6900*/  FMNMX3.FTZ R11, R11, R167, R140, !PT ;  /* 0x000000a70b0b7276 */ /* 0x000fe2000781008c */
[----:B------:R-:W-:Y:S01]  /*6910*/  IMAD.WIDE.U32 R242, R242, -0x326172a9, RZ ;  /* 0xcd9e8d57f2f27825 */ /* 0x000fe200078e00ff */
[----:B------:R-:W-:Y:S02]  /*6920*/  FMNMX3.FTZ R9, R9, R158, R164, !PT ;  /* 0x0000009e09097276 */ /* 0x000fe400078100a4 */
[----:B------:R-:W-:Y:S02]  /*6930*/  LOP3.LUT R230, R122, UR24, R245, 0x96, !PT ;  /* 0x000000187ae67c12 */ /* 0x000fe4000f8e96f5 */
[----:B------:R-:W-:Y:S02]  /*6940*/  FMNMX3.FTZ R11, R11, R64, R31, !PT ;  /* 0x000000400b0b7276 */ /* 0x000fe4000781001f */
[----:B------:R-:W-:Y:S01]  /*6950*/  FMNMX3.FTZ R9, R9, R166, R62, !PT ;  /* 0x000000a609097276 */ /* 0x000fe2000781003e */
[----:B------:R-:W-:Y:S01]  /*6960*/  IMAD.WIDE.U32 R230, R230, -0x2daee0ad, RZ ;  /* 0xd2511f53e6e67825 */ /* 0x000fe200078e00ff */
[----:B------:R-:W-:-:S02]  /*6970*/  FMNMX.FTZ R11, R138, R11, !PT ;  /* 0x0000000b8a0b7209 */ /* 0x000fc40007810000 */
[----:B------:R-:W-:Y:S02]  /*6980*/  FMNMX3.FTZ R9, R9, R60, R30, !PT ;  /* 0x0000003c09097276 */ /* 0x000fe4000781001e */
[----:B------:R-:W-:Y:S01]  /*6990*/  LOP3.LUT R56, R92, UR25, R233, 0x96, !PT ;  /* 0x000000195c387c12 */ /* 0x000fe2000f8e96e9 */
[----:B------:R-:W2:Y:S01]  /*69a0*/  SHFL.BFLY PT, R6, R11, 0x2, 0x1f ;  /* 0x0c401f000b067f89 */ /* 0x000ea200000e0000 */
[----:B------:R-:W-:Y:S02]  /*69b0*/  LOP3.LUT R226, R232, UR4, R231, 0x96, !PT ;  /* 0x00000004e8e27c12 */ /* 0x000fe4000f8e96e7 */
[----:B----4-:R-:W-:Y:S01]  /*69c0*/  FMNMX.FTZ R12, R16, R12, !PT ;  /* 0x0000000c100c7209 */ /* 0x010fe20007810000 */
[----:B------:R-:W-:Y:S01]  /*69d0*/  IMAD.WIDE.U32 R56, R56, -0x326172a9, RZ ;  /* 0xcd9e8d5738387825 */ /* 0x000fe200078e00ff */
[----:B------:R-:W-:Y:S02]  /*69e0*/  FMNMX.FTZ R9, R61, R9, !PT ;  /* 0x000000093d097209 */ /* 0x000fe40007810000 */
[----:B-1----:R-:W-:Y:S01]  /*69f0*/  FMNMX.FTZ R7, R13, R7, !PT ;  /* 0x000000070d077209 */ /* 0x002fe20007810000 */
[----:B------:R-:W-:Y:S01]  /*6a00*/  IMAD.WIDE.U32 R226, R226, -0x326172a9, RZ ;  /* 0xcd9e8d57e2e27825 */ /* 0x000fe200078e00ff */
[----:B------:R-:W1:Y:S01]  /*6a10*/  SHFL.BFLY PT, R136, R12, 0x1, 0x1f ;  /* 0x0c201f000c887f89 */ /* 0x000e6200000e0000 */
[----:B------:R-:W-:-:S02]  /*6a20*/  LOP3.LUT R14, R244, UR23, R57, 0x96, !PT ;  /* 0x00000017f40e7c12 */ /* 0x000fc4000f8e9639 */
[----:B------:R-:W-:Y:S01]  /*6a30*/  LOP3.LUT R216, R122, UR24, R243, 0x96, !PT ;  /* 0x000000187ad87c12 */ /* 0x000fe2000f8e96f3 */
[----:B------:R-:W4:Y:S01]  /*6a40*/  SHFL.BFLY PT, R5, R9, 0x2, 0x1f ;  /* 0x0c401f0009057f89 */ /* 0x000f2200000e0000 */
[----:B------:R-:W-:Y:S01]  /*6a50*/  LOP3.LUT R18, R56, UR12, R227, 0x96, !PT ;  /* 0x0000000c38127c12 */ /* 0x000fe2000f8e96e3 */
[----:B------:R-:W-:Y:S01]  /*6a60*/  IMAD.WIDE.U32 R14, R14, -0x2daee0ad, RZ ;  /* 0xd2511f530e0e7825 */ /* 0x000fe200078e00ff */
[----:B------:R-:W-:Y:S01]  /*6a70*/  LOP3.LUT R8, R242, UR23, R57, 0x96, !PT ;  /* 0x00000017f2087c12 */ /* 0x000fe2000f8e9639 */
[----:B------:R-:W5:Y:S01]  /*6a80*/  SHFL.BFLY PT, R135, R7, 0x1, 0x1f ;  /* 0x0c201f0007877f89 */ /* 0x000f6200000e0000 */
[----:B------:R-:W-:Y:S01]  /*6a90*/  LEA R186, R186, UR5, 0x1 ;  /* 0x00000005baba7c11 */ /* 0x000fe2000f8e08ff */
[----:B------:R-:W-:Y:S01]  /*6aa0*/  IMAD.WIDE.U32 R18, R18, -0x2daee0ad, RZ ;  /* 0xd2511f5312127825 */ /* 0x000fe200078e00ff */
[----:B------:R-:W-:Y:S02]  /*6ab0*/  LOP3.LUT R20, R230, UR22, R15, 0x96, !PT ;  /* 0x00000016e6147c12 */ /* 0x000fe4000f8e960f */
[----:B------:R-:W-:Y:S01]  /*6ac0*/  LOP3.LUT R178, R178, UR25, R233, 0x96, !PT ;  /* 0x00000019b2b27c12 */ /* 0x000fe2000f8e96e9 */
[----:B------:R-:W-:Y:S01]  /*6ad0*/  IMAD.WIDE.U32 R216, R216, -0x2daee0ad, RZ ;  /* 0xd2511f53d8d87825 */ /* 0x000fe200078e00ff */
[----:B------:R-:W-:Y:S01]  /*6ae0*/  LOP3.LUT R14, R14, UR19, R19, 0x96, !PT ;  /* 0x000000130e0e7c12 */ /* 0x000fe2000f8e9613 */
[----:B------:R-:W-:Y:S01]  /*6af0*/  LDSM.16.MT88.4 R120, [R186+0x6000] ;  /* 0x00600000ba78783b */ /* 0x000fe20000004200 */
[----:B--2---:R-:W-:Y:S01]  /*6b00*/  FMNMX.FTZ R6, R11, R6, !PT ;  /* 0x000000060b067209 */ /* 0x004fe20007810000 */
[----:B------:R-:W-:Y:S01]  /*6b10*/  IMAD.WIDE.U32 R20, R20, -0x326172a9, RZ ;  /* 0xcd9e8d5714147825 */ /* 0x000fe200078e00ff */
[----:B------:R-:W-:Y:S01]  /*6b20*/  LOP3.LUT R214, R232, UR4, R217, 0x96, !PT ;  /* 0x00000004e8d67c12 */ /* 0x000fe2000f8e96d9 */
[----:B------:R-:W-:-:S02]  /*6b30*/  UIADD3 UR4, UPT, UPT, UR25, -0x56f99767, URZ ;  /* 0xa906689919047890 */ /* 0x000fc4000fffe0ff */
[----:B------:R-:W-:Y:S01]  /*6b40*/  IMAD.WIDE.U32 R14, R14, -0x326172a9, RZ ;  /* 0xcd9e8d570e0e7825 */ /* 0x000fe200078e00ff */
[----:B------:R-:W2:Y:S01]  /*6b50*/  SHFL.BFLY PT, R134, R6, 0x1, 0x1f ;  /* 0x0c201f0006867f89 */ /* 0x000ea200000e0000 */
[----:B-1----:R-:W-:Y:S02]  /*6b60*/  FMNMX.FTZ R136, R12, R136, !PT ;  /* 0x000000880c887209 */ /* 0x002fe40007810000 */
[----:B------:R-:W-:Y:S01]  /*6b70*/  IMAD.WIDE.U32 R22, R8, -0x2daee0ad, RZ ;  /* 0xd2511f5308167825 */ /* 0x000fe200078e00ff */
[----:B------:R-:W-:Y:S02]  /*6b80*/  LOP3.LUT R16, R226, UR11, R21, 0x96, !PT ;  /* 0x0000000be2107c12 */ /* 0x000fe4000f8e9615 */
[----:B----4-:R-:W-:Y:S01]  /*6b90*/  FMNMX.FTZ R5, R9, R5, !PT ;  /* 0x0000000509057209 */ /* 0x010fe20007810000 */
[----:B---3--:R-:W-:Y:S01]  /*6ba0*/  FMUL.FTZ R163, R136, UR26 ;  /* 0x0000001a88a37c20 */ /* 0x008fe20008410000 */
[----:B------:R-:W-:Y:S01]  /*6bb0*/  LOP3.LUT R8, R20, UR9, R15, 0x96, !PT ;  /* 0x0000000914087c12 */ /* 0x000fe2000f8e960f */
[----:B------:R-:W-:Y:S01]  /*6bc0*/  IMAD.WIDE.U32 R16, R16, -0x2daee0ad, RZ ;  /* 0xd2511f5310107825 */ /* 0x000fe200078e00ff */
[----:B-----5:R-:W-:Y:S01]  /*6bd0*/  FMNMX.FTZ R135, R7, R135, !PT ;  /* 0x0000008707877209 */ /* 0x020fe20007810000 */
[----:B------:R-:W1:Y:S01]  /*6be0*/  SHFL.BFLY PT, R133, R5, 0x1, 0x1f ;  /* 0x0c201f0005857f89 */ /* 0x000e6200000e0000 */
[----:B------:R-:W-:Y:S01]  /*6bf0*/  FSETP.NEU.FTZ.AND P0, PT, R136, -INF , PT ;  /* 0xff8000008800780b */ /* 0x000fe20003f1d000 */
[----:B------:R-:W-:Y:S01]  /*6c00*/  IMAD.WIDE.U32 R8, R8, -0x2daee0ad, RZ ;  /* 0xd2511f5308087825 */ /* 0x000fe200078e00ff */
[----:B------:R-:W-:-:S03]  /*6c10*/  LOP3.LUT R11, R18, UR13, R17, 0x96, !PT ;  /* 0x0000000d120b7c12 */ /* 0x000fc6000f8e9611 */
[----:B------:R-:W-:Y:S01]  /*6c20*/  FMUL.FTZ R157, R135, UR26 ;  /* 0x0000001a879d7c20 */ /* 0x000fe20008410000 */
[----:B------:R-:W-:Y:S01]  /*6c30*/  FSEL R163, R163, RZ, P0 ;  /* 0x000000ffa3a37208 */ /* 0x000fe20000000000 */
[----:B------:R-:W-:Y:S01]  /*6c40*/  IMAD.IADD R181, R2, 0x1, R186 ;  /* 0x0000000102b57824 */ /* 0x000fe200078e02ba */
[----:B------:R-:W-:Y:S01]  /*6c50*/  LOP3.LUT R7, R16, UR4, R9, 0x96, !PT ;  /* 0x0000000410077c12 */ /* 0x000fe2000f8e9609 */
[----:B------:R-:W-:Y:S01]  /*6c60*/  IMAD.WIDE.U32 R12, R11, -0x326172a9, RZ ;  /* 0xcd9e8d570b0c7825 */ /* 0x000fe200078e00ff */
[----:B------:R-:W-:-:S03]  /*6c70*/  FSETP.NEU.FTZ.AND P0, PT, R135, -INF , PT ;  /* 0xff8000008700780b */ /* 0x000fc60003f1d000 */
[--C-:B------:R-:W-:Y:S01]  /*6c80*/  FFMA.FTZ R49, R4, UR26, -R163.reuse ;  /* 0x0000001a04317c23 */ /* 0x100fe200080108a3 */
[----:B------:R-:W-:Y:S01]  /*6c90*/  FFMA.FTZ R48, R91, UR26, -R163 ;  /* 0x0000001a5b307c23 */ /* 0x000fe200080108a3 */
[----:B------:R-:W-:Y:S01]  /*6ca0*/  IMAD.WIDE.U32 R16, R7, -0x326172a9, RZ ;  /* 0xcd9e8d5707107825 */ /* 0x000fe200078e00ff */
[----:B------:R-:W-:-:S03]  /*6cb0*/  FSEL R157, R157, RZ, P0 ;  /* 0x000000ff9d9d7208 */ /* 0x000fc60000000000 */
[----:B------:R-:W-:Y:S01]  /*6cc0*/  FFMA.FTZ R44, R111, UR26, -R163 ;  /* 0x0000001a6f2c7c23 */ /* 0x000fe200080108a3 */
[----:B--2---:R-:W-:Y:S01]  /*6cd0*/  FMNMX.FTZ R134, R6, R134, !PT ;  /* 0x0000008606867209 */ /* 0x004fe20007810000 */
[----:B------:R-:W-:Y:S01]  /*6ce0*/  IMAD.MOV.U32 R9, RZ, RZ, R16 ;  /* 0x000000ffff097224 */ /* 0x000fe200078e0010 */
[----:B------:R-:W-:Y:S01]  /*6cf0*/  LOP3.LUT R7, R12, UR7, R17, 0x96, !PT ;  /* 0x000000070c077c12 */ /* 0x000fe2000f8e9611 */
[--C-:B------:R-:W-:Y:S01]  /*6d00*/  FFMA.FTZ R45, R89, UR26, -R157.reuse ;  /* 0x0000001a592d7c23 */ /* 0x100fe2000801089d */
[--C-:B------:R-:W-:Y:S01]  /*6d10*/  FFMA.FTZ R41, R101, UR26, -R157.reuse ;  /* 0x0000001a65297c23 */ /* 0x100fe2000801089d */
[--C-:B------:R-:W-:Y:S01]  /*6d20*/  FFMA.FTZ R46, R10, UR26, -R157.reuse ;  /* 0x0000001a0a2e7c23 */ /* 0x100fe2000801089d */
[----:B------:R-:W-:Y:S01]  /*6d30*/  FFMA.FTZ R47, R86, UR26, -R157 ;  /* 0x0000001a562f7c23 */ /* 0x000fe2000801089d */
[----:B------:R-:W-:Y:S01]  /*6d40*/  PRMT R6, R16, 0x7771, RZ ;  /* 0x0000777110067816 */ /* 0x000fe200000000ff */
[----:B------:R-:W-:Y:S01]  /*6d50*/  MUFU.EX2 R49, R49 ;  /* 0x0000003100317308 */ /* 0x000fe20000000800 */
[----:B------:R-:W-:Y:S01]  /*6d60*/  LOP3.LUT R9, R9, 0xff, RZ, 0xc0, !PT ;  /* 0x000000ff09097812 */ /* 0x000fe200078ec0ff */
[----:B------:R-:W-:Y:S01]  /*6d70*/  IMAD.IADD R182, R0, 0x1, R186 ;  /* 0x0000000100b67824 */ /* 0x000fe200078e02ba */
[C---:B------:R-:W-:Y:S01]  /*6d80*/  PRMT R12, R16.reuse, 0x7773, RZ ;  /* 0x00007773100c7816 */ /* 0x040fe200000000ff */
[----:B------:R-:W-:Y:S01]  /*6d90*/  MUFU.EX2 R45, R45 ;  /* 0x0000002d002d7308 */ /* 0x000fe20000000800 */
[----:B------:R-:W-:Y:S01]  /*6da0*/  PRMT R11, R16, 0x7772, RZ ;  /* 0x00007772100b7816 */ /* 0x000fe200000000ff */
[----:B------:R-:W-:Y:S01]  /*6db0*/  IMAD.IADD R180, R0, 0x1, R181 ;  /* 0x0000000100b47824 */ /* 0x000fe200078e02b5 */
[----:B------:R-:W-:Y:S01]  /*6dc0*/  LOP3.LUT R2, R7, 0xffff, RZ, 0xc0, !PT ;  /* 0x0000ffff07027812 */ /* 0x000fe200078ec0ff */
[----:B------:R-:W2:Y:S01]  /*6dd0*/  MUFU.EX2 R41, R41 ;  /* 0x0000002900297308 */ /* 0x000ea20000000800 */
[----:B------:R-:W-:Y:S01]  /*6de0*/  PRMT R6, R9, 0x5410, R6 ;  /* 0x0000541009067816 */ /* 0x000fe20000000006 */
[----:B------:R-:W-:Y:S01]  /*6df0*/  FFMA.FTZ R40, R112, UR26, -R163 ;  /* 0x0000001a70287c23 */ /* 0x000fe200080108a3 */
[----:B-1----:R-:W-:Y:S01]  /*6e00*/  FMNMX.FTZ R133, R5, R133, !PT ;  /* 0x0000008505857209 */ /* 0x002fe20007810000 */
[----:B------:R-:W-:Y:S01]  /*6e10*/  MUFU.EX2 R46, R46 ;  /* 0x0000002e002e7308 */ /* 0x000fe20000000800 */
[----:B------:R-:W-:Y:S01]  /*6e20*/  PRMT R4, R11, 0x5410, R12 ;  /* 0x000054100b047816 */ /* 0x000fe2000000000c */
[----:B------:R-:W-:Y:S01]  /*6e30*/  IMAD.WIDE.U32 R214, R214, -0x326172a9, RZ ;  /* 0xcd9e8d57d6d67825 */ /* 0x000fe200078e00ff */
[C---:B------:R-:W-:Y:S01]  /*6e40*/  PRMT R9, R7.reuse, 0x7632, R9 ;  /* 0x0000763207097816 */ /* 0x040fe20000000009 */
[----:B------:R-:W1:Y:S01]  /*6e50*/  MUFU.EX2 R47, R47 ;  /* 0x0000002f002f7308 */ /* 0x000e620000000800 */
[----:B------:R-:W-:Y:S01]  /*6e60*/  LOP3.LUT R5, R14, UR8, R13, 0x96, !PT ;  /* 0x000000080e057c12 */ /* 0x000fe2000f8e960d */
[--C-:B------:R-:W-:Y:S01]  /*6e70*/  FFMA.FTZ R43, R102, UR26, -R163.reuse ;  /* 0x0000001a662b7c23 */ /* 0x100fe200080108a3 */
[----:B------:R-:W-:Y:S01]  /*6e80*/  LOP3.LUT R10, R7, 0xff, RZ, 0xc0, !PT ;  /* 0x000000ff070a7812 */ /* 0x000fe200078ec0ff */
[----:B------:R-:W3:Y:S01]  /*6e90*/  MUFU.EX2 R48, R48 ;  /* 0x0000003000307308 */ /* 0x000ee20000000800 */
[----:B------:R-:W-:Y:S01]  /*6ea0*/  SHF.R.U32.HI R2, RZ, 0x8, R2 ;  /* 0x00000008ff027819 */ /* 0x000fe20000011602 */
[----:B------:R-:W-:Y:S01]  /*6eb0*/  FFMA.FTZ R38, R34, UR26, -R163 ;  /* 0x0000001a22267c23 */ /* 0x000fe200080108a3 */
[----:B------:R-:W-:Y:S01]  /*6ec0*/  SHF.R.U32.HI R7, RZ, 0x18, R7 ;  /* 0x00000018ff077819 */ /* 0x000fe20000011607 */
[----:B------:R-:W-:Y:S01]  /*6ed0*/  MUFU.EX2 R44, R44 ;  /* 0x0000002c002c7308 */ /* 0x000fe20000000800 */
[----:B------:R-:W-:Y:S01]  /*6ee0*/  LOP3.LUT R9, R9, 0xff, RZ, 0xc0, !PT ;  /* 0x000000ff09097812 */ /* 0x000fe200078ec0ff */
[----:B------:R-:W-:Y:S01]  /*6ef0*/  FFMA.FTZ R36, R32, UR26, -R157 ;  /* 0x0000001a20247c23 */ /* 0x000fe2000801089d */
[----:B------:R-:W-:Y:S01]  /*6f00*/  LOP3.LUT R4, R4, 0xff00ff, RZ, 0xc0, !PT ;  /* 0x00ff00ff04047812 */ /* 0x000fe200078ec0ff */
[----:B------:R-:W4:Y:S01]  /*6f10*/  MUFU.EX2 R40, R40 ;  /* 0x0000002800287308 */ /* 0x000f220000000800 */
[----:B------:R-:W-:Y:S01]  /*6f20*/  PRMT R2, R10, 0x5410, R2 ;  /* 0x000054100a027816 */ /* 0x000fe20000000002 */
[----:B------:R-:W-:Y:S01]  /*6f30*/  IMAD.WIDE.U32 R10, R5, -0x2daee0ad, RZ ;  /* 0xd2511f53050a7825 */ /* 0x000fe200078e00ff */
[----:B------:R-:W-:-:S03]  /*6f40*/  PRMT R0, R9, 0x5410, R7 ;  /* 0x0000541009007816 */ /* 0x000fc60000000007 */
[--C-:B------:R-:W-:Y:S01]  /*6f50*/  FFMA.FTZ R39, R100, UR26, -R163.reuse ;  /* 0x0000001a64277c23 */ /* 0x100fe200080108a3 */
[--C-:B------:R-:W-:Y:S01]  /*6f60*/  HSET2.LE.AND R4, R4, R29.reuse, PT ;  /* 0x0000001d04047233 */ /* 0x100fe20003803000 */
[----:B------:R-:W-:Y:S01]  /*6f70*/  FFMA.FTZ R35, R35, UR26, -R163 ;  /* 0x0000001a23237c23 */ /* 0x000fe200080108a3 */
[----:B--2---:R-:W-:Y:S01]  /*6f80*/  F2FP.BF16.F32.PACK_AB R71, R41, R45 ;  /* 0x0000002d2947723e */ /* 0x004fe200000010ff */
[----:B------:R-:W2:Y:S01]  /*6f90*/  LDSM.16.MT88.4 R104, [R182+0x6000] ;  /* 0x00600000b668783b */ /* 0x000ea20000004200 */
[----:B------:R-:W-:Y:S01]  /*6fa0*/  LOP3.LUT R5, R8, UR27, R11, 0x96, !PT ;  /* 0x0000001b08057c12 */ /* 0x000fe2000f8e960b */
[----:B------:R-:W-:Y:S01]  /*6fb0*/  IMAD.MOV.U32 R8, RZ, RZ, R10 ;  /* 0x000000ffff087224 */ /* 0x000fe200078e000a */
[--C-:B------:R-:W-:Y:S01]  /*6fc0*/  HSET2.LE.AND R0, R0, R29.reuse, PT ;  /* 0x0000001d00007233 */ /* 0x100fe20003803000 */
[----:B------:R-:W5:Y:S01]  /*6fd0*/  LDSM.16.MT88.4 R88, [R181+0x6000] ;  /* 0x00600000b558783b */ /* 0x000f620000004200 */
[----:B-1----:R-:W-:Y:S01]  /*6fe0*/  F2FP.BF16.F32.PACK_AB R69, R47, R46 ;  /* 0x0000002e2f45723e */ /* 0x002fe200000010ff */
[----:B------:R-:W-:Y:S01]  /*6ff0*/  MUFU.EX2 R43, R43 ;  /* 0x0000002b002b7308 */ /* 0x000fe20000000800 */
[----:B------:R-:W-:Y:S01]  /*7000*/  LOP3.LUT R71, R71, R4, RZ, 0xc0, !PT ;  /* 0x0000000447477212 */ /* 0x000fe200078ec0ff */
[----:B------:R-:W-:Y:S01]  /*7010*/  FFMA.FTZ R42, R84, UR26, -R157 ;  /* 0x0000001a542a7c23 */ /* 0x000fe2000801089d */
[----:B------:R-:W-:Y:S01]  /*7020*/  LOP3.LUT R4, R5, 0xffff, RZ, 0xc0, !PT ;  /* 0x0000ffff05047812 */ /* 0x000fe200078ec0ff */
[----:B------:R-:W-:Y:S01]  /*7030*/  MUFU.EX2 R38, R38 ;  /* 0x0000002600267308 */ /* 0x000fe20000000800 */
[----:B------:R-:W-:Y:S01]  /*7040*/  LOP3.LUT R56, R56, UR12, R215, 0x96, !PT ;  /* 0x0000000c38387c12 */ /* 0x000fe2000f8e96d7 */
[--C-:B------:R-:W-:Y:S01]  /*7050*/  FFMA.FTZ R37, R72, UR26, -R157.reuse ;  /* 0x0000001a48257c23 */ /* 0x100fe2000801089d */
[--C-:B------:R-:W-:Y:S01]  /*7060*/  HSET2.LE.AND R2, R2, R29.reuse, PT ;  /* 0x0000001d02027233 */ /* 0x100fe20003803000 */
[----:B------:R-:W-:Y:S01]  /*7070*/  MUFU.EX2 R36, R36 ;  /* 0x0000002400247308 */ /* 0x000fe20000000800 */
[----:B------:R-:W-:Y:S01]  /*7080*/  LOP3.LUT R69, R69, R0, RZ, 0xc0, !PT ;  /* 0x0000000045457212 */ /* 0x000fe200078ec0ff */
[----:B------:R-:W-:Y:S01]  /*7090*/  IMAD.WIDE.U32 R56, R56, -0x2daee0ad, RZ ;  /* 0xd2511f5338387825 */ /* 0x000fe200078e00ff */
[----:B---3--:R-:W-:Y:S01]  /*70a0*/  F2FP.BF16.F32.PACK_AB R68, R48, R49 ;  /* 0x000000313044723e */ /* 0x008fe200000010ff */
[----:B------:R-:W-:Y:S01]  /*70b0*/  MUFU.EX2 R39, R39 ;  /* 0x0000002700277308 */ /* 0x000fe20000000800 */
[----:B------:R-:W-:Y:S01]  /*70c0*/  LOP3.LUT R0, R5, 0xff, RZ, 0xc0, !PT ;  /* 0x000000ff05007812 */ /* 0x000fe200078ec0ff */
[----:B------:R-:W-:Y:S01]  /*70d0*/  FMUL.FTZ R144, R134, UR26 ;  /* 0x0000001a86907c20 */ /* 0x000fe20008410000 */
[----:B------:R-:W-:Y:S01]  /*70e0*/  SHF.R.U32.HI R4, RZ, 0x8, R4 ;  /* 0x00000008ff047819 */ /* 0x000fe20000011604 */
[----:B------:R-:W-:Y:S01]  /*70f0*/  MUFU.EX2 R42, R42 ;  /* 0x0000002a002a7308 */ /* 0x000fe20000000800 */
[----:B------:R-:W-:Y:S01]  /*7100*/  LOP3.LUT R68, R68, R2, RZ, 0xc0, !PT ;  /* 0x0000000244447212 */ /* 0x000fe200078ec0ff */
[----:B------:R-:W-:Y:S01]  /*7110*/  LDSM.16.MT88.4 R16, [R186+0x6800] ;  /* 0x00680000ba10783b */ /* 0x000fe20000004200 */
[----:B------:R-:W-:Y:S01]  /*7120*/  PRMT R4, R0, 0x5410, R4 ;  /* 0x0000541000047816 */ /* 0x000fe20000000004 */
[----:B------:R-:W-:Y:S01]  /*7130*/  FFMA.FTZ R0, R33, UR26, -R157 ;  /* 0x0000001a21007c23 */ /* 0x000fe2000801089d */
[C---:B------:R-:W-:Y:S01]  /*7140*/  PRMT R2, R10.reuse, 0x7773, RZ ;  /* 0x000077730a027816 */ /* 0x040fe200000000ff */
[----:B------:R-:W-:Y:S01]  /*7150*/  MUFU.EX2 R37, R37 ;  /* 0x0000002500257308 */ /* 0x000fe20000000800 */
[----:B------:R-:W-:Y:S01]  /*7160*/  PRMT R7, R10, 0x7772, RZ ;  /* 0x000077720a077816 */ /* 0x000fe200000000ff */
[----:B------:R-:W-:Y:S01]  /*7170*/  LDSM.16.MT88.4 R12, [R182+0x6800] ;  /* 0x00680000b60c783b */ /* 0x000fe20000004200 */
[----:B------:R-:W-:Y:S01]  /*7180*/  LOP3.LUT R124, R216, UR22, R23, 0x96, !PT ;  /* 0x00000016d87c7c12 */ /* 0x000fe2000f8e9617 */
[----:B------:R-:W1:Y:S01]  /*7190*/  MUFU.EX2 R0, R0 ;  /* 0x0000000000007308 */ /* 0x000e620000000800 */
[----:B------:R-:W-:Y:S01]  /*71a0*/  LOP3.LUT R73, R22, UR19, R57, 0x96, !PT ;  /* 0x0000001316497c12 */ /* 0x000fe2000f8e9639 */
[----:B------:R-:W-:Y:S01]  /*71b0*/  FMUL.FTZ R143, R133, UR26 ;  /* 0x0000001a858f7c20 */ /* 0x000fe20008410000 */
[----:B------:R-:W3:Y:S01]  /*71c0*/  LDSM.16.MT88.4 R20, [R180+0x6000] ;  /* 0x00600000b414783b */ /* 0x000ee20000004200 */
[----:B------:R-:W-:Y:S01]  /*71d0*/  HSET2.LE.AND R6, R6, R29, PT ;  /* 0x0000001d06067233 */ /* 0x000fe20003803000 */
[----:B------:R-:W-:Y:S01]  /*71e0*/  IMAD.WIDE.U32 R124, R124, -0x326172a9, RZ ;  /* 0xcd9e8d577c7c7825 */ /* 0x000fe200078e00ff */
[----:B------:R-:W-:-:S03]  /*71f0*/  PRMT R7, R7, 0x5410, R2 ;  /* 0x0000541007077816 */ /* 0x000fc60000000002 */
[----:B------:R-:W-:Y:S01]  /*7200*/  FFMA.FTZ R159, R159, UR26, -R157 ;  /* 0x0000001a9f9f7c23 */ /* 0x000fe2000801089d */
[----:B----4-:R-:W-:Y:S01]  /*7210*/  F2FP.BF16.F32.PACK_AB R70, R40, R44 ;  /* 0x0000002c2846723e */ /* 0x010fe200000010ff */
[----:B------:R4:W5:Y:S01]  /*7220*/  MUFU.EX2 R2, R35 ;  /* 0x0000002300027308 */ /* 0x0009620000000800 */
[----:B------:R-:W-:Y:S01]  /*7230*/  LOP3.LUT R8, R8, 0xff, RZ, 0xc0, !PT ;  /* 0x000000ff08087812 */ /* 0x000fe200078ec0ff */
[----:B------:R-:W-:Y:S01]  /*7240*/  IMAD.WIDE.U32 R72, R73, -0x326172a9, RZ ;  /* 0xcd9e8d5749487825 */ /* 0x000fe200078e00ff */
[----:B------:R-:W-:-:S03]  /*7250*/  LOP3.LUT R70, R70, R6, RZ, 0xc0, !PT ;  /* 0x0000000646467212 */ /* 0x000fc600078ec0ff */
[----:B------:R-:W-:Y:S01]  /*7260*/  FFMA.FTZ R27, R27, UR26, -R163 ;  /* 0x0000001a1b1b7c23 */ /* 0x000fe200080108a3 */
[----:B------:R-:W-:Y:S01]  /*7270*/  PRMT R6, R10, 0x7771, RZ ;  /* 0x000077710a067816 */ /* 0x000fe200000000ff */
[----:B------:R-:W-:Y:S01]  /*7280*/  IMAD.WIDE.U32 R178, R178, -0x326172a9, RZ ;  /* 0xcd9e8d57b2b27825 */ /* 0x000fe200078e00ff */
[----:B------:R-:W-:-:S03]  /*7290*/  LOP3.LUT R7, R7, 0xff00ff, RZ, 0xc0, !PT ;  /* 0x00ff00ff07077812 */ /* 0x000fc600078ec0ff */
[----:B------:R-:W-:Y:S01]  /*72a0*/  FFMA.FTZ R25, R25, UR26, -R157 ;  /* 0x0000001a19197c23 */ /* 0x000fe2000801089d */
[----:B------:R-:W-:Y:S01]  /*72b0*/  PRMT R6, R8, 0x5410, R6 ;  /* 0x0000541008067816 */ /* 0x000fe20000000006 */
[C---:B------:R-:W-:Y:S01]  /*72c0*/  HMMA.16816.F32.BF16 R128, R68.reuse, R120, RZ ;  /* 0x000000784480723c */ /* 0x040fe200000418ff */
[----:B-1----:R-:W-:Y:S01]  /*72d0*/  F2FP.BF16.F32.PACK_AB R33, R0, R36 ;  /* 0x000000240021723e */ /* 0x002fe200000010ff */
[----:B------:R-:W1:Y:S01]  /*72e0*/  LDSM.16.MT88.4 R8, [R181+0x6800] ;  /* 0x00680000b508783b */ /* 0x000e620000004200 */
[--C-:B------:R-:W-:Y:S01]  /*72f0*/  HSET2.LE.AND R7, R7, R29.reuse, PT ;  /* 0x0000001d07077233 */ /* 0x100fe20003803000 */
[----:B------:R-:W-:Y:S01]  /*7300*/  MUFU.EX2 R159, R159 ;  /* 0x0000009f009f7308 */ /* 0x000fe20000000800 */
[----:B----4-:R-:W-:Y:S01]  /*7310*/  PRMT R35, R5, 0x7632, R35 ;  /* 0x0000763205237816 */ /* 0x010fe20000000023 */
[----:B------:R-:W-:Y:S01]  /*7320*/  FFMA.FTZ R153, R153, UR26, -R163 ;  /* 0x0000001a99997c23 */ /* 0x000fe200080108a3 */
[----:B------:R-:W-:Y:S01]  /*7330*/  SHF.R.U32.HI R5, RZ, 0x18, R5 ;  /* 0x00000018ff057819 */ /* 0x000fe20000011605 */
[C---:B--2---:R-:W-:Y:S01]  /*7340*/  HMMA.16816.F32.BF16 R112, R68.reuse, R104, RZ ;  /* 0x000000684470723c */ /* 0x044fe200000418ff */
[----:B------:R-:W-:Y:S01]  /*7350*/  LOP3.LUT R35, R35, 0xff, RZ, 0xc0, !PT ;  /* 0x000000ff23237812 */ /* 0x000fe200078ec0ff */
[----:B------:R-:W-:Y:S01]  /*7360*/  FFMA.FTZ R229, R155, UR26, -R163 ;  /* 0x0000001a9be57c23 */ /* 0x000fe200080108a3 */
[--C-:B------:R-:W-:Y:S01]  /*7370*/  HSET2.LE.AND R6, R6, R29.reuse, PT ;  /* 0x0000001d06067233 */ /* 0x100fe20003803000 */
[--C-:B------:R-:W-:Y:S01]  /*7380*/  FFMA.FTZ R146, R146, UR26, -R157.reuse ;  /* 0x0000001a92927c23 */ /* 0x100fe2000801089d */
[----:B-----5:R-:W-:Y:S01]  /*7390*/  F2FP.BF16.F32.PACK_AB R34, R2, R38 ;  /* 0x000000260222723e */ /* 0x020fe200000010ff */
[----:B------:R-:W-:Y:S01]  /*73a0*/  FFMA.FTZ R228, R149, UR26, -R157 ;  /* 0x0000001a95e47c23 */ /* 0x000fe2000801089d */
[--C-:B------:R-:W-:Y:S01]  /*73b0*/  HSET2.LE.AND R4, R4, R29.reuse, PT ;  /* 0x0000001d04047233 */ /* 0x100fe20003803000 */
[C---:B------:R-:W-:Y:S01]  /*73c0*/  HMMA.16816.F32.BF16 R96, R68.reuse, R88, RZ ;  /* 0x000000584460723c */ /* 0x040fe200000418ff */
[----:B------:R-:W-:Y:S01]  /*73d0*/  F2FP.BF16.F32.PACK_AB R32, R39, R43 ;  /* 0x0000002b2720723e */ /* 0x000fe200000010ff */
[----:B------:R-:W-:Y:S01]  /*73e0*/  MUFU.EX2 R229, R229 ;  /* 0x000000e500e57308 */ /* 0x000fe20000000800 */
[----:B------:R-:W-:Y:S01]  /*73f0*/  PRMT R5, R35, 0x5410, R5 ;  /* 0x0000541023057816 */ /* 0x000fe20000000005 */
[----:B------:R-:W-:Y:S01]  /*7400*/  FADD.FTZ R48, R49, R48 ;  /* 0x0000003031307221 */ /* 0x000fe20000010000 */
[----:B------:R-:W-:Y:S01]  /*7410*/  FSETP.NEU.FTZ.AND P0, PT, R134, -INF , PT ;  /* 0xff8000008600780b */ /* 0x000fe20003f1d000 */
[----:B------:R-:W-:Y:S01]  /*7420*/  MUFU.EX2 R146, R146 ;  /* 0x0000009200927308 */ /* 0x000fe20000000800 */
[----:B------:R-:W-:Y:S01]  /*7430*/  LOP3.LUT R6, R34, R6, RZ, 0xc0, !PT ;  /* 0x0000000622067212 */ /* 0x000fe200078ec0ff */
[C---:B---3--:R-:W-:Y:S01]  /*7440*/  HMMA.16816.F32.BF16 R80, R68.reuse, R20, RZ ;  /* 0x000000144450723c */ /* 0x048fe200000418ff */
[----:B------:R-:W-:Y:S01]  /*7450*/  LOP3.LUT R7, R33, R7, RZ, 0xc0, !PT ;  /* 0x0000000721077212 */ /* 0x000fe200078ec0ff */
[----:B------:R-:W-:Y:S01]  /*7460*/  MUFU.EX2 R228, R228 ;  /* 0x000000e400e47308 */ /* 0x000fe20000000800 */
[----:B------:R-:W-:Y:S01]  /*7470*/  LOP3.LUT R4, R32, R4, RZ, 0xc0, !PT ;  /* 0x0000000420047212 */ /* 0x000fe200078ec0ff */
[----:B------:R-:W-:Y:S01]  /*7480*/  FADD.FTZ R46, R46, R47 ;  /* 0x0000002f2e2e7221 */ /* 0x000fe20000010000 */
[----:B------:R-:W2:Y:S01]  /*7490*/  LDSM.16.MT88.4 R32, [R180+0x6800] ;  /* 0x00680000b420783b */ /* 0x000ea20000004200 */
[----:B------:R-:W-:Y:S01]  /*74a0*/  HSET2.LE.AND R5, R5, R29, PT ;  /* 0x0000001d05057233 */ /* 0x000fe20003803000 */
[----:B------:R-:W-:Y:S01]  /*74b0*/  FADD.FTZ R48, R44, R48 ;  /* 0x000000302c307221 */ /* 0x000fe20000010000 */
[----:B------:R-:W-:Y:S01]  /*74c0*/  F2FP.BF16.F32.PACK_AB R52, R37, R42 ;  /* 0x0000002a2534723e */ /* 0x000fe200000010ff */
[C---:B------:R-:W-:Y:S01]  /*74d0*/  HMMA.16816.F32.BF16 R116, R68.reuse, R122, RZ ;  /* 0x0000007a4474723c */ /* 0x040fe200000418ff */
[----:B------:R-:W-:Y:S01]  /*74e0*/  FSEL R144, R144, RZ, P0 ;  /* 0x000000ff90907208 */ /* 0x000fe20000000000 */
[----:B------:R-:W-:Y:S01]  /*74f0*/  FADD.FTZ R46, R45, R46 ;  /* 0x0000002e2d2e7221 */ /* 0x000fe20000010000 */
[----:B------:R-:W-:Y:S01]  /*7500*/  LOP3.LUT R74, R214, UR11, R125, 0x96, !PT ;  /* 0x0000000bd64a7c12 */ /* 0x000fe2000f8e967d */
[----:B------:R-:W-:Y:S01]  /*7510*/  FADD.FTZ R48, R40, R48 ;  /* 0x0000003028307221 */ /* 0x000fe20000010000 */
[----:B------:R-:W-:Y:S01]  /*7520*/  LOP3.LUT R94, R124, UR9, R73, 0x96, !PT ;  /* 0x000000097c5e7c12 */ /* 0x000fe2000f8e9649 */
[--C-:B------:R-:W-:Y:S01]  /*7530*/  FFMA.FTZ R109, R109, UR26, -R144.reuse ;  /* 0x0000001a6d6d7c23 */ /* 0x100fe20008010890 */
[----:B------:R-:W-:Y:S01]  /*7540*/  LOP3.LUT R5, R52, R5, RZ, 0xc0, !PT ;  /* 0x0000000534057212 */ /* 0x000fe200078ec0ff */
[--C-:B------:R-:W-:Y:S01]  /*7550*/  FFMA.FTZ R52, R95, UR26, -R144.reuse ;  /* 0x0000001a5f347c23 */ /* 0x100fe20008010890 */
[----:B------:R-:W-:Y:S01]  /*7560*/  IMAD.WIDE.U32 R74, R74, -0x2daee0ad, RZ ;  /* 0xd2511f534a4a7825 */ /* 0x000fe200078e00ff */
[----:B------:R-:W-:Y:S01]  /*7570*/  FSETP.NEU.FTZ.AND P0, PT, R133, -INF , PT ;  /* 0xff8000008500780b */ /* 0x000fe20003f1d000 */
[C---:B------:R-:W-:Y:S02]  /*7580*/  HMMA.16816.F32.BF16 R100, R68.reuse, R106, RZ ;  /* 0x0000006a4464723c */ /* 0x040fe400000418ff */
[--C-:B------:R-:W-:Y:S01]  /*7590*/  FFMA.FTZ R53, R93, UR26, -R144.reuse ;  /* 0x0000001a5d357c23 */ /* 0x100fe20008010890 */
[----:B------:R-:W-:Y:S01]  /*75a0*/  IMAD.WIDE.U32 R94, R94, -0x2daee0ad, RZ ;  /* 0xd2511f535e5e7825 */ /* 0x000fe200078e00ff */
[----:B------:R-:W-:Y:S01]  /*75b0*/  FSEL R143, R143, RZ, P0 ;  /* 0x000000ff8f8f7208 */ /* 0x000fe20000000000 */
[----:B------:R-:W-:Y:S01]  /*75c0*/  MUFU.EX2 R52, R52 ;  /* 0x0000003400347308 */ /* 0x000fe20000000800 */
[----:B------:R-:W-:Y:S01]  /*75d0*/  LOP3.LUT R56, R56, UR13, R75, 0x96, !PT ;  /* 0x0000000d38387c12 */ /* 0x000fe2000f8e964b */
[----:B------:R-:W-:Y:S01]  /*75e0*/  FFMA.FTZ R50, R50, UR26, -R144 ;  /* 0x0000001a32327c23 */ /* 0x000fe20008010890 */
[----:B------:R-:W-:Y:S01]  /*75f0*/  LOP3.LUT R126, R74, UR4, R95, 0x96, !PT ;  /* 0x000000044a7e7c12 */ /* 0x000fe2000f8e965f */
[----:B------:R-:W-:Y:S01]  /*7600*/  HMMA.16816.F32.BF16 R84, R68, R90, RZ ;  /* 0x0000005a4454723c */ /* 0x000fe200000418ff */
[--C-:B------:R-:W-:Y:S01]  /*7610*/  FFMA.FTZ R57, R58, UR26, -R143.reuse ;  /* 0x0000001a3a397c23 */ /* 0x100fe2000801088f */
[----:B------:R-:W-:Y:S01]  /*7620*/  FFMA.FTZ R65, R51, UR26, -R143 ;  /* 0x0000001a33417c23 */ /* 0x000fe2000801088f */
[----:B------:R-:W-:-:S04]  /*7630*/  IMAD.WIDE.U32 R124, R56, -0x326172a9, RZ ;  /* 0xcd9e8d57387c7825 */ /* 0x000fc800078e00ff */
[--C-:B------:R-:W-:Y:S01]  /*7640*/  FFMA.FTZ R59, R59, UR26, -R143.reuse ;  /* 0x0000001a3b3b7c23 */ /* 0x100fe2000801088f */
[----:B------:R-:W3:Y:S01]  /*7650*/  MUFU.EX2 R51, R109 ;  /* 0x0000006d00337308 */ /* 0x000ee20000000800 */
[--C-:B------:R-:W-:Y:S01]  /*7660*/  FFMA.FTZ R142, R63, UR26, -R144.reuse ;  /* 0x0000001a3f8e7c23 */ /* 0x100fe20008010890 */
[----:B------:R-:W-:Y:S01]  /*7670*/  IMAD.WIDE.U32 R126, R126, -0x326172a9, RZ ;  /* 0xcd9e8d577e7e7825 */ /* 0x000fe200078e00ff */
[----:B------:R-:W-:Y:S01]  /*7680*/  HMMA.16816.F32.BF16 R68, R68, R22, RZ ;  /* 0x000000164444723c */ /* 0x000fe200000418ff */
[----:B------:R4:W-:Y:S02]  /*7690*/  MUFU.EX2 R56, R65 ;  /* 0x0000004100387308 */ /* 0x0009e40000000800 */
[----:B------:R-:W-:Y:S01]  /*76a0*/  FFMA.FTZ R63, R108, UR26, -R144 ;  /* 0x0000001a6c3f7c23 */ /* 0x000fe20008010890 */
[----:B------:R-:W-:Y:S01]  /*76b0*/  IMAD.MOV.U32 R58, RZ, RZ, R126 ;  /* 0x000000ffff3a7224 */ /* 0x000fe200078e007e */
[C---:B------:R-:W-:Y:S01]  /*76c0*/  PRMT R67, R126.reuse, 0x7771, RZ ;  /* 0x000077717e437816 */ /* 0x040fe200000000ff */
[----:B------:R-:W-:Y:S01]  /*76d0*/  MUFU.EX2 R59, R59 ;  /* 0x0000003b003b7308 */ /* 0x000fe20000000800 */
[----:B------:R-:W-:Y:S01]  /*76e0*/  PRMT R75, R126, 0x7772, RZ ;  /* 0x000077727e4b7816 */ /* 0x000fe200000000ff */
[--C-:B------:R-:W-:Y:S01]  /*76f0*/  FFMA.FTZ R141, R66, UR26, -R143.reuse ;  /* 0x0000001a428d7c23 */ /* 0x100fe2000801088f */
[----:B------:R-:W-:Y:S01]  /*7700*/  LOP3.LUT R74, R58, 0xff, RZ, 0xc0, !PT ;  /* 0x000000ff3a4a7812 */ /* 0x000fe200078ec0ff */
[----:B------:R-:W-:Y:S01]  /*7710*/  FFMA.FTZ R58, R77, UR26, -R143 ;  /* 0x0000001a4d3a7c23 */ /* 0x000fe2000801088f */
[----:B------:R-:W-:Y:S01]  /*7720*/  LOP3.LUT R73, R124, UR7, R127, 0x96, !PT ;  /* 0x000000077c497c12 */ /* 0x000fe2000f8e967f */
[C---:B------:R-:W-:Y:S01]  /*7730*/  HMMA.16816.F32.BF16 R128, R4.reuse, R16, R128 ;  /* 0x000000100480723c */ /* 0x040fe20000041880 */
[----:B------:R-:W-:Y:S01]  /*7740*/  PRMT R67, R74, 0x5410, R67 ;  /* 0x000054104a437816 */ /* 0x000fe20000000043 */
[----:B------:R-:W-:Y:S01]  /*7750*/  MUFU.EX2 R57, R57 ;  /* 0x0000003900397308 */ /* 0x000fe20000000800 */
[----:B------:R-:W-:Y:S01]  /*7760*/  PRMT R74, R73, 0x7632, R74 ;  /* 0x00007632494a7816 */ /* 0x000fe2000000004a */
[----:B------:R-:W-:Y:S01]  /*7770*/  FFMA.FTZ R132, R79, UR26, -R144 ;  /* 0x0000001a4f847c23 */ /* 0x000fe20008010890 */
[----:B----4-:R-:W-:Y:S01]  /*7780*/  LOP3.LUT R65, R72, UR8, R125, 0x96, !PT ;  /* 0x0000000848417c12 */ /* 0x010fe2000f8e967d */
[----:B------:R-:W4:Y:S01]  /*7790*/  MUFU.EX2 R58, R58 ;  /* 0x0000003a003a7308 */ /* 0x000f220000000800 */
[----:B------:R-:W-:Y:S01]  /*77a0*/  PRMT R72, R126, 0x7773, RZ ;  /* 0x000077737e487816 */ /* 0x000fe200000000ff */
[C---:B------:R-:W-:Y:S01]  /*77b0*/  HMMA.16816.F32.BF16 R112, R4.reuse, R12, R112 ;  /* 0x0000000c0470723c */ /* 0x040fe20000041870 */
[----:B------:R-:W-:Y:S01]  /*77c0*/  LOP3.LUT R77, R73, 0xff, RZ, 0xc0, !PT ;  /* 0x000000ff494d7812 */ /* 0x000fe200078ec0ff */
[----:B------:R-:W-:Y:S01]  /*77d0*/  MUFU.EX2 R50, R50 ;  /* 0x0000003200327308 */ /* 0x000fe20000000800 */
[----:B------:R-:W-:Y:S01]  /*77e0*/  PRMT R72, R75, 0x5410, R72 ;  /* 0x000054104b487816 */ /* 0x000fe20000000048 */
[----:B------:R-:W-:Y:S01]  /*77f0*/  FFMA.FTZ R167, R167, UR26, -R144 ;  /* 0x0000001aa7a77c23 */ /* 0x000fe20008010890 */
[----:B------:R-:W-:Y:S01]  /*7800*/  LOP3.LUT R75, R73, 0xffff, RZ, 0xc0, !PT ;  /* 0x0000ffff494b7812 */ /* 0x000fe200078ec0ff */
[----:B------:R-:W5:Y:S01]  /*7810*/  MUFU.EX2 R53, R53 ;  /* 0x0000003500357308 */ /* 0x000f620000000800 */
[----:B------:R-:W-:Y:S01]  /*7820*/  SHF.R.U32.HI R73, RZ, 0x18, R73 ;  /* 0x00000018ff497819 */ /* 0x000fe20000011649 */
[C---:B-1----:R-:W-:Y:S01]  /*7830*/  HMMA.16816.F32.BF16 R96, R4.reuse, R8, R96 ;  /* 0x000000080460723c */ /* 0x042fe20000041860 */
[----:B------:R-:W-:Y:S01]  /*7840*/  SHF.R.U32.HI R75, RZ, 0x8, R75 ;  /* 0x00000008ff4b7819 */ /* 0x000fe2000001164b */
[----:B------:R-:W-:Y:S01]  /*7850*/  MUFU.EX2 R63, R63 ;  /* 0x0000003f003f7308 */ /* 0x000fe20000000800 */
[----:B------:R-:W-:Y:S01]  /*7860*/  LOP3.LUT R74, R74, 0xff, RZ, 0xc0, !PT ;  /* 0x000000ff4a4a7812 */ /* 0x000fe200078ec0ff */
[----:B------:R-:W-:Y:S01]  /*7870*/  FFMA.FTZ R164, R164, UR26, -R143 ;  /* 0x0000001aa4a47c23 */ /* 0x000fe2000801088f */
[--C-:B------:R-:W-:Y:S01]  /*7880*/  HSET2.LE.AND R67, R67, R29.reuse, PT ;  /* 0x0000001d43437233 */ /* 0x100fe20003803000 */
[----:B------:R-:W1:Y:S01]  /*7890*/  MUFU.EX2 R142, R142 ;  /* 0x0000008e008e7308 */ /* 0x000e620000000800 */
[----:B------:R-:W-:Y:S01]  /*78a0*/  LOP3.LUT R72, R72, 0xff00ff, RZ, 0xc0, !PT ;  /* 0x00ff00ff48487812 */ /* 0x000fe200078ec0ff */
[C---:B--2---:R-:W-:Y:S01]  /*78b0*/  HMMA.16816.F32.BF16 R80, R4.reuse, R32, R80 ;  /* 0x000000200450723c */ /* 0x044fe20000041850 */
[----:B---3--:R-:W-:Y:S01]  /*78c0*/  F2FP.BF16.F32.PACK_AB R93, R51, R52 ;  /* 0x00000034335d723e */ /* 0x008fe200000010ff */
[----:B------:R-:W-:Y:S01]  /*78d0*/  MUFU.EX2 R132, R132 ;  /* 0x0000008400847308 */ /* 0x000fe20000000800 */
[----:B------:R-:W-:Y:S01]  /*78e0*/  PRMT R75, R77, 0x5410, R75 ;  /* 0x000054104d4b7816 */ /* 0x000fe2000000004b */
[----:B------:R-:W-:Y:S01]  /*78f0*/  FADD.FTZ R46, R41, R46 ;  /* 0x0000002e292e7221 */ /* 0x000fe20000010000 */
[----:B------:R-:W-:Y:S01]  /*7900*/  PRMT R73, R74, 0x5410, R73 ;  /* 0x000054104a497816 */ /* 0x000fe20000000049 */
[----:B------:R-:W2:Y:S01]  /*7910*/  MUFU.EX2 R141, R141 ;  /* 0x0000008d008d7308 */ /* 0x000ea20000000800 */
[----:B------:R-:W-:Y:S01]  /*7920*/  LOP3.LUT R74, R93, R67, RZ, 0xc0, !PT ;  /* 0x000000435d4a7212 */ /* 0x000fe200078ec0ff */
[C---:B------:R-:W-:Y:S01]  /*7930*/  HMMA.16816.F32.BF16 R116, R4.reuse, R18, R116 ;  /* 0x000000120474723c */ /* 0x040fe20000041874 */
[--C-:B------:R-:W-:Y:S01]  /*7940*/  HSET2.LE.AND R72, R72, R29.reuse, PT ;  /* 0x0000001d48487233 */ /* 0x100fe20003803000 */
[----:B------:R-:W-:Y:S01]  /*7950*/  MUFU.EX2 R164, R164 ;  /* 0x000000a400a47308 */ /* 0x000fe20000000800 */
[----:B----4-:R-:W-:Y:S01]  /*7960*/  F2FP.BF16.F32.PACK_AB R67, R58, R59 ;  /* 0x0000003b3a43723e */ /* 0x010fe200000010ff */
[----:B------:R-:W-:Y:S01]  /*7970*/  FADD.FTZ R48, R43, R48 ;  /* 0x000000302b307221 */ /* 0x000fe20000010000 */
[--C-:B------:R-:W-:Y:S01]  /*7980*/  HSET2.LE.AND R93, R75, R29.reuse, PT ;  /* 0x0000001d4b5d7233 */ /* 0x100fe20003803000 */
[----:B------:R-:W-:Y:S01]  /*7990*/  FADD.FTZ R46, R42, R46 ;  /* 0x0000002e2a2e7221 */ /* 0x000fe20000010000 */
[----:B------:R-:W-:Y:S01]  /*79a0*/  LOP3.LUT R75, R67, R72, RZ, 0xc0, !PT ;  /* 0x00000048434b7212 */ /* 0x000fe200078ec0ff */
[C---:B------:R-:W-:Y:S01]  /*79b0*/  HMMA.16816.F32.BF16 R100, R4.reuse, R14, R100 ;  /* 0x0000000e0464723c */ /* 0x040fe20000041864 */
[----:B------:R-:W-:Y:S01]  /*79c0*/  HSET2.LE.AND R73, R73, R29, PT ;  /* 0x0000001d49497233 */ /* 0x000fe20003803000 */
[----:B------:R-:W-:Y:S01]  /*79d0*/  FADD.FTZ R48, R39, R48 ;  /* 0x0000003027307221 */ /* 0x000fe20000010000 */
[----:B------:R-:W-:Y:S01]  /*79e0*/  F2FP.BF16.F32.PACK_AB R77, R57, R56 ;  /* 0x00000038394d723e */ /* 0x000fe200000010ff */
[----:B------:R-:W-:Y:S01]  /*79f0*/  FADD.FTZ R56, R56, R57 ;  /* 0x0000003938387221 */ /* 0x000fe20000010000 */
[----:B-----5:R-:W-:Y:S01]  /*7a00*/  F2FP.BF16.F32.PACK_AB R95, R53, R50 ;  /* 0x00000032355f723e */ /* 0x020fe200000010ff */
[----:B------:R-:W-:Y:S01]  /*7a10*/  FADD.FTZ R50, R50, R53 ;  /* 0x0000003532327221 */ /* 0x000fe20000010000 */
[----:B------:R-:W-:Y:S01]  /*7a20*/  LOP3.LUT R73, R77, R73, RZ, 0xc0, !PT ;  /* 0x000000494d497212 */ /* 0x000fe200078ec0ff */
[C---:B------:R-:W-:Y:S01]  /*7a30*/  HMMA.16816.F32.BF16 R84, R4.reuse, R10, R84 ;  /* 0x0000000a0454723c */ /* 0x040fe20000041854 */
[----:B------:R-:W-:Y:S01]  /*7a40*/  LOP3.LUT R72, R95, R93, RZ, 0xc0, !PT ;  /* 0x0000005d5f487212 */ /* 0x000fe200078ec0ff */
[----:B------:R-:W-:Y:S01]  /*7a50*/  FADD.FTZ R50, R52, R50 ;  /* 0x0000003234327221 */ /* 0x000fe20000010000 */
[C---:B------:R-:W-:Y:S01]  /*7a60*/  LOP3.LUT R176, R178.reuse, UR12, R227, 0x96, !PT ;  /* 0x0000000cb2b07c12 */ /* 0x040fe2000f8e96e3 */
[----:B------:R-:W-:Y:S01]  /*7a70*/  FADD.FTZ R56, R59, R56 ;  /* 0x000000383b387221 */ /* 0x000fe20000010000 */
[----:B------:R-:W-:Y:S01]  /*7a80*/  LOP3.LUT R178, R178, UR12, R215, 0x96, !PT ;  /* 0x0000000cb2b27c12 */ /* 0x000fe2000f8e96d7 */
[----:B------:R-:W-:Y:S01]  /*7a90*/  FADD.FTZ R50, R51, R50 ;  /* 0x0000003233327221 */ /* 0x000fe20000010000 */
[----:B------:R-:W-:Y:S01]  /*7aa0*/  FADD.FTZ R46, R37, R46 ;  /* 0x0000002e252e7221 */ /* 0x000fe20000010000 */
[----:B------:R-:W-:Y:S01]  /*7ab0*/  HMMA.16816.F32.BF16 R68, R4, R34, R68 ;  /* 0x000000220444723c */ /* 0x000fe20000041844 */
[----:B------:R-:W-:-:S04]  /*7ac0*/  IMAD.WIDE.U32 R6, R65, -0x2daee0ad, RZ ;  /* 0xd2511f5341067825 */ /* 0x000fc800078e00ff */
[----:B------:R-:W-:Y:S01]  /*7ad0*/  FFMA.FTZ R65, R110, UR26, -R144 ;  /* 0x0000001a6e417c23 */ /* 0x000fe20008010890 */
[----:B------:R-:W-:Y:S01]  /*7ae0*/  FADD.FTZ R56, R58, R56 ;  /* 0x000000383a387221 */ /* 0x000fe20000010000 */
[----:B-1----:R-:W-:Y:S01]  /*7af0*/  FADD.FTZ R50, R142, R50 ;  /* 0x000000328e327221 */ /* 0x002fe20000010000 */
[----:B------:R-:W-:Y:S01]  /*7b00*/  IMAD.MOV.U32 R67, RZ, RZ, R6 ;  /* 0x000000ffff437224 */ /* 0x000fe200078e0006 */
[----:B------:R-:W-:Y:S01]  /*7b10*/  LOP3.LUT R4, R94, UR27, R7, 0x96, !PT ;  /* 0x0000001b5e047c12 */ /* 0x000fe2000f8e9607 */
[----:B------:R-:W-:Y:S01]  /*7b20*/  IMAD.WIDE.U32 R176, R176, -0x2daee0ad, RZ ;  /* 0xd2511f53b0b07825 */ /* 0x000fe200078e00ff */
[C---:B------:R-:W-:Y:S01]  /*7b30*/  PRMT R7, R6.reuse, 0x7773, RZ ;  /* 0x0000777306077816 */ /* 0x040fe200000000ff */
[----:B------:R-:W1:Y:S01]  /*7b40*/  MUFU.EX2 R65, R65 ;  /* 0x0000004100417308 */ /* 0x000e620000000800 */
[----:B------:R-:W-:Y:S01]  /*7b50*/  PRMT R5, R6, 0x7772, RZ ;  /* 0x0000777206057816 */ /* 0x000fe200000000ff */
[C---:B------:R-:W-:Y:S01]  /*7b60*/  HMMA.16816.F32.BF16 R124, R72.reuse, R120, RZ ;  /* 0x00000078487c723c */ /* 0x040fe200000418ff */
[----:B------:R-:W-:Y:S01]  /*7b70*/  LOP3.LUT R66, R4, 0xff, RZ, 0xc0, !PT ;  /* 0x000000ff04427812 */ /* 0x000fe200078ec0ff */
[----:B--2---:R-:W-:Y:S01]  /*7b80*/  FADD.FTZ R56, R141, R56 ;  /* 0x000000388d387221 */ /* 0x004fe20000010000 */
[----:B------:R-:W-:Y:S01]  /*7b90*/  PRMT R5, R5, 0x5410, R7 ;  /* 0x0000541005057816 */ /* 0x000fe20000000007 */
[----:B------:R-:W-:Y:S01]  /*7ba0*/  FADD.FTZ R50, R132, R50 ;  /* 0x0000003284327221 */ /* 0x000fe20000010000 */
[----:B------:R-:W-:Y:S01]  /*7bb0*/  LOP3.LUT R7, R4, 0xffff, RZ, 0xc0, !PT ;  /* 0x0000ffff04077812 */ /* 0x000fe200078ec0ff */
[----:B------:R-:W-:Y:S01]  /*7bc0*/  FFMA.FTZ R140, R140, UR26, -R144 ;  /* 0x0000001a8c8c7c23 */ /* 0x000fe20008010890 */
[----:B------:R-:W-:Y:S01]  /*7bd0*/  PRMT R6, R6, 0x7771, RZ ;  /* 0x0000777106067816 */ /* 0x000fe200000000ff */
[C---:B------:R-:W-:Y:S01]  /*7be0*/  HMMA.16816.F32.BF16 R108, R72.reuse, R104, RZ ;  /* 0x00000068486c723c */ /* 0x040fe200000418ff */
[----:B------:R-:W-:Y:S01]  /*7bf0*/  SHF.R.U32.HI R7, RZ, 0x8, R7 ;  /* 0x00000008ff077819 */ /* 0x000fe20000011607 */
[----:B------:R-:W-:Y:S01]  /*7c00*/  FADD.FTZ R48, R38, R48 ;  /* 0x0000003026307221 */ /* 0x000fe20000010000 */
[----:B------:R-:W-:Y:S01]  /*7c10*/  LOP3.LUT R67, R67, 0xff, RZ, 0xc0, !PT ;  /* 0x000000ff43437812 */ /* 0x000fe200078ec0ff */
[----:B------:R-:W-:Y:S01]  /*7c20*/  FADD.FTZ R46, R36, R46 ;  /* 0x0000002e242e7221 */ /* 0x000fe20000010000 */
[----:B------:R-:W-:Y:S01]  /*7c30*/  PRMT R7, R66, 0x5410, R7 ;  /* 0x0000541042077816 */ /* 0x000fe20000000007 */
[--C-:B------:R-:W-:Y:S01]  /*7c40*/  FFMA.FTZ R66, R145, UR26, -R143.reuse ;  /* 0x0000001a91427c23 */ /* 0x100fe2000801088f */
[----:B------:R-:W-:Y:S01]  /*7c50*/  PRMT R6, R67, 0x5410, R6 ;  /* 0x0000541043067816 */ /* 0x000fe20000000006 */
[--C-:B------:R-:W-:Y:S01]  /*7c60*/  FFMA.FTZ R67, R78, UR26, -R143.reuse ;  /* 0x0000001a4e437c23 */ /* 0x100fe2000801088f */
[----:B------:R-:W-:Y:S01]  /*7c70*/  FFMA.FTZ R145, R76, UR26, -R143 ;  /* 0x0000001a4c917c23 */ /* 0x000fe2000801088f */
[----:B------:R-:W-:Y:S01]  /*7c80*/  PRMT R77, R4, 0x7632, R77 ;  /* 0x00007632044d7816 */ /* 0x000fe2000000004d */
[C---:B------:R-:W-:Y:S01]  /*7c90*/  HMMA.16816.F32.BF16 R92, R72.reuse, R88, RZ ;  /* 0x00000058485c723c */ /* 0x040fe200000418ff */
[----:B------:R-:W-:Y:S01]  /*7ca0*/  MUFU.EX2 R66, R66 ;  /* 0x0000004200427308 */ /* 0x000fe20000000800 */
[----:B------:R-:W-:Y:S01]  /*7cb0*/  SHF.R.U32.HI R4, RZ, 0x18, R4 ;  /* 0x00000018ff047819 */ /* 0x000fe20000011604 */
[----:B------:R-:W-:Y:S01]  /*7cc0*/  FADD.FTZ R50, R63, R50 ;  /* 0x000000323f327221 */ /* 0x000fe20000010000 */
[----:B------:R-:W-:Y:S01]  /*7cd0*/  LOP3.LUT R77, R77, 0xff, RZ, 0xc0, !PT ;  /* 0x000000ff4d4d7812 */ /* 0x000fe200078ec0ff */
[----:B------:R-:W-:Y:S01]  /*7ce0*/  MUFU.EX2 R67, R67 ;  /* 0x0000004300437308 */ /* 0x000fe20000000800 */
[--C-:B------:R-:W-:Y:S01]  /*7cf0*/  HSET2.LE.AND R6, R6, R29.reuse, PT ;  /* 0x0000001d06067233 */ /* 0x100fe20003803000 */
[----:B------:R-:W-:Y:S01]  /*7d00*/  FFMA.FTZ R235, R138, UR26, -R144 ;  /* 0x0000001a8aeb7c23 */ /* 0x000fe20008010890 */
[----:B-1----:R-:W-:Y:S01]  /*7d10*/  F2FP.BF16.F32.PACK_AB R76, R65, R63 ;  /* 0x0000003f414c723e */ /* 0x002fe200000010ff */
[----:B------:R-:W1:Y:S01]  /*7d20*/  MUFU.EX2 R145, R145 ;  /* 0x0000009100917308 */ /* 0x000e620000000800 */
[----:B------:R-:W-:Y:S01]  /*7d30*/  PRMT R4, R77, 0x5410, R4 ;  /* 0x000054104d047816 */ /* 0x000fe20000000004 */
[C---:B------:R-:W-:Y:S01]  /*7d40*/  HMMA.16816.F32.BF16 R104, R72.reuse, R106, RZ ;  /* 0x0000006a4868723c */ /* 0x040fe200000418ff */
[----:B------:R-:W-:Y:S01]  /*7d50*/  LOP3.LUT R162, R5, 0xff00ff, RZ, 0xc0, !PT ;  /* 0x00ff00ff05a27812 */ /* 0x000fe200078ec0ff */
[--C-:B------:R-:W-:Y:S01]  /*7d60*/  FFMA.FTZ R234, R61, UR26, -R143.reuse ;  /* 0x0000001a3dea7c23 */ /* 0x100fe2000801088f */
[----:B------:R-:W-:Y:S01]  /*7d70*/  LOP3.LUT R6, R76, R6, RZ, 0xc0, !PT ;  /* 0x000000064c067212 */ /* 0x000fe200078ec0ff */
[----:B------:R-:W-:Y:S01]  /*7d80*/  FFMA.FTZ R60, R60, UR26, -R143 ;  /* 0x0000001a3c3c7c23 */ /* 0x000fe2000801088f */
[--C-:B------:R-:W-:Y:S01]  /*7d90*/  HSET2.LE.AND R151, R7, R29.reuse, PT ;  /* 0x0000001d07977233 */ /* 0x100fe20003803000 */
[----:B------:R-:W-:Y:S01]  /*7da0*/  FADD.FTZ R48, R2, R48 ;  /* 0x0000003002307221 */ /* 0x000fe20000010000 */
[----:B------:R-:W-:Y:S01]  /*7db0*/  F2FP.BF16.F32.PACK_AB R5, R132, R142 ;  /* 0x0000008e8405723e */ /* 0x000fe200000010ff */
[C---:B------:R-:W-:Y:S01]  /*7dc0*/  HMMA.16816.F32.BF16 R76, R72.reuse, R20, RZ ;  /* 0x00000014484c723c */ /* 0x040fe200000418ff */
[--C-:B------:R-:W-:Y:S01]  /*7dd0*/  HSET2.LE.AND R162, R162, R29.reuse, PT ;  /* 0x0000001da2a27233 */ /* 0x100fe20003803000 */
[----:B------:R-:W-:Y:S01]  /*7de0*/  FADD.FTZ R46, R0, R46 ;  /* 0x0000002e002e7221 */ /* 0x000fe20000010000 */
[----:B------:R-:W-:Y:S01]  /*7df0*/  HSET2.LE.AND R21, R4, R29, PT ;  /* 0x0000001d04157233 */ /* 0x000fe20003803000 */
[----:B-1----:R-:W-:Y:S01]  /*7e00*/  FADD.FTZ R56, R145, R56 ;  /* 0x0000003891387221 */ /* 0x002fe20000010000 */
[----:B------:R-:W-:Y:S01]  /*7e10*/  F2FP.BF16.F32.PACK_AB R168, R66, R67 ;  /* 0x0000004342a8723e */ /* 0x000fe200000010ff */
[----:B------:R-:W-:Y:S01]  /*7e20*/  FADD.FTZ R50, R65, R50 ;  /* 0x0000003241327221 */ /* 0x000fe20000010000 */
[----:B------:R-:W-:Y:S01]  /*7e30*/  F2FP.BF16.F32.PACK_AB R169, R145, R141 ;  /* 0x0000008d91a9723e */ /* 0x000fe200000010ff */
[C---:B------:R-:W-:Y:S01]  /*7e40*/  HMMA.16816.F32.BF16 R120, R72.reuse, R122, RZ ;  /* 0x0000007a4878723c */ /* 0x040fe200000418ff */
[----:B------:R-:W-:Y:S01]  /*7e50*/  LOP3.LUT R20, R244, UR23, R179, 0x96, !PT ;  /* 0x00000017f4147c12 */ /* 0x000fe2000f8e96b3 */
[----:B------:R-:W-:Y:S01]  /*7e60*/  FADD.FTZ R56, R67, R56 ;  /* 0x0000003843387221 */ /* 0x000fe20000010000 */
[----:B------:R-:W-:Y:S01]  /*7e70*/  LOP3.LUT R4, R5, R151, RZ, 0xc0, !PT ;  /* 0x0000009705047212 */ /* 0x000fe200078ec0ff */
[----:B------:R-:W-:Y:S01]  /*7e80*/  FFMA.FTZ R151, R26, UR26, -R163 ;  /* 0x0000001a1a977c23 */ /* 0x000fe200080108a3 */
[----:B------:R-:W-:Y:S01]  /*7e90*/  LOP3.LUT R7, R168, R162, RZ, 0xc0, !PT ;  /* 0x000000a2a8077212 */ /* 0x000fe200078ec0ff */
[----:B------:R-:W-:Y:S01]  /*7ea0*/  FFMA.FTZ R162, R24, UR26, -R157 ;  /* 0x0000001a18a27c23 */ /* 0x000fe2000801089d */
[----:B------:R-:W-:Y:S01]  /*7eb0*/  LOP3.LUT R5, R169, R21, RZ, 0xc0, !PT ;  /* 0x00000015a9057212 */ /* 0x000fe200078ec0ff */
[----:B------:R-:W-:Y:S01]  /*7ec0*/  IMAD.WIDE.U32 R168, R20, -0x2daee0ad, RZ ;  /* 0xd2511f5314a87825 */ /* 0x000fe200078e00ff */
[----:B------:R-:W-:Y:S01]  /*7ed0*/  HMMA.16816.F32.BF16 R88, R72, R90, RZ ;  /* 0x0000005a4858723c */ /* 0x000fe200000418ff */
[----:B------:R-:W1:Y:S02]  /*7ee0*/  MUFU.EX2 R151, R151 ;  /* 0x0000009700977308 */ /* 0x000e640000000800 */
[----:B------:R-:W-:Y:S01]  /*7ef0*/  FADD.FTZ R56, R66, R56 ;  /* 0x0000003842387221 */ /* 0x000fe20000010000 */
[----:B------:R-:W-:-:S02]  /*7f00*/  ISETP.GT.U32.AND P0, PT, R28, R201, PT ;  /* 0x000000c91c00720c */ /* 0x000fc40003f04070 */
[----:B------:R-:W-:Y:S01]  /*7f10*/  LOP3.LUT R20, R230, UR22, R169, 0x96, !PT ;  /* 0x00000016e6147c12 */ /* 0x000fe2000f8e96a9 */
[----:B------:R-:W-:Y:S01]  /*7f20*/  MUFU.EX2 R162, R162 ;  /* 0x000000a200a27308 */ /* 0x000fe20000000800 */
[----:B------:R-:W-:Y:S01]  /*7f30*/  LOP3.LUT R168, R168, UR19, R177, 0x96, !PT ;  /* 0x00000013a8a87c12 */ /* 0x000fe2000f8e96b1 */
[C---:B------:R-:W-:Y:S02]  /*7f40*/  HMMA.16816.F32.BF16 R124, R4.reuse, R16, R124 ;  /* 0x00000010047c723c */ /* 0x040fe4000004187c */
[----:B------:R-:W-:Y:S01]  /*7f50*/  IMAD.WIDE.U32 R20, R20, -0x326172a9, RZ ;  /* 0xcd9e8d5714147825 */ /* 0x000fe200078e00ff */
[----:B------:R-:W-:Y:S03]  /*7f60*/  MUFU.EX2 R235, R235 ;  /* 0x000000eb00eb7308 */ /* 0x000fe60000000800 */
[----:B------:R-:W-:Y:S01]  /*7f70*/  IMAD.WIDE.U32 R168, R168, -0x326172a9, RZ ;  /* 0xcd9e8d57a8a87825 */ /* 0x000fe200078e00ff */
[----:B------:R-:W-:Y:S01]  /*7f80*/  LOP3.LUT R16, R226, UR11, R21, 0x96, !PT ;  /* 0x0000000be2107c12 */ /* 0x000fe2000f8e9615 */
[C---:B------:R-:W-:Y:S01]  /*7f90*/  HMMA.16816.F32.BF16 R108, R4.reuse, R12, R108 ;  /* 0x0000000c046c723c */ /* 0x040fe2000004186c */
[----:B------:R-:W-:Y:S01]  /*7fa0*/  LOP3.LUT R12, R242, UR23, R179, 0x96, !PT ;  /* 0x00000017f20c7c12 */ /* 0x000fe2000f8e96b3 */
[----:B------:R-:W-:Y:S01]  /*7fb0*/  IMAD.WIDE.U32 R178, R178, -0x2daee0ad, RZ ;  /* 0xd2511f53b2b27825 */ /* 0x000fe200078e00ff */
[----:B------:R-:W-:Y:S01]  /*7fc0*/  LOP3.LUT R170, R20, UR9, R169, 0x96, !PT ;  /* 0x0000000914aa7c12 */ /* 0x000fe2000f8e96a9 */
[----:B------:R-:W-:Y:S02]  /*7fd0*/  MUFU.EX2 R234, R234 ;  /* 0x000000ea00ea7308 */ /* 0x000fe40000000800 */
[----:B-1----:R-:W-:Y:S01]  /*7fe0*/  FADD.FTZ R48, R151, R48 ;  /* 0x0000003097307221 */ /* 0x002fe20000010000 */
[----:B------:R-:W-:Y:S01]  /*7ff0*/  IMAD.WIDE.U32 R16, R16, -0x2daee0ad, RZ ;  /* 0xd2511f5310107825 */ /* 0x000fe200078e00ff */
[----:B------:R-:W-:Y:S01]  /*8000*/  HMMA.16816.F32.BF16 R92, R4, R8, R92 ;  /* 0x00000008045c723c */ /* 0x000fe2000004185c */
[----:B------:R-:W-:Y:S02]  /*8010*/  MUFU.EX2 R60, R60 ;  /* 0x0000003c003c7308 */ /* 0x000fe40000000800 */
        /* <DEDUP_REMOVED lines=9> */
[----:B------:R-:W-:Y:S01]  /*80b0*/  FFMA.FTZ R33, R152, UR26, -R163 ;  /* 0x0000001a98217c23 */ /* 0x000fe200080108a3 */
[----:B------:R-:W-:Y:S01]  /*80c0*/  IMAD.WIDE.U32 R16, R8, -0x326172a9, RZ ;  /* 0xcd9e8d5708107825 */ /* 0x000fe200078e00ff */
[----:B------:R-:W-:Y:S01]  /*80d0*/  LOP3.LUT R169, R216, UR22, R13, 0x96, !PT ;  /* 0x00000016d8a97c12 */ /* 0x000fe2000f8e960d */
[----:B------:R1:W2:Y:S01]  /*80e0*/  MUFU.EX2 R152, R27 ;  /* 0x0000001b00987308 */ /* 0x0002a20000000800 */
[----:B------:R-:W-:Y:S01]  /*80f0*/  HMMA.16816.F32.BF16 R104, R4, R14, R104 ;  /* 0x0000000e0468723c */ /* 0x000fe20000041868 */
[----:B------:R-:W-:Y:S01]  /*8100*/  IMAD.MOV.U32 R12, RZ, RZ, R16 ;  /* 0x000000ffff0c7224 */ /* 0x000fe200078e0010 */
[----:B------:R-:W-:Y:S01]  /*8110*/  LOP3.LUT R13, R176, UR7, R17, 0x96, !PT ;  /* 0x00000007b00d7c12 */ /* 0x000fe2000f8e9611 */
[----:B------:R-:W3:Y:S01]  /*8120*/  MUFU.EX2 R160, R160 ;  /* 0x000000a000a07308 */ /* 0x000ee20000000800 */
[----:B------:R-:W-:Y:S02]  /*8130*/  PRMT R9, R16, 0x7773, RZ ;  /* 0x0000777310097816 */ /* 0x000fe400000000ff */
[----:B------:R-:W-:Y:S01]  /*8140*/  LOP3.LUT R24, R12, 0xff, RZ, 0xc0, !PT ;  /* 0x000000ff0c187812 */ /* 0x000fe200078ec0ff */
[----:B------:R-:W-:Y:S01]  /*8150*/  MUFU.EX2 R33, R33 ;  /* 0x0000002100217308 */ /* 0x000fe20000000800 */
[C---:B------:R-:W-:Y:S01]  /*8160*/  LOP3.LUT R14, R13.reuse, 0xffff, RZ, 0xc0, !PT ;  /* 0x0000ffff0d0e7812 */ /* 0x040fe200078ec0ff */
[----:B------:R-:W-:Y:S01]  /*8170*/  HMMA.16816.F32.BF16 R72, R72, R22, RZ ;  /* 0x000000164848723c */ /* 0x000fe200000418ff */
[C---:B------:R-:W-:Y:S01]  /*8180*/  PRMT R12, R13.reuse, 0x7632, R12 ;  /* 0x000076320d0c7816 */ /* 0x040fe2000000000c */
[----:B------:R-:W-:Y:S01]  /*8190*/  MUFU.EX2 R32, R32 ;  /* 0x0000002000207308 */ /* 0x000fe20000000800 */
[C---:B------:R-:W-:Y:S01]  /*81a0*/  PRMT R8, R16.reuse, 0x7771, RZ ;  /* 0x0000777110087816 */ /* 0x040fe200000000ff */
[----:B------:R-:W-:Y:S01]  /*81b0*/  LDSM.16.MT88.4 R20, [R186+0x7000] ;  /* 0x00700000ba14783b */ /* 0x000fe20000004200 */
[----:B-1----:R-:W-:Y:S01]  /*81c0*/  PRMT R27, R16, 0x7772, RZ ;  /* 0x00007772101b7816 */ /* 0x002fe200000000ff */
[----:B------:R-:W1:Y:S01]  /*81d0*/  MUFU.EX2 R156, R25 ;  /* 0x00000019009c7308 */ /* 0x000e620000000800 */
[----:B------:R-:W-:Y:S01]  /*81e0*/  LOP3.LUT R26, R13, 0xff, RZ, 0xc0, !PT ;  /* 0x000000ff0d1a7812 */ /* 0x000fe200078ec0ff */
[----:B------:R-:W-:Y:S01]  /*81f0*/  HMMA.16816.F32.BF16 R120, R4, R18, R120 ;  /* 0x000000120478723c */ /* 0x000fe20000041878 */
[----:B------:R-:W-:Y:S01]  /*8200*/  PRMT R27, R27, 0x5410, R9 ;  /* 0x000054101b1b7816 */ /* 0x000fe20000000009 */
[----:B------:R-:W4:Y:S01]  /*8210*/  LDSM.16.MT88.4 R16, [R182+0x7000] ;  /* 0x00700000b610783b */ /* 0x000f220000004200 */
[----:B------:R-:W-:Y:S01]  /*8220*/  LOP3.LUT R12, R12, 0xff, RZ, 0xc0, !PT ;  /* 0x000000ff0c0c7812 */ /* 0x000fe200078ec0ff */
[----:B--2---:R-:W-:Y:S01]  /*8230*/  FADD.FTZ R48, R152, R48 ;  /* 0x0000003098307221 */ /* 0x004fe20000010000 */
[----:B------:R-:W-:-:S02]  /*8240*/  PRMT R24, R24, 0x5410, R8 ;  /* 0x0000541018187816 */ /* 0x000fc40000000008 */
[----:B------:R-:W-:Y:S01]  /*8250*/  LOP3.LUT R172, R27, 0xff00ff, RZ, 0xc0, !PT ;  /* 0x00ff00ff1bac7812 */ /* 0x000fe200078ec0ff */
[C---:B------:R-:W-:Y:S01]  /*8260*/  HMMA.16816.F32.BF16 R88, R4.reuse, R10, R88 ;  /* 0x0000000a0458723c */ /* 0x040fe20000041858 */
[----:B---3--:R-:W-:Y:S01]  /*8270*/  F2FP.BF16.F32.PACK_AB R27, R159, R160 ;  /* 0x000000a09f1b723e */ /* 0x008fe200000010ff */
[----:B------:R-:W-:Y:S01]  /*8280*/  LDSM.16.MT88.4 R8, [R180+0x7000] ;  /* 0x00700000b408783b */ /* 0x000fe20000004200 */
[--C-:B------:R-:W-:Y:S01]  /*8290*/  HSET2.LE.AND R176, R24, R29.reuse, PT ;  /* 0x0000001d18b07233 */ /* 0x100fe20003803000 */
[----:B-1----:R-:W-:Y:S01]  /*82a0*/  FADD.FTZ R46, R156, R46 ;  /* 0x0000002e9c2e7221 */ /* 0x002fe20000010000 */
[----:B------:R-:W-:Y:S01]  /*82b0*/  SHF.R.U32.HI R25, RZ, 0x18, R13 ;  /* 0x00000018ff197819 */ /* 0x000fe2000001160d */
[----:B------:R-:W-:Y:S01]  /*82c0*/  FADD.FTZ R48, R33, R48 ;  /* 0x0000003021307221 */ /* 0x000fe20000010000 */
[----:B------:R-:W-:Y:S01]  /*82d0*/  SHF.R.U32.HI R13, RZ, 0x8, R14 ;  /* 0x00000008ff0d7819 */ /* 0x000fe2000001160e */
[----:B------:R-:W-:Y:S01]  /*82e0*/  HMMA.16816.F32.BF16 R72, R4, R34, R72 ;  /* 0x000000220448723c */ /* 0x000fe20000041848 */
[----:B------:R-:W-:Y:S01]  /*82f0*/  PRMT R25, R12, 0x5410, R25 ;  /* 0x000054100c197816 */ /* 0x000fe20000000019 */
[--C-:B------:R-:W-:Y:S01]  /*8300*/  FFMA.FTZ R35, R165, UR26, -R144.reuse ;  /* 0x0000001aa5237c23 */ /* 0x100fe20008010890 */
[----:B------:R-:W-:Y:S01]  /*8310*/  PRMT R26, R26, 0x5410, R13 ;  /* 0x000054101a1a7816 */ /* 0x000fe2000000000d */
[--C-:B------:R-:W-:Y:S01]  /*8320*/  FFMA.FTZ R34, R154, UR26, -R144.reuse ;  /* 0x0000001a9a227c23 */ /* 0x100fe20008010890 */
[--C-:B------:R-:W-:Y:S01]  /*8330*/  HSET2.LE.AND R24, R172, R29.reuse, PT ;  /* 0x0000001dac187233 */ /* 0x100fe20003803000 */
[----:B------:R-:W-:Y:S01]  /*8340*/  FFMA.FTZ R154, R161, UR26, -R144 ;  /* 0x0000001aa19a7c23 */ /* 0x000fe20008010890 */
[--C-:B------:R-:W-:Y:S01]  /*8350*/  HSET2.LE.AND R25, R25, R29.reuse, PT ;  /* 0x0000001d19197233 */ /* 0x100fe20003803000 */
[--C-:B------:R-:W-:Y:S01]  /*8360*/  FFMA.FTZ R161, R158, UR26, -R143.reuse ;  /* 0x0000001a9ea17c23 */ /* 0x100fe2000801088f */
[----:B------:R-:W-:Y:S01]  /*8370*/  HSET2.LE.AND R172, R26, R29, PT ;  /* 0x0000001d1aac7233 */ /* 0x000fe20003803000 */
[----:B------:R-:W-:Y:S01]  /*8380*/  FFMA.FTZ R165, R166, UR26, -R143 ;  /* 0x0000001aa6a57c23 */ /* 0x000fe2000801088f */
[----:B------:R-:W-:Y:S01]  /*8390*/  F2FP.BF16.F32.PACK_AB R171, R152, R151 ;  /* 0x0000009798ab723e */ /* 0x000fe200000010ff */
[----:B------:R-:W-:Y:S01]  /*83a0*/  MUFU.EX2 R35, R35 ;  /* 0x0000002300237308 */ /* 0x000fe20000000800 */
[----:B------:R-:W-:Y:S01]  /*83b0*/  F2FP.BF16.F32.PACK_AB R173, R32, R33 ;  /* 0x0000002120ad723e */ /* 0x000fe200000010ff */
[----:B------:R-:W1:Y:S01]  /*83c0*/  LDSM.16.MT88.4 R12, [R181+0x7000] ;  /* 0x00700000b50c783b */ /* 0x000e620000004200 */
[C---:B------:R-:W-:Y:S01]  /*83d0*/  F2FP.BF16.F32.PACK_AB R175, R162.reuse, R156 ;  /* 0x0000009ca2af723e */ /* 0x040fe200000010ff */
[----:B------:R-:W-:Y:S01]  /*83e0*/  MUFU.EX2 R165, R165 ;  /* 0x000000a500a57308 */ /* 0x000fe20000000800 */
[----:B------:R-:W-:Y:S01]  /*83f0*/  LOP3.LUT R27, R27, R24, RZ, 0xc0, !PT ;  /* 0x000000181b1b7212 */ /* 0x000fe200078ec0ff */
[----:B------:R-:W-:Y:S01]  /*8400*/  FADD.FTZ R46, R162, R46 ;  /* 0x0000002ea22e7221 */ /* 0x000fe20000010000 */
[----:B------:R-:W-:Y:S01]  /*8410*/  LOP3.LUT R26, R173, R176, RZ, 0xc0, !PT ;  /* 0x000000b0ad1a7212 */ /* 0x000fe200078ec0ff */
[----:B------:R-:W2:Y:S01]  /*8420*/  MUFU.EX2 R34, R34 ;  /* 0x0000002200227308 */ /* 0x000ea20000000800 */
[----:B------:R-:W-:Y:S01]  /*8430*/  LOP3.LUT R24, R171, R172, RZ, 0xc0, !PT ;  /* 0x000000acab187212 */ /* 0x000fe200078ec0ff */
[----:B------:R-:W-:Y:S01]  /*8440*/  IMAD.WIDE.U32 R172, R169, -0x326172a9, RZ ;  /* 0xcd9e8d57a9ac7825 */ /* 0x000fe200078e00ff */
[----:B------:R-:W-:Y:S01]  /*8450*/  LOP3.LUT R25, R175, R25, RZ, 0xc0, !PT ;  /* 0x00000019af197212 */ /* 0x000fe200078ec0ff */
[----:B------:R-:W3:Y:S01]  /*8460*/  MUFU.EX2 R154, R154 ;  /* 0x0000009a009a7308 */ /* 0x000ee20000000800 */
[----:B------:R-:W-:Y:S01]  /*8470*/  LOP3.LUT R168, R168, UR8, R177, 0x96, !PT ;  /* 0x00000008a8a87c12 */ /* 0x000fe2000f8e96b1 */
[----:B------:R-:W-:Y:S01]  /*8480*/  IMAD.WIDE.U32 R174, R174, -0x326172a9, RZ ;  /* 0xcd9e8d57aeae7825 */ /* 0x000fe200078e00ff */
[----:B------:R-:W-:Y:S01]  /*8490*/  LOP3.LUT R4, R214, UR11, R173, 0x96, !PT ;  /* 0x0000000bd6047c12 */ /* 0x000fe2000f8e96ad */
[----:B------:R-:W-:Y:S02]  /*84a0*/  MUFU.EX2 R161, R161 ;  /* 0x000000a100a17308 */ /* 0x000fe40000000800 */
[----:B------:R-:W-:Y:S01]  /*84b0*/  FADD.FTZ R46, R160, R46 ;  /* 0x0000002ea02e7221 */ /* 0x000fe20000010000 */
[----:B----4-:R-:W-:Y:S01]  /*84c0*/  HMMA.16816.F32.BF16 R112, R24, R16, R112 ;  /* 0x000000101870723c */ /* 0x010fe20000041870 */
[----:B------:R-:W-:Y:S01]  /*84d0*/  LOP3.LUT R172, R172, UR9, R175, 0x96, !PT ;  /* 0x00000009acac7c12 */ /* 0x000fe2000f8e96af */
[----:B------:R-:W-:-:S04]  /*84e0*/  IMAD.WIDE.U32 R6, R4, -0x2daee0ad, RZ ;  /* 0xd2511f5304067825 */ /* 0x000fc800078e00ff */
[----:B------:R-:W-:Y:S01]  /*84f0*/  FFMA.FTZ R4, R148, UR26, -R143 ;  /* 0x0000001a94047c23 */ /* 0x000fe2000801088f */
[----:B--2---:R-:W-:Y:S01]  /*8500*/  FADD.FTZ R50, R34, R50 ;  /* 0x0000003222327221 */ /* 0x004fe20000010000 */
[----:B------:R-:W2:Y:S01]  /*8510*/  MUFU.EX2 R148, R167 ;  /* 0x000000a700947308 */ /* 0x000ea20000000800 */
[----:B------:R-:W-:Y:S01]  /*8520*/  IMAD.WIDE.U32 R172, R172, -0x2daee0ad, RZ ;  /* 0xd2511f53acac7825 */ /* 0x000fe200078e00ff */
[----:B------:R-:W-:Y:S01]  /*8530*/  LOP3.LUT R178, R178, UR13, R7, 0x96, !PT ;  /* 0x0000000db2b27c12 */ /* 0x000fe2000f8e9607 */
[----:B------:R-:W-:Y:S01]  /*8540*/  HMMA.16816.F32.BF16 R100, R24, R18, R100 ;  /* 0x000000121864723c */ /* 0x000fe20000041864 */
[----:B------:R-:W4:Y:S01]  /*8550*/  MUFU.EX2 R158, R4 ;  /* 0x00000004009e7308 */ /* 0x000f220000000800 */
[C---:B---3--:R-:W-:Y:S01]  /*8560*/  F2FP.BF16.F32.PACK_AB R171, R154.reuse, R34 ;  /* 0x000000229aab723e */ /* 0x048fe200000010ff */
[----:B------:R-:W-:Y:S01]  /*8570*/  FADD.FTZ R50, R154, R50 ;  /* 0x000000329a327221 */ /* 0x000fe20000010000 */
[----:B------:R-:W-:Y:S01]  /*8580*/  LOP3.LUT R220, R6, UR4, R173, 0x96, !PT ;  /* 0x0000000406dc7c12 */ /* 0x000fe2000f8e96ad */
[----:B------:R-:W-:-:S04]  /*8590*/  IMAD.WIDE.U32 R178, R178, -0x326172a9, RZ ;  /* 0xcd9e8d57b2b27825 */ /* 0x000fc800078e00ff */
[----:B------:R-:W-:Y:S01]  /*85a0*/  FADD.FTZ R48, R32, R48 ;  /* 0x0000003020307221 */ /* 0x000fe20000010000 */
[----:B------:R-:W-:Y:S01]  /*85b0*/  FADD.FTZ R50, R35, R50 ;  /* 0x0000003223327221 */ /* 0x000fe20000010000 */
[----:B------:R-:W-:Y:S01]  /*85c0*/  HMMA.16816.F32.BF16 R128, R24, R20, R128 ;  /* 0x000000141880723c */ /* 0x000fe20000041880 */
[----:B------:R-:W-:-:S04]  /*85d0*/  IMAD.WIDE.U32 R220, R220, -0x326172a9, RZ ;  /* 0xcd9e8d57dcdc7825 */ /* 0x000fc800078e00ff */
[----:B------:R-:W-:Y:S01]  /*85e0*/  FADD.FTZ R46, R159, R46 ;  /* 0x0000002e9f2e7221 */ /* 0x000fe20000010000 */
[C---:B--2---:R-:W-:Y:S01]  /*85f0*/  F2FP.BF16.F32.PACK_AB R169, R148.reuse, R35 ;  /* 0x0000002394a9723e */ /* 0x044fe200000010ff */
[----:B------:R-:W-:Y:S01]  /*8600*/  FADD.FTZ R50, R148, R50 ;  /* 0x0000003294327221 */ /* 0x000fe20000010000 */
[----:B------:R-:W-:Y:S01]  /*8610*/  IMAD.MOV.U32 R6, RZ, RZ, R220 ;  /* 0x000000ffff067224 */ /* 0x000fe200078e00dc */
[----:B------:R-:W-:Y:S01]  /*8620*/  PRMT R5, R220, 0x7773, RZ ;  /* 0x00007773dc057816 */ /* 0x000fe200000000ff */
[----:B----4-:R-:W-:Y:S01]  /*8630*/  FADD.FTZ R56, R158, R56 ;  /* 0x000000389e387221 */ /* 0x010fe20000010000 */
[----:B------:R-:W-:Y:S01]  /*8640*/  PRMT R4, R220, 0x7771, RZ ;  /* 0x00007771dc047816 */ /* 0x000fe200000000ff */
[C---:B-1----:R-:W-:Y:S01]  /*8650*/  HMMA.16816.F32.BF16 R96, R24.reuse, R12, R96 ;  /* 0x0000000c1860723c */ /* 0x042fe20000041860 */
[----:B------:R-:W-:Y:S01]  /*8660*/  LOP3.LUT R7, R6, 0xff, RZ, 0xc0, !PT ;  /* 0x000000ff06077812 */ /* 0x000fe200078ec0ff */
[----:B------:R-:W-:Y:S01]  /*8670*/  FADD.FTZ R56, R161, R56 ;  /* 0x00000038a1387221 */ /* 0x000fe20000010000 */
[----:B------:R-:W-:Y:S01]  /*8680*/  LOP3.LUT R6, R178, UR7, R221, 0x96, !PT ;  /* 0x00000007b2067c12 */ /* 0x000fe2000f8e96dd */
[----:B------:R-:W-:Y:S01]  /*8690*/  FADD.FTZ R46, R146, R46 ;  /* 0x0000002e922e7221 */ /* 0x000fe20000010000 */
[----:B------:R-:W-:Y:S01]  /*86a0*/  PRMT R167, R220, 0x7772, RZ ;  /* 0x00007772dca77816 */ /* 0x000fe200000000ff */
[----:B------:R-:W-:Y:S01]  /*86b0*/  FADD.FTZ R56, R164, R56 ;  /* 0x00000038a4387221 */ /* 0x000fe20000010000 */
[----:B------:R-:W-:Y:S01]  /*86c0*/  PRMT R4, R7, 0x5410, R4 ;  /* 0x0000541007047816 */ /* 0x000fe20000000004 */
[----:B------:R-:W-:Y:S01]  /*86d0*/  HMMA.16816.F32.BF16 R80, R24, R8, R80 ;  /* 0x000000081850723c */ /* 0x000fe20000041850 */
[C---:B------:R-:W-:Y:S01]  /*86e0*/  LOP3.LUT R166, R6.reuse, 0xffff, RZ, 0xc0, !PT ;  /* 0x0000ffff06a67812 */ /* 0x040fe200078ec0ff */
[----:B------:R-:W-:Y:S01]  /*86f0*/  FADD.FTZ R56, R165, R56 ;  /* 0x00000038a5387221 */ /* 0x000fe20000010000 */
[----:B------:R-:W-:-:S02]  /*8700*/  PRMT R7, R6, 0x7632, R7 ;  /* 0x0000763206077816 */ /* 0x000fc40000000007 */
[----:B------:R-:W-:Y:S02]  /*8710*/  PRMT R5, R167, 0x5410, R5 ;  /* 0x00005410a7057816 */ /* 0x000fe40000000005 */
[----:B------:R-:W-:Y:S01]  /*8720*/  LOP3.LUT R167, R6, 0xff, RZ, 0xc0, !PT ;  /* 0x000000ff06a77812 */ /* 0x000fe200078ec0ff */
[C---:B------:R-:W-:Y:S01]  /*8730*/  HMMA.16816.F32.BF16 R116, R24.reuse, R22, R116 ;  /* 0x000000161874723c */ /* 0x040fe20000041874 */
[----:B------:R-:W-:Y:S02]  /*8740*/  SHF.R.U32.HI R6, RZ, 0x18, R6 ;  /* 0x00000018ff067819 */ /* 0x000fe40000011606 */
[----:B------:R-:W-:Y:S02]  /*8750*/  SHF.R.U32.HI R166, RZ, 0x8, R166 ;  /* 0x00000008ffa67819 */ /* 0x000fe400000116a6 */
[----:B------:R-:W-:Y:S02]  /*8760*/  LOP3.LUT R7, R7, 0xff, RZ, 0xc0, !PT ;  /* 0x000000ff07077812 */ /* 0x000fe400078ec0ff */
[----:B------:R-:W-:Y:S01]  /*8770*/  HSET2.LE.AND R4, R4, R29, PT ;  /* 0x0000001d04047233 */ /* 0x000fe20003803000 */
[----:B------:R-:W-:Y:S01]  /*8780*/  HMMA.16816.F32.BF16 R84, R24, R14, R84 ;  /* 0x0000000e1854723c */ /* 0x000fe20000041854 */
[----:B------:R-:W-:-:S02]  /*8790*/  LOP3.LUT R5, R5, 0xff00ff, RZ, 0xc0, !PT ;  /* 0x00ff00ff05057812 */ /* 0x000fc400078ec0ff */
[----:B------:R-:W-:Y:S02]  /*87a0*/  PRMT R166, R167, 0x5410, R166 ;  /* 0x00005410a7a67816 */ /* 0x000fe400000000a6 */
[----:B------:R-:W-:Y:S02]  /*87b0*/  PRMT R7, R7, 0x5410, R6 ;  /* 0x0000541007077816 */ /* 0x000fe40000000006 */
[----:B------:R-:W-:Y:S01]  /*87c0*/  LOP3.LUT R6, R169, R4, RZ, 0xc0, !PT ;  /* 0x00000004a9067212 */ /* 0x000fe200078ec0ff */
[----:B------:R-:W-:Y:S01]  /*87d0*/  HMMA.16816.F32.BF16 R68, R24, R10, R68 ;  /* 0x0000000a1844723c */ /* 0x000fe20000041844 */
[--C-:B------:R-:W-:Y:S02]  /*87e0*/  HSET2.LE.AND R167, R5, R29.reuse, PT ;  /* 0x0000001d05a77233 */ /* 0x100fe40003803000 */
[----:B------:R-:W-:Y:S02]  /*87f0*/  F2FP.BF16.F32.PACK_AB R4, R165, R164 ;  /* 0x000000a4a504723e */ /* 0x000fe400000010ff */
[----:B------:R-:W-:-:S02]  /*8800*/  HSET2.LE.AND R169, R166, R29, PT ;  /* 0x0000001da6a97233 */ /* 0x000fc40003803000 */
[----:B------:R-:W-:Y:S02]  /*8810*/  HSET2.LE.AND R5, R7, R29, PT ;  /* 0x0000001d07057233 */ /* 0x000fe40003803000 */
[----:B------:R-:W-:Y:S02]  /*8820*/  F2FP.BF16.F32.PACK_AB R166, R161, R158 ;  /* 0x0000009ea1a6723e */ /* 0x000fe400000010ff */
[----:B------:R-:W-:Y:S02]  /*8830*/  LOP3.LUT R7, R4, R167, RZ, 0xc0, !PT ;  /* 0x000000a704077212 */ /* 0x000fe400078ec0ff */
[----:B------:R-:W-:Y:S01]  /*8840*/  LOP3.LUT R4, R171, R169, RZ, 0xc0, !PT ;  /* 0x000000a9ab047212 */ /* 0x000fe200078ec0ff */
[----:B------:R-:W-:Y:S01]  /*8850*/  IMAD.WIDE.U32 R168, R168, -0x2daee0ad, RZ ;  /* 0xd2511f53a8a87825 */ /* 0x000fe200078e00ff */
[----:B------:R-:W-:Y:S02]  /*8860*/  LOP3.LUT R5, R166, R5, RZ, 0xc0, !PT ;  /* 0x00000005a6057212 */ /* 0x000fe400078ec0ff */
[----:B------:R-:W-:-:S02]  /*8870*/  LOP3.LUT R166, R174, UR8, R179, 0x96, !PT ;  /* 0x00000008aea67c12 */ /* 0x000fc4000f8e96b3 */
[----:B------:R-:W-:-:S03]  /*8880*/  LOP3.LUT R170, R170, UR27, R169, 0x96, !PT ;  /* 0x0000001baaaa7c12 */ /* 0x000fc6000f8e96a9 */
[C---:B------:R-:W-:Y:S01]  /*8890*/  HMMA.16816.F32.BF16 R108, R4.reuse, R16, R108 ;  /* 0x00000010046c723c */ /* 0x040fe2000004186c */
[----:B------:R-:W-:Y:S01]  /*88a0*/  FFMA.FTZ R16, R150, UR26, -R163 ;  /* 0x0000001a96107c23 */ /* 0x000fe200080108a3 */
[----:B------:R-:W-:Y:S01]  /*88b0*/  PRMT R17, R168, 0x7773, RZ ;  /* 0x00007773a8117816 */ /* 0x000fe200000000ff */
[----:B------:R1:W2:Y:S01]  /*88c0*/  MUFU.EX2 R150, R153 ;  /* 0x0000009900967308 */ /* 0x0002a20000000800 */
[----:B------:R-:W-:Y:S01]  /*88d0*/  LOP3.LUT R27, R170, 0xffff, RZ, 0xc0, !PT ;  /* 0x0000ffffaa1b7812 */ /* 0x000fe200078ec0ff */
[----:B------:R-:W-:Y:S01]  /*88e0*/  IMAD.WIDE.U32 R166, R166, -0x2daee0ad, RZ ;  /* 0xd2511f53a6a67825 */ /* 0x000fe200078e00ff */
[----:B------:R-:W-:Y:S02]  /*88f0*/  SHF.R.U32.HI R25, RZ, 0x18, R170 ;  /* 0x00000018ff197819 */ /* 0x000fe400000116aa */
[----:B------:R-:W-:Y:S01]  /*8900*/  HMMA.16816.F32.BF16 R104, R4, R18, R104 ;  /* 0x000000120468723c */ /* 0x000fe20000041868 */
[--C-:B------:R-:W-:Y:S01]  /*8910*/  FFMA.FTZ R18, R147, UR26, -R157.reuse ;  /* 0x0000001a93127c23 */ /* 0x100fe2000801089d */
[----:B------:R-:W-:Y:S01]  /*8920*/  FFMA.FTZ R147, R54, UR26, -R157 ;  /* 0x0000001a36937c23 */ /* 0x000fe2000801089d */
[----:B------:R-:W-:-:S02]  /*8930*/  SHF.R.U32.HI R27, RZ, 0x8, R27 ;  /* 0x00000008ff1b7819 */ /* 0x000fc4000001161b */
[----:B------:R-:W3:Y:S01]  /*8940*/  MUFU.EX2 R54, R18 ;  /* 0x0000001200367308 */ /* 0x000ee20000000800 */
[----:B------:R-:W-:Y:S02]  /*8950*/  PRMT R138, R166, 0x7772, RZ ;  /* 0x00007772a68a7816 */ /* 0x000fe400000000ff */
[C---:B------:R-:W-:Y:S01]  /*8960*/  HMMA.16816.F32.BF16 R92, R4.reuse, R12, R92 ;  /* 0x0000000c045c723c */ /* 0x040fe2000004185c */
[----:B-1----:R-:W-:Y:S01]  /*8970*/  FFMA.FTZ R153, R55, UR26, -R163 ;  /* 0x0000001a37997c23 */ /* 0x002fe200080108a3 */
[C---:B------:R-:W-:Y:S01]  /*8980*/  PRMT R12, R168.reuse, 0x7771, RZ ;  /* 0x00007771a80c7816 */ /* 0x040fe200000000ff */
[----:B------:R1:W4:Y:S01]  /*8990*/  MUFU.EX2 R55, R16 ;  /* 0x0000001000377308 */ /* 0x0003220000000800 */
[----:B------:R-:W-:Y:S01]  /*89a0*/  PRMT R13, R168, 0x7772, RZ ;  /* 0x00007772a80d7816 */ /* 0x000fe200000000ff */
[----:B--2---:R-:W-:Y:S01]  /*89b0*/  FADD.FTZ R48, R150, R48 ;  /* 0x0000003096307221 */ /* 0x004fe20000010000 */
[----:B------:R-:W-:Y:S01]  /*89c0*/  LOP3.LUT R172, R172, UR27, R167, 0x96, !PT ;  /* 0x0000001bacac7c12 */ /* 0x000fe2000f8e96a7 */
[----:B------:R-:W2:Y:S01]  /*89d0*/  MUFU.EX2 R153, R153 ;  /* 0x0000009900997308 */ /* 0x000ea20000000800 */
[----:B------:R-:W-:Y:S01]  /*89e0*/  HMMA.16816.F32.BF16 R88, R4, R14, R88 ;  /* 0x0000000e0458723c */ /* 0x000fe20000041858 */
[----:B------:R-:W-:-:S02]  /*89f0*/  PRMT R15, R170, 0x7632, R15 ;  /* 0x00007632aa0f7816 */ /* 0x000fc4000000000f */
[----:B------:R-:W5:Y:S01]  /*8a00*/  MUFU.EX2 R147, R147 ;  /* 0x0000009300937308 */ /* 0x000f620000000800 */
[----:B------:R-:W-:Y:S01]  /*8a10*/  PRMT R13, R13, 0x5410, R17 ;  /* 0x000054100d0d7816 */ /* 0x000fe20000000011 */
[----:B---3--:R-:W-:Y:S01]  /*8a20*/  FADD.FTZ R46, R54, R46 ;  /* 0x0000002e362e7221 */ /* 0x008fe20000010000 */
[----:B------:R-:W-:Y:S02]  /*8a30*/  LOP3.LUT R14, R170, 0xff, RZ, 0xc0, !PT ;  /* 0x000000ffaa0e7812 */ /* 0x000fe400078ec0ff */
[----:B------:R-:W-:Y:S01]  /*8a40*/  LOP3.LUT R15, R15, 0xff, RZ, 0xc0, !PT ;  /* 0x000000ff0f0f7812 */ /* 0x000fe200078ec0ff */
[----:B-1----:R-:W-:Y:S01]  /*8a50*/  IMAD.MOV.U32 R16, RZ, RZ, R168 ;  /* 0x000000ffff107224 */ /* 0x002fe200078e00a8 */
[----:B------:R-:W-:Y:S01]  /*8a60*/  LOP3.LUT R13, R13, 0xff00ff, RZ, 0xc0, !PT ;  /* 0x00ff00ff0d0d7812 */ /* 0x000fe200078ec0ff */
[----:B------:R-:W-:Y:S01]  /*8a70*/  HMMA.16816.F32.BF16 R76, R4, R8, R76 ;  /* 0x00000008044c723c */ /* 0x000fe2000004184c */
[----:B------:R-:W-:Y:S01]  /*8a80*/  PRMT R25, R15, 0x5410, R25 ;  /* 0x000054100f197816 */ /* 0x000fe20000000019 */
[----:B----4-:R-:W-:Y:S01]  /*8a90*/  FADD.FTZ R48, R55, R48 ;  /* 0x0000003037307221 */ /* 0x010fe20000010000 */
[----:B------:R-:W-:-:S02]  /*8aa0*/  LOP3.LUT R16, R16, 0xff, RZ, 0xc0, !PT ;  /* 0x000000ff10107812 */ /* 0x000fc400078ec0ff */
[----:B--2---:R-:W-:Y:S01]  /*8ab0*/  F2FP.BF16.F32.PACK_AB R24, R229, R153 ;  /* 0x00000099e518723e */ /* 0x004fe200000010ff */
[----:B------:R-:W-:Y:S01]  /*8ac0*/  FADD.FTZ R48, R153, R48 ;  /* 0x0000003099307221 */ /* 0x000fe20000010000 */
[----:B------:R-:W-:Y:S01]  /*8ad0*/  PRMT R12, R16, 0x5410, R12 ;  /* 0x00005410100c7816 */ /* 0x000fe2000000000c */
[C---:B------:R-:W-:Y:S01]  /*8ae0*/  HMMA.16816.F32.BF16 R124, R4.reuse, R20, R124 ;  /* 0x00000014047c723c */ /* 0x040fe2000004187c */
[--C-:B------:R-:W-:Y:S01]  /*8af0*/  HSET2.LE.AND R25, R25, R29.reuse, PT ;  /* 0x0000001d19197233 */ /* 0x100fe20003803000 */
[----:B------:R-:W1:Y:S01]  /*8b00*/  LDSM.16.MT88.4 R16, [R182+0x7800] ;  /* 0x00780000b610783b */ /* 0x000e620000004200 */
[----:B------:R-:W-:Y:S01]  /*8b10*/  F2FP.BF16.F32.PACK_AB R8, R54, R146 ;  /* 0x000000923608723e */ /* 0x000fe200000010ff */
[----:B-----5:R-:W-:Y:S01]  /*8b20*/  FADD.FTZ R46, R147, R46 ;  /* 0x0000002e932e7221 */ /* 0x020fe20000010000 */
[--C-:B------:R-:W-:Y:S01]  /*8b30*/  HSET2.LE.AND R26, R12, R29.reuse, PT ;  /* 0x0000001d0c1a7233 */ /* 0x100fe20003803000 */
[----:B------:R-:W-:Y:S01]  /*8b40*/  FADD.FTZ R229, R229, R48 ;  /* 0x00000030e5e57221 */ /* 0x000fe20000010000 */
[----:B------:R-:W-:Y:S01]  /*8b50*/  PRMT R12, R14, 0x5410, R27 ;  /* 0x000054100e0c7816 */ /* 0x000fe2000000001b */
[----:B------:R-:W-:Y:S01]  /*8b60*/  HMMA.16816.F32.BF16 R120, R4, R22, R120 ;  /* 0x000000160478723c */ /* 0x000fe20000041878 */
[----:B------:R-:W-:Y:S01]  /*8b70*/  HSET2.LE.AND R27, R13, R29, PT ;  /* 0x0000001d0d1b7233 */ /* 0x000fe20003803000 */
[----:B------:R-:W2:Y:S01]  /*8b80*/  LDSM.16.MT88.4 R20, [R186+0x7800] ;  /* 0x00780000ba14783b */ /* 0x000ea20000004200 */
[----:B------:R-:W-:-:S02]  /*8b90*/  LOP3.LUT R26, R24, R26, RZ, 0xc0, !PT ;  /* 0x0000001a181a7212 */ /* 0x000fc400078ec0ff */
[C---:B------:R-:W-:Y:S01]  /*8ba0*/  F2FP.BF16.F32.PACK_AB R13, R228.reuse, R147 ;  /* 0x00000093e40d723e */ /* 0x040fe200000010ff */
[----:B------:R-:W-:Y:S01]  /*8bb0*/  FADD.FTZ R228, R228, R46 ;  /* 0x0000002ee4e47221 */ /* 0x000fe20000010000 */
[----:B------:R-:W-:Y:S01]  /*8bc0*/  HSET2.LE.AND R12, R12, R29, PT ;  /* 0x0000001d0c0c7233 */ /* 0x000fe20003803000 */
[----:B------:R-:W-:Y:S01]  /*8bd0*/  HMMA.16816.F32.BF16 R72, R4, R10, R72 ;  /* 0x0000000a0448723c */ /* 0x000fe20000041848 */
[----:B------:R-:W-:Y:S01]  /*8be0*/  F2FP.BF16.F32.PACK_AB R24, R55, R150 ;  /* 0x000000963718723e */ /* 0x000fe200000010ff */
[--C-:B------:R-:W-:Y:S01]  /*8bf0*/  FFMA.FTZ R4, R64, UR26, -R144.reuse ;  /* 0x0000001a40047c23 */ /* 0x100fe20008010890 */
[----:B------:R-:W-:Y:S01]  /*8c00*/  LOP3.LUT R27, R13, R27, RZ, 0xc0, !PT ;  /* 0x0000001b0d1b7212 */ /* 0x000fe200078ec0ff */
[----:B------:R-:W-:Y:S01]  /*8c10*/  FFMA.FTZ R5, R31, UR26, -R144 ;  /* 0x0000001a1f057c23 */ /* 0x000fe20008010890 */
[----:B------:R-:W-:Y:S01]  /*8c20*/  LOP3.LUT R24, R24, R12, RZ, 0xc0, !PT ;  /* 0x0000000c18187212 */ /* 0x000fe200078ec0ff */
[----:B------:R-:W-:Y:S01]  /*8c30*/  IMAD.MOV.U32 R6, RZ, RZ, R166 ;  /* 0x000000ffff067224 */ /* 0x000fe200078e00a6 */
[----:B------:R-:W-:Y:S01]  /*8c40*/  LOP3.LUT R25, R8, R25, RZ, 0xc0, !PT ;  /* 0x0000001908197212 */ /* 0x000fe200078ec0ff */
[----:B------:R-:W3:Y:S01]  /*8c50*/  LDSM.16.MT88.4 R12, [R181+0x7800] ;  /* 0x00780000b50c783b */ /* 0x000ee20000004200 */
[----:B------:R4:W-:Y:S01]  /*8c60*/  MUFU.EX2 R31, R4 ;  /* 0x00000004001f7308 */ /* 0x0009e20000000800 */
[--C-:B------:R-:W-:Y:S01]  /*8c70*/  FFMA.FTZ R7, R62, UR26, -R143.reuse ;  /* 0x0000001a3e077c23 */ /* 0x100fe2000801088f */
[----:B------:R-:W-:Y:S01]  /*8c80*/  LOP3.LUT R6, R6, 0xff, RZ, 0xc0, !PT ;  /* 0x000000ff06067812 */ /* 0x000fe200078ec0ff */
[----:B------:R-:W5:Y:S01]  /*8c90*/  LDSM.16.MT88.4 R8, [R180+0x7800] ;  /* 0x00780000b408783b */ /* 0x000f620000004200 */
[----:B------:R1:W1:Y:S04]  /*8ca0*/  MUFU.EX2 R64, R140 ;  /* 0x0000008c00407308 */ /* 0x0002680000000800 */
[----:B------:R2:W2:Y:S01]  /*8cb0*/  MUFU.EX2 R62, R5 ;  /* 0x00000005003e7308 */ /* 0x0004a20000000800 */
[----:B----4-:R-:W-:Y:S01]  /*8cc0*/  PRMT R4, R166, 0x7773, RZ ;  /* 0x00007773a6047816 */ /* 0x010fe200000000ff */
[----:B-1----:R-:W-:Y:S01]  /*8cd0*/  HMMA.16816.F32.BF16 R112, R24, R16, R112 ;  /* 0x000000101870723c */ /* 0x002fe20000041870 */
[----:B------:R-:W-:-:S02]  /*8ce0*/  FFMA.FTZ R140, R30, UR26, -R143 ;  /* 0x0000001a1e8c7c23 */ /* 0x000fc4000801088f */
[----:B------:R-:W-:Y:S01]  /*8cf0*/  PRMT R4, R138, 0x5410, R4 ;  /* 0x000054108a047816 */ /* 0x000fe20000000004 */
[----:B------:R1:W4:Y:S01]  /*8d00*/  MUFU.EX2 R30, R7 ;  /* 0x00000007001e7308 */ /* 0x0003220000000800 */
[----:B------:R-:W-:Y:S01]  /*8d10*/  LOP3.LUT R138, R172, 0xffff, RZ, 0xc0, !PT ;  /* 0x0000ffffac8a7812 */ /* 0x000fe200078ec0ff */
[----:B------:R-:W-:Y:S01]  /*8d20*/  FADD.FTZ R50, R64, R50 ;  /* 0x0000003240327221 */ /* 0x000fe20000010000 */
[----:B--2---:R-:W-:Y:S01]  /*8d30*/  PRMT R5, R166, 0x7771, RZ ;  /* 0x00007771a6057816 */ /* 0x004fe200000000ff */
[----:B------:R2:W3:Y:S01]  /*8d40*/  MUFU.EX2 R61, R140 ;  /* 0x0000008c003d7308 */ /* 0x0004e20000000800 */
[----:B------:R-:W-:Y:S01]  /*8d50*/  SHF.R.U32.HI R138, RZ, 0x8, R138 ;  /* 0x00000008ff8a7819 */ /* 0x000fe2000001168a */
[----:B------:R-:W-:Y:S01]  /*8d60*/  FADD.FTZ R50, R31, R50 ;  /* 0x000000321f327221 */ /* 0x000fe20000010000 */
[----:B------:R-:W-:Y:S01]  /*8d70*/  PRMT R5, R6, 0x5410, R5 ;  /* 0x0000541006057816 */ /* 0x000fe20000000005 */
[----:B------:R-:W-:Y:S01]  /*8d80*/  HMMA.16816.F32.BF16 R128, R24, R20, R128 ;  /* 0x000000141880723c */ /* 0x000fe20000041880 */
[----:B------:R-:W-:Y:S01]  /*8d90*/  LOP3.LUT R6, R172, 0xff, RZ, 0xc0, !PT ;  /* 0x000000ffac067812 */ /* 0x000fe200078ec0ff */
[----:B------:R-:W-:Y:S01]  /*8da0*/  FADD.FTZ R50, R62, R50 ;  /* 0x000000323e327221 */ /* 0x000fe20000010000 */
[----:B------:R-:W-:-:S02]  /*8db0*/  LOP3.LUT R4, R4, 0xff00ff, RZ, 0xc0, !PT ;  /* 0x00ff00ff04047812 */ /* 0x000fc400078ec0ff */
[----:B-1----:R-:W-:Y:S01]  /*8dc0*/  PRMT R7, R172, 0x7632, R7 ;  /* 0x00007632ac077816 */ /* 0x002fe20000000007 */
[----:B----4-:R-:W-:Y:S01]  /*8dd0*/  FADD.FTZ R56, R30, R56 ;  /* 0x000000381e387221 */ /* 0x010fe20000010000 */
[----:B------:R-:W-:Y:S01]  /*8de0*/  SHF.R.U32.HI R172, RZ, 0x18, R172 ;  /* 0x00000018ffac7819 */ /* 0x000fe200000116ac */
[C---:B------:R-:W-:Y:S01]  /*8df0*/  HMMA.16816.F32.BF16 R116, R24.reuse, R22, R116 ;  /* 0x000000161874723c */ /* 0x040fe20000041874 */
[----:B------:R-:W-:Y:S01]  /*8e00*/  LOP3.LUT R7, R7, 0xff, RZ, 0xc0, !PT ;  /* 0x000000ff07077812 */ /* 0x000fe200078ec0ff */
[----:B------:R-:W-:Y:S01]  /*8e10*/  FADD.FTZ R56, R60, R56 ;  /* 0x000000383c387221 */ /* 0x000fe20000010000 */
[----:B--2---:R-:W-:Y:S02]  /*8e20*/  PRMT R140, R6, 0x5410, R138 ;  /* 0x00005410068c7816 */ /* 0x004fe4000000008a */
[----:B------:R-:W-:Y:S01]  /*8e30*/  PRMT R172, R7, 0x5410, R172 ;  /* 0x0000541007ac7816 */ /* 0x000fe200000000ac */
[----:B---3--:R-:W-:Y:S01]  /*8e40*/  FADD.FTZ R56, R61, R56 ;  /* 0x000000383d387221 */ /* 0x008fe20000010000 */
[--C-:B------:R-:W-:Y:S01]  /*8e50*/  HSET2.LE.AND R138, R5, R29.reuse, PT ;  /* 0x0000001d058a7233 */ /* 0x100fe20003803000 */
[----:B------:R-:W-:Y:S01]  /*8e60*/  HMMA.16816.F32.BF16 R100, R24, R18, R100 ;  /* 0x000000121864723c */ /* 0x000fe20000041864 */
[----:B------:R-:W-:-:S02]  /*8e70*/  HSET2.LE.AND R7, R4, R29, PT ;  /* 0x0000001d04077233 */ /* 0x000fc40003803000 */
[--C-:B------:R-:W-:Y:S02]  /*8e80*/  HSET2.LE.AND R4, R140, R29.reuse, PT ;  /* 0x0000001d8c047233 */ /* 0x100fe40003803000 */
[----:B------:R-:W-:Y:S02]  /*8e90*/  HSET2.LE.AND R5, R172, R29, PT ;  /* 0x0000001dac057233 */ /* 0x000fe40003803000 */
[C---:B------:R-:W-:Y:S01]  /*8ea0*/  F2FP.BF16.F32.PACK_AB R6, R235.reuse, R62 ;  /* 0x0000003eeb06723e */ /* 0x040fe200000010ff */
[----:B------:R-:W-:Y:S01]  /*8eb0*/  HMMA.16816.F32.BF16 R96, R24, R12, R96 ;  /* 0x0000000c1860723c */ /* 0x000fe20000041860 */
[C---:B------:R-:W-:Y:S01]  /*8ec0*/  F2FP.BF16.F32.PACK_AB R143, R234.reuse, R61 ;  /* 0x0000003dea8f723e */ /* 0x040fe200000010ff */
[----:B------:R-:W-:Y:S01]  /*8ed0*/  FADD.FTZ R235, R235, R50 ;  /* 0x00000032ebeb7221 */ /* 0x000fe20000010000 */
[----:B------:R-:W-:Y:S01]  /*8ee0*/  F2FP.BF16.F32.PACK_AB R140, R31, R64 ;  /* 0x000000401f8c723e */ /* 0x000fe200000010ff */
[----:B------:R-:W-:Y:S01]  /*8ef0*/  FADD.FTZ R234, R234, R56 ;  /* 0x00000038eaea7221 */ /* 0x000fe20000010000 */
[----:B------:R-:W-:-:S02]  /*8f00*/  F2FP.BF16.F32.PACK_AB R29, R60, R30 ;  /* 0x0000001e3c1d723e */ /* 0x000fc400000010ff */
[----:B------:R-:W-:Y:S01]  /*8f10*/  LOP3.LUT R6, R6, R138, RZ, 0xc0, !PT ;  /* 0x0000008a06067212 */ /* 0x000fe200078ec0ff */
[----:B------:R-:W-:Y:S01]  /*8f20*/  HMMA.16816.F32.BF16 R84, R24, R14, R84 ;  /* 0x0000000e1854723c */ /* 0x000fe20000041854 */
[----:B------:R-:W-:Y:S02]  /*8f30*/  LOP3.LUT R7, R143, R7, RZ, 0xc0, !PT ;  /* 0x000000078f077212 */ /* 0x000fe400078ec0ff */
[----:B------:R-:W-:Y:S02]  /*8f40*/  LOP3.LUT R4, R140, R4, RZ, 0xc0, !PT ;  /* 0x000000048c047212 */ /* 0x000fe400078ec0ff */
[----:B------:R-:W-:-:S03]  /*8f50*/  LOP3.LUT R5, R29, R5, RZ, 0xc0, !PT ;  /* 0x000000051d057212 */ /* 0x000fc600078ec0ff */
[C---:B-----5:R-:W-:Y:S08]  /*8f60*/  HMMA.16816.F32.BF16 R80, R24.reuse, R8, R80 ;  /* 0x000000081850723c */ /* 0x060ff00000041850 */
        /* <DEDUP_REMOVED lines=11> */
[----:B------:R-:W1:Y:S01]  /*9020*/  LDCU UR4, c[0x0][0x440] ;  /* 0x00008800ff0477ac */ /* 0x000e620008000800 */
[----:B------:R-:W-:Y:S01]  /*9030*/  VIADD R0, R137, 0xfffffffe ;  /* 0xfffffffe89007836 */ /* 0x000fe20000000000 */
[----:B------:R-:W-:-:S04]  /*9040*/  DEPBAR.LE SB0, 0x0 ;  /* 0x000080000000791a */ /* 0x000fc80000000000 */
[----:B------:R-:W-:-:S04]  /*9050*/  IMAD.WIDE.U32 R4, R0, R218, RZ ;  /* 0x000000da00047225 */ /* 0x000fc800078e00ff */
[----:B------:R-:W-:Y:S02]  /*9060*/  IMAD R0, R0, R219, R5 ;  /* 0x000000db00007224 */ /* 0x000fe400078e0205 */
[----:B------:R-:W-:Y:S02]  /*9070*/  IMAD.SHL.U32 R6, R4, 0x40, RZ ;  /* 0x0000004004067824 */ /* 0x000fe400078e00ff */
[----:B------:R-:W-:Y:S01]  /*9080*/  IMAD.WIDE.U32 R8, R218, 0x20, RZ ;  /* 0x00000020da087825 */ /* 0x000fe200078e00ff */
[----:B------:R-:W-:Y:S01]  /*9090*/  SHF.L.U64.HI R7, R4, 0x6, R0 ;  /* 0x0000000604077819 */ /* 0x000fe20000010200 */
[----:B------:R-:W-:Y:S01]  /*90a0*/  BAR.SYNC.DEFER_BLOCKING 0x0 ;  /* 0x0000000000007b1d */ /* 0x000fe20000010000 */
[----:B-1----:R-:W-:Y:S01]  /*90b0*/  ISETP.GE.AND P0, PT, R195, UR4, PT ;  /* 0x00000004c3007c0c */ /* 0x002fe2000bf06270 */
[----:B------:R-:W-:Y:S02]  /*90c0*/  IMAD.SHL.U32 R4, R219, 0x20, RZ ;  /* 0x00000020db047824 */ /* 0x000fe400078e00ff */
[----:B------:R-:W-:-:S10]  /*90d0*/  VIADD R132, R137, 0xfffffffe ;  /* 0xfffffffe89847836 */ /* 0x000fd40000000000 */
[----:B------:R-:W-:Y:S02]  /*90e0*/  @!P0 LEA R2, P2, R218, R6, 0x4 ;  /* 0x00000006da028211 */ /* 0x000fe400078420ff */
[----:B------:R-:W-:Y:S02]  /*90f0*/  @!P0 IADD3 R5, P1, PT, R6, R8, RZ ;  /* 0x0000000806058210 */ /* 0x000fe40007f3e0ff */
[----:B------:R-:W-:Y:S02]  /*9100*/  @!P0 LEA.HI.X R0, R218, R7, R219, 0x4, P2 ;  /* 0x00000007da008211 */ /* 0x000fe400010f24db */
[-C--:B------:R-:W-:Y:S02]  /*9110*/  @!P0 LEA R10, P2, R2, R198.reuse, 0x1 ;  /* 0x000000c6020a8211 */ /* 0x080fe400078408ff */
[----:B------:R-:W-:Y:S01]  /*9120*/  @!P0 LEA R12, P3, R6, R198, 0x1 ;  /* 0x000000c6060c8211 */ /* 0x000fe200078608ff */
[----:B------:R-:W-:Y:S01]  /*9130*/  @P0 STS.128 [R204+0x6000], RZ ;  /* 0x006000ffcc000388 */ /* 0x000fe20000000c00 */
[----:B------:R-:W-:-:S02]  /*9140*/  @!P0 IADD3.X R4, PT, PT, R7, R9, R4, P1, !PT ;  /* 0x0000000907048210 */ /* 0x000fc40000ffe404 */
[-C--:B------:R-:W-:Y:S01]  /*9150*/  @!P0 LEA.HI.X R11, R2, R197.reuse, R0, 0x1, P2 ;  /* 0x000000c5020b8211 */ /* 0x080fe200010f0c00 */
[----:B------:R-:W-:Y:S01]  /*9160*/  @!P0 IMAD R0, R219, 0x30, RZ ;  /* 0x00000030db008824 */ /* 0x000fe200078e02ff */
[--C-:B------:R-:W-:Y:S01]  /*9170*/  @!P0 LEA.HI.X R13, R6, R197, R7.reuse, 0x1, P3 ;  /* 0x000000c5060d8211 */ /* 0x100fe200018f0c07 */
[----:B------:R-:W-:Y:S01]  /*9180*/  @!P0 IMAD.WIDE.U32 R6, R218, 0x30, R6 ;  /* 0x00000030da068825 */ /* 0x000fe200078e0006 */
[CC--:B------:R-:W-:Y:S02]  /*9190*/  @!P0 LEA R8, P1, R5.reuse, R198.reuse, 0x1 ;  /* 0x000000c605088211 */ /* 0x0c0fe400078208ff */
[----:B------:R-:W-:Y:S01]  /*91a0*/  ISETP.GT.U32.AND P3, PT, R132, R201, PT ;  /* 0x000000c98400720c */ /* 0x000fe20003f64070 */
[----:B------:R-:W-:Y:S01]  /*91b0*/  @!P0 IMAD.IADD R0, R0, 0x1, R7 ;  /* 0x0000000100008824 */ /* 0x000fe200078e0207 */
[----:B------:R-:W-:Y:S01]  /*91c0*/  @!P0 LEA.HI.X R9, R5, R197, R4, 0x1, P1 ;  /* 0x000000c505098211 */ /* 0x000fe200008f0c04 */
[----:B------:R-:W-:Y:S01]  /*91d0*/  @!PT LDS RZ, [RZ] ;  /* 0x00000000fffff984 */ /* 0x000fe20000000800 */
[----:B------:R-:W-:Y:S01]  /*91e0*/  @!PT LDS RZ, [RZ] ;  /* 0x00000000fffff984 */ /* 0x000fe20000000800 */
[----:B------:R-:W-:Y:S01]  /*91f0*/  @!PT LDS RZ, [RZ] ;  /* 0x00000000fffff984 */ /* 0x000fe20000000800 */
[----:B------:R1:W-:Y:S01]  /*9200*/  @!P0 LDGSTS.E.BYPASS.LTC128B.128 [R204+0x6000], desc[UR20][R12.64] ;  /* 0x060000000ccc8fae */ /* 0x0003e2000b981a14 */
[----:B------:R-:W-:-:S03]  /*9210*/  @!P0 LEA R4, P1, R6, R198, 0x1 ;  /* 0x000000c606048211 */ /* 0x000fc600078208ff */
[----:B------:R-:W-:Y:S01]  /*9220*/  @P0 STS.128 [R204+0x6800], RZ ;  /* 0x006800ffcc000388 */ /* 0x000fe20000000c00 */
[----:B------:R-:W-:-:S03]  /*9230*/  @!P0 LEA.HI.X R5, R6, R197, R0, 0x1, P1 ;  /* 0x000000c506058211 */ /* 0x000fc600008f0c00 */
        /* <DEDUP_REMOVED lines=14> */
[----:B------:R-:W-:Y:S04]  /*9320*/  LDSM.16.M88.4 R220, [R191] ;  /* 0x00000000bfdc783b */ /* 0x000fe80000000200 */
[----:B------:R-:W4:Y:S04]  /*9330*/  LDSM.16.M88.4 R140, [R190+UR5+0x4000] ;  /* 0x00400005be8c783b */ /* 0x000f280008000200 */
[----:B------:R-:W5:Y:S04]  /*9340*/  LDSM.16.M88.4 R24, [R191+0x2000] ;  /* 0x00200000bf18783b */ /* 0x000f680000000200 */
[----:B------:R-:W3:Y:S04]  /*9350*/  LDSM.16.M88.4 R52, [R190+UR5+0x4800] ;  /* 0x00480005be34783b */ /* 0x000ee80008000200 */
[----:B------:R-:W3:Y:S04]  /*9360*/  LDSM.16.M88.4 R36, [R190+UR5+0x5000] ;  /* 0x00500005be24783b */ /* 0x000ee80008000200 */
[----:B------:R-:W3:Y:S04]  /*9370*/  LDSM.16.M88.4 R236, [R190+UR5+0x5800] ;  /* 0x00580005beec783b */ /* 0x000ee80008000200 */
[----:B------:R-:W-:Y:S04]  /*9380*/  LDSM.16.M88.4 R168, [R185+0x4000] ;  /* 0x00400000b9a8783b */ /* 0x000fe80000000200 */
[----:B------:R-:W3:Y:S04]  /*9390*/  LDSM.16.M88.4 R172, [R189+0x2000] ;  /* 0x00200000bdac783b */ /* 0x000ee80000000200 */
[----:B------:R-:W3:Y:S04]  /*93a0*/  LDSM.16.M88.4 R164, [R185+0x4800] ;  /* 0x00480000b9a4783b */ /* 0x000ee80000000200 */
[----:B------:R-:W3:Y:S04]  /*93b0*/  LDSM.16.M88.4 R160, [R185+0x5000] ;  /* 0x00500000b9a0783b */ /* 0x000ee80000000200 */
[----:B------:R-:W3:Y:S04]  /*93c0*/  LDSM.16.M88.4 R156, [R185+0x5800] ;  /* 0x00580000b99c783b */ /* 0x000ee80000000200 */
[----:B------:R-:W3:Y:S01]  /*93d0*/  LDSM.16.M88.4 R176, [R189] ;  /* 0x00000000bdb0783b */ /* 0x000ee20000000200 */
[-C--:B----4-:R-:W-:Y:S03]  /*93e0*/  HMMA.16816.F32.BF16 R152, R220, R140.reuse, RZ ;  /* 0x0000008cdc98723c */ /* 0x090fe600000418ff */
[----:B------:R-:W-:Y:S04]  /*93f0*/  LDSM.16.M88.4 R20, [R188+0x2000] ;  /* 0x00200000bc14783b */ /* 0x000fe80000000200 */
[----:B------:R-:W4:Y:S01]  /*9400*/  LDSM.16.M88.4 R16, [R184+0x4000] ;  /* 0x00400000b810783b */ /* 0x000f220000000200 */
[C---:B-----5:R-:W-:Y:S03]  /*9410*/  HMMA.16816.F32.BF16 R148, R24.reuse, R140, RZ ;  /* 0x0000008c1894723c */ /* 0x060fe600000418ff */
[----:B-1----:R-:W1:Y:S04]  /*9420*/  LDSM.16.M88.4 R12, [R184+0x4800] ;  /* 0x00480000b80c783b */ /* 0x002e680000000200 */
[----:B--2---:R-:W2:Y:S01]  /*9430*/  LDSM.16.M88.4 R8, [R184+0x5000] ;  /* 0x00500000b808783b */ /* 0x004ea20000000200 */
[C---:B------:R-:W-:Y:S03]  /*9440*/  HMMA.16816.F32.BF16 R144, R24.reuse, R142, RZ ;  /* 0x0000008e1890723c */ /* 0x040fe600000418ff */
[----:B---3--:R-:W3:Y:S04]  /*9450*/  LDSM.16.M88.4 R4, [R184+0x5800] ;  /* 0x00580000b804783b */ /* 0x008ee80000000200 */
[----:B------:R-:W0:Y:S01]  /*9460*/  LDGDEPBAR ;  /* 0x00000000000079af */ /* 0x000e220000000000 */
[C---:B------:R-:W-:Y:S08]  /*9470*/  HMMA.16816.F32.BF16 R60, R24.reuse, R52, RZ ;  /* 0x00000034183c723c */ /* 0x040ff000000418ff */
[C---:B------:R-:W-:Y:S08]  /*9480*/  HMMA.16816.F32.BF16 R44, R24.reuse, R36, RZ ;  /* 0x00000024182c723c */ /* 0x040ff000000418ff */
        /* <DEDUP_REMOVED lines=22> */
[----:B------:R-:W5:Y:S07]  /*95f0*/  LDSM.16.M88.4 R160, [R188] ;  /* 0x00000000bca0783b */ /* 0x000f6e0000000200 */
        /* <DEDUP_REMOVED lines=8> */
[----:B------:R-:W5:Y:S04]  /*9680*/  LDSM.16.M88.4 R156, [R187+0x2000] ;  /* 0x00200000bb9c783b */ /* 0x000f680000000200 */
[----:B------:R-:W-:Y:S03]  /*9690*/  LDSM.16.M88.4 R176, [R187] ;  /* 0x00000000bbb0783b */ /* 0x000fe60000000200 */
[C---:B----4-:R-:W-:Y:S08]  /*96a0*/  HMMA.16816.F32.BF16 R148, R20.reuse, R16, R148 ;  /* 0x000000101494723c */ /* 0x050ff00000041894 */
[C---:B-1----:R-:W-:Y:S08]  /*96b0*/  HMMA.16816.F32.BF16 R60, R20.reuse, R12, R60 ;  /* 0x0000000c143c723c */ /* 0x042ff0000004183c */
[C---:B--2---:R-:W-:Y:S08]  /*96c0*/  HMMA.16816.F32.BF16 R44, R20.reuse, R8, R44 ;  /* 0x00000008142c723c */ /* 0x044ff0000004182c */
[C---:B---3--:R-:W-:Y:S08]  /*96d0*/  HMMA.16816.F32.BF16 R28, R20.reuse, R4, R28 ;  /* 0x00000004141c723c */ /* 0x048ff0000004181c */
[C---:B------:R-:W-:Y:S08]  /*96e0*/  HMMA.16816.F32.BF16 R144, R20.reuse, R18, R144 ;  /* 0x000000121490723c */ /* 0x040ff00000041890 */
[C---:B------:R-:W-:Y:S08]  /*96f0*/  HMMA.16816.F32.BF16 R56, R20.reuse, R14, R56 ;  /* 0x0000000e1438723c */ /* 0x040ff00000041838 */
[C---:B------:R-:W-:Y:S08]  /*9700*/  HMMA.16816.F32.BF16 R40, R20.reuse, R10, R40 ;  /* 0x0000000a1428723c */ /* 0x040ff00000041828 */
[----:B------:R-:W-:Y:S01]  /*9710*/  HMMA.16816.F32.BF16 R24, R20, R6, R24 ;  /* 0x000000061418723c */ /* 0x000fe20000041818 */
[----:B------:R-:W1:Y:S01]  /*9720*/  LDSM.16.M88.4 R20, [R183+0x5800] ;  /* 0x00580000b714783b */ /* 0x000e620000000200 */
[----:B------:R-:W-:-:S06]  /*9730*/  DEPBAR.LE SB0, 0x0 ;  /* 0x000080000000791a */ /* 0x000fcc0000000000 */
[C---:B-----5:R-:W-:Y:S08]  /*9740*/  HMMA.16816.F32.BF16 R152, R160.reuse, R16, R152 ;  /* 0x00000010a098723c */ /* 0x060ff00000041898 */
        /* <DEDUP_REMOVED lines=13> */
[C---:B-1----:R-:W-:Y:S08]  /*9820*/  HMMA.16816.F32.BF16 R28, R156.reuse, R20, R28 ;  /* 0x000000149c1c723c */ /* 0x042ff0000004181c */
        /* <DEDUP_REMOVED lines=11> */
[C---:B------:R-:W-:Y:S01]  /*98e0*/  @!P0 VIADD R4, R137.reuse, 0xfffffffd ;  /* 0xfffffffd89048836 */ /* 0x040fe20000000000 */
[----:B------:R1:W-:Y:S01]  /*98f0*/  @P0 STS.128 [R204+0x4000], RZ ;  /* 0x004000ffcc000388 */ /* 0x0003e20000000c00 */
[----:B------:R-:W-:Y:S01]  /*9900*/  @!P0 VIADD R2, R137, 0xfffffffd ;  /* 0xfffffffd89028836 */ /* 0x000fe20000000000 */
[----:B------:R-:W-:Y:S01]  /*9910*/  BSSY.RECONVERGENT B0, `(.L_x_2234) ;  /* 0x0000034000007945 */ /* 0x000fe20003800200 */
[----:B------:R-:W-:-:S04]  /*9920*/  @!P0 IMAD.WIDE.U32 R8, R4, R192, RZ ;  /* 0x000000c004088225 */ /* 0x000fc800078e00ff */
[----:B------:R-:W-:Y:S02]  /*9930*/  @!P0 IMAD R4, R4, R193, R9 ;  /* 0x000000c104048224 */ /* 0x000fe400078e0209 */
[----:B------:R-:W-:-:S03]  /*9940*/  @!P0 IMAD.WIDE.U32 R10, R2, R192, RZ ;  /* 0x000000c0020a8225 */ /* 0x000fc600078e00ff */
[C---:B------:R-:W-:Y:S01]  /*9950*/  @!P0 SHF.L.U64.HI R4, R8.reuse, 0x6, R4 ;  /* 0x0000000608048819 */ /* 0x040fe20000010204 */
[----:B------:R-:W-:Y:S02]  /*9960*/  @!P0 VIADD R6, R137, 0xfffffffd ;  /* 0xfffffffd89068836 */ /* 0x000fe40000000000 */
[----:B------:R-:W-:Y:S02]  /*9970*/  @!P0 IMAD.SHL.U32 R5, R8, 0x40, RZ ;  /* 0x0000004008058824 */ /* 0x000fe400078e00ff */
[----:B------:R-:W-:Y:S02]  /*9980*/  @!P0 IMAD R2, R2, R193, R11 ;  /* 0x000000c102028224 */ /* 0x000fe400078e020b */
[----:B------:R-:W-:Y:S01]  /*9990*/  @!P0 IMAD.SHL.U32 R0, R10, 0x40, RZ ;  /* 0x000000400a008824 */ /* 0x000fe200078e00ff */
[----:B------:R-:W-:Y:S01]  /*99a0*/  @!P0 LEA R5, P2, R192, R5, 0x4 ;  /* 0x00000005c0058211 */ /* 0x000fe200078420ff */
[----:B------:R-:W-:Y:S01]  /*99b0*/  @!P0 IMAD.WIDE.U32 R8, R6, R192, RZ ;  /* 0x000000c006088225 */ /* 0x000fe200078e00ff */
[----:B------:R-:W-:-:S02]  /*99c0*/  @!P0 SHF.L.U64.HI R2, R10, 0x6, R2 ;  /* 0x000000060a028819 */ /* 0x000fc40000010202 */
[----:B------:R-:W-:Y:S01]  /*99d0*/  @!P0 LEA R0, P1, R192, R0, 0x5 ;  /* 0x00000000c0008211 */ /* 0x000fe200078228ff */
[----:B------:R-:W-:Y:S01]  /*99e0*/  @!P0 IMAD R6, R6, R193, R9 ;  /* 0x000000c106068224 */ /* 0x000fe200078e0209 */
[----:B------:R-:W-:Y:S02]  /*99f0*/  @!P0 LEA R10, P4, R8, R200, 0x7 ;  /* 0x000000c8080a8211 */ /* 0x000fe400078838ff */
[C-C-:B------:R-:W-:Y:S02]  /*9a00*/  @!P0 LEA.HI.X R4, R192.reuse, R4, R193.reuse, 0x4, P2 ;  /* 0x00000004c0048211 */ /* 0x140fe400010f24c1 */
        /* <DEDUP_REMOVED lines=25> */
[----:B------:R-:W-:-:S04]  /*9ba0*/  SHF.L.U32 R6, R4, 0x6, RZ ;  /* 0x0000000604067819 */ /* 0x000fc800000006ff */
        /* <DEDUP_REMOVED lines=10> */
.L_x_2235:
[----:B------:R-:W-:Y:S05]  /*9c50*/  BSYNC.RECONVERGENT B0 ;  /* 0x0000000000007941 */ /* 0x000fea0003800200 */
.L_x_2234:
[----:B------:R-:W0:Y:S02]  /*9c60*/  LDGDEPBAR ;  /* 0x00000000000079af */ /* 0x000e240000000000 */
.L_x_2233:
[----:B-1----:R-:W-:Y:S01]  /*9c70*/  VIADD R11, R3, UR18 ;  /* 0x00000012030b7c36 */ /* 0x002fe20008000000 */
[----:B------:R-:W-:Y:S01]  /*9c80*/  UIADD3 UR22, UPT, UPT, UR25, 0x76cf5d0a, URZ ;  /* 0x76cf5d0a19167890 */ /* 0x000fe2000fffe0ff */
[----:B------:R-:W-:Y:S01]  /*9c90*/  VIADD R2, R213, 0x8 ;  /* 0x00000008d5027836 */ /* 0x000fe20000000000 */
[----:B------:R-:W-:Y:S01]  /*9ca0*/  UIADD3 UR19, UPT, UPT, UR25, 0x32370b8f, URZ ;  /* 0x32370b8f19137890 */ /* 0x000fe2000fffe0ff */
[----:B--2---:R-:W-:Y:S01]  /*9cb0*/  VIADD R5, R11, 0xffffffc0 ;  /* 0xffffffc00b057836 */ /* 0x004fe20000000000 */
[----:B------:R-:W-:Y:S01]  /*9cc0*/  UIADD3 UR4, UPT, UPT, UR25, -0x56f99767, URZ ;  /* 0xa906689919047890 */ /* 0x000fe2000fffe0ff */
[C---:B------:R-:W-:Y:S01]  /*9cd0*/  VIADD R13, R213.reuse, 0x40 ;  /* 0x00000040d50d7836 */ /* 0x040fe20000000000 */
[----:B------:R-:W-:Y:S01]  /*9ce0*/  UIADD3 UR13, UPT, UPT, UR25, -0x126145ec, URZ ;  /* 0xed9eba14190d7890 */ /* 0x000fe2000fffe0ff */
[--C-:B------:R-:W-:Y:S02]  /*9cf0*/  IMAD.IADD R6, R213, 0x1, -R5.reuse ;  /* 0x00000001d5067824 */ /* 0x100fe400078e0a05 */
[----:B------:R-:W-:-:S02]  /*9d00*/  IMAD.IADD R4, R2, 0x1, -R5 ;  /* 0x0000000102047824 */ /* 0x000fc400078e0a05 */
[--C-:B------:R-:W-:Y:S01]  /*9d10*/  IMAD.IADD R7, R13, 0x1, -R5.reuse ;  /* 0x000000010d077824 */ /* 0x100fe200078e0a05 */
[----:B------:R-:W-:Y:S01]  /*9d20*/  IABS R6, R6 ;  /* 0x0000000600067213 */ /* 0x000fe20000000000 */
[----:B------:R-:W-:Y:S01]  /*9d30*/  VIADD R0, R3, 0xffffffc0 ;  /* 0xffffffc003007836 */ /* 0x000fe20000000000 */
[----:B------:R-:W-:Y:S01]  /*9d40*/  IABS R4, R4 ;  /* 0x0000000400047213 */ /* 0x000fe20000000000 */
[----:B------:R-:W-:Y:S01]  /*9d50*/  VIADD R12, R213, 0x48 ;  /* 0x00000048d50c7836 */ /* 0x000fe20000000000 */
[----:B------:R-:W-:Y:S01]  /*9d60*/  I2FP.F32.S32 R6, R6 ;  /* 0x0000000600067245 */ /* 0x000fe20000201400 */
[----:B------:R-:W-:Y:S01]  /*9d70*/  IMAD.SHL.U32 R169, R132, 0x2, RZ ;  /* 0x0000000284a97824 */ /* 0x000fe200078e00ff */
[----:B------:R-:W-:Y:S01]  /*9d80*/  I2FP.F32.S32 R4, R4 ;  /* 0x0000000400047245 */ /* 0x000fe20000201400 */
[----:B------:R-:W-:Y:S01]  /*9d90*/  IMAD.IADD R5, R12, 0x1, -R5 ;  /* 0x000000010c057824 */ /* 0x000fe200078e0a05 */
[----:B------:R-:W-:Y:S01]  /*9da0*/  IABS R7, R7 ;  /* 0x0000000700077213 */ /* 0x000fe20000000000 */
[----:B------:R-:W-:Y:S01]  /*9db0*/  FFMA.FTZ R152, R6, -UR6, R152 ;  /* 0x8000000606987c23 */ /* 0x000fe20008010098 */
[----:B------:R-:W-:-:S02]  /*9dc0*/  VIADD R6, R11, 0xfffffff8 ;  /* 0xfffffff80b067836 */ /* 0x000fc40000000000 */
[----:B------:R-:W-:Y:S01]  /*9dd0*/  FFMA.FTZ R154, R4, -UR6, R154 ;  /* 0x80000006049a7c23 */ /* 0x000fe2000801009a */
[----:B------:R-:W-:Y:S01]  /*9de0*/  I2FP.F32.S32 R7, R7 ;  /* 0x0000000700077245 */ /* 0x000fe20000201400 */
[--C-:B------:R-:W-:Y:S01]  /*9df0*/  IMAD.IADD R8, R213, 0x1, -R6.reuse ;  /* 0x00000001d5087824 */ /* 0x100fe200078e0a06 */
[-C--:B------:R-:W-:Y:S01]  /*9e00*/  ISETP.GT.AND P2, PT, R210, R0.reuse, PT ;  /* 0x00000000d200720c */ /* 0x080fe20003f44270 */
[----:B------:R-:W-:Y:S01]  /*9e10*/  IMAD.IADD R4, R2, 0x1, -R6 ;  /* 0x0000000102047824 */ /* 0x000fe200078e0a06 */
[----:B------:R-:W-:Y:S01]  /*9e20*/  ISETP.GT.AND P1, PT, R212, R0, PT ;  /* 0x00000000d400720c */ /* 0x000fe20003f24270 */
[----:B------:R-:W-:Y:S01]  /*9e30*/  FFMA.FTZ R148, R7, -UR6, R148 ;  /* 0x8000000607947c23 */ /* 0x000fe20008010094 */
[----:B------:R-:W-:Y:S01]  /*9e40*/  IABS R8, R8 ;  /* 0x0000000800087213 */ /* 0x000fe20000000000 */
[----:B------:R-:W-:Y:S01]  /*9e50*/  VIADD R7, R3, 0xfffffff8 ;  /* 0xfffffff803077836 */ /* 0x000fe20000000000 */
[----:B------:R-:W-:Y:S01]  /*9e60*/  IABS R4, R4 ;  /* 0x0000000400047213 */ /* 0x000fe20000000000 */
[----:B------:R-:W-:Y:S01]  /*9e70*/  IMAD.IADD R10, R12, 0x1, -R6 ;  /* 0x000000010c0a7824 */ /* 0x000fe200078e0a06 */
[----:B------:R-:W-:-:S02]  /*9e80*/  I2FP.F32.S32 R8, R8 ;  /* 0x0000000800087245 */ /* 0x000fc40000201400 */
[----:B------:R-:W-:Y:S02]  /*9e90*/  ISETP.GE.AND P6, PT, R0, R209, PT ;  /* 0x000000d10000720c */ /* 0x000fe40003fc6270 */
[----:B------:R-:W-:Y:S01]  /*9ea0*/  FSEL R170, R154, -INF , !P2 ;  /* 0xff8000009aaa7808 */ /* 0x000fe20005000000 */
[----:B------:R-:W-:Y:S01]  /*9eb0*/  FFMA.FTZ R8, R8, -UR6, R220 ;  /* 0x8000000608087c23 */ /* 0x000fe200080100dc */
[----:B------:R-:W-:Y:S02]  /*9ec0*/  I2FP.F32.S32 R4, R4 ;  /* 0x0000000400047245 */ /* 0x000fe40000201400 */
[----:B------:R-:W-:Y:S02]  /*9ed0*/  FSEL R164, R152, -INF , !P1 ;  /* 0xff80000098a47808 */ /* 0x000fe40004800000 */
[----:B------:R-:W-:Y:S01]  /*9ee0*/  IABS R5, R5 ;  /* 0x0000000500057213 */ /* 0x000fe20000000000 */
[----:B------:R-:W-:Y:S01]  /*9ef0*/  FFMA.FTZ R222, R4, -UR6, R222 ;  /* 0x8000000604de7c23 */ /* 0x000fe200080100de */
[----:B------:R-:W-:-:S02]  /*9f00*/  ISETP.GT.AND P1, PT, R208, R0, PT ;  /* 0x00000000d000720c */ /* 0x000fc40003f24270 */
[----:B------:R-:W-:Y:S02]  /*9f10*/  FSEL R170, R170, -INF , !P6 ;  /* 0xff800000aaaa7808 */ /* 0x000fe40007000000 */
[----:B------:R-:W-:Y:S02]  /*9f20*/  ISETP.GT.AND P6, PT, R212, R7, PT ;  /* 0x00000007d400720c */ /* 0x000fe40003fc4270 */
[----:B------:R-:W-:Y:S02]  /*9f30*/  I2FP.F32.S32 R5, R5 ;  /* 0x0000000500057245 */ /* 0x000fe40000201400 */
[-C--:B------:R-:W-:Y:S02]  /*9f40*/  ISETP.GE.AND P4, PT, R0, R211.reuse, PT ;  /* 0x000000d30000720c */ /* 0x080fe40003f86270 */
[----:B------:R-:W-:Y:S01]  /*9f50*/  FSEL R4, R148, -INF , !P1 ;  /* 0xff80000094047808 */ /* 0x000fe20004800000 */
[----:B------:R-:W-:Y:S01]  /*9f60*/  FFMA.FTZ R5, R5, -UR6, R150 ;  /* 0x8000000605057c23 */ /* 0x000fe20008010096 */
[----:B------:R-:W-:-:S02]  /*9f70*/  ISETP.GE.AND P1, PT, R7, R211, PT ;  /* 0x000000d30700720c */ /* 0x000fc40003f26270 */
[----:B------:R-:W-:Y:S02]  /*9f80*/  FSEL R8, R8, -INF , !P6 ;  /* 0xff80000008087808 */ /* 0x000fe40007000000 */
[----:B------:R-:W-:Y:S02]  /*9f90*/  FSEL R164, R164, -INF , !P4 ;  /* 0xff800000a4a47808 */ /* 0x000fe40006000000 */
[----:B------:R-:W-:Y:S02]  /*9fa0*/  ISETP.GT.AND P4, PT, R206, R0, PT ;  /* 0x00000000ce00720c */ /* 0x000fe40003f84270 */
[----:B------:R-:W-:Y:S01]  /*9fb0*/  FSEL R148, R8, -INF , !P1 ;  /* 0xff80000008947808 */ /* 0x000fe20004800000 */
[----:B------:R-:W-:Y:S01]  /*9fc0*/  IMAD.IADD R8, R13, 0x1, -R6 ;  /* 0x000000010d087824 */ /* 0x000fe200078e0a06 */
[C---:B------:R-:W-:Y:S02]  /*9fd0*/  ISETP.GE.AND P5, PT, R0.reuse, R207, PT ;  /* 0x000000cf0000720c */ /* 0x040fe40003fa6270 */
[----:B------:R-:W-:-:S02]  /*9fe0*/  ISETP.GE.AND P2, PT, R0, R205, PT ;  /* 0x000000cd0000720c */ /* 0x000fc40003f46270 */
[----:B------:R-:W-:Y:S01]  /*9ff0*/  FSEL R0, R5, -INF , !P4 ;  /* 0xff80000005007808 */ /* 0x000fe20006000000 */
[----:B------:R-:W-:Y:S01]  /*a000*/  VIADD R5, R11, 0xffffffc1 ;  /* 0xffffffc10b057836 */ /* 0x000fe20000000000 */
[----:B------:R-:W-:Y:S02]  /*a010*/  IABS R8, R8 ;  /* 0x0000000800087213 */ /* 0x000fe40000000000 */
[----:B------:R-:W-:Y:S01]  /*a020*/  ISETP.GT.AND P4, PT, R210, R7, PT ;  /* 0x00000007d200720c */ /* 0x000fe20003f84270 */
[--C-:B------:R-:W-:Y:S01]  /*a030*/  IMAD.IADD R14, R213, 0x1, -R5.reuse ;  /* 0x00000001d50e7824 */ /* 0x100fe200078e0a05 */
[----:B------:R-:W-:Y:S01]  /*a040*/  I2FP.F32.S32 R8, R8 ;  /* 0x0000000800087245 */ /* 0x000fe20000201400 */
[----:B------:R-:W-:Y:S01]  /*a050*/  IMAD.IADD R9, R2, 0x1, -R5 ;  /* 0x0000000102097824 */ /* 0x000fe200078e0a05 */
[----:B------:R-:W-:Y:S02]  /*a060*/  FSEL R0, R0, -INF , !P2 ;  /* 0xff80000000007808 */ /* 0x000fe40005000000 */
[----:B------:R-:W-:Y:S01]  /*a070*/  IABS R6, R14 ;  /* 0x0000000e00067213 */ /* 0x000fe20000000000 */
[----:B------:R-:W-:Y:S01]  /*a080*/  FFMA.FTZ R8, R8, -UR6, R24 ;  /* 0x8000000608087c23 */ /* 0x000fe20008010018 */
[----:B------:R-:W-:-:S02]  /*a090*/  IABS R10, R10 ;  /* 0x0000000a000a7213 */ /* 0x000fc40000000000 */
[----:B------:R-:W-:Y:S02]  /*a0a0*/  ISETP.GT.AND P2, PT, R208, R7, PT ;  /* 0x00000007d000720c */ /* 0x000fe40003f44270 */
[----:B------:R-:W-:Y:S02]  /*a0b0*/  FSEL R4, R4, -INF , !P5 ;  /* 0xff80000004047808 */ /* 0x000fe40006800000 */
[----:B------:R-:W-:Y:S02]  /*a0c0*/  I2FP.F32.S32 R6, R6 ;  /* 0x0000000600067245 */ /* 0x000fe40000201400 */
[----:B------:R-:W-:Y:S02]  /*a0d0*/  FSEL R150, R222, -INF , !P4 ;  /* 0xff800000de967808 */ /* 0x000fe40006000000 */
[C---:B------:R-:W-:Y:S01]  /*a0e0*/  ISETP.GE.AND P5, PT, R7.reuse, R209, PT ;  /* 0x000000d10700720c */ /* 0x040fe20003fa6270 */
[----:B------:R-:W-:Y:S01]  /*a0f0*/  FFMA.FTZ R6, R6, -UR6, R153 ;  /* 0x8000000606067c23 */ /* 0x000fe20008010099 */
[----:B------:R-:W-:-:S02]  /*a100*/  ISETP.GE.AND P6, PT, R7, R207, PT ;  /* 0x000000cf0700720c */ /* 0x000fc40003fc6270 */
[----:B------:R-:W-:Y:S02]  /*a110*/  ISETP.GT.AND P1, PT, R206, R7, PT ;  /* 0x00000007ce00720c */ /* 0x000fe40003f24270 */
[----:B------:R-:W-:Y:S01]  /*a120*/  ISETP.GE.AND P4, PT, R7, R205, PT ;  /* 0x000000cd0700720c */ /* 0x000fe20003f86270 */
[----:B------:R-:W-:Y:S01]  /*a130*/  VIADD R7, R3, 0xffffffc1 ;  /* 0xffffffc103077836 */ /* 0x000fe20000000000 */
[----:B------:R-:W-:Y:S02]  /*a140*/  I2FP.F32.S32 R10, R10 ;  /* 0x0000000a000a7245 */ /* 0x000fe40000201400 */
[----:B------:R-:W-:Y:S02]  /*a150*/  FSEL R8, R8, -INF , !P2 ;  /* 0xff80000008087808 */ /* 0x000fe40005000000 */
[----:B------:R-:W-:Y:S01]  /*a160*/  FSEL R150, R150, -INF , !P5 ;  /* 0xff80000096967808 */ /* 0x000fe20006800000 */
[----:B------:R-:W-:Y:S01]  /*a170*/  FFMA.FTZ R10, R10, -UR6, R26 ;  /* 0x800000060a0a7c23 */ /* 0x000fe2000801001a */
[----:B------:R-:W-:Y:S01]  /*a180*/  FSEL R153, R8, -INF , !P6 ;  /* 0xff80000008997808 */ /* 0x000fe20007000000 */
[--C-:B------:R-:W-:Y:S01]  /*a190*/  IMAD.IADD R8, R13, 0x1, -R5.reuse ;  /* 0x000000010d087824 */ /* 0x100fe200078e0a05 */
[----:B------:R-:W-:Y:S01]  /*a1a0*/  ISETP.GT.AND P5, PT, R212, R7, PT ;  /* 0x00000007d400720c */ /* 0x000fe20003fa4270 */
[----:B------:R-:W-:Y:S01]  /*a1b0*/  IMAD.IADD R5, R12, 0x1, -R5 ;  /* 0x000000010c057824 */ /* 0x000fe200078e0a05 */
[----:B------:R-:W-:-:S02]  /*a1c0*/  IABS R9, R9 ;  /* 0x0000000900097213 */ /* 0x000fc40000000000 */
[----:B------:R-:W-:Y:S02]  /*a1d0*/  FSEL R10, R10, -INF , !P1 ;  /* 0xff8000000a0a7808 */ /* 0x000fe40004800000 */
[----:B------:R-:W-:Y:S01]  /*a1e0*/  FSEL R171, R6, -INF , !P5 ;  /* 0xff80000006ab7808 */ /* 0x000fe20006800000 */
[----:B------:R-:W-:Y:S01]  /*a1f0*/  VIADD R6, R11, 0xffffffc8 ;  /* 0xffffffc80b067836 */ /* 0x000fe20000000000 */
[----:B------:R-:W-:Y:S02]  /*a200*/  I2FP.F32.S32 R9, R9 ;  /* 0x0000000900097245 */ /* 0x000fe40000201400 */
[----:B------:R-:W-:Y:S01]  /*a210*/  IABS R5, R5 ;  /* 0x0000000500057213 */ /* 0x000fe20000000000 */
[--C-:B------:R-:W-:Y:S01]  /*a220*/  IMAD.IADD R14, R213, 0x1, -R6.reuse ;  /* 0x00000001d50e7824 */ /* 0x100fe200078e0a06 */
[----:B------:R-:W-:Y:S01]  /*a230*/  FSEL R152, R10, -INF , !P4 ;  /* 0xff8000000a987808 */ /* 0x000fe20006000000 */
[----:B------:R-:W-:Y:S01]  /*a240*/  IMAD.IADD R10, R2, 0x1, -R6 ;  /* 0x00000001020a7824 */ /* 0x000fe200078e0a06 */
[----:B------:R-:W-:Y:S01]  /*a250*/  I2FP.F32.S32 R5, R5 ;  /* 0x0000000500057245 */ /* 0x000fe20000201400 */
[----:B------:R-:W-:Y:S01]  /*a260*/  FFMA.FTZ R9, R9, -UR6, R155 ;  /* 0x8000000609097c23 */ /* 0x000fe2000801009b */
[----:B------:R-:W-:-:S02]  /*a270*/  ISETP.GE.AND P2, PT, R7, R211, PT ;  /* 0x000000d30700720c */ /* 0x000fc40003f46270 */
[-C--:B------:R-:W-:Y:S01]  /*a280*/  ISETP.GT.AND P1, PT, R210, R7.reuse, PT ;  /* 0x00000007d200720c */ /* 0x080fe20003f24270 */
[----:B------:R-:W-:Y:S01]  /*a290*/  FFMA.FTZ R5, R5, -UR6, R151 ;  /* 0x8000000605057c23 */ /* 0x000fe20008010097 */
[----:B------:R-:W-:Y:S02]  /*a2a0*/  IABS R8, R8 ;  /* 0x0000000800087213 */ /* 0x000fe40000000000 */
[----:B------:R-:W-:Y:S02]  /*a2b0*/  IABS R10, R10 ;  /* 0x0000000a000a7213 */ /* 0x000fe40000000000 */
[----:B------:R-:W-:Y:S02]  /*a2c0*/  FSEL R171, R171, -INF , !P2 ;  /* 0xff800000abab7808 */ /* 0x000fe40005000000 */
[----:B------:R-:W-:Y:S02]  /*a2d0*/  IABS R14, R14 ;  /* 0x0000000e000e7213 */ /* 0x000fe40000000000 */
[----:B------:R-:W-:-:S02]  /*a2e0*/  ISETP.GT.AND P2, PT, R206, R7, PT ;  /* 0x00000007ce00720c */ /* 0x000fc40003f44270 */
[----:B------:R-:W-:Y:S02]  /*a2f0*/  FSEL R9, R9, -INF , !P1 ;  /* 0xff80000009097808 */ /* 0x000fe40004800000 */
[C---:B------:R-:W-:Y:S02]  /*a300*/  ISETP.GE.AND P6, PT, R7.reuse, R209, PT ;  /* 0x000000d10700720c */ /* 0x040fe40003fc6270 */
[----:B------:R-:W-:Y:S02]  /*a310*/  ISETP.GT.AND P4, PT, R208, R7, PT ;  /* 0x00000007d000720c */ /* 0x000fe40003f84270 */
[C---:B------:R-:W-:Y:S02]  /*a320*/  ISETP.GE.AND P5, PT, R7.reuse, R207, PT ;  /* 0x000000cf0700720c */ /* 0x040fe40003fa6270 */
[----:B------:R-:W-:Y:S02]  /*a330*/  ISETP.GE.AND P1, PT, R7, R205, PT ;  /* 0x000000cd0700720c */ /* 0x000fe40003f26270 */
[----:B------:R-:W-:-:S02]  /*a340*/  I2FP.F32.S32 R8, R8 ;  /* 0x0000000800087245 */ /* 0x000fc40000201400 */
[----:B------:R-:W-:Y:S01]  /*a350*/  I2FP.F32.S32 R7, R10 ;  /* 0x0000000a00077245 */ /* 0x000fe20000201400 */
[----:B------:R-:W-:Y:S01]  /*a360*/  VIADD R10, R3, 0xffffffc8 ;  /* 0xffffffc8030a7836 */ /* 0x000fe20000000000 */
[----:B------:R-:W-:Y:S01]  /*a370*/  I2FP.F32.S32 R14, R14 ;  /* 0x0000000e000e7245 */ /* 0x000fe20000201400 */
[----:B------:R-:W-:Y:S01]  /*a380*/  FFMA.FTZ R8, R8, -UR6, R149 ;  /* 0x8000000608087c23 */ /* 0x000fe20008010095 */
[----:B------:R-:W-:Y:S01]  /*a390*/  FSEL R5, R5, -INF , !P2 ;  /* 0xff80000005057808 */ /* 0x000fe20005000000 */
[----:B------:R-:W-:Y:S01]  /*a3a0*/  FFMA.FTZ R142, R7, -UR6, R142 ;  /* 0x80000006078e7c23 */ /* 0x000fe2000801008e */
[----:B------:R-:W-:Y:S01]  /*a3b0*/  FSEL R172, R9, -INF , !P6 ;  /* 0xff80000009ac7808 */ /* 0x000fe20007000000 */
[----:B------:R-:W-:Y:S01]  /*a3c0*/  FFMA.FTZ R14, R14, -UR6, R140 ;  /* 0x800000060e0e7c23 */ /* 0x000fe2000801008c */
[----:B------:R-:W-:Y:S01]  /*a3d0*/  FSEL R7, R5, -INF , !P1 ;  /* 0xff80000005077808 */ /* 0x000fe20004800000 */
[----:B------:R-:W-:Y:S01]  /*a3e0*/  VIADD R5, R11, 0xffffffc9 ;  /* 0xffffffc90b057836 */ /* 0x000fe20000000000 */
[----:B------:R-:W-:Y:S01]  /*a3f0*/  ISETP.GT.AND P6, PT, R212, R10, PT ;  /* 0x0000000ad400720c */ /* 0x000fe20003fc4270 */
[--C-:B------:R-:W-:Y:S01]  /*a400*/  IMAD.IADD R9, R13, 0x1, -R6.reuse ;  /* 0x000000010d097824 */ /* 0x100fe200078e0a06 */
[----:B------:R-:W-:Y:S01]  /*a410*/  FSEL R8, R8, -INF , !P4 ;  /* 0xff80000008087808 */ /* 0x000fe20006000000 */
[----:B------:R-:W-:Y:S01]  /*a420*/  IMAD.IADD R15, R213, 0x1, -R5 ;  /* 0x00000001d50f7824 */ /* 0x000fe200078e0a05 */
[----:B------:R-:W-:Y:S01]  /*a430*/  ISETP.GE.AND P4, PT, R10, R211, PT ;  /* 0x000000d30a00720c */ /* 0x000fe20003f86270 */
[----:B------:R-:W-:Y:S01]  /*a440*/  IMAD.IADD R6, R12, 0x1, -R6 ;  /* 0x000000010c067824 */ /* 0x000fe200078e0a06 */
[----:B------:R-:W-:-:S02]  /*a450*/  FSEL R14, R14, -INF , !P6 ;  /* 0xff8000000e0e7808 */ /* 0x000fc40007000000 */
[----:B------:R-:W-:Y:S02]  /*a460*/  ISETP.GT.AND P2, PT, R210, R10, PT ;  /* 0x0000000ad200720c */ /* 0x000fe40003f44270 */
[----:B------:R-:W-:Y:S01]  /*a470*/  FSEL R173, R14, -INF , !P4 ;  /* 0xff8000000ead7808 */ /* 0x000fe20006000000 */
[----:B------:R-:W-:Y:S01]  /*a480*/  IMAD.IADD R14, R2, 0x1, -R5 ;  /* 0x00000001020e7824 */ /* 0x000fe200078e0a05 */
[----:B------:R-:W-:Y:S02]  /*a490*/  IABS R9, R9 ;  /* 0x0000000900097213 */ /* 0x000fe40000000000 */
[----:B------:R-:W-:Y:S02]  /*a4a0*/  IABS R15, R15 ;  /* 0x0000000f000f7213 */ /* 0x000fe40000000000 */
[----:B------:R-:W-:Y:S02]  /*a4b0*/  FSEL R8, R8, -INF , !P5 ;  /* 0xff80000008087808 */ /* 0x000fe40006800000 */
[----:B------:R-:W-:-:S02]  /*a4c0*/  I2FP.F32.S32 R9, R9 ;  /* 0x0000000900097245 */ /* 0x000fc40000201400 */
[----:B------:R-:W-:Y:S02]  /*a4d0*/  FSEL R142, R142, -INF , !P2 ;  /* 0xff8000008e8e7808 */ /* 0x000fe40005000000 */
[----:B------:R-:W-:Y:S01]  /*a4e0*/  ISETP.GE.AND P5, PT, R10, R209, PT ;  /* 0x000000d10a00720c */ /* 0x000fe20003fa6270 */
[----:B------:R-:W-:Y:S01]  /*a4f0*/  FFMA.FTZ R9, R9, -UR6, R144 ;  /* 0x8000000609097c23 */ /* 0x000fe20008010090 */
[-C--:B------:R-:W-:Y:S02]  /*a500*/  ISETP.GT.AND P1, PT, R208, R10.reuse, PT ;  /* 0x0000000ad000720c */ /* 0x080fe40003f24270 */
[----:B------:R-:W-:Y:S02]  /*a510*/  ISETP.GE.AND P6, PT, R10, R207, PT ;  /* 0x000000cf0a00720c */ /* 0x000fe40003fc6270 */
[----:B------:R-:W-:Y:S02]  /*a520*/  ISETP.GT.AND P4, PT, R206, R10, PT ;  /* 0x0000000ace00720c */ /* 0x000fe40003f84270 */
[----:B------:R-:W-:-:S02]  /*a530*/  I2FP.F32.S32 R15, R15 ;  /* 0x0000000f000f7245 */ /* 0x000fc40000201400 */
[----:B------:R-:W-:Y:S01]  /*a540*/  ISETP.GE.AND P2, PT, R10, R205, PT ;  /* 0x000000cd0a00720c */ /* 0x000fe20003f46270 */
[----:B------:R-:W-:Y:S01]  /*a550*/  VIADD R10, R3, 0xffffffc9 ;  /* 0xffffffc9030a7836 */ /* 0x000fe20000000000 */
[----:B------:R-:W-:Y:S01]  /*a560*/  IABS R14, R14 ;  /* 0x0000000e000e7213 */ /* 0x000fe20000000000 */
[----:B------:R-:W-:Y:S01]  /*a570*/  FFMA.FTZ R15, R15, -UR6, R141 ;  /* 0x800000060f0f7c23 */ /* 0x000fe2000801008d */
[----:B------:R-:W-:Y:S02]  /*a580*/  IABS R6, R6 ;  /* 0x0000000600067213 */ /* 0x000fe40000000000 */
[----:B------:R-:W-:Y:S02]  /*a590*/  I2FP.F32.S32 R14, R14 ;  /* 0x0000000e000e7245 */ /* 0x000fe40000201400 */
[----:B------:R-:W-:Y:S02]  /*a5a0*/  FSEL R174, R142, -INF , !P5 ;  /* 0xff8000008eae7808 */ /* 0x000fe40006800000 */
[----:B------:R-:W-:Y:S01]  /*a5b0*/  ISETP.GT.AND P5, PT, R212, R10, PT ;  /* 0x0000000ad400720c */ /* 0x000fe20003fa4270 */
[----:B------:R-:W-:Y:S01]  /*a5c0*/  FFMA.FTZ R143, R14, -UR6, R143 ;  /* 0x800000060e8f7c23 */ /* 0x000fe2000801008f */
[----:B------:R-:W-:Y:S01]  /*a5d0*/  I2FP.F32.S32 R6, R6 ;  /* 0x0000000600067245 */ /* 0x000fe20000201400 */
[----:B------:R-:W-:Y:S01]  /*a5e0*/  VIADD R14, R11, 0xffffffd0 ;  /* 0xffffffd00b0e7836 */ /* 0x000fe20000000000 */
[----:B------:R-:W-:-:S02]  /*a5f0*/  FSEL R9, R9, -INF , !P1 ;  /* 0xff80000009097808 */ /* 0x000fc40004800000 */
[----:B------:R-:W-:Y:S01]  /*a600*/  ISETP.GE.AND P1, PT, R10, R211, PT ;  /* 0x000000d30a00720c */ /* 0x000fe20003f26270 */
[----:B------:R-:W-:Y:S01]  /*a610*/  FFMA.FTZ R6, R6, -UR6, R146 ;  /* 0x8000000606067c23 */ /* 0x000fe20008010092 */
[----:B------:R-:W-:Y:S01]  /*a620*/  FSEL R15, R15, -INF , !P5 ;  /* 0xff8000000f0f7808 */ /* 0x000fe20006800000 */
[--C-:B------:R-:W-:Y:S01]  /*a630*/  IMAD.IADD R17, R213, 0x1, -R14.reuse ;  /* 0x00000001d5117824 */ /* 0x100fe200078e0a0e */
[----:B------:R-:W-:Y:S01]  /*a640*/  FSEL R9, R9, -INF , !P6 ;  /* 0xff80000009097808 */ /* 0x000fe20007000000 */
[--C-:B------:R-:W-:Y:S01]  /*a650*/  IMAD.IADD R16, R2, 0x1, -R14.reuse ;  /* 0x0000000102107824 */ /* 0x100fe200078e0a0e */
[----:B------:R-:W-:Y:S01]  /*a660*/  FSEL R175, R15, -INF , !P1 ;  /* 0xff8000000faf7808 */ /* 0x000fe20004800000 */
[C-C-:B------:R-:W-:Y:S01]  /*a670*/  IMAD.IADD R15, R13.reuse, 0x1, -R5.reuse ;  /* 0x000000010d0f7824 */ /* 0x140fe200078e0a05 */
[----:B------:R-:W-:Y:S01]  /*a680*/  FSEL R6, R6, -INF , !P4 ;  /* 0xff80000006067808 */ /* 0x000fe20006000000 */
[----:B------:R-:W-:Y:S01]  /*a690*/  IMAD.IADD R5, R12, 0x1, -R5 ;  /* 0x000000010c057824 */ /* 0x000fe200078e0a05 */
[----:B------:R-:W-:Y:S01]  /*a6a0*/  ISETP.GT.AND P4, PT, R210, R10, PT ;  /* 0x0000000ad200720c */ /* 0x000fe20003f84270 */
[--C-:B------:R-:W-:Y:S01]  /*a6b0*/  IMAD.IADD R18, R13, 0x1, -R14.reuse ;  /* 0x000000010d127824 */ /* 0x100fe200078e0a0e */
[----:B------:R-:W-:Y:S01]  /*a6c0*/  IABS R15, R15 ;  /* 0x0000000f000f7213 */ /* 0x000fe20000000000 */
[----:B------:R-:W-:Y:S01]  /*a6d0*/  IMAD.IADD R14, R12, 0x1, -R14 ;  /* 0x000000010c0e7824 */ /* 0x000fe200078e0a0e */
[----:B------:R-:W-:-:S02]  /*a6e0*/  IABS R17, R17 ;  /* 0x0000001100117213 */ /* 0x000fc40000000000 */
[----:B------:R-:W-:Y:S02]  /*a6f0*/  IABS R16, R16 ;  /* 0x0000001000107213 */ /* 0x000fe40000000000 */
[----:B------:R-:W-:Y:S02]  /*a700*/  FSEL R6, R6, -INF , !P2 ;  /* 0xff80000006067808 */ /* 0x000fe40005000000 */
[----:B------:R-:W-:Y:S02]  /*a710*/  FSEL R143, R143, -INF , !P4 ;  /* 0xff8000008f8f7808 */ /* 0x000fe40006000000 */
[----:B------:R-:W-:Y:S02]  /*a720*/  ISETP.GE.AND P6, PT, R10, R209, PT ;  /* 0x000000d10a00720c */ /* 0x000fe40003fc6270 */
[----:B------:R-:W-:Y:S02]  /*a730*/  ISETP.GT.AND P2, PT, R208, R10, PT ;  /* 0x0000000ad000720c */ /* 0x000fe40003f44270 */
[----:B------:R-:W-:-:S02]  /*a740*/  ISETP.GE.AND P5, PT, R10, R207, PT ;  /* 0x000000cf0a00720c */ /* 0x000fc40003fa6270 */
[----:B------:R-:W-:Y:S02]  /*a750*/  ISETP.GT.AND P1, PT, R206, R10, PT ;  /* 0x0000000ace00720c */ /* 0x000fe40003f24270 */
[----:B------:R-:W-:Y:S02]  /*a760*/  IABS R5, R5 ;  /* 0x0000000500057213 */ /* 0x000fe40000000000 */
[----:B------:R-:W-:Y:S02]  /*a770*/  I2FP.F32.S32 R15, R15 ;  /* 0x0000000f000f7245 */ /* 0x000fe40000201400 */
[----:B------:R-:W-:Y:S02]  /*a780*/  I2FP.F32.S32 R17, R17 ;  /* 0x0000001100117245 */ /* 0x000fe40000201400 */
[----:B------:R-:W-:Y:S01]  /*a790*/  ISETP.GE.AND P4, PT, R10, R205, PT ;  /* 0x000000cd0a00720c */ /* 0x000fe20003f86270 */
[----:B------:R-:W-:Y:S01]  /*a7a0*/  FFMA.FTZ R15, R15, -UR6, R145 ;  /* 0x800000060f0f7c23 */ /* 0x000fe20008010091 */
[----:B------:R-:W-:Y:S01]  /*a7b0*/  I2FP.F32.S32 R10, R16 ;  /* 0x00000010000a7245 */ /* 0x000fe20000201400 */
[----:B------:R-:W-:Y:S01]  /*a7c0*/  VIADD R16, R3, 0xffffffd0 ;  /* 0xffffffd003107836 */ /* 0x000fe20000000000 */
[----:B------:R-:W-:Y:S01]  /*a7d0*/  I2FP.F32.S32 R5, R5 ;  /* 0x0000000500057245 */ /* 0x000fe20000201400 */
[----:B------:R-:W-:Y:S01]  /*a7e0*/  FFMA.FTZ R64, R17, -UR6, R64 ;  /* 0x8000000611407c23 */ /* 0x000fe20008010040 */
[----:B------:R-:W-:Y:S01]  /*a7f0*/  IABS R14, R14 ;  /* 0x0000000e000e7213 */ /* 0x000fe20000000000 */
[----:B------:R-:W-:Y:S01]  /*a800*/  FFMA.FTZ R17, R10, -UR6, R66 ;  /* 0x800000060a117c23 */ /* 0x000fe20008010042 */
[----:B------:R-:W-:Y:S01]  /*a810*/  FSEL R66, R143, -INF , !P6 ;  /* 0xff8000008f427808 */ /* 0x000fe20007000000 */
[----:B------:R-:W-:Y:S01]  /*a820*/  FFMA.FTZ R5, R5, -UR6, R147 ;  /* 0x8000000605057c23 */ /* 0x000fe20008010093 */
[----:B------:R-:W-:-:S02]  /*a830*/  ISETP.GT.AND P6, PT, R212, R16, PT ;  /* 0x00000010d400720c */ /* 0x000fc40003fc4270 */
[----:B------:R-:W-:Y:S01]  /*a840*/  FSEL R10, R15, -INF , !P2 ;  /* 0xff8000000f0a7808 */ /* 0x000fe20005000000 */
[----:B------:R-:W-:Y:S01]  /*a850*/  VIADD R15, R11, 0xffffffd1 ;  /* 0xffffffd10b0f7836 */ /* 0x000fe20000000000 */
[----:B------:R-:W-:Y:S02]  /*a860*/  I2FP.F32.S32 R14, R14 ;  /* 0x0000000e000e7245 */ /* 0x000fe40000201400 */
[----:B------:R-:W-:Y:S01]  /*a870*/  ISETP.GE.AND P2, PT, R16, R211, PT ;  /* 0x000000d31000720c */ /* 0x000fe20003f46270 */
[--C-:B------:R-:W-:Y:S01]  /*a880*/  IMAD.IADD R20, R213, 0x1, -R15.reuse ;  /* 0x00000001d5147824 */ /* 0x100fe200078e0a0f */
[----:B------:R-:W-:Y:S01]  /*a890*/  FSEL R64, R64, -INF , !P6 ;  /* 0xff80000040407808 */ /* 0x000fe20007000000 */
[----:B------:R-:W-:Y:S01]  /*a8a0*/  IMAD.IADD R19, R2, 0x1, -R15 ;  /* 0x0000000102137824 */ /* 0x000fe200078e0a0f */
[----:B------:R-:W-:Y:S01]  /*a8b0*/  FSEL R5, R5, -INF , !P1 ;  /* 0xff80000005057808 */ /* 0x000fe20004800000 */
[----:B------:R-:W-:Y:S01]  /*a8c0*/  FFMA.FTZ R14, R14, -UR6, R62 ;  /* 0x800000060e0e7c23 */ /* 0x000fe2000801003e */
[----:B------:R-:W-:-:S02]  /*a8d0*/  ISETP.GT.AND P1, PT, R210, R16, PT ;  /* 0x00000010d200720c */ /* 0x000fc40003f24270 */
[----:B------:R-:W-:Y:S02]  /*a8e0*/  FSEL R162, R64, -INF , !P2 ;  /* 0xff80000040a27808 */ /* 0x000fe40005000000 */
[----:B------:R-:W-:Y:S02]  /*a8f0*/  ISETP.GT.AND P2, PT, R206, R16, PT ;  /* 0x00000010ce00720c */ /* 0x000fe40003f44270 */
[----:B------:R-:W-:Y:S02]  /*a900*/  FSEL R10, R10, -INF , !P5 ;  /* 0xff8000000a0a7808 */ /* 0x000fe40006800000 */
[----:B------:R-:W-:Y:S02]  /*a910*/  ISETP.GE.AND P5, PT, R16, R209, PT ;  /* 0x000000d11000720c */ /* 0x000fe40003fa6270 */
[----:B------:R-:W-:Y:S02]  /*a920*/  IABS R18, R18 ;  /* 0x0000001200127213 */ /* 0x000fe40000000000 */
[----:B------:R-:W-:-:S02]  /*a930*/  FSEL R17, R17, -INF , !P1 ;  /* 0xff80000011117808 */ /* 0x000fc40004800000 */
[----:B------:R-:W-:Y:S02]  /*a940*/  IABS R20, R20 ;  /* 0x0000001400147213 */ /* 0x000fe40000000000 */
[----:B------:R-:W-:Y:S02]  /*a950*/  IABS R19, R19 ;  /* 0x0000001300137213 */ /* 0x000fe40000000000 */
[----:B------:R-:W-:Y:S02]  /*a960*/  ISETP.GE.AND P1, PT, R16, R205, PT ;  /* 0x000000cd1000720c */ /* 0x000fe40003f26270 */
[----:B------:R-:W-:Y:S02]  /*a970*/  FSEL R14, R14, -INF , !P2 ;  /* 0xff8000000e0e7808 */ /* 0x000fe40005000000 */
[----:B------:R-:W-:Y:S02]  /*a980*/  FSEL R5, R5, -INF , !P4 ;  /* 0xff80000005057808 */ /* 0x000fe40006000000 */
[----:B------:R-:W-:-:S02]  /*a990*/  I2FP.F32.S32 R18, R18 ;  /* 0x0000001200127245 */ /* 0x000fc40000201400 */
[----:B------:R-:W-:Y:S01]  /*a9a0*/  FSEL R161, R17, -INF , !P5 ;  /* 0xff80000011a17808 */ /* 0x000fe20006800000 */
[--C-:B------:R-:W-:Y:S01]  /*a9b0*/  IMAD.IADD R17, R13, 0x1, -R15.reuse ;  /* 0x000000010d117824 */ /* 0x100fe200078e0a0f */
[----:B------:R-:W-:Y:S01]  /*a9c0*/  ISETP.GT.AND P4, PT, R208, R16, PT ;  /* 0x00000010d000720c */ /* 0x000fe20003f84270 */
[----:B------:R-:W-:Y:S01]  /*a9d0*/  IMAD.IADD R15, R12, 0x1, -R15 ;  /* 0x000000010c0f7824 */ /* 0x000fe200078e0a0f */
[----:B------:R-:W-:Y:S01]  /*a9e0*/  ISETP.GE.AND P6, PT, R16, R207, PT ;  /* 0x000000cf1000720c */ /* 0x000fe20003fc6270 */
[----:B------:R-:W-:Y:S01]  /*a9f0*/  VIADD R16, R3, 0xffffffd1 ;  /* 0xffffffd103107836 */ /* 0x000fe20000000000 */
[----:B------:R-:W-:Y:S01]  /*aa00*/  I2FP.F32.S32 R20, R20 ;  /* 0x0000001400147245 */ /* 0x000fe20000201400 */
[----:B------:R-:W-:Y:S01]  /*aa10*/  FFMA.FTZ R18, R18, -UR6, R60 ;  /* 0x8000000612127c23 */ /* 0x000fe2000801003c */
[----:B------:R-:W-:Y:S02]  /*aa20*/  I2FP.F32.S32 R19, R19 ;  /* 0x0000001300137245 */ /* 0x000fe40000201400 */
[----:B------:R-:W-:Y:S01]  /*aa30*/  FSEL R145, R14, -INF , !P1 ;  /* 0xff8000000e917808 */ /* 0x000fe20004800000 */
[----:B------:R-:W-:-:S02]  /*aa40*/  VIADD R14, R11, 0xffffffd8 ;  /* 0xffffffd80b0e7836 */ /* 0x000fc40000000000 */
[----:B------:R-:W-:Y:S01]  /*aa50*/  FFMA.FTZ R20, R20, -UR6, R65 ;  /* 0x8000000614147c23 */ /* 0x000fe20008010041 */
[----:B------:R-:W-:Y:S01]  /*aa60*/  FFMA.FTZ R67, R19, -UR6, R67 ;  /* 0x8000000613437c23 */ /* 0x000fe20008010043 */
[----:B------:R-:W-:Y:S01]  /*aa70*/  IABS R17, R17 ;  /* 0x0000001100117213 */ /* 0x000fe20000000000 */
[----:B------:R-:W-:Y:S01]  /*aa80*/  IMAD.IADD R19, R213, 0x1, -R14 ;  /* 0x00000001d5137824 */ /* 0x000fe200078e0a0e */
[----:B------:R-:W-:Y:S02]  /*aa90*/  ISETP.GT.AND P5, PT, R212, R16, PT ;  /* 0x00000010d400720c */ /* 0x000fe40003fa4270 */
[----:B------:R-:W-:Y:S02]  /*aaa0*/  IABS R15, R15 ;  /* 0x0000000f000f7213 */ /* 0x000fe40000000000 */
[----:B------:R-:W-:Y:S02]  /*aab0*/  FSEL R18, R18, -INF , !P4 ;  /* 0xff80000012127808 */ /* 0x000fe40006000000 */
[----:B------:R-:W-:-:S02]  /*aac0*/  I2FP.F32.S32 R17, R17 ;  /* 0x0000001100117245 */ /* 0x000fc40000201400 */
[----:B------:R-:W-:Y:S02]  /*aad0*/  ISETP.GE.AND P4, PT, R16, R211, PT ;  /* 0x000000d31000720c */ /* 0x000fe40003f86270 */
[----:B------:R-:W-:Y:S01]  /*aae0*/  ISETP.GT.AND P2, PT, R210, R16, PT ;  /* 0x00000010d200720c */ /* 0x000fe20003f44270 */
[----:B------:R-:W-:Y:S01]  /*aaf0*/  FFMA.FTZ R17, R17, -UR6, R61 ;  /* 0x8000000611117c23 */ /* 0x000fe2000801003d */
[----:B------:R-:W-:Y:S02]  /*ab00*/  FSEL R20, R20, -INF , !P5 ;  /* 0xff80000014147808 */ /* 0x000fe40006800000 */
[----:B------:R-:W-:Y:S02]  /*ab10*/  IABS R19, R19 ;  /* 0x0000001300137213 */ /* 0x000fe40000000000 */
[----:B------:R-:W-:Y:S02]  /*ab20*/  I2FP.F32.S32 R15, R15 ;  /* 0x0000000f000f7245 */ /* 0x000fe40000201400 */
[----:B------:R-:W-:Y:S01]  /*ab30*/  FSEL R142, R18, -INF , !P6 ;  /* 0xff800000128e7808 */ /* 0x000fe20007000000 */
[----:B------:R-:W-:Y:S01]  /*ab40*/  IMAD.IADD R18, R2, 0x1, -R14 ;  /* 0x0000000102127824 */ /* 0x000fe200078e0a0e */
[----:B------:R-:W-:Y:S01]  /*ab50*/  FSEL R160, R20, -INF , !P4 ;  /* 0xff80000014a07808 */ /* 0x000fe20006000000 */
[----:B------:R-:W-:Y:S01]  /*ab60*/  FFMA.FTZ R15, R15, -UR6, R63 ;  /* 0x800000060f0f7c23 */ /* 0x000fe2000801003f */
[----:B------:R-:W-:-:S02]  /*ab70*/  FSEL R67, R67, -INF , !P2 ;  /* 0xff80000043437808 */ /* 0x000fc40005000000 */
[----:B------:R-:W-:Y:S02]  /*ab80*/  ISETP.GE.AND P6, PT, R16, R209, PT ;  /* 0x000000d11000720c */ /* 0x000fe40003fc6270 */
[-C--:B------:R-:W-:Y:S02]  /*ab90*/  ISETP.GT.AND P1, PT, R208, R16.reuse, PT ;  /* 0x00000010d000720c */ /* 0x080fe40003f24270 */
[----:B------:R-:W-:Y:S02]  /*aba0*/  ISETP.GE.AND P5, PT, R16, R207, PT ;  /* 0x000000cf1000720c */ /* 0x000fe40003fa6270 */
[----:B------:R-:W-:Y:S02]  /*abb0*/  ISETP.GT.AND P4, PT, R206, R16, PT ;  /* 0x00000010ce00720c */ /* 0x000fe40003f84270 */
[----:B------:R-:W-:Y:S02]  /*abc0*/  I2FP.F32.S32 R19, R19 ;  /* 0x0000001300137245 */ /* 0x000fe40000201400 */
[----:B------:R-:W-:Y:S01]  /*abd0*/  ISETP.GE.AND P2, PT, R16, R205, PT ;  /* 0x000000cd1000720c */ /* 0x000fe20003f46270 */
[----:B------:R-:W-:Y:S01]  /*abe0*/  VIADD R16, R3, 0xffffffd8 ;  /* 0xffffffd803107836 */ /* 0x000fe20000000000 */
[----:B------:R-:W-:Y:S01]  /*abf0*/  FSEL R17, R17, -INF , !P1 ;  /* 0xff80000011117808 */ /* 0x000fe20004800000 */
[----:B------:R-:W-:Y:S01]  /*ac00*/  FFMA.FTZ R19, R19, -UR6, R52 ;  /* 0x8000000613137c23 */ /* 0x000fe20008010034 */
[----:B------:R-:W-:-:S02]  /*ac10*/  FSEL R165, R67, -INF , !P6 ;  /* 0xff80000043a57808 */ /* 0x000fc40007000000 */
[----:B------:R-:W-:Y:S02]  /*ac20*/  ISETP.GT.AND P6, PT, R212, R16, PT ;  /* 0x00000010d400720c */ /* 0x000fe40003fc4270 */
[----:B------:R-:W-:Y:S02]  /*ac30*/  FSEL R15, R15, -INF , !P4 ;  /* 0xff8000000f0f7808 */ /* 0x000fe40006000000 */
[----:B------:R-:W-:Y:S01]  /*ac40*/  FSEL R143, R17, -INF , !P5 ;  /* 0xff800000118f7808 */ /* 0x000fe20006800000 */
[--C-:B------:R-:W-:Y:S01]  /*ac50*/  IMAD.IADD R17, R13, 0x1, -R14.reuse ;  /* 0x000000010d117824 */ /* 0x100fe200078e0a0e */
[----:B------:R-:W-:Y:S01]  /*ac60*/  IABS R18, R18 ;  /* 0x0000001200127213 */ /* 0x000fe20000000000 */
[----:B------:R-:W-:Y:S01]  /*ac70*/  IMAD.IADD R14, R12, 0x1, -R14 ;  /* 0x000000010c0e7824 */ /* 0x000fe200078e0a0e */
[----:B------:R-:W-:Y:S02]  /*ac80*/  ISETP.GE.AND P1, PT, R16, R211, PT ;  /* 0x000000d31000720c */ /* 0x000fe40003f26270 */
[----:B------:R-:W-:-:S02]  /*ac90*/  FSEL R19, R19, -INF , !P6 ;  /* 0xff80000013137808 */ /* 0x000fc40007000000 */
[----:B------:R-:W-:Y:S01]  /*aca0*/  FSEL R24, R15, -INF , !P2 ;  /* 0xff8000000f187808 */ /* 0x000fe20005000000 */
[----:B------:R-:W-:Y:S01]  /*acb0*/  VIADD R15, R11, 0xffffffd9 ;  /* 0xffffffd90b0f7836 */ /* 0x000fe20000000000 */
[----:B------:R-:W-:Y:S02]  /*acc0*/  I2FP.F32.S32 R18, R18 ;  /* 0x0000001200127245 */ /* 0x000fe40000201400 */
[----:B------:R-:W-:Y:S01]  /*acd0*/  FSEL R163, R19, -INF , !P1 ;  /* 0xff80000013a37808 */ /* 0x000fe20004800000 */
[--C-:B------:R-:W-:Y:S01]  /*ace0*/  IMAD.IADD R19, R213, 0x1, -R15.reuse ;  /* 0x00000001d5137824 */ /* 0x100fe200078e0a0f */
[----:B------:R-:W-:Y:S01]  /*acf0*/  IABS R17, R17 ;  /* 0x0000001100117213 */ /* 0x000fe20000000000 */
[----:B------:R-:W-:Y:S01]  /*ad00*/  FFMA.FTZ R54, R18, -UR6, R54 ;  /* 0x8000000612367c23 */ /* 0x000fe20008010036 */
[----:B------:R-:W-:Y:S01]  /*ad10*/  IABS R14, R14 ;  /* 0x0000000e000e7213 */ /* 0x000fe20000000000 */
[----:B------:R-:W-:Y:S01]  /*ad20*/  IMAD.IADD R18, R2, 0x1, -R15 ;  /* 0x0000000102127824 */ /* 0x000fe200078e0a0f */
[----:B------:R-:W-:-:S02]  /*ad30*/  I2FP.F32.S32 R17, R17 ;  /* 0x0000001100117245 */ /* 0x000fc40000201400 */
[----:B------:R-:W-:Y:S02]  /*ad40*/  ISETP.GT.AND P4, PT, R210, R16, PT ;  /* 0x00000010d200720c */ /* 0x000fe40003f84270 */
[----:B------:R-:W-:Y:S01]  /*ad50*/  IABS R19, R19 ;  /* 0x0000001300137213 */ /* 0x000fe20000000000 */
[----:B------:R-:W-:Y:S01]  /*ad60*/  FFMA.FTZ R17, R17, -UR6, R56 ;  /* 0x8000000611117c23 */ /* 0x000fe20008010038 */
[----:B------:R-:W-:Y:S02]  /*ad70*/  I2FP.F32.S32 R14, R14 ;  /* 0x0000000e000e7245 */ /* 0x000fe40000201400 */
[----:B------:R-:W-:Y:S02]  /*ad80*/  FSEL R54, R54, -INF , !P4 ;  /* 0xff80000036367808 */ /* 0x000fe40006000000 */
[----:B------:R-:W-:Y:S01]  /*ad90*/  ISETP.GE.AND P5, PT, R16, R209, PT ;  /* 0x000000d11000720c */ /* 0x000fe20003fa6270 */
[----:B------:R-:W-:Y:S01]  /*ada0*/  FFMA.FTZ R14, R14, -UR6, R58 ;  /* 0x800000060e0e7c23 */ /* 0x000fe2000801003a */
[----:B------:R-:W-:-:S02]  /*adb0*/  ISETP.GT.AND P2, PT, R208, R16, PT ;  /* 0x00000010d000720c */ /* 0x000fc40003f44270 */
        /* <DEDUP_REMOVED lines=26> */
[-C--:B------:R-:W-:Y:S02]  /*af60*/  ISETP.GT.AND P1, PT, R210, R16.reuse, PT ;  /* 0x00000010d200720c */ /* 0x080fe40003f24270 */
        /* <DEDUP_REMOVED lines=19> */
[----:B------:R-:W-:Y:S01]  /*b0a0*/  ISETP.GE.AND P5, PT, R16, R211, PT ;  /* 0x000000d31000720c */ /* 0x000fe20003fa6270 */
[----:B------:R-:W-:Y:S01]  /*b0b0*/  IMAD.IADD R14, R12, 0x1, -R14 ;  /* 0x000000010c0e7824 */ /* 0x000fe200078e0a0e */
[----:B------:R-:W-:Y:S02]  /*b0c0*/  FSEL R19, R19, -INF , !P6 ;  /* 0xff80000013137808 */ /* 0x000fe40007000000 */
[----:B------:R-:W-:Y:S01]  /*b0d0*/  FSEL R26, R15, -INF , !P1 ;  /* 0xff8000000f1a7808 */ /* 0x000fe20004800000 */
[----:B------:R-:W-:Y:S01]  /*b0e0*/  VIADD R15, R11, 0xffffffe1 ;  /* 0xffffffe10b0f7836 */ /* 0x000fe20000000000 */
[----:B------:R-:W-:-:S02]  /*b0f0*/  IABS R18, R18 ;  /* 0x0000001200127213 */ /* 0x000fc40000000000 */
[----:B------:R-:W-:Y:S01]  /*b100*/  FSEL R52, R19, -INF , !P5 ;  /* 0xff80000013347808 */ /* 0x000fe20006800000 */
[--C-:B------:R-:W-:Y:S01]  /*b110*/  IMAD.IADD R19, R213, 0x1, -R15.reuse ;  /* 0x00000001d5137824 */ /* 0x100fe200078e0a0f */
[----:B------:R-:W-:Y:S02]  /*b120*/  I2FP.F32.S32 R18, R18 ;  /* 0x0000001200127245 */ /* 0x000fe40000201400 */
[----:B------:R-:W-:Y:S02]  /*b130*/  IABS R14, R14 ;  /* 0x0000000e000e7213 */ /* 0x000fe40000000000 */
[----:B------:R-:W-:Y:S01]  /*b140*/  IABS R17, R17 ;  /* 0x0000001100117213 */ /* 0x000fe20000000000 */
[----:B------:R-:W-:Y:S01]  /*b150*/  FFMA.FTZ R50, R18, -UR6, R50 ;  /* 0x8000000612327c23 */ /* 0x000fe20008010032 */
[----:B------:R-:W-:Y:S01]  /*b160*/  I2FP.F32.S32 R14, R14 ;  /* 0x0000000e000e7245 */ /* 0x000fe20000201400 */
[----:B------:R-:W-:Y:S01]  /*b170*/  IMAD.IADD R18, R2, 0x1, -R15 ;  /* 0x0000000102127824 */ /* 0x000fe200078e0a0f */
[----:B------:R-:W-:-:S02]  /*b180*/  IABS R19, R19 ;  /* 0x0000001300137213 */ /* 0x000fc40000000000 */
[-C--:B------:R-:W-:Y:S01]  /*b190*/  ISETP.GT.AND P2, PT, R210, R16.reuse, PT ;  /* 0x00000010d200720c */ /* 0x080fe20003f44270 */
[----:B------:R-:W-:Y:S01]  /*b1a0*/  FFMA.FTZ R46, R14, -UR6, R46 ;  /* 0x800000060e2e7c23 */ /* 0x000fe2000801002e */
[----:B------:R-:W-:Y:S01]  /*b1b0*/  I2FP.F32.S32 R17, R17 ;  /* 0x0000001100117245 */ /* 0x000fe20000201400 */
[----:B------:R-:W-:Y:S01]  /*b1c0*/  VIADD R14, R3, 0xffffffe1 ;  /* 0xffffffe1030e7836 */ /* 0x000fe20000000000 */
[----:B------:R-:W-:Y:S02]  /*b1d0*/  I2FP.F32.S32 R19, R19 ;  /* 0x0000001300137245 */ /* 0x000fe40000201400 */
[----:B------:R-:W-:Y:S01]  /*b1e0*/  ISETP.GE.AND P4, PT, R16, R209, PT ;  /* 0x000000d11000720c */ /* 0x000fe20003f86270 */
[----:B------:R-:W-:Y:S01]  /*b1f0*/  FFMA.FTZ R17, R17, -UR6, R44 ;  /* 0x8000000611117c23 */ /* 0x000fe2000801002c */
[----:B------:R-:W-:Y:S01]  /*b200*/  FSEL R50, R50, -INF , !P2 ;  /* 0xff80000032327808 */ /* 0x000fe20005000000 */
[----:B------:R-:W-:Y:S01]  /*b210*/  FFMA.FTZ R19, R19, -UR6, R49 ;  /* 0x8000000613137c23 */ /* 0x000fe20008010031 */
[----:B------:R-:W-:-:S02]  /*b220*/  ISETP.GT.AND P1, PT, R208, R16, PT ;  /* 0x00000010d000720c */ /* 0x000fc40003f24270 */
[----:B------:R-:W-:Y:S02]  /*b230*/  FSEL R53, R50, -INF , !P4 ;  /* 0xff80000032357808 */ /* 0x000fe40006000000 */
[----:B------:R-:W-:Y:S02]  /*b240*/  ISETP.GT.AND P4, PT, R212, R14, PT ;  /* 0x0000000ed400720c */ /* 0x000fe40003f84270 */
[----:B------:R-:W-:Y:S02]  /*b250*/  ISETP.GE.AND P6, PT, R16, R207, PT ;  /* 0x000000cf1000720c */ /* 0x000fe40003fc6270 */
[----:B------:R-:W-:Y:S02]  /*b260*/  ISETP.GT.AND P5, PT, R206, R16, PT ;  /* 0x00000010ce00720c */ /* 0x000fe40003fa4270 */
[----:B------:R-:W-:Y:S02]  /*b270*/  IABS R18, R18 ;  /* 0x0000001200127213 */ /* 0x000fe40000000000 */
[----:B------:R-:W-:Y:S01]  /*b280*/  ISETP.GE.AND P2, PT, R16, R205, PT ;  /* 0x000000cd1000720c */ /* 0x000fe20003f46270 */
[--C-:B------:R-:W-:Y:S01]  /*b290*/  IMAD.IADD R16, R13, 0x1, -R15.reuse ;  /* 0x000000010d107824 */ /* 0x100fe200078e0a0f */
[----:B------:R-:W-:Y:S01]  /*b2a0*/  FSEL R17, R17, -INF , !P1 ;  /* 0xff80000011117808 */ /* 0x000fe20004800000 */
[----:B------:R-:W-:Y:S01]  /*b2b0*/  IMAD.IADD R15, R12, 0x1, -R15 ;  /* 0x000000010c0f7824 */ /* 0x000fe200078e0a0f */
[----:B------:R-:W-:Y:S01]  /*b2c0*/  FSEL R54, R19, -INF , !P4 ;  /* 0xff80000013367808 */ /* 0x000fe20006000000 */
[----:B------:R-:W-:Y:S01]  /*b2d0*/  VIADD R19, R11, 0xffffffe8 ;  /* 0xffffffe80b137836 */ /* 0x000fe20000000000 */
[----:B------:R-:W-:-:S02]  /*b2e0*/  I2FP.F32.S32 R18, R18 ;  /* 0x0000001200127245 */ /* 0x000fc40000201400 */
[----:B------:R-:W-:Y:S01]  /*b2f0*/  FSEL R155, R17, -INF , !P6 ;  /* 0xff800000119b7808 */ /* 0x000fe20007000000 */
[----:B------:R-:W-:Y:S01]  /*b300*/  IMAD.IADD R17, R2, 0x1, -R19 ;  /* 0x0000000102117824 */ /* 0x000fe200078e0a13 */
[----:B------:R-:W-:Y:S01]  /*b310*/  IABS R15, R15 ;  /* 0x0000000f000f7213 */ /* 0x000fe20000000000 */
[----:B------:R-:W-:Y:S01]  /*b320*/  FFMA.FTZ R51, R18, -UR6, R51 ;  /* 0x8000000612337c23 */ /* 0x000fe20008010033 */
[----:B------:R-:W-:Y:S01]  /*b330*/  FSEL R46, R46, -INF , !P5 ;  /* 0xff8000002e2e7808 */ /* 0x000fe20006800000 */
[--C-:B------:R-:W-:Y:S01]  /*b340*/  IMAD.IADD R18, R213, 0x1, -R19.reuse ;  /* 0x00000001d5127824 */ /* 0x100fe200078e0a13 */
[----:B------:R-:W-:Y:S01]  /*b350*/  ISETP.GE.AND P1, PT, R14, R211, PT ;  /* 0x000000d30e00720c */ /* 0x000fe20003f26270 */
[--C-:B------:R-:W-:Y:S01]  /*b360*/  IMAD.IADD R20, R13, 0x1, -R19.reuse ;  /* 0x000000010d147824 */ /* 0x100fe200078e0a13 */
[----:B------:R-:W-:Y:S01]  /*b370*/  ISETP.GT.AND P5, PT, R210, R14, PT ;  /* 0x0000000ed200720c */ /* 0x000fe20003fa4270 */
[----:B------:R-:W-:Y:S01]  /*b380*/  IMAD.IADD R19, R12, 0x1, -R19 ;  /* 0x000000010c137824 */ /* 0x000fe200078e0a13 */
[----:B------:R-:W-:-:S02]  /*b390*/  I2FP.F32.S32 R15, R15 ;  /* 0x0000000f000f7245 */ /* 0x000fc40000201400 */
[----:B------:R-:W-:Y:S02]  /*b3a0*/  IABS R16, R16 ;  /* 0x0000001000107213 */ /* 0x000fe40000000000 */
[----:B------:R-:W-:Y:S01]  /*b3b0*/  IABS R17, R17 ;  /* 0x0000001100117213 */ /* 0x000fe20000000000 */
[----:B------:R-:W-:Y:S01]  /*b3c0*/  FFMA.FTZ R15, R15, -UR6, R47 ;  /* 0x800000060f0f7c23 */ /* 0x000fe2000801002f */
[----:B------:R-:W-:Y:S02]  /*b3d0*/  FSEL R151, R46, -INF , !P2 ;  /* 0xff8000002e977808 */ /* 0x000fe40005000000 */
[----:B------:R-:W-:Y:S02]  /*b3e0*/  FSEL R54, R54, -INF , !P1 ;  /* 0xff80000036367808 */ /* 0x000fe40004800000 */
[----:B------:R-:W-:Y:S02]  /*b3f0*/  IABS R18, R18 ;  /* 0x0000001200127213 */ /* 0x000fe40000000000 */
        /* <DEDUP_REMOVED lines=8> */
[----:B------:R-:W-:Y:S01]  /*b480*/  I2FP.F32.S32 R17, R17 ;  /* 0x0000001100117245 */ /* 0x000fe20000201400 */
[----:B------:R-:W-:Y:S01]  /*b490*/  FFMA.FTZ R16, R16, -UR6, R45 ;  /* 0x8000000610107c23 */ /* 0x000fe2000801002d */
[----:B------:R-:W-:-:S02]  /*b4a0*/  I2FP.F32.S32 R18, R18 ;  /* 0x0000001200127245 */ /* 0x000fc40000201400 */
[----:B------:R-:W-:Y:S01]  /*b4b0*/  FSEL R15, R15, -INF , !P1 ;  /* 0xff8000000f0f7808 */ /* 0x000fe20004800000 */
[----:B------:R-:W-:Y:S01]  /*b4c0*/  FFMA.FTZ R17, R17, -UR6, R38 ;  /* 0x8000000611117c23 */ /* 0x000fe20008010026 */
[-C--:B------:R-:W-:Y:S01]  /*b4d0*/  ISETP.GT.AND P1, PT, R210, R14.reuse, PT ;  /* 0x0000000ed200720c */ /* 0x080fe20003f24270 */
[----:B------:R-:W-:Y:S01]  /*b4e0*/  FFMA.FTZ R18, R18, -UR6, R36 ;  /* 0x8000000612127c23 */ /* 0x000fe20008010024 */
[----:B------:R-:W-:Y:S02]  /*b4f0*/  FSEL R63, R51, -INF , !P6 ;  /* 0xff800000333f7808 */ /* 0x000fe40007000000 */
[----:B------:R-:W-:Y:S02]  /*b500*/  ISETP.GT.AND P6, PT, R212, R14, PT ;  /* 0x0000000ed400720c */ /* 0x000fe40003fc4270 */
[----:B------:R-:W-:Y:S02]  /*b510*/  FSEL R16, R16, -INF , !P4 ;  /* 0xff80000010107808 */ /* 0x000fe40006000000 */
[----:B------:R-:W-:Y:S01]  /*b520*/  FSEL R67, R17, -INF , !P1 ;  /* 0xff80000011437808 */ /* 0x000fe20004800000 */
[----:B------:R-:W-:Y:S01]  /*b530*/  VIADD R17, R11, 0xffffffe9 ;  /* 0xffffffe90b117836 */ /* 0x000fe20000000000 */
[----:B------:R-:W-:-:S02]  /*b540*/  ISETP.GE.AND P4, PT, R14, R211, PT ;  /* 0x000000d30e00720c */ /* 0x000fc40003f86270 */
[----:B------:R-:W-:Y:S01]  /*b550*/  FSEL R18, R18, -INF , !P6 ;  /* 0xff80000012127808 */ /* 0x000fe20007000000 */
[--C-:B------:R-:W-:Y:S01]  /*b560*/  IMAD.IADD R21, R213, 0x1, -R17.reuse ;  /* 0x00000001d5157824 */ /* 0x100fe200078e0a11 */
[----:B------:R-:W-:Y:S01]  /*b570*/  FSEL R157, R16, -INF , !P2 ;  /* 0xff800000109d7808 */ /* 0x000fe20005000000 */
[----:B------:R-:W-:Y:S01]  /*b580*/  VIADD R16, R11, 0xfffffff0 ;  /* 0xfffffff00b107836 */ /* 0x000fe20000000000 */
[----:B------:R-:W-:Y:S01]  /*b590*/  FSEL R146, R15, -INF , !P5 ;  /* 0xff8000000f927808 */ /* 0x000fe20006800000 */
[C-C-:B------:R-:W-:Y:S01]  /*b5a0*/  IMAD.IADD R15, R13.reuse, 0x1, -R17.reuse ;  /* 0x000000010d0f7824 */ /* 0x140fe200078e0a11 */
[----:B------:R-:W-:Y:S01]  /*b5b0*/  FSEL R64, R18, -INF , !P4 ;  /* 0xff80000012407808 */ /* 0x000fe20006000000 */
[--C-:B------:R-:W-:Y:S01]  /*b5c0*/  IMAD.IADD R18, R13, 0x1, -R16.reuse ;  /* 0x000000010d127824 */ /* 0x100fe200078e0a10 */
[----:B------:R-:W-:Y:S01]  /*b5d0*/  ISETP.GE.AND P2, PT, R14, R209, PT ;  /* 0x000000d10e00720c */ /* 0x000fe20003f46270 */
[----:B------:R-:W-:Y:S01]  /*b5e0*/  IMAD.IADD R23, R2, 0x1, -R17 ;  /* 0x0000000102177824 */ /* 0x000fe200078e0a11 */
[----:B------:R-:W-:Y:S01]  /*b5f0*/  ISETP.GT.AND P5, PT, R208, R14, PT ;  /* 0x0000000ed000720c */ /* 0x000fe20003fa4270 */
[----:B------:R-:W-:Y:S01]  /*b600*/  IMAD.IADD R22, R213, 0x1, -R16 ;  /* 0x00000001d5167824 */ /* 0x000fe200078e0a10 */
[----:B------:R-:W-:-:S02]  /*b610*/  ISETP.GE.AND P6, PT, R14, R207, PT ;  /* 0x000000cf0e00720c */ /* 0x000fc40003fc6270 */
[----:B------:R-:W-:Y:S02]  /*b620*/  ISETP.GT.AND P4, PT, R206, R14, PT ;  /* 0x0000000ece00720c */ /* 0x000fe40003f84270 */
[----:B------:R-:W-:Y:S01]  /*b630*/  ISETP.GE.AND P1, PT, R14, R205, PT ;  /* 0x000000cd0e00720c */ /* 0x000fe20003f26270 */
[----:B------:R-:W-:Y:S01]  /*b640*/  IMAD.IADD R14, R12, 0x1, -R17 ;  /* 0x000000010c0e7824 */ /* 0x000fe200078e0a11 */
[----:B------:R-:W-:Y:S02]  /*b650*/  IABS R15, R15 ;  /* 0x0000000f000f7213 */ /* 0x000fe40000000000 */
[----:B------:R-:W-:Y:S02]  /*b660*/  IABS R18, R18 ;  /* 0x0000001200127213 */ /* 0x000fe40000000000 */
[----:B------:R-:W-:Y:S02]  /*b670*/  IABS R14, R14 ;  /* 0x0000000e000e7213 */ /* 0x000fe40000000000 */
[----:B------:R-:W-:-:S02]  /*b680*/  I2FP.F32.S32 R15, R15 ;  /* 0x0000000f000f7245 */ /* 0x000fc40000201400 */
[----:B------:R-:W-:Y:S02]  /*b690*/  IABS R20, R20 ;  /* 0x0000001400147213 */ /* 0x000fe40000000000 */
[----:B------:R-:W-:Y:S01]  /*b6a0*/  I2FP.F32.S32 R14, R14 ;  /* 0x0000000e000e7245 */ /* 0x000fe20000201400 */
[----:B------:R-:W-:Y:S01]  /*b6b0*/  FFMA.FTZ R41, R15, -UR6, R41 ;  /* 0x800000060f297c23 */ /* 0x000fe20008010029 */
[----:B------:R-:W-:Y:S01]  /*b6c0*/  I2FP.F32.S32 R18, R18 ;  /* 0x0000001200127245 */ /* 0x000fe20000201400 */
[C---:B------:R-:W-:Y:S01]  /*b6d0*/  VIADD R15, R11.reuse, 0xfffffff1 ;  /* 0xfffffff10b0f7836 */ /* 0x040fe20000000000 */
[----:B------:R-:W-:Y:S01]  /*b6e0*/  I2FP.F32.S32 R20, R20 ;  /* 0x0000001400147245 */ /* 0x000fe20000201400 */
[----:B------:R-:W-:Y:S01]  /*b6f0*/  FFMA.FTZ R43, R14, -UR6, R43 ;  /* 0x800000060e2b7c23 */ /* 0x000fe2000801002b */
[----:B------:R-:W-:Y:S02]  /*b700*/  VIADD R14, R11, 0xfffffff9 ;  /* 0xfffffff90b0e7836 */ /* 0x000fe40000000000 */
[----:B------:R-:W-:Y:S01]  /*b710*/  FFMA.FTZ R28, R18, -UR6, R28 ;  /* 0x80000006121c7c23 */ /* 0x000fe2000801001c */
[----:B------:R-:W-:-:S02]  /*b720*/  IMAD.IADD R18, R13, 0x1, -R15 ;  /* 0x000000010d127824 */ /* 0x000fc400078e0a0f */
[----:B------:R-:W-:Y:S01]  /*b730*/  FFMA.FTZ R40, R20, -UR6, R40 ;  /* 0x8000000614287c23 */ /* 0x000fe20008010028 */
[----:B------:R-:W-:Y:S01]  /*b740*/  IABS R19, R19 ;  /* 0x0000001300137213 */ /* 0x000fe20000000000 */
[--C-:B------:R-:W-:Y:S01]  /*b750*/  IMAD.IADD R20, R13, 0x1, -R14.reuse ;  /* 0x000000010d147824 */ /* 0x100fe200078e0a0e */
[----:B------:R-:W-:Y:S01]  /*b760*/  IABS R21, R21 ;  /* 0x0000001500157213 */ /* 0x000fe20000000000 */
[C---:B------:R-:W-:Y:S01]  /*b770*/  IMAD.IADD R13, R12.reuse, 0x1, -R15 ;  /* 0x000000010c0d7824 */ /* 0x040fe200078e0a0f */
[----:B------:R-:W-:Y:S01]  /*b780*/  IABS R18, R18 ;  /* 0x0000001200127213 */ /* 0x000fe20000000000 */
[C---:B------:R-:W-:Y:S01]  /*b790*/  IMAD.IADD R11, R12.reuse, 0x1, -R14 ;  /* 0x000000010c0b7824 */ /* 0x040fe200078e0a0e */
[----:B------:R-:W-:Y:S02]  /*b7a0*/  I2FP.F32.S32 R19, R19 ;  /* 0x0000001300137245 */ /* 0x000fe40000201400 */
[----:B------:R-:W-:Y:S02]  /*b7b0*/  I2FP.F32.S32 R18, R18 ;  /* 0x0000001200127245 */ /* 0x000fe40000201400 */
[----:B------:R-:W-:Y:S01]  /*b7c0*/  IABS R13, R13 ;  /* 0x0000000d000d7213 */ /* 0x000fe20000000000 */
[----:B------:R-:W-:Y:S01]  /*b7d0*/  FFMA.FTZ R42, R19, -UR6, R42 ;  /* 0x80000006132a7c23 */ /* 0x000fe2000801002a */
[----:B------:R-:W-:-:S02]  /*b7e0*/  IMAD.IADD R19, R12, 0x1, -R16 ;  /* 0x000000010c137824 */ /* 0x000fc400078e0a10 */
[----:B------:R-:W-:Y:S01]  /*b7f0*/  FFMA.FTZ R29, R18, -UR6, R29 ;  /* 0x80000006121d7c23 */ /* 0x000fe2000801001d */
[----:B------:R-:W-:Y:S01]  /*b800*/  I2FP.F32.S32 R13, R13 ;  /* 0x0000000d000d7245 */ /* 0x000fe20000201400 */
[----:B------:R-:W-:Y:S01]  /*b810*/  VIADD R18, R3, 0xffffffe9 ;  /* 0xffffffe903127836 */ /* 0x000fe20000000000 */
[----:B------:R-:W-:Y:S02]  /*b820*/  IABS R11, R11 ;  /* 0x0000000b000b7213 */ /* 0x000fe40000000000 */
[----:B------:R-:W-:Y:S01]  /*b830*/  IABS R19, R19 ;  /* 0x0000001300137213 */ /* 0x000fe20000000000 */
[----:B------:R-:W-:Y:S01]  /*b840*/  FFMA.FTZ R31, R13, -UR6, R31 ;  /* 0x800000060d1f7c23 */ /* 0x000fe2000801001f */
[----:B------:R-:W-:Y:S01]  /*b850*/  I2FP.F32.S32 R11, R11 ;  /* 0x0000000b000b7245 */ /* 0x000fe20000201400 */
[----:B------:R-:W-:Y:S01]  /*b860*/  VIADD R13, R3, 0xfffffff0 ;  /* 0xfffffff0030d7836 */ /* 0x000fe20000000000 */
[----:B------:R-:W-:Y:S02]  /*b870*/  FSEL R40, R40, -INF , !P5 ;  /* 0xff80000028287808 */ /* 0x000fe40006800000 */
[----:B------:R-:W-:Y:S01]  /*b880*/  ISETP.GT.AND P5, PT, R208, R18, PT ;  /* 0x00000012d000720c */ /* 0x000fe20003fa4270 */
[----:B------:R-:W-:Y:S01]  /*b890*/  FFMA.FTZ R27, R11, -UR6, R27 ;  /* 0x800000060b1b7c23 */ /* 0x000fe2000801001b */
[----:B------:R-:W-:Y:S01]  /*b8a0*/  I2FP.F32.S32 R19, R19 ;  /* 0x0000001300137245 */ /* 0x000fe20000201400 */
[----:B------:R-:W-:Y:S01]  /*b8b0*/  VIADD R11, R3, 0xfffffff1 ;  /* 0xfffffff1030b7836 */ /* 0x000fe20000000000 */
[----:B------:R-:W-:-:S02]  /*b8c0*/  FSEL R42, R42, -INF , !P4 ;  /* 0xff8000002a2a7808 */ /* 0x000fc40006000000 */
[----:B------:R-:W-:Y:S01]  /*b8d0*/  IABS R12, R20 ;  /* 0x00000014000c7213 */ /* 0x000fe20000000000 */
[----:B------:R-:W-:Y:S01]  /*b8e0*/  FFMA.FTZ R30, R19, -UR6, R30 ;  /* 0x80000006131e7c23 */ /* 0x000fe2000801001e */
[----:B------:R-:W-:Y:S02]  /*b8f0*/  ISETP.GT.AND P4, PT, R206, R18, PT ;  /* 0x00000012ce00720c */ /* 0x000fe40003f84270 */
[----:B------:R-:W-:Y:S02]  /*b900*/  FSEL R41, R41, -INF , !P5 ;  /* 0xff80000029297808 */ /* 0x000fe40006800000 */
[----:B------:R-:W-:Y:S02]  /*b910*/  ISETP.GT.AND P5, PT, R208, R13, PT ;  /* 0x0000000dd000720c */ /* 0x000fe40003fa4270 */
[----:B------:R-:W-:Y:S02]  /*b920*/  I2FP.F32.S32 R12, R12 ;  /* 0x0000000c000c7245 */ /* 0x000fe40000201400 */
[----:B------:R-:W-:-:S02]  /*b930*/  FSEL R43, R43, -INF , !P4 ;  /* 0xff8000002b2b7808 */ /* 0x000fc40006000000 */
[----:B------:R-:W-:Y:S01]  /*b940*/  ISETP.GT.AND P4, PT, R206, R13, PT ;  /* 0x0000000dce00720c */ /* 0x000fe20003f84270 */
[----:B------:R-:W-:Y:S01]  /*b950*/  FFMA.FTZ R25, R12, -UR6, R25 ;  /* 0x800000060c197c23 */ /* 0x000fe20008010019 */
[----:B------:R-:W-:Y:S01]  /*b960*/  FSEL R28, R28, -INF , !P5 ;  /* 0xff8000001c1c7808 */ /* 0x000fe20006800000 */
[----:B------:R-:W-:Y:S01]  /*b970*/  VIADD R12, R3, 0xfffffff9 ;  /* 0xfffffff9030c7836 */ /* 0x000fe20000000000 */
[----:B------:R-:W-:Y:S02]  /*b980*/  ISETP.GT.AND P5, PT, R208, R11, PT ;  /* 0x0000000bd000720c */ /* 0x000fe40003fa4270 */
[----:B------:R-:W-:Y:S02]  /*b990*/  FSEL R30, R30, -INF , !P4 ;  /* 0xff8000001e1e7808 */ /* 0x000fe40006000000 */
[----:B------:R-:W-:Y:S02]  /*b9a0*/  ISETP.GE.AND P4, PT, R11, R207, PT ;  /* 0x000000cf0b00720c */ /* 0x000fe40003f86270 */
[----:B------:R-:W-:-:S02]  /*b9b0*/  FSEL R29, R29, -INF , !P5 ;  /* 0xff8000001d1d7808 */ /* 0x000fc40006800000 */
[----:B------:R-:W-:Y:S02]  /*b9c0*/  ISETP.GT.AND P5, PT, R206, R11, PT ;  /* 0x0000000bce00720c */ /* 0x000fe40003fa4270 */
[----:B------:R-:W-:Y:S02]  /*b9d0*/  FSEL R49, R29, -INF , !P4 ;  /* 0xff8000001d317808 */ /* 0x000fe40006000000 */
[----:B------:R-:W-:Y:S02]  /*b9e0*/  ISETP.GT.AND P4, PT, R208, R12, PT ;  /* 0x0000000cd000720c */ /* 0x000fe40003f84270 */
[----:B------:R-:W-:Y:S02]  /*b9f0*/  FSEL R156, R42, -INF , !P1 ;  /* 0xff8000002a9c7808 */ /* 0x000fe40004800000 */
[----:B------:R-:W-:Y:S02]  /*ba00*/  FSEL R31, R31, -INF , !P5 ;  /* 0xff8000001f1f7808 */ /* 0x000fe40006800000 */
[----:B------:R-:W-:-:S02]  /*ba10*/  ISETP.GE.AND P1, PT, R18, R205, PT ;  /* 0x000000cd1200720c */ /* 0x000fc40003f26270 */
[----:B------:R-:W-:Y:S02]  /*ba20*/  ISETP.GE.AND P5, PT, R12, R207, PT ;  /* 0x000000cf0c00720c */ /* 0x000fe40003fa6270 */
[----:B------:R-:W-:Y:S02]  /*ba30*/  FSEL R25, R25, -INF , !P4 ;  /* 0xff80000019197808 */ /* 0x000fe40006000000 */
[----:B------:R-:W-:Y:S02]  /*ba40*/  FMNMX3.FTZ R20, R134, R4, R8, !PT ;  /* 0x0000000486147276 */ /* 0x000fe40007810008 */
[----:B------:R-:W-:Y:S02]  /*ba50*/  FMNMX3.FTZ R19, R133, R0, R7, !PT ;  /* 0x0000000085137276 */ /* 0x000fe40007810007 */
[----:B------:R-:W-:Y:S01]  /*ba60*/  FSEL R159, R40, -INF , !P6 ;  /* 0xff800000289f7808 */ /* 0x000fe20007000000 */
[--C-:B------:R-:W-:Y:S01]  /*ba70*/  IMAD.IADD R40, R213, 0x1, -R14.reuse ;  /* 0x00000001d5287824 */ /* 0x100fe200078e0a0e */
[----:B------:R-:W-:Y:S01]  /*ba80*/  FSEL R154, R43, -INF , !P1 ;  /* 0xff8000002b9a7808 */ /* 0x000fe20004800000 */
[----:B------:R-:W-:Y:S01]  /*ba90*/  IMAD.IADD R43, R2, 0x1, -R14 ;  /* 0x00000001022b7824 */ /* 0x000fe200078e0a0e */
[----:B------:R-:W-:-:S02]  /*baa0*/  FSEL R48, R25, -INF , !P5 ;  /* 0xff80000019307808 */ /* 0x000fc40006800000 */
[----:B------:R-:W-:Y:S02]  /*bab0*/  FMNMX3.FTZ R20, R20, R9, R10, !PT ;  /* 0x0000000914147276 */ /* 0x000fe4000781000a */
[----:B------:R-:W-:Y:S02]  /*bac0*/  FMNMX3.FTZ R19, R19, R6, R5, !PT ;  /* 0x0000000613137276 */ /* 0x000fe40007810005 */
[----:B------:R-:W-:Y:S02]  /*bad0*/  ISETP.GE.AND P6, PT, R18, R207, PT ;  /* 0x000000cf1200720c */ /* 0x000fe40003fc6270 */
[----:B------:R-:W-:Y:S02]  /*bae0*/  ISETP.GE.AND P1, PT, R13, R205, PT ;  /* 0x000000cd0d00720c */ /* 0x000fe40003f26270 */
[----:B------:R-:W-:Y:S02]  /*baf0*/  ISETP.GT.AND P5, PT, R206, R12, PT ;  /* 0x0000000cce00720c */ /* 0x000fe40003fa4270 */
[----:B------:R-:W-:-:S02]  /*bb00*/  FMNMX3.FTZ R20, R20, R142, R143, !PT ;  /* 0x0000008e14147276 */ /* 0x000fc4000781008f */
[----:B------:R-:W-:Y:S02]  /*bb10*/  FMNMX3.FTZ R19, R19, R145, R24, !PT ;  /* 0x0000009113137276 */ /* 0x000fe40007810018 */
[----:B------:R-:W-:Y:S02]  /*bb20*/  FSEL R158, R41, -INF , !P6 ;  /* 0xff800000299e7808 */ /* 0x000fe40007000000 */
[----:B------:R-:W-:Y:S02]  /*bb30*/  FSEL R46, R30, -INF , !P1 ;  /* 0xff8000001e2e7808 */ /* 0x000fe40004800000 */
[----:B------:R-:W-:Y:S02]  /*bb40*/  FSEL R27, R27, -INF , !P5 ;  /* 0xff8000001b1b7808 */ /* 0x000fe40006800000 */
[----:B------:R-:W-:Y:S02]  /*bb50*/  ISETP.GE.AND P6, PT, R13, R207, PT ;  /* 0x000000cf0d00720c */ /* 0x000fe40003fc6270 */
[----:B------:R-:W-:-:S02]  /*bb60*/  ISETP.GE.AND P1, PT, R11, R205, PT ;  /* 0x000000cd0b00720c */ /* 0x000fc40003f26270 */
[----:B------:R-:W-:Y:S02]  /*bb70*/  ISETP.GE.AND P5, PT, R12, R205, PT ;  /* 0x000000cd0c00720c */ /* 0x000fe40003fa6270 */
[----:B------:R-:W-:Y:S02]  /*bb80*/  FMNMX3.FTZ R20, R20, R149, R147, !PT ;  /* 0x0000009514147276 */ /* 0x000fe40007810093 */
[----:B------:R-:W-:Y:S02]  /*bb90*/  FMNMX3.FTZ R19, R19, R144, R26, !PT ;  /* 0x0000009013137276 */ /* 0x000fe4000781001a */
[----:B------:R-:W-:Y:S02]  /*bba0*/  FSEL R50, R28, -INF , !P6 ;  /* 0xff8000001c327808 */ /* 0x000fe40007000000 */
[----:B------:R-:W-:Y:S02]  /*bbb0*/  FSEL R45, R31, -INF , !P1 ;  /* 0xff8000001f2d7808 */ /* 0x000fe40004800000 */
[----:B------:R-:W-:-:S02]  /*bbc0*/  FSEL R44, R27, -INF , !P5 ;  /* 0xff8000001b2c7808 */ /* 0x000fc40006800000 */
[-C--:B------:R-:W-:Y:S02]  /*bbd0*/  ISETP.GT.AND P6, PT, R212, R18.reuse, PT ;  /* 0x00000012d400720c */ /* 0x080fe40003fc4270 */
[----:B------:R-:W-:Y:S02]  /*bbe0*/  ISETP.GE.AND P4, PT, R18, R211, PT ;  /* 0x000000d31200720c */ /* 0x000fe40003f86270 */
[----:B------:R-:W-:Y:S02]  /*bbf0*/  ISETP.GT.AND P1, PT, R210, R18, PT ;  /* 0x00000012d200720c */ /* 0x000fe40003f24270 */
[----:B------:R-:W-:Y:S02]  /*bc00*/  ISETP.GE.AND P5, PT, R18, R209, PT ;  /* 0x000000d11200720c */ /* 0x000fe40003fa6270 */
[----:B------:R-:W-:Y:S01]  /*bc10*/  FMNMX3.FTZ R18, R20, R155, R157, !PT ;  /* 0x0000009b14127276 */ /* 0x000fe2000781009d */
[----:B------:R-:W-:Y:S01]  /*bc20*/  IMAD.IADD R20, R2, 0x1, -R16 ;  /* 0x0000000102147824 */ /* 0x000fe200078e0a10 */
[----:B------:R-:W-:-:S02]  /*bc30*/  FMNMX3.FTZ R17, R19, R151, R146, !PT ;  /* 0x0000009713117276 */ /* 0x000fc40007810092 */
[----:B------:R-:W-:Y:S02]  /*bc40*/  FMNMX3.FTZ R19, R18, R159, R158, !PT ;  /* 0x0000009f12137276 */ /* 0x000fe4000781009e */
[----:B------:R-:W-:Y:S02]  /*bc50*/  FMNMX3.FTZ R17, R17, R156, R154, !PT ;  /* 0x0000009c11117276 */ /* 0x000fe4000781009a */
[----:B------:R-:W-:Y:S02]  /*bc60*/  FMNMX3.FTZ R19, R19, R50, R49, !PT ;  /* 0x0000003213137276 */ /* 0x000fe40007810031 */
[----:B------:R-:W-:Y:S02]  /*bc70*/  FMNMX3.FTZ R17, R17, R46, R45, !PT ;  /* 0x0000002e11117276 */ /* 0x000fe4000781002d */
[----:B------:R-:W-:Y:S02]  /*bc80*/  FMNMX3.FTZ R19, R19, R153, R48, !PT ;  /* 0x0000009913137276 */ /* 0x000fe40007810030 */
[----:B------:R-:W-:-:S02]  /*bc90*/  FMNMX3.FTZ R17, R17, R152, R44, !PT ;  /* 0x0000009811117276 */ /* 0x000fc4000781002c */
[----:B------:R-:W-:Y:S01]  /*bca0*/  I2FP.F32.S32 R21, R21 ;  /* 0x0000001500157245 */ /* 0x000fe20000201400 */
[----:B------:R-:W1:Y:S01]  /*bcb0*/  SHFL.BFLY PT, R18, R19, 0x2, 0x1f ;  /* 0x0c401f0013127f89 */ /* 0x000e6200000e0000 */
[----:B------:R-:W-:Y:S02]  /*bcc0*/  IABS R23, R23 ;  /* 0x0000001700177213 */ /* 0x000fe40000000000 */
[----:B------:R-:W-:Y:S01]  /*bcd0*/  IABS R22, R22 ;  /* 0x0000001600167213 */ /* 0x000fe20000000000 */
[----:B------:R-:W2:Y:S01]  /*bce0*/  SHFL.BFLY PT, R16, R17, 0x2, 0x1f ;  /* 0x0c401f0011107f89 */ /* 0x000ea200000e0000 */
[----:B------:R-:W-:Y:S01]  /*bcf0*/  I2FP.F32.S32 R23, R23 ;  /* 0x0000001700177245 */ /* 0x000fe20000201400 */
[----:B------:R-:W-:Y:S01]  /*bd00*/  FFMA.FTZ R21, R21, -UR6, R37 ;  /* 0x8000000615157c23 */ /* 0x000fe20008010025 */
[----:B------:R-:W-:Y:S02]  /*bd10*/  I2FP.F32.S32 R22, R22 ;  /* 0x0000001600167245 */ /* 0x000fe40000201400 */
[----:B------:R-:W-:Y:S01]  /*bd20*/  IABS R20, R20 ;  /* 0x0000001400147213 */ /* 0x000fe20000000000 */
[----:B------:R-:W-:Y:S01]  /*bd30*/  FFMA.FTZ R39, R23, -UR6, R39 ;  /* 0x8000000617277c23 */ /* 0x000fe20008010027 */
[----:B------:R-:W-:Y:S01]  /*bd40*/  FSEL R21, R21, -INF , !P6 ;  /* 0xff80000015157808 */ /* 0x000fe20007000000 */
[----:B------:R-:W-:Y:S01]  /*bd50*/  FFMA.FTZ R22, R22, -UR6, R32 ;  /* 0x8000000616167c23 */ /* 0x000fe20008010020 */
[----:B------:R-:W-:-:S02]  /*bd60*/  I2FP.F32.S32 R20, R20 ;  /* 0x0000001400147245 */ /* 0x000fc40000201400 */
[----:B------:R-:W-:Y:S02]  /*bd70*/  ISETP.GT.AND P6, PT, R212, R13, PT ;  /* 0x0000000dd400720c */ /* 0x000fe40003fc4270 */
[----:B------:R-:W-:Y:S01]  /*bd80*/  FSEL R67, R67, -INF , !P2 ;  /* 0xff80000043437808 */ /* 0x000fe20005000000 */
[----:B------:R-:W-:Y:S01]  /*bd90*/  FFMA.FTZ R20, R20, -UR6, R34 ;  /* 0x8000000614147c23 */ /* 0x000fe20008010022 */
[----:B------:R-:W-:Y:S02]  /*bda0*/  FSEL R140, R21, -INF , !P4 ;  /* 0xff800000158c7808 */ /* 0x000fe40006000000 */
[----:B------:R-:W-:Y:S02]  /*bdb0*/  FSEL R39, R39, -INF , !P1 ;  /* 0xff80000027277808 */ /* 0x000fe40004800000 */
[----:B------:R-:W-:Y:S02]  /*bdc0*/  ISETP.GE.AND P2, PT, R13, R211, PT ;  /* 0x000000d30d00720c */ /* 0x000fe40003f46270 */
[----:B------:R-:W-:-:S02]  /*bdd0*/  ISETP.GT.AND P4, PT, R210, R13, PT ;  /* 0x0000000dd200720c */ /* 0x000fc40003f84270 */
[----:B------:R-:W-:Y:S02]  /*bde0*/  FSEL R22, R22, -INF , !P6 ;  /* 0xff80000016167808 */ /* 0x000fe40007000000 */
[----:B------:R-:W-:Y:S02]  /*bdf0*/  FSEL R141, R39, -INF , !P5 ;  /* 0xff800000278d7808 */ /* 0x000fe40006800000 */
[----:B------:R-:W-:Y:S02]  /*be00*/  FSEL R34, R22, -INF , !P2 ;  /* 0xff80000016227808 */ /* 0x000fe40005000000 */
[----:B------:R-:W-:Y:S02]  /*be10*/  FSEL R39, R20, -INF , !P4 ;  /* 0xff80000014277808 */ /* 0x000fe40006000000 */
[----:B------:R-:W-:Y:S02]  /*be20*/  ISETP.GT.AND P5, PT, R212, R11, PT ;  /* 0x0000000bd400720c */ /* 0x000fe40003fa4270 */
[----:B------:R-:W-:-:S02]  /*be30*/  ISETP.GE.AND P6, PT, R11, R211, PT ;  /* 0x000000d30b00720c */ /* 0x000fc40003fc6270 */
[----:B------:R-:W-:Y:S02]  /*be40*/  ISETP.GT.AND P2, PT, R210, R11, PT ;  /* 0x0000000bd200720c */ /* 0x000fe40003f44270 */
[-C--:B------:R-:W-:Y:S02]  /*be50*/  ISETP.GE.AND P4, PT, R11, R209.reuse, PT ;  /* 0x000000d10b00720c */ /* 0x080fe40003f86270 */
[----:B-1----:R-:W-:Y:S01]  /*be60*/  FMNMX.FTZ R18, R19, R18, !PT ;  /* 0x0000001213127209 */ /* 0x002fe20007810000 */
[--C-:B------:R-:W-:Y:S01]  /*be70*/  IMAD.IADD R19, R213, 0x1, -R15.reuse ;  /* 0x00000001d5137824 */ /* 0x100fe200078e0a0f */
[----:B--2---:R-:W-:Y:S01]  /*be80*/  FMNMX.FTZ R11, R17, R16, !PT ;  /* 0x00000010110b7209 */ /* 0x004fe20007810000 */
[----:B------:R-:W-:Y:S01]  /*be90*/  IMAD.IADD R15, R2, 0x1, -R15 ;  /* 0x00000001020f7824 */ /* 0x000fe200078e0a0f */
[----:B------:R-:W-:Y:S01]  /*bea0*/  LOP3.LUT R56, R169, UR25, R233, 0x96, !PT ;  /* 0x00000019a9387c12 */ /* 0x000fe2000f8e96e9 */
[----:B------:R-:W1:Y:S01]  /*beb0*/  SHFL.BFLY PT, R220, R18, 0x1, 0x1f ;  /* 0x0c201f0012dc7f89 */ /* 0x000e6200000e0000 */
[----:B------:R-:W-:Y:S01]  /*bec0*/  ISETP.GE.AND P1, PT, R13, R209, PT ;  /* 0x000000d10d00720c */ /* 0x000fe20003f26270 */
[----:B------:R-:W-:Y:S01]  /*bed0*/  VIADD R169, R169, 0x1 ;  /* 0x00000001a9a97836 */ /* 0x000fe20000000000 */
[----:B------:R-:W-:Y:S01]  /*bee0*/  IABS R15, R15 ;  /* 0x0000000f000f7213 */ /* 0x000fe20000000000 */
[----:B------:R-:W2:Y:S01]  /*bef0*/  SHFL.BFLY PT, R138, R11, 0x1, 0x1f ;  /* 0x0c201f000b8a7f89 */ /* 0x000ea200000e0000 */
[----:B------:R-:W-:Y:S01]  /*bf00*/  IMAD.WIDE.U32 R56, R56, -0x326172a9, RZ ;  /* 0xcd9e8d5738387825 */ /* 0x000fe200078e00ff */
[----:B------:R-:W-:-:S02]  /*bf10*/  IABS R40, R40 ;  /* 0x0000002800287213 */ /* 0x000fc40000000000 */
[----:B------:R-:W-:Y:S02]  /*bf20*/  I2FP.F32.S32 R15, R15 ;  /* 0x0000000f000f7245 */ /* 0x000fe40000201400 */
[----:B------:R-:W-:Y:S02]  /*bf30*/  LOP3.LUT R13, R242, UR23, R57, 0x96, !PT ;  /* 0x00000017f20d7c12 */ /* 0x000fe4000f8e9639 */
[----:B------:R-:W-:Y:S01]  /*bf40*/  LOP3.LUT R16, R56, UR12, R215, 0x96, !PT ;  /* 0x0000000c38107c12 */ /* 0x000fe2000f8e96d7 */
[----:B------:R-:W-:Y:S01]  /*bf50*/  FFMA.FTZ R35, R15, -UR6, R35 ;  /* 0x800000060f237c23 */ /* 0x000fe20008010023 */
[----:B------:R-:W-:Y:S01]  /*bf60*/  I2FP.F32.S32 R40, R40 ;  /* 0x0000002800287245 */ /* 0x000fe20000201400 */
[----:B------:R-:W-:Y:S01]  /*bf70*/  IMAD.WIDE.U32 R224, R13, -0x2daee0ad, RZ ;  /* 0xd2511f530de07825 */ /* 0x000fe200078e00ff */
[----:B------:R-:W-:Y:S02]  /*bf80*/  IABS R19, R19 ;  /* 0x0000001300137213 */ /* 0x000fe40000000000 */
[----:B------:R-:W-:Y:S01]  /*bf90*/  FSEL R39, R39, -INF , !P1 ;  /* 0xff80000027277808 */ /* 0x000fe20004800000 */
[----:B------:R-:W-:Y:S01]  /*bfa0*/  IMAD.WIDE.U32 R16, R16, -0x2daee0ad, RZ ;  /* 0xd2511f5310107825 */ /* 0x000fe200078e00ff */
[----:B------:R-:W-:-:S03]  /*bfb0*/  I2FP.F32.S32 R19, R19 ;  /* 0x0000001300137245 */ /* 0x000fc60000201400 */
[----:B------:R-:W-:Y:S01]  /*bfc0*/  FFMA.FTZ R40, R40, -UR6, R221 ;  /* 0x8000000628287c23 */ /* 0x000fe200080100dd */
[----:B------:R-:W-:Y:S02]  /*bfd0*/  LOP3.LUT R13, R216, UR22, R225, 0x96, !PT ;  /* 0x00000016d80d7c12 */ /* 0x000fe4000f8e96e1 */
[----:B-1----:R-:W-:Y:S01]  /*bfe0*/  FMNMX.FTZ R220, R18, R220, !PT ;  /* 0x000000dc12dc7209 */ /* 0x002fe20007810000 */
[----:B------:R-:W-:Y:S01]  /*bff0*/  FFMA.FTZ R33, R19, -UR6, R33 ;  /* 0x8000000613217c23 */ /* 0x000fe20008010021 */
[----:B------:R-:W-:Y:S01]  /*c000*/  ISETP.GT.AND P1, PT, R212, R12, PT ;  /* 0x0000000cd400720c */ /* 0x000fe20003f24270 */
[----:B------:R-:W-:Y:S01]  /*c010*/  IMAD.WIDE.U32 R176, R13, -0x326172a9, RZ ;  /* 0xcd9e8d570db07825 */ /* 0x000fe200078e00ff */
[----:B--2---:R-:W-:-:S03]  /*c020*/  FMNMX.FTZ R138, R11, R138, !PT ;  /* 0x0000008a0b8a7209 */ /* 0x004fc60007810000 */
[----:B------:R-:W-:Y:S01]  /*c030*/  FMUL.FTZ R55, R220, UR26 ;  /* 0x0000001adc377c20 */ /* 0x000fe20008410000 */
[----:B------:R-:W-:Y:S02]  /*c040*/  LOP3.LUT R224, R224, UR19, R17, 0x96, !PT ;  /* 0x00000013e0e07c12 */ /* 0x000fe4000f8e9611 */
[----:B------:R-:W-:Y:S01]  /*c050*/  FSEL R42, R35, -INF , !P2 ;  /* 0xff800000232a7808 */ /* 0x000fe20005000000 */
[----:B------:R-:W-:Y:S01]  /*c060*/  FMUL.FTZ R47, R138, UR26 ;  /* 0x0000001a8a2f7c20 */ /* 0x000fe20008410000 */
[----:B------:R-:W-:Y:S01]  /*c070*/  FSEL R40, R40, -INF , !P1 ;  /* 0xff80000028287808 */ /* 0x000fe20004800000 */
[----:B------:R-:W-:Y:S01]  /*c080*/  IMAD.WIDE.U32 R224, R224, -0x326172a9, RZ ;  /* 0xcd9e8d57e0e07825 */ /* 0x000fe200078e00ff */
[----:B------:R-:W-:Y:S02]  /*c090*/  FSETP.NEU.FTZ.AND P2, PT, R220, -INF , PT ;  /* 0xff800000dc00780b */ /* 0x000fe40003f5d000 */
[----:B------:R-:W-:Y:S02]  /*c0a0*/  FSETP.NEU.FTZ.AND P1, PT, R138, -INF , PT ;  /* 0xff8000008a00780b */ /* 0x000fe40003f3d000 */
[----:B------:R-:W-:-:S02]  /*c0b0*/  FSEL R41, R33, -INF , !P5 ;  /* 0xff80000021297808 */ /* 0x000fc40006800000 */
[----:B------:R-:W-:Y:S02]  /*c0c0*/  FSEL R11, R220, RZ, P2 ;  /* 0x000000ffdc0b7208 */ /* 0x000fe40001000000 */
[----:B------:R-:W-:Y:S02]  /*c0d0*/  FSEL R55, R55, RZ, P2 ;  /* 0x000000ff37377208 */ /* 0x000fe40001000000 */
[----:B------:R-:W-:Y:S02]  /*c0e0*/  FSEL R37, R138, RZ, P1 ;  /* 0x000000ff8a257208 */ /* 0x000fe40000800000 */
[----:B------:R-:W-:Y:S01]  /*c0f0*/  FSEL R47, R47, RZ, P1 ;  /* 0x000000ff2f2f7208 */ /* 0x000fe20000800000 */
[--C-:B------:R-:W-:Y:S01]  /*c100*/  FFMA.FTZ R32, R4, UR26, -R55.reuse ;  /* 0x0000001a04207c23 */ /* 0x100fe20008010837 */
[----:B------:R-:W-:Y:S01]  /*c110*/  ISETP.GE.AND P5, PT, R12, R211, PT ;  /* 0x000000d30c00720c */ /* 0x000fe20003fa6270 */
[----:B------:R-:W-:Y:S01]  /*c120*/  FFMA.FTZ R31, R8, UR26, -R55 ;  /* 0x0000001a081f7c23 */ /* 0x000fe20008010837 */
[----:B------:R-:W-:Y:S01]  /*c130*/  ISETP.GT.AND P2, PT, R210, R12, PT ;  /* 0x0000000cd200720c */ /* 0x000fe20003f44270 */
[--C-:B------:R-:W-:Y:S01]  /*c140*/  FFMA.FTZ R36, R6, UR26, -R47.reuse ;  /* 0x0000001a06247c23 */ /* 0x100fe2000801082f */
[----:B------:R-:W-:Y:S01]  /*c150*/  ISETP.GE.AND P1, PT, R12, R209, PT ;  /* 0x000000d10c00720c */ /* 0x000fe20003f26270 */
[----:B------:R-:W-:Y:S01]  /*c160*/  FFMA.FTZ R35, R5, UR26, -R47 ;  /* 0x0000001a05237c23 */ /* 0x000fe2000801082f */
[----:B------:R-:W-:Y:S01]  /*c170*/  LOP3.LUT R13, R214, UR11, R177, 0x96, !PT ;  /* 0x0000000bd60d7c12 */ /* 0x000fe2000f8e96b1 */
[----:B------:R-:W-:Y:S01]  /*c180*/  FFMA.FTZ R30, R9, UR26, -R55 ;  /* 0x0000001a091e7c23 */ /* 0x000fe20008010837 */
[----:B------:R-:W-:Y:S01]  /*c190*/  LOP3.LUT R12, R244, UR23, R57, 0x96, !PT ;  /* 0x00000017f40c7c12 */ /* 0x000fe2000f8e9639 */
[----:B------:R-:W-:Y:S01]  /*c1a0*/  FFMA.FTZ R29, R0, UR26, -R47 ;  /* 0x0000001a001d7c23 */ /* 0x000fe2000801082f */
[----:B------:R-:W-:Y:S01]  /*c1b0*/  LOP3.LUT R56, R56, UR12, R227, 0x96, !PT ;  /* 0x0000000c38387c12 */ /* 0x000fe2000f8e96e3 */
[----:B------:R-:W-:Y:S01]  /*c1c0*/  IMAD.WIDE.U32 R14, R13, -0x2daee0ad, RZ ;  /* 0xd2511f530d0e7825 */ /* 0x000fe200078e00ff */
[----:B------:R-:W-:-:S03]  /*c1d0*/  FMNMX3.FTZ R27, R136, R164, R171, !PT ;  /* 0x000000a4881b7276 */ /* 0x000fc600078100ab */
[----:B------:R-:W-:Y:S01]  /*c1e0*/  FFMA.FTZ R28, R7, UR26, -R47 ;  /* 0x0000001a071c7c23 */ /* 0x000fe2000801082f */
[----:B------:R-:W-:Y:S01]  /*c1f0*/  LOP3.LUT R176, R176, UR9, R225, 0x96, !PT ;  /* 0x00000009b0b07c12 */ /* 0x000fe2000f8e96e1 */
[----:B------:R-:W-:Y:S01]  /*c200*/  IMAD.WIDE.U32 R12, R12, -0x2daee0ad, RZ ;  /* 0xd2511f530c0c7825 */ /* 0x000fe200078e00ff */
[----:B------:R-:W-:-:S03]  /*c210*/  FMNMX3.FTZ R27, R27, R173, R175, !PT ;  /* 0x000000ad1b1b7276 */ /* 0x000fc600078100af */
[----:B------:R-:W-:Y:S01]  /*c220*/  FFMA.FTZ R33, R10, UR26, -R55 ;  /* 0x0000001a0a217c23 */ /* 0x000fe20008010837 */
[----:B------:R-:W-:Y:S01]  /*c230*/  IABS R43, R43 ;  /* 0x0000002b002b7213 */ /* 0x000fe20000000000 */
[----:B------:R-:W-:Y:S01]  /*c240*/  IMAD.WIDE.U32 R56, R56, -0x2daee0ad, RZ ;  /* 0xd2511f5338387825 */ /* 0x000fe200078e00ff */
[----:B------:R-:W-:Y:S01]  /*c250*/  FMNMX3.FTZ R27, R27, R162, R160, !PT ;  /* 0x000000a21b1b7276 */ /* 0x000fe200078100a0 */
[----:B------:R-:W-:Y:S01]  /*c260*/  MUFU.EX2 R36, R36 ;  /* 0x0000002400247308 */ /* 0x000fe20000000800 */
[----:B------:R-:W-:Y:S01]  /*c270*/  I2FP.F32.S32 R43, R43 ;  /* 0x0000002b002b7245 */ /* 0x000fe20000201400 */
[----:B------:R-:W-:Y:S01]  /*c280*/  IMAD.WIDE.U32 R176, R176, -0x2daee0ad, RZ ;  /* 0xd2511f53b0b07825 */ /* 0x000fe200078e00ff */
[----:B------:R-:W-:Y:S01]  /*c290*/  LOP3.LUT R236, R12, UR19, R57, 0x96, !PT ;  /* 0x000000130cec7c12 */ /* 0x000fe2000f8e9639 */
[----:B------:R-:W-:Y:S01]  /*c2a0*/  MUFU.EX2 R35, R35 ;  /* 0x0000002300237308 */ /* 0x000fe20000000800 */
[----:B------:R-:W-:Y:S01]  /*c2b0*/  FMNMX3.FTZ R57, R135, R170, R172, !PT ;  /* 0x000000aa87397276 */ /* 0x000fe200078100ac */
[----:B------:R-:W1:Y:S01]  /*c2c0*/  LDC R12, c[0x0][0x4f8] ;  /* 0x00013e00ff0c7b82 */ /* 0x000e620000000800 */
[----:B------:R-:W-:Y:S01]  /*c2d0*/  LOP3.LUT R18, R14, UR4, R177, 0x96, !PT ;  /* 0x000000040e127c12 */ /* 0x000fe2000f8e96b1 */
[----:B------:R-:W-:Y:S01]  /*c2e0*/  FFMA.FTZ R43, R43, -UR6, R223 ;  /* 0x800000062b2b7c23 */ /* 0x000fe200080100df */
[----:B------:R-:W-:Y:S01]  /*c2f0*/  FMNMX3.FTZ R27, R27, R163, R168, !PT ;  /* 0x000000a31b1b7276 */ /* 0x000fe200078100a8 */
[----:B------:R-:W-:Y:S01]  /*c300*/  MUFU.EX2 R32, R32 ;  /* 0x0000002000207308 */ /* 0x000fe20000000800 */
[----:B------:R-:W-:Y:S01]  /*c310*/  FMNMX3.FTZ R57, R57, R174, R66, !PT ;  /* 0x000000ae39397276 */ /* 0x000fe20007810042 */
[----:B------:R-:W-:Y:S01]  /*c320*/  IMAD.WIDE.U32 R18, R18, -0x326172a9, RZ ;  /* 0xcd9e8d5712127825 */ /* 0x000fe200078e00ff */
[----:B------:R-:W-:Y:S01]  /*c330*/  FMNMX3.FTZ R27, R27, R52, R54, !PT ;  /* 0x000000341b1b7276 */ /* 0x000fe20007810036 */
[----:B------:R-:W-:Y:S01]  /*c340*/  MUFU.EX2 R31, R31 ;  /* 0x0000001f001f7308 */ /* 0x000fe20000000800 */
[----:B------:R-:W-:Y:S01]  /*c350*/  LOP3.LUT R222, R16, UR13, R15, 0x96, !PT ;  /* 0x0000000d10de7c12 */ /* 0x000fe2000f8e960f */
[----:B------:R-:W-:Y:S01]  /*c360*/  FADD.FTZ R7, R134, -R11 ;  /* 0x8000000b86077221 */ /* 0x000fe20000010000 */
[----:B------:R-:W-:Y:S01]  /*c370*/  FMNMX3.FTZ R57, R57, R161, R165, !PT ;  /* 0x000000a139397276 */ /* 0x000fe200078100a5 */
[----:B------:R-:W-:Y:S01]  /*c380*/  MUFU.EX2 R30, R30 ;  /* 0x0000001e001e7308 */ /* 0x000fe20000000800 */
[----:B------:R-:W-:Y:S01]  /*c390*/  LOP3.LUT R25, R230, UR22, R13, 0x96, !PT ;  /* 0x00000016e6197c12 */ /* 0x000fe2000f8e960d */
[----:B------:R-:W-:Y:S01]  /*c3a0*/  IMAD.MOV.U32 R13, RZ, RZ, R18 ;  /* 0x000000ffff0d7224 */ /* 0x000fe200078e0012 */
[----:B------:R-:W-:Y:S01]  /*c3b0*/  FSEL R41, R41, -INF , !P6 ;  /* 0xff80000029297808 */ /* 0x000fe20007000000 */
[----:B------:R-:W-:Y:S01]  /*c3c0*/  IMAD.WIDE.U32 R222, R222, -0x326172a9, RZ ;  /* 0xcd9e8d57dede7825 */ /* 0x000fe200078e00ff */
[----:B------:R-:W-:Y:S01]  /*c3d0*/  FMNMX3.FTZ R27, R27, R64, R140, !PT ;  /* 0x000000401b1b7276 */ /* 0x000fe2000781008c */
[----:B------:R-:W-:Y:S01]  /*c3e0*/  MUFU.EX2 R29, R29 ;  /* 0x0000001d001d7308 */ /* 0x000fe20000000800 */
[----:B------:R-:W-:Y:S01]  /*c3f0*/  FMNMX3.FTZ R57, R57, R167, R166, !PT ;  /* 0x000000a739397276 */ /* 0x000fe200078100a6 */
[----:B------:R-:W-:Y:S01]  /*c400*/  IMAD.WIDE.U32 R178, R25, -0x326172a9, RZ ;  /* 0xcd9e8d5719b27825 */ /* 0x000fe200078e00ff */
[----:B------:R-:W-:Y:S01]  /*c410*/  FSEL R40, R40, -INF , !P5 ;  /* 0xff80000028287808 */ /* 0x000fe20006800000 */
[----:B------:R-:W-:Y:S01]  /*c420*/  MUFU.EX2 R28, R28 ;  /* 0x0000001c001c7308 */ /* 0x000fe20000000800 */
[----:B------:R-:W-:Y:S01]  /*c430*/  FMNMX3.FTZ R27, R27, R34, R41, !PT ;  /* 0x000000221b1b7276 */ /* 0x000fe20007810029 */
[----:B------:R-:W-:Y:S01]  /*c440*/  FMUL.FTZ R7, R7, UR26 ;  /* 0x0000001a07077c20 */ /* 0x000fe20008410000 */
[----:B------:R-:W-:Y:S01]  /*c450*/  LOP3.LUT R15, R13, 0xff, RZ, 0xc0, !PT ;  /* 0x000000ff0d0f7812 */ /* 0x000fe200078ec0ff */
[----:B------:R-:W-:Y:S01]  /*c460*/  MUFU.EX2 R33, R33 ;  /* 0x0000002100217308 */ /* 0x000fe20000000800 */
[----:B------:R-:W-:Y:S01]  /*c470*/  FMNMX3.FTZ R57, R57, R53, R63, !PT ;  /* 0x0000003539397276 */ /* 0x000fe2000781003f */
[----:B------:R-:W-:Y:S01]  /*c480*/  FADD.FTZ R37, R133, -R37 ;  /* 0x8000002585257221 */ /* 0x000fe20000010000 */
[----:B------:R-:W-:Y:S01]  /*c490*/  LOP3.LUT R13, R222, UR7, R19, 0x96, !PT ;  /* 0x00000007de0d7c12 */ /* 0x000fe2000f8e9613 */
[----:B------:R-:W2:Y:S01]  /*c4a0*/  MUFU.EX2 R38, R7 ;  /* 0x0000000700267308 */ /* 0x000ea20000000800 */
[----:B------:R-:W-:Y:S01]  /*c4b0*/  PRMT R14, R18, 0x7771, RZ ;  /* 0x00007771120e7816 */ /* 0x000fe200000000ff */
[----:B------:R-:W-:Y:S01]  /*c4c0*/  FMUL.FTZ R37, R37, UR26 ;  /* 0x0000001a25257c20 */ /* 0x000fe20008410000 */
[----:B------:R-:W-:Y:S01]  /*c4d0*/  FMNMX3.FTZ R27, R27, R148, R40, !PT ;  /* 0x000000941b1b7276 */ /* 0x000fe20007810028 */
[----:B------:R-:W-:Y:S01]  /*c4e0*/  IMAD.WIDE.U32 R236, R236, -0x326172a9, RZ ;  /* 0xcd9e8d57ecec7825 */ /* 0x000fe200078e00ff */
[----:B------:R-:W-:-:S03]  /*c4f0*/  FSEL R43, R43, -INF , !P2 ;  /* 0xff8000002b2b7808 */ /* 0x000fc60005000000 */
[----:B------:R-:W-:Y:S01]  /*c500*/  FFMA.FTZ R142, R142, UR26, -R55 ;  /* 0x0000001a8e8e7c23 */ /* 0x000fe20008010837 */
[----:B------:R-:W-:Y:S01]  /*c510*/  FSEL R42, R42, -INF , !P4 ;  /* 0xff8000002a2a7808 */ /* 0x000fe20006000000 */
[----:B------:R-:W3:Y:S01]  /*c520*/  SHFL.BFLY PT, R51, R27, 0x2, 0x1f ;  /* 0x0c401f001b337f89 */ /* 0x000ee200000e0000 */
[----:B------:R-:W-:Y:S01]  /*c530*/  FMNMX3.FTZ R57, R57, R67, R141, !PT ;  /* 0x0000004339397276 */ /* 0x000fe2000781008d */
[----:B------:R-:W4:Y:S01]  /*c540*/  MUFU.EX2 R37, R37 ;  /* 0x0000002500257308 */ /* 0x000f220000000800 */
[----:B------:R-:W-:Y:S01]  /*c550*/  PRMT R9, R13, 0x7632, R9 ;  /* 0x000076320d097816 */ /* 0x000fe20000000009 */
[----:B------:R-:W-:Y:S01]  /*c560*/  FFMA.FTZ R158, R158, UR26, -R55 ;  /* 0x0000001a9e9e7c23 */ /* 0x000fe20008010837 */
[----:B------:R-:W-:Y:S01]  /*c570*/  PRMT R17, R18, 0x7773, RZ ;  /* 0x0000777312117816 */ /* 0x000fe200000000ff */
[-C--:B--2---:R-:W-:Y:S01]  /*c580*/  FMUL.FTZ R124, R124, R38.reuse ;  /* 0x000000267c7c7220 */ /* 0x084fe20000410000 */
[----:B------:R-:W-:Y:S01]  /*c590*/  PRMT R16, R18, 0x7772, RZ ;  /* 0x0000777212107816 */ /* 0x000fe200000000ff */
[-C--:B------:R-:W-:Y:S01]  /*c5a0*/  FMUL.FTZ R125, R125, R38.reuse ;  /* 0x000000267d7d7220 */ /* 0x080fe20000410000 */
[----:B------:R-:W-:Y:S01]  /*c5b0*/  PRMT R8, R15, 0x5410, R14 ;  /* 0x000054100f087816 */ /* 0x000fe2000000000e */
[-C--:B------:R-:W-:Y:S01]  /*c5c0*/  FMUL.FTZ R120, R120, R38.reuse ;  /* 0x0000002678787220 */ /* 0x080fe20000410000 */
[----:B------:R-:W-:Y:S01]  /*c5d0*/  LOP3.LUT R14, R13, 0xffff, RZ, 0xc0, !PT ;  /* 0x0000ffff0d0e7812 */ /* 0x000fe200078ec0ff */
[-C--:B------:R-:W-:Y:S01]  /*c5e0*/  FMUL.FTZ R121, R121, R38.reuse ;  /* 0x0000002679797220 */ /* 0x080fe20000410000 */
[----:B------:R-:W-:Y:S01]  /*c5f0*/  LOP3.LUT R15, R13, 0xff, RZ, 0xc0, !PT ;  /* 0x000000ff0d0f7812 */ /* 0x000fe200078ec0ff */
[-C--:B------:R-:W-:Y:S01]  /*c600*/  FMUL.FTZ R108, R108, R38.reuse ;  /* 0x000000266c6c7220 */ /* 0x080fe20000410000 */
[----:B------:R-:W-:Y:S01]  /*c610*/  FSEL R43, R43, -INF , !P1 ;  /* 0xff8000002b2b7808 */ /* 0x000fe20004800000 */
[----:B----4-:R-:W-:Y:S01]  /*c620*/  FMUL.FTZ R126, R126, R37 ;  /* 0x000000257e7e7220 */ /* 0x010fe20000410000 */
[----:B------:R-:W-:Y:S01]  /*c630*/  FMNMX3.FTZ R57, R57, R39, R42, !PT ;  /* 0x0000002739397276 */ /* 0x000fe2000781002a */
[-C--:B------:R-:W-:Y:S01]  /*c640*/  FMUL.FTZ R127, R127, R37.reuse ;  /* 0x000000257f7f7220 */ /* 0x080fe20000410000 */
[----:B------:R-:W-:Y:S01]  /*c650*/  SHF.R.U32.HI R13, RZ, 0x18, R13 ;  /* 0x00000018ff0d7819 */ /* 0x000fe2000001160d */
[-C--:B------:R-:W-:Y:S01]  /*c660*/  FMUL.FTZ R122, R122, R37.reuse ;  /* 0x000000257a7a7220 */ /* 0x080fe20000410000 */
[----:B------:R-:W-:Y:S01]  /*c670*/  LOP3.LUT R0, R9, 0xff, RZ, 0xc0, !PT ;  /* 0x000000ff09007812 */ /* 0x000fe200078ec0ff */
[-C--:B------:R-:W-:Y:S01]  /*c680*/  FMUL.FTZ R123, R123, R37.reuse ;  /* 0x000000257b7b7220 */ /* 0x080fe20000410000 */
[----:B-1----:R-:W-:Y:S01]  /*c690*/  LOP3.LUT R12, R12, 0xff, RZ, 0xc0, !PT ;  /* 0x000000ff0c0c7812 */ /* 0x002fe200078ec0ff */
[----:B------:R-:W-:Y:S01]  /*c6a0*/  FMUL.FTZ R109, R109, R38 ;  /* 0x000000266d6d7220 */ /* 0x000fe20000410000 */
[----:B------:R-:W-:Y:S01]  /*c6b0*/  PRMT R4, R16, 0x5410, R17 ;  /* 0x0000541010047816 */ /* 0x000fe20000000011 */
[-C--:B------:R-:W-:Y:S01]  /*c6c0*/  FMUL.FTZ R110, R110, R37.reuse ;  /* 0x000000256e6e7220 */ /* 0x080fe20000410000 */
[----:B------:R-:W-:Y:S01]  /*c6d0*/  SHF.R.U32.HI R14, RZ, 0x8, R14 ;  /* 0x00000008ff0e7819 */ /* 0x000fe2000001160e */
[----:B------:R-:W-:Y:S01]  /*c6e0*/  LDSM.16.MT88.4 R16, [R186+0x6000] ;  /* 0x00600000ba10783b */ /* 0x000fe20000004200 */
[----:B------:R-:W-:Y:S01]  /*c6f0*/  FMNMX3.FTZ R25, R57, R150, R43, !PT ;  /* 0x0000009639197276 */ /* 0x000fe2000781002b */
[-C--:B------:R-:W-:Y:S01]  /*c700*/  FMUL.FTZ R111, R111, R37.reuse ;  /* 0x000000256f6f7220 */ /* 0x080fe20000410000 */
[----:B------:R-:W-:Y:S01]  /*c710*/  PRMT R10, R0, 0x5410, R13 ;  /* 0x00005410000a7816 */ /* 0x000fe2000000000d */
[----:B------:R-:W-:Y:S01]  /*c720*/  IMAD R0, R12, 0x10000, R12 ;  /* 0x000100000c007824 */ /* 0x000fe200078e020c */
[----:B------:R-:W-:Y:S01]  /*c730*/  LOP3.LUT R4, R4, 0xff00ff, RZ, 0xc0, !PT ;  /* 0x00ff00ff04047812 */ /* 0x000fe200078ec0ff */
[----:B------:R-:W1:Y:S01]  /*c740*/  SHFL.BFLY PT, R57, R25, 0x2, 0x1f ;  /* 0x0c401f0019397f89 */ /* 0x000e6200000e0000 */
[----:B------:R-:W-:Y:S01]  /*c750*/  PRMT R9, R15, 0x5410, R14 ;  /* 0x000054100f097816 */ /* 0x000fe2000000000e */
[-C--:B------:R-:W-:Y:S01]  /*c760*/  FMUL.FTZ R104, R104, R38.reuse ;  /* 0x0000002668687220 */ /* 0x080fe20000410000 */
[--C-:B------:R-:W-:Y:S01]  /*c770*/  HSET2.LE.AND R10, R10, R0.reuse, PT ;  /* 0x000000000a0a7233 */ /* 0x100fe20003803000 */
[----:B------:R-:W-:Y:S01]  /*c780*/  LDSM.16.MT88.4 R12, [R182+0x6000] ;  /* 0x00600000b60c783b */ /* 0x000fe20000004200 */
[--C-:B------:R-:W-:Y:S01]  /*c790*/  HSET2.LE.AND R23, R4, R0.reuse, PT ;  /* 0x0000000004177233 */ /* 0x100fe20003803000 */
[----:B------:R-:W-:Y:S01]  /*c7a0*/  FMUL.FTZ R105, R105, R38 ;  /* 0x0000002669697220 */ /* 0x000fe20000410000 */
[--C-:B------:R-:W-:Y:S01]  /*c7b0*/  HSET2.LE.AND R9, R9, R0.reuse, PT ;  /* 0x0000000009097233 */ /* 0x100fe20003803000 */
[-C--:B------:R-:W-:Y:S01]  /*c7c0*/  FMUL.FTZ R106, R106, R37.reuse ;  /* 0x000000256a6a7220 */ /* 0x080fe20000410000 */
[----:B------:R-:W-:Y:S01]  /*c7d0*/  HSET2.LE.AND R8, R8, R0, PT ;  /* 0x0000000008087233 */ /* 0x000fe20003803000 */
[----:B------:R-:W-:Y:S01]  /*c7e0*/  FMUL.FTZ R107, R107, R37 ;  /* 0x000000256b6b7220 */ /* 0x000fe20000410000 */
[----:B------:R-:W-:Y:S01]  /*c7f0*/  F2FP.BF16.F32.PACK_AB R4, R35, R36 ;  /* 0x000000242304723e */ /* 0x000fe200000010ff */
[----:B------:R-:W-:Y:S01]  /*c800*/  FMUL.FTZ R92, R92, R38 ;  /* 0x000000265c5c7220 */ /* 0x000fe20000410000 */
[----:B------:R-:W-:Y:S01]  /*c810*/  F2FP.BF16.F32.PACK_AB R20, R31, R32 ;  /* 0x000000201f14723e */ /* 0x000fe200000010ff */
[----:B------:R-:W-:Y:S01]  /*c820*/  FMUL.FTZ R93, R93, R38 ;  /* 0x000000265d5d7220 */ /* 0x000fe20000410000 */
[----:B------:R-:W-:Y:S01]  /*c830*/  F2FP.BF16.F32.PACK_AB R21, R28, R29 ;  /* 0x0000001d1c15723e */ /* 0x000fe200000010ff */
[-C--:B------:R-:W-:Y:S01]  /*c840*/  FMUL.FTZ R94, R94, R37.reuse ;  /* 0x000000255e5e7220 */ /* 0x080fe20000410000 */
[----:B------:R-:W-:Y:S01]  /*c850*/  F2FP.BF16.F32.PACK_AB R22, R33, R30 ;  /* 0x0000001e2116723e */ /* 0x000fe200000010ff */
[----:B------:R-:W-:Y:S01]  /*c860*/  FMUL.FTZ R95, R95, R37 ;  /* 0x000000255f5f7220 */ /* 0x000fe20000410000 */
[----:B------:R-:W-:Y:S01]  /*c870*/  LOP3.LUT R20, R20, R9, RZ, 0xc0, !PT ;  /* 0x0000000914147212 */ /* 0x000fe200078ec0ff */
[----:B------:R-:W-:Y:S01]  /*c880*/  FMUL.FTZ R88, R88, R38 ;  /* 0x0000002658587220 */ /* 0x000fe20000410000 */
[----:B------:R-:W-:Y:S01]  /*c890*/  LOP3.LUT R21, R21, R10, RZ, 0xc0, !PT ;  /* 0x0000000a15157212 */ /* 0x000fe200078ec0ff */
[----:B------:R-:W-:Y:S01]  /*c8a0*/  FMUL.FTZ R89, R89, R38 ;  /* 0x0000002659597220 */ /* 0x000fe20000410000 */
[----:B------:R-:W-:Y:S01]  /*c8b0*/  LOP3.LUT R22, R22, R8, RZ, 0xc0, !PT ;  /* 0x0000000816167212 */ /* 0x000fe200078ec0ff */
[----:B------:R-:W-:Y:S01]  /*c8c0*/  FMUL.FTZ R90, R90, R37 ;  /* 0x000000255a5a7220 */ /* 0x000fe20000410000 */
[----:B------:R-:W-:Y:S01]  /*c8d0*/  LOP3.LUT R23, R4, R23, RZ, 0xc0, !PT ;  /* 0x0000001704177212 */ /* 0x000fe200078ec0ff */
[----:B------:R-:W-:Y:S01]  /*c8e0*/  LDSM.16.MT88.4 R8, [R181+0x6000] ;  /* 0x00600000b508783b */ /* 0x000fe20000004200 */
[----:B---3--:R-:W-:Y:S01]  /*c8f0*/  FMNMX.FTZ R51, R27, R51, !PT ;  /* 0x000000331b337209 */ /* 0x008fe20007810000 */
[----:B------:R-:W-:Y:S01]  /*c900*/  FMUL.FTZ R91, R91, R37 ;  /* 0x000000255b5b7220 */ /* 0x000fe20000410000 */
[----:B-1----:R-:W-:Y:S01]  /*c910*/  FMNMX.FTZ R57, R25, R57, !PT ;  /* 0x0000003919397209 */ /* 0x002fe20007810000 */
[----:B------:R-:W-:Y:S01]  /*c920*/  LDSM.16.MT88.4 R4, [R180+0x6000] ;  /* 0x00600000b404783b */ /* 0x000fe20000004200 */
[----:B------:R-:W-:Y:S01]  /*c930*/  LOP3.LUT R58, R226, UR11, R179, 0x96, !PT ;  /* 0x0000000be23a7c12 */ /* 0x000fe2000f8e96b3 */
[-C--:B------:R-:W-:Y:S01]  /*c940*/  FMUL.FTZ R76, R76, R38.reuse ;  /* 0x000000264c4c7220 */ /* 0x080fe20000410000 */
[----:B------:R-:W-:Y:S01]  /*c950*/  LOP3.LUT R178, R178, UR9, R237, 0x96, !PT ;  /* 0x00000009b2b27c12 */ /* 0x000fe2000f8e96ed */
[----:B------:R-:W1:Y:S01]  /*c960*/  SHFL.BFLY PT, R222, R51, 0x1, 0x1f ;  /* 0x0c201f0033de7f89 */ /* 0x000e6200000e0000 */
[----:B------:R-:W-:Y:S01]  /*c970*/  FMUL.FTZ R77, R77, R38 ;  /* 0x000000264d4d7220 */ /* 0x000fe20000410000 */
[----:B------:R-:W-:-:S04]  /*c980*/  IMAD.WIDE.U32 R58, R58, -0x2daee0ad, RZ ;  /* 0xd2511f533a3a7825 */ /* 0x000fc800078e00ff */
[-C--:B------:R-:W-:Y:S01]  /*c990*/  FMUL.FTZ R78, R78, R37.reuse ;  /* 0x000000254e4e7220 */ /* 0x080fe20000410000 */
[----:B------:R-:W2:Y:S01]  /*c9a0*/  SHFL.BFLY PT, R221, R57, 0x1, 0x1f ;  /* 0x0c201f0039dd7f89 */ /* 0x000ea200000e0000 */
[----:B------:R-:W-:Y:S01]  /*c9b0*/  FMUL.FTZ R79, R79, R37 ;  /* 0x000000254f4f7220 */ /* 0x000fe20000410000 */
[----:B------:R-:W-:Y:S01]  /*c9c0*/  IMAD.WIDE.U32 R178, R178, -0x2daee0ad, RZ ;  /* 0xd2511f53b2b27825 */ /* 0x000fe200078e00ff */
[----:B------:R-:W-:-:S03]  /*c9d0*/  LOP3.LUT R238, R56, UR13, R59, 0x96, !PT ;  /* 0x0000000d38ee7c12 */ /* 0x000fc6000f8e963b */
[-C--:B------:R-:W-:Y:S01]  /*c9e0*/  FMUL.FTZ R72, R72, R38.reuse ;  /* 0x0000002648487220 */ /* 0x080fe20000410000 */
[----:B------:R-:W-:Y:S01]  /*c9f0*/  FMUL.FTZ R73, R73, R38 ;  /* 0x0000002649497220 */ /* 0x000fe20000410000 */
[-C--:B------:R-:W-:Y:S01]  /*ca00*/  FMUL.FTZ R74, R74, R37.reuse ;  /* 0x000000254a4a7220 */ /* 0x080fe20000410000 */
[----:B------:R-:W-:Y:S01]  /*ca10*/  LOP3.LUT R58, R58, UR4, R179, 0x96, !PT ;  /* 0x000000043a3a7c12 */ /* 0x000fe2000f8e96b3 */
[----:B------:R-:W-:Y:S01]  /*ca20*/  FMUL.FTZ R75, R75, R37 ;  /* 0x000000254b4b7220 */ /* 0x000fe20000410000 */
[----:B------:R-:W-:Y:S01]  /*ca30*/  IMAD.WIDE.U32 R238, R238, -0x326172a9, RZ ;  /* 0xcd9e8d57eeee7825 */ /* 0x000fe200078e00ff */
[----:B------:R-:W-:Y:S01]  /*ca40*/  HMMA.16816.F32.BF16 R124, R20, R16, R124 ;  /* 0x00000010147c723c */ /* 0x000fe2000004187c */
[----:B------:R-:W-:Y:S02]  /*ca50*/  LOP3.LUT R223, R224, UR8, R223, 0x96, !PT ;  /* 0x00000008e0df7c12 */ /* 0x000fe4000f8e96df */
[----:B------:R-:W-:Y:S01]  /*ca60*/  FFMA.FTZ R153, R153, UR26, -R55 ;  /* 0x0000001a99997c23 */ /* 0x000fe20008010837 */
[----:B------:R-:W-:Y:S01]  /*ca70*/  IMAD.WIDE.U32 R58, R58, -0x326172a9, RZ ;  /* 0xcd9e8d573a3a7825 */ /* 0x000fe200078e00ff */
[----:B------:R-:W-:-:S03]  /*ca80*/  LOP3.LUT R236, R236, UR8, R239, 0x96, !PT ;  /* 0x00000008ecec7c12 */ /* 0x000fc6000f8e96ef */
[----:B------:R-:W-:Y:S01]  /*ca90*/  FFMA.FTZ R44, R44, UR26, -R47 ;  /* 0x0000001a2c2c7c23 */ /* 0x000fe2000801082f */
[----:B------:R-:W-:Y:S01]  /*caa0*/  LOP3.LUT R169, R169, UR25, R233, 0x96, !PT ;  /* 0x00000019a9a97c12 */ /* 0x000fe2000f8e96e9 */
[----:B------:R-:W-:Y:S01]  /*cab0*/  IMAD.MOV.U32 R27, RZ, RZ, R58 ;  /* 0x000000ffff1b7224 */ /* 0x000fe200078e003a */
[----:B------:R-:W-:Y:S01]  /*cac0*/  HMMA.16816.F32.BF16 R120, R20, R18, R120 ;  /* 0x000000121478723c */ /* 0x000fe20000041878 */
[----:B------:R-:W-:Y:S01]  /*cad0*/  IMAD.WIDE.U32 R236, R236, -0x2daee0ad, RZ ;  /* 0xd2511f53ecec7825 */ /* 0x000fe200078e00ff */
[----:B-1----:R-:W-:-:S03]  /*cae0*/  FMNMX.FTZ R222, R51, R222, !PT ;  /* 0x000000de33de7209 */ /* 0x002fc60007810000 */
[----:B------:R-:W-:Y:S01]  /*caf0*/  FFMA.FTZ R152, R152, UR26, -R47 ;  /* 0x0000001a98987c23 */ /* 0x000fe2000801082f */
[----:B------:R-:W-:Y:S01]  /*cb00*/  LOP3.LUT R27, R27, 0xff, RZ, 0xc0, !PT ;  /* 0x000000ff1b1b7812 */ /* 0x000fe200078ec0ff */
[----:B------:R-:W-:Y:S01]  /*cb10*/  MUFU.EX2 R44, R44 ;  /* 0x0000002c002c7308 */ /* 0x000fe20000000800 */
[C---:B------:R-:W-:Y:S01]  /*cb20*/  FSETP.NEU.FTZ.AND P2, PT, R222.reuse, -INF , PT ;  /* 0xff800000de00780b */ /* 0x040fe20003f5d000 */
[----:B------:R-:W-:Y:S01]  /*cb30*/  FMUL.FTZ R134, R222, UR26 ;  /* 0x0000001ade867c20 */ /* 0x000fe20008410000 */
[C---:B------:R-:W-:Y:S01]  /*cb40*/  HMMA.16816.F32.BF16 R108, R20.reuse, R12, R108 ;  /* 0x0000000c146c723c */ /* 0x040fe2000004186c */
[----:B--2---:R-:W-:Y:S01]  /*cb50*/  FMNMX.FTZ R221, R57, R221, !PT ;  /* 0x000000dd39dd7209 */ /* 0x004fe20007810000 */
[----:B------:R-:W-:Y:S01]  /*cb60*/  FFMA.FTZ R32, R235, R38, R32 ;  /* 0x00000026eb207223 */ /* 0x000fe20000010020 */
[----:B------:R-:W-:Y:S01]  /*cb70*/  LOP3.LUT R178, R178, UR27, R237, 0x96, !PT ;  /* 0x0000001bb2b27c12 */ /* 0x000fe2000f8e96ed */
[----:B------:R-:W-:Y:S01]  /*cb80*/  FFMA.FTZ R29, R234, R37, R29 ;  /* 0x00000025ea1d7223 */ /* 0x000fe2000001001d */
[----:B------:R-:W-:Y:S01]  /*cb90*/  FSEL R134, R134, RZ, P2 ;  /* 0x000000ff86867208 */ /* 0x000fe20001000000 */
[C---:B------:R-:W-:Y:S01]  /*cba0*/  FMUL.FTZ R133, R221.reuse, UR26 ;  /* 0x0000001add857c20 */ /* 0x040fe20008410000 */
[----:B------:R-:W-:Y:S01]  /*cbb0*/  FSETP.NEU.FTZ.AND P1, PT, R221, -INF , PT ;  /* 0xff800000dd00780b */ /* 0x000fe20003f3d000 */
[C---:B------:R-:W-:Y:S01]  /*cbc0*/  HMMA.16816.F32.BF16 R104, R20.reuse, R14, R104 ;  /* 0x0000000e1468723c */ /* 0x040fe20000041868 */
[----:B------:R-:W-:Y:S01]  /*cbd0*/  FADD.FTZ R32, R31, R32 ;  /* 0x000000201f207221 */ /* 0x000fe20000010000 */
[--C-:B------:R-:W-:Y:S01]  /*cbe0*/  FFMA.FTZ R51, R173, UR26, -R134.reuse ;  /* 0x0000001aad337c23 */ /* 0x100fe20008010886 */
[--C-:B------:R-:W-:Y:S01]  /*cbf0*/  FFMA.FTZ R57, R175, UR26, -R134.reuse ;  /* 0x0000001aaf397c23 */ /* 0x100fe20008010886 */
[----:B------:R-:W-:Y:S01]  /*cc00*/  FSEL R133, R133, RZ, P1 ;  /* 0x000000ff85857208 */ /* 0x000fe20000800000 */
[--C-:B------:R-:W-:Y:S01]  /*cc10*/  FFMA.FTZ R65, R164, UR26, -R134.reuse ;  /* 0x0000001aa4417c23 */ /* 0x100fe20008010886 */
[--C-:B------:R-:W-:Y:S01]  /*cc20*/  FFMA.FTZ R61, R171, UR26, -R134.reuse ;  /* 0x0000001aab3d7c23 */ /* 0x100fe20008010886 */
[--C-:B------:R-:W-:Y:S01]  /*cc30*/  FFMA.FTZ R160, R160, UR26, -R134.reuse ;  /* 0x0000001aa0a07c23 */ /* 0x100fe20008010886 */
[C---:B------:R-:W-:Y:S01]  /*cc40*/  HMMA.16816.F32.BF16 R92, R20.reuse, R8, R92 ;  /* 0x00000008145c723c */ /* 0x040fe2000004185c */
[----:B------:R-:W-:Y:S01]  /*cc50*/  MUFU.EX2 R51, R51 ;  /* 0x0000003300337308 */ /* 0x000fe20000000800 */
[--C-:B------:R-:W-:Y:S01]  /*cc60*/  FFMA.FTZ R56, R174, UR26, -R133.reuse ;  /* 0x0000001aae387c23 */ /* 0x100fe20008010885 */
[--C-:B------:R-:W-:Y:S01]  /*cc70*/  FFMA.FTZ R60, R170, UR26, -R133.reuse ;  /* 0x0000001aaa3c7c23 */ /* 0x100fe20008010885 */
[--C-:B------:R-:W-:Y:S01]  /*cc80*/  FFMA.FTZ R172, R172, UR26, -R133.reuse ;  /* 0x0000001aacac7c23 */ /* 0x100fe20008010885 */
[----:B------:R-:W1:Y:S01]  /*cc90*/  MUFU.EX2 R57, R57 ;  /* 0x0000003900397308 */ /* 0x000e620000000800 */
[--C-:B------:R-:W-:Y:S01]  /*cca0*/  FFMA.FTZ R164, R162, UR26, -R134.reuse ;  /* 0x0000001aa2a47c23 */ /* 0x100fe20008010886 */
[--C-:B------:R-:W-:Y:S01]  /*ccb0*/  FFMA.FTZ R162, R163, UR26, -R134.reuse ;  /* 0x0000001aa3a27c23 */ /* 0x100fe20008010886 */
[C---:B------:R-:W-:Y:S01]  /*ccc0*/  HMMA.16816.F32.BF16 R88, R20.reuse, R10, R88 ;  /* 0x0000000a1458723c */ /* 0x040fe20000041858 */
[----:B------:R-:W-:Y:S01]  /*ccd0*/  MUFU.EX2 R56, R56 ;  /* 0x0000003800387308 */ /* 0x000fe20000000800 */
[--C-:B------:R-:W-:Y:S01]  /*cce0*/  FFMA.FTZ R167, R167, UR26, -R133.reuse ;  /* 0x0000001aa7a77c23 */ /* 0x100fe20008010885 */
[--C-:B------:R-:W-:Y:S01]  /*ccf0*/  FFMA.FTZ R170, R166, UR26, -R133.reuse ;  /* 0x0000001aa6aa7c23 */ /* 0x100fe20008010885 */
[--C-:B------:R-:W-:Y:S01]  /*cd00*/  FFMA.FTZ R165, R165, UR26, -R133.reuse ;  /* 0x0000001aa5a57c23 */ /* 0x100fe20008010885 */
[----:B------:R-:W-:Y:S01]  /*cd10*/  MUFU.EX2 R65, R65 ;  /* 0x0000004100417308 */ /* 0x000fe20000000800 */
[--C-:B------:R-:W-:Y:S01]  /*cd20*/  FFMA.FTZ R64, R64, UR26, -R134.reuse ;  /* 0x0000001a40407c23 */ /* 0x100fe20008010886 */
[--C-:B------:R-:W-:Y:S01]  /*cd30*/  FFMA.FTZ R67, R67, UR26, -R133.reuse ;  /* 0x0000001a43437c23 */ /* 0x100fe20008010885 */
[C---:B------:R-:W-:Y:S01]  /*cd40*/  HMMA.16816.F32.BF16 R76, R20.reuse, R4, R76 ;  /* 0x00000004144c723c */ /* 0x040fe2000004184c */
[----:B------:R-:W-:Y:S01]  /*cd50*/  MUFU.EX2 R61, R61 ;  /* 0x0000003d003d7308 */ /* 0x000fe20000000800 */
[--C-:B------:R-:W-:Y:S01]  /*cd60*/  FFMA.FTZ R141, R141, UR26, -R133.reuse ;  /* 0x0000001a8d8d7c23 */ /* 0x100fe20008010885 */
[----:B------:R-:W-:Y:S01]  /*cd70*/  FFMA.FTZ R54, R54, UR26, -R134 ;  /* 0x0000001a36367c23 */ /* 0x000fe20008010886 */
[----:B------:R-:W-:Y:S01]  /*cd80*/  FFMA.FTZ R63, R63, UR26, -R133 ;  /* 0x0000001a3f3f7c23 */ /* 0x000fe20008010885 */
[----:B------:R-:W-:Y:S01]  /*cd90*/  MUFU.EX2 R60, R60 ;  /* 0x0000003c003c7308 */ /* 0x000fe20000000800 */
[----:B------:R-:W-:Y:S01]  /*cda0*/  FADD.FTZ R29, R28, R29 ;  /* 0x0000001d1c1d7221 */ /* 0x000fe20000010000 */
[----:B------:R-:W-:Y:S01]  /*cdb0*/  FADD.FTZ R32, R30, R32 ;  /* 0x000000201e207221 */ /* 0x000fe20000010000 */
[----:B------:R-:W-:Y:S01]  /*cdc0*/  HMMA.16816.F32.BF16 R72, R20, R6, R72 ;  /* 0x000000061448723c */ /* 0x000fe20000041848 */
[C---:B------:R-:W-:Y:S01]  /*cdd0*/  PRMT R20, R58.reuse, 0x7773, RZ ;  /* 0x000077733a147816 */ /* 0x040fe200000000ff */
[----:B------:R2:W-:Y:S01]  /*cde0*/  MUFU.EX2 R163, R160 ;  /* 0x000000a000a37308 */ /* 0x0005e20000000800 */
[----:B------:R-:W-:Y:S01]  /*cdf0*/  PRMT R22, R58, 0x7772, RZ ;  /* 0x000077723a167816 */ /* 0x000fe200000000ff */
[----:B------:R-:W-:Y:S01]  /*ce00*/  FADD.FTZ R29, R36, R29 ;  /* 0x0000001d241d7221 */ /* 0x000fe20000010000 */
[----:B------:R-:W-:Y:S01]  /*ce10*/  LOP3.LUT R21, R238, UR7, R59, 0x96, !PT ;  /* 0x00000007ee157c12 */ /* 0x000fe2000f8e963b */
[----:B------:R-:W-:Y:S01]  /*ce20*/  MUFU.EX2 R162, R162 ;  /* 0x000000a200a27308 */ /* 0x000fe20000000800 */
[----:B------:R-:W-:Y:S01]  /*ce30*/  PRMT R22, R22, 0x5410, R20 ;  /* 0x0000541016167816 */ /* 0x000fe20000000014 */
[----:B------:R-:W-:Y:S01]  /*ce40*/  FADD.FTZ R32, R33, R32 ;  /* 0x0000002021207221 */ /* 0x000fe20000010000 */
[C---:B------:R-:W-:Y:S01]  /*ce50*/  LOP3.LUT R20, R21.reuse, 0xffff, RZ, 0xc0, !PT ;  /* 0x0000ffff15147812 */ /* 0x040fe200078ec0ff */
[----:B------:R3:W-:Y:S01]  /*ce60*/  MUFU.EX2 R166, R167 ;  /* 0x000000a700a67308 */ /* 0x0007e20000000800 */
[----:B------:R-:W-:Y:S01]  /*ce70*/  LOP3.LUT R25, R21, 0xff, RZ, 0xc0, !PT ;  /* 0x000000ff15197812 */ /* 0x000fe200078ec0ff */
[----:B------:R-:W-:Y:S01]  /*ce80*/  FADD.FTZ R29, R35, R29 ;  /* 0x0000001d231d7221 */ /* 0x000fe20000010000 */
[----:B------:R-:W-:Y:S01]  /*ce90*/  SHF.R.U32.HI R20, RZ, 0x8, R20 ;  /* 0x00000008ff147819 */ /* 0x000fe20000011614 */
[----:B------:R-:W-:Y:S01]  /*cea0*/  MUFU.EX2 R164, R164 ;  /* 0x000000a400a47308 */ /* 0x000fe20000000800 */
[----:B------:R-:W-:Y:S01]  /*ceb0*/  PRMT R23, R58, 0x7771, RZ ;  /* 0x000077713a177816 */ /* 0x000fe200000000ff */
[----:B------:R-:W-:Y:S01]  /*cec0*/  FFMA.FTZ R58, R66, UR26, -R133 ;  /* 0x0000001a423a7c23 */ /* 0x000fe20008010885 */
[----:B------:R-:W-:Y:S01]  /*ced0*/  PRMT R20, R25, 0x5410, R20 ;  /* 0x0000541019147816 */ /* 0x000fe20000000014 */
[--C-:B--2---:R-:W-:Y:S01]  /*cee0*/  FFMA.FTZ R160, R168, UR26, -R134.reuse ;  /* 0x0000001aa8a07c23 */ /* 0x104fe20008010886 */
[----:B------:R-:W-:Y:S01]  /*cef0*/  PRMT R25, R21, 0x7632, R25 ;  /* 0x0000763215197816 */ /* 0x000fe20000000019 */
[----:B------:R-:W-:Y:S01]  /*cf00*/  MUFU.EX2 R165, R165 ;  /* 0x000000a500a57308 */ /* 0x000fe20000000800 */
[----:B------:R-:W-:Y:S01]  /*cf10*/  SHF.R.U32.HI R21, RZ, 0x18, R21 ;  /* 0x00000018ff157819 */ /* 0x000fe20000011615 */
[--C-:B------:R-:W-:Y:S01]  /*cf20*/  FFMA.FTZ R34, R34, UR26, -R134.reuse ;  /* 0x0000001a22227c23 */ /* 0x100fe20008010886 */
[----:B------:R-:W-:Y:S01]  /*cf30*/  LOP3.LUT R25, R25, 0xff, RZ, 0xc0, !PT ;  /* 0x000000ff19197812 */ /* 0x000fe200078ec0ff */
[----:B------:R-:W2:Y:S01]  /*cf40*/  MUFU.EX2 R58, R58 ;  /* 0x0000003a003a7308 */ /* 0x000ea20000000800 */
[----:B------:R-:W-:Y:S01]  /*cf50*/  PRMT R23, R27, 0x5410, R23 ;  /* 0x000054101b177816 */ /* 0x000fe20000000017 */
[----:B---3--:R-:W-:Y:S01]  /*cf60*/  FFMA.FTZ R167, R161, UR26, -R133 ;  /* 0x0000001aa1a77c23 */ /* 0x008fe20008010885 */
[----:B------:R-:W-:Y:S01]  /*cf70*/  PRMT R21, R25, 0x5410, R21 ;  /* 0x0000541019157816 */ /* 0x000fe20000000015 */
[----:B------:R-:W3:Y:S01]  /*cf80*/  MUFU.EX2 R160, R160 ;  /* 0x000000a000a07308 */ /* 0x000ee20000000800 */
[----:B------:R-:W-:Y:S01]  /*cf90*/  FSEL R25, R222, RZ, P2 ;  /* 0x000000ffde197208 */ /* 0x000fe20001000000 */
[----:B------:R-:W-:Y:S01]  /*cfa0*/  FFMA.FTZ R148, R148, UR26, -R134 ;  /* 0x0000001a94947c23 */ /* 0x000fe20008010886 */
[----:B------:R-:W-:Y:S01]  /*cfb0*/  FSEL R27, R221, RZ, P1 ;  /* 0x000000ffdd1b7208 */ /* 0x000fe20000800000 */
[----:B------:R3:W-:Y:S01]  /*cfc0*/  MUFU.EX2 R161, R170 ;  /* 0x000000aa00a17308 */ /* 0x0007e20000000800 */
[----:B------:R-:W-:Y:S01]  /*cfd0*/  LOP3.LUT R59, R22, 0xff00ff, RZ, 0xc0, !PT ;  /* 0x00ff00ff163b7812 */ /* 0x000fe200078ec0ff */
[----:B------:R-:W-:Y:S01]  /*cfe0*/  FADD.FTZ R25, R136, -R25 ;  /* 0x8000001988197221 */ /* 0x000fe20000010000 */
[--C-:B------:R-:W-:Y:S01]  /*cff0*/  HSET2.LE.AND R22, R23, R0.reuse, PT ;  /* 0x0000000017167233 */ /* 0x100fe20003803000 */
[----:B------:R-:W-:Y:S01]  /*d000*/  FADD.FTZ R27, R135, -R27 ;  /* 0x8000001b871b7221 */ /* 0x000fe20000010000 */
[----:B-1----:R-:W-:Y:S01]  /*d010*/  F2FP.BF16.F32.PACK_AB R23, R57, R51 ;  /* 0x000000333917723e */ /* 0x002fe200000010ff */
[----:B------:R-:W-:Y:S01]  /*d020*/  FMUL.FTZ R66, R25, UR26 ;  /* 0x0000001a19427c20 */ /* 0x000fe20008410000 */
[----:B--2---:R-:W-:Y:S01]  /*d030*/  F2FP.BF16.F32.PACK_AB R25, R58, R56 ;  /* 0x000000383a19723e */ /* 0x004fe200000010ff */
[----:B------:R-:W-:Y:S01]  /*d040*/  FMUL.FTZ R27, R27, UR26 ;  /* 0x0000001a1b1b7c20 */ /* 0x000fe20008410000 */
[----:B------:R-:W-:Y:S01]  /*d050*/  LOP3.LUT R22, R23, R22, RZ, 0xc0, !PT ;  /* 0x0000001617167212 */ /* 0x000fe200078ec0ff */
[--C-:B------:R-:W-:Y:S01]  /*d060*/  FFMA.FTZ R136, R143, UR26, -R55.reuse ;  /* 0x0000001a8f887c23 */ /* 0x100fe20008010837 */
[--C-:B------:R-:W-:Y:S01]  /*d070*/  HSET2.LE.AND R23, R59, R0.reuse, PT ;  /* 0x000000003b177233 */ /* 0x100fe20003803000 */
[----:B------:R-:W1:Y:S01]  /*d080*/  MUFU.EX2 R66, R66 ;  /* 0x0000004200427308 */ /* 0x000e620000000800 */
[--C-:B------:R-:W-:Y:S01]  /*d090*/  HSET2.LE.AND R20, R20, R0.reuse, PT ;  /* 0x0000000014147233 */ /* 0x100fe20003803000 */
[----:B------:R-:W-:Y:S01]  /*d0a0*/  FFMA.FTZ R135, R147, UR26, -R55 ;  /* 0x0000001a93877c23 */ /* 0x000fe20008010837 */
[----:B------:R-:W-:Y:S01]  /*d0b0*/  HSET2.LE.AND R21, R21, R0, PT ;  /* 0x0000000015157233 */ /* 0x000fe20003803000 */
[----:B------:R-:W2:Y:S01]  /*d0c0*/  MUFU.EX2 R59, R172 ;  /* 0x000000ac003b7308 */ /* 0x000ea20000000800 */
[----:B------:R-:W-:Y:S01]  /*d0d0*/  LOP3.LUT R23, R25, R23, RZ, 0xc0, !PT ;  /* 0x0000001719177212 */ /* 0x000fe200078ec0ff */
[----:B------:R-:W-:Y:S01]  /*d0e0*/  FFMA.FTZ R147, R24, UR26, -R47 ;  /* 0x0000001a18937c23 */ /* 0x000fe2000801082f */
[----:B------:R-:W-:Y:S01]  /*d0f0*/  F2FP.BF16.F32.PACK_AB R25, R61, R65 ;  /* 0x000000413d19723e */ /* 0x000fe200000010ff */
[----:B------:R-:W4:Y:S01]  /*d100*/  MUFU.EX2 R62, R27 ;  /* 0x0000001b003e7308 */ /* 0x000f220000000800 */
[----:B------:R-:W-:Y:S01]  /*d110*/  PRMT R168, R178, 0x7632, R168 ;  /* 0x00007632b2a87816 */ /* 0x000fe200000000a8 */
[----:B------:R-:W-:Y:S01]  /*d120*/  FFMA.FTZ R43, R43, UR26, -R133 ;  /* 0x0000001a2b2b7c23 */ /* 0x000fe20008010885 */
[----:B------:R-:W-:Y:S01]  /*d130*/  LOP3.LUT R20, R25, R20, RZ, 0xc0, !PT ;  /* 0x0000001419147212 */ /* 0x000fe200078ec0ff */
[----:B------:R5:W-:Y:S01]  /*d140*/  MUFU.EX2 R143, R142 ;  /* 0x0000008e008f7308 */ /* 0x000be20000000800 */
[----:B---3--:R-:W-:Y:S01]  /*d150*/  F2FP.BF16.F32.PACK_AB R170, R160, R162 ;  /* 0x000000a2a0aa723e */ /* 0x008fe200000010ff */
[-C--:B-1----:R-:W-:Y:S01]  /*d160*/  FMUL.FTZ R128, R128, R66.reuse ;  /* 0x0000004280807220 */ /* 0x082fe20000410000 */
[-C--:B------:R-:W-:Y:S01]  /*d170*/  FMUL.FTZ R129, R129, R66.reuse ;  /* 0x0000004281817220 */ /* 0x080fe20000410000 */
[-C--:B------:R-:W-:Y:S01]  /*d180*/  FMUL.FTZ R112, R112, R66.reuse ;  /* 0x0000004270707220 */ /* 0x080fe20000410000 */
[----:B------:R-:W-:Y:S01]  /*d190*/  FMUL.FTZ R113, R113, R66 ;  /* 0x0000004271717220 */ /* 0x000fe20000410000 */
[----:B--2---:R-:W-:Y:S01]  /*d1a0*/  F2FP.BF16.F32.PACK_AB R25, R59, R60 ;  /* 0x0000003c3b19723e */ /* 0x004fe200000010ff */
[-C--:B------:R-:W-:Y:S01]  /*d1b0*/  FMUL.FTZ R100, R100, R66.reuse ;  /* 0x0000004264647220 */ /* 0x080fe20000410000 */
[-C--:B------:R-:W-:Y:S01]  /*d1c0*/  FMUL.FTZ R101, R101, R66.reuse ;  /* 0x0000004265657220 */ /* 0x080fe20000410000 */
[----:B------:R-:W-:Y:S01]  /*d1d0*/  FMUL.FTZ R96, R96, R66 ;  /* 0x0000004260607220 */ /* 0x000fe20000410000 */
[----:B------:R-:W-:Y:S01]  /*d1e0*/  LOP3.LUT R21, R25, R21, RZ, 0xc0, !PT ;  /* 0x0000001519157212 */ /* 0x000fe200078ec0ff */
[-C--:B----4-:R-:W-:Y:S01]  /*d1f0*/  FMUL.FTZ R130, R130, R62.reuse ;  /* 0x0000003e82827220 */ /* 0x090fe20000410000 */
[-C--:B------:R-:W-:Y:S01]  /*d200*/  FMUL.FTZ R131, R131, R62.reuse ;  /* 0x0000003e83837220 */ /* 0x080fe20000410000 */
[-C--:B------:R-:W-:Y:S01]  /*d210*/  FMUL.FTZ R114, R114, R62.reuse ;  /* 0x0000003e72727220 */ /* 0x080fe20000410000 */
[-C--:B------:R-:W-:Y:S01]  /*d220*/  FMUL.FTZ R115, R115, R62.reuse ;  /* 0x0000003e73737220 */ /* 0x080fe20000410000 */
[-C--:B------:R-:W-:Y:S01]  /*d230*/  FMUL.FTZ R102, R102, R62.reuse ;  /* 0x0000003e66667220 */ /* 0x080fe20000410000 */
[----:B------:R-:W-:Y:S01]  /*d240*/  FMUL.FTZ R103, R103, R62 ;  /* 0x0000003e67677220 */ /* 0x000fe20000410000 */
[----:B------:R-:W-:Y:S01]  /*d250*/  FMUL.FTZ R97, R97, R66 ;  /* 0x0000004261617220 */ /* 0x000fe20000410000 */
[----:B------:R-:W-:Y:S01]  /*d260*/  FMUL.FTZ R98, R98, R62 ;  /* 0x0000003e62627220 */ /* 0x000fe20000410000 */
[----:B------:R-:W-:Y:S01]  /*d270*/  HMMA.16816.F32.BF16 R128, R20, R16, R128 ;  /* 0x000000101480723c */ /* 0x000fe20000041880 */
[----:B------:R-:W-:-:S04]  /*d280*/  IMAD.WIDE.U32 R16, R223, -0x2daee0ad, RZ ;  /* 0xd2511f53df107825 */ /* 0x000fc800078e00ff */
[----:B------:R-:W-:Y:S01]  /*d290*/  FMUL.FTZ R99, R99, R62 ;  /* 0x0000003e63637220 */ /* 0x000fe20000410000 */
[----:B-----5:R-:W-:Y:S01]  /*d2a0*/  FFMA.FTZ R142, R149, UR26, -R55 ;  /* 0x0000001a958e7c23 */ /* 0x020fe20008010837 */
[--C-:B------:R-:W-:Y:S01]  /*d2b0*/  FFMA.FTZ R149, R145, UR26, -R47.reuse ;  /* 0x0000001a91957c23 */ /* 0x100fe2000801082f */
[--C-:B------:R-:W-:Y:S01]  /*d2c0*/  FFMA.FTZ R145, R144, UR26, -R47.reuse ;  /* 0x0000001a90917c23 */ /* 0x100fe2000801082f */
[----:B------:R-:W-:Y:S01]  /*d2d0*/  FFMA.FTZ R144, R26, UR26, -R47 ;  /* 0x0000001a1a907c23 */ /* 0x000fe2000801082f */
[----:B------:R-:W-:Y:S01]  /*d2e0*/  MUFU.EX2 R135, R135 ;  /* 0x0000008700877308 */ /* 0x000fe20000000800 */
[C---:B------:R-:W-:Y:S01]  /*d2f0*/  HMMA.16816.F32.BF16 R112, R20.reuse, R12, R112 ;  /* 0x0000000c1470723c */ /* 0x040fe20000041870 */
[----:B------:R-:W-:Y:S01]  /*d300*/  IMAD.MOV.U32 R13, RZ, RZ, R16 ;  /* 0x000000ffff0d7224 */ /* 0x000fe200078e0010 */
[----:B------:R-:W-:Y:S01]  /*d310*/  PRMT R12, R16, 0x7772, RZ ;  /* 0x00007772100c7816 */ /* 0x000fe200000000ff */
[----:B------:R-:W1:Y:S01]  /*d320*/  MUFU.EX2 R142, R142 ;  /* 0x0000008e008e7308 */ /* 0x000e620000000800 */
[----:B------:R-:W-:Y:S01]  /*d330*/  LOP3.LUT R176, R176, UR27, R17, 0x96, !PT ;  /* 0x0000001bb0b07c12 */ /* 0x000fe2000f8e9611 */
[-C--:B------:R-:W-:Y:S01]  /*d340*/  FMUL.FTZ R80, R80, R66.reuse ;  /* 0x0000004250507220 */ /* 0x080fe20000410000 */
[----:B------:R-:W-:Y:S01]  /*d350*/  FMUL.FTZ R81, R81, R66 ;  /* 0x0000004251517220 */ /* 0x000fe20000410000 */
[----:B------:R-:W-:Y:S01]  /*d360*/  MUFU.EX2 R149, R149 ;  /* 0x0000009500957308 */ /* 0x000fe20000000800 */
[C---:B------:R-:W-:Y:S01]  /*d370*/  HMMA.16816.F32.BF16 R100, R20.reuse, R14, R100 ;  /* 0x0000000e1464723c */ /* 0x040fe20000041864 */
[----:B------:R-:W-:Y:S01]  /*d380*/  PRMT R15, R16, 0x7773, RZ ;  /* 0x00007773100f7816 */ /* 0x000fe200000000ff */
[-C--:B------:R-:W-:Y:S01]  /*d390*/  FMUL.FTZ R82, R82, R62.reuse ;  /* 0x0000003e52527220 */ /* 0x080fe20000410000 */
[----:B------:R-:W-:Y:S01]  /*d3a0*/  PRMT R14, R16, 0x7771, RZ ;  /* 0x00007771100e7816 */ /* 0x000fe200000000ff */
[----:B------:R-:W2:Y:S01]  /*d3b0*/  MUFU.EX2 R147, R147 ;  /* 0x0000009300937308 */ /* 0x000ea20000000800 */
[--C-:B------:R-:W-:Y:S01]  /*d3c0*/  PRMT R12, R12, 0x5410, R15.reuse ;  /* 0x000054100c0c7816 */ /* 0x100fe2000000000f */
[----:B------:R-:W-:Y:S01]  /*d3d0*/  FMUL.FTZ R83, R83, R62 ;  /* 0x0000003e53537220 */ /* 0x000fe20000410000 */
[C---:B------:R-:W-:Y:S01]  /*d3e0*/  PRMT R15, R176.reuse, 0x7632, R15 ;  /* 0x00007632b00f7816 */ /* 0x040fe2000000000f */
[C---:B------:R-:W-:Y:S01]  /*d3f0*/  HMMA.16816.F32.BF16 R96, R20.reuse, R8, R96 ;  /* 0x000000081460723c */ /* 0x040fe20000041860 */
[----:B------:R-:W-:Y:S01]  /*d400*/  LOP3.LUT R8, R13, 0xff, RZ, 0xc0, !PT ;  /* 0x000000ff0d087812 */ /* 0x000fe200078ec0ff */
[----:B------:R-:W-:Y:S01]  /*d410*/  MUFU.EX2 R136, R136 ;  /* 0x0000008800887308 */ /* 0x000fe20000000800 */
[----:B------:R-:W-:Y:S01]  /*d420*/  LOP3.LUT R13, R176, 0xffff, RZ, 0xc0, !PT ;  /* 0x0000ffffb00d7812 */ /* 0x000fe200078ec0ff */
[-C--:B------:R-:W-:Y:S01]  /*d430*/  FMUL.FTZ R116, R116, R66.reuse ;  /* 0x0000004274747220 */ /* 0x080fe20000410000 */
[----:B------:R-:W-:Y:S01]  /*d440*/  PRMT R14, R8, 0x5410, R14 ;  /* 0x00005410080e7816 */ /* 0x000fe2000000000e */
[----:B------:R-:W-:Y:S01]  /*d450*/  MUFU.EX2 R145, R145 ;  /* 0x0000009100917308 */ /* 0x000fe20000000800 */
[----:B------:R-:W-:Y:S01]  /*d460*/  LOP3.LUT R9, R176, 0xff, RZ, 0xc0, !PT ;  /* 0x000000ffb0097812 */ /* 0x000fe200078ec0ff */
[----:B------:R-:W-:Y:S01]  /*d470*/  FMUL.FTZ R117, R117, R66 ;  /* 0x0000004275757220 */ /* 0x000fe20000410000 */
[----:B------:R-:W-:Y:S01]  /*d480*/  SHF.R.U32.HI R13, RZ, 0x8, R13 ;  /* 0x00000008ff0d7819 */ /* 0x000fe2000001160d */
[----:B------:R-:W3:Y:S01]  /*d490*/  MUFU.EX2 R144, R144 ;  /* 0x0000009000907308 */ /* 0x000ee20000000800 */
[----:B------:R-:W-:Y:S01]  /*d4a0*/  SHF.R.U32.HI R176, RZ, 0x18, R176 ;  /* 0x00000018ffb07819 */ /* 0x000fe200000116b0 */
[-C--:B------:R-:W-:Y:S01]  /*d4b0*/  FMUL.FTZ R118, R118, R62.reuse ;  /* 0x0000003e76767220 */ /* 0x080fe20000410000 */
[----:B------:R-:W-:Y:S01]  /*d4c0*/  LOP3.LUT R15, R15, 0xff, RZ, 0xc0, !PT ;  /* 0x000000ff0f0f7812 */ /* 0x000fe200078ec0ff */
[----:B------:R-:W-:Y:S01]  /*d4d0*/  FMUL.FTZ R119, R119, R62 ;  /* 0x0000003e77777220 */ /* 0x000fe20000410000 */
[--C-:B------:R-:W-:Y:S01]  /*d4e0*/  HSET2.LE.AND R26, R14, R0.reuse, PT ;  /* 0x000000000e1a7233 */ /* 0x100fe20003803000 */
[-C--:B------:R-:W-:Y:S01]  /*d4f0*/  FMUL.FTZ R84, R84, R66.reuse ;  /* 0x0000004254547220 */ /* 0x080fe20000410000 */
[----:B------:R-:W-:Y:S01]  /*d500*/  LOP3.LUT R14, R12, 0xff00ff, RZ, 0xc0, !PT ;  /* 0x00ff00ff0c0e7812 */ /* 0x000fe200078ec0ff */
[----:B------:R-:W-:Y:S01]  /*d510*/  FMUL.FTZ R85, R85, R66 ;  /* 0x0000004255557220 */ /* 0x000fe20000410000 */
[----:B------:R-:W-:Y:S01]  /*d520*/  PRMT R13, R9, 0x5410, R13 ;  /* 0x00005410090d7816 */ /* 0x000fe2000000000d */
[-C--:B------:R-:W-:Y:S01]  /*d530*/  FMUL.FTZ R86, R86, R62.reuse ;  /* 0x0000003e56567220 */ /* 0x080fe20000410000 */
[----:B------:R-:W-:Y:S01]  /*d540*/  PRMT R12, R15, 0x5410, R176 ;  /* 0x000054100f0c7816 */ /* 0x000fe200000000b0 */
[----:B------:R-:W-:Y:S01]  /*d550*/  FMUL.FTZ R87, R87, R62 ;  /* 0x0000003e57577220 */ /* 0x000fe20000410000 */
[----:B-1----:R-:W-:Y:S01]  /*d560*/  F2FP.BF16.F32.PACK_AB R24, R135, R142 ;  /* 0x0000008e8718723e */ /* 0x002fe200000010ff */
[-C--:B------:R-:W-:Y:S01]  /*d570*/  FMUL.FTZ R68, R68, R66.reuse ;  /* 0x0000004244447220 */ /* 0x080fe20000410000 */
[----:B------:R-:W-:Y:S01]  /*d580*/  FMUL.FTZ R69, R69, R66 ;  /* 0x0000004245457220 */ /* 0x000fe20000410000 */
[-C--:B------:R-:W-:Y:S01]  /*d590*/  FMUL.FTZ R70, R70, R62.reuse ;  /* 0x0000003e46467220 */ /* 0x080fe20000410000 */
[----:B------:R-:W-:Y:S01]  /*d5a0*/  FMUL.FTZ R71, R71, R62 ;  /* 0x0000003e47477220 */ /* 0x000fe20000410000 */
[C---:B------:R-:W-:Y:S01]  /*d5b0*/  HMMA.16816.F32.BF16 R80, R20.reuse, R4, R80 ;  /* 0x000000041450723c */ /* 0x040fe20000041850 */
[----:B------:R-:W-:Y:S01]  /*d5c0*/  LOP3.LUT R26, R24, R26, RZ, 0xc0, !PT ;  /* 0x0000001a181a7212 */ /* 0x000fe200078ec0ff */
[----:B------:R-:W1:Y:S01]  /*d5d0*/  MUFU.EX2 R167, R167 ;  /* 0x000000a700a77308 */ /* 0x000e620000000800 */
[--C-:B------:R-:W-:Y:S01]  /*d5e0*/  HSET2.LE.AND R14, R14, R0.reuse, PT ;  /* 0x000000000e0e7233 */ /* 0x100fe20003803000 */
[----:B------:R-:W-:Y:S01]  /*d5f0*/  FFMA.FTZ R65, R229, R66, R65 ;  /* 0x00000042e5417223 */ /* 0x000fe20000010041 */
[--C-:B------:R-:W-:Y:S01]  /*d600*/  HSET2.LE.AND R13, R13, R0.reuse, PT ;  /* 0x000000000d0d7233 */ /* 0x100fe20003803000 */
[----:B------:R-:W-:Y:S01]  /*d610*/  MUFU.EX2 R64, R64 ;  /* 0x0000004000407308 */ /* 0x000fe20000000800 */
[--C-:B------:R-:W-:Y:S01]  /*d620*/  HSET2.LE.AND R25, R12, R0.reuse, PT ;  /* 0x000000000c197233 */ /* 0x100fe20003803000 */
[C---:B------:R-:W-:Y:S01]  /*d630*/  HMMA.16816.F32.BF16 R116, R20.reuse, R18, R116 ;  /* 0x000000121474723c */ /* 0x040fe20000041874 */
[----:B--2---:R-:W-:Y:S01]  /*d640*/  F2FP.BF16.F32.PACK_AB R4, R147, R149 ;  /* 0x000000959304723e */ /* 0x004fe200000010ff */
[----:B------:R-:W2:Y:S01]  /*d650*/  LDSM.16.MT88.4 R16, [R186+0x6800] ;  /* 0x00680000ba10783b */ /* 0x000ea20000004200 */
[----:B---3--:R-:W-:Y:S01]  /*d660*/  F2FP.BF16.F32.PACK_AB R27, R144, R145 ;  /* 0x00000091901b723e */ /* 0x008fe200000010ff */
[----:B------:R-:W-:Y:S01]  /*d670*/  MUFU.EX2 R67, R67 ;  /* 0x0000004300437308 */ /* 0x000fe20000000800 */
[----:B------:R-:W-:Y:S01]  /*d680*/  F2FP.BF16.F32.PACK_AB R24, R136, R143 ;  /* 0x0000008f8818723e */ /* 0x000fe200000010ff */
[----:B------:R-:W-:Y:S01]  /*d690*/  FFMA.FTZ R60, R228, R62, R60 ;  /* 0x0000003ee43c7223 */ /* 0x000fe2000001003c */
[----:B------:R-:W-:Y:S01]  /*d6a0*/  LOP3.LUT R27, R27, R14, RZ, 0xc0, !PT ;  /* 0x0000000e1b1b7212 */ /* 0x000fe200078ec0ff */
[C---:B------:R-:W-:Y:S01]  /*d6b0*/  HMMA.16816.F32.BF16 R84, R20.reuse, R10, R84 ;  /* 0x0000000a1454723c */ /* 0x040fe20000041854 */
[----:B------:R-:W-:Y:S01]  /*d6c0*/  LOP3.LUT R24, R24, R13, RZ, 0xc0, !PT ;  /* 0x0000000d18187212 */ /* 0x000fe200078ec0ff */
[----:B------:R-:W3:Y:S01]  /*d6d0*/  LDSM.16.MT88.4 R8, [R182+0x6800] ;  /* 0x00680000b608783b */ /* 0x000ee20000004200 */
[----:B------:R-:W-:Y:S01]  /*d6e0*/  LOP3.LUT R25, R4, R25, RZ, 0xc0, !PT ;  /* 0x0000001904197212 */ /* 0x000fe200078ec0ff */
[----:B------:R-:W-:Y:S01]  /*d6f0*/  MUFU.EX2 R54, R54 ;  /* 0x0000003600367308 */ /* 0x000fe20000000800 */
[----:B------:R-:W-:Y:S01]  /*d700*/  LOP3.LUT R168, R168, 0xff, RZ, 0xc0, !PT ;  /* 0x000000ffa8a87812 */ /* 0x000fe200078ec0ff */
[----:B------:R-:W4:Y:S01]  /*d710*/  LDSM.16.MT88.4 R12, [R181+0x6800] ;  /* 0x00680000b50c783b */ /* 0x000f220000004200 */
[----:B------:R-:W-:Y:S01]  /*d720*/  F2FP.BF16.F32.PACK_AB R171, R163, R164 ;  /* 0x000000a4a3ab723e */ /* 0x000fe200000010ff */
[----:B------:R-:W-:Y:S01]  /*d730*/  HMMA.16816.F32.BF16 R68, R20, R6, R68 ;  /* 0x000000061444723c */ /* 0x000fe20000041844 */
[----:B------:R-:W-:Y:S01]  /*d740*/  IMAD.MOV.U32 R22, RZ, RZ, R236 ;  /* 0x000000ffff167224 */ /* 0x000fe200078e00ec */
[----:B------:R-:W5:Y:S01]  /*d750*/  LDSM.16.MT88.4 R4, [R180+0x6800] ;  /* 0x00680000b404783b */ /* 0x000f620000004200 */
[C---:B------:R-:W-:Y:S01]  /*d760*/  PRMT R21, R236.reuse, 0x7771, RZ ;  /* 0x00007771ec157816 */ /* 0x040fe200000000ff */
[----:B------:R-:W-:Y:S01]  /*d770*/  MUFU.EX2 R63, R63 ;  /* 0x0000003f003f7308 */ /* 0x000fe20000000800 */
[----:B------:R-:W-:Y:S01]  /*d780*/  PRMT R20, R236, 0x7773, RZ ;  /* 0x00007773ec147816 */ /* 0x000fe200000000ff */
[----:B------:R-:W-:Y:S01]  /*d790*/  FADD.FTZ R65, R61, R65 ;  /* 0x000000413d417221 */ /* 0x000fe20000010000 */
[----:B------:R-:W-:Y:S01]  /*d7a0*/  LOP3.LUT R22, R22, 0xff, RZ, 0xc0, !PT ;  /* 0x000000ff16167812 */ /* 0x000fe200078ec0ff */
[----:B------:R-:W-:Y:S01]  /*d7b0*/  FADD.FTZ R60, R59, R60 ;  /* 0x0000003c3b3c7221 */ /* 0x000fe20000010000 */
[----:B------:R-:W-:Y:S01]  /*d7c0*/  PRMT R23, R236, 0x7772, RZ ;  /* 0x00007772ec177816 */ /* 0x000fe200000000ff */
[----:B------:R-:W-:Y:S01]  /*d7d0*/  FADD.FTZ R65, R51, R65 ;  /* 0x0000004133417221 */ /* 0x000fe20000010000 */
[----:B------:R-:W-:Y:S01]  /*d7e0*/  PRMT R21, R22, 0x5410, R21 ;  /* 0x0000541016157816 */ /* 0x000fe20000000015 */
[----:B------:R-:W-:Y:S01]  /*d7f0*/  FADD.FTZ R60, R56, R60 ;  /* 0x0000003c383c7221 */ /* 0x000fe20000010000 */
[----:B------:R-:W-:Y:S01]  /*d800*/  LOP3.LUT R22, R178, 0xffff, RZ, 0xc0, !PT ;  /* 0x0000ffffb2167812 */ /* 0x000fe200078ec0ff */
[----:B------:R-:W-:Y:S01]  /*d810*/  FADD.FTZ R65, R57, R65 ;  /* 0x0000004139417221 */ /* 0x000fe20000010000 */
[----:B------:R-:W-:Y:S01]  /*d820*/  PRMT R20, R23, 0x5410, R20 ;  /* 0x0000541017147816 */ /* 0x000fe20000000014 */
[----:B------:R-:W-:Y:S01]  /*d830*/  FADD.FTZ R60, R58, R60 ;  /* 0x0000003c3a3c7221 */ /* 0x000fe20000010000 */
[----:B------:R-:W-:Y:S01]  /*d840*/  LOP3.LUT R23, R178, 0xff, RZ, 0xc0, !PT ;  /* 0x000000ffb2177812 */ /* 0x000fe200078ec0ff */
[----:B------:R-:W-:Y:S01]  /*d850*/  FADD.FTZ R65, R164, R65 ;  /* 0x00000041a4417221 */ /* 0x000fe20000010000 */
[----:B------:R-:W-:Y:S01]  /*d860*/  SHF.R.U32.HI R22, RZ, 0x8, R22 ;  /* 0x00000008ff167819 */ /* 0x000fe20000011616 */
[----:B-1----:R-:W-:Y:S01]  /*d870*/  FADD.FTZ R60, R167, R60 ;  /* 0x0000003ca73c7221 */ /* 0x002fe20000010000 */
[--C-:B------:R-:W-:Y:S01]  /*d880*/  HSET2.LE.AND R21, R21, R0.reuse, PT ;  /* 0x0000000015157233 */ /* 0x100fe20003803000 */
[----:B------:R-:W-:Y:S01]  /*d890*/  FADD.FTZ R32, R143, R32 ;  /* 0x000000208f207221 */ /* 0x000fe20000010000 */
[----:B------:R-:W-:Y:S01]  /*d8a0*/  LOP3.LUT R20, R20, 0xff00ff, RZ, 0xc0, !PT ;  /* 0x00ff00ff14147812 */ /* 0x000fe200078ec0ff */
[----:B------:R-:W-:Y:S01]  /*d8b0*/  FADD.FTZ R29, R149, R29 ;  /* 0x0000001d951d7221 */ /* 0x000fe20000010000 */
[----:B------:R-:W-:Y:S01]  /*d8c0*/  PRMT R23, R23, 0x5410, R22 ;  /* 0x0000541017177816 */ /* 0x000fe20000000016 */
[C---:B--2---:R-:W-:Y:S01]  /*d8d0*/  HMMA.16816.F32.BF16 R124, R24.reuse, R16, R124 ;  /* 0x00000010187c723c */ /* 0x044fe2000004187c */
[----:B------:R-:W-:Y:S01]  /*d8e0*/  SHF.R.U32.HI R178, RZ, 0x18, R178 ;  /* 0x00000018ffb27819 */ /* 0x000fe200000116b2 */
[----:B------:R-:W-:Y:S01]  /*d8f0*/  FADD.FTZ R65, R163, R65 ;  /* 0x00000041a3417221 */ /* 0x000fe20000010000 */
[----:B------:R-:W-:Y:S01]  /*d900*/  LOP3.LUT R22, R170, R21, RZ, 0xc0, !PT ;  /* 0x00000015aa167212 */ /* 0x000fe200078ec0ff */
[----:B------:R-:W-:Y:S01]  /*d910*/  FADD.FTZ R60, R165, R60 ;  /* 0x0000003ca53c7221 */ /* 0x000fe20000010000 */
[--C-:B------:R-:W-:Y:S01]  /*d920*/  HSET2.LE.AND R20, R20, R0.reuse, PT ;  /* 0x0000000014147233 */ /* 0x100fe20003803000 */
[----:B------:R-:W-:Y:S01]  /*d930*/  FADD.FTZ R32, R136, R32 ;  /* 0x0000002088207221 */ /* 0x000fe20000010000 */
[----:B------:R-:W-:Y:S01]  /*d940*/  F2FP.BF16.F32.PACK_AB R21, R161, R166 ;  /* 0x000000a6a115723e */ /* 0x000fe200000010ff */
[C---:B------:R-:W-:Y:S01]  /*d950*/  HMMA.16816.F32.BF16 R120, R24.reuse, R18, R120 ;  /* 0x000000121878723c */ /* 0x040fe20000041878 */
[--C-:B------:R-:W-:Y:S01]  /*d960*/  HSET2.LE.AND R170, R23, R0.reuse, PT ;  /* 0x0000000017aa7233 */ /* 0x100fe20003803000 */
[----:B------:R-:W-:Y:S01]  /*d970*/  FADD.FTZ R29, R147, R29 ;  /* 0x0000001d931d7221 */ /* 0x000fe20000010000 */
[----:B------:R-:W-:Y:S01]  /*d980*/  PRMT R168, R168, 0x5410, R178 ;  /* 0x00005410a8a87816 */ /* 0x000fe200000000b2 */
[----:B------:R-:W-:Y:S01]  /*d990*/  FADD.FTZ R65, R162, R65 ;  /* 0x00000041a2417221 */ /* 0x000fe20000010000 */
[----:B------:R-:W-:Y:S01]  /*d9a0*/  LOP3.LUT R23, R21, R20, RZ, 0xc0, !PT ;  /* 0x0000001415177212 */ /* 0x000fe200078ec0ff */
[----:B------:R-:W-:Y:S01]  /*d9b0*/  FADD.FTZ R60, R166, R60 ;  /* 0x0000003ca63c7221 */ /* 0x000fe20000010000 */
[----:B------:R-:W-:Y:S01]  /*d9c0*/  LOP3.LUT R20, R171, R170, RZ, 0xc0, !PT ;  /* 0x000000aaab147212 */ /* 0x000fe200078ec0ff */
[----:B------:R-:W-:Y:S01]  /*d9d0*/  IMAD.WIDE.U32 R170, R169, -0x326172a9, RZ ;  /* 0xcd9e8d57a9aa7825 */ /* 0x000fe200078e00ff */
[----:B------:R-:W-:Y:S01]  /*d9e0*/  HSET2.LE.AND R21, R168, R0, PT ;  /* 0x00000000a8157233 */ /* 0x000fe20003803000 */
[C---:B---3--:R-:W-:Y:S01]  /*d9f0*/  HMMA.16816.F32.BF16 R108, R24.reuse, R8, R108 ;  /* 0x00000008186c723c */ /* 0x048fe2000004186c */
[----:B------:R-:W-:Y:S01]  /*da00*/  F2FP.BF16.F32.PACK_AB R168, R165, R167 ;  /* 0x000000a7a5a8723e */ /* 0x000fe200000010ff */
[----:B------:R-:W-:Y:S01]  /*da10*/  FADD.FTZ R32, R142, R32 ;  /* 0x000000208e207221 */ /* 0x000fe20000010000 */
[----:B------:R-:W-:Y:S01]  /*da20*/  LOP3.LUT R174, R170, UR12, R227, 0x96, !PT ;  /* 0x0000000caaae7c12 */ /* 0x000fe2000f8e96e3 */
[----:B------:R-:W-:Y:S01]  /*da30*/  FADD.FTZ R29, R145, R29 ;  /* 0x0000001d911d7221 */ /* 0x000fe20000010000 */
[----:B------:R-:W-:Y:S01]  /*da40*/  LOP3.LUT R21, R168, R21, RZ, 0xc0, !PT ;  /* 0x00000015a8157212 */ /* 0x000fe200078ec0ff */
[----:B------:R-:W-:Y:S01]  /*da50*/  FADD.FTZ R65, R160, R65 ;  /* 0x00000041a0417221 */ /* 0x000fe20000010000 */
[----:B------:R-:W-:Y:S01]  /*da60*/  FADD.FTZ R60, R161, R60 ;  /* 0x0000003ca13c7221 */ /* 0x000fe20000010000 */
[----:B------:R-:W-:Y:S01]  /*da70*/  HMMA.16816.F32.BF16 R104, R24, R10, R104 ;  /* 0x0000000a1868723c */ /* 0x000fe20000041868 */
[----:B------:R-:W-:-:S04]  /*da80*/  IMAD.WIDE.U32 R174, R174, -0x2daee0ad, RZ ;  /* 0xd2511f53aeae7825 */ /* 0x000fc800078e00ff */
[----:B------:R-:W-:Y:S01]  /*da90*/  FADD.FTZ R32, R135, R32 ;  /* 0x0000002087207221 */ /* 0x000fe20000010000 */
[----:B------:R-:W-:Y:S01]  /*daa0*/  FADD.FTZ R29, R144, R29 ;  /* 0x0000001d901d7221 */ /* 0x000fe20000010000 */
[----:B------:R-:W-:Y:S01]  /*dab0*/  MUFU.EX2 R43, R43 ;  /* 0x0000002b002b7308 */ /* 0x000fe20000000800 */
[----:B------:R-:W-:Y:S02]  /*dac0*/  IMAD.MOV.U32 R28, RZ, RZ, R132 ;  /* 0x000000ffff1c7224 */ /* 0x000fe400078e0084 */
[----:B------:R-:W-:Y:S01]  /*dad0*/  IMAD.MOV.U32 R135, RZ, RZ, R221 ;  /* 0x000000ffff877224 */ /* 0x000fe200078e00dd */
[----:B----4-:R-:W-:Y:S01]  /*dae0*/  HMMA.16816.F32.BF16 R92, R24, R12, R92 ;  /* 0x0000000c185c723c */ /* 0x010fe2000004185c */
[----:B------:R-:W-:-:S07]  /*daf0*/  IMAD.MOV.U32 R136, RZ, RZ, R222 ;  /* 0x000000ffff887224 */ /* 0x000fce00078e00de */
[C---:B------:R-:W-:Y:S08]  /*db00*/  HMMA.16816.F32.BF16 R88, R24.reuse, R14, R88 ;  /* 0x0000000e1858723c */ /* 0x040ff00000041858 */
[C---:B-----5:R-:W-:Y:S08]  /*db10*/  HMMA.16816.F32.BF16 R76, R24.reuse, R4, R76 ;  /* 0x00000004184c723c */ /* 0x060ff0000004184c */
[----:B------:R-:W-:Y:S01]  /*db20*/  HMMA.16816.F32.BF16 R72, R24, R6, R72 ;  /* 0x000000061848723c */ /* 0x000fe20000041848 */
[----:B------:R-:W-:-:S02]  /*db30*/  LOP3.LUT R25, R242, UR23, R171, 0x96, !PT ;  /* 0x00000017f2197c12 */ /* 0x000fc4000f8e96ab */
[----:B------:R-:W-:-:S03]  /*db40*/  LOP3.LUT R24, R170, UR12, R215, 0x96, !PT ;  /* 0x0000000caa187c12 */ /* 0x000fc6000f8e96d7 */
        /* <DEDUP_REMOVED lines=11> */
[C---:B------:R-:W-:Y:S03]  /*dc00*/  HMMA.16816.F32.BF16 R80, R20.reuse, R4, R80 ;  /* 0x000000041450723c */ /* 0x040fe60000041850 */
[--C-:B------:R-:W-:Y:S01]  /*dc10*/  FFMA.FTZ R5, R156, UR26, -R47.reuse ;  /* 0x0000001a9c057c23 */ /* 0x100fe2000801082f */
[----:B------:R-:W-:Y:S01]  /*dc20*/  FFMA.FTZ R4, R154, UR26, -R47 ;  /* 0x0000001a9a047c23 */ /* 0x000fe2000801082f */
[----:B------:R-:W-:Y:S01]  /*dc30*/  IMAD.WIDE.U32 R24, R24, -0x2daee0ad, RZ ;  /* 0xd2511f5318187825 */ /* 0x000fe200078e00ff */
[----:B------:R-:W-:Y:S01]  /*dc40*/  LOP3.LUT R168, R168, UR13, R17, 0x96, !PT ;  /* 0x0000000da8a87c12 */ /* 0x000fe2000f8e9611 */
[----:B------:R1:W-:Y:S03]  /*dc50*/  MUFU.EX2 R154, R5 ;  /* 0x00000005009a7308 */ /* 0x0003e60000000800 */
[----:B------:R-:W-:Y:S01]  /*dc60*/  LOP3.LUT R8, R16, UR4, R25, 0x96, !PT ;  /* 0x0000000410087c12 */ /* 0x000fe2000f8e9619 */
[----:B------:R-:W-:Y:S01]  /*dc70*/  IMAD.WIDE.U32 R168, R168, -0x326172a9, RZ ;  /* 0xcd9e8d57a8a87825 */ /* 0x000fe200078e00ff */
[----:B------:R-:W-:Y:S03]  /*dc80*/  HMMA.16816.F32.BF16 R100, R20, R10, R100 ;  /* 0x0000000a1464723c */ /* 0x000fe60000041864 */
[----:B------:R-:W-:Y:S01]  /*dc90*/  IMAD.WIDE.U32 R16, R8, -0x326172a9, RZ ;  /* 0xcd9e8d5708107825 */ /* 0x000fe200078e00ff */
[----:B------:R-:W-:-:S03]  /*dca0*/  LOP3.LUT R26, R26, UR8, R169, 0x96, !PT ;  /* 0x000000081a1a7c12 */ /* 0x000fc6000f8e96a9 */
[----:B------:R-:W-:Y:S01]  /*dcb0*/  IMAD.MOV.U32 R10, RZ, RZ, R16 ;  /* 0x000000ffff0a7224 */ /* 0x000fe200078e0010 */
[C---:B------:R-:W-:Y:S01]  /*dcc0*/  PRMT R9, R16.reuse, 0x7773, RZ ;  /* 0x0000777310097816 */ /* 0x040fe200000000ff */
[C---:B------:R-:W-:Y:S01]  /*dcd0*/  HMMA.16816.F32.BF16 R116, R20.reuse, R18, R116 ;  /* 0x000000121474723c */ /* 0x040fe20000041874 */
[----:B------:R-:W-:Y:S02]  /*dce0*/  PRMT R27, R16, 0x7772, RZ ;  /* 0x00007772101b7816 */ /* 0x000fe400000000ff */
[----:B------:R-:W-:Y:S01]  /*dcf0*/  LOP3.LUT R8, R168, UR7, R17, 0x96, !PT ;  /* 0x00000007a8087c12 */ /* 0x000fe2000f8e9611 */
[----:B------:R-:W-:Y:S01]  /*dd00*/  FFMA.FTZ R168, R155, UR26, -R55 ;  /* 0x0000001a9ba87c23 */ /* 0x000fe20008010837 */
[----:B------:R-:W-:Y:S01]  /*dd10*/  PRMT R27, R27, 0x5410, R9 ;  /* 0x000054101b1b7816 */ /* 0x000fe20000000009 */
[----:B------:R-:W-:Y:S01]  /*dd20*/  FFMA.FTZ R9, R151, UR26, -R47 ;  /* 0x0000001a97097c23 */ /* 0x000fe2000801082f */
[C---:B------:R-:W-:Y:S01]  /*dd30*/  LOP3.LUT R172, R8.reuse, 0xffff, RZ, 0xc0, !PT ;  /* 0x0000ffff08ac7812 */ /* 0x040fe200078ec0ff */
[----:B------:R2:W-:Y:S01]  /*dd40*/  MUFU.EX2 R151, R158 ;  /* 0x0000009e00977308 */ /* 0x0005e20000000800 */
[----:B------:R-:W-:Y:S01]  /*dd50*/  FFMA.FTZ R155, R157, UR26, -R55 ;  /* 0x0000001a9d9b7c23 */ /* 0x000fe20008010837 */
[C---:B-1----:R-:W-:Y:S01]  /*dd60*/  PRMT R5, R8.reuse, 0x7632, R5 ;  /* 0x0000763208057816 */ /* 0x042fe20000000005 */
[----:B------:R-:W-:Y:S01]  /*dd70*/  FFMA.FTZ R157, R159, UR26, -R55 ;  /* 0x0000001a9f9d7c23 */ /* 0x000fe20008010837 */
[----:B------:R-:W-:Y:S01]  /*dd80*/  MUFU.EX2 R156, R9 ;  /* 0x00000009009c7308 */ /* 0x000fe20000000800 */
[----:B------:R-:W-:Y:S01]  /*dd90*/  LOP3.LUT R159, R8, 0xff, RZ, 0xc0, !PT ;  /* 0x000000ff089f7812 */ /* 0x000fe200078ec0ff */
[----:B------:R-:W-:Y:S01]  /*dda0*/  HMMA.16816.F32.BF16 R96, R20, R12, R96 ;  /* 0x0000000c1460723c */ /* 0x000fe20000041860 */
[----:B------:R-:W-:Y:S01]  /*ddb0*/  SHF.R.U32.HI R172, RZ, 0x8, R172 ;  /* 0x00000008ffac7819 */ /* 0x000fe200000116ac */
[----:B------:R-:W1:Y:S01]  /*ddc0*/  MUFU.EX2 R168, R168 ;  /* 0x000000a800a87308 */ /* 0x000e620000000800 */
[----:B------:R-:W-:-:S02]  /*ddd0*/  LOP3.LUT R10, R10, 0xff, RZ, 0xc0, !PT ;  /* 0x000000ff0a0a7812 */ /* 0x000fc400078ec0ff */
[----:B------:R-:W-:Y:S01]  /*dde0*/  LOP3.LUT R5, R5, 0xff, RZ, 0xc0, !PT ;  /* 0x000000ff05057812 */ /* 0x000fe200078ec0ff */
[----:B------:R-:W-:Y:S01]  /*ddf0*/  MUFU.EX2 R157, R157 ;  /* 0x0000009d009d7308 */ /* 0x000fe20000000800 */
[----:B------:R-:W-:Y:S01]  /*de00*/  PRMT R25, R16, 0x7771, RZ ;  /* 0x0000777110197816 */ /* 0x000fe200000000ff */
[----:B--2---:R-:W-:Y:S01]  /*de10*/  FFMA.FTZ R158, R146, UR26, -R47 ;  /* 0x0000001a929e7c23 */ /* 0x004fe2000801082f */
[----:B------:R-:W-:Y:S01]  /*de20*/  PRMT R159, R159, 0x5410, R172 ;  /* 0x000054109f9f7816 */ /* 0x000fe200000000ac */
[----:B------:R2:W-:Y:S01]  /*de30*/  MUFU.EX2 R146, R4 ;  /* 0x0000000400927308 */ /* 0x0005e20000000800 */
[----:B------:R-:W-:Y:S01]  /*de40*/  LOP3.LUT R172, R27, 0xff00ff, RZ, 0xc0, !PT ;  /* 0x00ff00ff1bac7812 */ /* 0x000fe200078ec0ff */
[C---:B------:R-:W-:Y:S01]  /*de50*/  HMMA.16816.F32.BF16 R84, R20.reuse, R14, R84 ;  /* 0x0000000e1454723c */ /* 0x040fe20000041854 */
[----:B------:R-:W-:Y:S01]  /*de60*/  PRMT R25, R10, 0x5410, R25 ;  /* 0x000054100a197816 */ /* 0x000fe20000000019 */
[----:B------:R-:W3:Y:S01]  /*de70*/  MUFU.EX2 R158, R158 ;  /* 0x0000009e009e7308 */ /* 0x000ee20000000800 */
[----:B------:R-:W4:Y:S01]  /*de80*/  LDSM.16.MT88.4 R16, [R186+0x7000] ;  /* 0x00700000ba10783b */ /* 0x000f220000004200 */
[----:B-1----:R-:W-:Y:S01]  /*de90*/  FADD.FTZ R32, R168, R32 ;  /* 0x00000020a8207221 */ /* 0x002fe20000010000 */
[----:B------:R-:W-:Y:S01]  /*dea0*/  FADD.FTZ R29, R156, R29 ;  /* 0x0000001d9c1d7221 */ /* 0x000fe20000010000 */
[----:B------:R-:W1:Y:S01]  /*deb0*/  MUFU.EX2 R155, R155 ;  /* 0x0000009b009b7308 */ /* 0x000e620000000800 */
[----:B------:R-:W5:Y:S01]  /*dec0*/  LDSM.16.MT88.4 R12, [R182+0x7000] ;  /* 0x00700000b60c783b */ /* 0x000f620000004200 */
[----:B------:R-:W-:Y:S01]  /*ded0*/  HMMA.16816.F32.BF16 R68, R20, R6, R68 ;  /* 0x000000061444723c */ /* 0x000fe20000041844 */
[----:B------:R-:W-:-:S02]  /*dee0*/  HSET2.LE.AND R22, R25, R0, PT ;  /* 0x0000000019167233 */ /* 0x000fc40003803000 */
[--C-:B------:R-:W-:Y:S02]  /*def0*/  HSET2.LE.AND R23, R172, R0.reuse, PT ;  /* 0x00000000ac177233 */ /* 0x100fe40003803000 */
[----:B--2---:R-:W-:Y:S02]  /*df00*/  SHF.R.U32.HI R4, RZ, 0x18, R8 ;  /* 0x00000018ff047819 */ /* 0x004fe40000011608 */
[----:B------:R-:W2:Y:S01]  /*df10*/  LDSM.16.MT88.4 R8, [R181+0x7000] ;  /* 0x00700000b508783b */ /* 0x000ea20000004200 */
[C---:B---3--:R-:W-:Y:S01]  /*df20*/  F2FP.BF16.F32.PACK_AB R25, R158.reuse, R156 ;  /* 0x0000009c9e19723e */ /* 0x048fe200000010ff */
[----:B------:R-:W-:Y:S01]  /*df30*/  FADD.FTZ R29, R158, R29 ;  /* 0x0000001d9e1d7221 */ /* 0x000fe20000010000 */
[----:B------:R-:W-:Y:S02]  /*df40*/  PRMT R27, R5, 0x5410, R4 ;  /* 0x00005410051b7816 */ /* 0x000fe40000000004 */
[----:B------:R-:W3:Y:S01]  /*df50*/  LDSM.16.MT88.4 R4, [R180+0x7000] ;  /* 0x00700000b404783b */ /* 0x000ee20000004200 */
[----:B------:R-:W-:Y:S01]  /*df60*/  F2FP.BF16.F32.PACK_AB R172, R151, R157 ;  /* 0x0000009d97ac723e */ /* 0x000fe200000010ff */
[----:B-1----:R-:W-:Y:S01]  /*df70*/  FADD.FTZ R32, R155, R32 ;  /* 0x000000209b207221 */ /* 0x002fe20000010000 */
[--C-:B------:R-:W-:Y:S01]  /*df80*/  HSET2.LE.AND R21, R27, R0.reuse, PT ;  /* 0x000000001b157233 */ /* 0x100fe20003803000 */
[----:B------:R-:W-:Y:S01]  /*df90*/  FADD.FTZ R29, R154, R29 ;  /* 0x0000001d9a1d7221 */ /* 0x000fe20000010000 */
[----:B------:R-:W-:Y:S01]  /*dfa0*/  LOP3.LUT R22, R172, R22, RZ, 0xc0, !PT ;  /* 0x00000016ac167212 */ /* 0x000fe200078ec0ff */
[----:B------:R-:W-:Y:S01]  /*dfb0*/  FADD.FTZ R32, R157, R32 ;  /* 0x000000209d207221 */ /* 0x000fe20000010000 */
[----:B------:R-:W-:Y:S01]  /*dfc0*/  HSET2.LE.AND R20, R159, R0, PT ;  /* 0x000000009f147233 */ /* 0x000fe20003803000 */
[----:B------:R-:W-:Y:S01]  /*dfd0*/  FADD.FTZ R29, R146, R29 ;  /* 0x0000001d921d7221 */ /* 0x000fe20000010000 */
[----:B------:R-:W-:Y:S01]  /*dfe0*/  LOP3.LUT R21, R25, R21, RZ, 0xc0, !PT ;  /* 0x0000001519157212 */ /* 0x000fe200078ec0ff */
[----:B------:R-:W-:Y:S01]  /*dff0*/  FADD.FTZ R32, R151, R32 ;  /* 0x0000002097207221 */ /* 0x000fe20000010000 */
[----:B------:R-:W-:-:S02]  /*e000*/  LOP3.LUT R25, R244, UR23, R171, 0x96, !PT ;  /* 0x00000017f4197c12 */ /* 0x000fc4000f8e96ab */
[----:B------:R-:W-:Y:S02]  /*e010*/  F2FP.BF16.F32.PACK_AB R159, R146, R154 ;  /* 0x0000009a929f723e */ /* 0x000fe400000010ff */
[----:B------:R-:W-:Y:S01]  /*e020*/  F2FP.BF16.F32.PACK_AB R27, R155, R168 ;  /* 0x000000a89b1b723e */ /* 0x000fe200000010ff */
[----:B------:R-:W-:Y:S01]  /*e030*/  IMAD.WIDE.U32 R172, R25, -0x2daee0ad, RZ ;  /* 0xd2511f5319ac7825 */ /* 0x000fe200078e00ff */
[----:B------:R-:W-:-:S03]  /*e040*/  LOP3.LUT R23, R159, R23, RZ, 0xc0, !PT ;  /* 0x000000179f177212 */ /* 0x000fc600078ec0ff */
[--C-:B------:R-:W-:Y:S01]  /*e050*/  FFMA.FTZ R159, R52, UR26, -R134.reuse ;  /* 0x0000001a349f7c23 */ /* 0x100fe20008010886 */
[----:B------:R-:W-:Y:S01]  /*e060*/  LOP3.LUT R20, R27, R20, RZ, 0xc0, !PT ;  /* 0x000000141b147212 */ /* 0x000fe200078ec0ff */
[----:B------:R-:W-:Y:S01]  /*e070*/  FFMA.FTZ R52, R140, UR26, -R134 ;  /* 0x0000001a8c347c23 */ /* 0x000fe20008010886 */
[----:B------:R-:W-:Y:S01]  /*e080*/  LOP3.LUT R25, R230, UR22, R173, 0x96, !PT ;  /* 0x00000016e6197c12 */ /* 0x000fe2000f8e96ad */
[----:B------:R-:W-:Y:S01]  /*e090*/  FFMA.FTZ R140, R53, UR26, -R133 ;  /* 0x0000001a358c7c23 */ /* 0x000fe20008010885 */
[----:B------:R-:W-:Y:S01]  /*e0a0*/  LOP3.LUT R172, R172, UR19, R175, 0x96, !PT ;  /* 0x00000013acac7c12 */ /* 0x000fe2000f8e96af */
[----:B------:R-:W-:Y:S02]  /*e0b0*/  MUFU.EX2 R53, R141 ;  /* 0x0000008d00357308 */ /* 0x000fe40000000800 */
[----:B------:R-:W-:Y:S01]  /*e0c0*/  IMAD.WIDE.U32 R170, R25, -0x326172a9, RZ ;  /* 0xcd9e8d5719aa7825 */ /* 0x000fe200078e00ff */
[C---:B----4-:R-:W-:Y:S01]  /*e0d0*/  HMMA.16816.F32.BF16 R124, R20.reuse, R16, R124 ;  /* 0x00000010147c723c */ /* 0x050fe2000004187c */
[----:B------:R-:W-:Y:S02]  /*e0e0*/  MUFU.EX2 R52, R52 ;  /* 0x0000003400347308 */ /* 0x000fe40000000800 */
[----:B------:R-:W-:Y:S01]  /*e0f0*/  IMAD.WIDE.U32 R172, R172, -0x326172a9, RZ ;  /* 0xcd9e8d57acac7825 */ /* 0x000fe200078e00ff */
[----:B------:R-:W-:Y:S01]  /*e100*/  LOP3.LUT R25, R226, UR11, R171, 0x96, !PT ;  /* 0x0000000be2197c12 */ /* 0x000fe2000f8e96ab */
[----:B------:R-:W1:Y:S03]  /*e110*/  MUFU.EX2 R159, R159 ;  /* 0x0000009f009f7308 */ /* 0x000e660000000800 */
[----:B------:R-:W-:Y:S01]  /*e120*/  LOP3.LUT R170, R170, UR9, R173, 0x96, !PT ;  /* 0x00000009aaaa7c12 */ /* 0x000fe2000f8e96ad */
[----:B------:R-:W-:Y:S01]  /*e130*/  IMAD.WIDE.U32 R178, R25, -0x2daee0ad, RZ ;  /* 0xd2511f5319b27825 */ /* 0x000fe200078e00ff */
[----:B------:R-:W-:Y:S01]  /*e140*/  HMMA.16816.F32.BF16 R120, R20, R18, R120 ;  /* 0x000000121478723c */ /* 0x000fe20000041878 */
[----:B------:R-:W4:Y:S02]  /*e150*/  MUFU.EX2 R140, R140 ;  /* 0x0000008c008c7308 */ /* 0x000f240000000800 */
[----:B------:R-:W-:Y:S01]  /*e160*/  IMAD.WIDE.U32 R170, R170, -0x2daee0ad, RZ ;  /* 0xd2511f53aaaa7825 */ /* 0x000fe200078e00ff */
[----:B------:R-:W-:-:S04]  /*e170*/  LOP3.LUT R174, R174, UR13, R179, 0x96, !PT ;  /* 0x0000000daeae7c12 */ /* 0x000fc8000f8e96b3 */
[----:B-----5:R-:W-:Y:S01]  /*e180*/  HMMA.16816.F32.BF16 R108, R20, R12, R108 ;  /* 0x0000000c146c723c */ /* 0x020fe2000004186c */
[----:B------:R-:W-:-:S04]  /*e190*/  IMAD.WIDE.U32 R174, R174, -0x326172a9, RZ ;  /* 0xcd9e8d57aeae7825 */ /* 0x000fc800078e00ff */
[----:B-1----:R-:W-:Y:S01]  /*e1a0*/  FADD.FTZ R65, R159, R65 ;  /* 0x000000419f417221 */ /* 0x002fe20000010000 */
[----:B------:R-:W-:Y:S01]  /*e1b0*/  LOP3.LUT R141, R172, UR8, R175, 0x96, !PT ;  /* 0x00000008ac8d7c12 */ /* 0x000fe2000f8e96af */
[----:B----4-:R-:W-:Y:S01]  /*e1c0*/  FADD.FTZ R60, R140, R60 ;  /* 0x0000003c8c3c7221 */ /* 0x010fe20000010000 */
[C---:B------:R-:W-:Y:S01]  /*e1d0*/  HMMA.16816.F32.BF16 R104, R20.reuse, R14, R104 ;  /* 0x0000000e1468723c */ /* 0x040fe20000041868 */
[----:B------:R-:W-:Y:S02]  /*e1e0*/  FADD.FTZ R65, R54, R65 ;  /* 0x0000004136417221 */ /* 0x000fe40000010000 */
[----:B------:R-:W-:Y:S02]  /*e1f0*/  FADD.FTZ R60, R63, R60 ;  /* 0x0000003c3f3c7221 */ /* 0x000fe40000010000 */
[----:B------:R-:W-:Y:S02]  /*e200*/  FADD.FTZ R65, R64, R65 ;  /* 0x0000004140417221 */ /* 0x000fe40000010000 */
[----:B------:R-:W-:Y:S01]  /*e210*/  FADD.FTZ R60, R67, R60 ;  /* 0x0000003c433c7221 */ /* 0x000fe20000010000 */
[----:B--2---:R-:W-:Y:S01]  /*e220*/  HMMA.16816.F32.BF16 R92, R20, R8, R92 ;  /* 0x00000008145c723c */ /* 0x004fe2000004185c */
[----:B------:R-:W-:-:S02]  /*e230*/  FADD.FTZ R65, R52, R65 ;  /* 0x0000004134417221 */ /* 0x000fc40000010000 */
[----:B------:R-:W-:-:S05]  /*e240*/  FADD.FTZ R60, R53, R60 ;  /* 0x0000003c353c7221 */ /* 0x000fca0000010000 */
[C---:B------:R-:W-:Y:S08]  /*e250*/  HMMA.16816.F32.BF16 R88, R20.reuse, R10, R88 ;  /* 0x0000000a1458723c */ /* 0x040ff00000041858 */
[C---:B---3--:R-:W-:Y:S08]  /*e260*/  HMMA.16816.F32.BF16 R76, R20.reuse, R4, R76 ;  /* 0x00000004144c723c */ /* 0x048ff0000004184c */
[----:B------:R-:W-:Y:S01]  /*e270*/  HMMA.16816.F32.BF16 R72, R20, R6, R72 ;  /* 0x000000061448723c */ /* 0x000fe20000041848 */
[----:B------:R-:W-:-:S05]  /*e280*/  LOP3.LUT R20, R178, UR4, R171, 0x96, !PT ;  /* 0x00000004b2147c12 */ /* 0x000fca000f8e96ab */
[----:B------:R-:W-:-:S04]  /*e290*/  IMAD.WIDE.U32 R176, R20, -0x326172a9, RZ ;  /* 0xcd9e8d5714b07825 */ /* 0x000fc800078e00ff */
[----:B------:R-:W-:Y:S01]  /*e2a0*/  IMAD.MOV.U32 R21, RZ, RZ, R176 ;  /* 0x000000ffff157224 */ /* 0x000fe200078e00b0 */
[C---:B------:R-:W-:Y:S02]  /*e2b0*/  PRMT R22, R176.reuse, 0x7773, RZ ;  /* 0x00007773b0167816 */ /* 0x040fe400000000ff */
[----:B------:R-:W-:Y:S02]  /*e2c0*/  PRMT R20, R176, 0x7772, RZ ;  /* 0x00007772b0147816 */ /* 0x000fe400000000ff */
[----:B------:R-:W-:Y:S02]  /*e2d0*/  LOP3.LUT R21, R21, 0xff, RZ, 0xc0, !PT ;  /* 0x000000ff15157812 */ /* 0x000fe400078ec0ff */
[----:B------:R-:W-:Y:S02]  /*e2e0*/  PRMT R20, R20, 0x5410, R22 ;  /* 0x0000541014147816 */ /* 0x000fe40000000016 */
[----:B------:R-:W-:Y:S02]  /*e2f0*/  LOP3.LUT R22, R174, UR7, R177, 0x96, !PT ;  /* 0x00000007ae167c12 */ /* 0x000fe4000f8e96b1 */
[----:B------:R-:W-:-:S02]  /*e300*/  PRMT R23, R176, 0x7771, RZ ;  /* 0x00007771b0177816 */ /* 0x000fc400000000ff */
[C---:B------:R-:W-:Y:S02]  /*e310*/  LOP3.LUT R25, R22.reuse, 0xffff, RZ, 0xc0, !PT ;  /* 0x0000ffff16197812 */ /* 0x040fe400078ec0ff */
[----:B------:R-:W-:Y:S02]  /*e320*/  PRMT R21, R21, 0x5410, R23 ;  /* 0x0000541015157816 */ /* 0x000fe40000000017 */
[----:B------:R-:W-:Y:S02]  /*e330*/  SHF.R.U32.HI R25, RZ, 0x8, R25 ;  /* 0x00000008ff197819 */ /* 0x000fe40000011619 */
[----:B------:R-:W-:Y:S02]  /*e340*/  LOP3.LUT R23, R22, 0xff, RZ, 0xc0, !PT ;  /* 0x000000ff16177812 */ /* 0x000fe400078ec0ff */
[----:B------:R-:W-:Y:S02]  /*e350*/  LOP3.LUT R20, R20, 0xff00ff, RZ, 0xc0, !PT ;  /* 0x00ff00ff14147812 */ /* 0x000fe400078ec0ff */
[----:B------:R-:W-:-:S02]  /*e360*/  PRMT R25, R23, 0x5410, R25 ;  /* 0x0000541017197816 */ /* 0x000fc40000000019 */
[----:B------:R-:W-:Y:S02]  /*e370*/  PRMT R23, R22, 0x7632, R23 ;  /* 0x0000763216177816 */ /* 0x000fe40000000017 */
[----:B------:R-:W-:Y:S02]  /*e380*/  SHF.R.U32.HI R22, RZ, 0x18, R22 ;  /* 0x00000018ff167819 */ /* 0x000fe40000011616 */
[----:B------:R-:W-:Y:S02]  /*e390*/  LOP3.LUT R23, R23, 0xff, RZ, 0xc0, !PT ;  /* 0x000000ff17177812 */ /* 0x000fe400078ec0ff */
[--C-:B------:R-:W-:Y:S02]  /*e3a0*/  HSET2.LE.AND R21, R21, R0.reuse, PT ;  /* 0x0000000015157233 */ /* 0x100fe40003803000 */
[----:B------:R-:W-:Y:S02]  /*e3b0*/  PRMT R27, R23, 0x5410, R22 ;  /* 0x00005410171b7816 */ /* 0x000fe40000000016 */
[----:B------:R-:W-:-:S02]  /*e3c0*/  HSET2.LE.AND R20, R20, R0, PT ;  /* 0x0000000014147233 */ /* 0x000fc40003803000 */
[----:B------:R-:W-:Y:S02]  /*e3d0*/  F2FP.BF16.F32.PACK_AB R22, R52, R64 ;  /* 0x000000403416723e */ /* 0x000fe400000010ff */
[----:B------:R-:W-:Y:S02]  /*e3e0*/  F2FP.BF16.F32.PACK_AB R23, R53, R67 ;  /* 0x000000433517723e */ /* 0x000fe400000010ff */
[----:B------:R-:W-:Y:S02]  /*e3f0*/  LOP3.LUT R22, R22, R21, RZ, 0xc0, !PT ;  /* 0x0000001516167212 */ /* 0x000fe400078ec0ff */
[----:B------:R-:W-:Y:S02]  /*e400*/  LOP3.LUT R23, R23, R20, RZ, 0xc0, !PT ;  /* 0x0000001417177212 */ /* 0x000fe400078ec0ff */
[--C-:B------:R-:W-:Y:S02]  /*e410*/  HSET2.LE.AND R20, R25, R0.reuse, PT ;  /* 0x0000000019147233 */ /* 0x100fe40003803000 */
[----:B------:R-:W-:-:S02]  /*e420*/  HSET2.LE.AND R21, R27, R0, PT ;  /* 0x000000001b157233 */ /* 0x000fc40003803000 */
[----:B------:R-:W-:Y:S02]  /*e430*/  F2FP.BF16.F32.PACK_AB R27, R54, R159 ;  /* 0x0000009f361b723e */ /* 0x000fe400000010ff */
[----:B------:R-:W-:Y:S02]  /*e440*/  F2FP.BF16.F32.PACK_AB R25, R63, R140 ;  /* 0x0000008c3f19723e */ /* 0x000fe400000010ff */
[----:B------:R-:W-:Y:S02]  /*e450*/  LOP3.LUT R20, R27, R20, RZ, 0xc0, !PT ;  /* 0x000000141b147212 */ /* 0x000fe400078ec0ff */
[----:B------:R-:W-:-:S07]  /*e460*/  LOP3.LUT R21, R25, R21, RZ, 0xc0, !PT ;  /* 0x0000001519157212 */ /* 0x000fce00078ec0ff */
[C---:B------:R-:W-:Y:S01]  /*e470*/  HMMA.16816.F32.BF16 R100, R20.reuse, R14, R100 ;  /* 0x0000000e1464723c */ /* 0x040fe20000041864 */
[--C-:B------:R-:W-:Y:S01]  /*e480*/  FFMA.FTZ R14, R50, UR26, -R55.reuse ;  /* 0x0000001a320e7c23 */ /* 0x100fe20008010837 */
[--C-:B------:R-:W-:Y:S01]  /*e490*/  FFMA.FTZ R50, R49, UR26, -R55.reuse ;  /* 0x0000001a31327c23 */ /* 0x100fe20008010837 */
[----:B------:R-:W-:Y:S02]  /*e4a0*/  FFMA.FTZ R55, R48, UR26, -R55 ;  /* 0x0000001a30377c23 */ /* 0x000fe40008010837 */
[----:B------:R1:W2:Y:S03]  /*e4b0*/  MUFU.EX2 R49, R14 ;  /* 0x0000000e00317308 */ /* 0x0002a60000000800 */
[C---:B------:R-:W-:Y:S01]  /*e4c0*/  HMMA.16816.F32.BF16 R128, R20.reuse, R16, R128 ;  /* 0x000000101480723c */ /* 0x040fe20000041880 */
[----:B------:R-:W-:Y:S01]  /*e4d0*/  IMAD.WIDE.U32 R16, R26, -0x2daee0ad, RZ ;  /* 0xd2511f531a107825 */ /* 0x000fe200078e00ff */
[----:B------:R-:W3:Y:S04]  /*e4e0*/  MUFU.EX2 R50, R50 ;  /* 0x0000003200327308 */ /* 0x000ee80000000800 */
[----:B------:R-:W-:Y:S01]  /*e4f0*/  LOP3.LUT R25, R24, UR27, R17, 0x96, !PT ;  /* 0x0000001b18197c12 */ /* 0x000fe2000f8e9611 */
[----:B------:R-:W4:Y:S01]  /*e500*/  MUFU.EX2 R48, R153 ;  /* 0x0000009900307308 */ /* 0x000f220000000800 */
[----:B------:R-:W-:Y:S01]  /*e510*/  HMMA.16816.F32.BF16 R96, R20, R8, R96 ;  /* 0x000000081460723c */ /* 0x000fe20000041860 */
[----:B------:R-:W-:Y:S01]  /*e520*/  FFMA.FTZ R8, R46, UR26, -R47 ;  /* 0x0000001a2e087c23 */ /* 0x000fe2000801082f */
[----:B------:R-:W-:Y:S01]  /*e530*/  PRMT R9, R25, 0x7632, R9 ;  /* 0x0000763219097816 */ /* 0x000fe20000000009 */
[----:B------:R5:W4:Y:S01]  /*e540*/  MUFU.EX2 R46, R55 ;  /* 0x00000037002e7308 */ /* 0x000b220000000800 */
[C---:B-1----:R-:W-:Y:S01]  /*e550*/  PRMT R14, R16.reuse, 0x7772, RZ ;  /* 0x00007772100e7816 */ /* 0x042fe200000000ff */
[----:B--2---:R-:W-:Y:S01]  /*e560*/  FADD.FTZ R32, R49, R32 ;  /* 0x0000002031207221 */ /* 0x004fe20000010000 */
[----:B------:R-:W-:-:S02]  /*e570*/  PRMT R26, R16, 0x7771, RZ ;  /* 0x00007771101a7816 */ /* 0x000fc400000000ff */
[C---:B------:R-:W-:Y:S01]  /*e580*/  HMMA.16816.F32.BF16 R112, R20.reuse, R12, R112 ;  /* 0x0000000c1470723c */ /* 0x040fe20000041870 */
[----:B------:R-:W-:Y:S01]  /*e590*/  PRMT R13, R16, 0x7773, RZ ;  /* 0x00007773100d7816 */ /* 0x000fe200000000ff */
[----:B------:R-:W-:Y:S01]  /*e5a0*/  IMAD.MOV.U32 R12, RZ, RZ, R16 ;  /* 0x000000ffff0c7224 */ /* 0x000fe200078e0010 */
[----:B------:R-:W-:Y:S01]  /*e5b0*/  LOP3.LUT R9, R9, 0xff, RZ, 0xc0, !PT ;  /* 0x000000ff09097812 */ /* 0x000fe200078ec0ff */
[----:B---3--:R-:W-:Y:S01]  /*e5c0*/  FADD.FTZ R32, R50, R32 ;  /* 0x0000002032207221 */ /* 0x008fe20000010000 */
[----:B------:R-:W-:Y:S02]  /*e5d0*/  PRMT R24, R14, 0x5410, R13 ;  /* 0x000054100e187816 */ /* 0x000fe4000000000d */
[----:B------:R-:W-:Y:S01]  /*e5e0*/  LOP3.LUT R12, R12, 0xff, RZ, 0xc0, !PT ;  /* 0x000000ff0c0c7812 */ /* 0x000fe200078ec0ff */
[C---:B------:R-:W-:Y:S01]  /*e5f0*/  HMMA.16816.F32.BF16 R84, R20.reuse, R10, R84 ;  /* 0x0000000a1454723c */ /* 0x040fe20000041854 */
[----:B-----5:R-:W-:Y:S01]  /*e600*/  FFMA.FTZ R55, R45, UR26, -R47 ;  /* 0x0000001a2d377c23 */ /* 0x020fe2000801082f */
[C---:B------:R-:W-:Y:S01]  /*e610*/  LOP3.LUT R11, R25.reuse, 0xffff, RZ, 0xc0, !PT ;  /* 0x0000ffff190b7812 */ /* 0x040fe200078ec0ff */
[----:B------:R-:W1:Y:S01]  /*e620*/  MUFU.EX2 R47, R152 ;  /* 0x00000098002f7308 */ /* 0x000e620000000800 */
[----:B------:R-:W-:Y:S01]  /*e630*/  LOP3.LUT R10, R25, 0xff, RZ, 0xc0, !PT ;  /* 0x000000ff190a7812 */ /* 0x000fe200078ec0ff */
[----:B----4-:R-:W-:Y:S01]  /*e640*/  FADD.FTZ R32, R48, R32 ;  /* 0x0000002030207221 */ /* 0x010fe20000010000 */
[----:B------:R-:W-:Y:S01]  /*e650*/  LOP3.LUT R27, R24, 0xff00ff, RZ, 0xc0, !PT ;  /* 0x00ff00ff181b7812 */ /* 0x000fe200078ec0ff */
[----:B------:R2:W3:Y:S01]  /*e660*/  MUFU.EX2 R45, R8 ;  /* 0x00000008002d7308 */ /* 0x0004e20000000800 */
[----:B------:R-:W-:Y:S01]  /*e670*/  PRMT R26, R12, 0x5410, R26 ;  /* 0x000054100c1a7816 */ /* 0x000fe2000000001a */
[----:B------:R-:W-:Y:S01]  /*e680*/  HMMA.16816.F32.BF16 R80, R20, R4, R80 ;  /* 0x000000041450723c */ /* 0x000fe20000041850 */
[----:B------:R-:W4:Y:S01]  /*e690*/  LDSM.16.MT88.4 R12, [R182+0x7800] ;  /* 0x00780000b60c783b */ /* 0x000f220000004200 */
[----:B------:R-:W5:Y:S01]  /*e6a0*/  MUFU.EX2 R55, R55 ;  /* 0x0000003700377308 */ /* 0x000f620000000800 */
[--C-:B------:R-:W-:Y:S01]  /*e6b0*/  HSET2.LE.AND R27, R27, R0.reuse, PT ;  /* 0x000000001b1b7233 */ /* 0x100fe20003803000 */
[----:B------:R-:W-:Y:S01]  /*e6c0*/  FADD.FTZ R235, R46, R32 ;  /* 0x000000202eeb7221 */ /* 0x000fe20000010000 */
[----:B------:R-:W-:-:S02]  /*e6d0*/  HSET2.LE.AND R26, R26, R0, PT ;  /* 0x000000001a1a7233 */ /* 0x000fc40003803000 */
[----:B-1----:R-:W-:Y:S01]  /*e6e0*/  F2FP.BF16.F32.PACK_AB R153, R44, R47 ;  /* 0x0000002f2c99723e */ /* 0x002fe200000010ff */
[C---:B------:R-:W-:Y:S01]  /*e6f0*/  HMMA.16816.F32.BF16 R116, R20.reuse, R18, R116 ;  /* 0x000000121474723c */ /* 0x040fe20000041874 */
[----:B------:R-:W-:Y:S01]  /*e700*/  F2FP.BF16.F32.PACK_AB R152, R50, R49 ;  /* 0x000000313298723e */ /* 0x000fe200000010ff */
[----:B------:R-:W1:Y:S01]  /*e710*/  LDSM.16.MT88.4 R16, [R186+0x7800] ;  /* 0x00780000ba10783b */ /* 0x000e620000004200 */
[----:B--2---:R-:W-:Y:S01]  /*e720*/  SHF.R.U32.HI R8, RZ, 0x18, R25 ;  /* 0x00000018ff087819 */ /* 0x004fe20000011619 */
[----:B---3--:R-:W-:Y:S01]  /*e730*/  FADD.FTZ R29, R45, R29 ;  /* 0x0000001d2d1d7221 */ /* 0x008fe20000010000 */
[----:B------:R-:W-:Y:S02]  /*e740*/  SHF.R.U32.HI R25, RZ, 0x8, R11 ;  /* 0x00000008ff197819 */ /* 0x000fe4000001160b */
[----:B------:R-:W-:Y:S01]  /*e750*/  PRMT R24, R9, 0x5410, R8 ;  /* 0x0000541009187816 */ /* 0x000fe20000000008 */
[----:B------:R-:W-:Y:S01]  /*e760*/  HMMA.16816.F32.BF16 R68, R20, R6, R68 ;  /* 0x000000061444723c */ /* 0x000fe20000041844 */
[----:B------:R-:W-:Y:S01]  /*e770*/  PRMT R25, R10, 0x5410, R25 ;  /* 0x000054100a197816 */ /* 0x000fe20000000019 */
[----:B-----5:R-:W-:Y:S01]  /*e780*/  FADD.FTZ R29, R55, R29 ;  /* 0x0000001d371d7221 */ /* 0x020fe20000010000 */
[----:B------:R-:W-:-:S02]  /*e790*/  F2FP.BF16.F32.PACK_AB R11, R46, R48 ;  /* 0x000000302e0b723e */ /* 0x000fc400000010ff */
[----:B------:R-:W-:Y:S01]  /*e7a0*/  F2FP.BF16.F32.PACK_AB R4, R55, R45 ;  /* 0x0000002d3704723e */ /* 0x000fe200000010ff */
[----:B------:R-:W-:Y:S01]  /*e7b0*/  FADD.FTZ R29, R47, R29 ;  /* 0x0000001d2f1d7221 */ /* 0x000fe20000010000 */
[--C-:B------:R-:W-:Y:S02]  /*e7c0*/  HSET2.LE.AND R5, R25, R0.reuse, PT ;  /* 0x0000000019057233 */ /* 0x100fe40003803000 */
[----:B------:R-:W-:Y:S01]  /*e7d0*/  HSET2.LE.AND R25, R24, R0, PT ;  /* 0x0000000018197233 */ /* 0x000fe20003803000 */
[----:B------:R-:W-:Y:S01]  /*e7e0*/  FADD.FTZ R234, R44, R29 ;  /* 0x0000001d2cea7221 */ /* 0x000fe20000010000 */
[----:B------:R-:W-:Y:S02]  /*e7f0*/  LOP3.LUT R27, R153, R27, RZ, 0xc0, !PT ;  /* 0x0000001b991b7212 */ /* 0x000fe400078ec0ff */
[----:B------:R-:W-:Y:S01]  /*e800*/  LOP3.LUT R24, R152, R5, RZ, 0xc0, !PT ;  /* 0x0000000598187212 */ /* 0x000fe200078ec0ff */
[----:B------:R-:W-:Y:S01]  /*e810*/  IMAD.WIDE.U32 R152, R141, -0x2daee0ad, RZ ;  /* 0xd2511f538d987825 */ /* 0x000fe200078e00ff */
[----:B------:R-:W-:-:S03]  /*e820*/  LOP3.LUT R26, R11, R26, RZ, 0xc0, !PT ;  /* 0x0000001a0b1a7212 */ /* 0x000fc600078ec0ff */
[----:B------:R-:W-:Y:S01]  /*e830*/  FFMA.FTZ R141, R41, UR26, -R134 ;  /* 0x0000001a298d7c23 */ /* 0x000fe20008010886 */
[----:B------:R-:W-:Y:S01]  /*e840*/  LOP3.LUT R25, R4, R25, RZ, 0xc0, !PT ;  /* 0x0000001904197212 */ /* 0x000fe200078ec0ff */
[----:B------:R-:W2:Y:S01]  /*e850*/  LDSM.16.MT88.4 R8, [R181+0x7800] ;  /* 0x00780000b508783b */ /* 0x000ea20000004200 */
[C---:B------:R-:W-:Y:S01]  /*e860*/  PRMT R21, R152.reuse, 0x7773, RZ ;  /* 0x0000777398157816 */ /* 0x040fe200000000ff */
[----:B------:R-:W3:Y:S01]  /*e870*/  MUFU.EX2 R41, R34 ;  /* 0x0000002200297308 */ /* 0x000ee20000000800 */
[----:B------:R-:W-:Y:S01]  /*e880*/  PRMT R23, R152, 0x7772, RZ ;  /* 0x0000777298177816 */ /* 0x000fe200000000ff */
[----:B------:R-:W5:Y:S01]  /*e890*/  LDSM.16.MT88.4 R4, [R180+0x7800] ;  /* 0x00780000b404783b */ /* 0x000f620000004200 */
[----:B------:R-:W-:Y:S01]  /*e8a0*/  LOP3.LUT R170, R170, UR27, R153, 0x96, !PT ;  /* 0x0000001baaaa7c12 */ /* 0x000fe2000f8e9699 */
[----:B------:R1:W1:Y:S01]  /*e8b0*/  MUFU.EX2 R34, R141 ;  /* 0x0000008d00227308 */ /* 0x0002620000000800 */
[----:B------:R-:W-:Y:S01]  /*e8c0*/  PRMT R21, R23, 0x5410, R21 ;  /* 0x0000541017157816 */ /* 0x000fe20000000015 */
[----:B------:R-:W-:Y:S01]  /*e8d0*/  FFMA.FTZ R23, R42, UR26, -R133 ;  /* 0x0000001a2a177c23 */ /* 0x000fe20008010885 */
[----:B------:R-:W-:-:S02]  /*e8e0*/  IMAD.MOV.U32 R22, RZ, RZ, R152 ;  /* 0x000000ffff167224 */ /* 0x000fc400078e0098 */
[----:B------:R-:W-:Y:S01]  /*e8f0*/  FFMA.FTZ R42, R150, UR26, -R133 ;  /* 0x0000001a962a7c23 */ /* 0x000fe20008010885 */
[----:B------:R-:W-:Y:S01]  /*e900*/  PRMT R20, R152, 0x7771, RZ ;  /* 0x0000777198147816 */ /* 0x000fe200000000ff */
[C---:B----4-:R-:W-:Y:S01]  /*e910*/  HMMA.16816.F32.BF16 R108, R24.reuse, R12, R108 ;  /* 0x0000000c186c723c */ /* 0x050fe2000004186c */
[----:B------:R-:W-:Y:S02]  /*e920*/  LOP3.LUT R21, R21, 0xff00ff, RZ, 0xc0, !PT ;  /* 0x00ff00ff15157812 */ /* 0x000fe400078ec0ff */
[----:B------:R-:W-:Y:S01]  /*e930*/  LOP3.LUT R22, R22, 0xff, RZ, 0xc0, !PT ;  /* 0x000000ff16167812 */ /* 0x000fe200078ec0ff */
[----:B------:R-:W-:Y:S01]  /*e940*/  MUFU.EX2 R42, R42 ;  /* 0x0000002a002a7308 */ /* 0x000fe20000000800 */
[----:B---3--:R-:W-:Y:S01]  /*e950*/  FADD.FTZ R65, R41, R65 ;  /* 0x0000004129417221 */ /* 0x008fe20000010000 */
[--C-:B------:R-:W-:Y:S01]  /*e960*/  HSET2.LE.AND R21, R21, R0.reuse, PT ;  /* 0x0000000015157233 */ /* 0x100fe20003803000 */
[----:B-1----:R-:W-:Y:S01]  /*e970*/  FFMA.FTZ R141, R40, UR26, -R134 ;  /* 0x0000001a288d7c23 */ /* 0x002fe20008010886 */
[----:B------:R-:W-:Y:S01]  /*e980*/  FFMA.FTZ R134, R39, UR26, -R133 ;  /* 0x0000001a27867c23 */ /* 0x000fe20008010885 */
[----:B------:R1:W3:Y:S01]  /*e990*/  MUFU.EX2 R40, R148 ;  /* 0x0000009400287308 */ /* 0x0002e20000000800 */
[----:B------:R-:W-:Y:S01]  /*e9a0*/  LOP3.LUT R133, R170, 0xffff, RZ, 0xc0, !PT ;  /* 0x0000ffffaa857812 */ /* 0x000fe200078ec0ff */
[----:B------:R-:W-:Y:S01]  /*e9b0*/  FADD.FTZ R65, R34, R65 ;  /* 0x0000004122417221 */ /* 0x000fe20000010000 */
[----:B------:R-:W-:Y:S01]  /*e9c0*/  PRMT R20, R22, 0x5410, R20 ;  /* 0x0000541016147816 */ /* 0x000fe20000000014 */
[----:B------:R4:W2:Y:S01]  /*e9d0*/  MUFU.EX2 R39, R141 ;  /* 0x0000008d00277308 */ /* 0x0008a20000000800 */
[----:B------:R-:W-:Y:S01]  /*e9e0*/  LOP3.LUT R22, R170, 0xff, RZ, 0xc0, !PT ;  /* 0x000000ffaa167812 */ /* 0x000fe200078ec0ff */
[----:B------:R-:W-:Y:S02]  /*e9f0*/  HMMA.16816.F32.BF16 R124, R24, R16, R124 ;  /* 0x00000010187c723c */ /* 0x000fe4000004187c */
[----:B------:R-:W5:Y:S01]  /*ea00*/  MUFU.EX2 R134, R134 ;  /* 0x0000008600867308 */ /* 0x000f620000000800 */
[----:B------:R-:W-:-:S02]  /*ea10*/  HSET2.LE.AND R20, R20, R0, PT ;  /* 0x0000000014147233 */ /* 0x000fc40003803000 */
[----:B-1----:R-:W-:Y:S01]  /*ea20*/  SHF.R.U32.HI R148, RZ, 0x8, R133 ;  /* 0x00000008ff947819 */ /* 0x002fe20000011685 */
[----:B---3--:R-:W-:Y:S01]  /*ea30*/  FADD.FTZ R65, R40, R65 ;  /* 0x0000004128417221 */ /* 0x008fe20000010000 */
[----:B------:R1:W3:Y:S01]  /*ea40*/  MUFU.EX2 R133, R23 ;  /* 0x0000001700857308 */ /* 0x0002e20000000800 */
[C---:B------:R-:W-:Y:S01]  /*ea50*/  HMMA.16816.F32.BF16 R120, R24.reuse, R18, R120 ;  /* 0x000000121878723c */ /* 0x040fe20000041878 */
[----:B----4-:R-:W-:Y:S01]  /*ea60*/  PRMT R141, R170, 0x7632, R141 ;  /* 0x00007632aa8d7816 */ /* 0x010fe2000000008d */
[----:B--2---:R-:W-:Y:S01]  /*ea70*/  FADD.FTZ R229, R39, R65 ;  /* 0x0000004127e57221 */ /* 0x004fe20000010000 */
[----:B------:R-:W-:Y:S02]  /*ea80*/  SHF.R.U32.HI R170, RZ, 0x18, R170 ;  /* 0x00000018ffaa7819 */ /* 0x000fe400000116aa */
[----:B------:R-:W-:Y:S01]  /*ea90*/  LOP3.LUT R141, R141, 0xff, RZ, 0xc0, !PT ;  /* 0x000000ff8d8d7812 */ /* 0x000fe200078ec0ff */
[----:B-----5:R-:W-:Y:S01]  /*eaa0*/  FADD.FTZ R60, R134, R60 ;  /* 0x0000003c863c7221 */ /* 0x020fe20000010000 */
[----:B------:R-:W-:Y:S01]  /*eab0*/  PRMT R148, R22, 0x5410, R148 ;  /* 0x0000541016947816 */ /* 0x000fe20000000094 */
[----:B------:R-:W-:Y:S01]  /*eac0*/  HMMA.16816.F32.BF16 R104, R24, R14, R104 ;  /* 0x0000000e1868723c */ /* 0x000fe20000041868 */
[----:B------:R-:W-:-:S02]  /*ead0*/  PRMT R141, R141, 0x5410, R170 ;  /* 0x000054108d8d7816 */ /* 0x000fc400000000aa */
[----:B-1----:R-:W-:Y:S01]  /*eae0*/  F2FP.BF16.F32.PACK_AB R23, R39, R40 ;  /* 0x000000282717723e */ /* 0x002fe200000010ff */
[----:B---3--:R-:W-:Y:S02]  /*eaf0*/  FADD.FTZ R60, R133, R60 ;  /* 0x0000003c853c7221 */ /* 0x008fe40000010000 */
[--C-:B------:R-:W-:Y:S02]  /*eb00*/  HSET2.LE.AND R141, R141, R0.reuse, PT ;  /* 0x000000008d8d7233 */ /* 0x100fe40003803000 */
[C---:B------:R-:W-:Y:S01]  /*eb10*/  HMMA.16816.F32.BF16 R92, R24.reuse, R8, R92 ;  /* 0x00000008185c723c */ /* 0x040fe2000004185c */
[----:B------:R-:W-:Y:S01]  /*eb20*/  LOP3.LUT R22, R23, R20, RZ, 0xc0, !PT ;  /* 0x0000001417167212 */ /* 0x000fe200078ec0ff */
[----:B------:R-:W-:Y:S01]  /*eb30*/  FADD.FTZ R60, R42, R60 ;  /* 0x0000003c2a3c7221 */ /* 0x000fe20000010000 */
[----:B------:R-:W-:Y:S02]  /*eb40*/  HSET2.LE.AND R20, R148, R0, PT ;  /* 0x0000000094147233 */ /* 0x000fe40003803000 */
[C---:B------:R-:W-:Y:S01]  /*eb50*/  F2FP.BF16.F32.PACK_AB R23, R43.reuse, R42 ;  /* 0x0000002a2b17723e */ /* 0x040fe200000010ff */
[----:B------:R-:W-:Y:S01]  /*eb60*/  FADD.FTZ R228, R43, R60 ;  /* 0x0000003c2be47221 */ /* 0x000fe20000010000 */
[----:B------:R-:W-:Y:S01]  /*eb70*/  F2FP.BF16.F32.PACK_AB R148, R34, R41 ;  /* 0x000000292294723e */ /* 0x000fe200000010ff */
[----:B------:R-:W-:Y:S01]  /*eb80*/  HMMA.16816.F32.BF16 R88, R24, R10, R88 ;  /* 0x0000000a1858723c */ /* 0x000fe20000041858 */
[----:B------:R-:W-:Y:S01]  /*eb90*/  F2FP.BF16.F32.PACK_AB R66, R133, R134 ;  /* 0x000000868542723e */ /* 0x000fe200000010ff */
[----:B------:R-:W-:Y:S01]  /*eba0*/  IMAD.MOV.U32 R133, RZ, RZ, R138 ;  /* 0x000000ffff857224 */ /* 0x000fe200078e008a */
[----:B------:R-:W-:Y:S01]  /*ebb0*/  LOP3.LUT R23, R23, R21, RZ, 0xc0, !PT ;  /* 0x0000001517177212 */ /* 0x000fe200078ec0ff */
[----:B------:R-:W-:Y:S01]  /*ebc0*/  IMAD.MOV.U32 R134, RZ, RZ, R220 ;  /* 0x000000ffff867224 */ /* 0x000fe200078e00dc */
[----:B------:R-:W-:-:S02]  /*ebd0*/  LOP3.LUT R20, R148, R20, RZ, 0xc0, !PT ;  /* 0x0000001494147212 */ /* 0x000fc400078ec0ff */
[----:B------:R-:W-:Y:S01]  /*ebe0*/  LOP3.LUT R21, R66, R141, RZ, 0xc0, !PT ;  /* 0x0000008d42157212 */ /* 0x000fe200078ec0ff */
        /* <DEDUP_REMOVED lines=14> */
[C---:B------:R-:W-:Y:S01]  /*ecd0*/  IMAD.WIDE.U32 R6, R4.reuse, R218, RZ ;  /* 0x000000da04067225 */ /* 0x040fe200078e00ff */
[----:B------:R-:W-:Y:S03]  /*ece0*/  BAR.SYNC.DEFER_BLOCKING 0x0 ;  /* 0x0000000000007b1d */ /* 0x000fe60000010000 */
[----:B------:R-:W-:Y:S02]  /*ecf0*/  IMAD R4, R4, R219, R7 ;  /* 0x000000db04047224 */ /* 0x000fe400078e0207 */
[C---:B------:R-:W-:Y:S02]  /*ed00*/  IMAD.SHL.U32 R12, R6.reuse, 0x40, RZ ;  /* 0x00000040060c7824 */ /* 0x040fe400078e00ff */
[----:B------:R-:W-:Y:S01]  /*ed10*/  VIADD R136, R3, UR18 ;  /* 0x0000001203887c36 */ /* 0x000fe20008000000 */
[----:B------:R-:W-:Y:S01]  /*ed20*/  SHF.L.U64.HI R13, R6, 0x6, R4 ;  /* 0x00000006060d7819 */ /* 0x000fe20000010204 */
[C---:B------:R-:W-:Y:S01]  /*ed30*/  VIADD R236, R213.reuse, 0x40 ;  /* 0x00000040d5ec7836 */ /* 0x040fe20000000000 */
[CC--:B------:R-:W-:Y:S01]  /*ed40*/  @!P0 LEA R5, P2, R218.reuse, R12.reuse, 0x4 ;  /* 0x0000000cda058211 */ /* 0x0c0fe200078420ff */
[----:B------:R-:W-:Y:S01]  /*ed50*/  VIADD R225, R213, 0x48 ;  /* 0x00000048d5e17836 */ /* 0x000fe20000000000 */
[----:B------:R-:W-:-:S02]  /*ed60*/  @!P0 LEA R7, P1, R218, R12, 0x5 ;  /* 0x0000000cda078211 */ /* 0x000fc400078228ff */
[-CC-:B------:R-:W-:Y:S02]  /*ed70*/  @!P0 LEA.HI.X R4, R218, R13.reuse, R219.reuse, 0x4, P2 ;  /* 0x0000000dda048211 */ /* 0x180fe400010f24db */
[-C--:B------:R-:W-:Y:S02]  /*ed80*/  @!P0 LEA R8, P2, R5, R198.reuse, 0x1 ;  /* 0x000000c605088211 */ /* 0x080fe400078408ff */
[-C--:B------:R-:W-:Y:S02]  /*ed90*/  @!P0 LEA R10, P3, R12, R198.reuse, 0x1 ;  /* 0x000000c60c0a8211 */ /* 0x080fe400078608ff */
[----:B------:R-:W-:Y:S01]  /*eda0*/  @!P0 LEA.HI.X R6, R218, R13, R219, 0x5, P1 ;  /* 0x0000000dda068211 */ /* 0x000fe200008f2cdb */
[----:B------:R-:W-:Y:S01]  /*edb0*/  @!P0 IMAD R219, R219, 0x30, RZ ;  /* 0x00000030dbdb8824 */ /* 0x000fe200078e02ff */
[-C--:B------:R-:W-:Y:S02]  /*edc0*/  @!P0 LEA.HI.X R9, R5, R197.reuse, R4, 0x1, P2 ;  /* 0x000000c505098211 */ /* 0x080fe400010f0c04 */
[-CC-:B------:R-:W-:Y:S01]  /*edd0*/  @!P0 LEA.HI.X R11, R12, R197.reuse, R13.reuse, 0x1, P3 ;  /* 0x000000c50c0b8211 */ /* 0x180fe200018f0c0d */
[----:B------:R-:W-:Y:S01]  /*ede0*/  @!P0 IMAD.WIDE.U32 R12, R218, 0x30, R12 ;  /* 0x00000030da0c8825 */ /* 0x000fe200078e000c */
[-C--:B------:R-:W-:Y:S01]  /*edf0*/  @!P0 LEA R4, P1, R7, R198.reuse, 0x1 ;  /* 0x000000c607048211 */ /* 0x080fe200078208ff */
[----:B------:R-:W-:Y:S02]  /*ee00*/  @P0 STS.128 [R204+0x6000], RZ ;  /* 0x006000ffcc000388 */ /* 0x000fe40000000c00 */
        /* <DEDUP_REMOVED lines=8> */
[----:B------:R-:W-:-:S03]  /*ee90*/  @!P0 LEA.HI.X R7, R12, R197, R219, 0x1, P1 ;  /* 0x000000c50c078211 */ /* 0x000fc600008f0cdb */
        /* <DEDUP_REMOVED lines=19> */
[----:B------:R-:W5:Y:S04]  /*efd0*/  LDSM.16.M88.4 R140, [R190+UR5+0x5800] ;  /* 0x00580005be8c783b */ /* 0x000f680008000200 */
[----:B-1----:R-:W-:Y:S04]  /*efe0*/  LDSM.16.M88.4 R8, [R185+0x4000] ;  /* 0x00400000b908783b */ /* 0x002fe80000000200 */
[----:B------:R-:W1:Y:S04]  /*eff0*/  LDSM.16.M88.4 R16, [R189+0x2000] ;  /* 0x00200000bd10783b */ /* 0x000e680000000200 */
[----:B------:R-:W1:Y:S04]  /*f000*/  LDSM.16.M88.4 R172, [R185+0x4800] ;  /* 0x00480000b9ac783b */ /* 0x000e680000000200 */
[----:B------:R-:W1:Y:S04]  /*f010*/  LDSM.16.M88.4 R168, [R185+0x5000] ;  /* 0x00500000b9a8783b */ /* 0x000e680000000200 */
[----:B------:R-:W1:Y:S04]  /*f020*/  LDSM.16.M88.4 R164, [R185+0x5800] ;  /* 0x00580000b9a4783b */ /* 0x000e680000000200 */
[----:B------:R-:W1:Y:S01]  /*f030*/  LDSM.16.M88.4 R176, [R189] ;  /* 0x00000000bdb0783b */ /* 0x000e620000000200 */
[-C--:B--2---:R-:W-:Y:S03]  /*f040*/  HMMA.16816.F32.BF16 R4, R148, R44.reuse, RZ ;  /* 0x0000002c9404723c */ /* 0x084fe600000418ff */
[----:B------:R-:W-:Y:S04]  /*f050*/  LDSM.16.M88.4 R60, [R184+0x4000] ;  /* 0x00400000b83c783b */ /* 0x000fe80000000200 */
[----:B------:R-:W2:Y:S01]  /*f060*/  LDSM.16.M88.4 R132, [R188] ;  /* 0x00000000bc84783b */ /* 0x000ea20000000200 */
[C---:B---3--:R-:W-:Y:S03]  /*f070*/  HMMA.16816.F32.BF16 R52, R20.reuse, R44, RZ ;  /* 0x0000002c1434723c */ /* 0x048fe600000418ff */
[----:B------:R-:W3:Y:S04]  /*f080*/  LDSM.16.M88.4 R64, [R188+0x2000] ;  /* 0x00200000bc40783b */ /* 0x000ee80000000200 */
[----:B------:R-:W-:Y:S01]  /*f090*/  LDSM.16.M88.4 R56, [R184+0x5800] ;  /* 0x00580000b838783b */ /* 0x000fe20000000200 */
[C---:B------:R-:W-:Y:S03]  /*f0a0*/  HMMA.16816.F32.BF16 R48, R20.reuse, R46, RZ ;  /* 0x0000002e1430723c */ /* 0x040fe600000418ff */
[----:B------:R-:W0:Y:S05]  /*f0b0*/  LDGDEPBAR ;  /* 0x00000000000079af */ /* 0x000e2a0000000000 */
[C---:B----4-:R-:W-:Y:S08]  /*f0c0*/  HMMA.16816.F32.BF16 R40, R20.reuse, R156, RZ ;  /* 0x0000009c1428723c */ /* 0x050ff000000418ff */
[C---:B-----5:R-:W-:Y:S08]  /*f0d0*/  HMMA.16816.F32.BF16 R32, R20.reuse, R12, RZ ;  /* 0x0000000c1420723c */ /* 0x060ff000000418ff */
[C---:B------:R-:W-:Y:S08]  /*f0e0*/  HMMA.16816.F32.BF16 R24, R20.reuse, R140, RZ ;  /* 0x0000008c1418723c */ /* 0x040ff000000418ff */
[C---:B------:R-:W-:Y:S08]  /*f0f0*/  HMMA.16816.F32.BF16 R36, R20.reuse, R158, RZ ;  /* 0x0000009e1424723c */ /* 0x040ff000000418ff */
[----:B------:R-:W-:Y:S08]  /*f100*/  HMMA.16816.F32.BF16 R28, R20, R14, RZ ;  /* 0x0000000e141c723c */ /* 0x000ff000000418ff */
[----:B------:R-:W-:Y:S08]  /*f110*/  HMMA.16816.F32.BF16 R44, R148, R46, RZ ;  /* 0x0000002e942c723c */ /* 0x000ff000000418ff */
        /* <DEDUP_REMOVED lines=11> */
[----:B------:R-:W-:Y:S01]  /*f1d0*/  HMMA.16816.F32.BF16 R44, R176, R10, R44 ;  /* 0x0000000ab02c723c */ /* 0x000fe2000004182c */
[----:B------:R-:W1:Y:S07]  /*f1e0*/  LDSM.16.M88.4 R8, [R183+0x4000] ;  /* 0x00400000b708783b */ /* 0x000e6e0000000200 */
[C---:B------:R-:W-:Y:S08]  /*f1f0*/  HMMA.16816.F32.BF16 R144, R148.reuse, R140, RZ ;  /* 0x0000008c9490723c */ /* 0x040ff000000418ff */
[C---:B------:R-:W-:Y:S08]  /*f200*/  HMMA.16816.F32.BF16 R140, R148.reuse, R142, RZ ;  /* 0x0000008e948c723c */ /* 0x040ff000000418ff */
[C---:B------:R-:W-:Y:S08]  /*f210*/  HMMA.16816.F32.BF16 R160, R148.reuse, R156, RZ ;  /* 0x0000009c94a0723c */ /* 0x040ff000000418ff */
[C---:B------:R-:W-:Y:S08]  /*f220*/  HMMA.16816.F32.BF16 R156, R148.reuse, R158, RZ ;  /* 0x0000009e949c723c */ /* 0x040ff000000418ff */
[C---:B------:R-:W-:Y:S08]  /*f230*/  HMMA.16816.F32.BF16 R152, R148.reuse, R12, RZ ;  /* 0x0000000c9498723c */ /* 0x040ff000000418ff */
[----:B------:R-:W-:Y:S01]  /*f240*/  HMMA.16816.F32.BF16 R148, R148, R14, RZ ;  /* 0x0000000e9494723c */ /* 0x000fe200000418ff */
[----:B------:R-:W4:Y:S07]  /*f250*/  LDSM.16.M88.4 R12, [R187+0x2000] ;  /* 0x00200000bb0c783b */ /* 0x000f2e0000000200 */
[----:B--2---:R-:W-:Y:S08]  /*f260*/  HMMA.16816.F32.BF16 R4, R132, R60, R4 ;  /* 0x0000003c8404723c */ /* 0x004ff00000041804 */
[----:B------:R-:W-:Y:S01]  /*f270*/  HMMA.16816.F32.BF16 R140, R176, R166, R140 ;  /* 0x000000a6b08c723c */ /* 0x000fe2000004188c */
[----:B------:R-:W-:-:S04]  /*f280*/  VIADD R166, R136, 0xffffff80 ;  /* 0xffffff8088a67836 */ /* 0x000fc80000000000 */
[----:B------:R-:W-:-:S03]  /*f290*/  IMAD.IADD R167, R213, 0x1, -R166 ;  /* 0x00000001d5a77824 */ /* 0x000fc600078e0aa6 */
[----:B---3--:R-:W-:Y:S02]  /*f2a0*/  HMMA.16816.F32.BF16 R52, R64, R60, R52 ;  /* 0x0000003c4034723c */ /* 0x008fe40000041834 */
[----:B------:R-:W-:-:S06]  /*f2b0*/  IABS R167, R167 ;  /* 0x000000a700a77213 */ /* 0x000fcc0000000000 */
[-C--:B------:R-:W-:Y:S08]  /*f2c0*/  HMMA.16816.F32.BF16 R48, R64, R62.reuse, R48 ;  /* 0x0000003e4030723c */ /* 0x080ff00000041830 */
[----:B------:R-:W-:Y:S01]  /*f2d0*/  HMMA.16816.F32.BF16 R44, R132, R62, R44 ;  /* 0x0000003e842c723c */ /* 0x000fe2000004182c */
[----:B------:R-:W2:Y:S07]  /*f2e0*/  LDSM.16.M88.4 R60, [R183+0x5800] ;  /* 0x00580000b73c783b */ /* 0x000eae0000000200 */
[----:B-1----:R-:W-:Y:S08]  /*f2f0*/  HMMA.16816.F32.BF16 R4, R16, R8, R4 ;  /* 0x000000081004723c */ /* 0x002ff00000041804 */
[-C--:B------:R-:W-:Y:S08]  /*f300*/  HMMA.16816.F32.BF16 R20, R64, R58.reuse, R20 ;  /* 0x0000003a4014723c */ /* 0x080ff00000041814 */
[----:B------:R-:W-:Y:S01]  /*f310*/  HMMA.16816.F32.BF16 R140, R132, R58, R140 ;  /* 0x0000003a848c723c */ /* 0x000fe2000004188c */
[----:B------:R-:W-:-:S02]  /*f320*/  IMAD.MOV.U32 R59, RZ, RZ, R167 ;  /* 0x000000ffff3b7224 */ /* 0x000fc400078e00a7 */
[----:B------:R-:W-:-:S03]  /*f330*/  VIADD R58, R3, 0xffffff80 ;  /* 0xffffff80033a7836 */ /* 0x000fc60000000000 */
[----:B------:R-:W-:Y:S02]  /*f340*/  I2FP.F32.S32 R59, R59 ;  /* 0x0000003b003b7245 */ /* 0x000fe40000201400 */
[C---:B----4-:R-:W-:Y:S01]  /*f350*/  HMMA.16816.F32.BF16 R52, R12.reuse, R8, R52 ;  /* 0x000000080c34723c */ /* 0x050fe20000041834 */
[----:B------:R-:W-:Y:S01]  /*f360*/  IMAD.IADD R8, R2, 0x1, -R166 ;  /* 0x0000000102087824 */ /* 0x000fe200078e0aa6 */
[----:B------:R-:W-:Y:S01]  /*f370*/  ISETP.GT.AND P3, PT, R212, R58, PT ;  /* 0x0000003ad400720c */ /* 0x000fe20003f64270 */
[----:B------:R-:W-:Y:S01]  /*f380*/  FFMA.FTZ R59, R59, -UR6, R4 ;  /* 0x800000063b3b7c23 */ /* 0x000fe20008010004 */
[----:B------:R-:W-:Y:S01]  /*f390*/  ISETP.GE.AND P1, PT, R58, R211, PT ;  /* 0x000000d33a00720c */ /* 0x000fe20003f26270 */
[----:B------:R-:W-:Y:S01]  /*f3a0*/  IMAD.IADD R9, R225, 0x1, -R166 ;  /* 0x00000001e1097824 */ /* 0x000fe200078e0aa6 */
[----:B------:R-:W-:Y:S02]  /*f3b0*/  IABS R4, R8 ;  /* 0x0000000800047213 */ /* 0x000fe40000000000 */
[----:B------:R-:W-:Y:S01]  /*f3c0*/  FSEL R219, R59, -INF , !P3 ;  /* 0xff8000003bdb7808 */ /* 0x000fe20005800000 */
[----:B--2---:R-:W-:Y:S01]  /*f3d0*/  HMMA.16816.F32.BF16 R20, R12, R62, R20 ;  /* 0x0000003e0c14723c */ /* 0x004fe20000041814 */
[----:B------:R-:W-:-:S02]  /*f3e0*/  I2FP.F32.S32 R4, R4 ;  /* 0x0000000400047245 */ /* 0x000fc40000201400 */
[----:B------:R-:W-:Y:S02]  /*f3f0*/  FSEL R219, R219, -INF , !P1 ;  /* 0xff800000dbdb7808 */ /* 0x000fe40004800000 */
[-C--:B------:R-:W-:Y:S01]  /*f400*/  ISETP.GT.AND P4, PT, R210, R58.reuse, PT ;  /* 0x0000003ad200720c */ /* 0x080fe20003f84270 */
[----:B------:R-:W-:Y:S01]  /*f410*/  FFMA.FTZ R4, R4, -UR6, R6 ;  /* 0x8000000604047c23 */ /* 0x000fe20008010006 */
[----:B------:R-:W-:Y:S01]  /*f420*/  ISETP.GE.AND P6, PT, R58, R209, PT ;  /* 0x000000d13a00720c */ /* 0x000fe20003fc6270 */
[----:B------:R-:W-:Y:S01]  /*f430*/  HMMA.16816.F32.BF16 R140, R16, R62, R140 ;  /* 0x0000003e108c723c */ /* 0x000fe2000004188c */
[-C--:B------:R-:W-:Y:S01]  /*f440*/  ISETP.GT.AND P2, PT, R208, R58.reuse, PT ;  /* 0x0000003ad000720c */ /* 0x080fe20003f44270 */
[----:B------:R-:W-:Y:S01]  /*f450*/  VIADD R6, R136, 0xffffffb8 ;  /* 0xffffffb888067836 */ /* 0x000fe20000000000 */
[C---:B------:R-:W-:Y:S02]  /*f460*/  ISETP.GE.AND P5, PT, R58.reuse, R207, PT ;  /* 0x000000cf3a00720c */ /* 0x040fe40003fa6270 */
[----:B------:R-:W-:Y:S01]  /*f470*/  ISETP.GE.AND P3, PT, R58, R205, PT ;  /* 0x000000cd3a00720c */ /* 0x000fe20003f66270 */
[----:B------:R-:W-:Y:S01]  /*f480*/  IMAD.IADD R8, R213, 0x1, -R6 ;  /* 0x00000001d5087824 */ /* 0x000fe200078e0a06 */
[----:B------:R-:W-:Y:S01]  /*f490*/  ISETP.GT.AND P1, PT, R206, R58, PT ;  /* 0x0000003ace00720c */ /* 0x000fe20003f24270 */
[----:B------:R-:W-:Y:S01]  /*f4a0*/  IMAD.IADD R58, R236, 0x1, -R166 ;  /* 0x00000001ec3a7824 */ /* 0x000fe200078e0aa6 */
[----:B------:R-:W-:Y:S01]  /*f4b0*/  IABS R9, R9 ;  /* 0x0000000900097213 */ /* 0x000fe20000000000 */
[----:B------:R-:W-:Y:S01]  /*f4c0*/  HMMA.16816.F32.BF16 R160, R176, R172, R160 ;  /* 0x000000acb0a0723c */ /* 0x000fe200000418a0 */
[----:B------:R-:W-:-:S02]  /*f4d0*/  IABS R8, R8 ;  /* 0x0000000800087213 */ /* 0x000fc40000000000 */
[----:B------:R-:W-:Y:S02]  /*f4e0*/  IABS R58, R58 ;  /* 0x0000003a003a7213 */ /* 0x000fe40000000000 */
[----:B------:R-:W-:Y:S02]  /*f4f0*/  I2FP.F32.S32 R9, R9 ;  /* 0x0000000900097245 */ /* 0x000fe40000201400 */
[----:B------:R-:W-:Y:S01]  /*f500*/  I2FP.F32.S32 R58, R58 ;  /* 0x0000003a003a7245 */ /* 0x000fe20000201400 */
[----:B------:R-:W-:Y:S01]  /*f510*/  HMMA.16816.F32.BF16 R156, R176, R174, R156 ;  /* 0x000000aeb09c723c */ /* 0x000fe2000004189c */
[----:B------:R-:W-:Y:S01]  /*f520*/  I2FP.F32.S32 R59, R8 ;  /* 0x00000008003b7245 */ /* 0x000fe20000201400 */
[----:B------:R-:W-:Y:S02]  /*f530*/  VIADD R8, R3, 0xffffffb8 ;  /* 0xffffffb803087836 */ /* 0x000fe40000000000 */
[----:B------:R-:W-:Y:S01]  /*f540*/  FFMA.FTZ R9, R9, -UR6, R54 ;  /* 0x8000000609097c23 */ /* 0x000fe20008010036 */
[----:B------:R-:W-:Y:S01]  /*f550*/  FFMA.FTZ R52, R58, -UR6, R52 ;  /* 0x800000063a347c23 */ /* 0x000fe20008010034 */
[----:B------:R-:W-:Y:S01]  /*f560*/  FSEL R4, R4, -INF , !P4 ;  /* 0xff80000004047808 */ /* 0x000fe20006000000 */
[----:B------:R-:W-:Y:S01]  /*f570*/  FFMA.FTZ R59, R59, -UR6, R140 ;  /* 0x800000063b3b7c23 */ /* 0x000fe2000801008c */
[----:B------:R-:W-:Y:S01]  /*f580*/  ISETP.GT.AND P4, PT, R212, R8, PT ;  /* 0x00000008d400720c */ /* 0x000fe20003f84270 */
[--C-:B------:R-:W-:Y:S01]  /*f590*/  IMAD.IADD R58, R236, 0x1, -R6.reuse ;  /* 0x00000001ec3a7824 */ /* 0x100fe200078e0a06 */
[----:B------:R-:W-:Y:S01]  /*f5a0*/  FSEL R52, R52, -INF , !P2 ;  /* 0xff80000034347808 */ /* 0x000fe20005000000 */
[----:B------:R-:W-:Y:S01]  /*f5b0*/  IMAD.IADD R54, R225, 0x1, -R6 ;  /* 0x00000001e1367824 */ /* 0x000fe200078e0a06 */
[----:B------:R-:W-:Y:S01]  /*f5c0*/  ISETP.GE.AND P2, PT, R8, R211, PT ;  /* 0x000000d30800720c */ /* 0x000fe20003f46270 */
[----:B------:R-:W1:Y:S01]  /*f5d0*/  LDSM.16.M88.4 R172, [R184+0x4800] ;  /* 0x00480000b8ac783b */ /* 0x000e620000000200 */
[----:B------:R-:W-:Y:S01]  /*f5e0*/  FSEL R224, R52, -INF , !P5 ;  /* 0xff80000034e07808 */ /* 0x000fe20006800000 */
[----:B------:R-:W-:Y:S01]  /*f5f0*/  HMMA.16816.F32.BF16 R44, R16, R10, R44 ;  /* 0x0000000a102c723c */ /* 0x000fe2000004182c */
[----:B------:R-:W-:-:S02]  /*f600*/  FSEL R9, R9, -INF , !P1 ;  /* 0xff80000009097808 */ /* 0x000fc40004800000 */
[----:B------:R-:W-:Y:S02]  /*f610*/  FSEL R52, R59, -INF , !P4 ;  /* 0xff8000003b347808 */ /* 0x000fe40006000000 */
[----:B------:R-:W-:Y:S01]  /*f620*/  FSEL R218, R4, -INF , !P6 ;  /* 0xff80000004da7808 */ /* 0x000fe20007000000 */
[----:B------:R-:W-:Y:S01]  /*f630*/  VIADD R4, R136, 0xffffff81 ;  /* 0xffffff8188047836 */ /* 0x000fe20000000000 */
[----:B------:R-:W-:Y:S01]  /*f640*/  FSEL R223, R9, -INF , !P3 ;  /* 0xff80000009df7808 */ /* 0x000fe20005800000 */
[----:B------:R-:W-:Y:S01]  /*f650*/  HMMA.16816.F32.BF16 R48, R12, R10, R48 ;  /* 0x0000000a0c30723c */ /* 0x000fe20000041830 */
[----:B------:R-:W-:Y:S01]  /*f660*/  FSEL R52, R52, -INF , !P2 ;  /* 0xff80000034347808 */ /* 0x000fe20005000000 */
[----:B------:R-:W-:Y:S01]  /*f670*/  IMAD.IADD R9, R213, 0x1, -R4 ;  /* 0x00000001d5097824 */ /* 0x000fe200078e0a04 */
[----:B------:R-:W-:Y:S01]  /*f680*/  ISETP.GT.AND P6, PT, R210, R8, PT ;  /* 0x00000008d200720c */ /* 0x000fe20003fc4270 */
[----:B------:R-:W-:Y:S01]  /*f690*/  VIADD R11, R136, 0xffffff89 ;  /* 0xffffff89880b7836 */ /* 0x000fe20000000000 */
[----:B------:R-:W-:-:S02]  /*f6a0*/  ISETP.GE.AND P5, PT, R8, R209, PT ;  /* 0x000000d10800720c */ /* 0x000fc40003fa6270 */
[-C--:B------:R-:W-:Y:S01]  /*f6b0*/  ISETP.GT.AND P1, PT, R208, R8.reuse, PT ;  /* 0x00000008d000720c */ /* 0x080fe20003f24270 */
[----:B------:R-:W-:Y:S01]  /*f6c0*/  IMAD.IADD R10, R213, 0x1, -R11 ;  /* 0x00000001d50a7824 */ /* 0x000fe200078e0a0b */
[C---:B------:R-:W-:Y:S01]  /*f6d0*/  ISETP.GE.AND P3, PT, R8.reuse, R207, PT ;  /* 0x000000cf0800720c */ /* 0x040fe20003f66270 */
[C---:B------:R-:W-:Y:S01]  /*f6e0*/  HMMA.16816.F32.BF16 R144, R176.reuse, R164, R144 ;  /* 0x000000a4b090723c */ /* 0x040fe20000041890 */
[----:B------:R-:W-:Y:S02]  /*f6f0*/  ISETP.GE.AND P4, PT, R8, R205, PT ;  /* 0x000000cd0800720c */ /* 0x000fe40003f86270 */
[----:B------:R-:W-:Y:S01]  /*f700*/  ISETP.GT.AND P2, PT, R206, R8, PT ;  /* 0x00000008ce00720c */ /* 0x000fe20003f44270 */
[----:B------:R-:W-:Y:S01]  /*f710*/  IMAD.IADD R8, R2, 0x1, -R6 ;  /* 0x0000000102087824 */ /* 0x000fe200078e0a06 */
[----:B------:R-:W-:Y:S02]  /*f720*/  IABS R6, R58 ;  /* 0x0000003a00067213 */ /* 0x000fe40000000000 */
[----:B------:R-:W-:Y:S01]  /*f730*/  IABS R9, R9 ;  /* 0x0000000900097213 */ /* 0x000fe20000000000 */
[----:B------:R-:W-:Y:S01]  /*f740*/  HMMA.16816.F32.BF16 R152, R176, R168, R152 ;  /* 0x000000a8b098723c */ /* 0x000fe20000041898 */
[----:B------:R-:W-:Y:S01]  /*f750*/  IABS R8, R8 ;  /* 0x0000000800087213 */ /* 0x000fe20000000000 */
[----:B------:R-:W-:Y:S01]  /*f760*/  IMAD.MOV.U32 R58, RZ, RZ, R6 ;  /* 0x000000ffff3a7224 */ /* 0x000fe200078e0006 */
[----:B------:R-:W-:-:S02]  /*f770*/  I2FP.F32.S32 R9, R9 ;  /* 0x0000000900097245 */ /* 0x000fc40000201400 */
[----:B------:R-:W-:Y:S01]  /*f780*/  IABS R10, R10 ;  /* 0x0000000a000a7213 */ /* 0x000fe20000000000 */
[----:B------:R-:W-:Y:S01]  /*f790*/  IMAD.MOV.U32 R59, RZ, RZ, R8 ;  /* 0x000000ffff3b7224 */ /* 0x000fe200078e0008 */
[----:B------:R-:W-:Y:S01]  /*f7a0*/  IABS R8, R54 ;  /* 0x0000003600087213 */ /* 0x000fe20000000000 */
[----:B------:R-:W-:Y:S01]  /*f7b0*/  FFMA.FTZ R5, R9, -UR6, R5 ;  /* 0x8000000609057c23 */ /* 0x000fe20008010005 */
[----:B------:R-:W-:Y:S01]  /*f7c0*/  IMAD.IADD R9, R2, 0x1, -R4 ;  /* 0x0000000102097824 */ /* 0x000fe200078e0a04 */
[----:B------:R-:W-:Y:S01]  /*f7d0*/  I2FP.F32.S32 R10, R10 ;  /* 0x0000000a000a7245 */ /* 0x000fe20000201400 */
[----:B------:R-:W-:Y:S01]  /*f7e0*/  HMMA.16816.F32.BF16 R148, R176, R170, R148 ;  /* 0x000000aab094723c */ /* 0x000fe20000041894 */
[----:B------:R-:W-:Y:S01]  /*f7f0*/  IMAD.MOV.U32 R6, RZ, RZ, R8 ;  /* 0x000000ffff067224 */ /* 0x000fe200078e0008 */
[----:B------:R-:W-:Y:S02]  /*f800*/  I2FP.F32.S32 R54, R59 ;  /* 0x0000003b00367245 */ /* 0x000fe40000201400 */
[----:B------:R-:W-:Y:S01]  /*f810*/  I2FP.F32.S32 R8, R58 ;  /* 0x0000003a00087245 */ /* 0x000fe20000201400 */
[----:B------:R-:W-:Y:S01]  /*f820*/  FFMA.FTZ R10, R10, -UR6, R45 ;  /* 0x800000060a0a7c23 */ /* 0x000fe2000801002d */
[----:B------:R-:W-:Y:S01]  /*f830*/  I2FP.F32.S32 R58, R6 ;  /* 0x00000006003a7245 */ /* 0x000fe20000201400 */
[----:B------:R-:W-:Y:S01]  /*f840*/  FFMA.FTZ R54, R54, -UR6, R142 ;  /* 0x8000000636367c23 */ /* 0x000fe2000801008e */
[----:B------:R-:W-:-:S02]  /*f850*/  VIADD R6, R3, 0xffffff81 ;  /* 0xffffff8103067836 */ /* 0x000fc40000000000 */
[----:B------:R-:W-:Y:S01]  /*f860*/  FFMA.FTZ R8, R8, -UR6, R20 ;  /* 0x8000000608087c23 */ /* 0x000fe20008010014 */
[-C--:B-1----:R-:W-:Y:S01]  /*f870*/  HMMA.16816.F32.BF16 R160, R132, R172.reuse, R160 ;  /* 0x000000ac84a0723c */ /* 0x082fe200000418a0 */
[----:B------:R-:W-:Y:S01]  /*f880*/  FFMA.FTZ R22, R58, -UR6, R22 ;  /* 0x800000063a167c23 */ /* 0x000fe20008010016 */
[----:B------:R-:W-:Y:S02]  /*f890*/  FSEL R54, R54, -INF , !P6 ;  /* 0xff80000036367808 */ /* 0x000fe40007000000 */
[----:B------:R-:W-:Y:S02]  /*f8a0*/  ISETP.GT.AND P6, PT, R212, R6, PT ;  /* 0x00000006d400720c */ /* 0x000fe40003fc4270 */
[----:B------:R-:W-:Y:S02]  /*f8b0*/  FSEL R8, R8, -INF , !P1 ;  /* 0xff80000008087808 */ /* 0x000fe40004800000 */
[----:B------:R-:W-:Y:S01]  /*f8c0*/  FSEL R22, R22, -INF , !P2 ;  /* 0xff80000016167808 */ /* 0x000fe20005000000 */
[----:B------:R-:W-:Y:S01]  /*f8d0*/  HMMA.16816.F32.BF16 R40, R64, R172, R40 ;  /* 0x000000ac4028723c */ /* 0x000fe20000041828 */
[----:B------:R-:W-:-:S02]  /*f8e0*/  ISETP.GE.AND P1, PT, R6, R211, PT ;  /* 0x000000d30600720c */ /* 0x000fc40003f26270 */
[----:B------:R-:W-:Y:S02]  /*f8f0*/  FSEL R5, R5, -INF , !P6 ;  /* 0xff80000005057808 */ /* 0x000fe40007000000 */
[----:B------:R-:W-:Y:S02]  /*f900*/  FSEL R58, R22, -INF , !P4 ;  /* 0xff800000163a7808 */ /* 0x000fe40006000000 */
[----:B------:R-:W-:Y:S01]  /*f910*/  FSEL R54, R54, -INF , !P5 ;  /* 0xff80000036367808 */ /* 0x000fe20006800000 */
[----:B------:R-:W-:Y:S01]  /*f920*/  HMMA.16816.F32.BF16 R36, R64, R174, R36 ;  /* 0x000000ae4024723c */ /* 0x000fe20000041824 */
[----:B------:R-:W-:Y:S01]  /*f930*/  FSEL R59, R8, -INF , !P3 ;  /* 0xff800000083b7808 */ /* 0x000fe20005800000 */
[----:B------:R-:W-:Y:S01]  /*f940*/  IMAD.IADD R8, R225, 0x1, -R4 ;  /* 0x00000001e1087824 */ /* 0x000fe200078e0a04 */
[----:B------:R-:W-:Y:S01]  /*f950*/  FSEL R22, R5, -INF , !P1 ;  /* 0xff80000005167808 */ /* 0x000fe20004800000 */
[----:B------:R-:W-:Y:S01]  /*f960*/  VIADD R5, R136, 0xffffff88 ;  /* 0xffffff8888057836 */ /* 0x000fe20000000000 */
[----:B------:R-:W-:-:S02]  /*f970*/  ISETP.GT.AND P5, PT, R210, R6, PT ;  /* 0x00000006d200720c */ /* 0x000fc40003fa4270 */
[----:B------:R-:W-:Y:S01]  /*f980*/  ISETP.GE.AND P3, PT, R6, R209, PT ;  /* 0x000000d10600720c */ /* 0x000fe20003f66270 */
[----:B------:R-:W-:Y:S01]  /*f990*/  IMAD.IADD R63, R213, 0x1, -R5 ;  /* 0x00000001d53f7824 */ /* 0x000fe200078e0a05 */
[-C--:B------:R-:W-:Y:S01]  /*f9a0*/  ISETP.GT.AND P2, PT, R208, R6.reuse, PT ;  /* 0x00000006d000720c */ /* 0x080fe20003f44270 */
[-C--:B------:R-:W-:Y:S01]  /*f9b0*/  HMMA.16816.F32.BF16 R144, R132, R56.reuse, R144 ;  /* 0x000000388490723c */ /* 0x080fe20000041890 */
[C---:B------:R-:W-:Y:S02]  /*f9c0*/  ISETP.GE.AND P4, PT, R6.reuse, R207, PT ;  /* 0x000000cf0600720c */ /* 0x040fe40003f86270 */
[----:B------:R-:W-:Y:S02]  /*f9d0*/  ISETP.GE.AND P6, PT, R6, R205, PT ;  /* 0x000000cd0600720c */ /* 0x000fe40003fc6270 */
[----:B------:R-:W-:Y:S01]  /*f9e0*/  ISETP.GT.AND P1, PT, R206, R6, PT ;  /* 0x00000006ce00720c */ /* 0x000fe20003f24270 */
[----:B------:R-:W-:Y:S01]  /*f9f0*/  IMAD.IADD R6, R236, 0x1, -R4 ;  /* 0x00000001ec067824 */ /* 0x000fe200078e0a04 */
[----:B------:R-:W-:Y:S01]  /*fa00*/  IABS R4, R9 ;  /* 0x0000000900047213 */ /* 0x000fe20000000000 */
[----:B------:R-:W-:Y:S01]  /*fa10*/  HMMA.16816.F32.BF16 R24, R64, R56, R24 ;  /* 0x000000384018723c */ /* 0x000fe20000041818 */
[----:B------:R-:W-:-:S02]  /*fa20*/  IABS R9, R8 ;  /* 0x0000000800097213 */ /* 0x000fc40000000000 */
[----:B------:R-:W-:Y:S01]  /*fa30*/  IABS R20, R6 ;  /* 0x0000000600147213 */ /* 0x000fe20000000000 */
[----:B------:R-:W-:Y:S01]  /*fa40*/  IMAD.MOV.U32 R62, RZ, RZ, R4 ;  /* 0x000000ffff3e7224 */ /* 0x000fe200078e0004 */
[----:B------:R-:W-:Y:S01]  /*fa50*/  IABS R6, R63 ;  /* 0x0000003f00067213 */ /* 0x000fe20000000000 */
[----:B------:R-:W-:Y:S02]  /*fa60*/  IMAD.MOV.U32 R4, RZ, RZ, R9 ;  /* 0x000000ffff047224 */ /* 0x000fe400078e0009 */
[----:B------:R-:W-:Y:S01]  /*fa70*/  IMAD.MOV.U32 R8, RZ, RZ, R20 ;  /* 0x000000ffff087224 */ /* 0x000fe200078e0014 */
[----:B------:R-:W-:Y:S01]  /*fa80*/  I2FP.F32.S32 R9, R62 ;  /* 0x0000003e00097245 */ /* 0x000fe20000201400 */
[----:B------:R-:W-:Y:S01]  /*fa90*/  IMAD.IADD R20, R236, 0x1, -R5 ;  /* 0x00000001ec147824 */ /* 0x000fe200078e0a05 */
[----:B------:R-:W-:Y:S01]  /*faa0*/  I2FP.F32.S32 R4, R4 ;  /* 0x0000000400047245 */ /* 0x000fe20000201400 */
[----:B------:R-:W-:Y:S01]  /*fab0*/  HMMA.16816.F32.BF16 R144, R16, R60, R144 ;  /* 0x0000003c1090723c */ /* 0x000fe20000041890 */
[----:B------:R-:W-:Y:S01]  /*fac0*/  I2FP.F32.S32 R8, R8 ;  /* 0x0000000800087245 */ /* 0x000fe20000201400 */
[----:B------:R-:W-:Y:S01]  /*fad0*/  FFMA.FTZ R7, R9, -UR6, R7 ;  /* 0x8000000609077c23 */ /* 0x000fe20008010007 */
[----:B------:R-:W-:Y:S01]  /*fae0*/  I2FP.F32.S32 R6, R6 ;  /* 0x0000000600067245 */ /* 0x000fe20000201400 */
[----:B------:R-:W-:Y:S01]  /*faf0*/  FFMA.FTZ R4, R4, -UR6, R55 ;  /* 0x8000000604047c23 */ /* 0x000fe20008010037 */
[----:B------:R-:W-:-:S02]  /*fb00*/  IMAD.IADD R9, R225, 0x1, -R5 ;  /* 0x00000001e1097824 */ /* 0x000fc400078e0a05 */
[----:B------:R-:W-:Y:S01]  /*fb10*/  FFMA.FTZ R53, R8, -UR6, R53 ;  /* 0x8000000608357c23 */ /* 0x000fe20008010035 */
[----:B------:R-:W-:Y:S01]  /*fb20*/  VIADD R8, R3, 0xffffff88 ;  /* 0xffffff8803087836 */ /* 0x000fe20000000000 */
[----:B------:R-:W-:Y:S01]  /*fb30*/  FSEL R7, R7, -INF , !P5 ;  /* 0xff80000007077808 */ /* 0x000fe20006800000 */
[----:B------:R-:W-:Y:S01]  /*fb40*/  FFMA.FTZ R6, R6, -UR6, R44 ;  /* 0x8000000606067c23 */ /* 0x000fe2000801002c */
[----:B------:R-:W-:Y:S01]  /*fb50*/  FSEL R4, R4, -INF , !P1 ;  /* 0xff80000004047808 */ /* 0x000fe20004800000 */
[----:B------:R-:W-:Y:S01]  /*fb60*/  IMAD.IADD R44, R2, 0x1, -R5 ;  /* 0x00000001022c7824 */ /* 0x000fe200078e0a05 */
[----:B------:R-:W-:Y:S01]  /*fb70*/  ISETP.GT.AND P5, PT, R212, R8, PT ;  /* 0x00000008d400720c */ /* 0x000fe20003fa4270 */
[----:B------:R-:W-:Y:S01]  /*fb80*/  HMMA.16816.F32.BF16 R24, R12, R60, R24 ;  /* 0x0000003c0c18723c */ /* 0x000fe20000041818 */
[----:B------:R-:W-:Y:S02]  /*fb90*/  FSEL R173, R7, -INF , !P3 ;  /* 0xff80000007ad7808 */ /* 0x000fe40005800000 */
[----:B------:R-:W-:-:S02]  /*fba0*/  FSEL R238, R4, -INF , !P6 ;  /* 0xff80000004ee7808 */ /* 0x000fc40007000000 */
[----:B------:R-:W-:Y:S02]  /*fbb0*/  FSEL R237, R6, -INF , !P5 ;  /* 0xff80000006ed7808 */ /* 0x000fe40006800000 */
[----:B------:R-:W1:Y:S01]  /*fbc0*/  LDSM.16.M88.4 R4, [R183+0x4800] ;  /* 0x00480000b704783b */ /* 0x000e620000000200 */
[----:B------:R-:W-:Y:S02]  /*fbd0*/  FSEL R53, R53, -INF , !P2 ;  /* 0xff80000035357808 */ /* 0x000fe40005000000 */
[----:B------:R-:W-:Y:S02]  /*fbe0*/  ISETP.GE.AND P2, PT, R8, R211, PT ;  /* 0x000000d30800720c */ /* 0x000fe40003f46270 */
[----:B------:R-:W-:Y:S02]  /*fbf0*/  IABS R44, R44 ;  /* 0x0000002c002c7213 */ /* 0x000fe40000000000 */
[----:B------:R-:W-:Y:S02]  /*fc00*/  IABS R9, R9 ;  /* 0x0000000900097213 */ /* 0x000fe40000000000 */
[----:B------:R-:W-:-:S02]  /*fc10*/  FSEL R239, R53, -INF , !P4 ;  /* 0xff80000035ef7808 */ /* 0x000fc40006000000 */
[----:B------:R-:W-:Y:S02]  /*fc20*/  I2FP.F32.S32 R44, R44 ;  /* 0x0000002c002c7245 */ /* 0x000fe40000201400 */
[----:B------:R-:W-:Y:S02]  /*fc30*/  FSEL R237, R237, -INF , !P2 ;  /* 0xff800000eded7808 */ /* 0x000fe40005000000 */
[-C--:B------:R-:W-:Y:S01]  /*fc40*/  ISETP.GT.AND P3, PT, R210, R8.reuse, PT ;  /* 0x00000008d200720c */ /* 0x080fe20003f64270 */
[----:B------:R-:W-:Y:S01]  /*fc50*/  FFMA.FTZ R44, R44, -UR6, R46 ;  /* 0x800000062c2c7c23 */ /* 0x000fe2000801002e */
[----:B------:R-:W-:Y:S02]  /*fc60*/  ISETP.GE.AND P4, PT, R8, R209, PT ;  /* 0x000000d10800720c */ /* 0x000fe40003f86270 */
[----:B------:R-:W-:Y:S02]  /*fc70*/  ISETP.GT.AND P1, PT, R208, R8, PT ;  /* 0x00000008d000720c */ /* 0x000fe40003f24270 */
[----:B------:R-:W-:-:S02]  /*fc80*/  ISETP.GE.AND P6, PT, R8, R207, PT ;  /* 0x000000cf0800720c */ /* 0x000fc40003fc6270 */
[----:B------:R-:W-:Y:S02]  /*fc90*/  ISETP.GE.AND P5, PT, R8, R205, PT ;  /* 0x000000cd0800720c */ /* 0x000fe40003fa6270 */
[----:B------:R-:W-:Y:S02]  /*fca0*/  IABS R20, R20 ;  /* 0x0000001400147213 */ /* 0x000fe40000000000 */
[----:B------:R-:W-:Y:S02]  /*fcb0*/  ISETP.GT.AND P2, PT, R206, R8, PT ;  /* 0x00000008ce00720c */ /* 0x000fe40003f44270 */
[----:B------:R-:W-:Y:S01]  /*fcc0*/  I2FP.F32.S32 R8, R9 ;  /* 0x0000000900087245 */ /* 0x000fe20000201400 */
[----:B------:R-:W-:Y:S01]  /*fcd0*/  VIADD R9, R3, 0xffffff89 ;  /* 0xffffff8903097836 */ /* 0x000fe20000000000 */
[----:B------:R-:W-:Y:S02]  /*fce0*/  I2FP.F32.S32 R20, R20 ;  /* 0x0000001400147245 */ /* 0x000fe40000201400 */
[----:B------:R-:W-:Y:S01]  /*fcf0*/  FSEL R44, R44, -INF , !P3 ;  /* 0xff8000002c2c7808 */ /* 0x000fe20005800000 */
[----:B------:R-:W-:Y:S01]  /*fd00*/  FFMA.FTZ R8, R8, -UR6, R50 ;  /* 0x8000000608087c23 */ /* 0x000fe20008010032 */
[----:B------:R-:W-:Y:S01]  /*fd10*/  ISETP.GT.AND P3, PT, R212, R9, PT ;  /* 0x00000009d400720c */ /* 0x000fe20003f64270 */
[----:B------:R-:W-:Y:S01]  /*fd20*/  FFMA.FTZ R20, R20, -UR6, R48 ;  /* 0x8000000614147c23 */ /* 0x000fe20008010030 */
[----:B------:R-:W-:-:S02]  /*fd30*/  FSEL R55, R44, -INF , !P4 ;  /* 0xff8000002c377808 */ /* 0x000fc40006000000 */
[----:B------:R-:W-:Y:S01]  /*fd40*/  FSEL R8, R8, -INF , !P2 ;  /* 0xff80000008087808 */ /* 0x000fe20005000000 */
[-C--:B-1----:R-:W-:Y:S01]  /*fd50*/  HMMA.16816.F32.BF16 R160, R16, R4.reuse, R160 ;  /* 0x0000000410a0723c */ /* 0x082fe200000418a0 */
[----:B------:R-:W-:Y:S02]  /*fd60*/  FSEL R20, R20, -INF , !P1 ;  /* 0xff80000014147808 */ /* 0x000fe40004800000 */
[----:B------:R-:W-:Y:S01]  /*fd70*/  FSEL R48, R10, -INF , !P3 ;  /* 0xff8000000a307808 */ /* 0x000fe20005800000 */
[--C-:B------:R-:W-:Y:S01]  /*fd80*/  IMAD.IADD R10, R2, 0x1, -R11.reuse ;  /* 0x00000001020a7824 */ /* 0x100fe200078e0a0b */
[----:B------:R-:W-:Y:S01]  /*fd90*/  FSEL R50, R8, -INF , !P5 ;  /* 0xff80000008327808 */ /* 0x000fe20006800000 */
[----:B------:R-:W-:Y:S01]  /*fda0*/  VIADD R8, R136, 0xffffff90 ;  /* 0xffffff9088087836 */ /* 0x000fe20000000000 */
[----:B------:R-:W-:Y:S01]  /*fdb0*/  FSEL R241, R20, -INF , !P6 ;  /* 0xff80000014f17808 */ /* 0x000fe20007000000 */
[--C-:B------:R-:W-:Y:S01]  /*fdc0*/  IMAD.IADD R20, R236, 0x1, -R11.reuse ;  /* 0x00000001ec147824 */ /* 0x100fe200078e0a0b */
[----:B------:R-:W-:Y:S01]  /*fdd0*/  IABS R10, R10 ;  /* 0x0000000a000a7213 */ /* 0x000fe20000000000 */
[----:B------:R-:W-:Y:S01]  /*fde0*/  IMAD.IADD R11, R225, 0x1, -R11 ;  /* 0x00000001e10b7824 */ /* 0x000fe200078e0a0b */
[----:B------:R-:W-:Y:S01]  /*fdf0*/  ISETP.GE.AND P1, PT, R9, R211, PT ;  /* 0x000000d30900720c */ /* 0x000fe20003f26270 */
[----:B------:R-:W-:Y:S01]  /*fe00*/  IMAD.IADD R44, R213, 0x1, -R8 ;  /* 0x00000001d52c7824 */ /* 0x000fe200078e0a08 */
[----:B------:R-:W-:Y:S01]  /*fe10*/  IABS R20, R20 ;  /* 0x0000001400147213 */ /* 0x000fe20000000000 */
[----:B------:R-:W-:Y:S01]  /*fe20*/  HMMA.16816.F32.BF16 R40, R12, R4, R40 ;  /* 0x000000040c28723c */ /* 0x000fe20000041828 */
[----:B------:R-:W-:Y:S01]  /*fe30*/  I2FP.F32.S32 R10, R10 ;  /* 0x0000000a000a7245 */ /* 0x000fe20000201400 */
[----:B------:R-:W-:Y:S01]  /*fe40*/  VIADD R5, R136, 0xffffff91 ;  /* 0xffffff9188057836 */ /* 0x000fe20000000000 */
[----:B------:R-:W-:-:S02]  /*fe50*/  IABS R11, R11 ;  /* 0x0000000b000b7213 */ /* 0x000fc40000000000 */
[----:B------:R-:W-:Y:S01]  /*fe60*/  IABS R44, R44 ;  /* 0x0000002c002c7213 */ /* 0x000fe20000000000 */
[----:B------:R-:W-:Y:S01]  /*fe70*/  FFMA.FTZ R10, R10, -UR6, R47 ;  /* 0x800000060a0a7c23 */ /* 0x000fe2000801002f */
[----:B------:R-:W-:Y:S01]  /*fe80*/  I2FP.F32.S32 R20, R20 ;  /* 0x0000001400147245 */ /* 0x000fe20000201400 */
[----:B------:R-:W-:Y:S01]  /*fe90*/  IMAD.IADD R4, R213, 0x1, -R5 ;  /* 0x00000001d5047824 */ /* 0x000fe200078e0a05 */
[----:B------:R-:W-:Y:S01]  /*fea0*/  FSEL R48, R48, -INF , !P1 ;  /* 0xff80000030307808 */ /* 0x000fe20004800000 */
[----:B------:R-:W-:Y:S01]  /*feb0*/  HMMA.16816.F32.BF16 R36, R12, R6, R36 ;  /* 0x000000060c24723c */ /* 0x000fe20000041824 */
[----:B------:R-:W-:Y:S01]  /*fec0*/  ISETP.GT.AND P4, PT, R210, R9, PT ;  /* 0x00000009d200720c */ /* 0x000fe20003f84270 */
[----:B------:R-:W-:Y:S01]  /*fed0*/  FFMA.FTZ R20, R20, -UR6, R49 ;  /* 0x8000000614147c23 */ /* 0x000fe20008010031 */
[----:B------:R-:W-:Y:S02]  /*fee0*/  ISETP.GE.AND P6, PT, R9, R209, PT ;  /* 0x000000d10900720c */ /* 0x000fe40003fc6270 */
[----:B------:R-:W-:-:S02]  /*fef0*/  ISETP.GT.AND P2, PT, R208, R9, PT ;  /* 0x00000009d000720c */ /* 0x000fc40003f44270 */
[C---:B------:R-:W-:Y:S02]  /*ff00*/  ISETP.GE.AND P5, PT, R9.reuse, R207, PT ;  /* 0x000000cf0900720c */ /* 0x040fe40003fa6270 */
[----:B------:R-:W-:Y:S02]  /*ff10*/  ISETP.GE.AND P3, PT, R9, R205, PT ;  /* 0x000000cd0900720c */ /* 0x000fe40003f66270 */
[----:B------:R-:W-:Y:S01]  /*ff20*/  ISETP.GT.AND P1, PT, R206, R9, PT ;  /* 0x00000009ce00720c */ /* 0x000fe20003f24270 */
[----:B------:R-:W-:Y:S01]  /*ff30*/  VIADD R9, R3, 0xffffff90 ;  /* 0xffffff9003097836 */ /* 0x000fe20000000000 */
[----:B------:R-:W-:Y:S02]  /*ff40*/  I2FP.F32.S32 R11, R11 ;  /* 0x0000000b000b7245 */ /* 0x000fe40000201400 */
[----:B------:R-:W-:Y:S02]  /*ff50*/  I2FP.F32.S32 R44, R44 ;  /* 0x0000002c002c7245 */ /* 0x000fe40000201400 */
[----:B------:R-:W-:Y:S01]  /*ff60*/  FSEL R10, R10, -INF , !P4 ;  /* 0xff8000000a0a7808 */ /* 0x000fe20006000000 */
[----:B------:R-:W-:Y:S01]  /*ff70*/  FFMA.FTZ R11, R11, -UR6, R51 ;  /* 0x800000060b0b7c23 */ /* 0x000fe20008010033 */
[----:B------:R-:W-:Y:S01]  /*ff80*/  ISETP.GT.AND P4, PT, R212, R9, PT ;  /* 0x00000009d400720c */ /* 0x000fe20003f84270 */
[----:B------:R-:W-:Y:S01]  /*ff90*/  FFMA.FTZ R44, R44, -UR6, R160 ;  /* 0x800000062c2c7c23 */ /* 0x000fe200080100a0 */
[----:B------:R-:W-:-:S02]  /*ffa0*/  FSEL R246, R20, -INF , !P2 ;  /* 0xff80000014f67808 */ /* 0x000fc40005000000 */
[----:B------:R-:W-:Y:S02]  /*ffb0*/  ISETP.GE.AND P2, PT, R9, R211, PT ;  /* 0x000000d30900720c */ /* 0x000fe40003f46270 */
[----:B------:R-:W-:Y:S02]  /*ffc0*/  FSEL R11, R11, -INF , !P1 ;  /* 0xff8000000b0b7808 */ /* 0x000fe40004800000 */
[----:B------:R-:W-:Y:S02]  /*ffd0*/  FSEL R44, R44, -INF , !P4 ;  /* 0xff8000002c2c7808 */ /* 0x000fe40006000000 */
[----:B------:R-:W-:Y:S01]  /*ffe0*/  FSEL R20, R10, -INF , !P6 ;  /* 0xff8000000a147808 */ /* 0x000fe20007000000 */
[----:B------:R-:W-:Y:S01]  /*fff0*/  IMAD.IADD R10, R2, 0x1, -R8 ;  /* 0x00000001020a7824 */ /* 0x000fe200078e0a08 */
[----:B------:R-:W-:Y:S02]  /*10000*/  FSEL R246, R246, -INF , !P5 ;  /* 0xff800000f6f67808 */ /* 0x000fe40006800000 */
[----:B------:R-:W-:-:S02]  /*10010*/  FSEL R49, R11, -INF , !P3 ;  /* 0xff8000000b317808 */ /* 0x000fc40005800000 */
[----:B------:R-:W-:Y:S02]  /*10020*/  FSEL R53, R44, -INF , !P2 ;  /* 0xff8000002c357808 */ /* 0x000fe40005000000 */
[----:B------:R-:W-:Y:S02]  /*10030*/  ISETP.GT.AND P6, PT, R210, R9, PT ;  /* 0x00000009d200720c */ /* 0x000fe40003fc4270 */
[C---:B------:R-:W-:Y:S02]  /*10040*/  ISETP.GE.AND P5, PT, R9.reuse, R209, PT ;  /* 0x000000d10900720c */ /* 0x040fe40003fa6270 */
[----:B------:R-:W-:Y:S02]  /*10050*/  ISETP.GT.AND P1, PT, R208, R9, PT ;  /* 0x00000009d000720c */ /* 0x000fe40003f24270 */
[C---:B------:R-:W-:Y:S02]  /*10060*/  ISETP.GE.AND P4, PT, R9.reuse, R207, PT ;  /* 0x000000cf0900720c */ /* 0x040fe40003f86270 */
[----:B------:R-:W-:-:S02]  /*10070*/  ISETP.GE.AND P3, PT, R9, R205, PT ;  /* 0x000000cd0900720c */ /* 0x000fc40003f66270 */
[----:B------:R-:W-:Y:S01]  /*10080*/  ISETP.GT.AND P2, PT, R206, R9, PT ;  /* 0x00000009ce00720c */ /* 0x000fe20003f44270 */
        /* <DEDUP_REMOVED lines=8> */
[----:B------:R-:W-:-:S02]  /*10110*/  I2FP.F32.S32 R9, R9 ;  /* 0x0000000900097245 */ /* 0x000fc40000201400 */
[----:B------:R-:W-:Y:S02]  /*10120*/  I2FP.F32.S32 R8, R8 ;  /* 0x0000000800087245 */ /* 0x000fe40000201400 */
[----:B------:R-:W-:Y:S01]  /*10130*/  I2FP.F32.S32 R11, R4 ;  /* 0x00000004000b7245 */ /* 0x000fe20000201400 */
[----:B------:R-:W-:Y:S01]  /*10140*/  FFMA.FTZ R40, R9, -UR6, R40 ;  /* 0x8000000609287c23 */ /* 0x000fe20008010028 */
[----:B------:R-:W-:Y:S01]  /*10150*/  FSEL R140, R10, -INF , !P6 ;  /* 0xff8000000a8c7808 */ /* 0x000fe20007000000 */
[----:B------:R-:W-:Y:S01]  /*10160*/  FFMA.FTZ R42, R8, -UR6, R42 ;  /* 0x80000006082a7c23 */ /* 0x000fe2000801002a */
[----:B------:R-:W-:Y:S02]  /*10170*/  VIADD R4, R3, 0xffffff91 ;  /* 0xffffff9103047836 */ /* 0x000fe40000000000 */
[----:B------:R-:W-:Y:S01]  /*10180*/  FFMA.FTZ R161, R11, -UR6, R161 ;  /* 0x800000060ba17c23 */ /* 0x000fe200080100a1 */
[----:B------:R-:W-:Y:S01]  /*10190*/  FSEL R40, R40, -INF , !P1 ;  /* 0xff80000028287808 */ /* 0x000fe20004800000 */
[----:B------:R-:W-:Y:S01]  /*101a0*/  HMMA.16816.F32.BF16 R8, R132, R174, R156 ;  /* 0x000000ae8408723c */ /* 0x000fe2000004189c */
[----:B------:R-:W-:-:S02]  /*101b0*/  FSEL R42, R42, -INF , !P2 ;  /* 0xff8000002a2a7808 */ /* 0x000fc40005000000 */
[-C--:B------:R-:W-:Y:S02]  /*101c0*/  ISETP.GT.AND P6, PT, R212, R4.reuse, PT ;  /* 0x00000004d400720c */ /* 0x080fe40003fc4270 */
[----:B------:R-:W-:Y:S02]  /*101d0*/  ISETP.GE.AND P1, PT, R4, R211, PT ;  /* 0x000000d30400720c */ /* 0x000fe40003f26270 */
[----:B------:R-:W-:Y:S02]  /*101e0*/  FSEL R142, R161, -INF , !P6 ;  /* 0xff800000a18e7808 */ /* 0x000fe40007000000 */
[----:B------:R-:W-:Y:S02]  /*101f0*/  FSEL R140, R140, -INF , !P5 ;  /* 0xff8000008c8c7808 */ /* 0x000fe40006800000 */
[----:B------:R-:W-:Y:S01]  /*10200*/  FSEL R164, R40, -INF , !P4 ;  /* 0xff80000028a47808 */ /* 0x000fe20006000000 */
[--C-:B------:R-:W-:Y:S01]  /*10210*/  IMAD.IADD R40, R236, 0x1, -R5.reuse ;  /* 0x00000001ec287824 */ /* 0x100fe200078e0a05 */
[----:B------:R-:W-:Y:S01]  /*10220*/  FSEL R160, R42, -INF , !P3 ;  /* 0xff8000002aa07808 */ /* 0x000fe20005800000 */
[--C-:B------:R-:W-:Y:S01]  /*10230*/  IMAD.IADD R42, R2, 0x1, -R5.reuse ;  /* 0x00000001022a7824 */ /* 0x100fe200078e0a05 */
[----:B------:R-:W-:Y:S01]  /*10240*/  FSEL R142, R142, -INF , !P1 ;  /* 0xff8000008e8e7808 */ /* 0x000fe20004800000 */
[----:B------:R-:W-:Y:S01]  /*10250*/  IMAD.IADD R5, R225, 0x1, -R5 ;  /* 0x00000001e1057824 */ /* 0x000fe200078e0a05 */
[----:B------:R-:W-:-:S02]  /*10260*/  ISETP.GT.AND P5, PT, R210, R4, PT ;  /* 0x00000004d200720c */ /* 0x000fc40003fa4270 */
[----:B------:R-:W-:Y:S01]  /*10270*/  ISETP.GE.AND P4, PT, R4, R209, PT ;  /* 0x000000d10400720c */ /* 0x000fe20003f86270 */
[----:B------:R-:W-:Y:S01]  /*10280*/  HMMA.16816.F32.BF16 R8, R16, R6, R8 ;  /* 0x000000061008723c */ /* 0x000fe20000041808 */
[-C--:B------:R-:W-:Y:S02]  /*10290*/  ISETP.GT.AND P2, PT, R208, R4.reuse, PT ;  /* 0x00000004d000720c */ /* 0x080fe40003f44270 */
[C---:B------:R-:W-:Y:S02]  /*102a0*/  ISETP.GE.AND P6, PT, R4.reuse, R207, PT ;  /* 0x000000cf0400720c */ /* 0x040fe40003fc6270 */
[----:B------:R-:W-:Y:S02]  /*102b0*/  ISETP.GE.AND P3, PT, R4, R205, PT ;  /* 0x000000cd0400720c */ /* 0x000fe40003f66270 */
[----:B------:R-:W-:Y:S01]  /*102c0*/  ISETP.GT.AND P1, PT, R206, R4, PT ;  /* 0x00000004ce00720c */ /* 0x000fe20003f24270 */
        /* <DEDUP_REMOVED lines=20> */
[----:B------:R-:W1:Y:S01]  /*10410*/  LDSM.16.M88.4 R40, [R184+0x5000] ;  /* 0x00500000b828783b */ /* 0x000e620000000200 */
[----:B------:R-:W-:-:S02]  /*10420*/  ISETP.GE.AND P2, PT, R5, R211, PT ;  /* 0x000000d30500720c */ /* 0x000fc40003f46270 */
[----:B------:R-:W-:Y:S02]  /*10430*/  FSEL R45, R45, -INF , !P1 ;  /* 0xff8000002d2d7808 */ /* 0x000fe40004800000 */
[----:B------:R-:W-:Y:S02]  /*10440*/  FSEL R8, R8, -INF , !P5 ;  /* 0xff80000008087808 */ /* 0x000fe40006800000 */
[----:B------:R-:W-:Y:S02]  /*10450*/  FSEL R156, R156, -INF , !P4 ;  /* 0xff8000009c9c7808 */ /* 0x000fe40006000000 */
[----:B------:R-:W-:Y:S01]  /*10460*/  FSEL R163, R44, -INF , !P6 ;  /* 0xff8000002ca37808 */ /* 0x000fe20007000000 */
[----:B------:R-:W-:Y:S01]  /*10470*/  IMAD.IADD R44, R225, 0x1, -R4 ;  /* 0x00000001e12c7824 */ /* 0x000fe200078e0a04 */
[----:B------:R-:W-:Y:S02]  /*10480*/  FSEL R162, R45, -INF , !P3 ;  /* 0xff8000002da27808 */ /* 0x000fe40005800000 */
[----:B------:R-:W-:Y:S01]  /*10490*/  FSEL R157, R8, -INF , !P2 ;  /* 0xff800000089d7808 */ /* 0x000fe20005000000 */
[----:B------:R-:W-:Y:S01]  /*104a0*/  VIADD R8, R136, 0xffffff99 ;  /* 0xffffff9988087836 */ /* 0x000fe20000000000 */
[----:B------:R-:W-:-:S02]  /*104b0*/  ISETP.GT.AND P4, PT, R210, R5, PT ;  /* 0x00000005d200720c */ /* 0x000fc40003f84270 */
[----:B------:R-:W-:Y:S01]  /*104c0*/  ISETP.GE.AND P6, PT, R5, R209, PT ;  /* 0x000000d10500720c */ /* 0x000fe20003fc6270 */
[----:B------:R-:W-:Y:S01]  /*104d0*/  IMAD.IADD R45, R213, 0x1, -R8 ;  /* 0x00000001d52d7824 */ /* 0x000fe200078e0a08 */
[----:B------:R-:W-:Y:S02]  /*104e0*/  ISETP.GT.AND P1, PT, R208, R5, PT ;  /* 0x00000005d000720c */ /* 0x000fe40003f24270 */
[C---:B------:R-:W-:Y:S02]  /*104f0*/  ISETP.GE.AND P5, PT, R5.reuse, R207, PT ;  /* 0x000000cf0500720c */ /* 0x040fe40003fa6270 */
[----:B------:R-:W-:Y:S02]  /*10500*/  ISETP.GE.AND P3, PT, R5, R205, PT ;  /* 0x000000cd0500720c */ /* 0x000fe40003f66270 */
[----:B------:R-:W-:Y:S02]  /*10510*/  ISETP.GT.AND P2, PT, R206, R5, PT ;  /* 0x00000005ce00720c */ /* 0x000fe40003f44270 */
[----:B------:R-:W2:Y:S01]  /*10520*/  LDSM.16.M88.4 R4, [R183+0x5000] ;  /* 0x00500000b704783b */ /* 0x000ea20000000200 */
[----:B------:R-:W-:Y:S01]  /*10530*/  IABS R47, R47 ;  /* 0x0000002f002f7213 */ /* 0x000fe20000000000 */
[----:B------:R-:W-:-:S04]  /*10540*/  DEPBAR.LE SB0, 0x0 ;  /* 0x000080000000791a */ /* 0x000fc80000000000 */
[----:B------:R-:W-:Y:S02]  /*10550*/  I2FP.F32.S32 R47, R47 ;  /* 0x0000002f002f7245 */ /* 0x000fe40000201400 */
[----:B------:R-:W-:Y:S02]  /*10560*/  IABS R46, R46 ;  /* 0x0000002e002e7213 */ /* 0x000fe40000000000 */
[----:B------:R-:W-:Y:S01]  /*10570*/  IABS R44, R44 ;  /* 0x0000002c002c7213 */ /* 0x000fe20000000000 */
[----:B------:R-:W-:Y:S01]  /*10580*/  FFMA.FTZ R47, R47, -UR6, R10 ;  /* 0x800000062f2f7c23 */ /* 0x000fe2000801000a */
[----:B------:R-:W-:Y:S01]  /*10590*/  IABS R45, R45 ;  /* 0x0000002d002d7213 */ /* 0x000fe20000000000 */
[----:B------:R-:W-:Y:S01]  /*105a0*/  VIADD R10, R3, 0xffffff99 ;  /* 0xffffff99030a7836 */ /* 0x000fe20000000000 */
[----:B------:R-:W-:Y:S01]  /*105b0*/  I2FP.F32.S32 R46, R46 ;  /* 0x0000002e002e7245 */ /* 0x000fe20000201400 */
[----:B-1----:R-:W-:Y:S01]  /*105c0*/  HMMA.16816.F32.BF16 R32, R64, R40, R32 ;  /* 0x000000284020723c */ /* 0x002fe20000041820 */
[----:B------:R-:W-:-:S02]  /*105d0*/  I2FP.F32.S32 R44, R44 ;  /* 0x0000002c002c7245 */ /* 0x000fc40000201400 */
[----:B------:R-:W-:Y:S01]  /*105e0*/  I2FP.F32.S32 R45, R45 ;  /* 0x0000002d002d7245 */ /* 0x000fe20000201400 */
[----:B------:R-:W-:Y:S01]  /*105f0*/  FFMA.FTZ R36, R46, -UR6, R36 ;  /* 0x800000062e247c23 */ /* 0x000fe20008010024 */
[----:B------:R-:W-:Y:S01]  /*10600*/  FSEL R158, R47, -INF , !P4 ;  /* 0xff8000002f9e7808 */ /* 0x000fe20006000000 */
[----:B------:R-:W-:Y:S01]  /*10610*/  FFMA.FTZ R38, R44, -UR6, R38 ;  /* 0x800000062c267c23 */ /* 0x000fe20008010026 */
[----:B------:R-:W-:Y:S01]  /*10620*/  ISETP.GT.AND P4, PT, R212, R10, PT ;  /* 0x0000000ad400720c */ /* 0x000fe20003f84270 */
[----:B------:R-:W-:Y:S01]  /*10630*/  FFMA.FTZ R9, R45, -UR6, R9 ;  /* 0x800000062d097c23 */ /* 0x000fe20008010009 */
[----:B------:R-:W-:Y:S01]  /*10640*/  FSEL R36, R36, -INF , !P1 ;  /* 0xff80000024247808 */ /* 0x000fe20004800000 */
[----:B------:R-:W-:Y:S01]  /*10650*/  HMMA.16816.F32.BF16 R44, R132, R40, R152 ;  /* 0x00000028842c723c */ /* 0x000fe20000041898 */
[----:B------:R-:W-:Y:S02]  /*10660*/  ISETP.GE.AND P1, PT, R10, R211, PT ;  /* 0x000000d30a00720c */ /* 0x000fe40003f26270 */
[----:B------:R-:W-:-:S02]  /*10670*/  FSEL R38, R38, -INF , !P2 ;  /* 0xff80000026267808 */ /* 0x000fc40005000000 */
[----:B------:R-:W-:Y:S02]  /*10680*/  FSEL R9, R9, -INF , !P4 ;  /* 0xff80000009097808 */ /* 0x000fe40006000000 */
[----:B------:R-:W-:Y:S01]  /*10690*/  FSEL R158, R158, -INF , !P6 ;  /* 0xff8000009e9e7808 */ /* 0x000fe20007000000 */
[----:B------:R-:W-:Y:S01]  /*106a0*/  HMMA.16816.F32.BF16 R148, R132, R42, R148 ;  /* 0x0000002a8494723c */ /* 0x000fe20000041894 */
[----:B------:R-:W-:Y:S01]  /*106b0*/  FSEL R170, R36, -INF , !P5 ;  /* 0xff80000024aa7808 */ /* 0x000fe20006800000 */
[--C-:B------:R-:W-:Y:S01]  /*106c0*/  IMAD.IADD R36, R225, 0x1, -R8.reuse ;  /* 0x00000001e1247824 */ /* 0x100fe200078e0a08 */
[----:B------:R-:W-:Y:S01]  /*106d0*/  FSEL R169, R38, -INF , !P3 ;  /* 0xff80000026a97808 */ /* 0x000fe20005800000 */
[----:B------:R-:W-:Y:S01]  /*106e0*/  IMAD.IADD R38, R2, 0x1, -R8 ;  /* 0x0000000102267824 */ /* 0x000fe200078e0a08 */
[----:B------:R-:W-:Y:S01]  /*106f0*/  FSEL R159, R9, -INF , !P1 ;  /* 0xff800000099f7808 */ /* 0x000fe20004800000 */
[----:B------:R-:W-:Y:S01]  /*10700*/  VIADD R9, R136, 0xffffffa0 ;  /* 0xffffffa088097836 */ /* 0x000fe20000000000 */
[-C--:B------:R-:W-:Y:S01]  /*10710*/  ISETP.GT.AND P6, PT, R210, R10.reuse, PT ;  /* 0x0000000ad200720c */ /* 0x080fe20003fc4270 */
[----:B--2---:R-:W-:Y:S01]  /*10720*/  HMMA.16816.F32.BF16 R32, R12, R4, R32 ;  /* 0x000000040c20723c */ /* 0x004fe20000041820 */
[----:B------:R-:W-:Y:S01]  /*10730*/  ISETP.GE.AND P5, PT, R10, R209, PT ;  /* 0x000000d10a00720c */ /* 0x000fe20003fa6270 */
[----:B------:R-:W-:Y:S01]  /*10740*/  IMAD.IADD R63, R213, 0x1, -R9 ;  /* 0x00000001d53f7824 */ /* 0x000fe200078e0a09 */
[----:B------:R-:W-:Y:S01]  /*10750*/  BAR.SYNC.DEFER_BLOCKING 0x0 ;  /* 0x0000000000007b1d */ /* 0x000fe20000010000 */
[----:B------:R-:W-:-:S02]  /*10760*/  ISETP.GT.AND P2, PT, R208, R10, PT ;  /* 0x0000000ad000720c */ /* 0x000fc40003f44270 */
[C---:B------:R-:W-:Y:S02]  /*10770*/  ISETP.GE.AND P4, PT, R10.reuse, R207, PT ;  /* 0x000000cf0a00720c */ /* 0x040fe40003f86270 */
[----:B------:R-:W-:Y:S01]  /*10780*/  ISETP.GE.AND P3, PT, R10, R205, PT ;  /* 0x000000cd0a00720c */ /* 0x000fe20003f66270 */
[C---:B------:R-:W-:Y:S01]  /*10790*/  HMMA.16816.F32.BF16 R44, R16.reuse, R4, R44 ;  /* 0x00000004102c723c */ /* 0x040fe2000004182c */
[----:B------:R-:W-:Y:S01]  /*107a0*/  ISETP.GT.AND P1, PT, R206, R10, PT ;  /* 0x0000000ace00720c */ /* 0x000fe20003f24270 */
[----:B------:R-:W-:Y:S01]  /*107b0*/  IMAD.IADD R10, R236, 0x1, -R8 ;  /* 0x00000001ec0a7824 */ /* 0x000fe200078e0a08 */
[----:B------:R-:W-:Y:S01]  /*107c0*/  IABS R8, R38 ;  /* 0x0000002600087213 */ /* 0x000fe20000000000 */
[----:B------:R-:W-:Y:S01]  /*107d0*/  VIADD R4, R136, 0xffffffa1 ;  /* 0xffffffa188047836 */ /* 0x000fe20000000000 */
[----:B------:R-:W-:Y:S01]  /*107e0*/  IABS R38, R36 ;  /* 0x0000002400267213 */ /* 0x000fe20000000000 */
[----:B------:R-:W-:Y:S01]  /*107f0*/  IMAD.IADD R5, R225, 0x1, -R9 ;  /* 0x00000001e1057824 */ /* 0x000fe200078e0a09 */
[----:B------:R-:W-:Y:S01]  /*10800*/  IABS R51, R10 ;  /* 0x0000000a00337213 */ /* 0x000fe20000000000 */
[----:B------:R-:W-:Y:S01]  /*10810*/  IMAD.MOV.U32 R62, RZ, RZ, R8 ;  /* 0x000000ffff3e7224 */ /* 0x000fe200078e0008 */
[----:B------:R-:W-:Y:S01]  /*10820*/  IABS R10, R63 ;  /* 0x0000003f000a7213 */ /* 0x000fe20000000000 */
[----:B------:R-:W-:Y:S01]  /*10830*/  IMAD.MOV.U32 R8, RZ, RZ, R38 ;  /* 0x000000ffff087224 */ /* 0x000fe200078e0026 */
[----:B------:R-:W-:Y:S01]  /*10840*/  IABS R5, R5 ;  /* 0x0000000500057213 */ /* 0x000fe20000000000 */
[----:B------:R-:W-:Y:S01]  /*10850*/  IMAD.MOV.U32 R36, RZ, RZ, R51 ;  /* 0x000000ffff247224 */ /* 0x000fe200078e0033 */
[----:B------:R-:W-:Y:S01]  /*10860*/  I2FP.F32.S32 R38, R62 ;  /* 0x0000003e00267245 */ /* 0x000fe20000201400 */
[----:B------:R-:W-:Y:S01]  /*10870*/  HMMA.16816.F32.BF16 R148, R16, R6, R148 ;  /* 0x000000061094723c */ /* 0x000fe20000041894 */
[----:B------:R-:W-:-:S02]  /*10880*/  I2FP.F32.S32 R8, R8 ;  /* 0x0000000800087245 */ /* 0x000fc40000201400 */
[----:B------:R-:W-:Y:S01]  /*10890*/  I2FP.F32.S32 R36, R36 ;  /* 0x0000002400247245 */ /* 0x000fe20000201400 */
[----:B------:R-:W-:Y:S01]  /*108a0*/  FFMA.FTZ R11, R38, -UR6, R11 ;  /* 0x80000006260b7c23 */ /* 0x000fe2000801000b */
[----:B------:R-:W-:Y:S01]  /*108b0*/  I2FP.F32.S32 R38, R10 ;  /* 0x0000000a00267245 */ /* 0x000fe20000201400 */
[----:B------:R-:W-:Y:S02]  /*108c0*/  VIADD R10, R3, 0xffffffa0 ;  /* 0xffffffa0030a7836 */ /* 0x000fe40000000000 */
[----:B------:R-:W-:Y:S01]  /*108d0*/  FFMA.FTZ R8, R8, -UR6, R39 ;  /* 0x8000000608087c23 */ /* 0x000fe20008010027 */
[----:B------:R-:W-:Y:S01]  /*108e0*/  FFMA.FTZ R36, R36, -UR6, R37 ;  /* 0x8000000624247c23 */ /* 0x000fe20008010025 */
[----:B------:R-:W-:Y:S01]  /*108f0*/  FSEL R11, R11, -INF , !P6 ;  /* 0xff8000000b0b7808 */ /* 0x000fe20007000000 */
[----:B------:R-:W-:Y:S01]  /*10900*/  FFMA.FTZ R38, R38, -UR6, R44 ;  /* 0x8000000626267c23 */ /* 0x000fe2000801002c */
[----:B------:R-:W-:Y:S01]  /*10910*/  ISETP.GT.AND P6, PT, R212, R10, PT ;  /* 0x0000000ad400720c */ /* 0x000fe20003fc4270 */
[----:B------:R-:W-:Y:S01]  /*10920*/  HMMA.16816.F32.BF16 R28, R64, R42, R28 ;  /* 0x0000002a401c723c */ /* 0x000fe2000004181c */
[----:B------:R-:W-:-:S02]  /*10930*/  FSEL R36, R36, -INF , !P2 ;  /* 0xff80000024247808 */ /* 0x000fc40005000000 */
[----:B------:R-:W-:Y:S01]  /*10940*/  FSEL R161, R11, -INF , !P5 ;  /* 0xff8000000ba17808 */ /* 0x000fe20006800000 */
[--C-:B------:R-:W-:Y:S01]  /*10950*/  IMAD.IADD R11, R2, 0x1, -R9.reuse ;  /* 0x00000001020b7824 */ /* 0x100fe200078e0a09 */
[----:B------:R-:W-:Y:S02]  /*10960*/  FSEL R8, R8, -INF , !P1 ;  /* 0xff80000008087808 */ /* 0x000fe40004800000 */
[----:B------:R-:W-:Y:S02]  /*10970*/  FSEL R172, R36, -INF , !P4 ;  /* 0xff80000024ac7808 */ /* 0x000fe40006000000 */
[----:B------:R-:W-:Y:S02]  /*10980*/  ISETP.GE.AND P2, PT, R10, R211, PT ;  /* 0x000000d30a00720c */ /* 0x000fe40003f46270 */
[----:B------:R-:W-:Y:S02]  /*10990*/  FSEL R36, R38, -INF , !P6 ;  /* 0xff80000026247808 */ /* 0x000fe40007000000 */
[----:B------:R-:W-:Y:S01]  /*109a0*/  FSEL R171, R8, -INF , !P3 ;  /* 0xff80000008ab7808 */ /* 0x000fe20005800000 */
[----:B------:R-:W-:Y:S01]  /*109b0*/  IMAD.IADD R8, R236, 0x1, -R9 ;  /* 0x00000001ec087824 */ /* 0x000fe200078e0a09 */
[----:B------:R-:W-:-:S02]  /*109c0*/  FSEL R36, R36, -INF , !P2 ;  /* 0xff80000024247808 */ /* 0x000fc40005000000 */
[-C--:B------:R-:W-:Y:S02]  /*109d0*/  ISETP.GT.AND P5, PT, R210, R10.reuse, PT ;  /* 0x0000000ad200720c */ /* 0x080fe40003fa4270 */
[----:B------:R-:W-:Y:S01]  /*109e0*/  ISETP.GE.AND P4, PT, R10, R209, PT ;  /* 0x000000d10a00720c */ /* 0x000fe20003f86270 */
[----:B------:R-:W-:Y:S01]  /*109f0*/  HMMA.16816.F32.BF16 R28, R12, R6, R28 ;  /* 0x000000060c1c723c */ /* 0x000fe2000004181c */
[-C--:B------:R-:W-:Y:S02]  /*10a00*/  ISETP.GT.AND P1, PT, R208, R10.reuse, PT ;  /* 0x0000000ad000720c */ /* 0x080fe40003f24270 */
[C---:B------:R-:W-:Y:S02]  /*10a10*/  ISETP.GE.AND P6, PT, R10.reuse, R207, PT ;  /* 0x000000cf0a00720c */ /* 0x040fe40003fc6270 */
[----:B------:R-:W-:Y:S02]  /*10a20*/  ISETP.GE.AND P3, PT, R10, R205, PT ;  /* 0x000000cd0a00720c */ /* 0x000fe40003f66270 */
[----:B------:R-:W-:Y:S01]  /*10a30*/  ISETP.GT.AND P2, PT, R206, R10, PT ;  /* 0x0000000ace00720c */ /* 0x000fe20003f44270 */
[----:B------:R-:W-:Y:S01]  /*10a40*/  IMAD.IADD R10, R213, 0x1, -R4 ;  /* 0x00000001d50a7824 */ /* 0x000fe200078e0a04 */
[----:B------:R-:W-:-:S02]  /*10a50*/  IABS R9, R11 ;  /* 0x0000000b00097213 */ /* 0x000fc40000000000 */
[----:B------:R-:W-:Y:S02]  /*10a60*/  IABS R8, R8 ;  /* 0x0000000800087213 */ /* 0x000fe40000000000 */
[----:B------:R-:W-:Y:S01]  /*10a70*/  I2FP.F32.S32 R5, R5 ;  /* 0x0000000500057245 */ /* 0x000fe20000201400 */
[----:B------:R-:W-:Y:S01]  /*10a80*/  IMAD.MOV.U32 R37, RZ, RZ, R9 ;  /* 0x000000ffff257224 */ /* 0x000fe200078e0009 */
[----:B------:R-:W-:Y:S01]  /*10a90*/  IABS R9, R10 ;  /* 0x0000000a00097213 */ /* 0x000fe20000000000 */
[----:B------:R-:W-:Y:S02]  /*10aa0*/  IMAD.MOV.U32 R11, RZ, RZ, R8 ;  /* 0x000000ffff0b7224 */ /* 0x000fe400078e0008 */
[----:B------:R-:W-:Y:S01]  /*10ab0*/  FFMA.FTZ R5, R5, -UR6, R34 ;  /* 0x8000000605057c23 */ /* 0x000fe20008010022 */
[----:B------:R-:W-:Y:S01]  /*10ac0*/  I2FP.F32.S32 R10, R37 ;  /* 0x00000025000a7245 */ /* 0x000fe20000201400 */
[----:B------:R-:W-:Y:S01]  /*10ad0*/  IMAD.MOV.U32 R8, RZ, RZ, R9 ;  /* 0x000000ffff087224 */ /* 0x000fe200078e0009 */
[----:B------:R-:W-:-:S02]  /*10ae0*/  I2FP.F32.S32 R9, R11 ;  /* 0x0000000b00097245 */ /* 0x000fc40000201400 */
[----:B------:R-:W-:Y:S01]  /*10af0*/  FSEL R5, R5, -INF , !P2 ;  /* 0xff80000005057808 */ /* 0x000fe20005000000 */
[----:B------:R-:W-:Y:S01]  /*10b00*/  FFMA.FTZ R10, R10, -UR6, R46 ;  /* 0x800000060a0a7c23 */ /* 0x000fe2000801002e */
[----:B------:R-:W-:Y:S01]  /*10b10*/  I2FP.F32.S32 R11, R8 ;  /* 0x00000008000b7245 */ /* 0x000fe20000201400 */
[----:B------:R-:W-:Y:S02]  /*10b20*/  VIADD R8, R3, 0xffffffa1 ;  /* 0xffffffa103087836 */ /* 0x000fe40000000000 */
[----:B------:R-:W-:Y:S01]  /*10b30*/  FFMA.FTZ R9, R9, -UR6, R32 ;  /* 0x8000000609097c23 */ /* 0x000fe20008010020 */
[----:B------:R-:W-:Y:S01]  /*10b40*/  FSEL R152, R5, -INF , !P3 ;  /* 0xff80000005987808 */ /* 0x000fe20005800000 */
[----:B------:R-:W-:Y:S01]  /*10b50*/  VIADD R5, R136, 0xffffffa8 ;  /* 0xffffffa888057836 */ /* 0x000fe20000000000 */
[----:B------:R-:W-:Y:S01]  /*10b60*/  FSEL R10, R10, -INF , !P5 ;  /* 0xff8000000a0a7808 */ /* 0x000fe20006800000 */
[----:B------:R-:W-:Y:S01]  /*10b70*/  FFMA.FTZ R11, R11, -UR6, R45 ;  /* 0x800000060b0b7c23 */ /* 0x000fe2000801002d */
[----:B------:R-:W-:Y:S01]  /*10b80*/  ISETP.GT.AND P5, PT, R212, R8, PT ;  /* 0x00000008d400720c */ /* 0x000fe20003fa4270 */
[--C-:B------:R-:W-:Y:S01]  /*10b90*/  IMAD.IADD R34, R213, 0x1, -R5.reuse ;  /* 0x00000001d5227824 */ /* 0x100fe200078e0a05 */
[----:B------:R-:W-:Y:S01]  /*10ba0*/  FSEL R9, R9, -INF , !P1 ;  /* 0xff80000009097808 */ /* 0x000fe20004800000 */
[----:B------:R-:W-:Y:S01]  /*10bb0*/  IMAD.IADD R7, R236, 0x1, -R5 ;  /* 0x00000001ec077824 */ /* 0x000fe200078e0a05 */
[----:B------:R-:W-:-:S02]  /*10bc0*/  ISETP.GE.AND P1, PT, R8, R211, PT ;  /* 0x000000d30800720c */ /* 0x000fc40003f26270 */
[----:B------:R-:W-:Y:S02]  /*10bd0*/  FSEL R11, R11, -INF , !P5 ;  /* 0xff8000000b0b7808 */ /* 0x000fe40006800000 */
[----:B------:R-:W-:Y:S01]  /*10be0*/  FSEL R51, R10, -INF , !P4 ;  /* 0xff8000000a337808 */ /* 0x000fe20006000000 */
[--C-:B------:R-:W-:Y:S01]  /*10bf0*/  IMAD.IADD R10, R2, 0x1, -R4.reuse ;  /* 0x00000001020a7824 */ /* 0x100fe200078e0a04 */
[----:B------:R-:W-:Y:S01]  /*10c00*/  FSEL R153, R9, -INF , !P6 ;  /* 0xff80000009997808 */ /* 0x000fe20007000000 */
[----:B------:R-:W-:Y:S01]  /*10c10*/  IMAD.IADD R9, R225, 0x1, -R4 ;  /* 0x00000001e1097824 */ /* 0x000fe200078e0a04 */
[----:B------:R-:W-:Y:S02]  /*10c20*/  FSEL R62, R11, -INF , !P1 ;  /* 0xff8000000b3e7808 */ /* 0x000fe40004800000 */
[----:B------:R-:W-:Y:S02]  /*10c30*/  ISETP.GT.AND P4, PT, R210, R8, PT ;  /* 0x00000008d200720c */ /* 0x000fe40003f84270 */
[----:B------:R-:W-:-:S02]  /*10c40*/  ISETP.GE.AND P6, PT, R8, R209, PT ;  /* 0x000000d10800720c */ /* 0x000fc40003fc6270 */
[-C--:B------:R-:W-:Y:S02]  /*10c50*/  ISETP.GT.AND P2, PT, R208, R8.reuse, PT ;  /* 0x00000008d000720c */ /* 0x080fe40003f44270 */
[C---:B------:R-:W-:Y:S02]  /*10c60*/  ISETP.GE.AND P5, PT, R8.reuse, R207, PT ;  /* 0x000000cf0800720c */ /* 0x040fe40003fa6270 */
[----:B------:R-:W-:Y:S02]  /*10c70*/  ISETP.GE.AND P3, PT, R8, R205, PT ;  /* 0x000000cd0800720c */ /* 0x000fe40003f66270 */
[----:B------:R-:W-:Y:S01]  /*10c80*/  ISETP.GT.AND P1, PT, R206, R8, PT ;  /* 0x00000008ce00720c */ /* 0x000fe20003f24270 */
[----:B------:R-:W-:Y:S01]  /*10c90*/  IMAD.IADD R8, R236, 0x1, -R4 ;  /* 0x00000001ec087824 */ /* 0x000fe200078e0a04 */
[----:B------:R-:W-:Y:S02]  /*10ca0*/  IABS R4, R10 ;  /* 0x0000000a00047213 */ /* 0x000fe40000000000 */
[----:B------:R-:W-:-:S02]  /*10cb0*/  IABS R10, R9 ;  /* 0x00000009000a7213 */ /* 0x000fc40000000000 */
[----:B------:R-:W-:Y:S01]  /*10cc0*/  IABS R11, R8 ;  /* 0x00000008000b7213 */ /* 0x000fe20000000000 */
[----:B------:R-:W-:Y:S01]  /*10cd0*/  IMAD.MOV.U32 R32, RZ, RZ, R4 ;  /* 0x000000ffff207224 */ /* 0x000fe200078e0004 */
[----:B------:R-:W-:Y:S01]  /*10ce0*/  IABS R8, R34 ;  /* 0x0000002200087213 */ /* 0x000fe20000000000 */
[----:B------:R-:W-:Y:S01]  /*10cf0*/  IMAD.MOV.U32 R4, RZ, RZ, R10 ;  /* 0x000000ffff047224 */ /* 0x000fe200078e000a */
[----:B------:R-:W-:Y:S01]  /*10d00*/  IABS R7, R7 ;  /* 0x0000000700077213 */ /* 0x000fe20000000000 */
[----:B------:R-:W-:Y:S01]  /*10d10*/  IMAD.MOV.U32 R9, RZ, RZ, R11 ;  /* 0x000000ffff097224 */ /* 0x000fe200078e000b */
[----:B------:R-:W-:Y:S02]  /*10d20*/  I2FP.F32.S32 R10, R32 ;  /* 0x00000020000a7245 */ /* 0x000fe40000201400 */
[----:B------:R-:W-:Y:S02]  /*10d30*/  I2FP.F32.S32 R4, R4 ;  /* 0x0000000400047245 */ /* 0x000fe40000201400 */
[----:B------:R-:W-:Y:S01]  /*10d40*/  I2FP.F32.S32 R9, R9 ;  /* 0x0000000900097245 */ /* 0x000fe20000201400 */
[----:B------:R-:W-:Y:S01]  /*10d50*/  FFMA.FTZ R10, R10, -UR6, R47 ;  /* 0x800000060a0a7c23 */ /* 0x000fe2000801002f */
[----:B------:R-:W-:Y:S01]  /*10d60*/  I2FP.F32.S32 R11, R8 ;  /* 0x00000008000b7245 */ /* 0x000fe20000201400 */
[----:B------:R-:W-:-:S02]  /*10d70*/  VIADD R8, R3, 0xffffffa8 ;  /* 0xffffffa803087836 */ /* 0x000fc40000000000 */
[----:B------:R-:W-:Y:S01]  /*10d80*/  FFMA.FTZ R4, R4, -UR6, R35 ;  /* 0x8000000604047c23 */ /* 0x000fe20008010023 */
[----:B------:R-:W-:Y:S01]  /*10d90*/  FFMA.FTZ R9, R9, -UR6, R33 ;  /* 0x8000000609097c23 */ /* 0x000fe20008010021 */
[----:B------:R-:W-:Y:S01]  /*10da0*/  FSEL R10, R10, -INF , !P4 ;  /* 0xff8000000a0a7808 */ /* 0x000fe20006000000 */
[----:B------:R-:W-:Y:S01]  /*10db0*/  FFMA.FTZ R11, R11, -UR6, R148 ;  /* 0x800000060b0b7c23 */ /* 0x000fe20008010094 */
[----:B------:R-:W-:Y:S02]  /*10dc0*/  ISETP.GT.AND P4, PT, R212, R8, PT ;  /* 0x00000008d400720c */ /* 0x000fe40003f84270 */
[----:B------:R-:W-:Y:S02]  /*10dd0*/  FSEL R9, R9, -INF , !P2 ;  /* 0xff80000009097808 */ /* 0x000fe40005000000 */
[----:B------:R-:W-:Y:S02]  /*10de0*/  ISETP.GE.AND P2, PT, R8, R211, PT ;  /* 0x000000d30800720c */ /* 0x000fe40003f46270 */
[----:B------:R-:W-:-:S02]  /*10df0*/  FSEL R4, R4, -INF , !P1 ;  /* 0xff80000004047808 */ /* 0x000fc40004800000 */
[----:B------:R-:W-:Y:S02]  /*10e00*/  FSEL R11, R11, -INF , !P4 ;  /* 0xff8000000b0b7808 */ /* 0x000fe40006000000 */
[----:B------:R-:W-:Y:S02]  /*10e10*/  FSEL R63, R10, -INF , !P6 ;  /* 0xff8000000a3f7808 */ /* 0x000fe40007000000 */
[----:B------:R-:W-:Y:S02]  /*10e20*/  FSEL R155, R9, -INF , !P5 ;  /* 0xff800000099b7808 */ /* 0x000fe40006800000 */
[----:B------:R-:W-:Y:S01]  /*10e30*/  FSEL R154, R4, -INF , !P3 ;  /* 0xff800000049a7808 */ /* 0x000fe20005800000 */
[----:B------:R-:W-:Y:S01]  /*10e40*/  VIADD R4, R136, 0xffffffa9 ;  /* 0xffffffa988047836 */ /* 0x000fe20000000000 */
[----:B------:R-:W-:Y:S02]  /*10e50*/  FSEL R132, R11, -INF , !P2 ;  /* 0xff8000000b847808 */ /* 0x000fe40005000000 */
[----:B------:R-:W-:Y:S01]  /*10e60*/  ISETP.GT.AND P6, PT, R210, R8, PT ;  /* 0x00000008d200720c */ /* 0x000fe20003fc4270 */
[----:B------:R-:W-:Y:S01]  /*10e70*/  IMAD.IADD R6, R213, 0x1, -R4 ;  /* 0x00000001d5067824 */ /* 0x000fe200078e0a04 */
[----:B------:R-:W-:-:S02]  /*10e80*/  ISETP.GE.AND P5, PT, R8, R209, PT ;  /* 0x000000d10800720c */ /* 0x000fc40003fa6270 */
[-C--:B------:R-:W-:Y:S02]  /*10e90*/  ISETP.GT.AND P1, PT, R208, R8.reuse, PT ;  /* 0x00000008d000720c */ /* 0x080fe40003f24270 */
[C---:B------:R-:W-:Y:S02]  /*10ea0*/  ISETP.GE.AND P4, PT, R8.reuse, R207, PT ;  /* 0x000000cf0800720c */ /* 0x040fe40003f86270 */
[----:B------:R-:W-:Y:S02]  /*10eb0*/  ISETP.GE.AND P3, PT, R8, R205, PT ;  /* 0x000000cd0800720c */ /* 0x000fe40003f66270 */
[----:B------:R-:W-:Y:S01]  /*10ec0*/  ISETP.GT.AND P2, PT, R206, R8, PT ;  /* 0x00000008ce00720c */ /* 0x000fe20003f44270 */
[--C-:B------:R-:W-:Y:S01]  /*10ed0*/  IMAD.IADD R8, R2, 0x1, -R5.reuse ;  /* 0x0000000102087824 */ /* 0x100fe200078e0a05 */
[----:B------:R-:W-:Y:S01]  /*10ee0*/  I2FP.F32.S32 R7, R7 ;  /* 0x0000000700077245 */ /* 0x000fe20000201400 */
[----:B------:R-:W-:Y:S01]  /*10ef0*/  IMAD.IADD R5, R225, 0x1, -R5 ;  /* 0x00000001e1057824 */ /* 0x000fe200078e0a05 */
[----:B------:R-:W-:-:S02]  /*10f00*/  IABS R6, R6 ;  /* 0x0000000600067213 */ /* 0x000fc40000000000 */
[----:B------:R-:W-:Y:S01]  /*10f10*/  IABS R8, R8 ;  /* 0x0000000800087213 */ /* 0x000fe20000000000 */
[----:B------:R-:W-:Y:S01]  /*10f20*/  FFMA.FTZ R7, R7, -UR6, R28 ;  /* 0x8000000607077c23 */ /* 0x000fe2000801001c */
[----:B------:R-:W-:Y:S01]  /*10f30*/  IABS R5, R5 ;  /* 0x0000000500057213 */ /* 0x000fe20000000000 */
[----:B------:R-:W-:Y:S01]  /*10f40*/  VIADD R28, R137, 0xfffffffd ;  /* 0xfffffffd891c7836 */ /* 0x000fe20000000000 */
[----:B------:R-:W-:Y:S02]  /*10f50*/  I2FP.F32.S32 R8, R8 ;  /* 0x0000000800087245 */ /* 0x000fe40000201400 */
[----:B------:R-:W-:Y:S02]  /*10f60*/  I2FP.F32.S32 R5, R5 ;  /* 0x0000000500057245 */ /* 0x000fe40000201400 */
[----:B------:R-:W-:Y:S01]  /*10f70*/  FSEL R7, R7, -INF , !P1 ;  /* 0xff80000007077808 */ /* 0x000fe20004800000 */
[----:B------:R-:W-:Y:S01]  /*10f80*/  FFMA.FTZ R8, R8, -UR6, R150 ;  /* 0x8000000608087c23 */ /* 0x000fe20008010096 */
[----:B------:R-:W-:Y:S01]  /*10f90*/  I2FP.F32.S32 R9, R6 ;  /* 0x0000000600097245 */ /* 0x000fe20000201400 */
[----:B------:R-:W-:-:S02]  /*10fa0*/  VIADD R6, R3, 0xffffffa9 ;  /* 0xffffffa903067836 */ /* 0x000fc40000000000 */
[----:B------:R-:W-:Y:S01]  /*10fb0*/  FFMA.FTZ R5, R5, -UR6, R30 ;  /* 0x8000000605057c23 */ /* 0x000fe2000801001e */
[----:B------:R-:W-:Y:S01]  /*10fc0*/  FSEL R166, R7, -INF , !P4 ;  /* 0xff80000007a67808 */ /* 0x000fe20006000000 */
[--C-:B------:R-:W-:Y:S01]  /*10fd0*/  IMAD.IADD R7, R236, 0x1, -R4.reuse ;  /* 0x00000001ec077824 */ /* 0x100fe200078e0a04 */
[----:B------:R-:W-:Y:S01]  /*10fe0*/  FSEL R8, R8, -INF , !P6 ;  /* 0xff80000008087808 */ /* 0x000fe20007000000 */
[----:B------:R-:W-:Y:S01]  /*10ff0*/  FFMA.FTZ R9, R9, -UR6, R149 ;  /* 0x8000000609097c23 */ /* 0x000fe20008010095 */
[----:B------:R-:W-:Y:S02]  /*11000*/  ISETP.GT.AND P6, PT, R212, R6, PT ;  /* 0x00000006d400720c */ /* 0x000fe40003fc4270 */
[----:B------:R-:W-:Y:S01]  /*11010*/  FSEL R148, R8, -INF , !P5 ;  /* 0xff80000008947808 */ /* 0x000fe20006800000 */
[--C-:B------:R-:W-:Y:S01]  /*11020*/  IMAD.IADD R8, R2, 0x1, -R4.reuse ;  /* 0x0000000102087824 */ /* 0x100fe200078e0a04 */
[----:B------:R-:W-:Y:S01]  /*11030*/  FSEL R5, R5, -INF , !P2 ;  /* 0xff80000005057808 */ /* 0x000fe20005000000 */
[----:B------:R-:W-:Y:S01]  /*11040*/  IMAD.IADD R4, R225, 0x1, -R4 ;  /* 0x00000001e1047824 */ /* 0x000fe200078e0a04 */
[----:B------:R-:W-:-:S02]  /*11050*/  IABS R7, R7 ;  /* 0x0000000700077213 */ /* 0x000fc40000000000 */
[----:B------:R-:W-:Y:S02]  /*11060*/  ISETP.GE.AND P1, PT, R6, R211, PT ;  /* 0x000000d30600720c */ /* 0x000fe40003f26270 */
[----:B------:R-:W-:Y:S02]  /*11070*/  FSEL R9, R9, -INF , !P6 ;  /* 0xff80000009097808 */ /* 0x000fe40007000000 */
[----:B------:R-:W-:Y:S01]  /*11080*/  FSEL R165, R5, -INF , !P3 ;  /* 0xff80000005a57808 */ /* 0x000fe20005800000 */
[----:B------:R-:W-:Y:S01]  /*11090*/  VIADD R5, R136, 0xffffffb0 ;  /* 0xffffffb088057836 */ /* 0x000fe20000000000 */
[----:B------:R-:W-:Y:S02]  /*110a0*/  IABS R8, R8 ;  /* 0x0000000800087213 */ /* 0x000fe40000000000 */
[----:B------:R-:W-:Y:S02]  /*110b0*/  I2FP.F32.S32 R7, R7 ;  /* 0x0000000700077245 */ /* 0x000fe40000201400 */
[----:B------:R-:W-:-:S02]  /*110c0*/  FSEL R149, R9, -INF , !P1 ;  /* 0xff80000009957808 */ /* 0x000fc40004800000 */
[-C--:B------:R-:W-:Y:S01]  /*110d0*/  ISETP.GT.AND P5, PT, R210, R6.reuse, PT ;  /* 0x00000006d200720c */ /* 0x080fe20003fa4270 */
[----:B------:R-:W-:Y:S01]  /*110e0*/  FFMA.FTZ R7, R7, -UR6, R29 ;  /* 0x8000000607077c23 */ /* 0x000fe2000801001d */
[----:B------:R-:W-:Y:S02]  /*110f0*/  ISETP.GE.AND P4, PT, R6, R209, PT ;  /* 0x000000d10600720c */ /* 0x000fe40003f86270 */
[-C--:B------:R-:W-:Y:S02]  /*11100*/  ISETP.GT.AND P2, PT, R208, R6.reuse, PT ;  /* 0x00000006d000720c */ /* 0x080fe40003f44270 */
[C---:B------:R-:W-:Y:S02]  /*11110*/  ISETP.GE.AND P3, PT, R6.reuse, R207, PT ;  /* 0x000000cf0600720c */ /* 0x040fe40003f66270 */
[----:B------:R-:W-:Y:S02]  /*11120*/  ISETP.GE.AND P6, PT, R6, R205, PT ;  /* 0x000000cd0600720c */ /* 0x000fe40003fc6270 */
[----:B------:R-:W-:Y:S01]  /*11130*/  ISETP.GT.AND P1, PT, R206, R6, PT ;  /* 0x00000006ce00720c */ /* 0x000fe20003f24270 */
[----:B------:R-:W-:Y:S01]  /*11140*/  IMAD.IADD R6, R213, 0x1, -R5 ;  /* 0x00000001d5067824 */ /* 0x000fe200078e0a05 */
[----:B------:R-:W-:-:S02]  /*11150*/  I2FP.F32.S32 R8, R8 ;  /* 0x0000000800087245 */ /* 0x000fc40000201400 */
[----:B------:R-:W-:Y:S02]  /*11160*/  IABS R4, R4 ;  /* 0x0000000400047213 */ /* 0x000fe40000000000 */
[----:B------:R-:W-:Y:S01]  /*11170*/  IABS R6, R6 ;  /* 0x0000000600067213 */ /* 0x000fe20000000000 */
[----:B------:R-:W-:Y:S01]  /*11180*/  FFMA.FTZ R8, R8, -UR6, R151 ;  /* 0x8000000608087c23 */ /* 0x000fe20008010097 */
[----:B------:R-:W-:Y:S02]  /*11190*/  I2FP.F32.S32 R4, R4 ;  /* 0x0000000400047245 */ /* 0x000fe40000201400 */
[----:B------:R-:W-:Y:S02]  /*111a0*/  FSEL R7, R7, -INF , !P2 ;  /* 0xff80000007077808 */ /* 0x000fe40005000000 */
[----:B------:R-:W-:Y:S01]  /*111b0*/  I2FP.F32.S32 R9, R6 ;  /* 0x0000000600097245 */ /* 0x000fe20000201400 */
[----:B------:R-:W-:Y:S02]  /*111c0*/  VIADD R6, R3, 0xffffffb0 ;  /* 0xffffffb003067836 */ /* 0x000fe40000000000 */
[----:B------:R-:W-:Y:S01]  /*111d0*/  FFMA.FTZ R4, R4, -UR6, R31 ;  /* 0x8000000604047c23 */ /* 0x000fe2000801001f */
[----:B------:R-:W-:-:S02]  /*111e0*/  FSEL R8, R8, -INF , !P5 ;  /* 0xff80000008087808 */ /* 0x000fc40006800000 */
[----:B------:R-:W-:Y:S01]  /*111f0*/  FSEL R168, R7, -INF , !P3 ;  /* 0xff80000007a87808 */ /* 0x000fe20005800000 */
[--C-:B------:R-:W-:Y:S02]  /*11200*/  IMAD.IADD R7, R236, 0x1, -R5.reuse ;  /* 0x00000001ec077824 */ /* 0x100fe400078e0a05 */
[----:B------:R-:W-:Y:S01]  /*11210*/  FFMA.FTZ R9, R9, -UR6, R144 ;  /* 0x8000000609097c23 */ /* 0x000fe20008010090 */
[----:B------:R-:W-:Y:S01]  /*11220*/  FSEL R150, R8, -INF , !P4 ;  /* 0xff80000008967808 */ /* 0x000fe20006000000 */
[--C-:B------:R-:W-:Y:S01]  /*11230*/  IMAD.IADD R8, R2, 0x1, -R5.reuse ;  /* 0x0000000102087824 */ /* 0x100fe200078e0a05 */
[----:B------:R-:W-:Y:S01]  /*11240*/  ISETP.GT.AND P5, PT, R212, R6, PT ;  /* 0x00000006d400720c */ /* 0x000fe20003fa4270 */
[----:B------:R-:W-:Y:S01]  /*11250*/  IMAD.IADD R5, R225, 0x1, -R5 ;  /* 0x00000001e1057824 */ /* 0x000fe200078e0a05 */
[----:B------:R-:W-:Y:S01]  /*11260*/  FSEL R167, R4, -INF , !P1 ;  /* 0xff80000004a77808 */ /* 0x000fe20004800000 */
[C---:B------:R-:W-:Y:S01]  /*11270*/  VIADD R4, R136.reuse, 0xffffffb1 ;  /* 0xffffffb188047836 */ /* 0x040fe20000000000 */
[----:B------:R-:W-:Y:S01]  /*11280*/  IABS R7, R7 ;  /* 0x0000000700077213 */ /* 0x000fe20000000000 */
[----:B------:R-:W-:Y:S01]  /*11290*/  VIADD R136, R136, 0xffffffb9 ;  /* 0xffffffb988887836 */ /* 0x000fe20000000000 */
[----:B------:R-:W-:Y:S01]  /*112a0*/  FSEL R30, R9, -INF , !P5 ;  /* 0xff800000091e7808 */ /* 0x000fe20006800000 */
[----:B------:R-:W-:Y:S01]  /*112b0*/  IMAD.IADD R9, R213, 0x1, -R4 ;  /* 0x00000001d5097824 */ /* 0x000fe200078e0a04 */
[----:B------:R-:W-:-:S02]  /*112c0*/  IABS R8, R8 ;  /* 0x0000000800087213 */ /* 0x000fc40000000000 */
[----:B------:R-:W-:Y:S02]  /*112d0*/  I2FP.F32.S32 R7, R7 ;  /* 0x0000000700077245 */ /* 0x000fe40000201400 */
[----:B------:R-:W-:Y:S02]  /*112e0*/  ISETP.GE.AND P2, PT, R6, R211, PT ;  /* 0x000000d30600720c */ /* 0x000fe40003f46270 */
[----:B------:R-:W-:Y:S01]  /*112f0*/  I2FP.F32.S32 R8, R8 ;  /* 0x0000000800087245 */ /* 0x000fe20000201400 */
[----:B------:R-:W-:Y:S01]  /*11300*/  FFMA.FTZ R7, R7, -UR6, R24 ;  /* 0x8000000607077c23 */ /* 0x000fe20008010018 */
[----:B------:R-:W-:Y:S02]  /*11310*/  IABS R9, R9 ;  /* 0x0000000900097213 */ /* 0x000fe40000000000 */
[----:B------:R-:W-:Y:S01]  /*11320*/  IABS R5, R5 ;  /* 0x0000000500057213 */ /* 0x000fe20000000000 */
[----:B------:R-:W-:Y:S01]  /*11330*/  FFMA.FTZ R8, R8, -UR6, R146 ;  /* 0x8000000608087c23 */ /* 0x000fe20008010092 */
[----:B------:R-:W-:-:S02]  /*11340*/  ISETP.GT.AND P1, PT, R208, R6, PT ;  /* 0x00000006d000720c */ /* 0x000fc40003f24270 */
[----:B------:R-:W-:Y:S02]  /*11350*/  FSEL R167, R167, -INF , !P6 ;  /* 0xff800000a7a77808 */ /* 0x000fe40007000000 */
[----:B------:R-:W-:Y:S02]  /*11360*/  FSEL R30, R30, -INF , !P2 ;  /* 0xff8000001e1e7808 */ /* 0x000fe40005000000 */
[----:B------:R-:W-:Y:S02]  /*11370*/  ISETP.GT.AND P4, PT, R210, R6, PT ;  /* 0x00000006d200720c */ /* 0x000fe40003f84270 */
[C---:B------:R-:W-:Y:S02]  /*11380*/  ISETP.GE.AND P3, PT, R6.reuse, R209, PT ;  /* 0x000000d10600720c */ /* 0x040fe40003f66270 */
[C---:B------:R-:W-:Y:S02]  /*11390*/  ISETP.GE.AND P6, PT, R6.reuse, R207, PT ;  /* 0x000000cf0600720c */ /* 0x040fe40003fc6270 */
[----:B------:R-:W-:-:S02]  /*113a0*/  ISETP.GE.AND P5, PT, R6, R205, PT ;  /* 0x000000cd0600720c */ /* 0x000fc40003fa6270 */
[----:B------:R-:W-:Y:S02]  /*113b0*/  I2FP.F32.S32 R9, R9 ;  /* 0x0000000900097245 */ /* 0x000fe40000201400 */
[----:B------:R-:W-:Y:S01]  /*113c0*/  ISETP.GT.AND P2, PT, R206, R6, PT ;  /* 0x00000006ce00720c */ /* 0x000fe20003f44270 */
[----:B------:R-:W-:Y:S01]  /*113d0*/  VIADD R6, R3, 0xffffffb1 ;  /* 0xffffffb103067836 */ /* 0x000fe20000000000 */
[----:B------:R-:W-:Y:S01]  /*113e0*/  I2FP.F32.S32 R5, R5 ;  /* 0x0000000500057245 */ /* 0x000fe20000201400 */
[----:B------:R-:W-:Y:S01]  /*113f0*/  FFMA.FTZ R9, R9, -UR6, R145 ;  /* 0x8000000609097c23 */ /* 0x000fe20008010091 */
[----:B------:R-:W-:Y:S02]  /*11400*/  FSEL R7, R7, -INF , !P1 ;  /* 0xff80000007077808 */ /* 0x000fe40004800000 */
[----:B------:R-:W-:Y:S01]  /*11410*/  FSEL R8, R8, -INF , !P4 ;  /* 0xff80000008087808 */ /* 0x000fe20006000000 */
[----:B------:R-:W-:Y:S01]  /*11420*/  FFMA.FTZ R5, R5, -UR6, R26 ;  /* 0x8000000605057c23 */ /* 0x000fe2000801001a */
[----:B------:R-:W-:Y:S01]  /*11430*/  FSEL R67, R7, -INF , !P6 ;  /* 0xff80000007437808 */ /* 0x000fe20007000000 */
[----:B------:R-:W-:Y:S01]  /*11440*/  IMAD.IADD R7, R213, 0x1, -R136 ;  /* 0x00000001d5077824 */ /* 0x000fe200078e0a88 */
[----:B------:R-:W-:-:S02]  /*11450*/  ISETP.GT.AND P4, PT, R212, R6, PT ;  /* 0x00000006d400720c */ /* 0x000fc40003f84270 */
[----:B------:R-:W-:Y:S02]  /*11460*/  ISETP.GE.AND P1, PT, R6, R211, PT ;  /* 0x000000d30600720c */ /* 0x000fe40003f26270 */
[----:B------:R-:W-:Y:S02]  /*11470*/  FSEL R5, R5, -INF , !P2 ;  /* 0xff80000005057808 */ /* 0x000fe40005000000 */
[----:B------:R-:W-:Y:S02]  /*11480*/  FSEL R9, R9, -INF , !P4 ;  /* 0xff80000009097808 */ /* 0x000fe40006000000 */
[----:B------:R-:W-:Y:S02]  /*11490*/  IABS R7, R7 ;  /* 0x0000000700077213 */ /* 0x000fe40000000000 */
[----:B------:R-:W-:Y:S02]  /*114a0*/  FSEL R29, R8, -INF , !P3 ;  /* 0xff800000081d7808 */ /* 0x000fe40005800000 */
[----:B------:R-:W-:Y:S01]  /*114b0*/  FSEL R60, R5, -INF , !P5 ;  /* 0xff800000053c7808 */ /* 0x000fe20006800000 */
[----:B------:R-:W-:Y:S01]  /*114c0*/  IMAD.IADD R5, R2, 0x1, -R4 ;  /* 0x0000000102057824 */ /* 0x000fe200078e0a04 */
[----:B------:R-:W-:-:S02]  /*114d0*/  FSEL R31, R9, -INF , !P1 ;  /* 0xff800000091f7808 */ /* 0x000fc40004800000 */
[-C--:B------:R-:W-:Y:S02]  /*114e0*/  ISETP.GT.AND P3, PT, R210, R6.reuse, PT ;  /* 0x00000006d200720c */ /* 0x080fe40003f64270 */
[----:B------:R-:W-:Y:S02]  /*114f0*/  ISETP.GE.AND P6, PT, R6, R209, PT ;  /* 0x000000d10600720c */ /* 0x000fe40003fc6270 */
[-C--:B------:R-:W-:Y:S02]  /*11500*/  ISETP.GT.AND P2, PT, R208, R6.reuse, PT ;  /* 0x00000006d000720c */ /* 0x080fe40003f44270 */
[C---:B------:R-:W-:Y:S02]  /*11510*/  ISETP.GE.AND P5, PT, R6.reuse, R207, PT ;  /* 0x000000cf0600720c */ /* 0x040fe40003fa6270 */
[----:B------:R-:W-:Y:S02]  /*11520*/  ISETP.GE.AND P4, PT, R6, R205, PT ;  /* 0x000000cd0600720c */ /* 0x000fe40003f86270 */
[----:B------:R-:W-:Y:S01]  /*11530*/  ISETP.GT.AND P1, PT, R206, R6, PT ;  /* 0x00000006ce00720c */ /* 0x000fe20003f24270 */
[----:B------:R-:W-:Y:S01]  /*11540*/  IMAD.MOV.U32 R6, RZ, RZ, R7 ;  /* 0x000000ffff067224 */ /* 0x000fe200078e0007 */
[----:B------:R-:W-:Y:S01]  /*11550*/  IABS R5, R5 ;  /* 0x0000000500057213 */ /* 0x000fe20000000000 */
[----:B------:R-:W-:-:S02]  /*11560*/  IMAD.IADD R7, R2, 0x1, -R136 ;  /* 0x0000000102077824 */ /* 0x000fc400078e0a88 */
[C-C-:B------:R-:W-:Y:S01]  /*11570*/  IMAD.IADD R2, R236.reuse, 0x1, -R4.reuse ;  /* 0x00000001ec027824 */ /* 0x140fe200078e0a04 */
[----:B------:R-:W-:Y:S01]  /*11580*/  I2FP.F32.S32 R5, R5 ;  /* 0x0000000500057245 */ /* 0x000fe20000201400 */
[C---:B------:R-:W-:Y:S01]  /*11590*/  IMAD.IADD R4, R225.reuse, 0x1, -R4 ;  /* 0x00000001e1047824 */ /* 0x040fe200078e0a04 */
[----:B------:R-:W-:Y:S01]  /*115a0*/  IABS R7, R7 ;  /* 0x0000000700077213 */ /* 0x000fe20000000000 */
[--C-:B------:R-:W-:Y:S01]  /*115b0*/  IMAD.IADD R236, R236, 0x1, -R136.reuse ;  /* 0x00000001ecec7824 */ /* 0x100fe200078e0a88 */
[----:B------:R-:W-:Y:S01]  /*115c0*/  IABS R2, R2 ;  /* 0x0000000200027213 */ /* 0x000fe20000000000 */
[----:B------:R-:W-:Y:S01]  /*115d0*/  IMAD.IADD R136, R225, 0x1, -R136 ;  /* 0x00000001e1887824 */ /* 0x000fe200078e0a88 */
[----:B------:R-:W-:Y:S01]  /*115e0*/  IABS R4, R4 ;  /* 0x0000000400047213 */ /* 0x000fe20000000000 */
[----:B------:R-:W-:Y:S01]  /*115f0*/  FFMA.FTZ R5, R5, -UR6, R147 ;  /* 0x8000000605057c23 */ /* 0x000fe20008010093 */
[----:B------:R-:W-:Y:S02]  /*11600*/  IABS R236, R236 ;  /* 0x000000ec00ec7213 */ /* 0x000fe40000000000 */
[----:B------:R-:W-:-:S02]  /*11610*/  I2FP.F32.S32 R4, R4 ;  /* 0x0000000400047245 */ /* 0x000fc40000201400 */
[----:B------:R-:W-:Y:S02]  /*11620*/  I2FP.F32.S32 R236, R236 ;  /* 0x000000ec00ec7245 */ /* 0x000fe40000201400 */
[----:B------:R-:W-:Y:S01]  /*11630*/  I2FP.F32.S32 R2, R2 ;  /* 0x0000000200027245 */ /* 0x000fe20000201400 */
[----:B------:R-:W-:Y:S01]  /*11640*/  FFMA.FTZ R27, R4, -UR6, R27 ;  /* 0x80000006041b7c23 */ /* 0x000fe2000801001b */
[----:B------:R-:W-:Y:S02]  /*11650*/  VIADD R4, R3, 0xffffffb9 ;  /* 0xffffffb903047836 */ /* 0x000fe40000000000 */
[----:B------:R-:W-:Y:S01]  /*11660*/  FFMA.FTZ R21, R236, -UR6, R21 ;  /* 0x80000006ec157c23 */ /* 0x000fe20008010015 */
[----:B------:R-:W-:Y:S01]  /*11670*/  I2FP.F32.S32 R7, R7 ;  /* 0x0000000700077245 */ /* 0x000fe20000201400 */
[----:B------:R-:W-:Y:S01]  /*11680*/  FFMA.FTZ R2, R2, -UR6, R25 ;  /* 0x8000000602027c23 */ /* 0x000fe20008010019 */
[----:B------:R-:W-:Y:S02]  /*11690*/  FSEL R27, R27, -INF , !P1 ;  /* 0xff8000001b1b7808 */ /* 0x000fe40004800000 */
[----:B------:R-:W-:Y:S01]  /*116a0*/  ISETP.GT.AND P1, PT, R208, R4, PT ;  /* 0x00000004d000720c */ /* 0x000fe20003f24270 */
[----:B------:R-:W-:Y:S01]  /*116b0*/  FFMA.FTZ R7, R7, -UR6, R143 ;  /* 0x8000000607077c23 */ /* 0x000fe2000801008f */
[----:B------:R-:W-:-:S02]  /*116c0*/  IABS R136, R136 ;  /* 0x0000008800887213 */ /* 0x000fc40000000000 */
[----:B------:R-:W-:Y:S02]  /*116d0*/  FSEL R21, R21, -INF , !P1 ;  /* 0xff80000015157808 */ /* 0x000fe40004800000 */
[----:B------:R-:W-:Y:S02]  /*116e0*/  I2FP.F32.S32 R6, R6 ;  /* 0x0000000600067245 */ /* 0x000fe40000201400 */
[----:B------:R-:W-:Y:S02]  /*116f0*/  ISETP.GT.U32.AND P1, PT, R28, R201, PT ;  /* 0x000000c91c00720c */ /* 0x000fe40003f24070 */
[----:B------:R-:W-:Y:S01]  /*11700*/  I2FP.F32.S32 R136, R136 ;  /* 0x0000008800887245 */ /* 0x000fe20000201400 */
[----:B------:R-:W-:Y:S01]  /*11710*/  FFMA.FTZ R6, R6, -UR6, R141 ;  /* 0x8000000606067c23 */ /* 0x000fe2000801008d */
[----:B------:R-:W-:Y:S02]  /*11720*/  FSEL R2, R2, -INF , !P2 ;  /* 0xff80000002027808 */ /* 0x000fe40005000000 */
[----:B------:R-:W-:Y:S01]  /*11730*/  ISETP.GT.AND P2, PT, R210, R4, PT ;  /* 0x00000004d200720c */ /* 0x000fe20003f44270 */
[----:B------:R-:W-:Y:S01]  /*11740*/  FFMA.FTZ R23, R136, -UR6, R23 ;  /* 0x8000000688177c23 */ /* 0x000fe20008010017 */
[----:B------:R-:W-:-:S02]  /*11750*/  FSEL R3, R5, -INF , !P3 ;  /* 0xff80000005037808 */ /* 0x000fc40005800000 */
[----:B------:R-:W-:Y:S02]  /*11760*/  FSEL R143, R2, -INF , !P5 ;  /* 0xff800000028f7808 */ /* 0x000fe40006800000 */
[-C--:B------:R-:W-:Y:S02]  /*11770*/  ISETP.GT.AND P3, PT, R212, R4.reuse, PT ;  /* 0x00000004d400720c */ /* 0x080fe40003f64270 */
[----:B------:R-:W-:Y:S02]  /*11780*/  FSEL R2, R7, -INF , !P2 ;  /* 0xff80000007027808 */ /* 0x000fe40005000000 */
[----:B------:R-:W-:Y:S02]  /*11790*/  ISETP.GT.AND P2, PT, R206, R4, PT ;  /* 0x00000004ce00720c */ /* 0x000fe40003f44270 */
[----:B------:R-:W-:Y:S02]  /*117a0*/  FSEL R3, R3, -INF , !P6 ;  /* 0xff80000003037808 */ /* 0x000fe40007000000 */
[----:B------:R-:W-:-:S02]  /*117b0*/  FSEL R66, R27, -INF , !P4 ;  /* 0xff8000001b427808 */ /* 0x000fc40006000000 */
[----:B------:R-:W-:Y:S02]  /*117c0*/  FSEL R6, R6, -INF , !P3 ;  /* 0xff80000006067808 */ /* 0x000fe40005800000 */
[C---:B------:R-:W-:Y:S02]  /*117d0*/  ISETP.GE.AND P6, PT, R4.reuse, R211, PT ;  /* 0x000000d30400720c */ /* 0x040fe40003fc6270 */
[C---:B------:R-:W-:Y:S02]  /*117e0*/  ISETP.GE.AND P5, PT, R4.reuse, R209, PT ;  /* 0x000000d10400720c */ /* 0x040fe40003fa6270 */
[C---:B------:R-:W-:Y:S02]  /*117f0*/  ISETP.GE.AND P4, PT, R4.reuse, R207, PT ;  /* 0x000000cf0400720c */ /* 0x040fe40003f86270 */
[----:B------:R-:W-:Y:S02]  /*11800*/  ISETP.GE.AND P3, PT, R4, R205, PT ;  /* 0x000000cd0400720c */ /* 0x000fe40003f66270 */
[----:B------:R-:W-:-:S02]  /*11810*/  FSEL R23, R23, -INF , !P2 ;  /* 0xff80000017177808 */ /* 0x000fc40005000000 */
[----:B------:R-:W-:Y:S02]  /*11820*/  FSEL R32, R6, -INF , !P6 ;  /* 0xff80000006207808 */ /* 0x000fe40007000000 */
[----:B------:R-:W-:Y:S02]  /*11830*/  FSEL R2, R2, -INF , !P5 ;  /* 0xff80000002027808 */ /* 0x000fe40006800000 */
[----:B------:R-:W-:Y:S02]  /*11840*/  FSEL R141, R21, -INF , !P4 ;  /* 0xff800000158d7808 */ /* 0x000fe40006000000 */
[----:B------:R-:W-:Y:S01]  /*11850*/  FSEL R65, R23, -INF , !P3 ;  /* 0xff80000017417808 */ /* 0x000fe20005800000 */
[----:B------:R-:W-:Y:S06]  /*11860*/  @!P1 BRA `(.L_x_2236) ;  /* 0x0000000000e49947 */ /* 0x000fec0003800000 */
        /* <DEDUP_REMOVED lines=44> */
[----:B------:R-:W-:Y:S01]  /*11b30*/  SHF.L.U32 R8, R6, 0x6, RZ ;  /* 0x0000000606087819 */ /* 0x000fe200000006ff */
[----:B------:R-:W-:-:S03]  /*11b40*/  IMAD R193, R193, 0x30, RZ ;  /* 0x00000030c1c17824 */ /* 0x000fc600078e02ff */
[----:B------:R-:W-:-:S03]  /*11b50*/  SHF.L.U64.HI R9, R6, 0x6, R4 ;  /* 0x0000000606097819 */ /* 0x000fc60000010204 */
        /* <DEDUP_REMOVED lines=8> */
.L_x_2238:
[----:B------:R-:W-:Y:S05]  /*11be0*/  BSYNC.RECONVERGENT B0 ;  /* 0x0000000000007941 */ /* 0x000fea0003800200 */
.L_x_2237:
[----:B------:R-:W0:Y:S02]  /*11bf0*/  LDGDEPBAR ;  /* 0x00000000000079af */ /* 0x000e240000000000 */
.L_x_2236:
[----:B------:R-:W-:Y:S01]  /*11c00*/  FMNMX3.FTZ R11, R220, R224, R239, !PT ;  /* 0x000000e0dc0b7276 */ /* 0x000fe200078100ef */
[----:B------:R-:W-:Y:S01]  /*11c10*/  IMAD.SHL.U32 R7, R28, 0x2, RZ ;  /* 0x000000021c077824 */ /* 0x000fe200078e00ff */
[----:B------:R-:W-:Y:S01]  /*11c20*/  FMNMX3.FTZ R10, R138, R223, R238, !PT ;  /* 0x000000df8a0a7276 */ /* 0x000fe200078100ee */
[----:B------:R-:W-:Y:S01]  /*11c30*/  UIADD3 UR22, UPT, UPT, UR25, 0x76cf5d0a, URZ ;  /* 0x76cf5d0a19167890 */ /* 0x000fe2000fffe0ff */
[----:B------:R-:W-:Y:S01]  /*11c40*/  FMNMX3.FTZ R11, R11, R241, R246, !PT ;  /* 0x000000f10b0b7276 */ /* 0x000fe200078100f6 */
[----:B------:R-:W-:Y:S01]  /*11c50*/  UIADD3 UR4, UPT, UPT, UR25, 0x32370b8f, URZ ;  /* 0x32370b8f19047890 */ /* 0x000fe2000fffe0ff */
[----:B------:R-:W-:Y:S01]  /*11c60*/  FMNMX3.FTZ R10, R10, R50, R49, !PT ;  /* 0x000000320a0a7276 */ /* 0x000fe20007810031 */
[----:B------:R-:W-:Y:S01]  /*11c70*/  UIADD3 UR13, UPT, UPT, UR25, -0x56f99767, URZ ;  /* 0xa9066899190d7890 */ /* 0x000fe2000fffe0ff */
[----:B--2---:R-:W-:Y:S01]  /*11c80*/  FMNMX3.FTZ R4, R222, R219, R22, !PT ;  /* 0x000000dbde047276 */ /* 0x004fe20007810016 */
[----:B------:R-:W-:Y:S01]  /*11c90*/  UIADD3 UR19, UPT, UPT, UR25, -0x126145ec, URZ ;  /* 0xed9eba1419137890 */ /* 0x000fe2000fffe0ff */
[----:B------:R-:W-:Y:S01]  /*11ca0*/  FMNMX3.FTZ R11, R11, R164, R163, !PT ;  /* 0x000000a40b0b7276 */ /* 0x000fe200078100a3 */
[----:B-1----:R-:W-:Y:S01]  /*11cb0*/  LDSM.16.MT88.4 R16, [R186+0x6000] ;  /* 0x00600000ba10783b */ /* 0x002fe20000004200 */
        /* <DEDUP_REMOVED lines=19> */
[----:B------:R-:W-:Y:S01]  /*11df0*/  FMNMX3.FTZ R12, R12, R158, R161, !PT ;  /* 0x0000009e0c0c7276 */ /* 0x000fe200078100a1 */
[----:B------:R-:W1:Y:S01]  /*11e00*/  SHFL.BFLY PT, R6, R11, 0x2, 0x1f ;  /* 0x0c401f000b067f89 */ /* 0x000e6200000e0000 */
[----:B------:R-:W-:Y:S02]  /*11e10*/  FMNMX3.FTZ R4, R4, R30, R31, !PT ;  /* 0x0000001e04047276 */ /* 0x000fe4000781001f */
[----:B------:R-:W-:Y:S01]  /*11e20*/  FMNMX3.FTZ R12, R12, R51, R63, !PT ;  /* 0x000000330c0c7276 */ /* 0x000fe2000781003f */
[----:B------:R-:W2:Y:S01]  /*11e30*/  SHFL.BFLY PT, R5, R10, 0x2, 0x1f ;  /* 0x0c401f000a057f89 */ /* 0x000ea200000e0000 */
[----:B------:R-:W-:Y:S02]  /*11e40*/  FMNMX3.FTZ R4, R4, R52, R32, !PT ;  /* 0x0000003404047276 */ /* 0x000fe40007810020 */
[----:B------:R-:W-:Y:S02]  /*11e50*/  LOP3.LUT R7, R7, UR25, R233, 0x96, !PT ;  /* 0x0000001907077c12 */ /* 0x000fe4000f8e96e9 */
[----:B------:R-:W-:Y:S01]  /*11e60*/  FMNMX3.FTZ R12, R12, R148, R150, !PT ;  /* 0x000000940c0c7276 */ /* 0x000fe20007810096 */
[----:B------:R-:W3:Y:S02]  /*11e70*/  SHFL.BFLY PT, R9, R4, 0x2, 0x1f ;  /* 0x0c401f0004097f89 */ /* 0x000ee400000e0000 */
[----:B------:R-:W-:Y:S01]  /*11e80*/  IMAD.WIDE.U32 R144, R7, -0x326172a9, RZ ;  /* 0xcd9e8d5707907825 */ /* 0x000fe200078e00ff */
[----:B------:R-:W-:-:S04]  /*11e90*/  FMNMX3.FTZ R12, R12, R29, R3, !PT ;  /* 0x0000001d0c0c7276 */ /* 0x000fc80007810003 */
[----:B------:R-:W-:Y:S02]  /*11ea0*/  FMNMX3.FTZ R12, R12, R54, R2, !PT ;  /* 0x000000360c0c7276 */ /* 0x000fe40007810002 */
[----:B------:R-:W-:Y:S02]  /*11eb0*/  LOP3.LUT R13, R242, UR23, R145, 0x96, !PT ;  /* 0x00000017f20d7c12 */ /* 0x000fe4000f8e9691 */
[----:B------:R-:W-:Y:S01]  /*11ec0*/  LOP3.LUT R178, R144, UR12, R215, 0x96, !PT ;  /* 0x0000000c90b27c12 */ /* 0x000fe2000f8e96d7 */
[----:B------:R-:W4:Y:S01]  /*11ed0*/  SHFL.BFLY PT, R8, R12, 0x2, 0x1f ;  /* 0x0c401f000c087f89 */ /* 0x000f2200000e0000 */
[----:B------:R-:W-:Y:S01]  /*11ee0*/  LOP3.LUT R7, R244, UR23, R145, 0x96, !PT ;  /* 0x00000017f4077c12 */ /* 0x000fe2000f8e9691 */
[----:B------:R-:W-:Y:S01]  /*11ef0*/  IMAD.WIDE.U32 R192, R13, -0x2daee0ad, RZ ;  /* 0xd2511f530dc07825 */ /* 0x000fe200078e00ff */
[----:B------:R-:W-:Y:S02]  /*11f00*/  LOP3.LUT R144, R144, UR12, R227, 0x96, !PT ;  /* 0x0000000c90907c12 */ /* 0x000fe4000f8e96e3 */
[----:B-1----:R-:W-:Y:S01]  /*11f10*/  FMNMX.FTZ R6, R11, R6, !PT ;  /* 0x000000060b067209 */ /* 0x002fe20007810000 */
[----:B------:R-:W-:Y:S01]  /*11f20*/  IMAD.WIDE.U32 R178, R178, -0x2daee0ad, RZ ;  /* 0xd2511f53b2b27825 */ /* 0x000fe200078e00ff */
[----:B--2---:R-:W-:-:S03]  /*11f30*/  FMNMX.FTZ R5, R10, R5, !PT ;  /* 0x000000050a057209 */ /* 0x004fc60007810000 */
[----:B------:R-:W-:Y:S01]  /*11f40*/  IMAD.WIDE.U32 R176, R7, -0x2daee0ad, RZ ;  /* 0xd2511f5307b07825 */ /* 0x000fe200078e00ff */
[----:B------:R-:W-:Y:S01]  /*11f50*/  LOP3.LUT R7, R216, UR22, R193, 0x96, !PT ;  /* 0x00000016d8077c12 */ /* 0x000fe2000f8e96c1 */
[----:B------:R-:W1:Y:S01]  /*11f60*/  SHFL.BFLY PT, R134, R6, 0x1, 0x1f ;  /* 0x0c201f0006867f89 */ /* 0x000e6200000e0000 */
[----:B------:R-:W-:Y:S01]  /*11f70*/  LOP3.LUT R192, R192, UR4, R179, 0x96, !PT ;  /* 0x00000004c0c07c12 */ /* 0x000fe2000f8e96b3 */
[----:B------:R-:W-:Y:S01]  /*11f80*/  IMAD.WIDE.U32 R144, R144, -0x2daee0ad, RZ ;  /* 0xd2511f5390907825 */ /* 0x000fe200078e00ff */
[----:B---3--:R-:W-:Y:S01]  /*11f90*/  FMNMX.FTZ R9, R4, R9, !PT ;  /* 0x0000000904097209 */ /* 0x008fe20007810000 */
[----:B------:R-:W2:Y:S01]  /*11fa0*/  SHFL.BFLY PT, R133, R5, 0x1, 0x1f ;  /* 0x0c201f0005857f89 */ /* 0x000ea200000e0000 */
[----:B------:R-:W-:Y:S01]  /*11fb0*/  LOP3.LUT R4, R230, UR22, R177, 0x96, !PT ;  /* 0x00000016e6047c12 */ /* 0x000fe2000f8e96b1 */
[----:B------:R-:W-:Y:S01]  /*11fc0*/  IMAD.WIDE.U32 R146, R7, -0x326172a9, RZ ;  /* 0xcd9e8d5707927825 */ /* 0x000fe200078e00ff */
[----:B------:R-:W-:Y:S01]  /*11fd0*/  LOP3.LUT R176, R176, UR4, R145, 0x96, !PT ;  /* 0x00000004b0b07c12 */ /* 0x000fe2000f8e9691 */
[----:B------:R-:W3:Y:S02]  /*11fe0*/  SHFL.BFLY PT, R136, R9, 0x1, 0x1f ;  /* 0x0c201f0009887f89 */ /* 0x000ee400000e0000 */
[----:B------:R-:W-:Y:S01]  /*11ff0*/  IMAD.WIDE.U32 R192, R192, -0x326172a9, RZ ;  /* 0xcd9e8d57c0c07825 */ /* 0x000fe200078e00ff */
[----:B------:R-:W-:-:S02]  /*12000*/  LOP3.LUT R7, R214, UR11, R147, 0x96, !PT ;  /* 0x0000000bd6077c12 */ /* 0x000fc4000f8e9693 */
[----:B----4-:R-:W-:Y:S01]  /*12010*/  FMNMX.FTZ R8, R12, R8, !PT ;  /* 0x000000080c087209 */ /* 0x010fe20007810000 */
[----:B------:R-:W-:Y:S01]  /*12020*/  IMAD.WIDE.U32 R174, R4, -0x326172a9, RZ ;  /* 0xcd9e8d5704ae7825 */ /* 0x000fe200078e00ff */
[----:B------:R-:W-:-:S03]  /*12030*/  LOP3.LUT R146, R146, UR9, R193, 0x96, !PT ;  /* 0x0000000992927c12 */ /* 0x000fc6000f8e96c1 */
[----:B------:R-:W-:Y:S01]  /*12040*/  IMAD.WIDE.U32 R176, R176, -0x326172a9, RZ ;  /* 0xcd9e8d57b0b07825 */ /* 0x000fe200078e00ff */
[----:B------:R-:W-:Y:S01]  /*12050*/  LOP3.LUT R4, R226, UR11, R175, 0x96, !PT ;  /* 0x0000000be2047c12 */ /* 0x000fe2000f8e96af */
[----:B------:R-:W4:Y:S02]  /*12060*/  SHFL.BFLY PT, R135, R8, 0x1, 0x1f ;  /* 0x0c201f0008877f89 */ /* 0x000f2400000e0000 */
[----:B------:R-:W-:Y:S01]  /*12070*/  IMAD.WIDE.U32 R10, R7, -0x2daee0ad, RZ ;  /* 0xd2511f53070a7825 */ /* 0x000fe200078e00ff */
[----:B------:R-:W-:Y:S02]  /*12080*/  LOP3.LUT R174, R174, UR9, R177, 0x96, !PT ;  /* 0x00000009aeae7c12 */ /* 0x000fe4000f8e96b1 */
[----:B-1----:R-:W-:Y:S01]  /*12090*/  FMNMX.FTZ R134, R6, R134, !PT ;  /* 0x0000008606867209 */ /* 0x002fe20007810000 */
[----:B------:R-:W-:Y:S01]  /*120a0*/  IMAD.WIDE.U32 R146, R146, -0x2daee0ad, RZ ;  /* 0xd2511f5392927825 */ /* 0x000fe200078e00ff */
[----:B------:R-:W-:Y:S02]  /*120b0*/  LOP3.LUT R178, R178, UR19, R11, 0x96, !PT ;  /* 0x00000013b2b27c12 */ /* 0x000fe4000f8e960b */
[----:B--2---:R-:W-:Y:S01]  /*120c0*/  FMNMX.FTZ R133, R5, R133, !PT ;  /* 0x0000008505857209 */ /* 0x004fe20007810000 */
[----:B------:R-:W-:Y:S01]  /*120d0*/  IMAD.WIDE.U32 R12, R4, -0x2daee0ad, RZ ;  /* 0xd2511f53040c7825 */ /* 0x000fe200078e00ff */
[----:B------:R-:W-:-:S02]  /*120e0*/  LOP3.LUT R7, R10, UR13, R147, 0x96, !PT ;  /* 0x0000000d0a077c12 */ /* 0x000fc4000f8e9693 */
[----:B------:R-:W-:Y:S01]  /*120f0*/  FSETP.NEU.FTZ.AND P0, PT, R133, -INF , PT ;  /* 0xff8000008500780b */ /* 0x000fe20003f1d000 */
[----:B------:R-:W-:Y:S01]  /*12100*/  IMAD.WIDE.U32 R174, R174, -0x2daee0ad, RZ ;  /* 0xd2511f53aeae7825 */ /* 0x000fe200078e00ff */
[----:B------:R-:W-:Y:S02]  /*12110*/  LOP3.LUT R144, R144, UR19, R13, 0x96, !PT ;  /* 0x0000001390907c12 */ /* 0x000fe4000f8e960d */
[----:B---3--:R-:W-:Y:S01]  /*12120*/  FMNMX.FTZ R136, R9, R136, !PT ;  /* 0x0000008809887209 */ /* 0x008fe20007810000 */
[----:B------:R-:W-:Y:S01]  /*12130*/  IMAD.WIDE.U32 R10, R7, -0x326172a9, RZ ;  /* 0xcd9e8d57070a7825 */ /* 0x000fe200078e00ff */
[----:B------:R-:W-:Y:S02]  /*12140*/  LOP3.LUT R4, R12, UR13, R175, 0x96, !PT ;  /* 0x0000000d0c047c12 */ /* 0x000fe4000f8e96af */
[----:B------:R-:W-:Y:S01]  /*12150*/  FSETP.NEU.FTZ.AND P1, PT, R134, -INF , PT ;  /* 0xff8000008600780b */ /* 0x000fe20003f3d000 */
[----:B------:R-:W-:Y:S01]  /*12160*/  IMAD.MOV.U32 R6, RZ, RZ, R10 ;  /* 0x000000ffff067224 */ /* 0x000fe200078e000a */
[----:B------:R-:W-:Y:S01]  /*12170*/  FSETP.NEU.FTZ.AND P3, PT, R136, -INF , PT ;  /* 0xff8000008800780b */ /* 0x000fe20003f7d000 */
[----:B------:R-:W-:Y:S01]  /*12180*/  IMAD.WIDE.U32 R12, R4, -0x326172a9, RZ ;  /* 0xcd9e8d57040c7825 */ /* 0x000fe200078e00ff */
[----:B------:R-:W-:-:S02]  /*12190*/  PRMT R4, R10, 0x7771, RZ ;  /* 0x000077710a047816 */ /* 0x000fc400000000ff */
[----:B------:R-:W-:Y:S01]  /*121a0*/  LOP3.LUT R6, R6, 0xff, RZ, 0xc0, !PT ;  /* 0x000000ff06067812 */ /* 0x000fe200078ec0ff */
[----:B------:R-:W-:Y:S01]  /*121b0*/  IMAD.WIDE.U32 R144, R144, -0x326172a9, RZ ;  /* 0xcd9e8d5790907825 */ /* 0x000fe200078e00ff */
[----:B----4-:R-:W-:Y:S02]  /*121c0*/  FMNMX.FTZ R135, R8, R135, !PT ;  /* 0x0000008708877209 */ /* 0x010fe40007810000 */
[----:B------:R-:W-:Y:S01]  /*121d0*/  PRMT R4, R6, 0x5410, R4 ;  /* 0x0000541006047816 */ /* 0x000fe20000000004 */
[----:B------:R-:W-:Y:S01]  /*121e0*/  IMAD.WIDE.U32 R178, R178, -0x326172a9, RZ ;  /* 0xcd9e8d57b2b27825 */ /* 0x000fe200078e00ff */
[C---:B------:R-:W-:Y:S02]  /*121f0*/  FSEL R6, R133.reuse, RZ, P0 ;  /* 0x000000ff85067208 */ /* 0x040fe40000000000 */
[----:B------:R-:W-:Y:S01]  /*12200*/  LOP3.LUT R8, R144, UR7, R13, 0x96, !PT ;  /* 0x0000000790087c12 */ /* 0x000fe2000f8e960d */
[----:B------:R-:W-:Y:S01]  /*12210*/  FMUL.FTZ R144, R134, UR26 ;  /* 0x0000001a86907c20 */ /* 0x000fe20008410000 */
[----:B------:R-:W-:Y:S01]  /*12220*/  LOP3.LUT R9, R178, UR7, R11, 0x96, !PT ;  /* 0x00000007b2097c12 */ /* 0x000fe2000f8e960b */
[----:B------:R-:W-:Y:S01]  /*12230*/  FADD.FTZ R6, R138, -R6 ;  /* 0x800000068a067221 */ /* 0x000fe20000010000 */
[----:B------:R-:W-:Y:S01]  /*12240*/  FMUL.FTZ R138, R133, UR26 ;  /* 0x0000001a858a7c20 */ /* 0x000fe20008410000 */
[----:B------:R-:W-:Y:S01]  /*12250*/  PRMT R11, R10, 0x7773, RZ ;  /* 0x000077730a0b7816 */ /* 0x000fe200000000ff */
[----:B------:R-:W-:Y:S01]  /*12260*/  IMAD.MOV.U32 R5, RZ, RZ, R12 ;  /* 0x000000ffff057224 */ /* 0x000fe200078e000c */
[----:B------:R-:W-:Y:S01]  /*12270*/  FSEL R144, R144, RZ, P1 ;  /* 0x000000ff90907208 */ /* 0x000fe20000800000 */
[----:B------:R-:W-:Y:S01]  /*12280*/  FMUL.FTZ R6, R6, UR26 ;  /* 0x0000001a06067c20 */ /* 0x000fe20008410000 */
[----:B------:R-:W-:-:S02]  /*12290*/  FSEL R138, R138, RZ, P0 ;  /* 0x000000ff8a8a7208 */ /* 0x000fc40000000000 */
[----:B------:R-:W-:Y:S01]  /*122a0*/  PRMT R7, R10, 0x7772, RZ ;  /* 0x000077720a077816 */ /* 0x000fe200000000ff */
[--C-:B------:R-:W-:Y:S01]  /*122b0*/  FFMA.FTZ R41, R224, UR26, -R144.reuse ;  /* 0x0000001ae0297c23 */ /* 0x100fe20008010890 */
[----:B------:R-:W-:Y:S01]  /*122c0*/  FFMA.FTZ R40, R239, UR26, -R144 ;  /* 0x0000001aef287c23 */ /* 0x000fe20008010890 */
[--C-:B------:R-:W-:Y:S01]  /*122d0*/  FFMA.FTZ R34, R50, UR26, -R138.reuse ;  /* 0x0000001a32227c23 */ /* 0x100fe2000801088a */
[----:B------:R-:W-:Y:S01]  /*122e0*/  FMUL.FTZ R50, R136, UR26 ;  /* 0x0000001a88327c20 */ /* 0x000fe20008410000 */
[--C-:B------:R-:W-:Y:S01]  /*122f0*/  FFMA.FTZ R37, R223, UR26, -R138.reuse ;  /* 0x0000001adf257c23 */ /* 0x100fe2000801088a */
[--C-:B------:R-:W-:Y:S01]  /*12300*/  FFMA.FTZ R35, R238, UR26, -R138.reuse ;  /* 0x0000001aee237c23 */ /* 0x100fe2000801088a */
[----:B------:R-:W-:Y:S01]  /*12310*/  PRMT R10, R12, 0x7773, RZ ;  /* 0x000077730c0a7816 */ /* 0x000fe200000000ff */
[----:B------:R-:W-:Y:S01]  /*12320*/  MUFU.EX2 R41, R41 ;  /* 0x0000002900297308 */ /* 0x000fe20000000800 */
[----:B------:R-:W-:Y:S01]  /*12330*/  FSEL R50, R50, RZ, P3 ;  /* 0x000000ff32327208 */ /* 0x000fe20001800000 */
[----:B------:R-:W-:Y:S01]  /*12340*/  FFMA.FTZ R33, R49, UR26, -R138 ;  /* 0x0000001a31217c23 */ /* 0x000fe2000801088a */
[----:B------:R-:W-:Y:S01]  /*12350*/  PRMT R56, R12, 0x7772, RZ ;  /* 0x000077720c387816 */ /* 0x000fe200000000ff */
[----:B------:R-:W1:Y:S01]  /*12360*/  MUFU.EX2 R40, R40 ;  /* 0x0000002800287308 */ /* 0x000e620000000800 */
[----:B------:R-:W-:Y:S01]  /*12370*/  PRMT R7, R7, 0x5410, R11 ;  /* 0x0000541007077816 */ /* 0x000fe2000000000b */
[----:B------:R-:W-:Y:S01]  /*12380*/  FFMA.FTZ R43, R237, UR26, -R50 ;  /* 0x0000001aed2b7c23 */ /* 0x000fe20008010832 */
[----:B------:R-:W-:Y:S01]  /*12390*/  PRMT R56, R56, 0x5410, R10 ;  /* 0x0000541038387816 */ /* 0x000fe2000000000a */
[----:B------:R-:W-:Y:S01]  /*123a0*/  MUFU.EX2 R37, R37 ;  /* 0x0000002500257308 */ /* 0x000fe20000000800 */
[----:B------:R-:W-:Y:S01]  /*123b0*/  FFMA.FTZ R42, R48, UR26, -R50 ;  /* 0x0000001a302a7c23 */ /* 0x000fe20008010832 */
[----:B------:R-:W-:Y:S01]  /*123c0*/  LOP3.LUT R11, R9, 0xffff, RZ, 0xc0, !PT ;  /* 0x0000ffff090b7812 */ /* 0x000fe200078ec0ff */
[----:B------:R-:W-:Y:S01]  /*123d0*/  FMUL.FTZ R49, R135, UR26 ;  /* 0x0000001a87317c20 */ /* 0x000fe20008410000 */
[----:B------:R-:W2:Y:S01]  /*123e0*/  MUFU.EX2 R35, R35 ;  /* 0x0000002300237308 */ /* 0x000ea20000000800 */
[----:B------:R-:W-:Y:S01]  /*123f0*/  PRMT R10, R9, 0x7632, R10 ;  /* 0x00007632090a7816 */ /* 0x000fe2000000000a */
[--C-:B------:R-:W-:Y:S01]  /*12400*/  FFMA.FTZ R39, R241, UR26, -R144.reuse ;  /* 0x0000001af1277c23 */ /* 0x100fe20008010890 */
[----:B------:R-:W-:Y:S01]  /*12410*/  LOP3.LUT R24, R9, 0xff, RZ, 0xc0, !PT ;  /* 0x000000ff09187812 */ /* 0x000fe200078ec0ff */
[----:B------:R-:W-:Y:S01]  /*12420*/  MUFU.EX2 R43, R43 ;  /* 0x0000002b002b7308 */ /* 0x000fe20000000800 */
[----:B------:R-:W-:Y:S01]  /*12430*/  SHF.R.U32.HI R25, RZ, 0x18, R9 ;  /* 0x00000018ff197819 */ /* 0x000fe20000011609 */
[----:B------:R-:W-:Y:S01]  /*12440*/  FFMA.FTZ R38, R246, UR26, -R144 ;  /* 0x0000001af6267c23 */ /* 0x000fe20008010890 */
[----:B------:R-:W-:Y:S01]  /*12450*/  LOP3.LUT R9, R8, 0xffff, RZ, 0xc0, !PT ;  /* 0x0000ffff08097812 */ /* 0x000fe200078ec0ff */
[----:B------:R-:W3:Y:S01]  /*12460*/  MUFU.EX2 R42, R42 ;  /* 0x0000002a002a7308 */ /* 0x000ee20000000800 */
[----:B------:R-:W-:Y:S01]  /*12470*/  SHF.R.U32.HI R11, RZ, 0x8, R11 ;  /* 0x00000008ff0b7819 */ /* 0x000fe2000001160b */
[--C-:B------:R-:W-:Y:S01]  /*12480*/  FFMA.FTZ R44, R22, UR26, -R50.reuse ;  /* 0x0000001a162c7c23 */ /* 0x100fe20008010832 */
[----:B------:R-:W-:Y:S01]  /*12490*/  LOP3.LUT R10, R10, 0xff, RZ, 0xc0, !PT ;  /* 0x000000ff0a0a7812 */ /* 0x000fe200078ec0ff */
[----:B------:R-:W-:Y:S01]  /*124a0*/  MUFU.EX2 R34, R34 ;  /* 0x0000002200227308 */ /* 0x000fe20000000800 */
[----:B------:R-:W-:Y:S01]  /*124b0*/  LOP3.LUT R61, R8, 0xff, RZ, 0xc0, !PT ;  /* 0x000000ff083d7812 */ /* 0x000fe200078ec0ff */
[----:B------:R-:W-:Y:S01]  /*124c0*/  FFMA.FTZ R45, R219, UR26, -R50 ;  /* 0x0000001adb2d7c23 */ /* 0x000fe20008010832 */
[----:B------:R-:W-:Y:S01]  /*124d0*/  SHF.R.U32.HI R9, RZ, 0x8, R9 ;  /* 0x00000008ff097819 */ /* 0x000fe20000011609 */
[----:B------:R-:W-:Y:S01]  /*124e0*/  MUFU.EX2 R33, R33 ;  /* 0x0000002100217308 */ /* 0x000fe20000000800 */
[----:B------:R-:W-:Y:S01]  /*124f0*/  PRMT R24, R24, 0x5410, R11 ;  /* 0x0000541018187816 */ /* 0x000fe2000000000b */
[----:B------:R-:W-:Y:S01]  /*12500*/  FFMA.FTZ R163, R163, UR26, -R144 ;  /* 0x0000001aa3a37c23 */ /* 0x000fe20008010890 */
[----:B------:R-:W-:Y:S01]  /*12510*/  PRMT R25, R10, 0x5410, R25 ;  /* 0x000054100a197816 */ /* 0x000fe20000000019 */
[----:B------:R-:W-:Y:S01]  /*12520*/  MUFU.EX2 R39, R39 ;  /* 0x0000002700277308 */ /* 0x000fe20000000800 */
[----:B------:R-:W-:Y:S01]  /*12530*/  PRMT R64, R12, 0x7771, RZ ;  /* 0x000077710c407816 */ /* 0x000fe200000000ff */
[----:B------:R-:W-:Y:S01]  /*12540*/  FFMA.FTZ R169, R169, UR26, -R138 ;  /* 0x0000001aa9a97c23 */ /* 0x000fe2000801088a */
[----:B------:R-:W-:Y:S01]  /*12550*/  LOP3.LUT R5, R5, 0xff, RZ, 0xc0, !PT ;  /* 0x000000ff05057812 */ /* 0x000fe200078ec0ff */
[----:B------:R-:W4:Y:S01]  /*12560*/  LDSM.16.MT88.4 R12, [R182+0x6000] ;  /* 0x00600000b60c783b */ /* 0x000f220000004200 */
[----:B------:R-:W-:Y:S01]  /*12570*/  PRMT R10, R8, 0x7632, R10 ;  /* 0x00007632080a7816 */ /* 0x000fe2000000000a */
[----:B------:R-:W-:Y:S01]  /*12580*/  MUFU.EX2 R38, R38 ;  /* 0x0000002600267308 */ /* 0x000fe20000000800 */
[----:B------:R-:W-:Y:S01]  /*12590*/  PRMT R61, R61, 0x5410, R9 ;  /* 0x000054103d3d7816 */ /* 0x000fe20000000009 */
[----:B------:R-:W-:Y:S01]  /*125a0*/  FFMA.FTZ R157, R157, UR26, -R50 ;  /* 0x0000001a9d9d7c23 */ /* 0x000fe20008010832 */
[----:B------:R-:W-:Y:S01]  /*125b0*/  SHF.R.U32.HI R23, RZ, 0x18, R8 ;  /* 0x00000018ff177819 */ /* 0x000fe20000011608 */
[----:B------:R-:W-:Y:S01]  /*125c0*/  MUFU.EX2 R45, R45 ;  /* 0x0000002d002d7308 */ /* 0x000fe20000000800 */
[----:B------:R-:W-:Y:S01]  /*125d0*/  PRMT R64, R5, 0x5410, R64 ;  /* 0x0000541005407816 */ /* 0x000fe20000000040 */
[--C-:B------:R-:W-:Y:S01]  /*125e0*/  FFMA.FTZ R159, R159, UR26, -R50.reuse ;  /* 0x0000001a9f9f7c23 */ /* 0x100fe20008010832 */
[----:B------:R-:W-:Y:S01]  /*125f0*/  FSETP.NEU.FTZ.AND P2, PT, R135, -INF , PT ;  /* 0xff8000008700780b */ /* 0x000fe20003f5d000 */
[----:B------:R-:W-:Y:S01]  /*12600*/  MUFU.EX2 R44, R44 ;  /* 0x0000002c002c7308 */ /* 0x000fe20000000800 */
[----:B------:R-:W-:Y:S01]  /*12610*/  LOP3.LUT R10, R10, 0xff, RZ, 0xc0, !PT ;  /* 0x000000ff0a0a7812 */ /* 0x000fe200078ec0ff */
[--C-:B------:R-:W-:Y:S01]  /*12620*/  FFMA.FTZ R53, R53, UR26, -R50.reuse ;  /* 0x0000001a35357c23 */ /* 0x100fe20008010832 */
[--C-:B------:R-:W-:Y:S01]  /*12630*/  HSET2.LE.AND R24, R24, R0.reuse, PT ;  /* 0x0000000018187233 */ /* 0x100fe20003803000 */
[----:B------:R-:W5:Y:S01]  /*12640*/  MUFU.EX2 R46, R6 ;  /* 0x00000006002e7308 */ /* 0x000f620000000800 */
[--C-:B------:R-:W-:Y:S01]  /*12650*/  HSET2.LE.AND R25, R25, R0.reuse, PT ;  /* 0x0000000019197233 */ /* 0x100fe20003803000 */
[----:B------:R-:W-:Y:S01]  /*12660*/  FFMA.FTZ R142, R142, UR26, -R50 ;  /* 0x0000001a8e8e7c23 */ /* 0x000fe20008010832 */
[----:B-1----:R-:W-:Y:S01]  /*12670*/  F2FP.BF16.F32.PACK_AB R9, R40, R41 ;  /* 0x000000292809723e */ /* 0x002fe200000010ff */
[----:B------:R-:W-:Y:S01]  /*12680*/  MUFU.EX2 R163, R163 ;  /* 0x000000a300a37308 */ /* 0x000fe20000000800 */
[----:B--2---:R-:W-:Y:S01]  /*12690*/  F2FP.BF16.F32.PACK_AB R8, R35, R37 ;  /* 0x000000252308723e */ /* 0x004fe200000010ff */
[--C-:B------:R-:W-:Y:S01]  /*126a0*/  FFMA.FTZ R168, R168, UR26, -R144.reuse ;  /* 0x0000001aa8a87c23 */ /* 0x100fe20008010890 */
[----:B------:R-:W-:Y:S01]  /*126b0*/  FSEL R57, R136, RZ, P3 ;  /* 0x000000ff88397208 */ /* 0x000fe20001800000 */
[----:B------:R-:W-:Y:S01]  /*126c0*/  MUFU.EX2 R157, R157 ;  /* 0x0000009d009d7308 */ /* 0x000fe20000000800 */
[----:B------:R-:W-:Y:S01]  /*126d0*/  FSEL R49, R49, RZ, P2 ;  /* 0x000000ff31317208 */ /* 0x000fe20001000000 */
[----:B------:R-:W-:Y:S01]  /*126e0*/  FFMA.FTZ R153, R153, UR26, -R144 ;  /* 0x0000001a99997c23 */ /* 0x000fe20008010890 */
[----:B------:R-:W-:Y:S01]  /*126f0*/  PRMT R23, R10, 0x5410, R23 ;  /* 0x000054100a177816 */ /* 0x000fe20000000017 */
[----:B------:R-:W-:Y:S01]  /*12700*/  FADD.FTZ R57, R222, -R57 ;  /* 0x80000039de397221 */ /* 0x000fe20000010000 */
[----:B------:R-:W-:Y:S01]  /*12710*/  LOP3.LUT R24, R9, R24, RZ, 0xc0, !PT ;  /* 0x0000001809187212 */ /* 0x000fe200078ec0ff */
[--C-:B------:R-:W-:Y:S01]  /*12720*/  FFMA.FTZ R147, R55, UR26, -R49.reuse ;  /* 0x0000001a37937c23 */ /* 0x100fe20008010831 */
[----:B------:R-:W-:Y:S01]  /*12730*/  LOP3.LUT R25, R8, R25, RZ, 0xc0, !PT ;  /* 0x0000001908197212 */ /* 0x000fe200078ec0ff */
[--C-:B------:R-:W-:Y:S01]  /*12740*/  FFMA.FTZ R48, R218, UR26, -R49.reuse ;  /* 0x0000001ada307c23 */ /* 0x100fe20008010831 */
[--C-:B------:R-:W-:Y:S01]  /*12750*/  HSET2.LE.AND R22, R64, R0.reuse, PT ;  /* 0x0000000040167233 */ /* 0x100fe20003803000 */
[----:B------:R-:W1:Y:S01]  /*12760*/  LDSM.16.MT88.4 R8, [R181+0x6000] ;  /* 0x00600000b508783b */ /* 0x000e620000004200 */
[----:B---3--:R-:W-:Y:S01]  /*12770*/  F2FP.BF16.F32.PACK_AB R64, R42, R43 ;  /* 0x0000002b2a40723e */ /* 0x008fe200000010ff */
[--C-:B------:R-:W-:Y:S01]  /*12780*/  FFMA.FTZ R173, R173, UR26, -R49.reuse ;  /* 0x0000001aadad7c23 */ /* 0x100fe20008010831 */
[----:B------:R-:W-:Y:S01]  /*12790*/  FSEL R21, R135, RZ, P2 ;  /* 0x000000ff87157208 */ /* 0x000fe20001000000 */
[----:B------:R-:W-:Y:S01]  /*127a0*/  MUFU.EX2 R48, R48 ;  /* 0x0000003000307308 */ /* 0x000fe20000000800 */
[----:B------:R-:W-:Y:S01]  /*127b0*/  FSEL R5, R134, RZ, P1 ;  /* 0x000000ff86057208 */ /* 0x000fe20000800000 */
[----:B-----5:R-:W-:Y:S01]  /*127c0*/  FMUL.FTZ R110, R110, R46 ;  /* 0x0000002e6e6e7220 */ /* 0x020fe20000410000 */
[----:B------:R-:W-:Y:S01]  /*127d0*/  LOP3.LUT R22, R64, R22, RZ, 0xc0, !PT ;  /* 0x0000001640167212 */ /* 0x000fe200078ec0ff */
[----:B------:R-:W-:Y:S01]  /*127e0*/  FFMA.FTZ R64, R20, UR26, -R49 ;  /* 0x0000001a14407c23 */ /* 0x000fe20008010831 */
[----:B------:R-:W-:Y:S01]  /*127f0*/  FADD.FTZ R21, R221, -R21 ;  /* 0x80000015dd157221 */ /* 0x000fe20000010000 */
[----:B------:R-:W-:Y:S01]  /*12800*/  LOP3.LUT R151, R56, 0xff00ff, RZ, 0xc0, !PT ;  /* 0x00ff00ff38977812 */ /* 0x000fe200078ec0ff */
[----:B------:R-:W-:Y:S01]  /*12810*/  FADD.FTZ R5, R220, -R5 ;  /* 0x80000005dc057221 */ /* 0x000fe20000010000 */
[----:B------:R2:W-:Y:S01]  /*12820*/  MUFU.EX2 R56, R147 ;  /* 0x0000009300387308 */ /* 0x0005e20000000800 */
[----:B------:R-:W-:Y:S01]  /*12830*/  LOP3.LUT R7, R7, 0xff00ff, RZ, 0xc0, !PT ;  /* 0x00ff00ff07077812 */ /* 0x000fe200078ec0ff */
[-C--:B------:R-:W-:Y:S01]  /*12840*/  FMUL.FTZ R111, R111, R46.reuse ;  /* 0x0000002e6f6f7220 */ /* 0x080fe20000410000 */
[----:B------:R-:W-:Y:S01]  /*12850*/  FMUL.FTZ R5, R5, UR26 ;  /* 0x0000001a05057c20 */ /* 0x000fe20008410000 */
[----:B------:R3:W5:Y:S01]  /*12860*/  MUFU.EX2 R55, R173 ;  /* 0x000000ad00377308 */ /* 0x0007620000000800 */
[--C-:B------:R-:W-:Y:S01]  /*12870*/  HSET2.LE.AND R4, R4, R0.reuse, PT ;  /* 0x0000000004047233 */ /* 0x100fe20003803000 */
[-C--:B------:R-:W-:Y:S01]  /*12880*/  FMUL.FTZ R94, R94, R46.reuse ;  /* 0x0000002e5e5e7220 */ /* 0x080fe20000410000 */
[--C-:B------:R-:W-:Y:S01]  /*12890*/  HSET2.LE.AND R27, R7, R0.reuse, PT ;  /* 0x00000000071b7233 */ /* 0x100fe20003803000 */
[----:B------:R4:W4:Y:S01]  /*128a0*/  MUFU.EX2 R47, R5 ;  /* 0x00000005002f7308 */ /* 0x0009220000000800 */
[----:B------:R-:W-:Y:S01]  /*128b0*/  F2FP.BF16.F32.PACK_AB R26, R38, R39 ;  /* 0x00000027261a723e */ /* 0x000fe200000010ff */
[-C--:B------:R-:W-:Y:S01]  /*128c0*/  FMUL.FTZ R95, R95, R46.reuse ;  /* 0x0000002e5f5f7220 */ /* 0x080fe20000410000 */
[----:B------:R-:W-:Y:S01]  /*128d0*/  HSET2.LE.AND R20, R151, R0, PT ;  /* 0x0000000097147233 */ /* 0x000fe20003803000 */
[----:B------:R-:W-:Y:S01]  /*128e0*/  FMUL.FTZ R106, R106, R46 ;  /* 0x0000002e6a6a7220 */ /* 0x000fe20000410000 */
[----:B------:R-:W-:Y:S01]  /*128f0*/  LOP3.LUT R26, R26, R4, RZ, 0xc0, !PT ;  /* 0x000000041a1a7212 */ /* 0x000fe200078ec0ff */
[----:B--2---:R-:W-:Y:S01]  /*12900*/  FMUL.FTZ R147, R57, UR26 ;  /* 0x0000001a39937c20 */ /* 0x004fe20008410000 */
[----:B------:R-:W-:Y:S01]  /*12910*/  LOP3.LUT R178, R192, UR8, R179, 0x96, !PT ;  /* 0x00000008c0b27c12 */ /* 0x000fe2000f8e96b3 */
[----:B------:R2:W-:Y:S01]  /*12920*/  MUFU.EX2 R57, R64 ;  /* 0x0000004000397308 */ /* 0x0005e20000000800 */
[-C--:B------:R-:W-:Y:S01]  /*12930*/  FMUL.FTZ R107, R107, R46.reuse ;  /* 0x0000002e6b6b7220 */ /* 0x080fe20000410000 */
[----:B---3--:R-:W-:Y:S01]  /*12940*/  F2FP.BF16.F32.PACK_AB R173, R44, R45 ;  /* 0x0000002d2cad723e */ /* 0x008fe200000010ff */
[----:B------:R-:W-:Y:S01]  /*12950*/  FMUL.FTZ R90, R90, R46 ;  /* 0x0000002e5a5a7220 */ /* 0x000fe20000410000 */
[----:B-----5:R-:W-:Y:S01]  /*12960*/  F2FP.BF16.F32.PACK_AB R151, R55, R48 ;  /* 0x000000303797723e */ /* 0x020fe200000010ff */
[----:B------:R-:W-:Y:S01]  /*12970*/  IMAD.WIDE.U32 R178, R178, -0x2daee0ad, RZ ;  /* 0xd2511f53b2b27825 */ /* 0x000fe200078e00ff */
[----:B----4-:R-:W-:-:S03]  /*12980*/  F2FP.BF16.F32.PACK_AB R5, R33, R34 ;  /* 0x000000222105723e */ /* 0x010fc600000010ff */
[-C--:B------:R-:W-:Y:S01]  /*12990*/  FMUL.FTZ R108, R108, R47.reuse ;  /* 0x0000002f6c6c7220 */ /* 0x080fe20000410000 */
[-C--:B------:R-:W-:Y:S01]  /*129a0*/  FMUL.FTZ R109, R109, R47.reuse ;  /* 0x0000002f6d6d7220 */ /* 0x080fe20000410000 */
[----:B------:R-:W-:Y:S01]  /*129b0*/  FMUL.FTZ R92, R92, R47 ;  /* 0x0000002f5c5c7220 */ /* 0x000fe20000410000 */
[----:B------:R-:W-:Y:S01]  /*129c0*/  LOP3.LUT R27, R5, R27, RZ, 0xc0, !PT ;  /* 0x0000001b051b7212 */ /* 0x000fe200078ec0ff */
[-C--:B------:R-:W-:Y:S01]  /*129d0*/  FMUL.FTZ R93, R93, R47.reuse ;  /* 0x0000002f5d5d7220 */ /* 0x080fe20000410000 */
[----:B------:R-:W3:Y:S01]  /*129e0*/  LDSM.16.MT88.4 R4, [R180+0x6000] ;  /* 0x00600000b404783b */ /* 0x000ee20000004200 */
[-C--:B------:R-:W-:Y:S01]  /*129f0*/  FMUL.FTZ R104, R104, R47.reuse ;  /* 0x0000002f68687220 */ /* 0x080fe20000410000 */
[----:B--2---:R-:W-:Y:S01]  /*12a00*/  FMUL.FTZ R64, R21, UR26 ;  /* 0x0000001a15407c20 */ /* 0x004fe20008410000 */
[--C-:B------:R-:W-:Y:S01]  /*12a10*/  HSET2.LE.AND R21, R61, R0.reuse, PT ;  /* 0x000000003d157233 */ /* 0x100fe20003803000 */
[-C--:B------:R-:W-:Y:S01]  /*12a20*/  FMUL.FTZ R105, R105, R47.reuse ;  /* 0x0000002f69697220 */ /* 0x080fe20000410000 */
[----:B------:R2:W4:Y:S01]  /*12a30*/  MUFU.EX2 R61, R147 ;  /* 0x00000093003d7308 */ /* 0x0005220000000800 */
[C---:B------:R-:W-:Y:S01]  /*12a40*/  HMMA.16816.F32.BF16 R108, R24.reuse, R12, R108 ;  /* 0x0000000c186c723c */ /* 0x040fe2000004186c */
[----:B------:R-:W-:Y:S01]  /*12a50*/  LOP3.LUT R176, R176, UR8, R145, 0x96, !PT ;  /* 0x00000008b0b07c12 */ /* 0x000fe2000f8e9691 */
[----:B------:R-:W-:Y:S01]  /*12a60*/  FFMA.FTZ R145, R164, UR26, -R144 ;  /* 0x0000001aa4917c23 */ /* 0x000fe20008010890 */
[----:B------:R-:W5:Y:S01]  /*12a70*/  MUFU.EX2 R64, R64 ;  /* 0x0000004000407308 */ /* 0x000f620000000800 */
[----:B------:R-:W-:Y:S01]  /*12a80*/  FFMA.FTZ R164, R162, UR26, -R138 ;  /* 0x0000001aa2a47c23 */ /* 0x000fe2000801088a */
[-C--:B------:R-:W-:Y:S01]  /*12a90*/  FMUL.FTZ R88, R88, R47.reuse ;  /* 0x0000002f58587220 */ /* 0x080fe20000410000 */
[-C--:B------:R-:W-:Y:S01]  /*12aa0*/  FMUL.FTZ R89, R89, R47.reuse ;  /* 0x0000002f59597220 */ /* 0x080fe20000410000 */
[-C--:B------:R-:W-:Y:S01]  /*12ab0*/  FMUL.FTZ R91, R91, R46.reuse ;  /* 0x0000002e5b5b7220 */ /* 0x080fe20000410000 */
[----:B-1----:R-:W-:Y:S01]  /*12ac0*/  HMMA.16816.F32.BF16 R92, R24, R8, R92 ;  /* 0x00000008185c723c */ /* 0x002fe2000004185c */
[----:B------:R-:W-:Y:S01]  /*12ad0*/  MUFU.EX2 R145, R145 ;  /* 0x0000009100917308 */ /* 0x000fe20000000800 */
[-C--:B------:R-:W-:Y:S01]  /*12ae0*/  FMUL.FTZ R124, R124, R47.reuse ;  /* 0x0000002f7c7c7220 */ /* 0x080fe20000410000 */
[----:B------:R-:W-:Y:S01]  /*12af0*/  FMUL.FTZ R125, R125, R47 ;  /* 0x0000002f7d7d7220 */ /* 0x000fe20000410000 */
[----:B------:R-:W-:Y:S01]  /*12b00*/  FMUL.FTZ R126, R126, R46 ;  /* 0x0000002e7e7e7220 */ /* 0x000fe20000410000 */
[--C-:B--2---:R-:W-:Y:S01]  /*12b10*/  HSET2.LE.AND R147, R23, R0.reuse, PT ;  /* 0x0000000017937233 */ /* 0x104fe20003803000 */
[-C--:B----4-:R-:W-:Y:S01]  /*12b20*/  FMUL.FTZ R112, R112, R61.reuse ;  /* 0x0000003d70707220 */ /* 0x090fe20000410000 */
[----:B------:R-:W-:Y:S01]  /*12b30*/  F2FP.BF16.F32.PACK_AB R23, R57, R56 ;  /* 0x000000383917723e */ /* 0x000fe200000010ff */
[-C--:B------:R-:W-:Y:S01]  /*12b40*/  FMUL.FTZ R113, R113, R61.reuse ;  /* 0x0000003d71717220 */ /* 0x080fe20000410000 */
[-C--:B-----5:R-:W-:Y:S01]  /*12b50*/  FMUL.FTZ R114, R114, R64.reuse ;  /* 0x0000004072727220 */ /* 0x0a0fe20000410000 */
[----:B------:R-:W-:Y:S01]  /*12b60*/  FMUL.FTZ R115, R115, R64 ;  /* 0x0000004073737220 */ /* 0x000fe20000410000 */
[----:B------:R-:W-:Y:S01]  /*12b70*/  LOP3.LUT R23, R23, R20, RZ, 0xc0, !PT ;  /* 0x0000001417177212 */ /* 0x000fe200078ec0ff */
[----:B------:R-:W-:Y:S01]  /*12b80*/  FMUL.FTZ R96, R96, R61 ;  /* 0x0000003d60607220 */ /* 0x000fe20000410000 */
[----:B------:R-:W-:Y:S01]  /*12b90*/  LOP3.LUT R20, R173, R21, RZ, 0xc0, !PT ;  /* 0x00000015ad147212 */ /* 0x000fe200078ec0ff */
[----:B------:R-:W-:Y:S01]  /*12ba0*/  FMUL.FTZ R97, R97, R61 ;  /* 0x0000003d61617220 */ /* 0x000fe20000410000 */
[----:B------:R-:W-:Y:S01]  /*12bb0*/  LOP3.LUT R21, R151, R147, RZ, 0xc0, !PT ;  /* 0x0000009397157212 */ /* 0x000fe200078ec0ff */
[-C--:B------:R-:W-:Y:S01]  /*12bc0*/  FMUL.FTZ R98, R98, R64.reuse ;  /* 0x0000004062627220 */ /* 0x080fe20000410000 */
[-C--:B------:R-:W-:Y:S01]  /*12bd0*/  FMUL.FTZ R99, R99, R64.reuse ;  /* 0x0000004063637220 */ /* 0x080fe20000410000 */
[-C--:B------:R-:W-:Y:S01]  /*12be0*/  FMUL.FTZ R100, R100, R61.reuse ;  /* 0x0000003d64647220 */ /* 0x080fe20000410000 */
[-C--:B------:R-:W-:Y:S01]  /*12bf0*/  FMUL.FTZ R101, R101, R61.reuse ;  /* 0x0000003d65657220 */ /* 0x080fe20000410000 */
[-C--:B------:R-:W-:Y:S01]  /*12c00*/  FMUL.FTZ R102, R102, R64.reuse ;  /* 0x0000004066667220 */ /* 0x080fe20000410000 */
[-C--:B------:R-:W-:Y:S01]  /*12c10*/  FMUL.FTZ R103, R103, R64.reuse ;  /* 0x0000004067677220 */ /* 0x080fe20000410000 */
[C---:B------:R-:W-:Y:S01]  /*12c20*/  HMMA.16816.F32.BF16 R112, R20.reuse, R12, R112 ;  /* 0x0000000c1470723c */ /* 0x040fe20000041870 */
[----:B------:R-:W-:Y:S01]  /*12c30*/  IMAD.MOV.U32 R12, RZ, RZ, R178 ;  /* 0x000000ffff0c7224 */ /* 0x000fe200078e00b2 */
[----:B------:R-:W-:Y:S01]  /*12c40*/  PRMT R13, R178, 0x7773, RZ ;  /* 0x00007773b20d7816 */ /* 0x000fe200000000ff */
[----:B------:R-:W-:Y:S01]  /*12c50*/  FFMA.FTZ R147, R170, UR26, -R144 ;  /* 0x0000001aaa937c23 */ /* 0x000fe20008010890 */
[--C-:B------:R-:W-:Y:S01]  /*12c60*/  FFMA.FTZ R151, R171, UR26, -R138.reuse ;  /* 0x0000001aab977c23 */ /* 0x100fe2000801088a */
[-C--:B------:R-:W-:Y:S01]  /*12c70*/  FMUL.FTZ R84, R84, R61.reuse ;  /* 0x0000003d54547220 */ /* 0x080fe20000410000 */
[----:B------:R-:W-:Y:S01]  /*12c80*/  FMUL.FTZ R85, R85, R61 ;  /* 0x0000003d55557220 */ /* 0x000fe20000410000 */
[-C--:B------:R-:W-:Y:S01]  /*12c90*/  FMUL.FTZ R86, R86, R64.reuse ;  /* 0x0000004056567220 */ /* 0x080fe20000410000 */
[----:B------:R-:W-:Y:S01]  /*12ca0*/  HMMA.16816.F32.BF16 R96, R20, R8, R96 ;  /* 0x000000081460723c */ /* 0x000fe20000041860 */
[C---:B------:R-:W-:Y:S01]  /*12cb0*/  PRMT R9, R178.reuse, 0x7772, RZ ;  /* 0x00007772b2097816 */ /* 0x040fe200000000ff */
[----:B------:R-:W-:Y:S01]  /*12cc0*/  FMUL.FTZ R87, R87, R64 ;  /* 0x0000004057577220 */ /* 0x000fe20000410000 */
[----:B------:R-:W-:Y:S01]  /*12cd0*/  PRMT R8, R178, 0x7771, RZ ;  /* 0x00007771b2087816 */ /* 0x000fe200000000ff */
[----:B------:R-:W-:Y:S01]  /*12ce0*/  MUFU.EX2 R164, R164 ;  /* 0x000000a400a47308 */ /* 0x000fe20000000800 */
[----:B------:R-:W-:Y:S01]  /*12cf0*/  PRMT R9, R9, 0x5410, R13 ;  /* 0x0000541009097816 */ /* 0x000fe2000000000d */
[----:B------:R-:W-:Y:S01]  /*12d00*/  FFMA.FTZ R13, R160, UR26, -R138 ;  /* 0x0000001aa00d7c23 */ /* 0x000fe2000801088a */
[-C--:B------:R-:W-:Y:S01]  /*12d10*/  FMUL.FTZ R127, R127, R46.reuse ;  /* 0x0000002e7f7f7220 */ /* 0x080fe20000410000 */
[-C--:B------:R-:W-:Y:S01]  /*12d20*/  HMMA.16816.F32.BF16 R104, R24, R14.reuse, R104 ;  /* 0x0000000e1868723c */ /* 0x080fe20000041868 */
[----:B------:R-:W-:Y:S01]  /*12d30*/  MUFU.EX2 R147, R147 ;  /* 0x0000009300937308 */ /* 0x000fe20000000800 */
[-C--:B------:R-:W-:Y:S01]  /*12d40*/  FMUL.FTZ R120, R120, R47.reuse ;  /* 0x0000002f78787220 */ /* 0x080fe20000410000 */
[-C--:B------:R-:W-:Y:S01]  /*12d50*/  FMUL.FTZ R121, R121, R47.reuse ;  /* 0x0000002f79797220 */ /* 0x080fe20000410000 */
[-C--:B------:R-:W-:Y:S01]  /*12d60*/  FMUL.FTZ R122, R122, R46.reuse ;  /* 0x0000002e7a7a7220 */ /* 0x080fe20000410000 */
[----:B------:R1:W-:Y:S01]  /*12d70*/  MUFU.EX2 R162, R13 ;  /* 0x0000000d00a27308 */ /* 0x0003e20000000800 */
[-C--:B------:R-:W-:Y:S01]  /*12d80*/  FMUL.FTZ R123, R123, R46.reuse ;  /* 0x0000002e7b7b7220 */ /* 0x080fe20000410000 */
[-C--:B------:R-:W-:Y:S01]  /*12d90*/  FMUL.FTZ R76, R76, R47.reuse ;  /* 0x0000002f4c4c7220 */ /* 0x080fe20000410000 */
[----:B------:R-:W-:Y:S01]  /*12da0*/  HMMA.16816.F32.BF16 R100, R20, R14, R100 ;  /* 0x0000000e1464723c */ /* 0x000fe20000041864 */
[----:B------:R-:W-:Y:S01]  /*12db0*/  LOP3.LUT R14, R12, 0xff, RZ, 0xc0, !PT ;  /* 0x000000ff0c0e7812 */ /* 0x000fe200078ec0ff */
[----:B------:R2:W-:Y:S01]  /*12dc0*/  MUFU.EX2 R160, R169 ;  /* 0x000000a900a07308 */ /* 0x0005e20000000800 */
[----:B------:R-:W-:Y:S01]  /*12dd0*/  LOP3.LUT R12, R146, UR27, R179, 0x96, !PT ;  /* 0x0000001b920c7c12 */ /* 0x000fe2000f8e96b3 */
[----:B------:R-:W-:Y:S01]  /*12de0*/  FFMA.FTZ R146, R172, UR26, -R144 ;  /* 0x0000001aac927c23 */ /* 0x000fe20008010890 */
[----:B------:R-:W-:Y:S01]  /*12df0*/  PRMT R8, R14, 0x5410, R8 ;  /* 0x000054100e087816 */ /* 0x000fe20000000008 */
[----:B------:R-:W-:Y:S01]  /*12e00*/  MUFU.EX2 R151, R151 ;  /* 0x0000009700977308 */ /* 0x000fe20000000800 */
[C---:B------:R-:W-:Y:S01]  /*12e10*/  LOP3.LUT R14, R12.reuse, 0xffff, RZ, 0xc0, !PT ;  /* 0x0000ffff0c0e7812 */ /* 0x040fe200078ec0ff */
[-C--:B------:R-:W-:Y:S01]  /*12e20*/  HMMA.16816.F32.BF16 R88, R24, R10.reuse, R88 ;  /* 0x0000000a1858723c */ /* 0x080fe20000041858 */
[----:B------:R-:W-:Y:S01]  /*12e30*/  PRMT R15, R12, 0x7632, R15 ;  /* 0x000076320c0f7816 */ /* 0x000fe2000000000f */
[----:B------:R-:W4:Y:S01]  /*12e40*/  MUFU.EX2 R146, R146 ;  /* 0x0000009200927308 */ /* 0x000f220000000800 */
[----:B------:R-:W-:Y:S01]  /*12e50*/  SHF.R.U32.HI R14, RZ, 0x8, R14 ;  /* 0x00000008ff0e7819 */ /* 0x000fe2000001160e */
[-C--:B------:R-:W-:Y:S01]  /*12e60*/  FMUL.FTZ R77, R77, R47.reuse ;  /* 0x0000002f4d4d7220 */ /* 0x080fe20000410000 */
[-C--:B------:R-:W-:Y:S01]  /*12e70*/  FMUL.FTZ R78, R78, R46.reuse ;  /* 0x0000002e4e4e7220 */ /* 0x080fe20000410000 */
[-C--:B------:R-:W-:Y:S01]  /*12e80*/  FMUL.FTZ R79, R79, R46.reuse ;  /* 0x0000002e4f4f7220 */ /* 0x080fe20000410000 */
[-C--:B------:R-:W-:Y:S01]  /*12e90*/  FMUL.FTZ R72, R72, R47.reuse ;  /* 0x0000002f48487220 */ /* 0x080fe20000410000 */
[----:B------:R-:W-:Y:S01]  /*12ea0*/  HMMA.16816.F32.BF16 R84, R20, R10, R84 ;  /* 0x0000000a1454723c */ /* 0x000fe20000041854 */
[----:B------:R-:W-:Y:S01]  /*12eb0*/  LOP3.LUT R11, R12, 0xff, RZ, 0xc0, !PT ;  /* 0x000000ff0c0b7812 */ /* 0x000fe200078ec0ff */
[----:B------:R-:W-:Y:S01]  /*12ec0*/  FMUL.FTZ R73, R73, R47 ;  /* 0x0000002f49497220 */ /* 0x000fe20000410000 */
[----:B------:R-:W-:Y:S01]  /*12ed0*/  SHF.R.U32.HI R10, RZ, 0x18, R12 ;  /* 0x00000018ff0a7819 */ /* 0x000fe2000001160c */
[-C--:B------:R-:W-:Y:S01]  /*12ee0*/  FMUL.FTZ R74, R74, R46.reuse ;  /* 0x0000002e4a4a7220 */ /* 0x080fe20000410000 */
[----:B------:R-:W-:Y:S01]  /*12ef0*/  LOP3.LUT R12, R15, 0xff, RZ, 0xc0, !PT ;  /* 0x000000ff0f0c7812 */ /* 0x000fe200078ec0ff */
[----:B------:R-:W-:Y:S01]  /*12f00*/  FMUL.FTZ R75, R75, R46 ;  /* 0x0000002e4b4b7220 */ /* 0x000fe20000410000 */
[-C--:B------:R-:W-:Y:S01]  /*12f10*/  FMUL.FTZ R80, R80, R61.reuse ;  /* 0x0000003d50507220 */ /* 0x080fe20000410000 */
[-C--:B------:R-:W-:Y:S01]  /*12f20*/  FMUL.FTZ R81, R81, R61.reuse ;  /* 0x0000003d51517220 */ /* 0x080fe20000410000 */
[-C--:B------:R-:W-:Y:S01]  /*12f30*/  FMUL.FTZ R82, R82, R64.reuse ;  /* 0x0000004052527220 */ /* 0x080fe20000410000 */
[-C--:B------:R-:W-:Y:S01]  /*12f40*/  FMUL.FTZ R83, R83, R64.reuse ;  /* 0x0000004053537220 */ /* 0x080fe20000410000 */
[----:B------:R-:W-:Y:S01]  /*12f50*/  PRMT R11, R11, 0x5410, R14 ;  /* 0x000054100b0b7816 */ /* 0x000fe2000000000e */
[-C--:B------:R-:W-:Y:S01]  /*12f60*/  FMUL.FTZ R128, R128, R61.reuse ;  /* 0x0000003d80807220 */ /* 0x080fe20000410000 */
[----:B------:R-:W-:Y:S01]  /*12f70*/  PRMT R10, R12, 0x5410, R10 ;  /* 0x000054100c0a7816 */ /* 0x000fe2000000000a */
[-C--:B------:R-:W-:Y:S01]  /*12f80*/  FMUL.FTZ R129, R129, R61.reuse ;  /* 0x0000003d81817220 */ /* 0x080fe20000410000 */
[----:B------:R-:W-:Y:S01]  /*12f90*/  LOP3.LUT R9, R9, 0xff00ff, RZ, 0xc0, !PT ;  /* 0x00ff00ff09097812 */ /* 0x000fe200078ec0ff */
        /* <DEDUP_REMOVED lines=11> */
[--C-:B------:R-:W-:Y:S01]  /*13050*/  HSET2.LE.AND R8, R8, R0.reuse, PT ;  /* 0x0000000008087233 */ /* 0x100fe20003803000 */
[----:B-1----:R-:W1:Y:S01]  /*13060*/  LDSM.16.MT88.4 R12, [R182+0x6800] ;  /* 0x00680000b60c783b */ /* 0x002e620000004200 */
[----:B------:R-:W-:Y:S01]  /*13070*/  HSET2.LE.AND R9, R9, R0, PT ;  /* 0x0000000009097233 */ /* 0x000fe20003803000 */
[----:B------:R-:W-:-:S04]  /*13080*/  IMAD.WIDE.U32 R176, R176, -0x2daee0ad, RZ ;  /* 0xd2511f53b0b07825 */ /* 0x000fc800078e00ff */
[----:B--2---:R-:W-:Y:S01]  /*13090*/  FFMA.FTZ R169, R140, UR26, -R49 ;  /* 0x0000001a8ca97c23 */ /* 0x004fe20008010831 */
[----:B------:R-:W-:Y:S01]  /*130a0*/  MUFU.EX2 R53, R53 ;  /* 0x0000003500357308 */ /* 0x000fe20000000800 */
[----:B------:R-:W-:Y:S01]  /*130b0*/  FFMA.FTZ R154, R154, UR26, -R138 ;  /* 0x0000001a9a9a7c23 */ /* 0x000fe2000801088a */
[C---:B------:R-:W-:Y:S01]  /*130c0*/  HMMA.16816.F32.BF16 R120, R24.reuse, R18, R120 ;  /* 0x000000121878723c */ /* 0x040fe20000041878 */
[----:B------:R-:W-:Y:S01]  /*130d0*/  LOP3.LUT R174, R174, UR27, R177, 0x96, !PT ;  /* 0x0000001baeae7c12 */ /* 0x000fe2000f8e96b1 */
[----:B------:R2:W5:Y:S01]  /*130e0*/  MUFU.EX2 R140, R159 ;  /* 0x0000009f008c7308 */ /* 0x0005620000000800 */
[----:B------:R-:W-:Y:S01]  /*130f0*/  FFMA.FTZ R166, R166, UR26, -R144 ;  /* 0x0000001aa6a67c23 */ /* 0x000fe20008010890 */
[--C-:B------:R-:W-:Y:S01]  /*13100*/  FFMA.FTZ R132, R132, UR26, -R50.reuse ;  /* 0x0000001a84847c23 */ /* 0x100fe20008010832 */
[----:B------:R-:W-:Y:S01]  /*13110*/  LOP3.LUT R170, R174, 0xffff, RZ, 0xc0, !PT ;  /* 0x0000ffffaeaa7812 */ /* 0x000fe200078ec0ff */
[----:B------:R-:W5:Y:S01]  /*13120*/  MUFU.EX2 R142, R142 ;  /* 0x0000008e008e7308 */ /* 0x000f620000000800 */
[----:B------:R-:W-:Y:S01]  /*13130*/  FFMA.FTZ R149, R149, UR26, -R50 ;  /* 0x0000001a95957c23 */ /* 0x000fe20008010832 */
[C---:B---3--:R-:W-:Y:S01]  /*13140*/  HMMA.16816.F32.BF16 R76, R24.reuse, R4, R76 ;  /* 0x00000004184c723c */ /* 0x048fe2000004184c */
[----:B------:R-:W-:Y:S01]  /*13150*/  SHF.R.U32.HI R170, RZ, 0x8, R170 ;  /* 0x00000008ffaa7819 */ /* 0x000fe200000116aa */
[----:B------:R-:W-:Y:S01]  /*13160*/  MUFU.EX2 R153, R153 ;  /* 0x0000009900997308 */ /* 0x000fe20000000800 */
[--C-:B------:R-:W-:Y:S01]  /*13170*/  FFMA.FTZ R36, R36, UR26, -R50.reuse ;  /* 0x0000001a24247c23 */ /* 0x100fe20008010832 */
[----:B------:R-:W-:Y:S01]  /*13180*/  FFMA.FTZ R62, R62, UR26, -R50 ;  /* 0x0000001a3e3e7c23 */ /* 0x000fe20008010832 */
[--C-:B------:R-:W-:Y:S01]  /*13190*/  FFMA.FTZ R150, R150, UR26, -R49.reuse ;  /* 0x0000001a96967c23 */ /* 0x100fe20008010831 */
[----:B------:R-:W-:Y:S01]  /*131a0*/  MUFU.EX2 R154, R154 ;  /* 0x0000009a009a7308 */ /* 0x000fe20000000800 */
[----:B------:R-:W-:Y:S01]  /*131b0*/  FFMA.FTZ R65, R65, UR26, -R138 ;  /* 0x0000001a41417c23 */ /* 0x000fe2000801088a */
[----:B------:R-:W-:Y:S01]  /*131c0*/  HMMA.16816.F32.BF16 R72, R24, R6, R72 ;  /* 0x000000061848723c */ /* 0x000fe20000041848 */
[--C-:B------:R-:W-:Y:S01]  /*131d0*/  HSET2.LE.AND R25, R10, R0.reuse, PT ;  /* 0x000000000a197233 */ /* 0x100fe20003803000 */
[--C-:B--2---:R-:W-:Y:S01]  /*131e0*/  FFMA.FTZ R159, R158, UR26, -R49.reuse ;  /* 0x0000001a9e9f7c23 */ /* 0x104fe20008010831 */
[----:B----4-:R-:W-:Y:S01]  /*131f0*/  F2FP.BF16.F32.PACK_AB R26, R146, R147 ;  /* 0x00000093921a723e */ /* 0x010fe200000010ff */
[----:B------:R2:W-:Y:S01]  /*13200*/  MUFU.EX2 R158, R169 ;  /* 0x000000a9009e7308 */ /* 0x0005e20000000800 */
[----:B------:R-:W-:Y:S01]  /*13210*/  F2FP.BF16.F32.PACK_AB R27, R151, R160 ;  /* 0x000000a0971b723e */ /* 0x000fe200000010ff */
[--C-:B------:R-:W-:Y:S01]  /*13220*/  FFMA.FTZ R67, R67, UR26, -R144.reuse ;  /* 0x0000001a43437c23 */ /* 0x100fe20008010890 */
[----:B------:R-:W-:Y:S01]  /*13230*/  F2FP.BF16.F32.PACK_AB R24, R163, R145 ;  /* 0x00000091a318723e */ /* 0x000fe200000010ff */
[C---:B------:R-:W-:Y:S01]  /*13240*/  HMMA.16816.F32.BF16 R80, R20.reuse, R4, R80 ;  /* 0x000000041450723c */ /* 0x040fe20000041850 */
[--C-:B------:R-:W-:Y:S01]  /*13250*/  HSET2.LE.AND R4, R11, R0.reuse, PT ;  /* 0x000000000b047233 */ /* 0x100fe20003803000 */
[----:B------:R-:W-:Y:S01]  /*13260*/  MUFU.EX2 R159, R159 ;  /* 0x0000009f009f7308 */ /* 0x000fe20000000800 */
[----:B------:R-:W-:Y:S01]  /*13270*/  F2FP.BF16.F32.PACK_AB R5, R164, R162 ;  /* 0x000000a2a405723e */ /* 0x000fe200000010ff */
[----:B------:R-:W-:Y:S01]  /*13280*/  FFMA.FTZ R143, R143, UR26, -R144 ;  /* 0x0000001a8f8f7c23 */ /* 0x000fe20008010890 */
[----:B------:R-:W-:Y:S01]  /*13290*/  LOP3.LUT R26, R26, R8, RZ, 0xc0, !PT ;  /* 0x000000081a1a7212 */ /* 0x000fe200078ec0ff */
[----:B------:R-:W-:Y:S01]  /*132a0*/  MUFU.EX2 R166, R166 ;  /* 0x000000a600a67308 */ /* 0x000fe20000000800 */
[----:B------:R-:W-:Y:S01]  /*132b0*/  LOP3.LUT R27, R27, R9, RZ, 0xc0, !PT ;  /* 0x000000091b1b7212 */ /* 0x000fe200078ec0ff */
[C---:B------:R-:W-:Y:S01]  /*132c0*/  HMMA.16816.F32.BF16 R128, R20.reuse, R16, R128 ;  /* 0x000000101480723c */ /* 0x040fe20000041880 */
[----:B------:R-:W-:Y:S01]  /*132d0*/  LOP3.LUT R24, R24, R4, RZ, 0xc0, !PT ;  /* 0x0000000418187212 */ /* 0x000fe200078ec0ff */
[----:B------:R-:W3:Y:S01]  /*132e0*/  LDSM.16.MT88.4 R8, [R181+0x6800] ;  /* 0x00680000b508783b */ /* 0x000ee20000004200 */
[----:B------:R-:W-:Y:S01]  /*132f0*/  LOP3.LUT R25, R5, R25, RZ, 0xc0, !PT ;  /* 0x0000001905197212 */ /* 0x000fe200078ec0ff */
[--C-:B--2---:R-:W-:Y:S01]  /*13300*/  FFMA.FTZ R169, R161, UR26, -R49.reuse ;  /* 0x0000001aa1a97c23 */ /* 0x104fe20008010831 */
[----:B------:R-:W-:Y:S01]  /*13310*/  FFMA.FTZ R161, R156, UR26, -R49 ;  /* 0x0000001a9ca17c23 */ /* 0x000fe20008010831 */
[----:B-----5:R-:W-:Y:S01]  /*13320*/  F2FP.BF16.F32.PACK_AB R171, R140, R157 ;  /* 0x0000009d8cab723e */ /* 0x020fe200000010ff */
[----:B------:R-:W-:Y:S01]  /*13330*/  MUFU.EX2 R132, R132 ;  /* 0x0000008400847308 */ /* 0x000fe20000000800 */
[C---:B------:R-:W-:Y:S01]  /*13340*/  HMMA.16816.F32.BF16 R116, R20.reuse, R18, R116 ;  /* 0x000000121474723c */ /* 0x040fe20000041874 */
[----:B------:R-:W2:Y:S01]  /*13350*/  LDSM.16.MT88.4 R16, [R186+0x6800] ;  /* 0x00680000ba10783b */ /* 0x000ea20000004200 */
[----:B------:R-:W-:Y:S01]  /*13360*/  F2FP.BF16.F32.PACK_AB R172, R142, R53 ;  /* 0x000000358eac723e */ /* 0x000fe200000010ff */
[----:B------:R4:W5:Y:S01]  /*13370*/  MUFU.EX2 R156, R169 ;  /* 0x000000a9009c7308 */ /* 0x0009620000000800 */
[----:B------:R-:W-:Y:S01]  /*13380*/  FFMA.FTZ R45, R229, R61, R45 ;  /* 0x0000003de52d7223 */ /* 0x000fe2000001002d */
[----:B------:R-:W-:Y:S01]  /*13390*/  FFMA.FTZ R48, R228, R64, R48 ;  /* 0x00000040e4307223 */ /* 0x000fe20000010030 */
[----:B------:R-:W-:Y:S01]  /*133a0*/  FFMA.FTZ R41, R235, R47, R41 ;  /* 0x0000002feb297223 */ /* 0x000fe20000010029 */
[----:B------:R-:W5:Y:S01]  /*133b0*/  MUFU.EX2 R161, R161 ;  /* 0x000000a100a17308 */ /* 0x000f620000000800 */
[----:B------:R-:W-:Y:S01]  /*133c0*/  HMMA.16816.F32.BF16 R68, R20, R6, R68 ;  /* 0x000000061444723c */ /* 0x000fe20000041844 */
[----:B------:R-:W5:Y:S01]  /*133d0*/  LDSM.16.MT88.4 R4, [R180+0x6800] ;  /* 0x00680000b404783b */ /* 0x000f620000004200 */
[----:B------:R-:W-:Y:S01]  /*133e0*/  IMAD.MOV.U32 R23, RZ, RZ, R176 ;  /* 0x000000ffff177224 */ /* 0x000fe200078e00b0 */
[C---:B------:R-:W-:Y:S01]  /*133f0*/  PRMT R21, R176.reuse, 0x7771, RZ ;  /* 0x00007771b0157816 */ /* 0x040fe200000000ff */
[----:B------:R-:W-:Y:S01]  /*13400*/  MUFU.EX2 R36, R36 ;  /* 0x0000002400247308 */ /* 0x000fe20000000800 */
[----:B------:R-:W-:Y:S01]  /*13410*/  PRMT R20, R176, 0x7773, RZ ;  /* 0x00007773b0147816 */ /* 0x000fe200000000ff */
[----:B------:R-:W-:Y:S01]  /*13420*/  FFMA.FTZ R37, R234, R46, R37 ;  /* 0x0000002eea257223 */ /* 0x000fe20000010025 */
[----:B------:R-:W-:Y:S01]  /*13430*/  LOP3.LUT R23, R23, 0xff, RZ, 0xc0, !PT ;  /* 0x000000ff17177812 */ /* 0x000fe200078ec0ff */
[C---:B-1----:R-:W-:Y:S01]  /*13440*/  HMMA.16816.F32.BF16 R108, R24.reuse, R12, R108 ;  /* 0x0000000c186c723c */ /* 0x042fe2000004186c */
[----:B------:R-:W-:Y:S01]  /*13450*/  PRMT R22, R176, 0x7772, RZ ;  /* 0x00007772b0167816 */ /* 0x000fe200000000ff */
[----:B------:R-:W1:Y:S01]  /*13460*/  MUFU.EX2 R62, R62 ;  /* 0x0000003e003e7308 */ /* 0x000e620000000800 */
[----:B------:R-:W-:Y:S01]  /*13470*/  PRMT R21, R23, 0x5410, R21 ;  /* 0x0000541017157816 */ /* 0x000fe20000000015 */
[----:B------:R-:W-:Y:S01]  /*13480*/  FADD.FTZ R45, R44, R45 ;  /* 0x0000002d2c2d7221 */ /* 0x000fe20000010000 */
[----:B------:R-:W-:Y:S01]  /*13490*/  PRMT R20, R22, 0x5410, R20 ;  /* 0x0000541016147816 */ /* 0x000fe20000000014 */
[----:B------:R-:W-:Y:S01]  /*134a0*/  MUFU.EX2 R65, R65 ;  /* 0x0000004100417308 */ /* 0x000fe20000000800 */
[C---:B----4-:R-:W-:Y:S01]  /*134b0*/  PRMT R169, R174.reuse, 0x7632, R169 ;  /* 0x00007632aea97816 */ /* 0x050fe200000000a9 */
[C---:B------:R-:W-:Y:S01]  /*134c0*/  HMMA.16816.F32.BF16 R104, R24.reuse, R14, R104 ;  /* 0x0000000e1868723c */ /* 0x040fe20000041868 */
[----:B------:R-:W-:Y:S01]  /*134d0*/  LOP3.LUT R22, R174, 0xff, RZ, 0xc0, !PT ;  /* 0x000000ffae167812 */ /* 0x000fe200078ec0ff */
[----:B------:R-:W-:Y:S01]  /*134e0*/  FADD.FTZ R48, R55, R48 ;  /* 0x0000003037307221 */ /* 0x000fe20000010000 */
[--C-:B------:R-:W-:Y:S01]  /*134f0*/  HSET2.LE.AND R21, R21, R0.reuse, PT ;  /* 0x0000000015157233 */ /* 0x100fe20003803000 */
[----:B------:R-:W-:Y:S01]  /*13500*/  FADD.FTZ R41, R40, R41 ;  /* 0x0000002928297221 */ /* 0x000fe20000010000 */
[----:B------:R-:W-:Y:S01]  /*13510*/  SHF.R.U32.HI R174, RZ, 0x18, R174 ;  /* 0x00000018ffae7819 */ /* 0x000fe200000116ae */
[----:B------:R-:W-:Y:S01]  /*13520*/  FADD.FTZ R37, R35, R37 ;  /* 0x0000002523257221 */ /* 0x000fe20000010000 */
[----:B------:R-:W-:Y:S01]  /*13530*/  LOP3.LUT R169, R169, 0xff, RZ, 0xc0, !PT ;  /* 0x000000ffa9a97812 */ /* 0x000fe200078ec0ff */
[----:B------:R-:W-:Y:S01]  /*13540*/  MUFU.EX2 R67, R67 ;  /* 0x0000004300437308 */ /* 0x000fe20000000800 */
[----:B------:R-:W-:Y:S01]  /*13550*/  LOP3.LUT R20, R20, 0xff00ff, RZ, 0xc0, !PT ;  /* 0x00ff00ff14147812 */ /* 0x000fe200078ec0ff */
[C---:B---3--:R-:W-:Y:S01]  /*13560*/  HMMA.16816.F32.BF16 R92, R24.reuse, R8, R92 ;  /* 0x00000008185c723c */ /* 0x048fe2000004185c */
[----:B------:R-:W-:Y:S01]  /*13570*/  LEA R23, R137, 0xfffffffb, 0x1 ;  /* 0xfffffffb89177811 */ /* 0x000fe200078e08ff */
[----:B------:R-:W-:Y:S01]  /*13580*/  FADD.FTZ R45, R43, R45 ;  /* 0x0000002d2b2d7221 */ /* 0x000fe20000010000 */
[----:B------:R-:W-:Y:S01]  /*13590*/  PRMT R170, R22, 0x5410, R170 ;  /* 0x0000541016aa7816 */ /* 0x000fe200000000aa */
[----:B------:R-:W-:Y:S01]  /*135a0*/  FADD.FTZ R48, R56, R48 ;  /* 0x0000003038307221 */ /* 0x000fe20000010000 */
[----:B------:R-:W-:Y:S01]  /*135b0*/  PRMT R169, R169, 0x5410, R174 ;  /* 0x00005410a9a97816 */ /* 0x000fe200000000ae */
[----:B------:R-:W-:Y:S01]  /*135c0*/  FADD.FTZ R41, R39, R41 ;  /* 0x0000002927297221 */ /* 0x000fe20000010000 */
[----:B------:R-:W-:Y:S01]  /*135d0*/  LOP3.LUT R22, R171, R21, RZ, 0xc0, !PT ;  /* 0x00000015ab167212 */ /* 0x000fe200078ec0ff */
[C---:B--2---:R-:W-:Y:S01]  /*135e0*/  HMMA.16816.F32.BF16 R124, R24.reuse, R16, R124 ;  /* 0x00000010187c723c */ /* 0x044fe2000004187c */
[----:B------:R-:W-:Y:S01]  /*135f0*/  LOP3.LUT R171, R23, UR25, R233, 0x96, !PT ;  /* 0x0000001917ab7c12 */ /* 0x000fe2000f8e96e9 */
[----:B------:R-:W-:Y:S01]  /*13600*/  FADD.FTZ R37, R34, R37 ;  /* 0x0000002522257221 */ /* 0x000fe20000010000 */
[--C-:B------:R-:W-:Y:S01]  /*13610*/  HSET2.LE.AND R20, R20, R0.reuse, PT ;  /* 0x0000000014147233 */ /* 0x100fe20003803000 */
[----:B------:R-:W-:Y:S01]  /*13620*/  FADD.FTZ R45, R42, R45 ;  /* 0x0000002d2a2d7221 */ /* 0x000fe20000010000 */
[----:B-----5:R-:W-:Y:S01]  /*13630*/  F2FP.BF16.F32.PACK_AB R23, R156, R159 ;  /* 0x0000009f9c17723e */ /* 0x020fe200000010ff */
[----:B------:R-:W-:Y:S01]  /*13640*/  FADD.FTZ R48, R57, R48 ;  /* 0x0000003039307221 */ /* 0x000fe20000010000 */
[--C-:B------:R-:W-:Y:S01]  /*13650*/  HSET2.LE.AND R170, R170, R0.reuse, PT ;  /* 0x00000000aaaa7233 */ /* 0x100fe20003803000 */
[C---:B------:R-:W-:Y:S01]  /*13660*/  HMMA.16816.F32.BF16 R120, R24.reuse, R18, R120 ;  /* 0x000000121878723c */ /* 0x040fe20000041878 */
[----:B------:R-:W-:Y:S01]  /*13670*/  HSET2.LE.AND R21, R169, R0, PT ;  /* 0x00000000a9157233 */ /* 0x000fe20003803000 */
[----:B------:R-:W-:Y:S01]  /*13680*/  FADD.FTZ R41, R38, R41 ;  /* 0x0000002926297221 */ /* 0x000fe20000010000 */
[----:B------:R-:W-:Y:S01]  /*13690*/  LOP3.LUT R23, R23, R20, RZ, 0xc0, !PT ;  /* 0x0000001417177212 */ /* 0x000fe200078ec0ff */
[----:B------:R-:W-:Y:S01]  /*136a0*/  FADD.FTZ R37, R33, R37 ;  /* 0x0000002521257221 */ /* 0x000fe20000010000 */
[----:B------:R-:W-:Y:S01]  /*136b0*/  F2FP.BF16.F32.PACK_AB R169, R161, R158 ;  /* 0x0000009ea1a9723e */ /* 0x000fe200000010ff */
[----:B------:R-:W-:Y:S01]  /*136c0*/  FADD.FTZ R45, R53, R45 ;  /* 0x0000002d352d7221 */ /* 0x000fe20000010000 */
[----:B------:R-:W-:Y:S01]  /*136d0*/  LOP3.LUT R20, R172, R170, RZ, 0xc0, !PT ;  /* 0x000000aaac147212 */ /* 0x000fe200078ec0ff */
[----:B------:R-:W-:Y:S01]  /*136e0*/  IMAD.WIDE.U32 R170, R171, -0x326172a9, RZ ;  /* 0xcd9e8d57abaa7825 */ /* 0x000fe200078e00ff */
[----:B------:R-:W-:Y:S01]  /*136f0*/  LOP3.LUT R21, R169, R21, RZ, 0xc0, !PT ;  /* 0x00000015a9157212 */ /* 0x000fe200078ec0ff */
[C---:B------:R-:W-:Y:S02]  /*13700*/  HMMA.16816.F32.BF16 R88, R24.reuse, R10, R88 ;  /* 0x0000000a1858723c */ /* 0x040fe40000041858 */
[----:B------:R-:W-:Y:S01]  /*13710*/  FADD.FTZ R48, R158, R48 ;  /* 0x000000309e307221 */ /* 0x000fe20000010000 */
[----:B------:R-:W-:Y:S01]  /*13720*/  FADD.FTZ R41, R145, R41 ;  /* 0x0000002991297221 */ /* 0x000fe20000010000 */
[----:B------:R-:W-:Y:S01]  /*13730*/  LOP3.LUT R178, R170, UR12, R227, 0x96, !PT ;  /* 0x0000000caab27c12 */ /* 0x000fe2000f8e96e3 */
[----:B------:R-:W-:Y:S01]  /*13740*/  FADD.FTZ R37, R162, R37 ;  /* 0x00000025a2257221 */ /* 0x000fe20000010000 */
[--C-:B------:R-:W-:Y:S01]  /*13750*/  FFMA.FTZ R30, R30, UR26, -R50.reuse ;  /* 0x0000001a1e1e7c23 */ /* 0x100fe20008010832 */
[--C-:B------:R-:W-:Y:S01]  /*13760*/  FFMA.FTZ R31, R31, UR26, -R50.reuse ;  /* 0x0000001a1f1f7c23 */ /* 0x100fe20008010832 */
[----:B------:R-:W-:Y:S01]  /*13770*/  FFMA.FTZ R52, R52, UR26, -R50 ;  /* 0x0000001a34347c23 */ /* 0x000fe20008010832 */
[----:B------:R-:W-:Y:S01]  /*13780*/  HMMA.16816.F32.BF16 R76, R24, R4, R76 ;  /* 0x00000004184c723c */ /* 0x000fe2000004184c */
[----:B------:R-:W-:-:S04]  /*13790*/  IMAD.WIDE.U32 R178, R178, -0x2daee0ad, RZ ;  /* 0xd2511f53b2b27825 */ /* 0x000fc800078e00ff */
[----:B------:R-:W-:Y:S01]  /*137a0*/  FADD.FTZ R45, R142, R45 ;  /* 0x0000002d8e2d7221 */ /* 0x000fe20000010000 */
[----:B------:R-:W-:Y:S01]  /*137b0*/  FADD.FTZ R48, R161, R48 ;  /* 0x00000030a1307221 */ /* 0x000fe20000010000 */
[----:B------:R-:W-:Y:S01]  /*137c0*/  FADD.FTZ R41, R163, R41 ;  /* 0x00000029a3297221 */ /* 0x000fe20000010000 */
[----:B------:R-:W-:Y:S01]  /*137d0*/  FADD.FTZ R37, R164, R37 ;  /* 0x00000025a4257221 */ /* 0x000fe20000010000 */
[----:B------:R-:W-:Y:S01]  /*137e0*/  FFMA.FTZ R50, R32, UR26, -R50 ;  /* 0x0000001a20327c23 */ /* 0x000fe20008010832 */
[----:B------:R-:W-:Y:S01]  /*137f0*/  FADD.FTZ R45, R157, R45 ;  /* 0x0000002d9d2d7221 */ /* 0x000fe20000010000 */
[----:B------:R-:W-:Y:S01]  /*13800*/  HMMA.16816.F32.BF16 R72, R24, R6, R72 ;  /* 0x000000061848723c */ /* 0x000fe20000041848 */
[----:B------:R-:W-:Y:S01]  /*13810*/  LOP3.LUT R25, R242, UR23, R171, 0x96, !PT ;  /* 0x00000017f2197c12 */ /* 0x000fe2000f8e96ab */
[----:B------:R-:W-:Y:S01]  /*13820*/  FFMA.FTZ R26, R155, UR26, -R144 ;  /* 0x0000001a9b1a7c23 */ /* 0x000fe20008010890 */
[----:B------:R-:W-:Y:S01]  /*13830*/  LOP3.LUT R24, R170, UR12, R215, 0x96, !PT ;  /* 0x0000000caa187c12 */ /* 0x000fe2000f8e96d7 */
[----:B------:R-:W-:Y:S01]  /*13840*/  FADD.FTZ R48, R159, R48 ;  /* 0x000000309f307221 */ /* 0x000fe20000010000 */
[----:B------:R-:W-:Y:S01]  /*13850*/  FADD.FTZ R41, R147, R41 ;  /* 0x0000002993297221 */ /* 0x000fe20000010000 */
[----:B------:R-:W-:-:S04]  /*13860*/  IMAD.WIDE.U32 R174, R25, -0x2daee0ad, RZ ;  /* 0xd2511f5319ae7825 */ /* 0x000fc800078e00ff */
[----:B------:R-:W-:Y:S01]  /*13870*/  FADD.FTZ R37, R160, R37 ;  /* 0x00000025a0257221 */ /* 0x000fe20000010000 */
[----:B------:R-:W-:Y:S01]  /*13880*/  HMMA.16816.F32.BF16 R128, R20, R16, R128 ;  /* 0x000000101480723c */ /* 0x000fe20000041880 */
[----:B------:R2:W-:Y:S01]  /*13890*/  MUFU.EX2 R32, R52 ;  /* 0x0000003400207308 */ /* 0x0005e20000000800 */
[----:B------:R-:W-:Y:S01]  /*138a0*/  IMAD.WIDE.U32 R16, R24, -0x2daee0ad, RZ ;  /* 0xd2511f5318107825 */ /* 0x000fe200078e00ff */
[----:B------:R-:W-:-:S03]  /*138b0*/  LOP3.LUT R24, R216, UR22, R175, 0x96, !PT ;  /* 0x00000016d8187c12 */ /* 0x000fc6000f8e96af */
[----:B------:R-:W-:Y:S01]  /*138c0*/  FFMA.FTZ R54, R54, UR26, -R49 ;  /* 0x0000001a36367c23 */ /* 0x000fe20008010831 */
[----:B------:R-:W-:Y:S01]  /*138d0*/  FADD.FTZ R45, R140, R45 ;  /* 0x0000002d8c2d7221 */ /* 0x000fe20000010000 */
[----:B------:R-:W-:Y:S01]  /*138e0*/  FADD.FTZ R48, R156, R48 ;  /* 0x000000309c307221 */ /* 0x000fe20000010000 */
[----:B------:R-:W-:Y:S01]  /*138f0*/  LOP3.LUT R174, R174, UR4, R17, 0x96, !PT ;  /* 0x00000004aeae7c12 */ /* 0x000fe2000f8e9611 */
[----:B------:R-:W-:Y:S01]  /*13900*/  IMAD.WIDE.U32 R24, R24, -0x326172a9, RZ ;  /* 0xcd9e8d5718187825 */ /* 0x000fe200078e00ff */
[----:B------:R-:W-:Y:S01]  /*13910*/  HMMA.16816.F32.BF16 R116, R20, R18, R116 ;  /* 0x000000121474723c */ /* 0x000fe20000041874 */
[----:B------:R-:W-:Y:S02]  /*13920*/  LOP3.LUT R18, R244, UR23, R171, 0x96, !PT ;  /* 0x00000017f4127c12 */ /* 0x000fe4000f8e96ab */
[----:B------:R-:W-:Y:S01]  /*13930*/  FADD.FTZ R41, R146, R41 ;  /* 0x0000002992297221 */ /* 0x000fe20000010000 */
[----:B------:R-:W-:Y:S01]  /*13940*/  IMAD.WIDE.U32 R174, R174, -0x326172a9, RZ ;  /* 0xcd9e8d57aeae7825 */ /* 0x000fe200078e00ff */
[----:B------:R-:W-:-:S03]  /*13950*/  LOP3.LUT R17, R214, UR11, R25, 0x96, !PT ;  /* 0x0000000bd6117c12 */ /* 0x000fc6000f8e9619 */
[----:B------:R-:W-:Y:S01]  /*13960*/  FADD.FTZ R37, R151, R37 ;  /* 0x0000002597257221 */ /* 0x000fe20000010000 */
[----:B--2---:R-:W-:Y:S01]  /*13970*/  FFMA.FTZ R52, R3, UR26, -R49 ;  /* 0x0000001a03347c23 */ /* 0x004fe20008010831 */
[----:B------:R-:W-:Y:S01]  /*13980*/  IMAD.WIDE.U32 R18, R18, -0x2daee0ad, RZ ;  /* 0xd2511f5312127825 */ /* 0x000fe200078e00ff */
[----:B------:R-:W-:Y:S01]  /*13990*/  LOP3.LUT R176, R24, UR9, R175, 0x96, !PT ;  /* 0x0000000918b07c12 */ /* 0x000fe2000f8e96af */
[----:B------:R-:W-:Y:S01]  /*139a0*/  HMMA.16816.F32.BF16 R112, R20, R12, R112 ;  /* 0x0000000c1470723c */ /* 0x000fe20000041870 */
[----:B-1----:R-:W-:Y:S01]  /*139b0*/  F2FP.BF16.F32.PACK_AB R175, R62, R36 ;  /* 0x000000243eaf723e */ /* 0x002fe200000010ff */
[----:B------:R-:W-:Y:S01]  /*139c0*/  IMAD.WIDE.U32 R192, R17, -0x2daee0ad, RZ ;  /* 0xd2511f5311c07825 */ /* 0x000fe200078e00ff */
[----:B------:R-:W-:Y:S01]  /*139d0*/  LOP3.LUT R12, R230, UR22, R19, 0x96, !PT ;  /* 0x00000016e60c7c12 */ /* 0x000fe2000f8e9613 */
[----:B------:R-:W-:Y:S01]  /*139e0*/  MUFU.EX2 R30, R30 ;  /* 0x0000001e001e7308 */ /* 0x000fe20000000800 */
[----:B------:R-:W-:Y:S01]  /*139f0*/  LOP3.LUT R170, R18, UR4, R179, 0x96, !PT ;  /* 0x0000000412aa7c12 */ /* 0x000fe2000f8e96b3 */
[----:B------:R-:W-:-:S04]  /*13a00*/  IMAD.WIDE.U32 R176, R176, -0x2daee0ad, RZ ;  /* 0xd2511f53b0b07825 */ /* 0x000fc800078e00ff */
[----:B------:R-:W-:Y:S01]  /*13a10*/  FADD.FTZ R45, R36, R45 ;  /* 0x0000002d242d7221 */ /* 0x000fe20000010000 */
[----:B------:R-:W-:Y:S01]  /*13a20*/  HMMA.16816.F32.BF16 R100, R20, R14, R100 ;  /* 0x0000000e1464723c */ /* 0x000fe20000041864 */
[----:B------:R-:W-:Y:S01]  /*13a30*/  MUFU.EX2 R31, R31 ;  /* 0x0000001f001f7308 */ /* 0x000fe20000000800 */
[----:B------:R-:W-:Y:S01]  /*13a40*/  IMAD.WIDE.U32 R12, R12, -0x326172a9, RZ ;  /* 0xcd9e8d570c0c7825 */ /* 0x000fe200078e00ff */
[----:B------:R-:W-:-:S03]  /*13a50*/  LOP3.LUT R14, R192, UR13, R177, 0x96, !PT ;  /* 0x0000000dc00e7c12 */ /* 0x000fc6000f8e96b1 */
[----:B------:R-:W-:Y:S01]  /*13a60*/  FADD.FTZ R41, R153, R41 ;  /* 0x0000002999297221 */ /* 0x000fe20000010000 */
[----:B------:R-:W-:Y:S01]  /*13a70*/  LOP3.LUT R192, R16, UR19, R193, 0x96, !PT ;  /* 0x0000001310c07c12 */ /* 0x000fe2000f8e96c1 */
[----:B------:R-:W-:Y:S01]  /*13a80*/  IMAD.WIDE.U32 R170, R170, -0x326172a9, RZ ;  /* 0xcd9e8d57aaaa7825 */ /* 0x000fe200078e00ff */
[----:B------:R-:W-:Y:S01]  /*13a90*/  LOP3.LUT R24, R226, UR11, R13, 0x96, !PT ;  /* 0x0000000be2187c12 */ /* 0x000fe2000f8e960d */
[----:B------:R-:W-:Y:S01]  /*13aa0*/  HMMA.16816.F32.BF16 R96, R20, R8, R96 ;  /* 0x000000081460723c */ /* 0x000fe20000041860 */
[----:B------:R-:W1:Y:S01]  /*13ab0*/  LDSM.16.MT88.4 R16, [R186+0x7000] ;  /* 0x00700000ba10783b */ /* 0x000e620000004200 */
[----:B------:R-:W-:Y:S01]  /*13ac0*/  IMAD.WIDE.U32 R14, R14, -0x326172a9, RZ ;  /* 0xcd9e8d570e0e7825 */ /* 0x000fe200078e00ff */
[----:B------:R-:W-:-:S03]  /*13ad0*/  LOP3.LUT R172, R12, UR9, R171, 0x96, !PT ;  /* 0x000000090cac7c12 */ /* 0x000fc6000f8e96ab */
[----:B------:R-:W-:Y:S01]  /*13ae0*/  FADD.FTZ R45, R62, R45 ;  /* 0x0000002d3e2d7221 */ /* 0x000fe20000010000 */
[----:B------:R-:W-:Y:S01]  /*13af0*/  ISETP.GT.U32.AND P0, PT, R28, R201, PT ;  /* 0x000000c91c00720c */ /* 0x000fe20003f04070 */
[----:B------:R-:W-:Y:S01]  /*13b00*/  IMAD.WIDE.U32 R192, R192, -0x326172a9, RZ ;  /* 0xcd9e8d57c0c07825 */ /* 0x000fe200078e00ff */
[C---:B------:R-:W-:Y:S01]  /*13b10*/  PRMT R9, R14.reuse, 0x7773, RZ ;  /* 0x000077730e097816 */ /* 0x040fe200000000ff */
[----:B------:R-:W-:Y:S01]  /*13b20*/  HMMA.16816.F32.BF16 R84, R20, R10, R84 ;  /* 0x0000000a1454723c */ /* 0x000fe20000041854 */
[----:B------:R-:W-:Y:S01]  /*13b30*/  PRMT R12, R14, 0x7772, RZ ;  /* 0x000077720e0c7816 */ /* 0x000fe200000000ff */
[----:B------:R-:W-:Y:S01]  /*13b40*/  FFMA.FTZ R10, R167, UR26, -R138 ;  /* 0x0000001aa70a7c23 */ /* 0x000fe2000801088a */
[----:B------:R-:W-:Y:S01]  /*13b50*/  IMAD.MOV.U32 R13, RZ, RZ, R14 ;  /* 0x000000ffff0d7224 */ /* 0x000fe200078e000e */
[----:B------:R-:W-:Y:S01]  /*13b60*/  LOP3.LUT R25, R192, UR7, R15, 0x96, !PT ;  /* 0x00000007c0197c12 */ /* 0x000fe2000f8e960f */
[----:B------:R-:W-:Y:S01]  /*13b70*/  IMAD.WIDE.U32 R218, R24, -0x2daee0ad, RZ ;  /* 0xd2511f5318da7825 */ /* 0x000fe200078e00ff */
[----:B------:R-:W-:-:S03]  /*13b80*/  PRMT R9, R12, 0x5410, R9 ;  /* 0x000054100c097816 */ /* 0x000fc60000000009 */
[----:B------:R-:W-:Y:S01]  /*13b90*/  FFMA.FTZ R12, R165, UR26, -R138 ;  /* 0x0000001aa50c7c23 */ /* 0x000fe2000801088a */
[----:B------:R2:W-:Y:S01]  /*13ba0*/  MUFU.EX2 R155, R10 ;  /* 0x0000000a009b7308 */ /* 0x0005e20000000800 */
[----:B------:R-:W-:Y:S01]  /*13bb0*/  LOP3.LUT R11, R25, 0xffff, RZ, 0xc0, !PT ;  /* 0x0000ffff190b7812 */ /* 0x000fe200078ec0ff */
[----:B------:R-:W-:Y:S01]  /*13bc0*/  IMAD.WIDE.U32 R172, R172, -0x2daee0ad, RZ ;  /* 0xd2511f53acac7825 */ /* 0x000fe200078e00ff */
[----:B------:R-:W-:Y:S01]  /*13bd0*/  PRMT R8, R14, 0x7771, RZ ;  /* 0x000077710e087816 */ /* 0x000fe200000000ff */
[----:B------:R3:W-:Y:S01]  /*13be0*/  MUFU.EX2 R165, R168 ;  /* 0x000000a800a57308 */ /* 0x0007e20000000800 */
[----:B------:R-:W-:Y:S01]  /*13bf0*/  LOP3.LUT R13, R13, 0xff, RZ, 0xc0, !PT ;  /* 0x000000ff0d0d7812 */ /* 0x000fe200078ec0ff */
[C---:B------:R-:W-:Y:S01]  /*13c00*/  HMMA.16816.F32.BF16 R80, R20.reuse, R4, R80 ;  /* 0x000000041450723c */ /* 0x040fe20000041850 */
[----:B------:R-:W-:Y:S01]  /*13c10*/  PRMT R169, R25, 0x7632, R169 ;  /* 0x0000763219a97816 */ /* 0x000fe200000000a9 */
[----:B------:R4:W5:Y:S01]  /*13c20*/  MUFU.EX2 R167, R12 ;  /* 0x0000000c00a77308 */ /* 0x0009620000000800 */
[----:B------:R-:W-:Y:S01]  /*13c30*/  LOP3.LUT R27, R9, 0xff00ff, RZ, 0xc0, !PT ;  /* 0x00ff00ff091b7812 */ /* 0x000fe200078ec0ff */
[----:B------:R-:W-:Y:S01]  /*13c40*/  FADD.FTZ R45, R132, R45 ;  /* 0x0000002d842d7221 */ /* 0x000fe20000010000 */
[----:B------:R-:W-:Y:S01]  /*13c50*/  SHF.R.U32.HI R9, RZ, 0x8, R11 ;  /* 0x00000008ff097819 */ /* 0x000fe2000001160b */
[----:B------:R-:W-:Y:S01]  /*13c60*/  @P0 VIADD R225, R137, 0xfffffffc ;  /* 0xfffffffc89e10836 */ /* 0x000fe20000000000 */
[----:B------:R-:W-:Y:S01]  /*13c70*/  PRMT R8, R13, 0x5410, R8 ;  /* 0x000054100d087816 */ /* 0x000fe20000000008 */
[----:B------:R-:W-:Y:S01]  /*13c80*/  HMMA.16816.F32.BF16 R68, R20, R6, R68 ;  /* 0x000000061444723c */ /* 0x000fe20000041844 */
[----:B--2---:R-:W-:Y:S01]  /*13c90*/  LOP3.LUT R10, R25, 0xff, RZ, 0xc0, !PT ;  /* 0x000000ff190a7812 */ /* 0x004fe200078ec0ff */
[----:B------:R-:W-:Y:S01]  /*13ca0*/  LDSM.16.MT88.4 R20, [R180+0x7000] ;  /* 0x00700000b414783b */ /* 0x000fe20000004200 */
[----:B------:R-:W-:Y:S01]  /*13cb0*/  SHF.R.U32.HI R25, RZ, 0x18, R25 ;  /* 0x00000018ff197819 */ /* 0x000fe20000011619 */
[----:B---3--:R-:W-:Y:S01]  /*13cc0*/  FFMA.FTZ R168, R152, UR26, -R138 ;  /* 0x0000001a98a87c23 */ /* 0x008fe2000801088a */
[----:B------:R-:W-:Y:S01]  /*13cd0*/  LOP3.LUT R169, R169, 0xff, RZ, 0xc0, !PT ;  /* 0x000000ffa9a97812 */ /* 0x000fe200078ec0ff */
[----:B------:R2:W-:Y:S01]  /*13ce0*/  MUFU.EX2 R152, R26 ;  /* 0x0000001a00987308 */ /* 0x0005e20000000800 */
[----:B------:R-:W-:Y:S01]  /*13cf0*/  PRMT R9, R10, 0x5410, R9 ;  /* 0x000054100a097816 */ /* 0x000fe20000000009 */
[----:B----4-:R-:W3:Y:S01]  /*13d00*/  LDSM.16.MT88.4 R12, [R182+0x7000] ;  /* 0x00700000b60c783b */ /* 0x010ee20000004200 */
[----:B------:R-:W-:Y:S01]  /*13d10*/  LOP3.LUT R218, R218, UR13, R173, 0x96, !PT ;  /* 0x0000000ddada7c12 */ /* 0x000fe2000f8e96ad */
[----:B------:R-:W4:Y:S01]  /*13d20*/  MUFU.EX2 R168, R168 ;  /* 0x000000a800a87308 */ /* 0x000f220000000800 */
[----:B------:R-:W-:Y:S01]  /*13d30*/  LOP3.LUT R178, R178, UR19, R219, 0x96, !PT ;  /* 0x00000013b2b27c12 */ /* 0x000fe2000f8e96db */
[----:B------:R-:W-:Y:S01]  /*13d40*/  FFMA.FTZ R173, R63, UR26, -R49 ;  /* 0x0000001a3fad7c23 */ /* 0x000fe20008010831 */
[--C-:B------:R-:W-:Y:S01]  /*13d50*/  HSET2.LE.AND R27, R27, R0.reuse, PT ;  /* 0x000000001b1b7233 */ /* 0x100fe20003803000 */
[----:B------:R-:W-:Y:S01]  /*13d60*/  IMAD.WIDE.U32 R218, R218, -0x326172a9, RZ ;  /* 0xcd9e8d57dada7825 */ /* 0x000fe200078e00ff */
[----:B-----5:R-:W-:Y:S01]  /*13d70*/  F2FP.BF16.F32.PACK_AB R11, R155, R167 ;  /* 0x000000a79b0b723e */ /* 0x020fe200000010ff */
[----:B------:R-:W-:Y:S01]  /*13d80*/  MUFU.EX2 R63, R150 ;  /* 0x00000096003f7308 */ /* 0x000fe20000000800 */
[--C-:B------:R-:W-:Y:S01]  /*13d90*/  HSET2.LE.AND R9, R9, R0.reuse, PT ;  /* 0x0000000009097233 */ /* 0x100fe20003803000 */
[----:B------:R-:W-:Y:S01]  /*13da0*/  IMAD.MOV.U32 R6, RZ, RZ, R218 ;  /* 0x000000ffff067224 */ /* 0x000fe200078e00da */
[----:B------:R-:W-:Y:S01]  /*13db0*/  LOP3.LUT R27, R11, R27, RZ, 0xc0, !PT ;  /* 0x0000001b0b1b7212 */ /* 0x000fe200078ec0ff */
[----:B------:R-:W-:Y:S01]  /*13dc0*/  IMAD.WIDE.U32 R178, R178, -0x326172a9, RZ ;  /* 0xcd9e8d57b2b27825 */ /* 0x000fe200078e00ff */
[--C-:B--2---:R-:W-:Y:S01]  /*13dd0*/  HSET2.LE.AND R26, R8, R0.reuse, PT ;  /* 0x00000000081a7233 */ /* 0x104fe20003803000 */
[----:B------:R-:W-:Y:S01]  /*13de0*/  MUFU.EX2 R150, R173 ;  /* 0x000000ad00967308 */ /* 0x000fe20000000800 */
[----:B------:R-:W-:Y:S01]  /*13df0*/  PRMT R8, R169, 0x5410, R25 ;  /* 0x00005410a9087816 */ /* 0x000fe20000000019 */
[----:B----4-:R-:W-:Y:S01]  /*13e00*/  FADD.FTZ R37, R168, R37 ;  /* 0x00000025a8257221 */ /* 0x010fe20000010000 */
[C---:B------:R-:W-:Y:S01]  /*13e10*/  F2FP.BF16.F32.PACK_AB R24, R152.reuse, R153 ;  /* 0x000000999818723e */ /* 0x040fe200000010ff */
[----:B------:R-:W-:Y:S01]  /*13e20*/  FADD.FTZ R41, R152, R41 ;  /* 0x0000002998297221 */ /* 0x000fe20000010000 */
[C---:B------:R-:W-:Y:S01]  /*13e30*/  F2FP.BF16.F32.PACK_AB R4, R154.reuse, R168 ;  /* 0x000000a89a04723e */ /* 0x040fe200000010ff */
[----:B------:R-:W-:Y:S01]  /*13e40*/  FADD.FTZ R37, R154, R37 ;  /* 0x000000259a257221 */ /* 0x000fe20000010000 */
[----:B------:R-:W-:Y:S01]  /*13e50*/  HSET2.LE.AND R25, R8, R0, PT ;  /* 0x0000000008197233 */ /* 0x000fe20003803000 */
[----:B------:R-:W-:Y:S01]  /*13e60*/  FADD.FTZ R41, R166, R41 ;  /* 0x00000029a6297221 */ /* 0x000fe20000010000 */
[----:B------:R-:W-:Y:S01]  /*13e70*/  LOP3.LUT R24, R24, R9, RZ, 0xc0, !PT ;  /* 0x0000000918187212 */ /* 0x000fe200078ec0ff */
[----:B------:R-:W-:Y:S01]  /*13e80*/  FADD.FTZ R37, R167, R37 ;  /* 0x00000025a7257221 */ /* 0x000fe20000010000 */
[----:B------:R-:W2:Y:S01]  /*13e90*/  LDSM.16.MT88.4 R8, [R181+0x7000] ;  /* 0x00700000b508783b */ /* 0x000ea20000004200 */
[----:B------:R-:W-:Y:S01]  /*13ea0*/  LOP3.LUT R25, R4, R25, RZ, 0xc0, !PT ;  /* 0x0000001904197212 */ /* 0x000fe200078ec0ff */
[----:B------:R-:W-:Y:S01]  /*13eb0*/  FADD.FTZ R41, R165, R41 ;  /* 0x00000029a5297221 */ /* 0x000fe20000010000 */
[----:B------:R-:W-:Y:S01]  /*13ec0*/  PRMT R4, R218, 0x7771, RZ ;  /* 0x00007771da047816 */ /* 0x000fe200000000ff */
[----:B------:R-:W-:Y:S01]  /*13ed0*/  FADD.FTZ R37, R155, R37 ;  /* 0x000000259b257221 */ /* 0x000fe20000010000 */
[----:B------:R-:W-:Y:S01]  /*13ee0*/  LOP3.LUT R7, R6, 0xff, RZ, 0xc0, !PT ;  /* 0x000000ff06077812 */ /* 0x000fe200078ec0ff */
[----:B------:R-:W-:Y:S01]  /*13ef0*/  FADD.FTZ R41, R67, R41 ;  /* 0x0000002943297221 */ /* 0x000fe20000010000 */
[----:B------:R-:W-:-:S02]  /*13f00*/  PRMT R5, R218, 0x7773, RZ ;  /* 0x00007773da057816 */ /* 0x000fc400000000ff */
[----:B------:R-:W-:Y:S01]  /*13f10*/  PRMT R4, R7, 0x5410, R4 ;  /* 0x0000541007047816 */ /* 0x000fe20000000004 */
[----:B------:R-:W-:Y:S01]  /*13f20*/  FFMA.FTZ R7, R51, UR26, -R49 ;  /* 0x0000001a33077c23 */ /* 0x000fe20008010831 */
[----:B------:R-:W-:Y:S01]  /*13f30*/  PRMT R169, R218, 0x7772, RZ ;  /* 0x00007772daa97816 */ /* 0x000fe200000000ff */
[----:B------:R4:W5:Y:S01]  /*13f40*/  MUFU.EX2 R51, R149 ;  /* 0x0000009500337308 */ /* 0x0009620000000800 */
[----:B------:R-:W-:Y:S02]  /*13f50*/  F2FP.BF16.F32.PACK_AB R171, R165, R166 ;  /* 0x000000a6a5ab723e */ /* 0x000fe400000010ff */
[----:B------:R-:W-:Y:S02]  /*13f60*/  LOP3.LUT R6, R178, UR7, R219, 0x96, !PT ;  /* 0x00000007b2067c12 */ /* 0x000fe4000f8e96db */
[----:B------:R-:W-:Y:S02]  /*13f70*/  PRMT R5, R169, 0x5410, R5 ;  /* 0x00005410a9057816 */ /* 0x000fe40000000005 */
[----:B------:R-:W-:-:S02]  /*13f80*/  LOP3.LUT R26, R171, R26, RZ, 0xc0, !PT ;  /* 0x0000001aab1a7212 */ /* 0x000fc400078ec0ff */
[C---:B------:R-:W-:Y:S02]  /*13f90*/  LOP3.LUT R169, R6.reuse, 0xffff, RZ, 0xc0, !PT ;  /* 0x0000ffff06a97812 */ /* 0x040fe400078ec0ff */
[----:B------:R-:W-:Y:S02]  /*13fa0*/  PRMT R171, R6, 0x7632, R171 ;  /* 0x0000763206ab7816 */ /* 0x000fe400000000ab */
[----:B------:R-:W-:Y:S01]  /*13fb0*/  SHF.R.U32.HI R169, RZ, 0x8, R169 ;  /* 0x00000008ffa97819 */ /* 0x000fe200000116a9 */
[----:B----4-:R-:W-:Y:S01]  /*13fc0*/  FFMA.FTZ R149, R148, UR26, -R49 ;  /* 0x0000001a94957c23 */ /* 0x010fe20008010831 */
[----:B------:R-:W-:Y:S01]  /*13fd0*/  LOP3.LUT R171, R171, 0xff, RZ, 0xc0, !PT ;  /* 0x000000ffabab7812 */ /* 0x000fe200078ec0ff */
[----:B------:R4:W3:Y:S01]  /*13fe0*/  MUFU.EX2 R148, R7 ;  /* 0x0000000700947308 */ /* 0x0008e20000000800 */
[----:B------:R-:W-:Y:S01]  /*13ff0*/  HSET2.LE.AND R4, R4, R0, PT ;  /* 0x0000000004047233 */ /* 0x000fe20003803000 */
[----:B-1----:R-:W-:Y:S01]  /*14000*/  HMMA.16816.F32.BF16 R124, R24, R16, R124 ;  /* 0x00000010187c723c */ /* 0x002fe2000004187c */
[----:B------:R-:W-:Y:S01]  /*14010*/  LOP3.LUT R5, R5, 0xff00ff, RZ, 0xc0, !PT ;  /* 0x00ff00ff05057812 */ /* 0x000fe200078ec0ff */
[----:B------:R-:W1:Y:S01]  /*14020*/  MUFU.EX2 R149, R149 ;  /* 0x0000009500957308 */ /* 0x000e620000000800 */
[C---:B-----5:R-:W-:Y:S01]  /*14030*/  F2FP.BF16.F32.PACK_AB R173, R51.reuse, R132 ;  /* 0x0000008433ad723e */ /* 0x060fe200000010ff */
[----:B------:R-:W-:Y:S01]  /*14040*/  FADD.FTZ R45, R51, R45 ;  /* 0x0000002d332d7221 */ /* 0x000fe20000010000 */
[----:B------:R-:W-:-:S02]  /*14050*/  LOP3.LUT R174, R174, UR8, R193, 0x96, !PT ;  /* 0x00000008aeae7c12 */ /* 0x000fc4000f8e96c1 */
[----:B------:R-:W-:Y:S01]  /*14060*/  LOP3.LUT R170, R170, UR8, R179, 0x96, !PT ;  /* 0x00000008aaaa7c12 */ /* 0x000fe2000f8e96b3 */
[C---:B------:R-:W-:Y:S01]  /*14070*/  HMMA.16816.F32.BF16 R120, R24.reuse, R18, R120 ;  /* 0x000000121878723c */ /* 0x040fe20000041878 */
[----:B------:R-:W-:Y:S01]  /*14080*/  FADD.FTZ R45, R30, R45 ;  /* 0x0000002d1e2d7221 */ /* 0x000fe20000010000 */
[----:B----4-:R-:W-:Y:S01]  /*14090*/  LOP3.LUT R7, R6, 0xff, RZ, 0xc0, !PT ;  /* 0x000000ff06077812 */ /* 0x010fe200078ec0ff */
[----:B---3--:R-:W-:Y:S01]  /*140a0*/  FADD.FTZ R48, R148, R48 ;  /* 0x0000003094307221 */ /* 0x008fe20000010000 */
[----:B------:R-:W-:Y:S01]  /*140b0*/  SHF.R.U32.HI R6, RZ, 0x18, R6 ;  /* 0x00000018ff067819 */ /* 0x000fe20000011606 */
[----:B------:R-:W-:Y:S01]  /*140c0*/  FADD.FTZ R45, R31, R45 ;  /* 0x0000002d1f2d7221 */ /* 0x000fe20000010000 */
[----:B------:R-:W-:Y:S02]  /*140d0*/  PRMT R7, R7, 0x5410, R169 ;  /* 0x0000541007077816 */ /* 0x000fe400000000a9 */
[C---:B------:R-:W-:Y:S01]  /*140e0*/  HMMA.16816.F32.BF16 R108, R24.reuse, R12, R108 ;  /* 0x0000000c186c723c */ /* 0x040fe2000004186c */
[----:B------:R-:W-:Y:S01]  /*140f0*/  PRMT R171, R171, 0x5410, R6 ;  /* 0x00005410abab7816 */ /* 0x000fe20000000006 */
[----:B------:R-:W-:Y:S01]  /*14100*/  FADD.FTZ R48, R150, R48 ;  /* 0x0000003096307221 */ /* 0x000fe20000010000 */
[----:B------:R-:W-:Y:S01]  /*14110*/  LOP3.LUT R6, R173, R4, RZ, 0xc0, !PT ;  /* 0x00000004ad067212 */ /* 0x000fe200078ec0ff */
[----:B------:R-:W-:Y:S01]  /*14120*/  FADD.FTZ R45, R32, R45 ;  /* 0x0000002d202d7221 */ /* 0x000fe20000010000 */
[--C-:B------:R-:W-:Y:S01]  /*14130*/  HSET2.LE.AND R4, R5, R0.reuse, PT ;  /* 0x0000000005047233 */ /* 0x100fe20003803000 */
[----:B-1----:R-:W-:Y:S01]  /*14140*/  FADD.FTZ R48, R149, R48 ;  /* 0x0000003095307221 */ /* 0x002fe20000010000 */
[--C-:B------:R-:W-:Y:S01]  /*14150*/  HSET2.LE.AND R173, R7, R0.reuse, PT ;  /* 0x0000000007ad7233 */ /* 0x100fe20003803000 */
[----:B------:R-:W-:Y:S01]  /*14160*/  HMMA.16816.F32.BF16 R104, R24, R14, R104 ;  /* 0x0000000e1868723c */ /* 0x000fe20000041868 */
[C---:B------:R-:W-:Y:S01]  /*14170*/  F2FP.BF16.F32.PACK_AB R7, R63.reuse, R149 ;  /* 0x000000953f07723e */ /* 0x040fe200000010ff */
[----:B------:R-:W-:Y:S01]  /*14180*/  FADD.FTZ R48, R63, R48 ;  /* 0x000000303f307221 */ /* 0x000fe20000010000 */
[----:B------:R-:W-:Y:S01]  /*14190*/  HSET2.LE.AND R5, R171, R0, PT ;  /* 0x00000000ab057233 */ /* 0x000fe20003803000 */
[----:B------:R-:W-:Y:S01]  /*141a0*/  IMAD.WIDE.U32 R170, R170, -0x2daee0ad, RZ ;  /* 0xd2511f53aaaa7825 */ /* 0x000fe200078e00ff */
[----:B------:R-:W-:-:S02]  /*141b0*/  F2FP.BF16.F32.PACK_AB R169, R150, R148 ;  /* 0x0000009496a9723e */ /* 0x000fc400000010ff */
[----:B------:R-:W-:Y:S01]  /*141c0*/  LOP3.LUT R7, R7, R4, RZ, 0xc0, !PT ;  /* 0x0000000407077212 */ /* 0x000fe200078ec0ff */
[C---:B--2---:R-:W-:Y:S01]  /*141d0*/  HMMA.16816.F32.BF16 R92, R24.reuse, R8, R92 ;  /* 0x00000008185c723c */ /* 0x044fe2000004185c */
[----:B------:R-:W-:Y:S01]  /*141e0*/  LOP3.LUT R4, R175, R173, RZ, 0xc0, !PT ;  /* 0x000000adaf047212 */ /* 0x000fe200078ec0ff */
[----:B------:R-:W-:Y:S01]  /*141f0*/  IMAD.WIDE.U32 R174, R174, -0x2daee0ad, RZ ;  /* 0xd2511f53aeae7825 */ /* 0x000fe200078e00ff */
[----:B------:R-:W-:Y:S02]  /*14200*/  LOP3.LUT R5, R169, R5, RZ, 0xc0, !PT ;  /* 0x00000005a9057212 */ /* 0x000fe400078ec0ff */
[----:B------:R-:W-:Y:S02]  /*14210*/  LOP3.LUT R172, R172, UR27, R171, 0x96, !PT ;  /* 0x0000001bacac7c12 */ /* 0x000fe4000f8e96ab */
[----:B------:R-:W-:Y:S01]  /*14220*/  LOP3.LUT R176, R176, UR27, R175, 0x96, !PT ;  /* 0x0000001bb0b07c12 */ /* 0x000fe2000f8e96af */
[C---:B------:R-:W-:Y:S08]  /*14230*/  HMMA.16816.F32.BF16 R88, R24.reuse, R10, R88 ;  /* 0x0000000a1858723c */ /* 0x040ff00000041858 */
[C---:B------:R-:W-:Y:S08]  /*14240*/  HMMA.16816.F32.BF16 R76, R24.reuse, R20, R76 ;  /* 0x00000014184c723c */ /* 0x040ff0000004184c */
[----:B------:R-:W-:Y:S01]  /*14250*/  HMMA.16816.F32.BF16 R72, R24, R22, R72 ;  /* 0x000000161848723c */ /* 0x000fe20000041848 */
[--C-:B------:R-:W-:Y:S01]  /*14260*/  FFMA.FTZ R25, R60, UR26, -R138.reuse ;  /* 0x0000001a3c197c23 */ /* 0x100fe2000801088a */
[--C-:B------:R-:W-:Y:S01]  /*14270*/  FFMA.FTZ R60, R58, UR26, -R138.reuse ;  /* 0x0000001a3a3c7c23 */ /* 0x100fe2000801088a */
[----:B------:R-:W-:-:S02]  /*14280*/  FFMA.FTZ R138, R66, UR26, -R138 ;  /* 0x0000001a428a7c23 */ /* 0x000fc4000801088a */
[----:B------:R1:W2:Y:S03]  /*14290*/  MUFU.EX2 R66, R25 ;  /* 0x0000001900427308 */ /* 0x0002a60000000800 */
[C---:B------:R-:W-:Y:S01]  /*142a0*/  HMMA.16816.F32.BF16 R128, R4.reuse, R16, R128 ;  /* 0x000000100480723c */ /* 0x040fe20000041880 */
[--C-:B------:R-:W-:Y:S01]  /*142b0*/  FFMA.FTZ R16, R59, UR26, -R144.reuse ;  /* 0x0000001a3b107c23 */ /* 0x100fe20008010890 */
[----:B------:R-:W-:Y:S01]  /*142c0*/  FFMA.FTZ R144, R141, UR26, -R144 ;  /* 0x0000001a8d907c23 */ /* 0x000fe20008010890 */
[----:B------:R-:W-:Y:S04]  /*142d0*/  MUFU.EX2 R60, R60 ;  /* 0x0000003c003c7308 */ /* 0x000fe80000000800 */
[----:B------:R-:W-:Y:S01]  /*142e0*/  MUFU.EX2 R141, R16 ;  /* 0x00000010008d7308 */ /* 0x000fe20000000800 */
[C---:B------:R-:W-:Y:S01]  /*142f0*/  HMMA.16816.F32.BF16 R100, R4.reuse, R14, R100 ;  /* 0x0000000e0464723c */ /* 0x040fe20000041864 */
[----:B------:R-:W-:Y:S01]  /*14300*/  IMAD.MOV.U32 R15, RZ, RZ, R174 ;  /* 0x000000ffff0f7224 */ /* 0x000fe200078e00ae */
[----:B------:R-:W-:Y:S01]  /*14310*/  PRMT R14, R174, 0x7772, RZ ;  /* 0x00007772ae0e7816 */ /* 0x000fe200000000ff */
[----:B------:R-:W-:Y:S01]  /*14320*/  MUFU.EX2 R58, R144 ;  /* 0x00000090003a7308 */ /* 0x000fe20000000800 */
[----:B-1----:R-:W-:Y:S01]  /*14330*/  SHF.R.U32.HI R25, RZ, 0x18, R176 ;  /* 0x00000018ff197819 */ /* 0x002fe200000116b0 */
[----:B--2---:R-:W-:Y:S01]  /*14340*/  FADD.FTZ R37, R66, R37 ;  /* 0x0000002542257221 */ /* 0x004fe20000010000 */
[----:B------:R-:W-:Y:S01]  /*14350*/  LOP3.LUT R24, R15, 0xff, RZ, 0xc0, !PT ;  /* 0x000000ff0f187812 */ /* 0x000fe200078ec0ff */
[----:B------:R1:W2:Y:S01]  /*14360*/  MUFU.EX2 R59, R143 ;  /* 0x0000008f003b7308 */ /* 0x0002a20000000800 */
[----:B------:R-:W-:Y:S01]  /*14370*/  HMMA.16816.F32.BF16 R112, R4, R12, R112 ;  /* 0x0000000c0470723c */ /* 0x000fe20000041870 */
[----:B------:R-:W-:-:S02]  /*14380*/  PRMT R12, R174, 0x7773, RZ ;  /* 0x00007773ae0c7816 */ /* 0x000fc400000000ff */
[----:B------:R-:W-:Y:S01]  /*14390*/  PRMT R13, R174, 0x7771, RZ ;  /* 0x00007771ae0d7816 */ /* 0x000fe200000000ff */
[----:B------:R-:W3:Y:S01]  /*143a0*/  MUFU.EX2 R138, R138 ;  /* 0x0000008a008a7308 */ /* 0x000ee20000000800 */
[----:B------:R-:W-:Y:S02]  /*143b0*/  LOP3.LUT R15, R176, 0xff, RZ, 0xc0, !PT ;  /* 0x000000ffb00f7812 */ /* 0x000fe400078ec0ff */
[----:B------:R-:W-:Y:S01]  /*143c0*/  PRMT R24, R24, 0x5410, R13 ;  /* 0x0000541018187816 */ /* 0x000fe2000000000d */
[C---:B------:R-:W-:Y:S01]  /*143d0*/  HMMA.16816.F32.BF16 R96, R4.reuse, R8, R96 ;  /* 0x000000080460723c */ /* 0x040fe20000041860 */
[----:B------:R-:W-:Y:S02]  /*143e0*/  PRMT R9, R14, 0x5410, R12 ;  /* 0x000054100e097816 */ /* 0x000fe4000000000c */
[C---:B------:R-:W-:Y:S02]  /*143f0*/  LOP3.LUT R8, R176.reuse, 0xffff, RZ, 0xc0, !PT ;  /* 0x0000ffffb0087812 */ /* 0x040fe400078ec0ff */
[----:B------:R-:W-:Y:S01]  /*14400*/  LOP3.LUT R9, R9, 0xff00ff, RZ, 0xc0, !PT ;  /* 0x00ff00ff09097812 */ /* 0x000fe200078ec0ff */
[----:B-1----:R-:W-:Y:S01]  /*14410*/  FFMA.FTZ R143, R29, UR26, -R49 ;  /* 0x0000001a1d8f7c23 */ /* 0x002fe20008010831 */
[----:B------:R-:W-:Y:S01]  /*14420*/  SHF.R.U32.HI R8, RZ, 0x8, R8 ;  /* 0x00000008ff087819 */ /* 0x000fe20000011608 */
[C---:B------:R-:W-:Y:S01]  /*14430*/  HMMA.16816.F32.BF16 R84, R4.reuse, R10, R84 ;  /* 0x0000000a0454723c */ /* 0x040fe20000041854 */
[----:B------:R-:W-:Y:S01]  /*14440*/  PRMT R10, R176, 0x7632, R10 ;  /* 0x00007632b00a7816 */ /* 0x000fe2000000000a */
[----:B------:R1:W-:Y:S01]  /*14450*/  MUFU.EX2 R29, R50 ;  /* 0x00000032001d7308 */ /* 0x0003e20000000800 */
[--C-:B------:R-:W-:Y:S01]  /*14460*/  HSET2.LE.AND R24, R24, R0.reuse, PT ;  /* 0x0000000018187233 */ /* 0x100fe20003803000 */
[----:B--2---:R-:W-:Y:S01]  /*14470*/  FADD.FTZ R41, R59, R41 ;  /* 0x000000293b297221 */ /* 0x004fe20000010000 */
[--C-:B------:R-:W-:Y:S01]  /*14480*/  HSET2.LE.AND R27, R9, R0.reuse, PT ;  /* 0x00000000091b7233 */ /* 0x100fe20003803000 */
[----:B------:R-:W2:Y:S01]  /*14490*/  MUFU.EX2 R3, R143 ;  /* 0x0000008f00037308 */ /* 0x000ea20000000800 */
[----:B------:R-:W-:Y:S01]  /*144a0*/  PRMT R8, R15, 0x5410, R8 ;  /* 0x000054100f087816 */ /* 0x000fe20000000008 */
[C---:B------:R-:W-:Y:S01]  /*144b0*/  HMMA.16816.F32.BF16 R116, R4.reuse, R18, R116 ;  /* 0x000000120474723c */ /* 0x040fe20000041874 */
[----:B------:R-:W-:Y:S01]  /*144c0*/  LOP3.LUT R10, R10, 0xff, RZ, 0xc0, !PT ;  /* 0x000000ff0a0a7812 */ /* 0x000fe200078ec0ff */
[----:B------:R-:W4:Y:S01]  /*144d0*/  LDSM.16.MT88.4 R16, [R186+0x7800] ;  /* 0x00780000ba10783b */ /* 0x000f220000004200 */
[----:B------:R-:W-:Y:S01]  /*144e0*/  F2FP.BF16.F32.PACK_AB R26, R58, R141 ;  /* 0x0000008d3a1a723e */ /* 0x000fe200000010ff */
[----:B---3--:R-:W-:Y:S01]  /*144f0*/  FADD.FTZ R37, R138, R37 ;  /* 0x000000258a257221 */ /* 0x008fe20000010000 */
[----:B------:R-:W-:Y:S01]  /*14500*/  F2FP.BF16.F32.PACK_AB R9, R65, R60 ;  /* 0x0000003c4109723e */ /* 0x000fe200000010ff */
[----:B------:R-:W3:Y:S01]  /*14510*/  LDSM.16.MT88.4 R12, [R182+0x7800] ;  /* 0x00780000b60c783b */ /* 0x000ee20000004200 */
[----:B------:R-:W-:Y:S01]  /*14520*/  LOP3.LUT R26, R26, R24, RZ, 0xc0, !PT ;  /* 0x000000181a1a7212 */ /* 0x000fe200078ec0ff */
[C---:B------:R-:W-:Y:S01]  /*14530*/  HMMA.16816.F32.BF16 R80, R4.reuse, R20, R80 ;  /* 0x000000140450723c */ /* 0x040fe20000041850 */
[----:B------:R-:W-:Y:S01]  /*14540*/  PRMT R25, R10, 0x5410, R25 ;  /* 0x000054100a197816 */ /* 0x000fe20000000019 */
[----:B-1----:R-:W-:Y:S01]  /*14550*/  FFMA.FTZ R50, R2, UR26, -R49 ;  /* 0x0000001a02327c23 */ /* 0x002fe20008010831 */
[----:B------:R-:W-:Y:S01]  /*14560*/  LOP3.LUT R27, R9, R27, RZ, 0xc0, !PT ;  /* 0x0000001b091b7212 */ /* 0x000fe200078ec0ff */
[----:B------:R-:W1:Y:S01]  /*14570*/  MUFU.EX2 R49, R52 ;  /* 0x0000003400317308 */ /* 0x000e620000000800 */
[--C-:B------:R-:W-:Y:S01]  /*14580*/  HSET2.LE.AND R24, R8, R0.reuse, PT ;  /* 0x0000000008187233 */ /* 0x100fe20003803000 */
[----:B--2---:R-:W-:Y:S01]  /*14590*/  FADD.FTZ R48, R3, R48 ;  /* 0x0000003003307221 */ /* 0x004fe20000010000 */
[----:B------:R-:W2:Y:S01]  /*145a0*/  LDSM.16.MT88.4 R8, [R181+0x7800] ;  /* 0x00780000b508783b */ /* 0x000ea20000004200 */
[----:B------:R-:W-:Y:S01]  /*145b0*/  HMMA.16816.F32.BF16 R68, R4, R22, R68 ;  /* 0x000000160444723c */ /* 0x000fe20000041844 */
[----:B------:R-:W-:Y:S01]  /*145c0*/  F2FP.BF16.F32.PACK_AB R21, R59, R67 ;  /* 0x000000433b15723e */ /* 0x000fe200000010ff */
[----:B------:R-:W5:Y:S01]  /*145d0*/  MUFU.EX2 R2, R54 ;  /* 0x0000003600027308 */ /* 0x000f620000000800 */
[----:B------:R-:W2:Y:S01]  /*145e0*/  LDSM.16.MT88.4 R4, [R180+0x7800] ;  /* 0x00780000b404783b */ /* 0x000ea20000004200 */
[----:B------:R-:W-:Y:S01]  /*145f0*/  HSET2.LE.AND R25, R25, R0, PT ;  /* 0x0000000019197233 */ /* 0x000fe20003803000 */
[----:B------:R-:W-:Y:S01]  /*14600*/  FADD.FTZ R41, R141, R41 ;  /* 0x000000298d297221 */ /* 0x000fe20000010000 */
[----:B------:R-:W-:Y:S01]  /*14610*/  LOP3.LUT R24, R21, R24, RZ, 0xc0, !PT ;  /* 0x0000001815187212 */ /* 0x000fe200078ec0ff */
[----:B------:R-:W-:Y:S01]  /*14620*/  IMAD.MOV.U32 R21, RZ, RZ, R170 ;  /* 0x000000ffff157224 */ /* 0x000fe200078e00aa */
[C---:B------:R-:W-:Y:S01]  /*14630*/  PRMT R22, R170.reuse, 0x7773, RZ ;  /* 0x00007773aa167816 */ /* 0x040fe200000000ff */
[----:B------:R-:W4:Y:S01]  /*14640*/  MUFU.EX2 R50, R50 ;  /* 0x0000003200327308 */ /* 0x000f220000000800 */
[----:B------:R-:W-:Y:S01]  /*14650*/  PRMT R23, R170, 0x7772, RZ ;  /* 0x00007772aa177816 */ /* 0x000fe200000000ff */
[----:B-1----:R-:W-:Y:S01]  /*14660*/  FADD.FTZ R48, R49, R48 ;  /* 0x0000003031307221 */ /* 0x002fe20000010000 */
[----:B------:R-:W-:Y:S01]  /*14670*/  F2FP.BF16.F32.PACK_AB R20, R138, R66 ;  /* 0x000000428a14723e */ /* 0x000fe200000010ff */
[----:B------:R-:W-:Y:S01]  /*14680*/  FADD.FTZ R37, R60, R37 ;  /* 0x000000253c257221 */ /* 0x000fe20000010000 */
[----:B------:R-:W-:Y:S01]  /*14690*/  PRMT R22, R23, 0x5410, R22 ;  /* 0x0000541017167816 */ /* 0x000fe20000000016 */
[----:B------:R-:W-:Y:S01]  /*146a0*/  FADD.FTZ R229, R29, R45 ;  /* 0x0000002d1de57221 */ /* 0x000fe20000010000 */
[----:B------:R-:W-:Y:S01]  /*146b0*/  LOP3.LUT R25, R20, R25, RZ, 0xc0, !PT ;  /* 0x0000001914197212 */ /* 0x000fe200078ec0ff */
[----:B-----5:R-:W-:Y:S01]  /*146c0*/  FADD.FTZ R48, R2, R48 ;  /* 0x0000003002307221 */ /* 0x020fe20000010000 */
[----:B------:R-:W-:Y:S01]  /*146d0*/  LOP3.LUT R23, R172, 0xffff, RZ, 0xc0, !PT ;  /* 0x0000ffffac177812 */ /* 0x000fe200078ec0ff */
[----:B------:R-:W-:Y:S01]  /*146e0*/  FADD.FTZ R235, R58, R41 ;  /* 0x000000293aeb7221 */ /* 0x000fe20000010000 */
[----:B------:R-:W-:Y:S01]  /*146f0*/  PRMT R20, R170, 0x7771, RZ ;  /* 0x00007771aa147816 */ /* 0x000fe200000000ff */
[----:B------:R-:W-:Y:S01]  /*14700*/  FADD.FTZ R234, R65, R37 ;  /* 0x0000002541ea7221 */ /* 0x000fe20000010000 */
[----:B------:R-:W-:Y:S01]  /*14710*/  LOP3.LUT R21, R21, 0xff, RZ, 0xc0, !PT ;  /* 0x000000ff15157812 */ /* 0x000fe200078ec0ff */
[----:B----4-:R-:W-:Y:S01]  /*14720*/  FADD.FTZ R228, R50, R48 ;  /* 0x0000003032e47221 */ /* 0x010fe20000010000 */
[----:B------:R-:W-:-:S02]  /*14730*/  PRMT R143, R172, 0x7632, R143 ;  /* 0x00007632ac8f7816 */ /* 0x000fc4000000008f */
[----:B------:R-:W-:Y:S01]  /*14740*/  LOP3.LUT R52, R172, 0xff, RZ, 0xc0, !PT ;  /* 0x000000ffac347812 */ /* 0x000fe200078ec0ff */
[C---:B------:R-:W-:Y:S01]  /*14750*/  HMMA.16816.F32.BF16 R124, R24.reuse, R16, R124 ;  /* 0x00000010187c723c */ /* 0x040fe2000004187c */
[----:B------:R-:W-:Y:S02]  /*14760*/  SHF.R.U32.HI R54, RZ, 0x8, R23 ;  /* 0x00000008ff367819 */ /* 0x000fe40000011617 */
[----:B------:R-:W-:Y:S02]  /*14770*/  SHF.R.U32.HI R172, RZ, 0x18, R172 ;  /* 0x00000018ffac7819 */ /* 0x000fe400000116ac */
[----:B------:R-:W-:Y:S02]  /*14780*/  LOP3.LUT R23, R143, 0xff, RZ, 0xc0, !PT ;  /* 0x000000ff8f177812 */ /* 0x000fe400078ec0ff */
[----:B------:R-:W-:Y:S01]  /*14790*/  LOP3.LUT R22, R22, 0xff00ff, RZ, 0xc0, !PT ;  /* 0x00ff00ff16167812 */ /* 0x000fe200078ec0ff */
[----:B------:R-:W-:Y:S01]  /*147a0*/  HMMA.16816.F32.BF16 R120, R24, R18, R120 ;  /* 0x000000121878723c */ /* 0x000fe20000041878 */
[----:B------:R-:W-:-:S02]  /*147b0*/  PRMT R21, R21, 0x5410, R20 ;  /* 0x0000541015157816 */ /* 0x000fc40000000014 */
[----:B------:R-:W-:Y:S02]  /*147c0*/  PRMT R20, R52, 0x5410, R54 ;  /* 0x0000541034147816 */ /* 0x000fe40000000036 */
[----:B------:R-:W-:Y:S02]  /*147d0*/  PRMT R172, R23, 0x5410, R172 ;  /* 0x0000541017ac7816 */ /* 0x000fe400000000ac */
[--C-:B------:R-:W-:Y:S01]  /*147e0*/  HSET2.LE.AND R21, R21, R0.reuse, PT ;  /* 0x0000000015157233 */ /* 0x100fe20003803000 */
[----:B---3--:R-:W-:Y:S01]  /*147f0*/  HMMA.16816.F32.BF16 R108, R24, R12, R108 ;  /* 0x0000000c186c723c */ /* 0x008fe2000004186c */
[--C-:B------:R-:W-:Y:S02]  /*14800*/  HSET2.LE.AND R23, R22, R0.reuse, PT ;  /* 0x0000000016177233 */ /* 0x100fe40003803000 */
[----:B------:R-:W-:Y:S02]  /*14810*/  F2FP.BF16.F32.PACK_AB R22, R29, R32 ;  /* 0x000000201d16723e */ /* 0x000fe400000010ff */
[----:B------:R-:W-:-:S02]  /*14820*/  HSET2.LE.AND R20, R20, R0, PT ;  /* 0x0000000014147233 */ /* 0x000fc40003803000 */
[----:B------:R-:W-:Y:S01]  /*14830*/  HSET2.LE.AND R0, R172, R0, PT ;  /* 0x00000000ac007233 */ /* 0x000fe20003803000 */
[C---:B------:R-:W-:Y:S01]  /*14840*/  HMMA.16816.F32.BF16 R104, R24.reuse, R14, R104 ;  /* 0x0000000e1868723c */ /* 0x040fe20000041868 */
[----:B------:R-:W-:Y:S02]  /*14850*/  LOP3.LUT R22, R22, R21, RZ, 0xc0, !PT ;  /* 0x0000001516167212 */ /* 0x000fe400078ec0ff */
[----:B------:R-:W-:Y:S02]  /*14860*/  F2FP.BF16.F32.PACK_AB R54, R50, R2 ;  /* 0x000000023236723e */ /* 0x000fe400000010ff */
[----:B------:R-:W-:Y:S02]  /*14870*/  F2FP.BF16.F32.PACK_AB R52, R31, R30 ;  /* 0x0000001e1f34723e */ /* 0x000fe400000010ff */
[----:B------:R-:W-:Y:S01]  /*14880*/  F2FP.BF16.F32.PACK_AB R21, R49, R3 ;  /* 0x000000033115723e */ /* 0x000fe200000010ff */
[----:B--2---:R-:W-:Y:S01]  /*14890*/  HMMA.16816.F32.BF16 R92, R24, R8, R92 ;  /* 0x00000008185c723c */ /* 0x004fe2000004185c */
[----:B------:R-:W-:-:S02]  /*148a0*/  LOP3.LUT R23, R54, R23, RZ, 0xc0, !PT ;  /* 0x0000001736177212 */ /* 0x000fc400078ec0ff */
[----:B------:R-:W-:Y:S02]  /*148b0*/  LOP3.LUT R20, R52, R20, RZ, 0xc0, !PT ;  /* 0x0000001434147212 */ /* 0x000fe400078ec0ff */
[----:B------:R-:W-:-:S03]  /*148c0*/  LOP3.LUT R21, R21, R0, RZ, 0xc0, !PT ;  /* 0x0000000015157212 */ /* 0x000fc600078ec0ff */
        /* <DEDUP_REMOVED lines=13> */
.L_x_2232:
[----:B------:R-:W-:-:S07]  /*149a0*/  IADD3 R225, PT, PT, R28, -0x1, RZ ;  /* 0xffffffff1ce17810 */ /* 0x000fce0007ffe0ff */
.L_x_2239:
[----:B------:R-:W-:-:S13]  /*149b0*/  ISETP.GE.AND P0, PT, R225, R201, PT ;  /* 0x000000c9e100720c */ /* 0x000fda0003f06270 */
[----:B------:R-:W-:Y:S05]  /*149c0*/  @!P0 BRA `(.L_x_2240) ;  /* 0x0000005c00e88947 */ /* 0x000fea0003800000 */
[----:B------:R-:W1:Y:S01]  /*149d0*/  LDC.64 R192, c[0x0][0x3c0] ;  /* 0x0000f000ffc07b82 */ /* 0x000e620000000a00 */
[----:B------:R-:W2:Y:S01]  /*149e0*/  LDCU UR19, c[0x0][0x440] ;  /* 0x00008800ff1377ac */ /* 0x000ea20008000800 */
[----:B------:R-:W-:Y:S01]  /*149f0*/  LOP3.LUT R224, R244, UR23, RZ, 0x3c, !PT ;  /* 0x00000017f4e07c12 */ /* 0x000fe2000f8e3cff */
[----:B------:R-:W-:Y:S01]  /*14a00*/  IMAD.MOV.U32 R132, RZ, RZ, R133 ;  /* 0x000000ffff847224 */ /* 0x000fe200078e0085 */
[----:B------:R-:W-:Y:S01]  /*14a10*/  LOP3.LUT R222, R242, UR23, RZ, 0x3c, !PT ;  /* 0x00000017f2de7c12 */ /* 0x000fe2000f8e3cff */
[----:B------:R-:W3:Y:S01]  /*14a20*/  LDCU UR22, c[0x0][0x4f8] ;  /* 0x00009f00ff1677ac */ /* 0x000ee20008000800 */
[----:B------:R-:W-:Y:S01]  /*14a30*/  IMAD.MOV.U32 R3, RZ, RZ, R134 ;  /* 0x000000ffff037224 */ /* 0x000fe200078e0086 */
[----:B------:R-:W-:Y:S01]  /*14a40*/  MOV R0, R136 ;  /* 0x0000008800007202 */ /* 0x000fe20000000f00 */
[----:B------:R-:W-:Y:S01]  /*14a50*/  IMAD.MOV.U32 R2, RZ, RZ, R135 ;  /* 0x000000ffff027224 */ /* 0x000fe200078e0087 */
[----:B------:R-:W-:Y:S01]  /*14a60*/  LOP3.LUT R223, R227, UR12, RZ, 0x3c, !PT ;  /* 0x0000000ce3df7c12 */ /* 0x000fe2000f8e3cff */
[----:B------:R-:W-:Y:S01]  /*14a70*/  VIADD R220, R213, 0x8 ;  /* 0x00000008d5dc7836 */ /* 0x000fe20000000000 */
[----:B------:R-:W-:Y:S01]  /*14a80*/  LOP3.LUT R221, R215, UR12, RZ, 0x3c, !PT ;  /* 0x0000000cd7dd7c12 */ /* 0x000fe2000f8e3cff */
[C---:B------:R-:W-:Y:S01]  /*14a90*/  VIADD R219, R213.reuse, 0x40 ;  /* 0x00000040d5db7836 */ /* 0x040fe20000000000 */
[----:B------:R-:W-:Y:S01]  /*14aa0*/  IADD3 R218, PT, PT, R213, 0x48, RZ ;  /* 0x00000048d5da7810 */ /* 0x000fe20007ffe0ff */
[----:B------:R-:W4:Y:S01]  /*14ab0*/  LDCU UR13, c[0x0][0x440] ;  /* 0x00008800ff0d77ac */ /* 0x000f220008000800 */
[----:B------:R-:W1:Y:S01]  /*14ac0*/  LDCU UR4, c[0x0][0x45c] ;  /* 0x00008b80ff0477ac */ /* 0x000e620008000800 */
[----:B--2---:R-:W-:Y:S01]  /*14ad0*/  ISETP.GE.AND P3, PT, R195, UR19, PT ;  /* 0x00000013c3007c0c */ /* 0x004fe2000bf66270 */
[----:B---3--:R-:W-:Y:S01]  /*14ae0*/  ULOP3.LUT UR19, UR22, 0xff, URZ, 0xc0, !UPT ;  /* 0x000000ff16137892 */ /* 0x008fe2000f8ec0ff */
[----:B------:R-:W-:Y:S11]  /*14af0*/  BRA `(.L_x_2241) ;  /* 0x0000000000bc7947 */ /* 0x000ff60003800000 */
.L_x_2243:
[----:B------:R-:W1:Y:S01]  /*14b00*/  LDC.64 R134, c[0x0][0x3b8] ;  /* 0x0000ee00ff867b82 */ /* 0x000e620000000a00 */
[----:B------:R-:W-:Y:S01]  /*14b10*/  VIADD R140, R225, 0xffffffff ;  /* 0xffffffffe18c7836 */ /* 0x000fe20000000000 */
[----:B------:R-:W-:Y:S03]  /*14b20*/  ISETP.GE.AND P3, PT, R195, UR13, PT ;  /* 0x0000000dc3007c0c */ /* 0x000fe6000bf66270 */
[C---:B-1----:R-:W-:Y:S04]  /*14b30*/  IMAD.WIDE.U32 R142, R140.reuse, R134, RZ ;  /* 0x000000868c8e7225 */ /* 0x042fe800078e00ff */
[----:B------:R-:W-:Y:S02]  /*14b40*/  IMAD R140, R140, R135, R143 ;  /* 0x000000878c8c7224 */ /* 0x000fe400078e028f */
[C---:B------:R-:W-:Y:S03]  /*14b50*/  IMAD.SHL.U32 R152, R142.reuse, 0x40, RZ ;  /* 0x000000408e987824 */ /* 0x040fe600078e00ff */
[----:B------:R-:W-:Y:S02]  /*14b60*/  SHF.L.U64.HI R153, R142, 0x6, R140 ;  /* 0x000000068e997819 */ /* 0x000fe4000001028c */
[CC--:B------:R-:W-:Y:S04]  /*14b70*/  @!P0 LEA R143, P1, R134.reuse, R152.reuse, 0x4 ;  /* 0x00000098868f8211 */ /* 0x0c0fe800078220ff */
[CCC-:B------:R-:W-:Y:S02]  /*14b80*/  @!P0 LEA.HI.X R142, R134.reuse, R153.reuse, R135.reuse, 0x4, P1 ;  /* 0x00000099868e8211 */ /* 0x1c0fe400008f2487 */
[C---:B------:R-:W-:Y:S04]  /*14b90*/  @!P0 LEA R150, P1, R134.reuse, R152, 0x5 ;  /* 0x0000009886968211 */ /* 0x040fe800078228ff */
[----:B------:R-:W-:Y:S01]  /*14ba0*/  @!P0 LEA.HI.X R149, R134, R153, R135, 0x5, P1 ;  /* 0x0000009986958211 */ /* 0x000fe200008f2c87 */
[----:B------:R-:W-:Y:S01]  /*14bb0*/  @!P0 IMAD R135, R135, 0x30, RZ ;  /* 0x0000003087878824 */ /* 0x000fe200078e02ff */
[CC--:B------:R-:W-:Y:S04]  /*14bc0*/  @!P3 LEA R141, P1, R152.reuse, R200.reuse, 0x1 ;  /* 0x000000c8988db211 */ /* 0x0c0fe800078208ff */
[-CC-:B------:R-:W-:Y:S01]  /*14bd0*/  @!P3 LEA.HI.X R140, R152, R199.reuse, R153.reuse, 0x1, P1 ;  /* 0x000000c7988cb211 */ /* 0x180fe200008f0c99 */
[----:B------:R-:W-:Y:S01]  /*14be0*/  @!P0 IMAD.WIDE.U32 R152, R134, 0x30, R152 ;  /* 0x0000003086988825 */ /* 0x000fe200078e0098 */
[----:B------:R-:W-:Y:S02]  /*14bf0*/  @!P0 LEA R154, P1, R143, R200, 0x1 ;  /* 0x000000c88f9a8211 */ /* 0x000fe400078208ff */
[-C--:B------:R-:W-:Y:S01]  /*14c00*/  @!P3 LOP3.LUT R141, R141, R140.reuse, RZ, 0x3c, !PT ;  /* 0x0000008c8d8db212 */ /* 0x080fe200078e3cff */
[----:B------:R-:W-:Y:S01]  /*14c10*/  @!P0 IMAD.IADD R135, R135, 0x1, R153 ;  /* 0x0000000187878824 */ /* 0x000fe200078e0299 */
[-C--:B------:R-:W-:Y:S02]  /*14c20*/  @!P0 LEA.HI.X R155, R143, R199.reuse, R142, 0x1, P1 ;  /* 0x000000c78f9b8211 */ /* 0x080fe400008f0c8e */
[C---:B------:R-:W-:Y:S02]  /*14c30*/  @!P3 LOP3.LUT R140, R141.reuse, R140, RZ, 0x3c, !PT ;  /* 0x0000008c8d8cb212 */ /* 0x040fe400078e3cff */
[C---:B------:R-:W-:Y:S02]  /*14c40*/  @!P0 LEA R142, P1, R150.reuse, R200, 0x1 ;  /* 0x000000c8968e8211 */ /* 0x040fe400078208ff */
[----:B------:R-:W-:Y:S02]  /*14c50*/  @!P3 LOP3.LUT R141, R141, R140, RZ, 0x3c, !PT ;  /* 0x0000008c8d8db212 */ /* 0x000fe400078e3cff */
[-C--:B------:R-:W-:Y:S02]  /*14c60*/  @!P0 LEA.HI.X R143, R150, R199.reuse, R149, 0x1, P1 ;  /* 0x000000c7968f8211 */ /* 0x080fe400008f0c95 */
        /* <DEDUP_REMOVED lines=24> */
.L_x_2241:
[----:B----4-:R-:W-:Y:S01]  /*14df0*/  ISETP.GE.AND P0, PT, R195, UR13, PT ;  /* 0x0000000dc3007c0c */ /* 0x010fe2000bf06270 */
[C---:B-1----:R-:W-:Y:S01]  /*14e00*/  IMAD.WIDE.U32 R6, R225.reuse, R192, RZ ;  /* 0x000000c0e1067225 */ /* 0x042fe200078e00ff */
[----:B------:R-:W-:Y:S04]  /*14e10*/  DEPBAR.LE SB0, 0x0 ;  /* 0x000080000000791a */ /* 0x000fe80000000000 */
[----:B------:R-:W-:Y:S01]  /*14e20*/  BAR.SYNC.DEFER_BLOCKING 0x0 ;  /* 0x0000000000007b1d */ /* 0x000fe20000010000 */
[----:B------:R-:W-:Y:S02]  /*14e30*/  IMAD R4, R225, R193, R7 ;  /* 0x000000c1e1047224 */ /* 0x000fe400078e0207 */
[C---:B------:R-:W-:Y:S03]  /*14e40*/  IMAD.SHL.U32 R14, R6.reuse, 0x40, RZ ;  /* 0x00000040060e7824 */ /* 0x040fe600078e00ff */
[----:B------:R-:W-:Y:S02]  /*14e50*/  SHF.L.U64.HI R15, R6, 0x6, R4 ;  /* 0x00000006060f7819 */ /* 0x000fe40000010204 */
[----:B------:R-:W-:Y:S02]  /*14e60*/  @!P0 LEA R6, P2, R192, R14, 0x4 ;  /* 0x0000000ec0068211 */ /* 0x000fe400078420ff */
[-C--:B------:R-:W-:Y:S02]  /*14e70*/  @!P3 LEA R4, P4, R14, R198.reuse, 0x1 ;  /* 0x000000c60e04b211 */ /* 0x080fe400078808ff */
[----:B------:R-:W-:Y:S02]  /*14e80*/  @!P0 LEA.HI.X R5, R192, R15, R193, 0x4, P2 ;  /* 0x0000000fc0058211 */ /* 0x000fe400010f24c1 */
[----:B------:R-:W-:Y:S02]  /*14e90*/  @!P0 LEA R12, P2, R6, R198, 0x1 ;  /* 0x000000c6060c8211 */ /* 0x000fe400078408ff */
[----:B------:R-:W-:Y:S02]  /*14ea0*/  @!P0 LEA R8, P1, R192, R14, 0x5 ;  /* 0x0000000ec0088211 */ /* 0x000fe400078228ff */
[-C--:B------:R-:W-:Y:S01]  /*14eb0*/  @!P0 LEA.HI.X R13, R6, R197.reuse, R5, 0x1, P2 ;  /* 0x000000c5060d8211 */ /* 0x080fe200010f0c05 */
[----:B------:R-:W-:Y:S01]  /*14ec0*/  @!P0 IMAD R6, R193, 0x30, RZ ;  /* 0x00000030c1068824 */ /* 0x000fe200078e02ff */
[----:B------:R-:W-:Y:S02]  /*14ed0*/  @!P3 LEA.HI.X R5, R14, R197, R15, 0x1, P4 ;  /* 0x000000c50e05b211 */ /* 0x000fe400020f0c0f */
[C---:B------:R-:W-:Y:S01]  /*14ee0*/  @!P0 LEA.HI.X R7, R192.reuse, R15, R193, 0x5, P1 ;  /* 0x0000000fc0078211 */ /* 0x040fe200008f2cc1 */
[----:B------:R-:W-:Y:S01]  /*14ef0*/  @!P0 IMAD.WIDE.U32 R14, R192, 0x30, R14 ;  /* 0x00000030c00e8825 */ /* 0x000fe200078e000e */
[-C--:B------:R-:W-:Y:S01]  /*14f00*/  @!P0 LEA R10, P1, R8, R198.reuse, 0x1 ;  /* 0x000000c6080a8211 */ /* 0x080fe200078208ff */
[----:B------:R-:W-:Y:S01]  /*14f10*/  @!PT LDS RZ, [RZ] ;  /* 0x00000000fffff984 */ /* 0x000fe20000000800 */
[----:B------:R-:W-:Y:S01]  /*14f20*/  @!PT LDS RZ, [RZ] ;  /* 0x00000000fffff984 */ /* 0x000fe20000000800 */
[----:B------:R-:W-:Y:S01]  /*14f30*/  @!PT LDS RZ, [RZ] ;  /* 0x00000000fffff984 */ /* 0x000fe20000000800 */
[----:B------:R1:W-:Y:S02]  /*14f40*/  @!P3 LDGSTS.E.BYPASS.LTC128B.128 [R204+0x6000], desc[UR20][R4.64] ;  /* 0x0600000004ccbfae */ /* 0x0003e4000b981a14 */
[----:B------:R-:W-:Y:S01]  /*14f50*/  @!P0 IMAD.IADD R6, R6, 0x1, R15 ;  /* 0x0000000106068824 */ /* 0x000fe200078e020f */
[-C--:B------:R-:W-:Y:S03]  /*14f60*/  @!P0 LEA.HI.X R11, R8, R197.reuse, R7, 0x1, P1 ;  /* 0x000000c5080b8211 */ /* 0x080fe600008f0c07 */
[----:B------:R-:W-:Y:S01]  /*14f70*/  @P3 STS.128 [R204+0x6000], RZ ;  /* 0x006000ffcc003388 */ /* 0x000fe20000000c00 */
[C---:B------:R-:W-:Y:S05]  /*14f80*/  @!P0 LEA R8, P1, R14.reuse, R198, 0x1 ;  /* 0x000000c60e088211 */ /* 0x040fea00078208ff */
[----:B------:R-:W-:Y:S01]  /*14f90*/  @P0 STS.128 [R204+0x6800], RZ ;  /* 0x006800ffcc000388 */ /* 0x000fe20000000c00 */
[----:B------:R-:W-:Y:S02]  /*14fa0*/  @!P0 LEA.HI.X R9, R14, R197, R6, 0x1, P1 ;  /* 0x000000c50e098211 */ /* 0x000fe400008f0c06 */
[C---:B------:R-:W-:Y:S03]  /*14fb0*/  ISETP.GT.AND P1, PT, R225.reuse, R201, PT ;  /* 0x000000c9e100720c */ /* 0x040fe60003f24270 */
[----:B------:R-:W-:Y:S01]  /*14fc0*/  @!PT LDS RZ, [RZ] ;  /* 0x00000000fffff984 */ /* 0x000fe20000000800 */
[----:B------:R-:W-:Y:S01]  /*14fd0*/  @!PT LDS RZ, [RZ] ;  /* 0x00000000fffff984 */ /* 0x000fe20000000800 */
[----:B------:R-:W-:Y:S01]  /*14fe0*/  @!PT LDS RZ, [RZ] ;  /* 0x00000000fffff984 */ /* 0x000fe20000000800 */
[----:B------:R-:W-:Y:S06]  /*14ff0*/  @!P0 LDGSTS.E.BYPASS.LTC128B.128 [R204+0x6800], desc[UR20][R12.64] ;  /* 0x068000000ccc8fae */ /* 0x000fec000b981a14 */
[----:B------:R-:W-:Y:S06]  /*15000*/  @P0 STS.128 [R204+0x7000], RZ ;  /* 0x007000ffcc000388 */ /* 0x000fec0000000c00 */
        /* <DEDUP_REMOVED lines=8> */
[----:B------:R2:W-:Y:S06]  /*15090*/  @!P0 LDGSTS.E.BYPASS.LTC128B.128 [R204+0x7800], desc[UR20][R8.64] ;  /* 0x0780000008cc8fae */ /* 0x0005ec000b981a14 */
[----:B------:R-:W-:Y:S06]  /*150a0*/  LDSM.16.M88.4 R64, [R191] ;  /* 0x00000000bf40783b */ /* 0x000fec0000000200 */
[----:B------:R-:W1:Y:S06]  /*150b0*/  LDSM.16.M88.4 R16, [R190+UR5+0x4000] ;  /* 0x00400005be10783b */ /* 0x000e6c0008000200 */
[----:B------:R-:W2:Y:S06]  /*150c0*/  LDSM.16.M88.4 R60, [R191+0x2000] ;  /* 0x00200000bf3c783b */ /* 0x000eac0000000200 */
[----:B------:R-:W3:Y:S06]  /*150d0*/  LDSM.16.M88.4 R32, [R190+UR5+0x4800] ;  /* 0x00480005be20783b */ /* 0x000eec0008000200 */
[----:B------:R-:W0:Y:S06]  /*150e0*/  LDGDEPBAR ;  /* 0x00000000000079af */ /* 0x000e2c0000000000 */
[----:B------:R-:W4:Y:S06]  /*150f0*/  LDSM.16.M88.4 R48, [R190+UR5+0x5000] ;  /* 0x00500005be30783b */ /* 0x000f2c0008000200 */
[----:B------:R-:W5:Y:S06]  /*15100*/  LDSM.16.M88.4 R136, [R190+UR5+0x5800] ;  /* 0x00580005be88783b */ /* 0x000f6c0008000200 */
[----:B------:R-:W-:Y:S01]  /*15110*/  LDSM.16.M88.4 R140, [R189] ;  /* 0x00000000bd8c783b */ /* 0x000fe20000000200 */
[-C--:B-1----:R-:W-:Y:S05]  /*15120*/  HMMA.16816.F32.BF16 R4, R64, R16.reuse, RZ ;  /* 0x000000104004723c */ /* 0x082fea00000418ff */
[----:B------:R-:W1:Y:S06]  /*15130*/  LDSM.16.M88.4 R144, [R185+0x4000] ;  /* 0x00400000b990783b */ /* 0x000e6c0000000200 */
[----:B------:R-:W1:Y:S01]  /*15140*/  LDSM.16.M88.4 R148, [R189+0x2000] ;  /* 0x00200000bd94783b */ /* 0x000e620000000200 */
[C---:B--2---:R-:W-:Y:S05]  /*15150*/  HMMA.16816.F32.BF16 R8, R60.reuse, R16, RZ ;  /* 0x000000103c08723c */ /* 0x044fea00000418ff */
[----:B------:R-:W2:Y:S03]  /*15160*/  LDSM.16.M88.4 R152, [R185+0x4800] ;  /* 0x00480000b998783b */ /* 0x000ea60000000200 */
[-C--:B------:R-:W-:Y:S03]  /*15170*/  HMMA.16816.F32.BF16 R12, R60, R18.reuse, RZ ;  /* 0x000000123c0c723c */ /* 0x080fe600000418ff */
[----:B------:R-:W-:Y:S05]  /*15180*/  LDSM.16.M88.4 R156, [R185+0x5800] ;  /* 0x00580000b99c783b */ /* 0x000fea0000000200 */
[C---:B------:R-:W-:Y:S01]  /*15190*/  HMMA.16816.F32.BF16 R16, R64.reuse, R18, RZ ;  /* 0x000000124010723c */ /* 0x040fe200000418ff */
[----:B------:R-:W-:Y:S06]  /*151a0*/  LDSM.16.M88.4 R160, [R188] ;  /* 0x00000000bca0783b */ /* 0x000fec0000000200 */
[----:B------:R-:W-:Y:S01]  /*151b0*/  LDSM.16.M88.4 R164, [R184+0x4000] ;  /* 0x00400000b8a4783b */ /* 0x000fe20000000200 */
[-C--:B---3--:R-:W-:Y:S05]  /*151c0*/  HMMA.16816.F32.BF16 R20, R64, R32.reuse, RZ ;  /* 0x000000204014723c */ /* 0x088fea00000418ff */
[----:B------:R-:W-:Y:S03]  /*151d0*/  LDSM.16.M88.4 R168, [R184+0x4800] ;  /* 0x00480000b8a8783b */ /* 0x000fe60000000200 */
[C---:B------:R-:W-:Y:S03]  /*151e0*/  HMMA.16816.F32.BF16 R24, R60.reuse, R32, RZ ;  /* 0x000000203c18723c */ /* 0x040fe600000418ff */
[----:B------:R-:W-:Y:S05]  /*151f0*/  LDSM.16.M88.4 R172, [R183+0x4800] ;  /* 0x00480000b7ac783b */ /* 0x000fea0000000200 */
[-C--:B------:R-:W-:Y:S01]  /*15200*/  HMMA.16816.F32.BF16 R28, R60, R34.reuse, RZ ;  /* 0x000000223c1c723c */ /* 0x080fe200000418ff */
[----:B------:R-:W-:Y:S07]  /*15210*/  LDSM.16.M88.4 R176, [R183+0x5000] ;  /* 0x00500000b7b0783b */ /* 0x000fee0000000200 */
        /* <DEDUP_REMOVED lines=8> */
[----:B------:R-:W-:Y:S01]  /*152a0*/  HMMA.16816.F32.BF16 R64, R64, R138, RZ ;  /* 0x0000008a4040723c */ /* 0x000fe200000418ff */
[----:B------:R-:W3:Y:S07]  /*152b0*/  LDSM.16.M88.4 R136, [R185+0x5000] ;  /* 0x00500000b988783b */ /* 0x000eee0000000200 */
        /* <DEDUP_REMOVED lines=20> */
[----:B------:R-:W4:Y:S06]  /*15400*/  LDSM.16.M88.4 R140, [R187] ;  /* 0x00000000bb8c783b */ /* 0x000f2c0000000200 */
[----:B------:R-:W5:Y:S01]  /*15410*/  LDSM.16.M88.4 R156, [R187+0x2000] ;  /* 0x00200000bb9c783b */ /* 0x000f620000000200 */
[-C--:B------:R-:W-:Y:S08]  /*15420*/  HMMA.16816.F32.BF16 R4, R160, R164.reuse, R4 ;  /* 0x000000a4a004723c */ /* 0x080ff00000041804 */
[C---:B-1----:R-:W-:Y:S08]  /*15430*/  HMMA.16816.F32.BF16 R8, R144.reuse, R164, R8 ;  /* 0x000000a49008723c */ /* 0x042ff00000041808 */
[-C--:B------:R-:W-:Y:S08]  /*15440*/  HMMA.16816.F32.BF16 R12, R144, R166.reuse, R12 ;  /* 0x000000a6900c723c */ /* 0x080ff0000004180c */
[C---:B------:R-:W-:Y:S01]  /*15450*/  HMMA.16816.F32.BF16 R16, R160.reuse, R166, R16 ;  /* 0x000000a6a010723c */ /* 0x040fe20000041810 */
[----:B------:R-:W1:Y:S01]  /*15460*/  LDSM.16.M88.4 R164, [R183+0x5800] ;  /* 0x00580000b7a4783b */ /* 0x000e620000000200 */
[----:B------:R-:W-:Y:S04]  /*15470*/  DEPBAR.LE SB0, 0x0 ;  /* 0x000080000000791a */ /* 0x000fe80000000000 */
[----:B------:R-:W-:Y:S02]  /*15480*/  BAR.SYNC.DEFER_BLOCKING 0x0 ;  /* 0x0000000000007b1d */ /* 0x000fe40000010000 */
[-C--:B------:R-:W-:Y:S08]  /*15490*/  HMMA.16816.F32.BF16 R20, R160, R168.reuse, R20 ;  /* 0x000000a8a014723c */ /* 0x080ff00000041814 */
[C---:B------:R-:W-:Y:S04]  /*154a0*/  HMMA.16816.F32.BF16 R24, R144.reuse, R168, R24 ;  /* 0x000000a89018723c */ /* 0x040fe80000041818 */
[----:B------:R-:W-:Y:S04]  /*154b0*/  IMAD.SHL.U32 R169, R225, 0x2, RZ ;  /* 0x00000002e1a97824 */ /* 0x000fe800078e00ff */
[-C--:B------:R-:W-:Y:S08]  /*154c0*/  HMMA.16816.F32.BF16 R28, R144, R170.reuse, R28 ;  /* 0x000000aa901c723c */ /* 0x080ff0000004181c */
[C---:B------:R-:W-:Y:S08]  /*154d0*/  HMMA.16816.F32.BF16 R32, R160.reuse, R170, R32 ;  /* 0x000000aaa020723c */ /* 0x040ff00000041820 */
[-C--:B--2---:R-:W-:Y:S08]  /*154e0*/  HMMA.16816.F32.BF16 R36, R160, R152.reuse, R36 ;  /* 0x00000098a024723c */ /* 0x084ff00000041824 */
[C---:B------:R-:W-:Y:S08]  /*154f0*/  HMMA.16816.F32.BF16 R40, R144.reuse, R152, R40 ;  /* 0x000000989028723c */ /* 0x040ff00000041828 */
[-C--:B------:R-:W-:Y:S08]  /*15500*/  HMMA.16816.F32.BF16 R44, R144, R154.reuse, R44 ;  /* 0x0000009a902c723c */ /* 0x080ff0000004182c */
[C---:B------:R-:W-:Y:S08]  /*15510*/  HMMA.16816.F32.BF16 R48, R160.reuse, R154, R48 ;  /* 0x0000009aa030723c */ /* 0x040ff00000041830 */
[-C--:B---3--:R-:W-:Y:S08]  /*15520*/  HMMA.16816.F32.BF16 R52, R160, R136.reuse, R52 ;  /* 0x00000088a034723c */ /* 0x088ff00000041834 */
[C---:B------:R-:W-:Y:S08]  /*15530*/  HMMA.16816.F32.BF16 R56, R144.reuse, R136, R56 ;  /* 0x000000889038723c */ /* 0x040ff00000041838 */
[-C--:B------:R-:W-:Y:S08]  /*15540*/  HMMA.16816.F32.BF16 R60, R144, R138.reuse, R60 ;  /* 0x0000008a903c723c */ /* 0x080ff0000004183c */
[----:B------:R-:W-:Y:S04]  /*15550*/  HMMA.16816.F32.BF16 R64, R160, R138, R64 ;  /* 0x0000008aa040723c */ /* 0x000fe80000041840 */
[----:B------:R-:W-:Y:S04]  /*15560*/  IMAD.SHL.U32 R139, R202, 0x2, RZ ;  /* 0x00000002ca8b7824 */ /* 0x000fe800078e00ff */
[-C--:B----4-:R-:W-:Y:S05]  /*15570*/  HMMA.16816.F32.BF16 R4, R140, R148.reuse, R4 ;  /* 0x000000948c04723c */ /* 0x090fea0000041804 */
[----:B------:R-:W-:Y:S03]  /*15580*/  LOP3.LUT R240, R139, 0x6, RZ, 0xc0, !PT ;  /* 0x000000068bf07812 */ /* 0x000fe600078ec0ff */
[C---:B-----5:R-:W-:Y:S04]  /*15590*/  HMMA.16816.F32.BF16 R8, R156.reuse, R148, R8 ;  /* 0x000000949c08723c */ /* 0x060fe80000041808 */
[----:B------:R-:W-:Y:S01]  /*155a0*/  IMAD R146, R225, 0x40, R240 ;  /* 0x00000040e1927824 */ /* 0x000fe200078e02f0 */
[----:B------:R-:W-:Y:S03]  /*155b0*/  LOP3.LUT R148, R169, UR25, R233, 0x96, !PT ;  /* 0x00000019a9947c12 */ /* 0x000fe6000f8e96e9 */
[-C--:B------:R-:W-:Y:S03]  /*155c0*/  HMMA.16816.F32.BF16 R12, R156, R150.reuse, R12 ;  /* 0x000000969c0c723c */ /* 0x080fe6000004180c */
[----:B------:R-:W-:Y:S01]  /*155d0*/  VIADD R145, R146, 0x38 ;  /* 0x0000003892917836 */ /* 0x000fe20000000000 */
[-C--:B------:R-:W-:Y:S01]  /*155e0*/  ISETP.GT.AND P6, PT, R212, R146.reuse, PT ;  /* 0x00000092d400720c */ /* 0x080fe20003fc4270 */
[----:B------:R-:W-:Y:S01]  /*155f0*/  IMAD.WIDE.U32 R148, R148, -0x326172a9, RZ ;  /* 0xcd9e8d5794947825 */ /* 0x000fe200078e00ff */
[----:B------:R-:W-:Y:S02]  /*15600*/  ISETP.GT.AND P4, PT, R210, R146, PT ;  /* 0x00000092d200720c */ /* 0x000fe40003f84270 */
[C---:B------:R-:W-:Y:S04]  /*15610*/  HMMA.16816.F32.BF16 R16, R140.reuse, R150, R16 ;  /* 0x000000968c10723c */ /* 0x040fe80000041810 */
[----:B------:R-:W-:Y:S01]  /*15620*/  VIADD R133, R145, UR18 ;  /* 0x0000001291857c36 */ /* 0x000fe20008000000 */
[----:B------:R-:W-:Y:S01]  /*15630*/  LOP3.LUT R137, R148, R221, RZ, 0x3c, !PT ;  /* 0x000000dd94897212 */ /* 0x000fe200078e3cff */
[----:B------:R-:W-:Y:S01]  /*15640*/  VIADD R134, R146, UR18 ;  /* 0x0000001292867c36 */ /* 0x000fe20008000000 */
[----:B------:R-:W-:Y:S01]  /*15650*/  LOP3.LUT R136, R148, R223, RZ, 0x3c, !PT ;  /* 0x000000df94887212 */ /* 0x000fe200078e3cff */
[-C--:B------:R-:W-:Y:S03]  /*15660*/  HMMA.16816.F32.BF16 R20, R140, R172.reuse, R20 ;  /* 0x000000ac8c14723c */ /* 0x080fe60000041814 */
[----:B------:R-:W-:Y:S01]  /*15670*/  VIADD R147, R133, 0xffffffc9 ;  /* 0xffffffc985937836 */ /* 0x000fe20000000000 */
[----:B------:R-:W-:Y:S01]  /*15680*/  LOP3.LUT R138, R149, R222, RZ, 0x3c, !PT ;  /* 0x000000de958a7212 */ /* 0x000fe200078e3cff */
[--C-:B------:R-:W-:Y:S01]  /*15690*/  IMAD.IADD R151, R213, 0x1, -R134.reuse ;  /* 0x00000001d5977824 */ /* 0x100fe200078e0a86 */
[----:B------:R-:W-:Y:S01]  /*156a0*/  LOP3.LUT R144, R149, R224, RZ, 0x3c, !PT ;  /* 0x000000e095907212 */ /* 0x000fe200078e3cff */
[C-C-:B------:R-:W-:Y:S01]  /*156b0*/  IMAD.IADD R148, R220.reuse, 0x1, -R147.reuse ;  /* 0x00000001dc947824 */ /* 0x140fe200078e0a93 */
[C---:B------:R-:W-:Y:S04]  /*156c0*/  HMMA.16816.F32.BF16 R24, R156.reuse, R172, R24 ;  /* 0x000000ac9c18723c */ /* 0x040fe80000041818 */
[----:B------:R-:W-:Y:S01]  /*156d0*/  IABS R148, R148 ;  /* 0x0000009400947213 */ /* 0x000fe20000000000 */
[--C-:B------:R-:W-:Y:S01]  /*156e0*/  IMAD.IADD R149, R220, 0x1, -R134.reuse ;  /* 0x00000001dc957824 */ /* 0x100fe200078e0a86 */
[----:B------:R-:W-:Y:S01]  /*156f0*/  IABS R151, R151 ;  /* 0x0000009700977213 */ /* 0x000fe20000000000 */
[----:B------:R-:W-:Y:S01]  /*15700*/  IMAD.IADD R135, R219, 0x1, -R134 ;  /* 0x00000001db877824 */ /* 0x000fe200078e0a86 */
[-C--:B------:R-:W-:Y:S03]  /*15710*/  HMMA.16816.F32.BF16 R28, R156, R174.reuse, R28 ;  /* 0x000000ae9c1c723c */ /* 0x080fe6000004181c */
[----:B------:R-:W-:Y:S01]  /*15720*/  IMAD.IADD R150, R213, 0x1, -R147 ;  /* 0x00000001d5967824 */ /* 0x000fe200078e0a93 */
[----:B------:R-:W-:Y:S02]  /*15730*/  I2FP.F32.S32 R148, R148 ;  /* 0x0000009400947245 */ /* 0x000fe40000201400 */
[----:B------:R-:W-:Y:S02]  /*15740*/  IABS R149, R149 ;  /* 0x0000009500957213 */ /* 0x000fe40000000000 */
[C---:B------:R-:W-:Y:S04]  /*15750*/  HMMA.16816.F32.BF16 R32, R140.reuse, R174, R32 ;  /* 0x000000ae8c20723c */ /* 0x040fe80000041820 */
[----:B------:R-:W-:Y:S01]  /*15760*/  IABS R135, R135 ;  /* 0x0000008700877213 */ /* 0x000fe20000000000 */
[----:B------:R-:W-:Y:S01]  /*15770*/  FFMA.FTZ R7, R148, -UR6, R7 ;  /* 0x8000000694077c23 */ /* 0x000fe20008010007 */
[----:B------:R-:W-:Y:S01]  /*15780*/  IABS R150, R150 ;  /* 0x0000009600967213 */ /* 0x000fe20000000000 */
[----:B------:R-:W-:Y:S01]  /*15790*/  VIADD R148, R146, 0x1 ;  /* 0x0000000192947836 */ /* 0x000fe20000000000 */
[-C--:B------:R-:W-:Y:S03]  /*157a0*/  HMMA.16816.F32.BF16 R36, R140, R176.reuse, R36 ;  /* 0x000000b08c24723c */ /* 0x080fe60000041824 */
[----:B------:R-:W-:Y:S02]  /*157b0*/  I2FP.F32.S32 R151, R151 ;  /* 0x0000009700977245 */ /* 0x000fe40000201400 */
[----:B------:R-:W-:Y:S02]  /*157c0*/  I2FP.F32.S32 R150, R150 ;  /* 0x0000009600967245 */ /* 0x000fe40000201400 */
[----:B------:R-:W-:Y:S01]  /*157d0*/  I2FP.F32.S32 R149, R149 ;  /* 0x0000009500957245 */ /* 0x000fe20000201400 */
[C---:B------:R-:W-:Y:S04]  /*157e0*/  HMMA.16816.F32.BF16 R40, R156.reuse, R176, R40 ;  /* 0x000000b09c28723c */ /* 0x040fe80000041828 */
[----:B------:R-:W-:Y:S01]  /*157f0*/  I2FP.F32.S32 R135, R135 ;  /* 0x0000008700877245 */ /* 0x000fe20000201400 */
[----:B------:R-:W-:Y:S01]  /*15800*/  FFMA.FTZ R4, R151, -UR6, R4 ;  /* 0x8000000697047c23 */ /* 0x000fe20008010004 */
[----:B------:R-:W-:Y:S01]  /*15810*/  FFMA.FTZ R5, R150, -UR6, R5 ;  /* 0x8000000696057c23 */ /* 0x000fe20008010005 */
[----:B------:R-:W-:Y:S01]  /*15820*/  FFMA.FTZ R6, R149, -UR6, R6 ;  /* 0x8000000695067c23 */ /* 0x000fe20008010006 */
[-C--:B------:R-:W-:Y:S03]  /*15830*/  HMMA.16816.F32.BF16 R44, R156, R178.reuse, R44 ;  /* 0x000000b29c2c723c */ /* 0x080fe6000004182c */
[----:B------:R-:W-:Y:S01]  /*15840*/  FFMA.FTZ R8, R135, -UR6, R8 ;  /* 0x8000000687087c23 */ /* 0x000fe20008010008 */
[----:B------:R-:W-:Y:S01]  /*15850*/  ISETP.GT.AND P2, PT, R208, R146, PT ;  /* 0x00000092d000720c */ /* 0x000fe20003f44270 */
[----:B------:R-:W-:Y:S01]  /*15860*/  IMAD.IADD R151, R218, 0x1, -R134 ;  /* 0x00000001da977824 */ /* 0x000fe200078e0a86 */
[----:B------:R-:W-:Y:S02]  /*15870*/  ISETP.GT.AND P5, PT, R212, R148, PT ;  /* 0x00000094d400720c */ /* 0x000fe40003fa4270 */
[C---:B------:R-:W-:Y:S08]  /*15880*/  HMMA.16816.F32.BF16 R48, R140.reuse, R178, R48 ;  /* 0x000000b28c30723c */ /* 0x040ff00000041830 */
[-C--:B-1----:R-:W-:Y:S08]  /*15890*/  HMMA.16816.F32.BF16 R52, R140, R164.reuse, R52 ;  /* 0x000000a48c34723c */ /* 0x082ff00000041834 */
[C---:B------:R-:W-:Y:S08]  /*158a0*/  HMMA.16816.F32.BF16 R56, R156.reuse, R164, R56 ;  /* 0x000000a49c38723c */ /* 0x040ff00000041838 */
[-C--:B------:R-:W-:Y:S08]  /*158b0*/  HMMA.16816.F32.BF16 R60, R156, R166.reuse, R60 ;  /* 0x000000a69c3c723c */ /* 0x080ff0000004183c */
[----:B------:R-:W-:Y:S01]  /*158c0*/  HMMA.16816.F32.BF16 R64, R140, R166, R64 ;  /* 0x000000a68c40723c */ /* 0x000fe20000041840 */
[----:B------:R-:W-:Y:S08]  /*158d0*/  @!UPT UIADD3 URZ, UPT, UPT, URZ, URZ, URZ ;  /* 0x000000fffffff290 */ /* 0x000ff0000fffe0ff */
[----:B------:R-:W-:Y:S11]  /*158e0*/  @P1 BRA `(.L_x_2243) ;  /* 0xfffffff000841947 */ /* 0x000ff6000383ffff */
.L_x_2242:
[----:B-1----:R-:W-:Y:S01]  /*158f0*/  FSEL R140, R4, -INF , !P6 ;  /* 0xff800000048c7808 */ /* 0x002fe20007000000 */
[----:B------:R-:W-:Y:S01]  /*15900*/  UIADD3 UR22, UPT, UPT, UR25, -0x56f99767, URZ ;  /* 0xa906689919167890 */ /* 0x000fe2000fffe0ff */
[----:B------:R-:W-:Y:S01]  /*15910*/  FSEL R135, R5, -INF , !P5 ;  /* 0xff80000005877808 */ /* 0x000fe20006800000 */
[----:B------:R-:W-:Y:S01]  /*15920*/  UIADD3 UR12, UPT, UPT, UR25, 0x646e171e, URZ ;  /* 0x646e171e190c7890 */ /* 0x000fe2000fffe0ff */
[----:B------:R-:W-:Y:S01]  /*15930*/  FSEL R141, R8, -INF , !P2 ;  /* 0xff800000088d7808 */ /* 0x000fe20005000000 */
[----:B------:R-:W-:Y:S01]  /*15940*/  UIADD3 UR27, UPT, UPT, UR25, 0x76cf5d0a, URZ ;  /* 0x76cf5d0a191b7890 */ /* 0x000fe2000fffe0ff */
[-C--:B------:R-:W-:Y:S01]  /*15950*/  ISETP.GT.AND P1, PT, R210, R148.reuse, PT ;  /* 0x00000094d200720c */ /* 0x080fe20003f24270 */
[----:B------:R-:W-:Y:S01]  /*15960*/  UIADD3 UR26, UPT, UPT, UR25, 0x32370b8f, URZ ;  /* 0x32370b8f191a7890 */ /* 0x000fe2000fffe0ff */
[-C--:B------:R-:W-:Y:S01]  /*15970*/  ISETP.GT.AND P0, PT, R208, R148.reuse, PT ;  /* 0x00000094d000720c */ /* 0x080fe20003f04270 */
[----:B------:R-:W-:Y:S01]  /*15980*/  UIADD3 UR23, UPT, UPT, UR25, -0x126145ec, URZ ;  /* 0xed9eba1419177890 */ /* 0x000fe2000fffe0ff */
[----:B------:R-:W-:Y:S01]  /*15990*/  ISETP.GT.AND P6, PT, R206, R148, PT ;  /* 0x00000094ce00720c */ /* 0x000fe20003fc4270 */
[--C-:B------:R-:W-:Y:S01]  /*159a0*/  IMAD.IADD R134, R219, 0x1, -R147.reuse ;  /* 0x00000001db867824 */ /* 0x100fe200078e0a93 */
[----:B------:R-:W-:Y:S01]  /*159b0*/  FSEL R7, R7, -INF , !P1 ;  /* 0xff80000007077808 */ /* 0x000fe20004800000 */
[----:B------:R-:W-:Y:S01]  /*159c0*/  IMAD.IADD R147, R218, 0x1, -R147 ;  /* 0x00000001da937824 */ /* 0x000fe200078e0a93 */
[----:B------:R-:W-:Y:S02]  /*159d0*/  ISETP.GE.AND P5, PT, R148, R211, PT ;  /* 0x000000d39400720c */ /* 0x000fe40003fa6270 */
[----:B------:R-:W-:Y:S02]  /*159e0*/  IABS R4, R134 ;  /* 0x0000008600047213 */ /* 0x000fe40000000000 */
[----:B------:R-:W-:Y:S02]  /*159f0*/  FSEL R134, R6, -INF , !P4 ;  /* 0xff80000006867808 */ /* 0x000fe40006000000 */
[----:B------:R-:W-:Y:S02]  /*15a00*/  IABS R6, R151 ;  /* 0x0000009700067213 */ /* 0x000fe40000000000 */
[----:B------:R-:W-:Y:S01]  /*15a10*/  I2FP.F32.S32 R5, R4 ;  /* 0x0000000400057245 */ /* 0x000fe20000201400 */
[----:B------:R-:W-:Y:S01]  /*15a20*/  VIADD R4, R133, 0xffffffd0 ;  /* 0xffffffd085047836 */ /* 0x000fe20000000000 */
[----:B------:R-:W-:Y:S02]  /*15a30*/  I2FP.F32.S32 R6, R6 ;  /* 0x0000000600067245 */ /* 0x000fe40000201400 */
[----:B------:R-:W-:Y:S01]  /*15a40*/  IABS R147, R147 ;  /* 0x0000009300937213 */ /* 0x000fe20000000000 */
[----:B------:R-:W-:Y:S01]  /*15a50*/  FFMA.FTZ R9, R5, -UR6, R9 ;  /* 0x8000000605097c23 */ /* 0x000fe20008010009 */
[----:B------:R-:W-:Y:S01]  /*15a60*/  ISETP.GE.AND P4, PT, R148, R209, PT ;  /* 0x000000d19400720c */ /* 0x000fe20003f86270 */
[----:B------:R-:W-:Y:S01]  /*15a70*/  VIADD R5, R133, 0xffffffd1 ;  /* 0xffffffd185057836 */ /* 0x000fe20000000000 */
[----:B------:R-:W-:Y:S01]  /*15a80*/  I2FP.F32.S32 R147, R147 ;  /* 0x0000009300937245 */ /* 0x000fe20000201400 */
[----:B------:R-:W-:Y:S01]  /*15a90*/  FFMA.FTZ R10, R6, -UR6, R10 ;  /* 0x80000006060a7c23 */ /* 0x000fe2000801000a */
[C---:B------:R-:W-:Y:S01]  /*15aa0*/  ISETP.GE.AND P1, PT, R148.reuse, R207, PT ;  /* 0x000000cf9400720c */ /* 0x040fe20003f26270 */
[--C-:B------:R-:W-:Y:S01]  /*15ab0*/  IMAD.IADD R143, R219, 0x1, -R4.reuse ;  /* 0x00000001db8f7824 */ /* 0x100fe200078e0a04 */
[----:B------:R-:W-:Y:S01]  /*15ac0*/  ISETP.GE.AND P2, PT, R148, R205, PT ;  /* 0x000000cd9400720c */ /* 0x000fe20003f46270 */
[----:B------:R-:W-:Y:S01]  /*15ad0*/  FFMA.FTZ R11, R147, -UR6, R11 ;  /* 0x80000006930b7c23 */ /* 0x000fe2000801000b */
[----:B------:R-:W-:Y:S01]  /*15ae0*/  FSEL R7, R7, -INF , !P4 ;  /* 0xff80000007077808 */ /* 0x000fe20006000000 */
[----:B------:R-:W-:Y:S01]  /*15af0*/  IMAD.IADD R8, R218, 0x1, -R4 ;  /* 0x00000001da087824 */ /* 0x000fe200078e0a04 */
[----:B------:R-:W-:Y:S01]  /*15b00*/  IABS R143, R143 ;  /* 0x0000008f008f7213 */ /* 0x000fe20000000000 */
[----:B------:R-:W-:Y:S01]  /*15b10*/  VIADD R147, R146, 0x8 ;  /* 0x0000000892937836 */ /* 0x000fe20000000000 */
[----:B------:R-:W-:Y:S01]  /*15b20*/  FSEL R148, R11, -INF , !P6 ;  /* 0xff8000000b947808 */ /* 0x000fe20007000000 */
[--C-:B------:R-:W-:Y:S01]  /*15b30*/  IMAD.IADD R142, R219, 0x1, -R5.reuse ;  /* 0x00000001db8e7824 */ /* 0x100fe200078e0a05 */
[----:B------:R-:W-:Y:S01]  /*15b40*/  I2FP.F32.S32 R143, R143 ;  /* 0x0000008f008f7245 */ /* 0x000fe20000201400 */
[----:B------:R-:W-:Y:S01]  /*15b50*/  IMAD.IADD R6, R218, 0x1, -R5 ;  /* 0x00000001da067824 */ /* 0x000fe200078e0a05 */
[----:B------:R-:W-:Y:S02]  /*15b60*/  IABS R8, R8 ;  /* 0x0000000800087213 */ /* 0x000fe40000000000 */
[----:B------:R-:W-:Y:S01]  /*15b70*/  IABS R142, R142 ;  /* 0x0000008e008e7213 */ /* 0x000fe20000000000 */
[----:B------:R-:W-:Y:S01]  /*15b80*/  FFMA.FTZ R12, R143, -UR6, R12 ;  /* 0x800000068f0c7c23 */ /* 0x000fe2000801000c */
[----:B------:R-:W-:Y:S02]  /*15b90*/  IABS R6, R6 ;  /* 0x0000000600067213 */ /* 0x000fe40000000000 */
[----:B------:R-:W-:Y:S02]  /*15ba0*/  FSEL R143, R9, -INF , !P0 ;  /* 0xff800000098f7808 */ /* 0x000fe40004000000 */
[----:B------:R-:W-:Y:S02]  /*15bb0*/  I2FP.F32.S32 R6, R6 ;  /* 0x0000000600067245 */ /* 0x000fe40000201400 */
[----:B------:R-:W-:Y:S02]  /*15bc0*/  I2FP.F32.S32 R142, R142 ;  /* 0x0000008e008e7245 */ /* 0x000fe40000201400 */
[----:B------:R-:W-:Y:S01]  /*15bd0*/  ISETP.GT.AND P0, PT, R206, R146, PT ;  /* 0x00000092ce00720c */ /* 0x000fe20003f04270 */
[----:B------:R-:W-:Y:S01]  /*15be0*/  FFMA.FTZ R15, R6, -UR6, R15 ;  /* 0x80000006060f7c23 */ /* 0x000fe2000801000f */
[----:B------:R-:W-:Y:S01]  /*15bf0*/  I2FP.F32.S32 R8, R8 ;  /* 0x0000000800087245 */ /* 0x000fe20000201400 */
[C---:B------:R-:W-:Y:S01]  /*15c00*/  VIADD R6, R146.reuse, 0x9 ;  /* 0x0000000992067836 */ /* 0x040fe20000000000 */
[----:B------:R-:W-:Y:S01]  /*15c10*/  ISETP.GE.AND P6, PT, R146, R209, PT ;  /* 0x000000d19200720c */ /* 0x000fe20003fc6270 */
[----:B------:R-:W-:Y:S01]  /*15c20*/  FFMA.FTZ R13, R142, -UR6, R13 ;  /* 0x800000068e0d7c23 */ /* 0x000fe2000801000d */
[----:B------:R-:W-:Y:S01]  /*15c30*/  FSEL R149, R10, -INF , !P0 ;  /* 0xff8000000a957808 */ /* 0x000fe20004000000 */
[----:B------:R-:W-:Y:S01]  /*15c40*/  FFMA.FTZ R14, R8, -UR6, R14 ;  /* 0x80000006080e7c23 */ /* 0x000fe2000801000e */
[----:B------:R-:W-:Y:S02]  /*15c50*/  FSEL R10, R135, -INF , !P5 ;  /* 0xff800000870a7808 */ /* 0x000fe40006800000 */
[----:B------:R-:W-:Y:S02]  /*15c60*/  FSEL R9, R134, -INF , !P6 ;  /* 0xff80000086097808 */ /* 0x000fe40007000000 */
[CC--:B------:R-:W-:Y:S02]  /*15c70*/  ISETP.GT.AND P5, PT, R208.reuse, R147.reuse, PT ;  /* 0x00000093d000720c */ /* 0x0c0fe40003fa4270 */
[-C--:B------:R-:W-:Y:S02]  /*15c80*/  ISETP.GT.AND P6, PT, R208, R6.reuse, PT ;  /* 0x00000006d000720c */ /* 0x080fe40003fc4270 */
[----:B------:R-:W-:Y:S02]  /*15c90*/  ISETP.GT.AND P4, PT, R206, R147, PT ;  /* 0x00000093ce00720c */ /* 0x000fe40003f84270 */
[----:B------:R-:W-:Y:S01]  /*15ca0*/  FSEL R142, R12, -INF , !P5 ;  /* 0xff8000000c8e7808 */ /* 0x000fe20006800000 */
[--C-:B------:R-:W-:Y:S01]  /*15cb0*/  IMAD.IADD R12, R213, 0x1, -R4.reuse ;  /* 0x00000001d50c7824 */ /* 0x100fe200078e0a04 */
[----:B------:R-:W-:Y:S02]  /*15cc0*/  FSEL R134, R13, -INF , !P6 ;  /* 0xff8000000d867808 */ /* 0x000fe40007000000 */
[----:B------:R-:W-:Y:S02]  /*15cd0*/  ISETP.GT.AND P5, PT, R206, R6, PT ;  /* 0x00000006ce00720c */ /* 0x000fe40003fa4270 */
[----:B------:R-:W-:Y:S01]  /*15ce0*/  FSEL R13, R14, -INF , !P4 ;  /* 0xff8000000e0d7808 */ /* 0x000fe20006000000 */
[----:B------:R-:W-:Y:S01]  /*15cf0*/  IMAD.IADD R14, R213, 0x1, -R5 ;  /* 0x00000001d50e7824 */ /* 0x000fe200078e0a05 */
[----:B------:R-:W-:Y:S01]  /*15d00*/  FSEL R8, R15, -INF , !P5 ;  /* 0xff8000000f087808 */ /* 0x000fe20006800000 */
[----:B------:R-:W-:Y:S01]  /*15d10*/  IMAD.IADD R15, R220, 0x1, -R4 ;  /* 0x00000001dc0f7824 */ /* 0x000fe200078e0a04 */
[----:B------:R-:W-:Y:S02]  /*15d20*/  IABS R12, R12 ;  /* 0x0000000c000c7213 */ /* 0x000fe40000000000 */
[----:B------:R-:W-:Y:S02]  /*15d30*/  IABS R4, R14 ;  /* 0x0000000e00047213 */ /* 0x000fe40000000000 */
[----:B------:R-:W-:Y:S02]  /*15d40*/  ISETP.GE.AND P0, PT, R146, R211, PT ;  /* 0x000000d39200720c */ /* 0x000fe40003f06270 */
[----:B------:R-:W-:Y:S02]  /*15d50*/  IABS R15, R15 ;  /* 0x0000000f000f7213 */ /* 0x000fe40000000000 */
[----:B------:R-:W-:Y:S02]  /*15d60*/  I2FP.F32.S32 R4, R4 ;  /* 0x0000000400047245 */ /* 0x000fe40000201400 */
[----:B------:R-:W-:Y:S02]  /*15d70*/  I2FP.F32.S32 R12, R12 ;  /* 0x0000000c000c7245 */ /* 0x000fe40000201400 */
[----:B------:R-:W-:Y:S01]  /*15d80*/  FSEL R11, R140, -INF , !P0 ;  /* 0xff8000008c0b7808 */ /* 0x000fe20004000000 */
[----:B------:R-:W-:Y:S01]  /*15d90*/  FFMA.FTZ R17, R4, -UR6, R17 ;  /* 0x8000000604117c23 */ /* 0x000fe20008010011 */
[----:B------:R-:W-:Y:S01]  /*15da0*/  I2FP.F32.S32 R15, R15 ;  /* 0x0000000f000f7245 */ /* 0x000fe20000201400 */
[----:B------:R-:W-:Y:S01]  /*15db0*/  FFMA.FTZ R16, R12, -UR6, R16 ;  /* 0x800000060c107c23 */ /* 0x000fe20008010010 */
[C---:B------:R-:W-:Y:S01]  /*15dc0*/  ISETP.GE.AND P0, PT, R146.reuse, R207, PT ;  /* 0x000000cf9200720c */ /* 0x040fe20003f06270 */
[C---:B------:R-:W-:Y:S01]  /*15dd0*/  VIADD R4, R133.reuse, 0xffffffd9 ;  /* 0xffffffd985047836 */ /* 0x040fe20000000000 */
[----:B------:R-:W-:Y:S01]  /*15de0*/  ISETP.GE.AND P6, PT, R146, R205, PT ;  /* 0x000000cd9200720c */ /* 0x000fe20003fc6270 */
[----:B------:R-:W-:Y:S01]  /*15df0*/  VIADD R12, R133, 0xffffffd8 ;  /* 0xffffffd8850c7836 */ /* 0x000fe20000000000 */
[----:B------:R-:W-:Y:S01]  /*15e00*/  FSEL R141, R141, -INF , !P0 ;  /* 0xff8000008d8d7808 */ /* 0x000fe20004000000 */
[----:B------:R-:W-:Y:S01]  /*15e10*/  FFMA.FTZ R18, R15, -UR6, R18 ;  /* 0x800000060f127c23 */ /* 0x000fe20008010012 */
[----:B------:R-:W-:Y:S01]  /*15e20*/  FSEL R140, R143, -INF , !P1 ;  /* 0xff8000008f8c7808 */ /* 0x000fe20004800000 */
[----:B------:R-:W-:Y:S01]  /*15e30*/  IMAD.IADD R143, R220, 0x1, -R12 ;  /* 0x00000001dc8f7824 */ /* 0x000fe200078e0a0c */
[----:B------:R-:W-:Y:S01]  /*15e40*/  FSEL R135, R149, -INF , !P6 ;  /* 0xff80000095877808 */ /* 0x000fe20007000000 */
[--C-:B------:R-:W-:Y:S01]  /*15e50*/  IMAD.IADD R15, R213, 0x1, -R4.reuse ;  /* 0x00000001d50f7824 */ /* 0x100fe200078e0a04 */
[----:B------:R-:W-:Y:S01]  /*15e60*/  FSEL R14, R148, -INF , !P2 ;  /* 0xff800000940e7808 */ /* 0x000fe20005000000 */
[----:B------:R-:W-:Y:S01]  /*15e70*/  IMAD.IADD R148, R220, 0x1, -R5 ;  /* 0x00000001dc947824 */ /* 0x000fe200078e0a05 */
[-C--:B------:R-:W-:Y:S01]  /*15e80*/  ISETP.GT.AND P4, PT, R212, R147.reuse, PT ;  /* 0x00000093d400720c */ /* 0x080fe20003f84270 */
[----:B------:R-:W-:Y:S01]  /*15e90*/  IMAD.IADD R5, R220, 0x1, -R4 ;  /* 0x00000001dc057824 */ /* 0x000fe200078e0a04 */
[----:B------:R-:W-:Y:S02]  /*15ea0*/  ISETP.GT.AND P5, PT, R210, R147, PT ;  /* 0x00000093d200720c */ /* 0x000fe40003fa4270 */
[C---:B------:R-:W-:Y:S02]  /*15eb0*/  ISETP.GE.AND P0, PT, R147.reuse, R207, PT ;  /* 0x000000cf9300720c */ /* 0x040fe40003f06270 */
[C---:B------:R-:W-:Y:S02]  /*15ec0*/  ISETP.GE.AND P1, PT, R147.reuse, R205, PT ;  /* 0x000000cd9300720c */ /* 0x040fe40003f26270 */
[C---:B------:R-:W-:Y:S02]  /*15ed0*/  ISETP.GE.AND P6, PT, R147.reuse, R211, PT ;  /* 0x000000d39300720c */ /* 0x040fe40003fc6270 */
[----:B------:R-:W-:Y:S01]  /*15ee0*/  ISETP.GE.AND P2, PT, R147, R209, PT ;  /* 0x000000d19300720c */ /* 0x000fe20003f46270 */
[----:B------:R-:W-:Y:S01]  /*15ef0*/  IMAD.IADD R147, R213, 0x1, -R12 ;  /* 0x00000001d5937824 */ /* 0x000fe200078e0a0c */
[----:B------:R-:W-:Y:S02]  /*15f00*/  IABS R15, R15 ;  /* 0x0000000f000f7213 */ /* 0x000fe40000000000 */
[----:B------:R-:W-:Y:S02]  /*15f10*/  IABS R143, R143 ;  /* 0x0000008f008f7213 */ /* 0x000fe40000000000 */
[----:B------:R-:W-:Y:S02]  /*15f20*/  IABS R147, R147 ;  /* 0x0000009300937213 */ /* 0x000fe40000000000 */
[----:B------:R-:W-:Y:S02]  /*15f30*/  IABS R5, R5 ;  /* 0x0000000500057213 */ /* 0x000fe40000000000 */
[----:B------:R-:W-:Y:S02]  /*15f40*/  I2FP.F32.S32 R15, R15 ;  /* 0x0000000f000f7245 */ /* 0x000fe40000201400 */
[----:B------:R-:W-:Y:S02]  /*15f50*/  IABS R148, R148 ;  /* 0x0000009400947213 */ /* 0x000fe40000000000 */
[----:B------:R-:W-:Y:S01]  /*15f60*/  I2FP.F32.S32 R147, R147 ;  /* 0x0000009300937245 */ /* 0x000fe20000201400 */
[----:B------:R-:W-:Y:S01]  /*15f70*/  FFMA.FTZ R21, R15, -UR6, R21 ;  /* 0x800000060f157c23 */ /* 0x000fe20008010015 */
[----:B------:R-:W-:Y:S02]  /*15f80*/  I2FP.F32.S32 R143, R143 ;  /* 0x0000008f008f7245 */ /* 0x000fe40000201400 */
[----:B------:R-:W-:Y:S01]  /*15f90*/  I2FP.F32.S32 R5, R5 ;  /* 0x0000000500057245 */ /* 0x000fe20000201400 */
[----:B------:R-:W-:Y:S01]  /*15fa0*/  FFMA.FTZ R20, R147, -UR6, R20 ;  /* 0x8000000693147c23 */ /* 0x000fe20008010014 */
[----:B------:R-:W-:Y:S01]  /*15fb0*/  I2FP.F32.S32 R148, R148 ;  /* 0x0000009400947245 */ /* 0x000fe20000201400 */
[----:B------:R-:W-:Y:S01]  /*15fc0*/  FFMA.FTZ R22, R143, -UR6, R22 ;  /* 0x800000068f167c23 */ /* 0x000fe20008010016 */
[----:B------:R-:W-:Y:S01]  /*15fd0*/  FSEL R15, R16, -INF , !P4 ;  /* 0xff800000100f7808 */ /* 0x000fe20006000000 */
[----:B------:R-:W-:Y:S01]  /*15fe0*/  VIADD R143, R146, 0x10 ;  /* 0x00000010928f7836 */ /* 0x000fe20000000000 */
[-C--:B------:R-:W-:Y:S01]  /*15ff0*/  ISETP.GT.AND P4, PT, R212, R6.reuse, PT ;  /* 0x00000006d400720c */ /* 0x080fe20003f84270 */
[----:B------:R-:W-:Y:S01]  /*16000*/  FFMA.FTZ R23, R5, -UR6, R23 ;  /* 0x8000000605177c23 */ /* 0x000fe20008010017 */
[----:B------:R-:W-:Y:S01]  /*16010*/  FSEL R147, R18, -INF , !P5 ;  /* 0xff80000012937808 */ /* 0x000fe20006800000 */
[----:B------:R-:W-:Y:S01]  /*16020*/  VIADD R5, R146, 0x11 ;  /* 0x0000001192057836 */ /* 0x000fe20000000000 */
[----:B------:R-:W-:Y:S01]  /*16030*/  ISETP.GE.AND P5, PT, R6, R207, PT ;  /* 0x000000cf0600720c */ /* 0x000fe20003fa6270 */
[----:B------:R-:W-:Y:S01]  /*16040*/  FFMA.FTZ R19, R148, -UR6, R19 ;  /* 0x8000000694137c23 */ /* 0x000fe20008010013 */
[----:B------:R-:W-:Y:S02]  /*16050*/  FSEL R148, R17, -INF , !P4 ;  /* 0xff80000011947808 */ /* 0x000fe40006000000 */
[----:B------:R-:W-:Y:S01]  /*16060*/  FSEL R18, R142, -INF , !P0 ;  /* 0xff8000008e127808 */ /* 0x000fe20004000000 */
[----:B------:R-:W-:Y:S01]  /*16070*/  IMAD.IADD R142, R218, 0x1, -R12 ;  /* 0x00000001da8e7824 */ /* 0x000fe200078e0a0c */
[----:B------:R-:W-:Y:S01]  /*16080*/  FSEL R17, R134, -INF , !P5 ;  /* 0xff80000086117808 */ /* 0x000fe20006800000 */
[----:B------:R-:W-:Y:S01]  /*16090*/  IMAD.IADD R134, R219, 0x1, -R4 ;  /* 0x00000001db867824 */ /* 0x000fe200078e0a04 */
[----:B------:R-:W-:Y:S02]  /*160a0*/  ISETP.GT.AND P4, PT, R210, R6, PT ;  /* 0x00000006d200720c */ /* 0x000fe40003f84270 */
[C---:B------:R-:W-:Y:S02]  /*160b0*/  ISETP.GT.AND P0, PT, R212.reuse, R143, PT ;  /* 0x0000008fd400720c */ /* 0x040fe40003f04270 */
[----:B------:R-:W-:Y:S02]  /*160c0*/  ISETP.GT.AND P5, PT, R212, R5, PT ;  /* 0x00000005d400720c */ /* 0x000fe40003fa4270 */
[----:B------:R-:W-:Y:S02]  /*160d0*/  FSEL R19, R19, -INF , !P4 ;  /* 0xff80000013137808 */ /* 0x000fe40006000000 */
[----:B------:R-:W-:Y:S02]  /*160e0*/  FSEL R20, R20, -INF , !P0 ;  /* 0xff80000014147808 */ /* 0x000fe40004000000 */
[----:B------:R-:W-:Y:S02]  /*160f0*/  FSEL R21, R21, -INF , !P5 ;  /* 0xff80000015157808 */ /* 0x000fe40006800000 */
[C---:B------:R-:W-:Y:S02]  /*16100*/  ISETP.GE.AND P4, PT, R6.reuse, R205, PT ;  /* 0x000000cd0600720c */ /* 0x040fe40003f86270 */
[C---:B------:R-:W-:Y:S02]  /*16110*/  ISETP.GE.AND P0, PT, R6.reuse, R211, PT ;  /* 0x000000d30600720c */ /* 0x040fe40003f06270 */
[----:B------:R-:W-:Y:S01]  /*16120*/  ISETP.GE.AND P5, PT, R6, R209, PT ;  /* 0x000000d10600720c */ /* 0x000fe20003fa6270 */
[----:B------:R-:W-:Y:S01]  /*16130*/  IMAD.IADD R6, R219, 0x1, -R12 ;  /* 0x00000001db067824 */ /* 0x000fe200078e0a0c */
[----:B------:R-:W-:Y:S02]  /*16140*/  IABS R134, R134 ;  /* 0x0000008600867213 */ /* 0x000fe40000000000 */
[----:B------:R-:W-:Y:S02]  /*16150*/  FSEL R12, R147, -INF , !P2 ;  /* 0xff800000930c7808 */ /* 0x000fe40005000000 */
[----:B------:R-:W-:Y:S02]  /*16160*/  IABS R6, R6 ;  /* 0x0000000600067213 */ /* 0x000fe40000000000 */
[----:B------:R-:W-:Y:S02]  /*16170*/  I2FP.F32.S32 R134, R134 ;  /* 0x0000008600867245 */ /* 0x000fe40000201400 */
[----:B------:R-:W-:Y:S02]  /*16180*/  I2FP.F32.S32 R147, R6 ;  /* 0x0000000600937245 */ /* 0x000fe40000201400 */
[----:B------:R-:W-:Y:S01]  /*16190*/  FSEL R6, R19, -INF , !P5 ;  /* 0xff80000013067808 */ /* 0x000fe20006800000 */
[----:B------:R-:W-:Y:S01]  /*161a0*/  VIADD R19, R133, 0xffffffe1 ;  /* 0xffffffe185137836 */ /* 0x000fe20000000000 */
[----:B------:R-:W-:Y:S01]  /*161b0*/  FSEL R16, R13, -INF , !P1 ;  /* 0xff8000000d107808 */ /* 0x000fe20004800000 */
[----:B------:R-:W-:Y:S01]  /*161c0*/  FFMA.FTZ R25, R134, -UR6, R25 ;  /* 0x8000000686197c23 */ /* 0x000fe20008010019 */
[----:B------:R-:W-:Y:S01]  /*161d0*/  FSEL R8, R8, -INF , !P4 ;  /* 0xff80000008087808 */ /* 0x000fe20006000000 */
[----:B------:R-:W-:Y:S01]  /*161e0*/  VIADD R134, R133, 0xffffffe0 ;  /* 0xffffffe085867836 */ /* 0x000fe20000000000 */
[----:B------:R-:W-:Y:S01]  /*161f0*/  FSEL R13, R148, -INF , !P0 ;  /* 0xff800000940d7808 */ /* 0x000fe20004000000 */
[----:B------:R-:W-:Y:S01]  /*16200*/  FFMA.FTZ R24, R147, -UR6, R24 ;  /* 0x8000000693187c23 */ /* 0x000fe20008010018 */
[C---:B------:R-:W-:Y:S01]  /*16210*/  ISETP.GT.AND P1, PT, R210.reuse, R143, PT ;  /* 0x0000008fd200720c */ /* 0x040fe20003f24270 */
[----:B------:R-:W-:Y:S01]  /*16220*/  IMAD.IADD R147, R219, 0x1, -R134 ;  /* 0x00000001db937824 */ /* 0x000fe200078e0a86 */
[----:B------:R-:W-:Y:S01]  /*16230*/  ISETP.GT.AND P4, PT, R210, R5, PT ;  /* 0x00000005d200720c */ /* 0x000fe20003f84270 */
[C---:B------:R-:W-:Y:S01]  /*16240*/  IMAD.IADD R148, R218.reuse, 0x1, -R4 ;  /* 0x00000001da947824 */ /* 0x040fe200078e0a04 */
[----:B------:R-:W-:Y:S01]  /*16250*/  IABS R142, R142 ;  /* 0x0000008e008e7213 */ /* 0x000fe20000000000 */
[--C-:B------:R-:W-:Y:S01]  /*16260*/  IMAD.IADD R4, R218, 0x1, -R19.reuse ;  /* 0x00000001da047824 */ /* 0x100fe200078e0a13 */
[----:B------:R-:W-:Y:S02]  /*16270*/  FSEL R22, R22, -INF , !P1 ;  /* 0xff80000016167808 */ /* 0x000fe40004800000 */
[----:B------:R-:W-:Y:S02]  /*16280*/  FSEL R23, R23, -INF , !P4 ;  /* 0xff80000017177808 */ /* 0x000fe40006000000 */
[----:B------:R-:W-:Y:S02]  /*16290*/  FSEL R15, R15, -INF , !P6 ;  /* 0xff8000000f0f7808 */ /* 0x000fe40007000000 */
[-C--:B------:R-:W-:Y:S02]  /*162a0*/  ISETP.GT.AND P1, PT, R208, R143.reuse, PT ;  /* 0x0000008fd000720c */ /* 0x080fe40003f24270 */
[----:B------:R-:W-:Y:S02]  /*162b0*/  ISETP.GT.AND P4, PT, R206, R143, PT ;  /* 0x0000008fce00720c */ /* 0x000fe40003f84270 */
[C---:B------:R-:W-:Y:S02]  /*162c0*/  ISETP.GE.AND P6, PT, R143.reuse, R211, PT ;  /* 0x000000d38f00720c */ /* 0x040fe40003fc6270 */
[C---:B------:R-:W-:Y:S02]  /*162d0*/  ISETP.GE.AND P0, PT, R143.reuse, R209, PT ;  /* 0x000000d18f00720c */ /* 0x040fe40003f06270 */
[C---:B------:R-:W-:Y:S02]  /*162e0*/  ISETP.GE.AND P2, PT, R143.reuse, R207, PT ;  /* 0x000000cf8f00720c */ /* 0x040fe40003f46270 */
[----:B------:R-:W-:Y:S01]  /*162f0*/  ISETP.GE.AND P5, PT, R143, R205, PT ;  /* 0x000000cd8f00720c */ /* 0x000fe20003fa6270 */
[----:B------:R-:W-:Y:S01]  /*16300*/  IMAD.IADD R143, R219, 0x1, -R19 ;  /* 0x00000001db8f7824 */ /* 0x000fe200078e0a13 */
[----:B------:R-:W-:Y:S02]  /*16310*/  I2FP.F32.S32 R142, R142 ;  /* 0x0000008e008e7245 */ /* 0x000fe40000201400 */
[----:B------:R-:W-:Y:S02]  /*16320*/  IABS R4, R4 ;  /* 0x0000000400047213 */ /* 0x000fe40000000000 */
[----:B------:R-:W-:Y:S01]  /*16330*/  IABS R148, R148 ;  /* 0x0000009400947213 */ /* 0x000fe20000000000 */
[----:B------:R-:W-:Y:S01]  /*16340*/  FFMA.FTZ R26, R142, -UR6, R26 ;  /* 0x800000068e1a7c23 */ /* 0x000fe2000801001a */
[----:B------:R-:W-:Y:S01]  /*16350*/  I2FP.F32.S32 R4, R4 ;  /* 0x0000000400047245 */ /* 0x000fe20000201400 */
[----:B------:R-:W-:Y:S01]  /*16360*/  IMAD.IADD R142, R218, 0x1, -R134 ;  /* 0x00000001da8e7824 */ /* 0x000fe200078e0a86 */
[----:B------:R-:W-:Y:S02]  /*16370*/  IABS R147, R147 ;  /* 0x0000009300937213 */ /* 0x000fe40000000000 */
[----:B------:R-:W-:Y:S01]  /*16380*/  IABS R143, R143 ;  /* 0x0000008f008f7213 */ /* 0x000fe20000000000 */
[----:B------:R-:W-:Y:S01]  /*16390*/  FFMA.FTZ R31, R4, -UR6, R31 ;  /* 0x80000006041f7c23 */ /* 0x000fe2000801001f */
[----:B------:R-:W-:Y:S01]  /*163a0*/  I2FP.F32.S32 R148, R148 ;  /* 0x0000009400947245 */ /* 0x000fe20000201400 */
[----:B------:R-:W-:Y:S01]  /*163b0*/  VIADD R4, R146, 0x19 ;  /* 0x0000001992047836 */ /* 0x000fe20000000000 */
[----:B------:R-:W-:Y:S02]  /*163c0*/  I2FP.F32.S32 R147, R147 ;  /* 0x0000009300937245 */ /* 0x000fe40000201400 */
[----:B------:R-:W-:Y:S01]  /*163d0*/  I2FP.F32.S32 R143, R143 ;  /* 0x0000008f008f7245 */ /* 0x000fe20000201400 */
[----:B------:R-:W-:Y:S01]  /*163e0*/  FFMA.FTZ R27, R148, -UR6, R27 ;  /* 0x80000006941b7c23 */ /* 0x000fe2000801001b */
[----:B------:R-:W-:Y:S01]  /*163f0*/  FSEL R238, R24, -INF , !P1 ;  /* 0xff80000018ee7808 */ /* 0x000fe20004800000 */
[----:B------:R-:W-:Y:S01]  /*16400*/  FFMA.FTZ R28, R147, -UR6, R28 ;  /* 0x80000006931c7c23 */ /* 0x000fe2000801001c */
[----:B------:R-:W-:Y:S01]  /*16410*/  FSEL R26, R26, -INF , !P4 ;  /* 0xff8000001a1a7808 */ /* 0x000fe20006000000 */
[----:B------:R-:W-:Y:S01]  /*16420*/  FFMA.FTZ R29, R143, -UR6, R29 ;  /* 0x800000068f1d7c23 */ /* 0x000fe2000801001d */
[----:B------:R-:W-:Y:S01]  /*16430*/  ISETP.GT.AND P1, PT, R208, R5, PT ;  /* 0x00000005d000720c */ /* 0x000fe20003f24270 */
[----:B------:R-:W-:Y:S01]  /*16440*/  VIADD R24, R146, 0x18 ;  /* 0x0000001892187836 */ /* 0x000fe20000000000 */
[----:B------:R-:W-:Y:S02]  /*16450*/  ISETP.GE.AND P4, PT, R5, R211, PT ;  /* 0x000000d30500720c */ /* 0x000fe40003f86270 */
[----:B------:R-:W-:Y:S02]  /*16460*/  FSEL R25, R25, -INF , !P1 ;  /* 0xff80000019197808 */ /* 0x000fe40004800000 */
[----:B------:R-:W-:Y:S01]  /*16470*/  FSEL R243, R20, -INF , !P6 ;  /* 0xff80000014f37808 */ /* 0x000fe20007000000 */
[--C-:B------:R-:W-:Y:S01]  /*16480*/  IMAD.IADD R20, R213, 0x1, -R134.reuse ;  /* 0x00000001d5147824 */ /* 0x100fe200078e0a86 */
        /* <DEDUP_REMOVED lines=20> */
[----:B------:R-:W-:Y:S01]  /*165d0*/  FSEL R248, R22, -INF , !P0 ;  /* 0xff80000016f87808 */ /* 0x000fe20004000000 */
[----:B------:R-:W-:Y:S01]  /*165e0*/  FFMA.FTZ R32, R20, -UR6, R32 ;  /* 0x8000000614207c23 */ /* 0x000fe20008010020 */
[----:B------:R-:W-:Y:S01]  /*165f0*/  FSEL R252, R23, -INF , !P1 ;  /* 0xff80000017fc7808 */ /* 0x000fe20004800000 */
[----:B------:R-:W-:Y:S01]  /*16600*/  VIADD R20, R133, 0xffffffe8 ;  /* 0xffffffe885147836 */ /* 0x000fe20000000000 */
[C---:B------:R-:W-:Y:S01]  /*16610*/  ISETP.GT.AND P0, PT, R206.reuse, R24, PT ;  /* 0x00000018ce00720c */ /* 0x040fe20003f04270 */
[----:B------:R-:W-:Y:S01]  /*16620*/  FFMA.FTZ R33, R5, -UR6, R33 ;  /* 0x8000000605217c23 */ /* 0x000fe20008010021 */
[----:B------:R-:W-:Y:S01]  /*16630*/  ISETP.GT.AND P1, PT, R206, R4, PT ;  /* 0x00000004ce00720c */ /* 0x000fe20003f24270 */
[----:B------:R-:W-:Y:S01]  /*16640*/  VIADD R5, R133, 0xffffffe9 ;  /* 0xffffffe985057836 */ /* 0x000fe20000000000 */
[----:B------:R-:W-:Y:S01]  /*16650*/  I2FP.F32.S32 R21, R21 ;  /* 0x0000001500157245 */ /* 0x000fe20000201400 */
[C---:B------:R-:W-:Y:S01]  /*16660*/  IMAD.IADD R23, R213.reuse, 0x1, -R20 ;  /* 0x00000001d5177824 */ /* 0x040fe200078e0a14 */
[----:B------:R-:W-:Y:S01]  /*16670*/  FSEL R30, R30, -INF , !P0 ;  /* 0xff8000001e1e7808 */ /* 0x000fe20004000000 */
[----:B------:R-:W-:Y:S01]  /*16680*/  IMAD.IADD R22, R213, 0x1, -R5 ;  /* 0x00000001d5167824 */ /* 0x000fe200078e0a05 */
[----:B------:R-:W-:Y:S01]  /*16690*/  FSEL R31, R31, -INF , !P1 ;  /* 0xff8000001f1f7808 */ /* 0x000fe20004800000 */
[----:B------:R-:W-:Y:S01]  /*166a0*/  FFMA.FTZ R34, R21, -UR6, R34 ;  /* 0x8000000615227c23 */ /* 0x000fe20008010022 */
[----:B------:R-:W-:Y:S01]  /*166b0*/  FSEL R238, R238, -INF , !P2 ;  /* 0xff800000eeee7808 */ /* 0x000fe20005000000 */
[----:B------:R-:W-:Y:S01]  /*166c0*/  IMAD.IADD R21, R220, 0x1, -R20 ;  /* 0x00000001dc157824 */ /* 0x000fe200078e0a14 */
        /* <DEDUP_REMOVED lines=9> */
[C---:B------:R-:W-:Y:S01]  /*16760*/  IMAD.IADD R24, R220.reuse, 0x1, -R19 ;  /* 0x00000001dc187824 */ /* 0x040fe200078e0a13 */
        /* <DEDUP_REMOVED lines=8> */
[C---:B------:R-:W-:Y:S01]  /*167f0*/  VIADD R21, R146.reuse, 0x20 ;  /* 0x0000002092157836 */ /* 0x040fe20000000000 */
        /* <DEDUP_REMOVED lines=11> */
[-C--:B------:R-:W-:Y:S01]  /*168b0*/  ISETP.GT.AND P0, PT, R212, R4.reuse, PT ;  /* 0x00000004d400720c */ /* 0x080fe20003f04270 */
[--C-:B------:R-:W-:Y:S01]  /*168c0*/  IMAD.IADD R23, R219, 0x1, -R20.reuse ;  /* 0x00000001db177824 */ /* 0x100fe200078e0a14 */
[----:B------:R-:W-:Y:S01]  /*168d0*/  ISETP.GE.AND P1, PT, R4, R207, PT ;  /* 0x000000cf0400720c */ /* 0x000fe20003f26270 */
[C---:B------:R-:W-:Y:S01]  /*168e0*/  IMAD.IADD R22, R218.reuse, 0x1, -R20 ;  /* 0x00000001da167824 */ /* 0x040fe200078e0a14 */
[----:B------:R-:W-:Y:S01]  /*168f0*/  FSEL R33, R33, -INF , !P0 ;  /* 0xff80000021217808 */ /* 0x000fe20004000000 */
[--C-:B------:R-:W-:Y:S01]  /*16900*/  IMAD.IADD R24, R218, 0x1, -R5.reuse ;  /* 0x00000001da187824 */ /* 0x100fe200078e0a05 */
[----:B------:R-:W-:Y:S02]  /*16910*/  FSEL R159, R28, -INF , !P2 ;  /* 0xff8000001c9f7808 */ /* 0x000fe40005000000 */
[----:B------:R-:W-:Y:S02]  /*16920*/  FSEL R237, R29, -INF , !P1 ;  /* 0xff8000001ded7808 */ /* 0x000fe40004800000 */
        /* <DEDUP_REMOVED lines=13> */
[----:B------:R-:W-:Y:S02]  /*16a00*/  FSEL R179, R31, -INF , !P0 ;  /* 0xff8000001fb37808 */ /* 0x000fe40004000000 */
[C---:B------:R-:W-:Y:S02]  /*16a10*/  ISETP.GT.AND P6, PT, R210.reuse, R21, PT ;  /* 0x00000015d200720c */ /* 0x040fe40003fc4270 */
[----:B------:R-:W-:Y:S02]  /*16a20*/  ISETP.GT.AND P0, PT, R210, R19, PT ;  /* 0x00000013d200720c */ /* 0x000fe40003f04270 */
[----:B------:R-:W-:Y:S02]  /*16a30*/  IABS R22, R22 ;  /* 0x0000001600167213 */ /* 0x000fe40000000000 */
[----:B------:R-:W-:Y:S02]  /*16a40*/  I2FP.F32.S32 R20, R20 ;  /* 0x0000001400147245 */ /* 0x000fe40000201400 */
[----:B------:R-:W-:Y:S02]  /*16a50*/  I2FP.F32.S32 R4, R4 ;  /* 0x0000000400047245 */ /* 0x000fe40000201400 */
[----:B------:R-:W-:Y:S01]  /*16a60*/  FSEL R38, R38, -INF , !P6 ;  /* 0xff80000026267808 */ /* 0x000fe20007000000 */
[----:B------:R-:W-:Y:S01]  /*16a70*/  FFMA.FTZ R40, R20, -UR6, R40 ;  /* 0x8000000614287c23 */ /* 0x000fe20008010028 */
[----:B------:R-:W-:Y:S01]  /*16a80*/  FSEL R39, R39, -INF , !P0 ;  /* 0xff80000027277808 */ /* 0x000fe20004000000 */
[----:B------:R-:W-:Y:S01]  /*16a90*/  FFMA.FTZ R41, R4, -UR6, R41 ;  /* 0x8000000604297c23 */ /* 0x000fe20008010029 */
[----:B------:R-:W-:Y:S01]  /*16aa0*/  FSEL R239, R32, -INF , !P5 ;  /* 0xff80000020ef7808 */ /* 0x000fe20006800000 */
[----:B------:R-:W-:Y:S01]  /*16ab0*/  VIADD R20, R133, 0xfffffff0 ;  /* 0xfffffff085147836 */ /* 0x000fe20000000000 */
[----:B------:R-:W-:Y:S01]  /*16ac0*/  FSEL R242, R33, -INF , !P2 ;  /* 0xff80000021f27808 */ /* 0x000fe20005000000 */
[----:B------:R-:W-:Y:S01]  /*16ad0*/  IMAD.WIDE.U32 R32, R137, -0x2daee0ad, RZ ;  /* 0xd2511f5389207825 */ /* 0x000fe200078e00ff */
[----:B------:R-:W-:Y:S02]  /*16ae0*/  FSEL R241, R34, -INF , !P4 ;  /* 0xff80000022f17808 */ /* 0x000fe40006000000 */
[----:B------:R-:W-:Y:S01]  /*16af0*/  FSEL R244, R35, -INF , !P1 ;  /* 0xff80000023f47808 */ /* 0x000fe20004800000 */
[----:B------:R-:W-:Y:S01]  /*16b00*/  IMAD.WIDE.U32 R34, R136, -0x2daee0ad, RZ ;  /* 0xd2511f5388227825 */ /* 0x000fe200078e00ff */
[-C--:B------:R-:W-:Y:S02]  /*16b10*/  ISETP.GT.AND P6, PT, R208, R21.reuse, PT ;  /* 0x00000015d000720c */ /* 0x080fe40003fc4270 */
[----:B------:R-:W-:Y:S01]  /*16b20*/  ISETP.GT.AND P0, PT, R206, R21, PT ;  /* 0x00000015ce00720c */ /* 0x000fe20003f04270 */
[----:B------:R-:W-:Y:S01]  /*16b30*/  VIADD R4, R133, 0xfffffff1 ;  /* 0xfffffff185047836 */ /* 0x000fe20000000000 */
[----:B------:R-:W-:Y:S01]  /*16b40*/  ISETP.GE.AND P5, PT, R21, R211, PT ;  /* 0x000000d31500720c */ /* 0x000fe20003fa6270 */
[----:B------:R-:W-:Y:S01]  /*16b50*/  IMAD.IADD R23, R219, 0x1, -R20 ;  /* 0x00000001db177824 */ /* 0x000fe200078e0a14 */
[C---:B------:R-:W-:Y:S01]  /*16b60*/  ISETP.GE.AND P2, PT, R21.reuse, R209, PT ;  /* 0x000000d11500720c */ /* 0x040fe20003f46270 */
[C-C-:B------:R-:W-:Y:S01]  /*16b70*/  IMAD.IADD R5, R218.reuse, 0x1, -R4.reuse ;  /* 0x00000001da057824 */ /* 0x140fe200078e0a04 */
[C---:B------:R-:W-:Y:S02]  /*16b80*/  ISETP.GE.AND P4, PT, R21.reuse, R207, PT ;  /* 0x000000cf1500720c */ /* 0x040fe40003f86270 */
[----:B------:R-:W-:Y:S02]  /*16b90*/  ISETP.GE.AND P1, PT, R21, R205, PT ;  /* 0x000000cd1500720c */ /* 0x000fe40003f26270 */
[----:B------:R-:W-:Y:S01]  /*16ba0*/  I2FP.F32.S32 R21, R22 ;  /* 0x0000001600157245 */ /* 0x000fe20000201400 */
[----:B------:R-:W-:Y:S01]  /*16bb0*/  IMAD.IADD R22, R219, 0x1, -R4 ;  /* 0x00000001db167824 */ /* 0x000fe200078e0a04 */
        /* <DEDUP_REMOVED lines=8> */
[----:B------:R-:W-:Y:S01]  /*16c40*/  IABS R21, R21 ;  /* 0x0000001500157213 */ /* 0x000fe20000000000 */
[----:B------:R-:W-:Y:S01]  /*16c50*/  VIADD R5, R146, 0x29 ;  /* 0x0000002992057836 */ /* 0x000fe20000000000 */
[----:B------:R-:W-:Y:S02]  /*16c60*/  I2FP.F32.S32 R24, R24 ;  /* 0x0000001800187245 */ /* 0x000fe40000201400 */
[----:B------:R-:W-:Y:S02]  /*16c70*/  I2FP.F32.S32 R21, R21 ;  /* 0x0000001500157245 */ /* 0x000fe40000201400 */
[----:B------:R-:W-:Y:S01]  /*16c80*/  I2FP.F32.S32 R23, R23 ;  /* 0x0000001700177245 */ /* 0x000fe20000201400 */
[----:B------:R-:W-:Y:S01]  /*16c90*/  FFMA.FTZ R43, R24, -UR6, R43 ;  /* 0x80000006182b7c23 */ /* 0x000fe2000801002b */
[----:B------:R-:W-:Y:S01]  /*16ca0*/  I2FP.F32.S32 R22, R22 ;  /* 0x0000001600167245 */ /* 0x000fe20000201400 */
[----:B------:R-:W-:Y:S01]  /*16cb0*/  IMAD.WIDE.U32 R24, R138, -0x2daee0ad, RZ ;  /* 0xd2511f538a187825 */ /* 0x000fe200078e00ff */
[----:B------:R-:W-:Y:S02]  /*16cc0*/  FSEL R40, R40, -INF , !P6 ;  /* 0xff80000028287808 */ /* 0x000fe40007000000 */
[----:B------:R-:W-:Y:S01]  /*16cd0*/  FSEL R42, R42, -INF , !P0 ;  /* 0xff8000002a2a7808 */ /* 0x000fe20004000000 */
[----:B------:R-:W-:Y:S01]  /*16ce0*/  FFMA.FTZ R46, R21, -UR6, R46 ;  /* 0x80000006152e7c23 */ /* 0x000fe2000801002e */
[----:B------:R-:W-:Y:S01]  /*16cf0*/  ISETP.GT.AND P6, PT, R208, R19, PT ;  /* 0x00000013d000720c */ /* 0x000fe20003fc4270 */
[----:B------:R-:W-:Y:S01]  /*16d00*/  VIADD R21, R146, 0x28 ;  /* 0x0000002892157836 */ /* 0x000fe20000000000 */
[----:B------:R-:W-:Y:S01]  /*16d10*/  ISETP.GE.AND P0, PT, R19, R211, PT ;  /* 0x000000d31300720c */ /* 0x000fe20003f06270 */
[----:B------:R-:W-:Y:S01]  /*16d20*/  FFMA.FTZ R44, R23, -UR6, R44 ;  /* 0x80000006172c7c23 */ /* 0x000fe2000801002c */
[----:B------:R-:W-:Y:S01]  /*16d30*/  FSEL R41, R41, -INF , !P6 ;  /* 0xff80000029297808 */ /* 0x000fe20007000000 */
[----:B------:R-:W-:Y:S01]  /*16d40*/  FFMA.FTZ R45, R22, -UR6, R45 ;  /* 0x80000006162d7c23 */ /* 0x000fe2000801002d */
        /* <DEDUP_REMOVED lines=13> */
[--C-:B------:R-:W-:Y:S01]  /*16e20*/  IMAD.IADD R19, R213, 0x1, -R20.reuse ;  /* 0x00000001d5137824 */ /* 0x100fe200078e0a14 */
[----:B------:R-:W-:Y:S01]  /*16e30*/  FSEL R152, R38, -INF , !P2 ;  /* 0xff80000026987808 */ /* 0x000fe20005000000 */
[----:B------:R-:W-:Y:S01]  /*16e40*/  IMAD.IADD R20, R220, 0x1, -R20 ;  /* 0x00000001dc147824 */ /* 0x000fe200078e0a14 */
[----:B------:R-:W-:Y:S02]  /*16e50*/  IABS R4, R4 ;  /* 0x0000000400047213 */ /* 0x000fe40000000000 */
[----:B------:R-:W-:Y:S02]  /*16e60*/  IABS R19, R19 ;  /* 0x0000001300137213 */ /* 0x000fe40000000000 */
[----:B------:R-:W-:Y:S02]  /*16e70*/  IABS R20, R20 ;  /* 0x0000001400147213 */ /* 0x000fe40000000000 */
[----:B------:R-:W-:Y:S02]  /*16e80*/  I2FP.F32.S32 R19, R19 ;  /* 0x0000001300137245 */ /* 0x000fe40000201400 */
[----:B------:R-:W-:Y:S02]  /*16e90*/  I2FP.F32.S32 R20, R20 ;  /* 0x0000001400147245 */ /* 0x000fe40000201400 */
[----:B------:R-:W-:Y:S01]  /*16ea0*/  ISETP.GT.AND P2, PT, R206, R21, PT ;  /* 0x00000015ce00720c */ /* 0x000fe20003f44270 */
[----:B------:R-:W-:Y:S01]  /*16eb0*/  FFMA.FTZ R48, R19, -UR6, R48 ;  /* 0x8000000613307c23 */ /* 0x000fe20008010030 */
[----:B------:R-:W-:Y:S01]  /*16ec0*/  IABS R22, R22 ;  /* 0x0000001600167213 */ /* 0x000fe20000000000 */
[----:B------:R-:W-:Y:S01]  /*16ed0*/  VIADD R19, R133, 0xfffffff8 ;  /* 0xfffffff885137836 */ /* 0x000fe20000000000 */
[----:B------:R-:W-:Y:S01]  /*16ee0*/  FSEL R250, R39, -INF , !P6 ;  /* 0xff80000027fa7808 */ /* 0x000fe20007000000 */
[----:B------:R-:W-:Y:S01]  /*16ef0*/  FFMA.FTZ R50, R20, -UR6, R50 ;  /* 0x8000000614327c23 */ /* 0x000fe20008010032 */
[----:B------:R-:W-:Y:S01]  /*16f00*/  I2FP.F32.S32 R20, R4 ;  /* 0x0000000400147245 */ /* 0x000fe20000201400 */
[----:B------:R-:W-:Y:S01]  /*16f10*/  VIADD R4, R133, 0xfffffff9 ;  /* 0xfffffff985047836 */ /* 0x000fe20000000000 */
[----:B------:R-:W-:Y:S01]  /*16f20*/  FSEL R46, R46, -INF , !P2 ;  /* 0xff8000002e2e7808 */ /* 0x000fe20005000000 */
[----:B------:R-:W-:Y:S01]  /*16f30*/  IMAD.IADD R23, R219, 0x1, -R19 ;  /* 0x00000001db177824 */ /* 0x000fe200078e0a13 */
[----:B------:R-:W-:Y:S01]  /*16f40*/  I2FP.F32.S32 R22, R22 ;  /* 0x0000001600167245 */ /* 0x000fe20000201400 */
[----:B------:R-:W-:Y:S01]  /*16f50*/  FFMA.FTZ R51, R20, -UR6, R51 ;  /* 0x8000000614337c23 */ /* 0x000fe20008010033 */
[----:B------:R-:W-:Y:S01]  /*16f60*/  ISETP.GT.AND P6, PT, R206, R5, PT ;  /* 0x00000005ce00720c */ /* 0x000fe20003fc4270 */
[--C-:B------:R-:W-:Y:S01]  /*16f70*/  IMAD.IADD R20, R213, 0x1, -R4.reuse ;  /* 0x00000001d5147824 */ /* 0x100fe200078e0a04 */
[-C--:B------:R-:W-:Y:S01]  /*16f80*/  ISETP.GT.AND P2, PT, R212, R21.reuse, PT ;  /* 0x00000015d400720c */ /* 0x080fe20003f44270 */
[----:B------:R-:W-:Y:S01]  /*16f90*/  FFMA.FTZ R49, R22, -UR6, R49 ;  /* 0x8000000616317c23 */ /* 0x000fe20008010031 */
[----:B------:R-:W-:Y:S01]  /*16fa0*/  FSEL R47, R47, -INF , !P6 ;  /* 0xff8000002f2f7808 */ /* 0x000fe20007000000 */
[----:B------:R-:W-:Y:S01]  /*16fb0*/  IMAD.IADD R22, R220, 0x1, -R19 ;  /* 0x00000001dc167824 */ /* 0x000fe200078e0a13 */
[----:B------:R-:W-:Y:S02]  /*16fc0*/  FSEL R48, R48, -INF , !P2 ;  /* 0xff80000030307808 */ /* 0x000fe40005000000 */
[----:B------:R-:W-:Y:S02]  /*16fd0*/  ISETP.GT.AND P6, PT, R210, R21, PT ;  /* 0x00000015d200720c */ /* 0x000fe40003fc4270 */
[----:B------:R-:W-:Y:S02]  /*16fe0*/  ISETP.GT.AND P2, PT, R212, R5, PT ;  /* 0x00000005d400720c */ /* 0x000fe40003f44270 */
[----:B------:R-:W-:Y:S02]  /*16ff0*/  FSEL R156, R40, -INF , !P4 ;  /* 0xff800000289c7808 */ /* 0x000fe40006000000 */
[----:B------:R-:W-:Y:S02]  /*17000*/  FSEL R247, R41, -INF , !P5 ;  /* 0xff80000029f77808 */ /* 0x000fe40006800000 */
[----:B------:R-:W-:Y:S01]  /*17010*/  FSEL R246, R42, -INF , !P1 ;  /* 0xff8000002af67808 */ /* 0x000fe20004800000 */
[----:B------:R-:W-:Y:S01]  /*17020*/  IMAD.MOV.U32 R42, RZ, RZ, R159 ;  /* 0x000000ffff2a7224 */ /* 0x000fe200078e009f */
[----:B------:R-:W-:Y:S02]  /*17030*/  FSEL R245, R43, -INF , !P0 ;  /* 0xff8000002bf57808 */ /* 0x000fe40004000000 */
[----:B------:R-:W-:Y:S02]  /*17040*/  FSEL R49, R49, -INF , !P2 ;  /* 0xff80000031317808 */ /* 0x000fe40005000000 */
[----:B------:R-:W-:Y:S02]  /*17050*/  IABS R20, R20 ;  /* 0x0000001400147213 */ /* 0x000fe40000000000 */
[----:B------:R-:W-:Y:S02]  /*17060*/  FSEL R50, R50, -INF , !P6 ;  /* 0xff80000032327808 */ /* 0x000fe40007000000 */
[C---:B------:R-:W-:Y:S02]  /*17070*/  ISETP.GE.AND P4, PT, R21.reuse, R207, PT ;  /* 0x000000cf1500720c */ /* 0x040fe40003f86270 */
[C---:B------:R-:W-:Y:S02]  /*17080*/  ISETP.GE.AND P5, PT, R21.reuse, R205, PT ;  /* 0x000000cd1500720c */ /* 0x040fe40003fa6270 */
[C---:B------:R-:W-:Y:S02]  /*17090*/  ISETP.GE.AND P1, PT, R21.reuse, R211, PT ;  /* 0x000000d31500720c */ /* 0x040fe40003f26270 */
[----:B------:R-:W-:Y:S01]  /*170a0*/  ISETP.GE.AND P0, PT, R21, R209, PT ;  /* 0x000000d11500720c */ /* 0x000fe20003f06270 */
[----:B------:R-:W-:Y:S01]  /*170b0*/  IMAD.IADD R21, R213, 0x1, -R19 ;  /* 0x00000001d5157824 */ /* 0x000fe200078e0a13 */
[----:B------:R-:W-:Y:S02]  /*170c0*/  ISETP.GT.AND P2, PT, R210, R5, PT ;  /* 0x00000005d200720c */ /* 0x000fe40003f44270 */
[----:B------:R-:W-:Y:S02]  /*170d0*/  ISETP.GE.AND P6, PT, R5, R207, PT ;  /* 0x000000cf0500720c */ /* 0x000fe40003fc6270 */
[----:B------:R-:W-:Y:S02]  /*170e0*/  I2FP.F32.S32 R20, R20 ;  /* 0x0000001400147245 */ /* 0x000fe40000201400 */
[----:B------:R-:W-:Y:S02]  /*170f0*/  FSEL R51, R51, -INF , !P2 ;  /* 0xff80000033337808 */ /* 0x000fe40005000000 */
[----:B------:R-:W-:Y:S01]  /*17100*/  FSEL R44, R44, -INF , !P4 ;  /* 0xff8000002c2c7808 */ /* 0x000fe20006000000 */
[----:B------:R-:W-:Y:S01]  /*17110*/  FFMA.FTZ R53, R20, -UR6, R53 ;  /* 0x8000000614357c23 */ /* 0x000fe20008010035 */
[----:B------:R-:W-:Y:S01]  /*17120*/  FSEL R45, R45, -INF , !P6 ;  /* 0xff8000002d2d7808 */ /* 0x000fe20007000000 */
[----:B------:R-:W-:Y:S01]  /*17130*/  IMAD.IADD R20, R218, 0x1, -R19 ;  /* 0x00000001da147824 */ /* 0x000fe200078e0a13 */
[C---:B------:R-:W-:Y:S02]  /*17140*/  ISETP.GE.AND P2, PT, R5.reuse, R205, PT ;  /* 0x000000cd0500720c */ /* 0x040fe40003f46270 */
[C---:B------:R-:W-:Y:S02]  /*17150*/  ISETP.GE.AND P4, PT, R5.reuse, R211, PT ;  /* 0x000000d30500720c */ /* 0x040fe40003f86270 */
[----:B------:R-:W-:Y:S01]  /*17160*/  ISETP.GE.AND P6, PT, R5, R209, PT ;  /* 0x000000d10500720c */ /* 0x000fe20003fc6270 */
[----:B------:R-:W-:Y:S01]  /*17170*/  IMAD.IADD R5, R219, 0x1, -R4 ;  /* 0x00000001db057824 */ /* 0x000fe200078e0a04 */
[----:B------:R-:W-:Y:S02]  /*17180*/  IABS R21, R21 ;  /* 0x0000001500157213 */ /* 0x000fe40000000000 */
[----:B------:R-:W-:Y:S02]  /*17190*/  IABS R19, R23 ;  /* 0x0000001700137213 */ /* 0x000fe40000000000 */
[----:B------:R-:W-:Y:S02]  /*171a0*/  I2FP.F32.S32 R21, R21 ;  /* 0x0000001500157245 */ /* 0x000fe40000201400 */
[----:B------:R-:W-:Y:S02]  /*171b0*/  IABS R5, R5 ;  /* 0x0000000500057213 */ /* 0x000fe40000000000 */
[----:B------:R-:W-:Y:S01]  /*171c0*/  I2FP.F32.S32 R19, R19 ;  /* 0x0000001300137245 */ /* 0x000fe20000201400 */
[----:B------:R-:W-:Y:S01]  /*171d0*/  FFMA.FTZ R52, R21, -UR6, R52 ;  /* 0x8000000615347c23 */ /* 0x000fe20008010034 */
[----:B------:R-:W-:Y:S01]  /*171e0*/  I2FP.F32.S32 R5, R5 ;  /* 0x0000000500057245 */ /* 0x000fe20000201400 */
[--C-:B------:R-:W-:Y:S01]  /*171f0*/  IMAD.IADD R21, R220, 0x1, -R4.reuse ;  /* 0x00000001dc157824 */ /* 0x100fe200078e0a04 */
[----:B------:R-:W-:Y:S01]  /*17200*/  IABS R22, R22 ;  /* 0x0000001600167213 */ /* 0x000fe20000000000 */
[----:B------:R-:W-:Y:S01]  /*17210*/  IMAD.IADD R4, R218, 0x1, -R4 ;  /* 0x00000001da047824 */ /* 0x000fe200078e0a04 */
[----:B------:R-:W-:Y:S01]  /*17220*/  FSEL R155, R46, -INF , !P5 ;  /* 0xff8000002e9b7808 */ /* 0x000fe20006800000 */
[----:B------:R-:W-:Y:S01]  /*17230*/  FFMA.FTZ R56, R19, -UR6, R56 ;  /* 0x8000000613387c23 */ /* 0x000fe20008010038 */
[----:B------:R-:W-:Y:S01]  /*17240*/  IABS R21, R21 ;  /* 0x0000001500157213 */ /* 0x000fe20000000000 */
[C---:B------:R-:W-:Y:S01]  /*17250*/  VIADD R19, R146.reuse, 0x30 ;  /* 0x0000003092137836 */ /* 0x040fe20000000000 */
[----:B------:R-:W-:Y:S01]  /*17260*/  IABS R4, R4 ;  /* 0x0000000400047213 */ /* 0x000fe20000000000 */
[----:B------:R-:W-:Y:S01]  /*17270*/  FFMA.FTZ R57, R5, -UR6, R57 ;  /* 0x8000000605397c23 */ /* 0x000fe20008010039 */
[----:B------:R-:W-:Y:S01]  /*17280*/  I2FP.F32.S32 R22, R22 ;  /* 0x0000001600167245 */ /* 0x000fe20000201400 */
[C---:B------:R-:W-:Y:S01]  /*17290*/  VIADD R5, R146.reuse, 0x31 ;  /* 0x0000003192057836 */ /* 0x040fe20000000000 */
[----:B------:R-:W-:Y:S01]  /*172a0*/  I2FP.F32.S32 R21, R21 ;  /* 0x0000001500157245 */ /* 0x000fe20000201400 */
[----:B------:R-:W-:Y:S01]  /*172b0*/  VIADD R146, R146, 0x39 ;  /* 0x0000003992927836 */ /* 0x000fe20000000000 */
[----:B------:R-:W-:Y:S01]  /*172c0*/  ISETP.GT.AND P5, PT, R212, R19, PT ;  /* 0x00000013d400720c */ /* 0x000fe20003fa4270 */
[----:B------:R-:W-:Y:S01]  /*172d0*/  FFMA.FTZ R54, R22, -UR6, R54 ;  /* 0x8000000616367c23 */ /* 0x000fe20008010036 */
[----:B------:R-:W-:Y:S01]  /*172e0*/  FSEL R153, R47, -INF , !P2 ;  /* 0xff8000002f997808 */ /* 0x000fe20005000000 */
[----:B------:R-:W-:Y:S01]  /*172f0*/  FFMA.FTZ R55, R21, -UR6, R55 ;  /* 0x8000000615377c23 */ /* 0x000fe20008010037 */
[----:B------:R-:W-:Y:S01]  /*17300*/  ISETP.GT.AND P2, PT, R212, R5, PT ;  /* 0x00000005d400720c */ /* 0x000fe20003f44270 */
[----:B------:R-:W-:Y:S01]  /*17310*/  IMAD.MOV.U32 R47, RZ, RZ, R157 ;  /* 0x000000ffff2f7224 */ /* 0x000fe200078e009d */
[----:B------:R-:W-:Y:S01]  /*17320*/  I2FP.F32.S32 R4, R4 ;  /* 0x0000000400047245 */ /* 0x000fe20000201400 */
[----:B------:R-:W-:Y:S01]  /*17330*/  IMAD.IADD R22, R219, 0x1, -R133 ;  /* 0x00000001db167824 */ /* 0x000fe200078e0a85 */
[----:B------:R-:W-:Y:S02]  /*17340*/  FSEL R52, R52, -INF , !P5 ;  /* 0xff80000034347808 */ /* 0x000fe40006800000 */
[----:B------:R-:W-:Y:S01]  /*17350*/  ISETP.GT.AND P5, PT, R210, R19, PT ;  /* 0x00000013d200720c */ /* 0x000fe20003fa4270 */
[----:B------:R-:W-:Y:S01]  /*17360*/  FFMA.FTZ R59, R4, -UR6, R59 ;  /* 0x80000006043b7c23 */ /* 0x000fe2000801003b */
[----:B------:R-:W-:Y:S01]  /*17370*/  FSEL R53, R53, -INF , !P2 ;  /* 0xff80000035357808 */ /* 0x000fe20005000000 */
[----:B------:R-:W-:Y:S01]  /*17380*/  VIADD R4, R133, 0x1 ;  /* 0x0000000185047836 */ /* 0x000fe20000000000 */
[----:B------:R-:W-:Y:S02]  /*17390*/  IABS R20, R20 ;  /* 0x0000001400147213 */ /* 0x000fe40000000000 */
[----:B------:R-:W-:Y:S01]  /*173a0*/  ISETP.GT.AND P2, PT, R210, R5, PT ;  /* 0x00000005d200720c */ /* 0x000fe20003f44270 */
[--C-:B------:R-:W-:Y:S01]  /*173b0*/  IMAD.IADD R21, R219, 0x1, -R4.reuse ;  /* 0x00000001db157824 */ /* 0x100fe200078e0a04 */
[----:B------:R-:W-:Y:S01]  /*173c0*/  FSEL R54, R54, -INF , !P5 ;  /* 0xff80000036367808 */ /* 0x000fe20006800000 */
[----:B------:R-:W-:Y:S01]  /*173d0*/  IMAD.IADD R23, R220, 0x1, -R4 ;  /* 0x00000001dc177824 */ /* 0x000fe200078e0a04 */
[----:B------:R-:W-:Y:S02]  /*173e0*/  I2FP.F32.S32 R20, R20 ;  /* 0x0000001400147245 */ /* 0x000fe40000201400 */
[----:B------:R-:W-:Y:S02]  /*173f0*/  ISETP.GT.AND P5, PT, R208, R19, PT ;  /* 0x00000013d000720c */ /* 0x000fe40003fa4270 */
[----:B------:R-:W-:Y:S01]  /*17400*/  FSEL R55, R55, -INF , !P2 ;  /* 0xff80000037377808 */ /* 0x000fe20005000000 */
[----:B------:R-:W-:Y:S01]  /*17410*/  FFMA.FTZ R58, R20, -UR6, R58 ;  /* 0x80000006143a7c23 */ /* 0x000fe2000801003a */
[----:B------:R-:W-:Y:S01]  /*17420*/  ISETP.GT.AND P2, PT, R208, R5, PT ;  /* 0x00000005d000720c */ /* 0x000fe20003f44270 */
[----:B------:R-:W-:Y:S01]  /*17430*/  IMAD.IADD R20, R218, 0x1, -R133 ;  /* 0x00000001da147824 */ /* 0x000fe200078e0a85 */
[----:B------:R-:W-:Y:S01]  /*17440*/  FSEL R150, R48, -INF , !P1 ;  /* 0xff80000030967808 */ /* 0x000fe20004800000 */
[----:B------:R-:W-:Y:S01]  /*17450*/  IMAD.MOV.U32 R48, RZ, RZ, R155 ;  /* 0x000000ffff307224 */ /* 0x000fe200078e009b */
[----:B------:R-:W-:Y:S02]  /*17460*/  FSEL R158, R49, -INF , !P4 ;  /* 0xff800000319e7808 */ /* 0x000fe40006000000 */
[----:B------:R-:W-:Y:S01]  /*17470*/  FSEL R43, R50, -INF , !P0 ;  /* 0xff800000322b7808 */ /* 0x000fe20004000000 */
[----:B------:R-:W-:Y:S01]  /*17480*/  IMAD.MOV.U32 R50, RZ, RZ, R154 ;  /* 0x000000ffff327224 */ /* 0x000fe200078e009a */
[----:B------:R-:W-:Y:S01]  /*17490*/  FSEL R46, R51, -INF , !P6 ;  /* 0xff800000332e7808 */ /* 0x000fe20007000000 */
[----:B------:R-:W-:Y:S01]  /*174a0*/  IMAD.MOV.U32 R51, RZ, RZ, R169 ;  /* 0x000000ffff337224 */ /* 0x000fe200078e00a9 */
[----:B------:R-:W-:Y:S02]  /*174b0*/  FSEL R56, R56, -INF , !P5 ;  /* 0xff80000038387808 */ /* 0x000fe40006800000 */
[----:B------:R-:W-:Y:S02]  /*174c0*/  ISETP.GT.AND P1, PT, R206, R19, PT ;  /* 0x00000013ce00720c */ /* 0x000fe40003f24270 */
[C---:B------:R-:W-:Y:S02]  /*174d0*/  ISETP.GE.AND P4, PT, R19.reuse, R211, PT ;  /* 0x000000d31300720c */ /* 0x040fe40003f86270 */
[C---:B------:R-:W-:Y:S02]  /*174e0*/  ISETP.GE.AND P0, PT, R19.reuse, R209, PT ;  /* 0x000000d11300720c */ /* 0x040fe40003f06270 */
[C---:B------:R-:W-:Y:S02]  /*174f0*/  ISETP.GE.AND P6, PT, R19.reuse, R207, PT ;  /* 0x000000cf1300720c */ /* 0x040fe40003fc6270 */
[----:B------:R-:W-:Y:S01]  /*17500*/  ISETP.GE.AND P5, PT, R19, R205, PT ;  /* 0x000000cd1300720c */ /* 0x000fe20003fa6270 */
[----:B------:R-:W-:Y:S01]  /*17510*/  IMAD.IADD R19, R218, 0x1, -R4 ;  /* 0x00000001da137824 */ /* 0x000fe200078e0a04 */
[----:B------:R-:W-:Y:S02]  /*17520*/  FSEL R57, R57, -INF , !P2 ;  /* 0xff80000039397808 */ /* 0x000fe40005000000 */
[----:B------:R-:W-:Y:S02]  /*17530*/  ISETP.GT.AND P2, PT, R206, R5, PT ;  /* 0x00000005ce00720c */ /* 0x000fe40003f44270 */
[----:B------:R-:W-:Y:S02]  /*17540*/  IABS R22, R22 ;  /* 0x0000001600167213 */ /* 0x000fe40000000000 */
[----:B------:R-:W-:Y:S02]  /*17550*/  IABS R21, R21 ;  /* 0x0000001500157213 */ /* 0x000fe40000000000 */
[----:B------:R-:W-:Y:S02]  /*17560*/  FSEL R59, R59, -INF , !P2 ;  /* 0xff8000003b3b7808 */ /* 0x000fe40005000000 */
[----:B------:R-:W-:Y:S02]  /*17570*/  I2FP.F32.S32 R22, R22 ;  /* 0x0000001600167245 */ /* 0x000fe40000201400 */
[----:B------:R-:W-:Y:S02]  /*17580*/  I2FP.F32.S32 R21, R21 ;  /* 0x0000001500157245 */ /* 0x000fe40000201400 */
[----:B------:R-:W-:Y:S01]  /*17590*/  ISETP.GE.AND P2, PT, R5, R209, PT ;  /* 0x000000d10500720c */ /* 0x000fe20003f46270 */
[----:B------:R-:W-:Y:S01]  /*175a0*/  FFMA.FTZ R60, R22, -UR6, R60 ;  /* 0x80000006163c7c23 */ /* 0x000fe2000801003c */
[----:B------:R-:W-:Y:S01]  /*175b0*/  IABS R20, R20 ;  /* 0x0000001400147213 */ /* 0x000fe20000000000 */
[----:B------:R-:W-:Y:S01]  /*175c0*/  FFMA.FTZ R61, R21, -UR6, R61 ;  /* 0x80000006153d7c23 */ /* 0x000fe2000801003d */
[----:B------:R-:W-:Y:S02]  /*175d0*/  IABS R19, R19 ;  /* 0x0000001300137213 */ /* 0x000fe40000000000 */
[----:B------:R-:W-:Y:S02]  /*175e0*/  FSEL R58, R58, -INF , !P1 ;  /* 0xff8000003a3a7808 */ /* 0x000fe40004800000 */
[----:B------:R-:W-:Y:S02]  /*175f0*/  I2FP.F32.S32 R20, R20 ;  /* 0x0000001400147245 */ /* 0x000fe40000201400 */
[----:B------:R-:W-:Y:S02]  /*17600*/  I2FP.F32.S32 R19, R19 ;  /* 0x0000001300137245 */ /* 0x000fe40000201400 */
[----:B------:R-:W-:Y:S01]  /*17610*/  FSEL R163, R54, -INF , !P0 ;  /* 0xff80000036a37808 */ /* 0x000fe20004000000 */
[----:B------:R-:W-:Y:S01]  /*17620*/  IMAD.MOV.U32 R54, RZ, RZ, R156 ;  /* 0x000000ffff367224 */ /* 0x000fe200078e009c */
[----:B------:R-:W-:Y:S01]  /*17630*/  FSEL R162, R55, -INF , !P2 ;  /* 0xff80000037a27808 */ /* 0x000fe20005000000 */
[----:B------:R-:W-:Y:S01]  /*17640*/  IMAD.MOV.U32 R55, RZ, RZ, R150 ;  /* 0x000000ffff377224 */ /* 0x000fe200078e0096 */
[----:B------:R-:W-:Y:S01]  /*17650*/  ISETP.GE.AND P1, PT, R5, R211, PT ;  /* 0x000000d30500720c */ /* 0x000fe20003f26270 */
[----:B------:R-:W-:Y:S01]  /*17660*/  FFMA.FTZ R63, R19, -UR6, R63 ;  /* 0x80000006133f7c23 */ /* 0x000fe2000801003f */
[C---:B------:R-:W-:Y:S01]  /*17670*/  ISETP.GT.AND P0, PT, R208.reuse, R145, PT ;  /* 0x00000091d000720c */ /* 0x040fe20003f04270 */
[----:B------:R-:W-:Y:S01]  /*17680*/  IMAD.IADD R19, R213, 0x1, -R4 ;  /* 0x00000001d5137824 */ /* 0x000fe200078e0a04 */
[-C--:B------:R-:W-:Y:S01]  /*17690*/  ISETP.GT.AND P2, PT, R208, R146.reuse, PT ;  /* 0x00000092d000720c */ /* 0x080fe20003f44270 */
[----:B------:R-:W-:Y:S01]  /*176a0*/  FFMA.FTZ R62, R20, -UR6, R62 ;  /* 0x80000006143e7c23 */ /* 0x000fe2000801003e */
[----:B------:R-:W-:Y:S01]  /*176b0*/  FSEL R164, R52, -INF , !P4 ;  /* 0xff80000034a47808 */ /* 0x000fe20006000000 */
[----:B------:R-:W-:Y:S01]  /*176c0*/  IMAD.MOV.U32 R52, RZ, RZ, R153 ;  /* 0x000000ffff347224 */ /* 0x000fe200078e0099 */
[----:B------:R-:W-:Y:S01]  /*176d0*/  FSEL R160, R53, -INF , !P1 ;  /* 0xff80000035a07808 */ /* 0x000fe20004800000 */
[----:B------:R-:W-:Y:S01]  /*176e0*/  IMAD.MOV.U32 R53, RZ, RZ, R152 ;  /* 0x000000ffff357224 */ /* 0x000fe200078e0098 */
[----:B------:R-:W-:Y:S01]  /*176f0*/  FSEL R60, R60, -INF , !P0 ;  /* 0xff8000003c3c7808 */ /* 0x000fe20004000000 */
[----:B------:R-:W-:Y:S01]  /*17700*/  IMAD.IADD R20, R213, 0x1, -R133 ;  /* 0x00000001d5147824 */ /* 0x000fe200078e0a85 */
[----:B------:R-:W-:Y:S02]  /*17710*/  FSEL R61, R61, -INF , !P2 ;  /* 0xff8000003d3d7808 */ /* 0x000fe40005000000 */
[C---:B------:R-:W-:Y:S02]  /*17720*/  ISETP.GE.AND P4, PT, R5.reuse, R207, PT ;  /* 0x000000cf0500720c */ /* 0x040fe40003f86270 */
[----:B------:R-:W-:Y:S02]  /*17730*/  ISETP.GE.AND P1, PT, R5, R205, PT ;  /* 0x000000cd0500720c */ /* 0x000fe40003f26270 */
[C---:B------:R-:W-:Y:S02]  /*17740*/  ISETP.GT.AND P0, PT, R206.reuse, R145, PT ;  /* 0x00000091ce00720c */ /* 0x040fe40003f04270 */
[----:B------:R-:W-:Y:S02]  /*17750*/  ISETP.GT.AND P2, PT, R206, R146, PT ;  /* 0x00000092ce00720c */ /* 0x000fe40003f44270 */
[----:B------:R-:W-:Y:S02]  /*17760*/  FSEL R62, R62, -INF , !P0 ;  /* 0xff8000003e3e7808 */ /* 0x000fe40004000000 */
[----:B------:R-:W-:Y:S02]  /*17770*/  FSEL R63, R63, -INF , !P2 ;  /* 0xff8000003f3f7808 */ /* 0x000fe40005000000 */
[----:B------:R-:W-:Y:S02]  /*17780*/  FSEL R177, R56, -INF , !P6 ;  /* 0xff80000038b17808 */ /* 0x000fe40007000000 */
[----:B------:R-:W-:Y:S02]  /*17790*/  FSEL R176, R57, -INF , !P4 ;  /* 0xff80000039b07808 */ /* 0x000fe40006000000 */
[----:B------:R-:W-:Y:S01]  /*177a0*/  FSEL R175, R58, -INF , !P5 ;  /* 0xff8000003aaf7808 */ /* 0x000fe20006800000 */
[----:B------:R-:W-:Y:S01]  /*177b0*/  IMAD.MOV.U32 R58, RZ, RZ, R165 ;  /* 0x000000ffff3a7224 */ /* 0x000fe200078e00a5 */
[----:B------:R-:W-:Y:S01]  /*177c0*/  FSEL R174, R59, -INF , !P1 ;  /* 0xff8000003bae7808 */ /* 0x000fe20004800000 */
[----:B------:R-:W-:Y:S01]  /*177d0*/  IMAD.MOV.U32 R59, RZ, RZ, R161 ;  /* 0x000000ffff3b7224 */ /* 0x000fe200078e00a1 */
[C---:B------:R-:W-:Y:S01]  /*177e0*/  ISETP.GE.AND P0, PT, R145.reuse, R207, PT ;  /* 0x000000cf9100720c */ /* 0x040fe20003f06270 */
[----:B------:R-:W-:Y:S01]  /*177f0*/  IMAD.U32 R161, RZ, RZ, UR19 ;  /* 0x00000013ffa17e24 */ /* 0x000fe2000f8e00ff */
[C---:B------:R-:W-:Y:S02]  /*17800*/  ISETP.GE.AND P2, PT, R145.reuse, R205, PT ;  /* 0x000000cd9100720c */ /* 0x040fe40003f46270 */
[-C--:B------:R-:W-:Y:S02]  /*17810*/  ISETP.GT.AND P6, PT, R212, R145.reuse, PT ;  /* 0x00000091d400720c */ /* 0x080fe40003fc4270 */
[----:B------:R-:W-:Y:S02]  /*17820*/  ISETP.GT.AND P4, PT, R210, R145, PT ;  /* 0x00000091d200720c */ /* 0x000fe40003f84270 */
[C---:B------:R-:W-:Y:S02]  /*17830*/  ISETP.GE.AND P5, PT, R145.reuse, R211, PT ;  /* 0x000000d39100720c */ /* 0x040fe40003fa6270 */
[----:B------:R-:W-:Y:S01]  /*17840*/  ISETP.GE.AND P1, PT, R145, R209, PT ;  /* 0x000000d19100720c */ /* 0x000fe20003f26270 */
[----:B------:R-:W-:Y:S01]  /*17850*/  IMAD.WIDE.U32 R144, R144, -0x2daee0ad, RZ ;  /* 0xd2511f5390907825 */ /* 0x000fe200078e00ff */
[----:B------:R-:W-:Y:S02]  /*17860*/  LOP3.LUT R5, R216, UR27, R25, 0x96, !PT ;  /* 0x0000001bd8057c12 */ /* 0x000fe4000f8e9619 */
[----:B------:R-:W-:Y:S02]  /*17870*/  FMNMX3.FTZ R134, R3, R141, R140, !PT ;  /* 0x0000008d03867276 */ /* 0x000fe4000781008c */
[----:B------:R-:W-:Y:S01]  /*17880*/  IABS R19, R19 ;  /* 0x0000001300137213 */ /* 0x000fe20000000000 */
[----:B------:R-:W-:Y:S01]  /*17890*/  IMAD.WIDE.U32 R28, R5, -0x326172a9, RZ ;  /* 0xcd9e8d57051c7825 */ /* 0x000fe200078e00ff */
[----:B------:R-:W-:Y:S02]  /*178a0*/  LOP3.LUT R5, R230, UR27, R145, 0x96, !PT ;  /* 0x0000001be6057c12 */ /* 0x000fe4000f8e9691 */
[----:B------:R-:W-:Y:S02]  /*178b0*/  FMNMX3.FTZ R134, R134, R18, R17, !PT ;  /* 0x0000001286867276 */ /* 0x000fe40007810011 */
[----:B------:R-:W-:Y:S01]  /*178c0*/  I2FP.F32.S32 R19, R19 ;  /* 0x0000001300137245 */ /* 0x000fe20000201400 */
[----:B------:R-:W-:Y:S01]  /*178d0*/  IMAD.WIDE.U32 R30, R5, -0x326172a9, RZ ;  /* 0xcd9e8d57051e7825 */ /* 0x000fe200078e00ff */
[----:B------:R-:W-:Y:S02]  /*178e0*/  FMNMX3.FTZ R5, R132, R135, R14, !PT ;  /* 0x0000008784057276 */ /* 0x000fe4000781000e */
[----:B------:R-:W-:Y:S01]  /*178f0*/  FMNMX3.FTZ R134, R134, R238, R251, !PT ;  /* 0x000000ee86867276 */ /* 0x000fe200078100fb */
[----:B------:R-:W-:Y:S01]  /*17900*/  FFMA.FTZ R65, R19, -UR6, R65 ;  /* 0x8000000613417c23 */ /* 0x000fe20008010041 */
[----:B------:R-:W-:Y:S02]  /*17910*/  FMNMX3.FTZ R5, R5, R16, R8, !PT ;  /* 0x0000001005057276 */ /* 0x000fe40007810008 */
[----:B------:R-:W-:Y:S02]  /*17920*/  IABS R20, R20 ;  /* 0x0000001400147213 */ /* 0x000fe40000000000 */
[----:B------:R-:W-:Y:S02]  /*17930*/  LOP3.LUT R24, R24, UR26, R33, 0x96, !PT ;  /* 0x0000001a18187c12 */ /* 0x000fe4000f8e9621 */
[----:B------:R-:W-:Y:S02]  /*17940*/  FMNMX3.FTZ R5, R5, R58, R59, !PT ;  /* 0x0000003a05057276 */ /* 0x000fe4000781003b */
[----:B------:R-:W-:Y:S01]  /*17950*/  FMNMX3.FTZ R134, R134, R42, R237, !PT ;  /* 0x0000002a86867276 */ /* 0x000fe200078100ed */
[----:B------:R-:W-:Y:S01]  /*17960*/  IMAD.WIDE.U32 R24, R24, -0x326172a9, RZ ;  /* 0xcd9e8d5718187825 */ /* 0x000fe200078e00ff */
[----:B------:R-:W-:Y:S02]  /*17970*/  I2FP.F32.S32 R20, R20 ;  /* 0x0000001400147245 */ /* 0x000fe40000201400 */
[----:B------:R-:W-:Y:S02]  /*17980*/  LOP3.LUT R19, R214, UR11, R29, 0x96, !PT ;  /* 0x0000000bd6137c12 */ /* 0x000fe4000f8e961d */
[----:B------:R-:W-:Y:S01]  /*17990*/  FMNMX3.FTZ R5, R5, R236, R179, !PT ;  /* 0x000000ec05057276 */ /* 0x000fe200078100b3 */
[----:B------:R-:W-:Y:S01]  /*179a0*/  FFMA.FTZ R64, R20, -UR6, R64 ;  /* 0x8000000614407c23 */ /* 0x000fe20008010040 */
[----:B------:R-:W-:Y:S01]  /*179b0*/  FMNMX3.FTZ R134, R134, R54, R247, !PT ;  /* 0x0000003686867276 */ /* 0x000fe200078100f7 */
[----:B------:R-:W-:Y:S01]  /*179c0*/  IMAD.WIDE.U32 R20, R19, -0x2daee0ad, RZ ;  /* 0xd2511f5313147825 */ /* 0x000fe200078e00ff */
[----:B------:R-:W-:Y:S02]  /*179d0*/  FSEL R170, R60, -INF , !P0 ;  /* 0xff8000003caa7808 */ /* 0x000fe40004000000 */
[----:B------:R-:W-:Y:S02]  /*179e0*/  ISETP.GE.AND P0, PT, R146, R207, PT ;  /* 0x000000cf9200720c */ /* 0x000fe40003f06270 */
[----:B------:R-:W-:Y:S02]  /*179f0*/  FMNMX3.FTZ R5, R5, R246, R245, !PT ;  /* 0x000000f605057276 */ /* 0x000fe400078100f5 */
[----:B------:R-:W-:Y:S02]  /*17a00*/  FMNMX3.FTZ R134, R134, R44, R45, !PT ;  /* 0x0000002c86867276 */ /* 0x000fe4000781002d */
[----:B------:R-:W-:Y:S02]  /*17a10*/  FMNMX3.FTZ R22, R0, R11, R10, !PT ;  /* 0x0000000b00167276 */ /* 0x000fe4000781000a */
[----:B------:R-:W-:Y:S01]  /*17a20*/  LOP3.LUT R28, R28, UR9, R25, 0x96, !PT ;  /* 0x000000091c1c7c12 */ /* 0x000fe2000f8e9619 */
[----:B------:R-:W-:Y:S01]  /*17a30*/  IMAD.IADD R25, R220, 0x1, -R133 ;  /* 0x00000001dc197824 */ /* 0x000fe200078e0a85 */
[----:B------:R-:W-:Y:S02]  /*17a40*/  FSEL R171, R61, -INF , !P0 ;  /* 0xff8000003dab7808 */ /* 0x000fe40004000000 */
[----:B------:R-:W-:Y:S01]  /*17a50*/  ISETP.GE.AND P0, PT, R146, R205, PT ;  /* 0x000000cd9200720c */ /* 0x000fe20003f06270 */
[----:B------:R-:W-:Y:S01]  /*17a60*/  IMAD.WIDE.U32 R28, R28, -0x2daee0ad, RZ ;  /* 0xd2511f531c1c7825 */ /* 0x000fe200078e00ff */
[----:B------:R-:W-:Y:S02]  /*17a70*/  LOP3.LUT R26, R144, UR26, R35, 0x96, !PT ;  /* 0x0000001a901a7c12 */ /* 0x000fe4000f8e9623 */
[----:B------:R-:W-:Y:S02]  /*17a80*/  FMNMX3.FTZ R5, R5, R48, R52, !PT ;  /* 0x0000003005057276 */ /* 0x000fe40007810034 */
[----:B------:R-:W-:Y:S01]  /*17a90*/  FMNMX3.FTZ R134, R134, R177, R176, !PT ;  /* 0x000000b186867276 */ /* 0x000fe200078100b0 */
[----:B------:R-:W-:Y:S01]  /*17aa0*/  IMAD.WIDE.U32 R26, R26, -0x326172a9, RZ ;  /* 0xcd9e8d571a1a7825 */ /* 0x000fe200078e00ff */
[----:B------:R-:W-:Y:S02]  /*17ab0*/  FMNMX3.FTZ R22, R22, R15, R13, !PT ;  /* 0x0000000f16167276 */ /* 0x000fe4000781000d */
[----:B------:R-:W-:Y:S02]  /*17ac0*/  LOP3.LUT R32, R32, UR23, R21, 0x96, !PT ;  /* 0x0000001720207c12 */ /* 0x000fe4000f8e9615 */
[----:B------:R-:W-:Y:S02]  /*17ad0*/  FMNMX3.FTZ R21, R2, R9, R7, !PT ;  /* 0x0000000902157276 */ /* 0x000fe40007810007 */
[----:B------:R-:W-:Y:S01]  /*17ae0*/  FSEL R138, R62, -INF , !P2 ;  /* 0xff8000003e8a7808 */ /* 0x000fe20005000000 */
[----:B------:R-:W-:Y:S01]  /*17af0*/  IMAD.WIDE.U32 R32, R32, -0x326172a9, RZ ;  /* 0xcd9e8d5720207825 */ /* 0x000fe200078e00ff */
[----:B------:R-:W-:Y:S02]  /*17b00*/  FSEL R137, R63, -INF , !P0 ;  /* 0xff8000003f897808 */ /* 0x000fe40004000000 */
[----:B------:R-:W-:Y:S01]  /*17b10*/  FMNMX3.FTZ R5, R5, R175, R174, !PT ;  /* 0x000000af05057276 */ /* 0x000fe200078100ae */
[----:B------:R-:W-:Y:S01]  /*17b20*/  IMAD.MOV.U32 R63, RZ, RZ, R158 ;  /* 0x000000ffff3f7224 */ /* 0x000fe200078e009e */
[----:B------:R-:W-:Y:S02]  /*17b30*/  FMNMX3.FTZ R134, R134, R170, R171, !PT ;  /* 0x000000aa86867276 */ /* 0x000fe400078100ab */
[----:B------:R-:W-:Y:S02]  /*17b40*/  FMNMX3.FTZ R22, R22, R243, R249, !PT ;  /* 0x000000f316167276 */ /* 0x000fe400078100f9 */
[----:B------:R-:W-:Y:S02]  /*17b50*/  FMNMX3.FTZ R21, R21, R12, R6, !PT ;  /* 0x0000000c15157276 */ /* 0x000fe40007810006 */
[----:B------:R-:W-:Y:S02]  /*17b60*/  LOP3.LUT R19, R20, UR22, R29, 0x96, !PT ;  /* 0x0000001614137c12 */ /* 0x000fe4000f8e961d */
[----:B------:R-:W-:Y:S01]  /*17b70*/  FMNMX3.FTZ R5, R5, R138, R137, !PT ;  /* 0x0000008a05057276 */ /* 0x000fe20007810089 */
[----:B------:R-:W1:Y:S01]  /*17b80*/  SHFL.BFLY PT, R20, R134, 0x2, 0x1f ;  /* 0x0c401f0086147f89 */ /* 0x000e6200000e0000 */
[----:B------:R-:W-:Y:S01]  /*17b90*/  IABS R25, R25 ;  /* 0x0000001900197213 */ /* 0x000fe20000000000 */
[----:B------:R-:W-:Y:S01]  /*17ba0*/  IMAD.WIDE.U32 R40, R19, -0x326172a9, RZ ;  /* 0xcd9e8d5713287825 */ /* 0x000fe200078e00ff */
[----:B------:R-:W-:Y:S05]  /*17bb0*/  IABS R23, R23 ;  /* 0x0000001700177213 */ /* 0x000fea0000000000 */
[----:B------:R-:W2:Y:S01]  /*17bc0*/  SHFL.BFLY PT, R4, R5, 0x2, 0x1f ;  /* 0x0c401f0005047f89 */ /* 0x000ea200000e0000 */
[----:B------:R-:W-:Y:S02]  /*17bd0*/  FMNMX3.FTZ R22, R22, R239, R242, !PT ;  /* 0x000000ef16167276 */ /* 0x000fe400078100f2 */
[----:B------:R-:W-:Y:S02]  /*17be0*/  LOP3.LUT R38, R226, UR11, R31, 0x96, !PT ;  /* 0x0000000be2267c12 */ /* 0x000fe4000f8e961f */
[----:B------:R-:W-:Y:S02]  /*17bf0*/  LOP3.LUT R30, R30, UR9, R27, 0x96, !PT ;  /* 0x000000091e1e7c12 */ /* 0x000fe4000f8e961b */
[----:B------:R-:W-:Y:S01]  /*17c00*/  FMNMX3.FTZ R21, R21, R248, R252, !PT ;  /* 0x000000f815157276 */ /* 0x000fe200078100fc */
[----:B------:R-:W-:Y:S01]  /*17c10*/  IMAD.WIDE.U32 R38, R38, -0x2daee0ad, RZ ;  /* 0xd2511f5326267825 */ /* 0x000fe200078e00ff */
[-C--:B------:R-:W-:Y:S02]  /*17c20*/  ISETP.GT.AND P2, PT, R212, R146.reuse, PT ;  /* 0x00000092d400720c */ /* 0x080fe40003f44270 */
[----:B------:R-:W-:Y:S01]  /*17c30*/  I2FP.F32.S32 R25, R25 ;  /* 0x0000001900197245 */ /* 0x000fe20000201400 */
[----:B------:R-:W-:Y:S01]  /*17c40*/  IMAD.WIDE.U32 R30, R30, -0x2daee0ad, RZ ;  /* 0xd2511f531e1e7825 */ /* 0x000fe200078e00ff */
[----:B------:R-:W-:Y:S02]  /*17c50*/  I2FP.F32.S32 R23, R23 ;  /* 0x0000001700177245 */ /* 0x000fe40000201400 */
[----:B------:R-:W-:Y:S01]  /*17c60*/  FMNMX3.FTZ R22, R22, R47, R50, !PT ;  /* 0x0000002f16167276 */ /* 0x000fe20007810032 */
[----:B------:R-:W-:Y:S01]  /*17c70*/  FFMA.FTZ R66, R25, -UR6, R66 ;  /* 0x8000000619427c23 */ /* 0x000fe20008010042 */
[----:B------:R-:W-:Y:S01]  /*17c80*/  FMNMX3.FTZ R21, R21, R241, R244, !PT ;  /* 0x000000f115157276 */ /* 0x000fe200078100f4 */
[----:B------:R-:W-:Y:S01]  /*17c90*/  FFMA.FTZ R67, R23, -UR6, R67 ;  /* 0x8000000617437c23 */ /* 0x000fe20008010043 */
[----:B------:R-:W-:Y:S01]  /*17ca0*/  FSEL R64, R64, -INF , !P6 ;  /* 0xff80000040407808 */ /* 0x000fe20007000000 */
[----:B------:R-:W-:Y:S01]  /*17cb0*/  IMAD.MOV.U32 R23, RZ, RZ, R40 ;  /* 0x000000ffff177224 */ /* 0x000fe200078e0028 */
[----:B------:R-:W-:Y:S02]  /*17cc0*/  ISETP.GE.AND P6, PT, R146, R211, PT ;  /* 0x000000d39200720c */ /* 0x000fe40003fc6270 */
[----:B------:R-:W-:Y:S02]  /*17cd0*/  FSEL R65, R65, -INF , !P2 ;  /* 0xff80000041417808 */ /* 0x000fe40005000000 */
[----:B------:R-:W-:Y:S02]  /*17ce0*/  FMNMX3.FTZ R22, R22, R55, R63, !PT ;  /* 0x0000003716167276 */ /* 0x000fe4000781003f */
[----:B------:R-:W-:Y:S02]  /*17cf0*/  ISETP.GT.AND P0, PT, R210, R146, PT ;  /* 0x00000092d200720c */ /* 0x000fe40003f04270 */
[----:B------:R-:W-:Y:S02]  /*17d00*/  FMNMX3.FTZ R21, R21, R53, R250, !PT ;  /* 0x0000003515157276 */ /* 0x000fe400078100fa */
[----:B------:R-:W-:Y:S02]  /*17d10*/  LOP3.LUT R38, R38, UR22, R31, 0x96, !PT ;  /* 0x0000001626267c12 */ /* 0x000fe4000f8e961f */
[----:B------:R-:W-:Y:S02]  /*17d20*/  FMNMX3.FTZ R31, R22, R164, R160, !PT ;  /* 0x000000a4161f7276 */ /* 0x000fe400078100a0 */
[----:B------:R-:W-:Y:S02]  /*17d30*/  FSEL R173, R64, -INF , !P5 ;  /* 0xff80000040ad7808 */ /* 0x000fe40006800000 */
[----:B------:R-:W-:Y:S02]  /*17d40*/  FSEL R172, R65, -INF , !P6 ;  /* 0xff80000041ac7808 */ /* 0x000fe40007000000 */
[----:B------:R-:W-:Y:S02]  /*17d50*/  ISETP.GE.AND P2, PT, R146, R209, PT ;  /* 0x000000d19200720c */ /* 0x000fe40003f46270 */
[----:B------:R-:W-:Y:S02]  /*17d60*/  FMNMX3.FTZ R21, R21, R43, R46, !PT ;  /* 0x0000002b15157276 */ /* 0x000fe4000781002e */
[----:B------:R-:W-:Y:S02]  /*17d70*/  FSEL R66, R66, -INF , !P4 ;  /* 0xff80000042427808 */ /* 0x000fe40006000000 */
[----:B------:R-:W-:Y:S02]  /*17d80*/  FSEL R67, R67, -INF , !P0 ;  /* 0xff80000043437808 */ /* 0x000fe40004000000 */
[----:B------:R-:W-:Y:S02]  /*17d90*/  FMNMX3.FTZ R31, R31, R173, R172, !PT ;  /* 0x000000ad1f1f7276 */ /* 0x000fe400078100ac */
[----:B------:R-:W-:Y:S02]  /*17da0*/  FMNMX3.FTZ R27, R21, R163, R162, !PT ;  /* 0x000000a3151b7276 */ /* 0x000fe400078100a2 */
[----:B------:R-:W-:Y:S01]  /*17db0*/  FSEL R169, R66, -INF , !P1 ;  /* 0xff80000042a97808 */ /* 0x000fe20004800000 */
[----:B------:R-:W3:Y:S01]  /*17dc0*/  SHFL.BFLY PT, R22, R31, 0x2, 0x1f ;  /* 0x0c401f001f167f89 */ /* 0x000ee200000e0000 */
[----:B------:R-:W-:Y:S02]  /*17dd0*/  FSEL R168, R67, -INF , !P2 ;  /* 0xff80000043a87808 */ /* 0x000fe40005000000 */
[----:B-1----:R-:W-:Y:S02]  /*17de0*/  FMNMX.FTZ R134, R134, R20, !PT ;  /* 0x0000001486867209 */ /* 0x002fe40007810000 */
[----:B------:R-:W-:Y:S02]  /*17df0*/  FMNMX3.FTZ R27, R27, R169, R168, !PT ;  /* 0x000000a91b1b7276 */ /* 0x000fe400078100a8 */
[----:B--2---:R-:W-:Y:S02]  /*17e00*/  FMNMX.FTZ R4, R5, R4, !PT ;  /* 0x0000000405047209 */ /* 0x004fe40007810000 */
[----:B------:R-:W-:Y:S01]  /*17e10*/  LOP3.LUT R34, R34, UR23, R39, 0x96, !PT ;  /* 0x0000001722227c12 */ /* 0x000fe2000f8e9627 */
[----:B------:R-:W1:Y:S01]  /*17e20*/  SHFL.BFLY PT, R21, R27, 0x2, 0x1f ;  /* 0x0c401f001b157f89 */ /* 0x000e6200000e0000 */
[----:B------:R-:W-:Y:S01]  /*17e30*/  PRMT R66, R40, 0x7771, RZ ;  /* 0x0000777128427816 */ /* 0x000fe200000000ff */
[----:B------:R-:W-:Y:S01]  /*17e40*/  IMAD.WIDE.U32 R38, R38, -0x326172a9, RZ ;  /* 0xcd9e8d5726267825 */ /* 0x000fe200078e00ff */
[----:B------:R-:W-:Y:S05]  /*17e50*/  LOP3.LUT R23, R23, 0xff, RZ, 0xc0, !PT ;  /* 0x000000ff17177812 */ /* 0x000fea00078ec0ff */
[----:B------:R-:W2:Y:S01]  /*17e60*/  SHFL.BFLY PT, R5, R134, 0x1, 0x1f ;  /* 0x0c201f0086057f89 */ /* 0x000ea200000e0000 */
[----:B------:R-:W-:Y:S01]  /*17e70*/  LOP3.LUT R65, R32, UR7, R41, 0x96, !PT ;  /* 0x0000000720417c12 */ /* 0x000fe2000f8e9629 */
[----:B------:R-:W-:Y:S01]  /*17e80*/  IMAD.MOV.U32 R25, RZ, RZ, R38 ;  /* 0x000000ffff197224 */ /* 0x000fe200078e0026 */
[----:B------:R-:W-:Y:S05]  /*17e90*/  PRMT R142, R38, 0x7771, RZ ;  /* 0x00007771268e7816 */ /* 0x000fea00000000ff */
[----:B------:R-:W4:Y:S01]  /*17ea0*/  SHFL.BFLY PT, R133, R4, 0x1, 0x1f ;  /* 0x0c201f0004857f89 */ /* 0x000f2200000e0000 */
[----:B------:R-:W-:Y:S01]  /*17eb0*/  PRMT R66, R23, 0x5410, R66 ;  /* 0x0000541017427816 */ /* 0x000fe20000000042 */
[----:B------:R-:W-:Y:S01]  /*17ec0*/  IMAD.WIDE.U32 R34, R34, -0x326172a9, RZ ;  /* 0xcd9e8d5722227825 */ /* 0x000fe200078e00ff */
[----:B------:R-:W-:Y:S02]  /*17ed0*/  LOP3.LUT R25, R25, 0xff, RZ, 0xc0, !PT ;  /* 0x000000ff19197812 */ /* 0x000fe400078ec0ff */
[----:B------:R-:W-:Y:S02]  /*17ee0*/  PRMT R23, R65, 0x7632, R23 ;  /* 0x0000763241177816 */ /* 0x000fe40000000017 */
[----:B---3--:R-:W-:Y:S02]  /*17ef0*/  FMNMX.FTZ R22, R31, R22, !PT ;  /* 0x000000161f167209 */ /* 0x008fe40007810000 */
[----:B------:R-:W-:Y:S02]  /*17f00*/  PRMT R142, R25, 0x5410, R142 ;  /* 0x00005410198e7816 */ /* 0x000fe4000000008e */
[C---:B------:R-:W-:Y:S01]  /*17f10*/  LOP3.LUT R64, R65.reuse, 0xffff, RZ, 0xc0, !PT ;  /* 0x0000ffff41407812 */ /* 0x040fe200078ec0ff */
[----:B------:R-:W3:Y:S01]  /*17f20*/  SHFL.BFLY PT, R136, R22, 0x1, 0x1f ;  /* 0x0c201f0016887f89 */ /* 0x000ee200000e0000 */
[----:B------:R-:W-:Y:S02]  /*17f30*/  LOP3.LUT R25, R65, 0xff, RZ, 0xc0, !PT ;  /* 0x000000ff41197812 */ /* 0x000fe400078ec0ff */
[----:B------:R-:W-:Y:S02]  /*17f40*/  LOP3.LUT R23, R23, 0xff, RZ, 0xc0, !PT ;  /* 0x000000ff17177812 */ /* 0x000fe400078ec0ff */
[----:B-1----:R-:W-:Y:S02]  /*17f50*/  FMNMX.FTZ R21, R27, R21, !PT ;  /* 0x000000151b157209 */ /* 0x002fe40007810000 */
[----:B------:R-:W-:Y:S02]  /*17f60*/  SHF.R.U32.HI R65, RZ, 0x18, R65 ;  /* 0x00000018ff417819 */ /* 0x000fe40000011641 */
[----:B--2---:R-:W-:Y:S02]  /*17f70*/  FMNMX.FTZ R134, R134, R5, !PT ;  /* 0x0000000586867209 */ /* 0x004fe40007810000 */
[----:B------:R-:W1:Y:S01]  /*17f80*/  SHFL.BFLY PT, R5, R21, 0x1, 0x1f ;  /* 0x0c201f0015057f89 */ /* 0x000e6200000e0000 */
[----:B----4-:R-:W-:Y:S02]  /*17f90*/  FMNMX.FTZ R133, R4, R133, !PT ;  /* 0x0000008504857209 */ /* 0x010fe40007810000 */
[----:B------:R-:W-:Y:S01]  /*17fa0*/  LOP3.LUT R29, R34, UR7, R39, 0x96, !PT ;  /* 0x00000007221d7c12 */ /* 0x000fe2000f8e9627 */
[C---:B------:R-:W-:Y:S01]  /*17fb0*/  FMUL.FTZ R178, R134.reuse, UR4 ;  /* 0x0000000486b27c20 */ /* 0x040fe20008410000 */
[C---:B------:R-:W-:Y:S01]  /*17fc0*/  FSETP.NEU.FTZ.AND P0, PT, R133.reuse, -INF , PT ;  /* 0xff8000008500780b */ /* 0x040fe20003f1d000 */
[----:B------:R-:W-:Y:S01]  /*17fd0*/  FMUL.FTZ R167, R133, UR4 ;  /* 0x0000000485a77c20 */ /* 0x000fe20008410000 */
[----:B------:R-:W-:Y:S02]  /*17fe0*/  FSETP.NEU.FTZ.AND P1, PT, R134, -INF , PT ;  /* 0xff8000008600780b */ /* 0x000fe40003f3d000 */
[----:B------:R-:W-:Y:S02]  /*17ff0*/  PRMT R65, R23, 0x5410, R65 ;  /* 0x0000541017417816 */ /* 0x000fe40000000041 */
[----:B------:R-:W-:Y:S02]  /*18000*/  FSEL R167, R167, RZ, P0 ;  /* 0x000000ffa7a77208 */ /* 0x000fe40000000000 */
[----:B---3--:R-:W-:Y:S02]  /*18010*/  FMNMX.FTZ R136, R22, R136, !PT ;  /* 0x0000008816887209 */ /* 0x008fe40007810000 */
[----:B------:R-:W-:Y:S01]  /*18020*/  PRMT R23, R29, 0x7632, R23 ;  /* 0x000076321d177816 */ /* 0x000fe20000000017 */
[--C-:B------:R-:W-:Y:S01]  /*18030*/  FFMA.FTZ R150, R135, UR4, -R167.reuse ;  /* 0x0000000487967c23 */ /* 0x100fe200080108a7 */
[--C-:B------:R-:W-:Y:S01]  /*18040*/  FFMA.FTZ R146, R14, UR4, -R167.reuse ;  /* 0x000000040e927c23 */ /* 0x100fe200080108a7 */
[----:B------:R-:W-:Y:S01]  /*18050*/  FSEL R178, R178, RZ, P1 ;  /* 0x000000ffb2b27208 */ /* 0x000fe20000800000 */
[----:B------:R-:W-:Y:S01]  /*18060*/  FMUL.FTZ R166, R136, UR4 ;  /* 0x0000000488a67c20 */ /* 0x000fe20008410000 */
[----:B------:R-:W-:Y:S01]  /*18070*/  LOP3.LUT R23, R23, 0xff, RZ, 0xc0, !PT ;  /* 0x000000ff17177812 */ /* 0x000fe200078ec0ff */
[----:B------:R-:W-:Y:S01]  /*18080*/  FFMA.FTZ R145, R16, UR4, -R167 ;  /* 0x0000000410917c23 */ /* 0x000fe200080108a7 */
[----:B------:R-:W-:Y:S01]  /*18090*/  SHF.R.U32.HI R4, RZ, 0x18, R29 ;  /* 0x00000018ff047819 */ /* 0x000fe2000001161d */
[----:B------:R-:W-:Y:S01]  /*180a0*/  MUFU.EX2 R150, R150 ;  /* 0x0000009600967308 */ /* 0x000fe20000000800 */
[----:B------:R-:W-:Y:S01]  /*180b0*/  FSETP.NEU.FTZ.AND P2, PT, R136, -INF , PT ;  /* 0xff8000008800780b */ /* 0x000fe20003f5d000 */
[----:B------:R-:W-:Y:S01]  /*180c0*/  FFMA.FTZ R151, R141, UR4, -R178 ;  /* 0x000000048d977c23 */ /* 0x000fe200080108b2 */
[----:B-1----:R-:W-:Y:S07]  /*180d0*/  FMNMX.FTZ R135, R21, R5, !PT ;  /* 0x0000000515877209 */ /* 0x002fee0007810000 */
[----:B------:R-:W1:Y:S01]  /*180e0*/  MUFU.EX2 R146, R146 ;  /* 0x0000009200927308 */ /* 0x000e620000000800 */
[----:B------:R-:W-:Y:S01]  /*180f0*/  PRMT R141, R23, 0x5410, R4 ;  /* 0x00005410178d7816 */ /* 0x000fe20000000004 */
[----:B------:R-:W-:Y:S01]  /*18100*/  FFMA.FTZ R144, R140, UR4, -R178 ;  /* 0x000000048c907c23 */ /* 0x000fe200080108b2 */
[----:B------:R-:W-:Y:S01]  /*18110*/  FSEL R5, R136, RZ, P2 ;  /* 0x000000ff88057208 */ /* 0x000fe20001000000 */
[C---:B------:R-:W-:Y:S01]  /*18120*/  FMUL.FTZ R165, R135.reuse, UR4 ;  /* 0x0000000487a57c20 */ /* 0x040fe20008410000 */
[----:B------:R-:W-:Y:S05]  /*18130*/  FSEL R4, R134, RZ, P1 ;  /* 0x000000ff86047208 */ /* 0x000fea0000800000 */
[----:B------:R-:W-:Y:S01]  /*18140*/  MUFU.EX2 R151, R151 ;  /* 0x0000009700977308 */ /* 0x000fe20000000800 */
[----:B------:R-:W-:Y:S01]  /*18150*/  FSETP.NEU.FTZ.AND P1, PT, R135, -INF , PT ;  /* 0xff8000008700780b */ /* 0x000fe20003f3d000 */
[----:B------:R-:W-:Y:S01]  /*18160*/  FADD.FTZ R5, -R5, R0 ;  /* 0x0000000005057221 */ /* 0x000fe20000010100 */
[----:B------:R-:W-:Y:S01]  /*18170*/  LEA R161, R161, UR19, 0x10 ;  /* 0x00000013a1a17c11 */ /* 0x000fe2000f8e80ff */
[----:B------:R-:W-:Y:S01]  /*18180*/  FADD.FTZ R3, -R4, R3 ;  /* 0x0000000304037221 */ /* 0x000fe20000010100 */
[----:B------:R-:W-:Y:S05]  /*18190*/  FSEL R0, R135, RZ, P1 ;  /* 0x000000ff87007208 */ /* 0x000fea0000800000 */
[----:B------:R-:W-:Y:S01]  /*181a0*/  MUFU.EX2 R144, R144 ;  /* 0x0000009000907308 */ /* 0x000fe20000000800 */
[----:B------:R-:W-:Y:S01]  /*181b0*/  FSEL R4, R133, RZ, P0 ;  /* 0x000000ff85047208 */ /* 0x000fe20000000000 */
[----:B------:R-:W-:Y:S01]  /*181c0*/  FFMA.FTZ R148, R18, UR4, -R178 ;  /* 0x0000000412947c23 */ /* 0x000fe200080108b2 */
[--C-:B------:R-:W-:Y:S01]  /*181d0*/  HSET2.LE.AND R65, R65, R161.reuse, PT ;  /* 0x000000a141417233 */ /* 0x100fe20003803000 */
[----:B------:R-:W-:Y:S01]  /*181e0*/  FADD.FTZ R0, -R0, R2 ;  /* 0x0000000200007221 */ /* 0x000fe20000010100 */
[----:B-1----:R-:W-:Y:S01]  /*181f0*/  F2FP.BF16.F32.PACK_AB R2, R146, R150 ;  /* 0x000000969202723e */ /* 0x002fe200000010ff */
[----:B------:R-:W-:Y:S01]  /*18200*/  FADD.FTZ R4, -R4, R132 ;  /* 0x0000008404047221 */ /* 0x000fe20000010100 */
[----:B------:R-:W-:Y:S01]  /*18210*/  PRMT R32, R38, 0x7773, RZ ;  /* 0x0000777326207816 */ /* 0x000fe200000000ff */
[----:B------:R-:W-:Y:S01]  /*18220*/  FMUL.FTZ R0, R0, UR4 ;  /* 0x0000000400007c20 */ /* 0x000fe20008410000 */
[----:B------:R-:W-:Y:S01]  /*18230*/  LOP3.LUT R65, R2, R65, RZ, 0xc0, !PT ;  /* 0x0000004102417212 */ /* 0x000fe200078ec0ff */
[----:B------:R-:W-:Y:S01]  /*18240*/  FMUL.FTZ R2, R5, UR4 ;  /* 0x0000000405027c20 */ /* 0x000fe20008410000 */
[----:B------:R-:W-:Y:S01]  /*18250*/  PRMT R20, R38, 0x7772, RZ ;  /* 0x0000777226147816 */ /* 0x000fe200000000ff */
[----:B------:R-:W-:Y:S01]  /*18260*/  FFMA.FTZ R147, R17, UR4, -R178 ;  /* 0x0000000411937c23 */ /* 0x000fe200080108b2 */
[----:B------:R-:W-:Y:S01]  /*18270*/  FSEL R166, R166, RZ, P2 ;  /* 0x000000ffa6a67208 */ /* 0x000fe20001000000 */
[----:B------:R1:W2:Y:S01]  /*18280*/  MUFU.EX2 R132, R2 ;  /* 0x0000000200847308 */ /* 0x0002a20000000800 */
[----:B------:R-:W-:Y:S01]  /*18290*/  PRMT R20, R20, 0x5410, R32 ;  /* 0x0000541014147816 */ /* 0x000fe20000000020 */
[----:B------:R-:W-:Y:S01]  /*182a0*/  FFMA.FTZ R158, R8, UR4, -R167 ;  /* 0x00000004089e7c23 */ /* 0x000fe200080108a7 */
[----:B------:R-:W-:Y:S01]  /*182b0*/  FSEL R165, R165, RZ, P1 ;  /* 0x000000ffa5a57208 */ /* 0x000fe20000800000 */
[--C-:B------:R-:W-:Y:S01]  /*182c0*/  FFMA.FTZ R157, R11, UR4, -R166.reuse ;  /* 0x000000040b9d7c23 */ /* 0x100fe200080108a6 */
[----:B------:R-:W-:Y:S01]  /*182d0*/  LOP3.LUT R143, R20, 0xff00ff, RZ, 0xc0, !PT ;  /* 0x00ff00ff148f7812 */ /* 0x000fe200078ec0ff */
[--C-:B------:R-:W-:Y:S01]  /*182e0*/  FFMA.FTZ R156, R10, UR4, -R166.reuse ;  /* 0x000000040a9c7c23 */ /* 0x100fe200080108a6 */
[----:B------:R-:W3:Y:S01]  /*182f0*/  LDSM.16.MT88.4 R20, [R186+0x6000] ;  /* 0x00600000ba14783b */ /* 0x000ee20000004200 */
[--C-:B------:R-:W-:Y:S01]  /*18300*/  FFMA.FTZ R149, R15, UR4, -R166.reuse ;  /* 0x000000040f957c23 */ /* 0x100fe200080108a6 */
[----:B------:R-:W-:Y:S01]  /*18310*/  FFMA.FTZ R152, R13, UR4, -R166 ;  /* 0x000000040d987c23 */ /* 0x000fe200080108a6 */
[--C-:B------:R-:W-:Y:S01]  /*18320*/  FFMA.FTZ R154, R12, UR4, -R165.reuse ;  /* 0x000000040c9a7c23 */ /* 0x100fe200080108a5 */
[--C-:B------:R-:W-:Y:S01]  /*18330*/  FFMA.FTZ R153, R6, UR4, -R165.reuse ;  /* 0x0000000406997c23 */ /* 0x100fe200080108a5 */
[--C-:B------:R-:W-:Y:S01]  /*18340*/  FFMA.FTZ R155, R9, UR4, -R165.reuse ;  /* 0x00000004099b7c23 */ /* 0x100fe200080108a5 */
[----:B------:R-:W-:Y:S01]  /*18350*/  FFMA.FTZ R159, R7, UR4, -R165 ;  /* 0x00000004079f7c23 */ /* 0x000fe200080108a5 */
[----:B-1----:R-:W-:Y:S01]  /*18360*/  FMUL.FTZ R2, R3, UR4 ;  /* 0x0000000403027c20 */ /* 0x002fe20008410000 */
[----:B------:R-:W-:Y:S01]  /*18370*/  SHF.R.U32.HI R64, RZ, 0x8, R64 ;  /* 0x00000008ff407819 */ /* 0x000fe20000011640 */
[----:B------:R1:W4:Y:S01]  /*18380*/  MUFU.EX2 R3, R0 ;  /* 0x0000000000037308 */ /* 0x0003220000000800 */
[----:B------:R-:W-:Y:S01]  /*18390*/  LOP3.LUT R27, R29, 0xff, RZ, 0xc0, !PT ;  /* 0x000000ff1d1b7812 */ /* 0x000fe200078ec0ff */
[C---:B--2---:R-:W-:Y:S01]  /*183a0*/  FMUL.FTZ R16, R132.reuse, R116 ;  /* 0x0000007484107220 */ /* 0x044fe20000410000 */
[----:B------:R-:W-:Y:S07]  /*183b0*/  PRMT R64, R25, 0x5410, R64 ;  /* 0x0000541019407816 */ /* 0x000fee0000000040 */
[----:B------:R-:W-:Y:S01]  /*183c0*/  MUFU.EX2 R149, R149 ;  /* 0x0000009500957308 */ /* 0x000fe20000000800 */
[----:B------:R-:W-:Y:S01]  /*183d0*/  LOP3.LUT R25, R29, 0xffff, RZ, 0xc0, !PT ;  /* 0x0000ffff1d197812 */ /* 0x000fe200078ec0ff */
[----:B------:R-:W-:Y:S01]  /*183e0*/  FMUL.FTZ R17, R132, R117 ;  /* 0x0000007584117220 */ /* 0x000fe20000410000 */
[----:B------:R-:W-:Y:S07]  /*183f0*/  PRMT R36, R40, 0x7773, RZ ;  /* 0x0000777328247816 */ /* 0x000fee00000000ff */
[----:B------:R-:W2:Y:S01]  /*18400*/  MUFU.EX2 R152, R152 ;  /* 0x0000009800987308 */ /* 0x000ea20000000800 */
[----:B------:R-:W-:Y:S01]  /*18410*/  SHF.R.U32.HI R25, RZ, 0x8, R25 ;  /* 0x00000008ff197819 */ /* 0x000fe20000011619 */
[----:B------:R-:W-:Y:S01]  /*18420*/  FMUL.FTZ R32, R132, R100 ;  /* 0x0000006484207220 */ /* 0x000fe20000410000 */
[----:B------:R-:W-:Y:S07]  /*18430*/  PRMT R19, R40, 0x7772, RZ ;  /* 0x0000777228137816 */ /* 0x000fee00000000ff */
[----:B------:R-:W-:Y:S01]  /*18440*/  MUFU.EX2 R154, R154 ;  /* 0x0000009a009a7308 */ /* 0x000fe20000000800 */
[--C-:B------:R-:W-:Y:S01]  /*18450*/  HSET2.LE.AND R64, R64, R161.reuse, PT ;  /* 0x000000a140407233 */ /* 0x100fe20003803000 */
[----:B-1----:R-:W-:Y:S01]  /*18460*/  FMUL.FTZ R0, R4, UR4 ;  /* 0x0000000404007c20 */ /* 0x002fe20008410000 */
[----:B------:R-:W-:Y:S07]  /*18470*/  PRMT R25, R27, 0x5410, R25 ;  /* 0x000054101b197816 */ /* 0x000fee0000000019 */
[----:B------:R-:W1:Y:S01]  /*18480*/  MUFU.EX2 R153, R153 ;  /* 0x0000009900997308 */ /* 0x000e620000000800 */
[----:B------:R-:W-:Y:S01]  /*18490*/  F2FP.BF16.F32.PACK_AB R6, R144, R151 ;  /* 0x000000979006723e */ /* 0x000fe200000010ff */
[----:B----4-:R-:W-:Y:S01]  /*184a0*/  FMUL.FTZ R18, R3, R118 ;  /* 0x0000007603127220 */ /* 0x010fe20000410000 */
[----:B------:R-:W-:Y:S07]  /*184b0*/  PRMT R19, R19, 0x5410, R36 ;  /* 0x0000541013137816 */ /* 0x000fee0000000024 */
[----:B------:R-:W-:Y:S01]  /*184c0*/  MUFU.EX2 R157, R157 ;  /* 0x0000009d009d7308 */ /* 0x000fe20000000800 */
[----:B------:R-:W-:Y:S01]  /*184d0*/  LOP3.LUT R64, R6, R64, RZ, 0xc0, !PT ;  /* 0x0000004006407212 */ /* 0x000fe200078ec0ff */
[----:B------:R-:W4:Y:S01]  /*184e0*/  LDSM.16.MT88.4 R36, [R182+0x6000] ;  /* 0x00600000b624783b */ /* 0x000f220000004200 */
[--C-:B------:R-:W-:Y:S07]  /*184f0*/  HSET2.LE.AND R142, R142, R161.reuse, PT ;  /* 0x000000a18e8e7233 */ /* 0x100fee0003803000 */
[----:B------:R-:W5:Y:S01]  /*18500*/  MUFU.EX2 R156, R156 ;  /* 0x0000009c009c7308 */ /* 0x000f620000000800 */
[--C-:B------:R-:W-:Y:S01]  /*18510*/  HSET2.LE.AND R143, R143, R161.reuse, PT ;  /* 0x000000a18f8f7233 */ /* 0x100fe20003803000 */
[----:B------:R-:W-:Y:S01]  /*18520*/  FMUL.FTZ R34, R3, R102 ;  /* 0x0000006603227220 */ /* 0x000fe20000410000 */
[--C-:B------:R-:W-:Y:S07]  /*18530*/  HSET2.LE.AND R140, R25, R161.reuse, PT ;  /* 0x000000a1198c7233 */ /* 0x100fee0003803000 */
[----:B------:R-:W-:Y:S01]  /*18540*/  MUFU.EX2 R155, R155 ;  /* 0x0000009b009b7308 */ /* 0x000fe20000000800 */
[--C-:B------:R-:W-:Y:S01]  /*18550*/  HSET2.LE.AND R141, R141, R161.reuse, PT ;  /* 0x000000a18d8d7233 */ /* 0x100fe20003803000 */
[----:B------:R-:W-:Y:S01]  /*18560*/  IMAD.MOV.U32 R117, RZ, RZ, R58 ;  /* 0x000000ffff757224 */ /* 0x000fe200078e003a */
[----:B--2---:R-:W-:Y:S07]  /*18570*/  F2FP.BF16.F32.PACK_AB R7, R152, R149 ;  /* 0x000000959807723e */ /* 0x004fee00000010ff */
[----:B------:R-:W2:Y:S01]  /*18580*/  MUFU.EX2 R159, R159 ;  /* 0x0000009f009f7308 */ /* 0x000ea20000000800 */
[----:B-1----:R-:W-:Y:S01]  /*18590*/  F2FP.BF16.F32.PACK_AB R6, R153, R154 ;  /* 0x0000009a9906723e */ /* 0x002fe200000010ff */
[----:B------:R-:W-:Y:S01]  /*185a0*/  FFMA.FTZ R58, R179, UR4, -R167 ;  /* 0x00000004b33a7c23 */ /* 0x000fe200080108a7 */
[----:B------:R-:W-:Y:S07]  /*185b0*/  LOP3.LUT R19, R19, 0xff00ff, RZ, 0xc0, !PT ;  /* 0x00ff00ff13137812 */ /* 0x000fee00078ec0ff */
[----:B------:R-:W-:Y:S01]  /*185c0*/  MUFU.EX2 R148, R148 ;  /* 0x0000009400947308 */ /* 0x000fe20000000800 */
[----:B------:R-:W-:Y:S01]  /*185d0*/  LOP3.LUT R142, R7, R142, RZ, 0xc0, !PT ;  /* 0x0000008e078e7212 */ /* 0x000fe200078ec0ff */
[C---:B------:R-:W-:Y:S01]  /*185e0*/  FMUL.FTZ R7, R3.reuse, R131 ;  /* 0x0000008303077220 */ /* 0x040fe20000410000 */
[----:B-----5:R-:W-:Y:S07]  /*185f0*/  F2FP.BF16.F32.PACK_AB R5, R156, R157 ;  /* 0x0000009d9c05723e */ /* 0x020fee00000010ff */
[----:B------:R-:W1:Y:S01]  /*18600*/  MUFU.EX2 R147, R147 ;  /* 0x0000009300937308 */ /* 0x000e620000000800 */
[----:B------:R-:W-:Y:S01]  /*18610*/  LOP3.LUT R143, R6, R143, RZ, 0xc0, !PT ;  /* 0x0000008f068f7212 */ /* 0x000fe200078ec0ff */
[----:B------:R-:W-:Y:S01]  /*18620*/  FMUL.FTZ R6, R3, R130 ;  /* 0x0000008203067220 */ /* 0x000fe20000410000 */
[----:B------:R-:W-:Y:S07]  /*18630*/  LOP3.LUT R140, R5, R140, RZ, 0xc0, !PT ;  /* 0x0000008c058c7212 */ /* 0x000fee00078ec0ff */
[----:B------:R-:W-:Y:S01]  /*18640*/  MUFU.EX2 R145, R145 ;  /* 0x0000009100917308 */ /* 0x000fe20000000800 */
[----:B------:R-:W-:Y:S01]  /*18650*/  FMUL.FTZ R5, R132, R129 ;  /* 0x0000008184057220 */ /* 0x000fe20000410000 */
[----:B--2---:R-:W-:Y:S01]  /*18660*/  F2FP.BF16.F32.PACK_AB R4, R159, R155 ;  /* 0x0000009b9f04723e */ /* 0x004fe200000010ff */
[----:B------:R-:W-:Y:S07]  /*18670*/  IMAD.MOV.U32 R131, RZ, RZ, R46 ;  /* 0x000000ffff837224 */ /* 0x000fee00078e002e */
[----:B------:R-:W2:Y:S01]  /*18680*/  MUFU.EX2 R158, R158 ;  /* 0x0000009e009e7308 */ /* 0x000ea20000000800 */
[--C-:B------:R-:W-:Y:S01]  /*18690*/  HSET2.LE.AND R67, R19, R161.reuse, PT ;  /* 0x000000a113437233 */ /* 0x100fe20003803000 */
[----:B------:R-:W-:Y:S01]  /*186a0*/  FMUL.FTZ R19, R3, R119 ;  /* 0x0000007703137220 */ /* 0x000fe20000410000 */
[----:B------:R-:W-:Y:S07]  /*186b0*/  LOP3.LUT R141, R4, R141, RZ, 0xc0, !PT ;  /* 0x0000008d048d7212 */ /* 0x000fee00078ec0ff */
[----:B------:R-:W5:Y:S01]  /*186c0*/  MUFU.EX2 R2, R2 ;  /* 0x0000000200027308 */ /* 0x000f620000000800 */
[----:B------:R-:W-:Y:S01]  /*186d0*/  FMUL.FTZ R4, R132, R128 ;  /* 0x0000008084047220 */ /* 0x000fe20000410000 */
[--C-:B------:R-:W-:Y:S01]  /*186e0*/  HSET2.LE.AND R66, R66, R161.reuse, PT ;  /* 0x000000a142427233 */ /* 0x100fe20003803000 */
[----:B------:R-:W-:Y:S07]  /*186f0*/  IMAD.MOV.U32 R128, RZ, RZ, R53 ;  /* 0x000000ffff807224 */ /* 0x000fee00078e0035 */
[----:B------:R-:W4:Y:S01]  /*18700*/  MUFU.EX2 R0, R0 ;  /* 0x0000000000007308 */ /* 0x000f220000000800 */
[----:B-1----:R-:W-:Y:S01]  /*18710*/  F2FP.BF16.F32.PACK_AB R9, R147, R148 ;  /* 0x000000949309723e */ /* 0x002fe200000010ff */
[----:B------:R-:W-:Y:S01]  /*18720*/  IMAD.MOV.U32 R118, RZ, RZ, R51 ;  /* 0x000000ffff767224 */ /* 0x000fe200078e0033 */
[----:B------:R-:W-:Y:S01]  /*18730*/  LOP3.LUT R46, R26, UR8, R35, 0x96, !PT ;  /* 0x000000081a2e7c12 */ /* 0x000fe2000f8e9623 */
[-C--:B---3--:R-:W-:Y:S05]  /*18740*/  HMMA.16816.F32.BF16 R4, R140, R20.reuse, R4 ;  /* 0x000000148c04723c */ /* 0x088fea0000041804 */
[----:B--2---:R-:W-:Y:S01]  /*18750*/  F2FP.BF16.F32.PACK_AB R8, R158, R145 ;  /* 0x000000919e08723e */ /* 0x004fe200000010ff */
[C---:B-----5:R-:W-:Y:S01]  /*18760*/  FMUL.FTZ R12, R2.reuse, R120 ;  /* 0x00000078020c7220 */ /* 0x060fe20000410000 */
[----:B------:R-:W-:Y:S01]  /*18770*/  LOP3.LUT R66, R9, R66, RZ, 0xc0, !PT ;  /* 0x0000004209427212 */ /* 0x000fe200078ec0ff */
[----:B------:R-:W-:Y:S01]  /*18780*/  FMUL.FTZ R9, R2, R125 ;  /* 0x0000007d02097220 */ /* 0x000fe20000410000 */
[----:B------:R-:W-:Y:S01]  /*18790*/  LOP3.LUT R67, R8, R67, RZ, 0xc0, !PT ;  /* 0x0000004308437212 */ /* 0x000fe200078ec0ff */
[C---:B----4-:R-:W-:Y:S01]  /*187a0*/  FMUL.FTZ R10, R0.reuse, R126 ;  /* 0x0000007e000a7220 */ /* 0x050fe20000410000 */
[----:B------:R-:W-:Y:S01]  /*187b0*/  FMUL.FTZ R11, R0, R127 ;  /* 0x0000007f000b7220 */ /* 0x000fe20000410000 */
[----:B------:R-:W-:Y:S01]  /*187c0*/  FMUL.FTZ R8, R2, R124 ;  /* 0x0000007c02087220 */ /* 0x000fe20000410000 */
[----:B------:R-:W-:Y:S02]  /*187d0*/  IMAD.MOV.U32 R125, RZ, RZ, R55 ;  /* 0x000000ffff7d7224 */ /* 0x000fe400078e0037 */
[----:B------:R-:W-:Y:S01]  /*187e0*/  FMUL.FTZ R26, R0, R110 ;  /* 0x0000006e001a7220 */ /* 0x000fe20000410000 */
[----:B------:R-:W-:Y:S02]  /*187f0*/  IMAD.MOV.U32 R126, RZ, RZ, R54 ;  /* 0x000000ffff7e7224 */ /* 0x000fe400078e0036 */
[C---:B------:R-:W-:Y:S01]  /*18800*/  FMUL.FTZ R35, R3.reuse, R103 ;  /* 0x0000006703237220 */ /* 0x040fe20000410000 */
[----:B------:R-:W-:Y:S02]  /*18810*/  IMAD.MOV.U32 R127, RZ, RZ, R52 ;  /* 0x000000ffff7f7224 */ /* 0x000fe400078e0034 */
[----:B------:R-:W-:Y:S01]  /*18820*/  FMUL.FTZ R13, R2, R121 ;  /* 0x00000079020d7220 */ /* 0x000fe20000410000 */
[C---:B------:R-:W-:Y:S01]  /*18830*/  HMMA.16816.F32.BF16 R8, R64.reuse, R20, R8 ;  /* 0x000000144008723c */ /* 0x040fe20000041808 */
[----:B------:R-:W1:Y:S03]  /*18840*/  LDSM.16.MT88.4 R52, [R181+0x6000] ;  /* 0x00600000b534783b */ /* 0x000e660000004200 */
[C---:B------:R-:W-:Y:S01]  /*18850*/  FMUL.FTZ R14, R0.reuse, R122 ;  /* 0x0000007a000e7220 */ /* 0x040fe20000410000 */
[----:B------:R-:W-:Y:S01]  /*18860*/  FMUL.FTZ R15, R0, R123 ;  /* 0x0000007b000f7220 */ /* 0x000fe20000410000 */
[----:B------:R-:W-:Y:S02]  /*18870*/  IMAD.MOV.U32 R116, RZ, RZ, R59 ;  /* 0x000000ffff747224 */ /* 0x000fe400078e003b */
[C---:B------:R-:W-:Y:S01]  /*18880*/  FMUL.FTZ R20, R132.reuse, R112 ;  /* 0x0000007084147220 */ /* 0x040fe20000410000 */
[----:B------:R-:W-:Y:S01]  /*18890*/  FMUL.FTZ R21, R132, R113 ;  /* 0x0000007184157220 */ /* 0x000fe20000410000 */
[----:B------:R-:W-:Y:S02]  /*188a0*/  IMAD.MOV.U32 R130, RZ, RZ, R47 ;  /* 0x000000ffff827224 */ /* 0x000fe400078e002f */
[----:B------:R-:W-:Y:S01]  /*188b0*/  FFMA.FTZ R59, R238, UR4, -R178 ;  /* 0x00000004ee3b7c23 */ /* 0x000fe200080108b2 */
[----:B------:R-:W-:Y:S01]  /*188c0*/  IMAD.MOV.U32 R124, RZ, RZ, R43 ;  /* 0x000000ffff7c7224 */ /* 0x000fe200078e002b */
[-C--:B------:R-:W-:Y:S01]  /*188d0*/  HMMA.16816.F32.BF16 R12, R64, R22.reuse, R12 ;  /* 0x00000016400c723c */ /* 0x080fe2000004180c */
[----:B------:R2:W-:Y:S02]  /*188e0*/  MUFU.EX2 R238, R58 ;  /* 0x0000003a00ee7308 */ /* 0x0005e40000000800 */
[----:B------:R-:W-:Y:S02]  /*188f0*/  IMAD.MOV.U32 R129, RZ, RZ, R50 ;  /* 0x000000ffff817224 */ /* 0x000fe400078e0032 */
[----:B------:R-:W-:Y:S01]  /*18900*/  FMUL.FTZ R25, R2, R109 ;  /* 0x0000006d02197220 */ /* 0x000fe20000410000 */
[----:B------:R-:W-:Y:S01]  /*18910*/  FMUL.FTZ R27, R0, R111 ;  /* 0x0000006f001b7220 */ /* 0x000fe20000410000 */
[----:B------:R-:W-:Y:S04]  /*18920*/  IMAD.WIDE.U32 R46, R46, -0x2daee0ad, RZ ;  /* 0xd2511f532e2e7825 */ /* 0x000fe800078e00ff */
[----:B------:R-:W-:Y:S01]  /*18930*/  FMUL.FTZ R29, R2, R105 ;  /* 0x00000069021d7220 */ /* 0x000fe20000410000 */
[C---:B------:R-:W-:Y:S04]  /*18940*/  HMMA.16816.F32.BF16 R16, R140.reuse, R22, R16 ;  /* 0x000000168c10723c */ /* 0x040fe80000041810 */
[C---:B------:R-:W-:Y:S01]  /*18950*/  FMUL.FTZ R22, R3.reuse, R114 ;  /* 0x0000007203167220 */ /* 0x040fe20000410000 */
[C---:B------:R-:W-:Y:S01]  /*18960*/  FMUL.FTZ R23, R3.reuse, R115 ;  /* 0x0000007303177220 */ /* 0x040fe20000410000 */
[----:B------:R-:W-:Y:S01]  /*18970*/  IMAD.MOV.U32 R123, RZ, RZ, R42 ;  /* 0x000000ffff7b7224 */ /* 0x000fe200078e002a */
[----:B------:R-:W-:Y:S01]  /*18980*/  LOP3.LUT R42, R24, UR8, R33, 0x96, !PT ;  /* 0x00000008182a7c12 */ /* 0x000fe2000f8e9621 */
[----:B--2---:R-:W-:Y:S01]  /*18990*/  FMUL.FTZ R58, R0, R78 ;  /* 0x0000004e003a7220 */ /* 0x004fe20000410000 */
[----:B------:R-:W-:Y:S01]  /*189a0*/  LOP3.LUT R40, R30, UR12, R47, 0x96, !PT ;  /* 0x0000000c1e287c12 */ /* 0x000fe2000f8e962f */
[----:B------:R-:W-:Y:S02]  /*189b0*/  IMAD.MOV.U32 R41, RZ, RZ, R46 ;  /* 0x000000ffff297224 */ /* 0x000fe400078e002e */
[----:B------:R-:W-:Y:S01]  /*189c0*/  FMUL.FTZ R24, R2, R108 ;  /* 0x0000006c02187220 */ /* 0x000fe20000410000 */
[-C--:B------:R-:W-:Y:S03]  /*189d0*/  HMMA.16816.F32.BF16 R20, R140, R36.reuse, R20 ;  /* 0x000000248c14723c */ /* 0x080fe60000041814 */
[----:B------:R-:W-:Y:S01]  /*189e0*/  IMAD.WIDE.U32 R42, R42, -0x2daee0ad, RZ ;  /* 0xd2511f532a2a7825 */ /* 0x000fe200078e00ff */
[C---:B------:R-:W-:Y:S02]  /*189f0*/  LOP3.LUT R50, R40.reuse, 0xffff, RZ, 0xc0, !PT ;  /* 0x0000ffff28327812 */ /* 0x040fe400078ec0ff */
[----:B------:R-:W-:Y:S01]  /*18a00*/  PRMT R49, R40, 0x7632, R49 ;  /* 0x0000763228317816 */ /* 0x000fe20000000031 */
[----:B------:R-:W-:Y:S01]  /*18a10*/  IMAD.MOV.U32 R122, RZ, RZ, R44 ;  /* 0x000000ffff7a7224 */ /* 0x000fe200078e002c */
[C---:B------:R-:W-:Y:S04]  /*18a20*/  HMMA.16816.F32.BF16 R24, R64.reuse, R36, R24 ;  /* 0x000000244018723c */ /* 0x040fe80000041818 */
[----:B------:R-:W-:Y:S01]  /*18a30*/  LOP3.LUT R44, R28, UR12, R43, 0x96, !PT ;  /* 0x0000000c1c2c7c12 */ /* 0x000fe2000f8e962b */
[----:B------:R-:W-:Y:S01]  /*18a40*/  FMUL.FTZ R28, R2, R104 ;  /* 0x00000068021c7220 */ /* 0x000fe20000410000 */
[C---:B------:R-:W-:Y:S01]  /*18a50*/  FMUL.FTZ R30, R0.reuse, R106 ;  /* 0x0000006a001e7220 */ /* 0x040fe20000410000 */
[C---:B------:R-:W-:Y:S01]  /*18a60*/  FMUL.FTZ R31, R0.reuse, R107 ;  /* 0x0000006b001f7220 */ /* 0x040fe20000410000 */
[----:B------:R-:W-:Y:S01]  /*18a70*/  FMUL.FTZ R43, R0, R95 ;  /* 0x0000005f002b7220 */ /* 0x000fe20000410000 */
[----:B------:R-:W-:Y:S01]  /*18a80*/  IMAD.MOV.U32 R36, RZ, RZ, R42 ;  /* 0x000000ffff247224 */ /* 0x000fe200078e002a */
[----:B------:R-:W-:Y:S01]  /*18a90*/  PRMT R47, R42, 0x7773, RZ ;  /* 0x000077732a2f7816 */ /* 0x000fe200000000ff */
[----:B------:R-:W-:Y:S01]  /*18aa0*/  FMUL.FTZ R33, R132, R101 ;  /* 0x0000006584217220 */ /* 0x000fe20000410000 */
[----:B------:R-:W-:Y:S01]  /*18ab0*/  PRMT R60, R42, 0x7771, RZ ;  /* 0x000077712a3c7816 */ /* 0x000fe200000000ff */
[----:B------:R-:W-:Y:S01]  /*18ac0*/  IMAD.MOV.U32 R121, RZ, RZ, R45 ;  /* 0x000000ffff797224 */ /* 0x000fe200078e002d */
[-C--:B------:R-:W-:Y:S03]  /*18ad0*/  HMMA.16816.F32.BF16 R28, R64, R38.reuse, R28 ;  /* 0x00000026401c723c */ /* 0x080fe6000004181c */
[C---:B------:R-:W-:Y:S01]  /*18ae0*/  PRMT R37, R46.reuse, 0x7773, RZ ;  /* 0x000077732e257816 */ /* 0x040fe200000000ff */
[----:B------:R-:W-:Y:S01]  /*18af0*/  IMAD.MOV.U32 R120, RZ, RZ, R48 ;  /* 0x000000ffff787224 */ /* 0x000fe200078e0030 */
[C---:B------:R-:W-:Y:S01]  /*18b00*/  PRMT R61, R46.reuse, 0x7772, RZ ;  /* 0x000077722e3d7816 */ /* 0x040fe200000000ff */
[C---:B------:R-:W-:Y:S01]  /*18b10*/  FMUL.FTZ R51, R3.reuse, R87 ;  /* 0x0000005703337220 */ /* 0x040fe20000410000 */
[----:B------:R-:W-:Y:S01]  /*18b20*/  PRMT R62, R46, 0x7771, RZ ;  /* 0x000077712e3e7816 */ /* 0x000fe200000000ff */
[C---:B------:R-:W-:Y:S04]  /*18b30*/  HMMA.16816.F32.BF16 R32, R140.reuse, R38, R32 ;  /* 0x000000268c20723c */ /* 0x040fe80000041820 */
[----:B------:R-:W-:Y:S01]  /*18b40*/  PRMT R45, R42, 0x7772, RZ ;  /* 0x000077722a2d7816 */ /* 0x000fe200000000ff */
[----:B------:R-:W-:Y:S01]  /*18b50*/  FMUL.FTZ R38, R3, R98 ;  /* 0x0000006203267220 */ /* 0x000fe20000410000 */
[----:B------:R-:W-:Y:S01]  /*18b60*/  LOP3.LUT R46, R41, 0xff, RZ, 0xc0, !PT ;  /* 0x000000ff292e7812 */ /* 0x000fe200078ec0ff */
[----:B------:R-:W-:Y:S01]  /*18b70*/  FMUL.FTZ R39, R3, R99 ;  /* 0x0000006303277220 */ /* 0x000fe20000410000 */
[----:B------:R-:W-:Y:S01]  /*18b80*/  LOP3.LUT R48, R36, 0xff, RZ, 0xc0, !PT ;  /* 0x000000ff24307812 */ /* 0x000fe200078ec0ff */
[----:B------:R-:W-:Y:S01]  /*18b90*/  FMUL.FTZ R36, R132, R96 ;  /* 0x0000006084247220 */ /* 0x000fe20000410000 */
[----:B------:R-:W-:Y:S01]  /*18ba0*/  PRMT R62, R46, 0x5410, R62 ;  /* 0x000054102e3e7816 */ /* 0x000fe2000000003e */
[--C-:B------:R-:W-:Y:S01]  /*18bb0*/  FFMA.FTZ R46, R123, UR4, -R178.reuse ;  /* 0x000000047b2e7c23 */ /* 0x100fe200080108b2 */
[----:B------:R-:W-:Y:S01]  /*18bc0*/  PRMT R96, R45, 0x5410, R47 ;  /* 0x000054102d607816 */ /* 0x000fe2000000002f */
[----:B------:R-:W-:Y:S01]  /*18bd0*/  FFMA.FTZ R45, R237, UR4, -R178 ;  /* 0x00000004ed2d7c23 */ /* 0x000fe200080108b2 */
[----:B------:R-:W-:Y:S01]  /*18be0*/  PRMT R61, R61, 0x5410, R37 ;  /* 0x000054103d3d7816 */ /* 0x000fe20000000025 */
[----:B------:R-:W-:Y:S01]  /*18bf0*/  FMUL.FTZ R37, R132, R97 ;  /* 0x0000006184257220 */ /* 0x000fe20000410000 */
[----:B------:R-:W-:Y:S01]  /*18c00*/  PRMT R60, R48, 0x5410, R60 ;  /* 0x00005410303c7816 */ /* 0x000fe2000000003c */
[----:B------:R-:W-:Y:S01]  /*18c10*/  FFMA.FTZ R48, R236, UR4, -R167 ;  /* 0x00000004ec307c23 */ /* 0x000fe200080108a7 */
[----:B------:R2:W-:Y:S01]  /*18c20*/  MUFU.EX2 R237, R46 ;  /* 0x0000002e00ed7308 */ /* 0x0005e20000000800 */
[----:B------:R-:W-:Y:S01]  /*18c30*/  LOP3.LUT R98, R40, 0xff, RZ, 0xc0, !PT ;  /* 0x000000ff28627812 */ /* 0x000fe200078ec0ff */
[C---:B------:R-:W-:Y:S01]  /*18c40*/  FMUL.FTZ R41, R2.reuse, R93 ;  /* 0x0000005d02297220 */ /* 0x040fe20000410000 */
[----:B------:R-:W-:Y:S01]  /*18c50*/  SHF.R.U32.HI R97, RZ, 0x18, R40 ;  /* 0x00000018ff617819 */ /* 0x000fe20000011628 */
[-C--:B-1----:R-:W-:Y:S06]  /*18c60*/  HMMA.16816.F32.BF16 R36, R140, R52.reuse, R36 ;  /* 0x000000348c24723c */ /* 0x082fec0000041824 */
[----:B------:R1:W3:Y:S01]  /*18c70*/  MUFU.EX2 R236, R45 ;  /* 0x0000002d00ec7308 */ /* 0x0002e20000000800 */
[----:B------:R-:W-:Y:S01]  /*18c80*/  FMUL.FTZ R40, R2, R92 ;  /* 0x0000005c02287220 */ /* 0x000fe20000410000 */
[----:B------:R-:W-:Y:S08]  /*18c90*/  FMUL.FTZ R42, R0, R94 ;  /* 0x0000005e002a7220 */ /* 0x000ff00000410000 */
[----:B------:R4:W-:Y:S01]  /*18ca0*/  MUFU.EX2 R179, R48 ;  /* 0x0000003000b37308 */ /* 0x0009e20000000800 */
[----:B------:R-:W5:Y:S01]  /*18cb0*/  LDSM.16.MT88.4 R92, [R180+0x6000] ;  /* 0x00600000b45c783b */ /* 0x000f620000004200 */
[----:B------:R-:W-:Y:S01]  /*18cc0*/  LOP3.LUT R56, R44, 0xffff, RZ, 0xc0, !PT ;  /* 0x0000ffff2c387812 */ /* 0x000fe200078ec0ff */
[----:B------:R-:W-:Y:S01]  /*18cd0*/  FMUL.FTZ R47, R0, R91 ;  /* 0x0000005b002f7220 */ /* 0x000fe20000410000 */
[----:B------:R-:W-:Y:S01]  /*18ce0*/  PRMT R57, R44, 0x7632, R57 ;  /* 0x000076322c397816 */ /* 0x000fe20000000039 */
[----:B--2---:R-:W-:Y:S01]  /*18cf0*/  FMUL.FTZ R46, R0, R90 ;  /* 0x0000005a002e7220 */ /* 0x004fe20000410000 */
[C---:B------:R-:W-:Y:S04]  /*18d00*/  HMMA.16816.F32.BF16 R40, R64.reuse, R52, R40 ;  /* 0x000000344028723c */ /* 0x040fe80000041828 */
[----:B------:R-:W-:Y:S01]  /*18d10*/  SHF.R.U32.HI R53, RZ, 0x18, R44 ;  /* 0x00000018ff357819 */ /* 0x000fe2000001162c */
[----:B------:R-:W-:Y:S01]  /*18d20*/  IMAD.MOV.U32 R123, RZ, RZ, R122 ;  /* 0x000000ffff7b7224 */ /* 0x000fe200078e007a */
[----:B------:R-:W-:Y:S01]  /*18d30*/  LOP3.LUT R52, R44, 0xff, RZ, 0xc0, !PT ;  /* 0x000000ff2c347812 */ /* 0x000fe200078ec0ff */
[----:B------:R-:W-:Y:S01]  /*18d40*/  IMAD.MOV.U32 R122, RZ, RZ, R121 ;  /* 0x000000ffff7a7224 */ /* 0x000fe200078e0079 */
[----:B------:R-:W-:Y:S01]  /*18d50*/  SHF.R.U32.HI R56, RZ, 0x8, R56 ;  /* 0x00000008ff387819 */ /* 0x000fe20000011638 */
[C---:B------:R-:W-:Y:S01]  /*18d60*/  FMUL.FTZ R44, R2.reuse, R88 ;  /* 0x00000058022c7220 */ /* 0x040fe20000410000 */
[----:B-1----:R-:W-:Y:S01]  /*18d70*/  FMUL.FTZ R45, R2, R89 ;  /* 0x00000059022d7220 */ /* 0x002fe20000410000 */
[----:B------:R-:W-:Y:S02]  /*18d80*/  IMAD.MOV.U32 R121, RZ, RZ, R120 ;  /* 0x000000ffff797224 */ /* 0x000fe400078e0078 */
[----:B----4-:R-:W-:Y:S01]  /*18d90*/  FMUL.FTZ R48, R132, R84 ;  /* 0x0000005484307220 */ /* 0x010fe20000410000 */
[----:B------:R-:W-:Y:S01]  /*18da0*/  IMAD.MOV.U32 R120, RZ, RZ, R127 ;  /* 0x000000ffff787224 */ /* 0x000fe200078e007f */
[----:B------:R-:W-:Y:S01]  /*18db0*/  SHF.R.U32.HI R50, RZ, 0x8, R50 ;  /* 0x00000008ff327819 */ /* 0x000fe20000011632 */
[----:B------:R-:W-:Y:S01]  /*18dc0*/  IMAD.MOV.U32 R127, RZ, RZ, R126 ;  /* 0x000000ffff7f7224 */ /* 0x000fe200078e007e */
[----:B------:R-:W-:Y:S01]  /*18dd0*/  LOP3.LUT R49, R49, 0xff, RZ, 0xc0, !PT ;  /* 0x000000ff31317812 */ /* 0x000fe200078ec0ff */
[-C--:B------:R-:W-:Y:S03]  /*18de0*/  HMMA.16816.F32.BF16 R44, R64, R54.reuse, R44 ;  /* 0x00000036402c723c */ /* 0x080fe6000004182c */
[----:B------:R-:W-:Y:S01]  /*18df0*/  PRMT R84, R52, 0x5410, R56 ;  /* 0x0000541034547816 */ /* 0x000fe20000000038 */
[----:B------:R-:W-:Y:S02]  /*18e00*/  IMAD.MOV.U32 R126, RZ, RZ, R125 ;  /* 0x000000ffff7e7224 */ /* 0x000fe400078e007d */
[--C-:B------:R-:W-:Y:S01]  /*18e10*/  FFMA.FTZ R56, R242, UR4, -R166.reuse ;  /* 0x00000004f2387c23 */ /* 0x100fe200080108a6 */
[----:B------:R-:W-:Y:S02]  /*18e20*/  IMAD.MOV.U32 R125, RZ, RZ, R63 ;  /* 0x000000ffff7d7224 */ /* 0x000fe400078e003f */
[----:B------:R-:W-:Y:S01]  /*18e30*/  FFMA.FTZ R52, R239, UR4, -R166 ;  /* 0x00000004ef347c23 */ /* 0x000fe200080108a6 */
[----:B------:R-:W-:Y:S01]  /*18e40*/  FFMA.FTZ R63, R241, UR4, -R165 ;  /* 0x00000004f13f7c23 */ /* 0x000fe200080108a5 */
[----:B------:R-:W-:Y:S01]  /*18e50*/  PRMT R98, R98, 0x5410, R50 ;  /* 0x0000541062627816 */ /* 0x000fe20000000032 */
[----:B------:R-:W-:Y:S01]  /*18e60*/  FMUL.FTZ R50, R3, R86 ;  /* 0x0000005603327220 */ /* 0x000fe20000410000 */
[----:B------:R-:W-:Y:S01]  /*18e70*/  PRMT R97, R49, 0x5410, R97 ;  /* 0x0000541031617816 */ /* 0x000fe20000000061 */
[----:B------:R-:W-:Y:S01]  /*18e80*/  FMUL.FTZ R49, R132, R85 ;  /* 0x0000005584317220 */ /* 0x000fe20000410000 */
[----:B------:R1:W-:Y:S01]  /*18e90*/  MUFU.EX2 R241, R56 ;  /* 0x0000003800f17308 */ /* 0x0003e20000000800 */
[----:B------:R-:W-:Y:S01]  /*18ea0*/  LOP3.LUT R57, R57, 0xff, RZ, 0xc0, !PT ;  /* 0x000000ff39397812 */ /* 0x000fe200078ec0ff */
[----:B------:R-:W-:Y:S01]  /*18eb0*/  FFMA.FTZ R245, R245, UR4, -R167 ;  /* 0x00000004f5f57c23 */ /* 0x000fe200080108a7 */
[--C-:B------:R-:W-:Y:S07]  /*18ec0*/  HSET2.LE.AND R60, R60, R161.reuse, PT ;  /* 0x000000a13c3c7233 */ /* 0x100fee0003803000 */
[----:B------:R2:W4:Y:S01]  /*18ed0*/  MUFU.EX2 R242, R52 ;  /* 0x0000003400f27308 */ /* 0x0005220000000800 */
[----:B------:R-:W-:Y:S01]  /*18ee0*/  PRMT R85, R57, 0x5410, R53 ;  /* 0x0000541039557816 */ /* 0x000fe20000000035 */
[C---:B------:R-:W-:Y:S08]  /*18ef0*/  HMMA.16816.F32.BF16 R48, R140.reuse, R54, R48 ;  /* 0x000000368c30723c */ /* 0x040ff00000041830 */
[----:B------:R5:W-:Y:S01]  /*18f00*/  MUFU.EX2 R239, R59 ;  /* 0x0000003b00ef7308 */ /* 0x000be20000000800 */
[----:B------:R-:W-:Y:S01]  /*18f10*/  FMUL.FTZ R54, R3, R82 ;  /* 0x0000005203367220 */ /* 0x000fe20000410000 */
[----:B---3--:R-:W-:Y:S01]  /*18f20*/  F2FP.BF16.F32.PACK_AB R82, R236, R237 ;  /* 0x000000edec52723e */ /* 0x008fe200000010ff */
[----:B------:R-:W-:Y:S01]  /*18f30*/  FMUL.FTZ R53, R132, R81 ;  /* 0x0000005184357220 */ /* 0x000fe20000410000 */
[--C-:B------:R-:W-:Y:S01]  /*18f40*/  HSET2.LE.AND R81, R62, R161.reuse, PT ;  /* 0x000000a13e517233 */ /* 0x100fe20003803000 */
[----:B-1----:R-:W-:Y:S01]  /*18f50*/  FMUL.FTZ R56, R2, R76 ;  /* 0x0000004c02387220 */ /* 0x002fe20000410000 */
[----:B------:R-:W-:Y:S01]  /*18f60*/  LOP3.LUT R82, R82, R60, RZ, 0xc0, !PT ;  /* 0x0000003c52527212 */ /* 0x000fe200078ec0ff */
[--C-:B------:R-:W-:Y:S01]  /*18f70*/  FFMA.FTZ R60, R243, UR4, -R166.reuse ;  /* 0x00000004f33c7c23 */ /* 0x100fe200080108a6 */
[----:B------:R-:W-:Y:S01]  /*18f80*/  FFMA.FTZ R62, R249, UR4, -R166 ;  /* 0x00000004f93e7c23 */ /* 0x000fe200080108a6 */
[--C-:B------:R-:W-:Y:S01]  /*18f90*/  FFMA.FTZ R76, R244, UR4, -R165.reuse ;  /* 0x00000004f44c7c23 */ /* 0x100fe200080108a5 */
[----:B------:R-:W-:Y:S01]  /*18fa0*/  FMUL.FTZ R55, R3, R83 ;  /* 0x0000005303377220 */ /* 0x000fe20000410000 */
[----:B--2---:R-:W-:Y:S01]  /*18fb0*/  FMUL.FTZ R52, R132, R80 ;  /* 0x0000005084347220 */ /* 0x004fe20000410000 */
[--C-:B------:R-:W-:Y:S01]  /*18fc0*/  FFMA.FTZ R83, R248, UR4, -R165.reuse ;  /* 0x00000004f8537c23 */ /* 0x100fe200080108a5 */
[----:B------:R1:W-:Y:S01]  /*18fd0*/  MUFU.EX2 R249, R60 ;  /* 0x0000003c00f97308 */ /* 0x0003e20000000800 */
[----:B------:R-:W-:Y:S01]  /*18fe0*/  FMUL.FTZ R57, R2, R77 ;  /* 0x0000004d02397220 */ /* 0x000fe20000410000 */
[----:B-----5:R-:W-:Y:S01]  /*18ff0*/  FMUL.FTZ R59, R0, R79 ;  /* 0x0000004f003b7220 */ /* 0x020fe20000410000 */
[----:B------:R-:W-:Y:S07]  /*19000*/  LOP3.LUT R61, R61, 0xff00ff, RZ, 0xc0, !PT ;  /* 0x00ff00ff3d3d7812 */ /* 0x000fee00078ec0ff */
[----:B------:R2:W-:Y:S01]  /*19010*/  MUFU.EX2 R248, R62 ;  /* 0x0000003e00f87308 */ /* 0x0005e20000000800 */
[-C--:B------:R-:W-:Y:S09]  /*19020*/  HMMA.16816.F32.BF16 R52, R140, R92.reuse, R52 ;  /* 0x0000005c8c34723c */ /* 0x080ff20000041834 */
[----:B------:R3:W-:Y:S01]  /*19030*/  MUFU.EX2 R244, R63 ;  /* 0x0000003f00f47308 */ /* 0x0007e20000000800 */
[--C-:B------:R-:W-:Y:S01]  /*19040*/  HSET2.LE.AND R80, R61, R161.reuse, PT ;  /* 0x000000a13d507233 */ /* 0x100fe20003803000 */
[----:B------:R-:W-:Y:S01]  /*19050*/  FMUL.FTZ R61, R2, R73 ;  /* 0x00000049023d7220 */ /* 0x000fe20000410000 */
[----:B------:R-:W-:Y:S07]  /*19060*/  FFMA.FTZ R73, R252, UR4, -R165 ;  /* 0x00000004fc497c23 */ /* 0x000fee00080108a5 */
[----:B------:R5:W5:Y:S01]  /*19070*/  MUFU.EX2 R243, R76 ;  /* 0x0000004c00f37308 */ /* 0x000b620000000800 */
[C---:B------:R-:W-:Y:S09]  /*19080*/  HMMA.16816.F32.BF16 R56, R64.reuse, R92, R56 ;  /* 0x0000005c4038723c */ /* 0x040ff20000041838 */
[----:B------:R-:W-:Y:S01]  /*19090*/  MUFU.EX2 R252, R83 ;  /* 0x0000005300fc7308 */ /* 0x000fe20000000800 */
[----:B-1----:R-:W-:Y:S01]  /*190a0*/  FMUL.FTZ R60, R2, R72 ;  /* 0x00000048023c7220 */ /* 0x002fe20000410000 */
[C---:B--2---:R-:W-:Y:S01]  /*190b0*/  FMUL.FTZ R62, R0.reuse, R74 ;  /* 0x0000004a003e7220 */ /* 0x044fe20000410000 */
[----:B----4-:R-:W-:Y:S01]  /*190c0*/  F2FP.BF16.F32.PACK_AB R74, R241, R242 ;  /* 0x000000f2f14a723e */ /* 0x010fe200000010ff */
[--C-:B------:R-:W-:Y:S06]  /*190d0*/  FFMA.FTZ R72, R251, UR4, -R178.reuse ;  /* 0x00000004fb487c23 */ /* 0x100fec00080108b2 */
[----:B------:R-:W-:Y:S01]  /*190e0*/  MUFU.EX2 R245, R245 ;  /* 0x000000f500f57308 */ /* 0x000fe20000000800 */
[----:B---3--:R-:W-:Y:S01]  /*190f0*/  FMUL.FTZ R63, R0, R75 ;  /* 0x0000004b003f7220 */ /* 0x008fe20000410000 */
[----:B------:R-:W-:Y:S01]  /*19100*/  LOP3.LUT R74, R74, R81, RZ, 0xc0, !PT ;  /* 0x000000514a4a7212 */ /* 0x000fe200078ec0ff */
[--C-:B------:R-:W-:Y:S07]  /*19110*/  FFMA.FTZ R81, R116, UR4, -R167.reuse ;  /* 0x0000000474517c23 */ /* 0x100fee00080108a7 */
[----:B------:R1:W2:Y:S01]  /*19120*/  MUFU.EX2 R251, R73 ;  /* 0x0000004900fb7308 */ /* 0x0002a20000000800 */
[----:B-----5:R-:W3:Y:S01]  /*19130*/  LDSM.16.MT88.4 R76, [R186+0x6800] ;  /* 0x00680000ba4c783b */ /* 0x020ee20000004200 */
[----:B------:R-:W-:Y:S01]  /*19140*/  F2FP.BF16.F32.PACK_AB R75, R243, R244 ;  /* 0x000000f4f34b723e */ /* 0x000fe200000010ff */
[----:B------:R-:W-:Y:S01]  /*19150*/  FFMA.FTZ R177, R177, UR4, -R178 ;  /* 0x00000004b1b17c23 */ /* 0x000fe200080108b2 */
[-C--:B------:R-:W-:Y:S06]  /*19160*/  HMMA.16816.F32.BF16 R60, R64, R94.reuse, R60 ;  /* 0x0000005e403c723c */ /* 0x080fec000004183c */
[----:B------:R4:W5:Y:S01]  /*19170*/  MUFU.EX2 R111, R72 ;  /* 0x00000048006f7308 */ /* 0x0009620000000800 */
[----:B------:R-:W-:Y:S01]  /*19180*/  FFMA.FTZ R64, R117, UR4, -R167 ;  /* 0x0000000475407c23 */ /* 0x000fe200080108a7 */
[----:B------:R-:W-:Y:S08]  /*19190*/  LOP3.LUT R75, R75, R80, RZ, 0xc0, !PT ;  /* 0x000000504b4b7212 */ /* 0x000ff000078ec0ff */
[----:B------:R-:W-:Y:S01]  /*191a0*/  MUFU.EX2 R114, R81 ;  /* 0x0000005100727308 */ /* 0x000fe20000000800 */
[----:B------:R-:W-:Y:S02]  /*191b0*/  VIADD R80, R118, 0x1 ;  /* 0x0000000176507836 */ /* 0x000fe40000000000 */
[C---:B------:R-:W-:Y:S01]  /*191c0*/  FMUL.FTZ R66, R3.reuse, R70 ;  /* 0x0000004603427220 */ /* 0x040fe20000410000 */
[----:B------:R-:W-:Y:S06]  /*191d0*/  FMUL.FTZ R67, R3, R71 ;  /* 0x0000004703437220 */ /* 0x000fec0000410000 */
[----:B------:R2:W3:Y:S01]  /*191e0*/  MUFU.EX2 R108, R64 ;  /* 0x00000040006c7308 */ /* 0x0004e20000000800 */
[----:B------:R-:W-:Y:S01]  /*191f0*/  FMUL.FTZ R65, R132, R69 ;  /* 0x0000004584417220 */ /* 0x000fe20000410000 */
[--C-:B-1----:R-:W-:Y:S01]  /*19200*/  HSET2.LE.AND R73, R97, R161.reuse, PT ;  /* 0x000000a161497233 */ /* 0x102fe20003803000 */
[----:B------:R-:W-:Y:S01]  /*19210*/  LDSM.16.MT88.4 R116, [R186+0x7800] ;  /* 0x00780000ba74783b */ /* 0x000fe20000004200 */
[----:B------:R-:W-:Y:S01]  /*19220*/  LOP3.LUT R83, R96, 0xff00ff, RZ, 0xc0, !PT ;  /* 0x00ff00ff60537812 */ /* 0x000fe200078ec0ff */
[--C-:B------:R-:W-:Y:S01]  /*19230*/  FFMA.FTZ R173, R173, UR4, -R166.reuse ;  /* 0x00000004adad7c23 */ /* 0x100fe200080108a6 */
[--C-:B----4-:R-:W-:Y:S01]  /*19240*/  HSET2.LE.AND R72, R98, R161.reuse, PT ;  /* 0x000000a162487233 */ /* 0x110fe20003803000 */
[----:B------:R-:W-:Y:S01]  /*19250*/  FFMA.FTZ R164, R164, UR4, -R166 ;  /* 0x00000004a4a47c23 */ /* 0x000fe200080108a6 */
[----:B------:R-:W-:Y:S01]  /*19260*/  F2FP.BF16.F32.PACK_AB R69, R248, R249 ;  /* 0x000000f9f845723e */ /* 0x000fe200000010ff */
[----:B------:R-:W-:Y:S01]  /*19270*/  FFMA.FTZ R163, R163, UR4, -R165 ;  /* 0x00000004a3a37c23 */ /* 0x000fe200080108a5 */
[----:B------:R-:W-:Y:S01]  /*19280*/  LOP3.LUT R88, R233, UR25, R80, 0x96, !PT ;  /* 0x00000019e9587c12 */ /* 0x000fe2000f8e9650 */
[----:B------:R-:W-:Y:S01]  /*19290*/  FFMA.FTZ R151, R2, R235, R151 ;  /* 0x000000eb02977223 */ /* 0x000fe20000010097 */
[--C-:B------:R-:W-:Y:S01]  /*192a0*/  HSET2.LE.AND R80, R84, R161.reuse, PT ;  /* 0x000000a154507233 */ /* 0x100fe20003803000 */
[----:B------:R-:W-:Y:S02]  /*192b0*/  IMAD.MOV.U32 R2, RZ, RZ, R135 ;  /* 0x000000ffff027224 */ /* 0x000fe400078e0087 */
[----:B--2---:R-:W-:Y:S01]  /*192c0*/  FMUL.FTZ R64, R132, R68 ;  /* 0x0000004484407220 */ /* 0x004fe20000410000 */
[----:B------:R-:W-:Y:S01]  /*192d0*/  F2FP.BF16.F32.PACK_AB R68, R251, R252 ;  /* 0x000000fcfb44723e */ /* 0x000fe200000010ff */
[----:B------:R-:W-:Y:S01]  /*192e0*/  IMAD.WIDE.U32 R88, R88, -0x326172a9, RZ ;  /* 0xcd9e8d5758587825 */ /* 0x000fe200078e00ff */
[----:B------:R-:W-:Y:S02]  /*192f0*/  LOP3.LUT R72, R69, R72, RZ, 0xc0, !PT ;  /* 0x0000004845487212 */ /* 0x000fe400078ec0ff */
[----:B------:R-:W-:Y:S01]  /*19300*/  LOP3.LUT R73, R68, R73, RZ, 0xc0, !PT ;  /* 0x0000004944497212 */ /* 0x000fe200078ec0ff */
[----:B------:R-:W-:Y:S01]  /*19310*/  FFMA.FTZ R150, R0, R234, R150 ;  /* 0x000000ea00967223 */ /* 0x000fe20000010096 */
[----:B------:R-:W-:Y:S01]  /*19320*/  HMMA.16816.F32.BF16 R64, R140, R94, R64 ;  /* 0x0000005e8c40723c */ /* 0x000fe20000041840 */
[----:B------:R-:W1:Y:S03]  /*19330*/  LDSM.16.MT88.4 R68, [R182+0x6800] ;  /* 0x00680000b644783b */ /* 0x000e660000004200 */
[--C-:B------:R-:W-:Y:S01]  /*19340*/  HSET2.LE.AND R83, R83, R161.reuse, PT ;  /* 0x000000a153537233 */ /* 0x100fe20003803000 */
[--C-:B------:R-:W-:Y:S01]  /*19350*/  FFMA.FTZ R94, R127, UR4, -R178.reuse ;  /* 0x000000047f5e7c23 */ /* 0x100fe200080108b2 */
[----:B-----5:R-:W-:Y:S01]  /*19360*/  F2FP.BF16.F32.PACK_AB R81, R111, R239 ;  /* 0x000000ef6f51723e */ /* 0x020fe200000010ff */
[--C-:B------:R-:W-:Y:S01]  /*19370*/  FFMA.FTZ R141, R122, UR4, -R178.reuse ;  /* 0x000000047a8d7c23 */ /* 0x100fe200080108b2 */
[-C--:B---3--:R-:W-:Y:S01]  /*19380*/  HMMA.16816.F32.BF16 R4, R72, R76.reuse, R4 ;  /* 0x0000004c4804723c */ /* 0x088fe20000041804 */
[----:B------:R2:W-:Y:S04]  /*19390*/  MUFU.EX2 R115, R94 ;  /* 0x0000005e00737308 */ /* 0x0005e80000000800 */
[----:B------:R-:W-:Y:S01]  /*193a0*/  F2FP.BF16.F32.PACK_AB R84, R238, R179 ;  /* 0x000000b3ee54723e */ /* 0x000fe200000010ff */
[--C-:B------:R-:W-:Y:S01]  /*193b0*/  FFMA.FTZ R143, R121, UR4, -R167.reuse ;  /* 0x00000004798f7c23 */ /* 0x100fe200080108a7 */
[----:B------:R-:W-:Y:S01]  /*193c0*/  LOP3.LUT R80, R81, R80, RZ, 0xc0, !PT ;  /* 0x0000005051507212 */ /* 0x000fe200078ec0ff */
[----:B------:R-:W-:Y:S01]  /*193d0*/  FFMA.FTZ R142, R120, UR4, -R167 ;  /* 0x00000004788e7c23 */ /* 0x000fe200080108a7 */
[----:B------:R-:W-:Y:S01]  /*193e0*/  LOP3.LUT R83, R84, R83, RZ, 0xc0, !PT ;  /* 0x0000005354537212 */ /* 0x000fe200078ec0ff */
[----:B------:R-:W-:Y:S01]  /*193f0*/  FFMA.FTZ R140, R123, UR4, -R178 ;  /* 0x000000047b8c7c23 */ /* 0x000fe200080108b2 */
[--C-:B------:R-:W-:Y:S01]  /*19400*/  HSET2.LE.AND R81, R85, R161.reuse, PT ;  /* 0x000000a155517233 */ /* 0x100fe20003803000 */
[----:B------:R-:W-:Y:S01]  /*19410*/  MUFU.EX2 R143, R143 ;  /* 0x0000008f008f7308 */ /* 0x000fe20000000800 */
[----:B------:R-:W-:Y:S01]  /*19420*/  F2FP.BF16.F32.PACK_AB R84, R114, R108 ;  /* 0x0000006c7254723e */ /* 0x000fe200000010ff */
[----:B------:R-:W-:Y:S01]  /*19430*/  FFMA.FTZ R157, R132, R229, R157 ;  /* 0x000000e5849d7223 */ /* 0x000fe2000001009d */
[----:B------:R-:W-:Y:S01]  /*19440*/  LOP3.LUT R85, R88, R223, RZ, 0x3c, !PT ;  /* 0x000000df58557212 */ /* 0x000fe200078e3cff */
[----:B--2---:R-:W-:Y:S01]  /*19450*/  FFMA.FTZ R94, R128, UR4, -R165 ;  /* 0x00000004805e7c23 */ /* 0x004fe200080108a5 */
[----:B------:R-:W-:Y:S05]  /*19460*/  LOP3.LUT R81, R84, R81, RZ, 0xc0, !PT ;  /* 0x0000005154517212 */ /* 0x000fea00078ec0ff */
[----:B------:R-:W-:Y:S01]  /*19470*/  MUFU.EX2 R142, R142 ;  /* 0x0000008e008e7308 */ /* 0x000fe20000000800 */
[----:B------:R-:W-:Y:S01]  /*19480*/  LOP3.LUT R86, R89, R224, RZ, 0x3c, !PT ;  /* 0x000000e059567212 */ /* 0x000fe200078e3cff */
[----:B------:R-:W-:Y:S01]  /*19490*/  IMAD.WIDE.U32 R84, R85, -0x2daee0ad, RZ ;  /* 0xd2511f5355547825 */ /* 0x000fe200078e00ff */
[----:B------:R-:W-:Y:S07]  /*194a0*/  LOP3.LUT R87, R88, R221, RZ, 0x3c, !PT ;  /* 0x000000dd58577212 */ /* 0x000fee00078e3cff */
[----:B------:R-:W-:Y:S01]  /*194b0*/  MUFU.EX2 R140, R140 ;  /* 0x0000008c008c7308 */ /* 0x000fe20000000800 */
[----:B------:R-:W-:Y:S01]  /*194c0*/  FADD.FTZ R151, R144, R151 ;  /* 0x0000009790977221 */ /* 0x000fe20000010000 */
[C---:B------:R-:W-:Y:S08]  /*194d0*/  HMMA.16816.F32.BF16 R8, R80.reuse, R76, R8 ;  /* 0x0000004c5008723c */ /* 0x040ff00000041808 */
[----:B------:R-:W-:Y:S01]  /*194e0*/  MUFU.EX2 R141, R141 ;  /* 0x0000008d008d7308 */ /* 0x000fe20000000800 */
[----:B------:R-:W-:Y:S01]  /*194f0*/  IMAD.WIDE.U32 R98, R86, -0x2daee0ad, RZ ;  /* 0xd2511f5356627825 */ /* 0x000fe200078e00ff */
[----:B------:R-:W-:Y:S02]  /*19500*/  LOP3.LUT R86, R89, R222, RZ, 0x3c, !PT ;  /* 0x000000de59567212 */ /* 0x000fe400078e3cff */
[----:B------:R-:W-:Y:S01]  /*19510*/  ISETP.GT.AND P0, PT, R225, R201, PT ;  /* 0x000000c9e100720c */ /* 0x000fe20003f04270 */
[-C--:B------:R-:W-:Y:S03]  /*19520*/  HMMA.16816.F32.BF16 R12, R80, R78.reuse, R12 ;  /* 0x0000004e500c723c */ /* 0x080fe6000004180c */
        /* <DEDUP_REMOVED lines=8> */
[-C--:B-1----:R-:W-:Y:S03]  /*195b0*/  HMMA.16816.F32.BF16 R20, R72, R68.reuse, R20 ;  /* 0x000000444814723c */ /* 0x082fe60000041814 */
[----:B------:R-:W-:Y:S01]  /*195c0*/  IMAD.WIDE.U32 R98, R98, -0x326172a9, RZ ;  /* 0xcd9e8d5762627825 */ /* 0x000fe200078e00ff */
[----:B------:R-:W-:Y:S03]  /*195d0*/  LOP3.LUT R85, R226, UR11, R77, 0x96, !PT ;  /* 0x0000000be2557c12 */ /* 0x000fe6000f8e964d */
[----:B------:R-:W-:Y:S01]  /*195e0*/  FADD.FTZ R151, R148, R151 ;  /* 0x0000009794977221 */ /* 0x000fe20000010000 */
[----:B------:R-:W-:Y:S01]  /*195f0*/  IMAD.WIDE.U32 R86, R87, -0x2daee0ad, RZ ;  /* 0xd2511f5357567825 */ /* 0x000fe200078e00ff */
[C---:B------:R-:W-:Y:S04]  /*19600*/  HMMA.16816.F32.BF16 R24, R80.reuse, R68, R24 ;  /* 0x000000445018723c */ /* 0x040fe80000041818 */
[----:B------:R-:W-:Y:S01]  /*19610*/  LOP3.LUT R102, R76, UR9, R99, 0x96, !PT ;  /* 0x000000094c667c12 */ /* 0x000fe2000f8e9663 */
[----:B------:R-:W-:Y:S01]  /*19620*/  IMAD.WIDE.U32 R100, R100, -0x326172a9, RZ ;  /* 0xcd9e8d5764647825 */ /* 0x000fe200078e00ff */
[----:B------:R-:W1:Y:S02]  /*19630*/  LDSM.16.MT88.4 R76, [R181+0x6800] ;  /* 0x00680000b54c783b */ /* 0x000e640000004200 */
[-C--:B------:R-:W-:Y:S03]  /*19640*/  HMMA.16816.F32.BF16 R28, R80, R70.reuse, R28 ;  /* 0x00000046501c723c */ /* 0x080fe6000004181c */
[----:B------:R-:W-:Y:S01]  /*19650*/  LOP3.LUT R96, R96, UR26, R87, 0x96, !PT ;  /* 0x0000001a60607c12 */ /* 0x000fe2000f8e9657 */
[----:B------:R-:W-:Y:S01]  /*19660*/  IMAD.WIDE.U32 R102, R102, -0x2daee0ad, RZ ;  /* 0xd2511f5366667825 */ /* 0x000fe200078e00ff */
[----:B------:R-:W-:Y:S03]  /*19670*/  LOP3.LUT R104, R214, UR11, R101, 0x96, !PT ;  /* 0x0000000bd6687c12 */ /* 0x000fe6000f8e9665 */
        /* <DEDUP_REMOVED lines=9> */
[----:B------:R-:W-:Y:S02]  /*19710*/  LOP3.LUT R88, R106, UR22, R103, 0x96, !PT ;  /* 0x000000166a587c12 */ /* 0x000fe4000f8e9667 */
[----:B------:R-:W-:Y:S01]  /*19720*/  LOP3.LUT R106, R84, UR23, R107, 0x96, !PT ;  /* 0x00000017546a7c12 */ /* 0x000fe2000f8e966b */
[----:B------:R-:W-:Y:S04]  /*19730*/  IMAD.WIDE.U32 R100, R100, -0x2daee0ad, RZ ;  /* 0xd2511f5364647825 */ /* 0x000fe800078e00ff */
[----:B------:R-:W-:Y:S01]  /*19740*/  FADD.FTZ R157, R152, R157 ;  /* 0x0000009d989d7221 */ /* 0x000fe20000010000 */
[----:B------:R-:W-:Y:S01]  /*19750*/  FADD.FTZ R151, R239, R151 ;  /* 0x00000097ef977221 */ /* 0x000fe20000010000 */
[----:B------:R-:W-:Y:S01]  /*19760*/  IMAD.WIDE.U32 R88, R88, -0x326172a9, RZ ;  /* 0xcd9e8d5758587825 */ /* 0x000fe200078e00ff */
[----:B------:R-:W-:Y:S02]  /*19770*/  LOP3.LUT R90, R104, UR22, R101, 0x96, !PT ;  /* 0x00000016685a7c12 */ /* 0x000fe4000f8e9665 */
[----:B------:R-:W-:Y:S01]  /*19780*/  LOP3.LUT R104, R86, UR23, R105, 0x96, !PT ;  /* 0x0000001756687c12 */ /* 0x000fe2000f8e9669 */
[----:B------:R-:W-:Y:S01]  /*19790*/  IMAD.MOV.U32 R68, RZ, RZ, R88 ;  /* 0x000000ffff447224 */ /* 0x000fe200078e0058 */
[----:B------:R-:W-:Y:S01]  /*197a0*/  PRMT R69, R88, 0x7773, RZ ;  /* 0x0000777358457816 */ /* 0x000fe200000000ff */
[----:B------:R-:W-:Y:S01]  /*197b0*/  IMAD.WIDE.U32 R90, R90, -0x326172a9, RZ ;  /* 0xcd9e8d575a5a7825 */ /* 0x000fe200078e00ff */
[----:B------:R-:W-:Y:S02]  /*197c0*/  PRMT R92, R88, 0x7772, RZ ;  /* 0x00007772585c7816 */ /* 0x000fe400000000ff */
[----:B------:R-:W-:Y:S01]  /*197d0*/  LOP3.LUT R68, R68, 0xff, RZ, 0xc0, !PT ;  /* 0x000000ff44447812 */ /* 0x000fe200078ec0ff */
[-C--:B-1----:R-:W-:Y:S03]  /*197e0*/  HMMA.16816.F32.BF16 R36, R72, R76.reuse, R36 ;  /* 0x0000004c4824723c */ /* 0x082fe60000041824 */
[----:B------:R-:W-:Y:S01]  /*197f0*/  PRMT R93, R88, 0x7771, RZ ;  /* 0x00007771585d7816 */ /* 0x000fe200000000ff */
[----:B------:R-:W-:Y:S01]  /*19800*/  IMAD.MOV.U32 R85, RZ, RZ, R90 ;  /* 0x000000ffff557224 */ /* 0x000fe200078e005a */
[----:B------:R-:W-:Y:S01]  /*19810*/  PRMT R92, R92, 0x5410, R69 ;  /* 0x000054105c5c7816 */ /* 0x000fe20000000045 */
[----:B------:R-:W-:Y:S01]  /*19820*/  IMAD.WIDE.U32 R106, R106, -0x326172a9, RZ ;  /* 0xcd9e8d576a6a7825 */ /* 0x000fe200078e00ff */
[----:B------:R-:W-:Y:S01]  /*19830*/  PRMT R93, R68, 0x5410, R93 ;  /* 0x00005410445d7816 */ /* 0x000fe2000000005d */
[C---:B------:R-:W-:Y:S01]  /*19840*/  HMMA.16816.F32.BF16 R40, R80.reuse, R76, R40 ;  /* 0x0000004c5028723c */ /* 0x040fe20000041828 */
[----:B------:R-:W1:Y:S03]  /*19850*/  LDSM.16.MT88.4 R68, [R180+0x6800] ;  /* 0x00680000b444783b */ /* 0x000e660000004200 */
[----:B------:R-:W-:Y:S01]  /*19860*/  PRMT R87, R90, 0x7773, RZ ;  /* 0x000077735a577816 */ /* 0x000fe200000000ff */
[----:B------:R-:W-:Y:S01]  /*19870*/  IMAD.WIDE.U32 R104, R104, -0x326172a9, RZ ;  /* 0xcd9e8d5768687825 */ /* 0x000fe200078e00ff */
[C---:B------:R-:W-:Y:S02]  /*19880*/  PRMT R88, R90.reuse, 0x7772, RZ ;  /* 0x000077725a587816 */ /* 0x040fe400000000ff */
[-C--:B------:R-:W-:Y:S03]  /*19890*/  HMMA.16816.F32.BF16 R44, R80, R78.reuse, R44 ;  /* 0x0000004e502c723c */ /* 0x080fe6000004182c */
[----:B------:R-:W-:Y:S01]  /*198a0*/  LOP3.LUT R86, R85, 0xff, RZ, 0xc0, !PT ;  /* 0x000000ff55567812 */ /* 0x000fe200078ec0ff */
[----:B------:R-:W-:Y:S01]  /*198b0*/  VIADD R225, R225, 0xffffffff ;  /* 0xffffffffe1e17836 */ /* 0x000fe20000000000 */
[----:B------:R-:W-:Y:S01]  /*198c0*/  PRMT R90, R90, 0x7771, RZ ;  /* 0x000077715a5a7816 */ /* 0x000fe200000000ff */
[----:B------:R-:W-:Y:S01]  /*198d0*/  FFMA.FTZ R155, R3, R228, R155 ;  /* 0x000000e4039b7223 */ /* 0x000fe2000001009b */
[----:B------:R-:W-:Y:S01]  /*198e0*/  LOP3.LUT R84, R106, UR7, R89, 0x96, !PT ;  /* 0x000000076a547c12 */ /* 0x000fe2000f8e9659 */
[C---:B------:R-:W-:Y:S04]  /*198f0*/  HMMA.16816.F32.BF16 R48, R72.reuse, R78, R48 ;  /* 0x0000004e4830723c */ /* 0x040fe80000041830 */
[----:B------:R-:W-:Y:S01]  /*19900*/  PRMT R90, R86, 0x5410, R90 ;  /* 0x00005410565a7816 */ /* 0x000fe2000000005a */
[--C-:B------:R-:W-:Y:S01]  /*19910*/  FFMA.FTZ R78, R129, UR4, -R166.reuse ;  /* 0x00000004814e7c23 */ /* 0x100fe200080108a6 */
[----:B------:R-:W-:Y:S01]  /*19920*/  PRMT R88, R88, 0x5410, R87 ;  /* 0x0000541058587816 */ /* 0x000fe20000000057 */
[----:B------:R-:W-:Y:S01]  /*19930*/  FFMA.FTZ R87, R126, UR4, -R166 ;  /* 0x000000047e577c23 */ /* 0x000fe200080108a6 */
[----:B------:R-:W-:Y:S01]  /*19940*/  LOP3.LUT R86, R84, 0xffff, RZ, 0xc0, !PT ;  /* 0x0000ffff54567812 */ /* 0x000fe200078ec0ff */
[----:B------:R-:W-:Y:S01]  /*19950*/  FFMA.FTZ R79, R250, UR4, -R165 ;  /* 0x00000004fa4f7c23 */ /* 0x000fe200080108a5 */
[----:B------:R-:W-:Y:S01]  /*19960*/  LOP3.LUT R85, R104, UR7, R91, 0x96, !PT ;  /* 0x0000000768557c12 */ /* 0x000fe2000f8e965b */
[----:B------:R2:W-:Y:S01]  /*19970*/  MUFU.EX2 R109, R87 ;  /* 0x00000057006d7308 */ /* 0x0005e20000000800 */
[C---:B------:R-:W-:Y:S01]  /*19980*/  LOP3.LUT R91, R84.reuse, 0xff, RZ, 0xc0, !PT ;  /* 0x000000ff545b7812 */ /* 0x040fe200078ec0ff */
[----:B------:R-:W-:Y:S01]  /*19990*/  FADD.FTZ R157, R249, R157 ;  /* 0x0000009df99d7221 */ /* 0x000fe20000010000 */
[----:B------:R-:W-:Y:S07]  /*199a0*/  SHF.R.U32.HI R86, RZ, 0x8, R86 ;  /* 0x00000008ff567819 */ /* 0x000fee0000011656 */
[----:B------:R-:W-:Y:S01]  /*199b0*/  MUFU.EX2 R250, R94 ;  /* 0x0000005e00fa7308 */ /* 0x000fe20000000800 */
[----:B------:R-:W-:Y:S01]  /*199c0*/  SHF.R.U32.HI R77, RZ, 0x18, R84 ;  /* 0x00000018ff4d7819 */ /* 0x000fe20000011654 */
[----:B------:R-:W-:Y:S01]  /*199d0*/  FADD.FTZ R155, R159, R155 ;  /* 0x0000009b9f9b7221 */ /* 0x000fe20000010000 */
[--C-:B------:R-:W-:Y:S07]  /*199e0*/  PRMT R91, R91, 0x5410, R86.reuse ;  /* 0x000054105b5b7816 */ /* 0x100fee0000000056 */
[----:B------:R3:W-:Y:S01]  /*199f0*/  MUFU.EX2 R122, R78 ;  /* 0x0000004e007a7308 */ /* 0x0007e20000000800 */
[----:B------:R-:W-:Y:S01]  /*19a00*/  PRMT R86, R84, 0x7632, R86 ;  /* 0x0000763254567816 */ /* 0x000fe20000000056 */
[----:B------:R-:W-:Y:S01]  /*19a10*/  FADD.FTZ R157, R248, R157 ;  /* 0x0000009df89d7221 */ /* 0x000fe20000010000 */
[C---:B------:R-:W-:Y:S01]  /*19a20*/  LOP3.LUT R84, R85.reuse, 0xffff, RZ, 0xc0, !PT ;  /* 0x0000ffff55547812 */ /* 0x040fe200078ec0ff */
[----:B------:R-:W-:Y:S01]  /*19a30*/  FADD.FTZ R155, R154, R155 ;  /* 0x0000009b9a9b7221 */ /* 0x000fe20000010000 */
[C---:B------:R-:W-:Y:S01]  /*19a40*/  LOP3.LUT R97, R85.reuse, 0xff, RZ, 0xc0, !PT ;  /* 0x000000ff55617812 */ /* 0x040fe200078ec0ff */
[-C--:B-1----:R-:W-:Y:S03]  /*19a50*/  HMMA.16816.F32.BF16 R52, R72, R68.reuse, R52 ;  /* 0x000000444834723c */ /* 0x082fe60000041834 */
[----:B------:R-:W-:Y:S01]  /*19a60*/  SHF.R.U32.HI R84, RZ, 0x8, R84 ;  /* 0x00000008ff547819 */ /* 0x000fe20000011654 */
[----:B--2---:R-:W-:Y:S01]  /*19a70*/  FFMA.FTZ R87, R124, UR4, -R165 ;  /* 0x000000047c577c23 */ /* 0x004fe200080108a5 */
[----:B------:R-:W-:Y:S01]  /*19a80*/  PRMT R76, R85, 0x7632, R76 ;  /* 0x00007632554c7816 */ /* 0x000fe2000000004c */
[----:B------:R-:W-:Y:S01]  /*19a90*/  FADD.FTZ R157, R242, R157 ;  /* 0x0000009df29d7221 */ /* 0x000fe20000010000 */
[----:B------:R-:W-:Y:S01]  /*19aa0*/  SHF.R.U32.HI R89, RZ, 0x18, R85 ;  /* 0x00000018ff597819 */ /* 0x000fe20000011655 */
[C---:B------:R-:W-:Y:S01]  /*19ab0*/  HMMA.16816.F32.BF16 R56, R80.reuse, R68, R56 ;  /* 0x000000445038723c */ /* 0x040fe20000041838 */
[----:B------:R-:W-:Y:S03]  /*19ac0*/  MUFU.EX2 R110, R87 ;  /* 0x00000057006e7308 */ /* 0x000fe60000000800 */
[----:B------:R-:W-:Y:S01]  /*19ad0*/  LOP3.LUT R85, R86, 0xff, RZ, 0xc0, !PT ;  /* 0x000000ff56557812 */ /* 0x000fe200078ec0ff */
[----:B------:R-:W-:Y:S01]  /*19ae0*/  FFMA.FTZ R86, R125, UR4, -R166 ;  /* 0x000000047d567c23 */ /* 0x000fe200080108a6 */
[----:B------:R-:W-:Y:S01]  /*19af0*/  PRMT R97, R97, 0x5410, R84 ;  /* 0x0000541061617816 */ /* 0x000fe20000000054 */
[----:B------:R-:W-:Y:S01]  /*19b00*/  FFMA.FTZ R84, R131, UR4, -R165 ;  /* 0x0000000483547c23 */ /* 0x000fe200080108a5 */
[-C--:B------:R-:W-:Y:S03]  /*19b10*/  HMMA.16816.F32.BF16 R60, R80, R70.reuse, R60 ;  /* 0x00000046503c723c */ /* 0x080fe6000004183c */
[----:B------:R-:W-:Y:S01]  /*19b20*/  MUFU.EX2 R112, R86 ;  /* 0x0000005600707308 */ /* 0x000fe20000000800 */
[----:B------:R-:W-:Y:S01]  /*19b30*/  LOP3.LUT R76, R76, 0xff, RZ, 0xc0, !PT ;  /* 0x000000ff4c4c7812 */ /* 0x000fe200078ec0ff */
[----:B------:R-:W-:Y:S08]  /*19b40*/  FFMA.FTZ R69, R247, UR4, -R178 ;  /* 0x00000004f7457c23 */ /* 0x000ff000080108b2 */
[----:B------:R1:W2:Y:S01]  /*19b50*/  MUFU.EX2 R113, R84 ;  /* 0x0000005400717308 */ /* 0x0002a20000000800 */
[----:B------:R-:W-:Y:S01]  /*19b60*/  PRMT R77, R85, 0x5410, R77 ;  /* 0x00005410554d7816 */ /* 0x000fe2000000004d */
[----:B------:R-:W-:Y:S01]  /*19b70*/  FFMA.FTZ R68, R246, UR4, -R167 ;  /* 0x00000004f6447c23 */ /* 0x000fe200080108a7 */
[----:B------:R-:W-:Y:S07]  /*19b80*/  HMMA.16816.F32.BF16 R64, R72, R70, R64 ;  /* 0x000000464840723c */ /* 0x000fee0000041840 */
[----:B------:R4:W-:Y:S01]  /*19b90*/  MUFU.EX2 R247, R79 ;  /* 0x0000004f00f77308 */ /* 0x0009e20000000800 */
[----:B------:R-:W-:Y:S01]  /*19ba0*/  PRMT R89, R76, 0x5410, R89 ;  /* 0x000054104c597816 */ /* 0x000fe20000000059 */
[----:B------:R-:W-:Y:S08]  /*19bb0*/  FFMA.FTZ R76, R130, UR4, -R166 ;  /* 0x00000004824c7c23 */ /* 0x000ff000080108a6 */
[----:B------:R-:W-:Y:S01]  /*19bc0*/  MUFU.EX2 R246, R69 ;  /* 0x0000004500f67308 */ /* 0x000fe20000000800 */
[--C-:B------:R-:W-:Y:S01]  /*19bd0*/  HSET2.LE.AND R90, R90, R161.reuse, PT ;  /* 0x000000a15a5a7233 */ /* 0x100fe20003803000 */
[----:B------:R-:W-:Y:S01]  /*19be0*/  FADD.FTZ R155, R153, R155 ;  /* 0x0000009b999b7221 */ /* 0x000fe20000010000 */
[--C-:B---3--:R-:W-:Y:S07]  /*19bf0*/  HSET2.LE.AND R78, R93, R161.reuse, PT ;  /* 0x000000a15d4e7233 */ /* 0x108fee0003803000 */
[----:B------:R3:W5:Y:S01]  /*19c00*/  MUFU.EX2 R121, R76 ;  /* 0x0000004c00797308 */ /* 0x0007620000000800 */
[----:B-1----:R-:W1:Y:S01]  /*19c10*/  LDSM.16.MT88.4 R84, [R186+0x7000] ;  /* 0x00700000ba54783b */ /* 0x002e620000004200 */
[--C-:B------:R-:W-:Y:S01]  /*19c20*/  HSET2.LE.AND R77, R77, R161.reuse, PT ;  /* 0x000000a14d4d7233 */ /* 0x100fe20003803000 */
[----:B------:R-:W-:Y:S07]  /*19c30*/  FADD.FTZ R157, R241, R157 ;  /* 0x0000009df19d7221 */ /* 0x000fee0000010000 */
[----:B------:R5:W1:Y:S01]  /*19c40*/  MUFU.EX2 R120, R68 ;  /* 0x0000004400787308 */ /* 0x000a620000000800 */
[----:B----4-:R-:W-:Y:S01]  /*19c50*/  LOP3.LUT R79, R92, 0xff00ff, RZ, 0xc0, !PT ;  /* 0x00ff00ff5c4f7812 */ /* 0x010fe200078ec0ff */
[----:B------:R-:W-:Y:S01]  /*19c60*/  FADD.FTZ R155, R252, R155 ;  /* 0x0000009bfc9b7221 */ /* 0x000fe20000010000 */
[----:B--2---:R-:W-:Y:S01]  /*19c70*/  F2FP.BF16.F32.PACK_AB R80, R113, R110 ;  /* 0x0000006e7150723e */ /* 0x004fe200000010ff */
[----:B------:R-:W-:Y:S01]  /*19c80*/  IMAD.MOV.U32 R132, RZ, RZ, R133 ;  /* 0x000000ffff847224 */ /* 0x000fe200078e0085 */
[----:B------:R-:W-:Y:S01]  /*19c90*/  LOP3.LUT R88, R88, 0xff00ff, RZ, 0xc0, !PT ;  /* 0x00ff00ff58587812 */ /* 0x000fe200078ec0ff */
[----:B------:R-:W2:Y:S01]  /*19ca0*/  LDSM.16.MT88.4 R92, [R182+0x7000] ;  /* 0x00700000b65c783b */ /* 0x000ea20000004200 */
[--C-:B------:R-:W-:Y:S01]  /*19cb0*/  HSET2.LE.AND R79, R79, R161.reuse, PT ;  /* 0x000000a14f4f7233 */ /* 0x100fe20003803000 */
[----:B------:R-:W-:Y:S01]  /*19cc0*/  FADD.FTZ R155, R251, R155 ;  /* 0x0000009bfb9b7221 */ /* 0x000fe20000010000 */
[--C-:B------:R-:W-:Y:S01]  /*19cd0*/  HSET2.LE.AND R89, R89, R161.reuse, PT ;  /* 0x000000a159597233 */ /* 0x100fe20003803000 */
[----:B------:R-:W-:Y:S01]  /*19ce0*/  IMAD.MOV.U32 R3, RZ, RZ, R134 ;  /* 0x000000ffff037224 */ /* 0x000fe200078e0086 */
[----:B---3--:R-:W-:Y:S01]  /*19cf0*/  F2FP.BF16.F32.PACK_AB R76, R141, R140 ;  /* 0x0000008c8d4c723e */ /* 0x008fe200000010ff */
[----:B------:R-:W-:Y:S01]  /*19d00*/  FADD.FTZ R155, R244, R155 ;  /* 0x0000009bf49b7221 */ /* 0x000fe20000010000 */
[----:B-----5:R-:W-:Y:S01]  /*19d10*/  F2FP.BF16.F32.PACK_AB R69, R122, R121 ;  /* 0x000000797a45723e */ /* 0x020fe200000010ff */
[----:B------:R-:W-:Y:S01]  /*19d20*/  IMAD.MOV.U32 R0, RZ, RZ, R136 ;  /* 0x000000ffff007224 */ /* 0x000fe200078e0088 */
[----:B------:R-:W-:Y:S01]  /*19d30*/  LOP3.LUT R90, R76, R90, RZ, 0xc0, !PT ;  /* 0x0000005a4c5a7212 */ /* 0x000fe200078ec0ff */
[----:B------:R-:W-:Y:S01]  /*19d40*/  FADD.FTZ R155, R243, R155 ;  /* 0x0000009bf39b7221 */ /* 0x000fe20000010000 */
[----:B------:R-:W-:Y:S02]  /*19d50*/  F2FP.BF16.F32.PACK_AB R76, R112, R109 ;  /* 0x0000006d704c723e */ /* 0x000fe400000010ff */
[C---:B------:R-:W-:Y:S01]  /*19d60*/  F2FP.BF16.F32.PACK_AB R68, R247.reuse, R250 ;  /* 0x000000faf744723e */ /* 0x040fe200000010ff */
[----:B------:R-:W-:Y:S01]  /*19d70*/  FADD.FTZ R155, R250, R155 ;  /* 0x0000009bfa9b7221 */ /* 0x000fe20000010000 */
[----:B------:R-:W-:Y:S02]  /*19d80*/  LOP3.LUT R78, R76, R78, RZ, 0xc0, !PT ;  /* 0x0000004e4c4e7212 */ /* 0x000fe400078ec0ff */
[--C-:B------:R-:W-:Y:S01]  /*19d90*/  HSET2.LE.AND R76, R91, R161.reuse, PT ;  /* 0x000000a15b4c7233 */ /* 0x100fe20003803000 */
[----:B------:R-:W-:Y:S01]  /*19da0*/  FADD.FTZ R155, R247, R155 ;  /* 0x0000009bf79b7221 */ /* 0x000fe20000010000 */
[----:B------:R-:W-:Y:S02]  /*19db0*/  LOP3.LUT R79, R80, R79, RZ, 0xc0, !PT ;  /* 0x0000004f504f7212 */ /* 0x000fe400078ec0ff */
[----:B------:R-:W-:Y:S02]  /*19dc0*/  LOP3.LUT R77, R68, R77, RZ, 0xc0, !PT ;  /* 0x0000004d444d7212 */ /* 0x000fe400078ec0ff */
[----:B------:R-:W-:Y:S02]  /*19dd0*/  LOP3.LUT R76, R69, R76, RZ, 0xc0, !PT ;  /* 0x0000004c454c7212 */ /* 0x000fe400078ec0ff */
[--C-:B------:R-:W-:Y:S02]  /*19de0*/  HSET2.LE.AND R91, R88, R161.reuse, PT ;  /* 0x000000a1585b7233 */ /* 0x100fe40003803000 */
[--C-:B------:R-:W-:Y:S02]  /*19df0*/  HSET2.LE.AND R88, R97, R161.reuse, PT ;  /* 0x000000a161587233 */ /* 0x100fe40003803000 */
[----:B------:R-:W-:Y:S01]  /*19e00*/  F2FP.BF16.F32.PACK_AB R70, R142, R143 ;  /* 0x0000008f8e46723e */ /* 0x000fe200000010ff */
[-C--:B-1----:R-:W-:Y:S05]  /*19e10*/  HMMA.16816.F32.BF16 R4, R76, R84.reuse, R4 ;  /* 0x000000544c04723c */ /* 0x082fea0000041804 */
[----:B------:R-:W-:Y:S02]  /*19e20*/  F2FP.BF16.F32.PACK_AB R69, R246, R115 ;  /* 0x00000073f645723e */ /* 0x000fe400000010ff */
[----:B------:R-:W-:Y:S02]  /*19e30*/  F2FP.BF16.F32.PACK_AB R68, R245, R120 ;  /* 0x00000078f544723e */ /* 0x000fe400000010ff */
[----:B------:R-:W-:Y:S02]  /*19e40*/  LOP3.LUT R91, R70, R91, RZ, 0xc0, !PT ;  /* 0x0000005b465b7212 */ /* 0x000fe400078ec0ff */
[----:B------:R-:W-:Y:S02]  /*19e50*/  LOP3.LUT R88, R69, R88, RZ, 0xc0, !PT ;  /* 0x0000005845587212 */ /* 0x000fe400078ec0ff */
[----:B------:R-:W-:Y:S02]  /*19e60*/  LOP3.LUT R89, R68, R89, RZ, 0xc0, !PT ;  /* 0x0000005944597212 */ /* 0x000fe400078ec0ff */
[----:B------:R-:W1:Y:S01]  /*19e70*/  LDSM.16.MT88.4 R68, [R181+0x7000] ;  /* 0x00700000b544783b */ /* 0x000e620000004200 */
[----:B------:R-:W-:Y:S02]  /*19e80*/  LOP3.LUT R98, R98, UR8, R107, 0x96, !PT ;  /* 0x0000000862627c12 */ /* 0x000fe4000f8e966b */
[----:B------:R-:W-:Y:S02]  /*19e90*/  LOP3.LUT R96, R96, UR8, R105, 0x96, !PT ;  /* 0x0000000860607c12 */ /* 0x000fe4000f8e9669 */
[C---:B------:R-:W-:Y:S04]  /*19ea0*/  HMMA.16816.F32.BF16 R8, R88.reuse, R84, R8 ;  /* 0x000000545808723c */ /* 0x040fe80000041808 */
[----:B------:R-:W-:Y:S04]  /*19eb0*/  IMAD.WIDE.U32 R98, R98, -0x2daee0ad, RZ ;  /* 0xd2511f5362627825 */ /* 0x000fe800078e00ff */
[-C--:B------:R-:W-:Y:S03]  /*19ec0*/  HMMA.16816.F32.BF16 R12, R88, R86.reuse, R12 ;  /* 0x00000056580c723c */ /* 0x080fe6000004180c */
[----:B------:R-:W-:Y:S01]  /*19ed0*/  PRMT R72, R98, 0x7773, RZ ;  /* 0x0000777362487816 */ /* 0x000fe200000000ff */
[----:B------:R-:W-:Y:S01]  /*19ee0*/  IMAD.WIDE.U32 R96, R96, -0x2daee0ad, RZ ;  /* 0xd2511f5360607825 */ /* 0x000fe200078e00ff */
[----:B------:R-:W-:Y:S02]  /*19ef0*/  LOP3.LUT R102, R102, UR12, R99, 0x96, !PT ;  /* 0x0000000c66667c12 */ /* 0x000fe4000f8e9663 */
[----:B------:R-:W-:Y:S01]  /*19f00*/  PRMT R82, R98, 0x7772, RZ ;  /* 0x0000777262527816 */ /* 0x000fe200000000ff */
[C---:B------:R-:W-:Y:S04]  /*19f10*/  HMMA.16816.F32.BF16 R16, R76.reuse, R86, R16 ;  /* 0x000000564c10723c */ /* 0x040fe80000041810 */
[----:B------:R-:W-:Y:S01]  /*19f20*/  PRMT R74, R96, 0x7772, RZ ;  /* 0x00007772604a7816 */ /* 0x000fe200000000ff */
[----:B------:R-:W-:Y:S01]  /*19f30*/  IMAD.MOV.U32 R73, RZ, RZ, R98 ;  /* 0x000000ffff497224 */ /* 0x000fe200078e0062 */
[----:B------:R-:W-:Y:S01]  /*19f40*/  PRMT R82, R82, 0x5410, R72 ;  /* 0x0000541052527816 */ /* 0x000fe20000000048 */
[----:B------:R-:W-:Y:S01]  /*19f50*/  IMAD.MOV.U32 R86, RZ, RZ, R96 ;  /* 0x000000ffff567224 */ /* 0x000fe200078e0060 */
[-C--:B--2---:R-:W-:Y:S03]  /*19f60*/  HMMA.16816.F32.BF16 R20, R76, R92.reuse, R20 ;  /* 0x0000005c4c14723c */ /* 0x084fe60000041814 */
[----:B------:R-:W-:Y:S02]  /*19f70*/  LOP3.LUT R73, R73, 0xff, RZ, 0xc0, !PT ;  /* 0x000000ff49497812 */ /* 0x000fe400078ec0ff */
[C---:B------:R-:W-:Y:S02]  /*19f80*/  PRMT R87, R102.reuse, 0x7632, R87 ;  /* 0x0000763266577816 */ /* 0x040fe40000000057 */
[----:B------:R-:W-:Y:S01]  /*19f90*/  SHF.R.U32.HI R83, RZ, 0x18, R102 ;  /* 0x00000018ff537819 */ /* 0x000fe20000011666 */
[C---:B------:R-:W-:Y:S04]  /*19fa0*/  HMMA.16816.F32.BF16 R24, R88.reuse, R92, R24 ;  /* 0x0000005c5818723c */ /* 0x040fe80000041818 */
[----:B------:R-:W-:Y:S01]  /*19fb0*/  LOP3.LUT R92, R102, 0xffff, RZ, 0xc0, !PT ;  /* 0x0000ffff665c7812 */ /* 0x000fe200078ec0ff */
[----:B------:R-:W-:Y:S01]  /*19fc0*/  FFMA.FTZ R93, R176, UR4, -R178 ;  /* 0x00000004b05d7c23 */ /* 0x000fe200080108b2 */
[----:B------:R-:W-:Y:S01]  /*19fd0*/  LOP3.LUT R84, R102, 0xff, RZ, 0xc0, !PT ;  /* 0x000000ff66547812 */ /* 0x000fe200078ec0ff */
[----:B------:R2:W-:Y:S01]  /*19fe0*/  MUFU.EX2 R176, R177 ;  /* 0x000000b100b07308 */ /* 0x0005e20000000800 */
[-C--:B------:R-:W-:Y:S03]  /*19ff0*/  HMMA.16816.F32.BF16 R28, R88, R94.reuse, R28 ;  /* 0x0000005e581c723c */ /* 0x080fe6000004181c */
[----:B------:R-:W-:Y:S02]  /*1a000*/  LOP3.LUT R100, R100, UR12, R97, 0x96, !PT ;  /* 0x0000000c64647c12 */ /* 0x000fe4000f8e9661 */
[----:B------:R-:W-:Y:S02]  /*1a010*/  PRMT R80, R98, 0x7771, RZ ;  /* 0x0000777162507816 */ /* 0x000fe400000000ff */
[----:B------:R-:W-:Y:S01]  /*1a020*/  PRMT R81, R96, 0x7773, RZ ;  /* 0x0000777360517816 */ /* 0x000fe200000000ff */
[C---:B------:R-:W-:Y:S04]  /*1a030*/  HMMA.16816.F32.BF16 R32, R76.reuse, R94, R32 ;  /* 0x0000005e4c20723c */ /* 0x040fe80000041820 */
[----:B------:R-:W-:Y:S01]  /*1a040*/  PRMT R81, R74, 0x5410, R81 ;  /* 0x000054104a517816 */ /* 0x000fe20000000051 */
[----:B------:R-:W-:Y:S01]  /*1a050*/  FFMA.FTZ R94, R175, UR4, -R167 ;  /* 0x00000004af5e7c23 */ /* 0x000fe200080108a7 */
[----:B------:R-:W-:Y:S01]  /*1a060*/  PRMT R80, R73, 0x5410, R80 ;  /* 0x0000541049507816 */ /* 0x000fe20000000050 */
[----:B--2---:R-:W-:Y:S01]  /*1a070*/  IMAD.MOV.U32 R177, RZ, RZ, R113 ;  /* 0x000000ffffb17224 */ /* 0x004fe200078e0071 */
[-C--:B-1----:R-:W-:Y:S01]  /*1a080*/  HMMA.16816.F32.BF16 R36, R76, R68.reuse, R36 ;  /* 0x000000444c24723c */ /* 0x082fe20000041824 */
[----:B------:R-:W1:Y:S01]  /*1a090*/  LDSM.16.MT88.4 R72, [R180+0x7000] ;  /* 0x00700000b448783b */ /* 0x000e620000004200 */
[----:B------:R-:W-:Y:S01]  /*1a0a0*/  MUFU.EX2 R175, R93 ;  /* 0x0000005d00af7308 */ /* 0x000fe20000000800 */
[----:B------:R-:W-:Y:S02]  /*1a0b0*/  PRMT R85, R96, 0x7771, RZ ;  /* 0x0000777160557816 */ /* 0x000fe400000000ff */
[----:B------:R-:W-:Y:S02]  /*1a0c0*/  LOP3.LUT R86, R86, 0xff, RZ, 0xc0, !PT ;  /* 0x000000ff56567812 */ /* 0x000fe400078ec0ff */
[----:B------:R-:W-:Y:S01]  /*1a0d0*/  SHF.R.U32.HI R92, RZ, 0x8, R92 ;  /* 0x00000008ff5c7819 */ /* 0x000fe2000001165c */
[C---:B------:R-:W-:Y:S04]  /*1a0e0*/  HMMA.16816.F32.BF16 R40, R88.reuse, R68, R40 ;  /* 0x000000445828723c */ /* 0x040fe80000041828 */
[----:B------:R-:W-:Y:S02]  /*1a0f0*/  LOP3.LUT R87, R87, 0xff, RZ, 0xc0, !PT ;  /* 0x000000ff57577812 */ /* 0x000fe400078ec0ff */
[----:B------:R-:W-:Y:S01]  /*1a100*/  PRMT R85, R86, 0x5410, R85 ;  /* 0x0000541056557816 */ /* 0x000fe20000000055 */
[----:B------:R-:W-:Y:S01]  /*1a110*/  FFMA.FTZ R86, R174, UR4, -R167 ;  /* 0x00000004ae567c23 */ /* 0x000fe200080108a7 */
[-C--:B------:R-:W-:Y:S01]  /*1a120*/  HMMA.16816.F32.BF16 R44, R88, R70.reuse, R44 ;  /* 0x00000046582c723c */ /* 0x080fe2000004182c */
[----:B------:R-:W-:Y:S02]  /*1a130*/  MUFU.EX2 R174, R94 ;  /* 0x0000005e00ae7308 */ /* 0x000fe40000000800 */
[----:B------:R-:W-:Y:S01]  /*1a140*/  PRMT R83, R87, 0x5410, R83 ;  /* 0x0000541057537816 */ /* 0x000fe20000000053 */
[----:B------:R-:W-:Y:S01]  /*1a150*/  FFMA.FTZ R87, R170, UR4, -R178 ;  /* 0x00000004aa577c23 */ /* 0x000fe200080108b2 */
[----:B------:R-:W-:Y:S06]  /*1a160*/  PRMT R84, R84, 0x5410, R92 ;  /* 0x0000541054547816 */ /* 0x000fec000000005c */
[----:B------:R2:W-:Y:S01]  /*1a170*/  MUFU.EX2 R170, R86 ;  /* 0x0000005600aa7308 */ /* 0x0005e20000000800 */
[----:B------:R-:W-:Y:S01]  /*1a180*/  FFMA.FTZ R92, R172, UR4, -R166 ;  /* 0x00000004ac5c7c23 */ /* 0x000fe200080108a6 */
[C---:B------:R-:W-:Y:S08]  /*1a190*/  HMMA.16816.F32.BF16 R48, R76.reuse, R70, R48 ;  /* 0x000000464c30723c */ /* 0x040ff00000041830 */
[----:B------:R-:W-:Y:S01]  /*1a1a0*/  MUFU.EX2 R172, R173 ;  /* 0x000000ad00ac7308 */ /* 0x000fe20000000800 */
[----:B------:R-:W-:Y:S01]  /*1a1b0*/  FFMA.FTZ R70, R169, UR4, -R165 ;  /* 0x00000004a9467c23 */ /* 0x000fe200080108a5 */
[C---:B------:R-:W-:Y:S08]  /*1a1c0*/  PRMT R68, R100.reuse, 0x7632, R68 ;  /* 0x0000763264447816 */ /* 0x040ff00000000044 */
[----:B------:R3:W-:Y:S01]  /*1a1d0*/  MUFU.EX2 R169, R92 ;  /* 0x0000005c00a97308 */ /* 0x0007e20000000800 */
[----:B------:R-:W-:Y:S01]  /*1a1e0*/  FFMA.FTZ R178, R171, UR4, -R178 ;  /* 0x00000004abb27c23 */ /* 0x000fe200080108b2 */
[----:B------:R-:W-:Y:S01]  /*1a1f0*/  LOP3.LUT R69, R100, 0xffff, RZ, 0xc0, !PT ;  /* 0x0000ffff64457812 */ /* 0x000fe200078ec0ff */
[----:B------:R-:W-:Y:S01]  /*1a200*/  FFMA.FTZ R166, R160, UR4, -R166 ;  /* 0x00000004a0a67c23 */ /* 0x000fe200080108a6 */
[----:B------:R-:W-:Y:S06]  /*1a210*/  LOP3.LUT R68, R68, 0xff, RZ, 0xc0, !PT ;  /* 0x000000ff44447812 */ /* 0x000fec00078ec0ff */
[----:B------:R4:W-:Y:S01]  /*1a220*/  MUFU.EX2 R171, R87 ;  /* 0x0000005700ab7308 */ /* 0x0009e20000000800 */
[----:B--2---:R-:W-:Y:S02]  /*1a230*/  SHF.R.U32.HI R86, RZ, 0x18, R100 ;  /* 0x00000018ff567819 */ /* 0x004fe40000011664 */
[----:B------:R-:W-:Y:S07]  /*1a240*/  SHF.R.U32.HI R69, RZ, 0x8, R69 ;  /* 0x00000008ff457819 */ /* 0x000fee0000011645 */
[----:B------:R-:W-:Y:S01]  /*1a250*/  MUFU.EX2 R166, R166 ;  /* 0x000000a600a67308 */ /* 0x000fe20000000800 */
[----:B------:R-:W-:Y:S01]  /*1a260*/  PRMT R86, R68, 0x5410, R86 ;  /* 0x0000541044567816 */ /* 0x000fe20000000056 */
[-C--:B-1----:R-:W-:Y:S08]  /*1a270*/  HMMA.16816.F32.BF16 R52, R76, R72.reuse, R52 ;  /* 0x000000484c34723c */ /* 0x082ff00000041834 */
[----:B------:R-:W-:Y:S01]  /*1a280*/  MUFU.EX2 R178, R178 ;  /* 0x000000b200b27308 */ /* 0x000fe20000000800 */
[----:B------:R-:W-:Y:S01]  /*1a290*/  FFMA.FTZ R68, R168, UR4, -R165 ;  /* 0x00000004a8447c23 */ /* 0x000fe200080108a5 */
[----:B---3--:R-:W-:Y:S01]  /*1a2a0*/  FFMA.FTZ R92, R138, UR4, -R167 ;  /* 0x000000048a5c7c23 */ /* 0x008fe200080108a7 */
[----:B------:R-:W-:Y:S07]  /*1a2b0*/  FFMA.FTZ R165, R162, UR4, -R165 ;  /* 0x00000004a2a57c23 */ /* 0x000fee00080108a5 */
[----:B------:R1:W-:Y:S01]  /*1a2c0*/  MUFU.EX2 R168, R70 ;  /* 0x0000004600a87308 */ /* 0x0003e20000000800 */
[----:B------:R-:W-:Y:S01]  /*1a2d0*/  FFMA.FTZ R167, R137, UR4, -R167 ;  /* 0x0000000489a77c23 */ /* 0x000fe200080108a7 */
[C---:B------:R-:W-:Y:S08]  /*1a2e0*/  HMMA.16816.F32.BF16 R56, R88.reuse, R72, R56 ;  /* 0x000000485838723c */ /* 0x040ff00000041838 */
[----:B------:R2:W3:Y:S01]  /*1a2f0*/  MUFU.EX2 R138, R68 ;  /* 0x00000044008a7308 */ /* 0x0004e20000000800 */
[----:B------:R-:W-:Y:S01]  /*1a300*/  LOP3.LUT R71, R82, 0xff00ff, RZ, 0xc0, !PT ;  /* 0x00ff00ff52477812 */ /* 0x000fe200078ec0ff */
[----:B------:R-:W-:Y:S08]  /*1a310*/  IMAD.MOV.U32 R173, RZ, RZ, R112 ;  /* 0x000000ffffad7224 */ /* 0x000ff000078e0070 */
[----:B------:R5:W5:Y:S01]  /*1a320*/  MUFU.EX2 R137, R164 ;  /* 0x000000a400897308 */ /* 0x000b620000000800 */
[----:B----4-:R-:W-:Y:S01]  /*1a330*/  LOP3.LUT R87, R100, 0xff, RZ, 0xc0, !PT ;  /* 0x000000ff64577812 */ /* 0x010fe200078ec0ff */
[-C--:B------:R-:W-:Y:S01]  /*1a340*/  HMMA.16816.F32.BF16 R60, R88, R74.reuse, R60 ;  /* 0x0000004a583c723c */ /* 0x080fe2000004183c */
[----:B------:R-:W4:Y:S07]  /*1a350*/  LDSM.16.MT88.4 R100, [R182+0x7800] ;  /* 0x00780000b664783b */ /* 0x000f2e0000004200 */
[----:B------:R5:W-:Y:S01]  /*1a360*/  MUFU.EX2 R162, R163 ;  /* 0x000000a300a27308 */ /* 0x000be20000000800 */
[--C-:B------:R-:W-:Y:S01]  /*1a370*/  HSET2.LE.AND R71, R71, R161.reuse, PT ;  /* 0x000000a147477233 */ /* 0x100fe20003803000 */
[----:B------:R-:W-:Y:S01]  /*1a380*/  IMAD.MOV.U32 R91, RZ, RZ, R114 ;  /* 0x000000ffff5b7224 */ /* 0x000fe200078e0072 */
[----:B------:R-:W-:Y:S07]  /*1a390*/  PRMT R87, R87, 0x5410, R69 ;  /* 0x0000541057577816 */ /* 0x000fee0000000045 */
[----:B------:R-:W4:Y:S01]  /*1a3a0*/  MUFU.EX2 R165, R165 ;  /* 0x000000a500a57308 */ /* 0x000f220000000800 */
[--C-:B-1----:R-:W-:Y:S01]  /*1a3b0*/  HSET2.LE.AND R70, R80, R161.reuse, PT ;  /* 0x000000a150467233 */ /* 0x102fe20003803000 */
[----:B------:R-:W-:Y:S08]  /*1a3c0*/  HMMA.16816.F32.BF16 R64, R76, R74, R64 ;  /* 0x0000004a4c40723c */ /* 0x000ff00000041840 */
[----:B------:R-:W-:Y:S01]  /*1a3d0*/  MUFU.EX2 R160, R92 ;  /* 0x0000005c00a07308 */ /* 0x000fe20000000800 */
[----:B--2---:R-:W-:Y:S01]  /*1a3e0*/  LOP3.LUT R68, R81, 0xff00ff, RZ, 0xc0, !PT ;  /* 0x00ff00ff51447812 */ /* 0x004fe200078ec0ff */
[----:B------:R-:W-:Y:S08]  /*1a3f0*/  IMAD.MOV.U32 R79, RZ, RZ, R120 ;  /* 0x000000ffff4f7224 */ /* 0x000ff000078e0078 */
[----:B------:R-:W1:Y:S01]  /*1a400*/  MUFU.EX2 R167, R167 ;  /* 0x000000a700a77308 */ /* 0x000e620000000800 */
[----:B---3--:R-:W-:Y:S01]  /*1a410*/  F2FP.BF16.F32.PACK_AB R82, R138, R168 ;  /* 0x000000a88a52723e */ /* 0x008fe200000010ff */
[----:B------:R-:W-:Y:S01]  /*1a420*/  IMAD.MOV.U32 R78, RZ, RZ, R115 ;  /* 0x000000ffff4e7224 */ /* 0x000fe200078e0073 */
[--C-:B------:R-:W-:Y:S01]  /*1a430*/  HSET2.LE.AND R80, R68, R161.reuse, PT ;  /* 0x000000a144507233 */ /* 0x100fe20003803000 */
[----:B------:R-:W-:Y:S01]  /*1a440*/  IMAD.MOV.U32 R90, RZ, RZ, R111 ;  /* 0x000000ffff5a7224 */ /* 0x000fe200078e006f */
[--C-:B------:R-:W-:Y:S01]  /*1a450*/  HSET2.LE.AND R68, R84, R161.reuse, PT ;  /* 0x000000a154447233 */ /* 0x100fe20003803000 */
[----:B-----5:R-:W-:Y:S01]  /*1a460*/  IMAD.MOV.U32 R164, RZ, RZ, R110 ;  /* 0x000000ffffa47224 */ /* 0x020fe200078e006e */
[----:B------:R-:W-:Y:S01]  /*1a470*/  LOP3.LUT R71, R82, R71, RZ, 0xc0, !PT ;  /* 0x0000004752477212 */ /* 0x000fe200078ec0ff */
[----:B------:R-:W-:Y:S01]  /*1a480*/  FADD.FTZ R151, R90, R151 ;  /* 0x000000975a977221 */ /* 0x000fe20000010000 */
[--C-:B------:R-:W-:Y:S01]  /*1a490*/  HSET2.LE.AND R69, R83, R161.reuse, PT ;  /* 0x000000a153457233 */ /* 0x100fe20003803000 */
[----:B------:R-:W-:Y:S01]  /*1a4a0*/  IMAD.MOV.U32 R163, RZ, RZ, R109 ;  /* 0x000000ffffa37224 */ /* 0x000fe200078e006d */
[----:B------:R-:W-:Y:S01]  /*1a4b0*/  F2FP.BF16.F32.PACK_AB R88, R169, R172 ;  /* 0x000000aca958723e */ /* 0x000fe200000010ff */
[----:B------:R-:W-:Y:S01]  /*1a4c0*/  IMAD.MOV.U32 R89, RZ, RZ, R108 ;  /* 0x000000ffff597224 */ /* 0x000fe200078e006c */
[----:B------:R-:W-:Y:S01]  /*1a4d0*/  F2FP.BF16.F32.PACK_AB R83, R166, R137 ;  /* 0x00000089a653723e */ /* 0x000fe200000010ff */
[----:B------:R-:W-:Y:S01]  /*1a4e0*/  FADD.FTZ R151, R237, R151 ;  /* 0x00000097ed977221 */ /* 0x000fe20000010000 */
[----:B----4-:R-:W-:Y:S01]  /*1a4f0*/  F2FP.BF16.F32.PACK_AB R82, R165, R162 ;  /* 0x000000a2a552723e */ /* 0x010fe200000010ff */
[----:B------:R-:W-:Y:S01]  /*1a500*/  FADD.FTZ R150, R89, R150 ;  /* 0x0000009659967221 */ /* 0x000fe20000010000 */
[--C-:B------:R-:W-:Y:S01]  /*1a510*/  HSET2.LE.AND R72, R87, R161.reuse, PT ;  /* 0x000000a157487233 */ /* 0x100fe20003803000 */
[----:B------:R-:W-:Y:S01]  /*1a520*/  FADD.FTZ R151, R236, R151 ;  /* 0x00000097ec977221 */ /* 0x000fe20000010000 */
[----:B------:R-:W-:Y:S01]  /*1a530*/  F2FP.BF16.F32.PACK_AB R75, R175, R176 ;  /* 0x000000b0af4b723e */ /* 0x000fe200000010ff */
[----:B------:R-:W-:Y:S01]  /*1a540*/  FADD.FTZ R150, R91, R150 ;  /* 0x000000965b967221 */ /* 0x000fe20000010000 */
[----:B------:R-:W-:Y:S01]  /*1a550*/  LOP3.LUT R70, R88, R70, RZ, 0xc0, !PT ;  /* 0x0000004658467212 */ /* 0x000fe200078ec0ff */
[----:B------:R-:W-:Y:S01]  /*1a560*/  FADD.FTZ R151, R78, R151 ;  /* 0x000000974e977221 */ /* 0x000fe20000010000 */
[----:B------:R-:W-:Y:S01]  /*1a570*/  LOP3.LUT R68, R83, R68, RZ, 0xc0, !PT ;  /* 0x0000004453447212 */ /* 0x000fe200078ec0ff */
[----:B------:R-:W-:Y:S01]  /*1a580*/  IMAD.MOV.U32 R83, RZ, RZ, R121 ;  /* 0x000000ffff537224 */ /* 0x000fe200078e0079 */
[----:B------:R-:W-:Y:S01]  /*1a590*/  LOP3.LUT R69, R82, R69, RZ, 0xc0, !PT ;  /* 0x0000004552457212 */ /* 0x000fe200078ec0ff */
[----:B------:R-:W-:Y:S01]  /*1a5a0*/  FADD.FTZ R150, R179, R150 ;  /* 0x00000096b3967221 */ /* 0x000fe20000010000 */
[--C-:B------:R-:W-:Y:S01]  /*1a5b0*/  HSET2.LE.AND R81, R85, R161.reuse, PT ;  /* 0x000000a155517233 */ /* 0x100fe20003803000 */
[----:B------:R-:W-:Y:S01]  /*1a5c0*/  FADD.FTZ R157, R83, R157 ;  /* 0x0000009d539d7221 */ /* 0x000fe20000010000 */
[----:B------:R-:W-:Y:S01]  /*1a5d0*/  HSET2.LE.AND R73, R86, R161, PT ;  /* 0x000000a156497233 */ /* 0x000fe20003803000 */
[----:B------:R-:W-:Y:S01]  /*1a5e0*/  IMAD.MOV.U32 R161, RZ, RZ, R122 ;  /* 0x000000ffffa17224 */ /* 0x000fe200078e007a */
[----:B------:R-:W-:Y:S01]  /*1a5f0*/  LOP3.LUT R72, R75, R72, RZ, 0xc0, !PT ;  /* 0x000000484b487212 */ /* 0x000fe200078ec0ff */
[-C--:B------:R-:W-:Y:S01]  /*1a600*/  HMMA.16816.F32.BF16 R128, R68, R116.reuse, R4 ;  /* 0x000000744480723c */ /* 0x080fe20000041804 */
[----:B------:R-:W2:Y:S04]  /*1a610*/  LDSM.16.MT88.4 R84, [R181+0x7800] ;  /* 0x00780000b554783b */ /* 0x000ea80000004200 */
[----:B------:R-:W-:Y:S01]  /*1a620*/  F2FP.BF16.F32.PACK_AB R76, R170, R174 ;  /* 0x000000aeaa4c723e */ /* 0x000fe200000010ff */
[----:B------:R-:W-:Y:S01]  /*1a630*/  FADD.FTZ R150, R238, R150 ;  /* 0x00000096ee967221 */ /* 0x000fe20000010000 */
[----:B------:R-:W-:Y:S01]  /*1a640*/  F2FP.BF16.F32.PACK_AB R74, R178, R171 ;  /* 0x000000abb24a723e */ /* 0x000fe200000010ff */
[----:B------:R-:W-:Y:S01]  /*1a650*/  FADD.FTZ R151, R246, R151 ;  /* 0x00000097f6977221 */ /* 0x000fe20000010000 */
[----:B-1----:R-:W-:Y:S01]  /*1a660*/  F2FP.BF16.F32.PACK_AB R75, R167, R160 ;  /* 0x000000a0a74b723e */ /* 0x002fe200000010ff */
[----:B------:R-:W1:Y:S01]  /*1a670*/  LDSM.16.MT88.4 R4, [R180+0x7800] ;  /* 0x00780000b404783b */ /* 0x000e620000004200 */
        /* <DEDUP_REMOVED lines=47> */
.L_x_2240:
[----:B------:R-:W1:Y:S01]  /*1a970*/  SHFL.BFLY PT, R0, R229, 0x2, 0x1f ;  /* 0x0c401f00e5007f89 */ /* 0x000e6200000e0000 */
[----:B------:R-:W2:Y:S01]  /*1a980*/  LDCU UR4, c[0x0][0x4fc] ;  /* 0x00009f80ff0477ac */ /* 0x000ea20008000800 */
[C---:B------:R-:W-:Y:S01]  /*1a990*/  LOP3.LUT P2, RZ, R202.reuse, 0x4, RZ, 0xc0, !PT ;  /* 0x00000004caff7812 */ /* 0x040fe2000784c0ff */
[----:B------:R-:W3:Y:S01]  /*1a9a0*/  LDC.U8 R11, c[0x0][0x549] ;  /* 0x00015240ff0b7b82 */ /* 0x000ee20000000000 */
[----:B------:R-:W4:Y:S01]  /*1a9b0*/  SHFL.BFLY PT, R3, R228, 0x2, 0x1f ;  /* 0x0c401f00e4037f89 */ /* 0x000f2200000e0000 */
[----:B------:R-:W-:Y:S01]  /*1a9c0*/  MOV R10, 0x10 ;  /* 0x00000010000a7802 */ /* 0x000fe20000000f00 */
[----:B------:R-:W-:Y:S01]  /*1a9d0*/  UMOV UR5, 0x400 ;  /* 0x0000040000057882 */ /* 0x000fe20000000000 */
[----:B------:R-:W-:Y:S01]  /*1a9e0*/  LOP3.LUT P0, RZ, R202, 0x10, RZ, 0xc0, !PT ;  /* 0x00000010caff7812 */ /* 0x000fe2000780c0ff */
[----:B------:R-:W5:Y:S01]  /*1a9f0*/  SHFL.BFLY PT, R4, R235, 0x2, 0x1f ;  /* 0x0c401f00eb047f89 */ /* 0x000f6200000e0000 */
[----:B------:R-:W-:Y:S01]  /*1aa00*/  SEL R10, R10, 0xfffffff0, !P2 ;  /* 0xfffffff00a0a7807 */ /* 0x000fe20005000000 */
[----:B------:R-:W-:Y:S01]  /*1aa10*/  UISETP.NE.AND UP1, UPT, UR16, -0x1, UPT ;  /* 0xffffffff1000788c */ /* 0x000fe2000bf25270 */
[----:B------:R-:W2:Y:S01]  /*1aa20*/  LDC.U8 R12, c[0x0][0x548] ;  /* 0x00015200ff0c7b82 */ /* 0x000ea20000000000 */
[----:B------:R-:W5:Y:S01]  /*1aa30*/  SHFL.BFLY PT, R2, R234, 0x2, 0x1f ;  /* 0x0c401f00ea027f89 */ /* 0x000f6200000e0000 */
[----:B------:R-:W-:-:S02]  /*1aa40*/  LOP3.LUT P1, RZ, R202, 0x8, RZ, 0xc0, !PT ;  /* 0x00000008caff7812 */ /* 0x000fc4000782c0ff */
[----:B------:R-:W-:Y:S01]  /*1aa50*/  MOV R13, 0x20 ;  /* 0x00000020000d7802 */ /* 0x000fe20000000f00 */
[----:B------:R-:W2:Y:S01]  /*1aa60*/  S2R R18, SR_CTAID.Z ;  /* 0x0000000000127919 */ /* 0x000ea20000002700 */
[----:B------:R-:W-:Y:S02]  /*1aa70*/  LOP3.LUT P6, RZ, R202, 0x3, RZ, 0xc0, !PT ;  /* 0x00000003caff7812 */ /* 0x000fe400078cc0ff */
[----:B------:R-:W-:Y:S01]  /*1aa80*/  SEL R16, R13, 0xffffffe0, !P1 ;  /* 0xffffffe00d107807 */ /* 0x000fe20004800000 */
[----:B-1----:R-:W-:Y:S01]  /*1aa90*/  FADD.FTZ R229, R0, R229 ;  /* 0x000000e500e57221 */ /* 0x002fe20000010000 */
[----:B---3--:R-:W-:Y:S01]  /*1aaa0*/  ISETP.NE.AND P1, PT, R11, RZ, PT ;  /* 0x000000ff0b00720c */ /* 0x008fe20003f25270 */
[----:B----4-:R-:W-:-:S03]  /*1aab0*/  FADD.FTZ R228, R3, R228 ;  /* 0x000000e403e47221 */ /* 0x010fc60000010000 */
[----:B------:R-:W1:Y:S01]  /*1aac0*/  SHFL.BFLY PT, R0, R229, 0x1, 0x1f ;  /* 0x0c201f00e5007f89 */ /* 0x000e6200000e0000 */
[----:B-----5:R-:W-:-:S03]  /*1aad0*/  FADD.FTZ R235, R4, R235 ;  /* 0x000000eb04eb7221 */ /* 0x020fc60000010000 */
[----:B------:R-:W3:Y:S01]  /*1aae0*/  SHFL.BFLY PT, R3, R228, 0x1, 0x1f ;  /* 0x0c201f00e4037f89 */ /* 0x000ee200000e0000 */
[----:B------:R-:W-:Y:S01]  /*1aaf0*/  SHF.L.U32 R4, R202, 0x4, RZ ;  /* 0x00000004ca047819 */ /* 0x000fe200000006ff */
[----:B------:R-:W-:Y:S02]  /*1ab00*/  FADD.FTZ R234, R2, R234 ;  /* 0x000000ea02ea7221 */ /* 0x000fe40000010000 */
[----:B------:R-:W4:Y:S01]  /*1ab10*/  SHFL.BFLY PT, R8, R235, 0x1, 0x1f ;  /* 0x0c201f00eb087f89 */ /* 0x000f2200000e0000 */
[----:B------:R-:W-:Y:S02]  /*1ab20*/  LOP3.LUT R4, R4, 0x1c0, RZ, 0xc0, !PT ;  /* 0x000001c004047812 */ /* 0x000fe400078ec0ff */
[----:B------:R-:W-:Y:S01]  /*1ab30*/  SHF.L.U32 R2, R202, 0x5, RZ ;  /* 0x00000005ca027819 */ /* 0x000fe200000006ff */
[----:B------:R-:W5:Y:S01]  /*1ab40*/  SHFL.BFLY PT, R7, R234, 0x1, 0x1f ;  /* 0x0c201f00ea077f89 */ /* 0x000f6200000e0000 */
[----:B------:R-:W-:Y:S02]  /*1ab50*/  LOP3.LUT R4, R4, 0x38, R139, 0xf8, !PT ;  /* 0x0000003804047812 */ /* 0x000fe400078ef88b */
[----:B------:R-:W-:-:S04]  /*1ab60*/  LOP3.LUT R2, R240, 0x7c00, R2, 0xf8, !PT ;  /* 0x00007c00f0027812 */ /* 0x000fc800078ef802 */
[----:B------:R-:W-:Y:S01]  /*1ab70*/  LOP3.LUT R2, R2, R4, RZ, 0xfc, !PT ;  /* 0x0000000402027212 */ /* 0x000fe200078efcff */
[----:B-1----:R-:W-:Y:S01]  /*1ab80*/  FADD.FTZ R0, R229, R0 ;  /* 0x00000000e5007221 */ /* 0x002fe20000010000 */
[----:B---3--:R-:W-:-:S03]  /*1ab90*/  FADD.FTZ R3, R228, R3 ;  /* 0x00000003e4037221 */ /* 0x008fc60000010000 */
[----:B------:R-:W1:Y:S01]  /*1aba0*/  MUFU.RCP R6, R0 ;  /* 0x0000000000067308 */ /* 0x000e620000001000 */
[----:B------:R-:W-:Y:S01]  /*1abb0*/  FSETP.NE.FTZ.AND P5, PT, R0, RZ, PT ;  /* 0x000000ff0000720b */ /* 0x000fe20003fb5000 */
[----:B----4-:R-:W-:Y:S01]  /*1abc0*/  FADD.FTZ R8, R235, R8 ;  /* 0x00000008eb087221 */ /* 0x010fe20000010000 */
[----:B------:R-:W-:Y:S01]  /*1abd0*/  FSETP.NE.FTZ.AND P4, PT, R3, RZ, PT ;  /* 0x000000ff0300720b */ /* 0x000fe20003f95000 */
[----:B-----5:R-:W-:-:S04]  /*1abe0*/  FADD.FTZ R7, R234, R7 ;  /* 0x00000007ea077221 */ /* 0x020fc80000010000 */
[----:B------:R-:W3:Y:S01]  /*1abf0*/  MUFU.RCP R5, R3 ;  /* 0x0000000300057308 */ /* 0x000ee20000001000 */
[----:B------:R-:W-:Y:S02]  /*1ac00*/  FSETP.NE.FTZ.AND P3, PT, R8, RZ, PT ;  /* 0x000000ff0800720b */ /* 0x000fe40003f75000 */
[----:B------:R-:W-:-:S05]  /*1ac10*/  FSETP.NE.FTZ.AND P2, PT, R7, RZ, PT ;  /* 0x000000ff0700720b */ /* 0x000fca0003f55000 */
[----:B------:R-:W4:Y:S01]  /*1ac20*/  MUFU.RCP R4, R8 ;  /* 0x0000000800047308 */ /* 0x000f220000001000 */
[----:B-1----:R-:W-:-:S05]  /*1ac30*/  FSEL R6, R6, 1, P5 ;  /* 0x3f80000006067808 */ /* 0x002fca0002800000 */
[----:B--2---:R-:W-:Y:S02]  /*1ac40*/  FMUL.FTZ R6, R6, UR4 ;  /* 0x0000000406067c20 */ /* 0x004fe40008410000 */
[----:B------:R-:W1:Y:S01]  /*1ac50*/  MUFU.RCP R9, R7 ;  /* 0x0000000700097308 */ /* 0x000e620000001000 */
[----:B---3--:R-:W-:Y:S01]  /*1ac60*/  FSEL R5, R5, 1, P4 ;  /* 0x3f80000005057808 */ /* 0x008fe20002000000 */
[C---:B------:R-:W-:Y:S01]  /*1ac70*/  FMUL.FTZ R128, R6.reuse, R128 ;  /* 0x0000008006807220 */ /* 0x040fe20000410000 */
[C---:B------:R-:W-:Y:S01]  /*1ac80*/  FMUL.FTZ R129, R6.reuse, R129 ;  /* 0x0000008106817220 */ /* 0x040fe20000410000 */
[C---:B------:R-:W-:Y:S01]  /*1ac90*/  FMUL.FTZ R116, R6.reuse, R116 ;  /* 0x0000007406747220 */ /* 0x040fe20000410000 */
[C---:B------:R-:W-:Y:S01]  /*1aca0*/  FMUL.FTZ R117, R6.reuse, R117 ;  /* 0x0000007506757220 */ /* 0x040fe20000410000 */
[----:B------:R-:W-:Y:S01]  /*1acb0*/  FMUL.FTZ R5, R5, UR4 ;  /* 0x0000000405057c20 */ /* 0x000fe20008410000 */
[C---:B------:R-:W-:Y:S01]  /*1acc0*/  FMUL.FTZ R112, R6.reuse, R112 ;  /* 0x0000007006707220 */ /* 0x040fe20000410000 */
[----:B------:R-:W-:Y:S01]  /*1acd0*/  F2FP.BF16.F32.PACK_AB R128, R129, R128 ;  /* 0x000000808180723e */ /* 0x000fe200000010ff */
        /* <DEDUP_REMOVED lines=12> */
[----:B------:R-:W-:Y:S01]  /*1ada0*/  F2FP.BF16.F32.PACK_AB R130, R131, R130 ;  /* 0x000000828382723e */ /* 0x000fe200000010ff */
[C---:B------:R-:W-:Y:S01]  /*1adb0*/  FMUL.FTZ R120, R4.reuse, R120 ;  /* 0x0000007804787220 */ /* 0x040fe20000410000 */
[----:B------:R-:W-:Y:S01]  /*1adc0*/  FMUL.FTZ R9, R9, UR4 ;  /* 0x0000000409097c20 */ /* 0x000fe20008410000 */
[----:B------:R-:W1:Y:S01]  /*1add0*/  S2UR UR4, SR_CgaCtaId ;  /* 0x00000000000479c3 */ /* 0x000e620000008800 */
[----:B------:R-:W-:Y:S01]  /*1ade0*/  FMUL.FTZ R121, R4, R121 ;  /* 0x0000007904797220 */ /* 0x000fe20000410000 */
[----:B------:R-:W-:Y:S01]  /*1adf0*/  F2FP.BF16.F32.PACK_AB R118, R119, R118 ;  /* 0x000000767776723e */ /* 0x000fe200000010ff */
[C---:B------:R-:W-:Y:S01]  /*1ae00*/  FMUL.FTZ R126, R9.reuse, R126 ;  /* 0x0000007e097e7220 */ /* 0x040fe20000410000 */
[C---:B------:R-:W-:Y:S01]  /*1ae10*/  FMUL.FTZ R127, R9.reuse, R127 ;  /* 0x0000007f097f7220 */ /* 0x040fe20000410000 */
[C---:B------:R-:W-:Y:S01]  /*1ae20*/  FMUL.FTZ R122, R9.reuse, R122 ;  /* 0x0000007a097a7220 */ /* 0x040fe20000410000 */
        /* <DEDUP_REMOVED lines=9> */
[----:B------:R-:W-:Y:S01]  /*1aec0*/  FMUL.FTZ R103, R5, R103 ;  /* 0x0000006705677220 */ /* 0x000fe20000410000 */
[C---:B------:R-:W-:Y:S01]  /*1aed0*/  FMUL.FTZ R108, R4.reuse, R108 ;  /* 0x0000006c046c7220 */ /* 0x040fe20000410000 */
[C---:B------:R-:W-:Y:S01]  /*1aee0*/  FMUL.FTZ R109, R4.reuse, R109 ;  /* 0x0000006d046d7220 */ /* 0x040fe20000410000 */
[C---:B------:R-:W-:Y:S01]  /*1aef0*/  FMUL.FTZ R110, R9.reuse, R110 ;  /* 0x0000006e096e7220 */ /* 0x040fe20000410000 */
[----:B------:R-:W-:Y:S01]  /*1af00*/  FMUL.FTZ R111, R9, R111 ;  /* 0x0000006f096f7220 */ /* 0x000fe20000410000 */
[----:B------:R-:W-:Y:S01]  /*1af10*/  F2FP.BF16.F32.PACK_AB R112, R113, R112 ;  /* 0x000000707170723e */ /* 0x000fe200000010ff */
[C---:B------:R-:W-:Y:S01]  /*1af20*/  FMUL.FTZ R104, R4.reuse, R104 ;  /* 0x0000006804687220 */ /* 0x040fe20000410000 */
[----:B------:R-:W-:Y:S01]  /*1af30*/  F2FP.BF16.F32.PACK_AB R114, R115, R114 ;  /* 0x000000727372723e */ /* 0x000fe200000010ff */
[----:B------:R-:W-:Y:S01]  /*1af40*/  FMUL.FTZ R105, R4, R105 ;  /* 0x0000006904697220 */ /* 0x000fe20000410000 */
[----:B-1----:R-:W-:Y:S01]  /*1af50*/  ULEA UR4, UR4, UR5, 0x18 ;  /* 0x0000000504047291 */ /* 0x002fe2000f8ec0ff */
[C---:B------:R-:W-:Y:S01]  /*1af60*/  FMUL.FTZ R106, R9.reuse, R106 ;  /* 0x0000006a096a7220 */ /* 0x040fe20000410000 */
[----:B------:R-:W-:Y:S01]  /*1af70*/  FMUL.FTZ R107, R9, R107 ;  /* 0x0000006b096b7220 */ /* 0x000fe20000410000 */
[----:B------:R-:W-:Y:S01]  /*1af80*/  F2FP.BF16.F32.PACK_AB R100, R101, R100 ;  /* 0x000000646564723e */ /* 0x000fe200000010ff */
[C---:B------:R-:W-:Y:S01]  /*1af90*/  FMUL.FTZ R96, R6.reuse, R96 ;  /* 0x0000006006607220 */ /* 0x040fe20000410000 */
[----:B------:R-:W-:Y:S01]  /*1afa0*/  F2FP.BF16.F32.PACK_AB R102, R103, R102 ;  /* 0x000000666766723e */ /* 0x000fe200000010ff */
[----:B------:R-:W-:Y:S01]  /*1afb0*/  FMUL.FTZ R97, R6, R97 ;  /* 0x0000006106617220 */ /* 0x000fe20000410000 */
[----:B------:R-:W-:Y:S01]  /*1afc0*/  LEA R2, R2, UR4, 0x1 ;  /* 0x0000000402027c11 */ /* 0x000fe2000f8e08ff */
[C---:B------:R-:W-:Y:S01]  /*1afd0*/  FMUL.FTZ R98, R5.reuse, R98 ;  /* 0x0000006205627220 */ /* 0x040fe20000410000 */
[----:B------:R-:W-:Y:S01]  /*1afe0*/  FMUL.FTZ R99, R5, R99 ;  /* 0x0000006305637220 */ /* 0x000fe20000410000 */
[----:B------:R-:W-:Y:S01]  /*1aff0*/  F2FP.BF16.F32.PACK_AB R108, R109, R108 ;  /* 0x0000006c6d6c723e */ /* 0x000fe200000010ff */
[----:B------:R-:W-:Y:S01]  /*1b000*/  FMUL.FTZ R84, R6, R84 ;  /* 0x0000005406547220 */ /* 0x000fe20000410000 */
[----:B------:R-:W-:Y:S01]  /*1b010*/  IADD3 R11, PT, PT, R10, R2, RZ ;  /* 0x000000020a0b7210 */ /* 0x000fe20007ffe0ff */
[----:B------:R-:W-:Y:S01]  /*1b020*/  STS [R2], R128 ;  /* 0x0000008002007388 */ /* 0x000fe20000000800 */
[----:B------:R-:W-:Y:S01]  /*1b030*/  IADD3 R13, PT, PT, R2, 0x40, RZ ;  /* 0x00000040020d7810 */ /* 0x000fe20007ffe0ff */
[----:B------:R-:W-:Y:S01]  /*1b040*/  FMUL.FTZ R85, R6, R85 ;  /* 0x0000005506557220 */ /* 0x000fe20000410000 */
[----:B------:R-:W-:Y:S01]  /*1b050*/  @P0 IADD3 R13, PT, PT, R2, -0x40, RZ ;  /* 0xffffffc0020d0810 */ /* 0x000fe20007ffe0ff */
[----:B------:R-:W-:Y:S01]  /*1b060*/  STS [R2+0x400], R130 ;  /* 0x0004008202007388 */ /* 0x000fe20000000800 */
[----:B------:R-:W-:Y:S01]  /*1b070*/  ISETP.NE.AND P0, PT, R12, RZ, !P1 ;  /* 0x000000ff0c00720c */ /* 0x000fe20004f05270 */
[----:B------:R-:W-:Y:S01]  /*1b080*/  FMUL.FTZ R86, R5, R86 ;  /* 0x0000005605567220 */ /* 0x000fe20000410000 */
[----:B------:R-:W-:Y:S01]  /*1b090*/  F2FP.BF16.F32.PACK_AB R110, R111, R110 ;  /* 0x0000006e6f6e723e */ /* 0x000fe200000010ff */
        /* <DEDUP_REMOVED lines=8> */
[----:B------:R-:W-:Y:S01]  /*1b120*/  STS [R2+0x2000], R124 ;  /* 0x0020007c02007388 */ /* 0x000fe20000000800 */
[----:B------:R-:W-:Y:S01]  /*1b130*/  FMUL.FTZ R89, R4, R89 ;  /* 0x0000005904597220 */ /* 0x000fe20000410000 */
[C---:B------:R-:W-:Y:S01]  /*1b140*/  FMUL.FTZ R90, R9.reuse, R90 ;  /* 0x0000005a095a7220 */ /* 0x040fe20000410000 */
[----:B------:R-:W-:Y:S01]  /*1b150*/  FMUL.FTZ R91, R9, R91 ;  /* 0x0000005b095b7220 */ /* 0x000fe20000410000 */
[----:B------:R1:W-:Y:S01]  /*1b160*/  STS [R2+0x2400], R126 ;  /* 0x0024007e02007388 */ /* 0x0003e20000000800 */
[----:B------:R-:W-:Y:S01]  /*1b170*/  F2FP.BF16.F32.PACK_AB R104, R105, R104 ;  /* 0x000000686968723e */ /* 0x000fe200000010ff */
[----:B------:R-:W-:Y:S01]  /*1b180*/  VOTEU.ANY UP0, P0 ;  /* 0x0000000000ff7886 */ /* 0x000fe20000000100 */
[----:B------:R-:W-:Y:S01]  /*1b190*/  F2FP.BF16.F32.PACK_AB R106, R107, R106 ;  /* 0x0000006a6b6a723e */ /* 0x000fe200000010ff */
[----:B------:R-:W-:Y:S01]  /*1b1a0*/  STS [R11+0x2000], R120 ;  /* 0x002000780b007388 */ /* 0x000fe20000000800 */
[----:B------:R-:W-:Y:S01]  /*1b1b0*/  F2FP.BF16.F32.PACK_AB R96, R97, R96 ;  /* 0x000000606160723e */ /* 0x000fe200000010ff */
[----:B------:R-:W2:Y:S01]  /*1b1c0*/  LDCU UR4, c[0x0][0x434] ;  /* 0x00008680ff0477ac */ /* 0x000ea20008000800 */
[----:B------:R-:W-:Y:S01]  /*1b1d0*/  F2FP.BF16.F32.PACK_AB R98, R99, R98 ;  /* 0x000000626362723e */ /* 0x000fe200000010ff */
[----:B------:R3:W-:Y:S01]  /*1b1e0*/  STS [R11+0x2400], R122 ;  /* 0x0024007a0b007388 */ /* 0x0007e20000000800 */
[----:B------:R-:W-:Y:S01]  /*1b1f0*/  PLOP3.LUT P0, PT, PT, PT, UP1, 0x80, 0x8 ;  /* 0x000000000008781c */ /* 0x000fe20003f0f018 */
        /* <DEDUP_REMOVED lines=12> */
[----:B------:R-:W4:Y:S01]  /*1b2c0*/  @!P0 LDC.64 R14, c[0x0][0x400] ;  /* 0x00010000ff0e8b82 */ /* 0x000f220000000a00 */
[C---:B------:R-:W-:Y:S01]  /*1b2d0*/  FMUL.FTZ R70, R5.reuse, R70 ;  /* 0x0000004605467220 */ /* 0x040fe20000410000 */
[----:B------:R-:W-:Y:S01]  /*1b2e0*/  FMUL.FTZ R5, R5, R71 ;  /* 0x0000004705057220 */ /* 0x000fe20000410000 */
[----:B-1----:R-:W-:Y:S01]  /*1b2f0*/  IADD3 R2, PT, PT, R16, R2, RZ ;  /* 0x0000000210027210 */ /* 0x002fe20007ffe0ff */
[C---:B------:R-:W-:Y:S01]  /*1b300*/  FMUL.FTZ R76, R4.reuse, R76 ;  /* 0x0000004c044c7220 */ /* 0x040fe20000410000 */
[----:B------:R-:W-:Y:S01]  /*1b310*/  FMUL.FTZ R77, R4, R77 ;  /* 0x0000004d044d7220 */ /* 0x000fe20000410000 */
[----:B------:R-:W-:Y:S01]  /*1b320*/  F2FP.BF16.F32.PACK_AB R80, R81, R80 ;  /* 0x000000505150723e */ /* 0x000fe200000010ff */
[----:B------:R-:W-:Y:S01]  /*1b330*/  UISETP.NE.AND UP1, UPT, UR16, -0x1, UPT ;  /* 0xffffffff1000788c */ /* 0x000fe2000bf25270 */
[----:B------:R-:W-:Y:S01]  /*1b340*/  STS [R2], R112 ;  /* 0x0000007002007388 */ /* 0x000fe20000000800 */
[----:B------:R-:W2:Y:S01]  /*1b350*/  S2UR UR5, SR_CTAID.Y ;  /* 0x00000000000579c3 */ /* 0x000ea20000002600 */
[----:B------:R-:W-:Y:S01]  /*1b360*/  F2FP.BF16.F32.PACK_AB R82, R83, R82 ;  /* 0x000000525352723e */ /* 0x000fe200000010ff */
[----:B------:R1:W1:Y:S01]  /*1b370*/  @P3 MUFU.LG2 R19, R8 ;  /* 0x0000000800133308 */ /* 0x0002620000000c00 */
[----:B---3--:R-:W-:Y:S01]  /*1b380*/  IADD3 R11, PT, PT, R10, R2, RZ ;  /* 0x000000020a0b7210 */ /* 0x008fe20007ffe0ff */
[----:B------:R-:W-:Y:S01]  /*1b390*/  STS [R2+0x400], R114 ;  /* 0x0004007202007388 */ /* 0x000fe20000000800 */
[----:B------:R-:W-:Y:S01]  /*1b3a0*/  F2FP.BF16.F32.PACK_AB R6, R6, R68 ;  /* 0x000000440606723e */ /* 0x000fe200000010ff */
[C---:B------:R-:W-:Y:S01]  /*1b3b0*/  FMUL.FTZ R72, R4.reuse, R72 ;  /* 0x0000004804487220 */ /* 0x040fe20000410000 */
[----:B------:R-:W-:Y:S01]  /*1b3c0*/  F2FP.BF16.F32.PACK_AB R5, R5, R70 ;  /* 0x000000460505723e */ /* 0x000fe200000010ff */
[----:B------:R-:W-:Y:S01]  /*1b3d0*/  STS [R11], R100 ;  /* 0x000000640b007388 */ /* 0x000fe20000000800 */
[----:B------:R-:W-:Y:S01]  /*1b3e0*/  F2FP.BF16.F32.PACK_AB R76, R77, R76 ;  /* 0x0000004c4d4c723e */ /* 0x000fe200000010ff */
[C---:B------:R-:W-:Y:S01]  /*1b3f0*/  FMUL.FTZ R78, R9.reuse, R78 ;  /* 0x0000004e094e7220 */ /* 0x040fe20000410000 */
[C---:B------:R-:W-:Y:S01]  /*1b400*/  FMUL.FTZ R79, R9.reuse, R79 ;  /* 0x0000004f094f7220 */ /* 0x040fe20000410000 */
[----:B------:R-:W-:Y:S01]  /*1b410*/  STS [R11+0x400], R102 ;  /* 0x000400660b007388 */ /* 0x000fe20000000800 */
[----:B------:R-:W-:Y:S01]  /*1b420*/  FMUL.FTZ R74, R9, R74 ;  /* 0x0000004a094a7220 */ /* 0x000fe20000410000 */
[----:B------:R-:W-:Y:S01]  /*1b430*/  FMUL.FTZ R4, R4, R73 ;  /* 0x0000004904047220 */ /* 0x000fe20000410000 */
[----:B----4-:R-:W-:Y:S01]  /*1b440*/  @!P0 IMAD.WIDE.U32 R20, R203, R14, RZ ;  /* 0x0000000ecb148225 */ /* 0x010fe200078e00ff */
[----:B------:R-:W-:Y:S03]  /*1b450*/  STS [R2+0x2000], R108 ;  /* 0x0020006c02007388 */ /* 0x000fe60000000800 */
[----:B------:R-:W-:Y:S01]  /*1b460*/  FMUL.FTZ R9, R9, R75 ;  /* 0x0000004b09097220 */ /* 0x000fe20000410000 */
[----:B------:R-:W-:Y:S01]  /*1b470*/  F2FP.BF16.F32.PACK_AB R78, R79, R78 ;  /* 0x0000004e4f4e723e */ /* 0x000fe200000010ff */
[----:B------:R3:W-:Y:S01]  /*1b480*/  STS [R2+0x2400], R110 ;  /* 0x0024006e02007388 */ /* 0x0007e20000000800 */
[----:B-1----:R-:W-:Y:S01]  /*1b490*/  @!P0 IMAD R8, R203, R15, R21 ;  /* 0x0000000fcb088224 */ /* 0x002fe200078e0215 */
[----:B------:R-:W-:-:S02]  /*1b4a0*/  F2FP.BF16.F32.PACK_AB R4, R4, R72 ;  /* 0x000000480404723e */ /* 0x000fc400000010ff */
[----:B------:R-:W-:Y:S01]  /*1b4b0*/  STS [R11+0x2000], R104 ;  /* 0x002000680b007388 */ /* 0x000fe20000000800 */
[----:B------:R-:W-:-:S03]  /*1b4c0*/  F2FP.BF16.F32.PACK_AB R74, R9, R74 ;  /* 0x0000004a094a723e */ /* 0x000fc600000010ff */
[----:B------:R1:W-:Y:S04]  /*1b4d0*/  STS [R11+0x2400], R106 ;  /* 0x0024006a0b007388 */ /* 0x0003e80000000800 */
[----:B------:R-:W-:Y:S04]  /*1b4e0*/  STS [R13], R96 ;  /* 0x000000600d007388 */ /* 0x000fe80000000800 */
[----:B------:R-:W-:Y:S01]  /*1b4f0*/  STS [R13+0x400], R98 ;  /* 0x000400620d007388 */ /* 0x000fe20000000800 */
[----:B---3--:R-:W-:-:S05]  /*1b500*/  IADD3 R2, PT, PT, R10, R13, RZ ;  /* 0x0000000d0a027210 */ /* 0x008fca0007ffe0ff */
[----:B------:R-:W-:Y:S01]  /*1b510*/  STS [R2], R84 ;  /* 0x0000005402007388 */ /* 0x000fe20000000800 */
[----:B-1----:R-:W-:-:S03]  /*1b520*/  IADD3 R11, PT, PT, R16, R13, RZ ;  /* 0x0000000d100b7210 */ /* 0x002fc60007ffe0ff */
[----:B------:R-:W-:Y:S01]  /*1b530*/  STS [R2+0x400], R86 ;  /* 0x0004005602007388 */ /* 0x000fe20000000800 */
[----:B------:R-:W1:Y:S01]  /*1b540*/  @P0 LDC.64 R16, c[0x0][0x408] ;  /* 0x00010200ff100b82 */ /* 0x000e620000000a00 */
[----:B------:R-:W-:Y:S02]  /*1b550*/  IADD3 R10, PT, PT, R10, R11, RZ ;  /* 0x0000000b0a0a7210 */ /* 0x000fe40007ffe0ff */
[----:B------:R-:W-:Y:S04]  /*1b560*/  STS [R13+0x2000], R92 ;  /* 0x0020005c0d007388 */ /* 0x000fe80000000800 */
[----:B------:R3:W-:Y:S04]  /*1b570*/  STS [R13+0x2400], R94 ;  /* 0x0024005e0d007388 */ /* 0x0007e80000000800 */
[----:B------:R-:W-:Y:S04]  /*1b580*/  STS [R2+0x2000], R88 ;  /* 0x0020005802007388 */ /* 0x000fe80000000800 */
[----:B------:R4:W-:Y:S04]  /*1b590*/  STS [R2+0x2400], R90 ;  /* 0x0024005a02007388 */ /* 0x0009e80000000800 */
[----:B------:R-:W-:Y:S04]  /*1b5a0*/  STS [R11], R80 ;  /* 0x000000500b007388 */ /* 0x000fe80000000800 */
[----:B------:R-:W-:Y:S01]  /*1b5b0*/  STS [R11+0x400], R82 ;  /* 0x000400520b007388 */ /* 0x000fe20000000800 */
[----:B-1----:R-:W-:-:S03]  /*1b5c0*/  @P0 IMAD.WIDE.U32 R14, R16, UR16, RZ ;  /* 0x00000010100e0c25 */ /* 0x002fc6000f8e00ff */
[----:B------:R1:W-:Y:S01]  /*1b5d0*/  STS [R10], R6 ;  /* 0x000000060a007388 */ /* 0x0003e20000000800 */
[----:B------:R-:W-:Y:S01]  /*1b5e0*/  @P0 IMAD R8, R17, UR16, R15 ;  /* 0x0000001011080c24 */ /* 0x000fe2000f8e020f */
[----:B--2---:R-:W-:Y:S01]  /*1b5f0*/  @!UP1 UIMAD UR16, UR5, UR4, URZ ;  /* 0x00000004051092a4 */ /* 0x004fe2000f8e02ff */
[----:B------:R-:W-:Y:S01]  /*1b600*/  @P1 MOV R17, 0x1 ;  /* 0x0000000100111802 */ /* 0x000fe20000000f00 */
[----:B------:R2:W-:Y:S01]  /*1b610*/  STS [R10+0x400], R5 ;  /* 0x000400050a007388 */ /* 0x0005e20000000800 */
[----:B---3--:R3:W1:Y:S01]  /*1b620*/  @P5 MUFU.LG2 R13, R0 ;  /* 0x00000000000d5308 */ /* 0x0086620000000c00 */
[----:B------:R-:W-:Y:S02]  /*1b630*/  USHF.R.S32.HI UR6, URZ, 0x1f, UR16 ;  /* 0x0000001fff067899 */ /* 0x000fe40008011410 */
[----:B------:R2:W-:Y:S01]  /*1b640*/  STS [R11+0x2000], R76 ;  /* 0x0020004c0b007388 */ /* 0x0005e20000000800 */
[----:B----4-:R-:W4:Y:S08]  /*1b650*/  LDC R2, c[0x0][0x434] ;  /* 0x00010d00ff027b82 */ /* 0x010f300000000800 */
[----:B---3--:R-:W4:Y:S01]  /*1b660*/  @P1 LDC R0, c[0x0][0x430] ;  /* 0x00010c00ff001b82 */ /* 0x008f220000000800 */
[----:B-1----:R1:W3:Y:S07]  /*1b670*/  @P4 MUFU.LG2 R6, R3 ;  /* 0x0000000300064308 */ /* 0x0022ee0000000c00 */
[----:B--2---:R-:W2:Y:S08]  /*1b680*/  @P5 LDC R5, c[0x0][0x458] ;  /* 0x00011600ff055b82 */ /* 0x004eb00000000800 */
[----:B-1----:R-:W1:Y:S01]  /*1b690*/  @P4 LDC R3, c[0x0][0x458] ;  /* 0x00011600ff034b82 */ /* 0x002e620000000800 */
[----:B----4-:R-:W-:-:S07]  /*1b6a0*/  @P1 IMAD R2, R0, UR4, RZ ;  /* 0x0000000400021c24 */ /* 0x010fce000f8e02ff */
[----:B------:R-:W4:Y:S01]  /*1b6b0*/  @P1 LDC R0, c[0x0][0x430] ;  /* 0x00010c00ff001b82 */ /* 0x000f220000000800 */
[----:B---3--:R-:W-:Y:S05]  /*1b6c0*/  @P1 BRA `(.L_x_2244) ;  /* 0x0000000000201947 */ /* 0x008fea0003800000 */
[----:B------:R-:W-:Y:S01]  /*1b6d0*/  ISETP.NE.AND P1, PT, R12, RZ, PT ;  /* 0x000000ff0c00720c */ /* 0x000fe20003f25270 */
[----:B------:R-:W3:-:S12]  /*1b6e0*/  LDC R9, c[0x0][0x3e0] ;  /* 0x0000f800ff097b82 */ /* 0x000ed80000000800 */
[----:B------:R-:W3:Y:S01]  /*1b6f0*/  @P1 LDC R17, c[0x0][0x454] ;  /* 0x00011500ff111b82 */ /* 0x000ee20000000800 */
[----:B----4-:R-:W-:Y:S02]  /*1b700*/  @P1 MOV R0, 0x1 ;  /* 0x0000000100001802 */ /* 0x010fe40000000f00 */
[----:B------:R-:W-:-:S05]  /*1b710*/  @!P1 MOV R0, 0x1 ;  /* 0x0000000100009802 */ /* 0x000fca0000000f00 */
[----:B------:R-:W4:Y:S01]  /*1b720*/  @P1 LDC R2, c[0x0][0x454] ;  /* 0x00011500ff021b82 */ /* 0x000f220000000800 */
[----:B---3--:R-:W-:Y:S02]  /*1b730*/  @P1 IMAD R17, R17, R9, RZ ;  /* 0x0000000911111224 */ /* 0x008fe400078e02ff */
[----:B------:R-:W-:-:S07]  /*1b740*/  @!P1 IMAD R17, R9, UR4, RZ ;  /* 0x0000000409119c24 */ /* 0x000fce000f8e02ff */
.L_x_2244:
[----:B------:R3:W5:Y:S01]  /*1b750*/  @P2 MUFU.LG2 R23, R7 ;  /* 0x0000000700172308 */ /* 0x0007620000000c00 */
[----:B------:R-:W5:Y:S01]  /*1b760*/  @P3 LDC R22, c[0x0][0x458] ;  /* 0x00011600ff163b82 */ /* 0x000f620000000800 */
[----:B------:R-:W-:Y:S01]  /*1b770*/  PLOP3.LUT P1, PT, PT, PT, UP0, 0x80, 0x8 ;  /* 0x000000000008781c */ /* 0x000fe20003f2f008 */
[----:B------:R-:W5:Y:S01]  /*1b780*/  S2R R9, SR_TID.X ;  /* 0x0000000000097919 */ /* 0x000f620000002100 */
[----:B------:R-:W-:Y:S01]  /*1b790*/  @P4 FMUL.FTZ R6, R6, 0.69314718246459960938 ;  /* 0x3f31721806064820 */ /* 0x000fe20000410000 */
[----:B----4-:R-:W-:Y:S01]  /*1b7a0*/  IMAD R2, R18, R2, RZ ;  /* 0x0000000212027224 */ /* 0x010fe200078e02ff */
[----:B------:R-:W-:Y:S01]  /*1b7b0*/  MOV R12, 0x7f800000 ;  /* 0x7f800000000c7802 */ /* 0x000fe20000000f00 */
[----:B------:R-:W-:Y:S01]  /*1b7c0*/  STS [R11+0x2400], R78 ;  /* 0x0024004e0b007388 */ /* 0x000fe20000000800 */
[----:B------:R-:W-:Y:S01]  /*1b7d0*/  @P5 FMUL.FTZ R13, R13, 0.69314718246459960938 ;  /* 0x3f3172180d0d5820 */ /* 0x000fe20000410000 */
[----:B-1----:R-:W-:Y:S01]  /*1b7e0*/  @P4 FFMA.FTZ R12, R135, R3, R6 ;  /* 0x00000003870c4223 */ /* 0x002fe20000010006 */
[----:B------:R-:W-:Y:S01]  /*1b7f0*/  USEL UR16, UR16, URZ, UP0 ;  /* 0x000000ff10107287 */ /* 0x000fe20008000000 */
[----:B------:R1:W-:Y:S01]  /*1b800*/  STS [R10+0x2000], R4 ;  /* 0x002000040a007388 */ /* 0x0003e20000000800 */
[----:B------:R-:W-:Y:S01]  /*1b810*/  MOV R3, UR6 ;  /* 0x0000000600037c02 */ /* 0x000fe20008000f00 */
[----:B------:R-:W-:Y:S01]  /*1b820*/  BSSY.RECONVERGENT B0, `(.L_x_2245) ;  /* 0x000003c000007945 */ /* 0x000fe20003800200 */
[----:B------:R-:W-:Y:S01]  /*1b830*/  MOV R16, 0x7f800000 ;  /* 0x7f80000000107802 */ /* 0x000fe20000000f00 */
[----:B------:R-:W-:-:S02]  /*1b840*/  @!P1 IMAD R2, R17, UR5, R2 ;  /* 0x0000000511029c24 */ /* 0x000fc4000f8e0202 */
[----:B--2---:R-:W-:Y:S01]  /*1b850*/  @P5 FFMA.FTZ R16, R136, R5, R13 ;  /* 0x0000000588105223 */ /* 0x004fe2000001000d */
[----:B------:R-:W-:Y:S01]  /*1b860*/  @P3 FMUL.FTZ R5, R19, 0.69314718246459960938 ;  /* 0x3f31721813053820 */ /* 0x000fe20000410000 */
[----:B---3--:R-:W2:Y:S01]  /*1b870*/  @P2 LDC R7, c[0x0][0x458] ;  /* 0x00011600ff072b82 */ /* 0x008ea20000000800 */
[----:B------:R-:W-:Y:S01]  /*1b880*/  SEL R3, R3, RZ, P1 ;  /* 0x000000ff03037207 */ /* 0x000fe20000800000 */
[----:B-----5:R-:W-:Y:S01]  /*1b890*/  @P2 FMUL.FTZ R23, R23, 0.69314718246459960938 ;  /* 0x3f31721817172820 */ /* 0x020fe20000410000 */
[----:B------:R3:W-:Y:S01]  /*1b8a0*/  STS [R10+0x2400], R74 ;  /* 0x0024004a0a007388 */ /* 0x0007e20000000800 */
[----:B------:R-:W-:Y:S02]  /*1b8b0*/  MOV R17, 0x7f800000 ;  /* 0x7f80000000117802 */ /* 0x000fe40000000f00 */
[----:B------:R-:W-:Y:S01]  /*1b8c0*/  MOV R13, 0x7f800000 ;  /* 0x7f800000000d7802 */ /* 0x000fe20000000f00 */
[----:B------:R-:W-:Y:S01]  /*1b8d0*/  @P3 FFMA.FTZ R17, R134, R22, R5 ;  /* 0x0000001686113223 */ /* 0x000fe20000010005 */
[----:B-1----:R-:W-:Y:S01]  /*1b8e0*/  IMAD R4, R0, UR17, RZ ;  /* 0x0000001100047c24 */ /* 0x002fe2000f8e02ff */
[----:B------:R-:W-:Y:S04]  /*1b8f0*/  BAR.SYNC.DEFER_BLOCKING 0x0 ;  /* 0x0000000000007b1d */ /* 0x000fe80000010000 */
[----:B------:R-:W-:Y:S01]  /*1b900*/  IADD3 R19, P4, P1, R4, UR16, R2 ;  /* 0x0000001004137c10 */ /* 0x000fe2000f99e002 */
[----:B--2---:R-:W-:Y:S01]  /*1b910*/  @P2 FFMA.FTZ R13, R133, R7, R23 ;  /* 0x00000007850d2223 */ /* 0x004fe20000010017 */
[----:B------:R-:W-:-:S02]  /*1b920*/  SHF.R.S32.HI R6, RZ, 0x1f, R4 ;  /* 0x0000001fff067819 */ /* 0x000fc40000011404 */
[----:B------:R-:W-:-:S04]  /*1b930*/  SHF.R.S32.HI R2, RZ, 0x1f, R2 ;  /* 0x0000001fff027819 */ /* 0x000fc80000011402 */
[----:B------:R-:W-:Y:S01]  /*1b940*/  IADD3.X R22, PT, PT, R6, R3, R2, P4, P1 ;  /* 0x0000000306167210 */ /* 0x000fe200027e2402 */
[----:B---3--:R-:W-:Y:S06]  /*1b950*/  @P6 BRA `(.L_x_2246) ;  /* 0x0000000000a06947 */ /* 0x008fec0003800000 */
[----:B------:R-:W1:Y:S02]  /*1b960*/  S2R R23, SR_TID.X ;  /* 0x0000000000177919 */ /* 0x000e640000002100 */
[--C-:B-1----:R-:W-:Y:S02]  /*1b970*/  SHF.R.U32.HI R2, RZ, 0x1, R23.reuse ;  /* 0x00000001ff027819 */ /* 0x102fe40000011617 */
        /* <DEDUP_REMOVED lines=38> */
.L_x_2246:
[----:B------:R-:W-:Y:S05]  /*1bbe0*/  BSYNC.RECONVERGENT B0 ;  /* 0x0000000000007941 */ /* 0x000fea0003800200 */
.L_x_2245:
[----:B------:R-:W2:Y:S01]  /*1bbf0*/  LDCU UR6, c[0x0][0x440] ;  /* 0x00008800ff0677ac */ /* 0x000ea20008000800 */
[----:B------:R-:W-:Y:S01]  /*1bc00*/  @P0 IMAD.MOV.U32 R20, RZ, RZ, R14 ;  /* 0x000000ffff140224 */ /* 0x000fe200078e000e */
[C---:B------:R-:W-:Y:S01]  /*1bc10*/  LEA.HI R0, R9.reuse, 0x10, RZ, 0x1d ;  /* 0x0000001009007811 */ /* 0x040fe200078fe8ff */
[----:B-1----:R1:W3:Y:S01]  /*1bc20*/  LDS.128 R4, [R204+0x3800] ;  /* 0x00380000cc047984 */ /* 0x0022e20000000c00 */
[----:B------:R-:W-:Y:S01]  /*1bc30*/  LEA.HI R10, R9, 0x20, RZ, 0x1d ;  /* 0x00000020090a7811 */ /* 0x000fe200078fe8ff */
[----:B------:R-:W4:Y:S01]  /*1bc40*/  LDCU.64 UR4, c[0x0][0x410] ;  /* 0x00008200ff0477ac */ /* 0x000f220008000a00 */
[----:B------:R-:W-:Y:S01]  /*1bc50*/  IADD3 R12, P3, PT, R195, R20, RZ ;  /* 0x00000014c30c7210 */ /* 0x000fe20007f7e0ff */
[----:B------:R-:W-:Y:S01]  /*1bc60*/  BSSY.RECONVERGENT B0, `(.L_x_2247) ;  /* 0x000001d000007945 */ /* 0x000fe20003800200 */
[C---:B------:R-:W-:Y:S02]  /*1bc70*/  LEA.HI R3, R9.reuse, 0x30, RZ, 0x1d ;  /* 0x0000003009037811 */ /* 0x040fe400078fe8ff */
[----:B------:R-:W-:Y:S01]  /*1bc80*/  LEA.HI R2, R9, 0x40, RZ, 0x1d ;  /* 0x0000004009027811 */ /* 0x000fe200078fe8ff */
[----:B------:R-:W-:Y:S01]  /*1bc90*/  IMAD.X R13, RZ, RZ, R8, P3 ;  /* 0x000000ffff0d7224 */ /* 0x000fe200018e0608 */
[----:B--2---:R-:W-:-:S04]  /*1bca0*/  ISETP.GE.AND P1, PT, R195, UR6, PT ;  /* 0x00000006c3007c0c */ /* 0x004fc8000bf26270 */
[----:B------:R-:W-:Y:S01]  /*1bcb0*/  ISETP.GE.OR P0, PT, R0, UR10, P1 ;  /* 0x0000000a00007c0c */ /* 0x000fe20008f06670 */
[C---:B----4-:R-:W-:Y:S01]  /*1bcc0*/  IMAD.WIDE.U32 R12, R18.reuse, UR4, R12 ;  /* 0x00000004120c7c25 */ /* 0x050fe2000f8e000c */
[----:B------:R-:W-:Y:S02]  /*1bcd0*/  LEA.HI R0, R9, 0x50, RZ, 0x1d ;  /* 0x0000005009007811 */ /* 0x000fe400078fe8ff */
[----:B------:R-:W-:Y:S01]  /*1bce0*/  ISETP.GE.OR P5, PT, R3, UR10, P1 ;  /* 0x0000000a03007c0c */ /* 0x000fe20008fa6670 */
[----:B------:R-:W-:Y:S01]  /*1bcf0*/  IMAD R15, R18, UR5, R13 ;  /* 0x00000005120f7c24 */ /* 0x000fe2000f8e020d */
[----:B------:R-:W-:Y:S02]  /*1bd00*/  ISETP.GE.OR P3, PT, R0, UR10, P1 ;  /* 0x0000000a00007c0c */ /* 0x000fe40008f66670 */
[----:B------:R-:W-:Y:S02]  /*1bd10*/  ISETP.GE.OR P6, PT, R10, UR10, P1 ;  /* 0x0000000a0a007c0c */ /* 0x000fe40008fc6670 */
[----:B------:R-:W-:-:S02]  /*1bd20*/  LEA.HI R0, R9, 0x60, RZ, 0x1d ;  /* 0x0000006009007811 */ /* 0x000fc400078fe8ff */
[----:B------:R-:W-:Y:S02]  /*1bd30*/  LEA.HI R3, R9, 0x70, RZ, 0x1d ;  /* 0x0000007009037811 */ /* 0x000fe400078fe8ff */
[----:B------:R1:W2:Y:S01]  /*1bd40*/  LDS.128 R8, [R204] ;  /* 0x00000000cc087984 */ /* 0x0002a20000000c00 */
[----:B------:R-:W-:Y:S02]  /*1bd50*/  ISETP.GE.OR P2, PT, R196, UR10, P1 ;  /* 0x0000000ac4007c0c */ /* 0x000fe40008f46670 */
[----:B------:R-:W-:-:S11]  /*1bd60*/  ISETP.GE.OR P4, PT, R2, UR10, P1 ;  /* 0x0000000a02007c0c */ /* 0x000fd60008f86670 */
[----:B---3--:R-:W-:Y:S05]  /*1bd70*/  @P2 BRA `(.L_x_2248) ;  /* 0x00000000002c2947 */ /* 0x008fea0003800000 */
[----:B------:R-:W3:Y:S01]  /*1bd80*/  LDCU.64 UR6, c[0x0][0x408] ;  /* 0x00008100ff0677ac */ /* 0x000ee20008000a00 */
[----:B------:R-:W-:Y:S01]  /*1bd90*/  MOV R14, R12 ;  /* 0x0000000c000e7202 */ /* 0x000fe20000000f00 */
[----:B------:R-:W4:Y:S01]  /*1bda0*/  LDCU.64 UR4, c[0x0][0x3f0] ;  /* 0x00007e00ff0477ac */ /* 0x000f220008000a00 */
[----:B---3--:R-:W-:-:S03]  /*1bdb0*/  UIMAD UR8, UR15, UR6, URZ ;  /* 0x000000060f0872a4 */ /* 0x008fc6000f8e02ff */
[----:B------:R-:W-:-:S03]  /*1bdc0*/  IMAD.WIDE.U32 R16, R194, UR6, R14 ;  /* 0x00000006c2107c25 */ /* 0x000fc6000f8e000e */
[----:B------:R-:W-:Y:S02]  /*1bdd0*/  MOV R2, UR8 ;  /* 0x0000000800027c02 */ /* 0x000fe40008000f00 */
[----:B----4-:R-:W-:-:S03]  /*1bde0*/  LEA R18, P2, R16, UR4, 0x1 ;  /* 0x0000000410127c11 */ /* 0x010fc6000f8408ff */
[----:B------:R-:W-:-:S05]  /*1bdf0*/  IMAD R2, R194, UR7, R2 ;  /* 0x00000007c2027c24 */ /* 0x000fca000f8e0202 */
[----:B------:R-:W-:-:S04]  /*1be00*/  IADD3 R2, PT, PT, R2, R17, RZ ;  /* 0x0000001102027210 */ /* 0x000fc80007ffe0ff */
[----:B------:R-:W-:-:S05]  /*1be10*/  LEA.HI.X R19, R16, UR5, R2, 0x1, P2 ;  /* 0x0000000510137c11 */ /* 0x000fca00090f0c02 */
[----:B--2---:R3:W-:Y:S02]  /*1be20*/  STG.E.128 desc[UR20][R18.64], R8 ;  /* 0x0000000812007986 */ /* 0x0047e4000c101d14 */
.L_x_2248:
[----:B------:R-:W-:Y:S05]  /*1be30*/  BSYNC.RECONVERGENT B0 ;  /* 0x0000000000007941 */ /* 0x000fea0003800200 */
.L_x_2247:
        /* <DEDUP_REMOVED lines=18> */
.L_x_2250:
[----:B------:R-:W-:Y:S05]  /*1bf60*/  BSYNC.RECONVERGENT B0 ;  /* 0x0000000000007941 */ /* 0x000fea0003800200 */
.L_x_2249:
        /* <DEDUP_REMOVED lines=16> */
.L_x_2252:
[----:B------:R-:W-:Y:S05]  /*1c070*/  BSYNC.RECONVERGENT B0 ;  /* 0x0000000000007941 */ /* 0x000fea0003800200 */
.L_x_2251:
        /* <DEDUP_REMOVED lines=16> */
.L_x_2254:
[----:B------:R-:W-:Y:S05]  /*1c180*/  BSYNC.RECONVERGENT B0 ;  /* 0x0000000000007941 */ /* 0x000fea0003800200 */
.L_x_2253:
        /* <DEDUP_REMOVED lines=16> */
.L_x_2256:
[----:B------:R-:W-:Y:S05]  /*1c290*/  BSYNC.RECONVERGENT B0 ;  /* 0x0000000000007941 */ /* 0x000fea0003800200 */
.L_x_2255:
        /* <DEDUP_REMOVED lines=16> */
.L_x_2258:
[----:B------:R-:W-:Y:S05]  /*1c3a0*/  BSYNC.RECONVERGENT B0 ;  /* 0x0000000000007941 */ /* 0x000fea0003800200 */
.L_x_2257:
        /* <DEDUP_REMOVED lines=16> */
.L_x_2260:
[----:B------:R-:W-:Y:S05]  /*1c4b0*/  BSYNC.RECONVERGENT B0 ;  /* 0x0000000000007941 */ /* 0x000fea0003800200 */
.L_x_2259:
[----:B------:R-:W-:Y:S05]  /*1c4c0*/  @P1 EXIT ;  /* 0x000000000000194d */ /* 0x000fea0003800000 */
[----:B------:R-:W3:Y:S01]  /*1c4d0*/  LDCU.64 UR6, c[0x0][0x408] ;  /* 0x00008100ff0677ac */ /* 0x000ee20008000a00 */
[----:B------:R-:W-:Y:S01]  /*1c4e0*/  IADD3 R194, P0, PT, R194, 0x70, RZ ;  /* 0x00000070c2c27810 */ /* 0x000fe20007f1e0ff */
[----:B--2---:R-:W-:Y:S01]  /*1c4f0*/  IMAD.MOV.U32 R2, RZ, RZ, R12 ;  /* 0x000000ffff027224 */ /* 0x004fe200078e000c */
        /* <DEDUP_REMOVED lines=9> */
[----:B------:R-:W-:Y:S01]  /*1c590*/  STG.E.128 desc[UR20][R8.64], R4 ;  /* 0x0000000408007986 */ /* 0x000fe2000c101d14 */
[----:B------:R-:W-:Y:S05]  /*1c5a0*/  EXIT ;  /* 0x000000000000794d */ /* 0x000fea0003800000 */
.L_x_2261:
        /* <DEDUP_REMOVED lines=13> */
.L_x_2713:


//--------------------- .text._ZN5flash16flash_fwd_kernelI23Flash_fwd_kernel_traitsILi64ELi128ELi64ELi4ELb0ELb0EN7cutlass10bfloat16_tE19Flash_kernel_traitsILi64ELi128ELi64ELi4ES3_EELb1ELb0ELb1ELb0ELb0ELb0ELb0ELb1EEEvNS_16Flash_fwd_paramsE --------------------------
	.section	.text._ZN5flash16flash_fwd_kernelI23Flash_fwd_kernel_traitsILi64ELi128ELi64ELi4ELb0ELb0EN7cutlass10bfloat16_tE19Flash_kernel_traitsILi64ELi128ELi64ELi4ES3_EELb1ELb0ELb1ELb0ELb0ELb0ELb0ELb1EEEvNS_16Flash_fwd_paramsE,"ax",@progbits
	.align	128
        .global         _ZN5flash16flash_fwd_kernelI23Flash_fwd_kernel_traitsILi64ELi128ELi64ELi4ELb0ELb0EN7cutlass10bfloat16_tE19Flash_kernel_traitsILi64ELi128ELi64ELi4ES3_EELb1ELb0ELb1ELb0ELb0ELb0ELb0ELb1EEEvNS_16Flash_fwd_paramsE
        .type           _ZN5flash16flash_fwd_kernelI23Flash_fwd_kernel_traitsILi64ELi128ELi64ELi4ELb0ELb0EN7cutlass10bfloat16_tE19Flash_kernel_traitsILi64ELi128ELi64ELi4ES3_EELb1ELb0ELb1ELb0ELb0ELb0ELb0ELb1EEEvNS_16Flash_fwd_paramsE,@function
        .size           _ZN5flash16flash_fwd_kernelI23Flash_fwd_kernel_traitsILi64ELi128ELi64ELi4ELb0ELb0EN7cutlass10bfloat16_tE19Flash_kernel_traitsILi64ELi128ELi64ELi4ES3_EELb1ELb0ELb1ELb0ELb0ELb0ELb0ELb1EEEvNS_16Flash_fwd_paramsE,(.L_x_2714 - _ZN5flash16flash_fwd_kernelI23Flash_fwd_kernel_traitsILi64ELi128ELi64ELi4ELb0ELb0EN7cutlass10bfloat16_tE19Flash_kernel_traitsILi64ELi128ELi64ELi4ES3_EELb1ELb0ELb1ELb0ELb0ELb0ELb0ELb1EEEvNS_16Flash_fwd_paramsE)
        .other          _ZN5flash16flash_fwd_kernelI23Flash_fwd_kernel_traitsILi64ELi128ELi64ELi4ELb0ELb0EN7cutlass10bfloat16_tE19Flash_kernel_traitsILi64ELi128ELi64ELi4ES3_EELb1ELb0ELb1ELb0ELb0ELb0ELb0ELb1EEEvNS_16Flash_fwd_paramsE,@"STO_CUDA_ENTRY STV_DEFAULT"
_ZN5flash16flash_fwd_kernelI23Flash_fwd_kernel_traitsILi64ELi128ELi64ELi4ELb0ELb0EN7cutlass10bfloat16_tE19Flash_kernel_traitsILi64ELi128ELi64ELi4ES3_EELb1ELb0ELb1ELb0ELb0ELb0ELb0ELb1EEEvNS_16Flash_fwd_paramsE:
.text._ZN5flash16flash_fwd_kernelI23Flash_fwd_kernel_traitsILi64ELi128ELi64ELi4ELb0ELb0EN7cutlass10bfloat16_tE19Flash_kernel_traitsILi64ELi128ELi64ELi4ES3_EELb1ELb0ELb1ELb0ELb0ELb0ELb0ELb1EEEvNS_16Flash_fwd_paramsE:
[----:B------:R-:W1:Y:S01]  /*0000*/  LDC R1, c[0x0][0x37c] ;  /* 0x0000df00ff017b82 */ /* 0x000e620000000800 */
[----:B------:R-:W2:Y:S07]  /*0010*/  LDCU.U8 UR4, c[0x0][0x524] ;  /* 0x0000a480ff0477ac */ /* 0x000eae0008000000 */
[----:B------:R-:W3:Y:S01]  /*0020*/  LDC R12, c[0x0][0x518] ;  /* 0x00014600ff0c7b82 */ /* 0x000ee20000000800 */
[----:B-1----:R-:W-:Y:S01]  /*0030*/  VIADD R1, R1, 0xfffffea0 ;  /* 0xfffffea001017836 */ /* 0x002fe20000000000 */
[----:B------:R-:W1:Y:S01]  /*0040*/  LDCU.64 UR36, c[0x0][0x510] ;  /* 0x0000a200ff2477ac */ /* 0x000e620008000a00 */
[----:B------:R-:W4:Y:S05]  /*0050*/  LDCU.64 UR28, c[0x0][0x358] ;  /* 0x00006b00ff1c77ac */ /* 0x000f2a0008000a00 */
[----:B------:R-:W3:Y:S01]  /*0060*/  LDC R13, c[0x0][0x51c] ;  /* 0x00014700ff0d7b82 */ /* 0x000ee20000000800 */
[----:B------:R-:W3:Y:S01]  /*0070*/  S2R R178, SR_TID.X ;  /* 0x0000000000b27919 */ /* 0x000ee20000002100 */
[----:B------:R-:W3:Y:S01]  /*0080*/  LDCU.64 UR10, c[0x0][0x460] ;  /* 0x00008c00ff0a77ac */ /* 0x000ee20008000a00 */
[----:B------:R-:W3:Y:S01]  /*0090*/  LDCU.64 UR8, c[0x0][0x470] ;  /* 0x00008e00ff0877ac */ /* 0x000ee20008000a00 */
[----:B--2---:R-:W-:-:S04]  /*00a0*/  ISETP.NE.AND P1, PT, RZ, UR4, PT ;  /* 0x00000004ff007c0c */ /* 0x004fc8000bf25270 */
[----:B------:R-:W-:Y:S01]  /*00b0*/  S2UR UR20, SR_CTAID.X ;  /* 0x00000000001479c3 */ /* 0x000fe20000002500 */
[----:B------:R-:W2:Y:S01]  /*00c0*/  LDCU.64 UR14, c[0x0][0x460] ;  /* 0x00008c00ff0e77ac */ /* 0x000ea20008000a00 */
[----:B-1----:R-:W-:Y:S02]  /*00d0*/  IMAD.U32 R2, RZ, RZ, UR36 ;  /* 0x00000024ff027e24 */ /* 0x002fe4000f8e00ff */
[----:B------:R-:W-:-:S04]  /*00e0*/  IMAD.U32 R3, RZ, RZ, UR37 ;  /* 0x00000025ff037e24 */ /* 0x000fc8000f8e00ff */
[----:B------:R-:W-:Y:S08]  /*00f0*/  S2UR UR13, SR_CTAID.Y ;  /* 0x00000000000d79c3 */ /* 0x000ff00000002600 */
[----:B------:R-:W1:Y:S01]  /*0100*/  S2UR UR35, SR_CTAID.Z ;  /* 0x00000000002379c3 */ /* 0x000e620000002700 */
[----:B----4-:R3:W4:Y:S01]  /*0110*/  @P1 LDG.E.64 R4, desc[UR28][R2.64] ;  /* 0x0000001c02041981 */ /* 0x010722000c1e1b00 */
[----:B------:R-:W2:Y:S01]  /*0120*/  LDCU.U8 UR12, c[0x0][0x532] ;  /* 0x0000a640ff0c77ac */ /* 0x000ea20008000000 */
[----:B------:R-:W2:Y:S05]  /*0130*/  LDCU.64 UR6, c[0x0][0x468] ;  /* 0x00008d00ff0677ac */ /* 0x000eaa0008000a00 */
[----:B------:R-:W4:Y:S01]  /*0140*/  @P1 LDC R0, c[0x0][0x520] ;  /* 0x00014800ff001b82 */ /* 0x000f220000000800 */
[----:B---3--:R-:W-:-:S02]  /*0150*/  @P1 IMAD.MOV.U32 R2, RZ, RZ, R12 ;  /* 0x000000ffff021224 */ /* 0x008fc400078e000c */
[----:B------:R-:W-:-:S06]  /*0160*/  @P1 IMAD.MOV.U32 R3, RZ, RZ, R13 ;  /* 0x000000ffff031224 */ /* 0x000fcc00078e000d */
[----:B------:R-:W3:Y:S01]  /*0170*/  @P1 LDG.E.64 R2, desc[UR28][R2.64] ;  /* 0x0000001c02021981 */ /* 0x000ee2000c1e1b00 */
[----:B-1----:R-:W-:Y:S01]  /*0180*/  ULOP3.LUT UR4, UR35, UR20, UR13, 0xfe, !UPT ;  /* 0x0000001423047292 */ /* 0x002fe2000f8efe0d */
[----:B------:R-:W-:Y:S01]  /*0190*/  ISETP.NE.U32.AND P4, PT, RZ, UR10, PT ;  /* 0x0000000aff007c0c */ /* 0x000fe2000bf85070 */
[----:B------:R-:W-:Y:S02]  /*01a0*/  UISETP.NE.U32.AND UP4, UPT, UR10, URZ, UPT ;  /* 0x000000ff0a00728c */ /* 0x000fe4000bf85070 */
[----:B------:R-:W-:Y:S01]  /*01b0*/  UISETP.NE.U32.AND UP3, UPT, UR8, URZ, UPT ;  /* 0x000000ff0800728c */ /* 0x000fe2000bf65070 */
[----:B------:R-:W-:Y:S01]  /*01c0*/  ISETP.NE.AND.EX P4, PT, RZ, UR11, PT, P4 ;  /* 0x0000000bff007c0c */ /* 0x000fe2000bf85340 */
[----:B------:R-:W-:Y:S01]  /*01d0*/  UISETP.NE.AND.EX UP4, UPT, UR11, URZ, UPT, UP4 ;  /* 0x000000ff0b00728c */ /* 0x000fe2000bf85340 */
[----:B------:R-:W-:Y:S01]  /*01e0*/  LOP3.LUT P3, RZ, R178, UR4, RZ, 0xfc, !PT ;  /* 0x00000004b2ff7c12 */ /* 0x000fe2000f86fcff */
[----:B------:R-:W-:Y:S02]  /*01f0*/  UISETP.NE.AND.EX UP3, UPT, UR9, URZ, UPT, UP3 ;  /* 0x000000ff0900728c */ /* 0x000fe4000bf65330 */
[----:B--2---:R-:W-:Y:S01]  /*0200*/  UIMAD.WIDE.U32 UR14, UR13, 0x4, UR14 ;  /* 0x000000040d0e78a5 */ /* 0x004fe2000f8e000e */
[----:B------:R-:W1:Y:S01]  /*0210*/  LDCU.64 UR4, c[0x0][0x478] ;  /* 0x00008f00ff0477ac */ /* 0x000e620008000a00 */
[----:B------:R-:W-:Y:S01]  /*0220*/  PLOP3.LUT P2, PT, PT, PT, UP4, 0x80, 0x8 ;  /* 0x000000000008781c */ /* 0x000fe20003f4f048 */
[----:B------:R-:W-:-:S02]  /*0230*/  USHF.L.U32 UR11, UR13, 0x2, URZ ;  /* 0x000000020d0b7899 */ /* 0x000fc400080006ff */
[----:B------:R-:W-:-:S05]  /*0240*/  UISETP.NE.AND UP5, UPT, UR12, URZ, UPT ;  /* 0x000000ff0c00728c */ /* 0x000fca000bfa5270 */
[----:B------:R-:W2:Y:S01]  /*0250*/  @!P3 LDC.64 R6, c[0x0][0x528] ;  /* 0x00014a00ff06bb82 */ /* 0x000ea20000000a00 */
[----:B------:R-:W-:Y:S02]  /*0260*/  UISETP.EQ.U32.AND UP2, UPT, UR6, URZ, UPT ;  /* 0x000000ff0600728c */ /* 0x000fe4000bf42070 */
[----:B------:R-:W-:Y:S02]  /*0270*/  USHF.R.U32.HI UR10, URZ, 0x1e, UR13 ;  /* 0x0000001eff0a7899 */ /* 0x000fe4000801160d */
[----:B------:R-:W-:Y:S02]  /*0280*/  UISETP.EQ.OR.EX UP2, UPT, UR7, URZ, !UP5, UP2 ;  /* 0x000000ff0700728c */ /* 0x000fe4000ef42720 */
[----:B-1----:R-:W-:-:S04]  /*0290*/  UISETP.NE.U32.AND UP0, UPT, UR4, URZ, UPT ;  /* 0x000000ff0400728c */ /* 0x002fc8000bf05070 */
[----:B------:R-:W-:Y:S01]  /*02a0*/  UISETP.NE.AND.EX UP0, UPT, UR5, URZ, UPT, UP0 ;  /* 0x000000ff0500728c */ /* 0x000fe2000bf05300 */
[----:B----4-:R-:W-:Y:S02]  /*02b0*/  @P1 R2UR UR36, R4 ;  /* 0x00000000042412ca */ /* 0x010fe400000e0000 */
[----:B------:R-:W-:-:S11]  /*02c0*/  @P1 R2UR UR37, R5 ;  /* 0x00000000052512ca */ /* 0x000fd600000e0000 */
[----:B------:R-:W-:Y:S02]  /*02d0*/  IMAD.U32 R4, RZ, RZ, UR36 ;  /* 0x00000024ff047e24 */ /* 0x000fe4000f8e00ff */
[----:B------:R-:W-:-:S05]  /*02e0*/  IMAD.U32 R5, RZ, RZ, UR37 ;  /* 0x00000025ff057e24 */ /* 0x000fca000f8e00ff */
[----:B--2---:R1:W-:Y:S01]  /*02f0*/  @!P3 STG.E.64 desc[UR28][R6.64], R4 ;  /* 0x000000040600b986 */ /* 0x0043e2000c101b1c */
[----:B---3--:R-:W-:Y:S01]  /*0300*/  @P1 IADD3 R12, P0, PT, R2, R0, RZ ;  /* 0x00000000020c1210 */ /* 0x008fe20007f1e0ff */
[----:B------:R-:W-:Y:S01]  /*0310*/  IMAD.U32 R2, RZ, RZ, UR14 ;  /* 0x0000000eff027e24 */ /* 0x000fe2000f8e00ff */
[----:B------:R-:W-:-:S03]  /*0320*/  @UP3 UIADD3 UR14, UP1, UPT, UR11, UR8, URZ ;  /* 0x000000080b0e3290 */ /* 0x000fc6000ff3e0ff */
[----:B------:R-:W-:Y:S01]  /*0330*/  @P1 IMAD.X R13, RZ, RZ, R3, P0 ;  /* 0x000000ffff0d1224 */ /* 0x000fe200000e0603 */
[----:B------:R-:W-:Y:S02]  /*0340*/  PLOP3.LUT P1, PT, PT, PT, UP3, 0x80, 0x8 ;  /* 0x000000000008781c */ /* 0x000fe40003f2f038 */
[----:B------:R-:W-:Y:S01]  /*0350*/  MOV R3, UR15 ;  /* 0x0000000f00037c02 */ /* 0x000fe20008000f00 */
[----:B------:R-:W-:Y:S02]  /*0360*/  @UP3 UIADD3.X UR15, UPT, UPT, UR10, UR9, URZ, UP1, !UPT ;  /* 0x000000090a0f3290 */ /* 0x000fe40008ffe4ff */
[----:B------:R-:W-:Y:S01]  /*0370*/  UIADD3 UR9, UP1, UPT, UR11, UR6, URZ ;  /* 0x000000060b097290 */ /* 0x000fe2000ff3e0ff */
[----:B-1----:R-:W-:Y:S02]  /*0380*/  @!P3 IMAD.MOV.U32 R4, RZ, RZ, R12 ;  /* 0x000000ffff04b224 */ /* 0x002fe400078e000c */
[----:B------:R-:W-:Y:S01]  /*0390*/  @!P3 IMAD.MOV.U32 R5, RZ, RZ, R13 ;  /* 0x000000ffff05b224 */ /* 0x000fe200078e000d */
[----:B------:R-:W-:-:S04]  /*03a0*/  UIADD3.X UR8, UPT, UPT, UR10, UR7, URZ, UP1, !UPT ;  /* 0x000000070a087290 */ /* 0x000fc80008ffe4ff */
[----:B------:R1:W-:Y:S01]  /*03b0*/  @!P3 STG.E.64 desc[UR28][R6.64+0x8], R4 ;  /* 0x000008040600b986 */ /* 0x0003e2000c101b1c */
[----:B------:R-:W-:-:S03]  /*03c0*/  PLOP3.LUT P3, PT, PT, PT, UP2, 0x80, 0x8 ;  /* 0x000000000008781c */ /* 0x000fc60003f6f028 */
[----:B------:R-:W2:Y:S01]  /*03d0*/  @P4 LDG.E R8, desc[UR28][R2.64] ;  /* 0x0000001c02084981 */ /* 0x000ea2000c1e1900 */
[----:B------:R-:W-:Y:S01]  /*03e0*/  @UP0 UIADD3 UR4, UP1, UPT, UR11, UR4, URZ ;  /* 0x000000040b040290 */ /* 0x000fe2000ff3e0ff */
[----:B------:R-:W-:-:S03]  /*03f0*/  PLOP3.LUT P0, PT, PT, PT, UP0, 0x80, 0x8 ;  /* 0x000000000008781c */ /* 0x000fc60003f0f008 */
[----:B------:R-:W-:Y:S01]  /*0400*/  @UP0 UIADD3.X UR5, UPT, UPT, UR10, UR5, URZ, UP1, !UPT ;  /* 0x000000050a050290 */ /* 0x000fe20008ffe4ff */
[----:B-1----:R1:W3:Y:S01]  /*0410*/  @P2 LDG.E R7, desc[UR28][R2.64+0x4] ;  /* 0x0000041c02072981 */ /* 0x0022e2000c1e1900 */
[----:B------:R-:W-:-:S04]  /*0420*/  IMAD.U32 R4, RZ, RZ, UR4 ;  /* 0x00000004ff047e24 */ /* 0x000fc8000f8e00ff */
[----:B------:R-:W-:Y:S01]  /*0430*/  IMAD.U32 R5, RZ, RZ, UR5 ;  /* 0x00000005ff057e24 */ /* 0x000fe2000f8e00ff */
[----:B------:R-:W4:Y:S04]  /*0440*/  @!UP4 LDCU UR33, c[0x0][0x434] ;  /* 0x00008680ff21c7ac */ /* 0x000f280008000800 */
[----:B------:R-:W5:Y:S01]  /*0450*/  @P0 LDG.E R4, desc[UR28][R4.64] ;  /* 0x0000001c04040981 */ /* 0x000f62000c1e1900 */
[----:B------:R-:W-:Y:S01]  /*0460*/  UMOV UR19, 0xffffffff ;  /* 0xffffffff00137882 */ /* 0x000fe20000000000 */
[----:B------:R-:W4:Y:S01]  /*0470*/  @!UP0 LDCU.64 UR4, c[0x0][0x488] ;  /* 0x00009100ff0487ac */ /* 0x000f220008000a00 */
[----:B-1----:R-:W-:Y:S02]  /*0480*/  IMAD.U32 R2, RZ, RZ, UR14 ;  /* 0x0000000eff027e24 */ /* 0x002fe4000f8e00ff */
[----:B------:R-:W-:-:S05]  /*0490*/  IMAD.U32 R3, RZ, RZ, UR15 ;  /* 0x0000000fff037e24 */ /* 0x000fca000f8e00ff */
[----:B------:R1:W4:Y:S02]  /*04a0*/  @P1 LDG.E R0, desc[UR28][R2.64] ;  /* 0x0000001c02001981 */ /* 0x000324000c1e1900 */
[----:B-1----:R-:W-:Y:S01]  /*04b0*/  MOV R2, UR9 ;  /* 0x0000000900027c02 */ /* 0x002fe20008000f00 */
[----:B------:R-:W-:-:S05]  /*04c0*/  IMAD.U32 R3, RZ, RZ, UR8 ;  /* 0x00000008ff037e24 */ /* 0x000fca000f8e00ff */
[----:B------:R-:W4:Y:S01]  /*04d0*/  @!P3 LDG.E R6, desc[UR28][R2.64] ;  /* 0x0000001c0206b981 */ /* 0x000f22000c1e1900 */
[----:B------:R-:W-:Y:S01]  /*04e0*/  UISETP.NE.U32.AND UP1, UPT, UR6, URZ, UPT ;  /* 0x000000ff0600728c */ /* 0x000fe2000bf25070 */
[----:B------:R-:W-:Y:S01]  /*04f0*/  UMOV UR15, 0xffffffff ;  /* 0xffffffff000f7882 */ /* 0x000fe20000000000 */
[----:B------:R-:W-:Y:S02]  /*0500*/  USHF.L.U32 UR31, UR20, 0x7, URZ ;  /* 0x00000007141f7899 */ /* 0x000fe400080006ff */
[----:B------:R-:W-:Y:S01]  /*0510*/  UISETP.NE.AND.EX UP1, UPT, UR7, URZ, UPT, UP1 ;  /* 0x000000ff0700728c */ /* 0x000fe2000bf25310 */
[----:B------:R-:W-:Y:S01]  /*0520*/  UMOV UR14, URZ ;  /* 0x000000ff000e7c82 */ /* 0x000fe20008000000 */
[----:B------:R-:W1:Y:S01]  /*0530*/  @!UP0 LDCU UR6, c[0x0][0x43c] ;  /* 0x00008780ff0687ac */ /* 0x000e620008000800 */
[----:B--2---:R-:W-:Y:S02]  /*0540*/  @P4 R2UR UR19, R8 ;  /* 0x00000000081342ca */ /* 0x004fe400000e0000 */
[----:B---3--:R-:W-:-:S13]  /*0550*/  @P2 R2UR UR8, R7 ;  /* 0x00000000070822ca */ /* 0x008fda00000e0000 */
[----:B----4-:R-:W-:-:S04]  /*0560*/  @UP4 UIADD3 UR33, UPT, UPT, UR8, -UR19, URZ ;  /* 0x8000001308214290 */ /* 0x010fc8000fffe0ff */
[----:B------:R-:W-:Y:S01]  /*0570*/  UISETP.GT.AND UP2, UPT, UR33, UR31, UPT ;  /* 0x0000001f2100728c */ /* 0x000fe2000bf44270 */
[----:B------:R-:W-:-:S05]  /*0580*/  @P1 R2UR UR14, R0 ;  /* 0x00000000000e12ca */ /* 0x000fca00000e0000 */
[----:B------:R-:W-:Y:S01]  /*0590*/  PLOP3.LUT P1, PT, PT, PT, UP2, 0x80, 0x8 ;  /* 0x000000000008781c */ /* 0x000fe20003f2f028 */
[----:B------:R-:W-:Y:S01]  /*05a0*/  @!UP0 UISETP.NE.U32.AND UP2, UPT, UR4, URZ, UPT ;  /* 0x000000ff0400828c */ /* 0x000fe2000bf45070 */
[----:B------:R-:W2:Y:S01]  /*05b0*/  @!UP1 LDCU UR4, c[0x0][0x438] ;  /* 0x00008700ff0497ac */ /* 0x000ea20008000800 */
        /* <DEDUP_REMOVED lines=8> */
.L_x_2262:
[----:B-----5:R-:W-:Y:S01]  /*0640*/  @P0 R2UR UR32, R4 ;  /* 0x00000000042002ca */ /* 0x020fe200000e0000 */
[----:B------:R-:W-:Y:S01]  /*0650*/  @!UP0 UISETP.NE.AND.EX UP2, UPT, UR5, URZ, UPT, UP2 ;  /* 0x000000ff0500828c */ /* 0x000fe2000bf45320 */
[----:B------:R-:W-:-:S13]  /*0660*/  @!P1 EXIT ;  /* 0x000000000000994d */ /* 0x000fda0003800000 */
[----:B------:R-:W1:Y:S01]  /*0670*/  LDCU UR24, c[0x0][0x504] ;  /* 0x0000a080ff1877ac */ /* 0x000e620008000800 */
[----:B------:R-:W2:Y:S01]  /*0680*/  LDCU UR26, c[0x0][0x508] ;  /* 0x0000a100ff1a77ac */ /* 0x000ea20008000800 */
[----:B------:R-:W-:Y:S02]  /*0690*/  @!UP0 USEL UR6, UR6, URZ, UP2 ;  /* 0x000000ff06068287 */ /* 0x000fe40009000000 */
[----:B------:R-:W-:Y:S02]  /*06a0*/  @UP0 UIADD3 UR32, UPT, UPT, UR32, -UR14, URZ ;  /* 0x8000000e20200290 */ /* 0x000fe4000fffe0ff */
[----:B------:R-:W-:Y:S01]  /*06b0*/  @!UP0 UIADD3 UR32, UPT, UPT, UR6, UR4, -UR14 ;  /* 0x0000000406208290 */ /* 0x000fe2000fffe80e */
[----:B------:R-:W3:Y:S03]  /*06c0*/  LDCU UR10, c[0x0][0x3e0] ;  /* 0x00007c00ff0a77ac */ /* 0x000ee60008000800 */
[----:B------:R-:W-:-:S02]  /*06d0*/  UIADD3 UR7, UPT, UPT, UR32, 0x3f, URZ ;  /* 0x0000003f20077890 */ /* 0x000fc4000fffe0ff */
[----:B-1----:R-:W-:Y:S02]  /*06e0*/  UIADD3 UR24, UPT, UPT, UR33, UR24, URZ ;  /* 0x0000001821187290 */ /* 0x002fe4000fffe0ff */
[----:B------:R-:W-:Y:S02]  /*06f0*/  UIADD3 UR5, UPT, UPT, UR7, UR31, -UR33 ;  /* 0x0000001f07057290 */ /* 0x000fe4000fffe821 */
[----:B------:R-:W-:Y:S02]  /*0700*/  UIADD3 UR9, UPT, UPT, -UR24, UR31, UR32 ;  /* 0x0000001f18097290 */ /* 0x000fe4000fffe120 */
[----:B--2---:R-:W-:Y:S02]  /*0710*/  UIADD3 UR5, UPT, UPT, UR5, 0x80, UR26 ;  /* 0x0000008005057890 */ /* 0x004fe4000fffe01a */
[----:B------:R-:W-:Y:S02]  /*0720*/  USHF.R.S32.HI UR6, URZ, 0x1f, UR7 ;  /* 0x0000001fff067899 */ /* 0x000fe40008011407 */
[----:B------:R-:W-:-:S02]  /*0730*/  USHF.R.S32.HI UR8, URZ, 0x1f, UR9 ;  /* 0x0000001fff087899 */ /* 0x000fc40008011409 */
[----:B------:R-:W-:Y:S02]  /*0740*/  USHF.R.S32.HI UR4, URZ, 0x1f, UR5 ;  /* 0x0000001fff047899 */ /* 0x000fe40008011405 */
[----:B------:R-:W-:Y:S02]  /*0750*/  ULEA.HI UR6, UR6, UR7, URZ, 0x6 ;  /* 0x0000000706067291 */ /* 0x000fe4000f8f30ff */
[----:B------:R-:W-:Y:S02]  /*0760*/  ULEA.HI UR8, UR8, UR9, URZ, 0x6 ;  /* 0x0000000908087291 */ /* 0x000fe4000f8f30ff */
[----:B------:R-:W-:Y:S02]  /*0770*/  ULEA.HI UR4, UR4, UR5, URZ, 0x6 ;  /* 0x0000000504047291 */ /* 0x000fe4000f8f30ff */
[----:B------:R-:W-:Y:S02]  /*0780*/  USHF.R.S32.HI UR6, URZ, 0x6, UR6 ;  /* 0x00000006ff067899 */ /* 0x000fe40008011406 */
[----:B------:R-:W-:-:S02]  /*0790*/  USHF.R.S32.HI UR8, URZ, 0x6, UR8 ;  /* 0x00000006ff087899 */ /* 0x000fc40008011408 */
[----:B------:R-:W-:Y:S02]  /*07a0*/  USHF.R.S32.HI UR4, URZ, 0x6, UR4 ;  /* 0x00000006ff047899 */ /* 0x000fe40008011404 */
[----:B------:R-:W-:Y:S02]  /*07b0*/  UISETP.LT.AND UP1, UPT, URZ, UR8, UPT ;  /* 0x00000008ff00728c */ /* 0x000fe4000bf21270 */
[----:B------:R-:W-:Y:S02]  /*07c0*/  UISETP.LT.AND UP0, UPT, UR6, UR4, UPT ;  /* 0x000000040600728c */ /* 0x000fe4000bf01270 */
[----:B------:R-:W-:Y:S02]  /*07d0*/  USEL UR18, URZ, UR8, !UP1 ;  /* 0x00000008ff127287 */ /* 0x000fe4000c800000 */
[----:B------:R-:W-:Y:S02]  /*07e0*/  USEL UR23, UR6, UR4, UP0 ;  /* 0x0000000406177287 */ /* 0x000fe40008000000 */
[----:B---3--:R-:W-:-:S02]  /*07f0*/  UIMAD UR34, UR13, UR10, UR35 ;  /* 0x0000000a0d2272a4 */ /* 0x008fc4000f8e0223 */
[----:B------:R-:W-:-:S09]  /*0800*/  UISETP.GT.AND UP0, UPT, UR23, UR18, UPT ;  /* 0x000000121700728c */ /* 0x000fd2000bf04270 */
        /* <DEDUP_REMOVED lines=9> */
[----:B------:R-:W-:-:S03]  /*08a0*/  @UP1 UMOV UR11, 0x1 ;  /* 0x00000001000b1882 */ /* 0x000fc60000000000 */
[----:B------:R-:W-:Y:S02]  /*08b0*/  @!UP0 UIMAD UR9, UR13, UR9, UR23 ;  /* 0x000000090d0982a4 */ /* 0x000fe4000f8e0217 */
[----:B-1----:R-:W-:Y:S01]  /*08c0*/  @UP0 UIMAD.WIDE.U32 UR16, UR19, UR6, URZ ;  /* 0x00000006131002a5 */ /* 0x002fe2000f8e00ff */
[----:B------:R-:W-:-:S03]  /*08d0*/  @!UP0 UMOV UR8, UR22 ;  /* 0x0000001600088c82 */ /* 0x000fc60008000000 */
[----:B------:R-:W-:-:S03]  /*08e0*/  @UP0 UIMAD UR9, UR19, UR7, UR17 ;  /* 0x00000007130902a4 */ /* 0x000fc6000f8e0211 */
[----:B------:R-:W-:Y:S01]  /*08f0*/  @UP0 UMOV UR8, UR16 ;  /* 0x0000001000080c82 */ /* 0x000fe20008000000 */
[----:B----4-:R-:W-:Y:S01]  /*0900*/  @UP1 UIMAD UR5, UR4, UR5, URZ ;  /* 0x00000005040512a4 */ /* 0x010fe2000f8e02ff */
[----:B------:R-:W1:Y:S01]  /*0910*/  @UP1 LDCU UR4, c[0x0][0x430] ;  /* 0x00008600ff0417ac */ /* 0x000e620008000800 */
[----:B--2---:R-:W-:Y:S10]  /*0920*/  BRA.U UP1, `(.L_x_2264) ;  /* 0x0000000101247547 */ /* 0x004ff4000b800000 */
[----:B------:R-:W-:-:S11]  /*0930*/  UISETP.NE.AND UP0, UPT, UR14, URZ, UPT ;  /* 0x000000ff0e00728c */ /* 0x000fd6000bf05270 */
[----:B------:R-:W2:Y:S01]  /*0940*/  @UP0 LDCU UR11, c[0x0][0x454] ;  /* 0x00008a80ff0b07ac */ /* 0x000ea20008000800 */
[----:B-1----:R-:W1:Y:S01]  /*0950*/  @!UP0 LDCU UR4, c[0x0][0x434] ;  /* 0x00008680ff0487ac */ /* 0x002e620008000800 */
[----:B------:R-:W3:Y:S02]  /*0960*/  @UP0 LDCU UR5, c[0x0][0x454] ;  /* 0x00008a80ff0507ac */ /* 0x000ee40008000800 */
[----:B---3--:R-:W3:Y:S01]  /*0970*/  @!UP0 LDCU UR5, c[0x0][0x434] ;  /* 0x00008680ff0587ac */ /* 0x008ee20008000800 */
[----:B--2---:R-:W-:Y:S02]  /*0980*/  @UP0 UIMAD UR11, UR10, UR11, URZ ;  /* 0x0000000b0a0b02a4 */ /* 0x004fe4000f8e02ff */
[----:B-1----:R-:W-:-:S03]  /*0990*/  @!UP0 UIMAD UR11, UR10, UR4, URZ ;  /* 0x000000040a0b82a4 */ /* 0x002fc6000f8e02ff */
[----:B------:R-:W-:Y:S01]  /*09a0*/  @UP0 UMOV UR4, 0x1 ;  /* 0x0000000100040882 */ /* 0x000fe20000000000 */
[----:B------:R-:W-:-:S08]  /*09b0*/  @!UP0 UMOV UR4, 0x1 ;  /* 0x0000000100048882 */ /* 0x000fd00000000000 */
.L_x_2264:
[----:B------:R-:W2:Y:S01]  /*09c0*/  LDCU UR12, c[0x0][0x440] ;  /* 0x00008800ff0c77ac */ /* 0x000ea20008000800 */
[----:B------:R-:W-:Y:S01]  /*09d0*/  IMAD.SHL.U32 R2, R178, 0x8, RZ ;  /* 0x00000008b2027824 */ /* 0x000fe200078e00ff */
[----:B------:R-:W-:Y:S01]  /*09e0*/  SHF.R.U32.HI R178, RZ, 0x3, R178 ;  /* 0x00000003ffb27819 */ /* 0x000fe200000116b2 */
[----:B------:R-:W-:Y:S01]  /*09f0*/  BSSY.RECONVERGENT B0, `(.L_x_2265) ;  /* 0x0000030000007945 */ /* 0x000fe20003800200 */
[----:B------:R-:W4:Y:S02]  /*0a00*/  LDCU UR10, c[0x0][0x434] ;  /* 0x00008680ff0a77ac */ /* 0x000f240008000800 */
        /* <DEDUP_REMOVED lines=8> */
[C---:B--2---:R-:W-:Y:S01]  /*0a90*/  ISETP.GE.AND P4, PT, R2.reuse, UR12, PT ;  /* 0x0000000c02007c0c */ /* 0x044fe2000bf86270 */
[----:B---3--:R-:W-:Y:S01]  /*0aa0*/  UIMAD UR5, UR35, UR5, URZ ;  /* 0x00000005230572a4 */ /* 0x008fe2000f8e02ff */
[----:B------:R-:W-:Y:S01]  /*0ab0*/  IADD3 R2, P2, PT, R2, UR8, RZ ;  /* 0x0000000802027c10 */ /* 0x000fe2000ff5e0ff */
[----:B-1----:R-:W-:Y:S01]  /*0ac0*/  UIMAD UR31, UR31, UR4, URZ ;  /* 0x000000041f1f72a4 */ /* 0x002fe2000f8e02ff */
[C---:B------:R-:W-:Y:S01]  /*0ad0*/  ISETP.GE.OR P5, PT, R178.reuse, UR33, P4 ;  /* 0x00000021b2007c0c */ /* 0x040fe2000a7a6670 */
[----:B----4-:R-:W-:Y:S01]  /*0ae0*/  UIMAD UR8, UR13, UR10, URZ ;  /* 0x0000000a0d0872a4 */ /* 0x010fe2000f8e02ff */
[----:B------:R-:W-:Y:S01]  /*0af0*/  ISETP.GE.OR P3, PT, R178, UR33, P1 ;  /* 0x00000021b2007c0c */ /* 0x000fe20008f66670 */
[----:B------:R-:W-:Y:S01]  /*0b00*/  @!UP1 UIMAD UR5, UR13, UR11, UR5 ;  /* 0x0000000b0d0592a4 */ /* 0x000fe2000f8e0205 */
[----:B-----5:R-:W-:Y:S01]  /*0b10*/  IMAD.U32 R4, RZ, RZ, UR6 ;  /* 0x00000006ff047e24 */ /* 0x020fe2000f8e00ff */
[----:B------:R-:W-:Y:S01]  /*0b20*/  USEL UR8, UR8, UR19, !UP0 ;  /* 0x0000001308087287 */ /* 0x000fe2000c000000 */
[----:B------:R-:W-:Y:S01]  /*0b30*/  IMAD.X R3, RZ, RZ, UR9, P2 ;  /* 0x00000009ff037e24 */ /* 0x000fe200090e06ff */
[----:B------:R-:W-:Y:S01]  /*0b40*/  USHF.R.S32.HI UR10, URZ, 0x1f, UR31 ;  /* 0x0000001fff0a7899 */ /* 0x000fe2000801141f */
[----:B------:R-:W-:Y:S01]  /*0b50*/  IMAD.U32 R0, RZ, RZ, UR7 ;  /* 0x00000007ff007e24 */ /* 0x000fe2000f8e00ff */
[----:B------:R-:W-:Y:S01]  /*0b60*/  USHF.R.S32.HI UR6, URZ, 0x1f, UR8 ;  /* 0x0000001fff067899 */ /* 0x000fe20008011408 */
[----:B------:R-:W-:Y:S01]  /*0b70*/  IMAD.WIDE.U32 R8, R4, UR35, R2 ;  /* 0x0000002304087c25 */ /* 0x000fe2000f8e0002 */
[----:B------:R-:W-:Y:S01]  /*0b80*/  USEL UR8, UR8, URZ, UP1 ;  /* 0x000000ff08087287 */ /* 0x000fe20008800000 */
[----:B------:R-:W-:Y:S01]  /*0b90*/  ISETP.GE.OR P0, PT, R16, UR33, P1 ;  /* 0x0000002110007c0c */ /* 0x000fe20008f06670 */
[----:B------:R-:W-:Y:S01]  /*0ba0*/  USHF.R.S32.HI UR7, URZ, 0x1f, UR5 ;  /* 0x0000001fff077899 */ /* 0x000fe20008011405 */
[----:B------:R-:W-:Y:S01]  /*0bb0*/  IMAD R7, R0, UR35, R9 ;  /* 0x0000002300077c24 */ /* 0x000fe2000f8e0209 */
[----:B------:R-:W-:Y:S01]  /*0bc0*/  USEL UR6, UR6, URZ, UP1 ;  /* 0x000000ff06067287 */ /* 0x000fe20008800000 */
[----:B------:R-:W-:Y:S01]  /*0bd0*/  ISETP.GE.OR P6, PT, R17, UR33, P1 ;  /* 0x0000002111007c0c */ /* 0x000fe20008fc6670 */
[----:B------:R-:W-:Y:S01]  /*0be0*/  UIADD3 UR5, UP1, UP0, UR31, UR8, UR5 ;  /* 0x000000081f057290 */ /* 0x000fe2000f83e005 */
[----:B------:R-:W-:Y:S01]  /*0bf0*/  ISETP.GE.OR P2, PT, R16, UR33, P4 ;  /* 0x0000002110007c0c */ /* 0x000fe2000a746670 */
        /* <DEDUP_REMOVED lines=15> */
.L_x_2266:
[----:B------:R-:W-:Y:S05]  /*0cf0*/  BSYNC.RECONVERGENT B0 ;  /* 0x0000000000007941 */ /* 0x000fea0003800200 */
.L_x_2265:
        /* <DEDUP_REMOVED lines=17> */
.L_x_2268:
[----:B------:R-:W-:Y:S05]  /*0e10*/  BSYNC.RECONVERGENT B0 ;  /* 0x0000000000007941 */ /* 0x000fea0003800200 */
.L_x_2267:
        /* <DEDUP_REMOVED lines=17> */
.L_x_2270:
[----:B------:R-:W-:Y:S05]  /*0f30*/  BSYNC.RECONVERGENT B0 ;  /* 0x0000000000007941 */ /* 0x000fea0003800200 */
.L_x_2269:
        /* <DEDUP_REMOVED lines=17> */
.L_x_2272:
[----:B------:R-:W-:Y:S05]  /*1050*/  BSYNC.RECONVERGENT B0 ;  /* 0x0000000000007941 */ /* 0x000fea0003800200 */
.L_x_2271:
        /* <DEDUP_REMOVED lines=18> */
.L_x_2274:
[----:B------:R-:W-:Y:S05]  /*1180*/  BSYNC.RECONVERGENT B0 ;  /* 0x0000000000007941 */ /* 0x000fea0003800200 */
.L_x_2273:
        /* <DEDUP_REMOVED lines=17> */
.L_x_2276:
[----:B------:R-:W-:Y:S05]  /*12a0*/  BSYNC.RECONVERGENT B0 ;  /* 0x0000000000007941 */ /* 0x000fea0003800200 */
.L_x_2275:
        /* <DEDUP_REMOVED lines=15> */
.L_x_2278:
[----:B------:R-:W-:Y:S05]  /*13a0*/  BSYNC.RECONVERGENT B0 ;  /* 0x0000000000007941 */ /* 0x000fea0003800200 */
.L_x_2277:
        /* <DEDUP_REMOVED lines=15> */
.L_x_2280:
[----:B------:R-:W-:Y:S05]  /*14a0*/  BSYNC.RECONVERGENT B0 ;  /* 0x0000000000007941 */ /* 0x000fea0003800200 */
.L_x_2279:
        /* <DEDUP_REMOVED lines=10> */
.L_x_2282:
[----:B------:R-:W-:Y:S05]  /*1550*/  BSYNC.RECONVERGENT B0 ;  /* 0x0000000000007941 */ /* 0x000fea0003800200 */
.L_x_2281:
        /* <DEDUP_REMOVED lines=15> */
.L_x_2284:
[----:B------:R-:W-:Y:S05]  /*1650*/  BSYNC.RECONVERGENT B0 ;  /* 0x0000000000007941 */ /* 0x000fea0003800200 */
.L_x_2283:
        /* <DEDUP_REMOVED lines=10> */
.L_x_2286:
[----:B------:R-:W-:Y:S05]  /*1700*/  BSYNC.RECONVERGENT B0 ;  /* 0x0000000000007941 */ /* 0x000fea0003800200 */
.L_x_2285:
        /* <DEDUP_REMOVED lines=10> */
.L_x_2288:
[----:B------:R-:W-:Y:S05]  /*17b0*/  BSYNC.RECONVERGENT B0 ;  /* 0x0000000000007941 */ /* 0x000fea0003800200 */
.L_x_2287:
        /* <DEDUP_REMOVED lines=10> */
.L_x_2290:
[----:B------:R-:W-:Y:S05]  /*1860*/  BSYNC.RECONVERGENT B0 ;  /* 0x0000000000007941 */ /* 0x000fea0003800200 */
.L_x_2289:
        /* <DEDUP_REMOVED lines=10> */
.L_x_2292:
[----:B------:R-:W-:Y:S05]  /*1910*/  BSYNC.RECONVERGENT B0 ;  /* 0x0000000000007941 */ /* 0x000fea0003800200 */
.L_x_2291:
        /* <DEDUP_REMOVED lines=10> */
.L_x_2294:
[----:B------:R-:W-:Y:S05]  /*19c0*/  BSYNC.RECONVERGENT B0 ;  /* 0x0000000000007941 */ /* 0x000fea0003800200 */
.L_x_2293:
        /* <DEDUP_REMOVED lines=10> */
.L_x_2263:
[----:B------:R-:W-:Y:S01]  /*1a70*/  UISETP.NE.AND UP0, UPT, UR19, -0x1, UPT ;  /* 0xffffffff1300788c */ /* 0x000fe2000bf05270 */
[----:B------:R-:W1:Y:S01]  /*1a80*/  LDCU UR8, c[0x0][0x444] ;  /* 0x00008880ff0877ac */ /* 0x000e620008000800 */
[----:B------:R-:W2:Y:S01]  /*1a90*/  LDCU UR25, c[0x0][0x448] ;  /* 0x00008900ff1977ac */ /* 0x000ea20008000800 */
[----:B------:R-:W-:-:S08]  /*1aa0*/  UISETP.NE.AND UP1, UPT, UR15, -0x1, UPT ;  /* 0xffffffff0f00788c */ /* 0x000fd0000bf25270 */
[----:B------:R-:W3:Y:S01]  /*1ab0*/  @!UP0 LDCU.64 UR6, c[0x0][0x398] ;  /* 0x00007300ff0687ac */ /* 0x000ee20008000a00 */
[----:B------:R-:W4:Y:S01]  /*1ac0*/  @UP0 LDCU.64 UR4, c[0x0][0x3b0] ;  /* 0x00007600ff0407ac */ /* 0x000f220008000a00 */
[----:B------:R-:W-:Y:S02]  /*1ad0*/  UIADD3 UR30, UPT, UPT, UR23, -0x1, URZ ;  /* 0xffffffff171e7890 */ /* 0x000fe4000fffe0ff */
[----:B-1----:R-:W-:Y:S02]  /*1ae0*/  UIMAD UR8, UR34, UR8, UR31 ;  /* 0x00000008220872a4 */ /* 0x002fe4000f8e021f */
[----:B------:R-:W-:-:S04]  /*1af0*/  USHF.L.U32 UR22, UR30, 0x6, URZ ;  /* 0x000000061e167899 */ /* 0x000fc800080006ff */
[----:B--2---:R-:W-:Y:S02]  /*1b00*/  UIMAD UR21, UR8, UR25, UR22 ;  /* 0x00000019081572a4 */ /* 0x004fe4000f8e0216 */
[----:B---3--:R-:W-:-:S04]  /*1b10*/  @!UP0 UIMAD.WIDE.U32 UR40, UR13, UR6, URZ ;  /* 0x000000060d2882a5 */ /* 0x008fc8000f8e00ff */
        /* <DEDUP_REMOVED lines=16> */
.L_x_2295:
[----:B------:R-:W1:Y:S01]  /*1c20*/  LDCU.64 UR10, c[0x0][0x3b8] ;  /* 0x00007700ff0a77ac */ /* 0x000e620008000a00 */
[----:B------:R-:W-:-:S04]  /*1c30*/  UIADD3 UR12, UPT, UPT, UR14, UR15, URZ ;  /* 0x0000000f0e0c7290 */ /* 0x000fc8000fffe0ff */
[----:B-1----:R-:W-:Y:S02]  /*1c40*/  UIMAD.WIDE.U32 UR6, UR12, UR10, URZ ;  /* 0x0000000a0c0672a5 */ /* 0x002fe4000f8e00ff */
[----:B------:R-:W-:-:S04]  /*1c50*/  UIMAD UR12, UR12, UR11, URZ ;  /* 0x0000000b0c0c72a4 */ /* 0x000fc8000f8e02ff */
[----:B------:R-:W-:Y:S02]  /*1c60*/  UIADD3 UR12, UPT, UPT, UR7, UR12, URZ ;  /* 0x0000000c070c7290 */ /* 0x000fe4000fffe0ff */
.L_x_2296:
        /* <DEDUP_REMOVED lines=38> */
.L_x_2297:
[----:B------:R-:W1:Y:S01]  /*1ed0*/  LDCU.64 UR8, c[0x0][0x3c0] ;  /* 0x00007800ff0877ac */ /* 0x000e620008000a00 */
[----:B------:R-:W-:-:S04]  /*1ee0*/  UIADD3 UR14, UPT, UPT, UR14, UR15, URZ ;  /* 0x0000000f0e0e7290 */ /* 0x000fc8000fffe0ff */
[----:B-1----:R-:W-:Y:S02]  /*1ef0*/  UIMAD.WIDE.U32 UR4, UR14, UR8, URZ ;  /* 0x000000080e0472a5 */ /* 0x002fe4000f8e00ff */
[----:B------:R-:W-:-:S04]  /*1f00*/  UIMAD UR13, UR14, UR9, URZ ;  /* 0x000000090e0d72a4 */ /* 0x000fc8000f8e02ff */
[----:B------:R-:W-:Y:S01]  /*1f10*/  UIADD3 UR13, UPT, UPT, UR5, UR13, URZ ;  /* 0x0000000d050d7290 */ /* 0x000fe2000fffe0ff */
[----:B------:R-:W-:-:S11]  /*1f20*/  UMOV UR14, UR4 ;  /* 0x00000004000e7c82 */ /* 0x000fd60008000000 */
.L_x_2298:
[C---:B------:R-:W-:Y:S01]  /*1f30*/  IMAD.SHL.U32 R191, R178.reuse, 0x8, RZ ;  /* 0x00000008b2bf7824 */ /* 0x040fe200078e00ff */
[--C-:B------:R-:W-:Y:S01]  /*1f40*/  SHF.R.U32.HI R14, RZ, 0x3, R178.reuse ;  /* 0x00000003ff0e7819 */ /* 0x100fe200000116b2 */
[----:B------:R-:W1:Y:S01]  /*1f50*/  LDCU.64 UR16, c[0x0][0x388] ;  /* 0x00007100ff1077ac */ /* 0x000e620008000a00 */
[----:B------:R-:W-:Y:S01]  /*1f60*/  IMAD.SHL.U32 R19, R178, 0x40, RZ ;  /* 0x00000040b2137824 */ /* 0x000fe200078e00ff */
[----:B------:R-:W-:Y:S01]  /*1f70*/  SHF.R.U32.HI R176, RZ, 0x1, R178 ;  /* 0x00000001ffb07819 */ /* 0x000fe200000116b2 */
[----:B------:R-:W2:Y:S01]  /*1f80*/  S2UR UR27, SR_CgaCtaId ;  /* 0x00000000001b79c3 */ /* 0x000ea20000008800 */
[C---:B------:R-:W-:Y:S01]  /*1f90*/  LOP3.LUT R172, R191.reuse, 0x38, RZ, 0xc0, !PT ;  /* 0x00000038bfac7812 */ /* 0x040fe200078ec0ff */
[----:B------:R-:W-:Y:S01]  /*1fa0*/  BSSY.RECONVERGENT B0, `(.L_x_2299) ;  /* 0x000004a000007945 */ /* 0x000fe20003800200 */
[----:B------:R-:W-:Y:S02]  /*1fb0*/  LOP3.LUT R6, R191, 0x1f8, RZ, 0xc0, !PT ;  /* 0x000001f8bf067812 */ /* 0x000fe400078ec0ff */
[C---:B------:R-:W-:Y:S01]  /*1fc0*/  IADD3 R4, P1, PT, R172.reuse, UR6, RZ ;  /* 0x00000006ac047c10 */ /* 0x040fe2000ff3e0ff */
[----:B------:R-:W3:Y:S01]  /*1fd0*/  LDCU.128 UR4, c[0x0][0x3d0] ;  /* 0x00007a00ff0477ac */ /* 0x000ee20008000c00 */
[----:B------:R-:W-:-:S02]  /*1fe0*/  IADD3 R2, P0, PT, R172, UR14, RZ ;  /* 0x0000000eac027c10 */ /* 0x000fc4000ff1e0ff */
[----:B------:R-:W-:Y:S01]  /*1ff0*/  LOP3.LUT R6, R6, 0x38, R178, 0x78, !PT ;  /* 0x0000003806067812 */ /* 0x000fe200078e78b2 */
[----:B------:R-:W4:Y:S01]  /*2000*/  LDCU.64 UR14, c[0x0][0x390] ;  /* 0x00007200ff0e77ac */ /* 0x000f220008000a00 */
[----:B------:R-:W-:Y:S01]  /*2010*/  IMAD.X R5, RZ, RZ, UR12, P1 ;  /* 0x0000000cff057e24 */ /* 0x000fe200088e06ff */
[----:B------:R-:W-:Y:S01]  /*2020*/  LOP3.LUT R16, R172, 0x1c0, R19, 0xf8, !PT ;  /* 0x000001c0ac107812 */ /* 0x000fe200078ef813 */
[----:B------:R-:W-:Y:S01]  /*2030*/  IMAD.X R3, RZ, RZ, UR13, P0 ;  /* 0x0000000dff037e24 */ /* 0x000fe200080e06ff */
[----:B------:R-:W-:Y:S01]  /*2040*/  LOP3.LUT R191, R6, 0x1e00, R191, 0xf8, !PT ;  /* 0x00001e0006bf7812 */ /* 0x000fe200078ef8bf */
[----:B------:R-:W-:Y:S01]  /*2050*/  IMAD.WIDE.U32 R4, R14, UR10, R4 ;  /* 0x0000000a0e047c25 */ /* 0x000fe2000f8e0004 */
[----:B------:R-:W-:Y:S01]  /*2060*/  SHF.R.S32.HI R6, RZ, 0x1f, R0 ;  /* 0x0000001fff067819 */ /* 0x000fe20000011400 */
[----:B------:R-:W5:Y:S01]  /*2070*/  LDCU.64 UR12, c[0x0][0x3c8] ;  /* 0x00007900ff0c77ac */ /* 0x000f620008000a00 */
[----:B------:R-:W-:Y:S01]  /*2080*/  IADD3 R8, P0, PT, R172, UR40, RZ ;  /* 0x00000028ac087c10 */ /* 0x000fe2000ff1e0ff */
[----:B------:R-:W-:Y:S01]  /*2090*/  IMAD.WIDE.U32 R2, R14, UR8, R2 ;  /* 0x000000080e027c25 */ /* 0x000fe2000f8e0002 */
[----:B------:R-:W-:-:S03]  /*20a0*/  LOP3.LUT R205, R19, 0x200, RZ, 0xc0, !PT ;  /* 0x0000020013cd7812 */ /* 0x000fc600078ec0ff */
[----:B------:R-:W-:Y:S02]  /*20b0*/  IMAD R3, R14, UR9, R3 ;  /* 0x000000090e037c24 */ /* 0x000fe4000f8e0203 */
[C---:B---3--:R-:W-:Y:S02]  /*20c0*/  IMAD R7, R6.reuse, UR4, RZ ;  /* 0x0000000406077c24 */ /* 0x048fe4000f8e02ff */
[----:B------:R-:W-:Y:S02]  /*20d0*/  IMAD R10, R6, UR6, RZ ;  /* 0x00000006060a7c24 */ /* 0x000fe4000f8e02ff */
[----:B------:R-:W-:Y:S02]  /*20e0*/  IMAD R5, R14, UR11, R5 ;  /* 0x0000000b0e057c24 */ /* 0x000fe4000f8e0205 */
[C---:B------:R-:W-:Y:S02]  /*20f0*/  IMAD R11, R0.reuse, UR5, R7 ;  /* 0x00000005000b7c24 */ /* 0x040fe4000f8e0207 */
[----:B------:R-:W-:-:S02]  /*2100*/  IMAD R10, R0, UR7, R10 ;  /* 0x00000007000a7c24 */ /* 0x000fc4000f8e020a */
[----:B------:R-:W-:-:S04]  /*2110*/  IMAD.WIDE.U32 R2, R0, UR6, R2 ;  /* 0x0000000600027c25 */ /* 0x000fc8000f8e0002 */
[----:B------:R-:W-:Y:S01]  /*2120*/  IMAD.WIDE.U32 R6, R0, UR4, R4 ;  /* 0x0000000400067c25 */ /* 0x000fe2000f8e0004 */
[----:B------:R-:W-:Y:S02]  /*2130*/  UMOV UR4, 0x400 ;  /* 0x0000040000047882 */ /* 0x000fe40000000000 */
[----:B--2---:R-:W-:Y:S01]  /*2140*/  ULEA UR5, UR27, UR4, 0x18 ;  /* 0x000000041b057291 */ /* 0x004fe2000f8ec0ff */
[----:B------:R-:W-:Y:S01]  /*2150*/  IMAD.X R9, RZ, RZ, UR38, P0 ;  /* 0x00000026ff097e24 */ /* 0x000fe200080e06ff */
[----:B----4-:R-:W-:Y:S01]  /*2160*/  LEA R18, P0, R2, UR14, 0x1 ;  /* 0x0000000e02127c11 */ /* 0x010fe2000f8008ff */
[----:B------:R-:W-:Y:S01]  /*2170*/  IMAD.IADD R0, R3, 0x1, R10 ;  /* 0x0000000103007824 */ /* 0x000fe200078e020a */
[----:B-1----:R-:W-:Y:S01]  /*2180*/  LEA R157, P1, R6, UR16, 0x1 ;  /* 0x00000010069d7c11 */ /* 0x002fe2000f8208ff */
[----:B------:R-:W-:Y:S01]  /*2190*/  IMAD.IADD R7, R7, 0x1, R11 ;  /* 0x0000000107077824 */ /* 0x000fe200078e020b */
[----:B------:R-:W-:Y:S01]  /*21a0*/  UIADD3 UR14, UPT, UPT, -UR31, UR33, URZ ;  /* 0x000000211f0e7290 */ /* 0x000fe2000fffe1ff */
[----:B-----5:R-:W-:Y:S01]  /*21b0*/  IMAD.U32 R4, RZ, RZ, UR12 ;  /* 0x0000000cff047e24 */ /* 0x020fe2000f8e00ff */
[----:B------:R-:W-:Y:S01]  /*21c0*/  LEA.HI.X R17, R2, UR15, R0, 0x1, P0 ;  /* 0x0000000f02117c11 */ /* 0x000fe200080f0c00 */
[----:B------:R1:W-:Y:S01]  /*21d0*/  STL [R1+0xf8], R157 ;  /* 0x0000f89d01007387 */ /* 0x0003e20000100800 */
[----:B------:R-:W-:Y:S01]  /*21e0*/  LEA.HI.X R156, R6, UR17, R7, 0x1, P1 ;  /* 0x00000011069c7c11 */ /* 0x000fe200088f0c07 */
[----:B------:R-:W-:Y:S01]  /*21f0*/  IMAD.WIDE.U32 R4, R4, UR35, R8 ;  /* 0x0000002304047c25 */ /* 0x000fe2000f8e0008 */
[----:B------:R-:W-:Y:S01]  /*2200*/  LOP3.LUT R0, R176, 0x8, RZ, 0xc0, !PT ;  /* 0x00000008b0007812 */ /* 0x000fe200078ec0ff */
[----:B------:R1:W-:Y:S01]  /*2210*/  STL [R1+0x108], R18 ;  /* 0x0001081201007387 */ /* 0x0003e20000100800 */
[----:B------:R-:W-:Y:S01]  /*2220*/  ISETP.GE.AND P0, PT, R14, UR14, PT ;  /* 0x0000000e0e007c0c */ /* 0x000fe2000bf06270 */
[----:B------:R-:W-:Y:S01]  /*2230*/  IMAD.U32 R2, RZ, RZ, UR13 ;  /* 0x0000000dff027e24 */ /* 0x000fe2000f8e00ff */
[----:B------:R-:W-:Y:S01]  /*2240*/  LOP3.LUT R232, R16, R0, RZ, 0x3c, !PT ;  /* 0x0000000010e87212 */ /* 0x000fe200078e3cff */
[----:B------:R1:W-:Y:S01]  /*2250*/  STL [R1+0xf4], R156 ;  /* 0x0000f49c01007387 */ /* 0x0003e20000100800 */
[----:B------:R-:W-:Y:S01]  /*2260*/  LOP3.LUT R3, R176, 0x30, RZ, 0xc0, !PT ;  /* 0x00000030b0037812 */ /* 0x000fe200078ec0ff */
[----:B------:R-:W-:Y:S01]  /*2270*/  UIMAD.WIDE.U32 UR16, UR20, 0x80, URZ ;  /* 0x00000080141078a5 */ /* 0x000fe2000f8e00ff */
[----:B------:R-:W-:Y:S01]  /*2280*/  LEA R191, R191, UR5, 0x1 ;  /* 0x00000005bfbf7c11 */ /* 0x000fe2000f8e08ff */
[----:B------:R1:W-:Y:S01]  /*2290*/  STL [R1+0x104], R17 ;  /* 0x0001041101007387 */ /* 0x0003e20000100800 */
[----:B------:R-:W-:Y:S01]  /*22a0*/  LEA.HI R246, R155, R3, RZ, 0x1e ;  /* 0x000000039bf67211 */ /* 0x000fe200078ff0ff */
[----:B------:R-:W-:-:S02]  /*22b0*/  IMAD R3, R2, UR35, R5 ;  /* 0x0000002302037c24 */ /* 0x000fc4000f8e0205 */
[----:B------:R1:W-:Y:S01]  /*22c0*/  STL [R1+0x48], R16 ;  /* 0x0000481001007387 */ /* 0x0003e20000100800 */
[----:B------:R-:W-:-:S03]  /*22d0*/  LOP3.LUT R20, R14, UR16, RZ, 0xfc, !PT ;  /* 0x000000100e147c12 */ /* 0x000fc6000f8efcff */
[----:B------:R1:W-:Y:S04]  /*22e0*/  STL [R1+0xa4], R205 ;  /* 0x0000a4cd01007387 */ /* 0x0003e80000100800 */
[----:B------:R1:W-:Y:S01]  /*22f0*/  STL [R1+0xb0], R232 ;  /* 0x0000b0e801007387 */ /* 0x0003e20000100800 */
        /* <DEDUP_REMOVED lines=19> */
.L_x_2301:
[----:B------:R2:W-:Y:S02]  /*2430*/  STS.128 [R191], RZ ;  /* 0x000000ffbf007388 */ /* 0x0005e40000000c00 */
.L_x_2300:
[----:B------:R-:W-:Y:S05]  /*2440*/  BSYNC.RECONVERGENT B0 ;  /* 0x0000000000007941 */ /* 0x000fea0003800200 */
.L_x_2299:
        /* <DEDUP_REMOVED lines=10> */
[C---:B------:R-:W-:Y:S01]  /*24f0*/  VIADD R11, R14.reuse, 0x20 ;  /* 0x000000200e0b7836 */ /* 0x040fe20000000000 */
[----:B------:R-:W-:Y:S01]  /*2500*/  UIMAD.WIDE.U32 UR40, UR38, UR30, URZ ;  /* 0x0000001e262872a5 */ /* 0x000fe2000f8e00ff */
[----:B------:R-:W-:Y:S01]  /*2510*/  VIADD R15, R14, 0x30 ;  /* 0x000000300e0f7836 */ /* 0x000fe20000000000 */
[----:B------:R-:W-:Y:S01]  /*2520*/  BSSY.RECONVERGENT B0, `(.L_x_2302) ;  /* 0x000001b000007945 */ /* 0x000fe20003800200 */
[----:B------:R-:W-:-:S02]  /*2530*/  ISETP.GE.AND P3, PT, R7, UR14, PT ;  /* 0x0000000e07007c0c */ /* 0x000fc4000bf66270 */
        /* <DEDUP_REMOVED lines=9> */
[----:B------:R-:W3:Y:S01]  /*25d0*/  LDCU.64 UR12, c[0x0][0x3b0] ;  /* 0x00007600ff0c77ac */ /* 0x000ee20008000a00 */
[----:B------:R-:W-:Y:S02]  /*25e0*/  IADD3 R0, P0, PT, R20, 0x10, RZ ;  /* 0x0000001014007810 */ /* 0x000fe40007f1e0ff */
[----:B------:R-:W-:Y:S01]  /*25f0*/  MOV R7, R3 ;  /* 0x0000000300077202 */ /* 0x000fe20000000f00 */
[----:B------:R-:W5:Y:S02]  /*2600*/  LDCU.64 UR6, c[0x0][0x380] ;  /* 0x00007000ff0677ac */ /* 0x000f640008000a00 */
[----:B------:R-:W-:-:S04]  /*2610*/  IMAD.X R6, RZ, RZ, UR17, P0 ;  /* 0x00000011ff067e24 */ /* 0x000fc800080e06ff */
[----:B---3--:R-:W-:Y:S02]  /*2620*/  IMAD R8, R6, UR12, RZ ;  /* 0x0000000c06087c24 */ /* 0x008fe4000f8e02ff */
        /* <DEDUP_REMOVED lines=10> */
.L_x_2303:
[----:B------:R-:W-:Y:S05]  /*26d0*/  BSYNC.RECONVERGENT B0 ;  /* 0x0000000000007941 */ /* 0x000fea0003800200 */
.L_x_2302:
        /* <DEDUP_REMOVED lines=22> */
.L_x_2305:
[----:B------:R-:W-:Y:S05]  /*2840*/  BSYNC.RECONVERGENT B0 ;  /* 0x0000000000007941 */ /* 0x000fea0003800200 */
.L_x_2304:
        /* <DEDUP_REMOVED lines=22> */
.L_x_2307:
[----:B------:R-:W-:Y:S05]  /*29b0*/  BSYNC.RECONVERGENT B0 ;  /* 0x0000000000007941 */ /* 0x000fea0003800200 */
.L_x_2306:
        /* <DEDUP_REMOVED lines=22> */
.L_x_2309:
[----:B------:R-:W-:Y:S05]  /*2b20*/  BSYNC.RECONVERGENT B0 ;  /* 0x0000000000007941 */ /* 0x000fea0003800200 */
.L_x_2308:
        /* <DEDUP_REMOVED lines=22> */
.L_x_2311:
[----:B------:R-:W-:Y:S05]  /*2c90*/  BSYNC.RECONVERGENT B0 ;  /* 0x0000000000007941 */ /* 0x000fea0003800200 */
.L_x_2310:
        /* <DEDUP_REMOVED lines=22> */
.L_x_2313:
[----:B------:R-:W-:Y:S05]  /*2e00*/  BSYNC.RECONVERGENT B0 ;  /* 0x0000000000007941 */ /* 0x000fea0003800200 */
.L_x_2312:
        /* <DEDUP_REMOVED lines=8> */
[----:B------:R-:W2:Y:S03]  /*2e90*/  LDCU.64 UR6, c[0x0][0x380] ;  /* 0x00007000ff0677ac */ /* 0x000ea60008000a00 */
[----:B------:R-:W-:-:S05]  /*2ea0*/  IADD3.X R2, PT, PT, RZ, UR17, RZ, P0, !PT ;  /* 0x00000011ff027c10 */ /* 0x000fca00087fe4ff */
[----:B-----5:R-:W-:Y:S01]  /*2eb0*/  IMAD R6, R2, UR12, RZ ;  /* 0x0000000c02067c24 */ /* 0x020fe2000f8e02ff */
[----:B------:R-:W-:-:S05]  /*2ec0*/  MOV R2, R4 ;  /* 0x0000000400027202 */ /* 0x000fca0000000f00 */
        /* <DEDUP_REMOVED lines=9> */
.L_x_2315:
[----:B------:R-:W-:Y:S05]  /*2f60*/  BSYNC.RECONVERGENT B0 ;  /* 0x0000000000007941 */ /* 0x000fea0003800200 */
.L_x_2314:
        /* <DEDUP_REMOVED lines=18> */
.L_x_2318:
[----:B------:R1:W-:Y:S02]  /*3090*/  STS.128 [R191+0x4000], RZ ;  /* 0x004000ffbf007388 */ /* 0x0003e40000000c00 */
.L_x_2317:
[----:B------:R-:W-:Y:S05]  /*30a0*/  BSYNC.RECONVERGENT B0 ;  /* 0x0000000000007941 */ /* 0x000fea0003800200 */
.L_x_2316:
        /* <DEDUP_REMOVED lines=23> */
.L_x_2320:
[----:B------:R-:W-:Y:S05]  /*3220*/  BSYNC.RECONVERGENT B0 ;  /* 0x0000000000007941 */ /* 0x000fea0003800200 */
.L_x_2319:
        /* <DEDUP_REMOVED lines=16> */
.L_x_2322:
[----:B------:R-:W-:Y:S05]  /*3330*/  BSYNC.RECONVERGENT B0 ;  /* 0x0000000000007941 */ /* 0x000fea0003800200 */
.L_x_2321:
        /* <DEDUP_REMOVED lines=20> */
.L_x_2324:
[----:B------:R-:W-:Y:S05]  /*3480*/  BSYNC.RECONVERGENT B0 ;  /* 0x0000000000007941 */ /* 0x000fea0003800200 */
.L_x_2323:
[----:B------:R-:W0:Y:S01]  /*3490*/  LDGDEPBAR ;  /* 0x00000000000079af */ /* 0x000e220000000000 */
[----:B------:R-:W-:Y:S01]  /*34a0*/  USHF.L.U32 UR34, UR34, 0x5, URZ ;  /* 0x0000000522227899 */ /* 0x000fe200080006ff */
[----:B------:R-:W-:Y:S01]  /*34b0*/  SHF.R.U32.HI R152, RZ, 0x5, R178 ;  /* 0x00000005ff987819 */ /* 0x000fe200000116b2 */
[----:B------:R-:W-:Y:S01]  /*34c0*/  UIMAD.WIDE.U32 UR40, UR39, UR30, URZ ;  /* 0x0000001e272872a5 */ /* 0x000fe2000f8e00ff */
[----:B------:R-:W-:Y:S01]  /*34d0*/  IMAD.U32 R0, RZ, RZ, UR20 ;  /* 0x00000014ff007e24 */ /* 0x000fe2000f8e00ff */
[----:B------:R-:W-:Y:S01]  /*34e0*/  UIMAD UR7, UR17, UR30, URZ ;  /* 0x0000001e110772a4 */ /* 0x000fe2000f8e02ff */
[----:B------:R-:W-:Y:S01]  /*34f0*/  BSSY.RECONVERGENT B0, `(.L_x_2325) ;  /* 0x000001b000007945 */ /* 0x000fe20003800200 */
[----:B------:R-:W-:Y:S01]  /*3500*/  IADD3 R155, P1, P0, R12, UR34, R155 ;  /* 0x000000220c9b7c10 */ /* 0x000fe2000f83e09b */
[----:B------:R-:W-:Y:S01]  /*3510*/  USHF.R.S32.HI UR34, URZ, 0x1f, UR34 ;  /* 0x0000001fff227899 */ /* 0x000fe20008011422 */
[----:B------:R-:W-:Y:S01]  /*3520*/  IMAD R152, R0, 0x8, R152 ;  /* 0x0000000800987824 */ /* 0x000fe200078e0298 */
[----:B------:R-:W-:Y:S01]  /*3530*/  UIADD3 UR26, UPT, UPT, UR32, UR26, -UR33 ;  /* 0x0000001a201a7290 */ /* 0x000fe2000fffe821 */
[----:B------:R-:W-:Y:S01]  /*3540*/  LOP3.LUT R154, R176, 0x1f0, RZ, 0xc0, !PT ;  /* 0x000001f0b09a7812 */ /* 0x000fe200078ec0ff */
[----:B------:R-:W-:-:S02]  /*3550*/  UIADD3 UR7, UPT, UPT, UR41, UR7, URZ ;  /* 0x0000000729077290 */ /* 0x000fc4000fffe0ff */
[----:B------:R-:W-:Y:S01]  /*3560*/  IADD3.X R153, PT, PT, R13, UR34, RZ, P1, P0 ;  /* 0x000000220d997c10 */ /* 0x000fe20008fe04ff */
        /* <DEDUP_REMOVED lines=16> */
.L_x_2327:
[----:B------:R1:W-:Y:S01]  /*3670*/  STS.128 [R191+0x6000], RZ ;  /* 0x006000ffbf007388 */ /* 0x0003e20000000c00 */
[----:B------:R-:W-:Y:S05]  /*3680*/  BRA `(.L_x_2328) ;  /* 0x0000000000047947 */ /* 0x000fea0003800000 */
.L_x_2326:
[----:B------:R1:W-:Y:S02]  /*3690*/  STS.128 [R191+0x6000], RZ ;  /* 0x006000ffbf007388 */ /* 0x0003e40000000c00 */
.L_x_2328:
[----:B------:R-:W-:Y:S05]  /*36a0*/  BSYNC.RECONVERGENT B0 ;  /* 0x0000000000007941 */ /* 0x000fea0003800200 */
.L_x_2325:
[----:B------:R-:W-:Y:S01]  /*36b0*/  ISETP.GE.AND P0, PT, R10, UR15, PT ;  /* 0x0000000f0a007c0c */ /* 0x000fe2000bf06270 */
[C---:B------:R-:W-:Y:S01]  /*36c0*/  IMAD.SHL.U32 R177, R178.reuse, 0x20, RZ ;  /* 0x00000020b2b17824 */ /* 0x040fe200078e00ff */
[----:B--2---:R-:W-:Y:S01]  /*36d0*/  LOP3.LUT R2, R178, 0x8, RZ, 0xc0, !PT ;  /* 0x00000008b2027812 */ /* 0x004fe200078ec0ff */
[----:B------:R-:W-:Y:S01]  /*36e0*/  BSSY.RECONVERGENT B0, `(.L_x_2329) ;  /* 0x000001b000007945 */ /* 0x000fe20003800200 */
[----:B------:R-:W-:Y:S02]  /*36f0*/  LOP3.LUT R6, R19, 0x400, RZ, 0xc0, !PT ;  /* 0x0000040013067812 */ /* 0x000fe400078ec0ff */
[----:B------:R-:W-:Y:S02]  /*3700*/  LOP3.LUT R177, R177, 0x7c00, RZ, 0xc0, !PT ;  /* 0x00007c00b1b17812 */ /* 0x000fe400078ec0ff */
[----:B------:R-:W-:Y:S02]  /*3710*/  LOP3.LUT R2, R16, R2, RZ, 0x3c, !PT ;  /* 0x0000000210027212 */ /* 0x000fe400078e3cff */
[----:B------:R-:W-:-:S02]  /*3720*/  LOP3.LUT R0, R205, R177, RZ, 0xfc, !PT ;  /* 0x000000b1cd007212 */ /* 0x000fc400078efcff */
[----:B------:R-:W-:Y:S01]  /*3730*/  ISETP.GE.AND P2, PT, R11, UR15, PT ;  /* 0x0000000f0b007c0c */ /* 0x000fe2000bf46270 */
[----:B------:R2:W-:Y:S01]  /*3740*/  @P0 STS.128 [R191+0x6800], RZ ;  /* 0x006800ffbf000388 */ /* 0x0005e20000000c00 */
[----:B------:R-:W-:Y:S01]  /*3750*/  ISETP.GE.AND P1, PT, R15, UR15, PT ;  /* 0x0000000f0f007c0c */ /* 0x000fe2000bf26270 */
[----:B------:R-:W-:Y:S02]  /*3760*/  IMAD R6, R2, 0x2, R6 ;  /* 0x0000000202067824 */ /* 0x000fe400078e0206 */
        /* <DEDUP_REMOVED lines=18> */
.L_x_2330:
[----:B------:R-:W-:Y:S05]  /*3890*/  BSYNC.RECONVERGENT B0 ;  /* 0x0000000000007941 */ /* 0x000fea0003800200 */
.L_x_2329:
[----:B------:R2:W-:Y:S01]  /*38a0*/  @P2 STS.128 [R191+0x7000], RZ ;  /* 0x007000ffbf002388 */ /* 0x0005e20000000c00 */
[----:B------:R-:W-:Y:S01]  /*38b0*/  BSSY.RECONVERGENT B0, `(.L_x_2331) ;  /* 0x0000011000007945 */ /* 0x000fe20003800200 */
[----:B-1----:R-:W-:-:S03]  /*38c0*/  LEA R16, R0, UR5, 0x1 ;  /* 0x0000000500107c11 */ /* 0x002fc6000f8e08ff */
[----:B------:R-:W-:Y:S05]  /*38d0*/  @P2 BRA `(.L_x_2332) ;  /* 0x0000000000382947 */ /* 0x000fea0003800000 */
[----:B------:R-:W1:Y:S02]  /*38e0*/  LDCU UR6, c[0x0][0x440] ;  /* 0x00008800ff0677ac */ /* 0x000e640008000800 */
[----:B-1----:R-:W-:-:S13]  /*38f0*/  ISETP.GE.AND P0, PT, R172, UR6, PT ;  /* 0x00000006ac007c0c */ /* 0x002fda000bf06270 */
        /* <DEDUP_REMOVED lines=12> */
.L_x_2332:
[----:B------:R-:W-:Y:S05]  /*39c0*/  BSYNC.RECONVERGENT B0 ;  /* 0x0000000000007941 */ /* 0x000fea0003800200 */
.L_x_2331:
        /* <DEDUP_REMOVED lines=21> */
.L_x_2334:
[----:B------:R-:W-:Y:S05]  /*3b20*/  BSYNC.RECONVERGENT B0 ;  /* 0x0000000000007941 */ /* 0x000fea0003800200 */
.L_x_2333:
[----:B------:R-:W-:Y:S01]  /*3b30*/  LDSM.16.M88.4 R12, [R16] ;  /* 0x00000000100c783b */ /* 0x000fe20000000200 */
[----:B------:R-:W-:Y:S01]  /*3b40*/  IMAD.MOV.U32 R0, RZ, RZ, 0x20 ;  /* 0x00000020ff007424 */ /* 0x000fe200078e00ff */
[----:B------:R-:W-:Y:S01]  /*3b50*/  LOP3.LUT P6, RZ, R178, 0x2, RZ, 0xc0, !PT ;  /* 0x00000002b2ff7812 */ /* 0x000fe200078cc0ff */
[----:B------:R-:W-:Y:S01]  /*3b60*/  VIADD R17, R6, UR5 ;  /* 0x0000000506117c36 */ /* 0x000fe20008000000 */
[----:B------:R-:W5:Y:S01]  /*3b70*/  LDSM.16.M88.4 R28, [R6+UR5+0x4000] ;  /* 0x00400005061c783b */ /* 0x000f620008000200 */
[C---:B------:R-:W-:Y:S01]  /*3b80*/  LOP3.LUT P2, RZ, R178.reuse, 0x4, RZ, 0xc0, !PT ;  /* 0x00000004b2ff7812 */ /* 0x040fe2000784c0ff */
[----:B------:R-:W-:Y:S01]  /*3b90*/  IMAD.SHL.U32 R158, R178, 0x2, RZ ;  /* 0x00000002b29e7824 */ /* 0x000fe200078e00ff */
[----:B------:R-:W-:Y:S01]  /*3ba0*/  SEL R0, R0, 0xffffffe0, !P6 ;  /* 0xffffffe000007807 */ /* 0x000fe20007000000 */
[----:B---3--:R-:W3:Y:S01]  /*3bb0*/  LDSM.16.M88.4 R8, [R16+0x2000] ;  /* 0x002000001008783b */ /* 0x008ee20000000200 */
[----:B------:R-:W-:Y:S02]  /*3bc0*/  UISETP.GT.U32.AND UP0, UPT, UR30, UR18, UPT ;  /* 0x000000121e00728c */ /* 0x000fe4000bf04070 */
[----:B------:R-:W-:Y:S01]  /*3bd0*/  LOP3.LUT R234, R158, 0x6, RZ, 0xc0, !PT ;  /* 0x000000069eea7812 */ /* 0x000fe200078ec0ff */
[----:B------:R-:W2:Y:S01]  /*3be0*/  LDSM.16.M88.4 R24, [R6+UR5+0x4800] ;  /* 0x004800050618783b */ /* 0x000ea20008000200 */
[--C-:B-1----:R-:W-:Y:S01]  /*3bf0*/  IMAD.IADD R2, R17, 0x1, R0.reuse ;  /* 0x0000000111027824 */ /* 0x102fe200078e0200 */
[----:B------:R-:W1:Y:S01]  /*3c00*/  LDCU.U8 UR12, c[0x0][0x4f8] ;  /* 0x00009f00ff0c77ac */ /* 0x000e620008000000 */
[----:B------:R-:W-:Y:S01]  /*3c10*/  IMAD.IADD R3, R16, 0x1, R0 ;  /* 0x0000000110037824 */ /* 0x000fe200078e0200 */
[----:B------:R-:W4:Y:S04]  /*3c20*/  LDSM.16.M88.4 R32, [R6+UR5+0x5000] ;  /* 0x005000050620783b */ /* 0x000f280008000200 */
[----:B------:R-:W1:Y:S04]  /*3c30*/  LDSM.16.M88.4 R36, [R6+UR5+0x5800] ;  /* 0x005800050624783b */ /* 0x000e680008000200 */
[----:B------:R-:W-:Y:S04]  /*3c40*/  LDSM.16.M88.4 R44, [R2+0x4800] ;  /* 0x00480000022c783b */ /* 0x000fe80000000200 */
[----:B------:R-:W1:Y:S04]  /*3c50*/  LDSM.16.M88.4 R20, [R3] ;  /* 0x000000000314783b */ /* 0x000e680000000200 */
[----:B------:R-:W-:Y:S04]  /*3c60*/  LDSM.16.M88.4 R4, [R3+0x2000] ;  /* 0x002000000304783b */ /* 0x000fe80000000200 */
[----:B------:R-:W1:Y:S04]  /*3c70*/  LDSM.16.M88.4 R56, [R2+0x5000] ;  /* 0x005000000238783b */ /* 0x000e680000000200 */
[----:B------:R-:W1:Y:S01]  /*3c80*/  LDSM.16.M88.4 R40, [R2+0x4000] ;  /* 0x004000000228783b */ /* 0x000e620000000200 */
[-C--:B-----5:R-:W-:Y:S03]  /*3c90*/  HMMA.16816.F32.BF16 R88, R12, R28.reuse, RZ ;  /* 0x0000001c0c58723c */ /* 0x0a0fe600000418ff */
[----:B------:R5:W1:Y:S04]  /*3ca0*/  LDSM.16.M88.4 R76, [R2+0x5800] ;  /* 0x00580000024c783b */ /* 0x000a680000000200 */
[----:B------:R-:W-:Y:S01]  /*3cb0*/  STL [R1], R17 ;  /* 0x0000001101007387 */ /* 0x000fe20000100800 */
[C---:B---3--:R-:W-:Y:S03]  /*3cc0*/  HMMA.16816.F32.BF16 R84, R8.reuse, R28, RZ ;  /* 0x0000001c0854723c */ /* 0x048fe600000418ff */
[----:B------:R-:W0:Y:S05]  /*3cd0*/  LDGDEPBAR ;  /* 0x00000000000079af */ /* 0x000e2a0000000000 */
[-C--:B------:R-:W-:Y:S08]  /*3ce0*/  HMMA.16816.F32.BF16 R80, R8, R30.reuse, RZ ;  /* 0x0000001e0850723c */ /* 0x080ff000000418ff */
[----:B------:R-:W-:Y:S01]  /*3cf0*/  HMMA.16816.F32.BF16 R100, R12, R30, RZ ;  /* 0x0000001e0c64723c */ /* 0x000fe200000418ff */
[----:B-----5:R-:W-:-:S05]  /*3d00*/  IMAD.MOV.U32 R2, RZ, RZ, 0x40 ;  /* 0x00000040ff027424 */ /* 0x020fca00078e00ff */
[----:B------:R-:W-:Y:S02]  /*3d10*/  SEL R235, R2, 0xffffffc0, !P2 ;  /* 0xffffffc002eb7807 */ /* 0x000fe40005000000 */
[-C--:B--2---:R-:W-:Y:S02]  /*3d20*/  HMMA.16816.F32.BF16 R28, R12, R24.reuse, RZ ;  /* 0x000000180c1c723c */ /* 0x084fe400000418ff */
[----:B------:R-:W-:Y:S01]  /*3d30*/  IADD3 R2, PT, PT, R16, R235, RZ ;  /* 0x000000eb10027210 */ /* 0x000fe20007ffe0ff */
[----:B------:R-:W-:Y:S01]  /*3d40*/  IMAD.IADD R247, R17, 0x1, R235 ;  /* 0x0000000111f77824 */ /* 0x000fe200078e02eb */
[----:B------:R-:W-:Y:S03]  /*3d50*/  STL [R1+0x80], R235 ;  /* 0x000080eb01007387 */ /* 0x000fe60000100800 */
[C---:B------:R-:W-:Y:S01]  /*3d60*/  IMAD.IADD R3, R0.reuse, 0x1, R2 ;  /* 0x0000000100037824 */ /* 0x040fe200078e0202 */
[C---:B------:R-:W-:Y:S01]  /*3d70*/  HMMA.16816.F32.BF16 R72, R8.reuse, R24, RZ ;  /* 0x000000180848723c */ /* 0x040fe200000418ff */
[----:B------:R-:W-:Y:S04]  /*3d80*/  LDSM.16.M88.4 R16, [R2] ;  /* 0x000000000210783b */ /* 0x000fe80000000200 */
[----:B------:R-:W-:Y:S03]  /*3d90*/  STL [R1+0x13c], R158 ;  /* 0x00013c9e01007387 */ /* 0x000fe60000100800 */
[C---:B----4-:R-:W-:Y:S01]  /*3da0*/  HMMA.16816.F32.BF16 R64, R8.reuse, R32, RZ ;  /* 0x000000200840723c */ /* 0x050fe200000418ff */
[----:B------:R-:W-:Y:S07]  /*3db0*/  STL [R1+0x138], R234 ;  /* 0x000138ea01007387 */ /* 0x000fee0000100800 */
[C---:B-1----:R-:W-:Y:S08]  /*3dc0*/  HMMA.16816.F32.BF16 R52, R8.reuse, R36, RZ ;  /* 0x000000240834723c */ /* 0x042ff000000418ff */
[C---:B------:R-:W-:Y:S08]  /*3dd0*/  HMMA.16816.F32.BF16 R68, R8.reuse, R26, RZ ;  /* 0x0000001a0844723c */ /* 0x040ff000000418ff */
[C---:B------:R-:W-:Y:S08]  /*3de0*/  HMMA.16816.F32.BF16 R60, R8.reuse, R34, RZ ;  /* 0x00000022083c723c */ /* 0x040ff000000418ff */
[----:B------:R-:W-:Y:S08]  /*3df0*/  HMMA.16816.F32.BF16 R48, R8, R38, RZ ;  /* 0x000000260830723c */ /* 0x000ff000000418ff */
[C---:B------:R-:W-:Y:S01]  /*3e00*/  HMMA.16816.F32.BF16 R96, R12.reuse, R26, RZ ;  /* 0x0000001a0c60723c */ /* 0x040fe200000418ff */
[----:B------:R-:W-:Y:S07]  /*3e10*/  LDSM.16.M88.4 R24, [R247+0x5000] ;  /* 0x00500000f718783b */ /* 0x000fee0000000200 */
[C---:B------:R-:W-:Y:S08]  /*3e20*/  HMMA.16816.F32.BF16 R8, R12.reuse, R32, RZ ;  /* 0x000000200c08723c */ /* 0x040ff000000418ff */
[C---:B------:R-:W-:Y:S01]  /*3e30*/  HMMA.16816.F32.BF16 R148, R12.reuse, R34, RZ ;  /* 0x000000220c94723c */ /* 0x040fe200000418ff */
[----:B------:R-:W-:Y:S07]  /*3e40*/  LDSM.16.M88.4 R32, [R247+0x4000] ;  /* 0x00400000f720783b */ /* 0x000fee0000000200 */
[C---:B------:R-:W-:Y:S08]  /*3e50*/  HMMA.16816.F32.BF16 R92, R12.reuse, R36, RZ ;  /* 0x000000240c5c723c */ /* 0x040ff000000418ff */
[----:B------:R-:W-:Y:S01]  /*3e60*/  HMMA.16816.F32.BF16 R144, R12, R38, RZ ;  /* 0x000000260c90723c */ /* 0x000fe200000418ff */
[----:B------:R1:W2:Y:S04]  /*3e70*/  LDSM.16.M88.4 R12, [R2+0x2000] ;  /* 0x00200000020c783b */ /* 0x0002a80000000200 */
[----:B------:R-:W-:Y:S03]  /*3e80*/  LDSM.16.M88.4 R36, [R247+0x5800] ;  /* 0x00580000f724783b */ /* 0x000fe60000000200 */
[----:B------:R-:W-:Y:S01]  /*3e90*/  HMMA.16816.F32.BF16 R112, R20, R44, R28 ;  /* 0x0000002c1470723c */ /* 0x000fe2000004181c */
[----:B------:R-:W3:Y:S07]  /*3ea0*/  LDSM.16.M88.4 R28, [R247+0x4800] ;  /* 0x00480000f71c783b */ /* 0x000eee0000000200 */
[----:B------:R-:W-:Y:S01]  /*3eb0*/  HMMA.16816.F32.BF16 R124, R4, R58, R60 ;  /* 0x0000003a047c723c */ /* 0x000fe2000004183c */
[----:B-1----:R-:W-:-:S07]  /*3ec0*/  IMAD.IADD R2, R0, 0x1, R247 ;  /* 0x0000000100027824 */ /* 0x002fce00078e02f7 */
[C---:B------:R-:W-:Y:S08]  /*3ed0*/  HMMA.16816.F32.BF16 R104, R4.reuse, R40, R84 ;  /* 0x000000280468723c */ /* 0x040ff00000041854 */
[C---:B------:R-:W-:Y:S08]  /*3ee0*/  HMMA.16816.F32.BF16 R136, R4.reuse, R44, R72 ;  /* 0x0000002c0488723c */ /* 0x040ff00000041848 */
[----:B------:R-:W-:Y:S08]  /*3ef0*/  HMMA.16816.F32.BF16 R140, R4, R42, R80 ;  /* 0x0000002a048c723c */ /* 0x000ff00000041850 */
[C---:B------:R-:W-:Y:S08]  /*3f00*/  HMMA.16816.F32.BF16 R108, R20.reuse, R40, R88 ;  /* 0x00000028146c723c */ /* 0x040ff00000041858 */
[----:B------:R-:W-:Y:S01]  /*3f10*/  HMMA.16816.F32.BF16 R60, R20, R42, R100 ;  /* 0x0000002a143c723c */ /* 0x000fe20000041864 */
[----:B------:R-:W-:Y:S07]  /*3f20*/  LDSM.16.M88.4 R40, [R2+0x5800] ;  /* 0x005800000228783b */ /* 0x000fee0000000200 */
[C---:B------:R-:W-:Y:S08]  /*3f30*/  HMMA.16816.F32.BF16 R128, R4.reuse, R56, R64 ;  /* 0x000000380480723c */ /* 0x040ff00000041840 */
[C---:B------:R-:W-:Y:S01]  /*3f40*/  HMMA.16816.F32.BF16 R84, R4.reuse, R76, R52 ;  /* 0x0000004c0454723c */ /* 0x040fe20000041834 */
[----:B------:R-:W-:Y:S07]  /*3f50*/  LDSM.16.M88.4 R52, [R2+0x4000] ;  /* 0x004000000234783b */ /* 0x000fee0000000200 */
[C---:B------:R-:W-:Y:S08]  /*3f60*/  HMMA.16816.F32.BF16 R132, R4.reuse, R46, R68 ;  /* 0x0000002e0484723c */ /* 0x040ff00000041844 */
[----:B------:R-:W-:Y:S01]  /*3f70*/  HMMA.16816.F32.BF16 R72, R4, R78, R48 ;  /* 0x0000004e0448723c */ /* 0x000fe20000041830 */
[----:B------:R-:W-:Y:S04]  /*3f80*/  LDSM.16.M88.4 R4, [R3+0x2000] ;  /* 0x002000000304783b */ /* 0x000fe80000000200 */
[----:B------:R-:W1:Y:S03]  /*3f90*/  LDSM.16.M88.4 R48, [R2+0x4800] ;  /* 0x004800000230783b */ /* 0x000e660000000200 */
[C---:B------:R-:W-:Y:S01]  /*3fa0*/  HMMA.16816.F32.BF16 R116, R20.reuse, R56, R8 ;  /* 0x000000381474723c */ /* 0x040fe20000041808 */
[----:B------:R4:W5:Y:S07]  /*3fb0*/  LDSM.16.M88.4 R8, [R3] ;  /* 0x000000000308783b */ /* 0x00096e0000000200 */
[----:B------:R-:W-:Y:S01]  /*3fc0*/  HMMA.16816.F32.BF16 R64, R20, R46, R96 ;  /* 0x0000002e1440723c */ /* 0x000fe20000041860 */
[----:B------:R2:W5:Y:S01]  /*3fd0*/  LDSM.16.M88.4 R44, [R2+0x5000] ;  /* 0x00500000022c783b */ /* 0x0005620000000200 */
[----:B------:R-:W-:-:S06]  /*3fe0*/  DEPBAR.LE SB0, 0x0 ;  /* 0x000080000000791a */ /* 0x000fcc0000000000 */
[C---:B------:R-:W-:Y:S08]  /*3ff0*/  HMMA.16816.F32.BF16 R68, R20.reuse, R58, R148 ;  /* 0x0000003a1444723c */ /* 0x040ff00000041894 */
[----:B------:R-:W-:Y:S01]  /*4000*/  HMMA.16816.F32.BF16 R120, R20, R76, R92 ;  /* 0x0000004c1478723c */ /* 0x000fe2000004185c */
[----:B----4-:R-:W-:-:S07]  /*4010*/  MOV R3, UR26 ;  /* 0x0000001a00037c02 */ /* 0x010fce0008000f00 */
[----:B------:R-:W-:Y:S01]  /*4020*/  HMMA.16816.F32.BF16 R76, R20, R78, R144 ;  /* 0x0000004e144c723c */ /* 0x000fe20000041890 */
[----:B--2---:R-:W-:-:S04]  /*4030*/  SHF.R.U32.HI R2, RZ, 0x2, R178 ;  /* 0x00000002ff027819 */ /* 0x004fc800000116b2 */
[----:B------:R-:W-:-:S03]  /*4040*/  LOP3.LUT R2, R2, 0x7, RZ, 0xc0, !PT ;  /* 0x0000000702027812 */ /* 0x000fc600078ec0ff */
[----:B------:R-:W-:Y:S01]  /*4050*/  HMMA.16816.F32.BF16 R104, R12, R32, R104 ;  /* 0x000000200c68723c */ /* 0x000fe20000041868 */
[----:B------:R-:W-:-:S04]  /*4060*/  IADD3 R2, PT, PT, R2, UR31, R154 ;  /* 0x0000001f02027c10 */ /* 0x000fc8000fffe09a */
[----:B------:R-:W-:-:S03]  /*4070*/  IADD3 R3, PT, PT, R2, 0x1, R3 ;  /* 0x0000000102037810 */ /* 0x000fc60007ffe003 */
[----:B------:R-:W-:Y:S01]  /*4080*/  HMMA.16816.F32.BF16 R100, R12, R34, R140 ;  /* 0x000000220c64723c */ /* 0x000fe2000004188c */
[----:B------:R-:W-:-:S07]  /*4090*/  VIMNMX R187, PT, PT, R3, UR32, PT ;  /* 0x0000002003bb7c48 */ /* 0x000fce000bfe0100 */
[C---:B------:R-:W-:Y:S08]  /*40a0*/  HMMA.16816.F32.BF16 R56, R16.reuse, R32, R108 ;  /* 0x000000201038723c */ /* 0x040ff0000004186c */
[----:B------:R-:W-:Y:S08]  /*40b0*/  HMMA.16816.F32.BF16 R60, R16, R34, R60 ;  /* 0x00000022103c723c */ /* 0x000ff0000004183c */
[C---:B---3--:R-:W-:Y:S08]  /*40c0*/  HMMA.16816.F32.BF16 R96, R12.reuse, R28, R136 ;  /* 0x0000001c0c60723c */ /* 0x048ff00000041888 */
[C---:B------:R-:W-:Y:S08]  /*40d0*/  HMMA.16816.F32.BF16 R80, R12.reuse, R36, R84 ;  /* 0x000000240c50723c */ /* 0x040ff00000041854 */
[----:B------:R-:W-:Y:S08]  /*40e0*/  HMMA.16816.F32.BF16 R92, R12, R30, R132 ;  /* 0x0000001e0c5c723c */ /* 0x000ff00000041884 */
[----:B------:R-:W-:Y:S08]  /*40f0*/  HMMA.16816.F32.BF16 R32, R16, R28, R112 ;  /* 0x0000001c1020723c */ /* 0x000ff00000041870 */
[C---:B------:R-:W-:Y:S08]  /*4100*/  HMMA.16816.F32.BF16 R88, R12.reuse, R24, R128 ;  /* 0x000000180c58723c */ /* 0x040ff00000041880 */
[----:B------:R-:W-:Y:S08]  /*4110*/  HMMA.16816.F32.BF16 R84, R12, R26, R124 ;  /* 0x0000001a0c54723c */ /* 0x000ff0000004187c */
[C---:B------:R-:W-:Y:S08]  /*4120*/  HMMA.16816.F32.BF16 R28, R16.reuse, R30, R64 ;  /* 0x0000001e101c723c */ /* 0x040ff00000041840 */
[----:B------:R-:W-:Y:S08]  /*4130*/  HMMA.16816.F32.BF16 R20, R16, R24, R116 ;  /* 0x000000181014723c */ /* 0x000ff00000041874 */
[----:B------:R-:W-:Y:S08]  /*4140*/  HMMA.16816.F32.BF16 R72, R12, R38, R72 ;  /* 0x000000260c48723c */ /* 0x000ff00000041848 */
[C---:B------:R-:W-:Y:S08]  /*4150*/  HMMA.16816.F32.BF16 R24, R16.reuse, R26, R68 ;  /* 0x0000001a1018723c */ /* 0x040ff00000041844 */
[C---:B------:R-:W-:Y:S08]  /*4160*/  HMMA.16816.F32.BF16 R12, R16.reuse, R36, R120 ;  /* 0x00000024100c723c */ /* 0x040ff00000041878 */
[----:B------:R-:W-:Y:S08]  /*4170*/  HMMA.16816.F32.BF16 R16, R16, R38, R76 ;  /* 0x000000261010723c */ /* 0x000ff0000004184c */
[C---:B-1----:R-:W-:Y:S08]  /*4180*/  HMMA.16816.F32.BF16 R96, R4.reuse, R48, R96 ;  /* 0x000000300460723c */ /* 0x042ff00000041860 */
[----:B------:R-:W-:Y:S08]  /*4190*/  HMMA.16816.F32.BF16 R92, R4, R50, R92 ;  /* 0x00000032045c723c */ /* 0x000ff0000004185c */
[C---:B-----5:R-:W-:Y:S08]  /*41a0*/  HMMA.16816.F32.BF16 R36, R8.reuse, R48, R32 ;  /* 0x000000300824723c */ /* 0x060ff00000041820 */
[----:B------:R-:W-:Y:S08]  /*41b0*/  HMMA.16816.F32.BF16 R28, R8, R50, R28 ;  /* 0x00000032081c723c */ /* 0x000ff0000004181c */
[C---:B------:R-:W-:Y:S08]  /*41c0*/  HMMA.16816.F32.BF16 R88, R4.reuse, R44, R88 ;  /* 0x0000002c0458723c */ /* 0x040ff00000041858 */
[----:B------:R-:W-:Y:S08]  /*41d0*/  HMMA.16816.F32.BF16 R84, R4, R46, R84 ;  /* 0x0000002e0454723c */ /* 0x000ff00000041854 */
[C---:B------:R-:W-:Y:S08]  /*41e0*/  HMMA.16816.F32.BF16 R48, R8.reuse, R44, R20 ;  /* 0x0000002c0830723c */ /* 0x040ff00000041814 */
[----:B------:R-:W-:Y:S08]  /*41f0*/  HMMA.16816.F32.BF16 R24, R8, R46, R24 ;  /* 0x0000002e0818723c */ /* 0x000ff00000041818 */
[C---:B------:R-:W-:Y:S08]  /*4200*/  HMMA.16816.F32.BF16 R80, R4.reuse, R40, R80 ;  /* 0x000000280450723c */ /* 0x040ff00000041850 */
[----:B------:R-:W-:Y:S08]  /*4210*/  HMMA.16816.F32.BF16 R72, R4, R42, R72 ;  /* 0x0000002a0448723c */ /* 0x000ff00000041848 */
[C---:B------:R-:W-:Y:S08]  /*4220*/  HMMA.16816.F32.BF16 R44, R8.reuse, R40, R12 ;  /* 0x00000028082c723c */ /* 0x040ff0000004180c */
[C---:B------:R-:W-:Y:S08]  /*4230*/  HMMA.16816.F32.BF16 R56, R8.reuse, R52, R56 ;  /* 0x000000340838723c */ /* 0x040ff00000041838 */
[C---:B------:R-:W-:Y:S08]  /*4240*/  HMMA.16816.F32.BF16 R60, R8.reuse, R54, R60 ;  /* 0x00000036083c723c */ /* 0x040ff0000004183c */
[----:B------:R-:W-:Y:S08]  /*4250*/  HMMA.16816.F32.BF16 R40, R8, R42, R16 ;  /* 0x0000002a0828723c */ /* 0x000ff00000041810 */
[C---:B------:R-:W-:Y:S08]  /*4260*/  HMMA.16816.F32.BF16 R104, R4.reuse, R52, R104 ;  /* 0x000000340468723c */ /* 0x040ff00000041868 */
[----:B------:R-:W-:Y:S01]  /*4270*/  HMMA.16816.F32.BF16 R100, R4, R54, R100 ;  /* 0x000000360464723c */ /* 0x000fe20000041864 */
[----:B------:R-:W-:-:S02]  /*4280*/  IMAD.U32 R4, RZ, RZ, UR24 ;  /* 0x00000018ff047e24 */ /* 0x000fc4000f8e00ff */
[----:B------:R-:W-:-:S03]  /*4290*/  IMAD.U32 R5, RZ, RZ, UR32 ;  /* 0x00000020ff057e24 */ /* 0x000fc6000f8e00ff */
[----:B------:R-:W-:Y:S01]  /*42a0*/  IADD3 R183, PT, PT, R2, UR32, -R4 ;  /* 0x0000002002b77c10 */ /* 0x000fe2000fffe804 */
[----:B------:R-:W-:Y:S01]  /*42b0*/  VIADD R2, R234, UR22 ;  /* 0x00000016ea027c36 */ /* 0x000fe20008000000 */
[C-C-:B------:R-:W-:Y:S02]  /*42c0*/  VIADDMNMX R189, R3.reuse, 0x8, R5.reuse, PT ;  /* 0x0000000803bd7846 */ /* 0x140fe40003800105 */
[--C-:B------:R-:W-:Y:S01]  /*42d0*/  VIADDMNMX R188, R3, 0x40, R5.reuse, PT ;  /* 0x0000004003bc7846 */ /* 0x100fe20003800105 */
[----:B------:R-:W-:Y:S01]  /*42e0*/  VIADD R32, R183, 0x40 ;  /* 0x00000040b7207836 */ /* 0x000fe20000000000 */
[----:B------:R-:W-:Y:S01]  /*42f0*/  VIADDMNMX R190, R3, 0x48, R5, PT ;  /* 0x0000004803be7846 */ /* 0x000fe20003800105 */
[C---:B------:R-:W-:Y:S01]  /*4300*/  VIADD R34, R183.reuse, 0x48 ;  /* 0x00000048b7227836 */ /* 0x040fe20000000000 */
[----:B------:R-:W-:Y:S01]  /*4310*/  IADD3 R33, PT, PT, R183, 0x8, RZ ;  /* 0x00000008b7217810 */ /* 0x000fe20007ffe0ff */
[----:B------:R-:W-:Y:S06]  /*4320*/  BAR.SYNC.DEFER_BLOCKING 0x0 ;  /* 0x0000000000007b1d */ /* 0x000fec0000010000 */
[----:B------:R-:W-:Y:S05]  /*4330*/  BRA.U !UP0, `(.L_x_2335) ;  /* 0x0000000108f07547 */ /* 0x000fea000b800000 */
[----:B------:R-:W1:Y:S01]  /*4340*/  LDCU UR6, c[0x0][0x440] ;  /* 0x00008800ff0677ac */ /* 0x000e620008000800 */
[----:B------:R-:W-:Y:S01]  /*4350*/  IMAD.U32 R3, RZ, RZ, UR10 ;  /* 0x0000000aff037e24 */ /* 0x000fe2000f8e00ff */
[----:B------:R-:W-:Y:S01]  /*4360*/  BSSY.RECONVERGENT B0, `(.L_x_2336) ;  /* 0x0000038000007945 */ /* 0x000fe20003800200 */
[----:B------:R-:W-:Y:S01]  /*4370*/  IMAD.U32 R7, RZ, RZ, UR10 ;  /* 0x0000000aff077e24 */ /* 0x000fe2000f8e00ff */
[----:B------:R-:W-:Y:S01]  /*4380*/  UIADD3 UR7, UPT, UPT, UR23, -0x2, URZ ;  /* 0xfffffffe17077890 */ /* 0x000fe2000fffe0ff */
[----:B------:R-:W-:-:S03]  /*4390*/  IMAD.U32 R6, RZ, RZ, UR11 ;  /* 0x0000000bff067e24 */ /* 0x000fc6000f8e00ff */
        /* <DEDUP_REMOVED lines=52> */
.L_x_2337:
[----:B------:R-:W-:Y:S05]  /*46e0*/  BSYNC.RECONVERGENT B0 ;  /* 0x0000000000007941 */ /* 0x000fea0003800200 */
.L_x_2336:
[----:B------:R-:W0:Y:S02]  /*46f0*/  LDGDEPBAR ;  /* 0x00000000000079af */ /* 0x000e240000000000 */
.L_x_2335:
[C---:B-1----:R-:W-:Y:S01]  /*4700*/  VIADD R4, R2.reuse, 0x8 ;  /* 0x0000000802047836 */ /* 0x042fe20000000000 */
[----:B------:R-:W-:Y:S01]  /*4710*/  USHF.L.U32 UR6, UR30, 0x1, URZ ;  /* 0x000000011e067899 */ /* 0x000fe200080006ff */
[C---:B------:R-:W-:Y:S01]  /*4720*/  VIADD R5, R2.reuse, 0x1 ;  /* 0x0000000102057836 */ /* 0x040fe20000000000 */
[----:B------:R-:W-:Y:S01]  /*4730*/  UIADD3 UR34, UPT, UPT, UR36, -0x61c88647, URZ ;  /* 0x9e3779b924227890 */ /* 0x000fe2000fffe0ff */
[C---:B------:R-:W-:Y:S01]  /*4740*/  VIADD R3, R2.reuse, 0x9 ;  /* 0x0000000902037836 */ /* 0x040fe20000000000 */
[-C--:B------:R-:W-:Y:S01]  /*4750*/  ISETP.GT.AND P1, PT, R33, R4.reuse, PT ;  /* 0x000000042100720c */ /* 0x080fe20003f24270 */
[----:B--2---:R-:W-:Y:S01]  /*4760*/  VIADD R6, R2, 0x10 ;  /* 0x0000001002067836 */ /* 0x004fe20000000000 */
[----:B------:R-:W-:Y:S01]  /*4770*/  ISETP.GE.AND P5, PT, R5, R187, PT ;  /* 0x000000bb0500720c */ /* 0x000fe20003fa6270 */
[----:B------:R-:W-:Y:S01]  /*4780*/  IMAD.WIDE.U32 R230, R152, -0x326172a9, RZ ;  /* 0xcd9e8d5798e67825 */ /* 0x000fe200078e00ff */
[----:B------:R-:W-:Y:S01]  /*4790*/  FSEL R13, R62, -INF , !P1 ;  /* 0xff8000003e0d7808 */ /* 0x000fe20004800000 */
[----:B------:R-:W-:Y:S01]  /*47a0*/  UIADD3 UR7, UPT, UPT, UR6, 0x1, URZ ;  /* 0x0000000106077890 */ /* 0x000fe2000fffe0ff */
[----:B------:R-:W-:Y:S01]  /*47b0*/  ISETP.GT.AND P1, PT, R33, R5, PT ;  /* 0x000000052100720c */ /* 0x000fe20003f24270 */
[----:B------:R-:W-:Y:S01]  /*47c0*/  IMAD.WIDE.U32 R240, R155, -0x2daee0ad, RZ ;  /* 0xd2511f539bf07825 */ /* 0x000fe200078e00ff */
[-C--:B------:R-:W-:Y:S01]  /*47d0*/  ISETP.GT.AND P0, PT, R33, R3.reuse, PT ;  /* 0x000000032100720c */ /* 0x080fe20003f04270 */
[----:B------:R-:W-:Y:S01]  /*47e0*/  UIADD3 UR33, UPT, UPT, UR36, 0x3c6ef372, URZ ;  /* 0x3c6ef37224217890 */ /* 0x000fe2000fffe0ff */
[----:B------:R-:W-:Y:S01]  /*47f0*/  ISETP.GT.AND P3, PT, R183, R3, PT ;  /* 0x00000003b700720c */ /* 0x000fe20003f64270 */
[----:B------:R-:W-:Y:S01]  /*4800*/  UIADD3 UR32, UPT, UPT, UR37, 0x76cf5d0a, URZ ;  /* 0x76cf5d0a25207890 */ /* 0x000fe2000fffe0ff */
[----:B------:R-:W-:Y:S01]  /*4810*/  FSEL R9, R59, -INF , !P1 ;  /* 0xff8000003b097808 */ /* 0x000fe20004800000 */
[----:B------:R-:W-:Y:S01]  /*4820*/  UIADD3 UR31, UPT, UPT, UR37, 0x32370b8f, URZ ;  /* 0x32370b8f251f7890 */ /* 0x000fe2000fffe0ff */
[----:B------:R-:W-:Y:S01]  /*4830*/  FSEL R17, R63, -INF , !P0 ;  /* 0xff8000003f117808 */ /* 0x000fe20004000000 */
[----:B------:R-:W-:Y:S01]  /*4840*/  UIADD3 UR17, UPT, UPT, UR36, -0x255992d5, URZ ;  /* 0xdaa66d2b24117890 */ /* 0x000fe2000fffe0ff */
[C---:B------:R-:W-:Y:S01]  /*4850*/  ISETP.GT.AND P1, PT, R32.reuse, R4, PT ;  /* 0x000000042000720c */ /* 0x040fe20003f24270 */
[----:B------:R-:W-:Y:S01]  /*4860*/  UIADD3 UR26, UPT, UPT, UR37, -0x126145ec, URZ ;  /* 0xed9eba14251a7890 */ /* 0x000fe2000fffe0ff */
[-C--:B------:R-:W-:Y:S01]  /*4870*/  ISETP.GT.AND P0, PT, R183, R5.reuse, PT ;  /* 0x00000005b700720c */ /* 0x080fe20003f04270 */
[----:B------:R-:W-:Y:S01]  /*4880*/  UIADD3 UR16, UPT, UPT, UR36, 0x78dde6e4, URZ ;  /* 0x78dde6e424107890 */ /* 0x000fe2000fffe0ff */
[----:B------:R-:W-:Y:S01]  /*4890*/  FSEL R18, R61, -INF , !P3 ;  /* 0xff8000003d127808 */ /* 0x000fe20005800000 */
[----:B------:R-:W-:Y:S01]  /*48a0*/  STL.64 [R1+0xa8], R230 ;  /* 0x0000a8e601007387 */ /* 0x000fe20000100a00 */
[----:B------:R-:W-:Y:S01]  /*48b0*/  ISETP.GT.AND P3, PT, R32, R5, PT ;  /* 0x000000052000720c */ /* 0x000fe20003f64270 */
[----:B------:R-:W-:Y:S01]  /*48c0*/  UIADD3 UR24, UPT, UPT, UR37, -0x56f99767, URZ ;  /* 0xa906689925187890 */ /* 0x000fe2000fffe0ff */
[----:B------:R-:W-:Y:S01]  /*48d0*/  FSEL R12, R100, -INF , !P1 ;  /* 0xff800000640c7808 */ /* 0x000fe20004800000 */
[----:B------:R-:W1:Y:S01]  /*48e0*/  LDCU UR35, c[0x0][0x45c] ;  /* 0x00008b80ff2377ac */ /* 0x000e620008000800 */
[----:B------:R-:W-:-:S02]  /*48f0*/  FSEL R10, R57, -INF , !P0 ;  /* 0xff800000390a7808 */ /* 0x000fc40004000000 */
[----:B------:R-:W-:Y:S01]  /*4900*/  ISETP.GT.AND P1, PT, R32, R3, PT ;  /* 0x000000032000720c */ /* 0x000fe20003f24270 */
[----:B------:R-:W-:Y:S01]  /*4910*/  UIADD3 UR13, UPT, UPT, UR36, -0x4ab325aa, URZ ;  /* 0xb54cda56240d7890 */ /* 0x000fe2000fffe0ff */
[C---:B------:R-:W-:Y:S01]  /*4920*/  ISETP.GT.AND P0, PT, R34.reuse, R5, PT ;  /* 0x000000052200720c */ /* 0x040fe20003f04270 */
[----:B------:R-:W-:Y:S01]  /*4930*/  UIADD3 UR15, UPT, UPT, UR36, 0x1715609d, URZ ;  /* 0x1715609d240f7890 */ /* 0x000fe2000fffe0ff */
[----:B------:R-:W-:Y:S01]  /*4940*/  FSEL R8, R105, -INF , !P3 ;  /* 0xff80000069087808 */ /* 0x000fe20005800000 */
[----:B------:R-:W-:Y:S01]  /*4950*/  UIADD3 UR22, UPT, UPT, UR37, 0x646e171e, URZ ;  /* 0x646e171e25167890 */ /* 0x000fe2000fffe0ff */
[----:B------:R-:W-:Y:S02]  /*4960*/  ISETP.GT.AND P3, PT, R34, R4, PT ;  /* 0x000000042200720c */ /* 0x000fe40003f64270 */
[----:B------:R-:W-:Y:S02]  /*4970*/  FSEL R16, R101, -INF , !P1 ;  /* 0xff80000065107808 */ /* 0x000fe40004800000 */
[----:B------:R-:W-:-:S02]  /*4980*/  FSEL R7, R107, -INF , !P0 ;  /* 0xff8000006b077808 */ /* 0x000fc40004000000 */
[C---:B------:R-:W-:Y:S02]  /*4990*/  ISETP.GE.AND P1, PT, R5.reuse, R190, PT ;  /* 0x000000be0500720c */ /* 0x040fe40003f26270 */
[----:B------:R-:W-:Y:S02]  /*49a0*/  FSEL R11, R102, -INF , !P3 ;  /* 0xff800000660b7808 */ /* 0x000fe40005800000 */
[C---:B------:R-:W-:Y:S02]  /*49b0*/  ISETP.GE.AND P0, PT, R5.reuse, R189, PT ;  /* 0x000000bd0500720c */ /* 0x040fe40003f06270 */
[----:B------:R-:W-:Y:S01]  /*49c0*/  ISETP.GE.AND P3, PT, R5, R188, PT ;  /* 0x000000bc0500720c */ /* 0x000fe20003f66270 */
[----:B------:R-:W-:Y:S01]  /*49d0*/  VIADD R5, R2, 0x11 ;  /* 0x0000001102057836 */ /* 0x000fe20000000000 */
[----:B------:R-:W-:Y:S02]  /*49e0*/  FSEL R65, R7, -INF , !P1 ;  /* 0xff80000007417808 */ /* 0x000fe40004800000 */
[----:B------:R-:W-:-:S02]  /*49f0*/  ISETP.GT.AND P1, PT, R33, R6, PT ;  /* 0x000000062100720c */ /* 0x000fc40003f24270 */
[----:B------:R-:W-:Y:S02]  /*4a00*/  FSEL R52, R9, -INF , !P0 ;  /* 0xff80000009347808 */ /* 0x000fe40004000000 */
[----:B------:R-:W-:Y:S02]  /*4a10*/  FSEL R54, R8, -INF , !P3 ;  /* 0xff80000008367808 */ /* 0x000fe40005800000 */
[C---:B------:R-:W-:Y:S02]  /*4a20*/  ISETP.GT.AND P3, PT, R183.reuse, R6, PT ;  /* 0x00000006b700720c */ /* 0x040fe40003f64270 */
[----:B------:R-:W-:Y:S02]  /*4a30*/  FSEL R9, R38, -INF , !P1 ;  /* 0xff80000026097808 */ /* 0x000fe40004800000 */
[----:B------:R-:W-:Y:S02]  /*4a40*/  ISETP.GT.AND P1, PT, R183, R5, PT ;  /* 0x00000005b700720c */ /* 0x000fe40003f24270 */
[----:B------:R-:W-:-:S02]  /*4a50*/  FSEL R53, R10, -INF , !P5 ;  /* 0xff8000000a357808 */ /* 0x000fc40006800000 */
[----:B------:R-:W-:Y:S02]  /*4a60*/  FSEL R10, R36, -INF , !P3 ;  /* 0xff800000240a7808 */ /* 0x000fe40005800000 */
[----:B------:R-:W-:Y:S02]  /*4a70*/  ISETP.GT.AND P3, PT, R34, R6, PT ;  /* 0x000000062200720c */ /* 0x000fe40003f64270 */
[----:B------:R-:W-:Y:S02]  /*4a80*/  FSEL R21, R37, -INF , !P1 ;  /* 0xff80000025157808 */ /* 0x000fe40004800000 */
[----:B------:R-:W-:Y:S02]  /*4a90*/  ISETP.GE.AND P1, PT, R4, R190, PT ;  /* 0x000000be0400720c */ /* 0x000fe40003f26270 */
[----:B------:R-:W-:Y:S02]  /*4aa0*/  ISETP.GT.AND P4, PT, R183, R4, PT ;  /* 0x00000004b700720c */ /* 0x000fe40003f84270 */
[----:B------:R-:W-:-:S02]  /*4ab0*/  FSEL R7, R98, -INF , !P3 ;  /* 0xff80000062077808 */ /* 0x000fc40005800000 */
[C---:B------:R-:W-:Y:S02]  /*4ac0*/  ISETP.GE.AND P5, PT, R4.reuse, R187, PT ;  /* 0x000000bb0400720c */ /* 0x040fe40003fa6270 */
[C---:B------:R-:W-:Y:S02]  /*4ad0*/  ISETP.GE.AND P0, PT, R4.reuse, R189, PT ;  /* 0x000000bd0400720c */ /* 0x040fe40003f06270 */
[-C--:B------:R-:W-:Y:S01]  /*4ae0*/  ISETP.GE.AND P3, PT, R4, R188.reuse, PT ;  /* 0x000000bc0400720c */ /* 0x080fe20003f66270 */
[----:B------:R-:W-:Y:S01]  /*4af0*/  VIADD R4, R2, 0x18 ;  /* 0x0000001802047836 */ /* 0x000fe20000000000 */
[----:B------:R-:W-:Y:S02]  /*4b00*/  FSEL R100, R11, -INF , !P1 ;  /* 0xff8000000b647808 */ /* 0x000fe40004800000 */
[----:B------:R-:W-:Y:S02]  /*4b10*/  ISETP.GE.AND P1, PT, R3, R188, PT ;  /* 0x000000bc0300720c */ /* 0x000fe40003f26270 */
        /* <DEDUP_REMOVED lines=17> */
[----:B------:R-:W-:Y:S01]  /*4c30*/  ISETP.GE.AND P0, PT, R3, R189, PT ;  /* 0x000000bd0300720c */ /* 0x000fe20003f06270 */
[----:B------:R-:W-:Y:S01]  /*4c40*/  VIADD R3, R2, 0x19 ;  /* 0x0000001902037836 */ /* 0x000fe20000000000 */
[----:B------:R-:W-:-:S02]  /*4c50*/  FSEL R98, R15, -INF , !P3 ;  /* 0xff8000000f627808 */ /* 0x000fc40005800000 */
[----:B------:R-:W-:Y:S02]  /*4c60*/  ISETP.GT.AND P3, PT, R33, R4, PT ;  /* 0x000000042100720c */ /* 0x000fe40003f64270 */
[----:B------:R-:W-:Y:S02]  /*4c70*/  FSEL R13, R94, -INF , !P1 ;  /* 0xff8000005e0d7808 */ /* 0x000fe40004800000 */
[----:B------:R-:W-:Y:S02]  /*4c80*/  ISETP.GE.AND P1, PT, R6, R188, PT ;  /* 0x000000bc0600720c */ /* 0x000fe40003f26270 */
[----:B------:R-:W-:Y:S02]  /*4c90*/  FSEL R19, R39, -INF , !P4 ;  /* 0xff80000027137808 */ /* 0x000fe40006000000 */
[----:B------:R-:W-:Y:S02]  /*4ca0*/  ISETP.GT.AND P4, PT, R34, R5, PT ;  /* 0x000000052200720c */ /* 0x000fe40003f84270 */
[----:B------:R-:W-:-:S02]  /*4cb0*/  FSEL R15, R30, -INF , !P3 ;  /* 0xff8000001e0f7808 */ /* 0x000fc40005800000 */
[-C--:B------:R-:W-:Y:S02]  /*4cc0*/  ISETP.GT.AND P3, PT, R183, R3.reuse, PT ;  /* 0x00000003b700720c */ /* 0x080fe40003f64270 */
[----:B------:R-:W-:Y:S02]  /*4cd0*/  FSEL R103, R8, -INF , !P1 ;  /* 0xff80000008677808 */ /* 0x000fe40004800000 */
[----:B------:R-:W-:Y:S02]  /*4ce0*/  ISETP.GT.AND P1, PT, R32, R3, PT ;  /* 0x000000032000720c */ /* 0x000fe40003f24270 */
[----:B------:R-:W-:Y:S02]  /*4cf0*/  FSEL R11, R99, -INF , !P4 ;  /* 0xff800000630b7808 */ /* 0x000fe40006000000 */
[----:B------:R-:W-:Y:S02]  /*4d00*/  FSEL R55, R18, -INF , !P5 ;  /* 0xff80000012377808 */ /* 0x000fe40006800000 */
[----:B------:R-:W-:-:S02]  /*4d10*/  FSEL R66, R17, -INF , !P0 ;  /* 0xff80000011427808 */ /* 0x000fc40004000000 */
[----:B------:R-:W-:Y:S02]  /*4d20*/  ISETP.GT.AND P4, PT, R32, R4, PT ;  /* 0x000000042000720c */ /* 0x000fe40003f84270 */
[----:B------:R-:W-:Y:S02]  /*4d30*/  FSEL R20, R29, -INF , !P3 ;  /* 0xff8000001d147808 */ /* 0x000fe40005800000 */
[C---:B------:R-:W-:Y:S02]  /*4d40*/  ISETP.GE.AND P5, PT, R6.reuse, R187, PT ;  /* 0x000000bb0600720c */ /* 0x040fe40003fa6270 */
[C---:B------:R-:W-:Y:S02]  /*4d50*/  ISETP.GE.AND P0, PT, R6.reuse, R189, PT ;  /* 0x000000bd0600720c */ /* 0x040fe40003f06270 */
[----:B------:R-:W-:Y:S01]  /*4d60*/  ISETP.GE.AND P3, PT, R6, R190, PT ;  /* 0x000000be0600720c */ /* 0x000fe20003f66270 */
[----:B------:R-:W-:Y:S01]  /*4d70*/  VIADD R6, R2, 0x20 ;  /* 0x0000002002067836 */ /* 0x000fe20000000000 */
[----:B------:R-:W-:-:S02]  /*4d80*/  FSEL R8, R93, -INF , !P1 ;  /* 0xff8000005d087808 */ /* 0x000fc40004800000 */
[----:B------:R-:W-:Y:S02]  /*4d90*/  ISETP.GE.AND P1, PT, R5, R190, PT ;  /* 0x000000be0500720c */ /* 0x000fe40003f26270 */
[----:B------:R-:W-:Y:S02]  /*4da0*/  FSEL R14, R92, -INF , !P4 ;  /* 0xff8000005c0e7808 */ /* 0x000fe40006000000 */
[----:B------:R-:W-:Y:S02]  /*4db0*/  FSEL R92, R10, -INF , !P5 ;  /* 0xff8000000a5c7808 */ /* 0x000fe40006800000 */
[----:B------:R-:W-:Y:S02]  /*4dc0*/  FSEL R101, R9, -INF , !P0 ;  /* 0xff80000009657808 */ /* 0x000fe40004000000 */
[----:B------:R-:W-:Y:S02]  /*4dd0*/  FSEL R111, R7, -INF , !P3 ;  /* 0xff800000076f7808 */ /* 0x000fe40005800000 */
[----:B------:R-:W-:-:S02]  /*4de0*/  ISETP.GE.AND P5, PT, R5, R187, PT ;  /* 0x000000bb0500720c */ /* 0x000fc40003fa6270 */
[C---:B------:R-:W-:Y:S02]  /*4df0*/  ISETP.GE.AND P0, PT, R5.reuse, R189, PT ;  /* 0x000000bd0500720c */ /* 0x040fe40003f06270 */
[----:B------:R-:W-:Y:S01]  /*4e00*/  ISETP.GE.AND P3, PT, R5, R188, PT ;  /* 0x000000bc0500720c */ /* 0x000fe20003f66270 */
[----:B------:R-:W-:Y:S01]  /*4e10*/  VIADD R5, R2, 0x21 ;  /* 0x0000002102057836 */ /* 0x000fe20000000000 */
[----:B------:R-:W-:Y:S02]  /*4e20*/  FSEL R105, R11, -INF , !P1 ;  /* 0xff8000000b697808 */ /* 0x000fe40004800000 */
[-C--:B------:R-:W-:Y:S02]  /*4e30*/  ISETP.GT.AND P1, PT, R33, R6.reuse, PT ;  /* 0x000000062100720c */ /* 0x080fe40003f24270 */
[----:B------:R-:W-:Y:S02]  /*4e40*/  FSEL R102, R12, -INF , !P3 ;  /* 0xff8000000c667808 */ /* 0x000fe40005800000 */
[----:B------:R-:W-:-:S02]  /*4e50*/  ISETP.GT.AND P3, PT, R183, R6, PT ;  /* 0x00000006b700720c */ /* 0x000fc40003f64270 */
[----:B------:R-:W-:Y:S02]  /*4e60*/  FSEL R11, R50, -INF , !P1 ;  /* 0xff800000320b7808 */ /* 0x000fe40004800000 */
[----:B------:R-:W-:Y:S02]  /*4e70*/  ISETP.GT.AND P1, PT, R183, R5, PT ;  /* 0x00000005b700720c */ /* 0x000fe40003f24270 */
        /* <DEDUP_REMOVED lines=9> */
[----:B------:R-:W-:Y:S01]  /*4f10*/  ISETP.GE.AND P3, PT, R4, R188, PT ;  /* 0x000000bc0400720c */ /* 0x000fe20003f66270 */
[----:B------:R-:W-:Y:S01]  /*4f20*/  VIADD R4, R2, 0x28 ;  /* 0x0000002802047836 */ /* 0x000fe20000000000 */
[----:B------:R-:W-:-:S02]  /*4f30*/  FSEL R116, R13, -INF , !P1 ;  /* 0xff8000000d747808 */ /* 0x000fc40004800000 */
[----:B------:R-:W-:Y:S02]  /*4f40*/  ISETP.GT.AND P4, PT, R33, R3, PT ;  /* 0x000000032100720c */ /* 0x000fe40003f84270 */
[----:B------:R-:W-:Y:S02]  /*4f50*/  ISETP.GE.AND P1, PT, R3, R188, PT ;  /* 0x000000bc0300720c */ /* 0x000fe40003f26270 */
[----:B------:R-:W-:Y:S02]  /*4f60*/  FSEL R112, R14, -INF , !P3 ;  /* 0xff8000000e707808 */ /* 0x000fe40005800000 */
[----:B------:R-:W-:Y:S02]  /*4f70*/  FSEL R18, R31, -INF , !P4 ;  /* 0xff8000001f127808 */ /* 0x000fe40006000000 */
[----:B------:R-:W-:Y:S02]  /*4f80*/  ISETP.GT.AND P3, PT, R32, R5, PT ;  /* 0x000000052000720c */ /* 0x000fe40003f64270 */
[----:B------:R-:W-:-:S02]  /*4f90*/  FSEL R108, R8, -INF , !P1 ;  /* 0xff800000086c7808 */ /* 0x000fc40004800000 */
[----:B------:R-:W-:Y:S02]  /*4fa0*/  ISETP.GT.AND P4, PT, R34, R3, PT ;  /* 0x000000032200720c */ /* 0x000fe40003f84270 */
[----:B------:R-:W-:Y:S02]  /*4fb0*/  ISETP.GT.AND P1, PT, R183, R4, PT ;  /* 0x00000004b700720c */ /* 0x000fe40003f24270 */
[----:B------:R-:W-:Y:S02]  /*4fc0*/  FSEL R14, R89, -INF , !P3 ;  /* 0xff800000590e7808 */ /* 0x000fe40005800000 */
[----:B------:R-:W-:Y:S02]  /*4fd0*/  FSEL R7, R95, -INF , !P4 ;  /* 0xff8000005f077808 */ /* 0x000fe40006000000 */
[----:B------:R-:W-:Y:S02]  /*4fe0*/  ISETP.GE.AND P3, PT, R3, R190, PT ;  /* 0x000000be0300720c */ /* 0x000fe40003f66270 */
[----:B------:R-:W-:-:S02]  /*4ff0*/  FSEL R19, R24, -INF , !P1 ;  /* 0xff80000018137808 */ /* 0x000fc40004800000 */
[----:B------:R-:W-:Y:S02]  /*5000*/  ISETP.GT.AND P1, PT, R34, R4, PT ;  /* 0x000000042200720c */ /* 0x000fe40003f24270 */
[----:B------:R-:W-:Y:S02]  /*5010*/  ISETP.GT.AND P4, PT, R32, R6, PT ;  /* 0x000000062000720c */ /* 0x000fe40003f84270 */
[----:B------:R-:W-:Y:S02]  /*5020*/  FSEL R50, R16, -INF , !P5 ;  /* 0xff80000010327808 */ /* 0x000fe40006800000 */
[----:B------:R-:W-:Y:S02]  /*5030*/  FSEL R110, R15, -INF , !P0 ;  /* 0xff8000000f6e7808 */ /* 0x000fe40004000000 */
[C---:B------:R-:W-:Y:S02]  /*5040*/  ISETP.GE.AND P5, PT, R3.reuse, R187, PT ;  /* 0x000000bb0300720c */ /* 0x040fe40003fa6270 */
[----:B------:R-:W-:Y:S01]  /*5050*/  ISETP.GE.AND P0, PT, R3, R189, PT ;  /* 0x000000bd0300720c */ /* 0x000fe20003f06270 */
[----:B------:R-:W-:Y:S01]  /*5060*/  VIADD R3, R2, 0x29 ;  /* 0x0000002902037836 */ /* 0x000fe20000000000 */
[----:B------:R-:W-:-:S02]  /*5070*/  FSEL R114, R7, -INF , !P3 ;  /* 0xff80000007727808 */ /* 0x000fc40005800000 */
[C---:B------:R-:W-:Y:S02]  /*5080*/  ISETP.GT.AND P3, PT, R33.reuse, R4, PT ;  /* 0x000000042100720c */ /* 0x040fe40003f64270 */
[----:B------:R-:W-:Y:S02]  /*5090*/  FSEL R7, R86, -INF , !P1 ;  /* 0xff80000056077808 */ /* 0x000fe40004800000 */
[----:B------:R-:W-:Y:S02]  /*50a0*/  FSEL R10, R88, -INF , !P4 ;  /* 0xff800000580a7808 */ /* 0x000fe40006000000 */
[----:B------:R-:W-:Y:S02]  /*50b0*/  ISETP.GE.AND P1, PT, R6, R188, PT ;  /* 0x000000bc0600720c */ /* 0x000fe40003f26270 */
[----:B------:R-:W-:Y:S02]  /*50c0*/  ISETP.GT.AND P4, PT, R33, R5, PT ;  /* 0x000000052100720c */ /* 0x000fe40003f84270 */
[----:B------:R-:W-:-:S02]  /*50d0*/  FSEL R89, R18, -INF , !P0 ;  /* 0xff80000012597808 */ /* 0x000fc40004000000 */
[----:B------:R-:W-:Y:S02]  /*50e0*/  FSEL R16, R26, -INF , !P3 ;  /* 0xff8000001a107808 */ /* 0x000fe40005800000 */
[----:B------:R-:W-:Y:S02]  /*50f0*/  ISETP.GE.AND P0, PT, R6, R189, PT ;  /* 0x000000bd0600720c */ /* 0x000fe40003f06270 */
[-C--:B------:R-:W-:Y:S02]  /*5100*/  ISETP.GT.AND P3, PT, R183, R3.reuse, PT ;  /* 0x00000003b700720c */ /* 0x080fe40003f64270 */
[----:B------:R-:W-:Y:S02]  /*5110*/  FSEL R123, R10, -INF , !P1 ;  /* 0xff8000000a7b7808 */ /* 0x000fe40004800000 */
[----:B------:R-:W-:Y:S02]  /*5120*/  FSEL R17, R51, -INF , !P4 ;  /* 0xff80000033117808 */ /* 0x000fe40006000000 */
[----:B------:R-:W-:-:S02]  /*5130*/  ISETP.GT.AND P1, PT, R32, R3, PT ;  /* 0x000000032000720c */ /* 0x000fc40003f24270 */
[----:B------:R-:W-:Y:S02]  /*5140*/  ISETP.GT.AND P4, PT, R34, R5, PT ;  /* 0x000000052200720c */ /* 0x000fe40003f84270 */
[----:B------:R-:W-:Y:S02]  /*5150*/  FSEL R88, R20, -INF , !P5 ;  /* 0xff80000014587808 */ /* 0x000fe40006800000 */
[----:B------:R-:W-:Y:S02]  /*5160*/  FSEL R21, R25, -INF , !P3 ;  /* 0xff80000019157808 */ /* 0x000fe40005800000 */
[----:B------:R-:W-:Y:S02]  /*5170*/  FSEL R118, R11, -INF , !P0 ;  /* 0xff8000000b767808 */ /* 0x000fe40004000000 */
[C---:B------:R-:W-:Y:S02]  /*5180*/  ISETP.GE.AND P5, PT, R6.reuse, R187, PT ;  /* 0x000000bb0600720c */ /* 0x040fe40003fa6270 */
[----:B------:R-:W-:Y:S01]  /*5190*/  ISETP.GE.AND P3, PT, R6, R190, PT ;  /* 0x000000be0600720c */ /* 0x000fe20003f66270 */
[----:B------:R-:W-:Y:S01]  /*51a0*/  VIADD R6, R2, 0x30 ;  /* 0x0000003002067836 */ /* 0x000fe20000000000 */
[----:B------:R-:W-:-:S02]  /*51b0*/  FSEL R11, R85, -INF , !P1 ;  /* 0xff800000550b7808 */ /* 0x000fc40004800000 */
[----:B------:R-:W-:Y:S02]  /*51c0*/  FSEL R13, R91, -INF , !P4 ;  /* 0xff8000005b0d7808 */ /* 0x000fe40006000000 */
[----:B------:R-:W-:Y:S02]  /*51d0*/  ISETP.GE.AND P1, PT, R5, R190, PT ;  /* 0x000000be0500720c */ /* 0x000fe40003f26270 */
[----:B------:R-:W-:Y:S02]  /*51e0*/  FSEL R113, R12, -INF , !P5 ;  /* 0xff8000000c717808 */ /* 0x000fe40006800000 */
[----:B------:R-:W-:Y:S02]  /*51f0*/  FSEL R134, R9, -INF , !P3 ;  /* 0xff80000009867808 */ /* 0x000fe40005800000 */
[C---:B------:R-:W-:Y:S02]  /*5200*/  ISETP.GE.AND P5, PT, R5.reuse, R187, PT ;  /* 0x000000bb0500720c */ /* 0x040fe40003fa6270 */
[----:B------:R-:W-:-:S02]  /*5210*/  ISETP.GE.AND P0, PT, R5, R189, PT ;  /* 0x000000bd0500720c */ /* 0x000fc40003f06270 */
[----:B------:R-:W-:Y:S01]  /*5220*/  ISETP.GE.AND P3, PT, R5, R188, PT ;  /* 0x000000bc0500720c */ /* 0x000fe20003f66270 */
[----:B------:R-:W-:Y:S01]  /*5230*/  VIADD R5, R2, 0x31 ;  /* 0x0000003102057836 */ /* 0x000fe20000000000 */
[----:B------:R-:W-:Y:S02]  /*5240*/  FSEL R131, R13, -INF , !P1 ;  /* 0xff8000000d837808 */ /* 0x000fe40004800000 */
[----:B------:R-:W-:Y:S02]  /*5250*/  ISETP.GT.AND P1, PT, R33, R6, PT ;  /* 0x000000062100720c */ /* 0x000fe40003f24270 */
[----:B------:R-:W-:Y:S02]  /*5260*/  ISETP.GT.AND P4, PT, R32, R4, PT ;  /* 0x000000042000720c */ /* 0x000fe40003f84270 */
[----:B------:R-:W-:Y:S02]  /*5270*/  FSEL R119, R14, -INF , !P3 ;  /* 0xff8000000e777808 */ /* 0x000fe40005800000 */
        /* <DEDUP_REMOVED lines=14> */
[C---:B------:R-:W-:Y:S02]  /*5360*/  ISETP.GE.AND P5, PT, R4.reuse, R187, PT ;  /* 0x000000bb0400720c */ /* 0x040fe40003fa6270 */
[C---:B------:R-:W-:Y:S02]  /*5370*/  ISETP.GE.AND P0, PT, R4.reuse, R189, PT ;  /* 0x000000bd0400720c */ /* 0x040fe40003f06270 */
[-C--:B------:R-:W-:Y:S01]  /*5380*/  ISETP.GE.AND P3, PT, R4, R188.reuse, PT ;  /* 0x000000bc0400720c */ /* 0x080fe20003f66270 */
[----:B------:R-:W-:Y:S01]  /*5390*/  VIADD R4, R2, 0x38 ;  /* 0x0000003802047836 */ /* 0x000fe20000000000 */
[----:B------:R-:W-:Y:S02]  /*53a0*/  FSEL R150, R7, -INF , !P1 ;  /* 0xff80000007967808 */ /* 0x000fe40004800000 */
[----:B------:R-:W-:-:S02]  /*53b0*/  ISETP.GE.AND P1, PT, R3, R188, PT ;  /* 0x000000bc0300720c */ /* 0x000fc40003f26270 */
[----:B------:R-:W-:Y:S02]  /*53c0*/  FSEL R10, R87, -INF , !P4 ;  /* 0xff800000570a7808 */ /* 0x000fe40006000000 */
        /* <DEDUP_REMOVED lines=14> */
[----:B------:R-:W-:Y:S02]  /*54b0*/  ISETP.GT.AND P4, PT, R34, R5, PT ;  /* 0x000000052200720c */ /* 0x000fe40003f84270 */
[C---:B------:R-:W-:Y:S02]  /*54c0*/  ISETP.GE.AND P5, PT, R3.reuse, R187, PT ;  /* 0x000000bb0300720c */ /* 0x040fe40003fa6270 */
[----:B------:R-:W-:Y:S01]  /*54d0*/  ISETP.GE.AND P0, PT, R3, R189, PT ;  /* 0x000000bd0300720c */ /* 0x000fe20003f06270 */
[----:B------:R-:W-:Y:S01]  /*54e0*/  VIADD R3, R2, 0x39 ;  /* 0x0000003902037836 */ /* 0x000fe20000000000 */
[----:B------:R-:W-:-:S02]  /*54f0*/  FSEL R39, R74, -INF , !P1 ;  /* 0xff8000004a277808 */ /* 0x000fc40004800000 */
[----:B------:R-:W-:Y:S02]  /*5500*/  FSEL R149, R10, -INF , !P3 ;  /* 0xff8000000a957808 */ /* 0x000fe40005800000 */
[----:B------:R-:W-:Y:S02]  /*5510*/  ISETP.GE.AND P1, PT, R6, R188, PT ;  /* 0x000000bc0600720c */ /* 0x000fe40003f26270 */
[----:B------:R-:W-:Y:S02]  /*5520*/  ISETP.GT.AND P3, PT, R33, R4, PT ;  /* 0x000000042100720c */ /* 0x000fe40003f64270 */
[----:B------:R-:W-:Y:S02]  /*5530*/  FSEL R7, R83, -INF , !P4 ;  /* 0xff80000053077808 */ /* 0x000fe40006000000 */
[----:B------:R-:W-:Y:S02]  /*5540*/  FSEL R129, R21, -INF , !P5 ;  /* 0xff80000015817808 */ /* 0x000fe40006800000 */
[----:B------:R-:W-:-:S02]  /*5550*/  FSEL R121, R20, -INF , !P0 ;  /* 0xff80000014797808 */ /* 0x000fc40004000000 */
[----:B------:R-:W-:Y:S02]  /*5560*/  ISETP.GT.AND P4, PT, R32, R4, PT ;  /* 0x000000042000720c */ /* 0x000fe40003f84270 */
[C---:B------:R-:W-:Y:S02]  /*5570*/  ISETP.GE.AND P5, PT, R6.reuse, R187, PT ;  /* 0x000000bb0600720c */ /* 0x040fe40003fa6270 */
[----:B------:R-:W-:Y:S02]  /*5580*/  ISETP.GE.AND P0, PT, R6, R189, PT ;  /* 0x000000bd0600720c */ /* 0x000fe40003f06270 */
        /* <DEDUP_REMOVED lines=11> */
[----:B------:R-:W-:Y:S02]  /*5640*/  FSEL R11, R41, -INF , !P3 ;  /* 0xff800000290b7808 */ /* 0x000fe40005800000 */
[-C--:B------:R-:W-:Y:S02]  /*5650*/  ISETP.GE.AND P1, PT, R5, R190.reuse, PT ;  /* 0x000000be0500720c */ /* 0x080fe40003f26270 */
[----:B------:R-:W-:Y:S02]  /*5660*/  ISETP.GE.AND P3, PT, R6, R190, PT ;  /* 0x000000be0600720c */ /* 0x000fe40003f66270 */
[----:B------:R-:W-:-:S02]  /*5670*/  FSEL R6, R43, -INF , !P4 ;  /* 0xff8000002b067808 */ /* 0x000fc40006000000 */
[----:B------:R-:W-:Y:S02]  /*5680*/  ISETP.GT.AND P4, PT, R34, R3, PT ;  /* 0x000000032200720c */ /* 0x000fe40003f84270 */
[----:B------:R-:W-:Y:S02]  /*5690*/  FSEL R141, R17, -INF , !P5 ;  /* 0xff800000118d7808 */ /* 0x000fe40006800000 */
[----:B------:R-:W-:Y:S02]  /*56a0*/  FSEL R109, R12, -INF , !P0 ;  /* 0xff8000000c6d7808 */ /* 0x000fe40004000000 */
[----:B------:R-:W-:Y:S02]  /*56b0*/  ISETP.GT.AND P5, PT, R33, R2, PT ;  /* 0x000000022100720c */ /* 0x000fe40003fa4270 */
[----:B------:R-:W-:Y:S02]  /*56c0*/  ISETP.GE.AND P0, PT, R4, R187, PT ;  /* 0x000000bb0400720c */ /* 0x000fe40003f06270 */
[----:B------:R-:W-:-:S02]  /*56d0*/  FSEL R143, R7, -INF , !P1 ;  /* 0xff800000078f7808 */ /* 0x000fc40004800000 */
[-C--:B------:R-:W-:Y:S02]  /*56e0*/  ISETP.GE.AND P1, PT, R4, R189.reuse, PT ;  /* 0x000000bd0400720c */ /* 0x080fe40003f26270 */
[----:B------:R-:W-:Y:S02]  /*56f0*/  FSEL R146, R13, -INF , !P3 ;  /* 0xff8000000d927808 */ /* 0x000fe40005800000 */
        /* <DEDUP_REMOVED lines=9> */
[----:B------:R-:W-:-:S02]  /*5790*/  FSEL R35, R5, -INF , !P4 ;  /* 0xff80000005237808 */ /* 0x000fc40006000000 */
[----:B------:R-:W-:Y:S02]  /*57a0*/  ISETP.GE.AND P3, PT, R2, R188, PT ;  /* 0x000000bc0200720c */ /* 0x000fe40003f66270 */
[----:B------:R-:W-:Y:S02]  /*57b0*/  FSEL R5, R104, -INF , !P0 ;  /* 0xff80000068057808 */ /* 0x000fe40004000000 */
[----:B------:R-:W-:Y:S02]  /*57c0*/  FSEL R136, R11, -INF , !P1 ;  /* 0xff8000000b887808 */ /* 0x000fe40004800000 */
[----:B------:R-:W-:Y:S02]  /*57d0*/  ISETP.GT.AND P5, PT, R183, R2, PT ;  /* 0x00000002b700720c */ /* 0x000fe40003fa4270 */
[----:B------:R-:W-:Y:S02]  /*57e0*/  ISETP.GE.AND P1, PT, R3, R189, PT ;  /* 0x000000bd0300720c */ /* 0x000fe40003f26270 */
[----:B------:R-:W-:-:S02]  /*57f0*/  FSEL R38, R5, -INF , !P3 ;  /* 0xff80000005267808 */ /* 0x000fc40005800000 */
[----:B------:R-:W-:Y:S02]  /*5800*/  ISETP.GT.AND P4, PT, R34, R2, PT ;  /* 0x000000022200720c */ /* 0x000fe40003f84270 */
[C---:B------:R-:W-:Y:S02]  /*5810*/  ISETP.GE.AND P0, PT, R2.reuse, R187, PT ;  /* 0x000000bb0200720c */ /* 0x040fe40003f06270 */
[----:B------:R-:W-:Y:S02]  /*5820*/  ISETP.GE.AND P3, PT, R2, R190, PT ;  /* 0x000000be0200720c */ /* 0x000fe40003f66270 */
[----:B------:R-:W-:Y:S02]  /*5830*/  FSEL R2, R56, -INF , !P5 ;  /* 0xff80000038027808 */ /* 0x000fe40006800000 */
[----:B------:R-:W-:Y:S02]  /*5840*/  FSEL R80, R6, -INF , !P1 ;  /* 0xff80000006507808 */ /* 0x000fe40004800000 */
[----:B------:R-:W-:-:S02]  /*5850*/  ISETP.GE.AND P5, PT, R4, R188, PT ;  /* 0x000000bc0400720c */ /* 0x000fc40003fa6270 */
[----:B------:R-:W-:Y:S01]  /*5860*/  ISETP.GE.AND P1, PT, R4, R190, PT ;  /* 0x000000be0400720c */ /* 0x000fe20003f26270 */
[----:B------:R-:W-:Y:S01]  /*5870*/  VIADD R4, R152, 0x4 ;  /* 0x0000000498047836 */ /* 0x000fe20000000000 */
[----:B------:R-:W-:Y:S02]  /*5880*/  FSEL R17, R106, -INF , !P4 ;  /* 0xff8000006a117808 */ /* 0x000fe40006000000 */
[----:B------:R-:W-:Y:S01]  /*5890*/  FSEL R43, R2, -INF , !P0 ;  /* 0xff800000022b7808 */ /* 0x000fe20004000000 */
[----:B------:R-:W-:Y:S01]  /*58a0*/  IMAD.WIDE.U32 R166, R4, -0x326172a9, RZ ;  /* 0xcd9e8d5704a67825 */ /* 0x000fe200078e00ff */
[C---:B------:R-:W-:Y:S02]  /*58b0*/  ISETP.GE.AND P4, PT, R3.reuse, R188, PT ;  /* 0x000000bc0300720c */ /* 0x040fe40003f86270 */
[----:B------:R-:W-:Y:S01]  /*58c0*/  ISETP.GE.AND P0, PT, R3, R190, PT ;  /* 0x000000be0300720c */ /* 0x000fe20003f06270 */
[----:B------:R-:W-:Y:S01]  /*58d0*/  IMAD.U32 R2, RZ, RZ, UR6 ;  /* 0x00000006ff027e24 */ /* 0x000fe2000f8e00ff */
[C---:B------:R-:W-:Y:S01]  /*58e0*/  LOP3.LUT R4, R153.reuse, UR36, R231, 0x96, !PT ;  /* 0x0000002499047c12 */ /* 0x040fe2000f8e96e7 */
[----:B------:R-:W-:Y:S01]  /*58f0*/  UIADD3 UR6, UPT, UPT, UR37, -0x4498517b, URZ ;  /* 0xbb67ae8525067890 */ /* 0x000fe2000fffe0ff */
[----:B------:R-:W-:Y:S01]  /*5900*/  LOP3.LUT R3, R153, UR36, R167, 0x96, !PT ;  /* 0x0000002499037c12 */ /* 0x000fe2000f8e96a7 */
[----:B------:R-:W-:Y:S01]  /*5910*/  STL.64 [R1+0x88], R166 ;  /* 0x000088a601007387 */ /* 0x000fe20000100a00 */
[----:B------:R-:W-:Y:S01]  /*5920*/  LOP3.LUT R2, R2, UR37, R241, 0x96, !PT ;  /* 0x0000002502027c12 */ /* 0x000fe2000f8e96f1 */
[----:B------:R-:W-:Y:S01]  /*5930*/  IMAD.WIDE.U32 R70, R4, -0x2daee0ad, RZ ;  /* 0xd2511f5304467825 */ /* 0x000fe200078e00ff */
[----:B------:R-:W-:Y:S01]  /*5940*/  FSEL R58, R40, -INF , !P5 ;  /* 0xff800000283a7808 */ /* 0x000fe20006800000 */
[----:B------:R-:W-:Y:S01]  /*5950*/  STL.64 [R1+0x120], R240 ;  /* 0x000120f001007387 */ /* 0x000fe20000100a00 */
[----:B------:R-:W-:Y:S01]  /*5960*/  FSEL R48, R37, -INF , !P4 ;  /* 0xff80000025307808 */ /* 0x000fe20006000000 */
[----:B------:R-:W-:Y:S01]  /*5970*/  IMAD.WIDE.U32 R68, R3, -0x2daee0ad, RZ ;  /* 0xd2511f5303447825 */ /* 0x000fe200078e00ff */
[----:B------:R-:W-:Y:S01]  /*5980*/  LOP3.LUT R7, R240, UR6, R71, 0x96, !PT ;  /* 0x00000006f0077c12 */ /* 0x000fe2000f8e9647 */
[----:B------:R-:W-:Y:S01]  /*5990*/  STL.64 [R1+0x128], R70 ;  /* 0x0001284601007387 */ /* 0x000fe20000100a00 */
[----:B------:R-:W-:Y:S01]  /*59a0*/  FSEL R73, R36, -INF , !P0 ;  /* 0xff80000024497808 */ /* 0x000fe20004000000 */
[----:B------:R-:W-:Y:S01]  /*59b0*/  IMAD.U32 R3, RZ, RZ, UR7 ;  /* 0x00000007ff037e24 */ /* 0x000fe2000f8e00ff */
[----:B------:R-:W-:Y:S01]  /*59c0*/  LOP3.LUT R6, R240, UR6, R69, 0x96, !PT ;  /* 0x00000006f0067c12 */ /* 0x000fe2000f8e9645 */
[----:B------:R-:W-:Y:S01]  /*59d0*/  IMAD.WIDE.U32 R4, R2, -0x326172a9, RZ ;  /* 0xcd9e8d5702047825 */ /* 0x000fe200078e00ff */
[----:B------:R2:W-:Y:S01]  /*59e0*/  STL.64 [R1+0x130], R68 ;  /* 0x0001304401007387 */ /* 0x0005e20000100a00 */
[----:B------:R-:W-:Y:S01]  /*59f0*/  FSEL R74, R39, -INF , !P1 ;  /* 0xff800000274a7808 */ /* 0x000fe20004800000 */
[----:B------:R-:W-:Y:S01]  /*5a00*/  USHF.L.U32 UR6, UR12, 0x10, URZ ;  /* 0x000000100c067899 */ /* 0x000fe200080006ff */
[----:B------:R-:W-:Y:S01]  /*5a10*/  LOP3.LUT R2, R3, UR37, R241, 0x96, !PT ;  /* 0x0000002503027c12 */ /* 0x000fe2000f8e96f1 */
[----:B------:R-:W-:Y:S01]  /*5a20*/  IMAD.WIDE.U32 R44, R7, -0x326172a9, RZ ;  /* 0xcd9e8d57072c7825 */ /* 0x000fe200078e00ff */
[----:B------:R-:W-:-:S03]  /*5a30*/  LOP3.LUT R10, R230, UR34, R5, 0x96, !PT ;  /* 0x00000022e60a7c12 */ /* 0x000fc6000f8e9605 */
[----:B------:R-:W-:Y:S01]  /*5a40*/  IMAD.WIDE.U32 R46, R6, -0x326172a9, RZ ;  /* 0xcd9e8d57062e7825 */ /* 0x000fe200078e00ff */
[----:B------:R-:W-:Y:S01]  /*5a50*/  LOP3.LUT R6, R166, UR34, R5, 0x96, !PT ;  /* 0x00000022a6067c12 */ /* 0x000fe2000f8e9605 */
[----:B------:R-:W-:Y:S01]  /*5a60*/  STL.64 [R1+0x110], R44 ;  /* 0x0001102c01007387 */ /* 0x000fe20000100a00 */
[----:B------:R-:W-:Y:S01]  /*5a70*/  LOP3.LUT R5, R4, UR33, R45, 0x96, !PT ;  /* 0x0000002104057c12 */ /* 0x000fe2000f8e962d */
[----:B------:R-:W-:Y:S01]  /*5a80*/  IMAD.WIDE.U32 R2, R2, -0x326172a9, RZ ;  /* 0xcd9e8d5702027825 */ /* 0x000fe200078e00ff */
[----:B------:R-:W-:Y:S01]  /*5a90*/  LOP3.LUT R12, R4, UR33, R47, 0x96, !PT ;  /* 0x00000021040c7c12 */ /* 0x000fe2000f8e962f */
[----:B------:R-:W-:Y:S02]  /*5aa0*/  STL.64 [R1+0x118], R46 ;  /* 0x0001182e01007387 */ /* 0x000fe40000100a00 */
[----:B------:R-:W-:Y:S01]  /*5ab0*/  IMAD.WIDE.U32 R10, R10, -0x2daee0ad, RZ ;  /* 0xd2511f530a0a7825 */ /* 0x000fe200078e00ff */
[----:B------:R-:W-:Y:S02]  /*5ac0*/  LOP3.LUT R8, R230, UR34, R3, 0x96, !PT ;  /* 0x00000022e6087c12 */ /* 0x000fe4000f8e9603 */
[----:B------:R-:W-:Y:S01]  /*5ad0*/  LOP3.LUT R13, R2, UR33, R45, 0x96, !PT ;  /* 0x00000021020d7c12 */ /* 0x000fe2000f8e962d */
[----:B------:R-:W-:Y:S01]  /*5ae0*/  IMAD.WIDE.U32 R6, R6, -0x2daee0ad, RZ ;  /* 0xd2511f5306067825 */ /* 0x000fe200078e00ff */
[----:B------:R-:W-:-:S02]  /*5af0*/  LOP3.LUT R15, R166, UR34, R3, 0x96, !PT ;  /* 0x00000022a60f7c12 */ /* 0x000fc4000f8e9603 */
[----:B------:R-:W-:Y:S01]  /*5b00*/  LOP3.LUT R14, R2, UR33, R47, 0x96, !PT ;  /* 0x00000021020e7c12 */ /* 0x000fe2000f8e962f */
[----:B------:R-:W-:Y:S01]  /*5b10*/  IMAD.WIDE.U32 R4, R5, -0x2daee0ad, RZ ;  /* 0xd2511f5305047825 */ /* 0x000fe200078e00ff */
[----:B------:R-:W-:-:S03]  /*5b20*/  LOP3.LUT R11, R70, UR32, R11, 0x96, !PT ;  /* 0x00000020460b7c12 */ /* 0x000fc6000f8e960b */
[----:B------:R-:W-:Y:S01]  /*5b30*/  IMAD.WIDE.U32 R2, R12, -0x2daee0ad, RZ ;  /* 0xd2511f530c027825 */ /* 0x000fe200078e00ff */
[----:B------:R-:W-:Y:S02]  /*5b40*/  LOP3.LUT R10, R10, UR31, R5, 0x96, !PT ;  /* 0x0000001f0a0a7c12 */ /* 0x000fe4000f8e9605 */
[----:B------:R-:W-:Y:S01]  /*5b50*/  LOP3.LUT R5, R68, UR32, R7, 0x96, !PT ;  /* 0x0000002044057c12 */ /* 0x000fe2000f8e9607 */
[----:B------:R-:W-:Y:S01]  /*5b60*/  IMAD.WIDE.U32 R8, R8, -0x2daee0ad, RZ ;  /* 0xd2511f5308087825 */ /* 0x000fe200078e00ff */
[----:B------:R-:W-:Y:S02]  /*5b70*/  LOP3.LUT R16, R6, UR31, R3, 0x96, !PT ;  /* 0x0000001f06107c12 */ /* 0x000fe4000f8e9603 */
[----:B------:R-:W-:Y:S01]  /*5b80*/  FMNMX3.FTZ R3, R35, R52, R76, !PT ;  /* 0x0000003423037276 */ /* 0x000fe2000781004c */
[----:B------:R-:W-:Y:S01]  /*5b90*/  IMAD.WIDE.U32 R22, R13, -0x2daee0ad, RZ ;  /* 0xd2511f530d167825 */ /* 0x000fe200078e00ff */
[----:B------:R-:W-:Y:S02]  /*5ba0*/  LOP3.LUT R13, R70, UR32, R9, 0x96, !PT ;  /* 0x00000020460d7c12 */ /* 0x000fe4000f8e9609 */
[----:B------:R-:W-:Y:S01]  /*5bb0*/  FMNMX3.FTZ R3, R3, R66, R101, !PT ;  /* 0x0000004203037276 */ /* 0x000fe20007810065 */
[----:B------:R-:W-:Y:S01]  /*5bc0*/  IMAD.WIDE.U32 R6, R15, -0x2daee0ad, RZ ;  /* 0xd2511f530f067825 */ /* 0x000fe200078e00ff */
[----:B------:R-:W-:-:S02]  /*5bd0*/  LOP3.LUT R12, R8, UR31, R23, 0x96, !PT ;  /* 0x0000001f080c7c12 */ /* 0x000fc4000f8e9617 */
[----:B------:R-:W-:Y:S01]  /*5be0*/  FMNMX3.FTZ R3, R3, R99, R110, !PT ;  /* 0x0000006303037276 */ /* 0x000fe2000781006e */
[----:B------:R-:W-:-:S04]  /*5bf0*/  IMAD.WIDE.U32 R20, R14, -0x2daee0ad, RZ ;  /* 0xd2511f530e147825 */ /* 0x000fc800078e00ff */
[----:B------:R-:W-:Y:S01]  /*5c00*/  IMAD.WIDE.U32 R8, R11, -0x326172a9, RZ ;  /* 0xcd9e8d570b087825 */ /* 0x000fe200078e00ff */
[----:B------:R-:W-:Y:S02]  /*5c10*/  LOP3.LUT R11, R68, UR32, R7, 0x96, !PT ;  /* 0x00000020440b7c12 */ /* 0x000fe4000f8e9607 */
[----:B------:R-:W-:Y:S01]  /*5c20*/  FMNMX3.FTZ R7, R43, R53, R59, !PT ;  /* 0x000000352b077276 */ /* 0x000fe2000781003b */
[----:B------:R-:W-:Y:S01]  /*5c30*/  IMAD.WIDE.U32 R26, R10, -0x326172a9, RZ ;  /* 0xcd9e8d570a1a7825 */ /* 0x000fe200078e00ff */
[----:B------:R-:W-:Y:S02]  /*5c40*/  LOP3.LUT R10, R6, UR31, R21, 0x96, !PT ;  /* 0x0000001f060a7c12 */ /* 0x000fe4000f8e9615 */
[----:B------:R-:W-:Y:S01]  /*5c50*/  LOP3.LUT R6, R44, UR17, R9, 0x96, !PT ;  /* 0x000000112c067c12 */ /* 0x000fe2000f8e9609 */
[----:B------:R-:W-:Y:S01]  /*5c60*/  IMAD.WIDE.U32 R24, R5, -0x326172a9, RZ ;  /* 0xcd9e8d5705187825 */ /* 0x000fe200078e00ff */
[----:B------:R-:W-:Y:S02]  /*5c70*/  FMNMX3.FTZ R5, R3, R89, R118, !PT ;  /* 0x0000005903057276 */ /* 0x000fe40007810076 */
[----:B------:R-:W-:Y:S01]  /*5c80*/  LOP3.LUT R19, R8, UR16, R27, 0x96, !PT ;  /* 0x0000001008137c12 */ /* 0x000fe2000f8e961b */
[----:B------:R-:W-:Y:S01]  /*5c90*/  IMAD.WIDE.U32 R30, R6, -0x2daee0ad, RZ ;  /* 0xd2511f53061e7825 */ /* 0x000fe200078e00ff */
[----:B------:R-:W-:-:S02]  /*5ca0*/  LOP3.LUT R3, R46, UR17, R25, 0x96, !PT ;  /* 0x000000112e037c12 */ /* 0x000fc4000f8e9619 */
[----:B------:R-:W-:Y:S01]  /*5cb0*/  FMNMX3.FTZ R5, R5, R115, R128, !PT ;  /* 0x0000007305057276 */ /* 0x000fe20007810080 */
[----:B------:R-:W-:Y:S01]  /*5cc0*/  IMAD.WIDE.U32 R8, R13, -0x326172a9, RZ ;  /* 0xcd9e8d570d087825 */ /* 0x000fe200078e00ff */
[----:B------:R-:W-:Y:S02]  /*5cd0*/  LOP3.LUT R21, R4, UR26, R31, 0x96, !PT ;  /* 0x0000001a04157c12 */ /* 0x000fe4000f8e961f */
[----:B------:R-:W-:Y:S01]  /*5ce0*/  FMNMX3.FTZ R4, R7, R55, R92, !PT ;  /* 0x0000003707047276 */ /* 0x000fe2000781005c */
[----:B------:R-:W-:Y:S01]  /*5cf0*/  IMAD.WIDE.U32 R14, R3, -0x2daee0ad, RZ ;  /* 0xd2511f53030e7825 */ /* 0x000fe200078e00ff */
[----:B------:R-:W-:Y:S02]  /*5d00*/  FMNMX3.FTZ R3, R5, R121, R117, !PT ;  /* 0x0000007905037276 */ /* 0x000fe40007810075 */
[----:B------:R-:W-:Y:S01]  /*5d10*/  FMNMX3.FTZ R4, R4, R78, R50, !PT ;  /* 0x0000004e04047276 */ /* 0x000fe20007810032 */
[----:B------:R-:W-:Y:S01]  /*5d20*/  IMAD.WIDE.U32 R28, R12, -0x326172a9, RZ ;  /* 0xcd9e8d570c1c7825 */ /* 0x000fe200078e00ff */
[----:B------:R-:W-:-:S02]  /*5d30*/  FMNMX3.FTZ R3, R3, R109, R83, !PT ;  /* 0x0000006d03037276 */ /* 0x000fc40007810053 */
[----:B------:R-:W-:Y:S01]  /*5d40*/  FSEL R27, R17, -INF , !P3 ;  /* 0xff800000111b7808 */ /* 0x000fe20005800000 */
[----:B------:R-:W-:Y:S01]  /*5d50*/  IMAD.WIDE.U32 R36, R19, -0x2daee0ad, RZ ;  /* 0xd2511f5313247825 */ /* 0x000fe200078e00ff */
[----:B------:R-:W-:Y:S02]  /*5d60*/  FMNMX3.FTZ R4, R4, R88, R113, !PT ;  /* 0x0000005804047276 */ /* 0x000fe40007810071 */
[----:B------:R-:W-:Y:S01]  /*5d70*/  LOP3.LUT R15, R2, UR26, R15, 0x96, !PT ;  /* 0x0000001a020f7c12 */ /* 0x000fe2000f8e960f */
[----:B------:R-:W-:Y:S01]  /*5d80*/  IMAD.WIDE.U32 R16, R16, -0x326172a9, RZ ;  /* 0xcd9e8d5710107825 */ /* 0x000fe200078e00ff */
[----:B------:R-:W-:Y:S02]  /*5d90*/  FMNMX3.FTZ R2, R38, R54, R79, !PT ;  /* 0x0000003626027276 */ /* 0x000fe4000781004f */
[----:B--2---:R-:W-:Y:S02]  /*5da0*/  FMNMX.FTZ R69, R80, R3, !PT ;  /* 0x0000000350457209 */ /* 0x004fe40007810000 */
[----:B------:R-:W-:-:S02]  /*5db0*/  FMNMX3.FTZ R5, R27, R65, R100, !PT ;  /* 0x000000411b057276 */ /* 0x000fc40007810064 */
[----:B------:R-:W-:Y:S01]  /*5dc0*/  FMNMX3.FTZ R3, R4, R107, R130, !PT ;  /* 0x0000006b04037276 */ /* 0x000fe20007810082 */
[----:B------:R-:W2:Y:S01]  /*5dd0*/  SHFL.BFLY PT, R6, R69, 0x2, 0x1f ;  /* 0x0c401f0045067f89 */ /* 0x000ea200000e0000 */
        /* <DEDUP_REMOVED lines=12> */
[----:B------:R-:W-:-:S02]  /*5ea0*/  FMNMX3.FTZ R4, R4, R142, R135, !PT ;  /* 0x0000008e04047276 */ /* 0x000fc40007810087 */
[----:B--2---:R-:W-:Y:S02]  /*5eb0*/  FMNMX.FTZ R69, R69, R6, !PT ;  /* 0x0000000645457209 */ /* 0x004fe40007810000 */
[----:B------:R-:W-:Y:S02]  /*5ec0*/  FMNMX3.FTZ R3, R3, R149, R146, !PT ;  /* 0x0000009503037276 */ /* 0x000fe40007810092 */
[----:B------:R-:W-:Y:S01]  /*5ed0*/  FMNMX3.FTZ R4, R4, R132, R58, !PT ;  /* 0x0000008404047276 */ /* 0x000fe2000781003a */
[----:B------:R-:W2:Y:S01]  /*5ee0*/  SHFL.BFLY PT, R19, R69, 0x1, 0x1f ;  /* 0x0c201f0045137f89 */ /* 0x000ea200000e0000 */
[----:B------:R-:W-:Y:S01]  /*5ef0*/  LOP3.LUT R12, R44, UR17, R9, 0x96, !PT ;  /* 0x000000112c0c7c12 */ /* 0x000fe2000f8e9609 */
[----:B------:R-:W-:Y:S01]  /*5f00*/  IMAD.WIDE.U32 R44, R10, -0x326172a9, RZ ;  /* 0xcd9e8d570a2c7825 */ /* 0x000fe200078e00ff */
[----:B------:R-:W-:Y:S02]  /*5f10*/  LOP3.LUT R18, R8, UR16, R29, 0x96, !PT ;  /* 0x0000001008127c12 */ /* 0x000fe4000f8e961d */
[----:B------:R-:W-:Y:S01]  /*5f20*/  FMNMX3.FTZ R3, R3, R143, R74, !PT ;  /* 0x0000008f03037276 */ /* 0x000fe2000781004a */
[----:B------:R-:W-:Y:S01]  /*5f30*/  IMAD.WIDE.U32 R8, R11, -0x326172a9, RZ ;  /* 0xcd9e8d570b087825 */ /* 0x000fe200078e00ff */
[----:B------:R-:W-:-:S02]  /*5f40*/  FMNMX.FTZ R11, R48, R4, !PT ;  /* 0x00000004300b7209 */ /* 0x000fc40007810000 */
[----:B------:R-:W-:Y:S01]  /*5f50*/  LOP3.LUT R7, R24, UR16, R17, 0x96, !PT ;  /* 0x0000001018077c12 */ /* 0x000fe2000f8e9611 */
[----:B------:R-:W-:Y:S01]  /*5f60*/  IMAD.WIDE.U32 R230, R18, -0x2daee0ad, RZ ;  /* 0xd2511f5312e67825 */ /* 0x000fe200078e00ff */
[----:B------:R-:W-:Y:S01]  /*5f70*/  FMNMX.FTZ R10, R73, R3, !PT ;  /* 0x00000003490a7209 */ /* 0x000fe20007810000 */
[----:B------:R-:W4:Y:S01]  /*5f80*/  SHFL.BFLY PT, R17, R11, 0x2, 0x1f ;  /* 0x0c401f000b117f89 */ /* 0x000f2200000e0000 */
[----:B------:R-:W-:Y:S01]  /*5f90*/  LOP3.LUT R5, R46, UR17, R9, 0x96, !PT ;  /* 0x000000112e057c12 */ /* 0x000fe2000f8e9609 */
[----:B------:R-:W-:Y:S01]  /*5fa0*/  IMAD.WIDE.U32 R12, R12, -0x2daee0ad, RZ ;  /* 0xd2511f530c0c7825 */ /* 0x000fe200078e00ff */
[----:B------:R-:W-:Y:S01]  /*5fb0*/  LOP3.LUT R9, R8, UR16, R45, 0x96, !PT ;  /* 0x0000001008097c12 */ /* 0x000fe2000f8e962d */
[----:B------:R-:W5:Y:S01]  /*5fc0*/  SHFL.BFLY PT, R18, R10, 0x2, 0x1f ;  /* 0x0c401f000a127f89 */ /* 0x000f6200000e0000 */
[----:B---3--:R-:W-:Y:S01]  /*5fd0*/  FMNMX.FTZ R71, R2, R71, !PT ;  /* 0x0000004702477209 */ /* 0x008fe20007810000 */
[----:B------:R-:W-:Y:S01]  /*5fe0*/  IMAD.WIDE.U32 R24, R5, -0x2daee0ad, RZ ;  /* 0xd2511f5305187825 */ /* 0x000fe200078e00ff */
[----:B------:R-:W-:-:S02]  /*5ff0*/  LOP3.LUT R8, R30, UR24, R37, 0x96, !PT ;  /* 0x000000181e087c12 */ /* 0x000fc4000f8e9625 */
[----:B------:R-:W-:Y:S01]  /*6000*/  LOP3.LUT R3, R22, UR26, R13, 0x96, !PT ;  /* 0x0000001a16037c12 */ /* 0x000fe2000f8e960d */
[----:B------:R-:W-:Y:S01]  /*6010*/  IMAD.WIDE.U32 R30, R7, -0x2daee0ad, RZ ;  /* 0xd2511f53071e7825 */ /* 0x000fe200078e00ff */
[----:B------:R-:W-:Y:S02]  /*6020*/  LOP3.LUT R29, R20, UR26, R25, 0x96, !PT ;  /* 0x0000001a141d7c12 */ /* 0x000fe4000f8e9619 */
[----:B--2---:R-:W-:Y:S01]  /*6030*/  FMNMX.FTZ R69, R69, R19, !PT ;  /* 0x0000001345457209 */ /* 0x004fe20007810000 */
[----:B------:R-:W-:Y:S01]  /*6040*/  IMAD.WIDE.U32 R6, R15, -0x326172a9, RZ ;  /* 0xcd9e8d570f067825 */ /* 0x000fe200078e00ff */
[----:B------:R-:W-:Y:S01]  /*6050*/  LOP3.LUT R12, R12, UR24, R231, 0x96, !PT ;  /* 0x000000180c0c7c12 */ /* 0x000fe2000f8e96e7 */
[----:B------:R-:W2:Y:S01]  /*6060*/  SHFL.BFLY PT, R15, R71, 0x1, 0x1f ;  /* 0x0c201f00470f7f89 */ /* 0x000ea200000e0000 */
[----:B------:R-:W-:Y:S01]  /*6070*/  FSETP.NEU.FTZ.AND P0, PT, R69, -INF , PT ;  /* 0xff8000004500780b */ /* 0x000fe20003f1d000 */
[----:B------:R-:W-:Y:S01]  /*6080*/  IMAD.WIDE.U32 R250, R9, -0x2daee0ad, RZ ;  /* 0xd2511f5309fa7825 */ /* 0x000fe200078e00ff */
[----:B------:R-:W-:-:S03]  /*6090*/  LOP3.LUT R16, R16, UR15, R7, 0x96, !PT ;  /* 0x0000000f10107c12 */ /* 0x000fc6000f8e9607 */
[----:B------:R-:W-:Y:S01]  /*60a0*/  IMAD.WIDE.U32 R4, R21, -0x326172a9, RZ ;  /* 0xcd9e8d5715047825 */ /* 0x000fe200078e00ff */
[----:B----4-:R-:W-:-:S03]  /*60b0*/  FMNMX.FTZ R11, R11, R17, !PT ;  /* 0x000000110b0b7209 */ /* 0x010fc60007810000 */
[----:B------:R-:W-:Y:S01]  /*60c0*/  IMAD.WIDE.U32 R8, R8, -0x326172a9, RZ ;  /* 0xcd9e8d5708087825 */ /* 0x000fe200078e00ff */
[----:B------:R-:W-:Y:S02]  /*60d0*/  LOP3.LUT R22, R26, UR15, R5, 0x96, !PT ;  /* 0x0000000f1a167c12 */ /* 0x000fe4000f8e9605 */
[----:B------:R-:W-:Y:S01]  /*60e0*/  LOP3.LUT R5, R14, UR24, R31, 0x96, !PT ;  /* 0x000000180e057c12 */ /* 0x000fe2000f8e961f */
[----:B------:R-:W-:Y:S01]  /*60f0*/  IMAD.WIDE.U32 R2, R3, -0x326172a9, RZ ;  /* 0xcd9e8d5703027825 */ /* 0x000fe200078e00ff */
[----:B------:R-:W-:-:S03]  /*6100*/  LOP3.LUT R20, R4, UR13, R9, 0x96, !PT ;  /* 0x0000000d04147c12 */ /* 0x000fc6000f8e9609 */
[----:B-1----:R-:W-:Y:S01]  /*6110*/  FMUL.FTZ R4, R69, UR35 ;  /* 0x0000002345047c20 */ /* 0x002fe20008410000 */
[----:B-----5:R-:W-:Y:S01]  /*6120*/  FMNMX.FTZ R10, R10, R18, !PT ;  /* 0x000000120a0a7209 */ /* 0x020fe20007810000 */
[----:B------:R-:W-:Y:S01]  /*6130*/  IMAD.WIDE.U32 R12, R12, -0x326172a9, RZ ;  /* 0xcd9e8d570c0c7825 */ /* 0x000fe200078e00ff */
[----:B------:R-:W1:Y:S01]  /*6140*/  SHFL.BFLY PT, R70, R11, 0x1, 0x1f ;  /* 0x0c201f000b467f89 */ /* 0x000e6200000e0000 */
[----:B------:R-:W-:Y:S02]  /*6150*/  LOP3.LUT R204, R28, UR15, R3, 0x96, !PT ;  /* 0x0000000f1ccc7c12 */ /* 0x000fe4000f8e9603 */
[----:B------:R-:W-:Y:S01]  /*6160*/  FSEL R4, R4, RZ, P0 ;  /* 0x000000ff04047208 */ /* 0x000fe20000000000 */
[----:B------:R-:W3:Y:S01]  /*6170*/  SHFL.BFLY PT, R68, R10, 0x1, 0x1f ;  /* 0x0c201f000a447f89 */ /* 0x000ee200000e0000 */
[----:B------:R-:W-:Y:S01]  /*6180*/  LOP3.LUT R23, R2, UR13, R13, 0x96, !PT ;  /* 0x0000000d02177c12 */ /* 0x000fe2000f8e960d */
[----:B------:R-:W-:Y:S01]  /*6190*/  IMAD.MOV.U32 R227, RZ, RZ, R8 ;  /* 0x000000ffffe37224 */ /* 0x000fe200078e0008 */
[----:B--2---:R-:W-:Y:S01]  /*61a0*/  FMNMX.FTZ R71, R71, R15, !PT ;  /* 0x0000000f47477209 */ /* 0x004fe20007810000 */
[----:B------:R-:W-:Y:S01]  /*61b0*/  FFMA.FTZ R2, R35, UR35, -R4 ;  /* 0x0000002323027c23 */ /* 0x000fe20008010804 */
[----:B------:R-:W-:-:S04]  /*61c0*/  IMAD.WIDE.U32 R14, R5, -0x326172a9, RZ ;  /* 0xcd9e8d57050e7825 */ /* 0x000fc800078e00ff */
[----:B------:R-:W-:Y:S01]  /*61d0*/  FFMA.FTZ R3, R52, UR35, -R4 ;  /* 0x0000002334037c23 */ /* 0x000fe20008010804 */
[C---:B------:R-:W-:Y:S01]  /*61e0*/  FSETP.NEU.FTZ.AND P0, PT, R71.reuse, -INF , PT ;  /* 0xff8000004700780b */ /* 0x040fe20003f1d000 */
[----:B------:R2:W-:Y:S01]  /*61f0*/  MUFU.EX2 R56, R2 ;  /* 0x0000000200387308 */ /* 0x0005e20000000800 */
[----:B------:R-:W-:Y:S01]  /*6200*/  FMUL.FTZ R5, R71, UR35 ;  /* 0x0000002347057c20 */ /* 0x000fe20008410000 */
[----:B------:R-:W-:Y:S01]  /*6210*/  LOP3.LUT R47, R20, 0xff, RZ, 0xc0, !PT ;  /* 0x000000ff142f7812 */ /* 0x000fe200078ec0ff */
[----:B------:R-:W-:Y:S01]  /*6220*/  IMAD.MOV.U32 R224, RZ, RZ, R12 ;  /* 0x000000ffffe07224 */ /* 0x000fe200078e000c */
[----:B------:R4:W5:Y:S01]  /*6230*/  MUFU.EX2 R61, R3 ;  /* 0x00000003003d7308 */ /* 0x0009620000000800 */
[----:B------:R-:W-:Y:S01]  /*6240*/  PRMT R7, R8, 0x7770, RZ ;  /* 0x0000777008077816 */ /* 0x000fe200000000ff */
[----:B------:R-:W-:Y:S01]  /*6250*/  IMAD.WIDE.U32 R16, R16, -0x2daee0ad, RZ ;  /* 0xd2511f5310107825 */ /* 0x000fe200078e00ff */
[----:B------:R-:W-:-:S03]  /*6260*/  FSEL R5, R5, RZ, P0 ;  /* 0x000000ff05057208 */ /* 0x000fc60000000000 */
[--C-:B------:R-:W-:Y:S01]  /*6270*/  FFMA.FTZ R117, R117, UR35, -R4.reuse ;  /* 0x0000002375757c23 */ /* 0x100fe20008010804 */
[----:B------:R-:W-:Y:S01]  /*6280*/  ISETP.LE.U32.AND P3, PT, R47, UR12, PT ;  /* 0x0000000c2f007c0c */ /* 0x000fe2000bf63070 */
[----:B------:R-:W-:Y:S01]  /*6290*/  FFMA.FTZ R109, R109, UR35, -R4 ;  /* 0x000000236d6d7c23 */ /* 0x000fe20008010804 */
[----:B------:R-:W-:Y:S01]  /*62a0*/  LOP3.LUT R21, R6, UR13, R15, 0x96, !PT ;  /* 0x0000000d06157c12 */ /* 0x000fe2000f8e960f */
[--C-:B------:R-:W-:Y:S01]  /*62b0*/  FFMA.FTZ R233, R136, UR35, -R5.reuse ;  /* 0x0000002388e97c23 */ /* 0x100fe20008010805 */
[----:B-1----:R-:W-:Y:S01]  /*62c0*/  FMNMX.FTZ R70, R11, R70, !PT ;  /* 0x000000460b467209 */ /* 0x002fe20007810000 */
[----:B------:R1:W5:Y:S01]  /*62d0*/  LDL.LU.S16 R136, [R1+0xc] ;  /* 0x00000c0001887983 */ /* 0x0003620000300600 */
[----:B--2---:R-:W-:Y:S01]  /*62e0*/  PRMT R2, R20, 0x7632, R2 ;  /* 0x0000763214027816 */ /* 0x004fe20000000002 */
[----:B------:R-:W-:Y:S01]  /*62f0*/  FFMA.FTZ R80, R80, UR35, -R4 ;  /* 0x0000002350507c23 */ /* 0x000fe20008010804 */
[----:B---3--:R-:W-:Y:S01]  /*6300*/  FMNMX.FTZ R68, R10, R68, !PT ;  /* 0x000000440a447209 */ /* 0x008fe20007810000 */
[----:B----4-:R-:W-:Y:S01]  /*6310*/  FFMA.FTZ R3, R53, UR35, -R5 ;  /* 0x0000002335037c23 */ /* 0x010fe20008010805 */
[----:B------:R-:W-:-:S02]  /*6320*/  LOP3.LUT R2, R2, 0xff, RZ, 0xc0, !PT ;  /* 0x000000ff02027812 */ /* 0x000fc400078ec0ff */
[----:B------:R-:W-:Y:S01]  /*6330*/  FSETP.NEU.FTZ.AND P4, PT, R70, -INF , PT ;  /* 0xff8000004600780b */ /* 0x000fe20003f9d000 */
[----:B------:R2:W-:Y:S01]  /*6340*/  MUFU.EX2 R57, R3 ;  /* 0x0000000300397308 */ /* 0x0005e20000000800 */
[----:B------:R-:W-:Y:S01]  /*6350*/  ISETP.LE.U32.AND P0, PT, R2, UR12, PT ;  /* 0x0000000c02007c0c */ /* 0x000fe2000bf03070 */
[----:B------:R-:W-:Y:S01]  /*6360*/  FFMA.FTZ R2, R43, UR35, -R5 ;  /* 0x000000232b027c23 */ /* 0x000fe20008010805 */
[----:B------:R-:W-:Y:S02]  /*6370*/  ISETP.LE.U32.AND P1, PT, R7, UR12, PT ;  /* 0x0000000c07007c0c */ /* 0x000fe4000bf23070 */
[----:B------:R-:W-:Y:S01]  /*6380*/  FSETP.NEU.FTZ.AND P5, PT, R68, -INF , PT ;  /* 0xff8000004400780b */ /* 0x000fe20003fbd000 */
[----:B------:R5:W3:Y:S01]  /*6390*/  MUFU.EX2 R64, R2 ;  /* 0x0000000200407308 */ /* 0x000ae20000000800 */
[----:B------:R-:W-:Y:S02]  /*63a0*/  SHF.R.U32.HI R43, RZ, 0x18, R20 ;  /* 0x00000018ff2b7819 */ /* 0x000fe40000011614 */
[----:B------:R-:W-:-:S02]  /*63b0*/  LOP3.LUT R26, R24, UR24, R251, 0x96, !PT ;  /* 0x00000018181a7c12 */ /* 0x000fc4000f8e96fb */
[C---:B------:R-:W-:Y:S02]  /*63c0*/  PRMT R24, R8.reuse, 0x7773, RZ ;  /* 0x0000777308187816 */ /* 0x040fe400000000ff */
[----:B------:R-:W-:Y:S01]  /*63d0*/  PRMT R18, R8, 0x7772, RZ ;  /* 0x0000777208127816 */ /* 0x000fe200000000ff */
[----:B------:R-:W-:Y:S01]  /*63e0*/  IMAD.WIDE.U32 R10, R26, -0x326172a9, RZ ;  /* 0xcd9e8d571a0a7825 */ /* 0x000fe200078e00ff */
[----:B--2---:R-:W-:Y:S02]  /*63f0*/  LOP3.LUT R3, R20, 0xffff, RZ, 0xc0, !PT ;  /* 0x0000ffff14037812 */ /* 0x004fe400078ec0ff */
[----:B------:R-:W-:Y:S01]  /*6400*/  PRMT R219, R8, 0x7771, RZ ;  /* 0x0000777108db7816 */ /* 0x000fe200000000ff */
[----:B------:R-:W-:Y:S01]  /*6410*/  IMAD.MOV.U32 R52, RZ, RZ, R10 ;  /* 0x000000ffff347224 */ /* 0x000fe200078e000a */
[----:B------:R-:W-:Y:S01]  /*6420*/  SHF.R.U32.HI R46, RZ, 0x8, R3 ;  /* 0x00000008ff2e7819 */ /* 0x000fe20000011603 */
[----:B------:R-:W-:Y:S01]  /*6430*/  FMUL.FTZ R3, R70, UR35 ;  /* 0x0000002346037c20 */ /* 0x000fe20008410000 */
[----:B-----5:R-:W-:Y:S01]  /*6440*/  F2FP.BF16.F32.PACK_AB R2, R61, R56 ;  /* 0x000000383d02723e */ /* 0x020fe200000010ff */
[----:B------:R-:W-:Y:S01]  /*6450*/  IMAD.MOV.U32 R26, RZ, RZ, R14 ;  /* 0x000000ffff1a7224 */ /* 0x000fe200078e000e */
[----:B---3--:R-:W-:-:S02]  /*6460*/  F2FP.BF16.F32.PACK_AB R6, R57, R64 ;  /* 0x000000403906723e */ /* 0x008fc400000010ff */
[C---:B------:R-:W-:Y:S02]  /*6470*/  PRMT R82, R2.reuse, 0x7610, R82 ;  /* 0x0000761002527816 */ /* 0x040fe40000000052 */
[----:B------:R-:W-:Y:S01]  /*6480*/  PRMT R81, R2, 0x7632, R81 ;  /* 0x0000763202517816 */ /* 0x000fe20000000051 */
[----:B------:R-:W-:Y:S01]  /*6490*/  FMUL.FTZ R2, R68, UR35 ;  /* 0x0000002344027c20 */ /* 0x000fe20008410000 */
[----:B------:R-:W-:Y:S01]  /*64a0*/  LOP3.LUT R7, R46, 0xffff, RZ, 0xc0, !PT ;  /* 0x0000ffff2e077812 */ /* 0x000fe200078ec0ff */
[----:B------:R-:W-:Y:S01]  /*64b0*/  @!P0 HFMA2.BF16_V2 R41, -RZ.H0_H0, RZ.H0_H0, -R82.H0_H0 ;  /* 0x200000ffff298231 */ /* 0x000fe20000340952 */
[----:B------:R-:W-:Y:S02]  /*64c0*/  FSEL R3, R3, RZ, P4 ;  /* 0x000000ff03037208 */ /* 0x000fe40002000000 */
[C---:B------:R-:W-:Y:S02]  /*64d0*/  PRMT R62, R6.reuse, 0x7610, R62 ;  /* 0x00007610063e7816 */ /* 0x040fe4000000003e */
[----:B------:R-:W-:Y:S01]  /*64e0*/  PRMT R63, R6, 0x7632, R63 ;  /* 0x00007632063f7816 */ /* 0x000fe2000000003f */
[----:B------:R-:W-:Y:S01]  /*64f0*/  FFMA.FTZ R9, R54, UR35, -R3 ;  /* 0x0000002336097c23 */ /* 0x000fe20008010803 */
[----:B------:R-:W-:Y:S01]  /*6500*/  FSEL R2, R2, RZ, P5 ;  /* 0x000000ff02027208 */ /* 0x000fe20002800000 */
[----:B------:R-:W-:Y:S01]  /*6510*/  @!P3 HFMA2.BF16_V2 R42, -RZ.H0_H0, RZ.H0_H0, -R62.H0_H0 ;  /* 0x200000ffff2ab231 */ /* 0x000fe2000034093e */
[----:B------:R-:W-:Y:S01]  /*6520*/  PRMT R210, R82, 0x5410, R81 ;  /* 0x0000541052d27816 */ /* 0x000fe20000000051 */
[----:B------:R2:W-:Y:S01]  /*6530*/  MUFU.EX2 R60, R9 ;  /* 0x00000009003c7308 */ /* 0x0005e20000000800 */
[----:B------:R-:W-:Y:S01]  /*6540*/  LOP3.LUT R6, R21, 0xffff, RZ, 0xc0, !PT ;  /* 0x0000ffff15067812 */ /* 0x000fe200078ec0ff */
[--C-:B------:R-:W-:Y:S01]  /*6550*/  FFMA.FTZ R135, R135, UR35, -R3.reuse ;  /* 0x0000002387877c23 */ /* 0x100fe20008010803 */
[----:B------:R-:W-:Y:S01]  /*6560*/  ISETP.LE.U32.AND P5, PT, R7, UR12, PT ;  /* 0x0000000c07007c0c */ /* 0x000fe2000bfa3070 */
[--C-:B------:R-:W-:Y:S01]  /*6570*/  FFMA.FTZ R7, R38, UR35, -R3.reuse ;  /* 0x0000002326077c23 */ /* 0x100fe20008010803 */
[----:B------:R-:W-:Y:S01]  /*6580*/  @!P0 PRMT R82, R41, 0x5410, RZ ;  /* 0x0000541029528816 */ /* 0x000fe200000000ff */
[----:B------:R-:W-:Y:S01]  /*6590*/  FFMA.FTZ R132, R132, UR35, -R3 ;  /* 0x0000002384847c23 */ /* 0x000fe20008010803 */
[----:B------:R-:W-:Y:S01]  /*65a0*/  PRMT R8, R12, 0x7770, RZ ;  /* 0x000077700c087816 */ /* 0x000fe200000000ff */
[----:B------:R3:W-:Y:S01]  /*65b0*/  MUFU.EX2 R54, R7 ;  /* 0x0000000700367308 */ /* 0x0007e20000000800 */
[----:B------:R-:W-:-:S02]  /*65c0*/  ISETP.LE.U32.AND P0, PT, R43, UR12, PT ;  /* 0x0000000c2b007c0c */ /* 0x000fc4000bf03070 */
[----:B------:R-:W-:Y:S02]  /*65d0*/  SHF.R.U32.HI R53, RZ, 0x8, R6 ;  /* 0x00000008ff357819 */ /* 0x000fe40000011606 */
[----:B------:R-:W-:Y:S01]  /*65e0*/  ISETP.LE.U32.AND P4, PT, R8, UR12, PT ;  /* 0x0000000c08007c0c */ /* 0x000fe2000bf83070 */
[----:B------:R-:W-:Y:S01]  /*65f0*/  FFMA.FTZ R8, R27, UR35, -R2 ;  /* 0x000000231b087c23 */ /* 0x000fe20008010802 */
[----:B------:R-:W-:Y:S01]  /*6600*/  LOP3.LUT R6, R53, 0xffff, RZ, 0xc0, !PT ;  /* 0x0000ffff35067812 */ /* 0x000fe200078ec0ff */
[----:B------:R-:W-:Y:S01]  /*6610*/  @!P5 HFMA2.BF16_V2 R49, -RZ.H0_H0, RZ.H0_H0, -R63.H0_H0 ;  /* 0x200000ffff31d231 */ /* 0x000fe2000034093f */
[----:B------:R-:W-:Y:S01]  /*6620*/  PRMT R181, R62, 0x5410, R63 ;  /* 0x000054103eb57816 */ /* 0x000fe2000000003f */
[----:B------:R4:W-:Y:S01]  /*6630*/  MUFU.EX2 R72, R8 ;  /* 0x0000000800487308 */ /* 0x0009e20000000800 */
[----:B------:R-:W-:Y:S01]  /*6640*/  @!P3 PRMT R62, R42, 0x5410, RZ ;  /* 0x000054102a3eb816 */ /* 0x000fe200000000ff */
[----:B--2---:R-:W-:Y:S01]  /*6650*/  FFMA.FTZ R9, R99, UR35, -R4 ;  /* 0x0000002363097c23 */ /* 0x004fe20008010804 */
[----:B------:R-:W-:Y:S01]  /*6660*/  ISETP.LE.U32.AND P3, PT, R6, UR12, PT ;  /* 0x0000000c06007c0c */ /* 0x000fe2000bf63070 */
[----:B---3--:R-:W-:Y:S01]  /*6670*/  FFMA.FTZ R7, R65, UR35, -R2 ;  /* 0x0000002341077c23 */ /* 0x008fe20008010802 */
[C---:B------:R-:W-:Y:S01]  /*6680*/  PRMT R6, R21.reuse, 0x7632, R6 ;  /* 0x0000763215067816 */ /* 0x040fe20000000006 */
[----:B------:R-:W-:Y:S01]  /*6690*/  @!P0 HFMA2.BF16_V2 R75, -RZ.H0_H0, RZ.H0_H0, -R81.H0_H0 ;  /* 0x200000ffff4b8231 */ /* 0x000fe20000340951 */
[----:B------:R-:W-:Y:S01]  /*66a0*/  LOP3.LUT R51, R21, 0xff, RZ, 0xc0, !PT ;  /* 0x000000ff15337812 */ /* 0x000fe200078ec0ff */
[----:B------:R2:W3:Y:S01]  /*66b0*/  MUFU.EX2 R67, R7 ;  /* 0x0000000700437308 */ /* 0x0004e20000000800 */
[----:B------:R-:W-:-:S02]  /*66c0*/  LOP3.LUT R6, R6, 0xff, RZ, 0xc0, !PT ;  /* 0x000000ff06067812 */ /* 0x000fc400078ec0ff */
[----:B------:R-:W-:Y:S02]  /*66d0*/  @!P0 PRMT R81, R75, 0x5410, RZ ;  /* 0x000054104b518816 */ /* 0x000fe400000000ff */
[----:B------:R-:W-:Y:S01]  /*66e0*/  ISETP.LE.U32.AND P0, PT, R6, UR12, PT ;  /* 0x0000000c06007c0c */ /* 0x000fe2000bf03070 */
[--C-:B----4-:R-:W-:Y:S01]  /*66f0*/  FFMA.FTZ R8, R55, UR35, -R5.reuse ;  /* 0x0000002337087c23 */ /* 0x110fe20008010805 */
[----:B------:R-:W-:Y:S02]  /*6700*/  @!P5 PRMT R63, R49, 0x5410, RZ ;  /* 0x00005410313fd816 */ /* 0x000fe400000000ff */
[----:B------:R-:W-:Y:S01]  /*6710*/  ISETP.LE.U32.AND P5, PT, R51, UR12, PT ;  /* 0x0000000c33007c0c */ /* 0x000fe2000bfa3070 */
[----:B------:R4:W-:Y:S01]  /*6720*/  MUFU.EX2 R97, R8 ;  /* 0x0000000800617308 */ /* 0x0009e20000000800 */
[C---:B------:R-:W-:Y:S02]  /*6730*/  PRMT R216, R12.reuse, 0x7771, RZ ;  /* 0x000077710cd87816 */ /* 0x040fe400000000ff */
[----:B------:R-:W-:Y:S01]  /*6740*/  PRMT R151, R12, 0x7773, RZ ;  /* 0x000077730c977816 */ /* 0x000fe200000000ff */
[----:B--2---:R-:W-:Y:S01]  /*6750*/  FFMA.FTZ R7, R59, UR35, -R5 ;  /* 0x000000233b077c23 */ /* 0x004fe20008010805 */
[----:B---3--:R-:W-:-:S02]  /*6760*/  F2FP.BF16.F32.PACK_AB R6, R67, R72 ;  /* 0x000000484306723e */ /* 0x008fc400000010ff */
[----:B------:R-:W-:Y:S01]  /*6770*/  PRMT R45, R12, 0x7772, RZ ;  /* 0x000077720c2d7816 */ /* 0x000fe200000000ff */
[----:B------:R2:W3:Y:S01]  /*6780*/  MUFU.EX2 R95, R7 ;  /* 0x00000007005f7308 */ /* 0x0004e20000000800 */
[----:B------:R-:W-:Y:S01]  /*6790*/  PRMT R203, R6, 0x7610, R203 ;  /* 0x0000761006cb7816 */ /* 0x000fe200000000cb */
[----:B------:R-:W-:Y:S01]  /*67a0*/  IMAD.WIDE.U32 R12, R22, -0x2daee0ad, RZ ;  /* 0xd2511f53160c7825 */ /* 0x000fe200078e00ff */
[----:B------:R-:W-:Y:S02]  /*67b0*/  PRMT R202, R6, 0x7632, R202 ;  /* 0x0000763206ca7816 */ /* 0x000fe400000000ca */
[----:B------:R-:W-:Y:S01]  /*67c0*/  SHF.R.U32.HI R49, RZ, 0x18, R21 ;  /* 0x00000018ff317819 */ /* 0x000fe20000011615 */
[----:B----4-:R-:W-:Y:S01]  /*67d0*/  FFMA.FTZ R8, R76, UR35, -R4 ;  /* 0x000000234c087c23 */ /* 0x010fe20008010804 */
[----:B------:R-:W-:Y:S01]  /*67e0*/  @!P0 HFMA2.BF16_V2 R90, -RZ.H0_H0, RZ.H0_H0, -R203.H0_H0 ;  /* 0x200000ffff5a8231 */ /* 0x000fe200003409cb */
[----:B------:R-:W-:Y:S01]  /*67f0*/  PRMT R167, R203, 0x5410, R202 ;  /* 0x00005410cba77816 */ /* 0x000fe200000000ca */
[----:B------:R-:W-:Y:S01]  /*6800*/  IMAD.MOV.U32 R38, RZ, RZ, R12 ;  /* 0x000000ffff267224 */ /* 0x000fe200078e000c */
[----:B------:R4:W-:Y:S01]  /*6810*/  MUFU.EX2 R86, R8 ;  /* 0x0000000800567308 */ /* 0x0009e20000000800 */
[----:B------:R-:W-:Y:S01]  /*6820*/  LOP3.LUT R19, R36, UR22, R13, 0x96, !PT ;  /* 0x0000001624137c12 */ /* 0x000fe2000f8e960d */
[----:B------:R-:W-:Y:S01]  /*6830*/  FFMA.FTZ R76, R149, UR35, -R2 ;  /* 0x00000023954c7c23 */ /* 0x000fe20008010802 */
[----:B------:R-:W-:-:S02]  /*6840*/  @!P0 PRMT R203, R90, 0x5410, RZ ;  /* 0x000054105acb8816 */ /* 0x000fc400000000ff */
[----:B--2---:R-:W-:Y:S02]  /*6850*/  F2FP.BF16.F32.PACK_AB R7, R60, R54 ;  /* 0x000000363c07723e */ /* 0x004fe400000010ff */
[----:B---3--:R-:W-:Y:S02]  /*6860*/  F2FP.BF16.F32.PACK_AB R6, R97, R95 ;  /* 0x0000005f6106723e */ /* 0x008fe400000010ff */
[C---:B------:R-:W-:Y:S02]  /*6870*/  PRMT R96, R7.reuse, 0x7610, R96 ;  /* 0x0000761007607816 */ /* 0x040fe40000000060 */
[----:B------:R-:W-:Y:S01]  /*6880*/  PRMT R122, R7, 0x7632, R122 ;  /* 0x00007632077a7816 */ /* 0x000fe2000000007a */
[----:B------:R-:W-:Y:S01]  /*6890*/  FFMA.FTZ R7, R66, UR35, -R4 ;  /* 0x0000002342077c23 */ /* 0x000fe20008010804 */
[----:B------:R-:W-:Y:S01]  /*68a0*/  ISETP.GT.U32.AND P0, PT, R24, UR12, PT ;  /* 0x0000000c18007c0c */ /* 0x000fe2000bf04070 */
[----:B------:R-:W-:Y:S01]  /*68b0*/  @!P5 HFMA2.BF16_V2 R85, -RZ.H0_H0, RZ.H0_H0, -R96.H0_H0 ;  /* 0x200000ffff55d231 */ /* 0x000fe20000340960 */
[----:B------:R-:W-:Y:S01]  /*68c0*/  PRMT R173, R96, 0x5410, R122 ;  /* 0x0000541060ad7816 */ /* 0x000fe2000000007a */
[----:B------:R2:W3:Y:S01]  /*68d0*/  MUFU.EX2 R87, R7 ;  /* 0x0000000700577308 */ /* 0x0004e20000000800 */
[----:B------:R-:W-:-:S02]  /*68e0*/  @!P3 HFMA2.BF16_V2 R84, -RZ.H0_H0, RZ.H0_H0, -R122.H0_H0 ;  /* 0x200000ffff54b231 */ /* 0x000fc4000034097a */
[----:B----4-:R-:W-:Y:S01]  /*68f0*/  FFMA.FTZ R8, R79, UR35, -R3 ;  /* 0x000000234f087c23 */ /* 0x010fe20008010803 */
[----:B------:R-:W-:Y:S01]  /*6900*/  PRMT R201, R6, 0x7610, R201 ;  /* 0x0000761006c97816 */ /* 0x000fe200000000c9 */
[----:B------:R-:W-:Y:S01]  /*6910*/  FFMA.FTZ R66, R150, UR35, -R2 ;  /* 0x0000002396427c23 */ /* 0x000fe20008010802 */
[----:B------:R-:W-:Y:S02]  /*6920*/  PRMT R200, R6, 0x7632, R200 ;  /* 0x0000763206c87816 */ /* 0x000fe400000000c8 */
[----:B------:R-:W-:Y:S01]  /*6930*/  @!P3 PRMT R122, R84, 0x5410, RZ ;  /* 0x00005410547ab816 */ /* 0x000fe200000000ff */
[----:B------:R-:W-:Y:S01]  /*6940*/  @!P1 HFMA2.BF16_V2 R91, -RZ.H0_H0, RZ.H0_H0, -R201.H0_H0 ;  /* 0x200000ffff5b9231 */ /* 0x000fe200003409c9 */
[----:B------:R-:W-:Y:S01]  /*6950*/  ISETP.GT.U32.AND P3, PT, R18, UR12, PT ;  /* 0x0000000c12007c0c */ /* 0x000fe2000bf64070 */
[----:B------:R4:W-:Y:S01]  /*6960*/  MUFU.EX2 R84, R8 ;  /* 0x0000000800547308 */ /* 0x0009e20000000800 */
[----:B------:R-:W-:Y:S02]  /*6970*/  @!P5 PRMT R96, R85, 0x5410, RZ ;  /* 0x000054105560d816 */ /* 0x000fe400000000ff */
[----:B------:R-:W-:Y:S01]  /*6980*/  ISETP.GT.U32.AND P5, PT, R219, UR12, PT ;  /* 0x0000000cdb007c0c */ /* 0x000fe2000bfa4070 */
[----:B--2---:R-:W-:Y:S01]  /*6990*/  FFMA.FTZ R7, R77, UR35, -R3 ;  /* 0x000000234d077c23 */ /* 0x004fe20008010803 */
[----:B---3--:R-:W-:Y:S01]  /*69a0*/  F2FP.BF16.F32.PACK_AB R6, R87, R86 ;  /* 0x000000565706723e */ /* 0x008fe200000010ff */
[----:B------:R-:W-:Y:S01]  /*69b0*/  FFMA.FTZ R77, R145, UR35, -R5 ;  /* 0x00000023914d7c23 */ /* 0x000fe20008010805 */
[----:B------:R-:W-:Y:S01]  /*69c0*/  PRMT R166, R201, 0x5410, R200 ;  /* 0x00005410c9a67816 */ /* 0x000fe200000000c8 */
[----:B------:R2:W3:Y:S01]  /*69d0*/  MUFU.EX2 R85, R7 ;  /* 0x0000000700557308 */ /* 0x0004e20000000800 */
[----:B------:R-:W-:-:S02]  /*69e0*/  PRMT R199, R6, 0x7632, R199 ;  /* 0x0000763206c77816 */ /* 0x000fc400000000c7 */
[----:B------:R-:W-:Y:S02]  /*69f0*/  PRMT R198, R6, 0x7610, R198 ;  /* 0x0000761006c67816 */ /* 0x000fe400000000c6 */
[----:B------:R-:W-:Y:S01]  /*6a00*/  PRMT R6, R14, 0x7770, RZ ;  /* 0x000077700e067816 */ /* 0x000fe200000000ff */
[----:B------:R-:W-:Y:S01]  /*6a10*/  @P0 HFMA2.BF16_V2 R94, -RZ.H0_H0, RZ.H0_H0, -R199.H0_H0 ;  /* 0x200000ffff5e0231 */ /* 0x000fe200003409c7 */
[----:B------:R-:W-:Y:S01]  /*6a20*/  PRMT R140, R198, 0x5410, R199 ;  /* 0x00005410c68c7816 */ /* 0x000fe200000000c7 */
[----:B------:R-:W-:Y:S02]  /*6a30*/  @P3 HFMA2.BF16_V2 R93, -RZ.H0_H0, RZ.H0_H0, -R198.H0_H0 ;  /* 0x200000ffff5d3231 */ /* 0x000fe400003409c6 */
[--C-:B----4-:R-:W-:Y:S01]  /*6a40*/  FFMA.FTZ R8, R100, UR35, -R2.reuse ;  /* 0x0000002364087c23 */ /* 0x110fe20008010802 */
[----:B------:R-:W-:Y:S01]  /*6a50*/  @!P1 PRMT R201, R91, 0x5410, RZ ;  /* 0x000054105bc99816 */ /* 0x000fe200000000ff */
[----:B------:R-:W-:Y:S01]  /*6a60*/  @P5 HFMA2.BF16_V2 R104, -RZ.H0_H0, RZ.H0_H0, -R200.H0_H0 ;  /* 0x200000ffff685231 */ /* 0x000fe200003409c8 */
[----:B------:R-:W-:Y:S01]  /*6a70*/  @P0 PRMT R199, R94, 0x5410, RZ ;  /* 0x000054105ec70816 */ /* 0x000fe200000000ff */
[----:B------:R-:W-:Y:S01]  /*6a80*/  MUFU.EX2 R79, R8 ;  /* 0x00000008004f7308 */ /* 0x000fe20000000800 */
[----:B--2---:R-:W-:Y:S01]  /*6a90*/  FFMA.FTZ R7, R98, UR35, -R2 ;  /* 0x0000002362077c23 */ /* 0x004fe20008010802 */
[----:B------:R-:W-:-:S02]  /*6aa0*/  ISETP.LE.U32.AND P0, PT, R6, UR12, PT ;  /* 0x0000000c06007c0c */ /* 0x000fc4000bf03070 */
[----:B---3--:R-:W-:Y:S02]  /*6ab0*/  F2FP.BF16.F32.PACK_AB R6, R85, R84 ;  /* 0x000000545506723e */ /* 0x008fe400000010ff */
[----:B------:R-:W-:Y:S02]  /*6ac0*/  @P3 PRMT R198, R93, 0x5410, RZ ;  /* 0x000054105dc63816 */ /* 0x000fe400000000ff */
[----:B------:R-:W-:Y:S01]  /*6ad0*/  ISETP.LE.U32.AND P1, PT, R49, UR12, PT ;  /* 0x0000000c31007c0c */ /* 0x000fe2000bf23070 */
[----:B------:R2:W3:Y:S01]  /*6ae0*/  MUFU.EX2 R93, R7 ;  /* 0x00000007005d7308 */ /* 0x0004e20000000800 */
[C---:B------:R-:W-:Y:S02]  /*6af0*/  PRMT R195, R6.reuse, 0x7610, R195 ;  /* 0x0000761006c37816 */ /* 0x040fe400000000c3 */
[----:B------:R-:W-:Y:S02]  /*6b00*/  PRMT R197, R6, 0x7632, R197 ;  /* 0x0000763206c57816 */ /* 0x000fe400000000c5 */
[----:B------:R-:W-:Y:S01]  /*6b10*/  LOP3.LUT R6, R19, 0xffff, RZ, 0xc0, !PT ;  /* 0x0000ffff13067812 */ /* 0x000fe200078ec0ff */
[----:B------:R-:W-:Y:S01]  /*6b20*/  @!P0 HFMA2.BF16_V2 R120, -RZ.H0_H0, RZ.H0_H0, -R195.H0_H0 ;  /* 0x200000ffff788231 */ /* 0x000fe200003409c3 */
[----:B------:R-:W-:-:S02]  /*6b30*/  PRMT R35, R14, 0x7773, RZ ;  /* 0x000077730e237816 */ /* 0x000fc400000000ff */
[----:B------:R-:W-:Y:S01]  /*6b40*/  SHF.R.U32.HI R42, RZ, 0x8, R6 ;  /* 0x00000008ff2a7819 */ /* 0x000fe20000011606 */
[--C-:B------:R-:W-:Y:S01]  /*6b50*/  FFMA.FTZ R6, R78, UR35, -R5.reuse ;  /* 0x000000234e067c23 */ /* 0x100fe20008010805 */
[----:B------:R-:W-:Y:S01]  /*6b60*/  @P5 PRMT R200, R104, 0x5410, RZ ;  /* 0x0000541068c85816 */ /* 0x000fe200000000ff */
[----:B------:R-:W-:Y:S01]  /*6b70*/  @!P1 HFMA2.BF16_V2 R106, -RZ.H0_H0, RZ.H0_H0, -R202.H0_H0 ;  /* 0x200000ffff6a9231 */ /* 0x000fe200003409ca */
[----:B------:R-:W-:Y:S01]  /*6b80*/  ISETP.GT.U32.AND P5, PT, R35, UR12, PT ;  /* 0x0000000c23007c0c */ /* 0x000fe2000bfa4070 */
[--C-:B--2---:R-:W-:Y:S01]  /*6b90*/  FFMA.FTZ R7, R92, UR35, -R5.reuse ;  /* 0x000000235c077c23 */ /* 0x104fe20008010805 */
[----:B------:R3:W-:Y:S01]  /*6ba0*/  MUFU.EX2 R126, R6 ;  /* 0x00000006007e7308 */ /* 0x0007e20000000800 */
[----:B------:R-:W-:Y:S01]  /*6bb0*/  PRMT R40, R14, 0x7771, RZ ;  /* 0x000077710e287816 */ /* 0x000fe200000000ff */
[----:B------:R-:W-:Y:S01]  /*6bc0*/  FFMA.FTZ R78, R141, UR35, -R5 ;  /* 0x000000238d4e7c23 */ /* 0x000fe20008010805 */
[----:B------:R-:W-:Y:S01]  /*6bd0*/  @!P1 PRMT R202, R106, 0x5410, RZ ;  /* 0x000054106aca9816 */ /* 0x000fe200000000ff */
[----:B------:R2:W4:Y:S01]  /*6be0*/  MUFU.EX2 R94, R7 ;  /* 0x00000007005e7308 */ /* 0x0005220000000800 */
[----:B------:R-:W-:-:S02]  /*6bf0*/  ISETP.GT.U32.AND P3, PT, R40, UR12, PT ;  /* 0x0000000c28007c0c */ /* 0x000fc4000bf64070 */
[----:B------:R-:W-:Y:S01]  /*6c00*/  PRMT R31, R14, 0x7772, RZ ;  /* 0x000077720e1f7816 */ /* 0x000fe200000000ff */
[----:B------:R5:W-:Y:S01]  /*6c10*/  MUFU.EX2 R106, R9 ;  /* 0x00000009006a7308 */ /* 0x000be20000000800 */
[----:B------:R-:W-:Y:S02]  /*6c20*/  PRMT R139, R195, 0x5410, R197 ;  /* 0x00005410c38b7816 */ /* 0x000fe400000000c5 */
[----:B------:R-:W-:Y:S02]  /*6c30*/  @!P0 PRMT R195, R120, 0x5410, RZ ;  /* 0x0000541078c38816 */ /* 0x000fe400000000ff */
[----:B------:R-:W-:Y:S02]  /*6c40*/  ISETP.GT.U32.AND P0, PT, R31, UR12, PT ;  /* 0x0000000c1f007c0c */ /* 0x000fe4000bf04070 */
[----:B---3--:R-:W-:Y:S02]  /*6c50*/  F2FP.BF16.F32.PACK_AB R6, R93, R79 ;  /* 0x0000004f5d06723e */ /* 0x008fe400000010ff */
[----:B------:R-:W-:Y:S01]  /*6c60*/  LOP3.LUT R28, R30, UR22, R17, 0x96, !PT ;  /* 0x000000161e1c7c12 */ /* 0x000fe2000f8e9611 */
[----:B------:R-:W-:Y:S01]  /*6c70*/  @P3 HFMA2.BF16_V2 R124, -RZ.H0_H0, RZ.H0_H0, -R197.H0_H0 ;  /* 0x200000ffff7c3231 */ /* 0x000fe200003409c5 */
[----:B--2---:R-:W-:-:S02]  /*6c80*/  LOP3.LUT R7, R42, 0xffff, RZ, 0xc0, !PT ;  /* 0x0000ffff2a077812 */ /* 0x004fc400078ec0ff */
[C---:B------:R-:W-:Y:S01]  /*6c90*/  PRMT R196, R6.reuse, 0x7632, R196 ;  /* 0x0000763206c47816 */ /* 0x040fe200000000c4 */
[--C-:B-----5:R-:W-:Y:S01]  /*6ca0*/  FFMA.FTZ R9, R103, UR35, -R3.reuse ;  /* 0x0000002367097c23 */ /* 0x120fe20008010803 */
[----:B------:R-:W-:Y:S01]  /*6cb0*/  ISETP.LE.U32.AND P1, PT, R7, UR12, PT ;  /* 0x0000000c07007c0c */ /* 0x000fe2000bf23070 */
[----:B------:R-:W-:Y:S01]  /*6cc0*/  FFMA.FTZ R7, R101, UR35, -R4 ;  /* 0x0000002365077c23 */ /* 0x000fe20008010804 */
[----:B------:R-:W-:Y:S01]  /*6cd0*/  PRMT R194, R6, 0x7610, R194 ;  /* 0x0000761006c27816 */ /* 0x000fe200000000c2 */
[----:B------:R-:W-:Y:S01]  /*6ce0*/  @P5 HFMA2.BF16_V2 R125, -RZ.H0_H0, RZ.H0_H0, -R196.H0_H0 ;  /* 0x200000ffff7d5231 */ /* 0x000fe200003409c4 */
[----:B------:R-:W-:Y:S01]  /*6cf0*/  PRMT R6, R19, 0x7632, R6 ;  /* 0x0000763213067816 */ /* 0x000fe20000000006 */
[----:B------:R-:W2:Y:S01]  /*6d00*/  MUFU.EX2 R91, R7 ;  /* 0x00000007005b7308 */ /* 0x000ea20000000800 */
[----:B----4-:R-:W-:Y:S01]  /*6d10*/  F2FP.BF16.F32.PACK_AB R8, R126, R94 ;  /* 0x0000005e7e08723e */ /* 0x010fe200000010ff */
[----:B------:R-:W-:Y:S01]  /*6d20*/  @P0 HFMA2.BF16_V2 R127, -RZ.H0_H0, RZ.H0_H0, -R194.H0_H0 ;  /* 0x200000ffff7f0231 */ /* 0x000fe200003409c2 */
[----:B------:R-:W-:Y:S01]  /*6d30*/  LOP3.LUT R6, R6, 0xff, RZ, 0xc0, !PT ;  /* 0x000000ff06067812 */ /* 0x000fe200078ec0ff */
[----:B------:R3:W-:Y:S01]  /*6d40*/  MUFU.EX2 R90, R9 ;  /* 0x00000009005a7308 */ /* 0x0007e20000000800 */
[----:B------:R-:W-:Y:S01]  /*6d50*/  PRMT R133, R194, 0x5410, R196 ;  /* 0x00005410c2857816 */ /* 0x000fe200000000c4 */
[----:B------:R-:W-:Y:S01]  /*6d60*/  FFMA.FTZ R103, R83, UR35, -R4 ;  /* 0x0000002353677c23 */ /* 0x000fe20008010804 */
[----:B------:R-:W-:Y:S01]  /*6d70*/  @P5 PRMT R196, R125, 0x5410, RZ ;  /* 0x000054107dc45816 */ /* 0x000fe200000000ff */
[----:B------:R-:W-:Y:S01]  /*6d80*/  FFMA.FTZ R101, R48, UR35, -R3 ;  /* 0x0000002330657c23 */ /* 0x000fe20008010803 */
[----:B------:R-:W-:-:S02]  /*6d90*/  ISETP.LE.U32.AND P5, PT, R6, UR12, PT ;  /* 0x0000000c06007c0c */ /* 0x000fc4000bfa3070 */
[C---:B------:R-:W-:Y:S02]  /*6da0*/  PRMT R193, R8.reuse, 0x7610, R193 ;  /* 0x0000761008c17816 */ /* 0x040fe400000000c1 */
[----:B------:R-:W-:Y:S01]  /*6db0*/  PRMT R192, R8, 0x7632, R192 ;  /* 0x0000763208c07816 */ /* 0x000fe200000000c0 */
[--C-:B------:R-:W-:Y:S01]  /*6dc0*/  FFMA.FTZ R8, R102, UR35, -R3.reuse ;  /* 0x0000002366087c23 */ /* 0x100fe20008010803 */
[----:B------:R-:W-:Y:S01]  /*6dd0*/  LOP3.LUT R6, R28, 0xffff, RZ, 0xc0, !PT ;  /* 0x0000ffff1c067812 */ /* 0x000fe200078ec0ff */
[--C-:B------:R-:W-:Y:S01]  /*6de0*/  FFMA.FTZ R102, R58, UR35, -R3.reuse ;  /* 0x000000233a667c23 */ /* 0x100fe20008010803 */
[----:B------:R-:W-:Y:S01]  /*6df0*/  LOP3.LUT R41, R19, 0xff, RZ, 0xc0, !PT ;  /* 0x000000ff13297812 */ /* 0x000fe200078ec0ff */
[----:B------:R4:W5:Y:S01]  /*6e00*/  MUFU.EX2 R104, R8 ;  /* 0x0000000800687308 */ /* 0x0009620000000800 */
[----:B------:R-:W-:Y:S01]  /*6e10*/  SHF.R.U32.HI R39, RZ, 0x8, R6 ;  /* 0x00000008ff277819 */ /* 0x000fe20000011606 */
[----:B---3--:R-:W-:Y:S01]  /*6e20*/  FFMA.FTZ R9, R123, UR35, -R3 ;  /* 0x000000237b097c23 */ /* 0x008fe20008010803 */
[----:B------:R-:W-:Y:S01]  /*6e30*/  @P3 PRMT R197, R124, 0x5410, RZ ;  /* 0x000054107cc53816 */ /* 0x000fe200000000ff */
[----:B------:R-:W-:Y:S01]  /*6e40*/  @!P1 HFMA2.BF16_V2 R144, -RZ.H0_H0, RZ.H0_H0, -R192.H0_H0 ;  /* 0x200000ffff909231 */ /* 0x000fe200003409c0 */
[----:B------:R-:W-:Y:S01]  /*6e50*/  ISETP.LE.U32.AND P3, PT, R41, UR12, PT ;  /* 0x0000000c29007c0c */ /* 0x000fe2000bf63070 */
[----:B------:R3:W-:Y:S01]  /*6e60*/  MUFU.EX2 R243, R9 ;  /* 0x0000000900f37308 */ /* 0x0007e20000000800 */
[----:B--2---:R-:W-:Y:S01]  /*6e70*/  F2FP.BF16.F32.PACK_AB R6, R106, R91 ;  /* 0x0000005b6a06723e */ /* 0x004fe200000010ff */
[----:B------:R-:W-:Y:S01]  /*6e80*/  IMAD.MOV.U32 R123, RZ, RZ, R232 ;  /* 0x000000ffff7b7224 */ /* 0x000fe200078e00e8 */
[----:B------:R-:W-:Y:S01]  /*6e90*/  LOP3.LUT R7, R39, 0xffff, RZ, 0xc0, !PT ;  /* 0x0000ffff27077812 */ /* 0x000fe200078ec0ff */
[----:B------:R-:W-:Y:S01]  /*6ea0*/  IMAD.WIDE.U32 R58, R204, -0x2daee0ad, RZ ;  /* 0xd2511f53cc3a7825 */ /* 0x000fe200078e00ff */
[----:B------:R-:W-:-:S03]  /*6eb0*/  @P0 PRMT R194, R127, 0x5410, RZ ;  /* 0x000054107fc20816 */ /* 0x000fc600000000ff */
[----:B------:R-:W-:Y:S01]  /*6ec0*/  FFMA.FTZ R232, R138, UR35, -R5 ;  /* 0x000000238ae87c23 */ /* 0x000fe20008010805 */
[C---:B------:R-:W-:Y:S01]  /*6ed0*/  PRMT R186, R6.reuse, 0x7610, R186 ;  /* 0x0000761006ba7816 */ /* 0x040fe200000000ba */
[--C-:B----4-:R-:W-:Y:S01]  /*6ee0*/  FFMA.FTZ R8, R105, UR35, -R2.reuse ;  /* 0x0000002369087c23 */ /* 0x110fe20008010802 */
[----:B------:R-:W-:Y:S01]  /*6ef0*/  ISETP.LE.U32.AND P0, PT, R7, UR12, PT ;  /* 0x0000000c07007c0c */ /* 0x000fe2000bf03070 */
[----:B------:R-:W-:Y:S01]  /*6f00*/  FFMA.FTZ R7, R111, UR35, -R2 ;  /* 0x000000236f077c23 */ /* 0x000fe20008010802 */
[----:B------:R-:W-:Y:S01]  /*6f10*/  PRMT R185, R6, 0x7632, R185 ;  /* 0x0000763206b97816 */ /* 0x000fe200000000b9 */
[----:B------:R-:W-:Y:S01]  /*6f20*/  @!P5 HFMA2.BF16_V2 R148, -RZ.H0_H0, RZ.H0_H0, -R186.H0_H0 ;  /* 0x200000ffff94d231 */ /* 0x000fe200003409ba */
[----:B------:R-:W-:Y:S01]  /*6f30*/  PRMT R6, R28, 0x7632, R6 ;  /* 0x000076321c067816 */ /* 0x000fe20000000006 */
[----:B---3--:R-:W-:Y:S01]  /*6f40*/  FFMA.FTZ R9, R128, UR35, -R4 ;  /* 0x0000002380097c23 */ /* 0x008fe20008010804 */
[----:B------:R-:W-:Y:S01]  /*6f50*/  MUFU.EX2 R92, R7 ;  /* 0x00000007005c7308 */ /* 0x000fe20000000800 */
[----:B------:R1:W2:Y:S01]  /*6f60*/  LDL.LU.S16 R128, [R1+0x10] ;  /* 0x0000100001807983 */ /* 0x0002a20000300600 */
[----:B------:R-:W-:Y:S01]  /*6f70*/  LOP3.LUT R36, R28, 0xff, RZ, 0xc0, !PT ;  /* 0x000000ff1c247812 */ /* 0x000fe200078ec0ff */
[----:B------:R-:W-:Y:S01]  /*6f80*/  @!P3 HFMA2.BF16_V2 R137, -RZ.H0_H0, RZ.H0_H0, -R193.H0_H0 ;  /* 0x200000ffff89b231 */ /* 0x000fe200003409c1 */
[----:B------:R-:W-:Y:S01]  /*6f90*/  PRMT R161, R193, 0x5410, R192 ;  /* 0x00005410c1a17816 */ /* 0x000fe200000000c0 */
[----:B------:R3:W4:Y:S01]  /*6fa0*/  MUFU.EX2 R111, R8 ;  /* 0x00000008006f7308 */ /* 0x0007220000000800 */
[----:B------:R-:W-:-:S02]  /*6fb0*/  @!P1 PRMT R192, R144, 0x5410, RZ ;  /* 0x0000541090c09816 */ /* 0x000fc400000000ff */
[----:B------:R-:W-:Y:S01]  /*6fc0*/  SHF.R.U32.HI R37, RZ, 0x18, R19 ;  /* 0x00000018ff257819 */ /* 0x000fe20000011613 */
[----:B------:R-:W-:Y:S01]  /*6fd0*/  MUFU.EX2 R241, R9 ;  /* 0x0000000900f17308 */ /* 0x000fe20000000800 */
[----:B------:R-:W-:Y:S02]  /*6fe0*/  PRMT R144, R186, 0x5410, R185 ;  /* 0x00005410ba907816 */ /* 0x000fe400000000b9 */
[C---:B------:R-:W-:Y:S02]  /*6ff0*/  PRMT R27, R12.reuse, 0x7771, RZ ;  /* 0x000077710c1b7816 */ /* 0x040fe400000000ff */
[----:B------:R-:W-:Y:S02]  /*7000*/  PRMT R22, R12, 0x7773, RZ ;  /* 0x000077730c167816 */ /* 0x000fe400000000ff */
[----:B------:R-:W-:Y:S02]  /*7010*/  PRMT R25, R16, 0x7771, RZ ;  /* 0x0000777110197816 */ /* 0x000fe400000000ff */
[----:B------:R-:W-:Y:S01]  /*7020*/  PRMT R212, R18, 0x5410, R24 ;  /* 0x0000541012d47816 */ /* 0x000fe20000000018 */
[----:B---3--:R-:W-:Y:S01]  /*7030*/  FFMA.FTZ R8, R110, UR35, -R4 ;  /* 0x000000236e087c23 */ /* 0x008fe20008010804 */
[----:B------:R-:W-:-:S02]  /*7040*/  LOP3.LUT R7, R6, 0xff, RZ, 0xc0, !PT ;  /* 0x000000ff06077812 */ /* 0x000fc400078ec0ff */
[----:B------:R-:W-:Y:S01]  /*7050*/  LOP3.LUT R13, R23, 0xff, RZ, 0xc0, !PT ;  /* 0x000000ff170d7812 */ /* 0x000fe200078ec0ff */
[----:B------:R3:W-:Y:S01]  /*7060*/  MUFU.EX2 R120, R8 ;  /* 0x0000000800787308 */ /* 0x0007e20000000800 */
[----:B-----5:R-:W-:Y:S02]  /*7070*/  F2FP.BF16.F32.PACK_AB R6, R104, R90 ;  /* 0x0000005a6806723e */ /* 0x020fe400000010ff */
[----:B------:R-:W-:Y:S01]  /*7080*/  PRMT R228, R45, 0x5410, R151 ;  /* 0x000054102de47816 */ /* 0x000fe20000000097 */
[----:B------:R-:W-:Y:S01]  /*7090*/  FADD.FTZ R60, R54, R60 ;  /* 0x0000003c363c7221 */ /* 0x000fe20000010000 */
[----:B------:R-:W-:Y:S01]  /*70a0*/  ISETP.LE.U32.AND P1, PT, R36, UR12, PT ;  /* 0x0000000c24007c0c */ /* 0x000fe2000bf23070 */
[----:B------:R-:W-:Y:S01]  /*70b0*/  FADD.FTZ R61, R56, R61 ;  /* 0x0000003d383d7221 */ /* 0x000fe20000010000 */
[----:B------:R-:W-:Y:S01]  /*70c0*/  @!P5 PRMT R186, R148, 0x5410, RZ ;  /* 0x0000541094bad816 */ /* 0x000fe200000000ff */
[----:B------:R-:W-:Y:S01]  /*70d0*/  FADD.FTZ R57, R64, R57 ;  /* 0x0000003940397221 */ /* 0x000fe20000010000 */
[----:B------:R-:W-:Y:S01]  /*70e0*/  ISETP.LE.U32.AND P5, PT, R7, UR12, PT ;  /* 0x0000000c07007c0c */ /* 0x000fe2000bfa3070 */
[--C-:B------:R-:W-:Y:S01]  /*70f0*/  FFMA.FTZ R7, R50, UR35, -R5.reuse ;  /* 0x0000002332077c23 */ /* 0x100fe20008010805 */
[C---:B------:R-:W-:Y:S01]  /*7100*/  PRMT R184, R6.reuse, 0x7610, R184 ;  /* 0x0000761006b87816 */ /* 0x040fe200000000b8 */
[----:B------:R1:W5:Y:S01]  /*7110*/  LDL.LU.S16 R231, [R1+0x14] ;  /* 0x0000140001e77983 */ /* 0x0003620000300600 */
[----:B------:R-:W-:Y:S01]  /*7120*/  PRMT R182, R6, 0x7632, R182 ;  /* 0x0000763206b67816 */ /* 0x000fe200000000b6 */
[----:B------:R-:W-:Y:S01]  /*7130*/  FFMA.FTZ R6, R88, UR35, -R5 ;  /* 0x0000002358067c23 */ /* 0x000fe20008010805 */
[----:B------:R-:W-:Y:S01]  /*7140*/  @!P3 PRMT R193, R137, 0x5410, RZ ;  /* 0x0000541089c1b816 */ /* 0x000fe200000000ff */
[----:B------:R4:W-:Y:S01]  /*7150*/  MUFU.EX2 R124, R7 ;  /* 0x00000007007c7308 */ /* 0x0009e20000000800 */
[----:B------:R-:W-:Y:S01]  /*7160*/  ISETP.LE.U32.AND P3, PT, R37, UR12, PT ;  /* 0x0000000c25007c0c */ /* 0x000fe2000bf63070 */
[----:B------:R-:W-:Y:S01]  /*7170*/  @!P1 HFMA2.BF16_V2 R153, -RZ.H0_H0, RZ.H0_H0, -R184.H0_H0 ;  /* 0x200000ffff999231 */ /* 0x000fe200003409b8 */
[----:B------:R-:W-:Y:S01]  /*7180*/  PRMT R137, R184, 0x5410, R182 ;  /* 0x00005410b8897816 */ /* 0x000fe200000000b6 */
[----:B------:R1:W1:Y:S01]  /*7190*/  MUFU.EX2 R206, R6 ;  /* 0x0000000600ce7308 */ /* 0x0002620000000800 */
[----:B------:R-:W-:Y:S01]  /*71a0*/  SHF.R.U32.HI R50, RZ, 0x18, R28 ;  /* 0x00000018ff327819 */ /* 0x000fe2000001161c */
[----:B------:R-:W-:Y:S01]  /*71b0*/  @!P0 HFMA2.BF16_V2 R154, -RZ.H0_H0, RZ.H0_H0, -R182.H0_H0 ;  /* 0x200000ffff9a8231 */ /* 0x000fe200003409b6 */
[----:B------:R-:W-:Y:S01]  /*71c0*/  @!P1 PRMT R184, R153, 0x5410, RZ ;  /* 0x0000541099b89816 */ /* 0x000fe200000000ff */
[----:B---3--:R-:W-:Y:S01]  /*71d0*/  FFMA.FTZ R8, R116, UR35, -R2 ;  /* 0x0000002374087c23 */ /* 0x008fe20008010802 */
[----:B------:R-:W-:Y:S01]  /*71e0*/  IMAD.MOV.U32 R116, RZ, RZ, R205 ;  /* 0x000000ffff747224 */ /* 0x000fe200078e00cd */
[----:B------:R-:W-:-:S02]  /*71f0*/  PRMT R24, R12, 0x7772, RZ ;  /* 0x000077720c187816 */ /* 0x000fc400000000ff */
[----:B------:R-:W-:Y:S02]  /*7200*/  @!P0 PRMT R182, R154, 0x5410, RZ ;  /* 0x000054109ab68816 */ /* 0x000fe400000000ff */
[----:B----4-:R-:W-:Y:S01]  /*7210*/  PRMT R7, R12, 0x7770, RZ ;  /* 0x000077700c077816 */ /* 0x010fe200000000ff */
[----:B------:R-:W-:Y:S01]  /*7220*/  @!P3 HFMA2.BF16_V2 R152, -RZ.H0_H0, RZ.H0_H0, -R185.H0_H0 ;  /* 0x200000ffff98b231 */ /* 0x000fe200003409b9 */
[----:B------:R-:W-:Y:S02]  /*7230*/  ISETP.GT.U32.AND P0, PT, R27, UR12, PT ;  /* 0x0000000c1b007c0c */ /* 0x000fe4000bf04070 */
[----:B-1----:R-:W-:Y:S02]  /*7240*/  F2FP.BF16.F32.PACK_AB R6, R111, R92 ;  /* 0x0000005c6f06723e */ /* 0x002fe400000010ff */
[----:B------:R-:W-:Y:S01]  /*7250*/  ISETP.LE.U32.AND P1, PT, R7, UR12, PT ;  /* 0x0000000c07007c0c */ /* 0x000fe2000bf23070 */
[----:B------:R-:W-:Y:S01]  /*7260*/  FFMA.FTZ R7, R89, UR35, -R4 ;  /* 0x0000002359077c23 */ /* 0x000fe20008010804 */
[----:B------:R-:W-:-:S02]  /*7270*/  PRMT R180, R6, 0x7610, R180 ;  /* 0x0000761006b47816 */ /* 0x000fc400000000b4 */
[----:B------:R-:W-:Y:S01]  /*7280*/  PRMT R179, R6, 0x7632, R179 ;  /* 0x0000763206b37816 */ /* 0x000fe200000000b3 */
[----:B------:R1:W3:Y:S01]  /*7290*/  MUFU.EX2 R127, R7 ;  /* 0x00000007007f7308 */ /* 0x0002e20000000800 */
[----:B------:R-:W-:Y:S01]  /*72a0*/  F2FP.BF16.F32.PACK_AB R6, R206, R124 ;  /* 0x0000007cce06723e */ /* 0x000fe200000010ff */
[----:B------:R-:W-:Y:S01]  /*72b0*/  @!P5 HFMA2.BF16_V2 R155, -RZ.H0_H0, RZ.H0_H0, -R180.H0_H0 ;  /* 0x200000ffff9bd231 */ /* 0x000fe200003409b4 */
[----:B------:R-:W-:Y:S02]  /*72c0*/  @!P3 PRMT R185, R152, 0x5410, RZ ;  /* 0x0000541098b9b816 */ /* 0x000fe400000000ff */
[----:B------:R-:W-:Y:S02]  /*72d0*/  ISETP.LE.U32.AND P3, PT, R50, UR12, PT ;  /* 0x0000000c32007c0c */ /* 0x000fe4000bf63070 */
[C---:B------:R-:W-:Y:S02]  /*72e0*/  PRMT R175, R6.reuse, 0x7610, R175 ;  /* 0x0000761006af7816 */ /* 0x040fe400000000af */
[----:B------:R-:W-:Y:S01]  /*72f0*/  PRMT R174, R6, 0x7632, R174 ;  /* 0x0000763206ae7816 */ /* 0x000fe200000000ae */
[----:B------:R-:W-:Y:S01]  /*7300*/  FFMA.FTZ R6, R108, UR35, -R3 ;  /* 0x000000236c067c23 */ /* 0x000fe20008010803 */
[----:B------:R-:W-:Y:S01]  /*7310*/  PRMT R148, R180, 0x5410, R179 ;  /* 0x00005410b4947816 */ /* 0x000fe200000000b3 */
[----:B------:R-:W-:Y:S01]  /*7320*/  @!P1 HFMA2.BF16_V2 R157, -RZ.H0_H0, RZ.H0_H0, -R175.H0_H0 ;  /* 0x200000ffff9d9231 */ /* 0x000fe200003409af */
[----:B------:R-:W-:Y:S01]  /*7330*/  PRMT R99, R175, 0x5410, R174 ;  /* 0x00005410af637816 */ /* 0x000fe200000000ae */
[----:B-1----:R-:W-:Y:S01]  /*7340*/  FFMA.FTZ R7, R112, UR35, -R3 ;  /* 0x0000002370077c23 */ /* 0x002fe20008010803 */
[----:B------:R3:W-:Y:S01]  /*7350*/  MUFU.EX2 R125, R6 ;  /* 0x00000006007d7308 */ /* 0x0007e20000000800 */
[----:B------:R-:W-:Y:S01]  /*7360*/  @P0 HFMA2.BF16_V2 R158, -RZ.H0_H0, RZ.H0_H0, -R174.H0_H0 ;  /* 0x200000ffff9e0231 */ /* 0x000fe200003409ae */
[----:B------:R-:W-:Y:S01]  /*7370*/  @!P1 PRMT R175, R157, 0x5410, RZ ;  /* 0x000054109daf9816 */ /* 0x000fe200000000ff */
[----:B------:R-:W-:Y:S01]  /*7380*/  @!P3 HFMA2.BF16_V2 R156, -RZ.H0_H0, RZ.H0_H0, -R179.H0_H0 ;  /* 0x200000ffff9cb231 */ /* 0x000fe200003409b3 */
[----:B------:R1:W4:Y:S01]  /*7390*/  MUFU.EX2 R110, R7 ;  /* 0x00000007006e7308 */ /* 0x0003220000000800 */
[----:B------:R-:W-:-:S02]  /*73a0*/  PRMT R17, R16, 0x7773, RZ ;  /* 0x0000777310117816 */ /* 0x000fc400000000ff */
[----:B------:R-:W-:Y:S01]  /*73b0*/  @P0 PRMT R174, R158, 0x5410, RZ ;  /* 0x000054109eae0816 */ /* 0x000fe200000000ff */
[----:B------:R4:W-:Y:S01]  /*73c0*/  MUFU.EX2 R108, R8 ;  /* 0x00000008006c7308 */ /* 0x0009e20000000800 */
[----:B------:R-:W-:Y:S02]  /*73d0*/  @!P3 PRMT R179, R156, 0x5410, RZ ;  /* 0x000054109cb3b816 */ /* 0x000fe400000000ff */
[----:B------:R-:W-:Y:S02]  /*73e0*/  ISETP.GT.U32.AND P3, PT, R22, UR12, PT ;  /* 0x0000000c16007c0c */ /* 0x000fe4000bf64070 */
[----:B------:R-:W-:Y:S02]  /*73f0*/  ISETP.GT.U32.AND P0, PT, R25, UR12, PT ;  /* 0x0000000c19007c0c */ /* 0x000fe4000bf04070 */
[----:B---3--:R-:W-:Y:S02]  /*7400*/  F2FP.BF16.F32.PACK_AB R6, R127, R120 ;  /* 0x000000787f06723e */ /* 0x008fe400000010ff */
[----:B------:R-:W-:-:S02]  /*7410*/  @!P5 PRMT R180, R155, 0x5410, RZ ;  /* 0x000054109bb4d816 */ /* 0x000fc400000000ff */
[----:B-1----:R-:W-:Y:S02]  /*7420*/  PRMT R7, R16, 0x7770, RZ ;  /* 0x0000777010077816 */ /* 0x002fe400000000ff */
[----:B------:R-:W-:Y:S02]  /*7430*/  PRMT R171, R6, 0x7610, R171 ;  /* 0x0000761006ab7816 */ /* 0x000fe400000000ab */
[----:B------:R-:W-:Y:S01]  /*7440*/  ISETP.LE.U32.AND P1, PT, R7, UR12, PT ;  /* 0x0000000c07007c0c */ /* 0x000fe2000bf23070 */
[----:B------:R-:W-:Y:S01]  /*7450*/  FFMA.FTZ R7, R114, UR35, -R2 ;  /* 0x0000002372077c23 */ /* 0x000fe20008010802 */
[----:B------:R-:W-:Y:S01]  /*7460*/  PRMT R170, R6, 0x7632, R170 ;  /* 0x0000763206aa7816 */ /* 0x000fe200000000aa */
[----:B------:R-:W-:Y:S01]  /*7470*/  FFMA.FTZ R114, R74, UR35, -R2 ;  /* 0x000000234a727c23 */ /* 0x000fe20008010802 */
[----:B----4-:R-:W-:Y:S01]  /*7480*/  F2FP.BF16.F32.PACK_AB R6, R125, R110 ;  /* 0x0000006e7d06723e */ /* 0x010fe200000010ff */
[----:B------:R1:W3:Y:S01]  /*7490*/  MUFU.EX2 R205, R7 ;  /* 0x0000000700cd7308 */ /* 0x0002e20000000800 */
[----:B------:R-:W-:Y:S01]  /*74a0*/  LOP3.LUT R8, R23, 0xffff, RZ, 0xc0, !PT ;  /* 0x0000ffff17087812 */ /* 0x000fe200078ec0ff */
[----:B------:R-:W-:Y:S01]  /*74b0*/  @P3 HFMA2.BF16_V2 R160, -RZ.H0_H0, RZ.H0_H0, -R170.H0_H0 ;  /* 0x200000ffffa03231 */ /* 0x000fe200003409aa */
[----:B------:R-:W-:-:S02]  /*74c0*/  PRMT R169, R6, 0x7610, R169 ;  /* 0x0000761006a97816 */ /* 0x000fc400000000a9 */
[----:B------:R-:W-:Y:S01]  /*74d0*/  PRMT R168, R6, 0x7632, R168 ;  /* 0x0000763206a87816 */ /* 0x000fe200000000a8 */
[--C-:B------:R-:W-:Y:S01]  /*74e0*/  FFMA.FTZ R6, R107, UR35, -R5.reuse ;  /* 0x000000236b067c23 */ /* 0x100fe20008010805 */
[----:B------:R-:W-:Y:S01]  /*74f0*/  SHF.R.U32.HI R15, RZ, 0x8, R8 ;  /* 0x00000008ff0f7819 */ /* 0x000fe20000011608 */
[----:B------:R-:W-:Y:S01]  /*7500*/  @!P1 HFMA2.BF16_V2 R162, -RZ.H0_H0, RZ.H0_H0, -R169.H0_H0 ;  /* 0x200000ffffa29231 */ /* 0x000fe200003409a9 */
[----:B------:R-:W-:Y:S01]  /*7510*/  PRMT R98, R171, 0x5410, R170 ;  /* 0x00005410ab627816 */ /* 0x000fe200000000aa */
[----:B------:R4:W-:Y:S01]  /*7520*/  MUFU.EX2 R88, R6 ;  /* 0x0000000600587308 */ /* 0x0009e20000000800 */
[----:B------:R-:W-:Y:S01]  /*7530*/  @P0 HFMA2.BF16_V2 R163, -RZ.H0_H0, RZ.H0_H0, -R168.H0_H0 ;  /* 0x200000ffffa30231 */ /* 0x000fe200003409a8 */
[----:B------:R-:W-:Y:S01]  /*7540*/  ISETP.GT.U32.AND P5, PT, R24, UR12, PT ;  /* 0x0000000c18007c0c */ /* 0x000fe2000bfa4070 */
[----:B------:R-:W-:Y:S01]  /*7550*/  FFMA.FTZ R8, R118, UR35, -R4 ;  /* 0x0000002376087c23 */ /* 0x000fe20008010804 */
[----:B-1----:R-:W-:Y:S01]  /*7560*/  FFMA.FTZ R7, R113, UR35, -R5 ;  /* 0x0000002371077c23 */ /* 0x002fe20008010805 */
[----:B------:R-:W-:-:S02]  /*7570*/  @P3 PRMT R170, R160, 0x5410, RZ ;  /* 0x00005410a0aa3816 */ /* 0x000fc400000000ff */
[----:B------:R-:W-:Y:S01]  /*7580*/  ISETP.GT.U32.AND P3, PT, R17, UR12, PT ;  /* 0x0000000c11007c0c */ /* 0x000fe2000bf64070 */
[----:B------:R3:W1:Y:S01]  /*7590*/  MUFU.EX2 R251, R7 ;  /* 0x0000000700fb7308 */ /* 0x0006620000000800 */
[----:B------:R-:W-:Y:S02]  /*75a0*/  PRMT R113, R169, 0x5410, R168 ;  /* 0x00005410a9717816 */ /* 0x000fe400000000a8 */
[----:B------:R-:W-:Y:S01]  /*75b0*/  @P0 PRMT R168, R163, 0x5410, RZ ;  /* 0x00005410a3a80816 */ /* 0x000fe200000000ff */
[----:B------:R-:W-:Y:S01]  /*75c0*/  MUFU.EX2 R244, R8 ;  /* 0x0000000800f47308 */ /* 0x000fe20000000800 */
[----:B------:R-:W-:Y:S02]  /*75d0*/  ISETP.LE.U32.AND P0, PT, R13, UR12, PT ;  /* 0x0000000c0d007c0c */ /* 0x000fe4000bf03070 */
[----:B----4-:R-:W-:Y:S01]  /*75e0*/  LOP3.LUT R6, R15, 0xffff, RZ, 0xc0, !PT ;  /* 0x0000ffff0f067812 */ /* 0x010fe200078ec0ff */
[----:B------:R-:W-:Y:S01]  /*75f0*/  @P5 HFMA2.BF16_V2 R159, -RZ.H0_H0, RZ.H0_H0, -R171.H0_H0 ;  /* 0x200000ffff9f5231 */ /* 0x000fe200003409ab */
[----:B------:R-:W-:-:S02]  /*7600*/  @!P1 PRMT R169, R162, 0x5410, RZ ;  /* 0x00005410a2a99816 */ /* 0x000fc400000000ff */
[----:B------:R-:W-:Y:S02]  /*7610*/  ISETP.LE.U32.AND P1, PT, R6, UR12, PT ;  /* 0x0000000c06007c0c */ /* 0x000fe4000bf23070 */
[----:B------:R-:W-:Y:S02]  /*7620*/  PRMT R18, R16, 0x7772, RZ ;  /* 0x0000777210127816 */ /* 0x000fe400000000ff */
[----:B---3--:R-:W-:Y:S02]  /*7630*/  F2FP.BF16.F32.PACK_AB R7, R205, R108 ;  /* 0x0000006ccd07723e */ /* 0x008fe400000010ff */
[----:B-1----:R-:W-:Y:S02]  /*7640*/  F2FP.BF16.F32.PACK_AB R6, R88, R251 ;  /* 0x000000fb5806723e */ /* 0x002fe400000010ff */
[C---:B------:R-:W-:Y:S02]  /*7650*/  PRMT R165, R7.reuse, 0x7610, R165 ;  /* 0x0000761007a57816 */ /* 0x040fe400000000a5 */
[----:B------:R-:W-:Y:S01]  /*7660*/  PRMT R164, R7, 0x7632, R164 ;  /* 0x0000763207a47816 */ /* 0x000fe200000000a4 */
[----:B------:R-:W-:Y:S01]  /*7670*/  FFMA.FTZ R7, R115, UR35, -R4 ;  /* 0x0000002373077c23 */ /* 0x000fe20008010804 */
[C---:B------:R-:W-:Y:S01]  /*7680*/  PRMT R163, R6.reuse, 0x7610, R163 ;  /* 0x0000761006a37816 */ /* 0x040fe200000000a3 */
[----:B------:R-:W-:Y:S01]  /*7690*/  FFMA.FTZ R115, R73, UR35, -R2 ;  /* 0x0000002349737c23 */ /* 0x000fe20008010802 */
[----:B------:R-:W-:Y:S01]  /*76a0*/  PRMT R162, R6, 0x7632, R162 ;  /* 0x0000763206a27816 */ /* 0x000fe200000000a2 */
[----:B------:R-:W-:Y:S01]  /*76b0*/  @P3 HFMA2.BF16_V2 R208, -RZ.H0_H0, RZ.H0_H0, -R164.H0_H0 ;  /* 0x200000ffffd03231 */ /* 0x000fe200003409a4 */
[----:B------:R-:W-:Y:S01]  /*76c0*/  PRMT R6, R23, 0x7632, R6 ;  /* 0x0000763217067816 */ /* 0x000fe20000000006 */
[----:B------:R1:W3:Y:S01]  /*76d0*/  MUFU.EX2 R89, R7 ;  /* 0x0000000700597308 */ /* 0x0002e20000000800 */
[----:B------:R-:W-:Y:S01]  /*76e0*/  @!P0 HFMA2.BF16_V2 R209, -RZ.H0_H0, RZ.H0_H0, -R163.H0_H0 ;  /* 0x200000ffffd18231 */ /* 0x000fe200003409a3 */
[----:B------:R-:W-:Y:S01]  /*76f0*/  @P5 PRMT R171, R159, 0x5410, RZ ;  /* 0x000054109fab5816 */ /* 0x000fe200000000ff */
[----:B------:R-:W-:Y:S01]  /*7700*/  @!P1 HFMA2.BF16_V2 R211, -RZ.H0_H0, RZ.H0_H0, -R162.H0_H0 ;  /* 0x200000ffffd39231 */ /* 0x000fe200003409a2 */
[----:B------:R-:W-:-:S02]  /*7710*/  PRMT R112, R165, 0x5410, R164 ;  /* 0x00005410a5707816 */ /* 0x000fc400000000a4 */
[----:B------:R-:W-:Y:S02]  /*7720*/  LOP3.LUT R6, R6, 0xff, RZ, 0xc0, !PT ;  /* 0x000000ff06067812 */ /* 0x000fe400078ec0ff */
[----:B------:R-:W-:Y:S02]  /*7730*/  ISETP.GT.U32.AND P5, PT, R18, UR12, PT ;  /* 0x0000000c12007c0c */ /* 0x000fe4000bfa4070 */
[----:B------:R-:W-:Y:S02]  /*7740*/  @P3 PRMT R164, R208, 0x5410, RZ ;  /* 0x00005410d0a43816 */ /* 0x000fe400000000ff */
[----:B------:R-:W-:Y:S02]  /*7750*/  PRMT R208, R163, 0x5410, R162 ;  /* 0x00005410a3d07816 */ /* 0x000fe400000000a2 */
[----:B------:R-:W-:Y:S02]  /*7760*/  @!P0 PRMT R163, R209, 0x5410, RZ ;  /* 0x00005410d1a38816 */ /* 0x000fe400000000ff */
[----:B------:R-:W-:Y:S01]  /*7770*/  ISETP.LE.U32.AND P0, PT, R6, UR12, PT ;  /* 0x0000000c06007c0c */ /* 0x000fe2000bf03070 */
[----:B-1----:R-:W-:Y:S01]  /*7780*/  IMAD.WIDE.U32 R6, R29, -0x326172a9, RZ ;  /* 0xcd9e8d571d067825 */ /* 0x002fe200078e00ff */
[----:B------:R-:W-:-:S02]  /*7790*/  SHF.R.U32.HI R12, RZ, 0x18, R23 ;  /* 0x00000018ff0c7819 */ /* 0x000fc40000011617 */
[----:B------:R-:W-:Y:S01]  /*77a0*/  @!P1 PRMT R162, R211, 0x5410, RZ ;  /* 0x00005410d3a29816 */ /* 0x000fe200000000ff */
[----:B------:R-:W-:Y:S01]  /*77b0*/  @P5 HFMA2.BF16_V2 R207, -RZ.H0_H0, RZ.H0_H0, -R165.H0_H0 ;  /* 0x200000ffffcf5231 */ /* 0x000fe200003409a5 */
[----:B---3--:R-:W-:Y:S01]  /*77c0*/  F2FP.BF16.F32.PACK_AB R8, R89, R244 ;  /* 0x000000f45908723e */ /* 0x008fe200000010ff */
[----:B------:R-:W-:Y:S01]  /*77d0*/  IMAD.MOV.U32 R29, RZ, RZ, R16 ;  /* 0x000000ffff1d7224 */ /* 0x000fe200078e0010 */
[----:B------:R-:W-:Y:S01]  /*77e0*/  LOP3.LUT R75, R44, UR15, R7, 0x96, !PT ;  /* 0x0000000f2c4b7c12 */ /* 0x000fe2000f8e9607 */
[----:B------:R-:W-:Y:S01]  /*77f0*/  FFMA.FTZ R7, R119, UR35, -R3 ;  /* 0x0000002377077c23 */ /* 0x000fe20008010803 */
[----:B------:R-:W-:Y:S02]  /*7800*/  ISETP.LE.U32.AND P1, PT, R12, UR12, PT ;  /* 0x0000000c0c007c0c */ /* 0x000fe4000bf23070 */
[----:B------:R-:W-:Y:S01]  /*7810*/  PRMT R160, R8, 0x7610, R160 ;  /* 0x0000761008a07816 */ /* 0x000fe200000000a0 */
[----:B------:R-:W1:Y:S01]  /*7820*/  MUFU.EX2 R252, R7 ;  /* 0x0000000700fc7308 */ /* 0x000e620000000800 */
[----:B------:R-:W-:Y:S01]  /*7830*/  LOP3.LUT R30, R6, UR13, R11, 0x96, !PT ;  /* 0x0000000d061e7c12 */ /* 0x000fe2000f8e960b */
[----:B------:R-:W-:Y:S01]  /*7840*/  FFMA.FTZ R11, R121, UR35, -R4 ;  /* 0x00000023790b7c23 */ /* 0x000fe20008010804 */
[----:B------:R-:W-:Y:S01]  /*7850*/  @P5 PRMT R165, R207, 0x5410, RZ ;  /* 0x00005410cfa55816 */ /* 0x000fe200000000ff */
[----:B------:R-:W-:Y:S01]  /*7860*/  @!P0 HFMA2.BF16_V2 R214, -RZ.H0_H0, RZ.H0_H0, -R160.H0_H0 ;  /* 0x200000ffffd68231 */ /* 0x000fe200003409a0 */
[----:B------:R-:W-:Y:S01]  /*7870*/  LOP3.LUT R6, R30, 0xffff, RZ, 0xc0, !PT ;  /* 0x0000ffff1e067812 */ /* 0x000fe200078ec0ff */
[----:B------:R-:W-:Y:S01]  /*7880*/  MUFU.EX2 R242, R11 ;  /* 0x0000000b00f27308 */ /* 0x000fe20000000800 */
[----:B------:R-:W-:-:S02]  /*7890*/  PRMT R159, R8, 0x7632, R159 ;  /* 0x00007632089f7816 */ /* 0x000fc4000000009f */
[----:B------:R-:W-:Y:S02]  /*78a0*/  ISETP.GT.U32.AND P5, PT, R45, UR12, PT ;  /* 0x0000000c2d007c0c */ /* 0x000fe4000bfa4070 */
[----:B------:R-:W-:Y:S01]  /*78b0*/  LOP3.LUT R45, R30, 0xff, RZ, 0xc0, !PT ;  /* 0x000000ff1e2d7812 */ /* 0x000fe200078ec0ff */
[----:B------:R-:W-:Y:S01]  /*78c0*/  @!P1 HFMA2.BF16_V2 R213, -RZ.H0_H0, RZ.H0_H0, -R159.H0_H0 ;  /* 0x200000ffffd59231 */ /* 0x000fe2000034099f */
[----:B------:R-:W-:Y:S02]  /*78d0*/  SHF.R.U32.HI R44, RZ, 0x8, R6 ;  /* 0x00000008ff2c7819 */ /* 0x000fe40000011606 */
[----:B------:R-:W-:Y:S02]  /*78e0*/  PRMT R207, R160, 0x5410, R159 ;  /* 0x00005410a0cf7816 */ /* 0x000fe4000000009f */
[----:B------:R-:W-:Y:S01]  /*78f0*/  @!P0 PRMT R160, R214, 0x5410, RZ ;  /* 0x00005410d6a08816 */ /* 0x000fe200000000ff */
[----:B------:R-:W-:Y:S01]  /*7900*/  FFMA.FTZ R214, R146, UR35, -R2 ;  /* 0x0000002392d67c23 */ /* 0x000fe20008010802 */
[----:B------:R-:W-:-:S02]  /*7910*/  ISETP.LE.U32.AND P0, PT, R45, UR12, PT ;  /* 0x0000000c2d007c0c */ /* 0x000fc4000bf03070 */
[----:B------:R-:W-:Y:S02]  /*7920*/  LOP3.LUT R6, R44, 0xffff, RZ, 0xc0, !PT ;  /* 0x0000ffff2c067812 */ /* 0x000fe400078ec0ff */
[----:B------:R-:W-:Y:S02]  /*7930*/  @!P1 PRMT R159, R213, 0x5410, RZ ;  /* 0x00005410d59f9816 */ /* 0x000fe400000000ff */
[----:B-1----:R-:W-:Y:S02]  /*7940*/  F2FP.BF16.F32.PACK_AB R7, R252, R243 ;  /* 0x000000f3fc07723e */ /* 0x002fe400000010ff */
[----:B------:R-:W-:Y:S01]  /*7950*/  ISETP.LE.U32.AND P1, PT, R6, UR12, PT ;  /* 0x0000000c06007c0c */ /* 0x000fe2000bf23070 */
[----:B------:R-:W-:Y:S01]  /*7960*/  FFMA.FTZ R6, R134, UR35, -R2 ;  /* 0x0000002386067c23 */ /* 0x000fe20008010802 */
[C---:B------:R-:W-:Y:S02]  /*7970*/  PRMT R158, R7.reuse, 0x7610, R158 ;  /* 0x00007610079e7816 */ /* 0x040fe4000000009e */
[----:B------:R-:W-:Y:S01]  /*7980*/  PRMT R157, R7, 0x7632, R157 ;  /* 0x00007632079d7816 */ /* 0x000fe2000000009d */
[----:B------:R1:W-:Y:S01]  /*7990*/  MUFU.EX2 R240, R6 ;  /* 0x0000000600f07308 */ /* 0x0003e20000000800 */
[----:B------:R-:W-:Y:S01]  /*79a0*/  FFMA.FTZ R7, R131, UR35, -R2 ;  /* 0x0000002383077c23 */ /* 0x000fe20008010802 */
[----:B------:R-:W-:Y:S01]  /*79b0*/  @!P0 HFMA2.BF16_V2 R215, -RZ.H0_H0, RZ.H0_H0, -R158.H0_H0 ;  /* 0x200000ffffd78231 */ /* 0x000fe2000034099e */
[----:B------:R-:W-:Y:S01]  /*79c0*/  PRMT R134, R158, 0x5410, R157 ;  /* 0x000054109e867816 */ /* 0x000fe2000000009d */
[----:B------:R-:W-:Y:S01]  /*79d0*/  IMAD.MOV.U32 R131, RZ, RZ, R89 ;  /* 0x000000ffff837224 */ /* 0x000fe200078e0059 */
[----:B------:R3:W4:Y:S01]  /*79e0*/  MUFU.EX2 R249, R7 ;  /* 0x0000000700f97308 */ /* 0x0007220000000800 */
[----:B------:R-:W-:-:S02]  /*79f0*/  SHF.R.U32.HI R83, RZ, 0x18, R30 ;  /* 0x00000018ff537819 */ /* 0x000fc4000001161e */
[----:B------:R-:W-:Y:S01]  /*7a00*/  @!P0 PRMT R158, R215, 0x5410, RZ ;  /* 0x00005410d79e8816 */ /* 0x000fe200000000ff */
[----:B------:R-:W-:Y:S01]  /*7a10*/  @!P1 HFMA2.BF16_V2 R217, -RZ.H0_H0, RZ.H0_H0, -R157.H0_H0 ;  /* 0x200000ffffd99231 */ /* 0x000fe2000034099d */
[----:B------:R-:W-:Y:S01]  /*7a20*/  LOP3.LUT R8, R227, 0xff, RZ, 0xc0, !PT ;  /* 0x000000ffe3087812 */ /* 0x000fe200078ec0ff */
[----:B------:R-:W-:Y:S01]  /*7a30*/  FFMA.FTZ R227, R143, UR35, -R2 ;  /* 0x000000238fe37c23 */ /* 0x000fe20008010802 */
[----:B------:R-:W-:Y:S01]  /*7a40*/  PRMT R55, R24, 0x5410, R22 ;  /* 0x0000541018377816 */ /* 0x000fe20000000016 */
[----:B------:R-:W-:Y:S01]  /*7a50*/  IMAD.IADD R2, R116, 0x1, R123 ;  /* 0x0000000174027824 */ /* 0x000fe200078e027b */
[----:B-1----:R-:W-:Y:S02]  /*7a60*/  PRMT R6, R30, 0x7632, R6 ;  /* 0x000076321e067816 */ /* 0x002fe40000000006 */
[----:B------:R-:W-:Y:S01]  /*7a70*/  @!P1 PRMT R157, R217, 0x5410, RZ ;  /* 0x00005410d99d9816 */ /* 0x000fe200000000ff */
[----:B------:R-:W-:Y:S01]  /*7a80*/  IMAD.MOV.U32 R217, RZ, RZ, R235 ;  /* 0x000000ffffd97224 */ /* 0x000fe200078e00eb */
[----:B------:R-:W-:Y:S01]  /*7a90*/  LOP3.LUT R6, R6, 0xff, RZ, 0xc0, !PT ;  /* 0x000000ff06067812 */ /* 0x000fe200078ec0ff */
[--C-:B---3--:R-:W-:Y:S01]  /*7aa0*/  FFMA.FTZ R7, R130, UR35, -R5.reuse ;  /* 0x0000002382077c23 */ /* 0x108fe20008010805 */
[----:B----4-:R-:W-:Y:S01]  /*7ab0*/  F2FP.BF16.F32.PACK_AB R4, R249, R240 ;  /* 0x000000f0f904723e */ /* 0x010fe200000010ff */
[----:B------:R-:W-:Y:S01]  /*7ac0*/  IMAD.MOV.U32 R130, RZ, RZ, R88 ;  /* 0x000000ffff827224 */ /* 0x000fe200078e0058 */
[----:B------:R-:W-:Y:S01]  /*7ad0*/  ISETP.LE.U32.AND P0, PT, R6, UR12, PT ;  /* 0x0000000c06007c0c */ /* 0x000fe2000bf03070 */
[----:B------:R-:W-:Y:S01]  /*7ae0*/  FFMA.FTZ R6, R129, UR35, -R5 ;  /* 0x0000002381067c23 */ /* 0x000fe20008010805 */
[----:B------:R1:W-:Y:S01]  /*7af0*/  MUFU.EX2 R245, R7 ;  /* 0x0000000700f57308 */ /* 0x0003e20000000800 */
[C---:B------:R-:W-:Y:S01]  /*7b00*/  PRMT R155, R4.reuse, 0x7610, R155 ;  /* 0x00007610049b7816 */ /* 0x040fe2000000009b */
[----:B------:R-:W-:Y:S01]  /*7b10*/  IMAD.MOV.U32 R129, RZ, RZ, R80 ;  /* 0x000000ffff817224 */ /* 0x000fe200078e0050 */
[----:B------:R-:W-:Y:S01]  /*7b20*/  PRMT R153, R4, 0x7632, R153 ;  /* 0x0000763204997816 */ /* 0x000fe20000000099 */
[----:B------:R-:W3:Y:S01]  /*7b30*/  MUFU.EX2 R248, R6 ;  /* 0x0000000600f87308 */ /* 0x000ee20000000800 */
[----:B------:R-:W-:-:S02]  /*7b40*/  ISETP.GT.U32.AND P1, PT, R216, UR12, PT ;  /* 0x0000000cd8007c0c */ /* 0x000fc4000bf24070 */
[----:B------:R-:W-:Y:S02]  /*7b50*/  PRMT R119, R155, 0x5410, R153 ;  /* 0x000054109b777816 */ /* 0x000fe40000000099 */
[----:B------:R-:W-:Y:S02]  /*7b60*/  PRMT R16, R10, 0x7771, RZ ;  /* 0x000077710a107816 */ /* 0x000fe400000000ff */
[----:B------:R-:W-:Y:S01]  /*7b70*/  @!P0 HFMA2.BF16_V2 R218, -RZ.H0_H0, RZ.H0_H0, -R155.H0_H0 ;  /* 0x200000ffffda8231 */ /* 0x000fe2000034099b */
[----:B------:R-:W-:Y:S01]  /*7b80*/  PRMT R22, R8, 0x5410, R219 ;  /* 0x0000541008167816 */ /* 0x000fe200000000db */
[----:B------:R-:W-:Y:S01]  /*7b90*/  FFMA.FTZ R8, R142, UR35, -R3 ;  /* 0x000000238e087c23 */ /* 0x000fe20008010803 */
[----:B-1----:R-:W-:Y:S01]  /*7ba0*/  PRMT R7, R10, 0x7772, RZ ;  /* 0x000077720a077816 */ /* 0x002fe200000000ff */
[----:B------:R-:W-:Y:S01]  /*7bb0*/  IMAD.MOV.U32 R219, RZ, RZ, R234 ;  /* 0x000000ffffdb7224 */ /* 0x000fe200078e00ea */
[----:B------:R-:W-:Y:S01]  /*7bc0*/  @!P0 PRMT R155, R218, 0x5410, RZ ;  /* 0x00005410da9b8816 */ /* 0x000fe200000000ff */
[----:B------:R-:W-:Y:S01]  /*7bd0*/  IMAD.MOV.U32 R218, RZ, RZ, R103 ;  /* 0x000000ffffda7224 */ /* 0x000fe200078e0067 */
[----:B---3--:R-:W-:-:S02]  /*7be0*/  F2FP.BF16.F32.PACK_AB R4, R248, R245 ;  /* 0x000000f5f804723e */ /* 0x008fc400000010ff */
[----:B------:R-:W-:Y:S02]  /*7bf0*/  ISETP.LE.U32.AND P0, PT, R83, UR12, PT ;  /* 0x0000000c53007c0c */ /* 0x000fe4000bf03070 */
[C---:B------:R-:W-:Y:S02]  /*7c00*/  PRMT R156, R4.reuse, 0x7610, R156 ;  /* 0x00007610049c7816 */ /* 0x040fe4000000009c */
[----:B------:R-:W-:Y:S02]  /*7c10*/  PRMT R154, R4, 0x7632, R154 ;  /* 0x00007632049a7816 */ /* 0x000fe4000000009a */
[----:B------:R-:W-:Y:S01]  /*7c20*/  PRMT R4, R10, 0x7770, RZ ;  /* 0x000077700a047816 */ /* 0x000fe200000000ff */
[----:B------:R-:W-:Y:S01]  /*7c30*/  @!P4 HFMA2.BF16_V2 R222, -RZ.H0_H0, RZ.H0_H0, -R156.H0_H0 ;  /* 0x200000ffffdec231 */ /* 0x000fe2000034099c */
[----:B------:R-:W-:Y:S01]  /*7c40*/  PRMT R118, R156, 0x5410, R154 ;  /* 0x000054109c767816 */ /* 0x000fe2000000009a */
[----:B------:R-:W-:Y:S01]  /*7c50*/  @P1 HFMA2.BF16_V2 R221, -RZ.H0_H0, RZ.H0_H0, -R154.H0_H0 ;  /* 0x200000ffffdd1231 */ /* 0x000fe2000034099a */
[----:B------:R-:W-:-:S02]  /*7c60*/  PRMT R6, R10, 0x7773, RZ ;  /* 0x000077730a067816 */ /* 0x000fc400000000ff */
[----:B------:R-:W-:Y:S01]  /*7c70*/  @!P4 PRMT R156, R222, 0x5410, RZ ;  /* 0x00005410de9cc816 */ /* 0x000fe200000000ff */
[----:B------:R-:W-:Y:S01]  /*7c80*/  @!P0 HFMA2.BF16_V2 R220, -RZ.H0_H0, RZ.H0_H0, -R153.H0_H0 ;  /* 0x200000ffffdc8231 */ /* 0x000fe20000340999 */
[----:B------:R-:W-:Y:S02]  /*7c90*/  ISETP.LE.U32.AND P4, PT, R4, UR12, PT ;  /* 0x0000000c04007c0c */ /* 0x000fe4000bf83070 */
[----:B------:R-:W-:Y:S02]  /*7ca0*/  LOP3.LUT R4, R224, 0xff, RZ, 0xc0, !PT ;  /* 0x000000ffe0047812 */ /* 0x000fe400078ec0ff */
[----:B------:R-:W-:Y:S02]  /*7cb0*/  @P1 PRMT R154, R221, 0x5410, RZ ;  /* 0x00005410dd9a1816 */ /* 0x000fe400000000ff */
[----:B------:R-:W-:Y:S02]  /*7cc0*/  PRMT R209, R4, 0x5410, R216 ;  /* 0x0000541004d17816 */ /* 0x000fe400000000d8 */
[----:B------:R-:W-:-:S02]  /*7cd0*/  SHF.R.U32.HI R4, RZ, 0x10, R20 ;  /* 0x00000010ff047819 */ /* 0x000fc40000011614 */
[C---:B------:R-:W-:Y:S02]  /*7ce0*/  ISETP.GT.U32.AND P1, PT, R7.reuse, UR12, PT ;  /* 0x0000000c07007c0c */ /* 0x040fe4000bf24070 */
[----:B------:R-:W-:Y:S02]  /*7cf0*/  LOP3.LUT R4, R4, 0xff, RZ, 0xc0, !PT ;  /* 0x000000ff04047812 */ /* 0x000fe400078ec0ff */
[----:B------:R-:W-:Y:S01]  /*7d00*/  PRMT R211, R7, 0x5410, R6 ;  /* 0x0000541007d37816 */ /* 0x000fe20000000006 */
[----:B------:R-:W-:Y:S01]  /*7d10*/  FFMA.FTZ R7, R147, UR35, -R3 ;  /* 0x0000002393077c23 */ /* 0x000fe20008010803 */
[----:B------:R-:W-:Y:S01]  /*7d20*/  PRMT R10, R4, 0x5410, R43 ;  /* 0x00005410040a7816 */ /* 0x000fe2000000002b */
[----:B------:R-:W-:Y:S01]  /*7d30*/  IMAD.U32 R4, RZ, RZ, UR12 ;  /* 0x0000000cff047e24 */ /* 0x000fe2000f8e00ff */
[----:B------:R-:W-:Y:S01]  /*7d40*/  ISETP.GT.U32.AND P3, PT, R151, UR12, PT ;  /* 0x0000000c97007c0c */ /* 0x000fe2000bf64070 */
[----:B------:R-:W-:Y:S01]  /*7d50*/  IMAD.U32 R3, RZ, RZ, UR6 ;  /* 0x00000006ff037e24 */ /* 0x000fe2000f8e00ff */
[----:B------:R-:W-:-:S02]  /*7d60*/  @!P0 PRMT R153, R220, 0x5410, RZ ;  /* 0x00005410dc998816 */ /* 0x000fc400000000ff */
[----:B------:R-:W-:Y:S02]  /*7d70*/  PRMT R31, R31, 0x5410, R35 ;  /* 0x000054101f1f7816 */ /* 0x000fe40000000023 */
[----:B------:R-:W-:Y:S01]  /*7d80*/  LOP3.LUT R100, R230, UR22, R59, 0x96, !PT ;  /* 0x00000016e6647c12 */ /* 0x000fe2000f8e963b */
[----:B------:R1:W-:Y:S01]  /*7d90*/  MUFU.EX2 R234, R7 ;  /* 0x0000000700ea7308 */ /* 0x0003e20000000800 */
[----:B------:R-:W-:Y:S01]  /*7da0*/  LOP3.LUT R3, R4, 0xff0000, R3, 0xf8, !PT ;  /* 0x00ff000004037812 */ /* 0x000fe200078ef803 */
[----:B------:R3:W4:Y:S01]  /*7db0*/  LDL.LU.S16 R230, [R1+0x18] ;  /* 0x0000180001e67983 */ /* 0x0007220000300600 */
[----:B------:R-:W-:Y:S01]  /*7dc0*/  LOP3.LUT R4, R38, 0xff, RZ, 0xc0, !PT ;  /* 0x000000ff26047812 */ /* 0x000fe200078ec0ff */
[----:B------:R-:W2:Y:S01]  /*7dd0*/  MUFU.EX2 R235, R8 ;  /* 0x0000000800eb7308 */ /* 0x000ea20000000800 */
[----:B------:R-:W-:Y:S01]  /*7de0*/  ISETP.GT.U32.AND P0, PT, R6, UR12, PT ;  /* 0x0000000c06007c0c */ /* 0x000fe2000bf04070 */
[----:B------:R-:W3:Y:S01]  /*7df0*/  LDCU.64 UR6, c[0x0][0x418] ;  /* 0x00008300ff0677ac */ /* 0x000ee20008000a00 */
[----:B------:R-:W-:-:S02]  /*7e00*/  PRMT R35, R4, 0x5410, R27 ;  /* 0x0000541004237816 */ /* 0x000fc4000000001b */
[----:B------:R-:W-:Y:S02]  /*7e10*/  F2FP.BF16.F32.PACK_AB R6, R242, R241 ;  /* 0x000000f1f206723e */ /* 0x000fe400000010ff */
[----:B------:R-:W-:Y:S02]  /*7e20*/  SHF.R.U32.HI R4, RZ, 0x10, R23 ;  /* 0x00000010ff047819 */ /* 0x000fe40000011617 */
[----:B------:R-:W-:Y:S02]  /*7e30*/  PRMT R152, R6, 0x7632, R152 ;  /* 0x0000763206987816 */ /* 0x000fe40000000098 */
[----:B------:R-:W-:Y:S02]  /*7e40*/  LOP3.LUT R4, R4, 0xff, RZ, 0xc0, !PT ;  /* 0x000000ff04047812 */ /* 0x000fe400078ec0ff */
[----:B------:R-:W-:Y:S01]  /*7e50*/  LEA R59, R2, UR5, 0x1 ;  /* 0x00000005023b7c11 */ /* 0x000fe2000f8e08ff */
[----:B------:R-:W-:Y:S01]  /*7e60*/  @P3 HFMA2.BF16_V2 R223, -RZ.H0_H0, RZ.H0_H0, -R152.H0_H0 ;  /* 0x200000ffffdf3231 */ /* 0x000fe20000340998 */
[----:B------:R-:W-:-:S02]  /*7e70*/  PRMT R105, R4, 0x5410, R12 ;  /* 0x0000541004697816 */ /* 0x000fc4000000000c */
[----:B------:R-:W-:Y:S01]  /*7e80*/  PRMT R151, R6, 0x7610, R151 ;  /* 0x0000761006977816 */ /* 0x000fe20000000097 */
[----:B------:R-:W-:Y:S01]  /*7e90*/  IMAD.IADD R80, R0, 0x1, R59 ;  /* 0x0000000100507824 */ /* 0x000fe200078e023b */
[----:B------:R-:W-:Y:S02]  /*7ea0*/  LOP3.LUT R4, R29, 0xff, RZ, 0xc0, !PT ;  /* 0x000000ff1d047812 */ /* 0x000fe400078ec0ff */
[----:B------:R-:W-:Y:S02]  /*7eb0*/  LOP3.LUT R2, R52, 0xff, RZ, 0xc0, !PT ;  /* 0x000000ff34027812 */ /* 0x000fe400078ec0ff */
[----:B------:R-:W-:Y:S02]  /*7ec0*/  PRMT R103, R151, 0x5410, R152 ;  /* 0x0000541097677816 */ /* 0x000fe40000000098 */
[----:B------:R-:W-:Y:S02]  /*7ed0*/  PRMT R48, R4, 0x5410, R25 ;  /* 0x0000541004307816 */ /* 0x000fe40000000019 */
[----:B------:R-:W-:-:S02]  /*7ee0*/  @P3 PRMT R152, R223, 0x5410, RZ ;  /* 0x00005410df983816 */ /* 0x000fc400000000ff */
[----:B------:R-:W-:Y:S02]  /*7ef0*/  PRMT R65, R18, 0x5410, R17 ;  /* 0x0000541012417816 */ /* 0x000fe40000000011 */
[----:B------:R-:W-:Y:S02]  /*7f00*/  SHF.R.U32.HI R4, RZ, 0x10, R19 ;  /* 0x00000010ff047819 */ /* 0x000fe40000011613 */
[----:B------:R-:W-:Y:S02]  /*7f10*/  ISETP.GT.U32.AND P3, PT, R16, UR12, PT ;  /* 0x0000000c10007c0c */ /* 0x000fe4000bf64070 */
[----:B------:R-:W-:Y:S02]  /*7f20*/  PRMT R116, R2, 0x5410, R16 ;  /* 0x0000541002747816 */ /* 0x000fe40000000010 */
[----:B------:R-:W3:Y:S01]  /*7f30*/  LDSM.16.MT88.4 R16, [R80+0x6000] ;  /* 0x006000005010783b */ /* 0x000ee20000004200 */
[----:B------:R-:W-:Y:S02]  /*7f40*/  LOP3.LUT R5, R26, 0xff, RZ, 0xc0, !PT ;  /* 0x000000ff1a057812 */ /* 0x000fe400078ec0ff */
[----:B------:R-:W-:-:S02]  /*7f50*/  SHF.R.U32.HI R2, RZ, 0x10, R21 ;  /* 0x00000010ff027819 */ /* 0x000fc40000011615 */
[----:B------:R-:W-:Y:S02]  /*7f60*/  PRMT R9, R5, 0x5410, R40 ;  /* 0x0000541005097816 */ /* 0x000fe40000000028 */
[----:B------:R-:W-:Y:S02]  /*7f70*/  LOP3.LUT R2, R2, 0xff, RZ, 0xc0, !PT ;  /* 0x000000ff02027812 */ /* 0x000fe400078ec0ff */
[----:B------:R-:W-:Y:S02]  /*7f80*/  LOP3.LUT R5, R4, 0xff, RZ, 0xc0, !PT ;  /* 0x000000ff04057812 */ /* 0x000fe400078ec0ff */
[----:B------:R-:W-:Y:S02]  /*7f90*/  LOP3.LUT R4, R100, 0xffff, RZ, 0xc0, !PT ;  /* 0x0000ffff64047812 */ /* 0x000fe400078ec0ff */
[----:B-1----:R-:W-:Y:S02]  /*7fa0*/  PRMT R7, R2, 0x5410, R49 ;  /* 0x0000541002077816 */ /* 0x002fe40000000031 */
[----:B------:R-:W-:-:S02]  /*7fb0*/  PRMT R14, R47, 0x5410, R46 ;  /* 0x000054102f0e7816 */ /* 0x000fc4000000002e */
[----:B--2---:R-:W-:Y:S02]  /*7fc0*/  F2FP.BF16.F32.PACK_AB R2, R235, R234 ;  /* 0x000000eaeb02723e */ /* 0x004fe400000010ff */
[----:B------:R-:W-:Y:S02]  /*7fd0*/  LOP3.LUT R6, R212, 0xff00ff, RZ, 0xc0, !PT ;  /* 0x00ff00ffd4067812 */ /* 0x000fe400078ec0ff */
[----:B------:R-:W-:Y:S01]  /*7fe0*/  SHF.R.U32.HI R224, RZ, 0x8, R4 ;  /* 0x00000008ffe07819 */ /* 0x000fe20000011604 */
[----:B------:R-:W-:Y:S01]  /*7ff0*/  @P5 HFMA2.BF16_V2 R225, -RZ.H0_H0, RZ.H0_H0, -R151.H0_H0 ;  /* 0x200000ffffe15231 */ /* 0x000fe20000340997 */
[C---:B------:R-:W-:Y:S02]  /*8000*/  PRMT R150, R2.reuse, 0x7610, R150 ;  /* 0x0000761002967816 */ /* 0x040fe40000000096 */
[----:B------:R-:W-:Y:S02]  /*8010*/  PRMT R149, R2, 0x7632, R149 ;  /* 0x0000763202957816 */ /* 0x000fe40000000095 */
[----:B------:R-:W-:-:S02]  /*8020*/  LOP3.LUT R4, R224, 0xffff, RZ, 0xc0, !PT ;  /* 0x0000ffffe0047812 */ /* 0x000fc400078ec0ff */
[--C-:B------:R-:W-:Y:S02]  /*8030*/  HSET2.LE.AND R2, R14, R3.reuse, PT ;  /* 0x000000030e027233 */ /* 0x100fe40003803000 */
[----:B------:R-:W-:Y:S02]  /*8040*/  HSET2.LE.AND R6, R6, R3, PT ;  /* 0x0000000306067233 */ /* 0x000fe40003803000 */
[----:B------:R-:W-:Y:S02]  /*8050*/  PRMT R8, R51, 0x5410, R53 ;  /* 0x0000541033087816 */ /* 0x000fe40000000035 */
[----:B------:R-:W-:Y:S02]  /*8060*/  PRMT R20, R5, 0x5410, R37 ;  /* 0x0000541005147816 */ /* 0x000fe40000000025 */
[----:B------:R-:W-:Y:S02]  /*8070*/  PRMT R11, R36, 0x5410, R39 ;  /* 0x00005410240b7816 */ /* 0x000fe40000000027 */
[----:B------:R-:W-:Y:S01]  /*8080*/  @P5 PRMT R151, R225, 0x5410, RZ ;  /* 0x00005410e1975816 */ /* 0x000fe200000000ff */
[----:B------:R-:W1:Y:S01]  /*8090*/  LDSM.16.MT88.4 R36, [R80+0x6800] ;  /* 0x006800005024783b */ /* 0x000e620000004200 */
[----:B------:R-:W-:-:S02]  /*80a0*/  ISETP.LE.U32.AND P5, PT, R4, UR12, PT ;  /* 0x0000000c04007c0c */ /* 0x000fc4000bfa3070 */
[--C-:B------:R-:W-:Y:S02]  /*80b0*/  HSET2.LE.AND R4, R10, R3.reuse, PT ;  /* 0x000000030a047233 */ /* 0x100fe40003803000 */
[--C-:B------:R-:W-:Y:S02]  /*80c0*/  HSET2.LE.AND R5, R22, R3.reuse, PT ;  /* 0x0000000316057233 */ /* 0x100fe40003803000 */
[----:B------:R-:W-:Y:S02]  /*80d0*/  LOP3.LUT R24, R181, R2, RZ, 0xc0, !PT ;  /* 0x00000002b5187212 */ /* 0x000fe400078ec0ff */
[----:B------:R-:W-:Y:S02]  /*80e0*/  LOP3.LUT R27, R140, R6, RZ, 0xc0, !PT ;  /* 0x000000068c1b7212 */ /* 0x000fe400078ec0ff */
[----:B------:R-:W-:Y:S02]  /*80f0*/  LOP3.LUT R6, R31, 0xff00ff, RZ, 0xc0, !PT ;  /* 0x00ff00ff1f067812 */ /* 0x000fe400078ec0ff */
[----:B------:R-:W-:-:S02]  /*8100*/  HSET2.LE.AND R2, R8, R3, PT ;  /* 0x0000000308027233 */ /* 0x000fc40003803000 */
[----:B------:R-:W-:Y:S02]  /*8110*/  LOP3.LUT R25, R210, R4, RZ, 0xc0, !PT ;  /* 0x00000004d2197212 */ /* 0x000fe400078ec0ff */
[----:B------:R-:W-:Y:S02]  /*8120*/  LOP3.LUT R26, R166, R5, RZ, 0xc0, !PT ;  /* 0x00000005a61a7212 */ /* 0x000fe400078ec0ff */
[--C-:B------:R-:W-:Y:S02]  /*8130*/  HSET2.LE.AND R4, R7, R3.reuse, PT ;  /* 0x0000000307047233 */ /* 0x100fe40003803000 */
[--C-:B------:R-:W-:Y:S02]  /*8140*/  HSET2.LE.AND R5, R9, R3.reuse, PT ;  /* 0x0000000309057233 */ /* 0x100fe40003803000 */
[----:B------:R-:W-:Y:S02]  /*8150*/  HSET2.LE.AND R6, R6, R3, PT ;  /* 0x0000000306067233 */ /* 0x000fe40003803000 */
[----:B------:R-:W-:-:S02]  /*8160*/  LOP3.LUT R12, R173, R2, RZ, 0xc0, !PT ;  /* 0x00000002ad0c7212 */ /* 0x000fc400078ec0ff */
[----:B------:R-:W-:Y:S01]  /*8170*/  PRMT R2, R100, 0x7632, R2 ;  /* 0x0000763264027816 */ /* 0x000fe20000000002 */
[----:B------:R-:W-:Y:S01]  /*8180*/  @!P4 HFMA2.BF16_V2 R226, -RZ.H0_H0, RZ.H0_H0, -R150.H0_H0 ;  /* 0x200000ffffe2c231 */ /* 0x000fe20000340996 */
[----:B------:R-:W-:Y:S02]  /*8190*/  PRMT R107, R13, 0x5410, R15 ;  /* 0x000054100d6b7816 */ /* 0x000fe4000000000f */
[----:B------:R-:W-:Y:S02]  /*81a0*/  SHF.R.U32.HI R7, RZ, 0x10, R28 ;  /* 0x00000010ff077819 */ /* 0x000fe4000001161c */
[----:B------:R-:W-:Y:S02]  /*81b0*/  PRMT R21, R41, 0x5410, R42 ;  /* 0x0000541029157816 */ /* 0x000fe4000000002a */
[----:B------:R-:W-:Y:S02]  /*81c0*/  LOP3.LUT R13, R167, R4, RZ, 0xc0, !PT ;  /* 0x00000004a70d7212 */ /* 0x000fe400078ec0ff */
[----:B------:R-:W-:-:S02]  /*81d0*/  LOP3.LUT R14, R139, R5, RZ, 0xc0, !PT ;  /* 0x000000058b0e7212 */ /* 0x000fc400078ec0ff */
[----:B------:R-:W-:Y:S02]  /*81e0*/  LOP3.LUT R15, R133, R6, RZ, 0xc0, !PT ;  /* 0x00000006850f7212 */ /* 0x000fe400078ec0ff */
[----:B------:R-:W-:Y:S02]  /*81f0*/  LOP3.LUT R2, R2, 0xff, RZ, 0xc0, !PT ;  /* 0x000000ff02027812 */ /* 0x000fe400078ec0ff */
[----:B------:R-:W-:Y:S02]  /*8200*/  HSET2.LE.AND R4, R20, R3, PT ;  /* 0x0000000314047233 */ /* 0x000fe40003803000 */
[----:B------:R-:W-:Y:S02]  /*8210*/  PRMT R89, R150, 0x5410, R149 ;  /* 0x0000541096597816 */ /* 0x000fe40000000095 */
[----:B------:R-:W-:Y:S02]  /*8220*/  LOP3.LUT R7, R7, 0xff, RZ, 0xc0, !PT ;  /* 0x000000ff07077812 */ /* 0x000fe400078ec0ff */
[----:B------:R-:W-:-:S02]  /*8230*/  @!P4 PRMT R150, R226, 0x5410, RZ ;  /* 0x00005410e296c816 */ /* 0x000fc400000000ff */
[----:B------:R-:W-:Y:S02]  /*8240*/  ISETP.LE.U32.AND P4, PT, R2, UR12, PT ;  /* 0x0000000c02007c0c */ /* 0x000fe4000bf83070 */
[--C-:B------:R-:W-:Y:S02]  /*8250*/  HSET2.LE.AND R5, R35, R3.reuse, PT ;  /* 0x0000000323057233 */ /* 0x100fe40003803000 */
[----:B------:R-:W-:Y:S02]  /*8260*/  HSET2.LE.AND R2, R21, R3, PT ;  /* 0x0000000315027233 */ /* 0x000fe40003803000 */
[----:B------:R-:W-:Y:S02]  /*8270*/  PRMT R88, R45, 0x5410, R44 ;  /* 0x000054102d587816 */ /* 0x000fe4000000002c */
[----:B------:R-:W-:Y:S01]  /*8280*/  LOP3.LUT R21, R144, R4, RZ, 0xc0, !PT ;  /* 0x0000000490157212 */ /* 0x000fe200078ec0ff */
[----:B---3--:R-:W-:Y:S01]  /*8290*/  HMMA.16816.F32.BF16 R44, R12, R16, RZ ;  /* 0x000000100c2c723c */ /* 0x008fe200000418ff */
[----:B------:R-:W-:-:S02]  /*82a0*/  PRMT R9, R7, 0x5410, R50 ;  /* 0x0000541007097816 */ /* 0x000fc40000000032 */
[----:B------:R-:W-:Y:S02]  /*82b0*/  HSET2.LE.AND R4, R48, R3, PT ;  /* 0x0000000330047233 */ /* 0x000fe40003803000 */
[----:B------:R-:W2:Y:S01]  /*82c0*/  LDSM.16.MT88.4 R48, [R59+0x6000] ;  /* 0x006000003b30783b */ /* 0x000ea20000004200 */
[----:B------:R-:W-:Y:S02]  /*82d0*/  LOP3.LUT R22, R99, R5, RZ, 0xc0, !PT ;  /* 0x0000000563167212 */ /* 0x000fe400078ec0ff */
[----:B------:R-:W-:Y:S02]  /*82e0*/  LOP3.LUT R5, R65, 0xff00ff, RZ, 0xc0, !PT ;  /* 0x00ff00ff41057812 */ /* 0x000fe400078ec0ff */
[----:B------:R-:W-:Y:S02]  /*82f0*/  LOP3.LUT R6, R55, 0xff00ff, RZ, 0xc0, !PT ;  /* 0x00ff00ff37067812 */ /* 0x000fe400078ec0ff */
[----:B------:R-:W-:Y:S01]  /*8300*/  HMMA.16816.F32.BF16 R52, R12, R18, RZ ;  /* 0x000000120c34723c */ /* 0x000fe200000418ff */
[----:B------:R-:W-:-:S02]  /*8310*/  LOP3.LUT R20, R161, R2, RZ, 0xc0, !PT ;  /* 0x00000002a1147212 */ /* 0x000fc400078ec0ff */
[--C-:B------:R-:W-:Y:S02]  /*8320*/  HSET2.LE.AND R7, R11, R3.reuse, PT ;  /* 0x000000030b077233 */ /* 0x100fe40003803000 */
[--C-:B------:R-:W-:Y:S02]  /*8330*/  HSET2.LE.AND R2, R9, R3.reuse, PT ;  /* 0x0000000309027233 */ /* 0x100fe40003803000 */
[----:B------:R-:W-:Y:S02]  /*8340*/  HSET2.LE.AND R5, R5, R3, PT ;  /* 0x0000000305057233 */ /* 0x000fe40003803000 */
[----:B------:R-:W-:Y:S02]  /*8350*/  LOP3.LUT R8, R137, R7, RZ, 0xc0, !PT ;  /* 0x0000000789087212 */ /* 0x000fe400078ec0ff */
[----:B------:R-:W-:Y:S02]  /*8360*/  LOP3.LUT R9, R148, R2, RZ, 0xc0, !PT ;  /* 0x0000000294097212 */ /* 0x000fe400078ec0ff */
[----:B------:R-:W-:-:S02]  /*8370*/  LOP3.LUT R10, R113, R4, RZ, 0xc0, !PT ;  /* 0x00000004710a7212 */ /* 0x000fc400078ec0ff */
[----:B------:R-:W-:Y:S01]  /*8380*/  LOP3.LUT R11, R112, R5, RZ, 0xc0, !PT ;  /* 0x00000005700b7212 */ /* 0x000fe200078ec0ff */
[----:B------:R1:W-:Y:S04]  /*8390*/  MUFU.EX2 R222, R66 ;  /* 0x0000004200de7308 */ /* 0x0003e80000000800 */
[----:B------:R-:W3:Y:S01]  /*83a0*/  MUFU.EX2 R220, R76 ;  /* 0x0000004c00dc7308 */ /* 0x000ee20000000800 */
[----:B------:R-:W-:Y:S01]  /*83b0*/  HMMA.16816.F32.BF16 R40, R24, R16, RZ ;  /* 0x000000101828723c */ /* 0x000fe200000418ff */
[----:B------:R-:W-:Y:S01]  /*83c0*/  FADD.FTZ R31, R72, R67 ;  /* 0x00000043481f7221 */ /* 0x000fe20000010000 */
[----:B------:R-:W-:Y:S01]  /*83d0*/  FADD.FTZ R2, R84, R60 ;  /* 0x0000003c54027221 */ /* 0x000fe20000010000 */
[----:B------:R-:W-:-:S05]  /*83e0*/  FADD.FTZ R4, R86, R61 ;  /* 0x0000003d56047221 */ /* 0x000fca0000010000 */
[----:B------:R-:W-:Y:S01]  /*83f0*/  HMMA.16816.F32.BF16 R16, R24, R18, RZ ;  /* 0x000000121810723c */ /* 0x000fe200000418ff */
[----:B------:R-:W-:Y:S01]  /*8400*/  FADD.FTZ R2, R85, R2 ;  /* 0x0000000255027221 */ /* 0x000fe20000010000 */
[----:B------:R-:W-:-:S06]  /*8410*/  FADD.FTZ R5, R87, R4 ;  /* 0x0000000457057221 */ /* 0x000fcc0000010000 */
[----:B-1----:R-:W-:Y:S01]  /*8420*/  HMMA.16816.F32.BF16 R64, R8, R36, R44 ;  /* 0x000000240840723c */ /* 0x002fe2000004182c */
[----:B------:R-:W1:Y:S01]  /*8430*/  LDSM.16.MT88.4 R44, [R59+0x6800] ;  /* 0x006800003b2c783b */ /* 0x000e620000004200 */
[----:B------:R-:W-:Y:S01]  /*8440*/  MUFU.EX2 R225, R77 ;  /* 0x0000004d00e17308 */ /* 0x000fe20000000800 */
[----:B------:R-:W-:-:S03]  /*8450*/  HSET2.LE.AND R6, R6, R3, PT ;  /* 0x0000000306067233 */ /* 0x000fc60003803000 */
[----:B------:R5:W2:Y:S02]  /*8460*/  MUFU.EX2 R226, R78 ;  /* 0x0000004e00e27308 */ /* 0x000aa40000000800 */
[----:B------:R-:W-:Y:S01]  /*8470*/  HMMA.16816.F32.BF16 R84, R8, R38, R52 ;  /* 0x000000260854723c */ /* 0x000fe20000041834 */
[----:B------:R-:W-:Y:S01]  /*8480*/  FADD.FTZ R52, R90, R2 ;  /* 0x000000025a347221 */ /* 0x000fe20000010000 */
[----:B---3--:R-:W-:Y:S01]  /*8490*/  F2FP.BF16.F32.PACK_AB R2, R220, R222 ;  /* 0x000000dedc02723e */ /* 0x008fe200000010ff */
[----:B------:R-:W-:Y:S01]  /*84a0*/  MUFU.EX2 R213, R117 ;  /* 0x0000007500d57308 */ /* 0x000fe20000000800 */
[----:B------:R-:W-:Y:S01]  /*84b0*/  LOP3.LUT R23, R98, R6, RZ, 0xc0, !PT ;  /* 0x0000000662177212 */ /* 0x000fe200078ec0ff */
[----:B------:R-:W-:Y:S01]  /*84c0*/  FADD.FTZ R6, R95, R57 ;  /* 0x000000395f067221 */ /* 0x000fe20000010000 */
[C---:B------:R-:W-:Y:S01]  /*84d0*/  PRMT R147, R2.reuse, 0x7632, R147 ;  /* 0x0000763202937816 */ /* 0x040fe20000000093 */
[----:B------:R-:W3:Y:S01]  /*84e0*/  MUFU.EX2 R221, R109 ;  /* 0x0000006d00dd7308 */ /* 0x000ee20000000800 */
[----:B------:R-:W-:Y:S01]  /*84f0*/  FADD.FTZ R7, R79, R31 ;  /* 0x0000001f4f077221 */ /* 0x000fe20000010000 */
[----:B------:R-:W-:Y:S01]  /*8500*/  FADD.FTZ R4, R97, R6 ;  /* 0x0000000661047221 */ /* 0x000fe20000010000 */
[----:B------:R-:W-:Y:S01]  /*8510*/  PRMT R148, R2, 0x7610, R148 ;  /* 0x0000761002947816 */ /* 0x000fe20000000094 */
[----:B------:R-:W-:-:S02]  /*8520*/  @P0 HFMA2.BF16_V2 R236, -RZ.H0_H0, RZ.H0_H0, -R147.H0_H0 ;  /* 0x200000ffffec0231 */ /* 0x000fc40000340993 */
[----:B------:R-:W-:Y:S01]  /*8530*/  FADD.FTZ R7, R93, R7 ;  /* 0x000000075d077221 */ /* 0x000fe20000010000 */
[----:B------:R-:W-:Y:S01]  /*8540*/  @P3 HFMA2.BF16_V2 R229, -RZ.H0_H0, RZ.H0_H0, -R149.H0_H0 ;  /* 0x200000ffffe53231 */ /* 0x000fe20000340995 */
[----:B-----5:R-:W-:Y:S01]  /*8550*/  HMMA.16816.F32.BF16 R76, R20, R38, R16 ;  /* 0x00000026144c723c */ /* 0x020fe20000041810 */
[----:B------:R-:W-:Y:S01]  /*8560*/  SHF.R.U32.HI R121, RZ, 0x18, R100 ;  /* 0x00000018ff797819 */ /* 0x000fe20000011664 */
[----:B------:R-:W-:Y:S01]  /*8570*/  FADD.FTZ R35, R91, R5 ;  /* 0x000000055b237221 */ /* 0x000fe20000010000 */
[----:B--2---:R-:W-:Y:S01]  /*8580*/  F2FP.BF16.F32.PACK_AB R2, R226, R225 ;  /* 0x000000e1e202723e */ /* 0x004fe200000010ff */
[----:B------:R-:W-:Y:S01]  /*8590*/  FADD.FTZ R53, R94, R4 ;  /* 0x000000045e357221 */ /* 0x000fe20000010000 */
[----:B------:R-:W-:Y:S01]  /*85a0*/  LOP3.LUT R123, R100, 0xff, RZ, 0xc0, !PT ;  /* 0x000000ff647b7812 */ /* 0x000fe200078ec0ff */
[----:B------:R-:W-:Y:S01]  /*85b0*/  FADD.FTZ R39, R92, R7 ;  /* 0x000000075c277221 */ /* 0x000fe20000010000 */
[----:B------:R-:W-:Y:S01]  /*85c0*/  PRMT R31, R148, 0x5410, R147 ;  /* 0x00005410941f7816 */ /* 0x000fe20000000093 */
[----:B------:R-:W-:Y:S01]  /*85d0*/  HMMA.16816.F32.BF16 R16, R24, R48, RZ ;  /* 0x000000301810723c */ /* 0x000fe200000418ff */
[----:B------:R-:W-:-:S02]  /*85e0*/  @P0 PRMT R147, R236, 0x5410, RZ ;  /* 0x00005410ec930816 */ /* 0x000fc400000000ff */
[----:B------:R-:W-:Y:S02]  /*85f0*/  ISETP.LE.U32.AND P0, PT, R121, UR12, PT ;  /* 0x0000000c79007c0c */ /* 0x000fe4000bf03070 */
[----:B------:R-:W-:-:S03]  /*8600*/  @P3 PRMT R149, R229, 0x5410, RZ ;  /* 0x00005410e5953816 */ /* 0x000fc600000000ff */
[----:B------:R-:W-:Y:S01]  /*8610*/  HMMA.16816.F32.BF16 R4, R12, R48, RZ ;  /* 0x000000300c04723c */ /* 0x000fe200000418ff */
[C---:B------:R-:W-:Y:S02]  /*8620*/  PRMT R146, R2.reuse, 0x7610, R146 ;  /* 0x0000761002927816 */ /* 0x040fe40000000092 */
[----:B------:R-:W-:Y:S02]  /*8630*/  PRMT R145, R2, 0x7632, R145 ;  /* 0x0000763202917816 */ /* 0x000fe40000000091 */
[----:B------:R-:W-:Y:S02]  /*8640*/  ISETP.LE.U32.AND P3, PT, R123, UR12, PT ;  /* 0x0000000c7b007c0c */ /* 0x000fe4000bf63070 */
[----:B---3--:R-:W-:-:S04]  /*8650*/  F2FP.BF16.F32.PACK_AB R2, R221, R213 ;  /* 0x000000d5dd02723e */ /* 0x008fc800000010ff */
[C---:B------:R-:W-:Y:S02]  /*8660*/  PRMT R144, R2.reuse, 0x7610, R144 ;  /* 0x0000761002907816 */ /* 0x040fe40000000090 */
[----:B------:R-:W-:Y:S01]  /*8670*/  PRMT R143, R2, 0x7632, R143 ;  /* 0x00007632028f7816 */ /* 0x000fe2000000008f */
[----:B------:R-:W-:-:S04]  /*8680*/  IMAD.WIDE.U32 R28, R75, -0x2daee0ad, RZ ;  /* 0xd2511f534b1c7825 */ /* 0x000fc800078e00ff */
[----:B------:R-:W-:Y:S02]  /*8690*/  @!P4 HFMA2.BF16_V2 R136, -RZ.H0_H0, RZ.H0_H0, -R144.H0_H0 ;  /* 0x200000ffff88c231 */ /* 0x000fe40000340990 */
[----:B------:R-:W-:Y:S01]  /*86a0*/  @!P0 HFMA2.BF16_V2 R128, -RZ.H0_H0, RZ.H0_H0, -R143.H0_H0 ;  /* 0x200000ffff808231 */ /* 0x000fe2000034098f */
[C---:B------:R-:W-:Y:S01]  /*86b0*/  HMMA.16816.F32.BF16 R72, R20.reuse, R36, R40 ;  /* 0x000000241448723c */ /* 0x040fe20000041828 */
[----:B------:R-:W-:Y:S02]  /*86c0*/  @!P3 HFMA2.BF16_V2 R238, -RZ.H0_H0, RZ.H0_H0, -R146.H0_H0 ;  /* 0x200000ffffeeb231 */ /* 0x000fe40000340992 */
[----:B------:R-:W-:Y:S01]  /*86d0*/  IMAD R2, R246, UR25, R219 ;  /* 0x00000019f6027c24 */ /* 0x000fe2000f8e02db */
[----:B------:R-:W-:Y:S01]  /*86e0*/  PRMT R36, R136, 0x7610, R36 ;  /* 0x0000761088247816 */ /* 0x000fe20000000024 */
[----:B------:R-:W-:Y:S01]  /*86f0*/  IMAD.MOV.U32 R204, RZ, RZ, R218 ;  /* 0x000000ffffcc7224 */ /* 0x000fe200078e00da */
[----:B------:R-:W-:Y:S01]  /*8700*/  LOP3.LUT R56, R250, UR22, R29, 0x96, !PT ;  /* 0x00000016fa387c12 */ /* 0x000fe2000f8e961d */
[----:B------:R-:W-:Y:S01]  /*8710*/  IMAD.MOV.U32 R216, RZ, RZ, R129 ;  /* 0x000000ffffd87224 */ /* 0x000fe200078e0081 */
[----:B------:R-:W-:Y:S01]  /*8720*/  MUFU.EX2 R215, R102 ;  /* 0x0000006600d77308 */ /* 0x000fe20000000800 */
[-C--:B-1----:R-:W-:Y:S01]  /*8730*/  HMMA.16816.F32.BF16 R136, R20, R44.reuse, R16 ;  /* 0x0000002c1488723c */ /* 0x082fe20000041810 */
[----:B------:R-:W-:Y:S01]  /*8740*/  IMAD.MOV.U32 R219, RZ, RZ, R130 ;  /* 0x000000ffffdb7224 */ /* 0x000fe200078e0082 */
[----:B------:R-:W-:Y:S01]  /*8750*/  PRMT R16, R128, 0x7610, R16 ;  /* 0x0000761080107816 */ /* 0x000fe20000000010 */
[----:B------:R-:W-:Y:S01]  /*8760*/  IMAD.MOV.U32 R218, RZ, RZ, R131 ;  /* 0x000000ffffda7224 */ /* 0x000fe200078e0083 */
[----:B------:R-:W-:Y:S01]  /*8770*/  PRMT R250, R146, 0x5410, R145 ;  /* 0x0000541092fa7816 */ /* 0x000fe20000000091 */
[----:B------:R-:W1:Y:S01]  /*8780*/  MUFU.EX2 R223, R101 ;  /* 0x0000006500df7308 */ /* 0x000e620000000800 */
[----:B------:R-:W-:Y:S01]  /*8790*/  @!P3 PRMT R146, R238, 0x5410, RZ ;  /* 0x00005410ee92b816 */ /* 0x000fe200000000ff */
[----:B------:R-:W-:Y:S01]  /*87a0*/  @P1 HFMA2.BF16_V2 R237, -RZ.H0_H0, RZ.H0_H0, -R148.H0_H0 ;  /* 0x200000ffffed1231 */ /* 0x000fe20000340994 */
[----:B------:R-:W-:Y:S01]  /*87b0*/  HMMA.16816.F32.BF16 R128, R8, R44, R4 ;  /* 0x0000002c0880723c */ /* 0x000fe20000041804 */
[----:B------:R-:W-:Y:S01]  /*87c0*/  SHF.R.S32.HI R6, RZ, 0x1f, R2 ;  /* 0x0000001fff067819 */ /* 0x000fe20000011402 */
[----:B------:R-:W-:Y:S01]  /*87d0*/  IMAD.U32 R4, RZ, RZ, UR21 ;  /* 0x00000015ff047e24 */ /* 0x000fe2000f8e00ff */
[----:B------:R-:W-:Y:S01]  /*87e0*/  IADD3 R2, P3, PT, R2, UR21, RZ ;  /* 0x0000001502027c10 */ /* 0x000fe2000ff7e0ff */
[----:B------:R-:W2:Y:S01]  /*87f0*/  LDSM.16.MT88.4 R40, [R80+0x7000] ;  /* 0x007000005028783b */ /* 0x000ea20000004200 */
[----:B------:R-:W-:-:S02]  /*8800*/  PRMT R246, R144, 0x5410, R143 ;  /* 0x0000541090f67816 */ /* 0x000fc4000000008f */
[----:B------:R-:W-:Y:S02]  /*8810*/  @!P4 PRMT R144, R36, 0x5410, RZ ;  /* 0x000054102490c816 */ /* 0x000fe400000000ff */
[----:B------:R-:W-:Y:S02]  /*8820*/  @!P0 PRMT R143, R16, 0x5410, RZ ;  /* 0x00005410108f8816 */ /* 0x000fe400000000ff */
[----:B------:R-:W-:Y:S02]  /*8830*/  LEA.HI.X.SX32 R4, R4, R6, 0x1, P3 ;  /* 0x0000000604047211 */ /* 0x000fe400018f0eff */
[----:B------:R-:W-:-:S04]  /*8840*/  LEA R36, P0, R2, UR6, 0x1 ;  /* 0x0000000602247c11 */ /* 0x000fc8000f8008ff */
[----:B------:R-:W-:Y:S02]  /*8850*/  LEA.HI.X R37, R2, UR7, R4, 0x1, P0 ;  /* 0x0000000702257c11 */ /* 0x000fe400080f0c04 */
[----:B------:R-:W-:Y:S02]  /*8860*/  SHF.R.U32.HI R2, RZ, 0x10, R30 ;  /* 0x00000010ff027819 */ /* 0x000fe4000001161e */
[----:B------:R3:W5:Y:S01]  /*8870*/  LDL.LU.S16 R30, [R1+0x1c] ;  /* 0x00001c00011e7983 */ /* 0x0007620000300600 */
[----:B------:R-:W-:Y:S01]  /*8880*/  IMAD.MOV.U32 R29, RZ, RZ, R28 ;  /* 0x000000ffff1d7224 */ /* 0x000fe200078e001c */
[----:B------:R-:W-:Y:S02]  /*8890*/  PRMT R97, R28, 0x7771, RZ ;  /* 0x000077711c617816 */ /* 0x000fe400000000ff */
[----:B------:R-:W-:Y:S01]  /*88a0*/  @P1 PRMT R148, R237, 0x5410, RZ ;  /* 0x00005410ed941816 */ /* 0x000fe200000000ff */
[----:B------:R3:W3:Y:S01]  /*88b0*/  LDL.LU.S16 R44, [R1+0x20] ;  /* 0x00002000012c7983 */ /* 0x0006e20000300600 */
[----:B------:R-:W-:-:S02]  /*88c0*/  LOP3.LUT R98, R29, 0xff, RZ, 0xc0, !PT ;  /* 0x000000ff1d627812 */ /* 0x000fc400078ec0ff */
[----:B------:R-:W-:Y:S02]  /*88d0*/  ISETP.GT.U32.AND P0, PT, R97, UR12, PT ;  /* 0x0000000c61007c0c */ /* 0x000fe4000bf04070 */
[----:B------:R-:W-:Y:S02]  /*88e0*/  ISETP.LE.U32.AND P1, PT, R98, UR12, PT ;  /* 0x0000000c62007c0c */ /* 0x000fe4000bf23070 */
[----:B-1----:R-:W-:Y:S02]  /*88f0*/  F2FP.BF16.F32.PACK_AB R5, R223, R215 ;  /* 0x000000d7df05723e */ /* 0x002fe400000010ff */
[----:B------:R-:W-:Y:S02]  /*8900*/  LOP3.LUT R4, R2, 0xff, RZ, 0xc0, !PT ;  /* 0x000000ff02047812 */ /* 0x000fe400078ec0ff */
[C---:B------:R-:W-:Y:S02]  /*8910*/  PRMT R142, R5.reuse, 0x7610, R142 ;  /* 0x00007610058e7816 */ /* 0x040fe4000000008e */
[----:B------:R-:W-:-:S02]  /*8920*/  PRMT R141, R5, 0x7632, R141 ;  /* 0x00007632058d7816 */ /* 0x000fc4000000008d */
[----:B------:R-:W-:-:S03]  /*8930*/  HSET2.LE.AND R2, R107, R3, PT ;  /* 0x000000036b027233 */ /* 0x000fc60003803000 */
[----:B------:R-:W-:Y:S02]  /*8940*/  @!P1 HFMA2.BF16_V2 R231, -RZ.H0_H0, RZ.H0_H0, -R142.H0_H0 ;  /* 0x200000ffffe79231 */ /* 0x000fe4000034098e */
[----:B----4-:R-:W-:Y:S01]  /*8950*/  @P0 HFMA2.BF16_V2 R230, -RZ.H0_H0, RZ.H0_H0, -R141.H0_H0 ;  /* 0x200000ffffe60231 */ /* 0x010fe2000034098d */
[----:B------:R-:W-:Y:S02]  /*8960*/  LOP3.LUT R16, R208, R2, RZ, 0xc0, !PT ;  /* 0x00000002d0107212 */ /* 0x000fe400078ec0ff */
[----:B------:R-:W-:Y:S02]  /*8970*/  HSET2.LE.AND R2, R105, R3, PT ;  /* 0x0000000369027233 */ /* 0x000fe40003803000 */
[----:B------:R-:W-:Y:S02]  /*8980*/  PRMT R6, R231, 0x7610, R6 ;  /* 0x00007610e7067816 */ /* 0x000fe40000000006 */
[----:B------:R-:W-:Y:S02]  /*8990*/  PRMT R5, R230, 0x7610, R5 ;  /* 0x00007610e6057816 */ /* 0x000fe40000000005 */
[----:B------:R-:W-:Y:S01]  /*89a0*/  PRMT R99, R142, 0x5410, R141 ;  /* 0x000054108e637816 */ /* 0x000fe2000000008d */
[----:B------:R-:W-:Y:S01]  /*89b0*/  MUFU.EX2 R212, R115 ;  /* 0x0000007300d47308 */ /* 0x000fe20000000800 */
[----:B------:R-:W-:-:S02]  /*89c0*/  @!P1 PRMT R142, R6, 0x5410, RZ ;  /* 0x00005410068e9816 */ /* 0x000fc400000000ff */
[----:B------:R-:W-:Y:S02]  /*89d0*/  @P0 PRMT R141, R5, 0x5410, RZ ;  /* 0x00005410058d0816 */ /* 0x000fe400000000ff */
[----:B------:R-:W-:Y:S02]  /*89e0*/  LOP3.LUT R17, R207, R2, RZ, 0xc0, !PT ;  /* 0x00000002cf117212 */ /* 0x000fe400078ec0ff */
[----:B------:R-:W-:Y:S01]  /*89f0*/  PRMT R6, R4, 0x5410, R83 ;  /* 0x0000541004067816 */ /* 0x000fe20000000053 */
[----:B------:R-:W1:Y:S01]  /*8a00*/  MUFU.EX2 R207, R114 ;  /* 0x0000007200cf7308 */ /* 0x000e620000000800 */
[----:B------:R-:W-:Y:S02]  /*8a10*/  LOP3.LUT R5, R228, 0xff00ff, RZ, 0xc0, !PT ;  /* 0x00ff00ffe4057812 */ /* 0x000fe400078ec0ff */
[--C-:B------:R-:W-:Y:S02]  /*8a20*/  HSET2.LE.AND R4, R209, R3.reuse, PT ;  /* 0x00000003d1047233 */ /* 0x100fe40003803000 */
[----:B------:R-:W-:-:S02]  /*8a30*/  HSET2.LE.AND R2, R88, R3, PT ;  /* 0x0000000358027233 */ /* 0x000fc40003803000 */
[----:B------:R-:W-:Y:S02]  /*8a40*/  LOP3.LUT R7, R211, 0xff00ff, RZ, 0xc0, !PT ;  /* 0x00ff00ffd3077812 */ /* 0x000fe400078ec0ff */
[--C-:B------:R-:W-:Y:S02]  /*8a50*/  HSET2.LE.AND R5, R5, R3.reuse, PT ;  /* 0x0000000305057233 */ /* 0x100fe40003803000 */
[----:B------:R-:W-:Y:S02]  /*8a60*/  LOP3.LUT R18, R118, R4, RZ, 0xc0, !PT ;  /* 0x0000000476127212 */ /* 0x000fe400078ec0ff */
[----:B------:R-:W-:Y:S02]  /*8a70*/  PRMT R60, R28, 0x7772, RZ ;  /* 0x000077721c3c7816 */ /* 0x000fe400000000ff */
[----:B------:R-:W-:Y:S02]  /*8a80*/  LOP3.LUT R4, R134, R2, RZ, 0xc0, !PT ;  /* 0x0000000286047212 */ /* 0x000fe400078ec0ff */
[----:B------:R-:W-:-:S02]  /*8a90*/  HSET2.LE.AND R2, R7, R3, PT ;  /* 0x0000000307027233 */ /* 0x000fc40003803000 */
[----:B------:R-:W-:Y:S02]  /*8aa0*/  LOP3.LUT R19, R103, R5, RZ, 0xc0, !PT ;  /* 0x0000000567137212 */ /* 0x000fe400078ec0ff */
[----:B------:R-:W-:Y:S02]  /*8ab0*/  ISETP.GT.U32.AND P1, PT, R60, UR12, PT ;  /* 0x0000000c3c007c0c */ /* 0x000fe4000bf24070 */
[--C-:B------:R-:W-:Y:S02]  /*8ac0*/  HSET2.LE.AND R5, R6, R3.reuse, PT ;  /* 0x0000000306057233 */ /* 0x100fe40003803000 */
[----:B------:R-:W-:Y:S02]  /*8ad0*/  HSET2.LE.AND R6, R116, R3, PT ;  /* 0x0000000374067233 */ /* 0x000fe40003803000 */
[----:B------:R-:W-:Y:S02]  /*8ae0*/  LOP3.LUT R7, R31, R2, RZ, 0xc0, !PT ;  /* 0x000000021f077212 */ /* 0x000fe400078ec0ff */
[----:B-1----:R-:W-:Y:S01]  /*8af0*/  F2FP.BF16.F32.PACK_AB R2, R212, R207 ;  /* 0x000000cfd402723e */ /* 0x002fe200000010ff */
[----:B------:R-:W-:Y:S01]  /*8b00*/  @!P5 HFMA2.BF16_V2 R239, -RZ.H0_H0, RZ.H0_H0, -R145.H0_H0 ;  /* 0x200000ffffefd231 */ /* 0x000fe20000340991 */
[----:B------:R-:W-:-:S02]  /*8b10*/  LOP3.LUT R5, R119, R5, RZ, 0xc0, !PT ;  /* 0x0000000577057212 */ /* 0x000fc400078ec0ff */
[----:B------:R-:W-:Y:S02]  /*8b20*/  LOP3.LUT R6, R89, R6, RZ, 0xc0, !PT ;  /* 0x0000000659067212 */ /* 0x000fe400078ec0ff */
[----:B------:R-:W-:Y:S01]  /*8b30*/  PRMT R140, R2, 0x7610, R140 ;  /* 0x00007610028c7816 */ /* 0x000fe2000000008c */
[----:B------:R-:W-:Y:S01]  /*8b40*/  IMAD.MOV.U32 R230, RZ, RZ, R216 ;  /* 0x000000ffffe67224 */ /* 0x000fe200078e00d8 */
[----:B------:R-:W-:Y:S01]  /*8b50*/  @!P5 PRMT R145, R239, 0x5410, RZ ;  /* 0x00005410ef91d816 */ /* 0x000fe200000000ff */
[----:B------:R-:W-:Y:S02]  /*8b60*/  IMAD.MOV.U32 R210, RZ, RZ, R219 ;  /* 0x000000ffffd27224 */ /* 0x000fe400078e00db */
[----:B------:R-:W-:Y:S01]  /*8b70*/  FADD.FTZ R38, R104, R52 ;  /* 0x0000003468267221 */ /* 0x000fe20000010000 */
[----:B------:R-:W-:Y:S01]  /*8b80*/  IMAD.MOV.U32 R181, RZ, RZ, R218 ;  /* 0x000000ffffb57224 */ /* 0x000fe200078e00da */
[----:B--2---:R-:W-:Y:S01]  /*8b90*/  HMMA.16816.F32.BF16 R236, R16, R40, R72 ;  /* 0x0000002810ec723c */ /* 0x004fe20000041848 */
[----:B------:R-:W-:Y:S01]  /*8ba0*/  IMAD.MOV.U32 R231, RZ, RZ, R217 ;  /* 0x000000ffffe77224 */ /* 0x000fe200078e00d9 */
[----:B------:R1:W2:Y:S01]  /*8bb0*/  LDL.LU.S16 R52, [R1+0x2c] ;  /* 0x00002c0001347983 */ /* 0x0002a20000300600 */
[----:B------:R-:W-:-:S05]  /*8bc0*/  PRMT R57, R28, 0x7773, RZ ;  /* 0x000077731c397816 */ /* 0x000fca00000000ff */
[----:B------:R-:W-:Y:S01]  /*8bd0*/  HMMA.16816.F32.BF16 R216, R4, R40, R64 ;  /* 0x0000002804d8723c */ /* 0x000fe20000041840 */
[----:B------:R1:W4:Y:S04]  /*8be0*/  LDL.LU.S16 R41, [R1+0x30] ;  /* 0x0000300001297983 */ /* 0x0003280000300600 */
[----:B------:R1:W-:Y:S04]  /*8bf0*/  STG.E.U16 desc[UR28][R36.64+0x2], R63 ;  /* 0x0000023f24007986 */ /* 0x0003e8000c10151c */
[----:B------:R1:W-:Y:S01]  /*8c00*/  STG.E.U16 desc[UR28][R36.64], R62 ;  /* 0x0000003e24007986 */ /* 0x0003e2000c10151c */
[----:B-----5:R-:W-:-:S05]  /*8c10*/  @P1 HFMA2.BF16_V2 R30, -RZ.H0_H0, RZ.H0_H0, -R140.H0_H0 ;  /* 0x200000ffff1e1231 */ /* 0x020fca000034098c */
[----:B------:R-:W-:Y:S02]  /*8c20*/  PRMT R40, R30, 0x7610, R40 ;  /* 0x000076101e287816 */ /* 0x000fe40000000028 */
[-C--:B------:R-:W-:Y:S08]  /*8c30*/  HMMA.16816.F32.BF16 R28, R12, R50.reuse, RZ ;  /* 0x000000320c1c723c */ /* 0x080ff000000418ff */
[----:B------:R-:W-:-:S15]  /*8c40*/  HMMA.16816.F32.BF16 R48, R24, R50, RZ ;  /* 0x000000321830723c */ /* 0x000fde00000418ff */
[----:B------:R-:W-:-:S05]  /*8c50*/  NOP ;  /* 0x0000000000007918 */ /* 0x000fca0000000000 */
[----:B------:R-:W-:Y:S01]  /*8c60*/  HMMA.16816.F32.BF16 R116, R20, R46, R48 ;  /* 0x0000002e1474723c */ /* 0x000fe20000041830 */
[----:B------:R2:W5:Y:S04]  /*8c70*/  LDL.LU.S16 R49, [R1+0x34] ;  /* 0x0000340001317983 */ /* 0x0005680000300600 */
[----:B------:R2:W5:Y:S04]  /*8c80*/  LDL.LU.S16 R48, [R1+0x38] ;  /* 0x0000380001307983 */ /* 0x0005680000300600 */
[----:B-1----:R1:W5:Y:S04]  /*8c90*/  LDL.LU.S16 R63, [R1+0x3c] ;  /* 0x00003c00013f7983 */ /* 0x0023680000300600 */
[----:B------:R1:W5:Y:S01]  /*8ca0*/  LDL.LU.S16 R62, [R1+0x40] ;  /* 0x00004000013e7983 */ /* 0x0003620000300600 */
[----:B------:R-:W-:-:S02]  /*8cb0*/  ISETP.GT.U32.AND P0, PT, R57, UR12, PT ;  /* 0x0000000c39007c0c */ /* 0x000fc4000bf04070 */
[----:B------:R-:W-:-:S11]  /*8cc0*/  PRMT R75, R2, 0x7632, R75 ;  /* 0x00007632024b7816 */ /* 0x000fd6000000004b */
[----:B---3--:R-:W-:Y:S01]  /*8cd0*/  @P0 HFMA2.BF16_V2 R44, -RZ.H0_H0, RZ.H0_H0, -R75.H0_H0 ;  /* 0x200000ffff2c0231 */ /* 0x008fe2000034094b */
[----:B------:R-:W-:-:S04]  /*8ce0*/  PRMT R83, R140, 0x5410, R75 ;  /* 0x000054108c537816 */ /* 0x000fc8000000004b */
[----:B------:R-:W-:-:S04]  /*8cf0*/  PRMT R2, R44, 0x7610, R2 ;  /* 0x000076102c027816 */ /* 0x000fc80000000002 */
[----:B------:R-:W-:Y:S02]  /*8d00*/  @P0 PRMT R75, R2, 0x5410, RZ ;  /* 0x00005410024b0816 */ /* 0x000fe400000000ff */
[----:B------:R-:W-:Y:S01]  /*8d10*/  LOP3.LUT R2, R56, 0xffff, RZ, 0xc0, !PT ;  /* 0x0000ffff38027812 */ /* 0x000fe200078ec0ff */
[----:B------:R-:W-:-:S03]  /*8d20*/  IMAD.MOV.U32 R133, RZ, RZ, R204 ;  /* 0x000000ffff857224 */ /* 0x000fc600078e00cc */
[----:B------:R-:W-:Y:S01]  /*8d30*/  SHF.R.U32.HI R65, RZ, 0x8, R2 ;  /* 0x00000008ff417819 */ /* 0x000fe20000011602 */
[----:B------:R-:W-:Y:S03]  /*8d40*/  MUFU.EX2 R166, R135 ;  /* 0x0000008700a67308 */ /* 0x000fe60000000800 */
[----:B------:R-:W-:Y:S01]  /*8d50*/  LOP3.LUT R2, R65, 0xffff, RZ, 0xc0, !PT ;  /* 0x0000ffff41027812 */ /* 0x000fe200078ec0ff */
[----:B------:R-:W3:Y:S01]  /*8d60*/  MUFU.EX2 R204, R132 ;  /* 0x0000008400cc7308 */ /* 0x000ee20000000800 */
[----:B------:R-:W-:Y:S02]  /*8d70*/  @P1 PRMT R140, R40, 0x5410, RZ ;  /* 0x00005410288c1816 */ /* 0x000fe400000000ff */
[----:B------:R-:W-:Y:S02]  /*8d80*/  ISETP.LE.U32.AND P1, PT, R2, UR12, PT ;  /* 0x0000000c02007c0c */ /* 0x000fe4000bf23070 */
[----:B------:R-:W-:Y:S01]  /*8d90*/  PRMT R2, R56, 0x7632, R2 ;  /* 0x0000763238027816 */ /* 0x000fe20000000002 */
[----:B------:R-:W-:Y:S01]  /*8da0*/  FADD.FTZ R35, R106, R35 ;  /* 0x000000236a237221 */ /* 0x000fe20000010000 */
[----:B------:R-:W-:-:S02]  /*8db0*/  LOP3.LUT R64, R56, 0xff, RZ, 0xc0, !PT ;  /* 0x000000ff38407812 */ /* 0x000fc400078ec0ff */
[----:B------:R-:W-:Y:S01]  /*8dc0*/  LOP3.LUT R2, R2, 0xff, RZ, 0xc0, !PT ;  /* 0x000000ff02027812 */ /* 0x000fe200078ec0ff */
[----:B------:R-:W-:Y:S01]  /*8dd0*/  HMMA.16816.F32.BF16 R104, R8, R46, R28 ;  /* 0x0000002e0868723c */ /* 0x000fe2000004181c */
[----:B------:R-:W-:Y:S02]  /*8de0*/  IMAD.IADD R28, R231, 0x1, R59 ;  /* 0x00000001e71c7824 */ /* 0x000fe400078e023b */
[----:B------:R-:W-:Y:S01]  /*8df0*/  ISETP.LE.U32.AND P0, PT, R2, UR12, PT ;  /* 0x0000000c02007c0c */ /* 0x000fe2000bf03070 */
[----:B------:R-:W-:Y:S01]  /*8e00*/  USHF.L.U32 UR6, UR25, 0x3, URZ ;  /* 0x0000000319067899 */ /* 0x000fe200080006ff */
[----:B---3--:R-:W-:Y:S01]  /*8e10*/  F2FP.BF16.F32.PACK_AB R2, R204, R166 ;  /* 0x000000a6cc02723e */ /* 0x008fe200000010ff */
[----:B------:R-:W3:Y:S01]  /*8e20*/  LDSM.16.MT88.4 R44, [R28+0x6000] ;  /* 0x006000001c2c783b */ /* 0x000ee20000004200 */
[----:B------:R-:W-:Y:S02]  /*8e30*/  ISETP.LE.U32.AND P3, PT, R64, UR12, PT ;  /* 0x0000000c40007c0c */ /* 0x000fe4000bf63070 */
[C---:B------:R-:W-:Y:S01]  /*8e40*/  PRMT R73, R2.reuse, 0x7632, R73 ;  /* 0x0000763202497816 */ /* 0x040fe20000000049 */
[----:B------:R-:W-:Y:S01]  /*8e50*/  IMAD.U32 R30, RZ, RZ, UR6 ;  /* 0x00000006ff1e7e24 */ /* 0x000fe2000f8e00ff */
[----:B------:R-:W-:Y:S01]  /*8e60*/  PRMT R74, R2, 0x7610, R74 ;  /* 0x00007610024a7816 */ /* 0x000fe2000000004a */
[----:B------:R-:W-:-:S02]  /*8e70*/  IMAD.MOV.U32 R167, RZ, RZ, R210 ;  /* 0x000000ffffa77224 */ /* 0x000fc400078e00d2 */
[----:B----4-:R-:W-:Y:S02]  /*8e80*/  @!P1 HFMA2.BF16_V2 R41, -RZ.H0_H0, RZ.H0_H0, -R73.H0_H0 ;  /* 0x200000ffff299231 */ /* 0x010fe40000340949 */
[----:B------:R-:W-:Y:S01]  /*8e90*/  IMAD.WIDE R30, R30, 0x2, R36 ;  /* 0x000000021e1e7825 */ /* 0x000fe200078e0224 */
[----:B------:R-:W-:Y:S03]  /*8ea0*/  MUFU.EX2 R173, R232 ;  /* 0x000000e800ad7308 */ /* 0x000fe60000000800 */
[----:B------:R-:W-:Y:S01]  /*8eb0*/  FADD.FTZ R40, R126, R53 ;  /* 0x000000357e287221 */ /* 0x000fe20000010000 */
[----:B------:R-:W-:Y:S02]  /*8ec0*/  IMAD.MOV.U32 R134, RZ, RZ, R181 ;  /* 0x000000ffff867224 */ /* 0x000fe400078e00b5 */
[----:B--2---:R-:W-:Y:S01]  /*8ed0*/  @!P3 HFMA2.BF16_V2 R52, -RZ.H0_H0, RZ.H0_H0, -R74.H0_H0 ;  /* 0x200000ffff34b231 */ /* 0x004fe2000034094a */
[----:B------:R-:W2:Y:S01]  /*8ee0*/  MUFU.EX2 R181, R233 ;  /* 0x000000e900b57308 */ /* 0x000ea20000000800 */
[----:B------:R-:W-:Y:S01]  /*8ef0*/  PRMT R2, R41, 0x7610, R2 ;  /* 0x0000761029027816 */ /* 0x000fe20000000002 */
[----:B------:R-:W-:Y:S01]  /*8f00*/  IMAD.MOV.U32 R109, RZ, RZ, R167 ;  /* 0x000000ffff6d7224 */ /* 0x000fe200078e00a7 */
[----:B------:R4:W-:Y:S01]  /*8f10*/  STG.E.U16 desc[UR28][R30.64], R82 ;  /* 0x000000521e007986 */ /* 0x0009e2000c10151c */
[----:B------:R1:W-:Y:S01]  /*8f20*/  MUFU.EX2 R161, R214 ;  /* 0x000000d600a17308 */ /* 0x0003e20000000800 */
[----:B------:R-:W-:Y:S01]  /*8f30*/  FADD.FTZ R29, R110, R38 ;  /* 0x000000266e1d7221 */ /* 0x000fe20000010000 */
[----:B------:R-:W-:-:S02]  /*8f40*/  FADD.FTZ R38, R124, R40 ;  /* 0x000000287c267221 */ /* 0x000fc40000010000 */
[----:B------:R-:W3:Y:S01]  /*8f50*/  MUFU.EX2 R167, R227 ;  /* 0x000000e300a77308 */ /* 0x000ee20000000800 */
[----:B------:R-:W-:Y:S01]  /*8f60*/  PRMT R40, R52, 0x7610, R40 ;  /* 0x0000761034287816 */ /* 0x000fe20000000028 */
[----:B------:R-:W-:Y:S01]  /*8f70*/  IMAD.MOV.U32 R113, RZ, RZ, R230 ;  /* 0x000000ffff717224 */ /* 0x000fe200078e00e6 */
[-C--:B------:R-:W-:Y:S08]  /*8f80*/  HMMA.16816.F32.BF16 R208, R4, R42.reuse, R84 ;  /* 0x0000002a04d0723c */ /* 0x080ff00000041854 */
[----:B------:R-:W-:Y:S01]  /*8f90*/  HMMA.16816.F32.BF16 R228, R16, R42, R76 ;  /* 0x0000002a10e4723c */ /* 0x000fe2000004184c */
[----:B----4-:R-:W-:-:S02]  /*8fa0*/  PRMT R82, R74, 0x5410, R73 ;  /* 0x000054104a527816 */ /* 0x010fc40000000049 */
[----:B------:R-:W-:Y:S02]  /*8fb0*/  @!P1 PRMT R73, R2, 0x5410, RZ ;  /* 0x0000541002499816 */ /* 0x000fe400000000ff */
[----:B------:R-:W-:Y:S02]  /*8fc0*/  PRMT R2, R58, 0x7770, RZ ;  /* 0x000077703a027816 */ /* 0x000fe400000000ff */
[----:B------:R-:W-:Y:S02]  /*8fd0*/  @!P3 PRMT R74, R40, 0x5410, RZ ;  /* 0x00005410284ab816 */ /* 0x000fe400000000ff */
[----:B------:R-:W-:Y:S01]  /*8fe0*/  ISETP.LE.U32.AND P1, PT, R2, UR12, PT ;  /* 0x0000000c02007c0c */ /* 0x000fe2000bf23070 */
[----:B------:R-:W4:Y:S01]  /*8ff0*/  LDSM.16.MT88.4 R40, [R28+0x6800] ;  /* 0x006800001c28783b */ /* 0x000f220000004200 */
[----:B--2---:R-:W-:Y:S01]  /*9000*/  F2FP.BF16.F32.PACK_AB R2, R181, R173 ;  /* 0x000000adb502723e */ /* 0x004fe200000010ff */
[----:B-1----:R-:W-:Y:S01]  /*9010*/  FADD.FTZ R214, R125, R29 ;  /* 0x0000001d7dd67221 */ /* 0x002fe20000010000 */
[----:B---3--:R-:W-:-:S02]  /*9020*/  F2FP.BF16.F32.PACK_AB R29, R167, R161 ;  /* 0x000000a1a71d723e */ /* 0x008fc400000010ff */
[----:B------:R-:W-:Y:S02]  /*9030*/  PRMT R72, R2, 0x7610, R72 ;  /* 0x0000761002487816 */ /* 0x000fe40000000048 */
[----:B------:R-:W-:Y:S01]  /*9040*/  PRMT R67, R29, 0x7610, R67 ;  /* 0x000076101d437816 */ /* 0x000fe20000000043 */
[----:B------:R-:W-:Y:S01]  /*9050*/  FADD.FTZ R35, R120, R35 ;  /* 0x0000002378237221 */ /* 0x000fe20000010000 */
[----:B------:R-:W-:-:S03]  /*9060*/  PRMT R66, R2, 0x7632, R66 ;  /* 0x0000763202427816 */ /* 0x000fc60000000042 */
[----:B------:R-:W-:Y:S01]  /*9070*/  FADD.FTZ R102, R127, R35 ;  /* 0x000000237f667221 */ /* 0x000fe20000010000 */
[--C-:B------:R-:W-:Y:S01]  /*9080*/  FADD.FTZ R103, R206, R38.reuse ;  /* 0x00000026ce677221 */ /* 0x100fe20000010000 */
[----:B------:R-:W-:Y:S01]  /*9090*/  PRMT R38, R29, 0x7632, R38 ;  /* 0x000076321d267816 */ /* 0x000fe20000000026 */
[----:B------:R1:W-:Y:S01]  /*90a0*/  STG.E.U16 desc[UR28][R30.64+0x2], R81 ;  /* 0x000002511e007986 */ /* 0x0003e2000c10151c */
[----:B------:R-:W-:Y:S02]  /*90b0*/  PRMT R206, R72, 0x5410, R66 ;  /* 0x0000541048ce7816 */ /* 0x000fe40000000042 */
[----:B------:R-:W-:Y:S01]  /*90c0*/  PRMT R2, R58, 0x7771, RZ ;  /* 0x000077713a027816 */ /* 0x000fe200000000ff */
[----:B------:R-:W-:Y:S01]  /*90d0*/  IMAD.U32 R29, RZ, RZ, UR25 ;  /* 0x00000019ff1d7e24 */ /* 0x000fe2000f8e00ff */
[----:B------:R-:W-:Y:S01]  /*90e0*/  HMMA.16816.F32.BF16 R52, R24, R44, RZ ;  /* 0x0000002c1834723c */ /* 0x000fe200000418ff */
[----:B------:R-:W-:Y:S01]  /*90f0*/  FADD.FTZ R39, R111, R39 ;  /* 0x000000276f277221 */ /* 0x000fe20000010000 */
[----:B------:R-:W-:-:S02]  /*9100*/  IMAD.MOV.U32 R61, RZ, RZ, R113 ;  /* 0x000000ffff3d7224 */ /* 0x000fc400078e0071 */
[----:B-----5:R-:W-:Y:S02]  /*9110*/  @!P0 HFMA2.BF16_V2 R49, -RZ.H0_H0, RZ.H0_H0, -R67.H0_H0 ;  /* 0x200000ffff318231 */ /* 0x020fe40000340943 */
[----:B------:R-:W-:-:S03]  /*9120*/  @!P1 HFMA2.BF16_V2 R48, -RZ.H0_H0, RZ.H0_H0, -R72.H0_H0 ;  /* 0x200000ffff309231 */ /* 0x000fc60000340948 */
[----:B------:R-:W-:Y:S01]  /*9130*/  PRMT R76, R49, 0x7610, R76 ;  /* 0x00007610314c7816 */ /* 0x000fe2000000004c */
[----:B------:R-:W-:Y:S01]  /*9140*/  IMAD.MOV.U32 R232, RZ, RZ, R109 ;  /* 0x000000ffffe87224 */ /* 0x000fe200078e006d */
[----:B------:R-:W-:Y:S01]  /*9150*/  PRMT R120, R58, 0x7773, RZ ;  /* 0x000077733a787816 */ /* 0x000fe200000000ff */
[----:B------:R-:W-:Y:S01]  /*9160*/  IMAD.MOV.U32 R227, RZ, RZ, R134 ;  /* 0x000000ffffe37224 */ /* 0x000fe200078e0086 */
[----:B------:R-:W-:Y:S01]  /*9170*/  PRMT R35, R48, 0x7610, R35 ;  /* 0x0000761030237816 */ /* 0x000fe20000000023 */
[----:B------:R-:W-:Y:S01]  /*9180*/  LDSM.16.MT88.4 R124, [R80+0x7800] ;  /* 0x00780000507c783b */ /* 0x000fe20000004200 */
[----:B------:R-:W-:Y:S02]  /*9190*/  HMMA.16816.F32.BF16 R48, R12, R44, RZ ;  /* 0x0000002c0c30723c */ /* 0x000fe400000418ff */
[----:B------:R-:W-:Y:S02]  /*91a0*/  @!P1 PRMT R72, R35, 0x5410, RZ ;  /* 0x0000541023489816 */ /* 0x000fe400000000ff */
[----:B------:R-:W-:-:S02]  /*91b0*/  SHF.R.U32.HI R35, RZ, 0x18, R56 ;  /* 0x00000018ff237819 */ /* 0x000fc40000011638 */
[----:B-1----:R-:W-:Y:S02]  /*91c0*/  PRMT R81, R67, 0x5410, R38 ;  /* 0x0000541043517816 */ /* 0x002fe40000000026 */
[----:B------:R-:W-:Y:S02]  /*91d0*/  @!P0 PRMT R67, R76, 0x5410, RZ ;  /* 0x000054104c438816 */ /* 0x000fe400000000ff */
[----:B------:R-:W-:Y:S02]  /*91e0*/  ISETP.LE.U32.AND P0, PT, R35, UR12, PT ;  /* 0x0000000c23007c0c */ /* 0x000fe4000bf03070 */
[----:B------:R-:W-:Y:S01]  /*91f0*/  ISETP.GT.U32.AND P1, PT, R2, UR12, PT ;  /* 0x0000000c02007c0c */ /* 0x000fe2000bf24070 */
[----:B------:R-:W-:-:S04]  /*9200*/  IMAD.WIDE R30, R29, 0x70, R30 ;  /* 0x000000701d1e7825 */ /* 0x000fc800078e021e */
[----:B------:R-:W-:-:S03]  /*9210*/  FADD.FTZ R39, R108, R39 ;  /* 0x000000276c277221 */ /* 0x000fc60000010000 */
[----:B----4-:R-:W-:Y:S03]  /*9220*/  HMMA.16816.F32.BF16 R88, R8, R40, R48 ;  /* 0x000000280858723c */ /* 0x010fe60000041830 */
[----:B------:R-:W-:-:S05]  /*9230*/  @!P0 HFMA2.BF16_V2 R62, -RZ.H0_H0, RZ.H0_H0, -R38.H0_H0 ;  /* 0x200000ffff3e8231 */ /* 0x000fca0000340926 */
[----:B------:R-:W-:Y:S01]  /*9240*/  HMMA.16816.F32.BF16 R48, R12, R46, RZ ;  /* 0x0000002e0c30723c */ /* 0x000fe200000418ff */
[----:B------:R-:W-:Y:S01]  /*9250*/  PRMT R29, R62, 0x7610, R29 ;  /* 0x000076103e1d7816 */ /* 0x000fe2000000001d */
[----:B------:R-:W-:-:S06]  /*9260*/  @P1 HFMA2.BF16_V2 R63, -RZ.H0_H0, RZ.H0_H0, -R66.H0_H0 ;  /* 0x200000ffff3f1231 */ /* 0x000fcc0000340942 */
[----:B------:R-:W-:Y:S01]  /*9270*/  HMMA.16816.F32.BF16 R44, R24, R46, RZ ;  /* 0x0000002e182c723c */ /* 0x000fe200000418ff */
[----:B------:R-:W-:Y:S01]  /*9280*/  @!P0 PRMT R38, R29, 0x5410, RZ ;  /* 0x000054101d268816 */ /* 0x000fe200000000ff */
[----:B------:R-:W-:Y:S02]  /*9290*/  IMAD.MOV.U32 R29, RZ, RZ, R58 ;  /* 0x000000ffff1d7224 */ /* 0x000fe400078e003a */
[--C-:B------:R-:W-:Y:S01]  /*92a0*/  FADD.FTZ R101, R205, R39.reuse ;  /* 0x00000027cd657221 */ /* 0x100fe20000010000 */
[----:B------:R-:W-:Y:S02]  /*92b0*/  PRMT R39, R63, 0x7610, R39 ;  /* 0x000076103f277816 */ /* 0x000fe40000000027 */
[----:B------:R-:W-:Y:S02]  /*92c0*/  LOP3.LUT R29, R29, 0xff, RZ, 0xc0, !PT ;  /* 0x000000ff1d1d7812 */ /* 0x000fe400078ec0ff */
[----:B------:R-:W-:Y:S02]  /*92d0*/  @P1 PRMT R66, R39, 0x5410, RZ ;  /* 0x0000541027421816 */ /* 0x000fe400000000ff */
[----:B------:R-:W-:-:S02]  /*92e0*/  PRMT R39, R60, 0x5410, R57 ;  /* 0x000054103c277816 */ /* 0x000fc40000000039 */
[----:B------:R-:W-:Y:S01]  /*92f0*/  PRMT R57, R29, 0x5410, R2 ;  /* 0x000054101d397816 */ /* 0x000fe20000000002 */
[----:B------:R-:W-:Y:S01]  /*9300*/  IMAD.IADD R29, R0, 0x1, R28 ;  /* 0x00000001001d7824 */ /* 0x000fe200078e021c */
[----:B------:R-:W-:Y:S08]  /*9310*/  HMMA.16816.F32.BF16 R112, R20, R40, R52 ;  /* 0x000000281470723c */ /* 0x000ff00000041834 */
[-C--:B------:R-:W-:Y:S08]  /*9320*/  HMMA.16816.F32.BF16 R76, R8, R42.reuse, R48 ;  /* 0x0000002a084c723c */ /* 0x080ff00000041830 */
[----:B------:R-:W-:Y:S01]  /*9330*/  HMMA.16816.F32.BF16 R92, R20, R42, R44 ;  /* 0x0000002a145c723c */ /* 0x000fe2000004182c */
[----:B------:R-:W1:Y:S07]  /*9340*/  LDSM.16.MT88.4 R40, [R29+0x6000] ;  /* 0x006000001d28783b */ /* 0x000e6e0000004200 */
[C---:B-1----:R-:W-:Y:S08]  /*9350*/  HMMA.16816.F32.BF16 R52, R12.reuse, R40, RZ ;  /* 0x000000280c34723c */ /* 0x042ff000000418ff */
[----:B------:R-:W-:Y:S01]  /*9360*/  HMMA.16816.F32.BF16 R48, R12, R42, RZ ;  /* 0x0000002a0c30723c */ /* 0x000fe200000418ff */
[----:B------:R-:W1:Y:S07]  /*9370*/  LDSM.16.MT88.4 R12, [R29+0x6800] ;  /* 0x006800001d0c783b */ /* 0x000e6e0000004200 */
[----:B------:R-:W-:Y:S01]  /*9380*/  HMMA.16816.F32.BF16 R44, R24, R40, RZ ;  /* 0x00000028182c723c */ /* 0x000fe200000418ff */
[----:B------:R-:W-:-:S07]  /*9390*/  IMAD.MOV.U32 R233, RZ, RZ, R61 ;  /* 0x000000ffffe97224 */ /* 0x000fce00078e003d */
[----:B------:R-:W-:-:S12]  /*93a0*/  HMMA.16816.F32.BF16 R24, R24, R42, RZ ;  /* 0x0000002a1818723c */ /* 0x000fd800000418ff */
[-C--:B-1----:R-:W-:Y:S08]  /*93b0*/  HMMA.16816.F32.BF16 R60, R20, R12.reuse, R44 ;  /* 0x0000000c143c723c */ /* 0x082ff0000004182c */
[C---:B------:R-:W-:Y:S08]  /*93c0*/  HMMA.16816.F32.BF16 R44, R8.reuse, R12, R52 ;  /* 0x0000000c082c723c */ /* 0x040ff00000041834 */
[-C--:B------:R-:W-:Y:S01]  /*93d0*/  HMMA.16816.F32.BF16 R40, R8, R14.reuse, R48 ;  /* 0x0000000e0828723c */ /* 0x080fe20000041830 */
[----:B------:R-:W1:Y:S07]  /*93e0*/  LDSM.16.MT88.4 R8, [R59+0x7000] ;  /* 0x007000003b08783b */ /* 0x000e6e0000004200 */
[----:B------:R-:W-:Y:S01]  /*93f0*/  HMMA.16816.F32.BF16 R24, R20, R14, R24 ;  /* 0x0000000e1418723c */ /* 0x000fe20000041818 */
[----:B------:R-:W2:Y:S01]  /*9400*/  LDSM.16.MT88.4 R12, [R29+0x7000] ;  /* 0x007000001d0c783b */ /* 0x000ea20000004200 */
[----:B------:R-:W-:-:S02]  /*9410*/  SHF.R.U32.HI R2, RZ, 0x10, R56 ;  /* 0x00000010ff027819 */ /* 0x000fc40000011638 */
[----:B------:R-:W-:Y:S01]  /*9420*/  PRMT R58, R58, 0x7772, RZ ;  /* 0x000077723a3a7816 */ /* 0x000fe200000000ff */
[----:B------:R-:W-:Y:S01]  /*9430*/  IMAD.MOV.U32 R205, RZ, RZ, R133 ;  /* 0x000000ffffcd7224 */ /* 0x000fe200078e0085 */
[----:B------:R-:W-:Y:S01]  /*9440*/  ISETP.GT.U32.AND P0, PT, R120, UR12, PT ;  /* 0x0000000c78007c0c */ /* 0x000fe2000bf04070 */
[----:B------:R-:W-:Y:S04]  /*9450*/  STG.E.U16 desc[UR28][R30.64], R96 ;  /* 0x000000601e007986 */ /* 0x000fe8000c10151c */
[----:B------:R-:W-:Y:S04]  /*9460*/  STG.E.U16 desc[UR28][R30.64+0x2], R122 ;  /* 0x0000027a1e007986 */ /* 0x000fe8000c10151c */
[----:B------:R-:W-:Y:S01]  /*9470*/  LDSM.16.MT88.4 R20, [R29+0x7800] ;  /* 0x007800001d14783b */ /* 0x000fe20000004200 */
[-C--:B-1----:R-:W-:Y:S08]  /*9480*/  HMMA.16816.F32.BF16 R136, R16, R8.reuse, R136 ;  /* 0x000000081088723c */ /* 0x082ff00000041888 */
[C---:B------:R-:W-:Y:S08]  /*9490*/  HMMA.16816.F32.BF16 R108, R4.reuse, R8, R128 ;  /* 0x00000008046c723c */ /* 0x040ff00000041880 */
[-C--:B------:R-:W-:Y:S08]  /*94a0*/  HMMA.16816.F32.BF16 R104, R4, R10.reuse, R104 ;  /* 0x0000000a0468723c */ /* 0x080ff00000041868 */
[C---:B------:R-:W-:Y:S01]  /*94b0*/  HMMA.16816.F32.BF16 R52, R16.reuse, R10, R116 ;  /* 0x0000000a1034723c */ /* 0x040fe20000041874 */
[----:B------:R-:W1:Y:S07]  /*94c0*/  LDSM.16.MT88.4 R8, [R28+0x7000] ;  /* 0x007000001c08783b */ /* 0x000e6e0000004200 */
[C---:B--2---:R-:W-:Y:S08]  /*94d0*/  HMMA.16816.F32.BF16 R60, R16.reuse, R12, R60 ;  /* 0x0000000c103c723c */ /* 0x044ff0000004183c */
[----:B------:R-:W-:Y:S08]  /*94e0*/  HMMA.16816.F32.BF16 R24, R16, R14, R24 ;  /* 0x0000000e1018723c */ /* 0x000ff00000041818 */
[C---:B------:R-:W-:Y:S08]  /*94f0*/  HMMA.16816.F32.BF16 R44, R4.reuse, R12, R44 ;  /* 0x0000000c042c723c */ /* 0x040ff0000004182c */
[----:B------:R-:W-:Y:S01]  /*9500*/  HMMA.16816.F32.BF16 R40, R4, R14, R40 ;  /* 0x0000000e0428723c */ /* 0x000fe20000041828 */
[----:B------:R-:W-:Y:S01]  /*9510*/  ISETP.GT.U32.AND P1, PT, R58, UR12, PT ;  /* 0x0000000c3a007c0c */ /* 0x000fe2000bf24070 */
[----:B------:R-:W2:Y:S04]  /*9520*/  LDSM.16.MT88.4 R132, [R59+0x7800] ;  /* 0x007800003b84783b */ /* 0x000ea80000004200 */
[----:B------:R-:W3:Y:S02]  /*9530*/  LDSM.16.MT88.4 R116, [R28+0x7800] ;  /* 0x007800001c74783b */ /* 0x000ee40000004200 */
[C---:B-1----:R-:W-:Y:S08]  /*9540*/  HMMA.16816.F32.BF16 R112, R16.reuse, R8, R112 ;  /* 0x000000081070723c */ /* 0x042ff00000041870 */
[----:B------:R-:W-:Y:S01]  /*9550*/  HMMA.16816.F32.BF16 R48, R16, R10, R92 ;  /* 0x0000000a1030723c */ /* 0x000fe2000004185c */
[----:B------:R1:W4:Y:S04]  /*9560*/  LDL.LU.S16 R17, [R1+0x44] ;  /* 0x0000440001117983 */ /* 0x0003280000300600 */
[----:B------:R1:W5:Y:S03]  /*9570*/  LDL.LU.S16 R13, [R1+0x4c] ;  /* 0x00004c00010d7983 */ /* 0x0003660000300600 */
[C---:B------:R-:W-:Y:S08]  /*9580*/  HMMA.16816.F32.BF16 R88, R4.reuse, R8, R88 ;  /* 0x000000080458723c */ /* 0x040ff00000041858 */
[----:B------:R-:W-:Y:S01]  /*9590*/  HMMA.16816.F32.BF16 R84, R4, R10, R76 ;  /* 0x0000000a0454723c */ /* 0x000fe2000004184c */
[----:B------:R-:W-:-:S02]  /*95a0*/  PRMT R4, R64, 0x5410, R65 ;  /* 0x0000541040047816 */ /* 0x000fc40000000041 */
[----:B------:R-:W-:-:S03]  /*95b0*/  LOP3.LUT R5, R2, 0xff, RZ, 0xc0, !PT ;  /* 0x000000ff02057812 */ /* 0x000fc600078ec0ff */
[----:B------:R-:W-:Y:S02]  /*95c0*/  HSET2.LE.AND R2, R4, R3, PT ;  /* 0x0000000304027233 */ /* 0x000fe40003803000 */
[----:B------:R-:W-:-:S03]  /*95d0*/  PRMT R4, R5, 0x5410, R35 ;  /* 0x0000541005047816 */ /* 0x000fc60000000023 */
[----:B------:R-:W-:Y:S02]  /*95e0*/  LOP3.LUT R76, R82, R2, RZ, 0xc0, !PT ;  /* 0x00000002524c7212 */ /* 0x000fe400078ec0ff */
[----:B------:R-:W-:Y:S02]  /*95f0*/  HSET2.LE.AND R2, R4, R3, PT ;  /* 0x0000000304027233 */ /* 0x000fe40003803000 */
[----:B------:R-:W-:-:S03]  /*9600*/  PRMT R6, R98, 0x5410, R97 ;  /* 0x0000541062067816 */ /* 0x000fc60000000061 */
[----:B------:R-:W-:Y:S02]  /*9610*/  LOP3.LUT R77, R81, R2, RZ, 0xc0, !PT ;  /* 0x00000002514d7212 */ /* 0x000fe400078ec0ff */
[----:B------:R-:W-:-:S04]  /*9620*/  SHF.R.U32.HI R2, RZ, 0x10, R100 ;  /* 0x00000010ff027819 */ /* 0x000fc80000011664 */
[----:B------:R-:W-:Y:S02]  /*9630*/  LOP3.LUT R2, R2, 0xff, RZ, 0xc0, !PT ;  /* 0x000000ff02027812 */ /* 0x000fe400078ec0ff */
[----:B------:R-:W-:Y:S02]  /*9640*/  LOP3.LUT R5, R39, 0xff00ff, RZ, 0xc0, !PT ;  /* 0x00ff00ff27057812 */ /* 0x000fe400078ec0ff */
[--C-:B------:R-:W-:Y:S02]  /*9650*/  HSET2.LE.AND R4, R6, R3.reuse, PT ;  /* 0x0000000306047233 */ /* 0x100fe40003803000 */
[----:B------:R-:W-:Y:S02]  /*9660*/  PRMT R6, R2, 0x5410, R121 ;  /* 0x0000541002067816 */ /* 0x000fe40000000079 */
[----:B------:R-:W-:Y:S01]  /*9670*/  PRMT R2, R58, 0x5410, R120 ;  /* 0x000054103a027816 */ /* 0x000fe20000000078 */
[----:B------:R-:W-:Y:S01]  /*9680*/  MUFU.EX2 R14, R205 ;  /* 0x000000cd000e7308 */ /* 0x000fe20000000800 */
[----:B------:R-:W-:-:S03]  /*9690*/  HSET2.LE.AND R5, R5, R3, PT ;  /* 0x0000000305057233 */ /* 0x000fc60003803000 */
[----:B------:R-:W2:Y:S01]  /*96a0*/  MUFU.EX2 R15, R233 ;  /* 0x000000e9000f7308 */ /* 0x000ea20000000800 */
[----:B------:R-:W-:Y:S02]  /*96b0*/  LOP3.LUT R2, R2, 0xff00ff, RZ, 0xc0, !PT ;  /* 0x00ff00ff02027812 */ /* 0x000fe400078ec0ff */
[----:B------:R-:W-:Y:S02]  /*96c0*/  PRMT R7, R123, 0x5410, R224 ;  /* 0x000054107b077816 */ /* 0x000fe400000000e0 */
[----:B------:R-:W-:Y:S02]  /*96d0*/  LOP3.LUT R79, R83, R5, RZ, 0xc0, !PT ;  /* 0x00000005534f7212 */ /* 0x000fe400078ec0ff */
[--C-:B------:R-:W-:Y:S02]  /*96e0*/  HSET2.LE.AND R5, R2, R3.reuse, PT ;  /* 0x0000000302057233 */ /* 0x100fe40003803000 */
[----:B------:R-:W-:Y:S02]  /*96f0*/  HSET2.LE.AND R2, R7, R3, PT ;  /* 0x0000000307027233 */ /* 0x000fe40003803000 */
[----:B------:R-:W-:-:S03]  /*9700*/  LOP3.LUT R78, R99, R4, RZ, 0xc0, !PT ;  /* 0x00000004634e7212 */ /* 0x000fc600078ec0ff */
[----:B------:R-:W-:Y:S02]  /*9710*/  LOP3.LUT R100, R250, R2, RZ, 0xc0, !PT ;  /* 0x00000002fa647212 */ /* 0x000fe400078ec0ff */
[----:B--2---:R-:W-:Y:S02]  /*9720*/  F2FP.BF16.F32.PACK_AB R2, R15, R14 ;  /* 0x0000000e0f02723e */ /* 0x004fe400000010ff */
[--C-:B------:R-:W-:Y:S02]  /*9730*/  HSET2.LE.AND R4, R57, R3.reuse, PT ;  /* 0x0000000339047233 */ /* 0x100fe40003803000 */
[C---:B------:R-:W-:Y:S02]  /*9740*/  PRMT R11, R2.reuse, 0x7610, R11 ;  /* 0x00007610020b7816 */ /* 0x040fe4000000000b */
[----:B------:R-:W-:Y:S01]  /*9750*/  PRMT R10, R2, 0x7632, R10 ;  /* 0x00007632020a7816 */ /* 0x000fe2000000000a */
[----:B------:R-:W-:Y:S01]  /*9760*/  FADD.FTZ R12, R244, R102 ;  /* 0x00000066f40c7221 */ /* 0x000fe20000010000 */
[----:B------:R-:W-:-:S02]  /*9770*/  HSET2.LE.AND R3, R6, R3, PT ;  /* 0x0000000306037233 */ /* 0x000fc40003803000 */
[----:B------:R-:W-:Y:S02]  /*9780*/  LOP3.LUT R102, R206, R4, RZ, 0xc0, !PT ;  /* 0x00000004ce667212 */ /* 0x000fe400078ec0ff */
[----:B------:R-:W-:Y:S01]  /*9790*/  PRMT R4, R11, 0x5410, R10 ;  /* 0x000054100b047816 */ /* 0x000fe2000000000a */
[----:B------:R-:W-:Y:S01]  /*97a0*/  FADD.FTZ R16, R240, R101 ;  /* 0x00000065f0107221 */ /* 0x000fe20000010000 */
[----:B------:R-:W-:Y:S01]  /*97b0*/  FADD.FTZ R8, R251, R103 ;  /* 0x00000067fb087221 */ /* 0x000fe20000010000 */
[----:B------:R-:W-:Y:S01]  /*97c0*/  LOP3.LUT R101, R246, R3, RZ, 0xc0, !PT ;  /* 0x00000003f6657212 */ /* 0x000fe200078ec0ff */
[----:B------:R-:W-:Y:S01]  /*97d0*/  IMAD.U32 R3, RZ, RZ, UR6 ;  /* 0x00000006ff037e24 */ /* 0x000fe2000f8e00ff */
[----:B------:R-:W-:Y:S01]  /*97e0*/  LOP3.LUT R103, R4, R5, RZ, 0xc0, !PT ;  /* 0x0000000504677212 */ /* 0x000fe200078ec0ff */
[----:B------:R-:W-:Y:S02]  /*97f0*/  IMAD.U32 R6, RZ, RZ, UR25 ;  /* 0x00000019ff067e24 */ /* 0x000fe4000f8e00ff */
[----:B------:R-:W-:-:S04]  /*9800*/  IMAD.WIDE R2, R3, 0x2, R30 ;  /* 0x0000000203027825 */ /* 0x000fc800078e021e */
[----:B------:R-:W-:Y:S01]  /*9810*/  FADD.FTZ R9, R243, R214 ;  /* 0x000000d6f3097221 */ /* 0x000fe20000010000 */
[----:B------:R-:W-:Y:S01]  /*9820*/  IMAD.WIDE R6, R6, -0x70, R30 ;  /* 0xffffff9006067825 */ /* 0x000fe200078e021e */
[----:B------:R-:W-:Y:S03]  /*9830*/  STG.E.U16 desc[UR28][R2.64], R203 ;  /* 0x000000cb02007986 */ /* 0x000fe6000c10151c */
[----:B------:R-:W-:Y:S01]  /*9840*/  FADD.FTZ R12, R227, R12 ;  /* 0x0000000ce30c7221 */ /* 0x000fe20000010000 */
[----:B------:R-:W-:Y:S01]  /*9850*/  FADD.FTZ R9, R252, R9 ;  /* 0x00000009fc097221 */ /* 0x000fe20000010000 */
[----:B------:R-:W-:Y:S02]  /*9860*/  STG.E.U16 desc[UR28][R2.64+0x2], R202 ;  /* 0x000002ca02007986 */ /* 0x000fe4000c10151c */
[----:B------:R-:W-:Y:S02]  /*9870*/  FADD.FTZ R12, R241, R12 ;  /* 0x0000000cf10c7221 */ /* 0x000fe40000010000 */
[----:B------:R-:W-:Y:S04]  /*9880*/  STG.E.U16 desc[UR28][R36.64+0x10], R201 ;  /* 0x000010c924007986 */ /* 0x000fe8000c10151c */
[----:B------:R-:W-:Y:S01]  /*9890*/  STG.E.U16 desc[UR28][R36.64+0x12], R200 ;  /* 0x000012c824007986 */ /* 0x000fe2000c10151c */
[----:B------:R-:W-:-:S03]  /*98a0*/  FADD.FTZ R9, R234, R9 ;  /* 0x00000009ea097221 */ /* 0x000fc60000010000 */
[----:B------:R-:W-:Y:S04]  /*98b0*/  STG.E.U16 desc[UR28][R6.64+0x10], R198 ;  /* 0x000010c606007986 */ /* 0x000fe8000c10151c */
[----:B------:R2:W-:Y:S01]  /*98c0*/  STG.E.U16 desc[UR28][R6.64+0x12], R199 ;  /* 0x000012c706007986 */ /* 0x0005e2000c10151c */
        /* <DEDUP_REMOVED lines=8> */
[----:B------:R-:W-:Y:S08]  /*9950*/  HMMA.16816.F32.BF16 R120, R100, R116, R112 ;  /* 0x000000746478723c */ /* 0x000ff00000041870 */
[----:B------:R-:W-:Y:S01]  /*9960*/  HMMA.16816.F32.BF16 R80, R76, R20, R44 ;  /* 0x000000144c50723c */ /* 0x000fe2000004182c */
[----:B----4-:R-:W-:-:S02]  /*9970*/  @P0 HFMA2.BF16_V2 R17, -RZ.H0_H0, RZ.H0_H0, -R10.H0_H0 ;  /* 0x200000ffff110231 */ /* 0x010fc4000034090a */
[----:B-----5:R-:W-:-:S03]  /*9980*/  @P1 HFMA2.BF16_V2 R13, -RZ.H0_H0, RZ.H0_H0, -R11.H0_H0 ;  /* 0x200000ffff0d1231 */ /* 0x020fc6000034090b */
[----:B------:R-:W-:Y:S02]  /*9990*/  PRMT R5, R17, 0x7610, R5 ;  /* 0x0000761011057816 */ /* 0x000fe40000000005 */
[----:B------:R-:W-:-:S04]  /*99a0*/  PRMT R4, R13, 0x7610, R4 ;  /* 0x000076100d047816 */ /* 0x000fc80000000004 */
[----:B------:R-:W-:Y:S01]  /*99b0*/  @P1 PRMT R11, R4, 0x5410, RZ ;  /* 0x00005410040b1816 */ /* 0x000fe200000000ff */
[----:B------:R-:W-:Y:S01]  /*99c0*/  IMAD.U32 R4, RZ, RZ, UR25 ;  /* 0x00000019ff047e24 */ /* 0x000fe2000f8e00ff */
[----:B------:R-:W-:Y:S01]  /*99d0*/  @P0 PRMT R10, R5, 0x5410, RZ ;  /* 0x00005410050a0816 */ /* 0x000fe200000000ff */
[----:B------:R-:W-:Y:S01]  /*99e0*/  FADD.FTZ R13, R232, R8 ;  /* 0x00000008e80d7221 */ /* 0x000fe20000010000 */
[----:B------:R-:W-:Y:S01]  /*99f0*/  FADD.FTZ R8, R249, R16 ;  /* 0x00000010f9087221 */ /* 0x000fe20000010000 */
[----:B------:R-:W-:-:S04]  /*9a00*/  IMAD.WIDE R4, R4, 0x70, R6 ;  /* 0x0000007004047825 */ /* 0x000fc800078e0206 */
[----:B--2---:R-:W-:Y:S02]  /*9a10*/  IMAD.U32 R6, RZ, RZ, UR25 ;  /* 0x00000019ff067e24 */ /* 0x004fe4000f8e00ff */
[----:B------:R-:W-:Y:S01]  /*9a20*/  FADD.FTZ R8, R222, R8 ;  /* 0x00000008de087221 */ /* 0x000fe20000010000 */
[----:B------:R-:W-:Y:S01]  /*9a30*/  STG.E.U16 desc[UR28][R4.64+0x10], R195 ;  /* 0x000010c304007986 */ /* 0x000fe2000c10151c */
[----:B------:R-:W-:Y:S01]  /*9a40*/  FADD.FTZ R13, R245, R13 ;  /* 0x0000000df50d7221 */ /* 0x000fe20000010000 */
[----:B------:R-:W-:Y:S02]  /*9a50*/  IMAD.WIDE R6, R6, -0x70, R4 ;  /* 0xffffff9006067825 */ /* 0x000fe400078e0204 */
[----:B------:R2:W-:Y:S02]  /*9a60*/  STG.E.U16 desc[UR28][R4.64+0x12], R197 ;  /* 0x000012c504007986 */ /* 0x0005e4000c10151c */
[----:B------:R-:W-:Y:S02]  /*9a70*/  FADD.FTZ R17, R248, R13 ;  /* 0x0000000df8117221 */ /* 0x000fe40000010000 */
[----:B------:R-:W-:Y:S04]  /*9a80*/  STG.E.U16 desc[UR28][R2.64+0x12], R196 ;  /* 0x000012c402007986 */ /* 0x000fe8000c10151c */
[----:B------:R-:W-:Y:S04]  /*9a90*/  STG.E.U16 desc[UR28][R2.64+0x10], R194 ;  /* 0x000010c202007986 */ /* 0x000fe8000c10151c */
[----:B------:R-:W-:Y:S04]  /*9aa0*/  STG.E.U16 desc[UR28][R36.64+0x20], R193 ;  /* 0x000020c124007986 */ /* 0x000fe8000c10151c */
[----:B------:R-:W-:Y:S01]  /*9ab0*/  STG.E.U16 desc[UR28][R36.64+0x22], R192 ;  /* 0x000022c024007986 */ /* 0x000fe2000c10151c */
[----:B--2---:R-:W-:Y:S01]  /*9ac0*/  FADD.FTZ R5, R242, R12 ;  /* 0x0000000cf2057221 */ /* 0x004fe20000010000 */
[----:B------:R-:W-:Y:S01]  /*9ad0*/  FADD.FTZ R4, R235, R9 ;  /* 0x00000009eb047221 */ /* 0x000fe20000010000 */
[----:B------:R-:W-:Y:S01]  /*9ae0*/  FADD.FTZ R12, R220, R8 ;  /* 0x00000008dc0c7221 */ /* 0x000fe20000010000 */
[----:B------:R-:W-:-:S02]  /*9af0*/  IMAD.U32 R8, RZ, RZ, UR25 ;  /* 0x00000019ff087e24 */ /* 0x000fc4000f8e00ff */
[----:B------:R-:W-:Y:S01]  /*9b00*/  FADD.FTZ R16, R213, R5 ;  /* 0x00000005d5107221 */ /* 0x000fe20000010000 */
[----:B------:R-:W-:Y:S01]  /*9b10*/  FADD.FTZ R13, R166, R4 ;  /* 0x00000004a60d7221 */ /* 0x000fe20000010000 */
[C---:B------:R-:W-:Y:S01]  /*9b20*/  IMAD.WIDE R4, R8.reuse, 0x70, R6 ;  /* 0x0000007008047825 */ /* 0x040fe200078e0206 */
[----:B------:R-:W-:Y:S04]  /*9b30*/  STG.E.U16 desc[UR28][R6.64+0x20], R186 ;  /* 0x000020ba06007986 */ /* 0x000fe8000c10151c */
[----:B------:R2:W-:Y:S04]  /*9b40*/  STG.E.U16 desc[UR28][R6.64+0x22], R185 ;  /* 0x000022b906007986 */ /* 0x0005e8000c10151c */
[----:B------:R-:W-:Y:S04]  /*9b50*/  STG.E.U16 desc[UR28][R4.64+0x20], R184 ;  /* 0x000020b804007986 */ /* 0x000fe8000c10151c */
[----:B------:R3:W-:Y:S04]  /*9b60*/  STG.E.U16 desc[UR28][R4.64+0x22], R182 ;  /* 0x000022b604007986 */ /* 0x0007e8000c10151c */
[----:B------:R-:W-:Y:S04]  /*9b70*/  STG.E.U16 desc[UR28][R2.64+0x20], R180 ;  /* 0x000020b402007986 */ /* 0x000fe8000c10151c */
[----:B------:R-:W-:Y:S01]  /*9b80*/  STG.E.U16 desc[UR28][R2.64+0x22], R179 ;  /* 0x000022b302007986 */ /* 0x000fe2000c10151c */
[----:B--2---:R-:W-:-:S03]  /*9b90*/  IMAD.WIDE R6, R8, -0x70, R4 ;  /* 0xffffff9008067825 */ /* 0x004fc600078e0204 */
[----:B------:R-:W-:Y:S01]  /*9ba0*/  STG.E.U16 desc[UR28][R36.64+0x30], R175 ;  /* 0x000030af24007986 */ /* 0x000fe2000c10151c */
[----:B---3--:R-:W-:-:S03]  /*9bb0*/  IMAD.WIDE R4, R8, 0x70, R6 ;  /* 0x0000007008047825 */ /* 0x008fc600078e0206 */
[----:B------:R-:W-:Y:S04]  /*9bc0*/  STG.E.U16 desc[UR28][R36.64+0x32], R174 ;  /* 0x000032ae24007986 */ /* 0x000fe8000c10151c */
        /* <DEDUP_REMOVED lines=10> */
[----:B------:R-:W-:Y:S01]  /*9c70*/  STG.E.U16 desc[UR28][R6.64+0x40], R160 ;  /* 0x000040a006007986 */ /* 0x000fe2000c10151c */
[----:B------:R-:W-:-:S03]  /*9c80*/  IMAD.WIDE R8, R8, -0x70, R4 ;  /* 0xffffff9008087825 */ /* 0x000fc600078e0204 */
[----:B------:R2:W-:Y:S04]  /*9c90*/  STG.E.U16 desc[UR28][R6.64+0x42], R159 ;  /* 0x0000429f06007986 */ /* 0x0005e8000c10151c */
[----:B------:R-:W-:Y:S04]  /*9ca0*/  STG.E.U16 desc[UR28][R4.64+0x40], R158 ;  /* 0x0000409e04007986 */ /* 0x000fe8000c10151c */
[----:B------:R3:W-:Y:S04]  /*9cb0*/  STG.E.U16 desc[UR28][R4.64+0x42], R157 ;  /* 0x0000429d04007986 */ /* 0x0007e8000c10151c */
[----:B------:R-:W-:Y:S04]  /*9cc0*/  STG.E.U16 desc[UR28][R2.64+0x40], R155 ;  /* 0x0000409b02007986 */ /* 0x000fe8000c10151c */
[----:B------:R-:W-:Y:S01]  /*9cd0*/  STG.E.U16 desc[UR28][R2.64+0x42], R153 ;  /* 0x0000429902007986 */ /* 0x000fe2000c10151c */
[----:B--2---:R-:W-:-:S04]  /*9ce0*/  IMAD.U32 R6, RZ, RZ, UR25 ;  /* 0x00000019ff067e24 */ /* 0x004fc8000f8e00ff */
[----:B------:R-:W-:-:S04]  /*9cf0*/  IMAD.WIDE R6, R6, 0x70, R8 ;  /* 0x0000007006067825 */ /* 0x000fc800078e0208 */
[----:B---3--:R-:W-:Y:S01]  /*9d00*/  IMAD.U32 R4, RZ, RZ, UR25 ;  /* 0x00000019ff047e24 */ /* 0x008fe2000f8e00ff */
[----:B------:R-:W-:Y:S03]  /*9d10*/  STG.E.U16 desc[UR28][R36.64+0x50], R156 ;  /* 0x0000509c24007986 */ /* 0x000fe6000c10151c */
[----:B------:R-:W-:Y:S01]  /*9d20*/  IMAD.WIDE R4, R4, -0x70, R6 ;  /* 0xffffff9004047825 */ /* 0x000fe200078e0206 */
[----:B------:R-:W-:Y:S04]  /*9d30*/  STG.E.U16 desc[UR28][R36.64+0x52], R154 ;  /* 0x0000529a24007986 */ /* 0x000fe8000c10151c */
[----:B------:R-:W-:Y:S04]  /*9d40*/  STG.E.U16 desc[UR28][R8.64+0x52], R152 ;  /* 0x0000529808007986 */ /* 0x000fe8000c10151c */
[----:B------:R2:W-:Y:S04]  /*9d50*/  STG.E.U16 desc[UR28][R8.64+0x50], R151 ;  /* 0x0000509708007986 */ /* 0x0005e8000c10151c */
[----:B------:R-:W-:Y:S04]  /*9d60*/  STG.E.U16 desc[UR28][R6.64+0x50], R150 ;  /* 0x0000509606007986 */ /* 0x000fe8000c10151c */
[----:B------:R3:W-:Y:S04]  /*9d70*/  STG.E.U16 desc[UR28][R6.64+0x52], R149 ;  /* 0x0000529506007986 */ /* 0x0007e8000c10151c */
[----:B------:R-:W-:Y:S04]  /*9d80*/  STG.E.U16 desc[UR28][R2.64+0x50], R148 ;  /* 0x0000509402007986 */ /* 0x000fe8000c10151c */
[----:B------:R-:W-:Y:S01]  /*9d90*/  STG.E.U16 desc[UR28][R2.64+0x52], R147 ;  /* 0x0000529302007986 */ /* 0x000fe2000c10151c */
[----:B--2---:R-:W-:-:S04]  /*9da0*/  IMAD.U32 R8, RZ, RZ, UR25 ;  /* 0x00000019ff087e24 */ /* 0x004fc8000f8e00ff */
[----:B------:R-:W-:Y:S01]  /*9db0*/  IMAD.WIDE R18, R8, 0x70, R4 ;  /* 0x0000007008127825 */ /* 0x000fe200078e0204 */
[----:B------:R-:W-:Y:S03]  /*9dc0*/  STG.E.U16 desc[UR28][R36.64+0x60], R146 ;  /* 0x0000609224007986 */ /* 0x000fe6000c10151c */
[----:B---3--:R-:W-:Y:S01]  /*9dd0*/  IMAD.U32 R6, RZ, RZ, UR25 ;  /* 0x00000019ff067e24 */ /* 0x008fe2000f8e00ff */
[----:B------:R-:W-:Y:S04]  /*9de0*/  STG.E.U16 desc[UR28][R36.64+0x62], R145 ;  /* 0x0000629124007986 */ /* 0x000fe8000c10151c */
[----:B------:R-:W-:Y:S04]  /*9df0*/  STG.E.U16 desc[UR28][R4.64+0x60], R144 ;  /* 0x0000609004007986 */ /* 0x000fe8000c10151c */
[----:B------:R2:W-:Y:S04]  /*9e00*/  STG.E.U16 desc[UR28][R4.64+0x62], R143 ;  /* 0x0000628f04007986 */ /* 0x0005e8000c10151c */
[----:B------:R-:W-:Y:S04]  /*9e10*/  STG.E.U16 desc[UR28][R18.64+0x60], R74 ;  /* 0x0000604a12007986 */ /* 0x000fe8000c10151c */
[----:B------:R-:W-:Y:S04]  /*9e20*/  STG.E.U16 desc[UR28][R18.64+0x62], R73 ;  /* 0x0000624912007986 */ /* 0x000fe8000c10151c */
[----:B------:R-:W-:Y:S04]  /*9e30*/  STG.E.U16 desc[UR28][R2.64+0x60], R67 ;  /* 0x0000604302007986 */ /* 0x000fe8000c10151c */
[----:B------:R-:W-:Y:S01]  /*9e40*/  STG.E.U16 desc[UR28][R2.64+0x62], R38 ;  /* 0x0000622602007986 */ /* 0x000fe2000c10151c */
[----:B--2---:R-:W-:-:S03]  /*9e50*/  IMAD.WIDE R4, R6, -0x70, R18 ;  /* 0xffffff9006047825 */ /* 0x004fc600078e0212 */
[----:B------:R-:W-:Y:S01]  /*9e60*/  STG.E.U16 desc[UR28][R36.64+0x70], R72 ;  /* 0x0000704824007986 */ /* 0x000fe2000c10151c */
[----:B------:R-:W-:-:S03]  /*9e70*/  IMAD.WIDE R6, R6, 0x70, R4 ;  /* 0x0000007006067825 */ /* 0x000fc600078e0204 */
[----:B------:R-:W-:Y:S04]  /*9e80*/  STG.E.U16 desc[UR28][R36.64+0x72], R66 ;  /* 0x0000724224007986 */ /* 0x000fe8000c10151c */
[----:B------:R-:W-:Y:S04]  /*9e90*/  STG.E.U16 desc[UR28][R4.64+0x70], R11 ;  /* 0x0000700b04007986 */ /* 0x000fe8000c10151c */
[----:B------:R2:W-:Y:S04]  /*9ea0*/  STG.E.U16 desc[UR28][R4.64+0x72], R10 ;  /* 0x0000720a04007986 */ /* 0x0005e8000c10151c */
[----:B------:R-:W-:Y:S04]  /*9eb0*/  STG.E.U16 desc[UR28][R6.64+0x70], R142 ;  /* 0x0000708e06007986 */ /* 0x000fe8000c10151c */
[----:B------:R-:W-:Y:S04]  /*9ec0*/  STG.E.U16 desc[UR28][R6.64+0x72], R141 ;  /* 0x0000728d06007986 */ /* 0x000fe8000c10151c */
[----:B------:R-:W-:Y:S04]  /*9ed0*/  STG.E.U16 desc[UR28][R2.64+0x70], R140 ;  /* 0x0000708c02007986 */ /* 0x000fe8000c10151c */
[----:B------:R3:W-:Y:S01]  /*9ee0*/  STG.E.U16 desc[UR28][R2.64+0x72], R75 ;  /* 0x0000724b02007986 */ /* 0x0007e2000c10151c */
[----:B--2---:R-:W-:Y:S01]  /*9ef0*/  FADD.FTZ R5, R221, R16 ;  /* 0x00000010dd057221 */ /* 0x004fe20000010000 */
[----:B------:R-:W-:-:S03]  /*9f00*/  FADD.FTZ R4, R204, R13 ;  /* 0x0000000dcc047221 */ /* 0x000fc60000010000 */
[----:B------:R-:W-:Y:S01]  /*9f10*/  FADD.FTZ R5, R14, R5 ;  /* 0x000000050e057221 */ /* 0x000fe20000010000 */
[----:B---3--:R-:W-:Y:S01]  /*9f20*/  FADD.FTZ R3, R225, R17 ;  /* 0x00000011e1037221 */ /* 0x008fe20000010000 */
[----:B------:R-:W-:-:S03]  /*9f30*/  FADD.FTZ R2, R161, R12 ;  /* 0x0000000ca1027221 */ /* 0x000fc60000010000 */
        /* <DEDUP_REMOVED lines=9> */
[----:B------:R1:W-:Y:S04]  /*9fd0*/  STL.64 [R1+0x40], R18 ;  /* 0x0000401201007387 */ /* 0x0003e80000100a00 */
[----:B------:R1:W-:Y:S01]  /*9fe0*/  STL [R1+0xec], R6 ;  /* 0x0000ec0601007387 */ /* 0x0003e20000100800 */
[C---:B------:R-:W-:Y:S03]  /*9ff0*/  HMMA.16816.F32.BF16 R124, R100.reuse, R126, R228 ;  /* 0x0000007e647c723c */ /* 0x040fe600000418e4 */
[----:B------:R1:W-:Y:S04]  /*a000*/  STL [R1+0xfc], R5 ;  /* 0x0000fc0501007387 */ /* 0x0003e80000100800 */
[----:B------:R1:W-:Y:S01]  /*a010*/  STL [R1+0xf0], R3 ;  /* 0x0000f00301007387 */ /* 0x0003e20000100800 */
[C---:B------:R-:W-:Y:S03]  /*a020*/  HMMA.16816.F32.BF16 R132, R100.reuse, R134, R52 ;  /* 0x000000866484723c */ /* 0x040fe60000041834 */
[----:B------:R1:W-:Y:S05]  /*a030*/  STL [R1+0x100], R2 ;  /* 0x0001000201007387 */ /* 0x0003ea0000100800 */
[C---:B------:R-:W-:Y:S08]  /*a040*/  HMMA.16816.F32.BF16 R116, R100.reuse, R118, R48 ;  /* 0x000000766474723c */ /* 0x040ff00000041830 */
[----:B------:R-:W-:Y:S01]  /*a050*/  HMMA.16816.F32.BF16 R112, R100, R20, R60 ;  /* 0x000000146470723c */ /* 0x000fe2000004183c */
[----:B------:R-:W-:-:S07]  /*a060*/  UISETP.GT.U32.AND UP0, UPT, UR30, UR18, UPT ;  /* 0x000000121e00728c */ /* 0x000fce000bf04070 */
[-C--:B------:R-:W-:Y:S08]  /*a070*/  HMMA.16816.F32.BF16 R76, R76, R22.reuse, R40 ;  /* 0x000000164c4c723c */ /* 0x080ff00000041828 */
[----:B------:R-:W-:Y:S01]  /*a080*/  HMMA.16816.F32.BF16 R100, R100, R22, R24 ;  /* 0x000000166464723c */ /* 0x000fe20000041818 */
[----:B------:R-:W-:-:S04]  /*a090*/  IADD3 R201, P0, PT, R36, -0x80, RZ ;  /* 0xffffff8024c97810 */ /* 0x000fc80007f1e0ff */
[----:B------:R-:W-:Y:S01]  /*a0a0*/  IADD3.X R200, PT, PT, R37, -0x1, RZ, P0, !PT ;  /* 0xffffffff25c87810 */ /* 0x000fe200007fe4ff */
[----:B-1----:R-:W-:-:S14]  /*a0b0*/  BRA.U !UP0, `(.L_x_2338) ;  /* 0x000000ed08087547 */ /* 0x002fdc000b800000 */
[----:B------:R-:W2:Y:S01]  /*a0c0*/  LDL.LU R56, [R1+0x48] ;  /* 0x0000480001387983 */ /* 0x000ea20000300800 */
[----:B------:R-:W1:Y:S01]  /*a0d0*/  LDCU UR6, c[0x0][0x440] ;  /* 0x00008800ff0677ac */ /* 0x000e620008000800 */
[----:B------:R-:W-:Y:S02]  /*a0e0*/  UIADD3 UR30, UPT, UPT, UR23, -0x2, URZ ;  /* 0xfffffffe171e7890 */ /* 0x000fe4000fffe0ff */
[----:B------:R-:W3:Y:S01]  /*a0f0*/  LDL R205, [R1+0x108] ;  /* 0x0001080001cd7983 */ /* 0x000ee20000100800 */
[----:B------:R-:W-:Y:S01]  /*a100*/  SHF.R.U32.HI R176, RZ, 0x1, R178 ;  /* 0x00000001ffb07819 */ /* 0x000fe200000116b2 */
[----:B------:R-:W-:Y:S01]  /*a110*/  IMAD.U32 R4, RZ, RZ, UR8 ;  /* 0x00000008ff047e24 */ /* 0x000fe2000f8e00ff */
[----:B------:R-:W-:-:S04]  /*a120*/  DEPBAR.LE SB0, 0x0 ;  /* 0x000080000000791a */ /* 0x000fc80000000000 */
[----:B------:R-:W4:Y:S04]  /*a130*/  LDL R233, [R1+0x104] ;  /* 0x0001040001e97983 */ /* 0x000f280000100800 */
[----:B------:R-:W5:Y:S04]  /*a140*/  LDL R227, [R1] ;  /* 0x0000000001e37983 */ /* 0x000f680000100800 */
[----:B------:R-:W5:Y:S01]  /*a150*/  LDL R232, [R1+0x80] ;  /* 0x0000800001e87983 */ /* 0x000f620000100800 */
[----:B-1----:R-:W-:Y:S01]  /*a160*/  ISETP.GE.AND P0, PT, R172, UR6, PT ;  /* 0x00000006ac007c0c */ /* 0x002fe2000bf06270 */
[----:B------:R-:W-:Y:S01]  /*a170*/  UIMAD.WIDE.U32 UR40, UR30, UR8, URZ ;  /* 0x000000081e2872a5 */ /* 0x000fe2000f8e00ff */
[----:B------:R-:W-:Y:S01]  /*a180*/  LOP3.LUT R0, R176, 0x8, RZ, 0xc0, !PT ;  /* 0x00000008b0007812 */ /* 0x000fe200078ec0ff */
[----:B------:R-:W-:Y:S02]  /*a190*/  BAR.SYNC.DEFER_BLOCKING 0x0 ;  /* 0x0000000000007b1d */ /* 0x000fe40000010000 */
[----:B------:R-:W-:-:S02]  /*a1a0*/  UIMAD UR7, UR30, UR9, UR41 ;  /* 0x000000091e0772a4 */ /* 0x000fc4000f8e0229 */
[----:B------:R-:W-:Y:S02]  /*a1b0*/  USHF.L.U32 UR6, UR40, 0x6, URZ ;  /* 0x0000000628067899 */ /* 0x000fe400080006ff */
[----:B------:R-:W-:Y:S01]  /*a1c0*/  USHF.L.U64.HI UR7, UR40, 0x6, UR7 ;  /* 0x0000000628077899 */ /* 0x000fe20008010207 */
[----:B------:R-:W-:Y:S01]  /*a1d0*/  IMAD.U32 R3, RZ, RZ, UR8 ;  /* 0x00000008ff037e24 */ /* 0x000fe2000f8e00ff */
[----:B------:R-:W-:Y:S02]  /*a1e0*/  UIMAD.WIDE.U32 UR38, UR8, 0x20, URZ ;  /* 0x00000020082678a5 */ /* 0x000fe4000f8e00ff */
[----:B------:R-:W-:Y:S01]  /*a1f0*/  VOTEU.ALL UP0, P0 ;  /* 0x0000000000ff7886 */ /* 0x000fe20000000000 */
[----:B------:R-:W-:Y:S01]  /*a200*/  IMAD.U32 R2, RZ, RZ, UR9 ;  /* 0x00000009ff027e24 */ /* 0x000fe2000f8e00ff */
[----:B------:R-:W-:Y:S01]  /*a210*/  @!P0 LEA R4, P1, R4, UR6, 0x4 ;  /* 0x0000000604048c11 */ /* 0x000fe2000f8220ff */
[----:B------:R-:W-:Y:S01]  /*a220*/  IMAD.U32 R9, RZ, RZ, UR7 ;  /* 0x00000007ff097e24 */ /* 0x000fe2000f8e00ff */
[----:B------:R-:W-:-:S02]  /*a230*/  USHF.L.U32 UR21, UR9, 0x5, URZ ;  /* 0x0000000509157899 */ /* 0x000fc400080006ff */
[----:B------:R-:W-:Y:S01]  /*a240*/  @!UP0 UIADD3 UR25, UP1, UPT, UR6, UR38, URZ ;  /* 0x0000002606198290 */ /* 0x000fe2000ff3e0ff */
[----:B------:R-:W-:Y:S01]  /*a250*/  @!P0 LEA.HI.X R12, R3, UR7, R2, 0x4, P1 ;  /* 0x00000007030c8c11 */ /* 0x000fe200088f2402 */
[----:B------:R-:W-:Y:S01]  /*a260*/  IMAD.U32 R2, RZ, RZ, UR6 ;  /* 0x00000006ff027e24 */ /* 0x000fe2000f8e00ff */
[----:B------:R-:W-:Y:S01]  /*a270*/  MOV R3, UR7 ;  /* 0x0000000700037c02 */ /* 0x000fe20008000f00 */
[----:B------:R-:W-:Y:S01]  /*a280*/  @!UP0 UIADD3.X UR21, UPT, UPT, UR7, UR39, UR21, UP1, !UPT ;  /* 0x0000002707158290 */ /* 0x000fe20008ffe415 */
[----:B------:R-:W-:Y:S01]  /*a290*/  IMAD.U32 R5, RZ, RZ, UR8 ;  /* 0x00000008ff057e24 */ /* 0x000fe2000f8e00ff */
[----:B------:R-:W-:Y:S01]  /*a2a0*/  SHF.L.U32 R177, R178, 0x5, RZ ;  /* 0x00000005b2b17819 */ /* 0x000fe200000006ff */
[----:B------:R-:W-:Y:S02]  /*a2b0*/  IMAD.U32 R13, RZ, RZ, UR25 ;  /* 0x00000019ff0d7e24 */ /* 0x000fe4000f8e00ff */
[----:B------:R-:W-:Y:S01]  /*a2c0*/  @!P0 IMAD.WIDE.U32 R2, R5, 0x30, R2 ;  /* 0x0000003005028825 */ /* 0x000fe200078e0002 */
[----:B------:R-:W-:-:S03]  /*a2d0*/  LOP3.LUT R177, R177, 0x7c00, RZ, 0xc0, !PT ;  /* 0x00007c00b1b17812 */ /* 0x000fc600078ec0ff */
[----:B------:R-:W-:Y:S01]  /*a2e0*/  IMAD.U32 R7, RZ, RZ, UR21 ;  /* 0x00000015ff077e24 */ /* 0x000fe2000f8e00ff */
[----:B------:R-:W-:Y:S01]  /*a2f0*/  @P0 STS.128 [R191+0x6000], RZ ;  /* 0x006000ffbf000388 */ /* 0x000fe20000000c00 */
[----:B------:R-:W-:Y:S01]  /*a300*/  UISETP.GT.AND UP0, UPT, UR30, UR18, UPT ;  /* 0x000000121e00728c */ /* 0x000fe2000bf04270 */
[----:B--2---:R-:W-:Y:S01]  /*a310*/  LOP3.LUT R39, R56, R0, RZ, 0x3c, !PT ;  /* 0x0000000038277212 */ /* 0x004fe200078e3cff */
[----:B------:R-:W-:-:S05]  /*a320*/  IMAD.U32 R0, RZ, RZ, UR6 ;  /* 0x00000006ff007e24 */ /* 0x000fca000f8e00ff */
[----:B---3--:R-:W-:Y:S01]  /*a330*/  @!P0 LEA R10, P4, R0, R205, 0x1 ;  /* 0x000000cd000a8211 */ /* 0x008fe200078808ff */
[----:B------:R-:W-:-:S03]  /*a340*/  IMAD.SHL.U32 R56, R178, 0x40, RZ ;  /* 0x00000040b2387824 */ /* 0x000fc600078e00ff */
[----:B----4-:R-:W-:Y:S01]  /*a350*/  @!P0 LEA.HI.X R11, R0, R233, R9, 0x1, P4 ;  /* 0x000000e9000b8211 */ /* 0x010fe200020f0c09 */
[----:B------:R-:W-:Y:S01]  /*a360*/  IMAD.U32 R0, RZ, RZ, UR9 ;  /* 0x00000009ff007e24 */ /* 0x000fe2000f8e00ff */
[----:B------:R-:W-:-:S03]  /*a370*/  LOP3.LUT R38, R56, 0x200, RZ, 0xc0, !PT ;  /* 0x0000020038267812 */ /* 0x000fc600078ec0ff */
[----:B------:R-:W-:Y:S01]  /*a380*/  @!P0 IMAD R0, R0, 0x30, RZ ;  /* 0x0000003000008824 */ /* 0x000fe200078e02ff */
[-C--:B------:R-:W-:Y:S01]  /*a390*/  @!P0 LEA R8, P3, R4, R205.reuse, 0x1 ;  /* 0x000000cd04088211 */ /* 0x080fe200078608ff */
[----:B------:R-:W-:Y:S01]  /*a3a0*/  @!PT LDS RZ, [RZ] ;  /* 0x00000000fffff984 */ /* 0x000fe20000000800 */
[----:B------:R-:W-:Y:S01]  /*a3b0*/  @!PT LDS RZ, [RZ] ;  /* 0x00000000fffff984 */ /* 0x000fe20000000800 */
[----:B------:R-:W-:Y:S01]  /*a3c0*/  @!PT LDS RZ, [RZ] ;  /* 0x00000000fffff984 */ /* 0x000fe20000000800 */
[----:B------:R-:W-:Y:S01]  /*a3d0*/  @!P0 LDGSTS.E.BYPASS.LTC128B.128 [R191+0x6000], desc[UR28][R10.64] ;  /* 0x060000000abf8fae */ /* 0x000fe2000b981a1c */
[C---:B------:R-:W-:Y:S01]  /*a3e0*/  @!P0 LEA R6, P1, R13.reuse, R205, 0x1 ;  /* 0x000000cd0d068211 */ /* 0x040fe200078208ff */
[----:B------:R-:W-:Y:S01]  /*a3f0*/  @!P0 IMAD.IADD R3, R0, 0x1, R3 ;  /* 0x0000000100038824 */ /* 0x000fe200078e0203 */
[----:B------:R-:W-:Y:S02]  /*a400*/  LOP3.LUT R0, R38, R177, RZ, 0xfc, !PT ;  /* 0x000000b126007212 */ /* 0x000fe400078efcff */
[-C--:B------:R-:W-:Y:S02]  /*a410*/  @!P0 LEA.HI.X R9, R4, R233.reuse, R12, 0x1, P3 ;  /* 0x000000e904098211 */ /* 0x080fe400018f0c0c */
[----:B------:R-:W-:Y:S02]  /*a420*/  @!P0 LEA.HI.X R7, R13, R233, R7, 0x1, P1 ;  /* 0x000000e90d078211 */ /* 0x000fe400008f0c07 */
[----:B------:R-:W-:-:S02]  /*a430*/  @!P0 LEA R4, P1, R2, R205, 0x1 ;  /* 0x000000cd02048211 */ /* 0x000fc400078208ff */
[----:B------:R-:W-:Y:S01]  /*a440*/  LOP3.LUT R0, R0, R39, RZ, 0xfc, !PT ;  /* 0x0000002700007212 */ /* 0x000fe200078efcff */
[----:B------:R-:W-:Y:S01]  /*a450*/  @P0 STS.128 [R191+0x6800], RZ ;  /* 0x006800ffbf000388 */ /* 0x000fe20000000c00 */
[----:B------:R-:W-:Y:S02]  /*a460*/  @!P0 LEA.HI.X R5, R2, R233, R3, 0x1, P1 ;  /* 0x000000e902058211 */ /* 0x000fe400008f0c03 */
[----:B------:R-:W-:Y:S01]  /*a470*/  LEA R246, R0, UR5, 0x1 ;  /* 0x0000000500f67c11 */ /* 0x000fe2000f8e08ff */
        /* <DEDUP_REMOVED lines=14> */
[----:B-----5:R-:W-:Y:S04]  /*a560*/  LDSM.16.M88.4 R24, [R227+0x5000] ;  /* 0x00500000e318783b */ /* 0x020fe80000000200 */
[----:B------:R-:W-:Y:S04]  /*a570*/  LDSM.16.M88.4 R12, [R246] ;  /* 0x00000000f60c783b */ /* 0x000fe80000000200 */
[----:B-1----:R-:W1:Y:S04]  /*a580*/  LDSM.16.M88.4 R8, [R246+0x2000] ;  /* 0x00200000f608783b */ /* 0x002e680000000200 */
[----:B------:R-:W3:Y:S04]  /*a590*/  LDSM.16.M88.4 R40, [R227+0x4000] ;  /* 0x00400000e328783b */ /* 0x000ee80000000200 */
[----:B------:R-:W4:Y:S01]  /*a5a0*/  LDSM.16.M88.4 R16, [R227+0x5800] ;  /* 0x00580000e310783b */ /* 0x000f220000000200 */
[----:B------:R-:W-:-:S03]  /*a5b0*/  IMAD.MOV.U32 R233, RZ, RZ, 0x20 ;  /* 0x00000020ffe97424 */ /* 0x000fc600078e00ff */
[----:B------:R-:W5:Y:S02]  /*a5c0*/  LDSM.16.M88.4 R28, [R227+0x4800] ;  /* 0x00480000e31c783b */ /* 0x000f640000000200 */
[----:B------:R-:W-:Y:S01]  /*a5d0*/  SEL R245, R233, 0xffffffe0, !P6 ;  /* 0xffffffe0e9f57807 */ /* 0x000fe20007000000 */
[----:B------:R-:W-:Y:S01]  /*a5e0*/  IMAD.MOV.U32 R35, RZ, RZ, R232 ;  /* 0x000000ffff237224 */ /* 0x000fe200078e00e8 */
[----:B------:R-:W0:Y:S02]  /*a5f0*/  LDGDEPBAR ;  /* 0x00000000000079af */ /* 0x000e240000000000 */
[----:B------:R-:W-:Y:S01]  /*a600*/  IADD3 R0, PT, PT, R245, R246, RZ ;  /* 0x000000f6f5007210 */ /* 0x000fe20007ffe0ff */
[----:B------:R-:W-:-:S04]  /*a610*/  IMAD.IADD R244, R227, 0x1, R245 ;  /* 0x00000001e3f47824 */ /* 0x000fc800078e02f5 */
[----:B--2---:R-:W-:Y:S04]  /*a620*/  LDSM.16.M88.4 R4, [R0+0x2000] ;  /* 0x002000000004783b */ /* 0x004fe80000000200 */
[----:B------:R-:W2:Y:S04]  /*a630*/  LDSM.16.M88.4 R64, [R244+0x5000] ;  /* 0x00500000f440783b */ /* 0x000ea80000000200 */
[----:B------:R-:W2:Y:S04]  /*a640*/  LDSM.16.M88.4 R44, [R244+0x4000] ;  /* 0x00400000f42c783b */ /* 0x000ea80000000200 */
[----:B------:R-:W2:Y:S04]  /*a650*/  LDSM.16.M88.4 R72, [R244+0x5800] ;  /* 0x00580000f448783b */ /* 0x000ea80000000200 */
[----:B------:R-:W2:Y:S01]  /*a660*/  LDSM.16.M88.4 R20, [R0] ;  /* 0x000000000014783b */ /* 0x000ea20000000200 */
[C---:B-1----:R-:W-:Y:S03]  /*a670*/  HMMA.16816.F32.BF16 R140, R8.reuse, R24, RZ ;  /* 0x00000018088c723c */ /* 0x042fe600000418ff */
[----:B------:R-:W1:Y:S05]  /*a680*/  LDSM.16.M88.4 R52, [R244+0x4800] ;  /* 0x00480000f434783b */ /* 0x000e6a0000000200 */
[----:B------:R-:W-:Y:S08]  /*a690*/  HMMA.16816.F32.BF16 R60, R8, R26, RZ ;  /* 0x0000001a083c723c */ /* 0x000ff000000418ff */
[-C--:B---3--:R-:W-:Y:S08]  /*a6a0*/  HMMA.16816.F32.BF16 R160, R12, R40.reuse, RZ ;  /* 0x000000280ca0723c */ /* 0x088ff000000418ff */
[C---:B------:R-:W-:Y:S08]  /*a6b0*/  HMMA.16816.F32.BF16 R156, R8.reuse, R40, RZ ;  /* 0x00000028089c723c */ /* 0x040ff000000418ff */
[-C--:B------:R-:W-:Y:S08]  /*a6c0*/  HMMA.16816.F32.BF16 R152, R8, R42.reuse, RZ ;  /* 0x0000002a0898723c */ /* 0x080ff000000418ff */
[----:B------:R-:W-:Y:S08]  /*a6d0*/  HMMA.16816.F32.BF16 R164, R12, R42, RZ ;  /* 0x0000002a0ca4723c */ /* 0x000ff000000418ff */
[C---:B----4-:R-:W-:Y:S08]  /*a6e0*/  HMMA.16816.F32.BF16 R56, R8.reuse, R16, RZ ;  /* 0x000000100838723c */ /* 0x050ff000000418ff */
[----:B------:R-:W-:Y:S01]  /*a6f0*/  HMMA.16816.F32.BF16 R48, R8, R18, RZ ;  /* 0x000000120830723c */ /* 0x000fe200000418ff */
[----:B------:R-:W-:-:S07]  /*a700*/  IMAD.IADD R248, R35, 0x1, R246 ;  /* 0x0000000123f87824 */ /* 0x000fce00078e02f6 */
[C---:B-----5:R-:W-:Y:S08]  /*a710*/  HMMA.16816.F32.BF16 R148, R8.reuse, R28, RZ ;  /* 0x0000001c0894723c */ /* 0x060ff000000418ff */
[----:B------:R-:W-:Y:S08]  /*a720*/  HMMA.16816.F32.BF16 R144, R8, R30, RZ ;  /* 0x0000001e0890723c */ /* 0x000ff000000418ff */
[C---:B------:R-:W-:Y:S08]  /*a730*/  HMMA.16816.F32.BF16 R40, R12.reuse, R28, RZ ;  /* 0x0000001c0c28723c */ /* 0x040ff000000418ff */
[C---:B------:R-:W-:Y:S08]  /*a740*/  HMMA.16816.F32.BF16 R168, R12.reuse, R30, RZ ;  /* 0x0000001e0ca8723c */ /* 0x040ff000000418ff */
[C---:B------:R-:W-:Y:S08]  /*a750*/  HMMA.16816.F32.BF16 R28, R12.reuse, R24, RZ ;  /* 0x000000180c1c723c */ /* 0x040ff000000418ff */
[C---:B------:R-:W-:Y:S08]  /*a760*/  HMMA.16816.F32.BF16 R24, R12.reuse, R26, RZ ;  /* 0x0000001a0c18723c */ /* 0x040ff000000418ff */
[C---:B------:R-:W-:Y:S08]  /*a770*/  HMMA.16816.F32.BF16 R8, R12.reuse, R16, RZ ;  /* 0x000000100c08723c */ /* 0x040ff000000418ff */
[----:B------:R-:W-:Y:S01]  /*a780*/  HMMA.16816.F32.BF16 R192, R12, R18, RZ ;  /* 0x000000120cc0723c */ /* 0x000fe200000418ff */
[----:B------:R-:W-:Y:S04]  /*a790*/  LDSM.16.M88.4 R12, [R248+0x2000] ;  /* 0x00200000f80c783b */ /* 0x000fe80000000200 */
[----:B------:R-:W-:Y:S03]  /*a7a0*/  LDSM.16.M88.4 R16, [R248] ;  /* 0x00000000f810783b */ /* 0x000fe60000000200 */
[C---:B--2---:R-:W-:Y:S08]  /*a7b0*/  HMMA.16816.F32.BF16 R224, R4.reuse, R64, R140 ;  /* 0x0000004004e0723c */ /* 0x044ff0000004188c */
[C---:B------:R-:W-:Y:S01]  /*a7c0*/  HMMA.16816.F32.BF16 R220, R4.reuse, R66, R60 ;  /* 0x0000004204dc723c */ /* 0x040fe2000004183c */
[----:B------:R-:W2:Y:S07]  /*a7d0*/  LDSM.16.M88.4 R60, [R247+0x4000] ;  /* 0x00400000f73c783b */ /* 0x000eae0000000200 */
[C---:B------:R-:W-:Y:S08]  /*a7e0*/  HMMA.16816.F32.BF16 R156, R4.reuse, R44, R156 ;  /* 0x0000002c049c723c */ /* 0x040ff0000004189c */
[C---:B------:R-:W-:Y:S01]  /*a7f0*/  HMMA.16816.F32.BF16 R216, R4.reuse, R72, R56 ;  /* 0x0000004804d8723c */ /* 0x040fe20000041838 */
[----:B------:R-:W3:Y:S07]  /*a800*/  LDSM.16.M88.4 R56, [R247+0x4800] ;  /* 0x00480000f738783b */ /* 0x000eee0000000200 */
[C---:B------:R-:W-:Y:S08]  /*a810*/  HMMA.16816.F32.BF16 R236, R4.reuse, R46, R152 ;  /* 0x0000002e04ec723c */ /* 0x040ff00000041898 */
[----:B------:R-:W-:Y:S01]  /*a820*/  HMMA.16816.F32.BF16 R208, R4, R74, R48 ;  /* 0x0000004a04d0723c */ /* 0x000fe20000041830 */
[----:B------:R-:W4:Y:S07]  /*a830*/  LDSM.16.M88.4 R48, [R247+0x5000] ;  /* 0x00500000f730783b */ /* 0x000f2e0000000200 */
[C---:B------:R-:W-:Y:S08]  /*a840*/  HMMA.16816.F32.BF16 R204, R20.reuse, R44, R160 ;  /* 0x0000002c14cc723c */ /* 0x040ff000000418a0 */
[----:B------:R-:W-:Y:S01]  /*a850*/  HMMA.16816.F32.BF16 R140, R20, R46, R164 ;  /* 0x0000002e148c723c */ /* 0x000fe200000418a4 */
[----:B------:R-:W5:Y:S01]  /*a860*/  LDSM.16.M88.4 R44, [R247+0x5800] ;  /* 0x00580000f72c783b */ /* 0x000f620000000200 */
[----:B------:R-:W-:-:S02]  /*a870*/  IMAD.IADD R2, R245, 0x1, R248 ;  /* 0x00000001f5027824 */ /* 0x000fc400078e02f8 */
[----:B------:R-:W-:-:S04]  /*a880*/  IMAD.IADD R245, R245, 0x1, R247 ;  /* 0x00000001f5f57824 */ /* 0x000fc800078e02f7 */
[C---:B-1----:R-:W-:Y:S08]  /*a890*/  HMMA.16816.F32.BF16 R232, R4.reuse, R52, R148 ;  /* 0x0000003404e8723c */ /* 0x042ff00000041894 */
[----:B------:R-:W-:Y:S01]  /*a8a0*/  HMMA.16816.F32.BF16 R228, R4, R54, R144 ;  /* 0x0000003604e4723c */ /* 0x000fe20000041890 */
[----:B------:R-:W-:Y:S07]  /*a8b0*/  LDSM.16.M88.4 R4, [R2+0x2000] ;  /* 0x002000000204783b */ /* 0x000fee0000000200 */
[C---:B------:R-:W-:Y:S01]  /*a8c0*/  HMMA.16816.F32.BF16 R212, R20.reuse, R52, R40 ;  /* 0x0000003414d4723c */ /* 0x040fe20000041828 */
[----:B------:R-:W-:Y:S07]  /*a8d0*/  LDSM.16.M88.4 R40, [R245+0x4000] ;  /* 0x00400000f528783b */ /* 0x000fee0000000200 */
[C---:B------:R-:W-:Y:S01]  /*a8e0*/  HMMA.16816.F32.BF16 R200, R20.reuse, R72, R8 ;  /* 0x0000004814c8723c */ /* 0x040fe20000041808 */
[----:B------:R-:W1:Y:S07]  /*a8f0*/  LDSM.16.M88.4 R8, [R2] ;  /* 0x000000000208783b */ /* 0x000e6e0000000200 */
[C---:B------:R-:W-:Y:S01]  /*a900*/  HMMA.16816.F32.BF16 R240, R20.reuse, R64, R28 ;  /* 0x0000004014f0723c */ /* 0x040fe2000004181c */
[----:B------:R-:W1:Y:S07]  /*a910*/  LDSM.16.M88.4 R28, [R245+0x4800] ;  /* 0x00480000f51c783b */ /* 0x000e6e0000000200 */
[C---:B------:R-:W-:Y:S08]  /*a920*/  HMMA.16816.F32.BF16 R52, R20.reuse, R54, R168 ;  /* 0x000000361434723c */ /* 0x040ff000000418a8 */
[C---:B------:R-:W-:Y:S01]  /*a930*/  HMMA.16816.F32.BF16 R148, R20.reuse, R66, R24 ;  /* 0x000000421494723c */ /* 0x040fe20000041818 */
[----:B------:R-:W-:Y:S07]  /*a940*/  LDSM.16.M88.4 R24, [R245+0x5000] ;  /* 0x00500000f518783b */ /* 0x000fee0000000200 */
[----:B------:R-:W-:Y:S01]  /*a950*/  HMMA.16816.F32.BF16 R144, R20, R74, R192 ;  /* 0x0000004a1490723c */ /* 0x000fe200000418c0 */
[----:B------:R-:W1:Y:S01]  /*a960*/  LDSM.16.M88.4 R20, [R245+0x5800] ;  /* 0x00580000f514783b */ /* 0x000e620000000200 */
[----:B------:R-:W-:-:S06]  /*a970*/  DEPBAR.LE SB0, 0x0 ;  /* 0x000080000000791a */ /* 0x000fcc0000000000 */
[C---:B--2---:R-:W-:Y:S08]  /*a980*/  HMMA.16816.F32.BF16 R196, R12.reuse, R60, R156 ;  /* 0x0000003c0cc4723c */ /* 0x044ff0000004189c */
[----:B------:R-:W-:Y:S08]  /*a990*/  HMMA.16816.F32.BF16 R192, R12, R62, R236 ;  /* 0x0000003e0cc0723c */ /* 0x000ff000000418ec */
[C---:B------:R-:W-:Y:S08]  /*a9a0*/  HMMA.16816.F32.BF16 R64, R16.reuse, R60, R204 ;  /* 0x0000003c1040723c */ /* 0x040ff000000418cc */
[----:B------:R-:W-:Y:S08]  /*a9b0*/  HMMA.16816.F32.BF16 R140, R16, R62, R140 ;  /* 0x0000003e108c723c */ /* 0x000ff0000004188c */
[C---:B---3--:R-:W-:Y:S08]  /*a9c0*/  HMMA.16816.F32.BF16 R168, R12.reuse, R56, R232 ;  /* 0x000000380ca8723c */ /* 0x048ff000000418e8 */
        /* <DEDUP_REMOVED lines=11> */
[----:B------:R2:W-:Y:S04]  /*aa80*/  STL [R1+0xb0], R39 ;  /* 0x0000b02701007387 */ /* 0x0005e80000100800 */
[----:B------:R2:W-:Y:S03]  /*aa90*/  STL [R1+0xa4], R38 ;  /* 0x0000a42601007387 */ /* 0x0005e60000100800 */
[-C--:B-1----:R-:W-:Y:S01]  /*aaa0*/  HMMA.16816.F32.BF16 R44, R8, R40.reuse, R64 ;  /* 0x00000028082c723c */ /* 0x082fe20000041840 */
[----:B------:R2:W-:Y:S07]  /*aab0*/  STL [R1+0x48], R2 ;  /* 0x0000480201007387 */ /* 0x0005ee0000100800 */
[C---:B------:R-:W-:Y:S08]  /*aac0*/  HMMA.16816.F32.BF16 R196, R4.reuse, R40, R196 ;  /* 0x0000002804c4723c */ /* 0x040ff000000418c4 */
[C---:B------:R-:W-:Y:S08]  /*aad0*/  HMMA.16816.F32.BF16 R192, R4.reuse, R42, R192 ;  /* 0x0000002a04c0723c */ /* 0x040ff000000418c0 */
        /* <DEDUP_REMOVED lines=12> */
[----:B------:R-:W-:Y:S01]  /*aba0*/  HMMA.16816.F32.BF16 R60, R8, R22, R16 ;  /* 0x00000016083c723c */ /* 0x000fe20000041810 */
[----:B------:R-:W-:Y:S06]  /*abb0*/  BAR.SYNC.DEFER_BLOCKING 0x0 ;  /* 0x0000000000007b1d */ /* 0x000fec0000010000 */
[----:B--2---:R-:W-:-:S13]  /*abc0*/  BRA.U !UP0, `(.L_x_2339) ;  /* 0x0000000108e87547 */ /* 0x004fda000b800000 */
[----:B------:R-:W2:Y:S04]  /*abd0*/  LDL R250, [R1+0xf8] ;  /* 0x0000f80001fa7983 */ /* 0x000ea80000100800 */
[----:B------:R-:W3:Y:S01]  /*abe0*/  LDL R251, [R1+0xf4] ;  /* 0x0000f40001fb7983 */ /* 0x000ee20000100800 */
[----:B------:R-:W-:Y:S01]  /*abf0*/  UIADD3 UR7, UPT, UPT, UR23, -0x3, URZ ;  /* 0xfffffffd17077890 */ /* 0x000fe2000fffe0ff */
[----:B------:R-:W-:Y:S01]  /*ac00*/  IMAD.U32 R0, RZ, RZ, UR10 ;  /* 0x0000000aff007e24 */ /* 0x000fe2000f8e00ff */
[----:B------:R-:W-:Y:S01]  /*ac10*/  BSSY.RECONVERGENT B0, `(.L_x_2340) ;  /* 0x0000034000007945 */ /* 0x000fe20003800200 */
[----:B------:R-:W-:Y:S01]  /*ac20*/  IMAD.U32 R3, RZ, RZ, UR10 ;  /* 0x0000000aff037e24 */ /* 0x000fe2000f8e00ff */
[----:B------:R-:W-:Y:S01]  /*ac30*/  UIMAD.WIDE.U32 UR38, UR7, UR10, URZ ;  /* 0x0000000a072672a5 */ /* 0x000fe2000f8e00ff */
[----:B------:R-:W-:Y:S01]  /*ac40*/  IMAD.U32 R7, RZ, RZ, UR10 ;  /* 0x0000000aff077e24 */ /* 0x000fe2000f8e00ff */
[----:B------:R1:W-:Y:S01]  /*ac50*/  @P0 STS.128 [R191+0x4000], RZ ;  /* 0x004000ffbf000388 */ /* 0x0003e20000000c00 */
[----:B------:R-:W-:Y:S01]  /*ac60*/  IMAD.U32 R6, RZ, RZ, UR11 ;  /* 0x0000000bff067e24 */ /* 0x000fe2000f8e00ff */
[----:B------:R-:W-:Y:S01]  /*ac70*/  UIMAD UR7, UR7, UR11, UR39 ;  /* 0x0000000b070772a4 */ /* 0x000fe2000f8e0227 */
[----:B------:R-:W-:Y:S01]  /*ac80*/  IMAD.U32 R5, RZ, RZ, UR10 ;  /* 0x0000000aff057e24 */ /* 0x000fe2000f8e00ff */
[----:B------:R-:W-:Y:S01]  /*ac90*/  USHF.L.U32 UR6, UR38, 0x6, URZ ;  /* 0x0000000626067899 */ /* 0x000fe200080006ff */
[----:B------:R-:W-:Y:S01]  /*aca0*/  IMAD.U32 R4, RZ, RZ, UR11 ;  /* 0x0000000bff047e24 */ /* 0x000fe2000f8e00ff */
[----:B------:R-:W-:-:S04]  /*acb0*/  USHF.L.U64.HI UR7, UR38, 0x6, UR7 ;  /* 0x0000000626077899 */ /* 0x000fc80008010207 */
[----:B------:R-:W-:Y:S01]  /*acc0*/  @!P0 LEA R0, P3, R0, UR6, 0x4 ;  /* 0x0000000600008c11 */ /* 0x000fe2000f8620ff */
[----:B------:R-:W-:Y:S01]  /*acd0*/  IMAD.U32 R2, RZ, RZ, UR6 ;  /* 0x00000006ff027e24 */ /* 0x000fe2000f8e00ff */
[----:B------:R-:W-:Y:S02]  /*ace0*/  @!P0 LEA R3, P1, R3, UR6, 0x5 ;  /* 0x0000000603038c11 */ /* 0x000fe4000f8228ff */
[----:B------:R-:W-:Y:S01]  /*acf0*/  @!P0 LEA.HI.X R9, R7, UR7, R6, 0x4, P3 ;  /* 0x0000000707098c11 */ /* 0x000fe200098f2406 */
[----:B------:R-:W-:Y:S01]  /*ad00*/  IMAD.U32 R7, RZ, RZ, UR6 ;  /* 0x00000006ff077e24 */ /* 0x000fe2000f8e00ff */
[----:B------:R-:W-:Y:S01]  /*ad10*/  @!P0 LEA.HI.X R8, R5, UR7, R4, 0x5, P1 ;  /* 0x0000000705088c11 */ /* 0x000fe200088f2c04 */
[----:B------:R-:W-:Y:S01]  /*ad20*/  IMAD.U32 R5, RZ, RZ, UR7 ;  /* 0x00000007ff057e24 */ /* 0x000fe2000f8e00ff */
[-C--:B--2---:R-:W-:Y:S02]  /*ad30*/  @!P0 LEA R6, P4, R2, R250.reuse, 0x1 ;  /* 0x000000fa02068211 */ /* 0x084fe400078808ff */
[----:B------:R-:W-:-:S02]  /*ad40*/  @!P0 LEA R4, P3, R0, R250, 0x1 ;  /* 0x000000fa00048211 */ /* 0x000fc400078608ff */
[----:B------:R-:W-:Y:S02]  /*ad50*/  @!P0 LEA R2, P1, R3, R250, 0x1 ;  /* 0x000000fa03028211 */ /* 0x000fe400078208ff */
[-C--:B---3--:R-:W-:Y:S02]  /*ad60*/  @!P0 LEA.HI.X R7, R7, R251.reuse, R5, 0x1, P4 ;  /* 0x000000fb07078211 */ /* 0x088fe400020f0c05 */
        /* <DEDUP_REMOVED lines=18> */
[----:B------:R-:W-:Y:S02]  /*ae90*/  UIMAD.WIDE.U32 UR38, UR10, 0x30, UR6 ;  /* 0x000000300a2678a5 */ /* 0x000fe4000f8e0006 */
[----:B------:R-:W-:-:S04]  /*aea0*/  UIMAD UR5, UR11, 0x30, URZ ;  /* 0x000000300b0578a4 */ /* 0x000fc8000f8e02ff */
[----:B------:R-:W-:Y:S01]  /*aeb0*/  UIADD3 UR5, UPT, UPT, UR5, UR39, URZ ;  /* 0x0000002705057290 */ /* 0x000fe2000fffe0ff */
[----:B-1----:R-:W-:Y:S01]  /*aec0*/  IMAD.U32 R2, RZ, RZ, UR38 ;  /* 0x00000026ff027e24 */ /* 0x002fe2000f8e00ff */
[----:B------:R-:W-:-:S04]  /*aed0*/  MOV R3, UR38 ;  /* 0x0000002600037c02 */ /* 0x000fc80008000f00 */
[----:B------:R-:W-:Y:S01]  /*aee0*/  IMAD.U32 R0, RZ, RZ, UR5 ;  /* 0x00000005ff007e24 */ /* 0x000fe2000f8e00ff */
[----:B------:R-:W-:-:S04]  /*aef0*/  LEA R2, P1, R2, R250, 0x1 ;  /* 0x000000fa02027211 */ /* 0x000fc800078208ff */
[----:B------:R-:W-:-:S05]  /*af00*/  LEA.HI.X R3, R3, R251, R0, 0x1, P1 ;  /* 0x000000fb03037211 */ /* 0x000fca00008f0c00 */
[----:B------:R-:W-:Y:S01]  /*af10*/  @!PT LDS RZ, [RZ] ;  /* 0x00000000fffff984 */ /* 0x000fe20000000800 */
[----:B------:R-:W-:Y:S01]  /*af20*/  @!PT LDS RZ, [RZ] ;  /* 0x00000000fffff984 */ /* 0x000fe20000000800 */
[----:B------:R-:W-:Y:S01]  /*af30*/  @!PT LDS RZ, [RZ] ;  /* 0x00000000fffff984 */ /* 0x000fe20000000800 */
[----:B------:R2:W-:Y:S04]  /*af40*/  LDGSTS.E.BYPASS.LTC128B.128 [R191+0x5800], desc[UR28][R2.64] ;  /* 0x0580000002bf7fae */ /* 0x0005e8000b981a1c */
.L_x_2341:
[----:B------:R-:W-:Y:S05]  /*af50*/  BSYNC.RECONVERGENT B0 ;  /* 0x0000000000007941 */ /* 0x000fea0003800200 */
.L_x_2340:
[----:B------:R-:W0:Y:S02]  /*af60*/  LDGDEPBAR ;  /* 0x00000000000079af */ /* 0x000e240000000000 */
.L_x_2339:
[----:B-1----:R-:W3:Y:S04]  /*af70*/  LDL R6, [R1+0x138] ;  /* 0x0001380001067983 */ /* 0x002ee80000100800 */
[----:B--2---:R-:W2:Y:S04]  /*af80*/  LDL.64 R2, [R1+0x130] ;  /* 0x0001300001027983 */ /* 0x004ea80000100a00 */
[----:B------:R-:W4:Y:S04]  /*af90*/  LDL.64 R4, [R1+0x120] ;  /* 0x0001200001047983 */ /* 0x000f280000100a00 */
[----:B------:R1:W-:Y:S04]  /*afa0*/  STL.64 [R1+0x150], R246 ;  /* 0x000150f601007387 */ /* 0x0003e80000100a00 */
[----:B------:R1:W-:Y:S04]  /*afb0*/  STL.64 [R1+0x148], R244 ;  /* 0x000148f401007387 */ /* 0x0003e80000100a00 */
[----:B------:R1:W-:Y:S04]  /*afc0*/  STL.64 [R1+0x140], R176 ;  /* 0x000140b001007387 */ /* 0x0003e80000100a00 */
[----:B-1----:R-:W4:Y:S04]  /*afd0*/  LDL.64 R246, [R1+0x128] ;  /* 0x0001280001f67983 */ /* 0x002f280000100a00 */
[----:B------:R-:W4:Y:S01]  /*afe0*/  LDL.64 R244, [R1+0x110] ;  /* 0x0001100001f47983 */ /* 0x000f220000100a00 */
[----:B------:R-:W-:-:S02]  /*aff0*/  IMAD.U32 R0, RZ, RZ, UR23 ;  /* 0x00000017ff007e24 */ /* 0x000fc4000f8e00ff */
[----:B------:R-:W-:Y:S01]  /*b000*/  IMAD.MOV.U32 R218, RZ, RZ, R39 ;  /* 0x000000ffffda7224 */ /* 0x000fe200078e0027 */
[----:B------:R-:W4:Y:S01]  /*b010*/  LDL.64 R176, [R1+0x118] ;  /* 0x0001180001b07983 */ /* 0x000f220000100a00 */
[----:B------:R-:W-:Y:S02]  /*b020*/  IMAD.MOV.U32 R217, RZ, RZ, R38 ;  /* 0x000000ffffd97224 */ /* 0x000fe400078e0026 */
[----:B------:R-:W-:Y:S01]  /*b030*/  IMAD.MOV.U32 R216, RZ, RZ, R35 ;  /* 0x000000ffffd87224 */ /* 0x000fe200078e0023 */
[----:B------:R-:W-:Y:S01]  /*b040*/  USHF.L.U32 UR5, UR30, 0x1, URZ ;  /* 0x000000011e057899 */ /* 0x000fe200080006ff */
[----:B------:R-:W-:Y:S01]  /*b050*/  SHF.R.U32.HI R219, RZ, 0x5, R178 ;  /* 0x00000005ffdb7819 */ /* 0x000fe200000116b2 */
[----:B------:R-:W-:-:S04]  /*b060*/  IMAD.U32 R224, RZ, RZ, UR20 ;  /* 0x00000014ffe07e24 */ /* 0x000fc8000f8e00ff */
[----:B------:R-:W-:-:S04]  /*b070*/  IMAD R224, R224, 0x8, R219 ;  /* 0x00000008e0e07824 */ /* 0x000fc800078e02db */
[----:B------:R-:W-:-:S04]  /*b080*/  IMAD.WIDE.U32 R224, R224, -0x326172a9, RZ ;  /* 0xcd9e8d57e0e07825 */ /* 0x000fc800078e00ff */
[----:B---3--:R-:W-:-:S04]  /*b090*/  IMAD R0, R0, 0x40, R6 ;  /* 0x0000004000007824 */ /* 0x008fc800078e0206 */
[----:B------:R-:W-:-:S05]  /*b0a0*/  VIADD R15, R0, 0xffffff80 ;  /* 0xffffff80000f7836 */ /* 0x000fca0000000000 */
[----:B------:R-:W-:Y:S01]  /*b0b0*/  ISETP.GT.AND P1, PT, R33, R15, PT ;  /* 0x0000000f2100720c */ /* 0x000fe20003f24270 */
[----:B------:R-:W-:-:S03]  /*b0c0*/  VIADD R14, R0, 0xffffff81 ;  /* 0xffffff81000e7836 */ /* 0x000fc60000000000 */
[----:B------:R-:W-:Y:S02]  /*b0d0*/  FSEL R20, R46, -INF , !P1 ;  /* 0xff8000002e147808 */ /* 0x000fe40004800000 */
[----:B------:R-:W-:Y:S01]  /*b0e0*/  ISETP.GT.AND P1, PT, R183, R15, PT ;  /* 0x0000000fb700720c */ /* 0x000fe20003f24270 */
[----:B------:R-:W-:-:S03]  /*b0f0*/  VIADD R12, R0, 0xffffff89 ;  /* 0xffffff89000c7836 */ /* 0x000fc60000000000 */
[----:B------:R-:W-:Y:S02]  /*b100*/  FSEL R22, R44, -INF , !P1 ;  /* 0xff8000002c167808 */ /* 0x000fe40004800000 */
[----:B------:R-:W-:Y:S02]  /*b110*/  ISETP.GT.AND P1, PT, R34, R14, PT ;  /* 0x0000000e2200720c */ /* 0x000fe40003f24270 */
[----:B------:R-:W-:Y:S01]  /*b120*/  ISETP.GT.AND P3, PT, R32, R15, PT ;  /* 0x0000000f2000720c */ /* 0x000fe20003f64270 */
[C---:B------:R-:W-:Y:S01]  /*b130*/  VIADD R9, R0.reuse, 0xffffff98 ;  /* 0xffffff9800097836 */ /* 0x040fe20000000000 */
[----:B------:R-:W-:Y:S02]  /*b140*/  FSEL R24, R199, -INF , !P1 ;  /* 0xff800000c7187808 */ /* 0x000fe40004800000 */
[----:B------:R-:W-:Y:S01]  /*b150*/  ISETP.GT.AND P1, PT, R33, R12, PT ;  /* 0x0000000c2100720c */ /* 0x000fe20003f24270 */
[----:B------:R-:W-:Y:S01]  /*b160*/  VIADD R13, R0, 0xffffff88 ;  /* 0xffffff88000d7836 */ /* 0x000fe20000000000 */
[----:B------:R-:W-:-:S02]  /*b170*/  FSEL R19, R196, -INF , !P3 ;  /* 0xff800000c4137808 */ /* 0x000fc40005800000 */
[----:B------:R-:W-:Y:S01]  /*b180*/  ISETP.GT.AND P3, PT, R34, R15, PT ;  /* 0x0000000f2200720c */ /* 0x000fe20003f64270 */
[C---:B------:R-:W-:Y:S01]  /*b190*/  VIADD R6, R0.reuse, 0xffffffa1 ;  /* 0xffffffa100067836 */ /* 0x040fe20000000000 */
[----:B------:R-:W-:Y:S02]  /*b1a0*/  FSEL R39, R43, -INF , !P1 ;  /* 0xff8000002b277808 */ /* 0x000fe40004800000 */
[C---:B------:R-:W-:Y:S01]  /*b1b0*/  ISETP.GT.AND P1, PT, R33.reuse, R9, PT ;  /* 0x000000092100720c */ /* 0x040fe20003f24270 */
[----:B------:R-:W-:Y:S01]  /*b1c0*/  VIADD R10, R0, 0xffffff91 ;  /* 0xffffff91000a7836 */ /* 0x000fe20000000000 */
[----:B------:R-:W-:Y:S01]  /*b1d0*/  FSEL R18, R198, -INF , !P3 ;  /* 0xff800000c6127808 */ /* 0x000fe20005800000 */
[----:B--2---:R-:W-:Y:S01]  /*b1e0*/  IMAD.MOV.U32 R221, RZ, RZ, R3 ;  /* 0x000000ffffdd7224 */ /* 0x004fe200078e0003 */
[----:B------:R-:W-:Y:S01]  /*b1f0*/  ISETP.GT.AND P3, PT, R33, R13, PT ;  /* 0x0000000d2100720c */ /* 0x000fe20003f64270 */
[----:B------:R-:W-:Y:S01]  /*b200*/  VIADD R11, R0, 0xffffff90 ;  /* 0xffffff90000b7836 */ /* 0x000fe20000000000 */
[----:B------:R-:W-:Y:S01]  /*b210*/  ISETP.GT.AND P4, PT, R32, R14, PT ;  /* 0x0000000e2000720c */ /* 0x000fe20003f84270 */
[----:B------:R-:W-:Y:S01]  /*b220*/  VIADD R3, R0, 0xffffffb0 ;  /* 0xffffffb000037836 */ /* 0x000fe20000000000 */
[----:B------:R-:W-:-:S02]  /*b230*/  FSEL R46, R66, -INF , !P1 ;  /* 0xff800000422e7808 */ /* 0x000fc40004800000 */
[----:B------:R-:W-:Y:S01]  /*b240*/  ISETP.GT.AND P1, PT, R33, R6, PT ;  /* 0x000000062100720c */ /* 0x000fe20003f24270 */
[----:B------:R-:W-:Y:S01]  /*b250*/  VIADD R7, R0, 0xffffffa0 ;  /* 0xffffffa000077836 */ /* 0x000fe20000000000 */
[----:B------:R-:W-:Y:S01]  /*b260*/  FSEL R38, R42, -INF , !P3 ;  /* 0xff8000002a267808 */ /* 0x000fe20005800000 */
[C---:B------:R-:W-:Y:S01]  /*b270*/  VIADD R8, R0.reuse, 0xffffff99 ;  /* 0xffffff9900087836 */ /* 0x040fe20000000000 */
[----:B------:R-:W-:Y:S02]  /*b280*/  FSEL R25, R197, -INF , !P4 ;  /* 0xff800000c5197808 */ /* 0x000fe40006000000 */
[C---:B------:R-:W-:Y:S01]  /*b290*/  ISETP.GT.AND P3, PT, R33.reuse, R10, PT ;  /* 0x0000000a2100720c */ /* 0x040fe20003f64270 */
[----:B------:R-:W-:Y:S01]  /*b2a0*/  VIADD R17, R0, 0xffffffb8 ;  /* 0xffffffb800117836 */ /* 0x000fe20000000000 */
[----:B------:R-:W-:Y:S02]  /*b2b0*/  ISETP.GT.AND P4, PT, R33, R11, PT ;  /* 0x0000000b2100720c */ /* 0x000fe40003f84270 */
[----:B------:R-:W-:-:S02]  /*b2c0*/  FSEL R51, R59, -INF , !P1 ;  /* 0xff8000003b337808 */ /* 0x000fc40004800000 */
[----:B------:R-:W-:Y:S01]  /*b2d0*/  ISETP.GT.AND P1, PT, R33, R3, PT ;  /* 0x000000032100720c */ /* 0x000fe20003f24270 */
[----:B----4-:R-:W-:Y:S01]  /*b2e0*/  IMAD.MOV.U32 R222, RZ, RZ, R4 ;  /* 0x000000ffffde7224 */ /* 0x010fe200078e0004 */
[----:B------:R-:W-:Y:S01]  /*b2f0*/  FSEL R44, R151, -INF , !P3 ;  /* 0xff800000972c7808 */ /* 0x000fe20005800000 */
[----:B------:R-:W-:Y:S01]  /*b300*/  IMAD.MOV.U32 R223, RZ, RZ, R5 ;  /* 0x000000ffffdf7224 */ /* 0x000fe200078e0005 */
[----:B------:R-:W-:Y:S01]  /*b310*/  FSEL R43, R150, -INF , !P4 ;  /* 0xff800000962b7808 */ /* 0x000fe20006000000 */
[C---:B------:R-:W-:Y:S01]  /*b320*/  VIADD R4, R0.reuse, 0xffffffa9 ;  /* 0xffffffa900047836 */ /* 0x040fe20000000000 */
[C---:B------:R-:W-:Y:S01]  /*b330*/  ISETP.GT.AND P3, PT, R33.reuse, R7, PT ;  /* 0x000000072100720c */ /* 0x040fe20003f64270 */
[----:B------:R-:W-:Y:S01]  /*b340*/  VIADD R5, R0, 0xffffffa8 ;  /* 0xffffffa800057836 */ /* 0x000fe20000000000 */
[----:B------:R-:W-:Y:S02]  /*b350*/  ISETP.GT.AND P4, PT, R33, R8, PT ;  /* 0x000000082100720c */ /* 0x000fe40003f84270 */
[----:B------:R-:W-:-:S02]  /*b360*/  FSEL R145, R54, -INF , !P1 ;  /* 0xff80000036917808 */ /* 0x000fc40004800000 */
[----:B------:R-:W-:Y:S01]  /*b370*/  ISETP.GT.AND P1, PT, R33, R17, PT ;  /* 0x000000112100720c */ /* 0x000fe20003f24270 */
[----:B------:R-:W-:Y:S01]  /*b380*/  IMAD.MOV.U32 R220, RZ, RZ, R2 ;  /* 0x000000ffffdc7224 */ /* 0x000fe200078e0002 */
[----:B------:R-:W-:Y:S01]  /*b390*/  FSEL R48, R58, -INF , !P3 ;  /* 0xff8000003a307808 */ /* 0x000fe20005800000 */
[----:B------:R-:W-:Y:S01]  /*b3a0*/  VIADD R2, R0, 0xffffffb1 ;  /* 0xffffffb100027836 */ /* 0x000fe20000000000 */
[----:B------:R-:W-:Y:S02]  /*b3b0*/  FSEL R49, R67, -INF , !P4 ;  /* 0xff80000043317808 */ /* 0x000fe40006000000 */
[C---:B------:R-:W-:Y:S02]  /*b3c0*/  ISETP.GT.AND P3, PT, R33.reuse, R4, PT ;  /* 0x000000042100720c */ /* 0x040fe40003f64270 */
[C---:B------:R-:W-:Y:S02]  /*b3d0*/  ISETP.GT.AND P5, PT, R33.reuse, R14, PT ;  /* 0x0000000e2100720c */ /* 0x040fe40003fa4270 */
[----:B------:R-:W-:-:S02]  /*b3e0*/  ISETP.GT.AND P4, PT, R33, R5, PT ;  /* 0x000000052100720c */ /* 0x000fc40003f84270 */
[----:B------:R-:W-:Y:S02]  /*b3f0*/  FSEL R144, R62, -INF , !P1 ;  /* 0xff8000003e907808 */ /* 0x000fe40004800000 */
[----:B------:R-:W-:Y:S01]  /*b400*/  ISETP.GT.AND P1, PT, R32, R12, PT ;  /* 0x0000000c2000720c */ /* 0x000fe20003f24270 */
[----:B------:R-:W-:Y:S01]  /*b410*/  VIADD R16, R0, 0xffffffb9 ;  /* 0xffffffb900107836 */ /* 0x000fe20000000000 */
[----:B------:R-:W-:Y:S02]  /*b420*/  FSEL R146, R75, -INF , !P3 ;  /* 0xff8000004b927808 */ /* 0x000fe40005800000 */
[----:B------:R-:W-:Y:S02]  /*b430*/  FSEL R26, R47, -INF , !P5 ;  /* 0xff8000002f1a7808 */ /* 0x000fe40006800000 */
[----:B------:R-:W-:Y:S02]  /*b440*/  FSEL R140, R74, -INF , !P4 ;  /* 0xff8000004a8c7808 */ /* 0x000fe40006000000 */
[----:B------:R-:W-:-:S02]  /*b450*/  ISETP.GT.AND P3, PT, R183, R13, PT ;  /* 0x0000000db700720c */ /* 0x000fc40003f64270 */
[----:B------:R-:W-:Y:S02]  /*b460*/  ISETP.GT.AND P5, PT, R183, R14, PT ;  /* 0x0000000eb700720c */ /* 0x000fe40003fa4270 */
        /* <DEDUP_REMOVED lines=13> */
[C---:B------:R-:W-:Y:S02]  /*b540*/  ISETP.GT.AND P4, PT, R32.reuse, R10, PT ;  /* 0x0000000a2000720c */ /* 0x040fe40003f84270 */
[----:B------:R-:W-:Y:S02]  /*b550*/  FSEL R151, R165, -INF , !P1 ;  /* 0xff800000a5977808 */ /* 0x000fe40004800000 */
[----:B------:R-:W-:Y:S02]  /*b560*/  ISETP.GT.AND P1, PT, R32, R3, PT ;  /* 0x000000032000720c */ /* 0x000fe40003f24270 */
[----:B------:R-:W-:-:S02]  /*b570*/  FSEL R40, R168, -INF , !P3 ;  /* 0xff800000a8287808 */ /* 0x000fc40005800000 */
[C---:B------:R-:W-:Y:S02]  /*b580*/  ISETP.GT.AND P3, PT, R32.reuse, R8, PT ;  /* 0x000000082000720c */ /* 0x040fe40003f64270 */
[----:B------:R-:W-:Y:S02]  /*b590*/  FSEL R42, R169, -INF , !P4 ;  /* 0xff800000a92a7808 */ /* 0x000fe40006000000 */
[----:B------:R-:W-:Y:S02]  /*b5a0*/  ISETP.GT.AND P4, PT, R32, R7, PT ;  /* 0x000000072000720c */ /* 0x000fe40003f84270 */
[----:B------:R-:W-:Y:S02]  /*b5b0*/  FSEL R162, R212, -INF , !P1 ;  /* 0xff800000d4a27808 */ /* 0x000fe40004800000 */
[----:B------:R-:W-:Y:S02]  /*b5c0*/  ISETP.GT.AND P1, PT, R34, R12, PT ;  /* 0x0000000c2200720c */ /* 0x000fe40003f24270 */
[----:B------:R-:W-:-:S02]  /*b5d0*/  FSEL R47, R201, -INF , !P3 ;  /* 0xff800000c92f7808 */ /* 0x000fc40005800000 */
[----:B------:R-:W-:Y:S02]  /*b5e0*/  ISETP.GT.AND P3, PT, R32, R5, PT ;  /* 0x000000052000720c */ /* 0x000fe40003f64270 */
[----:B------:R-:W-:Y:S02]  /*b5f0*/  FSEL R150, R164, -INF , !P4 ;  /* 0xff800000a4967808 */ /* 0x000fe40006000000 */
[----:B------:R-:W-:Y:S02]  /*b600*/  ISETP.GT.AND P4, PT, R32, R4, PT ;  /* 0x000000042000720c */ /* 0x000fe40003f84270 */
[----:B------:R-:W-:Y:S02]  /*b610*/  FSEL R28, R195, -INF , !P1 ;  /* 0xff800000c31c7808 */ /* 0x000fe40004800000 */
[----:B------:R-:W-:Y:S02]  /*b620*/  ISETP.GE.AND P1, PT, R15, R187, PT ;  /* 0x000000bb0f00720c */ /* 0x000fe40003f26270 */
[----:B------:R-:W-:-:S02]  /*b630*/  FSEL R155, R204, -INF , !P3 ;  /* 0xff800000cc9b7808 */ /* 0x000fc40005800000 */
[----:B------:R-:W-:Y:S02]  /*b640*/  ISETP.GT.AND P5, PT, R183, R12, PT ;  /* 0x0000000cb700720c */ /* 0x000fe40003fa4270 */
        /* <DEDUP_REMOVED lines=12> */
[C---:B------:R-:W-:Y:S02]  /*b710*/  ISETP.GE.AND P1, PT, R15.reuse, R190, PT ;  /* 0x000000be0f00720c */ /* 0x040fe40003f26270 */
[----:B------:R-:W-:Y:S02]  /*b720*/  FSEL R164, R208, -INF , !P3 ;  /* 0xff800000d0a47808 */ /* 0x000fe40005800000 */
[C---:B------:R-:W-:Y:S02]  /*b730*/  ISETP.GE.AND P3, PT, R15.reuse, R189, PT ;  /* 0x000000bd0f00720c */ /* 0x040fe40003f66270 */
[----:B------:R-:W-:Y:S02]  /*b740*/  FSEL R27, R148, -INF , !P4 ;  /* 0xff800000941b7808 */ /* 0x000fe40006000000 */
[----:B------:R-:W-:-:S02]  /*b750*/  ISETP.GE.AND P4, PT, R15, R188, PT ;  /* 0x000000bc0f00720c */ /* 0x000fc40003f86270 */
[----:B------:R-:W-:Y:S02]  /*b760*/  FSEL R160, R18, -INF , !P1 ;  /* 0xff80000012a07808 */ /* 0x000fe40004800000 */
[----:B------:R-:W-:Y:S02]  /*b770*/  ISETP.GT.AND P1, PT, R34, R10, PT ;  /* 0x0000000a2200720c */ /* 0x000fe40003f24270 */
[----:B------:R-:W-:Y:S02]  /*b780*/  FSEL R41, R20, -INF , !P3 ;  /* 0xff80000014297808 */ /* 0x000fe40005800000 */
[C---:B------:R-:W-:Y:S02]  /*b790*/  ISETP.GE.AND P3, PT, R14.reuse, R187, PT ;  /* 0x000000bb0e00720c */ /* 0x040fe40003f66270 */
[----:B------:R-:W-:Y:S02]  /*b7a0*/  FSEL R158, R19, -INF , !P4 ;  /* 0xff800000139e7808 */ /* 0x000fe40006000000 */
[----:B------:R-:W-:-:S02]  /*b7b0*/  ISETP.GE.AND P4, PT, R14, R190, PT ;  /* 0x000000be0e00720c */ /* 0x000fc40003f86270 */
[----:B------:R-:W-:Y:S02]  /*b7c0*/  FSEL R0, R171, -INF , !P1 ;  /* 0xff800000ab007808 */ /* 0x000fe40004800000 */
[----:B------:R-:W-:Y:S02]  /*b7d0*/  ISETP.GE.AND P1, PT, R13, R187, PT ;  /* 0x000000bb0d00720c */ /* 0x000fe40003f26270 */
[----:B------:R-:W-:Y:S02]  /*b7e0*/  FSEL R163, R213, -INF , !P5 ;  /* 0xff800000d5a37808 */ /* 0x000fe40006800000 */
[----:B------:R-:W-:Y:S02]  /*b7f0*/  FSEL R19, R21, -INF , !P3 ;  /* 0xff80000015137808 */ /* 0x000fe40005800000 */
[----:B------:R-:W-:Y:S02]  /*b800*/  ISETP.GT.AND P5, PT, R183, R10, PT ;  /* 0x0000000ab700720c */ /* 0x000fe40003fa4270 */
[----:B------:R-:W-:-:S02]  /*b810*/  ISETP.GE.AND P3, PT, R14, R188, PT ;  /* 0x000000bc0e00720c */ /* 0x000fc40003f66270 */
        /* <DEDUP_REMOVED lines=9> */
[----:B------:R-:W-:Y:S02]  /*b8b0*/  ISETP.GE.AND P1, PT, R13, R190, PT ;  /* 0x000000be0d00720c */ /* 0x000fe40003f26270 */
[----:B------:R-:W-:Y:S02]  /*b8c0*/  FSEL R26, R26, -INF , !P5 ;  /* 0xff8000001a1a7808 */ /* 0x000fe40006800000 */
[----:B------:R-:W-:-:S02]  /*b8d0*/  FSEL R14, R64, -INF , !P4 ;  /* 0xff800000400e7808 */ /* 0x000fc40006000000 */
[----:B------:R-:W-:Y:S02]  /*b8e0*/  FSEL R38, R38, -INF , !P3 ;  /* 0xff80000026267808 */ /* 0x000fe40005800000 */
[----:B------:R-:W-:Y:S02]  /*b8f0*/  ISETP.GT.AND P5, PT, R183, R8, PT ;  /* 0x00000008b700720c */ /* 0x000fe40003fa4270 */
[----:B------:R-:W-:Y:S02]  /*b900*/  ISETP.GE.AND P4, PT, R13, R188, PT ;  /* 0x000000bc0d00720c */ /* 0x000fe40003f86270 */
        /* <DEDUP_REMOVED lines=9> */
[----:B------:R-:W-:Y:S02]  /*b9a0*/  FSEL R12, R203, -INF , !P1 ;  /* 0xff800000cb0c7808 */ /* 0x000fe40004800000 */
[----:B------:R-:W-:-:S04]  /*b9b0*/  ISETP.GE.AND P1, PT, R11, R187, PT ;  /* 0x000000bb0b00720c */ /* 0x000fc80003f26270 */
[----:B------:R-:W-:Y:S02]  /*b9c0*/  FSEL R29, R27, -INF , !P1 ;  /* 0xff8000001b1d7808 */ /* 0x000fe40004800000 */
[----:B------:R-:W-:-:S04]  /*b9d0*/  ISETP.GT.AND P1, PT, R34, R7, PT ;  /* 0x000000072200720c */ /* 0x000fc80003f24270 */
[----:B------:R-:W-:Y:S02]  /*b9e0*/  FSEL R27, R166, -INF , !P1 ;  /* 0xff800000a61b7808 */ /* 0x000fe40004800000 */
[----:B------:R-:W-:Y:S02]  /*b9f0*/  ISETP.GE.AND P1, PT, R11, R190, PT ;  /* 0x000000be0b00720c */ /* 0x000fe40003f26270 */
[----:B------:R-:W-:Y:S02]  /*ba00*/  FSEL R152, R35, -INF , !P4 ;  /* 0xff80000023987808 */ /* 0x000fe40006000000 */
[----:B------:R-:W-:Y:S02]  /*ba10*/  ISETP.GE.AND P4, PT, R11, R189, PT ;  /* 0x000000bd0b00720c */ /* 0x000fe40003f86270 */
[----:B------:R-:W-:Y:S02]  /*ba20*/  FSEL R149, R32, -INF , !P1 ;  /* 0xff80000020957808 */ /* 0x000fe40004800000 */
[----:B------:R-:W-:-:S02]  /*ba30*/  ISETP.GT.AND P1, PT, R34, R6, PT ;  /* 0x000000062200720c */ /* 0x000fc40003f24270 */
[----:B------:R-:W-:Y:S02]  /*ba40*/  FSEL R153, R28, -INF , !P3 ;  /* 0xff8000001c997808 */ /* 0x000fe40005800000 */
[----:B------:R-:W-:Y:S02]  /*ba50*/  FSEL R62, R43, -INF , !P4 ;  /* 0xff8000002b3e7808 */ /* 0x000fe40006000000 */
[----:B------:R-:W-:Y:S02]  /*ba60*/  ISETP.GT.AND P3, PT, R183, R7, PT ;  /* 0x00000007b700720c */ /* 0x000fe40003f64270 */
[-C--:B------:R-:W-:Y:S02]  /*ba70*/  ISETP.GE.AND P4, PT, R10, R187.reuse, PT ;  /* 0x000000bb0a00720c */ /* 0x080fe40003f86270 */
[----:B------:R-:W-:Y:S02]  /*ba80*/  FSEL R20, R167, -INF , !P1 ;  /* 0xff800000a7147808 */ /* 0x000fe40004800000 */
[----:B------:R-:W-:-:S02]  /*ba90*/  ISETP.GE.AND P1, PT, R9, R187, PT ;  /* 0x000000bb0900720c */ /* 0x000fc40003f26270 */
[----:B------:R-:W-:Y:S02]  /*baa0*/  FSEL R18, R56, -INF , !P3 ;  /* 0xff80000038127808 */ /* 0x000fe40005800000 */
[----:B------:R-:W-:Y:S02]  /*bab0*/  FSEL R25, R31, -INF , !P4 ;  /* 0xff8000001f197808 */ /* 0x000fe40006000000 */
[----:B------:R-:W-:Y:S02]  /*bac0*/  ISETP.GE.AND P3, PT, R11, R188, PT ;  /* 0x000000bc0b00720c */ /* 0x000fe40003f66270 */
[----:B------:R-:W-:Y:S02]  /*bad0*/  ISETP.GE.AND P4, PT, R10, R190, PT ;  /* 0x000000be0a00720c */ /* 0x000fe40003f86270 */
[----:B------:R-:W-:Y:S02]  /*bae0*/  FSEL R23, R39, -INF , !P5 ;  /* 0xff80000027177808 */ /* 0x000fe40006800000 */
[----:B------:R-:W-:-:S02]  /*baf0*/  FSEL R65, R14, -INF , !P1 ;  /* 0xff8000000e417808 */ /* 0x000fc40004800000 */
[----:B------:R-:W-:Y:S02]  /*bb00*/  ISETP.GT.AND P5, PT, R183, R6, PT ;  /* 0x00000006b700720c */ /* 0x000fe40003fa4270 */
[----:B------:R-:W-:Y:S02]  /*bb10*/  ISETP.GE.AND P1, PT, R9, R188, PT ;  /* 0x000000bc0900720c */ /* 0x000fe40003f26270 */
[----:B------:R-:W-:Y:S02]  /*bb20*/  FSEL R148, R40, -INF , !P3 ;  /* 0xff80000028947808 */ /* 0x000fe40005800000 */
[----:B------:R-:W-:Y:S02]  /*bb30*/  FSEL R147, R0, -INF , !P4 ;  /* 0xff80000000937808 */ /* 0x000fe40006000000 */
[----:B------:R-:W-:Y:S02]  /*bb40*/  ISETP.GE.AND P3, PT, R10, R189, PT ;  /* 0x000000bd0a00720c */ /* 0x000fe40003f66270 */
[----:B------:R-:W-:-:S02]  /*bb50*/  ISETP.GT.AND P4, PT, R183, R5, PT ;  /* 0x00000005b700720c */ /* 0x000fc40003f84270 */
[----:B------:R-:W-:Y:S02]  /*bb60*/  FSEL R11, R57, -INF , !P5 ;  /* 0xff800000390b7808 */ /* 0x000fe40006800000 */
[----:B------:R-:W-:Y:S02]  /*bb70*/  FSEL R74, R45, -INF , !P1 ;  /* 0xff8000002d4a7808 */ /* 0x000fe40004800000 */
[----:B------:R-:W-:Y:S02]  /*bb80*/  ISETP.GE.AND P5, PT, R10, R188, PT ;  /* 0x000000bc0a00720c */ /* 0x000fe40003fa6270 */
        /* <DEDUP_REMOVED lines=8> */
[----:B------:R-:W-:-:S02]  /*bc10*/  ISETP.GE.AND P1, PT, R7, R187, PT ;  /* 0x000000bb0700720c */ /* 0x000fc40003f26270 */
[----:B------:R-:W-:Y:S02]  /*bc20*/  FSEL R66, R46, -INF , !P3 ;  /* 0xff8000002e427808 */ /* 0x000fe40005800000 */
[----:B------:R-:W-:Y:S02]  /*bc30*/  FSEL R75, R15, -INF , !P4 ;  /* 0xff8000000f4b7808 */ /* 0x000fe40006000000 */
[----:B------:R-:W-:Y:S02]  /*bc40*/  ISETP.GE.AND P3, PT, R8, R187, PT ;  /* 0x000000bb0800720c */ /* 0x000fe40003f66270 */
[----:B------:R-:W-:Y:S02]  /*bc50*/  ISETP.GT.AND P4, PT, R183, R3, PT ;  /* 0x00000003b700720c */ /* 0x000fe40003f84270 */
        /* <DEDUP_REMOVED lines=8> */
[----:B------:R-:W-:Y:S02]  /*bce0*/  FSEL R8, R53, -INF , !P5 ;  /* 0xff80000035087808 */ /* 0x000fe40006800000 */
[----:B------:R-:W-:Y:S02]  /*bcf0*/  FSEL R55, R0, -INF , !P1 ;  /* 0xff80000000377808 */ /* 0x000fe40004800000 */
[----:B------:R-:W-:Y:S02]  /*bd00*/  ISETP.GE.AND P5, PT, R6, R187, PT ;  /* 0x000000bb0600720c */ /* 0x000fe40003fa6270 */
[----:B------:R-:W-:Y:S02]  /*bd10*/  FMNMX3.FTZ R0, R71, R22, R19, !PT ;  /* 0x0000001647007276 */ /* 0x000fe40007810013 */
[----:B------:R-:W-:Y:S02]  /*bd20*/  FSEL R67, R47, -INF , !P3 ;  /* 0xff8000002f437808 */ /* 0x000fe40005800000 */
[----:B------:R-:W-:-:S02]  /*bd30*/  FSEL R57, R11, -INF , !P5 ;  /* 0xff8000000b397808 */ /* 0x000fc40006800000 */
[----:B------:R-:W-:Y:S02]  /*bd40*/  FMNMX3.FTZ R0, R0, R24, R21, !PT ;  /* 0x0000001800007276 */ /* 0x000fe40007810015 */
[----:B------:R-:W-:Y:S02]  /*bd50*/  ISETP.GE.AND P3, PT, R7, R189, PT ;  /* 0x000000bd0700720c */ /* 0x000fe40003f66270 */
[----:B------:R-:W-:Y:S02]  /*bd60*/  ISETP.GE.AND P5, PT, R4, R187, PT ;  /* 0x000000bb0400720c */ /* 0x000fe40003fa6270 */
[----:B------:R-:W-:Y:S02]  /*bd70*/  FMNMX3.FTZ R0, R0, R29, R25, !PT ;  /* 0x0000001d00007276 */ /* 0x000fe40007810019 */
[----:B------:R-:W-:Y:S02]  /*bd80*/  FSEL R59, R48, -INF , !P3 ;  /* 0xff800000303b7808 */ /* 0x000fe40005800000 */
[----:B------:R-:W-:-:S02]  /*bd90*/  FSEL R54, R9, -INF , !P5 ;  /* 0xff80000009367808 */ /* 0x000fc40006800000 */
[-C--:B------:R-:W-:Y:S02]  /*bda0*/  ISETP.GE.AND P1, PT, R2, R187.reuse, PT ;  /* 0x000000bb0200720c */ /* 0x080fe40003f26270 */
[----:B------:R-:W-:Y:S02]  /*bdb0*/  ISETP.GE.AND P3, PT, R3, R187, PT ;  /* 0x000000bb0300720c */ /* 0x000fe40003f66270 */
[----:B------:R-:W-:Y:S02]  /*bdc0*/  ISETP.GT.AND P5, PT, R183, R17, PT ;  /* 0x00000011b700720c */ /* 0x000fe40003fa4270 */
[----:B------:R-:W-:Y:S02]  /*bdd0*/  FMNMX3.FTZ R0, R0, R65, R63, !PT ;  /* 0x0000004100007276 */ /* 0x000fe4000781003f */
[----:B------:R-:W-:Y:S02]  /*bde0*/  FSEL R52, R8, -INF , !P1 ;  /* 0xff80000008347808 */ /* 0x000fe40004800000 */
[----:B------:R-:W-:-:S02]  /*bdf0*/  FSEL R73, R12, -INF , !P4 ;  /* 0xff8000000c497808 */ /* 0x000fc40006000000 */
[----:B------:R-:W-:Y:S02]  /*be00*/  FSEL R53, R10, -INF , !P3 ;  /* 0xff8000000a357808 */ /* 0x000fe40005800000 */
[----:B------:R-:W-:Y:S02]  /*be10*/  FSEL R8, R60, -INF , !P5 ;  /* 0xff8000003c087808 */ /* 0x000fe40006800000 */
[C---:B------:R-:W-:Y:S02]  /*be20*/  ISETP.GE.AND P4, PT, R7.reuse, R188, PT ;  /* 0x000000bc0700720c */ /* 0x040fe40003f86270 */
[----:B------:R-:W-:Y:S02]  /*be30*/  ISETP.GE.AND P3, PT, R7, R190, PT ;  /* 0x000000be0700720c */ /* 0x000fe40003f66270 */
[----:B------:R-:W-:Y:S02]  /*be40*/  ISETP.GE.AND P5, PT, R17, R187, PT ;  /* 0x000000bb1100720c */ /* 0x000fe40003fa6270 */
[----:B------:R-:W-:-:S02]  /*be50*/  ISETP.GT.AND P1, PT, R183, R16, PT ;  /* 0x00000010b700720c */ /* 0x000fc40003f24270 */
[----:B------:R-:W-:Y:S02]  /*be60*/  FMNMX3.FTZ R7, R0, R58, R57, !PT ;  /* 0x0000003a00077276 */ /* 0x000fe40007810039 */
[----:B------:R-:W-:Y:S02]  /*be70*/  FSEL R50, R8, -INF , !P5 ;  /* 0xff80000008327808 */ /* 0x000fe40006800000 */
[----:B------:R-:W-:Y:S02]  /*be80*/  FMNMX3.FTZ R0, R69, R41, R26, !PT ;  /* 0x0000002945007276 */ /* 0x000fe4000781001a */
[----:B------:R-:W-:Y:S02]  /*be90*/  FSEL R9, R61, -INF , !P1 ;  /* 0xff8000003d097808 */ /* 0x000fe40004800000 */
[----:B------:R-:W-:Y:S02]  /*bea0*/  ISETP.GE.AND P5, PT, R16, R187, PT ;  /* 0x000000bb1000720c */ /* 0x000fe40003fa6270 */
[----:B------:R-:W-:-:S02]  /*beb0*/  FMNMX3.FTZ R7, R7, R55, R54, !PT ;  /* 0x0000003707077276 */ /* 0x000fc40007810036 */
[----:B------:R-:W-:Y:S02]  /*bec0*/  FMNMX3.FTZ R0, R0, R38, R23, !PT ;  /* 0x0000002600007276 */ /* 0x000fe40007810017 */
[----:B------:R-:W-:Y:S02]  /*bed0*/  ISETP.GE.AND P1, PT, R6, R189, PT ;  /* 0x000000bd0600720c */ /* 0x000fe40003f26270 */
[----:B------:R-:W-:Y:S02]  /*bee0*/  FSEL R48, R9, -INF , !P5 ;  /* 0xff80000009307808 */ /* 0x000fe40006800000 */
[----:B------:R-:W-:Y:S02]  /*bef0*/  FMNMX3.FTZ R7, R7, R53, R52, !PT ;  /* 0x0000003507077276 */ /* 0x000fe40007810034 */
[----:B------:R-:W-:Y:S02]  /*bf00*/  FMNMX3.FTZ R10, R0, R62, R56, !PT ;  /* 0x0000003e000a7276 */ /* 0x000fe40007810038 */
[----:B------:R-:W-:-:S02]  /*bf10*/  FSEL R46, R51, -INF , !P1 ;  /* 0xff800000332e7808 */ /* 0x000fc40004800000 */
[----:B------:R-:W-:Y:S02]  /*bf20*/  FMNMX3.FTZ R0, R7, R50, R48, !PT ;  /* 0x0000003207007276 */ /* 0x000fe40007810030 */
[-C--:B------:R-:W-:Y:S02]  /*bf30*/  ISETP.GE.AND P5, PT, R5, R189.reuse, PT ;  /* 0x000000bd0500720c */ /* 0x080fe40003fa6270 */
[----:B------:R-:W-:Y:S02]  /*bf40*/  ISETP.GE.AND P1, PT, R4, R189, PT ;  /* 0x000000bd0400720c */ /* 0x000fe40003f26270 */
[----:B------:R-:W-:Y:S01]  /*bf50*/  FMNMX3.FTZ R10, R10, R66, R64, !PT ;  /* 0x000000420a0a7276 */ /* 0x000fe20007810040 */
[----:B------:R-:W1:Y:S01]  /*bf60*/  SHFL.BFLY PT, R11, R0, 0x2, 0x1f ;  /* 0x0c401f00000b7f89 */ /* 0x000e6200000e0000 */
[----:B------:R-:W-:Y:S02]  /*bf70*/  FSEL R45, R140, -INF , !P5 ;  /* 0xff8000008c2d7808 */ /* 0x000fe40006800000 */
[----:B------:R-:W-:-:S02]  /*bf80*/  FSEL R43, R146, -INF , !P1 ;  /* 0xff800000922b7808 */ /* 0x000fc40004800000 */
[-C--:B------:R-:W-:Y:S02]  /*bf90*/  ISETP.GE.AND P5, PT, R3, R189.reuse, PT ;  /* 0x000000bd0300720c */ /* 0x080fe40003fa6270 */
[----:B------:R-:W-:Y:S02]  /*bfa0*/  ISETP.GE.AND P1, PT, R2, R189, PT ;  /* 0x000000bd0200720c */ /* 0x000fe40003f26270 */
[----:B------:R-:W-:Y:S02]  /*bfb0*/  FMNMX3.FTZ R10, R10, R59, R46, !PT ;  /* 0x0000003b0a0a7276 */ /* 0x000fe4000781002e */
[----:B------:R-:W-:Y:S02]  /*bfc0*/  FSEL R42, R145, -INF , !P5 ;  /* 0xff800000912a7808 */ /* 0x000fe40006800000 */
[----:B------:R-:W-:Y:S02]  /*bfd0*/  FSEL R39, R141, -INF , !P1 ;  /* 0xff8000008d277808 */ /* 0x000fe40004800000 */
[----:B------:R-:W-:-:S02]  /*bfe0*/  ISETP.GE.AND P5, PT, R17, R189, PT ;  /* 0x000000bd1100720c */ /* 0x000fc40003fa6270 */
[----:B------:R-:W-:Y:S02]  /*bff0*/  ISETP.GE.AND P1, PT, R16, R189, PT ;  /* 0x000000bd1000720c */ /* 0x000fe40003f26270 */
[----:B------:R-:W-:Y:S02]  /*c000*/  FMNMX3.FTZ R10, R10, R45, R43, !PT ;  /* 0x0000002d0a0a7276 */ /* 0x000fe4000781002b */
[----:B------:R-:W-:Y:S02]  /*c010*/  FSEL R33, R144, -INF , !P5 ;  /* 0xff80000090217808 */ /* 0x000fe40006800000 */
[----:B------:R-:W-:Y:S02]  /*c020*/  FSEL R32, R143, -INF , !P1 ;  /* 0xff8000008f207808 */ /* 0x000fe40004800000 */
[----:B------:R-:W-:Y:S01]  /*c030*/  FMNMX3.FTZ R10, R10, R42, R39, !PT ;  /* 0x0000002a0a0a7276 */ /* 0x000fe20007810027 */
[----:B------:R-:W-:-:S03]  /*c040*/  IMAD.U32 R7, RZ, RZ, UR37 ;  /* 0x00000025ff077e24 */ /* 0x000fc6000f8e00ff */
[----:B------:R-:W-:Y:S02]  /*c050*/  FMNMX3.FTZ R10, R10, R33, R32, !PT ;  /* 0x000000210a0a7276 */ /* 0x000fe40007810020 */
[----:B------:R-:W-:Y:S02]  /*c060*/  FSEL R51, R150, -INF , !P4 ;  /* 0xff80000096337808 */ /* 0x000fe40006000000 */
[C---:B------:R-:W-:Y:S01]  /*c070*/  ISETP.GE.AND P1, PT, R6.reuse, R188, PT ;  /* 0x000000bc0600720c */ /* 0x040fe20003f26270 */
[----:B------:R-:W2:Y:S01]  /*c080*/  SHFL.BFLY PT, R13, R10, 0x2, 0x1f ;  /* 0x0c401f000a0d7f89 */ /* 0x000ea200000e0000 */
[----:B------:R-:W-:Y:S02]  /*c090*/  ISETP.GE.AND P4, PT, R6, R190, PT ;  /* 0x000000be0600720c */ /* 0x000fe40003f86270 */
[----:B------:R-:W-:Y:S02]  /*c0a0*/  LOP3.LUT R6, R7, UR5, R223, 0x96, !PT ;  /* 0x0000000507067c12 */ /* 0x000fe4000f8e96df */
[----:B------:R-:W-:-:S02]  /*c0b0*/  FSEL R49, R27, -INF , !P3 ;  /* 0xff8000001b317808 */ /* 0x000fc40005800000 */
[----:B------:R-:W-:Y:S01]  /*c0c0*/  FSEL R47, R151, -INF , !P1 ;  /* 0xff800000972f7808 */ /* 0x000fe20004800000 */
[----:B------:R-:W-:Y:S01]  /*c0d0*/  IMAD.WIDE.U32 R6, R6, -0x326172a9, RZ ;  /* 0xcd9e8d5706067825 */ /* 0x000fe200078e00ff */
[----:B------:R-:W-:Y:S02]  /*c0e0*/  ISETP.GE.AND P3, PT, R5, R188, PT ;  /* 0x000000bc0500720c */ /* 0x000fe40003f66270 */
[----:B------:R-:W-:Y:S02]  /*c0f0*/  ISETP.GT.AND P1, PT, R34, R5, PT ;  /* 0x000000052200720c */ /* 0x000fe40003f24270 */
[----:B-1----:R-:W-:Y:S02]  /*c100*/  FMNMX.FTZ R11, R0, R11, !PT ;  /* 0x0000000b000b7209 */ /* 0x002fe40007810000 */
[----:B------:R-:W-:Y:S02]  /*c110*/  FSEL R44, R20, -INF , !P4 ;  /* 0xff800000142c7808 */ /* 0x000fe40006000000 */
[----:B------:R-:W-:-:S02]  /*c120*/  FSEL R40, R155, -INF , !P3 ;  /* 0xff8000009b287808 */ /* 0x000fc40005800000 */
[----:B------:R-:W-:Y:S01]  /*c130*/  FSEL R0, R206, -INF , !P1 ;  /* 0xff800000ce007808 */ /* 0x000fe20004800000 */
[----:B------:R-:W1:Y:S01]  /*c140*/  SHFL.BFLY PT, R14, R11, 0x1, 0x1f ;  /* 0x0c201f000b0e7f89 */ /* 0x000e6200000e0000 */
[----:B------:R-:W-:Y:S02]  /*c150*/  ISETP.GE.AND P4, PT, R4, R188, PT ;  /* 0x000000bc0400720c */ /* 0x000fe40003f86270 */
[----:B------:R-:W-:Y:S02]  /*c160*/  ISETP.GT.AND P3, PT, R34, R4, PT ;  /* 0x000000042200720c */ /* 0x000fe40003f64270 */
[----:B------:R-:W-:Y:S02]  /*c170*/  ISETP.GE.AND P1, PT, R4, R190, PT ;  /* 0x000000be0400720c */ /* 0x000fe40003f26270 */
[----:B------:R-:W-:Y:S02]  /*c180*/  LOP3.LUT R8, R224, UR34, R7, 0x96, !PT ;  /* 0x00000022e0087c12 */ /* 0x000fe4000f8e9607 */
[----:B------:R-:W-:-:S02]  /*c190*/  LOP3.LUT R4, R6, UR33, R245, 0x96, !PT ;  /* 0x0000002106047c12 */ /* 0x000fc4000f8e96f5 */
[----:B------:R-:W-:Y:S01]  /*c1a0*/  ISETP.GE.AND P5, PT, R5, R190, PT ;  /* 0x000000be0500720c */ /* 0x000fe20003fa6270 */
[----:B------:R-:W-:Y:S01]  /*c1b0*/  IMAD.WIDE.U32 R8, R8, -0x2daee0ad, RZ ;  /* 0xd2511f5308087825 */ /* 0x000fe200078e00ff */
[----:B------:R-:W-:-:S03]  /*c1c0*/  FSEL R12, R207, -INF , !P3 ;  /* 0xff800000cf0c7808 */ /* 0x000fc60005800000 */
[----:B------:R-:W-:Y:S01]  /*c1d0*/  IMAD.WIDE.U32 R4, R4, -0x2daee0ad, RZ ;  /* 0xd2511f5304047825 */ /* 0x000fe200078e00ff */
[----:B------:R-:W-:Y:S02]  /*c1e0*/  FSEL R35, R0, -INF , !P5 ;  /* 0xff80000000237808 */ /* 0x000fe40006800000 */
[----:B------:R-:W-:Y:S02]  /*c1f0*/  FSEL R30, R161, -INF , !P4 ;  /* 0xff800000a11e7808 */ /* 0x000fe40006000000 */
[C---:B------:R-:W-:Y:S02]  /*c200*/  ISETP.GE.AND P3, PT, R3.reuse, R188, PT ;  /* 0x000000bc0300720c */ /* 0x040fe40003f66270 */
[----:B------:R-:W-:Y:S02]  /*c210*/  ISETP.GT.AND P5, PT, R34, R3, PT ;  /* 0x000000032200720c */ /* 0x000fe40003fa4270 */
[----:B------:R-:W-:Y:S02]  /*c220*/  ISETP.GE.AND P4, PT, R3, R190, PT ;  /* 0x000000be0300720c */ /* 0x000fe40003f86270 */
[----:B------:R-:W-:-:S02]  /*c230*/  LOP3.LUT R3, R246, UR32, R9, 0x96, !PT ;  /* 0x00000020f6037c12 */ /* 0x000fc4000f8e9609 */
[----:B------:R-:W-:Y:S02]  /*c240*/  LOP3.LUT R8, R8, UR31, R5, 0x96, !PT ;  /* 0x0000001f08087c12 */ /* 0x000fe4000f8e9605 */
[----:B--2---:R-:W-:Y:S02]  /*c250*/  FMNMX.FTZ R0, R10, R13, !PT ;  /* 0x0000000d0a007209 */ /* 0x004fe40007810000 */
[----:B------:R-:W-:Y:S01]  /*c260*/  FSEL R27, R12, -INF , !P1 ;  /* 0xff8000000c1b7808 */ /* 0x000fe20004800000 */
[----:B------:R-:W-:Y:S01]  /*c270*/  IMAD.WIDE.U32 R12, R3, -0x326172a9, RZ ;  /* 0xcd9e8d57030c7825 */ /* 0x000fe200078e00ff */
[----:B------:R-:W-:-:S03]  /*c280*/  FSEL R28, R162, -INF , !P3 ;  /* 0xff800000a21c7808 */ /* 0x000fc60005800000 */
[----:B------:R-:W-:Y:S01]  /*c290*/  IMAD.WIDE.U32 R8, R8, -0x326172a9, RZ ;  /* 0xcd9e8d5708087825 */ /* 0x000fe200078e00ff */
[----:B------:R-:W-:Y:S02]  /*c2a0*/  FSEL R5, R214, -INF , !P5 ;  /* 0xff800000d6057808 */ /* 0x000fe40006800000 */
[----:B------:R-:W-:Y:S02]  /*c2b0*/  ISETP.GE.AND P1, PT, R2, R188, PT ;  /* 0x000000bc0200720c */ /* 0x000fe40003f26270 */
[----:B------:R-:W-:Y:S02]  /*c2c0*/  ISETP.GT.AND P3, PT, R34, R2, PT ;  /* 0x000000022200720c */ /* 0x000fe40003f64270 */
[----:B------:R-:W-:Y:S02]  /*c2d0*/  ISETP.GE.AND P5, PT, R2, R190, PT ;  /* 0x000000be0200720c */ /* 0x000fe40003fa6270 */
[----:B------:R-:W-:Y:S02]  /*c2e0*/  LOP3.LUT R3, R244, UR17, R13, 0x96, !PT ;  /* 0x00000011f4037c12 */ /* 0x000fe4000f8e960d */
[----:B------:R-:W-:-:S02]  /*c2f0*/  LOP3.LUT R2, R12, UR16, R9, 0x96, !PT ;  /* 0x000000100c027c12 */ /* 0x000fc4000f8e9609 */
[----:B-1----:R-:W-:Y:S01]  /*c300*/  FMNMX.FTZ R227, R11, R14, !PT ;  /* 0x0000000e0be37209 */ /* 0x002fe20007810000 */
[----:B------:R-:W-:Y:S01]  /*c310*/  IMAD.WIDE.U32 R14, R3, -0x2daee0ad, RZ ;  /* 0xd2511f53030e7825 */ /* 0x000fe200078e00ff */
[----:B------:R-:W-:-:S03]  /*c320*/  FSEL R20, R163, -INF , !P1 ;  /* 0xff800000a3147808 */ /* 0x000fc60004800000 */
[----:B------:R-:W-:Y:S01]  /*c330*/  IMAD.WIDE.U32 R162, R2, -0x2daee0ad, RZ ;  /* 0xd2511f5302a27825 */ /* 0x000fe200078e00ff */
[----:B------:R-:W1:Y:S01]  /*c340*/  SHFL.BFLY PT, R12, R0, 0x1, 0x1f ;  /* 0x0c201f00000c7f89 */ /* 0x000e6200000e0000 */
[----:B------:R-:W-:-:S03]  /*c350*/  LOP3.LUT R4, R4, UR26, R15, 0x96, !PT ;  /* 0x0000001a04047c12 */ /* 0x000fc6000f8e960f */
[----:B------:R-:W-:Y:S02]  /*c360*/  LOP3.LUT R3, R14, UR24, R163, 0x96, !PT ;  /* 0x000000180e037c12 */ /* 0x000fe4000f8e96a3 */
[----:B------:R-:W-:Y:S01]  /*c370*/  FSEL R18, R5, -INF , !P4 ;  /* 0xff80000005127808 */ /* 0x000fe20006000000 */
[----:B------:R-:W-:-:S04]  /*c380*/  IMAD.WIDE.U32 R4, R4, -0x326172a9, RZ ;  /* 0xcd9e8d5704047825 */ /* 0x000fc800078e00ff */
[----:B------:R-:W-:-:S04]  /*c390*/  IMAD.WIDE.U32 R192, R3, -0x326172a9, RZ ;  /* 0xcd9e8d5703c07825 */ /* 0x000fc800078e00ff */
[C---:B------:R-:W-:Y:S01]  /*c3a0*/  FMUL.FTZ R2, R227.reuse, UR35 ;  /* 0x00000023e3027c20 */ /* 0x040fe20008410000 */
[----:B------:R-:W-:Y:S02]  /*c3b0*/  FSETP.NEU.FTZ.AND P4, PT, R227, -INF , PT ;  /* 0xff800000e300780b */ /* 0x000fe40003f9d000 */
[----:B------:R-:W-:Y:S02]  /*c3c0*/  LOP3.LUT R31, R4, UR13, R193, 0x96, !PT ;  /* 0x0000000d041f7c12 */ /* 0x000fe4000f8e96c1 */
[----:B------:R-:W2:Y:S01]  /*c3d0*/  LDL.LU R193, [R1+0xec] ;  /* 0x0000ec0001c17983 */ /* 0x000ea20000300800 */
[----:B------:R-:W-:Y:S02]  /*c3e0*/  FSEL R2, R2, RZ, P4 ;  /* 0x000000ff02027208 */ /* 0x000fe40002000000 */
[----:B------:R-:W-:-:S03]  /*c3f0*/  FSEL R10, R215, -INF , !P3 ;  /* 0xff800000d70a7808 */ /* 0x000fc60005800000 */
[--C-:B------:R-:W-:Y:S01]  /*c400*/  FFMA.FTZ R9, R22, UR35, -R2.reuse ;  /* 0x0000002316097c23 */ /* 0x100fe20008010802 */
[----:B------:R-:W-:Y:S01]  /*c410*/  FFMA.FTZ R3, R19, UR35, -R2 ;  /* 0x0000002313037c23 */ /* 0x000fe20008010802 */
[C---:B------:R-:W-:Y:S02]  /*c420*/  ISETP.GT.AND P3, PT, R34.reuse, R17, PT ;  /* 0x000000112200720c */ /* 0x040fe40003f64270 */
[----:B------:R-:W-:Y:S01]  /*c430*/  ISETP.GT.AND P1, PT, R34, R16, PT ;  /* 0x000000102200720c */ /* 0x000fe20003f24270 */
[----:B------:R-:W-:Y:S01]  /*c440*/  MUFU.EX2 R150, R3 ;  /* 0x0000000300967308 */ /* 0x000fe20000000800 */
[----:B------:R-:W-:Y:S02]  /*c450*/  FSEL R15, R10, -INF , !P5 ;  /* 0xff8000000a0f7808 */ /* 0x000fe40006800000 */
[----:B-1----:R-:W-:Y:S01]  /*c460*/  FMNMX.FTZ R226, R0, R12, !PT ;  /* 0x0000000c00e27209 */ /* 0x002fe20007810000 */
[----:B------:R1:W3:Y:S01]  /*c470*/  MUFU.EX2 R34, R9 ;  /* 0x0000000900227308 */ /* 0x0002e20000000800 */
[----:B------:R-:W-:-:S02]  /*c480*/  ISETP.GE.AND P5, PT, R17, R188, PT ;  /* 0x000000bc1100720c */ /* 0x000fc40003fa6270 */
[----:B------:R-:W-:Y:S02]  /*c490*/  LOP3.LUT R0, R31, 0xffff, RZ, 0xc0, !PT ;  /* 0x0000ffff1f007812 */ /* 0x000fe400078ec0ff */
[----:B------:R-:W-:Y:S02]  /*c4a0*/  FSEL R10, R210, -INF , !P3 ;  /* 0xff800000d20a7808 */ /* 0x000fe40005800000 */
[----:B------:R-:W-:Y:S02]  /*c4b0*/  ISETP.GE.AND P3, PT, R17, R190, PT ;  /* 0x000000be1100720c */ /* 0x000fe40003f66270 */
[----:B------:R-:W-:Y:S02]  /*c4c0*/  FSEL R14, R164, -INF , !P5 ;  /* 0xff800000a40e7808 */ /* 0x000fe40006800000 */
[----:B------:R-:W-:Y:S02]  /*c4d0*/  SHF.R.U32.HI R0, RZ, 0x8, R0 ;  /* 0x00000008ff007819 */ /* 0x000fe40000011600 */
[----:B------:R-:W-:Y:S01]  /*c4e0*/  LOP3.LUT R4, R31, 0xff, RZ, 0xc0, !PT ;  /* 0x000000ff1f047812 */ /* 0x000fe200078ec0ff */
[C---:B-1----:R-:W-:Y:S01]  /*c4f0*/  FMUL.FTZ R9, R226.reuse, UR35 ;  /* 0x00000023e2097c20 */ /* 0x042fe20008410000 */
[----:B------:R-:W-:-:S02]  /*c500*/  FSETP.NEU.FTZ.AND P5, PT, R226, -INF , PT ;  /* 0xff800000e200780b */ /* 0x000fc40003fbd000 */
[----:B------:R-:W-:Y:S02]  /*c510*/  FSEL R13, R211, -INF , !P1 ;  /* 0xff800000d30d7808 */ /* 0x000fe40004800000 */
[----:B------:R-:W-:Y:S02]  /*c520*/  ISETP.GE.AND P1, PT, R16, R188, PT ;  /* 0x000000bc1000720c */ /* 0x000fe40003f26270 */
[----:B------:R-:W-:Y:S02]  /*c530*/  FSEL R11, R10, -INF , !P3 ;  /* 0xff8000000a0b7808 */ /* 0x000fe40005800000 */
[----:B------:R-:W-:Y:S02]  /*c540*/  LOP3.LUT R3, R0, 0xffff, RZ, 0xc0, !PT ;  /* 0x0000ffff00037812 */ /* 0x000fe400078ec0ff */
[----:B------:R-:W-:Y:S02]  /*c550*/  ISETP.LE.U32.AND P3, PT, R4, UR12, PT ;  /* 0x0000000c04007c0c */ /* 0x000fe4000bf63070 */
[----:B------:R-:W-:-:S02]  /*c560*/  FSEL R0, R9, RZ, P5 ;  /* 0x000000ff09007208 */ /* 0x000fc40002800000 */
[----:B------:R-:W-:Y:S02]  /*c570*/  FSEL R10, R165, -INF , !P1 ;  /* 0xff800000a50a7808 */ /* 0x000fe40004800000 */
[----:B------:R-:W-:Y:S01]  /*c580*/  ISETP.LE.U32.AND P1, PT, R3, UR12, PT ;  /* 0x0000000c03007c0c */ /* 0x000fe2000bf23070 */
[--C-:B------:R-:W-:Y:S01]  /*c590*/  FFMA.FTZ R4, R41, UR35, -R0.reuse ;  /* 0x0000002329047c23 */ /* 0x100fe20008010800 */
[----:B---3--:R-:W-:Y:S01]  /*c5a0*/  F2FP.BF16.F32.PACK_AB R9, R150, R34 ;  /* 0x000000229609723e */ /* 0x008fe200000010ff */
[----:B------:R-:W-:Y:S02]  /*c5b0*/  FFMA.FTZ R3, R26, UR35, -R0 ;  /* 0x000000231a037c23 */ /* 0x000fe40008010800 */
[----:B------:R-:W-:Y:S01]  /*c5c0*/  MUFU.EX2 R17, R4 ;  /* 0x0000000400117308 */ /* 0x000fe20000000800 */
[----:B------:R-:W-:-:S03]  /*c5d0*/  PRMT R140, R9, 0x7610, R140 ;  /* 0x00007610098c7816 */ /* 0x000fc6000000008c */
[----:B------:R1:W3:Y:S01]  /*c5e0*/  MUFU.EX2 R146, R3 ;  /* 0x0000000300927308 */ /* 0x0002e20000000800 */
[----:B------:R-:W-:Y:S01]  /*c5f0*/  PRMT R141, R9, 0x7632, R141 ;  /* 0x00007632098d7816 */ /* 0x000fe2000000008d */
[----:B------:R-:W-:-:S03]  /*c600*/  @!P3 HFMA2.BF16_V2 R60, -RZ.H0_H0, RZ.H0_H0, -R140.H0_H0 ;  /* 0x200000ffff3cb231 */ /* 0x000fc6000034098c */
[----:B------:R-:W-:Y:S01]  /*c610*/  PRMT R235, R140, 0x5410, R141 ;  /* 0x000054108ceb7816 */ /* 0x000fe2000000008d */
[----:B------:R-:W-:Y:S01]  /*c620*/  @!P1 HFMA2.BF16_V2 R61, -RZ.H0_H0, RZ.H0_H0, -R141.H0_H0 ;  /* 0x200000ffff3d9231 */ /* 0x000fe2000034098d */
[----:B------:R-:W-:Y:S02]  /*c630*/  @!P3 PRMT R140, R60, 0x5410, RZ ;  /* 0x000054103c8cb816 */ /* 0x000fe400000000ff */
[----:B-1----:R-:W-:-:S04]  /*c640*/  PRMT R3, R31, 0x7632, R3 ;  /* 0x000076321f037816 */ /* 0x002fc80000000003 */
[----:B------:R-:W-:Y:S02]  /*c650*/  LOP3.LUT R4, R3, 0xff, RZ, 0xc0, !PT ;  /* 0x000000ff03047812 */ /* 0x000fe400078ec0ff */
[----:B------:R-:W-:Y:S02]  /*c660*/  SHF.R.U32.HI R3, RZ, 0x18, R31 ;  /* 0x00000018ff037819 */ /* 0x000fe4000001161f */
[----:B------:R-:W-:Y:S02]  /*c670*/  ISETP.LE.U32.AND P3, PT, R4, UR12, PT ;  /* 0x0000000c04007c0c */ /* 0x000fe4000bf63070 */
[----:B------:R-:W-:Y:S02]  /*c680*/  @!P1 PRMT R141, R61, 0x5410, RZ ;  /* 0x000054103d8d9816 */ /* 0x000fe400000000ff */
[----:B------:R-:W-:Y:S01]  /*c690*/  ISETP.LE.U32.AND P1, PT, R3, UR12, PT ;  /* 0x0000000c03007c0c */ /* 0x000fe2000bf23070 */
[--C-:B------:R-:W-:Y:S01]  /*c6a0*/  FFMA.FTZ R4, R21, UR35, -R2.reuse ;  /* 0x0000002315047c23 */ /* 0x100fe20008010802 */
[----:B------:R-:W-:Y:S01]  /*c6b0*/  LOP3.LUT R12, R8, UR15, R5, 0x96, !PT ;  /* 0x0000000f080c7c12 */ /* 0x000fe2000f8e9605 */
[----:B------:R-:W-:Y:S01]  /*c6c0*/  FFMA.FTZ R5, R24, UR35, -R2 ;  /* 0x0000002318057c23 */ /* 0x000fe20008010802 */
[----:B---3--:R-:W-:Y:S01]  /*c6d0*/  F2FP.BF16.F32.PACK_AB R3, R146, R17 ;  /* 0x000000119203723e */ /* 0x008fe200000010ff */
[----:B------:R-:W-:Y:S03]  /*c6e0*/  MUFU.EX2 R163, R4 ;  /* 0x0000000400a37308 */ /* 0x000fe60000000800 */
[C---:B------:R-:W-:Y:S01]  /*c6f0*/  PRMT R61, R3.reuse, 0x7610, R61 ;  /* 0x00007610033d7816 */ /* 0x040fe2000000003d */
[----:B------:R-:W1:Y:S01]  /*c700*/  MUFU.EX2 R145, R5 ;  /* 0x0000000500917308 */ /* 0x000e620000000800 */
[----:B------:R-:W-:Y:S01]  /*c710*/  PRMT R60, R3, 0x7632, R60 ;  /* 0x00007632033c7816 */ /* 0x000fe2000000003c */
[----:B------:R-:W-:-:S02]  /*c720*/  IMAD.MOV.U32 R3, RZ, RZ, R192 ;  /* 0x000000ffff037224 */ /* 0x000fc400078e00c0 */
[----:B------:R-:W-:Y:S02]  /*c730*/  @!P3 HFMA2.BF16_V2 R72, -RZ.H0_H0, RZ.H0_H0, -R61.H0_H0 ;  /* 0x200000ffff48b231 */ /* 0x000fe4000034093d */
[----:B------:R-:W-:Y:S01]  /*c740*/  IMAD.MOV.U32 R219, RZ, RZ, R218 ;  /* 0x000000ffffdb7224 */ /* 0x000fe200078e00da */
[----:B------:R-:W-:Y:S02]  /*c750*/  LOP3.LUT R3, R3, 0xff, RZ, 0xc0, !PT ;  /* 0x000000ff03037812 */ /* 0x000fe400078ec0ff */
[----:B------:R-:W-:Y:S02]  /*c760*/  PRMT R218, R61, 0x5410, R60 ;  /* 0x000054103dda7816 */ /* 0x000fe4000000003c */
[----:B------:R-:W-:Y:S02]  /*c770*/  @!P3 PRMT R61, R72, 0x5410, RZ ;  /* 0x00005410483db816 */ /* 0x000fe400000000ff */
[----:B------:R-:W-:Y:S01]  /*c780*/  ISETP.LE.U32.AND P3, PT, R3, UR12, PT ;  /* 0x0000000c03007c0c */ /* 0x000fe2000bf63070 */
[----:B------:R-:W-:Y:S01]  /*c790*/  @!P1 HFMA2.BF16_V2 R166, -RZ.H0_H0, RZ.H0_H0, -R60.H0_H0 ;  /* 0x200000ffffa69231 */ /* 0x000fe2000034093c */
[----:B-1----:R-:W-:-:S02]  /*c7a0*/  F2FP.BF16.F32.PACK_AB R3, R163, R145 ;  /* 0x00000091a303723e */ /* 0x002fc400000010ff */
[----:B------:R-:W-:Y:S02]  /*c7b0*/  PRMT R4, R192, 0x7771, RZ ;  /* 0x00007771c0047816 */ /* 0x000fe400000000ff */
[----:B------:R-:W-:Y:S02]  /*c7c0*/  @!P1 PRMT R60, R166, 0x5410, RZ ;  /* 0x00005410a63c9816 */ /* 0x000fe400000000ff */
[C---:B------:R-:W-:Y:S02]  /*c7d0*/  PRMT R144, R3.reuse, 0x7610, R144 ;  /* 0x0000761003907816 */ /* 0x040fe40000000090 */
[----:B------:R-:W-:Y:S01]  /*c7e0*/  ISETP.GT.U32.AND P1, PT, R4, UR12, PT ;  /* 0x0000000c04007c0c */ /* 0x000fe2000bf24070 */
[--C-:B------:R-:W-:Y:S01]  /*c7f0*/  FFMA.FTZ R4, R38, UR35, -R0.reuse ;  /* 0x0000002326047c23 */ /* 0x100fe20008010800 */
[----:B------:R-:W-:Y:S01]  /*c800*/  PRMT R165, R3, 0x7632, R165 ;  /* 0x0000763203a57816 */ /* 0x000fe200000000a5 */
[----:B------:R-:W-:Y:S01]  /*c810*/  FFMA.FTZ R3, R23, UR35, -R0 ;  /* 0x0000002317037c23 */ /* 0x000fe20008010800 */
[----:B------:R-:W-:Y:S01]  /*c820*/  @!P3 HFMA2.BF16_V2 R167, -RZ.H0_H0, RZ.H0_H0, -R144.H0_H0 ;  /* 0x200000ffffa7b231 */ /* 0x000fe20000340990 */
[----:B------:R-:W-:Y:S01]  /*c830*/  MUFU.EX2 R143, R4 ;  /* 0x00000004008f7308 */ /* 0x000fe20000000800 */
[----:B------:R-:W-:-:S03]  /*c840*/  PRMT R229, R144, 0x5410, R165 ;  /* 0x0000541090e57816 */ /* 0x000fc600000000a5 */
[----:B------:R1:W3:Y:S01]  /*c850*/  MUFU.EX2 R161, R3 ;  /* 0x0000000300a17308 */ /* 0x0002e20000000800 */
[----:B------:R-:W-:Y:S02]  /*c860*/  @!P3 PRMT R144, R167, 0x5410, RZ ;  /* 0x00005410a790b816 */ /* 0x000fe400000000ff */
[----:B------:R-:W-:Y:S02]  /*c870*/  ISETP.GE.AND P3, PT, R16, R190, PT ;  /* 0x000000be1000720c */ /* 0x000fe40003f66270 */
[----:B------:R-:W-:Y:S02]  /*c880*/  LOP3.LUT R22, R6, UR33, R177, 0x96, !PT ;  /* 0x0000002106167c12 */ /* 0x000fe4000f8e96b1 */
[----:B------:R-:W-:Y:S01]  /*c890*/  FSEL R6, R13, -INF , !P3 ;  /* 0xff8000000d067808 */ /* 0x000fe20005800000 */
[----:B------:R-:W-:Y:S01]  /*c8a0*/  @P1 HFMA2.BF16_V2 R168, -RZ.H0_H0, RZ.H0_H0, -R165.H0_H0 ;  /* 0x200000ffffa81231 */ /* 0x000fe200003409a5 */
[----:B-1----:R-:W-:-:S04]  /*c8b0*/  PRMT R3, R192, 0x7772, RZ ;  /* 0x00007772c0037816 */ /* 0x002fc800000000ff */
[----:B------:R-:W-:Y:S02]  /*c8c0*/  ISETP.GT.U32.AND P3, PT, R3, UR12, PT ;  /* 0x0000000c03007c0c */ /* 0x000fe4000bf64070 */
[----:B------:R-:W-:Y:S02]  /*c8d0*/  PRMT R3, R192, 0x7773, RZ ;  /* 0x00007773c0037816 */ /* 0x000fe400000000ff */
[----:B---3--:R-:W-:Y:S01]  /*c8e0*/  F2FP.BF16.F32.PACK_AB R4, R161, R143 ;  /* 0x0000008fa104723e */ /* 0x008fe200000010ff */
[----:B------:R-:W-:Y:S01]  /*c8f0*/  IMAD.WIDE.U32 R12, R12, -0x2daee0ad, RZ ;  /* 0xd2511f530c0c7825 */ /* 0x000fe200078e00ff */
[----:B------:R-:W-:-:S03]  /*c900*/  @P1 PRMT R165, R168, 0x5410, RZ ;  /* 0x00005410a8a51816 */ /* 0x000fc600000000ff */
[--C-:B------:R-:W-:Y:S01]  /*c910*/  FFMA.FTZ R5, R29, UR35, -R2.reuse ;  /* 0x000000231d057c23 */ /* 0x100fe20008010802 */
[----:B------:R-:W-:Y:S01]  /*c920*/  ISETP.GT.U32.AND P1, PT, R3, UR12, PT ;  /* 0x0000000c03007c0c */ /* 0x000fe2000bf24070 */
[----:B------:R-:W-:Y:S01]  /*c930*/  FFMA.FTZ R3, R25, UR35, -R2 ;  /* 0x0000002319037c23 */ /* 0x000fe20008010802 */
[----:B------:R-:W-:Y:S01]  /*c940*/  PRMT R164, R4, 0x7610, R164 ;  /* 0x0000761004a47816 */ /* 0x000fe200000000a4 */
[----:B------:R-:W-:Y:S01]  /*c950*/  MUFU.EX2 R151, R5 ;  /* 0x0000000500977308 */ /* 0x000fe20000000800 */
[----:B------:R-:W-:Y:S02]  /*c960*/  LOP3.LUT R72, R162, UR22, R13, 0x96, !PT ;  /* 0x00000016a2487c12 */ /* 0x000fe4000f8e960d */
[----:B------:R-:W-:Y:S01]  /*c970*/  PRMT R197, R4, 0x7632, R197 ;  /* 0x0000763204c57816 */ /* 0x000fe200000000c5 */
[----:B------:R1:W3:Y:S01]  /*c980*/  MUFU.EX2 R162, R3 ;  /* 0x0000000300a27308 */ /* 0x0002e20000000800 */
[----:B------:R-:W-:Y:S02]  /*c990*/  @P3 HFMA2.BF16_V2 R169, -RZ.H0_H0, RZ.H0_H0, -R164.H0_H0 ;  /* 0x200000ffffa93231 */ /* 0x000fe400003409a4 */
[----:B------:R-:W-:Y:S01]  /*c9a0*/  IMAD.MOV.U32 R238, RZ, RZ, R216 ;  /* 0x000000ffffee7224 */ /* 0x000fe200078e00d8 */
[----:B------:R-:W-:-:S02]  /*c9b0*/  PRMT R216, R164, 0x5410, R197 ;  /* 0x00005410a4d87816 */ /* 0x000fc400000000c5 */
[----:B------:R-:W-:Y:S01]  /*c9c0*/  @P3 PRMT R164, R169, 0x5410, RZ ;  /* 0x00005410a9a43816 */ /* 0x000fe200000000ff */
[----:B------:R-:W-:Y:S01]  /*c9d0*/  @P1 HFMA2.BF16_V2 R170, -RZ.H0_H0, RZ.H0_H0, -R197.H0_H0 ;  /* 0x200000ffffaa1231 */ /* 0x000fe200003409c5 */
[----:B-1----:R-:W-:-:S04]  /*c9e0*/  LOP3.LUT R3, R72, 0xff, RZ, 0xc0, !PT ;  /* 0x000000ff48037812 */ /* 0x002fc800078ec0ff */
[----:B------:R-:W-:Y:S02]  /*c9f0*/  ISETP.LE.U32.AND P3, PT, R3, UR12, PT ;  /* 0x0000000c03007c0c */ /* 0x000fe4000bf63070 */
[----:B------:R-:W-:Y:S02]  /*ca00*/  PRMT R3, R72, 0x7632, R3 ;  /* 0x0000763248037816 */ /* 0x000fe40000000003 */
[----:B---3--:R-:W-:Y:S02]  /*ca10*/  F2FP.BF16.F32.PACK_AB R4, R162, R151 ;  /* 0x00000097a204723e */ /* 0x008fe400000010ff */
[----:B------:R-:W-:Y:S02]  /*ca20*/  LOP3.LUT R3, R3, 0xff, RZ, 0xc0, !PT ;  /* 0x000000ff03037812 */ /* 0x000fe400078ec0ff */
[----:B------:R-:W-:Y:S02]  /*ca30*/  @P1 PRMT R197, R170, 0x5410, RZ ;  /* 0x00005410aac51816 */ /* 0x000fe400000000ff */
[----:B------:R-:W-:-:S02]  /*ca40*/  ISETP.LE.U32.AND P1, PT, R3, UR12, PT ;  /* 0x0000000c03007c0c */ /* 0x000fc4000bf23070 */
[----:B------:R-:W-:Y:S02]  /*ca50*/  LOP3.LUT R3, R72, 0xffff, RZ, 0xc0, !PT ;  /* 0x0000ffff48037812 */ /* 0x000fe400078ec0ff */
[C---:B------:R-:W-:Y:S02]  /*ca60*/  PRMT R205, R4.reuse, 0x7610, R205 ;  /* 0x0000761004cd7816 */ /* 0x040fe400000000cd */
[----:B------:R-:W-:Y:S02]  /*ca70*/  SHF.R.U32.HI R3, RZ, 0x8, R3 ;  /* 0x00000008ff037819 */ /* 0x000fe40000011603 */
[----:B------:R-:W-:Y:S01]  /*ca80*/  PRMT R204, R4, 0x7632, R204 ;  /* 0x0000763204cc7816 */ /* 0x000fe200000000cc */
[----:B------:R-:W-:Y:S01]  /*ca90*/  @!P3 HFMA2.BF16_V2 R171, -RZ.H0_H0, RZ.H0_H0, -R205.H0_H0 ;  /* 0x200000ffffabb231 */ /* 0x000fe200003409cd */
[----:B------:R-:W-:Y:S02]  /*caa0*/  LOP3.LUT R3, R3, 0xffff, RZ, 0xc0, !PT ;  /* 0x0000ffff03037812 */ /* 0x000fe400078ec0ff */
[----:B------:R-:W-:-:S02]  /*cab0*/  PRMT R232, R205, 0x5410, R204 ;  /* 0x00005410cde87816 */ /* 0x000fc400000000cc */
[----:B------:R-:W-:Y:S02]  /*cac0*/  FMNMX3.FTZ R4, R70, R158, R157, !PT ;  /* 0x0000009e46047276 */ /* 0x000fe4000781009d */
[----:B------:R-:W-:Y:S02]  /*cad0*/  @!P3 PRMT R205, R171, 0x5410, RZ ;  /* 0x00005410abcdb816 */ /* 0x000fe400000000ff */
[----:B------:R-:W-:Y:S02]  /*cae0*/  ISETP.LE.U32.AND P3, PT, R3, UR12, PT ;  /* 0x0000000c03007c0c */ /* 0x000fe4000bf63070 */
[----:B------:R-:W-:Y:S02]  /*caf0*/  FMNMX3.FTZ R3, R68, R160, R159, !PT ;  /* 0x000000a044037276 */ /* 0x000fe4000781009f */
[----:B------:R-:W-:Y:S02]  /*cb00*/  FMNMX3.FTZ R4, R4, R154, R152, !PT ;  /* 0x0000009a04047276 */ /* 0x000fe40007810098 */
[----:B------:R-:W-:Y:S01]  /*cb10*/  FMNMX3.FTZ R3, R3, R156, R153, !PT ;  /* 0x0000009c03037276 */ /* 0x000fe20007810099 */
[----:B------:R-:W-:Y:S01]  /*cb20*/  IMAD.U32 R224, RZ, RZ, UR20 ;  /* 0x00000014ffe07e24 */ /* 0x000fe2000f8e00ff */
[----:B------:R-:W-:-:S02]  /*cb30*/  SHF.R.U32.HI R228, RZ, 0x5, R178 ;  /* 0x00000005ffe47819 */ /* 0x000fc400000116b2 */
[----:B------:R-:W-:Y:S02]  /*cb40*/  FMNMX3.FTZ R4, R4, R148, R142, !PT ;  /* 0x0000009404047276 */ /* 0x000fe4000781008e */
[----:B------:R-:W-:Y:S01]  /*cb50*/  FMNMX3.FTZ R3, R3, R149, R147, !PT ;  /* 0x0000009503037276 */ /* 0x000fe20007810093 */
[----:B------:R-:W-:Y:S01]  /*cb60*/  IMAD R224, R224, 0x8, R228 ;  /* 0x00000008e0e07824 */ /* 0x000fe200078e02e4 */
[----:B------:R-:W-:Y:S02]  /*cb70*/  FMNMX3.FTZ R4, R4, R74, R67, !PT ;  /* 0x0000004a04047276 */ /* 0x000fe40007810043 */
[----:B------:R-:W-:Y:S01]  /*cb80*/  FMNMX3.FTZ R3, R3, R75, R73, !PT ;  /* 0x0000004b03037276 */ /* 0x000fe20007810049 */
[----:B------:R-:W-:Y:S01]  /*cb90*/  VIADD R224, R224, 0x4 ;  /* 0x00000004e0e07836 */ /* 0x000fe20000000000 */
[----:B------:R-:W-:Y:S02]  /*cba0*/  FMNMX3.FTZ R4, R4, R51, R47, !PT ;  /* 0x0000003304047276 */ /* 0x000fe4000781002f */
[----:B------:R-:W-:Y:S01]  /*cbb0*/  FMNMX3.FTZ R3, R3, R49, R44, !PT ;  /* 0x0000003103037276 */ /* 0x000fe2000781002c */
[----:B------:R-:W-:Y:S01]  /*cbc0*/  IMAD.WIDE.U32 R224, R224, -0x326172a9, RZ ;  /* 0xcd9e8d57e0e07825 */ /* 0x000fe200078e00ff */
[----:B------:R-:W-:-:S02]  /*cbd0*/  FMNMX3.FTZ R4, R4, R40, R30, !PT ;  /* 0x0000002804047276 */ /* 0x000fc4000781001e */
[----:B------:R-:W-:Y:S02]  /*cbe0*/  FMNMX3.FTZ R3, R3, R35, R27, !PT ;  /* 0x0000002303037276 */ /* 0x000fe4000781001b */
[----:B------:R-:W-:Y:S02]  /*cbf0*/  FMNMX3.FTZ R4, R4, R28, R20, !PT ;  /* 0x0000001c04047276 */ /* 0x000fe40007810014 */
[----:B------:R-:W-:Y:S01]  /*cc00*/  LOP3.LUT R24, R224, UR34, R7, 0x96, !PT ;  /* 0x00000022e0187c12 */ /* 0x000fe2000f8e9607 */
[----:B------:R-:W-:Y:S01]  /*cc10*/  FFMA.FTZ R5, R62, UR35, -R0 ;  /* 0x000000233e057c23 */ /* 0x000fe20008010800 */
[----:B------:R-:W-:Y:S02]  /*cc20*/  FMNMX3.FTZ R7, R3, R18, R15, !PT ;  /* 0x0000001203077276 */ /* 0x000fe4000781000f */
[----:B------:R-:W-:Y:S01]  /*cc30*/  FMNMX3.FTZ R3, R4, R14, R10, !PT ;  /* 0x0000000e04037276 */ /* 0x000fe2000781000a */
[----:B------:R-:W-:Y:S02]  /*cc40*/  FFMA.FTZ R4, R56, UR35, -R0 ;  /* 0x0000002338047c23 */ /* 0x000fe40008010800 */
[----:B------:R1:W-:Y:S02]  /*cc50*/  MUFU.EX2 R56, R5 ;  /* 0x0000000500387308 */ /* 0x0003e40000000800 */
[----:B------:R-:W3:Y:S02]  /*cc60*/  SHFL.BFLY PT, R9, R3, 0x2, 0x1f ;  /* 0x0c401f0003097f89 */ /* 0x000ee400000e0000 */
[----:B------:R4:W4:Y:S01]  /*cc70*/  MUFU.EX2 R62, R4 ;  /* 0x00000004003e7308 */ /* 0x0009220000000800 */
[----:B-1----:R-:W-:-:S05]  /*cc80*/  FMNMX3.FTZ R5, R7, R11, R6, !PT ;  /* 0x0000000b07057276 */ /* 0x002fca0007810006 */
[----:B------:R-:W1:Y:S01]  /*cc90*/  SHFL.BFLY PT, R8, R5, 0x2, 0x1f ;  /* 0x0c401f0005087f89 */ /* 0x000e6200000e0000 */
[----:B----4-:R-:W-:Y:S02]  /*cca0*/  IMAD.MOV.U32 R4, RZ, RZ, R12 ;  /* 0x000000ffff047224 */ /* 0x010fe400078e000c */
[----:B------:R-:W-:Y:S01]  /*ccb0*/  @!P3 HFMA2.BF16_V2 R173, -RZ.H0_H0, RZ.H0_H0, -R204.H0_H0 ;  /* 0x200000ffffadb231 */ /* 0x000fe200003409cc */
[----:B------:R-:W-:Y:S02]  /*ccc0*/  F2FP.BF16.F32.PACK_AB R7, R62, R56 ;  /* 0x000000383e07723e */ /* 0x000fe400000010ff */
[----:B------:R-:W-:Y:S02]  /*ccd0*/  LOP3.LUT R4, R4, 0xff, RZ, 0xc0, !PT ;  /* 0x000000ff04047812 */ /* 0x000fe400078ec0ff */
[----:B------:R-:W-:Y:S02]  /*cce0*/  @!P3 PRMT R204, R173, 0x5410, RZ ;  /* 0x00005410adccb816 */ /* 0x000fe400000000ff */
[----:B------:R-:W-:-:S02]  /*ccf0*/  ISETP.LE.U32.AND P3, PT, R4, UR12, PT ;  /* 0x0000000c04007c0c */ /* 0x000fc4000bf63070 */
[----:B------:R-:W-:Y:S02]  /*cd00*/  PRMT R203, R7, 0x7610, R203 ;  /* 0x0000761007cb7816 */ /* 0x000fe400000000cb */
[----:B---3--:R-:W-:Y:S02]  /*cd10*/  FMNMX.FTZ R4, R3, R9, !PT ;  /* 0x0000000903047209 */ /* 0x008fe40007810000 */
[----:B------:R-:W-:Y:S01]  /*cd20*/  PRMT R202, R7, 0x7632, R202 ;  /* 0x0000763207ca7816 */ /* 0x000fe200000000ca */
[----:B------:R-:W-:Y:S02]  /*cd30*/  @!P1 HFMA2.BF16_V2 R174, -RZ.H0_H0, RZ.H0_H0, -R203.H0_H0 ;  /* 0x200000ffffae9231 */ /* 0x000fe400003409cb */
[----:B------:R-:W3:Y:S01]  /*cd40*/  SHFL.BFLY PT, R9, R4, 0x1, 0x1f ;  /* 0x0c201f0004097f89 */ /* 0x000ee200000e0000 */
[----:B------:R-:W-:Y:S02]  /*cd50*/  PRMT R228, R203, 0x5410, R202 ;  /* 0x00005410cbe47816 */ /* 0x000fe400000000ca */
[----:B-1----:R-:W-:-:S02]  /*cd60*/  FMNMX.FTZ R3, R5, R8, !PT ;  /* 0x0000000805037209 */ /* 0x002fc40007810000 */
[----:B------:R-:W-:Y:S02]  /*cd70*/  SHF.R.U32.HI R5, RZ, 0x18, R72 ;  /* 0x00000018ff057819 */ /* 0x000fe40000011648 */
[----:B------:R-:W-:Y:S01]  /*cd80*/  @!P1 PRMT R203, R174, 0x5410, RZ ;  /* 0x00005410aecb9816 */ /* 0x000fe200000000ff */
[--C-:B------:R-:W-:Y:S01]  /*cd90*/  FFMA.FTZ R7, R65, UR35, -R2.reuse ;  /* 0x0000002341077c23 */ /* 0x100fe20008010802 */
[----:B------:R-:W-:Y:S01]  /*cda0*/  ISETP.LE.U32.AND P1, PT, R5, UR12, PT ;  /* 0x0000000c05007c0c */ /* 0x000fe2000bf23070 */
[--C-:B------:R-:W-:Y:S01]  /*cdb0*/  FFMA.FTZ R5, R63, UR35, -R2.reuse ;  /* 0x000000233f057c23 */ /* 0x100fe20008010802 */
[----:B------:R-:W1:Y:S01]  /*cdc0*/  SHFL.BFLY PT, R8, R3, 0x1, 0x1f ;  /* 0x0c201f0003087f89 */ /* 0x000e6200000e0000 */
[--C-:B------:R-:W-:Y:S01]  /*cdd0*/  FFMA.FTZ R166, R52, UR35, -R2.reuse ;  /* 0x0000002334a67c23 */ /* 0x100fe20008010802 */
[--C-:B------:R-:W-:Y:S01]  /*cde0*/  FFMA.FTZ R215, R50, UR35, -R2.reuse ;  /* 0x0000002332d77c23 */ /* 0x100fe20008010802 */
[----:B------:R-:W-:Y:S04]  /*cdf0*/  MUFU.EX2 R52, R5 ;  /* 0x0000000500347308 */ /* 0x000fe80000000800 */
[----:B------:R-:W4:Y:S01]  /*ce00*/  MUFU.EX2 R50, R7 ;  /* 0x0000000700327308 */ /* 0x000f220000000800 */
        /* <DEDUP_REMOVED lines=12> */
[----:B---3--:R-:W-:-:S02]  /*ced0*/  FMNMX.FTZ R224, R4, R9, !PT ;  /* 0x0000000904e07209 */ /* 0x008fc40007810000 */
[----:B----4-:R-:W-:Y:S01]  /*cee0*/  F2FP.BF16.F32.PACK_AB R0, R52, R50 ;  /* 0x000000323400723e */ /* 0x010fe200000010ff */
[----:B------:R-:W-:Y:S02]  /*cef0*/  IMAD.MOV.U32 R231, RZ, RZ, R217 ;  /* 0x000000ffffe77224 */ /* 0x000fe400078e00d9 */
[--C-:B------:R-:W-:Y:S01]  /*cf00*/  FFMA.FTZ R58, R58, UR35, -R2.reuse ;  /* 0x000000233a3a7c23 */ /* 0x100fe20008010802 */
[--C-:B------:R-:W-:Y:S01]  /*cf10*/  FFMA.FTZ R57, R57, UR35, -R2.reuse ;  /* 0x0000002339397c23 */ /* 0x100fe20008010802 */
[--C-:B------:R-:W-:Y:S01]  /*cf20*/  FFMA.FTZ R55, R55, UR35, -R2.reuse ;  /* 0x0000002337377c23 */ /* 0x100fe20008010802 */
[----:B------:R-:W-:Y:S01]  /*cf30*/  FFMA.FTZ R217, R48, UR35, -R2 ;  /* 0x0000002330d97c23 */ /* 0x000fe20008010802 */
[----:B------:R-:W-:Y:S01]  /*cf40*/  PRMT R201, R0, 0x7610, R201 ;  /* 0x0000761000c97816 */ /* 0x000fe200000000c9 */
[C---:B------:R-:W-:Y:S01]  /*cf50*/  FMUL.FTZ R2, R224.reuse, UR35 ;  /* 0x00000023e0027c20 */ /* 0x040fe20008410000 */
[----:B------:R-:W-:Y:S01]  /*cf60*/  FSEL R7, R227, RZ, P4 ;  /* 0x000000ffe3077208 */ /* 0x000fe20002000000 */
[----:B------:R-:W-:Y:S01]  /*cf70*/  @!P1 HFMA2.BF16_V2 R179, -RZ.H0_H0, RZ.H0_H0, -R202.H0_H0 ;  /* 0x200000ffffb39231 */ /* 0x000fe200003409ca */
[----:B-1----:R-:W-:Y:S01]  /*cf80*/  FMNMX.FTZ R225, R3, R8, !PT ;  /* 0x0000000803e17209 */ /* 0x002fe20007810000 */
[----:B------:R-:W-:Y:S01]  /*cf90*/  IMAD.MOV.U32 R230, RZ, RZ, R219 ;  /* 0x000000ffffe67224 */ /* 0x000fe200078e00db */
[----:B------:R-:W-:Y:S01]  /*cfa0*/  FSETP.NEU.FTZ.AND P4, PT, R224, -INF , PT ;  /* 0xff800000e000780b */ /* 0x000fe20003f9d000 */
[----:B------:R-:W-:Y:S01]  /*cfb0*/  @!P3 HFMA2.BF16_V2 R175, -RZ.H0_H0, RZ.H0_H0, -R201.H0_H0 ;  /* 0x200000ffffafb231 */ /* 0x000fe200003409c9 */
[----:B------:R-:W-:Y:S01]  /*cfc0*/  PRMT R200, R0, 0x7632, R200 ;  /* 0x0000763200c87816 */ /* 0x000fe200000000c8 */
[----:B------:R-:W-:Y:S01]  /*cfd0*/  FMUL.FTZ R3, R225, UR35 ;  /* 0x00000023e1037c20 */ /* 0x000fe20008410000 */
[----:B------:R-:W-:Y:S01]  /*cfe0*/  FSEL R2, R2, RZ, P4 ;  /* 0x000000ff02027208 */ /* 0x000fe20002000000 */
[----:B------:R-:W-:Y:S01]  /*cff0*/  IMAD.WIDE.U32 R4, R22, -0x2daee0ad, RZ ;  /* 0xd2511f5316047825 */ /* 0x000fe200078e00ff */
[----:B------:R-:W-:Y:S01]  /*d000*/  @!P1 PRMT R202, R179, 0x5410, RZ ;  /* 0x00005410b3ca9816 */ /* 0x000fe200000000ff */
[----:B------:R-:W3:Y:S01]  /*d010*/  LDL.LU R48, [R1+0xfc] ;  /* 0x0000fc0001307983 */ /* 0x000ee20000300800 */
[----:B------:R-:W-:-:S02]  /*d020*/  PRMT R0, R12, 0x7771, RZ ;  /* 0x000077710c007816 */ /* 0x000fc400000000ff */
[----:B------:R-:W-:Y:S02]  /*d030*/  FSETP.NEU.FTZ.AND P1, PT, R225, -INF , PT ;  /* 0xff800000e100780b */ /* 0x000fe40003f3d000 */
[----:B------:R-:W-:Y:S01]  /*d040*/  PRMT R214, R201, 0x5410, R200 ;  /* 0x00005410c9d67816 */ /* 0x000fe200000000c8 */
[--C-:B------:R-:W-:Y:S01]  /*d050*/  FFMA.FTZ R33, R152, UR35, -R2.reuse ;  /* 0x0000002398217c23 */ /* 0x100fe20008010802 */
[----:B------:R-:W-:Y:S01]  /*d060*/  @!P3 PRMT R201, R175, 0x5410, RZ ;  /* 0x00005410afc9b816 */ /* 0x000fe200000000ff */
[--C-:B------:R-:W-:Y:S01]  /*d070*/  FFMA.FTZ R9, R158, UR35, -R2.reuse ;  /* 0x000000239e097c23 */ /* 0x100fe20008010802 */
[----:B------:R-:W-:Y:S01]  /*d080*/  ISETP.GT.U32.AND P3, PT, R0, UR12, PT ;  /* 0x0000000c00007c0c */ /* 0x000fe2000bf64070 */
        /* <DEDUP_REMOVED lines=15> */
[----:B------:R-:W-:-:S04]  /*d180*/  IMAD.WIDE.U32 R2, R24, -0x2daee0ad, RZ ;  /* 0xd2511f5318027825 */ /* 0x000fc800078e00ff */
[----:B------:R-:W-:Y:S01]  /*d190*/  FFMA.FTZ R234, R15, UR35, -R0 ;  /* 0x000000230fea7c23 */ /* 0x000fe20008010800 */
[----:B------:R-:W-:-:S05]  /*d1a0*/  LOP3.LUT R3, R220, UR32, R3, 0x96, !PT ;  /* 0x00000020dc037c12 */ /* 0x000fca000f8e9603 */
[----:B------:R-:W-:Y:S01]  /*d1b0*/  IMAD.WIDE.U32 R14, R3, -0x326172a9, RZ ;  /* 0xcd9e8d57030e7825 */ /* 0x000fe200078e00ff */
[----:B------:R-:W-:-:S04]  /*d1c0*/  LOP3.LUT R5, R2, UR31, R5, 0x96, !PT ;  /* 0x0000001f02057c12 */ /* 0x000fc8000f8e9605 */
[----:B------:R-:W-:Y:S01]  /*d1d0*/  LOP3.LUT R2, R176, UR17, R15, 0x96, !PT ;  /* 0x00000011b0027c12 */ /* 0x000fe2000f8e960f */
[----:B------:R-:W-:Y:S02]  /*d1e0*/  @P3 HFMA2.BF16_V2 R180, -RZ.H0_H0, RZ.H0_H0, -R200.H0_H0 ;  /* 0x200000ffffb43231 */ /* 0x000fe400003409c8 */
        /* <DEDUP_REMOVED lines=15> */
[----:B------:R-:W-:Y:S01]  /*d2e0*/  IMAD.WIDE.U32 R2, R2, -0x2daee0ad, RZ ;  /* 0xd2511f5302027825 */ /* 0x000fe200078e00ff */
[----:B------:R-:W-:Y:S01]  /*d2f0*/  PRMT R0, R12, 0x7772, RZ ;  /* 0x000077720c007816 */ /* 0x000fe200000000ff */
[----:B------:R-:W4:Y:S01]  /*d300*/  LDL.LU R27, [R1+0xf0] ;  /* 0x0000f000011b7983 */ /* 0x000f220000300800 */
[----:B------:R-:W-:-:S02]  /*d310*/  @P3 PRMT R200, R180, 0x5410, RZ ;  /* 0x00005410b4c83816 */ /* 0x000fc400000000ff */
[----:B------:R-:W-:Y:S02]  /*d320*/  ISETP.GT.U32.AND P3, PT, R0, UR12, PT ;  /* 0x0000000c00007c0c */ /* 0x000fe4000bf64070 */
[----:B------:R-:W-:Y:S01]  /*d330*/  LOP3.LUT R3, R4, UR26, R3, 0x96, !PT ;  /* 0x0000001a04037c12 */ /* 0x000fe2000f8e9603 */
[----:B------:R-:W-:Y:S01]  /*d340*/  IMAD.WIDE.U32 R4, R5, -0x326172a9, RZ ;  /* 0xcd9e8d5705047825 */ /* 0x000fe200078e00ff */
[----:B------:R-:W-:Y:S02]  /*d350*/  PRMT R0, R12, 0x7773, RZ ;  /* 0x000077730c007816 */ /* 0x000fe400000000ff */
[----:B------:R-:W-:Y:S02]  /*d360*/  FSEL R8, R224, RZ, P4 ;  /* 0x000000ffe0087208 */ /* 0x000fe40002000000 */
[----:B------:R-:W-:Y:S02]  /*d370*/  ISETP.GT.U32.AND P4, PT, R0, UR12, PT ;  /* 0x0000000c00007c0c */ /* 0x000fe4000bf84070 */
[----:B------:R-:W-:-:S05]  /*d380*/  LOP3.LUT R0, R14, UR16, R5, 0x96, !PT ;  /* 0x000000100e007c12 */ /* 0x000fca000f8e9605 */
[----:B------:R-:W-:-:S05]  /*d390*/  IMAD.WIDE.U32 R22, R0, -0x2daee0ad, RZ ;  /* 0xd2511f5300167825 */ /* 0x000fca00078e00ff */
[----:B------:R-:W-:Y:S01]  /*d3a0*/  LOP3.LUT R14, R2, UR24, R23, 0x96, !PT ;  /* 0x00000018020e7c12 */ /* 0x000fe2000f8e9617 */
[----:B------:R-:W-:Y:S01]  /*d3b0*/  IMAD.WIDE.U32 R2, R3, -0x326172a9, RZ ;  /* 0xcd9e8d5703027825 */ /* 0x000fe200078e00ff */
[----:B------:R-:W-:-:S03]  /*d3c0*/  FSEL R6, R226, RZ, P5 ;  /* 0x000000ffe2067208 */ /* 0x000fc60002800000 */
[----:B------:R-:W-:-:S05]  /*d3d0*/  IMAD.WIDE.U32 R14, R14, -0x326172a9, RZ ;  /* 0xcd9e8d570e0e7825 */ /* 0x000fca00078e00ff */
[----:B------:R-:W-:Y:S01]  /*d3e0*/  LOP3.LUT R24, R2, UR13, R15, 0x96, !PT ;  /* 0x0000000d02187c12 */ /* 0x000fe2000f8e960f */
[----:B------:R-:W-:Y:S01]  /*d3f0*/  FADD.FTZ R2, R69, -R6 ;  /* 0x8000000645027221 */ /* 0x000fe20000010000 */
[----:B------:R-:W-:-:S03]  /*d400*/  LOP3.LUT R26, R4, UR15, R3, 0x96, !PT ;  /* 0x0000000f041a7c12 */ /* 0x000fc6000f8e9603 */
[----:B------:R-:W-:-:S04]  /*d410*/  FMUL.FTZ R2, R2, UR35 ;  /* 0x0000002302027c20 */ /* 0x000fc80008410000 */
[----:B------:R-:W2:Y:S02]  /*d420*/  MUFU.EX2 R3, R2 ;  /* 0x0000000200037308 */ /* 0x000ea40000000800 */
[----:B--2---:R-:W-:Y:S02]  /*d430*/  FFMA.FTZ R15, R193, R3, R17 ;  /* 0x00000003c10f7223 */ /* 0x004fe40000010011 */
[----:B------:R-:W2:Y:S01]  /*d440*/  LDL.LU R193, [R1+0x100] ;  /* 0x0001000001c17983 */ /* 0x000ea20000300800 */
[----:B------:R-:W-:-:S04]  /*d450*/  LOP3.LUT R0, R24, 0xffff, RZ, 0xc0, !PT ;  /* 0x0000ffff18007812 */ /* 0x000fc800078ec0ff */
[----:B------:R-:W-:Y:S01]  /*d460*/  SHF.R.U32.HI R0, RZ, 0x8, R0 ;  /* 0x00000008ff007819 */ /* 0x000fe20000011600 */
[----:B------:R-:W-:Y:S01]  /*d470*/  MUFU.EX2 R42, R13 ;  /* 0x0000000d002a7308 */ /* 0x000fe20000000800 */
[----:B------:R-:W-:Y:S02]  /*d480*/  FADD.FTZ R7, R71, -R7 ;  /* 0x8000000747077221 */ /* 0x000fe40000010000 */
[----:B------:R-:W-:Y:S01]  /*d490*/  LOP3.LUT R0, R0, 0xffff, RZ, 0xc0, !PT ;  /* 0x0000ffff00007812 */ /* 0x000fe200078ec0ff */
[----:B------:R-:W1:Y:S01]  /*d4a0*/  MUFU.EX2 R43, R25 ;  /* 0x00000019002b7308 */ /* 0x000e620000000800 */
[----:B------:R-:W-:Y:S02]  /*d4b0*/  FMUL.FTZ R4, R7, UR35 ;  /* 0x0000002307047c20 */ /* 0x000fe40008410000 */
[----:B------:R-:W-:Y:S02]  /*d4c0*/  ISETP.LE.U32.AND P5, PT, R0, UR12, PT ;  /* 0x0000000c00007c0c */ /* 0x000fe4000bfa3070 */
[----:B------:R-:W-:-:S04]  /*d4d0*/  PRMT R0, R24, 0x7632, R0 ;  /* 0x0000763218007816 */ /* 0x000fc80000000000 */
[----:B------:R-:W-:Y:S01]  /*d4e0*/  LOP3.LUT R0, R0, 0xff, RZ, 0xc0, !PT ;  /* 0x000000ff00007812 */ /* 0x000fe200078ec0ff */
[----:B------:R-:W4:Y:S01]  /*d4f0*/  MUFU.EX2 R4, R4 ;  /* 0x0000000400047308 */ /* 0x000f220000000800 */
[----:B------:R-:W-:Y:S02]  /*d500*/  FSEL R6, R225, RZ, P1 ;  /* 0x000000ffe1067208 */ /* 0x000fe40000800000 */
[----:B------:R-:W-:Y:S02]  /*d510*/  ISETP.LE.U32.AND P1, PT, R0, UR12, PT ;  /* 0x0000000c00007c0c */ /* 0x000fe4000bf23070 */
[----:B-1----:R-:W-:-:S04]  /*d520*/  F2FP.BF16.F32.PACK_AB R0, R43, R42 ;  /* 0x0000002a2b00723e */ /* 0x002fc800000010ff */
[C---:B------:R-:W-:Y:S02]  /*d530*/  PRMT R199, R0.reuse, 0x7610, R199 ;  /* 0x0000761000c77816 */ /* 0x040fe400000000c7 */
[----:B------:R-:W-:Y:S01]  /*d540*/  PRMT R198, R0, 0x7632, R198 ;  /* 0x0000763200c67816 */ /* 0x000fe200000000c6 */
[----:B------:R-:W-:Y:S02]  /*d550*/  IMAD.MOV.U32 R0, RZ, RZ, R14 ;  /* 0x000000ffff007224 */ /* 0x000fe400078e000e */
[----:B------:R-:W-:Y:S01]  /*d560*/  FADD.FTZ R5, R70, -R8 ;  /* 0x8000000846057221 */ /* 0x000fe20000010000 */
[----:B------:R-:W-:Y:S02]  /*d570*/  @P3 HFMA2.BF16_V2 R69, -RZ.H0_H0, RZ.H0_H0, -R199.H0_H0 ;  /* 0x200000ffff453231 */ /* 0x000fe400003409c7 */
[----:B------:R-:W-:Y:S01]  /*d580*/  LOP3.LUT R2, R0, 0xff, RZ, 0xc0, !PT ;  /* 0x000000ff00027812 */ /* 0x000fe200078ec0ff */
[----:B------:R-:W-:Y:S01]  /*d590*/  FMUL.FTZ R5, R5, UR35 ;  /* 0x0000002305057c20 */ /* 0x000fe20008410000 */
[----:B------:R-:W-:Y:S04]  /*d5a0*/  MUFU.EX2 R0, R9 ;  /* 0x0000000900007308 */ /* 0x000fe80000000800 */
[----:B------:R-:W-:Y:S01]  /*d5b0*/  MUFU.EX2 R9, R16 ;  /* 0x0000001000097308 */ /* 0x000fe20000000800 */
[----:B------:R-:W-:-:S02]  /*d5c0*/  @P4 HFMA2.BF16_V2 R70, -RZ.H0_H0, RZ.H0_H0, -R198.H0_H0 ;  /* 0x200000ffff464231 */ /* 0x000fc400003409c6 */
[----:B------:R-:W-:-:S04]  /*d5d0*/  FADD.FTZ R6, R68, -R6 ;  /* 0x8000000644067221 */ /* 0x000fc80000010000 */
[----:B------:R-:W-:Y:S01]  /*d5e0*/  FMUL.FTZ R6, R6, UR35 ;  /* 0x0000002306067c20 */ /* 0x000fe20008410000 */
[----:B------:R-:W-:Y:S04]  /*d5f0*/  MUFU.EX2 R8, R10 ;  /* 0x0000000a00087308 */ /* 0x000fe80000000800 */
[----:B------:R-:W-:Y:S04]  /*d600*/  MUFU.EX2 R7, R19 ;  /* 0x0000001300077308 */ /* 0x000fe80000000800 */
[----:B------:R-:W-:Y:S04]  /*d610*/  MUFU.EX2 R16, R32 ;  /* 0x0000002000107308 */ /* 0x000fe80000000800 */
[----:B------:R-:W-:Y:S04]  /*d620*/  MUFU.EX2 R23, R148 ;  /* 0x0000009400177308 */ /* 0x000fe80000000800 */
[----:B------:R-:W-:Y:S01]  /*d630*/  MUFU.EX2 R32, R142 ;  /* 0x0000008e00207308 */ /* 0x000fe20000000800 */
[----:B----4-:R-:W-:Y:S01]  /*d640*/  FFMA.FTZ R18, R27, R4, R34 ;  /* 0x000000041b127223 */ /* 0x010fe20000010022 */
[----:B------:R-:W-:-:S02]  /*d650*/  PRMT R34, R199, 0x5410, R198 ;  /* 0x00005410c7227816 */ /* 0x000fc400000000c6 */
[----:B------:R-:W-:Y:S02]  /*d660*/  @P3 PRMT R199, R69, 0x5410, RZ ;  /* 0x0000541045c73816 */ /* 0x000fe400000000ff */
[----:B------:R-:W-:Y:S02]  /*d670*/  ISETP.LE.U32.AND P3, PT, R2, UR12, PT ;  /* 0x0000000c02007c0c */ /* 0x000fe4000bf63070 */
[----:B------:R1:W3:Y:S01]  /*d680*/  MUFU.EX2 R2, R5 ;  /* 0x0000000500027308 */ /* 0x0002e20000000800 */
[----:B------:R-:W-:Y:S01]  /*d690*/  @P4 PRMT R198, R70, 0x5410, RZ ;  /* 0x0000541046c64816 */ /* 0x000fe200000000ff */
[----:B------:R-:W-:Y:S01]  /*d6a0*/  IMAD.WIDE.U32 R26, R26, -0x2daee0ad, RZ ;  /* 0xd2511f531a1a7825 */ /* 0x000fe200078e00ff */
[----:B-1----:R-:W-:-:S03]  /*d6b0*/  LOP3.LUT R5, R24, 0xff, RZ, 0xc0, !PT ;  /* 0x000000ff18057812 */ /* 0x002fc600078ec0ff */
[----:B---3--:R-:W-:Y:S01]  /*d6c0*/  FFMA.FTZ R13, R48, R2, R0 ;  /* 0x00000002300d7223 */ /* 0x008fe20000010000 */
[----:B------:R-:W-:Y:S02]  /*d6d0*/  ISETP.LE.U32.AND P4, PT, R5, UR12, PT ;  /* 0x0000000c05007c0c */ /* 0x000fe4000bf83070 */
[----:B------:R-:W-:Y:S02]  /*d6e0*/  F2FP.BF16.F32.PACK_AB R5, R9, R0 ;  /* 0x000000000905723e */ /* 0x000fe400000010ff */
[----:B------:R-:W2:Y:S01]  /*d6f0*/  MUFU.EX2 R0, R6 ;  /* 0x0000000600007308 */ /* 0x000ea20000000800 */
[----:B------:R-:W-:-:S03]  /*d700*/  LOP3.LUT R25, R22, UR22, R27, 0x96, !PT ;  /* 0x0000001616197c12 */ /* 0x000fc6000f8e961b */
[----:B------:R-:W1:Y:S01]  /*d710*/  MUFU.EX2 R6, R20 ;  /* 0x0000001400067308 */ /* 0x000e620000000800 */
[C---:B------:R-:W-:Y:S02]  /*d720*/  PRMT R40, R5.reuse, 0x7610, R40 ;  /* 0x0000761005287816 */ /* 0x040fe40000000028 */
[----:B------:R-:W-:Y:S02]  /*d730*/  PRMT R41, R5, 0x7632, R41 ;  /* 0x0000763205297816 */ /* 0x000fe40000000029 */
[----:B------:R-:W3:Y:S01]  /*d740*/  MUFU.EX2 R5, R21 ;  /* 0x0000001500057308 */ /* 0x000ee20000000800 */
[----:B------:R-:W-:Y:S01]  /*d750*/  LOP3.LUT R10, R25, 0xffff, RZ, 0xc0, !PT ;  /* 0x0000ffff190a7812 */ /* 0x000fe200078ec0ff */
[----:B------:R-:W-:-:S03]  /*d760*/  @!P4 HFMA2.BF16_V2 R68, -RZ.H0_H0, RZ.H0_H0, -R40.H0_H0 ;  /* 0x200000ffff44c231 */ /* 0x000fc60000340928 */
[----:B------:R-:W-:Y:S01]  /*d770*/  SHF.R.U32.HI R10, RZ, 0x8, R10 ;  /* 0x00000008ff0a7819 */ /* 0x000fe2000001160a */
[----:B------:R-:W-:Y:S01]  /*d780*/  IMAD.MOV.U32 R48, RZ, RZ, R238 ;  /* 0x000000ffff307224 */ /* 0x000fe200078e00ee */
[----:B------:R-:W-:Y:S02]  /*d790*/  PRMT R238, R40, 0x5410, R41 ;  /* 0x0000541028ee7816 */ /* 0x000fe40000000029 */
[----:B------:R-:W-:Y:S01]  /*d7a0*/  LOP3.LUT R10, R10, 0xffff, RZ, 0xc0, !PT ;  /* 0x0000ffff0a0a7812 */ /* 0x000fe200078ec0ff */
[----:B------:R-:W4:Y:S01]  /*d7b0*/  MUFU.EX2 R20, R33 ;  /* 0x0000002100147308 */ /* 0x000f220000000800 */
[----:B--2---:R-:W-:-:S04]  /*d7c0*/  FFMA.FTZ R11, R193, R0, R8 ;  /* 0x00000000c10b7223 */ /* 0x004fc80000010008 */
[C---:B------:R-:W-:Y:S01]  /*d7d0*/  FADD.FTZ R11, R7.reuse, R11 ;  /* 0x0000000b070b7221 */ /* 0x040fe20000010000 */
[----:B------:R-:W-:-:S03]  /*d7e0*/  F2FP.BF16.F32.PACK_AB R7, R7, R8 ;  /* 0x000000080707723e */ /* 0x000fc600000010ff */
[----:B-1----:R-:W-:Y:S01]  /*d7f0*/  FADD.FTZ R11, R6, R11 ;  /* 0x0000000b060b7221 */ /* 0x002fe20000010000 */
[----:B------:R-:W-:Y:S01]  /*d800*/  @!P4 PRMT R40, R68, 0x5410, RZ ;  /* 0x000054104428c816 */ /* 0x000fe200000000ff */
[----:B------:R-:W-:Y:S01]  /*d810*/  @!P5 HFMA2.BF16_V2 R71, -RZ.H0_H0, RZ.H0_H0, -R41.H0_H0 ;  /* 0x200000ffff47d231 */ /* 0x000fe20000340929 */
[----:B------:R-:W-:Y:S01]  /*d820*/  ISETP.LE.U32.AND P4, PT, R10, UR12, PT ;  /* 0x0000000c0a007c0c */ /* 0x000fe2000bf83070 */
[----:B---3--:R-:W-:Y:S01]  /*d830*/  FADD.FTZ R10, R5, R11 ;  /* 0x0000000b050a7221 */ /* 0x008fe20000010000 */
[----:B------:R-:W-:Y:S02]  /*d840*/  PRMT R38, R7, 0x7610, R38 ;  /* 0x0000761007267816 */ /* 0x000fe40000000026 */
[----:B------:R-:W-:Y:S02]  /*d850*/  F2FP.BF16.F32.PACK_AB R66, R5, R6 ;  /* 0x000000060542723e */ /* 0x000fe400000010ff */
[----:B------:R-:W-:Y:S01]  /*d860*/  SHF.R.U32.HI R5, RZ, 0x18, R24 ;  /* 0x00000018ff057819 */ /* 0x000fe20000011618 */
[----:B------:R-:W-:Y:S01]  /*d870*/  @!P1 HFMA2.BF16_V2 R181, -RZ.H0_H0, RZ.H0_H0, -R38.H0_H0 ;  /* 0x200000ffffb59231 */ /* 0x000fe20000340926 */
[----:B------:R-:W-:Y:S01]  /*d880*/  @!P5 PRMT R41, R71, 0x5410, RZ ;  /* 0x000054104729d816 */ /* 0x000fe200000000ff */
[----:B------:R-:W1:Y:S01]  /*d890*/  MUFU.EX2 R8, R28 ;  /* 0x0000001c00087308 */ /* 0x000e620000000800 */
[----:B------:R-:W-:-:S02]  /*d8a0*/  PRMT R39, R7, 0x7632, R39 ;  /* 0x0000763207277816 */ /* 0x000fc40000000027 */
[----:B------:R-:W-:Y:S01]  /*d8b0*/  ISETP.LE.U32.AND P5, PT, R5, UR12, PT ;  /* 0x0000000c05007c0c */ /* 0x000fe2000bfa3070 */
[----:B------:R-:W-:Y:S01]  /*d8c0*/  IMAD.MOV.U32 R69, RZ, RZ, R218 ;  /* 0x000000ffff457224 */ /* 0x000fe200078e00da */
[----:B------:R-:W-:Y:S01]  /*d8d0*/  PRMT R5, R14, 0x7771, RZ ;  /* 0x000077710e057816 */ /* 0x000fe200000000ff */
[----:B------:R-:W2:Y:S01]  /*d8e0*/  MUFU.EX2 R7, R29 ;  /* 0x0000001d00077308 */ /* 0x000ea20000000800 */
[----:B------:R-:W-:Y:S02]  /*d8f0*/  PRMT R218, R38, 0x5410, R39 ;  /* 0x0000541026da7816 */ /* 0x000fe40000000027 */
[----:B------:R-:W-:Y:S02]  /*d900*/  @!P1 PRMT R38, R181, 0x5410, RZ ;  /* 0x00005410b5269816 */ /* 0x000fe400000000ff */
[----:B------:R-:W-:Y:S02]  /*d910*/  ISETP.GT.U32.AND P1, PT, R5, UR12, PT ;  /* 0x0000000c05007c0c */ /* 0x000fe4000bf24070 */
[----:B----4-:R-:W-:Y:S01]  /*d920*/  F2FP.BF16.F32.PACK_AB R5, R20, R16 ;  /* 0x000000101405723e */ /* 0x010fe200000010ff */
[----:B------:R-:W3:Y:S03]  /*d930*/  MUFU.EX2 R6, R30 ;  /* 0x0000001e00067308 */ /* 0x000ee60000000800 */
[----:B------:R-:W-:-:S02]  /*d940*/  PRMT R155, R5, 0x7610, R155 ;  /* 0x00007610059b7816 */ /* 0x000fc4000000009b */
[----:B------:R-:W-:Y:S02]  /*d950*/  PRMT R180, R5, 0x7632, R180 ;  /* 0x0000763205b47816 */ /* 0x000fe400000000b4 */
[----:B------:R-:W4:Y:S01]  /*d960*/  MUFU.EX2 R5, R73 ;  /* 0x0000004900057308 */ /* 0x000f220000000800 */
[----:B-1----:R-:W-:Y:S01]  /*d970*/  FADD.FTZ R10, R8, R10 ;  /* 0x0000000a080a7221 */ /* 0x002fe20000010000 */
[----:B--2---:R-:W-:-:S03]  /*d980*/  F2FP.BF16.F32.PACK_AB R11, R7, R8 ;  /* 0x00000008070b723e */ /* 0x004fc600000010ff */
[----:B------:R-:W-:Y:S01]  /*d990*/  FADD.FTZ R10, R7, R10 ;  /* 0x0000000a070a7221 */ /* 0x000fe20000010000 */
[----:B------:R-:W-:-:S03]  /*d9a0*/  @!P5 HFMA2.BF16_V2 R182, -RZ.H0_H0, RZ.H0_H0, -R39.H0_H0 ;  /* 0x200000ffffb6d231 */ /* 0x000fc60000340927 */
[----:B---3--:R-:W-:-:S04]  /*d9b0*/  FADD.FTZ R7, R6, R10 ;  /* 0x0000000a06077221 */ /* 0x008fc80000010000 */
[C---:B----4-:R-:W-:Y:S01]  /*d9c0*/  FADD.FTZ R10, R5.reuse, R7 ;  /* 0x00000007050a7221 */ /* 0x050fe20000010000 */
[----:B------:R-:W-:Y:S02]  /*d9d0*/  F2FP.BF16.F32.PACK_AB R65, R5, R6 ;  /* 0x000000060541723e */ /* 0x000fe400000010ff */
[----:B------:R-:W-:Y:S02]  /*d9e0*/  LOP3.LUT R5, R25, 0xff, RZ, 0xc0, !PT ;  /* 0x000000ff19057812 */ /* 0x000fe400078ec0ff */
[----:B------:R-:W-:Y:S02]  /*d9f0*/  @!P5 PRMT R39, R182, 0x5410, RZ ;  /* 0x00005410b627d816 */ /* 0x000fe400000000ff */
[----:B------:R-:W-:Y:S02]  /*da00*/  ISETP.LE.U32.AND P5, PT, R5, UR12, PT ;  /* 0x0000000c05007c0c */ /* 0x000fe4000bfa3070 */
[----:B------:R-:W-:Y:S01]  /*da10*/  PRMT R5, R25, 0x7632, R5 ;  /* 0x0000763219057816 */ /* 0x000fe20000000005 */
[----:B------:R-:W1:Y:S03]  /*da20*/  MUFU.EX2 R6, R49 ;  /* 0x0000003100067308 */ /* 0x000e660000000800 */
[----:B------:R-:W-:-:S02]  /*da30*/  LOP3.LUT R7, R5, 0xff, RZ, 0xc0, !PT ;  /* 0x000000ff05077812 */ /* 0x000fc400078ec0ff */
[----:B------:R-:W2:Y:S01]  /*da40*/  MUFU.EX2 R5, R44 ;  /* 0x0000002c00057308 */ /* 0x000ea20000000800 */
[----:B------:R-:W-:Y:S01]  /*da50*/  F2FP.BF16.F32.PACK_AB R8, R32, R23 ;  /* 0x000000172008723e */ /* 0x000fe200000010ff */
[----:B------:R-:W-:Y:S01]  /*da60*/  @!P3 HFMA2.BF16_V2 R185, -RZ.H0_H0, RZ.H0_H0, -R155.H0_H0 ;  /* 0x200000ffffb9b231 */ /* 0x000fe2000034099b */
[----:B------:R-:W-:Y:S02]  /*da70*/  PRMT R193, R155, 0x5410, R180 ;  /* 0x000054109bc17816 */ /* 0x000fe400000000b4 */
[C---:B------:R-:W-:Y:S02]  /*da80*/  PRMT R186, R8.reuse, 0x7610, R186 ;  /* 0x0000761008ba7816 */ /* 0x040fe400000000ba */
[----:B------:R-:W-:Y:S01]  /*da90*/  PRMT R196, R8, 0x7632, R196 ;  /* 0x0000763208c47816 */ /* 0x000fe200000000c4 */
[----:B-1----:R-:W-:Y:S01]  /*daa0*/  FADD.FTZ R8, R6, R10 ;  /* 0x0000000a06087221 */ /* 0x002fe20000010000 */
[----:B------:R-:W-:Y:S01]  /*dab0*/  @P1 HFMA2.BF16_V2 R184, -RZ.H0_H0, RZ.H0_H0, -R180.H0_H0 ;  /* 0x200000ffffb81231 */ /* 0x000fe200003409b4 */
[----:B------:R-:W-:-:S02]  /*dac0*/  @!P3 PRMT R155, R185, 0x5410, RZ ;  /* 0x00005410b99bb816 */ /* 0x000fc400000000ff */
[----:B------:R-:W-:Y:S01]  /*dad0*/  ISETP.LE.U32.AND P3, PT, R7, UR12, PT ;  /* 0x0000000c07007c0c */ /* 0x000fe2000bf63070 */
[C---:B--2---:R-:W-:Y:S01]  /*dae0*/  FADD.FTZ R8, R5.reuse, R8 ;  /* 0x0000000805087221 */ /* 0x044fe20000010000 */
[----:B------:R-:W-:Y:S02]  /*daf0*/  SHF.R.U32.HI R7, RZ, 0x18, R25 ;  /* 0x00000018ff077819 */ /* 0x000fe40000011619 */
[----:B------:R-:W-:Y:S02]  /*db00*/  F2FP.BF16.F32.PACK_AB R46, R5, R6 ;  /* 0x00000006052e723e */ /* 0x000fe400000010ff */
[----:B------:R-:W1:Y:S01]  /*db10*/  MUFU.EX2 R6, R45 ;  /* 0x0000002d00067308 */ /* 0x000e620000000800 */
[----:B------:R-:W-:-:S03]  /*db20*/  @P1 PRMT R180, R184, 0x5410, RZ ;  /* 0x00005410b8b41816 */ /* 0x000fc600000000ff */
[----:B------:R-:W2:Y:S01]  /*db30*/  MUFU.EX2 R5, R35 ;  /* 0x0000002300057308 */ /* 0x000ea20000000800 */
[----:B------:R-:W-:Y:S01]  /*db40*/  ISETP.LE.U32.AND P1, PT, R7, UR12, PT ;  /* 0x0000000c07007c0c */ /* 0x000fe2000bf23070 */
[----:B------:R-:W-:Y:S02]  /*db50*/  IMAD.MOV.U32 R7, RZ, RZ, R26 ;  /* 0x000000ffff077224 */ /* 0x000fe400078e001a */
[----:B------:R-:W-:Y:S01]  /*db60*/  @!P4 HFMA2.BF16_V2 R194, -RZ.H0_H0, RZ.H0_H0, -R196.H0_H0 ;  /* 0x200000ffffc2c231 */ /* 0x000fe200003409c4 */
[----:B------:R-:W-:Y:S02]  /*db70*/  PRMT R17, R186, 0x5410, R196 ;  /* 0x00005410ba117816 */ /* 0x000fe400000000c4 */
[----:B------:R-:W-:Y:S02]  /*db80*/  LOP3.LUT R7, R7, 0xff, RZ, 0xc0, !PT ;  /* 0x000000ff07077812 */ /* 0x000fe400078ec0ff */
[----:B------:R-:W-:Y:S01]  /*db90*/  @!P4 PRMT R196, R194, 0x5410, RZ ;  /* 0x00005410c2c4c816 */ /* 0x000fe200000000ff */
[----:B-1----:R-:W-:Y:S01]  /*dba0*/  FADD.FTZ R8, R6, R8 ;  /* 0x0000000806087221 */ /* 0x002fe20000010000 */
[----:B------:R-:W-:-:S02]  /*dbb0*/  ISETP.LE.U32.AND P4, PT, R7, UR12, PT ;  /* 0x0000000c07007c0c */ /* 0x000fc4000bf83070 */
[----:B--2---:R-:W-:Y:S02]  /*dbc0*/  F2FP.BF16.F32.PACK_AB R19, R5, R6 ;  /* 0x000000060513723e */ /* 0x004fe400000010ff */
[----:B------:R-:W2:Y:S01]  /*dbd0*/  LDL.64 R6, [R1+0xa8] ;  /* 0x0000a80001067983 */ /* 0x000ea20000100a00 */
[----:B------:R-:W-:Y:S04]  /*dbe0*/  MUFU.EX2 R22, R74 ;  /* 0x0000004a00167308 */ /* 0x000fe80000000800 */
[----:B------:R-:W1:Y:S01]  /*dbf0*/  MUFU.EX2 R33, R67 ;  /* 0x0000004300217308 */ /* 0x000e620000000800 */
[C---:B------:R-:W-:Y:S01]  /*dc00*/  PRMT R184, R11.reuse, 0x7632, R184 ;  /* 0x000076320bb87816 */ /* 0x040fe200000000b8 */
[----:B------:R-:W-:Y:S01]  /*dc10*/  @!P5 HFMA2.BF16_V2 R195, -RZ.H0_H0, RZ.H0_H0, -R186.H0_H0 ;  /* 0x200000ffffc3d231 */ /* 0x000fe200003409ba */
[----:B------:R-:W-:Y:S01]  /*dc20*/  PRMT R185, R11, 0x7610, R185 ;  /* 0x000076100bb97816 */ /* 0x000fe200000000b9 */
[----:B------:R-:W-:-:S02]  /*dc30*/  IMAD.MOV.U32 R29, RZ, RZ, R34 ;  /* 0x000000ffff1d7224 */ /* 0x000fc400078e0022 */
[----:B------:R-:W-:Y:S02]  /*dc40*/  IMAD.MOV.U32 R35, RZ, RZ, R17 ;  /* 0x000000ffff237224 */ /* 0x000fe400078e0011 */
[----:B------:R-:W-:Y:S02]  /*dc50*/  @!P1 HFMA2.BF16_V2 R206, -RZ.H0_H0, RZ.H0_H0, -R184.H0_H0 ;  /* 0x200000ffffce9231 */ /* 0x000fe400003409b8 */
[----:B------:R-:W-:Y:S02]  /*dc60*/  IMAD.MOV.U32 R70, RZ, RZ, R214 ;  /* 0x000000ffff467224 */ /* 0x000fe400078e00d6 */
[----:B------:R-:W-:Y:S01]  /*dc70*/  FADD.FTZ R214, R5, R8 ;  /* 0x0000000805d67221 */ /* 0x000fe20000010000 */
[----:B------:R-:W-:Y:S02]  /*dc80*/  IMAD.MOV.U32 R11, RZ, RZ, R233 ;  /* 0x000000ffff0b7224 */ /* 0x000fe400078e00e9 */
[----:B------:R-:W-:Y:S01]  /*dc90*/  FMUL.FTZ R136, R136, R4 ;  /* 0x0000000488887220 */ /* 0x000fe20000410000 */
[----:B------:R-:W-:-:S02]  /*dca0*/  IMAD.MOV.U32 R34, RZ, RZ, R232 ;  /* 0x000000ffff227224 */ /* 0x000fc400078e00e8 */
[-C--:B------:R-:W-:Y:S01]  /*dcb0*/  FMUL.FTZ R137, R137, R4.reuse ;  /* 0x0000000489897220 */ /* 0x080fe20000410000 */
[----:B------:R-:W-:Y:S02]  /*dcc0*/  IMAD.MOV.U32 R17, RZ, RZ, R229 ;  /* 0x000000ffff117224 */ /* 0x000fe400078e00e5 */
[-C--:B------:R-:W-:Y:S01]  /*dcd0*/  FMUL.FTZ R132, R132, R4.reuse ;  /* 0x0000000484847220 */ /* 0x080fe20000410000 */
[----:B------:R-:W-:Y:S02]  /*dce0*/  IMAD.MOV.U32 R10, RZ, RZ, R228 ;  /* 0x000000ffff0a7224 */ /* 0x000fe400078e00e4 */
[-C--:B------:R-:W-:Y:S01]  /*dcf0*/  FMUL.FTZ R133, R133, R4.reuse ;  /* 0x0000000485857220 */ /* 0x080fe20000410000 */
[----:B------:R-:W-:Y:S02]  /*dd00*/  IMAD.MOV.U32 R44, RZ, RZ, R220 ;  /* 0x000000ffff2c7224 */ /* 0x000fe400078e00dc */
[----:B------:R-:W-:Y:S01]  /*dd10*/  FMUL.FTZ R128, R128, R4 ;  /* 0x0000000480807220 */ /* 0x000fe20000410000 */
[----:B------:R-:W-:-:S02]  /*dd20*/  IMAD.MOV.U32 R45, RZ, RZ, R221 ;  /* 0x000000ffff2d7224 */ /* 0x000fc400078e00dd */
        /* <DEDUP_REMOVED lines=11> */
[----:B------:R-:W-:-:S02]  /*dde0*/  PRMT R5, R26, 0x7771, RZ ;  /* 0x000077711a057816 */ /* 0x000fc400000000ff */
[----:B-1----:R-:W-:Y:S02]  /*ddf0*/  F2FP.BF16.F32.PACK_AB R4, R33, R22 ;  /* 0x000000162104723e */ /* 0x002fe400000010ff */
[----:B------:R-:W-:Y:S02]  /*de00*/  @!P5 PRMT R186, R195, 0x5410, RZ ;  /* 0x00005410c3bad816 */ /* 0x000fe400000000ff */
[----:B------:R-:W-:Y:S02]  /*de10*/  PRMT R195, R185, 0x5410, R184 ;  /* 0x00005410b9c37816 */ /* 0x000fe400000000b8 */
[C---:B------:R-:W-:Y:S02]  /*de20*/  PRMT R8, R19.reuse, 0x7610, R8 ;  /* 0x0000761013087816 */ /* 0x040fe40000000008 */
[----:B------:R-:W-:Y:S01]  /*de30*/  PRMT R49, R19, 0x7632, R49 ;  /* 0x0000763213317816 */ /* 0x000fe20000000031 */
[----:B------:R-:W-:Y:S01]  /*de40*/  IMAD.MOV.U32 R19, RZ, RZ, R48 ;  /* 0x000000ffff137224 */ /* 0x000fe200078e0030 */
[----:B------:R-:W-:Y:S01]  /*de50*/  @!P1 PRMT R184, R206, 0x5410, RZ ;  /* 0x00005410ceb89816 */ /* 0x000fe200000000ff */
[----:B------:R-:W-:Y:S01]  /*de60*/  IMAD.MOV.U32 R206, RZ, RZ, R70 ;  /* 0x000000ffffce7224 */ /* 0x000fe200078e0046 */
[----:B------:R-:W-:Y:S01]  /*de70*/  ISETP.GT.U32.AND P1, PT, R5, UR12, PT ;  /* 0x0000000c05007c0c */ /* 0x000fe2000bf24070 */
[----:B------:R-:W-:Y:S01]  /*de80*/  IMAD.MOV.U32 R48, RZ, RZ, R231 ;  /* 0x000000ffff307224 */ /* 0x000fe200078e00e7 */
[C---:B------:R-:W-:Y:S01]  /*de90*/  PRMT R182, R4.reuse, 0x7610, R182 ;  /* 0x0000761004b67816 */ /* 0x040fe200000000b6 */
[----:B------:R-:W-:Y:S01]  /*dea0*/  IMAD.MOV.U32 R73, RZ, RZ, R230 ;  /* 0x000000ffff497224 */ /* 0x000fe200078e00e6 */
[----:B------:R-:W-:Y:S01]  /*deb0*/  PRMT R181, R4, 0x7632, R181 ;  /* 0x0000763204b57816 */ /* 0x000fe200000000b5 */
[----:B------:R-:W-:-:S02]  /*dec0*/  IMAD.MOV.U32 R4, RZ, RZ, R222 ;  /* 0x000000ffff047224 */ /* 0x000fc400078e00de */
[-C--:B------:R-:W-:Y:S01]  /*ded0*/  FMUL.FTZ R222, R118, R3.reuse ;  /* 0x0000000376de7220 */ /* 0x080fe20000410000 */
[----:B------:R-:W-:Y:S02]  /*dee0*/  IMAD.MOV.U32 R5, RZ, RZ, R223 ;  /* 0x000000ffff057224 */ /* 0x000fe400078e00df */
[-C--:B------:R-:W-:Y:S01]  /*def0*/  FMUL.FTZ R223, R119, R3.reuse ;  /* 0x0000000377df7220 */ /* 0x080fe20000410000 */
[-C--:B------:R-:W-:Y:S01]  /*df00*/  FMUL.FTZ R230, R114, R3.reuse ;  /* 0x0000000372e67220 */ /* 0x080fe20000410000 */
[----:B------:R-:W-:Y:S01]  /*df10*/  FMUL.FTZ R231, R115, R3 ;  /* 0x0000000373e77220 */ /* 0x000fe20000410000 */
        /* <DEDUP_REMOVED lines=16> */
[----:B------:R-:W-:Y:S01]  /*e020*/  ULEA UR5, UR23, 0xfffffffd, 0x1 ;  /* 0xfffffffd17057891 */ /* 0x000fe2000f8e08ff */
[----:B------:R-:W-:-:S02]  /*e030*/  IMAD.U32 R0, RZ, RZ, UR37 ;  /* 0x00000025ff007e24 */ /* 0x000fc4000f8e00ff */
[-C--:B------:R-:W-:Y:S01]  /*e040*/  FMUL.FTZ R68, R104, R2.reuse ;  /* 0x0000000268447220 */ /* 0x080fe20000410000 */
[----:B------:R-:W-:Y:S02]  /*e050*/  IMAD.MOV.U32 R21, RZ, RZ, R69 ;  /* 0x000000ffff157224 */ /* 0x000fe400078e0045 */
        /* <DEDUP_REMOVED lines=16> */
[----:B------:R-:W-:Y:S01]  /*e160*/  FADD.FTZ R13, R9, R13 ;  /* 0x0000000d090d7221 */ /* 0x000fe20000010000 */
[----:B------:R-:W-:Y:S01]  /*e170*/  PRMT R27, R8, 0x7610, R27 ;  /* 0x00007610081b7816 */ /* 0x000fe2000000001b */
[----:B------:R-:W-:Y:S01]  /*e180*/  FADD.FTZ R2, R146, R15 ;  /* 0x0000000f92027221 */ /* 0x000fe20000010000 */
[----:B------:R-:W-:-:S04]  /*e190*/  IMAD.WIDE.U32 R8, R0, -0x326172a9, RZ ;  /* 0xcd9e8d5700087825 */ /* 0x000fc800078e00ff */
[----:B------:R-:W-:Y:S02]  /*e1a0*/  @!P3 HFMA2.BF16_V2 R207, -RZ.H0_H0, RZ.H0_H0, -R185.H0_H0 ;  /* 0x200000ffffcfb231 */ /* 0x000fe400003409b9 */
[-C--:B------:R-:W-:Y:S01]  /*e1b0*/  FMUL.FTZ R138, R138, R3.reuse ;  /* 0x000000038a8a7220 */ /* 0x080fe20000410000 */
[-C--:B------:R-:W-:Y:S01]  /*e1c0*/  FMUL.FTZ R139, R139, R3.reuse ;  /* 0x000000038b8b7220 */ /* 0x080fe20000410000 */
[----:B------:R-:W-:Y:S02]  /*e1d0*/  IMAD.MOV.U32 R28, RZ, RZ, R235 ;  /* 0x000000ffff1c7224 */ /* 0x000fe400078e00eb */
[-C--:B------:R-:W-:Y:S01]  /*e1e0*/  FMUL.FTZ R134, R134, R3.reuse ;  /* 0x0000000386867220 */ /* 0x080fe20000410000 */
[----:B------:R-:W-:Y:S02]  /*e1f0*/  IMAD.MOV.U32 R30, RZ, RZ, R234 ;  /* 0x000000ffff1e7224 */ /* 0x000fe400078e00ea */
        /* <DEDUP_REMOVED lines=10> */
[----:B------:R-:W-:Y:S01]  /*e2a0*/  FADD.FTZ R3, R150, R18 ;  /* 0x0000001296037221 */ /* 0x000fe20000010000 */
[----:B------:R-:W-:Y:S01]  /*e2b0*/  @!P3 PRMT R185, R207, 0x5410, RZ ;  /* 0x00005410cfb9b816 */ /* 0x000fe200000000ff */
[----:B------:R-:W-:-:S02]  /*e2c0*/  IMAD.MOV.U32 R207, RZ, RZ, R35 ;  /* 0x000000ffffcf7224 */ /* 0x000fc400078e0023 */
[----:B------:R-:W-:Y:S02]  /*e2d0*/  IMAD.MOV.U32 R35, RZ, RZ, R11 ;  /* 0x000000ffff237224 */ /* 0x000fe400078e000b */
[----:B------:R-:W-:Y:S01]  /*e2e0*/  FADD.FTZ R11, R145, R3 ;  /* 0x00000003910b7221 */ /* 0x000fe20000010000 */
[----:B------:R-:W-:Y:S01]  /*e2f0*/  @!P4 HFMA2.BF16_V2 R101, -RZ.H0_H0, RZ.H0_H0, -R182.H0_H0 ;  /* 0x200000ffff65c231 */ /* 0x000fe200003409b6 */
[----:B------:R-:W-:Y:S01]  /*e300*/  PRMT R194, R182, 0x5410, R181 ;  /* 0x00005410b6c27816 */ /* 0x000fe200000000b5 */
[----:B------:R-:W-:Y:S02]  /*e310*/  @P1 HFMA2.BF16_V2 R100, -RZ.H0_H0, RZ.H0_H0, -R181.H0_H0 ;  /* 0x200000ffff641231 */ /* 0x000fe400003409b5 */
[----:B------:R-:W-:Y:S01]  /*e320*/  IMAD.MOV.U32 R67, RZ, RZ, R30 ;  /* 0x000000ffff437224 */ /* 0x000fe200078e001e */
[----:B------:R-:W-:Y:S01]  /*e330*/  @!P4 PRMT R182, R101, 0x5410, RZ ;  /* 0x0000541065b6c816 */ /* 0x000fe200000000ff */
[----:B------:R-:W-:Y:S02]  /*e340*/  IMAD.MOV.U32 R101, RZ, RZ, R35 ;  /* 0x000000ffff657224 */ /* 0x000fe400078e0023 */
[----:B------:R-:W-:Y:S01]  /*e350*/  IMAD.MOV.U32 R30, RZ, RZ, R34 ;  /* 0x000000ffff1e7224 */ /* 0x000fe200078e0022 */
[----:B------:R-:W-:Y:S01]  /*e360*/  @P1 PRMT R181, R100, 0x5410, RZ ;  /* 0x0000541064b51816 */ /* 0x000fe200000000ff */
[----:B------:R-:W-:-:S02]  /*e370*/  IMAD.MOV.U32 R100, RZ, RZ, R207 ;  /* 0x000000ffff647224 */ /* 0x000fc400078e00cf */
[----:B------:R-:W-:Y:S01]  /*e380*/  IMAD.MOV.U32 R207, RZ, RZ, R48 ;  /* 0x000000ffffcf7224 */ /* 0x000fe200078e0030 */
[----:B------:R-:W-:Y:S01]  /*e390*/  MUFU.EX2 R18, R58 ;  /* 0x0000003a00127308 */ /* 0x000fe20000000800 */
[----:B--2---:R-:W-:-:S05]  /*e3a0*/  LOP3.LUT R2, R6, UR34, R9, 0x96, !PT ;  /* 0x0000002206027c12 */ /* 0x004fca000f8e9609 */
[----:B------:R-:W-:-:S05]  /*e3b0*/  IMAD.WIDE.U32 R2, R2, -0x2daee0ad, RZ ;  /* 0xd2511f5302027825 */ /* 0x000fca00078e00ff */
[----:B------:R-:W-:Y:S02]  /*e3c0*/  LOP3.LUT R0, R246, UR32, R3, 0x96, !PT ;  /* 0x00000020f6007c12 */ /* 0x000fe4000f8e9603 */
[----:B------:R-:W-:Y:S01]  /*e3d0*/  LOP3.LUT R3, R8, UR33, R245, 0x96, !PT ;  /* 0x0000002108037c12 */ /* 0x000fe2000f8e96f5 */
[----:B------:R1:W5:Y:S02]  /*e3e0*/  LDL.LU.64 R246, [R1+0x150] ;  /* 0x0001500001f67983 */ /* 0x0003640000300a00 */
[----:B------:R-:W-:-:S04]  /*e3f0*/  IMAD.WIDE.U32 R6, R0, -0x326172a9, RZ ;  /* 0xcd9e8d5700067825 */ /* 0x000fc800078e00ff */
[----:B------:R-:W-:Y:S01]  /*e400*/  IMAD.WIDE.U32 R4, R3, -0x2daee0ad, RZ ;  /* 0xd2511f5303047825 */ /* 0x000fe200078e00ff */
[----:B------:R-:W-:Y:S02]  /*e410*/  LOP3.LUT R3, R244, UR17, R7, 0x96, !PT ;  /* 0x00000011f4037c12 */ /* 0x000fe4000f8e9607 */
[----:B------:R1:W5:Y:S02]  /*e420*/  LDL.LU.64 R244, [R1+0x148] ;  /* 0x0001480001f47983 */ /* 0x0003640000300a00 */
[----:B------:R-:W-:Y:S01]  /*e430*/  LOP3.LUT R0, R2, UR31, R5, 0x96, !PT ;  /* 0x0000001f02007c12 */ /* 0x000fe2000f8e9605 */
[----:B------:R-:W-:-:S05]  /*e440*/  IMAD.WIDE.U32 R2, R3, -0x2daee0ad, RZ ;  /* 0xd2511f5303027825 */ /* 0x000fca00078e00ff */
[----:B------:R-:W-:Y:S01]  /*e450*/  LOP3.LUT R3, R4, UR26, R3, 0x96, !PT ;  /* 0x0000001a04037c12 */ /* 0x000fe2000f8e9603 */
[----:B------:R-:W-:-:S05]  /*e460*/  IMAD.WIDE.U32 R4, R0, -0x326172a9, RZ ;  /* 0xcd9e8d5700047825 */ /* 0x000fca00078e00ff */
[----:B------:R-:W-:-:S05]  /*e470*/  LOP3.LUT R0, R6, UR16, R5, 0x96, !PT ;  /* 0x0000001006007c12 */ /* 0x000fca000f8e9605 */
[----:B------:R-:W-:-:S05]  /*e480*/  IMAD.WIDE.U32 R6, R0, -0x2daee0ad, RZ ;  /* 0xd2511f5300067825 */ /* 0x000fca00078e00ff */
[----:B------:R-:W-:Y:S01]  /*e490*/  LOP3.LUT R0, R2, UR24, R7, 0x96, !PT ;  /* 0x0000001802007c12 */ /* 0x000fe2000f8e9607 */
[----:B------:R-:W-:-:S04]  /*e4a0*/  IMAD.WIDE.U32 R2, R3, -0x326172a9, RZ ;  /* 0xcd9e8d5703027825 */ /* 0x000fc800078e00ff */
[----:B------:R-:W-:-:S05]  /*e4b0*/  IMAD.WIDE.U32 R34, R0, -0x326172a9, RZ ;  /* 0xcd9e8d5700227825 */ /* 0x000fca00078e00ff */
[----:B------:R-:W-:-:S04]  /*e4c0*/  LOP3.LUT R48, R2, UR13, R35, 0x96, !PT ;  /* 0x0000000d02307c12 */ /* 0x000fc8000f8e9623 */
[----:B------:R-:W-:-:S04]  /*e4d0*/  LOP3.LUT R0, R48, 0xff, RZ, 0xc0, !PT ;  /* 0x000000ff30007812 */ /* 0x000fc800078ec0ff */
[----:B------:R-:W-:Y:S02]  /*e4e0*/  ISETP.LE.U32.AND P3, PT, R0, UR12, PT ;  /* 0x0000000c00007c0c */ /* 0x000fe4000bf63070 */
[----:B------:R-:W-:-:S04]  /*e4f0*/  LOP3.LUT R0, R48, 0xffff, RZ, 0xc0, !PT ;  /* 0x0000ffff30007812 */ /* 0x000fc800078ec0ff */
[----:B------:R-:W-:-:S04]  /*e500*/  SHF.R.U32.HI R0, RZ, 0x8, R0 ;  /* 0x00000008ff007819 */ /* 0x000fc80000011600 */
[----:B------:R-:W-:-:S04]  /*e510*/  LOP3.LUT R0, R0, 0xffff, RZ, 0xc0, !PT ;  /* 0x0000ffff00007812 */ /* 0x000fc800078ec0ff */
[----:B------:R-:W-:Y:S02]  /*e520*/  ISETP.LE.U32.AND P1, PT, R0, UR12, PT ;  /* 0x0000000c00007c0c */ /* 0x000fe4000bf23070 */
[----:B------:R-:W-:Y:S02]  /*e530*/  PRMT R0, R48, 0x7632, R0 ;  /* 0x0000763230007816 */ /* 0x000fe40000000000 */
[----:B------:R-:W-:Y:S01]  /*e540*/  PRMT R5, R27, 0x7610, R5 ;  /* 0x000076101b057816 */ /* 0x000fe20000000005 */
[----:B------:R-:W-:Y:S01]  /*e550*/  IMAD.MOV.U32 R27, RZ, RZ, R28 ;  /* 0x000000ffff1b7224 */ /* 0x000fe200078e001c */
[----:B------:R-:W-:Y:S01]  /*e560*/  LOP3.LUT R0, R0, 0xff, RZ, 0xc0, !PT ;  /* 0x000000ff00007812 */ /* 0x000fe200078ec0ff */
[----:B------:R-:W-:Y:S02]  /*e570*/  IMAD.MOV.U32 R28, RZ, RZ, R19 ;  /* 0x000000ffff1c7224 */ /* 0x000fe400078e0013 */
[----:B------:R-:W2:Y:S01]  /*e580*/  MUFU.EX2 R19, R57 ;  /* 0x0000003900137308 */ /* 0x000ea20000000800 */
[----:B------:R-:W-:Y:S01]  /*e590*/  ISETP.LE.U32.AND P5, PT, R0, UR12, PT ;  /* 0x0000000c00007c0c */ /* 0x000fe2000bfa3070 */
[----:B------:R-:W-:-:S05]  /*e5a0*/  IMAD.MOV.U32 R0, RZ, RZ, R34 ;  /* 0x000000ffff007224 */ /* 0x000fca00078e0022 */
[----:B------:R-:W-:Y:S01]  /*e5b0*/  LOP3.LUT R0, R0, 0xff, RZ, 0xc0, !PT ;  /* 0x000000ff00007812 */ /* 0x000fe200078ec0ff */
[----:B------:R-:W-:-:S03]  /*e5c0*/  IMAD.MOV.U32 R7, RZ, RZ, R10 ;  /* 0x000000ffff077224 */ /* 0x000fc600078e000a */
[----:B------:R-:W-:Y:S02]  /*e5d0*/  ISETP.LE.U32.AND P4, PT, R0, UR12, PT ;  /* 0x0000000c00007c0c */ /* 0x000fe4000bf83070 */
[----:B--2---:R-:W-:Y:S02]  /*e5e0*/  F2FP.BF16.F32.PACK_AB R0, R19, R18 ;  /* 0x000000121300723e */ /* 0x004fe400000010ff */
[----:B------:R-:W-:Y:S01]  /*e5f0*/  LOP3.LUT R10, R4, UR15, R3, 0x96, !PT ;  /* 0x0000000f040a7c12 */ /* 0x000fe2000f8e9603 */
[----:B------:R-:W-:Y:S01]  /*e600*/  FADD.FTZ R3, R163, R11 ;  /* 0x0000000ba3037221 */ /* 0x000fe20000010000 */
[----:B------:R-:W-:Y:S01]  /*e610*/  FADD.FTZ R2, R16, R13 ;  /* 0x0000000d10027221 */ /* 0x000fe20000010000 */
[----:B------:R-:W-:Y:S01]  /*e620*/  IMAD.MOV.U32 R11, RZ, RZ, R17 ;  /* 0x000000ffff0b7224 */ /* 0x000fe200078e0011 */
[C---:B------:R-:W-:Y:S01]  /*e630*/  PRMT R175, R0.reuse, 0x7632, R175 ;  /* 0x0000763200af7816 */ /* 0x040fe200000000af */
[----:B------:R-:W-:Y:S04]  /*e640*/  MUFU.EX2 R16, R54 ;  /* 0x0000003600107308 */ /* 0x000fe80000000800 */
[----:B------:R-:W2:Y:S01]  /*e650*/  MUFU.EX2 R17, R53 ;  /* 0x0000003500117308 */ /* 0x000ea20000000800 */
[----:B------:R-:W-:Y:S01]  /*e660*/  PRMT R179, R0, 0x7610, R179 ;  /* 0x0000761000b37816 */ /* 0x000fe200000000b3 */
[----:B------:R-:W-:-:S02]  /*e670*/  @!P1 HFMA2.BF16_V2 R76, -RZ.H0_H0, RZ.H0_H0, -R175.H0_H0 ;  /* 0x200000ffff4c9231 */ /* 0x000fc400003409af */
[----:B------:R-:W-:Y:S01]  /*e680*/  FADD.FTZ R4, R161, R15 ;  /* 0x0000000fa1047221 */ /* 0x000fe20000010000 */
[----:B------:R-:W-:Y:S01]  /*e690*/  SHF.R.U32.HI R0, RZ, 0x18, R48 ;  /* 0x00000018ff007819 */ /* 0x000fe20000011630 */
[----:B------:R-:W-:Y:S01]  /*e6a0*/  IMAD.MOV.U32 R15, RZ, RZ, R11 ;  /* 0x000000ffff0f7224 */ /* 0x000fe200078e000b */
[----:B------:R-:W-:Y:S02]  /*e6b0*/  PRMT R11, R179, 0x5410, R175 ;  /* 0x00005410b30b7816 */ /* 0x000fe400000000af */
[----:B------:R-:W-:Y:S02]  /*e6c0*/  @!P1 PRMT R175, R76, 0x5410, RZ ;  /* 0x000054104caf9816 */ /* 0x000fe400000000ff */
[----:B------:R-:W-:Y:S02]  /*e6d0*/  ISETP.LE.U32.AND P1, PT, R0, UR12, PT ;  /* 0x0000000c00007c0c */ /* 0x000fe4000bf23070 */
[----:B------:R-:W-:Y:S02]  /*e6e0*/  PRMT R13, R5, 0x7610, R13 ;  /* 0x00007610050d7816 */ /* 0x000fe4000000000d */
[----:B--2---:R-:W-:Y:S01]  /*e6f0*/  F2FP.BF16.F32.PACK_AB R0, R17, R16 ;  /* 0x000000101100723e */ /* 0x004fe200000010ff */
[----:B------:R-:W-:Y:S01]  /*e700*/  FADD.FTZ R5, R20, R2 ;  /* 0x0000000214057221 */ /* 0x000fe20000010000 */
[----:B------:R-:W-:-:S02]  /*e710*/  IMAD.MOV.U32 R20, RZ, RZ, R21 ;  /* 0x000000ffff147224 */ /* 0x000fc400078e0015 */
[----:B------:R2:W-:Y:S01]  /*e720*/  MUFU.EX2 R21, R55 ;  /* 0x0000003700157308 */ /* 0x0005e20000000800 */
[C---:B------:R-:W-:Y:S02]  /*e730*/  PRMT R174, R0.reuse, 0x7610, R174 ;  /* 0x0000761000ae7816 */ /* 0x040fe400000000ae */
[----:B------:R-:W-:-:S03]  /*e740*/  PRMT R173, R0, 0x7632, R173 ;  /* 0x0000763200ad7816 */ /* 0x000fc600000000ad */
[----:B------:R-:W-:Y:S02]  /*e750*/  @!P5 HFMA2.BF16_V2 R79, -RZ.H0_H0, RZ.H0_H0, -R174.H0_H0 ;  /* 0x200000ffff4fd231 */ /* 0x000fe400003409ae */
[----:B------:R-:W-:Y:S02]  /*e760*/  @!P1 HFMA2.BF16_V2 R78, -RZ.H0_H0, RZ.H0_H0, -R173.H0_H0 ;  /* 0x200000ffff4e9231 */ /* 0x000fe400003409ad */
[----:B--2---:R-:W-:Y:S02]  /*e770*/  IMAD.MOV.U32 R55, RZ, RZ, R29 ;  /* 0x000000ffff377224 */ /* 0x004fe400078e001d */
[----:B------:R-:W2:Y:S01]  /*e780*/  MUFU.EX2 R29, R63 ;  /* 0x0000003f001d7308 */ /* 0x000ea20000000800 */
[----:B------:R-:W-:Y:S01]  /*e790*/  @!P3 HFMA2.BF16_V2 R77, -RZ.H0_H0, RZ.H0_H0, -R179.H0_H0 ;  /* 0x200000ffff4db231 */ /* 0x000fe200003409b3 */
[----:B------:R-:W-:Y:S02]  /*e7a0*/  PRMT R76, R174, 0x5410, R173 ;  /* 0x00005410ae4c7816 */ /* 0x000fe400000000ad */
[----:B------:R-:W-:Y:S01]  /*e7b0*/  @!P5 PRMT R174, R79, 0x5410, RZ ;  /* 0x000054104faed816 */ /* 0x000fe200000000ff */
[----:B------:R-:W-:Y:S01]  /*e7c0*/  IMAD.MOV.U32 R79, RZ, RZ, R45 ;  /* 0x000000ffff4f7224 */ /* 0x000fe200078e002d */
[----:B------:R-:W-:Y:S01]  /*e7d0*/  @!P1 PRMT R173, R78, 0x5410, RZ ;  /* 0x000054104ead9816 */ /* 0x000fe200000000ff */
[----:B------:R-:W-:Y:S01]  /*e7e0*/  IMAD.MOV.U32 R78, RZ, RZ, R44 ;  /* 0x000000ffff4e7224 */ /* 0x000fe200078e002c */
[----:B------:R-:W-:Y:S01]  /*e7f0*/  PRMT R0, R34, 0x7771, RZ ;  /* 0x0000777122007816 */ /* 0x000fe200000000ff */
[----:B------:R-:W-:Y:S01]  /*e800*/  IMAD.WIDE.U32 R44, R10, -0x2daee0ad, RZ ;  /* 0xd2511f530a2c7825 */ /* 0x000fe200078e00ff */
[----:B------:R-:W-:-:S02]  /*e810*/  @!P3 PRMT R179, R77, 0x5410, RZ ;  /* 0x000054104db3b816 */ /* 0x000fc400000000ff */
[----:B------:R-:W-:Y:S02]  /*e820*/  ISETP.GT.U32.AND P3, PT, R0, UR12, PT ;  /* 0x0000000c00007c0c */ /* 0x000fe4000bf64070 */
[----:B--2---:R-:W-:Y:S02]  /*e830*/  F2FP.BF16.F32.PACK_AB R0, R29, R21 ;  /* 0x000000151d00723e */ /* 0x004fe400000010ff */
[----:B------:R-:W-:Y:S02]  /*e840*/  LOP3.LUT R45, R6, UR22, R45, 0x96, !PT ;  /* 0x00000016062d7c12 */ /* 0x000fe4000f8e962d */
[C---:B------:R-:W-:Y:S02]  /*e850*/  PRMT R170, R0.reuse, 0x7610, R170 ;  /* 0x0000761000aa7816 */ /* 0x040fe400000000aa */
[----:B------:R-:W-:Y:S02]  /*e860*/  PRMT R171, R0, 0x7632, R171 ;  /* 0x0000763200ab7816 */ /* 0x000fe400000000ab */
[----:B------:R-:W-:Y:S01]  /*e870*/  LOP3.LUT R0, R45, 0xffff, RZ, 0xc0, !PT ;  /* 0x0000ffff2d007812 */ /* 0x000fe200078ec0ff */
[----:B------:R-:W-:-:S02]  /*e880*/  IMAD.MOV.U32 R77, RZ, RZ, R7 ;  /* 0x000000ffff4d7224 */ /* 0x000fc400078e0007 */
[----:B------:R-:W-:Y:S01]  /*e890*/  FADD.FTZ R7, R151, R3 ;  /* 0x0000000397077221 */ /* 0x000fe20000010000 */
[----:B------:R-:W-:Y:S01]  /*e8a0*/  IMAD.MOV.U32 R63, RZ, RZ, R11 ;  /* 0x000000ffff3f7224 */ /* 0x000fe200078e000b */
[----:B------:R-:W-:Y:S01]  /*e8b0*/  SHF.R.U32.HI R0, RZ, 0x8, R0 ;  /* 0x00000008ff007819 */ /* 0x000fe20000011600 */
[----:B------:R-:W-:Y:S01]  /*e8c0*/  FADD.FTZ R3, R23, R5 ;  /* 0x0000000517037221 */ /* 0x000fe20000010000 */
[----:B------:R-:W-:Y:S02]  /*e8d0*/  IMAD.MOV.U32 R23, RZ, RZ, R20 ;  /* 0x000000ffff177224 */ /* 0x000fe400078e0014 */
[----:B------:R2:W-:Y:S01]  /*e8e0*/  MUFU.EX2 R20, R64 ;  /* 0x0000004000147308 */ /* 0x0005e20000000800 */
[----:B------:R-:W-:Y:S01]  /*e8f0*/  LOP3.LUT R0, R0, 0xffff, RZ, 0xc0, !PT ;  /* 0x0000ffff00007812 */ /* 0x000fe200078ec0ff */
[----:B------:R-:W-:Y:S02]  /*e900*/  @P3 HFMA2.BF16_V2 R80, -RZ.H0_H0, RZ.H0_H0, -R171.H0_H0 ;  /* 0x200000ffff503231 */ /* 0x000fe400003409ab */
[----:B------:R-:W-:Y:S01]  /*e910*/  IMAD.MOV.U32 R11, RZ, RZ, R79 ;  /* 0x000000ffff0b7224 */ /* 0x000fe200078e004f */
[----:B------:R-:W-:Y:S01]  /*e920*/  ISETP.LE.U32.AND P1, PT, R0, UR12, PT ;  /* 0x0000000c00007c0c */ /* 0x000fe2000bf23070 */
[----:B------:R-:W-:Y:S01]  /*e930*/  IMAD.MOV.U32 R79, RZ, RZ, R206 ;  /* 0x000000ffff4f7224 */ /* 0x000fe200078e00ce */
[----:B------:R-:W-:Y:S01]  /*e940*/  PRMT R0, R34, 0x7772, RZ ;  /* 0x0000777222007816 */ /* 0x000fe200000000ff */
[----:B--2---:R-:W-:-:S02]  /*e950*/  IMAD.MOV.U32 R64, RZ, RZ, R63 ;  /* 0x000000ffff407224 */ /* 0x004fc400078e003f */
[----:B------:R-:W-:Y:S02]  /*e960*/  IMAD.MOV.U32 R63, RZ, RZ, R77 ;  /* 0x000000ffff3f7224 */ /* 0x000fe400078e004d */
[----:B------:R-:W-:Y:S02]  /*e970*/  IMAD.MOV.U32 R77, RZ, RZ, R207 ;  /* 0x000000ffff4d7224 */ /* 0x000fe400078e00cf */
[----:B------:R-:W-:Y:S02]  /*e980*/  IMAD.MOV.U32 R207, RZ, RZ, R28 ;  /* 0x000000ffffcf7224 */ /* 0x000fe400078e001c */
[----:B------:R-:W2:Y:S01]  /*e990*/  MUFU.EX2 R28, R59 ;  /* 0x0000003b001c7308 */ /* 0x000ea20000000800 */
[----:B------:R-:W-:Y:S02]  /*e9a0*/  PRMT R206, R170, 0x5410, R171 ;  /* 0x00005410aace7816 */ /* 0x000fe400000000ab */
[----:B------:R-:W-:Y:S02]  /*e9b0*/  @P3 PRMT R171, R80, 0x5410, RZ ;  /* 0x0000541050ab3816 */ /* 0x000fe400000000ff */
[----:B------:R-:W-:-:S02]  /*e9c0*/  ISETP.GT.U32.AND P3, PT, R0, UR12, PT ;  /* 0x0000000c00007c0c */ /* 0x000fc4000bf64070 */
[----:B------:R-:W-:-:S04]  /*e9d0*/  PRMT R0, R34, 0x7773, RZ ;  /* 0x0000777322007816 */ /* 0x000fc800000000ff */
[----:B------:R-:W-:Y:S02]  /*e9e0*/  ISETP.GT.U32.AND P5, PT, R0, UR12, PT ;  /* 0x0000000c00007c0c */ /* 0x000fe4000bfa4070 */
[----:B--2---:R-:W-:Y:S01]  /*e9f0*/  F2FP.BF16.F32.PACK_AB R0, R28, R20 ;  /* 0x000000141c00723e */ /* 0x004fe200000010ff */
[----:B------:R-:W-:-:S03]  /*ea00*/  @!P4 HFMA2.BF16_V2 R81, -RZ.H0_H0, RZ.H0_H0, -R170.H0_H0 ;  /* 0x200000ffff51c231 */ /* 0x000fc600003409aa */
[C---:B------:R-:W-:Y:S02]  /*ea10*/  PRMT R168, R0.reuse, 0x7632, R168 ;  /* 0x0000763200a87816 */ /* 0x040fe400000000a8 */
[----:B------:R-:W-:Y:S01]  /*ea20*/  PRMT R169, R0, 0x7610, R169 ;  /* 0x0000761000a97816 */ /* 0x000fe200000000a9 */
[----:B------:R-:W-:Y:S01]  /*ea30*/  IMAD.MOV.U32 R10, RZ, RZ, R78 ;  /* 0x000000ffff0a7224 */ /* 0x000fe200078e004e */
[----:B------:R-:W-:-:S03]  /*ea40*/  @!P4 PRMT R170, R81, 0x5410, RZ ;  /* 0x0000541051aac816 */ /* 0x000fc600000000ff */
[----:B------:R-:W-:Y:S02]  /*ea50*/  @P5 HFMA2.BF16_V2 R82, -RZ.H0_H0, RZ.H0_H0, -R168.H0_H0 ;  /* 0x200000ffff525231 */ /* 0x000fe400003409a8 */
[----:B------:R-:W-:Y:S02]  /*ea60*/  IMAD.MOV.U32 R6, RZ, RZ, R176 ;  /* 0x000000ffff067224 */ /* 0x000fe400078e00b0 */
[----:B------:R-:W-:Y:S01]  /*ea70*/  FADD.FTZ R2, R56, R4 ;  /* 0x0000000438027221 */ /* 0x000fe20000010000 */
[----:B------:R-:W-:Y:S01]  /*ea80*/  IMAD.MOV.U32 R78, RZ, RZ, R55 ;  /* 0x000000ffff4e7224 */ /* 0x000fe200078e0037 */
[----:B------:R-:W-:Y:S01]  /*ea90*/  PRMT R56, R169, 0x5410, R168 ;  /* 0x00005410a9387816 */ /* 0x000fe200000000a8 */
[----:B------:R-:W-:Y:S01]  /*eaa0*/  IMAD.MOV.U32 R81, RZ, RZ, R76 ;  /* 0x000000ffff517224 */ /* 0x000fe200078e004c */
[----:B------:R-:W-:Y:S01]  /*eab0*/  PRMT R80, R13, 0x7610, R80 ;  /* 0x000076100d507816 */ /* 0x000fe20000000050 */
[----:B------:R-:W-:Y:S01]  /*eac0*/  IMAD.MOV.U32 R55, RZ, RZ, R27 ;  /* 0x000000ffff377224 */ /* 0x000fe200078e001b */
[----:B------:R-:W-:Y:S01]  /*ead0*/  PRMT R0, R45, 0x7632, R0 ;  /* 0x000076322d007816 */ /* 0x000fe20000000000 */
[----:B------:R-:W-:Y:S01]  /*eae0*/  IMAD.MOV.U32 R76, RZ, RZ, R30 ;  /* 0x000000ffff4c7224 */ /* 0x000fe200078e001e */
[----:B------:R-:W-:Y:S01]  /*eaf0*/  MUFU.EX2 R27, R167 ;  /* 0x000000a7001b7308 */ /* 0x000fe20000000800 */
[----:B------:R-:W-:Y:S01]  /*eb00*/  @P5 PRMT R168, R82, 0x5410, RZ ;  /* 0x0000541052a85816 */ /* 0x000fe200000000ff */
[----:B------:R-:W-:Y:S01]  /*eb10*/  IMAD.MOV.U32 R82, RZ, RZ, R6 ;  /* 0x000000ffff527224 */ /* 0x000fe200078e0006 */
[----:B------:R-:W-:Y:S01]  /*eb20*/  SHF.R.U32.HI R13, RZ, 0x5, R178 ;  /* 0x00000005ff0d7819 */ /* 0x000fe200000116b2 */
[----:B------:R-:W2:Y:S01]  /*eb30*/  MUFU.EX2 R30, R166 ;  /* 0x000000a6001e7308 */ /* 0x000ea20000000800 */
[----:B------:R-:W-:-:S02]  /*eb40*/  @P3 HFMA2.BF16_V2 R83, -RZ.H0_H0, RZ.H0_H0, -R169.H0_H0 ;  /* 0x200000ffff533231 */ /* 0x000fc400003409a9 */
[----:B------:R-:W-:Y:S01]  /*eb50*/  IMAD.U32 R6, RZ, RZ, UR20 ;  /* 0x00000014ff067e24 */ /* 0x000fe2000f8e00ff */
[----:B------:R-:W-:Y:S01]  /*eb60*/  LOP3.LUT R0, R0, 0xff, RZ, 0xc0, !PT ;  /* 0x000000ff00007812 */ /* 0x000fe200078ec0ff */
[----:B------:R-:W-:Y:S02]  /*eb70*/  FADD.FTZ R5, R162, R7 ;  /* 0x00000007a2057221 */ /* 0x000fe40000010000 */
[----:B------:R-:W-:Y:S01]  /*eb80*/  IMAD R6, R6, 0x8, R13 ;  /* 0x0000000806067824 */ /* 0x000fe200078e020d */
[----:B------:R-:W-:Y:S01]  /*eb90*/  @P3 PRMT R169, R83, 0x5410, RZ ;  /* 0x0000541053a93816 */ /* 0x000fe200000000ff */
[----:B------:R-:W-:Y:S01]  /*eba0*/  FADD.FTZ R4, R62, R2 ;  /* 0x000000023e047221 */ /* 0x000fe20000010000 */
[----:B------:R-:W-:Y:S01]  /*ebb0*/  ISETP.LE.U32.AND P3, PT, R0, UR12, PT ;  /* 0x0000000c00007c0c */ /* 0x000fe2000bf63070 */
[----:B------:R-:W-:Y:S01]  /*ebc0*/  IMAD.MOV.U32 R7, RZ, RZ, R177 ;  /* 0x000000ffff077224 */ /* 0x000fe200078e00b1 */
[----:B------:R-:W-:Y:S01]  /*ebd0*/  LOP3.LUT R2, R45, 0xff, RZ, 0xc0, !PT ;  /* 0x000000ff2d027812 */ /* 0x000fe200078ec0ff */
[----:B------:R-:W-:-:S02]  /*ebe0*/  IMAD.MOV.U32 R0, RZ, RZ, R44 ;  /* 0x000000ffff007224 */ /* 0x000fc400078e002c */
[----:B------:R-:W-:Y:S01]  /*ebf0*/  FADD.FTZ R3, R32, R3 ;  /* 0x0000000320037221 */ /* 0x000fe20000010000 */
[----:B------:R-:W-:Y:S01]  /*ec00*/  VIADD R6, R6, 0x4 ;  /* 0x0000000406067836 */ /* 0x000fe20000000000 */
[----:B------:R-:W-:Y:S01]  /*ec10*/  ISETP.LE.U32.AND P4, PT, R2, UR12, PT ;  /* 0x0000000c02007c0c */ /* 0x000fe2000bf83070 */
[----:B------:R-:W-:Y:S01]  /*ec20*/  IMAD.MOV.U32 R83, RZ, RZ, R7 ;  /* 0x000000ffff537224 */ /* 0x000fe200078e0007 */
[----:B--2---:R-:W-:Y:S01]  /*ec30*/  F2FP.BF16.F32.PACK_AB R2, R30, R27 ;  /* 0x0000001b1e02723e */ /* 0x004fe200000010ff */
[----:B------:R-:W-:Y:S01]  /*ec40*/  IMAD.WIDE.U32 R6, R6, -0x326172a9, RZ ;  /* 0xcd9e8d5706067825 */ /* 0x000fe200078e00ff */
[----:B------:R-:W-:Y:S01]  /*ec50*/  LOP3.LUT R0, R0, 0xff, RZ, 0xc0, !PT ;  /* 0x000000ff00007812 */ /* 0x000fe200078ec0ff */
[----:B------:R1:W5:Y:S01]  /*ec60*/  LDL.LU.64 R176, [R1+0x140] ;  /* 0x0001400001b07983 */ /* 0x0003620000300a00 */
[C---:B------:R-:W-:Y:S02]  /*ec70*/  PRMT R167, R2.reuse, 0x7610, R167 ;  /* 0x0000761002a77816 */ /* 0x040fe400000000a7 */
[----:B------:R-:W-:Y:S01]  /*ec80*/  PRMT R166, R2, 0x7632, R166 ;  /* 0x0000763202a67816 */ /* 0x000fe200000000a6 */
[----:B------:R-:W-:Y:S01]  /*ec90*/  FADD.FTZ R2, R50, R5 ;  /* 0x0000000532027221 */ /* 0x000fe20000010000 */
[----:B------:R-:W-:-:S02]  /*eca0*/  ISETP.LE.U32.AND P5, PT, R0, UR12, PT ;  /* 0x0000000c00007c0c */ /* 0x000fc4000bfa3070 */
[----:B------:R-:W-:Y:S01]  /*ecb0*/  LOP3.LUT R0, R6, UR34, R9, 0x96, !PT ;  /* 0x0000002206007c12 */ /* 0x000fe2000f8e9609 */
[----:B------:R-:W-:Y:S01]  /*ecc0*/  IMAD.MOV.U32 R9, RZ, RZ, R11 ;  /* 0x000000ffff097224 */ /* 0x000fe200078e000b */
[----:B------:R-:W-:Y:S01]  /*ecd0*/  LOP3.LUT R6, R8, UR33, R83, 0x96, !PT ;  /* 0x0000002108067c12 */ /* 0x000fe2000f8e9653 */
[----:B------:R-:W-:Y:S01]  /*ece0*/  FADD.FTZ R13, R22, R3 ;  /* 0x00000003160d7221 */ /* 0x000fe20000010000 */
[----:B------:R-:W-:Y:S01]  /*ecf0*/  FADD.FTZ R11, R52, R2 ;  /* 0x00000002340b7221 */ /* 0x000fe20000010000 */
[----:B------:R-:W-:Y:S02]  /*ed00*/  IMAD.MOV.U32 R8, RZ, RZ, R10 ;  /* 0x000000ffff087224 */ /* 0x000fe400078e000a */
[----:B------:R-:W-:-:S04]  /*ed10*/  IMAD.WIDE.U32 R2, R0, -0x2daee0ad, RZ ;  /* 0xd2511f5300027825 */ /* 0x000fc800078e00ff */
[----:B------:R-:W-:Y:S01]  /*ed20*/  FADD.FTZ R10, R42, R4 ;  /* 0x000000042a0a7221 */ /* 0x000fe20000010000 */
[----:B------:R-:W-:-:S05]  /*ed30*/  LOP3.LUT R0, R8, UR32, R3, 0x96, !PT ;  /* 0x0000002008007c12 */ /* 0x000fca000f8e9603 */
[----:B------:R-:W-:-:S05]  /*ed40*/  IMAD.WIDE.U32 R4, R0, -0x326172a9, RZ ;  /* 0xcd9e8d5700047825 */ /* 0x000fca00078e00ff */
[----:B------:R-:W-:Y:S01]  /*ed50*/  LOP3.LUT R3, R82, UR17, R5, 0x96, !PT ;  /* 0x0000001152037c12 */ /* 0x000fe2000f8e9605 */
[----:B------:R-:W-:Y:S02]  /*ed60*/  FADD.FTZ R5, R18, R11 ;  /* 0x0000000b12057221 */ /* 0x000fe40000010000 */
[----:B------:R1:W2:Y:S02]  /*ed70*/  LDL.LU.S16 R11, [R1+0x4] ;  /* 0x00000400010b7983 */ /* 0x0002a40000300600 */
[----:B------:R-:W-:Y:S02]  /*ed80*/  FADD.FTZ R5, R19, R5 ;  /* 0x0000000513057221 */ /* 0x000fe40000010000 */
[----:B------:R1:W3:Y:S01]  /*ed90*/  LDL.LU.S16 R19, [R1+0x8] ;  /* 0x0000080001137983 */ /* 0x0002e20000300600 */
[----:B------:R-:W-:-:S05]  /*eda0*/  IMAD.WIDE.U32 R6, R6, -0x2daee0ad, RZ ;  /* 0xd2511f5306067825 */ /* 0x000fca00078e00ff */
[----:B------:R-:W-:Y:S01]  /*edb0*/  LOP3.LUT R0, R2, UR31, R7, 0x96, !PT ;  /* 0x0000001f02007c12 */ /* 0x000fe2000f8e9607 */
[----:B------:R-:W-:-:S05]  /*edc0*/  IMAD.WIDE.U32 R2, R3, -0x2daee0ad, RZ ;  /* 0xd2511f5303027825 */ /* 0x000fca00078e00ff */
[----:B------:R-:W-:Y:S01]  /*edd0*/  LOP3.LUT R3, R6, UR26, R3, 0x96, !PT ;  /* 0x0000001a06037c12 */ /* 0x000fe2000f8e9603 */
[----:B------:R-:W-:-:S05]  /*ede0*/  IMAD.WIDE.U32 R6, R0, -0x326172a9, RZ ;  /* 0xcd9e8d5700067825 */ /* 0x000fca00078e00ff */
[----:B------:R-:W-:-:S05]  /*edf0*/  LOP3.LUT R0, R4, UR16, R7, 0x96, !PT ;  /* 0x0000001004007c12 */ /* 0x000fca000f8e9607 */
[----:B------:R-:W-:-:S05]  /*ee00*/  IMAD.WIDE.U32 R8, R0, -0x2daee0ad, RZ ;  /* 0xd2511f5300087825 */ /* 0x000fca00078e00ff */
[----:B------:R-:W-:Y:S01]  /*ee10*/  LOP3.LUT R0, R2, UR24, R9, 0x96, !PT ;  /* 0x0000001802007c12 */ /* 0x000fe2000f8e9609 */
[----:B------:R-:W-:Y:S02]  /*ee20*/  IMAD.MOV.U32 R50, RZ, RZ, R23 ;  /* 0x000000ffff327224 */ /* 0x000fe400078e0017 */
[----:B------:R-:W-:-:S04]  /*ee30*/  IMAD.WIDE.U32 R2, R3, -0x326172a9, RZ ;  /* 0xcd9e8d5703027825 */ /* 0x000fc800078e00ff */
[----:B------:R-:W-:-:S05]  /*ee40*/  IMAD.WIDE.U32 R22, R0, -0x326172a9, RZ ;  /* 0xcd9e8d5700167825 */ /* 0x000fca00078e00ff */
[----:B------:R-:W-:-:S04]  /*ee50*/  LOP3.LUT R23, R2, UR13, R23, 0x96, !PT ;  /* 0x0000000d02177c12 */ /* 0x000fc8000f8e9617 */
[----:B------:R-:W-:Y:S01]  /*ee60*/  LOP3.LUT R0, R23, 0xffff, RZ, 0xc0, !PT ;  /* 0x0000ffff17007812 */ /* 0x000fe200078ec0ff */
[----:B------:R-:W-:-:S03]  /*ee70*/  @!P1 HFMA2.BF16_V2 R84, -RZ.H0_H0, RZ.H0_H0, -R166.H0_H0 ;  /* 0x200000ffff549231 */ /* 0x000fc600003409a6 */
[----:B------:R-:W-:Y:S01]  /*ee80*/  SHF.R.U32.HI R0, RZ, 0x8, R0 ;  /* 0x00000008ff007819 */ /* 0x000fe20000011600 */
[----:B------:R-:W4:Y:S03]  /*ee90*/  MUFU.EX2 R2, R51 ;  /* 0x0000003300027308 */ /* 0x000f260000000800 */
[----:B------:R-:W-:Y:S02]  /*eea0*/  LOP3.LUT R0, R0, 0xffff, RZ, 0xc0, !PT ;  /* 0x0000ffff00007812 */ /* 0x000fe400078ec0ff */
[----:B------:R-:W-:Y:S01]  /*eeb0*/  PRMT R35, R167, 0x5410, R166 ;  /* 0x00005410a7237816 */ /* 0x000fe200000000a6 */
[----:B------:R-:W-:Y:S01]  /*eec0*/  IMAD.MOV.U32 R82, RZ, RZ, R15 ;  /* 0x000000ffff527224 */ /* 0x000fe200078e000f */
[----:B------:R-:W-:Y:S02]  /*eed0*/  @!P1 PRMT R166, R84, 0x5410, RZ ;  /* 0x0000541054a69816 */ /* 0x000fe400000000ff */
[----:B------:R-:W-:-:S02]  /*eee0*/  ISETP.LE.U32.AND P1, PT, R0, UR12, PT ;  /* 0x0000000c00007c0c */ /* 0x000fc4000bf23070 */
[----:B------:R-:W-:Y:S01]  /*eef0*/  LOP3.LUT R15, R6, UR15, R3, 0x96, !PT ;  /* 0x0000000f060f7c12 */ /* 0x000fe2000f8e9603 */
[----:B------:R-:W1:Y:S01]  /*ef00*/  MUFU.EX2 R0, R47 ;  /* 0x0000002f00007308 */ /* 0x000e620000000800 */
[----:B------:R-:W-:-:S03]  /*ef10*/  FADD.FTZ R3, R43, R10 ;  /* 0x0000000a2b037221 */ /* 0x000fc60000010000 */
[----:B------:R-:W-:Y:S01]  /*ef20*/  MUFU.EX2 R9, R208 ;  /* 0x000000d000097308 */ /* 0x000fe20000000800 */
[----:B------:R-:W-:Y:S01]  /*ef30*/  FADD.FTZ R4, R16, R3 ;  /* 0x0000000310047221 */ /* 0x000fe20000010000 */
[----:B------:R-:W-:Y:S02]  /*ef40*/  FADD.FTZ R3, R33, R13 ;  /* 0x0000000d21037221 */ /* 0x000fe40000010000 */
[----:B------:R-:W1:Y:S02]  /*ef50*/  MUFU.EX2 R10, R209 ;  /* 0x000000d1000a7308 */ /* 0x000e640000000800 */
[----:B----4-:R-:W-:Y:S01]  /*ef60*/  FADD.FTZ R3, R2, R3 ;  /* 0x0000000302037221 */ /* 0x010fe20000010000 */
[----:B------:R-:W-:Y:S02]  /*ef70*/  @!P4 HFMA2.BF16_V2 R85, -RZ.H0_H0, RZ.H0_H0, -R167.H0_H0 ;  /* 0x200000ffff55c231 */ /* 0x000fe400003409a7 */
[----:B------:R-:W-:Y:S01]  /*ef80*/  FADD.FTZ R7, R17, R4 ;  /* 0x0000000411077221 */ /* 0x000fe20000010000 */
[C---:B-1----:R-:W-:Y:S01]  /*ef90*/  F2FP.BF16.F32.PACK_AB R4, R0.reuse, R2 ;  /* 0x000000020004723e */ /* 0x042fe200000010ff */
[----:B------:R-:W-:Y:S01]  /*efa0*/  FADD.FTZ R6, R0, R3 ;  /* 0x0000000300067221 */ /* 0x000fe20000010000 */
[----:B------:R-:W-:-:S02]  /*efb0*/  SHF.R.U32.HI R0, RZ, 0x18, R45 ;  /* 0x00000018ff007819 */ /* 0x000fc4000001162d */
[----:B------:R-:W-:Y:S01]  /*efc0*/  @!P4 PRMT R167, R85, 0x5410, RZ ;  /* 0x0000541055a7c816 */ /* 0x000fe200000000ff */
[----:B------:R-:W-:Y:S01]  /*efd0*/  MUFU.EX2 R215, R215 ;  /* 0x000000d700d77308 */ /* 0x000fe20000000800 */
[----:B------:R-:W-:Y:S02]  /*efe0*/  ISETP.LE.U32.AND P4, PT, R0, UR12, PT ;  /* 0x0000000c00007c0c */ /* 0x000fe4000bf83070 */
[----:B------:R-:W-:Y:S01]  /*eff0*/  F2FP.BF16.F32.PACK_AB R0, R10, R9 ;  /* 0x000000090a00723e */ /* 0x000fe200000010ff */
[----:B------:R-:W1:Y:S03]  /*f000*/  MUFU.EX2 R217, R217 ;  /* 0x000000d900d97308 */ /* 0x000e660000000800 */
[C---:B------:R-:W-:Y:S02]  /*f010*/  PRMT R161, R0.reuse, 0x7610, R161 ;  /* 0x0000761000a17816 */ /* 0x040fe400000000a1 */
[----:B------:R-:W-:-:S03]  /*f020*/  PRMT R163, R0, 0x7632, R163 ;  /* 0x0000763200a37816 */ /* 0x000fc600000000a3 */
[----:B------:R-:W-:Y:S01]  /*f030*/  @!P3 HFMA2.BF16_V2 R86, -RZ.H0_H0, RZ.H0_H0, -R161.H0_H0 ;  /* 0x200000ffff56b231 */ /* 0x000fe200003409a1 */
[----:B------:R-:W-:Y:S02]  /*f040*/  PRMT R0, R44, 0x7771, RZ ;  /* 0x000077712c007816 */ /* 0x000fe400000000ff */
[----:B------:R-:W-:Y:S02]  /*f050*/  PRMT R42, R161, 0x5410, R163 ;  /* 0x00005410a12a7816 */ /* 0x000fe400000000a3 */
[----:B------:R-:W-:Y:S02]  /*f060*/  @!P3 PRMT R161, R86, 0x5410, RZ ;  /* 0x0000541056a1b816 */ /* 0x000fe400000000ff */
[----:B-1----:R-:W-:Y:S02]  /*f070*/  F2FP.BF16.F32.PACK_AB R2, R217, R215 ;  /* 0x000000d7d902723e */ /* 0x002fe400000010ff */
[----:B------:R-:W-:Y:S01]  /*f080*/  ISETP.GT.U32.AND P3, PT, R0, UR12, PT ;  /* 0x0000000c00007c0c */ /* 0x000fe2000bf64070 */
[----:B------:R-:W-:-:S02]  /*f090*/  IMAD.MOV.U32 R83, RZ, RZ, R216 ;  /* 0x000000ffff537224 */ /* 0x000fc400078e00d8 */
[----:B------:R-:W-:Y:S02]  /*f0a0*/  @!P4 HFMA2.BF16_V2 R87, -RZ.H0_H0, RZ.H0_H0, -R163.H0_H0 ;  /* 0x200000ffff57c231 */ /* 0x000fe400003409a3 */
[----:B------:R-:W-:Y:S01]  /*f0b0*/  IMAD.MOV.U32 R62, RZ, RZ, R214 ;  /* 0x000000ffff3e7224 */ /* 0x000fe200078e00d6 */
[----:B------:R-:W-:Y:S01]  /*f0c0*/  PRMT R162, R2, 0x7610, R162 ;  /* 0x0000761002a27816 */ /* 0x000fe200000000a2 */
[----:B------:R-:W-:Y:S01]  /*f0d0*/  MUFU.EX2 R214, R211 ;  /* 0x000000d300d67308 */ /* 0x000fe20000000800 */
[----:B------:R-:W-:-:S03]  /*f0e0*/  PRMT R0, R44, 0x7772, RZ ;  /* 0x000077722c007816 */ /* 0x000fc600000000ff */
[----:B------:R-:W1:Y:S01]  /*f0f0*/  MUFU.EX2 R216, R210 ;  /* 0x000000d200d87308 */ /* 0x000e620000000800 */
[----:B------:R-:W-:Y:S01]  /*f100*/  @!P4 PRMT R163, R87, 0x5410, RZ ;  /* 0x0000541057a3c816 */ /* 0x000fe200000000ff */
[----:B------:R-:W-:Y:S01]  /*f110*/  @!P5 HFMA2.BF16_V2 R102, -RZ.H0_H0, RZ.H0_H0, -R162.H0_H0 ;  /* 0x200000ffff66d231 */ /* 0x000fe200003409a2 */
[----:B------:R-:W-:Y:S02]  /*f120*/  PRMT R160, R2, 0x7632, R160 ;  /* 0x0000763202a07816 */ /* 0x000fe400000000a0 */
[----:B------:R-:W-:Y:S02]  /*f130*/  ISETP.GT.U32.AND P4, PT, R0, UR12, PT ;  /* 0x0000000c00007c0c */ /* 0x000fe4000bf84070 */
[----:B------:R-:W-:Y:S01]  /*f140*/  LOP3.LUT R0, R23, 0xff, RZ, 0xc0, !PT ;  /* 0x000000ff17007812 */ /* 0x000fe200078ec0ff */
[----:B------:R-:W-:Y:S01]  /*f150*/  @P3 HFMA2.BF16_V2 R103, -RZ.H0_H0, RZ.H0_H0, -R160.H0_H0 ;  /* 0x200000ffff673231 */ /* 0x000fe200003409a0 */
[----:B------:R-:W-:Y:S02]  /*f160*/  PRMT R52, R162, 0x5410, R160 ;  /* 0x00005410a2347816 */ /* 0x000fe400000000a0 */
[----:B------:R-:W-:-:S02]  /*f170*/  @!P5 PRMT R162, R102, 0x5410, RZ ;  /* 0x0000541066a2d816 */ /* 0x000fc400000000ff */
[----:B------:R-:W-:Y:S02]  /*f180*/  ISETP.LE.U32.AND P5, PT, R0, UR12, PT ;  /* 0x0000000c00007c0c */ /* 0x000fe4000bfa3070 */
[----:B------:R-:W-:Y:S02]  /*f190*/  PRMT R0, R44, 0x7773, RZ ;  /* 0x000077732c007816 */ /* 0x000fe400000000ff */
[----:B-1----:R-:W-:Y:S02]  /*f1a0*/  F2FP.BF16.F32.PACK_AB R2, R216, R214 ;  /* 0x000000d6d802723e */ /* 0x002fe400000010ff */
[----:B------:R-:W-:Y:S02]  /*f1b0*/  @P3 PRMT R160, R103, 0x5410, RZ ;  /* 0x0000541067a03816 */ /* 0x000fe400000000ff */
[----:B------:R-:W-:Y:S02]  /*f1c0*/  ISETP.GT.U32.AND P3, PT, R0, UR12, PT ;  /* 0x0000000c00007c0c */ /* 0x000fe4000bf64070 */
[----:B------:R-:W-:-:S02]  /*f1d0*/  PRMT R159, R2, 0x7610, R159 ;  /* 0x00007610029f7816 */ /* 0x000fc4000000009f */
[----:B------:R-:W-:Y:S02]  /*f1e0*/  PRMT R0, R23, 0x7632, R0 ;  /* 0x0000763217007816 */ /* 0x000fe40000000000 */
[----:B------:R-:W-:Y:S01]  /*f1f0*/  PRMT R158, R2, 0x7632, R158 ;  /* 0x00007632029e7816 */ /* 0x000fe2000000009e */
[----:B------:R-:W-:Y:S01]  /*f200*/  @P4 HFMA2.BF16_V2 R213, -RZ.H0_H0, RZ.H0_H0, -R159.H0_H0 ;  /* 0x200000ffffd54231 */ /* 0x000fe2000034099f */
[----:B------:R-:W-:Y:S02]  /*f210*/  LOP3.LUT R0, R0, 0xff, RZ, 0xc0, !PT ;  /* 0x000000ff00007812 */ /* 0x000fe400078ec0ff */
[----:B------:R-:W-:Y:S02]  /*f220*/  PRMT R59, R159, 0x5410, R158 ;  /* 0x000054109f3b7816 */ /* 0x000fe4000000009e */
[----:B------:R-:W-:Y:S01]  /*f230*/  @P4 PRMT R159, R213, 0x5410, RZ ;  /* 0x00005410d59f4816 */ /* 0x000fe200000000ff */
[----:B------:R-:W-:Y:S01]  /*f240*/  @P3 HFMA2.BF16_V2 R241, -RZ.H0_H0, RZ.H0_H0, -R158.H0_H0 ;  /* 0x200000fffff13231 */ /* 0x000fe2000034099e */
[----:B------:R-:W-:-:S02]  /*f250*/  ISETP.LE.U32.AND P4, PT, R0, UR12, PT ;  /* 0x0000000c00007c0c */ /* 0x000fc4000bf83070 */
[----:B------:R-:W-:Y:S02]  /*f260*/  SHF.R.U32.HI R0, RZ, 0x18, R23 ;  /* 0x00000018ff007819 */ /* 0x000fe40000011617 */
[----:B------:R-:W-:Y:S02]  /*f270*/  PRMT R157, R4, 0x7610, R157 ;  /* 0x00007610049d7816 */ /* 0x000fe4000000009d */
[----:B------:R-:W-:Y:S02]  /*f280*/  @P3 PRMT R158, R241, 0x5410, RZ ;  /* 0x00005410f19e3816 */ /* 0x000fe400000000ff */
[----:B------:R-:W-:Y:S01]  /*f290*/  ISETP.LE.U32.AND P3, PT, R0, UR12, PT ;  /* 0x0000000c00007c0c */ /* 0x000fe2000bf63070 */
[----:B------:R-:W-:Y:S02]  /*f2a0*/  IMAD.MOV.U32 R0, RZ, RZ, R22 ;  /* 0x000000ffff007224 */ /* 0x000fe400078e0016 */
[----:B------:R-:W-:-:S04]  /*f2b0*/  IMAD.WIDE.U32 R32, R15, -0x2daee0ad, RZ ;  /* 0xd2511f530f207825 */ /* 0x000fc800078e00ff */
[----:B------:R-:W-:Y:S01]  /*f2c0*/  @!P5 HFMA2.BF16_V2 R242, -RZ.H0_H0, RZ.H0_H0, -R157.H0_H0 ;  /* 0x200000fffff2d231 */ /* 0x000fe2000034099d */
[----:B------:R-:W-:Y:S02]  /*f2d0*/  PRMT R156, R4, 0x7632, R156 ;  /* 0x00007632049c7816 */ /* 0x000fe4000000009c */
[----:B------:R-:W-:Y:S02]  /*f2e0*/  LOP3.LUT R0, R0, 0xff, RZ, 0xc0, !PT ;  /* 0x000000ff00007812 */ /* 0x000fe400078ec0ff */
[----:B------:R-:W-:Y:S02]  /*f2f0*/  LOP3.LUT R33, R8, UR22, R33, 0x96, !PT ;  /* 0x0000001608217c12 */ /* 0x000fe4000f8e9621 */
[----:B------:R-:W-:Y:S02]  /*f300*/  PRMT R213, R157, 0x5410, R156 ;  /* 0x000054109dd57816 */ /* 0x000fe4000000009c */
[----:B------:R-:W-:Y:S02]  /*f310*/  @!P5 PRMT R157, R242, 0x5410, RZ ;  /* 0x00005410f29dd816 */ /* 0x000fe400000000ff */
[----:B------:R-:W-:Y:S01]  /*f320*/  ISETP.LE.U32.AND P5, PT, R0, UR12, PT ;  /* 0x0000000c00007c0c */ /* 0x000fe2000bfa3070 */
[----:B------:R-:W-:Y:S01]  /*f330*/  @!P1 HFMA2.BF16_V2 R243, -RZ.H0_H0, RZ.H0_H0, -R156.H0_H0 ;  /* 0x200000fffff39231 */ /* 0x000fe2000034099c */
[----:B------:R-:W-:Y:S01]  /*f340*/  LOP3.LUT R0, R33, 0xffff, RZ, 0xc0, !PT ;  /* 0x0000ffff21007812 */ /* 0x000fe200078ec0ff */
[----:B------:R-:W-:Y:S01]  /*f350*/  MUFU.EX2 R3, R152 ;  /* 0x0000009800037308 */ /* 0x000fe20000000800 */
[C---:B------:R-:W-:Y:S01]  /*f360*/  PRMT R154, R46.reuse, 0x7610, R154 ;  /* 0x000076102e9a7816 */ /* 0x040fe2000000009a */
[----:B------:R-:W-:Y:S01]  /*f370*/  FADD.FTZ R2, R21, R5 ;  /* 0x0000000515027221 */ /* 0x000fe20000010000 */
[----:B------:R-:W-:Y:S01]  /*f380*/  SHF.R.U32.HI R0, RZ, 0x8, R0 ;  /* 0x00000008ff007819 */ /* 0x000fe20000011600 */
[----:B------:R-:W-:Y:S01]  /*f390*/  MUFU.EX2 R4, R219 ;  /* 0x000000db00047308 */ /* 0x000fe20000000800 */
[----:B------:R-:W-:Y:S01]  /*f3a0*/  PRMT R153, R46, 0x7632, R153 ;  /* 0x000076322e997816 */ /* 0x000fe20000000099 */
[----:B------:R-:W1:Y:S01]  /*f3b0*/  LDC R242, c[0x0][0x448] ;  /* 0x00011200fff27b82 */ /* 0x000e620000000800 */
[----:B------:R-:W-:-:S02]  /*f3c0*/  LOP3.LUT R0, R0, 0xffff, RZ, 0xc0, !PT ;  /* 0x0000ffff00007812 */ /* 0x000fc400078ec0ff */
[----:B------:R-:W-:Y:S02]  /*f3d0*/  @!P1 PRMT R156, R243, 0x5410, RZ ;  /* 0x00005410f39c9816 */ /* 0x000fe400000000ff */
[----:B------:R-:W-:Y:S02]  /*f3e0*/  ISETP.LE.U32.AND P1, PT, R0, UR12, PT ;  /* 0x0000000c00007c0c */ /* 0x000fe4000bf23070 */
[----:B------:R-:W4:Y:S01]  /*f3f0*/  MUFU.EX2 R0, R212 ;  /* 0x000000d400007308 */ /* 0x000f220000000800 */
[----:B------:R-:W-:Y:S02]  /*f400*/  @!P4 HFMA2.BF16_V2 R250, -RZ.H0_H0, RZ.H0_H0, -R154.H0_H0 ;  /* 0x200000fffffac231 */ /* 0x000fe4000034099a */
[----:B------:R-:W-:Y:S01]  /*f410*/  FADD.FTZ R5, R20, R7 ;  /* 0x0000000714057221 */ /* 0x000fe20000010000 */
[----:B------:R-:W-:Y:S01]  /*f420*/  FADD.FTZ R7, R29, R2 ;  /* 0x000000021d077221 */ /* 0x000fe20000010000 */
[----:B------:R-:W1:Y:S01]  /*f430*/  MUFU.EX2 R210, R237 ;  /* 0x000000ed00d27308 */ /* 0x000e620000000800 */
[----:B------:R-:W-:Y:S01]  /*f440*/  PRMT R2, R22, 0x7771, RZ ;  /* 0x0000777116027816 */ /* 0x000fe200000000ff */
[----:B------:R-:W-:-:S02]  /*f450*/  @!P3 HFMA2.BF16_V2 R249, -RZ.H0_H0, RZ.H0_H0, -R153.H0_H0 ;  /* 0x200000fffff9b231 */ /* 0x000fc40000340999 */
[----:B----4-:R-:W-:Y:S01]  /*f460*/  FADD.FTZ R6, R0, R6 ;  /* 0x0000000600067221 */ /* 0x010fe20000010000 */
[----:B------:R-:W-:Y:S02]  /*f470*/  F2FP.BF16.F32.PACK_AB R0, R3, R0 ;  /* 0x000000000300723e */ /* 0x000fe400000010ff */
[----:B------:R-:W-:Y:S02]  /*f480*/  PRMT R212, R154, 0x5410, R153 ;  /* 0x000054109ad47816 */ /* 0x000fe40000000099 */
[C---:B------:R-:W-:Y:S02]  /*f490*/  PRMT R152, R0.reuse, 0x7610, R152 ;  /* 0x0000761000987816 */ /* 0x040fe40000000098 */
[----:B------:R-:W-:Y:S01]  /*f4a0*/  PRMT R151, R0, 0x7632, R151 ;  /* 0x0000763200977816 */ /* 0x000fe20000000097 */
[----:B------:R-:W-:Y:S01]  /*f4b0*/  IMAD.MOV.U32 R0, RZ, RZ, R32 ;  /* 0x000000ffff007224 */ /* 0x000fe200078e0020 */
[----:B------:R-:W-:Y:S02]  /*f4c0*/  @!P4 PRMT R154, R250, 0x5410, RZ ;  /* 0x00005410fa9ac816 */ /* 0x000fe400000000ff */
[----:B------:R-:W-:Y:S01]  /*f4d0*/  ISETP.GT.U32.AND P4, PT, R2, UR12, PT ;  /* 0x0000000c02007c0c */ /* 0x000fe2000bf84070 */
[----:B------:R-:W-:Y:S01]  /*f4e0*/  @!P5 HFMA2.BF16_V2 R252, -RZ.H0_H0, RZ.H0_H0, -R152.H0_H0 ;  /* 0x200000fffffcd231 */ /* 0x000fe20000340998 */
[----:B------:R-:W-:-:S02]  /*f4f0*/  LOP3.LUT R2, R33, 0xff, RZ, 0xc0, !PT ;  /* 0x000000ff21027812 */ /* 0x000fc400078ec0ff */
[----:B------:R-:W-:Y:S01]  /*f500*/  PRMT R85, R80, 0x7610, R85 ;  /* 0x0000761050557816 */ /* 0x000fe20000000055 */
[----:B------:R-:W-:Y:S01]  /*f510*/  IMAD.MOV.U32 R80, RZ, RZ, R206 ;  /* 0x000000ffff507224 */ /* 0x000fe200078e00ce */
[----:B------:R-:W-:Y:S02]  /*f520*/  @!P3 PRMT R153, R249, 0x5410, RZ ;  /* 0x00005410f999b816 */ /* 0x000fe400000000ff */
[----:B------:R-:W-:Y:S02]  /*f530*/  LOP3.LUT R0, R0, 0xff, RZ, 0xc0, !PT ;  /* 0x000000ff00007812 */ /* 0x000fe400078ec0ff */
[----:B------:R-:W-:Y:S02]  /*f540*/  ISETP.LE.U32.AND P3, PT, R2, UR12, PT ;  /* 0x0000000c02007c0c */ /* 0x000fe4000bf63070 */
[----:B------:R-:W-:Y:S02]  /*f550*/  PRMT R206, R152, 0x5410, R151 ;  /* 0x0000541098ce7816 */ /* 0x000fe40000000097 */
[----:B------:R-:W-:-:S02]  /*f560*/  @!P5 PRMT R152, R252, 0x5410, RZ ;  /* 0x00005410fc98d816 */ /* 0x000fc400000000ff */
[----:B------:R-:W-:Y:S02]  /*f570*/  ISETP.LE.U32.AND P5, PT, R0, UR12, PT ;  /* 0x0000000c00007c0c */ /* 0x000fe4000bfa3070 */
[----:B-1----:R-:W-:-:S04]  /*f580*/  F2FP.BF16.F32.PACK_AB R0, R210, R4 ;  /* 0x00000004d200723e */ /* 0x002fc800000010ff */
[----:B------:R-:W-:Y:S01]  /*f590*/  PRMT R150, R0, 0x7610, R150 ;  /* 0x0000761000967816 */ /* 0x000fe20000000096 */
[----:B------:R-:W-:Y:S01]  /*f5a0*/  FADD.FTZ R2, R28, R5 ;  /* 0x000000051c027221 */ /* 0x000fe20000010000 */
[----:B------:R-:W-:-:S03]  /*f5b0*/  PRMT R149, R0, 0x7632, R149 ;  /* 0x0000763200957816 */ /* 0x000fc60000000095 */
[----:B---3--:R-:W-:-:S05]  /*f5c0*/  @!P3 HFMA2.BF16_V2 R19, -RZ.H0_H0, RZ.H0_H0, -R150.H0_H0 ;  /* 0x200000ffff13b231 */ /* 0x008fca0000340996 */
[----:B------:R-:W-:Y:S02]  /*f5d0*/  PRMT R5, R19, 0x7610, R5 ;  /* 0x0000761013057816 */ /* 0x000fe40000000005 */
[----:B------:R1:W3:Y:S01]  /*f5e0*/  LDL.LU.S16 R19, [R1+0x14] ;  /* 0x0000140001137983 */ /* 0x0002e20000300600 */
[----:B--2---:R-:W-:-:S03]  /*f5f0*/  @!P1 HFMA2.BF16_V2 R11, -RZ.H0_H0, RZ.H0_H0, -R149.H0_H0 ;  /* 0x200000ffff0b9231 */ /* 0x004fc60000340995 */
[----:B------:R1:W2:Y:S02]  /*f600*/  LDL.LU.S16 R17, [R1+0x10] ;  /* 0x0000100001117983 */ /* 0x0002a40000300600 */
[----:B------:R-:W-:Y:S02]  /*f610*/  PRMT R0, R11, 0x7610, R0 ;  /* 0x000076100b007816 */ /* 0x000fe40000000000 */
[----:B------:R1:W4:Y:S04]  /*f620*/  LDL.LU.S16 R11, [R1+0x1c] ;  /* 0x00001c00010b7983 */ /* 0x0003280000300600 */
[----:B------:R1:W4:Y:S01]  /*f630*/  LDL.LU.S16 R8, [R1+0x18] ;  /* 0x0000180001087983 */ /* 0x0003220000300600 */
[----:B------:R-:W-:Y:S04]  /*f640*/  MUFU.EX2 R209, R240 ;  /* 0x000000f000d17308 */ /* 0x000fe80000000800 */
[----:B------:R-:W1:Y:S01]  /*f650*/  MUFU.EX2 R211, R239 ;  /* 0x000000ef00d37308 */ /* 0x000e620000000800 */
[----:B------:R-:W-:Y:S01]  /*f660*/  @P4 HFMA2.BF16_V2 R251, -RZ.H0_H0, RZ.H0_H0, -R151.H0_H0 ;  /* 0x200000fffffb4231 */ /* 0x000fe20000340997 */
[----:B------:R-:W-:-:S02]  /*f670*/  PRMT R237, R150, 0x5410, R149 ;  /* 0x0000541096ed7816 */ /* 0x000fc40000000095 */
[----:B------:R-:W-:Y:S02]  /*f680*/  @!P1 PRMT R149, R0, 0x5410, RZ ;  /* 0x0000541000959816 */ /* 0x000fe400000000ff */
[----:B------:R-:W-:Y:S02]  /*f690*/  PRMT R0, R32, 0x7771, RZ ;  /* 0x0000777120007816 */ /* 0x000fe400000000ff */
[----:B------:R-:W-:Y:S02]  /*f6a0*/  @P4 PRMT R151, R251, 0x5410, RZ ;  /* 0x00005410fb974816 */ /* 0x000fe400000000ff */
[----:B------:R-:W-:Y:S02]  /*f6b0*/  ISETP.GT.U32.AND P4, PT, R0, UR12, PT ;  /* 0x0000000c00007c0c */ /* 0x000fe4000bf84070 */
[----:B------:R-:W-:Y:S02]  /*f6c0*/  PRMT R47, R85, 0x7610, R47 ;  /* 0x00007610552f7816 */ /* 0x000fe4000000002f */
[----:B-1----:R-:W-:Y:S01]  /*f6d0*/  F2FP.BF16.F32.PACK_AB R0, R211, R209 ;  /* 0x000000d1d300723e */ /* 0x002fe200000010ff */
[----:B------:R-:W-:Y:S01]  /*f6e0*/  IMAD.MOV.U32 R85, RZ, RZ, R55 ;  /* 0x000000ffff557224 */ /* 0x000fe200078e0037 */
[----:B------:R-:W-:Y:S01]  /*f6f0*/  MUFU.EX2 R208, R236 ;  /* 0x000000ec00d07308 */ /* 0x000fe20000000800 */
[----:B------:R-:W-:Y:S01]  /*f700*/  IMAD.MOV.U32 R55, RZ, RZ, R207 ;  /* 0x000000ffff377224 */ /* 0x000fe200078e00cf */
[----:B------:R-:W-:-:S02]  /*f710*/  PRMT R148, R0, 0x7610, R148 ;  /* 0x0000761000947816 */ /* 0x000fc40000000094 */
[----:B------:R-:W1:Y:S01]  /*f720*/  MUFU.EX2 R207, R75 ;  /* 0x0000004b00cf7308 */ /* 0x000e620000000800 */
[----:B------:R-:W-:Y:S02]  /*f730*/  PRMT R147, R0, 0x7632, R147 ;  /* 0x0000763200937816 */ /* 0x000fe40000000093 */
[----:B------:R-:W-:Y:S02]  /*f740*/  PRMT R0, R32, 0x7772, RZ ;  /* 0x0000777220007816 */ /* 0x000fe400000000ff */
[----:B------:R-:W-:Y:S02]  /*f750*/  @!P3 PRMT R150, R5, 0x5410, RZ ;  /* 0x000054100596b816 */ /* 0x000fe400000000ff */
[----:B------:R-:W-:Y:S02]  /*f760*/  ISETP.GT.U32.AND P3, PT, R0, UR12, PT ;  /* 0x0000000c00007c0c */ /* 0x000fe4000bf64070 */
[----:B------:R-:W-:-:S04]  /*f770*/  PRMT R0, R32, 0x7773, RZ ;  /* 0x0000777320007816 */ /* 0x000fc800000000ff */
[----:B------:R-:W-:Y:S02]  /*f780*/  ISETP.GT.U32.AND P1, PT, R0, UR12, PT ;  /* 0x0000000c00007c0c */ /* 0x000fe4000bf24070 */
[----:B-1----:R-:W-:Y:S01]  /*f790*/  F2FP.BF16.F32.PACK_AB R0, R208, R207 ;  /* 0x000000cfd000723e */ /* 0x002fe200000010ff */
[----:B------:R-:W-:-:S03]  /*f7a0*/  FADD.FTZ R3, R3, R6 ;  /* 0x0000000603037221 */ /* 0x000fc60000010000 */
[----:B------:R-:W-:Y:S01]  /*f7b0*/  PRMT R145, R0, 0x7632, R145 ;  /* 0x0000763200917816 */ /* 0x000fe20000000091 */
[----:B------:R-:W-:Y:S01]  /*f7c0*/  FADD.FTZ R6, R9, R2 ;  /* 0x0000000209067221 */ /* 0x000fe20000010000 */
[----:B------:R-:W-:Y:S02]  /*f7d0*/  PRMT R236, R148, 0x5410, R147 ;  /* 0x0000541094ec7816 */ /* 0x000fe40000000093 */
[----:B------:R-:W-:Y:S01]  /*f7e0*/  PRMT R146, R0, 0x7610, R146 ;  /* 0x0000761000927816 */ /* 0x000fe20000000092 */
[----:B------:R-:W-:Y:S01]  /*f7f0*/  FADD.FTZ R5, R27, R7 ;  /* 0x000000071b057221 */ /* 0x000fe20000010000 */
[----:B------:R-:W-:-:S03]  /*f800*/  FADD.FTZ R241, R4, R3 ;  /* 0x0000000304f17221 */ /* 0x000fc60000010000 */
[----:B------:R-:W-:Y:S01]  /*f810*/  FADD.FTZ R240, R30, R5 ;  /* 0x000000051ef07221 */ /* 0x000fe20000010000 */
[----:B---3--:R-:W-:Y:S02]  /*f820*/  @!P5 HFMA2.BF16_V2 R19, -RZ.H0_H0, RZ.H0_H0, -R148.H0_H0 ;  /* 0x200000ffff13d231 */ /* 0x008fe40000340994 */
[----:B--2---:R-:W-:-:S03]  /*f830*/  @P4 HFMA2.BF16_V2 R17, -RZ.H0_H0, RZ.H0_H0, -R147.H0_H0 ;  /* 0x200000ffff114231 */ /* 0x004fc60000340993 */
[----:B------:R-:W-:Y:S02]  /*f840*/  PRMT R16, R19, 0x7610, R16 ;  /* 0x0000761013107816 */ /* 0x000fe40000000010 */
[----:B------:R-:W-:Y:S02]  /*f850*/  PRMT R9, R17, 0x7610, R9 ;  /* 0x0000761011097816 */ /* 0x000fe40000000009 */
[----:B------:R-:W-:Y:S01]  /*f860*/  @!P5 PRMT R148, R16, 0x5410, RZ ;  /* 0x000054101094d816 */ /* 0x000fe200000000ff */
[----:B----4-:R-:W-:Y:S01]  /*f870*/  @P1 HFMA2.BF16_V2 R8, -RZ.H0_H0, RZ.H0_H0, -R145.H0_H0 ;  /* 0x200000ffff081231 */ /* 0x010fe20000340991 */
[----:B------:R-:W2:Y:S01]  /*f880*/  LDL.64 R16, [R1+0x40] ;  /* 0x0000400001107983 */ /* 0x000ea20000100a00 */
[----:B------:R-:W-:-:S03]  /*f890*/  @P4 PRMT R147, R9, 0x5410, RZ ;  /* 0x0000541009934816 */ /* 0x000fc600000000ff */
[----:B------:R-:W-:Y:S01]  /*f8a0*/  PRMT R0, R8, 0x7610, R0 ;  /* 0x0000761008007816 */ /* 0x000fe20000000000 */
[----:B------:R1:W3:Y:S04]  /*f8b0*/  LDL.LU.S16 R9, [R1+0x28] ;  /* 0x0000280001097983 */ /* 0x0002e80000300600 */
[----:B------:R1:W4:Y:S04]  /*f8c0*/  LDL.LU.S16 R8, [R1+0x24] ;  /* 0x0000240001087983 */ /* 0x0003280000300600 */
[----:B------:R1:W3:Y:S04]  /*f8d0*/  LDL.LU.S16 R5, [R1+0x30] ;  /* 0x0000300001057983 */ /* 0x0002e80000300600 */
[----:B------:R1:W3:Y:S01]  /*f8e0*/  LDL.LU.S16 R4, [R1+0x2c] ;  /* 0x00002c0001047983 */ /* 0x0002e20000300600 */
[----:B------:R-:W-:Y:S01]  /*f8f0*/  PRMT R219, R146, 0x5410, R145 ;  /* 0x0000541092db7816 */ /* 0x000fe20000000091 */
[----:B------:R-:W-:Y:S01]  /*f900*/  @P3 HFMA2.BF16_V2 R11, -RZ.H0_H0, RZ.H0_H0, -R146.H0_H0 ;  /* 0x200000ffff0b3231 */ /* 0x000fe20000340992 */
[----:B------:R-:W-:-:S02]  /*f910*/  @P1 PRMT R145, R0, 0x5410, RZ ;  /* 0x0000541000911816 */ /* 0x000fc400000000ff */
[----:B------:R-:W-:Y:S02]  /*f920*/  PRMT R0, R14, 0x7772, RZ ;  /* 0x000077720e007816 */ /* 0x000fe400000000ff */
[----:B------:R-:W-:Y:S02]  /*f930*/  PRMT R2, R11, 0x7610, R2 ;  /* 0x000076100b027816 */ /* 0x000fe40000000002 */
[----:B------:R-:W-:Y:S02]  /*f940*/  ISETP.GT.U32.AND P5, PT, R0, UR12, PT ;  /* 0x0000000c00007c0c */ /* 0x000fe4000bfa4070 */
[----:B------:R-:W-:Y:S02]  /*f950*/  PRMT R0, R14, 0x7773, RZ ;  /* 0x000077730e007816 */ /* 0x000fe400000000ff */
[----:B------:R-:W-:Y:S02]  /*f960*/  @P3 PRMT R146, R2, 0x5410, RZ ;  /* 0x0000541002923816 */ /* 0x000fe400000000ff */
[----:B------:R-:W-:-:S02]  /*f970*/  ISETP.GT.U32.AND P3, PT, R0, UR12, PT ;  /* 0x0000000c00007c0c */ /* 0x000fc4000bf64070 */
[----:B------:R-:W-:Y:S01]  /*f980*/  PRMT R0, R26, 0x7772, RZ ;  /* 0x000077721a007816 */ /* 0x000fe200000000ff */
[----:B------:R1:W-:Y:S03]  /*f990*/  STG.E.U16 desc[UR28][R36.64+-0x80], R140 ;  /* 0xffff808c24007986 */ /* 0x0003e6000c10151c */
[----:B------:R-:W-:Y:S02]  /*f9a0*/  ISETP.GT.U32.AND P4, PT, R0, UR12, PT ;  /* 0x0000000c00007c0c */ /* 0x000fe4000bf84070 */
[----:B------:R-:W-:Y:S01]  /*f9b0*/  PRMT R0, R26, 0x7773, RZ ;  /* 0x000077731a007816 */ /* 0x000fe200000000ff */
[----:B------:R-:W-:Y:S01]  /*f9c0*/  IMAD.SHL.U32 R20, R242, 0x8, RZ ;  /* 0x00000008f2147824 */ /* 0x000fe200078e00ff */
[----:B------:R1:W-:Y:S02]  /*f9d0*/  STG.E.U16 desc[UR28][R36.64+-0x7e], R141 ;  /* 0xffff828d24007986 */ /* 0x0003e4000c10151c */
[----:B------:R-:W-:-:S02]  /*f9e0*/  ISETP.GT.U32.AND P1, PT, R0, UR12, PT ;  /* 0x0000000c00007c0c */ /* 0x000fc4000bf24070 */
[----:B------:R-:W-:Y:S02]  /*f9f0*/  PRMT R51, R47, 0x7610, R51 ;  /* 0x000076102f337816 */ /* 0x000fe40000000033 */
[----:B------:R-:W-:Y:S01]  /*fa00*/  PRMT R0, R33, 0x7632, R0 ;  /* 0x0000763221007816 */ /* 0x000fe20000000000 */
[----:B------:R-:W-:Y:S01]  /*fa10*/  FADD.FTZ R239, R10, R6 ;  /* 0x000000060aef7221 */ /* 0x000fe20000010000 */
[C---:B------:R-:W-:Y:S02]  /*fa20*/  PRMT R142, R65.reuse, 0x7610, R142 ;  /* 0x00007610418e7816 */ /* 0x040fe4000000008e */
[C---:B-1----:R-:W-:Y:S02]  /*fa30*/  PRMT R140, R66.reuse, 0x7632, R140 ;  /* 0x00007632428c7816 */ /* 0x042fe4000000008c */
[----:B------:R-:W-:Y:S02]  /*fa40*/  PRMT R141, R66, 0x7610, R141 ;  /* 0x00007610428d7816 */ /* 0x000fe4000000008d */
[----:B------:R-:W-:-:S02]  /*fa50*/  PRMT R143, R65, 0x7632, R143 ;  /* 0x00007632418f7816 */ /* 0x000fc4000000008f */
[----:B------:R-:W-:Y:S02]  /*fa60*/  LOP3.LUT R0, R0, 0xff, RZ, 0xc0, !PT ;  /* 0x000000ff00007812 */ /* 0x000fe400078ec0ff */
[----:B------:R-:W-:Y:S02]  /*fa70*/  PRMT R27, R142, 0x5410, R143 ;  /* 0x000054108e1b7816 */ /* 0x000fe4000000008f */
[----:B------:R-:W-:-:S04]  /*fa80*/  PRMT R18, R51, 0x7610, R18 ;  /* 0x0000761033127816 */ /* 0x000fc80000000012 */
[----:B------:R-:W-:-:S04]  /*fa90*/  PRMT R74, R18, 0x7610, R74 ;  /* 0x00007610124a7816 */ /* 0x000fc8000000004a */
[----:B------:R-:W-:Y:S01]  /*faa0*/  PRMT R43, R74, 0x7610, R43 ;  /* 0x000076104a2b7816 */ /* 0x000fe2000000002b */
[----:B------:R-:W-:Y:S01]  /*fab0*/  USHF.L.U32 UR5, UR12, 0x10, URZ ;  /* 0x000000100c057899 */ /* 0x000fe200080006ff */
[----:B------:R-:W-:Y:S01]  /*fac0*/  IMAD.MOV.U32 R11, RZ, RZ, R85 ;  /* 0x000000ffff0b7224 */ /* 0x000fe200078e0055 */
[----:B------:R-:W-:Y:S01]  /*fad0*/  PRMT R84, R49, 0x7610, R84 ;  /* 0x0000761031547816 */ /* 0x000fe20000000054 */
[----:B------:R-:W-:Y:S01]  /*fae0*/  IMAD.MOV.U32 R49, RZ, RZ, R73 ;  /* 0x000000ffff317224 */ /* 0x000fe200078e0049 */
[----:B------:R-:W-:Y:S01]  /*faf0*/  PRMT R75, R12, 0x7771, RZ ;  /* 0x000077710c4b7816 */ /* 0x000fe200000000ff */
[----:B------:R-:W-:Y:S02]  /*fb00*/  IMAD.MOV.U32 R73, RZ, RZ, R12 ;  /* 0x000000ffff497224 */ /* 0x000fe400078e000c */
[----:B------:R-:W-:Y:S01]  /*fb10*/  IMAD.MOV.U32 R85, RZ, RZ, R50 ;  /* 0x000000ffff557224 */ /* 0x000fe200078e0032 */
[----:B------:R-:W-:-:S04]  /*fb20*/  PRMT R53, R84, 0x7610, R53 ;  /* 0x0000761054357816 */ /* 0x000fc80000000035 */
[----:B------:R-:W-:Y:S01]  /*fb30*/  PRMT R58, R53, 0x7610, R58 ;  /* 0x00007610353a7816 */ /* 0x000fe2000000003a */
[----:B------:R-:W-:Y:S02]  /*fb40*/  IMAD.MOV.U32 R53, RZ, RZ, R67 ;  /* 0x000000ffff357224 */ /* 0x000fe400078e0043 */
[----:B------:R-:W-:Y:S02]  /*fb50*/  IMAD.MOV.U32 R67, RZ, RZ, 0x20 ;  /* 0x00000020ff437424 */ /* 0x000fe400078e00ff */
[----:B------:R-:W-:Y:S02]  /*fb60*/  IMAD.MOV.U32 R18, RZ, RZ, R80 ;  /* 0x000000ffff127224 */ /* 0x000fe400078e0050 */
[----:B------:R-:W-:Y:S02]  /*fb70*/  IMAD.MOV.U32 R19, RZ, RZ, R81 ;  /* 0x000000ffff137224 */ /* 0x000fe400078e0051 */
[----:B------:R-:W-:Y:S02]  /*fb80*/  IMAD.MOV.U32 R250, RZ, RZ, R78 ;  /* 0x000000fffffa7224 */ /* 0x000fe400078e004e */
[----:B------:R-:W-:-:S02]  /*fb90*/  IMAD.MOV.U32 R249, RZ, RZ, R79 ;  /* 0x000000fffff97224 */ /* 0x000fc400078e004f */
[----:B------:R-:W-:Y:S02]  /*fba0*/  IMAD.MOV.U32 R252, RZ, RZ, R76 ;  /* 0x000000fffffc7224 */ /* 0x000fe400078e004c */
[----:B------:R-:W-:Y:S01]  /*fbb0*/  IMAD.MOV.U32 R251, RZ, RZ, R55 ;  /* 0x000000fffffb7224 */ /* 0x000fe200078e0037 */
[----:B------:R-:W-:Y:S01]  /*fbc0*/  PRMT R54, R43, 0x7610, R54 ;  /* 0x000076102b367816 */ /* 0x000fe20000000036 */
[----:B------:R-:W-:Y:S02]  /*fbd0*/  IMAD.MOV.U32 R243, RZ, RZ, R64 ;  /* 0x000000fffff37224 */ /* 0x000fe400078e0040 */
[----:B--2---:R-:W-:-:S04]  /*fbe0*/  IMAD.WIDE R2, R242, -0x70, R16 ;  /* 0xffffff90f2027825 */ /* 0x004fc800078e0210 */
[----:B------:R-:W-:-:S04]  /*fbf0*/  IMAD.WIDE R46, R242, 0x70, R2 ;  /* 0x00000070f22e7825 */ /* 0x000fc800078e0202 */
[----:B----4-:R-:W-:Y:S02]  /*fc00*/  @P3 HFMA2.BF16_V2 R8, -RZ.H0_H0, RZ.H0_H0, -R140.H0_H0 ;  /* 0x200000ffff083231 */ /* 0x010fe4000034098c */
[----:B------:R-:W-:-:S04]  /*fc10*/  IMAD.WIDE R2, R20, 0x2, R36 ;  /* 0x0000000214027825 */ /* 0x000fc800078e0224 */
[----:B---3--:R-:W-:Y:S01]  /*fc20*/  @P5 HFMA2.BF16_V2 R9, -RZ.H0_H0, RZ.H0_H0, -R141.H0_H0 ;  /* 0x200000ffff095231 */ /* 0x008fe2000034098d */
[----:B------:R-:W-:Y:S01]  /*fc30*/  PRMT R6, R8, 0x7610, R6 ;  /* 0x0000761008067816 */ /* 0x000fe20000000006 */
[----:B------:R-:W-:Y:S01]  /*fc40*/  IMAD.WIDE R2, R242, 0x70, R2 ;  /* 0x00000070f2027825 */ /* 0x000fe200078e0202 */
[----:B------:R-:W-:-:S03]  /*fc50*/  PRMT R17, R141, 0x5410, R140 ;  /* 0x000054108d117816 */ /* 0x000fc6000000008c */
[----:B------:R-:W-:Y:S01]  /*fc60*/  @P4 HFMA2.BF16_V2 R5, -RZ.H0_H0, RZ.H0_H0, -R142.H0_H0 ;  /* 0x200000ffff054231 */ /* 0x000fe2000034098e */
[----:B------:R-:W-:Y:S01]  /*fc70*/  @P3 PRMT R140, R6, 0x5410, RZ ;  /* 0x00005410068c3816 */ /* 0x000fe200000000ff */
[----:B------:R-:W-:Y:S01]  /*fc80*/  @P1 HFMA2.BF16_V2 R4, -RZ.H0_H0, RZ.H0_H0, -R143.H0_H0 ;  /* 0x200000ffff041231 */ /* 0x000fe2000034098f */
[----:B------:R-:W-:Y:S02]  /*fc90*/  PRMT R7, R9, 0x7610, R7 ;  /* 0x0000761009077816 */ /* 0x000fe40000000007 */
[----:B------:R-:W-:Y:S02]  /*fca0*/  ISETP.LE.U32.AND P3, PT, R0, UR12, PT ;  /* 0x0000000c00007c0c */ /* 0x000fe4000bf63070 */
[----:B------:R-:W-:Y:S01]  /*fcb0*/  PRMT R0, R22, 0x7772, RZ ;  /* 0x0000777216007816 */ /* 0x000fe200000000ff */
[----:B------:R-:W-:Y:S01]  /*fcc0*/  IMAD.WIDE R20, R20, 0x2, R2 ;  /* 0x0000000214147825 */ /* 0x000fe200078e0202 */
[----:B------:R-:W-:Y:S02]  /*fcd0*/  @P5 PRMT R141, R7, 0x5410, RZ ;  /* 0x00005410078d5816 */ /* 0x000fe400000000ff */
[----:B------:R-:W-:-:S02]  /*fce0*/  PRMT R3, R5, 0x7610, R3 ;  /* 0x0000761005037816 */ /* 0x000fc40000000003 */
[----:B------:R-:W-:Y:S02]  /*fcf0*/  ISETP.GT.U32.AND P5, PT, R0, UR12, PT ;  /* 0x0000000c00007c0c */ /* 0x000fe4000bfa4070 */
[----:B------:R-:W-:Y:S02]  /*fd00*/  PRMT R2, R4, 0x7610, R2 ;  /* 0x0000761004027816 */ /* 0x000fe40000000002 */
[----:B------:R-:W-:Y:S02]  /*fd10*/  PRMT R0, R22, 0x7773, RZ ;  /* 0x0000777316007816 */ /* 0x000fe400000000ff */
[----:B------:R-:W-:Y:S02]  /*fd20*/  @P4 PRMT R142, R3, 0x5410, RZ ;  /* 0x00005410038e4816 */ /* 0x000fe400000000ff */
[----:B------:R-:W-:Y:S02]  /*fd30*/  @P1 PRMT R143, R2, 0x5410, RZ ;  /* 0x00005410028f1816 */ /* 0x000fe400000000ff */
[----:B------:R-:W-:-:S02]  /*fd40*/  ISETP.GT.U32.AND P4, PT, R0, UR12, PT ;  /* 0x0000000c00007c0c */ /* 0x000fc4000bf84070 */
[C---:B------:R-:W-:Y:S02]  /*fd50*/  PRMT R2, R192.reuse, 0x7773, RZ ;  /* 0x00007773c0027816 */ /* 0x040fe400000000ff */
[----:B------:R-:W-:-:S04]  /*fd60*/  PRMT R0, R192, 0x7772, RZ ;  /* 0x00007772c0007816 */ /* 0x000fc800000000ff */
[----:B------:R-:W-:Y:S02]  /*fd70*/  PRMT R10, R0, 0x5410, R2 ;  /* 0x00005410000a7816 */ /* 0x000fe40000000002 */
[C---:B------:R-:W-:Y:S02]  /*fd80*/  PRMT R2, R12.reuse, 0x7773, RZ ;  /* 0x000077730c027816 */ /* 0x040fe400000000ff */
[----:B------:R-:W-:-:S04]  /*fd90*/  PRMT R0, R12, 0x7772, RZ ;  /* 0x000077720c007816 */ /* 0x000fc800000000ff */
[----:B------:R-:W-:Y:S02]  /*fda0*/  PRMT R74, R0, 0x5410, R2 ;  /* 0x00005410004a7816 */ /* 0x000fe40000000002 */
[C---:B------:R-:W-:Y:S02]  /*fdb0*/  LOP3.LUT R0, R31.reuse, 0xffff, RZ, 0xc0, !PT ;  /* 0x0000ffff1f007812 */ /* 0x040fe400078ec0ff */
[----:B------:R-:W-:Y:S02]  /*fdc0*/  LOP3.LUT R2, R31, 0xff, RZ, 0xc0, !PT ;  /* 0x000000ff1f027812 */ /* 0x000fe400078ec0ff */
[----:B------:R-:W-:Y:S01]  /*fdd0*/  SHF.R.U32.HI R0, RZ, 0x8, R0 ;  /* 0x00000008ff007819 */ /* 0x000fe20000011600 */
[----:B------:R-:W-:-:S03]  /*fde0*/  IMAD.U32 R3, RZ, RZ, UR12 ;  /* 0x0000000cff037e24 */ /* 0x000fc6000f8e00ff */
[----:B------:R-:W-:Y:S01]  /*fdf0*/  PRMT R0, R2, 0x5410, R0 ;  /* 0x0000541002007816 */ /* 0x000fe20000000000 */
[----:B------:R-:W-:-:S05]  /*fe00*/  IMAD.U32 R2, RZ, RZ, UR5 ;  /* 0x00000005ff027e24 */ /* 0x000fca000f8e00ff */
[----:B------:R-:W-:-:S05]  /*fe10*/  LOP3.LUT R2, R3, 0xff0000, R2, 0xf8, !PT ;  /* 0x00ff000003027812 */ /* 0x000fca00078ef802 */
[----:B------:R-:W-:-:S05]  /*fe20*/  HSET2.LE.AND R0, R0, R2, PT ;  /* 0x0000000200007233 */ /* 0x000fca0003803000 */
[----:B------:R-:W-:Y:S02]  /*fe30*/  LOP3.LUT R8, R11, R0, RZ, 0xc0, !PT ;  /* 0x000000000b087212 */ /* 0x000fe400078ec0ff */
[----:B------:R-:W-:Y:S02]  /*fe40*/  PRMT R0, R31, 0x7632, R0 ;  /* 0x000076321f007816 */ /* 0x000fe40000000000 */
[----:B------:R-:W-:Y:S02]  /*fe50*/  SHF.R.U32.HI R3, RZ, 0x18, R31 ;  /* 0x00000018ff037819 */ /* 0x000fe4000001161f */
[----:B------:R-:W-:-:S04]  /*fe60*/  LOP3.LUT R0, R0, 0xff, RZ, 0xc0, !PT ;  /* 0x000000ff00007812 */ /* 0x000fc800078ec0ff */
[----:B------:R-:W-:Y:S02]  /*fe70*/  PRMT R7, R0, 0x5410, R3 ;  /* 0x0000541000077816 */ /* 0x000fe40000000003 */
[C---:B------:R-:W-:Y:S02]  /*fe80*/  PRMT R3, R14.reuse, 0x7773, RZ ;  /* 0x000077730e037816 */ /* 0x040fe400000000ff */
[----:B------:R-:W-:Y:S01]  /*fe90*/  PRMT R0, R14, 0x7772, RZ ;  /* 0x000077720e007816 */ /* 0x000fe200000000ff */
[----:B------:R-:W-:-:S03]  /*fea0*/  IMAD.MOV.U32 R4, RZ, RZ, R192 ;  /* 0x000000ffff047224 */ /* 0x000fc600078e00c0 */
[----:B------:R-:W-:Y:S02]  /*feb0*/  PRMT R16, R0, 0x5410, R3 ;  /* 0x0000541000107816 */ /* 0x000fe40000000003 */
[----:B------:R-:W-:Y:S02]  /*fec0*/  LOP3.LUT R0, R24, 0xffff, RZ, 0xc0, !PT ;  /* 0x0000ffff18007812 */ /* 0x000fe400078ec0ff */
[----:B------:R-:W-:Y:S02]  /*fed0*/  PRMT R5, R192, 0x7771, RZ ;  /* 0x00007771c0057816 */ /* 0x000fe400000000ff */
[----:B------:R-:W-:Y:S02]  /*fee0*/  LOP3.LUT R4, R4, 0xff, RZ, 0xc0, !PT ;  /* 0x000000ff04047812 */ /* 0x000fe400078ec0ff */
[----:B------:R-:W-:Y:S02]  /*fef0*/  SHF.R.U32.HI R0, RZ, 0x8, R0 ;  /* 0x00000008ff007819 */ /* 0x000fe40000011600 */
[----:B------:R-:W-:-:S02]  /*ff00*/  LOP3.LUT R3, R24, 0xff, RZ, 0xc0, !PT ;  /* 0x000000ff18037812 */ /* 0x000fc400078ec0ff */
[----:B------:R-:W-:Y:S01]  /*ff10*/  PRMT R9, R4, 0x5410, R5 ;  /* 0x0000541004097816 */ /* 0x000fe20000000005 */
[----:B------:R-:W-:Y:S01]  /*ff20*/  IMAD.MOV.U32 R5, RZ, RZ, R14 ;  /* 0x000000ffff057224 */ /* 0x000fe200078e000e */
[--C-:B------:R-:W-:Y:S02]  /*ff30*/  PRMT R12, R3, 0x5410, R0.reuse ;  /* 0x00005410030c7816 */ /* 0x100fe40000000000 */
[----:B------:R-:W-:Y:S02]  /*ff40*/  PRMT R0, R24, 0x7632, R0 ;  /* 0x0000763218007816 */ /* 0x000fe40000000000 */
[----:B------:R-:W-:Y:S02]  /*ff50*/  PRMT R6, R14, 0x7771, RZ ;  /* 0x000077710e067816 */ /* 0x000fe400000000ff */
[----:B------:R-:W-:Y:S02]  /*ff60*/  LOP3.LUT R3, R0, 0xff, RZ, 0xc0, !PT ;  /* 0x000000ff00037812 */ /* 0x000fe400078ec0ff */
[----:B------:R-:W-:Y:S01]  /*ff70*/  LOP3.LUT R0, R5, 0xff, RZ, 0xc0, !PT ;  /* 0x000000ff05007812 */ /* 0x000fe200078ec0ff */
[----:B------:R-:W-:-:S03]  /*ff80*/  ULEA UR5, UR27, UR4, 0x18 ;  /* 0x000000041b057291 */ /* 0x000fc6000f8ec0ff */
[----:B------:R-:W-:Y:S02]  /*ff90*/  PRMT R6, R0, 0x5410, R6 ;  /* 0x0000541000067816 */ /* 0x000fe40000000006 */
[----:B------:R-:W-:Y:S02]  /*ffa0*/  HSET2.LE.AND R0, R7, R2, PT ;  /* 0x0000000207007233 */ /* 0x000fe40003803000 */
[----:B------:R-:W-:Y:S02]  /*ffb0*/  LOP3.LUT R7, R49, R77, RZ, 0xfc, !PT ;  /* 0x0000004d31077212 */ /* 0x000fe400078efcff */
[----:B------:R-:W-:Y:S02]  /*ffc0*/  SHF.R.U32.HI R4, RZ, 0x18, R24 ;  /* 0x00000018ff047819 */ /* 0x000fe40000011618 */
[----:B------:R-:W-:Y:S02]  /*ffd0*/  LEA R49, R7, UR5, 0x1 ;  /* 0x0000000507317c11 */ /* 0x000fe4000f8e08ff */
[----:B------:R-:W-:-:S02]  /*ffe0*/  PRMT R5, R3, 0x5410, R4 ;  /* 0x0000541003057816 */ /* 0x000fc40000000004 */
[--C-:B------:R-:W-:Y:S02]  /*fff0*/  HSET2.LE.AND R3, R9, R2.reuse, PT ;  /* 0x0000000209037233 */ /* 0x100fe40003803000 */
[----:B------:R-:W-:Y:S02]  /*10000*/  LOP3.LUT R9, R85, R0, RZ, 0xc0, !PT ;  /* 0x0000000055097212 */ /* 0x000fe400078ec0ff */
[----:B------:R-:W-:Y:S02]  /*10010*/  HSET2.LE.AND R0, R12, R2, PT ;  /* 0x000000020c007233 */ /* 0x000fe40003803000 */
[----:B------:R-:W1:Y:S01]  /*10020*/  LDSM.16.MT88.4 R12, [R49+0x6000] ;  /* 0x00600000310c783b */ /* 0x000e620000004200 */
[----:B------:R-:W-:-:S05]  /*10030*/  LOP3.LUT R4, R10, 0xff00ff, RZ, 0xc0, !PT ;  /* 0x00ff00ff0a047812 */ /* 0x000fca00078ec0ff */
[----:B------:R-:W-:-:S05]  /*10040*/  HSET2.LE.AND R4, R4, R2, PT ;  /* 0x0000000204047233 */ /* 0x000fca0003803000 */
[----:B------:R-:W-:Y:S02]  /*10050*/  LOP3.LUT R11, R83, R4, RZ, 0xc0, !PT ;  /* 0x00000004530b7212 */ /* 0x000fe400078ec0ff */
[----:B------:R-:W-:Y:S02]  /*10060*/  LOP3.LUT R4, R238, R0, RZ, 0xc0, !PT ;  /* 0x00000000ee047212 */ /* 0x000fe400078ec0ff */
[----:B------:R-:W-:Y:S01]  /*10070*/  LOP3.LUT R0, R16, 0xff00ff, RZ, 0xc0, !PT ;  /* 0x00ff00ff10007812 */ /* 0x000fe200078ec0ff */
[----:B------:R-:W-:Y:S01]  /*10080*/  IMAD.WIDE R50, R242, -0x70, R46 ;  /* 0xffffff90f2327825 */ /* 0x000fe200078e022e */
[----:B------:R-:W-:-:S03]  /*10090*/  LOP3.LUT R10, R82, R3, RZ, 0xc0, !PT ;  /* 0x00000003520a7212 */ /* 0x000fc600078ec0ff */
[--C-:B------:R-:W-:Y:S01]  /*100a0*/  HSET2.LE.AND R0, R0, R2.reuse, PT ;  /* 0x0000000200007233 */ /* 0x100fe20003803000 */
[----:B------:R2:W-:Y:S01]  /*100b0*/  STL [R1+0x6c], R7 ;  /* 0x00006c0701007387 */ /* 0x0005e20000100800 */
[--C-:B------:R-:W-:Y:S02]  /*100c0*/  HSET2.LE.AND R3, R5, R2.reuse, PT ;  /* 0x0000000205037233 */ /* 0x100fe40003803000 */
[----:B------:R-:W-:Y:S01]  /*100d0*/  HSET2.LE.AND R6, R6, R2, PT ;  /* 0x0000000206067233 */ /* 0x000fe20003803000 */
[----:B------:R-:W-:Y:S02]  /*100e0*/  STG.E.U16 desc[UR28][R50.64+-0x80], R61 ;  /* 0xffff803d32007986 */ /* 0x000fe4000c10151c */
[----:B------:R-:W-:Y:S02]  /*100f0*/  LOP3.LUT R5, R218, R3, RZ, 0xc0, !PT ;  /* 0x00000003da057212 */ /* 0x000fe400078ec0ff */
[----:B------:R-:W-:Y:S01]  /*10100*/  STG.E.U16 desc[UR28][R50.64+-0x7e], R60 ;  /* 0xffff823c32007986 */ /* 0x000fe2000c10151c */
[----:B------:R-:W-:-:S03]  /*10110*/  LOP3.LUT R6, R193, R6, RZ, 0xc0, !PT ;  /* 0x00000006c1067212 */ /* 0x000fc600078ec0ff */
[----:B------:R-:W-:Y:S04]  /*10120*/  STG.E.U16 desc[UR28][R46.64+-0x80], R40 ;  /* 0xffff80282e007986 */ /* 0x000fe8000c10151c */
[----:B------:R-:W-:Y:S04]  /*10130*/  STG.E.U16 desc[UR28][R46.64+-0x7e], R41 ;  /* 0xffff82292e007986 */ /* 0x000fe8000c10151c */
[----:B------:R3:W-:Y:S01]  /*10140*/  STG.E.U16 desc[UR28][R20.64+-0x7e], R39 ;  /* 0xffff822714007986 */ /* 0x0007e2000c10151c */
[----:B--2---:R-:W-:Y:S02]  /*10150*/  LOP3.LUT R7, R17, R0, RZ, 0xc0, !PT ;  /* 0x0000000011077212 */ /* 0x004fe400078ec0ff */
[----:B------:R-:W-:Y:S01]  /*10160*/  SEL R0, R67, 0xffffffe0, !P6 ;  /* 0xffffffe043007807 */ /* 0x000fe20007000000 */
[-C--:B-1----:R-:W-:Y:S08]  /*10170*/  HMMA.16816.F32.BF16 R84, R8, R12.reuse, R136 ;  /* 0x0000000c0854723c */ /* 0x082ff00000041888 */
[----:B------:R-:W-:Y:S01]  /*10180*/  HMMA.16816.F32.BF16 R76, R4, R12, R108 ;  /* 0x0000000c044c723c */ /* 0x000fe2000004186c */
[----:B---3--:R-:W-:-:S07]  /*10190*/  IMAD.IADD R39, R0, 0x1, R49 ;  /* 0x0000000100277824 */ /* 0x008fce00078e0231 */
[-C--:B------:R-:W-:Y:S08]  /*101a0*/  HMMA.16816.F32.BF16 R68, R4, R14.reuse, R68 ;  /* 0x0000000e0444723c */ /* 0x080ff00000041844 */
[----:B------:R-:W-:Y:S01]  /*101b0*/  HMMA.16816.F32.BF16 R80, R8, R14, R132 ;  /* 0x0000000e0850723c */ /* 0x000fe20000041884 */
[----:B------:R-:W1:Y:S01]  /*101c0*/  LDSM.16.MT88.4 R12, [R39+0x6000] ;  /* 0x00600000270c783b */ /* 0x000e620000004200 */
[----:B------:R-:W-:-:S03]  /*101d0*/  IMAD.MOV.U32 R24, RZ, RZ, R252 ;  /* 0x000000ffff187224 */ /* 0x000fc600078e00fc */
[----:B------:R2:W-:Y:S01]  /*101e0*/  STG.E.U16 desc[UR28][R20.64+-0x80], R38 ;  /* 0xffff802614007986 */ /* 0x0005e2000c10151c */
[----:B------:R-:W-:Y:S01]  /*101f0*/  IMAD.MOV.U32 R252, RZ, RZ, R35 ;  /* 0x000000fffffc7224 */ /* 0x000fe200078e0023 */
[----:B------:R-:W-:Y:S01]  /*10200*/  PRMT R57, R54, 0x7610, R57 ;  /* 0x0000761036397816 */ /* 0x000fe20000000039 */
[----:B------:R-:W-:Y:S02]  /*10210*/  IMAD.MOV.U32 R43, RZ, RZ, R62 ;  /* 0x000000ffff2b7224 */ /* 0x000fe400078e003e */
[----:B------:R-:W-:Y:S02]  /*10220*/  IMAD.MOV.U32 R29, RZ, RZ, R63 ;  /* 0x000000ffff1d7224 */ /* 0x000fe400078e003f */
[----:B------:R-:W-:Y:S02]  /*10230*/  IMAD.MOV.U32 R54, RZ, RZ, R100 ;  /* 0x000000ffff367224 */ /* 0x000fe400078e0064 */
[----:B------:R-:W-:Y:S02]  /*10240*/  IMAD.MOV.U32 R55, RZ, RZ, R101 ;  /* 0x000000ffff377224 */ /* 0x000fe400078e0065 */
[----:B------:R-:W-:-:S02]  /*10250*/  IMAD.MOV.U32 R135, RZ, RZ, R19 ;  /* 0x000000ffff877224 */ /* 0x000fc400078e0013 */
[----:B------:R-:W-:Y:S02]  /*10260*/  IMAD.MOV.U32 R134, RZ, RZ, R18 ;  /* 0x000000ffff867224 */ /* 0x000fe400078e0012 */
[----:B--2---:R-:W-:-:S04]  /*10270*/  IMAD.IADD R38, R251, 0x1, R49 ;  /* 0x00000001fb267824 */ /* 0x004fc800078e0231 */
[----:B------:R-:W-:Y:S01]  /*10280*/  IMAD.IADD R35, R0, 0x1, R38 ;  /* 0x0000000100237824 */ /* 0x000fe200078e0226 */
[----:B------:R-:W2:Y:S01]  /*10290*/  LDSM.16.MT88.4 R16, [R38+0x6000] ;  /* 0x006000002610783b */ /* 0x000ea20000004200 */
[-C--:B-1----:R-:W-:Y:S08]  /*102a0*/  HMMA.16816.F32.BF16 R64, R4, R12.reuse, R96 ;  /* 0x0000000c0440723c */ /* 0x082ff00000041860 */
[----:B------:R-:W-:Y:S08]  /*102b0*/  HMMA.16816.F32.BF16 R100, R8, R12, R128 ;  /* 0x0000000c0864723c */ /* 0x000ff00000041880 */
[-C--:B------:R-:W-:Y:S08]  /*102c0*/  HMMA.16816.F32.BF16 R60, R4, R14.reuse, R92 ;  /* 0x0000000e043c723c */ /* 0x080ff0000004185c */
[----:B------:R-:W-:Y:S01]  /*102d0*/  HMMA.16816.F32.BF16 R96, R8, R14, R124 ;  /* 0x0000000e0860723c */ /* 0x000fe2000004187c */
[----:B------:R-:W1:Y:S01]  /*102e0*/  LDSM.16.MT88.4 R12, [R35+0x6000] ;  /* 0x00600000230c783b */ /* 0x000e620000004200 */
[----:B------:R-:W-:Y:S01]  /*102f0*/  IMAD.MOV.U32 R138, RZ, RZ, R249 ;  /* 0x000000ffff8a7224 */ /* 0x000fe200078e00f9 */
[----:B------:R-:W-:Y:S01]  /*10300*/  PRMT R133, R57, 0x7610, R133 ;  /* 0x0000761039857816 */ /* 0x000fe20000000085 */
[----:B------:R-:W-:Y:S01]  /*10310*/  IMAD.MOV.U32 R137, RZ, RZ, R250 ;  /* 0x000000ffff897224 */ /* 0x000fe200078e00fa */
[----:B------:R3:W-:Y:S01]  /*10320*/  STG.E.U16 desc[UR28][R36.64+-0x70], R144 ;  /* 0xffff909024007986 */ /* 0x0007e2000c10151c */
[----:B------:R-:W-:Y:S01]  /*10330*/  IMAD.MOV.U32 R136, RZ, RZ, R243 ;  /* 0x000000ffff887224 */ /* 0x000fe200078e00f3 */
[----:B------:R-:W-:Y:S01]  /*10340*/  PRMT R132, R58, 0x7610, R132 ;  /* 0x000076103a847816 */ /* 0x000fe20000000084 */
[----:B------:R-:W-:-:S02]  /*10350*/  IMAD.MOV.U32 R139, RZ, RZ, R29 ;  /* 0x000000ffff8b7224 */ /* 0x000fc400078e001d */
[----:B------:R-:W-:Y:S02]  /*10360*/  IMAD.MOV.U32 R251, RZ, RZ, R43 ;  /* 0x000000fffffb7224 */ /* 0x000fe400078e002b */
[----:B------:R-:W-:Y:S02]  /*10370*/  IMAD.MOV.U32 R243, RZ, RZ, R59 ;  /* 0x000000fffff37224 */ /* 0x000fe400078e003b */
[----:B------:R-:W-:Y:S02]  /*10380*/  IMAD.MOV.U32 R250, RZ, RZ, R52 ;  /* 0x000000fffffa7224 */ /* 0x000fe400078e0034 */
[----:B------:R-:W-:Y:S02]  /*10390*/  IMAD.MOV.U32 R249, RZ, RZ, R42 ;  /* 0x000000fffff97224 */ /* 0x000fe400078e002a */
[----:B------:R-:W-:Y:S02]  /*103a0*/  IMAD.MOV.U32 R218, RZ, RZ, R56 ;  /* 0x000000ffffda7224 */ /* 0x000fe400078e0038 */
[----:B------:R-:W-:Y:S01]  /*103b0*/  IMAD.MOV.U32 R238, RZ, RZ, R55 ;  /* 0x000000ffffee7224 */ /* 0x000fe200078e0037 */
[----:B--2---:R-:W-:Y:S01]  /*103c0*/  HMMA.16816.F32.BF16 R56, R4, R16, R88 ;  /* 0x000000100438723c */ /* 0x004fe20000041858 */
[----:B------:R-:W-:Y:S01]  /*103d0*/  IMAD.MOV.U32 R131, RZ, RZ, R54 ;  /* 0x000000ffff837224 */ /* 0x000fe200078e0036 */
[----:B------:R-:W-:Y:S01]  /*103e0*/  PRMT R3, R26, 0x7772, RZ ;  /* 0x000077721a037816 */ /* 0x000fe200000000ff */
[----:B---3--:R-:W-:-:S05]  /*103f0*/  IMAD.MOV.U32 R144, RZ, RZ, R53 ;  /* 0x000000ffff907224 */ /* 0x008fca00078e0035 */
[C---:B------:R-:W-:Y:S08]  /*10400*/  HMMA.16816.F32.BF16 R52, R4.reuse, R18, R104 ;  /* 0x000000120434723c */ /* 0x040ff00000041868 */
[C---:B-1----:R-:W-:Y:S08]  /*10410*/  HMMA.16816.F32.BF16 R40, R4.reuse, R12, R112 ;  /* 0x0000000c0428723c */ /* 0x042ff00000041870 */
[----:B------:R-:W-:Y:S01]  /*10420*/  HMMA.16816.F32.BF16 R28, R4, R14, R116 ;  /* 0x0000000e041c723c */ /* 0x000fe20000041874 */
[----:B------:R-:W-:-:S07]  /*10430*/  PRMT R4, R26, 0x7773, RZ ;  /* 0x000077731a047816 */ /* 0x000fce00000000ff */
[C---:B------:R-:W-:Y:S08]  /*10440*/  HMMA.16816.F32.BF16 R88, R8.reuse, R16, R120 ;  /* 0x000000100858723c */ /* 0x040ff00000041878 */
[C---:B------:R-:W-:Y:S08]  /*10450*/  HMMA.16816.F32.BF16 R92, R8.reuse, R18, R220 ;  /* 0x00000012085c723c */ /* 0x040ff000000418dc */
[C---:B------:R-:W-:Y:S08]  /*10460*/  HMMA.16816.F32.BF16 R104, R8.reuse, R12, R228 ;  /* 0x0000000c0868723c */ /* 0x040ff000000418e4 */
[----:B------:R-:W-:Y:S01]  /*10470*/  HMMA.16816.F32.BF16 R108, R8, R14, R232 ;  /* 0x0000000e086c723c */ /* 0x000fe200000418e8 */
[----:B------:R-:W-:-:S02]  /*10480*/  PRMT R9, R3, 0x5410, R4 ;  /* 0x0000541003097816 */ /* 0x000fc40000000004 */
[----:B------:R-:W-:Y:S01]  /*10490*/  SHF.R.U32.HI R7, RZ, 0x18, R25 ;  /* 0x00000018ff077819 */ /* 0x000fe20000011619 */
[----:B------:R-:W-:Y:S01]  /*104a0*/  IMAD.MOV.U32 R6, RZ, RZ, R26 ;  /* 0x000000ffff067224 */ /* 0x000fe200078e001a */
[C---:B------:R-:W-:Y:S01]  /*104b0*/  LOP3.LUT R3, R25.reuse, 0xffff, RZ, 0xc0, !PT ;  /* 0x0000ffff19037812 */ /* 0x040fe200078ec0ff */
[----:B------:R-:W-:Y:S01]  /*104c0*/  IMAD.MOV.U32 R229, RZ, RZ, R24 ;  /* 0x000000ffffe57224 */ /* 0x000fe200078e0018 */
[----:B------:R-:W-:Y:S01]  /*104d0*/  LOP3.LUT R4, R25, 0xff, RZ, 0xc0, !PT ;  /* 0x000000ff19047812 */ /* 0x000fe200078ec0ff */
[----:B------:R-:W1:Y:S01]  /*104e0*/  LDSM.16.MT88.4 R16, [R49+0x6800] ;  /* 0x006800003110783b */ /* 0x000e620000004200 */
[----:B------:R-:W-:Y:S02]  /*104f0*/  SHF.R.U32.HI R3, RZ, 0x8, R3 ;  /* 0x00000008ff037819 */ /* 0x000fe40000011603 */
[----:B------:R-:W-:Y:S01]  /*10500*/  PRMT R8, R26, 0x7771, RZ ;  /* 0x000077711a087816 */ /* 0x000fe200000000ff */
[----:B------:R-:W2:Y:S01]  /*10510*/  LDSM.16.MT88.4 R12, [R39+0x6800] ;  /* 0x00680000270c783b */ /* 0x000ea20000004200 */
[----:B------:R-:W-:-:S02]  /*10520*/  PRMT R5, R4, 0x5410, R3 ;  /* 0x0000541004057816 */ /* 0x000fc40000000003 */
[----:B------:R-:W-:-:S04]  /*10530*/  PRMT R3, R25, 0x7632, R3 ;  /* 0x0000763219037816 */ /* 0x000fc80000000003 */
[----:B------:R-:W-:Y:S02]  /*10540*/  LOP3.LUT R4, R3, 0xff, RZ, 0xc0, !PT ;  /* 0x000000ff03047812 */ /* 0x000fe400078ec0ff */
[----:B------:R-:W-:Y:S02]  /*10550*/  HSET2.LE.AND R3, R5, R2, PT ;  /* 0x0000000205037233 */ /* 0x000fe40003803000 */
[----:B------:R-:W-:Y:S02]  /*10560*/  PRMT R5, R4, 0x5410, R7 ;  /* 0x0000541004057816 */ /* 0x000fe40000000007 */
[----:B------:R-:W-:Y:S02]  /*10570*/  LOP3.LUT R7, R9, 0xff00ff, RZ, 0xc0, !PT ;  /* 0x00ff00ff09077812 */ /* 0x000fe400078ec0ff */
[----:B------:R-:W-:-:S03]  /*10580*/  LOP3.LUT R6, R6, 0xff, RZ, 0xc0, !PT ;  /* 0x000000ff06067812 */ /* 0x000fc600078ec0ff */
[----:B------:R-:W-:Y:S02]  /*10590*/  HSET2.LE.AND R7, R7, R2, PT ;  /* 0x0000000207077233 */ /* 0x000fe40003803000 */
[----:B------:R-:W-:Y:S02]  /*105a0*/  PRMT R6, R6, 0x5410, R8 ;  /* 0x0000541006067816 */ /* 0x000fe40000000008 */
[----:B------:R-:W3:Y:S01]  /*105b0*/  LDSM.16.MT88.4 R8, [R38+0x6800] ;  /* 0x006800002608783b */ /* 0x000ee20000004200 */
[----:B------:R-:W-:-:S03]  /*105c0*/  LOP3.LUT R7, R27, R7, RZ, 0xc0, !PT ;  /* 0x000000071b077212 */ /* 0x000fc600078ec0ff */
[----:B------:R-:W4:Y:S01]  /*105d0*/  LDSM.16.MT88.4 R24, [R35+0x6800] ;  /* 0x006800002318783b */ /* 0x000f220000004200 */
[----:B------:R-:W-:Y:S02]  /*105e0*/  LOP3.LUT R4, R131, R3, RZ, 0xc0, !PT ;  /* 0x0000000383047212 */ /* 0x000fe400078ec0ff */
[--C-:B------:R-:W-:Y:S02]  /*105f0*/  HSET2.LE.AND R3, R5, R2.reuse, PT ;  /* 0x0000000205037233 */ /* 0x100fe40003803000 */
[----:B------:R-:W-:-:S03]  /*10600*/  HSET2.LE.AND R6, R6, R2, PT ;  /* 0x0000000206067233 */ /* 0x000fc60003803000 */
[----:B------:R-:W-:Y:S02]  /*10610*/  LOP3.LUT R5, R195, R3, RZ, 0xc0, !PT ;  /* 0x00000003c3057212 */ /* 0x000fe400078ec0ff */
[----:B------:R-:W-:Y:S01]  /*10620*/  LOP3.LUT R6, R194, R6, RZ, 0xc0, !PT ;  /* 0x00000006c2067212 */ /* 0x000fe200078ec0ff */
[----:B------:R3:W-:Y:S01]  /*10630*/  STG.E.U16 desc[UR28][R36.64+-0x6e], R165 ;  /* 0xffff92a524007986 */ /* 0x0007e2000c10151c */
[----:B------:R-:W-:Y:S01]  /*10640*/  LOP3.LUT R3, R72, 0xffff, RZ, 0xc0, !PT ;  /* 0x0000ffff48037812 */ /* 0x000fe200078ec0ff */
[----:B------:R-:W-:Y:S01]  /*10650*/  IMAD.MOV.U32 R223, RZ, RZ, R136 ;  /* 0x000000ffffdf7224 */ /* 0x000fe200078e0088 */
[----:B------:R-:W-:Y:S01]  /*10660*/  PRMT R192, R132, 0x7610, R192 ;  /* 0x0000761084c07816 */ /* 0x000fe200000000c0 */
[----:B------:R4:W-:Y:S01]  /*10670*/  STG.E.U16 desc[UR28][R50.64+-0x70], R164 ;  /* 0xffff90a432007986 */ /* 0x0009e2000c10151c */
[----:B------:R-:W-:Y:S01]  /*10680*/  PRMT R193, R133, 0x7610, R193 ;  /* 0x0000761085c17816 */ /* 0x000fe200000000c1 */
[----:B------:R-:W-:Y:S01]  /*10690*/  IMAD.MOV.U32 R220, RZ, RZ, R137 ;  /* 0x000000ffffdc7224 */ /* 0x000fe200078e0089 */
[----:B-1----:R-:W-:Y:S01]  /*106a0*/  HMMA.16816.F32.BF16 R76, R4, R16, R76 ;  /* 0x00000010044c723c */ /* 0x002fe2000004184c */
[----:B------:R-:W-:-:S02]  /*106b0*/  IMAD.MOV.U32 R231, RZ, RZ, R138 ;  /* 0x000000ffffe77224 */ /* 0x000fc400078e008a */
[----:B------:R-:W-:Y:S01]  /*106c0*/  IMAD.MOV.U32 R230, RZ, RZ, R139 ;  /* 0x000000ffffe67224 */ /* 0x000fe200078e008b */
[----:B------:R-:W-:-:S04]  /*106d0*/  SHF.R.U32.HI R3, RZ, 0x8, R3 ;  /* 0x00000008ff037819 */ /* 0x000fc80000011603 */
[C---:B------:R-:W-:Y:S08]  /*106e0*/  HMMA.16816.F32.BF16 R112, R4.reuse, R18, R68 ;  /* 0x000000120470723c */ /* 0x040ff00000041844 */
[----:B--2---:R-:W-:Y:S01]  /*106f0*/  HMMA.16816.F32.BF16 R116, R4, R12, R64 ;  /* 0x0000000c0474723c */ /* 0x004fe20000041840 */
[----:B---3--:R-:W-:Y:S02]  /*10700*/  IMAD.MOV.U32 R165, RZ, RZ, R134 ;  /* 0x000000ffffa57224 */ /* 0x008fe400078e0086 */
[----:B----4-:R-:W-:-:S05]  /*10710*/  IMAD.MOV.U32 R164, RZ, RZ, R135 ;  /* 0x000000ffffa47224 */ /* 0x010fca00078e0087 */
[C---:B------:R-:W-:Y:S08]  /*10720*/  HMMA.16816.F32.BF16 R120, R4.reuse, R14, R60 ;  /* 0x0000000e0478723c */ /* 0x040ff0000004183c */
[C---:B------:R-:W-:Y:S08]  /*10730*/  HMMA.16816.F32.BF16 R124, R4.reuse, R8, R56 ;  /* 0x00000008047c723c */ /* 0x040ff00000041838 */
[C---:B------:R-:W-:Y:S08]  /*10740*/  HMMA.16816.F32.BF16 R128, R4.reuse, R10, R52 ;  /* 0x0000000a0480723c */ /* 0x040ff00000041834 */
[C---:B------:R-:W-:Y:S01]  /*10750*/  HMMA.16816.F32.BF16 R136, R4.reuse, R24, R40 ;  /* 0x000000180488723c */ /* 0x040fe20000041828 */
[----:B------:R-:W-:Y:S01]  /*10760*/  PRMT R221, R193, 0x7610, R221 ;  /* 0x00007610c1dd7816 */ /* 0x000fe200000000dd */
[----:B------:R-:W-:Y:S06]  /*10770*/  LDSM.16.MT88.4 R40, [R49+0x7000] ;  /* 0x007000003128783b */ /* 0x000fec0000004200 */
[----:B------:R-:W-:Y:S01]  /*10780*/  HMMA.16816.F32.BF16 R132, R4, R26, R28 ;  /* 0x0000001a0484723c */ /* 0x000fe2000004181c */
[----:B------:R-:W-:Y:S01]  /*10790*/  LOP3.LUT R4, R72, 0xff, RZ, 0xc0, !PT ;  /* 0x000000ff48047812 */ /* 0x000fe200078ec0ff */
[----:B------:R-:W-:Y:S03]  /*107a0*/  LDSM.16.MT88.4 R28, [R35+0x7000] ;  /* 0x00700000231c783b */ /* 0x000fe60000004200 */
[----:B------:R-:W-:-:S02]  /*107b0*/  PRMT R5, R4, 0x5410, R3 ;  /* 0x0000541004057816 */ /* 0x000fc40000000003 */
[----:B------:R-:W-:Y:S02]  /*107c0*/  PRMT R3, R72, 0x7632, R3 ;  /* 0x0000763248037816 */ /* 0x000fe40000000003 */
[----:B------:R-:W-:Y:S02]  /*107d0*/  SHF.R.U32.HI R7, RZ, 0x18, R72 ;  /* 0x00000018ff077819 */ /* 0x000fe40000011648 */
[----:B------:R-:W-:Y:S02]  /*107e0*/  LOP3.LUT R4, R3, 0xff, RZ, 0xc0, !PT ;  /* 0x000000ff03047812 */ /* 0x000fe400078ec0ff */
[----:B------:R-:W-:Y:S02]  /*107f0*/  LOP3.LUT R6, R73, 0xff, RZ, 0xc0, !PT ;  /* 0x000000ff49067812 */ /* 0x000fe400078ec0ff */
[----:B------:R-:W-:Y:S02]  /*10800*/  HSET2.LE.AND R3, R5, R2, PT ;  /* 0x0000000205037233 */ /* 0x000fe40003803000 */
[----:B------:R-:W-:-:S02]  /*10810*/  PRMT R5, R4, 0x5410, R7 ;  /* 0x0000541004057816 */ /* 0x000fc40000000007 */
[----:B------:R-:W-:Y:S02]  /*10820*/  PRMT R6, R6, 0x5410, R75 ;  /* 0x0000541006067816 */ /* 0x000fe4000000004b */
[----:B------:R-:W-:Y:S02]  /*10830*/  LOP3.LUT R7, R74, 0xff00ff, RZ, 0xc0, !PT ;  /* 0x00ff00ff4a077812 */ /* 0x000fe400078ec0ff */
[----:B------:R-:W-:Y:S02]  /*10840*/  LOP3.LUT R4, R229, R3, RZ, 0xc0, !PT ;  /* 0x00000003e5047212 */ /* 0x000fe400078ec0ff */
[--C-:B------:R-:W-:Y:S02]  /*10850*/  HSET2.LE.AND R3, R5, R2.reuse, PT ;  /* 0x0000000205037233 */ /* 0x100fe40003803000 */
[--C-:B------:R-:W-:Y:S02]  /*10860*/  HSET2.LE.AND R6, R6, R2.reuse, PT ;  /* 0x0000000206067233 */ /* 0x100fe40003803000 */
[----:B------:R-:W-:-:S02]  /*10870*/  HSET2.LE.AND R7, R7, R2, PT ;  /* 0x0000000207077233 */ /* 0x000fc40003803000 */
[----:B------:R-:W-:Y:S02]  /*10880*/  LOP3.LUT R5, R230, R3, RZ, 0xc0, !PT ;  /* 0x00000003e6057212 */ /* 0x000fe400078ec0ff */
[----:B------:R-:W-:Y:S02]  /*10890*/  LOP3.LUT R6, R231, R6, RZ, 0xc0, !PT ;  /* 0x00000006e7067212 */ /* 0x000fe400078ec0ff */
[----:B------:R-:W-:Y:S02]  /*108a0*/  LOP3.LUT R7, R220, R7, RZ, 0xc0, !PT ;  /* 0x00000007dc077212 */ /* 0x000fe400078ec0ff */
[----:B------:R-:W-:Y:S02]  /*108b0*/  PRMT R222, R192, 0x7610, R222 ;  /* 0x00007610c0de7816 */ /* 0x000fe400000000de */
[----:B------:R-:W-:-:S03]  /*108c0*/  PRMT R3, R22, 0x7772, RZ ;  /* 0x0000777216037816 */ /* 0x000fc600000000ff */
[C---:B------:R-:W-:Y:S08]  /*108d0*/  HMMA.16816.F32.BF16 R60, R4.reuse, R12, R100 ;  /* 0x0000000c043c723c */ /* 0x040ff00000041864 */
[----:B------:R-:W-:Y:S01]  /*108e0*/  HMMA.16816.F32.BF16 R52, R4, R8, R88 ;  /* 0x000000080434723c */ /* 0x000fe20000041858 */
[----:B------:R-:W-:Y:S01]  /*108f0*/  PRMT R8, R22, 0x7773, RZ ;  /* 0x0000777316087816 */ /* 0x000fe200000000ff */
[----:B------:R-:W-:-:S06]  /*10900*/  IMAD.MOV.U32 R9, RZ, RZ, R22 ;  /* 0x000000ffff097224 */ /* 0x000fcc00078e0016 */
[C---:B------:R-:W-:Y:S08]  /*10910*/  HMMA.16816.F32.BF16 R68, R4.reuse, R16, R84 ;  /* 0x000000100444723c */ /* 0x040ff00000041854 */
[C---:B------:R-:W-:Y:S08]  /*10920*/  HMMA.16816.F32.BF16 R64, R4.reuse, R18, R80 ;  /* 0x000000120440723c */ /* 0x040ff00000041850 */
[C---:B------:R-:W-:Y:S08]  /*10930*/  HMMA.16816.F32.BF16 R56, R4.reuse, R14, R96 ;  /* 0x0000000e0438723c */ /* 0x040ff00000041860 */
[----:B------:R-:W-:Y:S01]  /*10940*/  HMMA.16816.F32.BF16 R72, R4, R10, R92 ;  /* 0x0000000a0448723c */ /* 0x000fe2000004185c */
[----:B------:R-:W-:Y:S01]  /*10950*/  PRMT R11, R3, 0x5410, R8 ;  /* 0x00005410030b7816 */ /* 0x000fe20000000008 */
[----:B------:R-:W-:Y:S01]  /*10960*/  LDSM.16.MT88.4 R12, [R38+0x7000] ;  /* 0x00700000260c783b */ /* 0x000fe20000004200 */
[----:B------:R-:W-:-:S05]  /*10970*/  PRMT R3, R23, 0x7632, R3 ;  /* 0x0000763217037816 */ /* 0x000fca0000000003 */
[C---:B------:R-:W-:Y:S08]  /*10980*/  HMMA.16816.F32.BF16 R100, R4.reuse, R24, R104 ;  /* 0x000000180464723c */ /* 0x040ff00000041868 */
[----:B------:R-:W-:Y:S01]  /*10990*/  HMMA.16816.F32.BF16 R192, R4, R26, R108 ;  /* 0x0000001a04c0723c */ /* 0x000fe2000004186c */
[C---:B------:R-:W-:Y:S01]  /*109a0*/  LOP3.LUT R4, R23.reuse, 0xffff, RZ, 0xc0, !PT ;  /* 0x0000ffff17047812 */ /* 0x040fe200078ec0ff */
[----:B------:R-:W1:Y:S01]  /*109b0*/  LDSM.16.MT88.4 R24, [R39+0x7000] ;  /* 0x007000002718783b */ /* 0x000e620000004200 */
[----:B------:R-:W-:-:S02]  /*109c0*/  LOP3.LUT R6, R23, 0xff, RZ, 0xc0, !PT ;  /* 0x000000ff17067812 */ /* 0x000fc400078ec0ff */
[----:B------:R-:W-:Y:S02]  /*109d0*/  SHF.R.U32.HI R4, RZ, 0x8, R4 ;  /* 0x00000008ff047819 */ /* 0x000fe40000011604 */
[----:B------:R-:W-:Y:S02]  /*109e0*/  PRMT R10, R22, 0x7771, RZ ;  /* 0x00007771160a7816 */ /* 0x000fe400000000ff */
[----:B------:R-:W-:Y:S02]  /*109f0*/  LOP3.LUT R5, R9, 0xff, RZ, 0xc0, !PT ;  /* 0x000000ff09057812 */ /* 0x000fe400078ec0ff */
[----:B------:R-:W-:Y:S02]  /*10a00*/  SHF.R.U32.HI R7, RZ, 0x18, R23 ;  /* 0x00000018ff077819 */ /* 0x000fe40000011617 */
[----:B------:R-:W-:Y:S02]  /*10a10*/  LOP3.LUT R3, R3, 0xff, RZ, 0xc0, !PT ;  /* 0x000000ff03037812 */ /* 0x000fe400078ec0ff */
[----:B------:R-:W-:-:S02]  /*10a20*/  PRMT R4, R6, 0x5410, R4 ;  /* 0x0000541006047816 */ /* 0x000fc40000000004 */
[----:B------:R-:W-:Y:S02]  /*10a30*/  PRMT R8, R5, 0x5410, R10 ;  /* 0x0000541005087816 */ /* 0x000fe4000000000a */
[----:B------:R-:W-:Y:S02]  /*10a40*/  PRMT R5, R3, 0x5410, R7 ;  /* 0x0000541003057816 */ /* 0x000fe40000000007 */
[----:B------:R-:W-:Y:S02]  /*10a50*/  HSET2.LE.AND R3, R4, R2, PT ;  /* 0x0000000204037233 */ /* 0x000fe40003803000 */
[----:B------:R-:W-:Y:S02]  /*10a60*/  LOP3.LUT R7, R11, 0xff00ff, RZ, 0xc0, !PT ;  /* 0x00ff00ff0b077812 */ /* 0x000fe400078ec0ff */
[----:B------:R-:W-:Y:S02]  /*10a70*/  PRMT R19, R221, 0x7610, R19 ;  /* 0x00007610dd137816 */ /* 0x000fe40000000013 */
[----:B------:R-:W-:-:S02]  /*10a80*/  PRMT R18, R222, 0x7610, R18 ;  /* 0x00007610de127816 */ /* 0x000fc40000000012 */
[----:B------:R-:W-:Y:S02]  /*10a90*/  LOP3.LUT R4, R213, R3, RZ, 0xc0, !PT ;  /* 0x00000003d5047212 */ /* 0x000fe400078ec0ff */
[--C-:B------:R-:W-:Y:S02]  /*10aa0*/  HSET2.LE.AND R3, R7, R2.reuse, PT ;  /* 0x0000000207037233 */ /* 0x100fe40003803000 */
[----:B------:R-:W-:Y:S02]  /*10ab0*/  PRMT R7, R19, 0x5410, R18 ;  /* 0x0000541013077816 */ /* 0x000fe40000000012 */
[----:B------:R-:W-:Y:S02]  /*10ac0*/  HSET2.LE.AND R6, R8, R2, PT ;  /* 0x0000000208067233 */ /* 0x000fe40003803000 */
[----:B------:R-:W-:Y:S02]  /*10ad0*/  LOP3.LUT R7, R7, R3, RZ, 0xc0, !PT ;  /* 0x0000000307077212 */ /* 0x000fe400078ec0ff */
[----:B------:R-:W-:-:S02]  /*10ae0*/  PRMT R8, R34, 0x7773, RZ ;  /* 0x0000777322087816 */ /* 0x000fc400000000ff */
[----:B------:R-:W-:-:S04]  /*10af0*/  PRMT R3, R34, 0x7772, RZ ;  /* 0x0000777222037816 */ /* 0x000fc800000000ff */
[----:B------:R-:W-:Y:S02]  /*10b00*/  PRMT R17, R3, 0x5410, R8 ;  /* 0x0000541003117816 */ /* 0x000fe40000000008 */
[----:B------:R-:W-:-:S04]  /*10b10*/  LOP3.LUT R3, R48, 0xffff, RZ, 0xc0, !PT ;  /* 0x0000ffff30037812 */ /* 0x000fc800078ec0ff */
[--C-:B------:R-:W-:Y:S02]  /*10b20*/  SHF.R.U32.HI R8, RZ, 0x8, R3.reuse ;  /* 0x00000008ff087819 */ /* 0x100fe40000011603 */
[C---:B------:R-:W-:Y:S01]  /*10b30*/  PRMT R3, R48.reuse, 0x7632, R3 ;  /* 0x0000763230037816 */ /* 0x040fe20000000003 */
[----:B------:R-:W-:Y:S01]  /*10b40*/  IMAD.MOV.U32 R11, RZ, RZ, R34 ;  /* 0x000000ffff0b7224 */ /* 0x000fe200078e0022 */
[----:B------:R-:W-:Y:S02]  /*10b50*/  LOP3.LUT R9, R48, 0xff, RZ, 0xc0, !PT ;  /* 0x000000ff30097812 */ /* 0x000fe400078ec0ff */
[----:B------:R-:W-:Y:S02]  /*10b60*/  SHF.R.U32.HI R10, RZ, 0x18, R48 ;  /* 0x00000018ff0a7819 */ /* 0x000fe40000011630 */
[----:B------:R-:W-:Y:S02]  /*10b70*/  LOP3.LUT R3, R3, 0xff, RZ, 0xc0, !PT ;  /* 0x000000ff03037812 */ /* 0x000fe400078ec0ff */
[----:B------:R-:W-:-:S02]  /*10b80*/  PRMT R8, R9, 0x5410, R8 ;  /* 0x0000541009087816 */ /* 0x000fc40000000008 */
[----:B------:R-:W-:Y:S02]  /*10b90*/  PRMT R9, R3, 0x5410, R10 ;  /* 0x0000541003097816 */ /* 0x000fe4000000000a */
[----:B------:R-:W-:Y:S02]  /*10ba0*/  PRMT R16, R34, 0x7771, RZ ;  /* 0x0000777122107816 */ /* 0x000fe400000000ff */
[----:B------:R-:W-:Y:S02]  /*10bb0*/  LOP3.LUT R10, R11, 0xff, RZ, 0xc0, !PT ;  /* 0x000000ff0b0a7812 */ /* 0x000fe400078ec0ff */
[----:B------:R-:W-:Y:S02]  /*10bc0*/  HSET2.LE.AND R3, R8, R2, PT ;  /* 0x0000000208037233 */ /* 0x000fe40003803000 */
[----:B------:R-:W-:Y:S02]  /*10bd0*/  PRMT R10, R10, 0x5410, R16 ;  /* 0x000054100a0a7816 */ /* 0x000fe40000000010 */
[----:B------:R-:W-:-:S02]  /*10be0*/  LOP3.LUT R11, R17, 0xff00ff, RZ, 0xc0, !PT ;  /* 0x00ff00ff110b7812 */ /* 0x000fc400078ec0ff */
[----:B------:R-:W-:Y:S02]  /*10bf0*/  LOP3.LUT R8, R223, R3, RZ, 0xc0, !PT ;  /* 0x00000003df087212 */ /* 0x000fe400078ec0ff */
[--C-:B------:R-:W-:Y:S02]  /*10c00*/  HSET2.LE.AND R5, R5, R2.reuse, PT ;  /* 0x0000000205057233 */ /* 0x100fe40003803000 */
[--C-:B------:R-:W-:Y:S02]  /*10c10*/  HSET2.LE.AND R9, R9, R2.reuse, PT ;  /* 0x0000000209097233 */ /* 0x100fe40003803000 */
[--C-:B------:R-:W-:Y:S02]  /*10c20*/  HSET2.LE.AND R3, R10, R2.reuse, PT ;  /* 0x000000020a037233 */ /* 0x100fe40003803000 */
[----:B------:R-:W-:Y:S02]  /*10c30*/  HSET2.LE.AND R11, R11, R2, PT ;  /* 0x000000020b0b7233 */ /* 0x000fe40003803000 */
[----:B------:R-:W-:-:S02]  /*10c40*/  LOP3.LUT R5, R212, R5, RZ, 0xc0, !PT ;  /* 0x00000005d4057212 */ /* 0x000fc400078ec0ff */
[----:B------:R-:W-:Y:S02]  /*10c50*/  LOP3.LUT R6, R206, R6, RZ, 0xc0, !PT ;  /* 0x00000006ce067212 */ /* 0x000fe400078ec0ff */
[----:B------:R-:W-:Y:S02]  /*10c60*/  LOP3.LUT R9, R164, R9, RZ, 0xc0, !PT ;  /* 0x00000009a4097212 */ /* 0x000fe400078ec0ff */
[----:B------:R-:W-:Y:S02]  /*10c70*/  LOP3.LUT R10, R165, R3, RZ, 0xc0, !PT ;  /* 0x00000003a50a7212 */ /* 0x000fe400078ec0ff */
[----:B------:R-:W-:Y:S01]  /*10c80*/  LOP3.LUT R11, R218, R11, RZ, 0xc0, !PT ;  /* 0x0000000bda0b7212 */ /* 0x000fe200078ec0ff */
[-C--:B-1----:R-:W-:Y:S01]  /*10c90*/  HMMA.16816.F32.BF16 R96, R4, R24.reuse, R116 ;  /* 0x000000180460723c */ /* 0x082fe20000041874 */
[----:B------:R-:W1:Y:S01]  /*10ca0*/  MUFU.EX2 R3, R238 ;  /* 0x000000ee00037308 */ /* 0x000e620000000800 */
[----:B------:R-:W-:Y:S03]  /*10cb0*/  STG.E.U16 desc[UR28][R50.64+-0x6e], R197 ;  /* 0xffff92c532007986 */ /* 0x000fe6000c10151c */
[----:B------:R-:W2:Y:S01]  /*10cc0*/  MUFU.EX2 R16, R144 ;  /* 0x0000009000107308 */ /* 0x000ea20000000800 */
[----:B------:R-:W-:Y:S02]  /*10cd0*/  LDSM.16.MT88.4 R116, [R38+0x7800] ;  /* 0x007800002674783b */ /* 0x000fe40000004200 */
[----:B------:R-:W-:Y:S02]  /*10ce0*/  HMMA.16816.F32.BF16 R60, R8, R24, R60 ;  /* 0x00000018083c723c */ /* 0x000fe4000004183c */
[----:B------:R3:W4:Y:S04]  /*10cf0*/  LDL.LU.S16 R25, [R1+0x98] ;  /* 0x0000980001197983 */ /* 0x0007280000300600 */
[----:B------:R3:W3:Y:S04]  /*10d00*/  LDL.LU.S16 R24, [R1+0x94] ;  /* 0x0000940001187983 */ /* 0x0006e80000300600 */
[----:B------:R1:W3:Y:S04]  /*10d10*/  LDL.LU.S16 R23, [R1+0x90] ;  /* 0x0000900001177983 */ /* 0x0002e80000300600 */
[----:B------:R1:W3:Y:S01]  /*10d20*/  LDL.LU.S16 R22, [R1+0x80] ;  /* 0x0000800001167983 */ /* 0x0002e20000300600 */
[C---:B------:R-:W-:Y:S08]  /*10d30*/  HMMA.16816.F32.BF16 R92, R4.reuse, R26, R120 ;  /* 0x0000001a045c723c */ /* 0x040ff00000041878 */
[C---:B------:R-:W-:Y:S08]  /*10d40*/  HMMA.16816.F32.BF16 R108, R4.reuse, R40, R76 ;  /* 0x00000028046c723c */ /* 0x040ff0000004184c */
[C---:B------:R-:W-:Y:S08]  /*10d50*/  HMMA.16816.F32.BF16 R104, R4.reuse, R42, R112 ;  /* 0x0000002a0468723c */ /* 0x040ff00000041870 */
[C---:B------:R-:W-:Y:S08]  /*10d60*/  HMMA.16816.F32.BF16 R88, R4.reuse, R12, R124 ;  /* 0x0000000c0458723c */ /* 0x040ff0000004187c */
[C---:B------:R-:W-:Y:S08]  /*10d70*/  HMMA.16816.F32.BF16 R84, R4.reuse, R14, R128 ;  /* 0x0000000e0454723c */ /* 0x040ff00000041880 */
[----:B------:R-:W-:Y:S01]  /*10d80*/  HMMA.16816.F32.BF16 R80, R4, R28, R136 ;  /* 0x0000001c0450723c */ /* 0x000fe20000041888 */
[----:B-1----:R-:W-:-:S07]  /*10d90*/  FADD.FTZ R17, R3, R251 ;  /* 0x000000fb03117221 */ /* 0x002fce0000010000 */
[----:B------:R-:W-:Y:S01]  /*10da0*/  HMMA.16816.F32.BF16 R120, R4, R30, R132 ;  /* 0x0000001e0478723c */ /* 0x000fe20000041884 */
[C---:B------:R-:W-:Y:S01]  /*10db0*/  LOP3.LUT R5, R33.reuse, 0xffff, RZ, 0xc0, !PT ;  /* 0x0000ffff21057812 */ /* 0x040fe200078ec0ff */
[----:B------:R-:W-:Y:S01]  /*10dc0*/  IMAD.MOV.U32 R4, RZ, RZ, R32 ;  /* 0x000000ffff047224 */ /* 0x000fe200078e0020 */
[----:B------:R-:W-:-:S05]  /*10dd0*/  LOP3.LUT R6, R33, 0xff, RZ, 0xc0, !PT ;  /* 0x000000ff21067812 */ /* 0x000fca00078ec0ff */
[----:B------:R-:W-:Y:S01]  /*10de0*/  HMMA.16816.F32.BF16 R52, R8, R12, R52 ;  /* 0x0000000c0834723c */ /* 0x000fe20000041834 */
[----:B------:R-:W-:-:S07]  /*10df0*/  SHF.R.U32.HI R5, RZ, 0x8, R5 ;  /* 0x00000008ff057819 */ /* 0x000fce0000011605 */
[----:B------:R-:W-:Y:S01]  /*10e00*/  HMMA.16816.F32.BF16 R72, R8, R14, R72 ;  /* 0x0000000e0848723c */ /* 0x000fe20000041848 */
[----:B------:R-:W-:-:S07]  /*10e10*/  PRMT R13, R32, 0x7771, RZ ;  /* 0x00007771200d7816 */ /* 0x000fce00000000ff */
[----:B------:R-:W-:Y:S01]  /*10e20*/  HMMA.16816.F32.BF16 R68, R8, R40, R68 ;  /* 0x000000280844723c */ /* 0x000fe20000041844 */
[----:B------:R-:W-:-:S07]  /*10e30*/  PRMT R12, R32, 0x7773, RZ ;  /* 0x00007773200c7816 */ /* 0x000fce00000000ff */
[----:B------:R-:W-:Y:S01]  /*10e40*/  HMMA.16816.F32.BF16 R64, R8, R42, R64 ;  /* 0x0000002a0840723c */ /* 0x000fe20000041840 */
[----:B------:R-:W-:-:S07]  /*10e50*/  PRMT R7, R32, 0x7772, RZ ;  /* 0x0000777220077816 */ /* 0x000fce00000000ff */
[C---:B------:R-:W-:Y:S01]  /*10e60*/  HMMA.16816.F32.BF16 R56, R8.reuse, R26, R56 ;  /* 0x0000001a0838723c */ /* 0x040fe20000041838 */
[----:B------:R-:W-:Y:S01]  /*10e70*/  LOP3.LUT R4, R4, 0xff, RZ, 0xc0, !PT ;  /* 0x000000ff04047812 */ /* 0x000fe200078ec0ff */
[----:B------:R-:W-:Y:S01]  /*10e80*/  STG.E.U16 desc[UR28][R46.64+-0x70], R155 ;  /* 0xffff909b2e007986 */ /* 0x000fe2000c10151c */
[----:B------:R-:W-:Y:S02]  /*10e90*/  PRMT R5, R6, 0x5410, R5 ;  /* 0x0000541006057816 */ /* 0x000fe40000000005 */
[----:B--2---:R-:W-:Y:S01]  /*10ea0*/  F2FP.BF16.F32.PACK_AB R3, R16, R3 ;  /* 0x000000031003723e */ /* 0x004fe200000010ff */
[----:B------:R-:W-:Y:S01]  /*10eb0*/  STG.E.U16 desc[UR28][R46.64+-0x6e], R180 ;  /* 0xffff92b42e007986 */ /* 0x000fe2000c10151c */
[----:B------:R-:W-:Y:S02]  /*10ec0*/  PRMT R7, R7, 0x5410, R12 ;  /* 0x0000541007077816 */ /* 0x000fe4000000000c */
[----:B------:R-:W-:Y:S01]  /*10ed0*/  PRMT R13, R4, 0x5410, R13 ;  /* 0x00005410040d7816 */ /* 0x000fe2000000000d */
[----:B------:R-:W-:Y:S01]  /*10ee0*/  HMMA.16816.F32.BF16 R112, R8, R28, R100 ;  /* 0x0000001c0870723c */ /* 0x000fe20000041864 */
[----:B------:R-:W-:Y:S01]  /*10ef0*/  SHF.R.U32.HI R4, RZ, 0x10, R33 ;  /* 0x00000010ff047819 */ /* 0x000fe20000011621 */
[----:B------:R-:W1:Y:S01]  /*10f00*/  LDSM.16.MT88.4 R132, [R49+0x7800] ;  /* 0x007800003184783b */ /* 0x000e620000004200 */
[----:B------:R-:W-:-:S02]  /*10f10*/  PRMT R14, R3, 0x7610, R14 ;  /* 0x00007610030e7816 */ /* 0x000fc4000000000e */
[----:B------:R-:W-:Y:S01]  /*10f20*/  PRMT R12, R3, 0x7632, R12 ;  /* 0x00007632030c7816 */ /* 0x000fe2000000000c */
[----:B------:R-:W2:Y:S01]  /*10f30*/  LDSM.16.MT88.4 R124, [R39+0x7800] ;  /* 0x00780000277c783b */ /* 0x000ea20000004200 */
[----:B------:R-:W-:Y:S02]  /*10f40*/  HSET2.LE.AND R3, R5, R2, PT ;  /* 0x0000000205037233 */ /* 0x000fe40003803000 */
[----:B------:R-:W-:Y:S02]  /*10f50*/  LOP3.LUT R6, R7, 0xff00ff, RZ, 0xc0, !PT ;  /* 0x00ff00ff07067812 */ /* 0x000fe400078ec0ff */
[----:B------:R-:W-:Y:S02]  /*10f60*/  SHF.R.U32.HI R15, RZ, 0x18, R33 ;  /* 0x00000018ff0f7819 */ /* 0x000fe40000011621 */
[----:B------:R-:W-:Y:S01]  /*10f70*/  LOP3.LUT R4, R4, 0xff, RZ, 0xc0, !PT ;  /* 0x000000ff04047812 */ /* 0x000fe200078ec0ff */
[----:B------:R-:W-:Y:S01]  /*10f80*/  HMMA.16816.F32.BF16 R28, R8, R30, R192 ;  /* 0x0000001e081c723c */ /* 0x000fe200000418c0 */
[----:B------:R-:W-:Y:S01]  /*10f90*/  LOP3.LUT R76, R237, R3, RZ, 0xc0, !PT ;  /* 0x00000003ed4c7212 */ /* 0x000fe200078ec0ff */
[----:B------:R-:W-:Y:S01]  /*10fa0*/  STG.E.U16 desc[UR28][R20.64+-0x70], R141 ;  /* 0xffff908d14007986 */ /* 0x000fe2000c10151c */
[----:B------:R-:W-:-:S02]  /*10fb0*/  PRMT R4, R4, 0x5410, R15 ;  /* 0x0000541004047816 */ /* 0x000fc4000000000f */
[--C-:B------:R-:W-:Y:S01]  /*10fc0*/  HSET2.LE.AND R3, R6, R2.reuse, PT ;  /* 0x0000000206037233 */ /* 0x100fe20003803000 */
[----:B------:R-:W-:Y:S01]  /*10fd0*/  STG.E.U16 desc[UR28][R20.64+-0x6e], R140 ;  /* 0xffff928c14007986 */ /* 0x000fe2000c10151c */
[----:B------:R-:W-:Y:S02]  /*10fe0*/  PRMT R6, R14, 0x5410, R12 ;  /* 0x000054100e067816 */ /* 0x000fe4000000000c */
[--C-:B------:R-:W-:Y:S01]  /*10ff0*/  HSET2.LE.AND R4, R4, R2.reuse, PT ;  /* 0x0000000204047233 */ /* 0x100fe20003803000 */
[----:B------:R-:W2:Y:S01]  /*11000*/  LDSM.16.MT88.4 R32, [R35+0x7800] ;  /* 0x007800002320783b */ /* 0x000ea20000004200 */
[----:B------:R-:W-:Y:S01]  /*11010*/  LOP3.LUT R79, R219, R3, RZ, 0xc0, !PT ;  /* 0x00000003db4f7212 */ /* 0x000fe200078ec0ff */
[----:B------:R-:W-:Y:S01]  /*11020*/  IMAD.MOV.U32 R3, RZ, RZ, R44 ;  /* 0x000000ffff037224 */ /* 0x000fe200078e002c */
[----:B------:R-:W-:Y:S02]  /*11030*/  HSET2.LE.AND R5, R13, R2, PT ;  /* 0x000000020d057233 */ /* 0x000fe40003803000 */
[----:B------:R-:W-:-:S02]  /*11040*/  LOP3.LUT R77, R6, R4, RZ, 0xc0, !PT ;  /* 0x00000004064d7212 */ /* 0x000fc400078ec0ff */
[----:B------:R-:W-:Y:S02]  /*11050*/  LOP3.LUT R7, R3, 0xff, RZ, 0xc0, !PT ;  /* 0x000000ff03077812 */ /* 0x000fe400078ec0ff */
[C---:B------:R-:W-:Y:S02]  /*11060*/  LOP3.LUT R4, R45.reuse, 0xffff, RZ, 0xc0, !PT ;  /* 0x0000ffff2d047812 */ /* 0x040fe400078ec0ff */
[----:B------:R-:W-:Y:S02]  /*11070*/  PRMT R3, R45, 0x7632, R3 ;  /* 0x000076322d037816 */ /* 0x000fe40000000003 */
[----:B------:R-:W-:Y:S02]  /*11080*/  LOP3.LUT R78, R236, R5, RZ, 0xc0, !PT ;  /* 0x00000005ec4e7212 */ /* 0x000fe400078ec0ff */
[C---:B------:R-:W-:Y:S02]  /*11090*/  PRMT R6, R44.reuse, 0x7773, RZ ;  /* 0x000077732c067816 */ /* 0x040fe400000000ff */
[----:B------:R-:W-:-:S02]  /*110a0*/  PRMT R5, R44, 0x7772, RZ ;  /* 0x000077722c057816 */ /* 0x000fc400000000ff */
[----:B------:R-:W-:Y:S02]  /*110b0*/  LOP3.LUT R8, R45, 0xff, RZ, 0xc0, !PT ;  /* 0x000000ff2d087812 */ /* 0x000fe400078ec0ff */
[----:B------:R-:W-:Y:S02]  /*110c0*/  SHF.R.U32.HI R4, RZ, 0x8, R4 ;  /* 0x00000008ff047819 */ /* 0x000fe40000011604 */
[----:B------:R-:W-:Y:S02]  /*110d0*/  PRMT R9, R44, 0x7771, RZ ;  /* 0x000077712c097816 */ /* 0x000fe400000000ff */
[----:B------:R-:W-:Y:S02]  /*110e0*/  SHF.R.U32.HI R10, RZ, 0x18, R45 ;  /* 0x00000018ff0a7819 */ /* 0x000fe4000001162d */
[----:B------:R-:W-:Y:S02]  /*110f0*/  LOP3.LUT R3, R3, 0xff, RZ, 0xc0, !PT ;  /* 0x000000ff03037812 */ /* 0x000fe400078ec0ff */
[----:B------:R-:W-:-:S02]  /*11100*/  PRMT R5, R5, 0x5410, R6 ;  /* 0x0000541005057816 */ /* 0x000fc40000000006 */
[----:B------:R-:W-:Y:S02]  /*11110*/  PRMT R4, R8, 0x5410, R4 ;  /* 0x0000541008047816 */ /* 0x000fe40000000004 */
[----:B------:R-:W-:Y:S02]  /*11120*/  PRMT R9, R7, 0x5410, R9 ;  /* 0x0000541007097816 */ /* 0x000fe40000000009 */
[----:B------:R-:W-:Y:S02]  /*11130*/  PRMT R6, R3, 0x5410, R10 ;  /* 0x0000541003067816 */ /* 0x000fe4000000000a */
[----:B------:R-:W-:Y:S02]  /*11140*/  LOP3.LUT R7, R5, 0xff00ff, RZ, 0xc0, !PT ;  /* 0x00ff00ff05077812 */ /* 0x000fe400078ec0ff */
[--C-:B------:R-:W-:Y:S02]  /*11150*/  HSET2.LE.AND R3, R4, R2.reuse, PT ;  /* 0x0000000204037233 */ /* 0x100fe40003803000 */
[----:B------:R-:W-:-:S02]  /*11160*/  HSET2.LE.AND R4, R6, R2, PT ;  /* 0x0000000206047233 */ /* 0x000fc40003803000 */
[--C-:B------:R-:W-:Y:S02]  /*11170*/  HSET2.LE.AND R5, R9, R2.reuse, PT ;  /* 0x0000000209057233 */ /* 0x100fe40003803000 */
[----:B------:R-:W-:Y:S02]  /*11180*/  ISETP.LE.U32.AND P1, PT, R15, UR12, PT ;  /* 0x0000000c0f007c0c */ /* 0x000fe4000bf23070 */
[----:B------:R-:W-:Y:S02]  /*11190*/  LOP3.LUT R101, R249, R4, RZ, 0xc0, !PT ;  /* 0x00000004f9657212 */ /* 0x000fe400078ec0ff */
[----:B------:R-:W-:Y:S02]  /*111a0*/  LOP3.LUT R102, R250, R5, RZ, 0xc0, !PT ;  /* 0x00000005fa667212 */ /* 0x000fe400078ec0ff */
[----:B------:R-:W-:Y:S02]  /*111b0*/  HSET2.LE.AND R2, R7, R2, PT ;  /* 0x0000000207027233 */ /* 0x000fe40003803000 */
[----:B------:R-:W-:-:S03]  /*111c0*/  LOP3.LUT R100, R252, R3, RZ, 0xc0, !PT ;  /* 0x00000003fc647212 */ /* 0x000fc600078ec0ff */
[----:B------:R-:W-:Y:S01]  /*111d0*/  LOP3.LUT R103, R243, R2, RZ, 0xc0, !PT ;  /* 0x00000002f3677212 */ /* 0x000fe200078ec0ff */
[----:B------:R-:W-:Y:S04]  /*111e0*/  STG.E.U16 desc[UR28][R36.64+-0x60], R205 ;  /* 0xffffa0cd24007986 */ /* 0x000fe8000c10151c */
[----:B------:R-:W-:Y:S04]  /*111f0*/  STG.E.U16 desc[UR28][R36.64+-0x5e], R204 ;  /* 0xffffa2cc24007986 */ /* 0x000fe8000c10151c */
[----:B------:R-:W-:Y:S04]  /*11200*/  STG.E.U16 desc[UR28][R50.64+-0x60], R203 ;  /* 0xffffa0cb32007986 */ /* 0x000fe8000c10151c */
[----:B------:R-:W-:Y:S01]  /*11210*/  STG.E.U16 desc[UR28][R50.64+-0x5e], R202 ;  /* 0xffffa2ca32007986 */ /* 0x000fe2000c10151c */
[C---:B-1----:R-:W-:Y:S08]  /*11220*/  HMMA.16816.F32.BF16 R108, R76.reuse, R132, R108 ;  /* 0x000000844c6c723c */ /* 0x042ff0000004186c */
[----:B------:R-:W-:Y:S01]  /*11230*/  HMMA.16816.F32.BF16 R104, R76, R134, R104 ;  /* 0x000000864c68723c */ /* 0x000fe20000041868 */
[----:B----4-:R-:W-:-:S02]  /*11240*/  @P5 HFMA2.BF16_V2 R25, -RZ.H0_H0, RZ.H0_H0, -R19.H0_H0 ;  /* 0x200000ffff195231 */ /* 0x010fc40000340913 */
[----:B---3--:R-:W-:-:S03]  /*11250*/  @P4 HFMA2.BF16_V2 R24, -RZ.H0_H0, RZ.H0_H0, -R18.H0_H0 ;  /* 0x200000ffff184231 */ /* 0x008fc60000340912 */
[----:B------:R-:W-:Y:S02]  /*11260*/  PRMT R5, R25, 0x7610, R5 ;  /* 0x0000761019057816 */ /* 0x000fe40000000005 */
[----:B------:R-:W-:Y:S02]  /*11270*/  PRMT R4, R24, 0x7610, R4 ;  /* 0x0000761018047816 */ /* 0x000fe40000000004 */
[----:B------:R-:W-:Y:S02]  /*11280*/  @P5 PRMT R19, R5, 0x5410, RZ ;  /* 0x0000541005135816 */ /* 0x000fe400000000ff */
[----:B------:R-:W-:Y:S01]  /*11290*/  @P4 PRMT R18, R4, 0x5410, RZ ;  /* 0x0000541004124816 */ /* 0x000fe200000000ff */
[----:B------:R-:W-:-:S04]  /*112a0*/  IMAD.WIDE R4, R242, 0x70, R50 ;  /* 0x00000070f2047825 */ /* 0x000fc800078e0232 */
[----:B------:R-:W-:Y:S02]  /*112b0*/  @!P3 HFMA2.BF16_V2 R23, -RZ.H0_H0, RZ.H0_H0, -R14.H0_H0 ;  /* 0x200000ffff17b231 */ /* 0x000fe4000034090e */
[----:B------:R-:W-:Y:S02]  /*112c0*/  @!P1 HFMA2.BF16_V2 R22, -RZ.H0_H0, RZ.H0_H0, -R12.H0_H0 ;  /* 0x200000ffff169231 */ /* 0x000fe4000034090c */
[----:B------:R-:W-:Y:S01]  /*112d0*/  IMAD.WIDE R8, R242, -0x70, R4 ;  /* 0xffffff90f2087825 */ /* 0x000fe200078e0204 */
[----:B------:R-:W-:Y:S02]  /*112e0*/  PRMT R3, R23, 0x7610, R3 ;  /* 0x0000761017037816 */ /* 0x000fe40000000003 */
[----:B------:R-:W-:Y:S01]  /*112f0*/  PRMT R2, R22, 0x7610, R2 ;  /* 0x0000761016027816 */ /* 0x000fe20000000002 */
[----:B------:R-:W-:Y:S01]  /*11300*/  IMAD.WIDE R6, R242, 0x70, R8 ;  /* 0x00000070f2067825 */ /* 0x000fe200078e0208 */
[----:B------:R-:W-:Y:S02]  /*11310*/  @!P3 PRMT R14, R3, 0x5410, RZ ;  /* 0x00005410030eb816 */ /* 0x000fe400000000ff */
[----:B------:R-:W-:Y:S01]  /*11320*/  @!P1 PRMT R12, R2, 0x5410, RZ ;  /* 0x00005410020c9816 */ /* 0x000fe200000000ff */
[C---:B------:R-:W-:Y:S01]  /*11330*/  IMAD.WIDE R2, R242.reuse, -0x70, R6 ;  /* 0xffffff90f2027825 */ /* 0x040fe200078e0206 */
[----:B------:R-:W-:Y:S04]  /*11340*/  STG.E.U16 desc[UR28][R4.64+-0x60], R186 ;  /* 0xffffa0ba04007986 */ /* 0x000fe8000c10151c */
[----:B------:R1:W-:Y:S04]  /*11350*/  STG.E.U16 desc[UR28][R4.64+-0x5e], R196 ;  /* 0xffffa2c404007986 */ /* 0x0003e8000c10151c */
[----:B------:R-:W-:Y:S04]  /*11360*/  STG.E.U16 desc[UR28][R20.64+-0x60], R185 ;  /* 0xffffa0b914007986 */ /* 0x000fe8000c10151c */
[----:B------:R-:W-:Y:S04]  /*11370*/  STG.E.U16 desc[UR28][R20.64+-0x5e], R184 ;  /* 0xffffa2b814007986 */ /* 0x000fe8000c10151c */
[----:B------:R-:W-:Y:S04]  /*11380*/  STG.E.U16 desc[UR28][R36.64+-0x50], R201 ;  /* 0xffffb0c924007986 */ /* 0x000fe8000c10151c */
[----:B------:R-:W-:Y:S04]  /*11390*/  STG.E.U16 desc[UR28][R36.64+-0x4e], R200 ;  /* 0xffffb2c824007986 */ /* 0x000fe8000c10151c */
[----:B------:R-:W-:Y:S01]  /*113a0*/  STG.E.U16 desc[UR28][R8.64+-0x50], R199 ;  /* 0xffffb0c708007986 */ /* 0x000fe2000c10151c */
[----:B-1----:R-:W-:-:S03]  /*113b0*/  IMAD.WIDE R4, R242, 0x70, R2 ;  /* 0x00000070f2047825 */ /* 0x002fc600078e0202 */
[----:B------:R1:W-:Y:S04]  /*113c0*/  STG.E.U16 desc[UR28][R8.64+-0x4e], R198 ;  /* 0xffffb2c608007986 */ /* 0x0003e8000c10151c */
[----:B------:R-:W-:Y:S04]  /*113d0*/  STG.E.U16 desc[UR28][R6.64+-0x50], R182 ;  /* 0xffffb0b606007986 */ /* 0x000fe8000c10151c */
[----:B------:R-:W-:Y:S04]  /*113e0*/  STG.E.U16 desc[UR28][R6.64+-0x4e], R181 ;  /* 0xffffb2b506007986 */ /* 0x000fe8000c10151c */
[----:B------:R-:W-:Y:S04]  /*113f0*/  STG.E.U16 desc[UR28][R20.64+-0x50], R142 ;  /* 0xffffb08e14007986 */ /* 0x000fe8000c10151c */
[----:B------:R-:W-:Y:S04]  /*11400*/  STG.E.U16 desc[UR28][R20.64+-0x4e], R143 ;  /* 0xffffb28f14007986 */ /* 0x000fe8000c10151c */
[----:B------:R-:W-:Y:S01]  /*11410*/  STG.E.U16 desc[UR28][R36.64+-0x40], R179 ;  /* 0xffffc0b324007986 */ /* 0x000fe2000c10151c */
[----:B-1----:R-:W-:-:S03]  /*11420*/  IMAD.WIDE R8, R242, -0x70, R4 ;  /* 0xffffff90f2087825 */ /* 0x002fc600078e0204 */
[----:B------:R-:W-:Y:S04]  /*11430*/  STG.E.U16 desc[UR28][R36.64+-0x3e], R175 ;  /* 0xffffc2af24007986 */ /* 0x000fe8000c10151c */
[----:B------:R-:W-:Y:S04]  /*11440*/  STG.E.U16 desc[UR28][R2.64+-0x40], R174 ;  /* 0xffffc0ae02007986 */ /* 0x000fe8000c10151c */
[----:B------:R1:W-:Y:S04]  /*11450*/  STG.E.U16 desc[UR28][R2.64+-0x3e], R173 ;  /* 0xffffc2ad02007986 */ /* 0x0003e8000c10151c */
[----:B------:R-:W-:Y:S04]  /*11460*/  STG.E.U16 desc[UR28][R4.64+-0x40], R157 ;  /* 0xffffc09d04007986 */ /* 0x000fe8000c10151c */
[----:B------:R3:W-:Y:S04]  /*11470*/  STG.E.U16 desc[UR28][R4.64+-0x3e], R156 ;  /* 0xffffc29c04007986 */ /* 0x0007e8000c10151c */
[----:B------:R-:W-:Y:S01]  /*11480*/  STG.E.U16 desc[UR28][R20.64+-0x40], R154 ;  /* 0xffffc09a14007986 */ /* 0x000fe2000c10151c */
[----:B-1----:R-:W-:-:S04]  /*11490*/  IMAD.WIDE R2, R242, 0x70, R8 ;  /* 0x00000070f2027825 */ /* 0x002fc800078e0208 */
[C---:B------:R-:W-:Y:S01]  /*114a0*/  IMAD.WIDE R6, R242.reuse, -0x70, R2 ;  /* 0xffffff90f2067825 */ /* 0x040fe200078e0202 */
[----:B------:R-:W-:Y:S03]  /*114b0*/  STG.E.U16 desc[UR28][R20.64+-0x3e], R153 ;  /* 0xffffc29914007986 */ /* 0x000fe6000c10151c */
[C---:B---3--:R-:W-:Y:S01]  /*114c0*/  IMAD.WIDE R4, R242.reuse, 0x70, R6 ;  /* 0x00000070f2047825 */ /* 0x048fe200078e0206 */
[----:B------:R-:W-:Y:S04]  /*114d0*/  STG.E.U16 desc[UR28][R36.64+-0x30], R170 ;  /* 0xffffd0aa24007986 */ /* 0x000fe8000c10151c */
[----:B------:R-:W-:Y:S04]  /*114e0*/  STG.E.U16 desc[UR28][R36.64+-0x2e], R171 ;  /* 0xffffd2ab24007986 */ /* 0x000fe8000c10151c */
[----:B------:R-:W-:Y:S04]  /*114f0*/  STG.E.U16 desc[UR28][R8.64+-0x30], R169 ;  /* 0xffffd0a908007986 */ /* 0x000fe8000c10151c */
[----:B------:R-:W-:Y:S04]  /*11500*/  STG.E.U16 desc[UR28][R8.64+-0x2e], R168 ;  /* 0xffffd2a808007986 */ /* 0x000fe8000c10151c */
[----:B------:R-:W-:Y:S04]  /*11510*/  STG.E.U16 desc[UR28][R2.64+-0x30], R152 ;  /* 0xffffd09802007986 */ /* 0x000fe8000c10151c */
        /* <DEDUP_REMOVED lines=18> */
[----:B------:R1:W-:Y:S01]  /*11640*/  STG.E.U16 desc[UR28][R4.64+-0xe], R147 ;  /* 0xfffff29304007986 */ /* 0x0003e2000c10151c */
[----:B--2---:R-:W-:Y:S01]  /*11650*/  HMMA.16816.F32.BF16 R96, R76, R124, R96 ;  /* 0x0000007c4c60723c */ /* 0x004fe20000041860 */
[----:B---3--:R-:W-:Y:S01]  /*11660*/  FADD.FTZ R2, R16, R17 ;  /* 0x0000001110027221 */ /* 0x008fe20000010000 */
[----:B------:R-:W-:-:S03]  /*11670*/  FADD.FTZ R3, R210, R241 ;  /* 0x000000f1d2037221 */ /* 0x000fc60000010000 */
[----:B------:R-:W-:Y:S01]  /*11680*/  FADD.FTZ R2, R207, R2 ;  /* 0x00000002cf027221 */ /* 0x000fe20000010000 */
[----:B------:R-:W-:Y:S01]  /*11690*/  FADD.FTZ R3, R209, R3 ;  /* 0x00000003d1037221 */ /* 0x000fe20000010000 */
[----:B-1----:R-:W-:Y:S01]  /*116a0*/  FADD.FTZ R5, R215, R240 ;  /* 0x000000f0d7057221 */ /* 0x002fe20000010000 */
[----:B------:R-:W-:Y:S01]  /*116b0*/  FADD.FTZ R4, R214, R239 ;  /* 0x000000efd6047221 */ /* 0x000fe20000010000 */
[----:B------:R-:W-:Y:S02]  /*116c0*/  FADD.FTZ R2, R208, R2 ;  /* 0x00000002d0027221 */ /* 0x000fe40000010000 */
[----:B------:R-:W-:Y:S01]  /*116d0*/  FADD.FTZ R5, R217, R5 ;  /* 0x00000005d9057221 */ /* 0x000fe20000010000 */
[----:B------:R-:W-:Y:S01]  /*116e0*/  FADD.FTZ R230, R216, R4 ;  /* 0x00000004d8e67221 */ /* 0x000fe20000010000 */
[----:B------:R-:W-:Y:S01]  /*116f0*/  FADD.FTZ R229, R211, R3 ;  /* 0x00000003d3e57221 */ /* 0x000fe20000010000 */
[C---:B------:R-:W-:Y:S02]  /*11700*/  HMMA.16816.F32.BF16 R92, R76.reuse, R126, R92 ;  /* 0x0000007e4c5c723c */ /* 0x040fe4000004185c */
[----:B------:R1:W-:Y:S04]  /*11710*/  STL [R1+0xf0], R5 ;  /* 0x0000f00501007387 */ /* 0x0003e80000100800 */
[----:B------:R1:W-:Y:S02]  /*11720*/  STL [R1+0xec], R230 ;  /* 0x0000ece601007387 */ /* 0x0003e40000100800 */
[C---:B------:R-:W-:Y:S02]  /*11730*/  HMMA.16816.F32.BF16 R88, R76.reuse, R116, R88 ;  /* 0x000000744c58723c */ /* 0x040fe40000041858 */
[----:B------:R1:W-:Y:S04]  /*11740*/  STL [R1+0x100], R2 ;  /* 0x0001000201007387 */ /* 0x0003e80000100800 */
[----:B------:R1:W-:Y:S02]  /*11750*/  STG.E.U16 desc[UR28][R20.64+-0x10], R146 ;  /* 0xfffff09214007986 */ /* 0x0003e4000c10151c */
[C---:B------:R-:W-:Y:S02]  /*11760*/  HMMA.16816.F32.BF16 R84, R76.reuse, R118, R84 ;  /* 0x000000764c54723c */ /* 0x040fe40000041854 */
[----:B------:R1:W-:Y:S04]  /*11770*/  STG.E.U16 desc[UR28][R20.64+-0xe], R145 ;  /* 0xfffff29114007986 */ /* 0x0003e8000c10151c */
[----:B------:R1:W-:Y:S02]  /*11780*/  STL [R1+0xfc], R229 ;  /* 0x0000fce501007387 */ /* 0x0003e40000100800 */
        /* <DEDUP_REMOVED lines=9> */
[----:B------:R-:W-:-:S07]  /*11820*/  UISETP.GT.AND UP0, UPT, UR30, UR18, UPT ;  /* 0x000000121e00728c */ /* 0x000fce000bf04270 */
[----:B------:R-:W-:Y:S01]  /*11830*/  HMMA.16816.F32.BF16 R100, R100, R34, R28 ;  /* 0x000000226464723c */ /* 0x000fe2000004181c */
[----:B------:R-:W-:Y:S01]  /*11840*/  IADD3 R201, P1, PT, R36, -0x100, RZ ;  /* 0xffffff0024c97810 */ /* 0x000fe20007f3e0ff */
[----:B------:R-:W-:Y:S02]  /*11850*/  IMAD.MOV.U32 R68, RZ, RZ, R225 ;  /* 0x000000ffff447224 */ /* 0x000fe400078e00e1 */
[----:B------:R-:W-:Y:S01]  /*11860*/  IMAD.MOV.U32 R70, RZ, RZ, R224 ;  /* 0x000000ffff467224 */ /* 0x000fe200078e00e0 */
[----:B------:R-:W-:Y:S01]  /*11870*/  IADD3.X R200, PT, PT, R37, -0x1, RZ, P1, !PT ;  /* 0xffffffff25c87810 */ /* 0x000fe20000ffe4ff */
[----:B------:R-:W-:Y:S02]  /*11880*/  IMAD.MOV.U32 R69, RZ, RZ, R226 ;  /* 0x000000ffff457224 */ /* 0x000fe400078e00e2 */
[----:B------:R-:W-:Y:S01]  /*11890*/  IMAD.MOV.U32 R71, RZ, RZ, R227 ;  /* 0x000000ffff477224 */ /* 0x000fe200078e00e3 */
[----:B-1----:R-:W-:Y:S11]  /*118a0*/  BRA.U !UP0, `(.L_x_2338) ;  /* 0x00000075080c7547 */ /* 0x002ff6000b800000 */
[----:B------:R-:W2:Y:S04]  /*118b0*/  LDL R249, [R1+0x108] ;  /* 0x0001080001f97983 */ /* 0x000ea80000100800 */
[----:B------:R-:W3:Y:S01]  /*118c0*/  LDL R250, [R1+0x104] ;  /* 0x0001040001fa7983 */ /* 0x000ee20000100800 */
[----:B------:R-:W-:Y:S01]  /*118d0*/  UIADD3 UR30, UPT, UPT, UR23, -0x3, URZ ;  /* 0xfffffffd171e7890 */ /* 0x000fe2000fffe0ff */
[----:B------:R-:W-:-:S04]  /*118e0*/  DEPBAR.LE SB0, 0x0 ;  /* 0x000080000000791a */ /* 0x000fc80000000000 */
[----:B------:R-:W4:Y:S01]  /*118f0*/  LDL.LU R243, [R1] ;  /* 0x0000000001f37983 */ /* 0x000f220000300800 */
[----:B------:R-:W-:Y:S01]  /*11900*/  UIMAD.WIDE.U32 UR38, UR30, UR8, URZ ;  /* 0x000000081e2672a5 */ /* 0x000fe2000f8e00ff */
[----:B------:R-:W-:Y:S01]  /*11910*/  IMAD.U32 R4, RZ, RZ, UR8 ;  /* 0x00000008ff047e24 */ /* 0x000fe2000f8e00ff */
[----:B------:R-:W-:Y:S02]  /*11920*/  BAR.SYNC.DEFER_BLOCKING 0x0 ;  /* 0x0000000000007b1d */ /* 0x000fe40000010000 */
[----:B------:R-:W-:Y:S01]  /*11930*/  UIMAD UR6, UR30, UR9, UR39 ;  /* 0x000000091e0672a4 */ /* 0x000fe2000f8e0227 */
[----:B------:R-:W-:Y:S01]  /*11940*/  IMAD.U32 R9, RZ, RZ, UR8 ;  /* 0x00000008ff097e24 */ /* 0x000fe2000f8e00ff */
[----:B------:R-:W-:Y:S01]  /*11950*/  USHF.L.U32 UR4, UR38, 0x6, URZ ;  /* 0x0000000626047899 */ /* 0x000fe200080006ff */
[----:B------:R-:W-:Y:S01]  /*11960*/  IMAD.U32 R8, RZ, RZ, UR9 ;  /* 0x00000009ff087e24 */ /* 0x000fe2000f8e00ff */
[----:B------:R-:W-:Y:S01]  /*11970*/  USHF.L.U64.HI UR6, UR38, 0x6, UR6 ;  /* 0x0000000626067899 */ /* 0x000fe20008010206 */
[----:B------:R-:W-:-:S02]  /*11980*/  IMAD.U32 R5, RZ, RZ, UR8 ;  /* 0x00000008ff057e24 */ /* 0x000fc4000f8e00ff */
[----:B------:R-:W-:Y:S01]  /*11990*/  IMAD.U32 R7, RZ, RZ, UR8 ;  /* 0x00000008ff077e24 */ /* 0x000fe2000f8e00ff */
[----:B------:R-:W-:Y:S01]  /*119a0*/  @!P0 LEA R4, P3, R4, UR4, 0x4 ;  /* 0x0000000404048c11 */ /* 0x000fe2000f8620ff */
[----:B------:R-:W-:Y:S01]  /*119b0*/  IMAD.U32 R2, RZ, RZ, UR4 ;  /* 0x00000004ff027e24 */ /* 0x000fe2000f8e00ff */
[----:B------:R-:W-:Y:S01]  /*119c0*/  @!P0 LEA R5, P1, R5, UR4, 0x5 ;  /* 0x0000000405058c11 */ /* 0x000fe2000f8228ff */
[----:B------:R-:W-:Y:S01]  /*119d0*/  IMAD.U32 R3, RZ, RZ, UR6 ;  /* 0x00000006ff037e24 */ /* 0x000fe2000f8e00ff */
[----:B------:R-:W-:Y:S01]  /*119e0*/  @!P0 LEA.HI.X R9, R9, UR6, R8, 0x4, P3 ;  /* 0x0000000609098c11 */ /* 0x000fe200098f2408 */
[----:B------:R-:W-:Y:S02]  /*119f0*/  IMAD.U32 R6, RZ, RZ, UR9 ;  /* 0x00000009ff067e24 */ /* 0x000fe4000f8e00ff */
[----:B------:R-:W-:Y:S02]  /*11a00*/  IMAD.U32 R12, RZ, RZ, UR8 ;  /* 0x00000008ff0c7e24 */ /* 0x000fe4000f8e00ff */
[----:B------:R-:W-:Y:S01]  /*11a10*/  IMAD.U32 R13, RZ, RZ, UR9 ;  /* 0x00000009ff0d7e24 */ /* 0x000fe2000f8e00ff */
[----:B------:R-:W-:Y:S01]  /*11a20*/  @!P0 LEA.HI.X R7, R7, UR6, R6, 0x5, P1 ;  /* 0x0000000607078c11 */ /* 0x000fe200088f2c06 */
[----:B------:R-:W-:Y:S01]  /*11a30*/  @P0 STS.128 [R191+0x6000], RZ ;  /* 0x006000ffbf000388 */ /* 0x000fe20000000c00 */
[----:B-----5:R-:W-:Y:S01]  /*11a40*/  IMAD.IADD R0, R0, 0x1, R246 ;  /* 0x0000000100007824 */ /* 0x020fe200078e02f6 */
[----:B--2---:R-:W-:-:S02]  /*11a50*/  @!P0 LEA R10, P4, R2, R249, 0x1 ;  /* 0x000000f9020a8211 */ /* 0x004fc400078808ff */
[-C--:B------:R-:W-:Y:S02]  /*11a60*/  @!P0 LEA R8, P3, R4, R249.reuse, 0x1 ;  /* 0x000000f904088211 */ /* 0x080fe400078608ff */
[-C--:B---3--:R-:W-:Y:S01]  /*11a70*/  @!P0 LEA.HI.X R11, R2, R250.reuse, R3, 0x1, P4 ;  /* 0x000000fa020b8211 */ /* 0x088fe200020f0c03 */
[----:B------:R-:W-:Y:S01]  /*11a80*/  IMAD.U32 R2, RZ, RZ, UR4 ;  /* 0x00000004ff027e24 */ /* 0x000fe2000f8e00ff */
[-C--:B------:R-:W-:Y:S01]  /*11a90*/  @!P0 LEA.HI.X R9, R4, R250.reuse, R9, 0x1, P3 ;  /* 0x000000fa04098211 */ /* 0x080fe200018f0c09 */
[----:B------:R-:W-:Y:S01]  /*11aa0*/  IMAD.U32 R3, RZ, RZ, UR6 ;  /* 0x00000006ff037e24 */ /* 0x000fe2000f8e00ff */
[----:B------:R-:W-:Y:S01]  /*11ab0*/  @!P0 LEA R6, P1, R5, R249, 0x1 ;  /* 0x000000f905068211 */ /* 0x000fe200078208ff */
[----:B------:R-:W-:Y:S01]  /*11ac0*/  @!P0 IMAD R4, R13, 0x30, RZ ;  /* 0x000000300d048824 */ /* 0x000fe200078e02ff */
[----:B------:R-:W-:Y:S01]  /*11ad0*/  @!PT LDS RZ, [RZ] ;  /* 0x00000000fffff984 */ /* 0x000fe20000000800 */
[----:B------:R-:W-:Y:S01]  /*11ae0*/  @!PT LDS RZ, [RZ] ;  /* 0x00000000fffff984 */ /* 0x000fe20000000800 */
[----:B------:R-:W-:Y:S01]  /*11af0*/  @!PT LDS RZ, [RZ] ;  /* 0x00000000fffff984 */ /* 0x000fe20000000800 */
[----:B------:R-:W-:Y:S01]  /*11b00*/  @!P0 LDGSTS.E.BYPASS.LTC128B.128 [R191+0x6000], desc[UR28][R10.64] ;  /* 0x060000000abf8fae */ /* 0x000fe2000b981a1c */
[----:B------:R-:W-:Y:S01]  /*11b10*/  @!P0 IMAD.WIDE.U32 R2, R12, 0x30, R2 ;  /* 0x000000300c028825 */ /* 0x000fe200078e0002 */
[----:B------:R-:W-:-:S02]  /*11b20*/  @!P0 LEA.HI.X R7, R5, R250, R7, 0x1, P1 ;  /* 0x000000fa05078211 */ /* 0x000fc400008f0c07 */
[----:B------:R-:W-:Y:S01]  /*11b30*/  @P0 STS.128 [R191+0x6800], RZ ;  /* 0x006800ffbf000388 */ /* 0x000fe20000000c00 */
[----:B------:R-:W-:Y:S01]  /*11b40*/  @!P0 IMAD.IADD R3, R4, 0x1, R3 ;  /* 0x0000000104038824 */ /* 0x000fe200078e0203 */
[C---:B------:R-:W-:Y:S02]  /*11b50*/  @!P0 LEA R4, P1, R2.reuse, R249, 0x1 ;  /* 0x000000f902048211 */ /* 0x040fe400078208ff */
[----:B------:R-:W-:Y:S01]  /*11b60*/  @!PT LDS RZ, [RZ] ;  /* 0x00000000fffff984 */ /* 0x000fe20000000800 */
[----:B------:R-:W-:Y:S01]  /*11b70*/  @!PT LDS RZ, [RZ] ;  /* 0x00000000fffff984 */ /* 0x000fe20000000800 */
[----:B------:R-:W-:Y:S01]  /*11b80*/  @!PT LDS RZ, [RZ] ;  /* 0x00000000fffff984 */ /* 0x000fe20000000800 */
[----:B------:R1:W-:Y:S02]  /*11b90*/  @!P0 LDGSTS.E.BYPASS.LTC128B.128 [R191+0x6800], desc[UR28][R8.64] ;  /* 0x0680000008bf8fae */ /* 0x0003e4000b981a1c */
[----:B------:R-:W-:Y:S02]  /*11ba0*/  @!P0 LEA.HI.X R5, R2, R250, R3, 0x1, P1 ;  /* 0x000000fa02058211 */ /* 0x000fe400008f0c03 */
        /* <DEDUP_REMOVED lines=10> */
[----:B----4-:R-:W-:Y:S04]  /*11c50*/  LDSM.16.M88.4 R32, [R243+0x4000] ;  /* 0x00400000f320783b */ /* 0x010fe80000000200 */
[----:B------:R-:W-:Y:S04]  /*11c60*/  LDSM.16.M88.4 R28, [R243+0x4800] ;  /* 0x00480000f31c783b */ /* 0x000fe80000000200 */
[----:B------:R-:W-:Y:S04]  /*11c70*/  LDSM.16.M88.4 R24, [R243+0x5000] ;  /* 0x00500000f318783b */ /* 0x000fe80000000200 */
[----:B------:R3:W-:Y:S04]  /*11c80*/  LDSM.16.M88.4 R20, [R243+0x5800] ;  /* 0x00580000f314783b */ /* 0x0007e80000000200 */
[----:B------:R-:W4:Y:S04]  /*11c90*/  LDSM.16.M88.4 R12, [R246] ;  /* 0x00000000f60c783b */ /* 0x000f280000000200 */
[----:B-1----:R-:W1:Y:S04]  /*11ca0*/  LDSM.16.M88.4 R8, [R246+0x2000] ;  /* 0x00200000f608783b */ /* 0x002e680000000200 */
[----:B--2---:R-:W-:Y:S04]  /*11cb0*/  LDSM.16.M88.4 R4, [R0] ;  /* 0x000000000004783b */ /* 0x004fe80000000200 */
[----:B------:R-:W2:Y:S04]  /*11cc0*/  LDSM.16.M88.4 R60, [R244+0x4000] ;  /* 0x00400000f43c783b */ /* 0x000ea80000000200 */
[----:B------:R-:W-:Y:S04]  /*11cd0*/  LDSM.16.M88.4 R52, [R244+0x4800] ;  /* 0x00480000f434783b */ /* 0x000fe80000000200 */
[----:B---3--:R-:W3:Y:S01]  /*11ce0*/  LDL.LU R243, [R1+0x48] ;  /* 0x0000480001f37983 */ /* 0x008ee20000300800 */
[----:B------:R-:W-:Y:S01]  /*11cf0*/  IMAD.SHL.U32 R2, R178, 0x2, RZ ;  /* 0x00000002b2027824 */ /* 0x000fe200078e00ff */
[----:B------:R-:W-:-:S02]  /*11d00*/  UISETP.GT.AND UP0, UPT, UR30, UR18, UPT ;  /* 0x000000121e00728c */ /* 0x000fc4000bf04270 */
[----:B------:R-:W2:Y:S04]  /*11d10*/  LDSM.16.M88.4 R64, [R244+0x5000] ;  /* 0x00500000f440783b */ /* 0x000ea80000000200 */
[----:B------:R1:W2:Y:S04]  /*11d20*/  LDSM.16.M88.4 R16, [R0+0x2000] ;  /* 0x002000000010783b */ /* 0x0002a80000000200 */
[----:B------:R-:W2:Y:S04]  /*11d30*/  LDSM.16.M88.4 R68, [R244+0x5800] ;  /* 0x00580000f444783b */ /* 0x000ea80000000200 */
[----:B------:R1:W-:Y:S01]  /*11d40*/  STL [R1+0x13c], R2 ;  /* 0x00013c0201007387 */ /* 0x0003e20000100800 */
[C---:B----4-:R-:W-:Y:S03]  /*11d50*/  HMMA.16816.F32.BF16 R152, R12.reuse, R32, RZ ;  /* 0x000000200c98723c */ /* 0x050fe600000418ff */
[----:B------:R-:W0:Y:S05]  /*11d60*/  LDGDEPBAR ;  /* 0x00000000000079af */ /* 0x000e2a0000000000 */
[----:B------:R-:W-:Y:S01]  /*11d70*/  HMMA.16816.F32.BF16 R144, R12, R28, RZ ;  /* 0x0000001c0c90723c */ /* 0x000fe200000418ff */
[----:B-1----:R-:W-:-:S07]  /*11d80*/  IMAD.U32 R0, RZ, RZ, UR23 ;  /* 0x00000017ff007e24 */ /* 0x002fce000f8e00ff */
[----:B------:R-:W-:Y:S01]  /*11d90*/  HMMA.16816.F32.BF16 R72, R12, R24, RZ ;  /* 0x000000180c48723c */ /* 0x000fe200000418ff */
[----:B------:R-:W-:-:S07]  /*11da0*/  LOP3.LUT R2, R2, 0x6, RZ, 0xc0, !PT ;  /* 0x0000000602027812 */ /* 0x000fce00078ec0ff */
[----:B------:R-:W-:Y:S01]  /*11db0*/  HMMA.16816.F32.BF16 R48, R12, R20, RZ ;  /* 0x000000140c30723c */ /* 0x000fe200000418ff */
[----:B------:R-:W-:Y:S01]  /*11dc0*/  IMAD R0, R0, 0x40, R2 ;  /* 0x0000004000007824 */ /* 0x000fe200078e0202 */
[----:B------:R1:W-:Y:S03]  /*11dd0*/  STL [R1+0x138], R2 ;  /* 0x0001380201007387 */ /* 0x0003e60000100800 */
[----:B------:R-:W-:-:S03]  /*11de0*/  VIADD R3, R0, 0xffffff71 ;  /* 0xffffff7100037836 */ /* 0x000fc60000000000 */
[C---:B------:R-:W-:Y:S08]  /*11df0*/  HMMA.16816.F32.BF16 R148, R12.reuse, R34, RZ ;  /* 0x000000220c94723c */ /* 0x040ff000000418ff */
[C---:B------:R-:W-:Y:S08]  /*11e00*/  HMMA.16816.F32.BF16 R140, R12.reuse, R30, RZ ;  /* 0x0000001e0c8c723c */ /* 0x040ff000000418ff */
[----:B------:R-:W-:Y:S01]  /*11e10*/  HMMA.16816.F32.BF16 R56, R12, R26, RZ ;  /* 0x0000001a0c38723c */ /* 0x000fe200000418ff */
[----:B-1----:R-:W-:-:S07]  /*11e20*/  VIADD R2, R0, 0xffffff78 ;  /* 0xffffff7800027836 */ /* 0x002fce0000000000 */
[----:B------:R-:W-:Y:S08]  /*11e30*/  HMMA.16816.F32.BF16 R44, R12, R22, RZ ;  /* 0x000000160c2c723c */ /* 0x000ff000000418ff */
[C---:B------:R-:W-:Y:S08]  /*11e40*/  HMMA.16816.F32.BF16 R12, R8.reuse, R28, RZ ;  /* 0x0000001c080c723c */ /* 0x040ff000000418ff */
[C---:B------:R-:W-:Y:S08]  /*11e50*/  HMMA.16816.F32.BF16 R40, R8.reuse, R32, RZ ;  /* 0x000000200828723c */ /* 0x040ff000000418ff */
[----:B------:R-:W-:Y:S08]  /*11e60*/  HMMA.16816.F32.BF16 R156, R8, R34, RZ ;  /* 0x00000022089c723c */ /* 0x000ff000000418ff */
[----:B--2---:R-:W-:Y:S08]  /*11e70*/  HMMA.16816.F32.BF16 R164, R4, R62, R148 ;  /* 0x0000003e04a4723c */ /* 0x004ff00000041894 */
[----:B------:R-:W-:Y:S08]  /*11e80*/  HMMA.16816.F32.BF16 R32, R8, R30, RZ ;  /* 0x0000001e0820723c */ /* 0x000ff000000418ff */
[----:B------:R-:W-:Y:S01]  /*11e90*/  HMMA.16816.F32.BF16 R148, R4, R66, R56 ;  /* 0x000000420494723c */ /* 0x000fe20000041838 */
[----:B------:R-:W-:Y:S07]  /*11ea0*/  LDSM.16.M88.4 R56, [R247+0x4000] ;  /* 0x00400000f738783b */ /* 0x000fee0000000200 */
[----:B------:R-:W-:Y:S01]  /*11eb0*/  HMMA.16816.F32.BF16 R204, R16, R52, R12 ;  /* 0x0000003410cc723c */ /* 0x000fe2000004180c */
[----:B------:R-:W1:Y:S07]  /*11ec0*/  LDSM.16.M88.4 R12, [R248] ;  /* 0x00000000f80c783b */ /* 0x000e6e0000000200 */
[C---:B------:R-:W-:Y:S08]  /*11ed0*/  HMMA.16816.F32.BF16 R28, R8.reuse, R24, RZ ;  /* 0x00000018081c723c */ /* 0x040ff000000418ff */
[C---:B------:R-:W-:Y:S08]  /*11ee0*/  HMMA.16816.F32.BF16 R220, R8.reuse, R26, RZ ;  /* 0x0000001a08dc723c */ /* 0x040ff000000418ff */
[C---:B------:R-:W-:Y:S08]  /*11ef0*/  HMMA.16816.F32.BF16 R24, R8.reuse, R20, RZ ;  /* 0x000000140818723c */ /* 0x040ff000000418ff */
[----:B------:R-:W-:Y:S01]  /*11f00*/  HMMA.16816.F32.BF16 R192, R8, R22, RZ ;  /* 0x0000001608c0723c */ /* 0x000fe200000418ff */
[----:B------:R-:W2:Y:S07]  /*11f10*/  LDSM.16.M88.4 R8, [R248+0x2000] ;  /* 0x00200000f808783b */ /* 0x000eae0000000200 */
[C---:B------:R-:W-:Y:S01]  /*11f20*/  HMMA.16816.F32.BF16 R200, R4.reuse, R70, R44 ;  /* 0x0000004604c8723c */ /* 0x040fe2000004182c */
[----:B------:R-:W4:Y:S07]  /*11f30*/  LDSM.16.M88.4 R44, [R247+0x5000] ;  /* 0x00500000f72c783b */ /* 0x000f2e0000000200 */
[C---:B------:R-:W-:Y:S08]  /*11f40*/  HMMA.16816.F32.BF16 R160, R4.reuse, R52, R144 ;  /* 0x0000003404a0723c */ /* 0x040ff00000041890 */
[----:B------:R-:W-:Y:S01]  /*11f50*/  HMMA.16816.F32.BF16 R144, R4, R68, R48 ;  /* 0x000000440490723c */ /* 0x000fe20000041830 */
[----:B------:R-:W4:Y:S07]  /*11f60*/  LDSM.16.M88.4 R48, [R247+0x4800] ;  /* 0x00480000f730783b */ /* 0x000f2e0000000200 */
[-C--:B------:R-:W-:Y:S01]  /*11f70*/  HMMA.16816.F32.BF16 R196, R16, R60.reuse, R40 ;  /* 0x0000003c10c4723c */ /* 0x080fe20000041828 */
[----:B------:R-:W4:Y:S07]  /*11f80*/  LDSM.16.M88.4 R40, [R247+0x5800] ;  /* 0x00580000f728783b */ /* 0x000f2e0000000200 */
[C---:B------:R-:W-:Y:S08]  /*11f90*/  HMMA.16816.F32.BF16 R168, R4.reuse, R60, R152 ;  /* 0x0000003c04a8723c */ /* 0x040ff00000041898 */
[C---:B------:R-:W-:Y:S08]  /*11fa0*/  HMMA.16816.F32.BF16 R152, R4.reuse, R64, R72 ;  /* 0x000000400498723c */ /* 0x040ff00000041848 */
[-C--:B------:R-:W-:Y:S08]  /*11fb0*/  HMMA.16816.F32.BF16 R216, R4, R54.reuse, R140 ;  /* 0x0000003604d8723c */ /* 0x080ff0000004188c */
[C---:B------:R-:W-:Y:S01]  /*11fc0*/  HMMA.16816.F32.BF16 R72, R16.reuse, R54, R32 ;  /* 0x000000361048723c */ /* 0x040fe20000041820 */
[----:B------:R-:W-:Y:S04]  /*11fd0*/  LDSM.16.M88.4 R32, [R245+0x4000] ;  /* 0x00400000f520783b */ /* 0x000fe80000000200 */
[----:B------:R-:W-:Y:S03]  /*11fe0*/  LDSM.16.M88.4 R52, [R245+0x5800] ;  /* 0x00580000f534783b */ /* 0x000fe60000000200 */
[C---:B------:R-:W-:Y:S01]  /*11ff0*/  HMMA.16816.F32.BF16 R212, R16.reuse, R68, R24 ;  /* 0x0000004410d4723c */ /* 0x040fe20000041818 */
[----:B------:R-:W-:Y:S07]  /*12000*/  LDSM.16.M88.4 R24, [R245+0x5000] ;  /* 0x00500000f518783b */ /* 0x000fee0000000200 */
[C---:B------:R-:W-:Y:S08]  /*12010*/  HMMA.16816.F32.BF16 R60, R16.reuse, R62, R156 ;  /* 0x0000003e103c723c */ /* 0x040ff0000004189c */
[C---:B------:R-:W-:Y:S01]  /*12020*/  HMMA.16816.F32.BF16 R208, R16.reuse, R64, R28 ;  /* 0x0000004010d0723c */ /* 0x040fe2000004181c */
[----:B------:R-:W-:Y:S07]  /*12030*/  LDSM.16.M88.4 R28, [R245+0x4800] ;  /* 0x00480000f51c783b */ /* 0x000fee0000000200 */
[----:B------:R-:W-:Y:S08]  /*12040*/  HMMA.16816.F32.BF16 R140, R16, R66, R220 ;  /* 0x00000042108c723c */ /* 0x000ff000000418dc */
[-C--:B-1----:R-:W-:Y:S08]  /*12050*/  HMMA.16816.F32.BF16 R168, R12, R56.reuse, R168 ;  /* 0x000000380ca8723c */ /* 0x082ff000000418a8 */
[----:B--2---:R-:W-:Y:S08]  /*12060*/  HMMA.16816.F32.BF16 R64, R8, R56, R196 ;  /* 0x000000380840723c */ /* 0x004ff000000418c4 */
[----:B------:R-:W-:Y:S08]  /*12070*/  HMMA.16816.F32.BF16 R192, R16, R70, R192 ;  /* 0x0000004610c0723c */ /* 0x000ff000000418c0 */
[C---:B------:R-:W-:Y:S01]  /*12080*/  HMMA.16816.F32.BF16 R60, R8.reuse, R58, R60 ;  /* 0x0000003a083c723c */ /* 0x040fe2000004183c */
[----:B---3--:R-:W1:Y:S07]  /*12090*/  LDSM.16.M88.4 R4, [R243] ;  /* 0x00000000f304783b */ /* 0x008e6e0000000200 */
[----:B----4-:R-:W-:Y:S01]  /*120a0*/  HMMA.16816.F32.BF16 R16, R8, R44, R208 ;  /* 0x0000002c0810723c */ /* 0x010fe200000418d0 */
[----:B------:R-:W2:Y:S01]  /*120b0*/  LDSM.16.M88.4 R20, [R243+0x2000] ;  /* 0x00200000f314783b */ /* 0x000ea20000000200 */
[----:B------:R-:W-:-:S06]  /*120c0*/  DEPBAR.LE SB0, 0x0 ;  /* 0x000080000000791a */ /* 0x000fcc0000000000 */
[C---:B------:R-:W-:Y:S08]  /*120d0*/  HMMA.16816.F32.BF16 R164, R12.reuse, R58, R164 ;  /* 0x0000003a0ca4723c */ /* 0x040ff000000418a4 */
[C---:B------:R-:W-:Y:S08]  /*120e0*/  HMMA.16816.F32.BF16 R160, R12.reuse, R48, R160 ;  /* 0x000000300ca0723c */ /* 0x040ff000000418a0 */
[C---:B------:R-:W-:Y:S08]  /*120f0*/  HMMA.16816.F32.BF16 R156, R12.reuse, R50, R216 ;  /* 0x000000320c9c723c */ /* 0x040ff000000418d8 */
[----:B------:R-:W-:Y:S08]  /*12100*/  HMMA.16816.F32.BF16 R68, R12, R42, R200 ;  /* 0x0000002a0c44723c */ /* 0x000ff000000418c8 */
[----:B------:R-:W-:Y:S08]  /*12110*/  HMMA.16816.F32.BF16 R56, R8, R48, R204 ;  /* 0x000000300838723c */ /* 0x000ff000000418cc */
[C---:B------:R-:W-:Y:S08]  /*12120*/  HMMA.16816.F32.BF16 R152, R12.reuse, R44, R152 ;  /* 0x0000002c0c98723c */ /* 0x040ff00000041898 */
[----:B------:R-:W-:Y:S08]  /*12130*/  HMMA.16816.F32.BF16 R148, R12, R46, R148 ;  /* 0x0000002e0c94723c */ /* 0x000ff00000041894 */
[----:B------:R-:W-:Y:S08]  /*12140*/  HMMA.16816.F32.BF16 R48, R8, R50, R72 ;  /* 0x000000320830723c */ /* 0x000ff00000041848 */
[----:B------:R-:W-:Y:S08]  /*12150*/  HMMA.16816.F32.BF16 R144, R12, R40, R144 ;  /* 0x000000280c90723c */ /* 0x000ff00000041890 */
[C---:B------:R-:W-:Y:S08]  /*12160*/  HMMA.16816.F32.BF16 R44, R8.reuse, R46, R140 ;  /* 0x0000002e082c723c */ /* 0x040ff0000004188c */
[----:B------:R-:W-:Y:S08]  /*12170*/  HMMA.16816.F32.BF16 R12, R8, R40, R212 ;  /* 0x00000028080c723c */ /* 0x000ff000000418d4 */
[-C--:B-1----:R-:W-:Y:S08]  /*12180*/  HMMA.16816.F32.BF16 R168, R4, R32.reuse, R168 ;  /* 0x0000002004a8723c */ /* 0x082ff000000418a8 */
[C---:B--2---:R-:W-:Y:S08]  /*12190*/  HMMA.16816.F32.BF16 R64, R20.reuse, R32, R64 ;  /* 0x000000201440723c */ /* 0x044ff00000041840 */
[C---:B------:R-:W-:Y:S08]  /*121a0*/  HMMA.16816.F32.BF16 R140, R20.reuse, R34, R60 ;  /* 0x00000022148c723c */ /* 0x040ff0000004183c */
[----:B------:R-:W-:Y:S01]  /*121b0*/  HMMA.16816.F32.BF16 R60, R20, R24, R16 ;  /* 0x00000018143c723c */ /* 0x000fe20000041810 */
[----:B------:R-:W-:-:S02]  /*121c0*/  VIADD R16, R0, 0xffffff40 ;  /* 0xffffff4000107836 */ /* 0x000fc40000000000 */
[C---:B------:R-:W-:Y:S02]  /*121d0*/  VIADD R19, R183.reuse, 0x8 ;  /* 0x00000008b7137836 */ /* 0x040fe40000000000 */
[C---:B------:R-:W-:Y:S01]  /*121e0*/  VIADD R18, R183.reuse, 0x40 ;  /* 0x00000040b7127836 */ /* 0x040fe20000000000 */
[CC--:B------:R-:W-:Y:S01]  /*121f0*/  ISETP.GT.AND P1, PT, R183.reuse, R16.reuse, PT ;  /* 0x00000010b700720c */ /* 0x0c0fe20003f24270 */
[----:B------:R-:W-:Y:S01]  /*12200*/  VIADD R17, R183, 0x48 ;  /* 0x00000048b7117836 */ /* 0x000fe20000000000 */
[----:B------:R-:W-:Y:S01]  /*12210*/  HMMA.16816.F32.BF16 R164, R4, R34, R164 ;  /* 0x0000002204a4723c */ /* 0x000fe200000418a4 */
[----:B------:R-:W-:Y:S02]  /*12220*/  ISETP.GE.AND P4, PT, R16, R187, PT ;  /* 0x000000bb1000720c */ /* 0x000fe40003f86270 */
[-C--:B------:R-:W-:Y:S02]  /*12230*/  ISETP.GT.AND P3, PT, R19, R16.reuse, PT ;  /* 0x000000101300720c */ /* 0x080fe40003f64270 */
[----:B------:R-:W-:-:S03]  /*12240*/  ISETP.GT.AND P5, PT, R17, R16, PT ;  /* 0x000000101100720c */ /* 0x000fc60003fa4270 */
[C---:B------:R-:W-:Y:S08]  /*12250*/  HMMA.16816.F32.BF16 R160, R4.reuse, R28, R160 ;  /* 0x0000001c04a0723c */ /* 0x040ff000000418a0 */
[C---:B------:R-:W-:Y:S08]  /*12260*/  HMMA.16816.F32.BF16 R196, R4.reuse, R30, R156 ;  /* 0x0000001e04c4723c */ /* 0x040ff0000004189c */
[----:B------:R-:W-:Y:S08]  /*12270*/  HMMA.16816.F32.BF16 R208, R4, R54, R68 ;  /* 0x0000003604d0723c */ /* 0x000ff00000041844 */
[C---:B------:R-:W-:Y:S08]  /*12280*/  HMMA.16816.F32.BF16 R68, R20.reuse, R30, R48 ;  /* 0x0000001e1444723c */ /* 0x040ff00000041830 */
[----:B------:R-:W-:Y:S08]  /*12290*/  HMMA.16816.F32.BF16 R48, R20, R26, R44 ;  /* 0x0000001a1430723c */ /* 0x000ff0000004182c */
[----:B------:R-:W-:Y:S01]  /*122a0*/  HMMA.16816.F32.BF16 R200, R4, R24, R152 ;  /* 0x0000001804c8723c */ /* 0x000fe20000041898 */
[----:B------:R-:W-:Y:S01]  /*122b0*/  FSEL R24, R168, -INF , !P1 ;  /* 0xff800000a8187808 */ /* 0x000fe20004800000 */
[----:B------:R-:W-:Y:S01]  /*122c0*/  BAR.SYNC.DEFER_BLOCKING 0x0 ;  /* 0x0000000000007b1d */ /* 0x000fe20000010000 */
[----:B------:R-:W-:-:S04]  /*122d0*/  ISETP.GT.AND P1, PT, R18, R16, PT ;  /* 0x000000101200720c */ /* 0x000fc80003f24270 */
[----:B------:R-:W-:Y:S01]  /*122e0*/  FSEL R25, R64, -INF , !P1 ;  /* 0xff80000040197808 */ /* 0x000fe20004800000 */
[----:B------:R-:W-:Y:S01]  /*122f0*/  HMMA.16816.F32.BF16 R44, R20, R52, R12 ;  /* 0x00000034142c723c */ /* 0x000fe2000004180c */
[C---:B------:R-:W-:Y:S02]  /*12300*/  VIADD R15, R0.reuse, 0xffffff41 ;  /* 0xffffff41000f7836 */ /* 0x040fe40000000000 */
[C---:B------:R-:W-:Y:S02]  /*12310*/  VIADD R14, R0.reuse, 0xffffff48 ;  /* 0xffffff48000e7836 */ /* 0x040fe40000000000 */
[C---:B------:R-:W-:Y:S02]  /*12320*/  VIADD R13, R0.reuse, 0xffffff49 ;  /* 0xffffff49000d7836 */ /* 0x040fe40000000000 */
[----:B------:R-:W-:Y:S01]  /*12330*/  VIADD R12, R0, 0xffffff50 ;  /* 0xffffff50000c7836 */ /* 0x000fe20000000000 */
[----:B------:R-:W-:Y:S01]  /*12340*/  HMMA.16816.F32.BF16 R204, R4, R26, R148 ;  /* 0x0000001a04cc723c */ /* 0x000fe20000041894 */
[----:B------:R-:W-:-:S02]  /*12350*/  FSEL R26, R170, -INF , !P3 ;  /* 0xff800000aa1a7808 */ /* 0x000fc40005800000 */
[C---:B------:R-:W-:Y:S02]  /*12360*/  ISETP.GT.AND P3, PT, R19.reuse, R14, PT ;  /* 0x0000000e1300720c */ /* 0x040fe40003f64270 */
[----:B------:R-:W-:-:S03]  /*12370*/  ISETP.GT.AND P1, PT, R19, R13, PT ;  /* 0x0000000d1300720c */ /* 0x000fc60003f24270 */
[----:B------:R-:W-:Y:S01]  /*12380*/  HMMA.16816.F32.BF16 R212, R4, R52, R144 ;  /* 0x0000003404d4723c */ /* 0x000fe20000041890 */
[----:B------:R-:W-:Y:S01]  /*12390*/  FSEL R144, R24, -INF , !P4 ;  /* 0xff80000018907808 */ /* 0x000fe20006000000 */
[C---:B------:R-:W-:Y:S01]  /*123a0*/  VIADD R7, R0.reuse, 0xffffff61 ;  /* 0xffffff6100077836 */ /* 0x040fe20000000000 */
[C---:B------:R-:W-:Y:S01]  /*123b0*/  ISETP.GT.AND P4, PT, R19.reuse, R15, PT ;  /* 0x0000000f1300720c */ /* 0x040fe20003f84270 */
[----:B------:R-:W-:Y:S01]  /*123c0*/  VIADD R6, R0, 0xffffff68 ;  /* 0xffffff6800067836 */ /* 0x000fe20000000000 */
[----:B------:R-:W-:Y:S01]  /*123d0*/  FSEL R24, R66, -INF , !P5 ;  /* 0xff80000042187808 */ /* 0x000fe20006800000 */
[C---:B------:R-:W-:Y:S01]  /*123e0*/  VIADD R5, R0.reuse, 0xffffff69 ;  /* 0xffffff6900057836 */ /* 0x040fe20000000000 */
[----:B------:R-:W-:Y:S01]  /*123f0*/  ISETP.GT.AND P5, PT, R19, R12, PT ;  /* 0x0000000c1300720c */ /* 0x000fe20003fa4270 */
[----:B------:R-:W-:Y:S01]  /*12400*/  HMMA.16816.F32.BF16 R192, R8, R42, R192 ;  /* 0x0000002a08c0723c */ /* 0x000fe200000418c0 */
[C---:B------:R-:W-:Y:S01]  /*12410*/  VIADD R11, R0.reuse, 0xffffff51 ;  /* 0xffffff51000b7836 */ /* 0x040fe20000000000 */
[----:B------:R-:W-:Y:S01]  /*12420*/  FSEL R27, R171, -INF , !P4 ;  /* 0xff800000ab1b7808 */ /* 0x000fe20006000000 */
[C---:B------:R-:W-:Y:S01]  /*12430*/  VIADD R10, R0.reuse, 0xffffff58 ;  /* 0xffffff58000a7836 */ /* 0x040fe20000000000 */
[----:B------:R-:W-:Y:S01]  /*12440*/  FSEL R30, R167, -INF , !P1 ;  /* 0xff800000a71e7808 */ /* 0x000fe20004800000 */
[C---:B------:R-:W-:Y:S01]  /*12450*/  VIADD R9, R0.reuse, 0xffffff59 ;  /* 0xffffff5900097836 */ /* 0x040fe20000000000 */
[C---:B------:R-:W-:Y:S01]  /*12460*/  ISETP.GT.AND P4, PT, R19.reuse, R11, PT ;  /* 0x0000000b1300720c */ /* 0x040fe20003f84270 */
[----:B------:R-:W-:Y:S01]  /*12470*/  VIADD R8, R0, 0xffffff60 ;  /* 0xffffff6000087836 */ /* 0x000fe20000000000 */
[----:B------:R-:W-:Y:S01]  /*12480*/  HMMA.16816.F32.BF16 R72, R20, R28, R56 ;  /* 0x0000001c1448723c */ /* 0x000fe20000041838 */
[----:B------:R-:W-:Y:S01]  /*12490*/  FSEL R28, R166, -INF , !P3 ;  /* 0xff800000a61c7808 */ /* 0x000fe20005800000 */
[C---:B------:R-:W-:Y:S01]  /*124a0*/  VIADD R4, R0.reuse, 0xffffff70 ;  /* 0xffffff7000047836 */ /* 0x040fe20000000000 */
[C---:B------:R-:W-:Y:S01]  /*124b0*/  ISETP.GT.AND P3, PT, R19.reuse, R10, PT ;  /* 0x0000000a1300720c */ /* 0x040fe20003f64270 */
[----:B------:R-:W-:Y:S01]  /*124c0*/  VIADD R0, R0, 0xffffff79 ;  /* 0xffffff7900007836 */ /* 0x000fe20000000000 */
[----:B------:R-:W-:-:S02]  /*124d0*/  ISETP.GT.AND P1, PT, R19, R9, PT ;  /* 0x000000091300720c */ /* 0x000fc40003f24270 */
[----:B------:R-:W-:Y:S02]  /*124e0*/  FSEL R32, R162, -INF , !P5 ;  /* 0xff800000a2207808 */ /* 0x000fe40006800000 */
[----:B------:R-:W-:Y:S02]  /*124f0*/  ISETP.GT.AND P5, PT, R19, R8, PT ;  /* 0x000000081300720c */ /* 0x000fe40003fa4270 */
[----:B------:R-:W-:Y:S01]  /*12500*/  FSEL R34, R163, -INF , !P4 ;  /* 0xff800000a3227808 */ /* 0x000fe20006000000 */
[----:B------:R-:W-:Y:S01]  /*12510*/  HMMA.16816.F32.BF16 R52, R20, R54, R192 ;  /* 0x000000361434723c */ /* 0x000fe200000418c0 */
[C---:B------:R-:W-:Y:S02]  /*12520*/  ISETP.GT.AND P4, PT, R19.reuse, R7, PT ;  /* 0x000000071300720c */ /* 0x040fe40003f84270 */
[----:B------:R-:W-:Y:S02]  /*12530*/  FSEL R38, R198, -INF , !P3 ;  /* 0xff800000c6267808 */ /* 0x000fe40005800000 */
[----:B------:R-:W-:-:S02]  /*12540*/  ISETP.GT.AND P3, PT, R19, R6, PT ;  /* 0x000000061300720c */ /* 0x000fc40003f64270 */
[----:B------:R-:W-:Y:S02]  /*12550*/  FSEL R40, R199, -INF , !P1 ;  /* 0xff800000c7287808 */ /* 0x000fe40004800000 */
[C---:B------:R-:W-:Y:S02]  /*12560*/  ISETP.GT.AND P1, PT, R19.reuse, R5, PT ;  /* 0x000000051300720c */ /* 0x040fe40003f24270 */
[----:B------:R-:W-:Y:S02]  /*12570*/  FSEL R43, R202, -INF , !P5 ;  /* 0xff800000ca2b7808 */ /* 0x000fe40006800000 */
        /* <DEDUP_REMOVED lines=10> */
[----:B------:R-:W-:Y:S02]  /*12620*/  ISETP.GT.AND P4, PT, R18, R14, PT ;  /* 0x0000000e1200720c */ /* 0x000fe40003f84270 */
[----:B------:R-:W-:Y:S02]  /*12630*/  FSEL R145, R210, -INF , !P3 ;  /* 0xff800000d2917808 */ /* 0x000fe40005800000 */
[C---:B------:R-:W-:Y:S02]  /*12640*/  ISETP.GT.AND P3, PT, R18.reuse, R13, PT ;  /* 0x0000000d1200720c */ /* 0x040fe40003f64270 */
        /* <DEDUP_REMOVED lines=33> */
[----:B------:R-:W-:Y:S02]  /*12860*/  FSEL R16, R169, -INF , !P5 ;  /* 0xff800000a9107808 */ /* 0x000fe40006800000 */
[----:B------:R-:W-:Y:S02]  /*12870*/  ISETP.GE.AND P1, PT, R15, R187, PT ;  /* 0x000000bb0f00720c */ /* 0x000fe40003f26270 */
        /* <DEDUP_REMOVED lines=9> */
[-C--:B------:R-:W-:Y:S02]  /*12910*/  ISETP.GT.AND P5, PT, R183, R14.reuse, PT ;  /* 0x0000000eb700720c */ /* 0x080fe40003fa4270 */
[----:B------:R-:W-:Y:S02]  /*12920*/  ISETP.GE.AND P4, PT, R14, R187, PT ;  /* 0x000000bb0e00720c */ /* 0x000fe40003f86270 */
[----:B------:R-:W-:Y:S02]  /*12930*/  FSEL R16, R164, -INF , !P5 ;  /* 0xff800000a4107808 */ /* 0x000fe40006800000 */
[----:B------:R-:W-:Y:S02]  /*12940*/  FSEL R162, R15, -INF , !P1 ;  /* 0xff8000000fa27808 */ /* 0x000fe40004800000 */
[----:B------:R-:W-:Y:S02]  /*12950*/  ISETP.GT.AND P1, PT, R17, R14, PT ;  /* 0x0000000e1100720c */ /* 0x000fe40003f24270 */
[----:B------:R-:W-:-:S02]  /*12960*/  FSEL R146, R19, -INF , !P3 ;  /* 0xff80000013927808 */ /* 0x000fc40005800000 */
[----:B------:R-:W-:Y:S02]  /*12970*/  ISETP.GE.AND P3, PT, R14, R189, PT ;  /* 0x000000bd0e00720c */ /* 0x000fe40003f66270 */
[----:B------:R-:W-:Y:S02]  /*12980*/  ISETP.GT.AND P5, PT, R183, R13, PT ;  /* 0x0000000db700720c */ /* 0x000fe40003fa4270 */
        /* <DEDUP_REMOVED lines=116> */
[----:B------:R-:W-:Y:S02]  /*130d0*/  ISETP.GE.AND P4, PT, R4, R187, PT ;  /* 0x000000bb0400720c */ /* 0x000fe40003f86270 */
        /* <DEDUP_REMOVED lines=27> */
[----:B------:R-:W-:Y:S02]  /*13290*/  ISETP.GT.AND P1, PT, R17, R2, PT ;  /* 0x000000021100720c */ /* 0x000fe40003f24270 */
[----:B------:R-:W-:Y:S02]  /*132a0*/  ISETP.GT.AND P5, PT, R183, R0, PT ;  /* 0x00000000b700720c */ /* 0x000fe40003fa4270 */
[----:B------:R-:W-:Y:S02]  /*132b0*/  FSEL R19, R145, -INF , !P4 ;  /* 0xff80000091137808 */ /* 0x000fe40006000000 */
[----:B------:R-:W-:-:S02]  /*132c0*/  ISETP.GE.AND P4, PT, R2, R190, PT ;  /* 0x000000be0200720c */ /* 0x000fc40003f86270 */
        /* <DEDUP_REMOVED lines=12> */
[----:B------:R-:W-:Y:S02]  /*13390*/  FSEL R18, R45, -INF , !P4 ;  /* 0xff8000002d127808 */ /* 0x000fe40006000000 */
[----:B------:R-:W-:Y:S01]  /*133a0*/  FSEL R30, R0, -INF , !P3 ;  /* 0xff800000001e7808 */ /* 0x000fe20005800000 */
[----:B------:R-:W-:Y:S06]  /*133b0*/  BRA.U !UP0, `(.L_x_2342) ;  /* 0x0000000108e87547 */ /* 0x000fec000b800000 */
        /* <DEDUP_REMOVED lines=56> */
.L_x_2344:
[----:B------:R-:W-:Y:S05]  /*13740*/  BSYNC.RECONVERGENT B0 ;  /* 0x0000000000007941 */ /* 0x000fea0003800200 */
.L_x_2343:
[----:B------:R-:W0:Y:S02]  /*13750*/  LDGDEPBAR ;  /* 0x00000000000079af */ /* 0x000e240000000000 */
.L_x_2342:
[----:B-1----:R-:W3:Y:S04]  /*13760*/  LDL.64 R6, [R1+0x120] ;  /* 0x0001200001067983 */ /* 0x002ee80000100a00 */
[----:B------:R1:W-:Y:S04]  /*13770*/  STL.64 [R1+0x158], R36 ;  /* 0x0001582401007387 */ /* 0x0003e80000100a00 */
[----:B-1----:R-:W4:Y:S04]  /*13780*/  LDL.64 R36, [R1+0x128] ;  /* 0x0001280001247983 */ /* 0x002f280000100a00 */
[----:B------:R2:W-:Y:S04]  /*13790*/  STL.64 [R1+0x150], R190 ;  /* 0x000150be01007387 */ /* 0x0005e80000100a00 */
[----:B--2---:R-:W2:Y:S04]  /*137a0*/  LDL.64 R190, [R1+0x110] ;  /* 0x0001100001be7983 */ /* 0x004ea80000100a00 */
[----:B------:R1:W-:Y:S04]  /*137b0*/  STL.64 [R1+0x148], R188 ;  /* 0x000148bc01007387 */ /* 0x0003e80000100a00 */
[----:B-1----:R-:W2:Y:S04]  /*137c0*/  LDL.64 R188, [R1+0x130] ;  /* 0x0001300001bc7983 */ /* 0x002ea80000100a00 */
[----:B------:R1:W-:Y:S04]  /*137d0*/  STL.64 [R1+0x140], R176 ;  /* 0x000140b001007387 */ /* 0x0003e80000100a00 */
[----:B-1----:R-:W2:Y:S01]  /*137e0*/  LDL.64 R176, [R1+0x118] ;  /* 0x0001180001b07983 */ /* 0x002ea20000100a00 */
[----:B------:R-:W-:Y:S01]  /*137f0*/  FMNMX3.FTZ R0, R227, R144, R25, !PT ;  /* 0x00000090e3007276 */ /* 0x000fe20007810019 */
[----:B------:R-:W-:Y:S01]  /*13800*/  USHF.L.U32 UR4, UR30, 0x1, URZ ;  /* 0x000000011e047899 */ /* 0x000fe200080006ff */
[----:B------:R-:W-:-:S02]  /*13810*/  SHF.R.U32.HI R8, RZ, 0x5, R178 ;  /* 0x00000005ff087819 */ /* 0x000fc400000116b2 */
[----:B------:R-:W-:Y:S02]  /*13820*/  FMNMX3.FTZ R0, R0, R73, R67, !PT ;  /* 0x0000004900007276 */ /* 0x000fe40007810043 */
[----:B------:R-:W-:Y:S02]  /*13830*/  SHF.R.U32.HI R10, RZ, 0x5, R178 ;  /* 0x00000005ff0a7819 */ /* 0x000fe400000116b2 */
        /* <DEDUP_REMOVED lines=13> */
[----:B------:R-:W1:Y:S01]  /*13910*/  SHFL.BFLY PT, R5, R0, 0x2, 0x1f ;  /* 0x0c401f0000057f89 */ /* 0x000e6200000e0000 */
[----:B------:R-:W-:Y:S02]  /*13920*/  FMNMX3.FTZ R4, R4, R22, R20, !PT ;  /* 0x0000001604047276 */ /* 0x000fe40007810014 */
[----:B------:R-:W-:Y:S02]  /*13930*/  FMNMX3.FTZ R2, R2, R148, R143, !PT ;  /* 0x0000009402027276 */ /* 0x000fe4000781008f */
[----:B------:R-:W-:-:S02]  /*13940*/  FMNMX3.FTZ R4, R4, R19, R16, !PT ;  /* 0x0000001304047276 */ /* 0x000fc40007810010 */
[----:B------:R-:W-:Y:S01]  /*13950*/  FMNMX3.FTZ R3, R2, R141, R74, !PT ;  /* 0x0000008d02037276 */ /* 0x000fe2000781004a */
[----:B------:R-:W-:Y:S01]  /*13960*/  IMAD.U32 R2, RZ, RZ, UR37 ;  /* 0x00000025ff027e24 */ /* 0x000fe2000f8e00ff */
[----:B------:R-:W-:Y:S01]  /*13970*/  FMNMX3.FTZ R68, R225, R166, R162, !PT ;  /* 0x000000a6e1447276 */ /* 0x000fe200078100a2 */
[----:B------:R-:W1:Y:S01]  /*13980*/  SHFL.BFLY PT, R69, R4, 0x2, 0x1f ;  /* 0x0c401f0004457f89 */ /* 0x000e6200000e0000 */
[----:B------:R-:W-:Y:S02]  /*13990*/  FMNMX3.FTZ R3, R3, R66, R61, !PT ;  /* 0x0000004203037276 */ /* 0x000fe4000781003d */
[----:B------:R-:W-:-:S04]  /*139a0*/  FMNMX3.FTZ R68, R68, R163, R160, !PT ;  /* 0x000000a344447276 */ /* 0x000fc800078100a0 */
[----:B------:R-:W-:-:S04]  /*139b0*/  FMNMX3.FTZ R68, R68, R157, R155, !PT ;  /* 0x0000009d44447276 */ /* 0x000fc8000781009b */
[----:B------:R-:W-:Y:S02]  /*139c0*/  FMNMX3.FTZ R68, R68, R151, R147, !PT ;  /* 0x0000009744447276 */ /* 0x000fe40007810093 */
[----:B-1----:R-:W-:Y:S02]  /*139d0*/  FMNMX.FTZ R0, R0, R5, !PT ;  /* 0x0000000500007209 */ /* 0x002fe40007810000 */
[----:B------:R-:W-:Y:S02]  /*139e0*/  FMNMX3.FTZ R5, R3, R52, R33, !PT ;  /* 0x0000003403057276 */ /* 0x000fe40007810021 */
[----:B------:R-:W-:Y:S01]  /*139f0*/  FMNMX3.FTZ R68, R68, R75, R62, !PT ;  /* 0x0000004b44447276 */ /* 0x000fe2000781003e */
[----:B------:R-:W1:Y:S01]  /*13a00*/  SHFL.BFLY PT, R71, R0, 0x1, 0x1f ;  /* 0x0c201f0000477f89 */ /* 0x000e6200000e0000 */
[----:B------:R-:W-:Y:S02]  /*13a10*/  FMNMX3.FTZ R5, R5, R31, R28, !PT ;  /* 0x0000001f05057276 */ /* 0x000fe4000781001c */
[----:B------:R-:W-:-:S02]  /*13a20*/  FMNMX3.FTZ R68, R68, R56, R50, !PT ;  /* 0x0000003844447276 */ /* 0x000fc40007810032 */
[----:B------:R-:W-:Y:S02]  /*13a30*/  FMNMX3.FTZ R70, R5, R26, R23, !PT ;  /* 0x0000001a05467276 */ /* 0x000fe40007810017 */
[----:B------:R-:W-:Y:S02]  /*13a40*/  FMNMX.FTZ R69, R4, R69, !PT ;  /* 0x0000004504457209 */ /* 0x000fe40007810000 */
[----:B------:R-:W-:Y:S02]  /*13a50*/  FMNMX3.FTZ R70, R70, R21, R18, !PT ;  /* 0x0000001546467276 */ /* 0x000fe40007810012 */
[----:B------:R-:W-:Y:S01]  /*13a60*/  FMNMX3.FTZ R68, R68, R46, R39, !PT ;  /* 0x0000002e44447276 */ /* 0x000fe20007810027 */
[----:B------:R-:W1:Y:S03]  /*13a70*/  SHFL.BFLY PT, R13, R69, 0x1, 0x1f ;  /* 0x0c201f00450d7f89 */ /* 0x000e6600000e0000 */
[----:B------:R-:W-:Y:S01]  /*13a80*/  FMNMX3.FTZ R68, R68, R32, R30, !PT ;  /* 0x0000002044447276 */ /* 0x000fe2000781001e */
[----:B------:R-:W1:Y:S02]  /*13a90*/  SHFL.BFLY PT, R12, R70, 0x2, 0x1f ;  /* 0x0c401f00460c7f89 */ /* 0x000e6400000e0000 */
[----:B-1----:R-:W-:-:S04]  /*13aa0*/  FMNMX.FTZ R71, R0, R71, !PT ;  /* 0x0000004700477209 */ /* 0x002fc80007810000 */
[----:B------:R-:W-:Y:S02]  /*13ab0*/  FSETP.NEU.FTZ.AND P4, PT, R71, -INF , PT ;  /* 0xff8000004700780b */ /* 0x000fe40003f9d000 */
[----:B------:R-:W-:-:S04]  /*13ac0*/  FMNMX.FTZ R69, R69, R13, !PT ;  /* 0x0000000d45457209 */ /* 0x000fc80007810000 */
[----:B------:R-:W-:Y:S02]  /*13ad0*/  FSETP.NEU.FTZ.AND P1, PT, R69, -INF , PT ;  /* 0xff8000004500780b */ /* 0x000fe40003f3d000 */
[----:B------:R-:W-:-:S05]  /*13ae0*/  FMNMX.FTZ R70, R70, R12, !PT ;  /* 0x0000000c46467209 */ /* 0x000fca0007810000 */
[----:B------:R-:W1:Y:S02]  /*13af0*/  SHFL.BFLY PT, R12, R70, 0x1, 0x1f ;  /* 0x0c201f00460c7f89 */ /* 0x000e6400000e0000 */
[----:B-1----:R-:W-:Y:S01]  /*13b00*/  FMNMX.FTZ R70, R70, R12, !PT ;  /* 0x0000000c46467209 */ /* 0x002fe20007810000 */
[----:B---3--:R-:W-:Y:S01]  /*13b10*/  IMAD.U32 R6, RZ, RZ, UR20 ;  /* 0x00000014ff067e24 */ /* 0x008fe2000f8e00ff */
[----:B------:R-:W-:-:S03]  /*13b20*/  LOP3.LUT R2, R2, UR4, R7, 0x96, !PT ;  /* 0x0000000402027c12 */ /* 0x000fc6000f8e9607 */
[----:B------:R-:W-:Y:S02]  /*13b30*/  IMAD R6, R6, 0x8, R8 ;  /* 0x0000000806067824 */ /* 0x000fe400078e0208 */
[----:B------:R-:W-:Y:S02]  /*13b40*/  IMAD.U32 R8, RZ, RZ, UR20 ;  /* 0x00000014ff087e24 */ /* 0x000fe4000f8e00ff */
[----:B------:R-:W-:-:S04]  /*13b50*/  IMAD.WIDE.U32 R6, R6, -0x326172a9, RZ ;  /* 0xcd9e8d5706067825 */ /* 0x000fc800078e00ff */
[----:B------:R-:W-:-:S04]  /*13b60*/  IMAD.WIDE.U32 R2, R2, -0x326172a9, RZ ;  /* 0xcd9e8d5702027825 */ /* 0x000fc800078e00ff */
[----:B------:R-:W-:Y:S01]  /*13b70*/  IMAD R8, R8, 0x8, R10 ;  /* 0x0000000808087824 */ /* 0x000fe200078e020a */
[----:B------:R-:W-:-:S03]  /*13b80*/  LOP3.LUT R6, R6, UR34, R3, 0x96, !PT ;  /* 0x0000002206067c12 */ /* 0x000fc6000f8e9603 */
[----:B------:R-:W-:Y:S02]  /*13b90*/  VIADD R8, R8, 0x4 ;  /* 0x0000000408087836 */ /* 0x000fe40000000000 */
[----:B------:R-:W-:-:S04]  /*13ba0*/  IMAD.WIDE.U32 R4, R6, -0x2daee0ad, RZ ;  /* 0xd2511f5306047825 */ /* 0x000fc800078e00ff */
[----:B------:R-:W-:-:S03]  /*13bb0*/  IMAD.WIDE.U32 R8, R8, -0x326172a9, RZ ;  /* 0xcd9e8d5708087825 */ /* 0x000fc600078e00ff */
[----:B------:R-:W-:Y:S02]  /*13bc0*/  LOP3.LUT R3, R8, UR34, R3, 0x96, !PT ;  /* 0x0000002208037c12 */ /* 0x000fe4000f8e9603 */
[----:B----4-:R-:W-:-:S05]  /*13bd0*/  LOP3.LUT R10, R36, UR32, R5, 0x96, !PT ;  /* 0x00000020240a7c12 */ /* 0x010fca000f8e9605 */
[----:B------:R-:W-:Y:S01]  /*13be0*/  IMAD.WIDE.U32 R14, R10, -0x326172a9, RZ ;  /* 0xcd9e8d570a0e7825 */ /* 0x000fe200078e00ff */
[----:B--2---:R-:W-:-:S05]  /*13bf0*/  LOP3.LUT R7, R2, UR33, R191, 0x96, !PT ;  /* 0x0000002102077c12 */ /* 0x004fca000f8e96bf */
[----:B------:R-:W-:-:S05]  /*13c00*/  IMAD.WIDE.U32 R6, R7, -0x2daee0ad, RZ ;  /* 0xd2511f5307067825 */ /* 0x000fca00078e00ff */
[----:B------:R-:W-:Y:S02]  /*13c10*/  LOP3.LUT R9, R4, UR31, R7, 0x96, !PT ;  /* 0x0000001f04097c12 */ /* 0x000fe4000f8e9607 */
[----:B------:R-:W-:Y:S01]  /*13c20*/  LOP3.LUT R8, R2, UR33, R177, 0x96, !PT ;  /* 0x0000002102087c12 */ /* 0x000fe2000f8e96b1 */
[----:B------:R-:W-:-:S04]  /*13c30*/  IMAD.WIDE.U32 R2, R3, -0x2daee0ad, RZ ;  /* 0xd2511f5303027825 */ /* 0x000fc800078e00ff */
[----:B------:R-:W-:Y:S01]  /*13c40*/  IMAD.WIDE.U32 R4, R8, -0x2daee0ad, RZ ;  /* 0xd2511f5308047825 */ /* 0x000fe200078e00ff */
[----:B------:R-:W-:-:S03]  /*13c50*/  LOP3.LUT R3, R188, UR32, R3, 0x96, !PT ;  /* 0x00000020bc037c12 */ /* 0x000fc6000f8e9603 */
[----:B------:R-:W-:Y:S01]  /*13c60*/  IMAD.WIDE.U32 R8, R9, -0x326172a9, RZ ;  /* 0xcd9e8d5709087825 */ /* 0x000fe200078e00ff */
[----:B------:R-:W-:Y:S02]  /*13c70*/  LOP3.LUT R10, R2, UR31, R5, 0x96, !PT ;  /* 0x0000001f020a7c12 */ /* 0x000fe4000f8e9605 */
[----:B------:R-:W-:Y:S02]  /*13c80*/  LOP3.LUT R2, R190, UR17, R15, 0x96, !PT ;  /* 0x00000011be027c12 */ /* 0x000fe4000f8e960f */
[----:B------:R-:W-:Y:S01]  /*13c90*/  LOP3.LUT R0, R14, UR16, R9, 0x96, !PT ;  /* 0x000000100e007c12 */ /* 0x000fe2000f8e9609 */
[----:B------:R-:W-:-:S04]  /*13ca0*/  IMAD.WIDE.U32 R14, R3, -0x326172a9, RZ ;  /* 0xcd9e8d57030e7825 */ /* 0x000fc800078e00ff */
[----:B------:R-:W-:-:S04]  /*13cb0*/  IMAD.WIDE.U32 R40, R2, -0x2daee0ad, RZ ;  /* 0xd2511f5302287825 */ /* 0x000fc800078e00ff */
[----:B------:R-:W-:Y:S01]  /*13cc0*/  FMUL.FTZ R2, R71, UR35 ;  /* 0x0000002347027c20 */ /* 0x000fe20008410000 */
[----:B------:R-:W-:Y:S01]  /*13cd0*/  LOP3.LUT R9, R176, UR17, R15, 0x96, !PT ;  /* 0x00000011b0097c12 */ /* 0x000fe2000f8e960f */
[----:B------:R-:W-:Y:S01]  /*13ce0*/  IMAD.WIDE.U32 R58, R0, -0x2daee0ad, RZ ;  /* 0xd2511f53003a7825 */ /* 0x000fe200078e00ff */
[----:B------:R-:W-:Y:S02]  /*13cf0*/  LOP3.LUT R6, R6, UR26, R41, 0x96, !PT ;  /* 0x0000001a06067c12 */ /* 0x000fe4000f8e9629 */
[----:B------:R-:W-:Y:S01]  /*13d00*/  FSEL R2, R2, RZ, P4 ;  /* 0x000000ff02027208 */ /* 0x000fe20002000000 */
[----:B------:R-:W-:Y:S01]  /*13d10*/  IMAD.WIDE.U32 R10, R10, -0x326172a9, RZ ;  /* 0xcd9e8d570a0a7825 */ /* 0x000fe200078e00ff */
[----:B------:R-:W-:-:S03]  /*13d20*/  LOP3.LUT R0, R40, UR24, R59, 0x96, !PT ;  /* 0x0000001828007c12 */ /* 0x000fc6000f8e963b */
[----:B------:R-:W-:Y:S01]  /*13d30*/  FFMA.FTZ R3, R144, UR35, -R2 ;  /* 0x0000002390037c23 */ /* 0x000fe20008010802 */
[----:B------:R-:W-:Y:S01]  /*13d40*/  IMAD.WIDE.U32 R6, R6, -0x326172a9, RZ ;  /* 0xcd9e8d5706067825 */ /* 0x000fe200078e00ff */
[----:B------:R-:W-:-:S03]  /*13d50*/  LOP3.LUT R5, R14, UR16, R11, 0x96, !PT ;  /* 0x000000100e057c12 */ /* 0x000fc6000f8e960b */
[----:B------:R-:W-:Y:S01]  /*13d60*/  FFMA.FTZ R63, R63, UR35, -R2 ;  /* 0x000000233f3f7c23 */ /* 0x000fe20008010802 */
[----:B------:R1:W-:Y:S01]  /*13d70*/  MUFU.EX2 R170, R3 ;  /* 0x0000000300aa7308 */ /* 0x0003e20000000800 */
[----:B------:R-:W-:-:S04]  /*13d80*/  IMAD.WIDE.U32 R168, R0, -0x326172a9, RZ ;  /* 0xcd9e8d5700a87825 */ /* 0x000fc800078e00ff */
[----:B------:R-:W-:Y:S01]  /*13d90*/  FFMA.FTZ R0, R25, UR35, -R2 ;  /* 0x0000002319007c23 */ /* 0x000fe20008010802 */
[----:B------:R-:W-:Y:S01]  /*13da0*/  LOP3.LUT R13, R8, UR15, R7, 0x96, !PT ;  /* 0x0000000f080d7c12 */ /* 0x000fe2000f8e9607 */
[----:B------:R-:W-:Y:S02]  /*13db0*/  IMAD.WIDE.U32 R40, R9, -0x2daee0ad, RZ ;  /* 0xd2511f5309287825 */ /* 0x000fe400078e00ff */
[----:B------:R2:W3:Y:S01]  /*13dc0*/  MUFU.EX2 R174, R0 ;  /* 0x0000000000ae7308 */ /* 0x0004e20000000800 */
[----:B------:R-:W-:Y:S01]  /*13dd0*/  LOP3.LUT R15, R6, UR13, R169, 0x96, !PT ;  /* 0x0000000d060f7c12 */ /* 0x000fe2000f8e96a9 */
[----:B------:R-:W-:Y:S01]  /*13de0*/  IMAD.WIDE.U32 R164, R5, -0x2daee0ad, RZ ;  /* 0xd2511f5305a47825 */ /* 0x000fe200078e00ff */
[----:B------:R-:W-:Y:S02]  /*13df0*/  LOP3.LUT R9, R4, UR26, R41, 0x96, !PT ;  /* 0x0000001a04097c12 */ /* 0x000fe4000f8e9629 */
[----:B------:R-:W-:Y:S01]  /*13e00*/  LOP3.LUT R4, R15, 0xff, RZ, 0xc0, !PT ;  /* 0x000000ff0f047812 */ /* 0x000fe200078ec0ff */
[----:B------:R-:W-:Y:S01]  /*13e10*/  IMAD.WIDE.U32 R12, R13, -0x2daee0ad, RZ ;  /* 0xd2511f530d0c7825 */ /* 0x000fe200078e00ff */
[----:B-1----:R-:W-:-:S02]  /*13e20*/  LOP3.LUT R3, R15, 0xffff, RZ, 0xc0, !PT ;  /* 0x0000ffff0f037812 */ /* 0x002fc400078ec0ff */
[----:B------:R-:W-:Y:S02]  /*13e30*/  ISETP.LE.U32.AND P5, PT, R4, UR12, PT ;  /* 0x0000000c04007c0c */ /* 0x000fe4000bfa3070 */
[----:B------:R-:W-:Y:S01]  /*13e40*/  SHF.R.U32.HI R3, RZ, 0x8, R3 ;  /* 0x00000008ff037819 */ /* 0x000fe20000011603 */
[----:B--2---:R-:W-:Y:S01]  /*13e50*/  FMUL.FTZ R0, R69, UR35 ;  /* 0x0000002345007c20 */ /* 0x004fe20008410000 */
[----:B------:R-:W-:Y:S02]  /*13e60*/  LOP3.LUT R11, R40, UR24, R165, 0x96, !PT ;  /* 0x00000018280b7c12 */ /* 0x000fe4000f8e96a5 */
[----:B------:R-:W-:Y:S02]  /*13e70*/  LOP3.LUT R4, R3, 0xffff, RZ, 0xc0, !PT ;  /* 0x0000ffff03047812 */ /* 0x000fe400078ec0ff */
[----:B------:R-:W-:Y:S01]  /*13e80*/  FSEL R0, R0, RZ, P1 ;  /* 0x000000ff00007208 */ /* 0x000fe20000800000 */
[----:B------:R-:W-:Y:S01]  /*13e90*/  IMAD.WIDE.U32 R192, R11, -0x326172a9, RZ ;  /* 0xcd9e8d570bc07825 */ /* 0x000fe200078e00ff */
[----:B---3--:R-:W-:-:S02]  /*13ea0*/  F2FP.BF16.F32.PACK_AB R3, R174, R170 ;  /* 0x000000aaae03723e */ /* 0x008fc400000010ff */
[----:B------:R-:W-:Y:S01]  /*13eb0*/  ISETP.LE.U32.AND P0, PT, R4, UR12, PT ;  /* 0x0000000c04007c0c */ /* 0x000fe2000bf03070 */
[--C-:B------:R-:W-:Y:S01]  /*13ec0*/  FFMA.FTZ R6, R49, UR35, -R0.reuse ;  /* 0x0000002331067c23 */ /* 0x100fe20008010800 */
[----:B------:R-:W-:Y:S01]  /*13ed0*/  FFMA.FTZ R5, R48, UR35, -R0 ;  /* 0x0000002330057c23 */ /* 0x000fe20008010800 */
[----:B------:R-:W-:Y:S01]  /*13ee0*/  PRMT R42, R3, 0x7610, R42 ;  /* 0x00007610032a7816 */ /* 0x000fe2000000002a */
[--C-:B------:R-:W-:Y:S01]  /*13ef0*/  FFMA.FTZ R152, R29, UR35, -R0.reuse ;  /* 0x000000231d987c23 */ /* 0x100fe20008010800 */
[----:B------:R1:W-:Y:S01]  /*13f00*/  MUFU.EX2 R167, R6 ;  /* 0x0000000600a77308 */ /* 0x0003e20000000800 */
[----:B------:R-:W-:Y:S01]  /*13f10*/  PRMT R41, R3, 0x7632, R41 ;  /* 0x0000763203297816 */ /* 0x000fe20000000029 */
[--C-:B------:R-:W-:Y:S01]  /*13f20*/  FFMA.FTZ R194, R16, UR35, -R0.reuse ;  /* 0x0000002310c27c23 */ /* 0x100fe20008010800 */
[----:B------:R-:W-:Y:S01]  /*13f30*/  PRMT R3, R15, 0x7632, R3 ;  /* 0x000076320f037816 */ /* 0x000fe20000000003 */
[----:B------:R2:W3:Y:S01]  /*13f40*/  MUFU.EX2 R173, R5 ;  /* 0x0000000500ad7308 */ /* 0x0004e20000000800 */
[----:B------:R-:W-:Y:S01]  /*13f50*/  PRMT R217, R42, 0x5410, R41 ;  /* 0x000054102ad97816 */ /* 0x000fe20000000029 */
[----:B------:R-:W-:Y:S01]  /*13f60*/  @!P5 HFMA2.BF16_V2 R17, -RZ.H0_H0, RZ.H0_H0, -R42.H0_H0 ;  /* 0x200000ffff11d231 */ /* 0x000fe2000034092a */
[----:B------:R-:W-:Y:S01]  /*13f70*/  LOP3.LUT R3, R3, 0xff, RZ, 0xc0, !PT ;  /* 0x000000ff03037812 */ /* 0x000fe200078ec0ff */
[----:B------:R-:W-:Y:S01]  /*13f80*/  @!P0 HFMA2.BF16_V2 R35, -RZ.H0_H0, RZ.H0_H0, -R41.H0_H0 ;  /* 0x200000ffff238231 */ /* 0x000fe20000340929 */
[----:B------:R-:W-:Y:S01]  /*13f90*/  PRMT R8, R168, 0x7771, RZ ;  /* 0x00007771a8087816 */ /* 0x000fe200000000ff */
[--C-:B------:R-:W-:Y:S01]  /*13fa0*/  FFMA.FTZ R7, R65, UR35, -R0.reuse ;  /* 0x0000002341077c23 */ /* 0x100fe20008010800 */
[----:B------:R-:W-:Y:S01]  /*13fb0*/  ISETP.LE.U32.AND P3, PT, R3, UR12, PT ;  /* 0x0000000c03007c0c */ /* 0x000fe2000bf63070 */
[--C-:B------:R-:W-:Y:S01]  /*13fc0*/  FFMA.FTZ R144, R34, UR35, -R0.reuse ;  /* 0x0000002322907c23 */ /* 0x100fe20008010800 */
[----:B------:R-:W-:Y:S01]  /*13fd0*/  @!P0 PRMT R41, R35, 0x5410, RZ ;  /* 0x0000541023298816 */ /* 0x000fe200000000ff */
[--C-:B-1----:R-:W-:Y:S01]  /*13fe0*/  FFMA.FTZ R6, R60, UR35, -R0.reuse ;  /* 0x000000233c067c23 */ /* 0x102fe20008010800 */
[----:B------:R-:W-:Y:S01]  /*13ff0*/  @!P5 PRMT R42, R17, 0x5410, RZ ;  /* 0x00005410112ad816 */ /* 0x000fe200000000ff */
[--C-:B------:R-:W-:Y:S01]  /*14000*/  FFMA.FTZ R165, R27, UR35, -R0.reuse ;  /* 0x000000231ba57c23 */ /* 0x100fe20008010800 */
[----:B------:R-:W-:Y:S01]  /*14010*/  FFMA.FTZ R161, R24, UR35, -R0 ;  /* 0x0000002318a17c23 */ /* 0x000fe20008010800 */
[----:B--2---:R-:W-:Y:S01]  /*14020*/  IMAD.WIDE.U32 R4, R9, -0x326172a9, RZ ;  /* 0xcd9e8d5709047825 */ /* 0x004fe200078e00ff */
[----:B---3--:R-:W-:-:S03]  /*14030*/  F2FP.BF16.F32.PACK_AB R3, R173, R167 ;  /* 0x000000a7ad03723e */ /* 0x008fc600000010ff */
[--C-:B------:R-:W-:Y:S01]  /*14040*/  FFMA.FTZ R9, R38, UR35, -R0.reuse ;  /* 0x0000002326097c23 */ /* 0x100fe20008010800 */
[--C-:B------:R-:W-:Y:S01]  /*14050*/  FFMA.FTZ R180, R22, UR35, -R0.reuse ;  /* 0x0000002316b47c23 */ /* 0x100fe20008010800 */
[----:B------:R-:W-:Y:S01]  /*14060*/  FFMA.FTZ R181, R20, UR35, -R0 ;  /* 0x0000002314b57c23 */ /* 0x000fe20008010800 */
[----:B------:R-:W-:Y:S01]  /*14070*/  LOP3.LUT R54, R10, UR15, R5, 0x96, !PT ;  /* 0x0000000f0a367c12 */ /* 0x000fe2000f8e9605 */
[----:B------:R-:W-:Y:S01]  /*14080*/  IMAD.MOV.U32 R5, RZ, RZ, R168 ;  /* 0x000000ffff057224 */ /* 0x000fe200078e00a8 */
[----:B------:R-:W-:Y:S01]  /*14090*/  PRMT R40, R3, 0x7610, R40 ;  /* 0x0000761003287816 */ /* 0x000fe20000000028 */
[--C-:B------:R-:W-:Y:S01]  /*140a0*/  FFMA.FTZ R10, R53, UR35, -R0.reuse ;  /* 0x00000023350a7c23 */ /* 0x100fe20008010800 */
[----:B------:R-:W-:Y:S02]  /*140b0*/  PRMT R25, R3, 0x7632, R25 ;  /* 0x0000763203197816 */ /* 0x000fe40000000019 */
[----:B------:R-:W-:Y:S01]  /*140c0*/  LOP3.LUT R3, R5, 0xff, RZ, 0xc0, !PT ;  /* 0x000000ff05037812 */ /* 0x000fe200078ec0ff */
[----:B------:R-:W-:Y:S01]  /*140d0*/  @!P3 HFMA2.BF16_V2 R49, -RZ.H0_H0, RZ.H0_H0, -R40.H0_H0 ;  /* 0x200000ffff31b231 */ /* 0x000fe20000340928 */
[----:B------:R-:W-:Y:S01]  /*140e0*/  LOP3.LUT R14, R4, UR13, R193, 0x96, !PT ;  /* 0x0000000d040e7c12 */ /* 0x000fe2000f8e96c1 */
[----:B------:R-:W-:Y:S01]  /*140f0*/  FFMA.FTZ R193, R19, UR35, -R0 ;  /* 0x0000002313c17c23 */ /* 0x000fe20008010800 */
[----:B------:R-:W-:Y:S01]  /*14100*/  ISETP.LE.U32.AND P0, PT, R3, UR12, PT ;  /* 0x0000000c03007c0c */ /* 0x000fe2000bf03070 */
[----:B------:R-:W-:Y:S01]  /*14110*/  IMAD.MOV.U32 R3, RZ, RZ, R192 ;  /* 0x000000ffff037224 */ /* 0x000fe200078e00c0 */
[----:B------:R-:W-:-:S02]  /*14120*/  SHF.R.U32.HI R4, RZ, 0x18, R15 ;  /* 0x00000018ff047819 */ /* 0x000fc4000001160f */
[----:B------:R-:W-:Y:S02]  /*14130*/  PRMT R235, R40, 0x5410, R25 ;  /* 0x0000541028eb7816 */ /* 0x000fe40000000019 */
[----:B------:R-:W-:Y:S01]  /*14140*/  ISETP.LE.U32.AND P5, PT, R4, UR12, PT ;  /* 0x0000000c04007c0c */ /* 0x000fe2000bfa3070 */
[--C-:B------:R-:W-:Y:S01]  /*14150*/  FFMA.FTZ R4, R73, UR35, -R2.reuse ;  /* 0x0000002349047c23 */ /* 0x100fe20008010802 */
[----:B------:R-:W-:Y:S01]  /*14160*/  LOP3.LUT R5, R3, 0xff, RZ, 0xc0, !PT ;  /* 0x000000ff03057812 */ /* 0x000fe200078ec0ff */
[----:B------:R-:W-:Y:S01]  /*14170*/  FFMA.FTZ R3, R67, UR35, -R2 ;  /* 0x0000002343037c23 */ /* 0x000fe20008010802 */
[----:B------:R-:W-:Y:S01]  /*14180*/  @!P3 PRMT R40, R49, 0x5410, RZ ;  /* 0x000054103128b816 */ /* 0x000fe200000000ff */
[----:B------:R1:W-:Y:S01]  /*14190*/  MUFU.EX2 R171, R4 ;  /* 0x0000000400ab7308 */ /* 0x0003e20000000800 */
[----:B------:R-:W-:Y:S01]  /*141a0*/  ISETP.LE.U32.AND P3, PT, R5, UR12, PT ;  /* 0x0000000c05007c0c */ /* 0x000fe2000bf63070 */
[----:B------:R-:W-:Y:S01]  /*141b0*/  FFMA.FTZ R5, R72, UR35, -R0 ;  /* 0x0000002348057c23 */ /* 0x000fe20008010800 */
[----:B------:R-:W-:Y:S01]  /*141c0*/  FSEL R11, R69, RZ, P1 ;  /* 0x000000ff450b7208 */ /* 0x000fe20000800000 */
[----:B------:R-:W2:Y:S01]  /*141d0*/  MUFU.EX2 R175, R3 ;  /* 0x0000000300af7308 */ /* 0x000ea20000000800 */
[----:B------:R-:W-:Y:S01]  /*141e0*/  LOP3.LUT R34, R58, UR22, R13, 0x96, !PT ;  /* 0x000000163a227c12 */ /* 0x000fe2000f8e960d */
[--C-:B------:R-:W-:Y:S01]  /*141f0*/  FFMA.FTZ R67, R142, UR35, -R2.reuse ;  /* 0x000000238e437c23 */ /* 0x100fe20008010802 */
[----:B------:R-:W-:Y:S01]  /*14200*/  FFMA.FTZ R142, R43, UR35, -R2 ;  /* 0x000000232b8e7c23 */ /* 0x000fe20008010802 */
[----:B------:R-:W-:Y:S01]  /*14210*/  @!P5 HFMA2.BF16_V2 R55, -RZ.H0_H0, RZ.H0_H0, -R25.H0_H0 ;  /* 0x200000ffff37d231 */ /* 0x000fe20000340919 */
[----:B------:R-:W-:Y:S04]  /*14220*/  MUFU.EX2 R169, R5 ;  /* 0x0000000500a97308 */ /* 0x000fe80000000800 */
[----:B------:R-:W-:Y:S01]  /*14230*/  @!P5 PRMT R25, R55, 0x5410, RZ ;  /* 0x000054103719d816 */ /* 0x000fe200000000ff */
[----:B-1----:R-:W-:Y:S01]  /*14240*/  FFMA.FTZ R4, R140, UR35, -R0 ;  /* 0x000000238c047c23 */ /* 0x002fe20008010800 */
[C---:B------:R-:W-:Y:S01]  /*14250*/  FMUL.FTZ R0, R70.reuse, UR35 ;  /* 0x0000002346007c20 */ /* 0x040fe20008410000 */
[----:B------:R-:W-:Y:S01]  /*14260*/  FSETP.NEU.FTZ.AND P5, PT, R70, -INF , PT ;  /* 0xff8000004600780b */ /* 0x000fe20003fbd000 */
[----:B------:R-:W-:Y:S01]  /*14270*/  FFMA.FTZ R140, R51, UR35, -R2 ;  /* 0x00000023338c7c23 */ /* 0x000fe20008010802 */
[----:B--2---:R-:W-:-:S02]  /*14280*/  F2FP.BF16.F32.PACK_AB R3, R175, R171 ;  /* 0x000000abaf03723e */ /* 0x004fc400000010ff */
[----:B------:R-:W-:Y:S02]  /*14290*/  FSEL R0, R0, RZ, P5 ;  /* 0x000000ff00007208 */ /* 0x000fe40002800000 */
[C---:B------:R-:W-:Y:S02]  /*142a0*/  PRMT R35, R3.reuse, 0x7610, R35 ;  /* 0x0000761003237816 */ /* 0x040fe40000000023 */
[----:B------:R-:W-:Y:S01]  /*142b0*/  PRMT R29, R3, 0x7632, R29 ;  /* 0x00007632031d7816 */ /* 0x000fe2000000001d */
[--C-:B------:R-:W-:Y:S01]  /*142c0*/  FFMA.FTZ R219, R18, UR35, -R0.reuse ;  /* 0x0000002312db7c23 */ /* 0x100fe20008010800 */
[----:B------:R-:W1:Y:S01]  /*142d0*/  SHFL.BFLY PT, R3, R68, 0x2, 0x1f ;  /* 0x0c401f0044037f89 */ /* 0x000e6200000e0000 */
[----:B------:R-:W-:Y:S01]  /*142e0*/  @!P0 HFMA2.BF16_V2 R16, -RZ.H0_H0, RZ.H0_H0, -R35.H0_H0 ;  /* 0x200000ffff108231 */ /* 0x000fe20000340923 */
[----:B------:R-:W-:Y:S01]  /*142f0*/  PRMT R228, R35, 0x5410, R29 ;  /* 0x0000541023e47816 */ /* 0x000fe2000000001d */
[--C-:B------:R-:W-:Y:S01]  /*14300*/  FFMA.FTZ R17, R146, UR35, -R0.reuse ;  /* 0x0000002392117c23 */ /* 0x100fe20008010800 */
[--C-:B------:R-:W-:Y:S01]  /*14310*/  FFMA.FTZ R53, R148, UR35, -R0.reuse ;  /* 0x0000002394357c23 */ /* 0x100fe20008010800 */
[--C-:B------:R-:W-:Y:S01]  /*14320*/  FFMA.FTZ R55, R143, UR35, -R0.reuse ;  /* 0x000000238f377c23 */ /* 0x100fe20008010800 */
[----:B------:R-:W-:Y:S01]  /*14330*/  @!P0 PRMT R35, R16, 0x5410, RZ ;  /* 0x0000541010238816 */ /* 0x000fe200000000ff */
[--C-:B------:R-:W-:Y:S01]  /*14340*/  FFMA.FTZ R16, R150, UR35, -R0.reuse ;  /* 0x0000002396107c23 */ /* 0x100fe20008010800 */
[----:B------:R-:W-:Y:S01]  /*14350*/  ISETP.GT.U32.AND P0, PT, R8, UR12, PT ;  /* 0x0000000c08007c0c */ /* 0x000fe2000bf04070 */
[----:B------:R2:W3:Y:S01]  /*14360*/  MUFU.EX2 R150, R4 ;  /* 0x0000000400967308 */ /* 0x0004e20000000800 */
        /* <DEDUP_REMOVED lines=11> */
[----:B------:R-:W-:Y:S01]  /*14420*/  @P0 HFMA2.BF16_V2 R18, -RZ.H0_H0, RZ.H0_H0, -R29.H0_H0 ;  /* 0x200000ffff120231 */ /* 0x000fe2000034091d */
[----:B------:R-:W-:Y:S01]  /*14430*/  PRMT R0, R168, 0x7772, RZ ;  /* 0x00007772a8007816 */ /* 0x000fe200000000ff */
[--C-:B------:R-:W-:Y:S01]  /*14440*/  FFMA.FTZ R61, R153, UR35, -R2.reuse ;  /* 0x00000023993d7c23 */ /* 0x100fe20008010802 */
[----:B-1----:R-:W-:Y:S01]  /*14450*/  FMNMX.FTZ R68, R68, R3, !PT ;  /* 0x0000000344447209 */ /* 0x002fe20007810000 */
[--C-:B------:R-:W-:Y:S01]  /*14460*/  FFMA.FTZ R141, R57, UR35, -R2.reuse ;  /* 0x00000023398d7c23 */ /* 0x100fe20008010802 */
[----:B------:R-:W-:Y:S01]  /*14470*/  @P0 PRMT R29, R18, 0x5410, RZ ;  /* 0x00005410121d0816 */ /* 0x000fe200000000ff */
[----:B------:R-:W-:Y:S01]  /*14480*/  FFMA.FTZ R143, R47, UR35, -R2 ;  /* 0x000000232f8f7c23 */ /* 0x000fe20008010802 */
[----:B------:R-:W-:Y:S01]  /*14490*/  ISETP.GT.U32.AND P0, PT, R0, UR12, PT ;  /* 0x0000000c00007c0c */ /* 0x000fe2000bf04070 */
[----:B--2---:R-:W1:Y:S01]  /*144a0*/  SHFL.BFLY PT, R4, R68, 0x1, 0x1f ;  /* 0x0c201f0044047f89 */ /* 0x004e6200000e0000 */
[----:B------:R-:W-:Y:S01]  /*144b0*/  PRMT R0, R168, 0x7773, RZ ;  /* 0x00007773a8007816 */ /* 0x000fe200000000ff */
[----:B------:R-:W-:Y:S01]  /*144c0*/  MUFU.EX2 R153, R9 ;  /* 0x0000000900997308 */ /* 0x000fe20000000800 */
[----:B---3--:R-:W-:-:S02]  /*144d0*/  F2FP.BF16.F32.PACK_AB R3, R169, R150 ;  /* 0x00000096a903723e */ /* 0x008fc400000010ff */
[----:B------:R-:W-:Y:S01]  /*144e0*/  ISETP.GT.U32.AND P1, PT, R0, UR12, PT ;  /* 0x0000000c00007c0c */ /* 0x000fe2000bf24070 */
[----:B------:R-:W-:Y:S01]  /*144f0*/  MUFU.EX2 R16, R16 ;  /* 0x0000001000107308 */ /* 0x000fe20000000800 */
[----:B------:R-:W-:Y:S02]  /*14500*/  LOP3.LUT R0, R34, 0xffff, RZ, 0xc0, !PT ;  /* 0x0000ffff22007812 */ /* 0x000fe400078ec0ff */
[C---:B------:R-:W-:Y:S01]  /*14510*/  PRMT R146, R3.reuse, 0x7610, R146 ;  /* 0x0000761003927816 */ /* 0x040fe20000000092 */
[----:B------:R-:W-:Y:S01]  /*14520*/  MUFU.EX2 R9, R17 ;  /* 0x0000001100097308 */ /* 0x000fe20000000800 */
[----:B------:R-:W-:Y:S02]  /*14530*/  PRMT R145, R3, 0x7632, R145 ;  /* 0x0000763203917816 */ /* 0x000fe40000000091 */
[----:B------:R-:W-:Y:S01]  /*14540*/  SHF.R.U32.HI R0, RZ, 0x8, R0 ;  /* 0x00000008ff007819 */ /* 0x000fe20000011600 */
[----:B------:R-:W-:Y:S01]  /*14550*/  @P0 HFMA2.BF16_V2 R22, -RZ.H0_H0, RZ.H0_H0, -R146.H0_H0 ;  /* 0x200000ffff160231 */ /* 0x000fe20000340992 */
[----:B------:R-:W-:-:S02]  /*14560*/  PRMT R252, R146, 0x5410, R145 ;  /* 0x0000541092fc7816 */ /* 0x000fc40000000091 */
[----:B------:R-:W-:Y:S01]  /*14570*/  LOP3.LUT R0, R0, 0xffff, RZ, 0xc0, !PT ;  /* 0x0000ffff00007812 */ /* 0x000fe200078ec0ff */
[----:B------:R-:W-:Y:S01]  /*14580*/  @P1 HFMA2.BF16_V2 R21, -RZ.H0_H0, RZ.H0_H0, -R145.H0_H0 ;  /* 0x200000ffff151231 */ /* 0x000fe20000340991 */
[----:B------:R-:W-:Y:S02]  /*14590*/  @P0 PRMT R146, R22, 0x5410, RZ ;  /* 0x0000541016920816 */ /* 0x000fe400000000ff */
[----:B------:R-:W-:Y:S02]  /*145a0*/  ISETP.LE.U32.AND P0, PT, R0, UR12, PT ;  /* 0x0000000c00007c0c */ /* 0x000fe4000bf03070 */
[----:B------:R-:W-:Y:S02]  /*145b0*/  @P1 PRMT R145, R21, 0x5410, RZ ;  /* 0x0000541015911816 */ /* 0x000fe400000000ff */
[----:B-1----:R-:W-:Y:S01]  /*145c0*/  FMNMX.FTZ R68, R68, R4, !PT ;  /* 0x0000000444447209 */ /* 0x002fe20007810000 */
[----:B------:R-:W-:Y:S01]  /*145d0*/  FFMA.FTZ R4, R158, UR35, -R2 ;  /* 0x000000239e047c23 */ /* 0x000fe20008010802 */
[----:B------:R-:W-:-:S02]  /*145e0*/  LOP3.LUT R3, R34, 0xff, RZ, 0xc0, !PT ;  /* 0x000000ff22037812 */ /* 0x000fc400078ec0ff */
[C---:B------:R-:W-:Y:S01]  /*145f0*/  FSETP.NEU.FTZ.AND P1, PT, R68.reuse, -INF , PT ;  /* 0xff8000004400780b */ /* 0x040fe20003f3d000 */
[----:B------:R-:W-:Y:S01]  /*14600*/  FMUL.FTZ R0, R68, UR35 ;  /* 0x0000002344007c20 */ /* 0x000fe20008410000 */
[----:B------:R-:W-:Y:S01]  /*14610*/  FSEL R8, R70, RZ, P5 ;  /* 0x000000ff46087208 */ /* 0x000fe20002800000 */
[----:B------:R-:W-:Y:S01]  /*14620*/  MUFU.EX2 R158, R4 ;  /* 0x00000004009e7308 */ /* 0x000fe20000000800 */
[----:B------:R-:W-:Y:S01]  /*14630*/  ISETP.LE.U32.AND P5, PT, R3, UR12, PT ;  /* 0x0000000c03007c0c */ /* 0x000fe2000bfa3070 */
[----:B------:R-:W-:Y:S01]  /*14640*/  FFMA.FTZ R3, R154, UR35, -R2 ;  /* 0x000000239a037c23 */ /* 0x000fe20008010802 */
[----:B------:R-:W-:Y:S01]  /*14650*/  FSEL R0, R0, RZ, P1 ;  /* 0x000000ff00007208 */ /* 0x000fe20000800000 */
[----:B------:R-:W-:Y:S01]  /*14660*/  MUFU.EX2 R154, R6 ;  /* 0x00000006009a7308 */ /* 0x000fe20000000800 */
[----:B------:R-:W-:-:S03]  /*14670*/  FSEL R5, R68, RZ, P1 ;  /* 0x000000ff44057208 */ /* 0x000fc60000800000 */
[--C-:B------:R-:W-:Y:S01]  /*14680*/  FFMA.FTZ R18, R162, UR35, -R0.reuse ;  /* 0x00000023a2127c23 */ /* 0x100fe20008010800 */
[--C-:B------:R-:W-:Y:S01]  /*14690*/  FFMA.FTZ R59, R147, UR35, -R0.reuse ;  /* 0x00000023933b7c23 */ /* 0x100fe20008010800 */
[----:B------:R-:W1:Y:S01]  /*146a0*/  MUFU.EX2 R162, R3 ;  /* 0x0000000300a27308 */ /* 0x000e620000000800 */
        /* <DEDUP_REMOVED lines=14> */
[----:B-1----:R-:W-:Y:S01]  /*14790*/  F2FP.BF16.F32.PACK_AB R0, R162, R158 ;  /* 0x0000009ea200723e */ /* 0x002fe200000010ff */
[----:B------:R-:W1:Y:S01]  /*147a0*/  MUFU.EX2 R151, R7 ;  /* 0x0000000700977308 */ /* 0x000e620000000800 */
[--C-:B------:R-:W-:Y:S01]  /*147b0*/  FFMA.FTZ R4, R159, UR35, -R2.reuse ;  /* 0x000000239f047c23 */ /* 0x100fe20008010802 */
[----:B------:R-:W-:Y:S01]  /*147c0*/  FFMA.FTZ R3, R156, UR35, -R2 ;  /* 0x000000239c037c23 */ /* 0x000fe20008010802 */
[----:B------:R-:W-:-:S02]  /*147d0*/  PRMT R211, R0, 0x7610, R211 ;  /* 0x0000761000d37816 */ /* 0x000fc400000000d3 */
[----:B------:R-:W-:Y:S01]  /*147e0*/  PRMT R210, R0, 0x7632, R210 ;  /* 0x0000763200d27816 */ /* 0x000fe200000000d2 */
[----:B------:R2:W-:Y:S01]  /*147f0*/  MUFU.EX2 R155, R4 ;  /* 0x00000004009b7308 */ /* 0x0005e20000000800 */
[----:B------:R-:W-:Y:S01]  /*14800*/  PRMT R0, R34, 0x7632, R0 ;  /* 0x0000763222007816 */ /* 0x000fe20000000000 */
[----:B------:R-:W-:Y:S01]  /*14810*/  @!P5 HFMA2.BF16_V2 R50, -RZ.H0_H0, RZ.H0_H0, -R211.H0_H0 ;  /* 0x200000ffff32d231 */ /* 0x000fe200003409d3 */
[----:B------:R-:W-:Y:S01]  /*14820*/  PRMT R233, R211, 0x5410, R210 ;  /* 0x00005410d3e97816 */ /* 0x000fe200000000d2 */
[----:B------:R-:W-:Y:S01]  /*14830*/  @!P0 HFMA2.BF16_V2 R33, -RZ.H0_H0, RZ.H0_H0, -R210.H0_H0 ;  /* 0x200000ffff218231 */ /* 0x000fe200003409d2 */
[----:B------:R-:W-:Y:S01]  /*14840*/  LOP3.LUT R0, R0, 0xff, RZ, 0xc0, !PT ;  /* 0x000000ff00007812 */ /* 0x000fe200078ec0ff */
[----:B------:R3:W4:Y:S01]  /*14850*/  MUFU.EX2 R156, R3 ;  /* 0x00000003009c7308 */ /* 0x0007220000000800 */
[----:B------:R-:W-:Y:S02]  /*14860*/  @!P5 PRMT R211, R50, 0x5410, RZ ;  /* 0x0000541032d3d816 */ /* 0x000fe400000000ff */
[----:B------:R-:W-:-:S02]  /*14870*/  ISETP.LE.U32.AND P5, PT, R0, UR12, PT ;  /* 0x0000000c00007c0c */ /* 0x000fc4000bfa3070 */
[----:B------:R-:W-:Y:S02]  /*14880*/  SHF.R.U32.HI R0, RZ, 0x18, R34 ;  /* 0x00000018ff007819 */ /* 0x000fe40000011622 */
[----:B------:R-:W-:Y:S02]  /*14890*/  @!P0 PRMT R210, R33, 0x5410, RZ ;  /* 0x0000541021d28816 */ /* 0x000fe400000000ff */
[----:B------:R-:W-:Y:S02]  /*148a0*/  ISETP.LE.U32.AND P0, PT, R0, UR12, PT ;  /* 0x0000000c00007c0c */ /* 0x000fe4000bf03070 */
[----:B-1----:R-:W-:Y:S02]  /*148b0*/  F2FP.BF16.F32.PACK_AB R0, R154, R151 ;  /* 0x000000979a00723e */ /* 0x002fe400000010ff */
[----:B--2---:R-:W-:Y:S01]  /*148c0*/  FSEL R4, R71, RZ, P4 ;  /* 0x000000ff47047208 */ /* 0x004fe20002000000 */
[----:B---3--:R-:W-:Y:S01]  /*148d0*/  FADD.FTZ R3, R226, -R11 ;  /* 0x8000000be2037221 */ /* 0x008fe20000010000 */
[----:B------:R-:W-:-:S02]  /*148e0*/  PRMT R209, R0, 0x7610, R209 ;  /* 0x0000761000d17816 */ /* 0x000fc400000000d1 */
[----:B------:R-:W-:Y:S01]  /*148f0*/  PRMT R208, R0, 0x7632, R208 ;  /* 0x0000763200d07816 */ /* 0x000fe200000000d0 */
[----:B------:R-:W-:Y:S02]  /*14900*/  IMAD.MOV.U32 R0, RZ, RZ, R12 ;  /* 0x000000ffff007224 */ /* 0x000fe400078e000c */
[----:B------:R-:W-:Y:S01]  /*14910*/  FMUL.FTZ R3, R3, UR35 ;  /* 0x0000002303037c20 */ /* 0x000fe20008410000 */
[----:B------:R-:W-:Y:S01]  /*14920*/  @!P5 HFMA2.BF16_V2 R56, -RZ.H0_H0, RZ.H0_H0, -R209.H0_H0 ;  /* 0x200000ffff38d231 */ /* 0x000fe200003409d1 */
[----:B------:R-:W-:Y:S01]  /*14930*/  PRMT R50, R209, 0x5410, R208 ;  /* 0x00005410d1327816 */ /* 0x000fe200000000d0 */
[----:B------:R-:W-:Y:S01]  /*14940*/  @!P0 HFMA2.BF16_V2 R20, -RZ.H0_H0, RZ.H0_H0, -R208.H0_H0 ;  /* 0x200000ffff148231 */ /* 0x000fe200003409d0 */
[----:B------:R-:W-:Y:S02]  /*14950*/  LOP3.LUT R0, R0, 0xff, RZ, 0xc0, !PT ;  /* 0x000000ff00007812 */ /* 0x000fe400078ec0ff */
[----:B------:R-:W-:Y:S01]  /*14960*/  @!P5 PRMT R209, R56, 0x5410, RZ ;  /* 0x0000541038d1d816 */ /* 0x000fe200000000ff */
[----:B------:R-:W-:Y:S01]  /*14970*/  FFMA.FTZ R56, R149, UR35, -R2 ;  /* 0x0000002395387c23 */ /* 0x000fe20008010802 */
[----:B------:R-:W-:Y:S01]  /*14980*/  ISETP.LE.U32.AND P5, PT, R0, UR12, PT ;  /* 0x0000000c00007c0c */ /* 0x000fe2000bfa3070 */
[----:B------:R-:W1:Y:S01]  /*14990*/  MUFU.EX2 R149, R10 ;  /* 0x0000000a00957308 */ /* 0x000e620000000800 */
[----:B----4-:R-:W-:-:S02]  /*149a0*/  F2FP.BF16.F32.PACK_AB R2, R156, R155 ;  /* 0x0000009b9c02723e */ /* 0x010fc400000010ff */
[----:B------:R-:W-:Y:S01]  /*149b0*/  PRMT R0, R12, 0x7771, RZ ;  /* 0x000077710c007816 */ /* 0x000fe200000000ff */
[----:B------:R-:W2:Y:S01]  /*149c0*/  MUFU.EX2 R3, R3 ;  /* 0x0000000300037308 */ /* 0x000ea20000000800 */
[----:B------:R-:W-:Y:S02]  /*149d0*/  PRMT R207, R2, 0x7610, R207 ;  /* 0x0000761002cf7816 */ /* 0x000fe400000000cf */
[----:B------:R-:W-:Y:S02]  /*149e0*/  @!P0 PRMT R208, R20, 0x5410, RZ ;  /* 0x0000541014d08816 */ /* 0x000fe400000000ff */
[----:B------:R-:W-:Y:S02]  /*149f0*/  ISETP.GT.U32.AND P0, PT, R0, UR12, PT ;  /* 0x0000000c00007c0c */ /* 0x000fe4000bf04070 */
[----:B------:R-:W-:Y:S01]  /*14a00*/  PRMT R0, R14, 0x7632, R0 ;  /* 0x000076320e007816 */ /* 0x000fe20000000000 */
[----:B------:R-:W-:Y:S01]  /*14a10*/  @!P5 HFMA2.BF16_V2 R32, -RZ.H0_H0, RZ.H0_H0, -R207.H0_H0 ;  /* 0x200000ffff20d231 */ /* 0x000fe200003409cf */
[----:B------:R-:W-:-:S02]  /*14a20*/  PRMT R206, R2, 0x7632, R206 ;  /* 0x0000763202ce7816 */ /* 0x000fc400000000ce */
[----:B------:R-:W-:Y:S02]  /*14a30*/  LOP3.LUT R0, R0, 0xff, RZ, 0xc0, !PT ;  /* 0x000000ff00007812 */ /* 0x000fe400078ec0ff */
[----:B------:R-:W-:Y:S01]  /*14a40*/  PRMT R221, R207, 0x5410, R206 ;  /* 0x00005410cfdd7816 */ /* 0x000fe200000000ce */
[----:B------:R-:W-:Y:S01]  /*14a50*/  FADD.FTZ R4, R227, -R4 ;  /* 0x80000004e3047221 */ /* 0x000fe20000010000 */
[----:B------:R-:W-:Y:S01]  /*14a60*/  @!P5 PRMT R207, R32, 0x5410, RZ ;  /* 0x0000541020cfd816 */ /* 0x000fe200000000ff */
[----:B------:R-:W-:Y:S01]  /*14a70*/  IMAD.WIDE.U32 R32, R54, -0x2daee0ad, RZ ;  /* 0xd2511f5336207825 */ /* 0x000fe200078e00ff */
[----:B------:R-:W-:-:S03]  /*14a80*/  ISETP.LE.U32.AND P5, PT, R0, UR12, PT ;  /* 0x0000000c00007c0c */ /* 0x000fc6000bfa3070 */
[----:B------:R-:W-:Y:S01]  /*14a90*/  @P0 HFMA2.BF16_V2 R19, -RZ.H0_H0, RZ.H0_H0, -R206.H0_H0 ;  /* 0x200000ffff130231 */ /* 0x000fe200003409ce */
[----:B------:R-:W-:Y:S01]  /*14aa0*/  PRMT R0, R12, 0x7772, RZ ;  /* 0x000077720c007816 */ /* 0x000fe200000000ff */
[----:B------:R-:W-:Y:S01]  /*14ab0*/  MUFU.EX2 R7, R13 ;  /* 0x0000000d00077308 */ /* 0x000fe20000000800 */
[----:B-1----:R-:W-:Y:S01]  /*14ac0*/  F2FP.BF16.F32.PACK_AB R2, R153, R149 ;  /* 0x000000959902723e */ /* 0x002fe200000010ff */
[----:B--2---:R-:W-:Y:S01]  /*14ad0*/  FFMA.FTZ R6, R230, R3, R167 ;  /* 0x00000003e6067223 */ /* 0x004fe200000100a7 */
[----:B------:R-:W-:Y:S02]  /*14ae0*/  ISETP.GT.U32.AND P1, PT, R0, UR12, PT ;  /* 0x0000000c00007c0c */ /* 0x000fe4000bf24070 */
[----:B------:R-:W-:Y:S02]  /*14af0*/  PRMT R0, R12, 0x7773, RZ ;  /* 0x000077730c007816 */ /* 0x000fe400000000ff */
[----:B------:R-:W-:Y:S02]  /*14b00*/  @P0 PRMT R206, R19, 0x5410, RZ ;  /* 0x0000541013ce0816 */ /* 0x000fe400000000ff */
[----:B------:R-:W-:-:S02]  /*14b10*/  ISETP.GT.U32.AND P0, PT, R0, UR12, PT ;  /* 0x0000000c00007c0c */ /* 0x000fc4000bf04070 */
[----:B------:R-:W-:Y:S02]  /*14b20*/  LOP3.LUT R0, R14, 0xffff, RZ, 0xc0, !PT ;  /* 0x0000ffff0e007812 */ /* 0x000fe400078ec0ff */
[C---:B------:R-:W-:Y:S02]  /*14b30*/  PRMT R205, R2.reuse, 0x7610, R205 ;  /* 0x0000761002cd7816 */ /* 0x040fe400000000cd */
[----:B------:R-:W-:Y:S02]  /*14b40*/  SHF.R.U32.HI R0, RZ, 0x8, R0 ;  /* 0x00000008ff007819 */ /* 0x000fe40000011600 */
[----:B------:R-:W-:Y:S01]  /*14b50*/  PRMT R204, R2, 0x7632, R204 ;  /* 0x0000763202cc7816 */ /* 0x000fe200000000cc */
[----:B------:R-:W-:Y:S01]  /*14b60*/  @P1 HFMA2.BF16_V2 R62, -RZ.H0_H0, RZ.H0_H0, -R205.H0_H0 ;  /* 0x200000ffff3e1231 */ /* 0x000fe200003409cd */
[----:B------:R-:W-:Y:S02]  /*14b70*/  LOP3.LUT R0, R0, 0xffff, RZ, 0xc0, !PT ;  /* 0x0000ffff00007812 */ /* 0x000fe400078ec0ff */
[----:B------:R-:W-:Y:S01]  /*14b80*/  PRMT R10, R205, 0x5410, R204 ;  /* 0x00005410cd0a7816 */ /* 0x000fe200000000cc */
[----:B------:R-:W-:Y:S01]  /*14b90*/  @P0 HFMA2.BF16_V2 R57, -RZ.H0_H0, RZ.H0_H0, -R204.H0_H0 ;  /* 0x200000ffff390231 */ /* 0x000fe200003409cc */
[----:B------:R-:W-:-:S02]  /*14ba0*/  @P1 PRMT R205, R62, 0x5410, RZ ;  /* 0x000054103ecd1816 */ /* 0x000fc400000000ff */
[----:B------:R-:W-:Y:S01]  /*14bb0*/  ISETP.LE.U32.AND P1, PT, R0, UR12, PT ;  /* 0x0000000c00007c0c */ /* 0x000fe2000bf23070 */
[----:B------:R-:W-:Y:S01]  /*14bc0*/  IMAD.MOV.U32 R0, RZ, RZ, R32 ;  /* 0x000000ffff007224 */ /* 0x000fe200078e0020 */
[----:B------:R-:W-:Y:S02]  /*14bd0*/  LOP3.LUT R2, R14, 0xff, RZ, 0xc0, !PT ;  /* 0x000000ff0e027812 */ /* 0x000fe400078ec0ff */
[----:B------:R-:W-:Y:S01]  /*14be0*/  @P0 PRMT R204, R57, 0x5410, RZ ;  /* 0x0000541039cc0816 */ /* 0x000fe200000000ff */
[----:B------:R-:W-:Y:S01]  /*14bf0*/  FMUL.FTZ R4, R4, UR35 ;  /* 0x0000002304047c20 */ /* 0x000fe20008410000 */
[----:B------:R-:W-:Y:S01]  /*14c00*/  LOP3.LUT R0, R0, 0xff, RZ, 0xc0, !PT ;  /* 0x000000ff00007812 */ /* 0x000fe200078ec0ff */
[----:B------:R-:W-:Y:S01]  /*14c10*/  IMAD.MOV.U32 R57, RZ, RZ, R228 ;  /* 0x000000ffff397224 */ /* 0x000fe200078e00e4 */
[----:B------:R-:W-:Y:S02]  /*14c20*/  ISETP.LE.U32.AND P0, PT, R2, UR12, PT ;  /* 0x0000000c02007c0c */ /* 0x000fe4000bf03070 */
[----:B------:R-:W-:Y:S01]  /*14c30*/  ISETP.LE.U32.AND P4, PT, R0, UR12, PT ;  /* 0x0000000c00007c0c */ /* 0x000fe2000bf83070 */
[----:B------:R-:W-:Y:S01]  /*14c40*/  FADD.FTZ R0, R224, -R8 ;  /* 0x80000008e0007221 */ /* 0x000fe20000010000 */
[----:B------:R-:W-:-:S02]  /*14c50*/  F2FP.BF16.F32.PACK_AB R2, R9, R16 ;  /* 0x000000100902723e */ /* 0x000fc400000010ff */
[----:B------:R-:W-:Y:S01]  /*14c60*/  LOP3.LUT R33, R164, UR22, R33, 0x96, !PT ;  /* 0x00000016a4217c12 */ /* 0x000fe2000f8e9621 */
[----:B------:R-:W-:Y:S01]  /*14c70*/  FMUL.FTZ R0, R0, UR35 ;  /* 0x0000002300007c20 */ /* 0x000fe20008410000 */
[C---:B------:R-:W-:Y:S02]  /*14c80*/  PRMT R19, R2.reuse, 0x7610, R19 ;  /* 0x0000761002137816 */ /* 0x040fe40000000013 */
[----:B------:R-:W-:Y:S02]  /*14c90*/  PRMT R20, R2, 0x7632, R20 ;  /* 0x0000763202147816 */ /* 0x000fe40000000014 */
[----:B------:R-:W-:Y:S01]  /*14ca0*/  PRMT R2, R33, 0x7632, R2 ;  /* 0x0000763221027816 */ /* 0x000fe20000000002 */
[----:B------:R-:W1:Y:S01]  /*14cb0*/  MUFU.EX2 R0, R0 ;  /* 0x0000000000007308 */ /* 0x000e620000000800 */
[----:B------:R-:W-:Y:S01]  /*14cc0*/  @!P0 HFMA2.BF16_V2 R73, -RZ.H0_H0, RZ.H0_H0, -R19.H0_H0 ;  /* 0x200000ffff498231 */ /* 0x000fe20000340913 */
[----:B------:R-:W-:Y:S02]  /*14cd0*/  PRMT R62, R19, 0x5410, R20 ;  /* 0x00005410133e7816 */ /* 0x000fe40000000014 */
[----:B------:R-:W-:-:S02]  /*14ce0*/  LOP3.LUT R2, R2, 0xff, RZ, 0xc0, !PT ;  /* 0x000000ff02027812 */ /* 0x000fc400078ec0ff */
[----:B------:R-:W-:Y:S02]  /*14cf0*/  @!P0 PRMT R19, R73, 0x5410, RZ ;  /* 0x0000541049138816 */ /* 0x000fe400000000ff */
[----:B------:R-:W-:Y:S01]  /*14d00*/  ISETP.LE.U32.AND P0, PT, R2, UR12, PT ;  /* 0x0000000c02007c0c */ /* 0x000fe2000bf03070 */
[----:B------:R-:W-:Y:S02]  /*14d10*/  FADD.FTZ R2, R225, -R5 ;  /* 0x80000005e1027221 */ /* 0x000fe40000010000 */
[----:B------:R-:W2:Y:S01]  /*14d20*/  LDL.LU R5, [R1+0x100] ;  /* 0x0001000001057983 */ /* 0x000ea20000300800 */
[-C--:B-1----:R-:W-:Y:S01]  /*14d30*/  FMUL.FTZ R224, R108, R0.reuse ;  /* 0x000000006ce07220 */ /* 0x082fe20000410000 */
[----:B------:R-:W-:Y:S02]  /*14d40*/  FFMA.FTZ R8, R229, R0, R16 ;  /* 0x00000000e5087223 */ /* 0x000fe40000010010 */
[----:B------:R-:W3:Y:S01]  /*14d50*/  LDL.LU R108, [R1+0xf0] ;  /* 0x0000f000016c7983 */ /* 0x000ee20000300800 */
[----:B------:R-:W-:-:S06]  /*14d60*/  FMUL.FTZ R2, R2, UR35 ;  /* 0x0000002302027c20 */ /* 0x000fcc0008410000 */
[----:B------:R-:W1:Y:S01]  /*14d70*/  MUFU.EX2 R2, R2 ;  /* 0x0000000200027308 */ /* 0x000e620000000800 */
        /* <DEDUP_REMOVED lines=14> */
[----:B------:R-:W-:-:S02]  /*14e60*/  FMUL.FTZ R73, R77, R0 ;  /* 0x000000004d497220 */ /* 0x000fc40000410000 */
[----:B------:R-:W4:Y:S01]  /*14e70*/  MUFU.EX2 R0, R4 ;  /* 0x0000000400007308 */ /* 0x000f220000000800 */
[-C--:B-1----:R-:W-:Y:S01]  /*14e80*/  FMUL.FTZ R226, R110, R2.reuse ;  /* 0x000000026ee27220 */ /* 0x082fe20000410000 */
[----:B------:R-:W-:Y:S01]  /*14e90*/  FMUL.FTZ R227, R111, R2 ;  /* 0x000000026fe37220 */ /* 0x000fe20000410000 */
[-C--:B------:R-:W-:Y:S01]  /*14ea0*/  FMUL.FTZ R110, R130, R3.reuse ;  /* 0x00000003826e7220 */ /* 0x080fe20000410000 */
[-C--:B------:R-:W-:Y:S01]  /*14eb0*/  FMUL.FTZ R111, R131, R3.reuse ;  /* 0x00000003836f7220 */ /* 0x080fe20000410000 */
[-C--:B------:R-:W-:Y:S01]  /*14ec0*/  FMUL.FTZ R130, R118, R3.reuse ;  /* 0x0000000376827220 */ /* 0x080fe20000410000 */
        /* <DEDUP_REMOVED lines=15> */
[----:B------:R-:W1:Y:S01]  /*14fc0*/  MUFU.EX2 R3, R18 ;  /* 0x0000001200037308 */ /* 0x000e620000000800 */
[----:B------:R-:W-:Y:S01]  /*14fd0*/  FMUL.FTZ R11, R79, R2 ;  /* 0x000000024f0b7220 */ /* 0x000fe20000410000 */
[-C--:B----4-:R-:W-:Y:S01]  /*14fe0*/  FMUL.FTZ R109, R129, R0.reuse ;  /* 0x00000000816d7220 */ /* 0x090fe20000410000 */
[----:B------:R-:W-:Y:S02]  /*14ff0*/  @!P1 HFMA2.BF16_V2 R26, -RZ.H0_H0, RZ.H0_H0, -R20.H0_H0 ;  /* 0x200000ffff1a9231 */ /* 0x000fe40000340914 */
        /* <DEDUP_REMOVED lines=26> */
[----:B------:R-:W-:-:S02]  /*151a0*/  @!P1 PRMT R20, R26, 0x5410, RZ ;  /* 0x000054101a149816 */ /* 0x000fc400000000ff */
[----:B------:R4:W-:Y:S01]  /*151b0*/  MUFU.EX2 R26, R55 ;  /* 0x00000037001a7308 */ /* 0x0009e20000000800 */
[----:B--2---:R-:W-:Y:S01]  /*151c0*/  FFMA.FTZ R5, R5, R2, R7 ;  /* 0x0000000205057223 */ /* 0x004fe20000010007 */
[-C--:B---3--:R-:W-:Y:S01]  /*151d0*/  FFMA.FTZ R4, R108, R0.reuse, R170 ;  /* 0x000000006c047223 */ /* 0x088fe200000100aa */
[-C--:B------:R-:W-:Y:S01]  /*151e0*/  FMUL.FTZ R108, R128, R0.reuse ;  /* 0x00000000806c7220 */ /* 0x080fe20000410000 */
[-C--:B------:R-:W-:Y:S01]  /*151f0*/  FMUL.FTZ R128, R116, R0.reuse ;  /* 0x0000000074807220 */ /* 0x080fe20000410000 */
[----:B------:R-:W-:Y:S02]  /*15200*/  IMAD.MOV.U32 R116, RZ, RZ, R11 ;  /* 0x000000ffff747224 */ /* 0x000fe400078e000b */
[----:B------:R-:W-:Y:S01]  /*15210*/  IMAD.MOV.U32 R11, RZ, RZ, R50 ;  /* 0x000000ffff0b7224 */ /* 0x000fe200078e0032 */
[----:B------:R-:W-:Y:S01]  /*15220*/  SHF.R.U32.HI R2, RZ, 0x18, R14 ;  /* 0x00000018ff027819 */ /* 0x000fe2000001160e */
[----:B------:R-:W-:Y:S02]  /*15230*/  IMAD.MOV.U32 R50, RZ, RZ, R233 ;  /* 0x000000ffff327224 */ /* 0x000fe400078e00e9 */
[----:B------:R-:W-:Y:S01]  /*15240*/  FMUL.FTZ R233, R101, R0 ;  /* 0x0000000065e97220 */ /* 0x000fe20000410000 */
[----:B-1----:R-:W-:-:S02]  /*15250*/  F2FP.BF16.F32.PACK_AB R0, R3, R7 ;  /* 0x000000070300723e */ /* 0x002fc400000010ff */
[----:B------:R-:W-:Y:S02]  /*15260*/  ISETP.LE.U32.AND P1, PT, R2, UR12, PT ;  /* 0x0000000c02007c0c */ /* 0x000fe4000bf23070 */
[C---:B------:R-:W-:Y:S02]  /*15270*/  PRMT R13, R0.reuse, 0x7610, R13 ;  /* 0x00007610000d7816 */ /* 0x040fe4000000000d */
[----:B------:R-:W-:Y:S02]  /*15280*/  PRMT R16, R0, 0x7632, R16 ;  /* 0x0000763200107816 */ /* 0x000fe40000000010 */
[----:B------:R-:W-:Y:S01]  /*15290*/  LOP3.LUT R0, R33, 0xffff, RZ, 0xc0, !PT ;  /* 0x0000ffff21007812 */ /* 0x000fe200078ec0ff */
[----:B------:R-:W-:-:S03]  /*152a0*/  @!P5 HFMA2.BF16_V2 R23, -RZ.H0_H0, RZ.H0_H0, -R13.H0_H0 ;  /* 0x200000ffff17d231 */ /* 0x000fc6000034090d */
[----:B------:R-:W-:Y:S01]  /*152b0*/  SHF.R.U32.HI R0, RZ, 0x8, R0 ;  /* 0x00000008ff007819 */ /* 0x000fe20000011600 */
[----:B------:R-:W1:Y:S01]  /*152c0*/  MUFU.EX2 R7, R53 ;  /* 0x0000003500077308 */ /* 0x000e620000000800 */
[----:B----4-:R-:W-:Y:S02]  /*152d0*/  PRMT R55, R13, 0x5410, R16 ;  /* 0x000054100d377816 */ /* 0x010fe40000000010 */
[----:B------:R-:W-:Y:S01]  /*152e0*/  LOP3.LUT R0, R0, 0xffff, RZ, 0xc0, !PT ;  /* 0x0000ffff00007812 */ /* 0x000fe200078ec0ff */
[----:B------:R-:W-:Y:S01]  /*152f0*/  @!P1 HFMA2.BF16_V2 R24, -RZ.H0_H0, RZ.H0_H0, -R16.H0_H0 ;  /* 0x200000ffff189231 */ /* 0x000fe20000340910 */
[----:B------:R-:W-:Y:S02]  /*15300*/  @!P5 PRMT R13, R23, 0x5410, RZ ;  /* 0x00005410170dd816 */ /* 0x000fe400000000ff */
[----:B------:R-:W-:Y:S02]  /*15310*/  ISETP.LE.U32.AND P5, PT, R0, UR12, PT ;  /* 0x0000000c00007c0c */ /* 0x000fe4000bfa3070 */
[----:B------:R-:W-:-:S02]  /*15320*/  PRMT R0, R192, 0x7771, RZ ;  /* 0x00007771c0007816 */ /* 0x000fc400000000ff */
[----:B------:R-:W-:Y:S02]  /*15330*/  @!P1 PRMT R16, R24, 0x5410, RZ ;  /* 0x0000541018109816 */ /* 0x000fe400000000ff */
[----:B------:R-:W-:Y:S02]  /*15340*/  ISETP.GT.U32.AND P1, PT, R0, UR12, PT ;  /* 0x0000000c00007c0c */ /* 0x000fe4000bf24070 */
[----:B-1----:R-:W-:Y:S01]  /*15350*/  F2FP.BF16.F32.PACK_AB R0, R26, R7 ;  /* 0x000000071a00723e */ /* 0x002fe200000010ff */
[----:B------:R-:W-:Y:S01]  /*15360*/  FADD.FTZ R5, R3, R5 ;  /* 0x0000000503057221 */ /* 0x000fe20000010000 */
[----:B------:R-:W-:Y:S02]  /*15370*/  FADD.FTZ R3, R174, R4 ;  /* 0x00000004ae037221 */ /* 0x000fe40000010000 */
[C---:B------:R-:W-:Y:S01]  /*15380*/  PRMT R202, R0.reuse, 0x7632, R202 ;  /* 0x0000763200ca7816 */ /* 0x040fe200000000ca */
[----:B------:R-:W-:Y:S01]  /*15390*/  MUFU.EX2 R4, R21 ;  /* 0x0000001500047308 */ /* 0x000fe20000000800 */
[----:B------:R-:W-:-:S03]  /*153a0*/  PRMT R203, R0, 0x7610, R203 ;  /* 0x0000761000cb7816 */ /* 0x000fc600000000cb */
[----:B------:R-:W1:Y:S01]  /*153b0*/  MUFU.EX2 R21, R22 ;  /* 0x0000001600157308 */ /* 0x000e620000000800 */
[----:B------:R-:W-:Y:S01]  /*153c0*/  FADD.FTZ R2, R173, R6 ;  /* 0x00000006ad027221 */ /* 0x000fe20000010000 */
[----:B------:R-:W-:Y:S02]  /*153d0*/  @P1 HFMA2.BF16_V2 R27, -RZ.H0_H0, RZ.H0_H0, -R202.H0_H0 ;  /* 0x200000ffff1b1231 */ /* 0x000fe400003409ca */
[----:B------:R-:W-:Y:S01]  /*153e0*/  FADD.FTZ R6, R9, R8 ;  /* 0x0000000809067221 */ /* 0x000fe20000010000 */
[----:B------:R-:W-:Y:S01]  /*153f0*/  PRMT R0, R192, 0x7772, RZ ;  /* 0x00007772c0007816 */ /* 0x000fe200000000ff */
[----:B------:R-:W-:Y:S02]  /*15400*/  IMAD.MOV.U32 R9, RZ, RZ, R54 ;  /* 0x000000ffff097224 */ /* 0x000fe400078e0036 */
[----:B------:R-:W-:Y:S01]  /*15410*/  @!P3 HFMA2.BF16_V2 R28, -RZ.H0_H0, RZ.H0_H0, -R203.H0_H0 ;  /* 0x200000ffff1cb231 */ /* 0x000fe200003409cb */
[----:B------:R-:W-:Y:S02]  /*15420*/  PRMT R54, R203, 0x5410, R202 ;  /* 0x00005410cb367816 */ /* 0x000fe400000000ca */
[----:B------:R-:W-:-:S02]  /*15430*/  @P1 PRMT R202, R27, 0x5410, RZ ;  /* 0x000054101bca1816 */ /* 0x000fc400000000ff */
[----:B------:R-:W-:Y:S02]  /*15440*/  ISETP.GT.U32.AND P1, PT, R0, UR12, PT ;  /* 0x0000000c00007c0c */ /* 0x000fe4000bf24070 */
[----:B------:R-:W-:Y:S02]  /*15450*/  PRMT R0, R192, 0x7773, RZ ;  /* 0x00007773c0007816 */ /* 0x000fe400000000ff */
[----:B------:R-:W-:Y:S01]  /*15460*/  @!P3 PRMT R203, R28, 0x5410, RZ ;  /* 0x000054101ccbb816 */ /* 0x000fe200000000ff */
[----:B------:R-:W-:Y:S01]  /*15470*/  IMAD.MOV.U32 R28, RZ, RZ, R50 ;  /* 0x000000ffff1c7224 */ /* 0x000fe200078e0032 */
[----:B------:R-:W-:Y:S01]  /*15480*/  ISETP.GT.U32.AND P3, PT, R0, UR12, PT ;  /* 0x0000000c00007c0c */ /* 0x000fe2000bf64070 */
[----:B------:R2:W-:Y:S01]  /*15490*/  MUFU.EX2 R50, R60 ;  /* 0x0000003c00327308 */ /* 0x0005e20000000800 */
[----:B-1----:R-:W-:Y:S01]  /*154a0*/  F2FP.BF16.F32.PACK_AB R0, R21, R4 ;  /* 0x000000041500723e */ /* 0x002fe200000010ff */
[----:B------:R-:W-:Y:S02]  /*154b0*/  FADD.FTZ R18, R7, R6 ;  /* 0x0000000607127221 */ /* 0x000fe40000010000 */
[----:B------:R-:W3:Y:S01]  /*154c0*/  LDL.64 R6, [R1+0xa8] ;  /* 0x0000a80001067983 */ /* 0x000ee20000100a00 */
[----:B--2---:R-:W-:-:S02]  /*154d0*/  IMAD.MOV.U32 R60, RZ, RZ, R11 ;  /* 0x000000ffff3c7224 */ /* 0x004fc400078e000b */
[----:B------:R-:W-:Y:S02]  /*154e0*/  FADD.FTZ R11, R4, R5 ;  /* 0x00000005040b7221 */ /* 0x000fe40000010000 */
[----:B------:R-:W2:Y:S01]  /*154f0*/  LDL.64 R4, [R1+0x120] ;  /* 0x0001200001047983 */ /* 0x000ea20000100a00 */
[C---:B------:R-:W-:Y:S01]  /*15500*/  PRMT R201, R0.reuse, 0x7610, R201 ;  /* 0x0000761000c97816 */ /* 0x040fe200000000c9 */
[----:B------:R-:W1:Y:S01]  /*15510*/  MUFU.EX2 R23, R64 ;  /* 0x0000004000177308 */ /* 0x000e620000000800 */
[----:B------:R-:W-:-:S03]  /*15520*/  PRMT R200, R0, 0x7632, R200 ;  /* 0x0000763200c87816 */ /* 0x000fc600000000c8 */
[----:B------:R-:W-:Y:S01]  /*15530*/  @P1 HFMA2.BF16_V2 R30, -RZ.H0_H0, RZ.H0_H0, -R201.H0_H0 ;  /* 0x200000ffff1e1231 */ /* 0x000fe200003409c9 */
[----:B------:R-:W-:Y:S02]  /*15540*/  LOP3.LUT R0, R33, 0xff, RZ, 0xc0, !PT ;  /* 0x000000ff21007812 */ /* 0x000fe400078ec0ff */
[----:B------:R-:W-:Y:S02]  /*15550*/  PRMT R53, R201, 0x5410, R200 ;  /* 0x00005410c9357816 */ /* 0x000fe400000000c8 */
[----:B------:R-:W-:Y:S02]  /*15560*/  @P1 PRMT R201, R30, 0x5410, RZ ;  /* 0x000054101ec91816 */ /* 0x000fe400000000ff */
[----:B------:R-:W-:Y:S01]  /*15570*/  ISETP.LE.U32.AND P1, PT, R0, UR12, PT ;  /* 0x0000000c00007c0c */ /* 0x000fe2000bf23070 */
[----:B------:R-:W-:Y:S01]  /*15580*/  MUFU.EX2 R22, R49 ;  /* 0x0000003100167308 */ /* 0x000fe20000000800 */
[----:B-1----:R-:W-:-:S03]  /*15590*/  F2FP.BF16.F32.PACK_AB R0, R50, R23 ;  /* 0x000000173200723e */ /* 0x002fc600000010ff */
[----:B------:R-:W1:Y:S01]  /*155a0*/  MUFU.EX2 R27, R52 ;  /* 0x00000034001b7308 */ /* 0x000e620000000800 */
[----:B------:R-:W-:Y:S01]  /*155b0*/  PRMT R199, R0, 0x7610, R199 ;  /* 0x0000761000c77816 */ /* 0x000fe200000000c7 */
[----:B------:R-:W-:Y:S02]  /*155c0*/  @P3 HFMA2.BF16_V2 R31, -RZ.H0_H0, RZ.H0_H0, -R200.H0_H0 ;  /* 0x200000ffff1f3231 */ /* 0x000fe400003409c8 */
[----:B------:R-:W-:Y:S01]  /*155d0*/  FADD.FTZ R8, R150, R2 ;  /* 0x0000000296087221 */ /* 0x000fe20000010000 */
[----:B------:R-:W-:Y:S02]  /*155e0*/  PRMT R2, R32, 0x7771, RZ ;  /* 0x0000777120027816 */ /* 0x000fe400000000ff */
[----:B------:R-:W-:Y:S01]  /*155f0*/  PRMT R198, R0, 0x7632, R198 ;  /* 0x0000763200c67816 */ /* 0x000fe200000000c6 */
[----:B------:R-:W-:Y:S02]  /*15600*/  @!P1 HFMA2.BF16_V2 R38, -RZ.H0_H0, RZ.H0_H0, -R199.H0_H0 ;  /* 0x200000ffff269231 */ /* 0x000fe400003409c7 */
[----:B------:R-:W-:Y:S01]  /*15610*/  IMAD.MOV.U32 R24, RZ, RZ, R119 ;  /* 0x000000ffff187224 */ /* 0x000fe200078e0077 */
[----:B------:R-:W-:-:S02]  /*15620*/  @P3 PRMT R200, R31, 0x5410, RZ ;  /* 0x000054101fc83816 */ /* 0x000fc400000000ff */
[----:B------:R-:W-:Y:S02]  /*15630*/  ISETP.GT.U32.AND P3, PT, R2, UR12, PT ;  /* 0x0000000c02007c0c */ /* 0x000fe4000bf64070 */
[----:B------:R-:W-:Y:S02]  /*15640*/  PRMT R119, R199, 0x5410, R198 ;  /* 0x00005410c7777816 */ /* 0x000fe400000000c6 */
[----:B------:R-:W-:Y:S01]  /*15650*/  @!P1 PRMT R199, R38, 0x5410, RZ ;  /* 0x0000541026c79816 */ /* 0x000fe200000000ff */
[----:B------:R-:W-:Y:S01]  /*15660*/  IMAD.MOV.U32 R38, RZ, RZ, R28 ;  /* 0x000000ffff267224 */ /* 0x000fe200078e001c */
[----:B-1----:R-:W-:Y:S01]  /*15670*/  F2FP.BF16.F32.PACK_AB R2, R27, R22 ;  /* 0x000000161b02723e */ /* 0x002fe200000010ff */
[----:B------:R1:W-:Y:S01]  /*15680*/  MUFU.EX2 R28, R66 ;  /* 0x00000042001c7308 */ /* 0x0003e20000000800 */
[----:B------:R-:W-:Y:S01]  /*15690*/  PRMT R0, R32, 0x7772, RZ ;  /* 0x0000777220007816 */ /* 0x000fe200000000ff */
[----:B------:R-:W-:Y:S02]  /*156a0*/  @!P5 HFMA2.BF16_V2 R39, -RZ.H0_H0, RZ.H0_H0, -R198.H0_H0 ;  /* 0x200000ffff27d231 */ /* 0x000fe400003409c6 */
[----:B------:R-:W4:Y:S01]  /*156b0*/  MUFU.EX2 R31, R65 ;  /* 0x00000041001f7308 */ /* 0x000f220000000800 */
[----:B------:R-:W-:Y:S01]  /*156c0*/  PRMT R197, R2, 0x7610, R197 ;  /* 0x0000761002c57816 */ /* 0x000fe200000000c5 */
[----:B------:R-:W-:Y:S01]  /*156d0*/  IMAD.MOV.U32 R49, RZ, RZ, R24 ;  /* 0x000000ffff317224 */ /* 0x000fe200078e0018 */
[----:B------:R-:W-:Y:S01]  /*156e0*/  ISETP.GT.U32.AND P1, PT, R0, UR12, PT ;  /* 0x0000000c00007c0c */ /* 0x000fe2000bf24070 */
[----:B------:R-:W-:Y:S01]  /*156f0*/  MUFU.EX2 R24, R58 ;  /* 0x0000003a00187308 */ /* 0x000fe20000000800 */
[----:B------:R-:W-:Y:S01]  /*15700*/  SHF.R.U32.HI R0, RZ, 0x18, R33 ;  /* 0x00000018ff007819 */ /* 0x000fe20000011621 */
[----:B------:R-:W-:-:S02]  /*15710*/  @!P0 HFMA2.BF16_V2 R43, -RZ.H0_H0, RZ.H0_H0, -R197.H0_H0 ;  /* 0x200000ffff2b8231 */ /* 0x000fc400003409c5 */
[----:B------:R-:W4:Y:S01]  /*15720*/  MUFU.EX2 R30, R59 ;  /* 0x0000003b001e7308 */ /* 0x000f220000000800 */
[----:B------:R-:W-:Y:S02]  /*15730*/  @!P5 PRMT R198, R39, 0x5410, RZ ;  /* 0x0000541027c6d816 */ /* 0x000fe400000000ff */
[----:B------:R-:W-:Y:S02]  /*15740*/  PRMT R186, R2, 0x7632, R186 ;  /* 0x0000763202ba7816 */ /* 0x000fe400000000ba */
[----:B------:R-:W-:Y:S01]  /*15750*/  ISETP.LE.U32.AND P5, PT, R0, UR12, PT ;  /* 0x0000000c00007c0c */ /* 0x000fe2000bfa3070 */
[----:B-1----:R-:W-:Y:S01]  /*15760*/  IMAD.MOV.U32 R66, RZ, RZ, R117 ;  /* 0x000000ffff427224 */ /* 0x002fe200078e0075 */
[----:B------:R-:W-:Y:S02]  /*15770*/  PRMT R0, R32, 0x7773, RZ ;  /* 0x0000777320007816 */ /* 0x000fe400000000ff */
[----:B------:R-:W-:Y:S02]  /*15780*/  PRMT R117, R197, 0x5410, R186 ;  /* 0x00005410c5757816 */ /* 0x000fe400000000ba */
[----:B------:R-:W-:-:S02]  /*15790*/  @!P0 PRMT R197, R43, 0x5410, RZ ;  /* 0x000054102bc58816 */ /* 0x000fc400000000ff */
[----:B------:R-:W-:Y:S02]  /*157a0*/  ISETP.GT.U32.AND P0, PT, R0, UR12, PT ;  /* 0x0000000c00007c0c */ /* 0x000fe4000bf04070 */
[----:B----4-:R-:W-:-:S04]  /*157b0*/  F2FP.BF16.F32.PACK_AB R0, R31, R28 ;  /* 0x0000001c1f00723e */ /* 0x010fc800000010ff */
[C---:B------:R-:W-:Y:S02]  /*157c0*/  PRMT R185, R0.reuse, 0x7610, R185 ;  /* 0x0000761000b97816 */ /* 0x040fe400000000b9 */
[----:B------:R-:W-:Y:S02]  /*157d0*/  PRMT R184, R0, 0x7632, R184 ;  /* 0x0000763200b87816 */ /* 0x000fe400000000b8 */
[----:B------:R-:W-:Y:S01]  /*157e0*/  F2FP.BF16.F32.PACK_AB R0, R30, R24 ;  /* 0x000000181e00723e */ /* 0x000fe200000010ff */
[----:B------:R-:W-:-:S03]  /*157f0*/  ULEA UR4, UR23, 0xfffffffb, 0x1 ;  /* 0xfffffffb17047891 */ /* 0x000fc6000f8e08ff */
[C---:B------:R-:W-:Y:S02]  /*15800*/  PRMT R179, R0.reuse, 0x7610, R179 ;  /* 0x0000761000b37816 */ /* 0x040fe400000000b3 */
[----:B------:R-:W-:Y:S01]  /*15810*/  PRMT R182, R0, 0x7632, R182 ;  /* 0x0000763200b67816 */ /* 0x000fe200000000b6 */
[----:B------:R-:W-:Y:S02]  /*15820*/  IMAD.U32 R0, RZ, RZ, UR37 ;  /* 0x00000025ff007e24 */ /* 0x000fe4000f8e00ff */
[----:B------:R-:W-:Y:S02]  /*15830*/  IMAD.MOV.U32 R39, RZ, RZ, R60 ;  /* 0x000000ffff277224 */ /* 0x000fe400078e003c */
[----:B------:R-:W-:Y:S02]  /*15840*/  IMAD.MOV.U32 R60, RZ, RZ, R57 ;  /* 0x000000ffff3c7224 */ /* 0x000fe400078e0039 */
[----:B------:R-:W-:Y:S02]  /*15850*/  IMAD.MOV.U32 R57, RZ, RZ, R10 ;  /* 0x000000ffff397224 */ /* 0x000fe400078e000a */
[----:B------:R-:W-:Y:S01]  /*15860*/  FADD.FTZ R10, R169, R8 ;  /* 0x00000008a90a7221 */ /* 0x000fe20000010000 */
[----:B------:R-:W-:-:S02]  /*15870*/  IMAD.MOV.U32 R58, RZ, RZ, R9 ;  /* 0x000000ffff3a7224 */ /* 0x000fc400078e0009 */
[----:B------:R-:W-:Y:S02]  /*15880*/  IMAD.MOV.U32 R64, RZ, RZ, R17 ;  /* 0x000000ffff407224 */ /* 0x000fe400078e0011 */
[----:B------:R-:W-:Y:S01]  /*15890*/  FADD.FTZ R17, R171, R3 ;  /* 0x00000003ab117221 */ /* 0x000fe20000010000 */
[----:B------:R-:W-:Y:S02]  /*158a0*/  @!P5 HFMA2.BF16_V2 R45, -RZ.H0_H0, RZ.H0_H0, -R186.H0_H0 ;  /* 0x200000ffff2dd231 */ /* 0x000fe400003409ba */
[----:B------:R-:W-:Y:S02]  /*158b0*/  @!P4 HFMA2.BF16_V2 R47, -RZ.H0_H0, RZ.H0_H0, -R185.H0_H0 ;  /* 0x200000ffff2fc231 */ /* 0x000fe400003409b9 */
[----:B------:R-:W-:Y:S02]  /*158c0*/  IMAD.MOV.U32 R52, RZ, RZ, R64 ;  /* 0x000000ffff347224 */ /* 0x000fe400078e0040 */
[----:B------:R-:W-:Y:S01]  /*158d0*/  IMAD.MOV.U32 R64, RZ, RZ, R116 ;  /* 0x000000ffff407224 */ /* 0x000fe200078e0074 */
[----:B------:R-:W-:-:S02]  /*158e0*/  PRMT R116, R185, 0x5410, R184 ;  /* 0x00005410b9747816 */ /* 0x000fc400000000b8 */
[----:B------:R-:W-:Y:S01]  /*158f0*/  @!P5 PRMT R186, R45, 0x5410, RZ ;  /* 0x000054102dbad816 */ /* 0x000fe200000000ff */
[----:B------:R-:W-:Y:S01]  /*15900*/  IMAD.MOV.U32 R45, RZ, RZ, R39 ;  /* 0x000000ffff2d7224 */ /* 0x000fe200078e0027 */
[----:B------:R-:W-:Y:S01]  /*15910*/  @!P4 PRMT R185, R47, 0x5410, RZ ;  /* 0x000054102fb9c816 */ /* 0x000fe200000000ff */
[----:B------:R-:W-:Y:S02]  /*15920*/  IMAD.MOV.U32 R47, RZ, RZ, R38 ;  /* 0x000000ffff2f7224 */ /* 0x000fe400078e0026 */
[----:B------:R-:W-:Y:S02]  /*15930*/  @P1 HFMA2.BF16_V2 R48, -RZ.H0_H0, RZ.H0_H0, -R179.H0_H0 ;  /* 0x200000ffff301231 */ /* 0x000fe400003409b3 */
[----:B------:R-:W-:Y:S02]  /*15940*/  @P0 HFMA2.BF16_V2 R46, -RZ.H0_H0, RZ.H0_H0, -R182.H0_H0 ;  /* 0x200000ffff2e0231 */ /* 0x000fe400003409b6 */
[----:B------:R-:W-:Y:S01]  /*15950*/  IMAD.MOV.U32 R65, RZ, RZ, R118 ;  /* 0x000000ffff417224 */ /* 0x000fe200078e0076 */
[----:B------:R-:W-:-:S02]  /*15960*/  PRMT R118, R179, 0x5410, R182 ;  /* 0x00005410b3767816 */ /* 0x000fc400000000b6 */
[----:B------:R-:W-:Y:S02]  /*15970*/  @P1 PRMT R179, R48, 0x5410, RZ ;  /* 0x0000541030b31816 */ /* 0x000fe400000000ff */
[----:B------:R-:W-:Y:S01]  /*15980*/  @P0 PRMT R182, R46, 0x5410, RZ ;  /* 0x000054102eb60816 */ /* 0x000fe200000000ff */
[----:B------:R-:W-:Y:S04]  /*15990*/  MUFU.EX2 R48, R56 ;  /* 0x0000003800307308 */ /* 0x000fe80000000800 */
[----:B------:R-:W1:Y:S01]  /*159a0*/  MUFU.EX2 R46, R61 ;  /* 0x0000003d002e7308 */ /* 0x000e620000000800 */
[----:B------:R-:W-:-:S05]  /*159b0*/  @P3 HFMA2.BF16_V2 R44, -RZ.H0_H0, RZ.H0_H0, -R184.H0_H0 ;  /* 0x200000ffff2c3231 */ /* 0x000fca00003409b8 */
[----:B------:R-:W-:Y:S01]  /*159c0*/  @P3 PRMT R184, R44, 0x5410, RZ ;  /* 0x000054102cb83816 */ /* 0x000fe200000000ff */
[----:B------:R-:W-:Y:S01]  /*159d0*/  IMAD.MOV.U32 R43, RZ, RZ, R58 ;  /* 0x000000ffff2b7224 */ /* 0x000fe200078e003a */
[----:B--2---:R-:W-:-:S05]  /*159e0*/  LOP3.LUT R0, R0, UR4, R5, 0x96, !PT ;  /* 0x0000000400007c12 */ /* 0x004fca000f8e9605 */
[----:B------:R-:W-:-:S05]  /*159f0*/  IMAD.WIDE.U32 R8, R0, -0x326172a9, RZ ;  /* 0xcd9e8d5700087825 */ /* 0x000fca00078e00ff */
[----:B---3--:R-:W-:-:S05]  /*15a00*/  LOP3.LUT R2, R6, UR34, R9, 0x96, !PT ;  /* 0x0000002206027c12 */ /* 0x008fca000f8e9609 */
[----:B------:R-:W-:-:S05]  /*15a10*/  IMAD.WIDE.U32 R2, R2, -0x2daee0ad, RZ ;  /* 0xd2511f5302027825 */ /* 0x000fca00078e00ff */
[----:B------:R-:W-:Y:S02]  /*15a20*/  LOP3.LUT R0, R36, UR32, R3, 0x96, !PT ;  /* 0x0000002024007c12 */ /* 0x000fe4000f8e9603 */
[----:B------:R-:W-:Y:S01]  /*15a30*/  LOP3.LUT R3, R8, UR33, R191, 0x96, !PT ;  /* 0x0000002108037c12 */ /* 0x000fe2000f8e96bf */
[----:B------:R-:W2:Y:S02]  /*15a40*/  LDL.LU.64 R36, [R1+0x158] ;  /* 0x0001580001247983 */ /* 0x000ea40000300a00 */
        /* <DEDUP_REMOVED lines=20> */
[----:B------:R-:W-:Y:S01]  /*15b90*/  PRMT R0, R39, 0x7632, R0 ;  /* 0x0000763227007816 */ /* 0x000fe20000000000 */
[----:B------:R-:W-:-:S03]  /*15ba0*/  FADD.FTZ R2, R21, R11 ;  /* 0x0000000b15027221 */ /* 0x000fc60000010000 */
[----:B------:R-:W-:Y:S01]  /*15bb0*/  LOP3.LUT R0, R0, 0xff, RZ, 0xc0, !PT ;  /* 0x000000ff00007812 */ /* 0x000fe200078ec0ff */
[----:B------:R-:W-:Y:S01]  /*15bc0*/  FADD.FTZ R11, R175, R17 ;  /* 0x00000011af0b7221 */ /* 0x000fe20000010000 */
[----:B------:R-:W-:Y:S02]  /*15bd0*/  MUFU.EX2 R21, R152 ;  /* 0x0000009800157308 */ /* 0x000fe40000000800 */
[----:B------:R-:W-:Y:S02]  /*15be0*/  ISETP.LE.U32.AND P3, PT, R0, UR12, PT ;  /* 0x0000000c00007c0c */ /* 0x000fe4000bf63070 */
[----:B------:R-:W4:Y:S01]  /*15bf0*/  MUFU.EX2 R17, R144 ;  /* 0x0000009000117308 */ /* 0x000f220000000800 */
[----:B-1----:R-:W-:-:S04]  /*15c00*/  F2FP.BF16.F32.PACK_AB R0, R48, R46 ;  /* 0x0000002e3000723e */ /* 0x002fc800000010ff */
[C---:B------:R-:W-:Y:S02]  /*15c10*/  PRMT R175, R0.reuse, 0x7610, R175 ;  /* 0x0000761000af7816 */ /* 0x040fe400000000af */
[----:B------:R-:W-:Y:S02]  /*15c20*/  PRMT R174, R0, 0x7632, R174 ;  /* 0x0000763200ae7816 */ /* 0x000fe400000000ae */
[----:B------:R-:W-:-:S04]  /*15c30*/  SHF.R.U32.HI R0, RZ, 0x18, R39 ;  /* 0x00000018ff007819 */ /* 0x000fc80000011627 */
[----:B------:R-:W-:Y:S02]  /*15c40*/  ISETP.LE.U32.AND P0, PT, R0, UR12, PT ;  /* 0x0000000c00007c0c */ /* 0x000fe4000bf03070 */
[----:B----4-:R-:W-:-:S04]  /*15c50*/  F2FP.BF16.F32.PACK_AB R0, R21, R17 ;  /* 0x000000111500723e */ /* 0x010fc800000010ff */
[C---:B------:R-:W-:Y:S02]  /*15c60*/  PRMT R171, R0.reuse, 0x7632, R171 ;  /* 0x0000763200ab7816 */ /* 0x040fe400000000ab */
[----:B------:R-:W-:Y:S01]  /*15c70*/  PRMT R173, R0, 0x7610, R173 ;  /* 0x0000761000ad7816 */ /* 0x000fe200000000ad */
[----:B------:R-:W-:Y:S01]  /*15c80*/  IMAD.MOV.U32 R0, RZ, RZ, R38 ;  /* 0x000000ffff007224 */ /* 0x000fe200078e0026 */
[----:B------:R-:W-:-:S03]  /*15c90*/  LOP3.LUT R4, R4, UR15, R3, 0x96, !PT ;  /* 0x0000000f04047c12 */ /* 0x000fc6000f8e9603 */
[----:B------:R-:W-:Y:S01]  /*15ca0*/  @!P0 HFMA2.BF16_V2 R74, -RZ.H0_H0, RZ.H0_H0, -R171.H0_H0 ;  /* 0x200000ffff4a8231 */ /* 0x000fe200003409ab */
[----:B------:R-:W-:Y:S01]  /*15cb0*/  PRMT R58, R173, 0x5410, R171 ;  /* 0x00005410ad3a7816 */ /* 0x000fe200000000ab */
[----:B------:R-:W-:Y:S01]  /*15cc0*/  @!P1 HFMA2.BF16_V2 R51, -RZ.H0_H0, RZ.H0_H0, -R174.H0_H0 ;  /* 0x200000ffff339231 */ /* 0x000fe200003409ae */
[----:B------:R-:W-:Y:S01]  /*15cd0*/  LOP3.LUT R0, R0, 0xff, RZ, 0xc0, !PT ;  /* 0x000000ff00007812 */ /* 0x000fe200078ec0ff */
[----:B------:R-:W-:Y:S01]  /*15ce0*/  @!P3 HFMA2.BF16_V2 R75, -RZ.H0_H0, RZ.H0_H0, -R173.H0_H0 ;  /* 0x200000ffff4bb231 */ /* 0x000fe200003409ad */
[----:B------:R-:W-:Y:S01]  /*15cf0*/  @!P0 PRMT R171, R74, 0x5410, RZ ;  /* 0x000054104aab8816 */ /* 0x000fe200000000ff */
[----:B------:R-:W-:Y:S01]  /*15d00*/  IMAD.MOV.U32 R74, RZ, RZ, R45 ;  /* 0x000000ffff4a7224 */ /* 0x000fe200078e002d */
[----:B------:R-:W-:Y:S01]  /*15d10*/  PRMT R61, R175, 0x5410, R174 ;  /* 0x00005410af3d7816 */ /* 0x000fe200000000ae */
[----:B------:R-:W-:Y:S01]  /*15d20*/  IMAD.WIDE.U32 R44, R4, -0x2daee0ad, RZ ;  /* 0xd2511f53042c7825 */ /* 0x000fe200078e00ff */
[----:B------:R-:W-:Y:S02]  /*15d30*/  @!P1 PRMT R174, R51, 0x5410, RZ ;  /* 0x0000541033ae9816 */ /* 0x000fe400000000ff */
[----:B------:R-:W-:Y:S01]  /*15d40*/  ISETP.LE.U32.AND P1, PT, R0, UR12, PT ;  /* 0x0000000c00007c0c */ /* 0x000fe2000bf23070 */
[----:B------:R-:W-:Y:S01]  /*15d50*/  IMAD.MOV.U32 R51, RZ, RZ, R43 ;  /* 0x000000ffff337224 */ /* 0x000fe200078e002b */
[----:B------:R-:W-:Y:S01]  /*15d60*/  @!P3 PRMT R173, R75, 0x5410, RZ ;  /* 0x000054104badb816 */ /* 0x000fe200000000ff */
[----:B------:R-:W-:Y:S01]  /*15d70*/  IMAD.MOV.U32 R75, RZ, RZ, R47 ;  /* 0x000000ffff4b7224 */ /* 0x000fe200078e002f */
[----:B------:R-:W-:Y:S01]  /*15d80*/  PRMT R0, R38, 0x7771, RZ ;  /* 0x0000777126007816 */ /* 0x000fe200000000ff */
[----:B------:R-:W-:Y:S01]  /*15d90*/  MUFU.EX2 R43, R67 ;  /* 0x00000043002b7308 */ /* 0x000fe20000000800 */
[----:B------:R-:W-:-:S03]  /*15da0*/  LOP3.LUT R45, R6, UR22, R45, 0x96, !PT ;  /* 0x00000016062d7c12 */ /* 0x000fc6000f8e962d */
[----:B------:R-:W1:Y:S01]  /*15db0*/  MUFU.EX2 R47, R63 ;  /* 0x0000003f002f7308 */ /* 0x000e620000000800 */
[----:B------:R-:W-:Y:S02]  /*15dc0*/  ISETP.GT.U32.AND P0, PT, R0, UR12, PT ;  /* 0x0000000c00007c0c */ /* 0x000fe4000bf04070 */
[----:B------:R-:W-:Y:S01]  /*15dd0*/  LOP3.LUT R0, R45, 0xffff, RZ, 0xc0, !PT ;  /* 0x0000ffff2d007812 */ /* 0x000fe200078ec0ff */
[----:B------:R-:W-:-:S03]  /*15de0*/  @!P4 HFMA2.BF16_V2 R72, -RZ.H0_H0, RZ.H0_H0, -R175.H0_H0 ;  /* 0x200000ffff48c231 */ /* 0x000fc600003409af */
[----:B------:R-:W-:Y:S01]  /*15df0*/  SHF.R.U32.HI R0, RZ, 0x8, R0 ;  /* 0x00000008ff007819 */ /* 0x000fe20000011600 */
[----:B------:R-:W-:Y:S01]  /*15e00*/  FADD.FTZ R5, R151, R10 ;  /* 0x0000000a97057221 */ /* 0x000fe20000010000 */
[----:B------:R-:W-:Y:S02]  /*15e10*/  FADD.FTZ R10, R22, R2 ;  /* 0x00000002160a7221 */ /* 0x000fe40000010000 */
[----:B------:R-:W-:Y:S02]  /*15e20*/  LOP3.LUT R0, R0, 0xffff, RZ, 0xc0, !PT ;  /* 0x0000ffff00007812 */ /* 0x000fe400078ec0ff */
[----:B------:R-:W-:Y:S02]  /*15e30*/  @!P4 PRMT R175, R72, 0x5410, RZ ;  /* 0x0000541048afc816 */ /* 0x000fe400000000ff */
[----:B-1----:R-:W-:Y:S02]  /*15e40*/  F2FP.BF16.F32.PACK_AB R2, R47, R43 ;  /* 0x0000002b2f02723e */ /* 0x002fe400000010ff */
[----:B------:R-:W-:-:S02]  /*15e50*/  ISETP.LE.U32.AND P4, PT, R0, UR12, PT ;  /* 0x0000000c00007c0c */ /* 0x000fc4000bf83070 */
[----:B------:R-:W-:Y:S02]  /*15e60*/  PRMT R0, R45, 0x7632, R0 ;  /* 0x000076322d007816 */ /* 0x000fe40000000000 */
[----:B------:R-:W-:Y:S01]  /*15e70*/  PRMT R170, R2, 0x7632, R170 ;  /* 0x0000763202aa7816 */ /* 0x000fe200000000aa */
[----:B------:R-:W-:Y:S01]  /*15e80*/  FADD.FTZ R3, R26, R18 ;  /* 0x000000121a037221 */ /* 0x000fe20000010000 */
[----:B------:R-:W-:Y:S01]  /*15e90*/  LOP3.LUT R0, R0, 0xff, RZ, 0xc0, !PT ;  /* 0x000000ff00007812 */ /* 0x000fe200078ec0ff */
[----:B------:R-:W-:Y:S01]  /*15ea0*/  MUFU.EX2 R18, R165 ;  /* 0x000000a500127308 */ /* 0x000fe20000000800 */
[----:B------:R-:W-:Y:S01]  /*15eb0*/  PRMT R169, R2, 0x7610, R169 ;  /* 0x0000761002a97816 */ /* 0x000fe200000000a9 */
[----:B------:R-:W-:Y:S02]  /*15ec0*/  @P0 HFMA2.BF16_V2 R76, -RZ.H0_H0, RZ.H0_H0, -R170.H0_H0 ;  /* 0x200000ffff4c0231 */ /* 0x000fe400003409aa */
[----:B------:R-:W-:Y:S01]  /*15ed0*/  FADD.FTZ R7, R23, R3 ;  /* 0x0000000317077221 */ /* 0x000fe20000010000 */
[----:B------:R-:W-:Y:S01]  /*15ee0*/  ISETP.LE.U32.AND P3, PT, R0, UR12, PT ;  /* 0x0000000c00007c0c */ /* 0x000fe2000bf63070 */
[----:B------:R-:W1:Y:S01]  /*15ef0*/  MUFU.EX2 R22, R161 ;  /* 0x000000a100167308 */ /* 0x000e620000000800 */
[----:B------:R-:W-:Y:S01]  /*15f00*/  FADD.FTZ R3, R158, R11 ;  /* 0x0000000b9e037221 */ /* 0x000fe20000010000 */
[----:B------:R-:W-:Y:S01]  /*15f10*/  PRMT R0, R38, 0x7772, RZ ;  /* 0x0000777226007816 */ /* 0x000fe200000000ff */
[----:B------:R-:W-:Y:S01]  /*15f20*/  IMAD.MOV.U32 R11, RZ, RZ, R251 ;  /* 0x000000ffff0b7224 */ /* 0x000fe200078e00fb */
[----:B------:R-:W-:Y:S01]  /*15f30*/  PRMT R251, R169, 0x5410, R170 ;  /* 0x00005410a9fb7816 */ /* 0x000fe200000000aa */
[----:B------:R-:W-:Y:S01]  /*15f40*/  @!P1 HFMA2.BF16_V2 R77, -RZ.H0_H0, RZ.H0_H0, -R169.H0_H0 ;  /* 0x200000ffff4d9231 */ /* 0x000fe200003409a9 */
[----:B------:R-:W-:-:S02]  /*15f50*/  @P0 PRMT R170, R76, 0x5410, RZ ;  /* 0x000054104caa0816 */ /* 0x000fc400000000ff */
[----:B------:R-:W-:Y:S02]  /*15f60*/  ISETP.GT.U32.AND P0, PT, R0, UR12, PT ;  /* 0x0000000c00007c0c */ /* 0x000fe4000bf04070 */
[----:B------:R-:W-:Y:S02]  /*15f70*/  PRMT R0, R38, 0x7773, RZ ;  /* 0x0000777326007816 */ /* 0x000fe400000000ff */
[----:B------:R-:W-:Y:S02]  /*15f80*/  @!P1 PRMT R169, R77, 0x5410, RZ ;  /* 0x000054104da99816 */ /* 0x000fe400000000ff */
[----:B------:R-:W-:Y:S02]  /*15f90*/  ISETP.GT.U32.AND P1, PT, R0, UR12, PT ;  /* 0x0000000c00007c0c */ /* 0x000fe4000bf24070 */
[----:B-1----:R-:W-:-:S04]  /*15fa0*/  F2FP.BF16.F32.PACK_AB R0, R22, R18 ;  /* 0x000000121600723e */ /* 0x002fc800000010ff */
[C---:B------:R-:W-:Y:S02]  /*15fb0*/  PRMT R167, R0.reuse, 0x7610, R167 ;  /* 0x0000761000a77816 */ /* 0x040fe400000000a7 */
[----:B------:R-:W-:-:S03]  /*15fc0*/  PRMT R166, R0, 0x7632, R166 ;  /* 0x0000763200a67816 */ /* 0x000fc600000000a6 */
[----:B------:R-:W-:Y:S02]  /*15fd0*/  @P0 HFMA2.BF16_V2 R79, -RZ.H0_H0, RZ.H0_H0, -R167.H0_H0 ;  /* 0x200000ffff4f0231 */ /* 0x000fe400003409a7 */
[----:B------:R-:W-:Y:S02]  /*15fe0*/  @P1 HFMA2.BF16_V2 R78, -RZ.H0_H0, RZ.H0_H0, -R166.H0_H0 ;  /* 0x200000ffff4e1231 */ /* 0x000fe400003409a6 */
[----:B------:R-:W-:Y:S01]  /*15ff0*/  IMAD.MOV.U32 R165, RZ, RZ, R250 ;  /* 0x000000ffffa57224 */ /* 0x000fe200078e00fa */
[----:B------:R-:W-:Y:S02]  /*16000*/  PRMT R250, R167, 0x5410, R166 ;  /* 0x00005410a7fa7816 */ /* 0x000fe400000000a6 */
[----:B------:R-:W-:Y:S02]  /*16010*/  @P0 PRMT R167, R79, 0x5410, RZ ;  /* 0x000054104fa70816 */ /* 0x000fe400000000ff */
[----:B------:R-:W-:Y:S02]  /*16020*/  @P1 PRMT R166, R78, 0x5410, RZ ;  /* 0x000054104ea61816 */ /* 0x000fe400000000ff */
[----:B------:R-:W4:Y:S01]  /*16030*/  LDL.LU.64 R78, [R1+0x40] ;  /* 0x00004000014e7983 */ /* 0x000f220000300a00 */
[----:B------:R-:W-:Y:S01]  /*16040*/  LOP3.LUT R2, R45, 0xff, RZ, 0xc0, !PT ;  /* 0x000000ff2d027812 */ /* 0x000fe200078ec0ff */
[----:B------:R-:W-:-:S03]  /*16050*/  IMAD.MOV.U32 R76, RZ, RZ, R11 ;  /* 0x000000ffff4c7224 */ /* 0x000fc600078e000b */
[----:B------:R-:W-:Y:S01]  /*16060*/  ISETP.LE.U32.AND P5, PT, R2, UR12, PT ;  /* 0x0000000c02007c0c */ /* 0x000fe2000bfa3070 */
[----:B------:R-:W-:Y:S02]  /*16070*/  FADD.FTZ R2, R27, R10 ;  /* 0x0000000a1b027221 */ /* 0x000fe40000010000 */
[----:B------:R-:W3:Y:S01]  /*16080*/  LDL.64 R10, [R1+0x88] ;  /* 0x00008800010a7983 */ /* 0x000ee20000100a00 */
[----:B------:R-:W-:Y:S01]  /*16090*/  IMAD.MOV.U32 R63, RZ, RZ, R66 ;  /* 0x000000ffff3f7224 */ /* 0x000fe200078e0042 */
[----:B------:R-:W-:Y:S04]  /*160a0*/  MUFU.EX2 R72, R141 ;  /* 0x0000008d00487308 */ /* 0x000fe80000000800 */
[----:B------:R-:W1:Y:S01]  /*160b0*/  MUFU.EX2 R66, R140 ;  /* 0x0000008c00427308 */ /* 0x000e620000000800 */
[----:B------:R-:W-:-:S02]  /*160c0*/  IMAD.MOV.U32 R0, RZ, RZ, R44 ;  /* 0x000000ffff007224 */ /* 0x000fc400078e002c */
[----:B------:R-:W-:-:S03]  /*160d0*/  IMAD.MOV.U32 R77, RZ, RZ, R73 ;  /* 0x000000ffff4d7224 */ /* 0x000fc600078e0049 */
[----:B------:R-:W-:Y:S01]  /*160e0*/  LOP3.LUT R0, R0, 0xff, RZ, 0xc0, !PT ;  /* 0x000000ff00007812 */ /* 0x000fe200078ec0ff */
[----:B------:R-:W-:Y:S03]  /*160f0*/  MUFU.EX2 R23, R180 ;  /* 0x000000b400177308 */ /* 0x000fe60000000800 */
[----:B------:R-:W-:Y:S01]  /*16100*/  ISETP.LE.U32.AND P0, PT, R0, UR12, PT ;  /* 0x0000000c00007c0c */ /* 0x000fe2000bf03070 */
[----:B------:R-:W1:Y:S02]  /*16110*/  MUFU.EX2 R73, R181 ;  /* 0x000000b500497308 */ /* 0x000e640000000800 */
[----:B-1----:R-:W-:-:S04]  /*16120*/  F2FP.BF16.F32.PACK_AB R0, R66, R72 ;  /* 0x000000484200723e */ /* 0x002fc800000010ff */
[C---:B------:R-:W-:Y:S02]  /*16130*/  PRMT R164, R0.reuse, 0x7610, R164 ;  /* 0x0000761000a47816 */ /* 0x040fe400000000a4 */
[----:B------:R-:W-:Y:S02]  /*16140*/  PRMT R163, R0, 0x7632, R163 ;  /* 0x0000763200a37816 */ /* 0x000fe400000000a3 */
[----:B------:R-:W-:-:S04]  /*16150*/  SHF.R.U32.HI R0, RZ, 0x18, R45 ;  /* 0x00000018ff007819 */ /* 0x000fc8000001162d */
[----:B------:R-:W-:Y:S01]  /*16160*/  ISETP.LE.U32.AND P1, PT, R0, UR12, PT ;  /* 0x0000000c00007c0c */ /* 0x000fe2000bf23070 */
[----:B------:R-:W-:Y:S01]  /*16170*/  FADD.FTZ R4, R154, R5 ;  /* 0x000000059a047221 */ /* 0x000fe20000010000 */
[----:B------:R-:W-:Y:S01]  /*16180*/  F2FP.BF16.F32.PACK_AB R0, R73, R23 ;  /* 0x000000174900723e */ /* 0x000fe200000010ff */
[----:B------:R-:W1:Y:S01]  /*16190*/  MUFU.EX2 R5, R142 ;  /* 0x0000008e00057308 */ /* 0x000e620000000800 */
[----:B------:R-:W-:Y:S01]  /*161a0*/  FADD.FTZ R3, R162, R3 ;  /* 0x00000003a2037221 */ /* 0x000fe20000010000 */
[----:B------:R-:W-:Y:S01]  /*161b0*/  IMAD.MOV.U32 R67, RZ, RZ, R64 ;  /* 0x000000ffff437224 */ /* 0x000fe200078e0040 */
[C---:B------:R-:W-:Y:S01]  /*161c0*/  PRMT R162, R0.reuse, 0x7632, R162 ;  /* 0x0000763200a27816 */ /* 0x040fe200000000a2 */
[----:B------:R-:W1:Y:S01]  /*161d0*/  MUFU.EX2 R64, R143 ;  /* 0x0000008f00407308 */ /* 0x000e620000000800 */
[----:B------:R-:W-:Y:S01]  /*161e0*/  PRMT R161, R0, 0x7610, R161 ;  /* 0x0000761000a17816 */ /* 0x000fe200000000a1 */
[----:B------:R-:W-:-:S04]  /*161f0*/  @!P4 HFMA2.BF16_V2 R80, -RZ.H0_H0, RZ.H0_H0, -R163.H0_H0 ;  /* 0x200000ffff50c231 */ /* 0x000fc800003409a3 */
[----:B------:R-:W-:Y:S01]  /*16200*/  @!P1 HFMA2.BF16_V2 R82, -RZ.H0_H0, RZ.H0_H0, -R162.H0_H0 ;  /* 0x200000ffff529231 */ /* 0x000fe200003409a2 */
[----:B------:R-:W-:Y:S01]  /*16210*/  PRMT R56, R161, 0x5410, R162 ;  /* 0x00005410a1387816 */ /* 0x000fe200000000a2 */
[----:B------:R-:W-:Y:S01]  /*16220*/  IMAD.MOV.U32 R6, RZ, RZ, R52 ;  /* 0x000000ffff067224 */ /* 0x000fe200078e0034 */
[----:B------:R-:W-:Y:S02]  /*16230*/  PRMT R0, R44, 0x7771, RZ ;  /* 0x000077712c007816 */ /* 0x000fe400000000ff */
[----:B------:R-:W-:Y:S01]  /*16240*/  @!P1 PRMT R162, R82, 0x5410, RZ ;  /* 0x0000541052a29816 */ /* 0x000fe200000000ff */
[----:B-1----:R-:W-:Y:S01]  /*16250*/  IMAD.MOV.U32 R82, RZ, RZ, R5 ;  /* 0x000000ffff527224 */ /* 0x002fe200078e0005 */
[----:B------:R-:W-:Y:S01]  /*16260*/  PRMT R52, R164, 0x5410, R163 ;  /* 0x00005410a4347816 */ /* 0x000fe200000000a3 */
[----:B------:R-:W-:Y:S01]  /*16270*/  IMAD.MOV.U32 R180, RZ, RZ, R75 ;  /* 0x000000ffffb47224 */ /* 0x000fe200078e004b */
[----:B------:R-:W-:Y:S01]  /*16280*/  @!P4 PRMT R163, R80, 0x5410, RZ ;  /* 0x0000541050a3c816 */ /* 0x000fe200000000ff */
[----:B------:R-:W-:Y:S01]  /*16290*/  IMAD.MOV.U32 R75, RZ, RZ, R58 ;  /* 0x000000ffff4b7224 */ /* 0x000fe200078e003a */
[----:B------:R-:W-:Y:S01]  /*162a0*/  ISETP.GT.U32.AND P4, PT, R0, UR12, PT ;  /* 0x0000000c00007c0c */ /* 0x000fe2000bf84070 */
[----:B------:R-:W-:Y:S01]  /*162b0*/  IMAD.MOV.U32 R58, RZ, RZ, R60 ;  /* 0x000000ffff3a7224 */ /* 0x000fe200078e003c */
[----:B------:R-:W-:Y:S01]  /*162c0*/  F2FP.BF16.F32.PACK_AB R0, R82, R64 ;  /* 0x000000405200723e */ /* 0x000fe200000010ff */
[----:B------:R-:W-:Y:S01]  /*162d0*/  MUFU.EX2 R60, R194 ;  /* 0x000000c2003c7308 */ /* 0x000fe20000000800 */
[----:B------:R-:W-:-:S02]  /*162e0*/  @!P3 HFMA2.BF16_V2 R83, -RZ.H0_H0, RZ.H0_H0, -R161.H0_H0 ;  /* 0x200000ffff53b231 */ /* 0x000fc400003409a1 */
[C---:B------:R-:W-:Y:S02]  /*162f0*/  PRMT R160, R0.reuse, 0x7610, R160 ;  /* 0x0000761000a07816 */ /* 0x040fe400000000a0 */
[----:B------:R-:W-:Y:S01]  /*16300*/  PRMT R159, R0, 0x7632, R159 ;  /* 0x00007632009f7816 */ /* 0x000fe2000000009f */
[----:B------:R-:W-:Y:S01]  /*16310*/  FADD.FTZ R4, R149, R4 ;  /* 0x0000000495047221 */ /* 0x000fe20000010000 */
[----:B------:R-:W-:Y:S01]  /*16320*/  PRMT R0, R44, 0x7772, RZ ;  /* 0x000077722c007816 */ /* 0x000fe200000000ff */
[----:B------:R-:W-:Y:S01]  /*16330*/  FADD.FTZ R7, R50, R7 ;  /* 0x0000000732077221 */ /* 0x000fe20000010000 */
[----:B------:R-:W-:Y:S01]  /*16340*/  @!P3 PRMT R161, R83, 0x5410, RZ ;  /* 0x0000541053a1b816 */ /* 0x000fe200000000ff */
[----:B------:R-:W-:Y:S02]  /*16350*/  IMAD.MOV.U32 R50, RZ, RZ, R6 ;  /* 0x000000ffff327224 */ /* 0x000fe400078e0006 */
[----:B------:R-:W-:Y:S01]  /*16360*/  FADD.FTZ R6, R24, R2 ;  /* 0x0000000218067221 */ /* 0x000fe20000010000 */
[----:B------:R-:W-:Y:S01]  /*16370*/  FADD.FTZ R5, R155, R3 ;  /* 0x000000039b057221 */ /* 0x000fe20000010000 */
[----:B------:R-:W-:Y:S01]  /*16380*/  ISETP.GT.U32.AND P3, PT, R0, UR12, PT ;  /* 0x0000000c00007c0c */ /* 0x000fe2000bf64070 */
[----:B------:R-:W-:Y:S01]  /*16390*/  FADD.FTZ R3, R153, R4 ;  /* 0x0000000499037221 */ /* 0x000fe20000010000 */
[----:B------:R-:W-:-:S04]  /*163a0*/  PRMT R0, R44, 0x7773, RZ ;  /* 0x000077732c007816 */ /* 0x000fc800000000ff */
[----:B------:R-:W-:Y:S01]  /*163b0*/  ISETP.GT.U32.AND P1, PT, R0, UR12, PT ;  /* 0x0000000c00007c0c */ /* 0x000fe2000bf24070 */
[----:B------:R-:W-:Y:S01]  /*163c0*/  FADD.FTZ R7, R28, R7 ;  /* 0x000000071c077221 */ /* 0x000fe20000010000 */
[----:B------:R-:W-:-:S03]  /*163d0*/  LOP3.LUT R4, R8, UR33, R177, 0x96, !PT ;  /* 0x0000002108047c12 */ /* 0x000fc6000f8e96b1 */
[----:B------:R-:W-:Y:S01]  /*163e0*/  FADD.FTZ R8, R31, R7 ;  /* 0x000000071f087221 */ /* 0x000fe20000010000 */
[----:B------:R-:W-:Y:S02]  /*163f0*/  @!P0 HFMA2.BF16_V2 R85, -RZ.H0_H0, RZ.H0_H0, -R160.H0_H0 ;  /* 0x200000ffff558231 */ /* 0x000fe400003409a0 */
[----:B------:R-:W-:Y:S02]  /*16400*/  @P4 HFMA2.BF16_V2 R84, -RZ.H0_H0, RZ.H0_H0, -R159.H0_H0 ;  /* 0x200000ffff544231 */ /* 0x000fe4000034099f */
[----:B------:R-:W-:-:S05]  /*16410*/  @!P5 HFMA2.BF16_V2 R81, -RZ.H0_H0, RZ.H0_H0, -R164.H0_H0 ;  /* 0x200000ffff51d231 */ /* 0x000fca00003409a4 */
[----:B------:R-:W-:Y:S01]  /*16420*/  @!P5 PRMT R164, R81, 0x5410, RZ ;  /* 0x0000541051a4d816 */ /* 0x000fe200000000ff */
[----:B----4-:R-:W-:Y:S02]  /*16430*/  IMAD.MOV.U32 R26, RZ, RZ, R78 ;  /* 0x000000ffff1a7224 */ /* 0x010fe400078e004e */
[----:B------:R-:W-:Y:S02]  /*16440*/  IMAD.MOV.U32 R78, RZ, RZ, R74 ;  /* 0x000000ffff4e7224 */ /* 0x000fe400078e004a */
[----:B------:R-:W-:Y:S02]  /*16450*/  IMAD.MOV.U32 R74, RZ, RZ, R61 ;  /* 0x000000ffff4a7224 */ /* 0x000fe400078e003d */
[----:B------:R-:W-:Y:S02]  /*16460*/  IMAD.MOV.U32 R61, RZ, RZ, R65 ;  /* 0x000000ffff3d7224 */ /* 0x000fe400078e0041 */
[----:B------:R-:W1:Y:S01]  /*16470*/  MUFU.EX2 R65, R193 ;  /* 0x000000c100417308 */ /* 0x000e620000000800 */
[----:B---3--:R-:W-:Y:S01]  /*16480*/  LOP3.LUT R2, R10, UR34, R9, 0x96, !PT ;  /* 0x000000220a027c12 */ /* 0x008fe2000f8e9609 */
[----:B------:R-:W-:-:S04]  /*16490*/  FADD.FTZ R10, R17, R3 ;  /* 0x00000003110a7221 */ /* 0x000fc80000010000 */
[----:B------:R-:W-:Y:S01]  /*164a0*/  IMAD.WIDE.U32 R2, R2, -0x2daee0ad, RZ ;  /* 0xd2511f5302027825 */ /* 0x000fe200078e00ff */
[----:B-1----:R-:W-:-:S04]  /*164b0*/  F2FP.BF16.F32.PACK_AB R0, R60, R65 ;  /* 0x000000413c00723e */ /* 0x002fc800000010ff */
[C---:B------:R-:W-:Y:S02]  /*164c0*/  PRMT R158, R0.reuse, 0x7610, R158 ;  /* 0x00007610009e7816 */ /* 0x040fe4000000009e */
[----:B------:R-:W-:Y:S02]  /*164d0*/  PRMT R157, R0, 0x7632, R157 ;  /* 0x00007632009d7816 */ /* 0x000fe4000000009d */
[----:B------:R-:W-:Y:S01]  /*164e0*/  LOP3.LUT R0, R188, UR32, R3, 0x96, !PT ;  /* 0x00000020bc007c12 */ /* 0x000fe2000f8e9603 */
[----:B------:R-:W-:Y:S01]  /*164f0*/  FADD.FTZ R11, R30, R6 ;  /* 0x000000061e0b7221 */ /* 0x000fe20000010000 */
[----:B------:R-:W-:Y:S01]  /*16500*/  FADD.FTZ R9, R156, R5 ;  /* 0x000000059c097221 */ /* 0x000fe20000010000 */
[----:B------:R-:W-:Y:S02]  /*16510*/  IMAD.MOV.U32 R27, RZ, RZ, R79 ;  /* 0x000000ffff1b7224 */ /* 0x000fe400078e004f */
[----:B------:R-:W-:Y:S02]  /*16520*/  @P3 HFMA2.BF16_V2 R87, -RZ.H0_H0, RZ.H0_H0, -R158.H0_H0 ;  /* 0x200000ffff573231 */ /* 0x000fe4000034099e */
[----:B------:R-:W-:Y:S01]  /*16530*/  IMAD.WIDE.U32 R6, R0, -0x326172a9, RZ ;  /* 0xcd9e8d5700067825 */ /* 0x000fe200078e00ff */
[----:B------:R-:W-:-:S03]  /*16540*/  PRMT R194, R158, 0x5410, R157 ;  /* 0x000054109ec27816 */ /* 0x000fc6000000009d */
[----:B------:R-:W-:Y:S01]  /*16550*/  @P1 HFMA2.BF16_V2 R86, -RZ.H0_H0, RZ.H0_H0, -R157.H0_H0 ;  /* 0x200000ffff561231 */ /* 0x000fe2000034099d */
[----:B--2---:R-:W-:Y:S01]  /*16560*/  STG.E.U16 desc[UR28][R36.64+-0x100], R42 ;  /* 0xffff002a24007986 */ /* 0x004fe2000c10151c */
[----:B------:R-:W-:Y:S01]  /*16570*/  IMAD.WIDE.U32 R4, R4, -0x2daee0ad, RZ ;  /* 0xd2511f5304047825 */ /* 0x000fe200078e00ff */
[----:B------:R-:W-:Y:S02]  /*16580*/  LOP3.LUT R3, R176, UR17, R7, 0x96, !PT ;  /* 0x00000011b0037c12 */ /* 0x000fe4000f8e9607 */
[----:B------:R-:W-:Y:S02]  /*16590*/  STG.E.U16 desc[UR28][R36.64+-0xfe], R41 ;  /* 0xffff022924007986 */ /* 0x000fe4000c10151c */
[----:B------:R-:W-:Y:S01]  /*165a0*/  LOP3.LUT R0, R2, UR31, R5, 0x96, !PT ;  /* 0x0000001f02007c12 */ /* 0x000fe2000f8e9605 */
[----:B------:R-:W-:Y:S01]  /*165b0*/  IMAD.WIDE.U32 R2, R3, -0x2daee0ad, RZ ;  /* 0xd2511f5303027825 */ /* 0x000fe200078e00ff */
[----:B------:R-:W-:Y:S01]  /*165c0*/  MUFU.EX2 R223, R223 ;  /* 0x000000df00df7308 */ /* 0x000fe20000000800 */
[----:B------:R-:W-:Y:S01]  /*165d0*/  USHF.L.U32 UR4, UR12, 0x10, URZ ;  /* 0x000000100c047899 */ /* 0x000fe200080006ff */
[----:B------:R1:W5:Y:S02]  /*165e0*/  LDL.LU.64 R188, [R1+0x148] ;  /* 0x0001480001bc7983 */ /* 0x0003640000300a00 */
[----:B------:R-:W-:Y:S01]  /*165f0*/  LOP3.LUT R3, R4, UR26, R3, 0x96, !PT ;  /* 0x0000001a04037c12 */ /* 0x000fe2000f8e9603 */
[----:B------:R-:W-:-:S04]  /*16600*/  IMAD.WIDE.U32 R4, R0, -0x326172a9, RZ ;  /* 0xcd9e8d5700047825 */ /* 0x000fc800078e00ff */
[----:B------:R-:W-:Y:S01]  /*16610*/  IMAD.MOV.U32 R79, RZ, RZ, R63 ;  /* 0x000000ffff4f7224 */ /* 0x000fe200078e003f */
[----:B------:R-:W-:Y:S01]  /*16620*/  LOP3.LUT R0, R6, UR16, R5, 0x96, !PT ;  /* 0x0000001006007c12 */ /* 0x000fe2000f8e9605 */
[----:B------:R-:W-:Y:S01]  /*16630*/  IMAD.MOV.U32 R181, RZ, RZ, R78 ;  /* 0x000000ffffb57224 */ /* 0x000fe200078e004e */
[----:B------:R-:W-:Y:S01]  /*16640*/  @P3 PRMT R158, R87, 0x5410, RZ ;  /* 0x00005410579e3816 */ /* 0x000fe200000000ff */
[----:B------:R-:W-:Y:S01]  /*16650*/  IMAD.MOV.U32 R17, RZ, RZ, R252 ;  /* 0x000000ffff117224 */ /* 0x000fe200078e00fc */
[----:B------:R-:W-:Y:S01]  /*16660*/  @P1 PRMT R157, R86, 0x5410, RZ ;  /* 0x00005410569d1816 */ /* 0x000fe200000000ff */
[----:B------:R-:W-:Y:S01]  /*16670*/  IMAD.WIDE.U32 R6, R0, -0x2daee0ad, RZ ;  /* 0xd2511f5300067825 */ /* 0x000fe200078e00ff */
[----:B------:R-:W-:Y:S01]  /*16680*/  PRMT R63, R160, 0x5410, R159 ;  /* 0x00005410a03f7816 */ /* 0x000fe2000000009f */
[----:B------:R1:W5:Y:S03]  /*16690*/  LDL.LU.64 R176, [R1+0x140] ;  /* 0x0001400001b07983 */ /* 0x0003660000300a00 */
[----:B------:R-:W-:-:S02]  /*166a0*/  LOP3.LUT R0, R2, UR24, R7, 0x96, !PT ;  /* 0x0000001802007c12 */ /* 0x000fc4000f8e9607 */
[----:B------:R-:W-:Y:S01]  /*166b0*/  @!P0 PRMT R160, R85, 0x5410, RZ ;  /* 0x0000541055a08816 */ /* 0x000fe200000000ff */
[----:B------:R-:W-:Y:S01]  /*166c0*/  IMAD.MOV.U32 R85, RZ, RZ, R27 ;  /* 0x000000ffff557224 */ /* 0x000fe200078e001b */
[----:B------:R-:W-:Y:S01]  /*166d0*/  @P4 PRMT R159, R84, 0x5410, RZ ;  /* 0x00005410549f4816 */ /* 0x000fe200000000ff */
[----:B------:R-:W-:Y:S02]  /*166e0*/  IMAD.MOV.U32 R84, RZ, RZ, R26 ;  /* 0x000000ffff547224 */ /* 0x000fe400078e001a */
[----:B------:R-:W-:-:S04]  /*166f0*/  IMAD.WIDE.U32 R2, R3, -0x326172a9, RZ ;  /* 0xcd9e8d5703027825 */ /* 0x000fc800078e00ff */
[----:B------:R-:W-:-:S05]  /*16700*/  IMAD.WIDE.U32 R26, R0, -0x326172a9, RZ ;  /* 0xcd9e8d57001a7825 */ /* 0x000fca00078e00ff */
[----:B------:R-:W-:-:S04]  /*16710*/  LOP3.LUT R28, R2, UR13, R27, 0x96, !PT ;  /* 0x0000000d021c7c12 */ /* 0x000fc8000f8e961b */
[----:B------:R-:W-:-:S04]  /*16720*/  LOP3.LUT R0, R28, 0xff, RZ, 0xc0, !PT ;  /* 0x000000ff1c007812 */ /* 0x000fc800078ec0ff */
[----:B------:R-:W-:Y:S02]  /*16730*/  ISETP.LE.U32.AND P4, PT, R0, UR12, PT ;  /* 0x0000000c00007c0c */ /* 0x000fe4000bf83070 */
[----:B------:R-:W-:-:S04]  /*16740*/  LOP3.LUT R0, R28, 0xffff, RZ, 0xc0, !PT ;  /* 0x0000ffff1c007812 */ /* 0x000fc800078ec0ff */
[----:B------:R-:W-:Y:S02]  /*16750*/  SHF.R.U32.HI R0, RZ, 0x8, R0 ;  /* 0x00000008ff007819 */ /* 0x000fe40000011600 */
[----:B------:R-:W-:Y:S02]  /*16760*/  LOP3.LUT R3, R4, UR15, R3, 0x96, !PT ;  /* 0x0000000f04037c12 */ /* 0x000fe4000f8e9603 */
[----:B------:R-:W-:-:S03]  /*16770*/  LOP3.LUT R0, R0, 0xffff, RZ, 0xc0, !PT ;  /* 0x0000ffff00007812 */ /* 0x000fc600078ec0ff */
[----:B------:R-:W-:Y:S01]  /*16780*/  IMAD.WIDE.U32 R30, R3, -0x2daee0ad, RZ ;  /* 0xd2511f53031e7825 */ /* 0x000fe200078e00ff */
[----:B------:R-:W-:Y:S02]  /*16790*/  ISETP.LE.U32.AND P3, PT, R0, UR12, PT ;  /* 0x0000000c00007c0c */ /* 0x000fe4000bf63070 */
[----:B------:R-:W-:Y:S02]  /*167a0*/  PRMT R0, R28, 0x7632, R0 ;  /* 0x000076321c007816 */ /* 0x000fe40000000000 */
[----:B------:R-:W-:Y:S02]  /*167b0*/  LOP3.LUT R31, R6, UR22, R31, 0x96, !PT ;  /* 0x00000016061f7c12 */ /* 0x000fe4000f8e961f */
[----:B------:R-:W-:-:S04]  /*167c0*/  LOP3.LUT R0, R0, 0xff, RZ, 0xc0, !PT ;  /* 0x000000ff00007812 */ /* 0x000fc800078ec0ff */
[----:B------:R-:W-:Y:S02]  /*167d0*/  ISETP.LE.U32.AND P5, PT, R0, UR12, PT ;  /* 0x0000000c00007c0c */ /* 0x000fe4000bfa3070 */
[----:B------:R-:W-:-:S04]  /*167e0*/  LOP3.LUT R0, R31, 0xffff, RZ, 0xc0, !PT ;  /* 0x0000ffff1f007812 */ /* 0x000fc800078ec0ff */
[----:B------:R-:W-:Y:S01]  /*167f0*/  SHF.R.U32.HI R0, RZ, 0x8, R0 ;  /* 0x00000008ff007819 */ /* 0x000fe20000011600 */
[----:B------:R-:W-:Y:S03]  /*16800*/  MUFU.EX2 R3, R212 ;  /* 0x000000d400037308 */ /* 0x000fe60000000800 */
[----:B------:R-:W-:Y:S01]  /*16810*/  LOP3.LUT R0, R0, 0xffff, RZ, 0xc0, !PT ;  /* 0x0000ffff00007812 */ /* 0x000fe200078ec0ff */
[----:B------:R-:W2:Y:S03]  /*16820*/  MUFU.EX2 R7, R213 ;  /* 0x000000d500077308 */ /* 0x000ea60000000800 */
[----:B------:R-:W-:Y:S01]  /*16830*/  ISETP.LE.U32.AND P1, PT, R0, UR12, PT ;  /* 0x0000000c00007c0c */ /* 0x000fe2000bf23070 */
[----:B------:R-:W-:-:S05]  /*16840*/  IMAD.MOV.U32 R0, RZ, RZ, R30 ;  /* 0x000000ffff007224 */ /* 0x000fca00078e001e */
[----:B------:R-:W-:-:S04]  /*16850*/  LOP3.LUT R0, R0, 0xff, RZ, 0xc0, !PT ;  /* 0x000000ff00007812 */ /* 0x000fc800078ec0ff */
[----:B------:R-:W-:Y:S02]  /*16860*/  ISETP.LE.U32.AND P0, PT, R0, UR12, PT ;  /* 0x0000000c00007c0c */ /* 0x000fe4000bf03070 */
[----:B--2---:R-:W-:Y:S01]  /*16870*/  F2FP.BF16.F32.PACK_AB R0, R7, R3 ;  /* 0x000000030700723e */ /* 0x004fe200000010ff */
[----:B------:R-:W-:Y:S03]  /*16880*/  MUFU.EX2 R5, R147 ;  /* 0x0000009300057308 */ /* 0x000fe60000000800 */
[C---:B------:R-:W-:Y:S01]  /*16890*/  PRMT R156, R0.reuse, 0x7610, R156 ;  /* 0x00007610009c7816 */ /* 0x040fe2000000009c */
[----:B------:R-:W2:Y:S01]  /*168a0*/  MUFU.EX2 R6, R148 ;  /* 0x0000009400067308 */ /* 0x000ea20000000800 */
[----:B------:R-:W-:Y:S01]  /*168b0*/  PRMT R155, R0, 0x7632, R155 ;  /* 0x00007632009b7816 */ /* 0x000fe2000000009b */
[----:B------:R-:W-:Y:S02]  /*168c0*/  IMAD.MOV.U32 R78, RZ, RZ, R76 ;  /* 0x000000ffff4e7224 */ /* 0x000fe400078e004c */
[----:B------:R-:W-:-:S02]  /*168d0*/  @!P4 HFMA2.BF16_V2 R89, -RZ.H0_H0, RZ.H0_H0, -R156.H0_H0 ;  /* 0x200000ffff59c231 */ /* 0x000fc4000034099c */
[----:B------:R-:W-:Y:S01]  /*168e0*/  IMAD.MOV.U32 R76, RZ, RZ, R165 ;  /* 0x000000ffff4c7224 */ /* 0x000fe200078e00a5 */
[----:B------:R-:W-:Y:S01]  /*168f0*/  SHF.R.U32.HI R0, RZ, 0x18, R28 ;  /* 0x00000018ff007819 */ /* 0x000fe2000001161c */
[----:B------:R-:W-:Y:S01]  /*16900*/  IMAD.MOV.U32 R165, RZ, RZ, R217 ;  /* 0x000000ffffa57224 */ /* 0x000fe200078e00d9 */
[----:B------:R-:W-:Y:S02]  /*16910*/  PRMT R217, R156, 0x5410, R155 ;  /* 0x000054109cd97816 */ /* 0x000fe4000000009b */
[----:B------:R-:W-:Y:S02]  /*16920*/  @!P4 PRMT R156, R89, 0x5410, RZ ;  /* 0x00005410599cc816 */ /* 0x000fe400000000ff */
[----:B------:R-:W-:Y:S01]  /*16930*/  ISETP.LE.U32.AND P4, PT, R0, UR12, PT ;  /* 0x0000000c00007c0c */ /* 0x000fe2000bf83070 */
[----:B------:R-:W-:Y:S01]  /*16940*/  IMAD.MOV.U32 R81, RZ, RZ, R79 ;  /* 0x000000ffff517224 */ /* 0x000fe200078e004f */
[----:B--2---:R-:W-:Y:S01]  /*16950*/  F2FP.BF16.F32.PACK_AB R0, R6, R5 ;  /* 0x000000050600723e */ /* 0x004fe200000010ff */
[----:B------:R-:W-:-:S02]  /*16960*/  IMAD.MOV.U32 R79, RZ, RZ, R77 ;  /* 0x000000ffff4f7224 */ /* 0x000fc400078e004d */
[----:B------:R-:W-:Y:S01]  /*16970*/  FADD.FTZ R4, R46, R9 ;  /* 0x000000092e047221 */ /* 0x000fe20000010000 */
[----:B------:R-:W-:Y:S01]  /*16980*/  IMAD.MOV.U32 R77, RZ, RZ, R67 ;  /* 0x000000ffff4d7224 */ /* 0x000fe200078e0043 */
[----:B------:R2:W-:Y:S01]  /*16990*/  MUFU.EX2 R9, R216 ;  /* 0x000000d800097308 */ /* 0x0005e20000000800 */
[----:B------:R-:W-:-:S03]  /*169a0*/  PRMT R151, R0, 0x7632, R151 ;  /* 0x0000763200977816 */ /* 0x000fc60000000097 */
[----:B------:R-:W3:Y:S01]  /*169b0*/  MUFU.EX2 R67, R218 ;  /* 0x000000da00437308 */ /* 0x000ee20000000800 */
[----:B------:R-:W-:Y:S01]  /*169c0*/  @!P3 HFMA2.BF16_V2 R88, -RZ.H0_H0, RZ.H0_H0, -R155.H0_H0 ;  /* 0x200000ffff58b231 */ /* 0x000fe2000034099b */
[----:B------:R-:W-:Y:S01]  /*169d0*/  PRMT R153, R0, 0x7610, R153 ;  /* 0x0000761000997816 */ /* 0x000fe20000000099 */
[----:B------:R-:W-:Y:S01]  /*169e0*/  @!P4 HFMA2.BF16_V2 R90, -RZ.H0_H0, RZ.H0_H0, -R151.H0_H0 ;  /* 0x200000ffff5ac231 */ /* 0x000fe20000340997 */
[----:B------:R-:W-:Y:S01]  /*169f0*/  LOP3.LUT R0, R31, 0xff, RZ, 0xc0, !PT ;  /* 0x000000ff1f007812 */ /* 0x000fe200078ec0ff */
[----:B------:R-:W-:Y:S01]  /*16a00*/  FADD.FTZ R2, R3, R8 ;  /* 0x0000000803027221 */ /* 0x000fe20000010000 */
[----:B------:R-:W-:Y:S01]  /*16a10*/  @!P3 PRMT R155, R88, 0x5410, RZ ;  /* 0x00005410589bb816 */ /* 0x000fe200000000ff */
[----:B------:R-:W-:Y:S01]  /*16a20*/  IMAD.MOV.U32 R212, RZ, RZ, R63 ;  /* 0x000000ffffd47224 */ /* 0x000fe200078e003f */
[----:B------:R-:W-:Y:S02]  /*16a30*/  ISETP.LE.U32.AND P3, PT, R0, UR12, PT ;  /* 0x0000000c00007c0c */ /* 0x000fe4000bf63070 */
[----:B--2---:R-:W-:-:S02]  /*16a40*/  PRMT R216, R153, 0x5410, R151 ;  /* 0x0000541099d87816 */ /* 0x004fc40000000097 */
[----:B------:R-:W-:Y:S01]  /*16a50*/  @!P4 PRMT R151, R90, 0x5410, RZ ;  /* 0x000054105a97c816 */ /* 0x000fe200000000ff */
[----:B------:R-:W-:Y:S01]  /*16a60*/  IMAD.MOV.U32 R90, RZ, RZ, R84 ;  /* 0x000000ffff5a7224 */ /* 0x000fe200078e0054 */
[----:B---3--:R-:W-:Y:S01]  /*16a70*/  F2FP.BF16.F32.PACK_AB R0, R67, R9 ;  /* 0x000000094300723e */ /* 0x008fe200000010ff */
[----:B------:R-:W-:Y:S01]  /*16a80*/  IMAD.MOV.U32 R84, RZ, RZ, R52 ;  /* 0x000000ffff547224 */ /* 0x000fe200078e0034 */
[----:B------:R-:W-:Y:S01]  /*16a90*/  MUFU.EX2 R63, R220 ;  /* 0x000000dc003f7308 */ /* 0x000fe20000000800 */
[----:B------:R-:W-:Y:S01]  /*16aa0*/  FADD.FTZ R7, R7, R2 ;  /* 0x0000000207077221 */ /* 0x000fe20000010000 */
[----:B------:R-:W-:Y:S02]  /*16ab0*/  FADD.FTZ R2, R5, R11 ;  /* 0x0000000b05027221 */ /* 0x000fe40000010000 */
[----:B------:R-:W2:Y:S01]  /*16ac0*/  MUFU.EX2 R52, R219 ;  /* 0x000000db00347308 */ /* 0x000ea20000000800 */
[----:B------:R-:W-:Y:S01]  /*16ad0*/  FADD.FTZ R3, R21, R10 ;  /* 0x0000000a15037221 */ /* 0x000fe20000010000 */
[----:B------:R-:W-:-:S02]  /*16ae0*/  PRMT R154, R0, 0x7610, R154 ;  /* 0x00007610009a7816 */ /* 0x000fc4000000009a */
[----:B------:R-:W-:Y:S01]  /*16af0*/  PRMT R152, R0, 0x7632, R152 ;  /* 0x0000763200987816 */ /* 0x000fe20000000098 */
[----:B------:R-:W-:Y:S01]  /*16b00*/  FADD.FTZ R0, R48, R4 ;  /* 0x0000000430007221 */ /* 0x000fe20000010000 */
[----:B------:R-:W-:Y:S01]  /*16b10*/  FADD.FTZ R6, R6, R2 ;  /* 0x0000000206067221 */ /* 0x000fe20000010000 */
[----:B------:R-:W-:Y:S01]  /*16b20*/  FADD.FTZ R2, R18, R3 ;  /* 0x0000000312027221 */ /* 0x000fe20000010000 */
[----:B------:R-:W-:Y:S02]  /*16b30*/  @!P5 HFMA2.BF16_V2 R91, -RZ.H0_H0, RZ.H0_H0, -R153.H0_H0 ;  /* 0x200000ffff5bd231 */ /* 0x000fe40000340999 */
[----:B------:R-:W-:Y:S01]  /*16b40*/  FADD.FTZ R3, R43, R0 ;  /* 0x000000002b037221 */ /* 0x000fe20000010000 */
[----:B------:R-:W-:Y:S01]  /*16b50*/  PRMT R0, R30, 0x7771, RZ ;  /* 0x000077711e007816 */ /* 0x000fe200000000ff */
[----:B------:R-:W-:Y:S01]  /*16b60*/  IMAD.MOV.U32 R213, RZ, RZ, R61 ;  /* 0x000000ffffd57224 */ /* 0x000fe200078e003d */
[----:B------:R-:W-:Y:S01]  /*16b70*/  MUFU.EX2 R89, R196 ;  /* 0x000000c400597308 */ /* 0x000fe20000000800 */
[----:B------:R-:W3:Y:S01]  /*16b80*/  LDC R10, c[0x0][0x448] ;  /* 0x00011200ff0a7b82 */ /* 0x000ee20000000800 */
[----:B------:R-:W-:-:S02]  /*16b90*/  ISETP.GT.U32.AND P4, PT, R0, UR12, PT ;  /* 0x0000000c00007c0c */ /* 0x000fc4000bf84070 */
[----:B--2---:R-:W-:Y:S01]  /*16ba0*/  F2FP.BF16.F32.PACK_AB R0, R52, R63 ;  /* 0x0000003f3400723e */ /* 0x004fe200000010ff */
[----:B------:R-:W2:Y:S01]  /*16bb0*/  MUFU.EX2 R61, R195 ;  /* 0x000000c3003d7308 */ /* 0x000ea20000000800 */
[----:B------:R-:W-:Y:S01]  /*16bc0*/  @!P3 HFMA2.BF16_V2 R93, -RZ.H0_H0, RZ.H0_H0, -R154.H0_H0 ;  /* 0x200000ffff5db231 */ /* 0x000fe2000034099a */
[----:B------:R-:W-:Y:S01]  /*16bd0*/  @!P5 PRMT R153, R91, 0x5410, RZ ;  /* 0x000054105b99d816 */ /* 0x000fe200000000ff */
[----:B------:R-:W-:Y:S01]  /*16be0*/  IMAD.MOV.U32 R91, RZ, RZ, R85 ;  /* 0x000000ffff5b7224 */ /* 0x000fe200078e0055 */
[C---:B------:R-:W-:Y:S02]  /*16bf0*/  PRMT R150, R0.reuse, 0x7610, R150 ;  /* 0x0000761000967816 */ /* 0x040fe40000000096 */
[----:B------:R-:W-:Y:S01]  /*16c00*/  PRMT R149, R0, 0x7632, R149 ;  /* 0x0000763200957816 */ /* 0x000fe20000000095 */
[----:B------:R-:W-:Y:S01]  /*16c10*/  IMAD.MOV.U32 R85, RZ, RZ, R221 ;  /* 0x000000ffff557224 */ /* 0x000fe200078e00dd */
[----:B------:R-:W-:Y:S01]  /*16c20*/  PRMT R0, R30, 0x7772, RZ ;  /* 0x000077721e007816 */ /* 0x000fe200000000ff */
[----:B------:R-:W4:Y:S01]  /*16c30*/  MUFU.EX2 R5, R248 ;  /* 0x000000f800057308 */ /* 0x000f220000000800 */
[----:B------:R-:W-:Y:S01]  /*16c40*/  PRMT R221, R154, 0x5410, R152 ;  /* 0x000054109add7816 */ /* 0x000fe20000000098 */
[----:B------:R-:W-:Y:S01]  /*16c50*/  @!P1 HFMA2.BF16_V2 R92, -RZ.H0_H0, RZ.H0_H0, -R152.H0_H0 ;  /* 0x200000ffff5c9231 */ /* 0x000fe20000340998 */
[----:B------:R-:W-:Y:S01]  /*16c60*/  @!P3 PRMT R154, R93, 0x5410, RZ ;  /* 0x000054105d9ab816 */ /* 0x000fe200000000ff */
[----:B------:R-:W1:Y:S01]  /*16c70*/  MUFU.EX2 R4, R249 ;  /* 0x000000f900047308 */ /* 0x000e620000000800 */
[----:B------:R-:W-:-:S02]  /*16c80*/  ISETP.GT.U32.AND P3, PT, R0, UR12, PT ;  /* 0x0000000c00007c0c */ /* 0x000fc4000bf64070 */
[----:B------:R-:W-:Y:S01]  /*16c90*/  PRMT R0, R30, 0x7773, RZ ;  /* 0x000077731e007816 */ /* 0x000fe200000000ff */
[----:B------:R-:W1:Y:S01]  /*16ca0*/  MUFU.EX2 R8, R215 ;  /* 0x000000d700087308 */ /* 0x000e620000000800 */
[----:B------:R-:W-:Y:S01]  /*16cb0*/  @!P1 PRMT R152, R92, 0x5410, RZ ;  /* 0x000054105c989816 */ /* 0x000fe200000000ff */
[----:B------:R-:W-:Y:S01]  /*16cc0*/  FADD.FTZ R252, R47, R3 ;  /* 0x000000032ffc7221 */ /* 0x000fe20000010000 */
[----:B------:R-:W-:Y:S01]  /*16cd0*/  ISETP.GT.U32.AND P1, PT, R0, UR12, PT ;  /* 0x0000000c00007c0c */ /* 0x000fe2000bf24070 */
[----:B------:R-:W1:Y:S01]  /*16ce0*/  MUFU.EX2 R3, R214 ;  /* 0x000000d600037308 */ /* 0x000e620000000800 */
[----:B--2---:R-:W-:-:S04]  /*16cf0*/  F2FP.BF16.F32.PACK_AB R0, R89, R61 ;  /* 0x0000003d5900723e */ /* 0x004fc800000010ff */
[C---:B------:R-:W-:Y:S02]  /*16d00*/  PRMT R148, R0.reuse, 0x7610, R148 ;  /* 0x0000761000947816 */ /* 0x040fe40000000094 */
[----:B------:R-:W-:Y:S01]  /*16d10*/  PRMT R147, R0, 0x7632, R147 ;  /* 0x0000763200937816 */ /* 0x000fe20000000093 */
[----:B----4-:R-:W-:Y:S01]  /*16d20*/  FADD.FTZ R0, R5, R7 ;  /* 0x0000000705007221 */ /* 0x010fe20000010000 */
[----:B-1----:R-:W-:-:S03]  /*16d30*/  F2FP.BF16.F32.PACK_AB R5, R4, R5 ;  /* 0x000000050405723e */ /* 0x002fc600000010ff */
[----:B------:R-:W-:Y:S01]  /*16d40*/  FADD.FTZ R4, R4, R0 ;  /* 0x0000000004047221 */ /* 0x000fe20000010000 */
[----:B------:R-:W-:-:S04]  /*16d50*/  FADD.FTZ R0, R8, R6 ;  /* 0x0000000608007221 */ /* 0x000fc80000010000 */
[----:B------:R-:W-:Y:S01]  /*16d60*/  FADD.FTZ R7, R3, R0 ;  /* 0x0000000003077221 */ /* 0x000fe20000010000 */
[----:B------:R-:W-:Y:S02]  /*16d70*/  IMAD.MOV.U32 R0, RZ, RZ, R26 ;  /* 0x000000ffff007224 */ /* 0x000fe400078e001a */
[----:B------:R-:W-:Y:S01]  /*16d80*/  @P1 HFMA2.BF16_V2 R96, -RZ.H0_H0, RZ.H0_H0, -R147.H0_H0 ;  /* 0x200000ffff601231 */ /* 0x000fe20000340993 */
[----:B------:R-:W-:Y:S02]  /*16d90*/  PRMT R219, R148, 0x5410, R147 ;  /* 0x0000541094db7816 */ /* 0x000fe40000000093 */
[----:B------:R-:W-:Y:S01]  /*16da0*/  LOP3.LUT R0, R0, 0xff, RZ, 0xc0, !PT ;  /* 0x000000ff00007812 */ /* 0x000fe200078ec0ff */
[----:B------:R-:W-:Y:S01]  /*16db0*/  @!P0 HFMA2.BF16_V2 R95, -RZ.H0_H0, RZ.H0_H0, -R150.H0_H0 ;  /* 0x200000ffff5f8231 */ /* 0x000fe20000340996 */
[----:B------:R-:W-:Y:S02]  /*16dc0*/  @P1 PRMT R147, R96, 0x5410, RZ ;  /* 0x0000541060931816 */ /* 0x000fe400000000ff */
[----:B------:R-:W-:-:S02]  /*16dd0*/  ISETP.LE.U32.AND P1, PT, R0, UR12, PT ;  /* 0x0000000c00007c0c */ /* 0x000fc4000bf23070 */
[----:B------:R-:W-:Y:S02]  /*16de0*/  PRMT R0, R26, 0x7771, RZ ;  /* 0x000077711a007816 */ /* 0x000fe400000000ff */
[----:B------:R-:W-:Y:S02]  /*16df0*/  PRMT R220, R150, 0x5410, R149 ;  /* 0x0000541096dc7816 */ /* 0x000fe40000000095 */
[----:B------:R-:W-:Y:S01]  /*16e00*/  @!P0 PRMT R150, R95, 0x5410, RZ ;  /* 0x000054105f968816 */ /* 0x000fe200000000ff */
[----:B---3--:R-:W-:Y:S01]  /*16e10*/  IMAD.WIDE R214, R10, -0x70, R90 ;  /* 0xffffff900ad67825 */ /* 0x008fe200078e025a */
[----:B------:R-:W-:-:S03]  /*16e20*/  ISETP.GT.U32.AND P0, PT, R0, UR12, PT ;  /* 0x0000000c00007c0c */ /* 0x000fc6000bf04070 */
[----:B------:R-:W-:Y:S01]  /*16e30*/  FADD.FTZ R2, R22, R2 ;  /* 0x0000000216027221 */ /* 0x000fe20000010000 */
[C---:B------:R-:W-:Y:S01]  /*16e40*/  IMAD.SHL.U32 R24, R10.reuse, 0x8, RZ ;  /* 0x000000080a187824 */ /* 0x040fe200078e00ff */
[----:B------:R-:W-:Y:S01]  /*16e50*/  F2FP.BF16.F32.PACK_AB R6, R3, R8 ;  /* 0x000000080306723e */ /* 0x000fe200000010ff */
[----:B------:R-:W-:Y:S02]  /*16e60*/  IMAD.MOV.U32 R80, RZ, RZ, R181 ;  /* 0x000000ffff507224 */ /* 0x000fe400078e00b5 */
[----:B------:R-:W-:Y:S01]  /*16e70*/  FADD.FTZ R249, R23, R2 ;  /* 0x0000000217f97221 */ /* 0x000fe20000010000 */
[----:B------:R-:W-:Y:S01]  /*16e80*/  IMAD.MOV.U32 R83, RZ, RZ, R180 ;  /* 0x000000ffff537224 */ /* 0x000fe200078e00b4 */
[----:B------:R-:W-:Y:S01]  /*16e90*/  PRMT R143, R5, 0x7632, R143 ;  /* 0x00007632058f7816 */ /* 0x000fe2000000008f */
[----:B------:R-:W-:-:S04]  /*16ea0*/  IMAD.WIDE R180, R10, 0x70, R214 ;  /* 0x000000700ab47825 */ /* 0x000fc800078e02d6 */
[----:B------:R-:W-:Y:S01]  /*16eb0*/  IMAD.WIDE R2, R24, 0x2, R36 ;  /* 0x0000000218027825 */ /* 0x000fe200078e0224 */
[----:B------:R-:W-:-:S03]  /*16ec0*/  PRMT R144, R5, 0x7610, R144 ;  /* 0x0000761005907816 */ /* 0x000fc60000000090 */
[----:B------:R-:W-:Y:S02]  /*16ed0*/  @P0 HFMA2.BF16_V2 R98, -RZ.H0_H0, RZ.H0_H0, -R143.H0_H0 ;  /* 0x200000ffff620231 */ /* 0x000fe4000034098f */
[----:B------:R-:W-:Y:S02]  /*16ee0*/  IMAD.MOV.U32 R87, RZ, RZ, R58 ;  /* 0x000000ffff577224 */ /* 0x000fe400078e003a */
[----:B------:R-:W-:Y:S02]  /*16ef0*/  IMAD.MOV.U32 R86, RZ, RZ, R56 ;  /* 0x000000ffff567224 */ /* 0x000fe400078e0038 */
[----:B------:R-:W-:Y:S02]  /*16f00*/  IMAD.MOV.U32 R58, RZ, RZ, R57 ;  /* 0x000000ffff3a7224 */ /* 0x000fe400078e0039 */
[----:B------:R-:W-:Y:S01]  /*16f10*/  IMAD.WIDE R56, R10, -0x70, R180 ;  /* 0xffffff900a387825 */ /* 0x000fe200078e02b4 */
[----:B------:R-:W-:-:S03]  /*16f20*/  PRMT R0, R26, 0x7772, RZ ;  /* 0x000077721a007816 */ /* 0x000fc600000000ff */
[----:B------:R-:W-:-:S04]  /*16f30*/  IMAD.WIDE R2, R10, 0x70, R2 ;  /* 0x000000700a027825 */ /* 0x000fc800078e0202 */
[----:B------:R-:W-:Y:S01]  /*16f40*/  @P3 HFMA2.BF16_V2 R97, -RZ.H0_H0, RZ.H0_H0, -R148.H0_H0 ;  /* 0x200000ffff613231 */ /* 0x000fe20000340994 */
[----:B------:R1:W-:Y:S01]  /*16f50*/  STG.E.U16 desc[UR28][R56.64+-0xfe], R25 ;  /* 0xffff021938007986 */ /* 0x0003e2000c10151c */
[----:B------:R-:W-:Y:S01]  /*16f60*/  IMAD.MOV.U32 R21, RZ, RZ, R213 ;  /* 0x000000ffff157224 */ /* 0x000fe200078e00d5 */
[----:B------:R-:W-:Y:S02]  /*16f70*/  PRMT R213, R144, 0x5410, R143 ;  /* 0x0000541090d57816 */ /* 0x000fe4000000008f */
[----:B------:R-:W-:Y:S02]  /*16f80*/  @P0 PRMT R143, R98, 0x5410, RZ ;  /* 0x00005410628f0816 */ /* 0x000fe400000000ff */
[----:B------:R-:W-:Y:S02]  /*16f90*/  ISETP.GT.U32.AND P0, PT, R0, UR12, PT ;  /* 0x0000000c00007c0c */ /* 0x000fe4000bf04070 */
[----:B------:R-:W-:Y:S02]  /*16fa0*/  PRMT R0, R26, 0x7773, RZ ;  /* 0x000077731a007816 */ /* 0x000fe400000000ff */
[----:B------:R-:W-:-:S02]  /*16fb0*/  @P3 PRMT R148, R97, 0x5410, RZ ;  /* 0x0000541061943816 */ /* 0x000fc400000000ff */
[----:B------:R-:W-:Y:S02]  /*16fc0*/  ISETP.GT.U32.AND P3, PT, R0, UR12, PT ;  /* 0x0000000c00007c0c */ /* 0x000fe4000bf64070 */
[----:B------:R-:W-:Y:S01]  /*16fd0*/  PRMT R0, R31, 0x7632, R0 ;  /* 0x000076321f007816 */ /* 0x000fe20000000000 */
[----:B------:R-:W-:Y:S02]  /*16fe0*/  @!P1 HFMA2.BF16_V2 R99, -RZ.H0_H0, RZ.H0_H0, -R144.H0_H0 ;  /* 0x200000ffff639231 */ /* 0x000fe40000340990 */
[----:B-1----:R-:W-:Y:S02]  /*16ff0*/  IMAD.WIDE R24, R24, 0x2, R2 ;  /* 0x0000000218187825 */ /* 0x002fe400078e0202 */
[----:B------:R-:W1:Y:S01]  /*17000*/  MUFU.EX2 R2, R222 ;  /* 0x000000de00027308 */ /* 0x000e620000000800 */
[----:B------:R-:W-:Y:S02]  /*17010*/  LOP3.LUT R0, R0, 0xff, RZ, 0xc0, !PT ;  /* 0x000000ff00007812 */ /* 0x000fe400078ec0ff */
[----:B------:R-:W-:-:S02]  /*17020*/  @!P1 PRMT R144, R99, 0x5410, RZ ;  /* 0x0000541063909816 */ /* 0x000fc400000000ff */
[----:B------:R-:W-:Y:S02]  /*17030*/  ISETP.LE.U32.AND P1, PT, R0, UR12, PT ;  /* 0x0000000c00007c0c */ /* 0x000fe4000bf23070 */
[----:B-1----:R-:W-:Y:S01]  /*17040*/  F2FP.BF16.F32.PACK_AB R0, R223, R2 ;  /* 0x00000002df00723e */ /* 0x002fe200000010ff */
[----:B------:R-:W-:Y:S01]  /*17050*/  FADD.FTZ R222, R2, R7 ;  /* 0x0000000702de7221 */ /* 0x000fe20000010000 */
[----:B------:R-:W-:Y:S02]  /*17060*/  PRMT R2, R168, 0x7773, RZ ;  /* 0x00007773a8027816 */ /* 0x000fe400000000ff */
[C---:B------:R-:W-:Y:S02]  /*17070*/  PRMT R140, R0.reuse, 0x7610, R140 ;  /* 0x00007610008c7816 */ /* 0x040fe4000000008c */
[----:B------:R-:W-:Y:S02]  /*17080*/  PRMT R59, R0, 0x7632, R59 ;  /* 0x00007632003b7816 */ /* 0x000fe4000000003b */
[----:B------:R-:W-:-:S04]  /*17090*/  PRMT R0, R168, 0x7772, RZ ;  /* 0x00007772a8007816 */ /* 0x000fc800000000ff */
[----:B------:R-:W-:Y:S02]  /*170a0*/  PRMT R10, R0, 0x5410, R2 ;  /* 0x00005410000a7816 */ /* 0x000fe40000000002 */
[C---:B------:R-:W-:Y:S02]  /*170b0*/  PRMT R2, R12.reuse, 0x7773, RZ ;  /* 0x000077730c027816 */ /* 0x040fe400000000ff */
[----:B------:R-:W-:Y:S01]  /*170c0*/  PRMT R0, R12, 0x7772, RZ ;  /* 0x000077720c007816 */ /* 0x000fe200000000ff */
[----:B------:R-:W-:-:S03]  /*170d0*/  IMAD.MOV.U32 R88, RZ, RZ, R165 ;  /* 0x000000ffff587224 */ /* 0x000fc600078e00a5 */
        /* <DEDUP_REMOVED lines=9> */
[----:B------:R-:W-:Y:S01]  /*17170*/  LOP3.LUT R8, R88, R0, RZ, 0xc0, !PT ;  /* 0x0000000058087212 */ /* 0x000fe200078ec0ff */
[----:B------:R-:W-:Y:S02]  /*17180*/  IMAD.MOV.U32 R88, RZ, RZ, R87 ;  /* 0x000000ffff587224 */ /* 0x000fe400078e0057 */
[----:B------:R-:W-:Y:S02]  /*17190*/  IMAD.MOV.U32 R87, RZ, RZ, R84 ;  /* 0x000000ffff577224 */ /* 0x000fe400078e0054 */
[----:B------:R-:W-:Y:S02]  /*171a0*/  IMAD.MOV.U32 R84, RZ, RZ, R58 ;  /* 0x000000ffff547224 */ /* 0x000fe400078e003a */
[----:B------:R-:W2:Y:S01]  /*171b0*/  LDL.LU R58, [R1+0x6c] ;  /* 0x00006c00013a7983 */ /* 0x000ea20000300800 */
[----:B------:R-:W-:Y:S01]  /*171c0*/  FADD.FTZ R248, R9, R4 ;  /* 0x0000000409f87221 */ /* 0x000fe20000010000 */
[----:B------:R-:W-:Y:S01]  /*171d0*/  IMAD.MOV.U32 R4, RZ, RZ, R168 ;  /* 0x000000ffff047224 */ /* 0x000fe200078e00a8 */
[----:B------:R-:W-:-:S02]  /*171e0*/  PRMT R0, R15, 0x7632, R0 ;  /* 0x000076320f007816 */ /* 0x000fc40000000000 */
[----:B------:R-:W-:Y:S02]  /*171f0*/  PRMT R7, R168, 0x7771, RZ ;  /* 0x00007771a8077816 */ /* 0x000fe400000000ff */
[----:B------:R-:W-:Y:S02]  /*17200*/  LOP3.LUT R4, R4, 0xff, RZ, 0xc0, !PT ;  /* 0x000000ff04047812 */ /* 0x000fe400078ec0ff */
[----:B------:R-:W-:Y:S02]  /*17210*/  SHF.R.U32.HI R3, RZ, 0x18, R15 ;  /* 0x00000018ff037819 */ /* 0x000fe4000001160f */
[----:B------:R-:W-:Y:S02]  /*17220*/  LOP3.LUT R0, R0, 0xff, RZ, 0xc0, !PT ;  /* 0x000000ff00007812 */ /* 0x000fe400078ec0ff */
[----:B------:R-:W-:Y:S02]  /*17230*/  PRMT R7, R4, 0x5410, R7 ;  /* 0x0000541004077816 */ /* 0x000fe40000000007 */
[----:B------:R-:W-:-:S02]  /*17240*/  PRMT R4, R0, 0x5410, R3 ;  /* 0x0000541000047816 */ /* 0x000fc40000000003 */
[C---:B------:R-:W-:Y:S02]  /*17250*/  PRMT R3, R192.reuse, 0x7773, RZ ;  /* 0x00007773c0037816 */ /* 0x040fe400000000ff */
[----:B------:R-:W-:Y:S01]  /*17260*/  PRMT R0, R192, 0x7772, RZ ;  /* 0x00007772c0007816 */ /* 0x000fe200000000ff */
[----:B------:R-:W-:Y:S02]  /*17270*/  IMAD.MOV.U32 R11, RZ, RZ, R21 ;  /* 0x000000ffff0b7224 */ /* 0x000fe400078e0015 */
[----:B------:R-:W-:Y:S01]  /*17280*/  IMAD.MOV.U32 R21, RZ, RZ, R17 ;  /* 0x000000ffff157224 */ /* 0x000fe200078e0011 */
[----:B------:R-:W-:Y:S02]  /*17290*/  PRMT R17, R0, 0x5410, R3 ;  /* 0x0000541000117816 */ /* 0x000fe40000000003 */
[C---:B------:R-:W-:Y:S01]  /*172a0*/  LOP3.LUT R0, R14.reuse, 0xffff, RZ, 0xc0, !PT ;  /* 0x0000ffff0e007812 */ /* 0x040fe200078ec0ff */
[----:B------:R-:W-:Y:S01]  /*172b0*/  STG.E.U16 desc[UR28][R56.64+-0x100], R40 ;  /* 0xffff002838007986 */ /* 0x000fe2000c10151c */
[----:B------:R-:W-:-:S02]  /*172c0*/  LOP3.LUT R3, R14, 0xff, RZ, 0xc0, !PT ;  /* 0x000000ff0e037812 */ /* 0x000fc400078ec0ff */
[----:B------:R-:W-:Y:S01]  /*172d0*/  SHF.R.U32.HI R0, RZ, 0x8, R0 ;  /* 0x00000008ff007819 */ /* 0x000fe20000011600 */
[----:B------:R-:W-:Y:S01]  /*172e0*/  STG.E.U16 desc[UR28][R180.64+-0x100], R19 ;  /* 0xffff0013b4007986 */ /* 0x000fe2000c10151c */
[----:B------:R-:W-:-:S03]  /*172f0*/  PRMT R168, R12, 0x7771, RZ ;  /* 0x000077710ca87816 */ /* 0x000fc600000000ff */
[----:B------:R-:W-:Y:S01]  /*17300*/  STG.E.U16 desc[UR28][R90.64+-0xfe], R20 ;  /* 0xffff02145a007986 */ /* 0x000fe2000c10151c */
[----:B------:R-:W-:-:S03]  /*17310*/  PRMT R5, R3, 0x5410, R0 ;  /* 0x0000541003057816 */ /* 0x000fc60000000000 */
[----:B------:R-:W-:Y:S01]  /*17320*/  STG.E.U16 desc[UR28][R24.64+-0x100], R13 ;  /* 0xffff000d18007986 */ /* 0x000fe2000c10151c */
[----:B------:R-:W-:-:S03]  /*17330*/  PRMT R0, R14, 0x7632, R0 ;  /* 0x000076320e007816 */ /* 0x000fc60000000000 */
[----:B------:R-:W-:Y:S01]  /*17340*/  STG.E.U16 desc[UR28][R24.64+-0xfe], R16 ;  /* 0xffff021018007986 */ /* 0x000fe2000c10151c */
[----:B------:R-:W-:-:S03]  /*17350*/  SHF.R.U32.HI R3, RZ, 0x18, R14 ;  /* 0x00000018ff037819 */ /* 0x000fc6000001160e */
[----:B------:R1:W-:Y:S01]  /*17360*/  STG.E.U16 desc[UR28][R36.64+-0xf0], R35 ;  /* 0xffff102324007986 */ /* 0x0003e2000c10151c */
[----:B------:R-:W-:Y:S02]  /*17370*/  LOP3.LUT R0, R0, 0xff, RZ, 0xc0, !PT ;  /* 0x000000ff00007812 */ /* 0x000fe400078ec0ff */
[C---:B------:R-:W-:Y:S02]  /*17380*/  PRMT R142, R6.reuse, 0x7610, R142 ;  /* 0x00007610068e7816 */ /* 0x040fe4000000008e */
[----:B------:R-:W-:Y:S01]  /*17390*/  PRMT R141, R6, 0x7632, R141 ;  /* 0x00007632068d7816 */ /* 0x000fe2000000008d */
[----:B------:R-:W-:Y:S01]  /*173a0*/  IMAD.MOV.U32 R6, RZ, RZ, R192 ;  /* 0x000000ffff067224 */ /* 0x000fe200078e00c0 */
[----:B------:R-:W-:-:S04]  /*173b0*/  PRMT R9, R192, 0x7771, RZ ;  /* 0x00007771c0097816 */ /* 0x000fc800000000ff */
[----:B------:R-:W-:Y:S01]  /*173c0*/  LOP3.LUT R6, R6, 0xff, RZ, 0xc0, !PT ;  /* 0x000000ff06067812 */ /* 0x000fe200078ec0ff */
[----:B-1----:R-:W-:Y:S01]  /*173d0*/  IMAD.MOV.U32 R35, RZ, RZ, R12 ;  /* 0x000000ffff237224 */ /* 0x002fe200078e000c */
[----:B------:R-:W-:Y:S02]  /*173e0*/  PRMT R16, R0, 0x5410, R3 ;  /* 0x0000541000107816 */ /* 0x000fe40000000003 */
[--C-:B------:R-:W-:Y:S02]  /*173f0*/  HSET2.LE.AND R3, R7, R2.reuse, PT ;  /* 0x0000000207037233 */ /* 0x100fe40003803000 */
[----:B------:R-:W-:Y:S02]  /*17400*/  HSET2.LE.AND R0, R4, R2, PT ;  /* 0x0000000204007233 */ /* 0x000fe40003803000 */
[----:B------:R-:W-:Y:S02]  /*17410*/  LOP3.LUT R4, R10, 0xff00ff, RZ, 0xc0, !PT ;  /* 0x00ff00ff0a047812 */ /* 0x000fe400078ec0ff */
[----:B------:R-:W-:-:S02]  /*17420*/  LOP3.LUT R10, R88, R3, RZ, 0xc0, !PT ;  /* 0x00000003580a7212 */ /* 0x000fc400078ec0ff */
[--C-:B------:R-:W-:Y:S02]  /*17430*/  HSET2.LE.AND R3, R5, R2.reuse, PT ;  /* 0x0000000205037233 */ /* 0x100fe40003803000 */
[----:B------:R-:W-:Y:S02]  /*17440*/  PRMT R6, R6, 0x5410, R9 ;  /* 0x0000541006067816 */ /* 0x000fe40000000009 */
[----:B------:R-:W-:Y:S02]  /*17450*/  LOP3.LUT R9, R11, R0, RZ, 0xc0, !PT ;  /* 0x000000000b097212 */ /* 0x000fe400078ec0ff */
[--C-:B------:R-:W-:Y:S02]  /*17460*/  HSET2.LE.AND R0, R4, R2.reuse, PT ;  /* 0x0000000204007233 */ /* 0x100fe40003803000 */
[----:B------:R-:W-:Y:S02]  /*17470*/  LOP3.LUT R4, R62, R3, RZ, 0xc0, !PT ;  /* 0x000000033e047212 */ /* 0x000fe400078ec0ff */
[----:B------:R-:W-:-:S02]  /*17480*/  HSET2.LE.AND R3, R6, R2, PT ;  /* 0x0000000206037233 */ /* 0x000fc40003803000 */
[----:B------:R-:W-:Y:S02]  /*17490*/  LOP3.LUT R7, R17, 0xff00ff, RZ, 0xc0, !PT ;  /* 0x00ff00ff11077812 */ /* 0x000fe400078ec0ff */
[----:B------:R-:W-:Y:S01]  /*174a0*/  LOP3.LUT R11, R21, R0, RZ, 0xc0, !PT ;  /* 0x00000000150b7212 */ /* 0x000fe200078ec0ff */
[----:B------:R-:W-:Y:S01]  /*174b0*/  IMAD.MOV.U32 R46, RZ, RZ, R212 ;  /* 0x000000ffff2e7224 */ /* 0x000fe200078e00d4 */
[--C-:B------:R-:W-:Y:S01]  /*174c0*/  HSET2.LE.AND R0, R16, R2.reuse, PT ;  /* 0x0000000210007233 */ /* 0x100fe20003803000 */
[----:B------:R-:W-:Y:S01]  /*174d0*/  IMAD.MOV.U32 R43, RZ, RZ, 0x20 ;  /* 0x00000020ff2b7424 */ /* 0x000fe200078e00ff */
[----:B------:R-:W-:Y:S02]  /*174e0*/  LOP3.LUT R6, R54, R3, RZ, 0xc0, !PT ;  /* 0x0000000336067212 */ /* 0x000fe400078ec0ff */
[----:B------:R-:W-:Y:S01]  /*174f0*/  HSET2.LE.AND R7, R7, R2, PT ;  /* 0x0000000207077233 */ /* 0x000fe20003803000 */
[----:B------:R-:W-:Y:S01]  /*17500*/  IMAD.MOV.U32 R18, RZ, RZ, R46 ;  /* 0x000000ffff127224 */ /* 0x000fe200078e002e */
[----:B------:R-:W-:Y:S01]  /*17510*/  LOP3.LUT R5, R55, R0, RZ, 0xc0, !PT ;  /* 0x0000000037057212 */ /* 0x000fe200078ec0ff */
[----:B------:R-:W-:Y:S01]  /*17520*/  IMAD.MOV.U32 R48, RZ, RZ, R194 ;  /* 0x000000ffff307224 */ /* 0x000fe200078e00c2 */
[----:B------:R-:W-:Y:S01]  /*17530*/  SEL R0, R43, 0xffffffe0, !P6 ;  /* 0xffffffe02b007807 */ /* 0x000fe20007000000 */
[----:B------:R-:W-:-:S02]  /*17540*/  IMAD.MOV.U32 R46, RZ, RZ, R81 ;  /* 0x000000ffff2e7224 */ /* 0x000fc400078e0051 */
[----:B------:R-:W-:Y:S01]  /*17550*/  @P0 HFMA2.BF16_V2 R100, -RZ.H0_H0, RZ.H0_H0, -R142.H0_H0 ;  /* 0x200000ffff640231 */ /* 0x000fe2000034098e */
[----:B------:R-:W-:Y:S01]  /*17560*/  LOP3.LUT R7, R53, R7, RZ, 0xc0, !PT ;  /* 0x0000000735077212 */ /* 0x000fe200078ec0ff */
[----:B------:R-:W-:Y:S02]  /*17570*/  @P3 HFMA2.BF16_V2 R101, -RZ.H0_H0, RZ.H0_H0, -R141.H0_H0 ;  /* 0x200000ffff653231 */ /* 0x000fe4000034098d */
[----:B------:R-:W-:Y:S02]  /*17580*/  IMAD.MOV.U32 R96, RZ, RZ, R48 ;  /* 0x000000ffff607224 */ /* 0x000fe400078e0030 */
[----:B------:R-:W-:Y:S02]  /*17590*/  @P4 HFMA2.BF16_V2 R94, -RZ.H0_H0, RZ.H0_H0, -R149.H0_H0 ;  /* 0x200000ffff5e4231 */ /* 0x000fe40000340995 */
[----:B------:R-:W-:Y:S02]  /*175a0*/  IMAD.MOV.U32 R88, RZ, RZ, R82 ;  /* 0x000000ffff587224 */ /* 0x000fe400078e0052 */
[----:B------:R-:W-:-:S02]  /*175b0*/  IMAD.MOV.U32 R21, RZ, RZ, R80 ;  /* 0x000000ffff157224 */ /* 0x000fc400078e0050 */
[----:B------:R-:W-:Y:S01]  /*175c0*/  IMAD.MOV.U32 R48, RZ, RZ, R46 ;  /* 0x000000ffff307224 */ /* 0x000fe200078e002e */
[----:B------:R-:W-:Y:S01]  /*175d0*/  PRMT R212, R142, 0x5410, R141 ;  /* 0x000054108ed47816 */ /* 0x000fe2000000008d */
[----:B------:R-:W-:Y:S01]  /*175e0*/  IMAD.MOV.U32 R194, RZ, RZ, R83 ;  /* 0x000000ffffc27224 */ /* 0x000fe200078e0053 */
[----:B------:R-:W-:Y:S01]  /*175f0*/  @P0 PRMT R142, R100, 0x5410, RZ ;  /* 0x00005410648e0816 */ /* 0x000fe200000000ff */
[----:B------:R-:W-:Y:S01]  /*17600*/  IMAD.MOV.U32 R98, RZ, RZ, R90 ;  /* 0x000000ffff627224 */ /* 0x000fe200078e005a */
[----:B------:R-:W-:Y:S01]  /*17610*/  @P3 PRMT R141, R101, 0x5410, RZ ;  /* 0x00005410658d3816 */ /* 0x000fe200000000ff */
[----:B------:R-:W-:Y:S01]  /*17620*/  IMAD.MOV.U32 R99, RZ, RZ, R91 ;  /* 0x000000ffff637224 */ /* 0x000fe200078e005b */
[----:B------:R-:W-:Y:S01]  /*17630*/  @P4 PRMT R149, R94, 0x5410, RZ ;  /* 0x000054105e954816 */ /* 0x000fe200000000ff */
        /* <DEDUP_REMOVED lines=8> */
[----:B------:R-:W-:-:S04]  /*176c0*/  SHF.R.U32.HI R196, RZ, 0x18, R31 ;  /* 0x00000018ffc47819 */ /* 0x000fc8000001161f */
[----:B------:R-:W-:Y:S01]  /*176d0*/  ISETP.LE.U32.AND P0, PT, R196, UR12, PT ;  /* 0x0000000cc4007c0c */ /* 0x000fe2000bf03070 */
[----:B------:R-:W-:Y:S01]  /*176e0*/  @!P1 HFMA2.BF16_V2 R103, -RZ.H0_H0, RZ.H0_H0, -R140.H0_H0 ;  /* 0x200000ffff679231 */ /* 0x000fe2000034098c */
[----:B------:R-:W-:Y:S01]  /*176f0*/  PRMT R218, R140, 0x5410, R59 ;  /* 0x000054108cda7816 */ /* 0x000fe2000000003b */
[----:B------:R1:W-:Y:S01]  /*17700*/  STG.E.U16 desc[UR28][R36.64+-0xee], R29 ;  /* 0xffff121d24007986 */ /* 0x0003e2000c10151c */
[----:B------:R-:W-:Y:S02]  /*17710*/  IMAD.MOV.U32 R192, RZ, RZ, R63 ;  /* 0x000000ffffc07224 */ /* 0x000fe400078e003f */
[----:B------:R-:W-:Y:S01]  /*17720*/  @!P1 PRMT R140, R103, 0x5410, RZ ;  /* 0x00005410678c9816 */ /* 0x000fe200000000ff */
[----:B------:R-:W-:-:S06]  /*17730*/  IMAD.MOV.U32 R193, RZ, RZ, R61 ;  /* 0x000000ffffc17224 */ /* 0x000fcc00078e003d */
[----:B------:R-:W-:Y:S02]  /*17740*/  @!P0 HFMA2.BF16_V2 R102, -RZ.H0_H0, RZ.H0_H0, -R59.H0_H0 ;  /* 0x200000ffff668231 */ /* 0x000fe4000034093b */
[----:B------:R-:W-:-:S03]  /*17750*/  IMAD.MOV.U32 R103, RZ, RZ, R52 ;  /* 0x000000ffff677224 */ /* 0x000fc600078e0034 */
[----:B------:R-:W-:Y:S01]  /*17760*/  @!P0 PRMT R59, R102, 0x5410, RZ ;  /* 0x00005410663b8816 */ /* 0x000fe200000000ff */
[----:B------:R-:W-:Y:S01]  /*17770*/  IMAD.MOV.U32 R102, RZ, RZ, R60 ;  /* 0x000000ffff667224 */ /* 0x000fe200078e003c */
[----:B------:R3:W-:Y:S04]  /*17780*/  STG.E.U16 desc[UR28][R56.64+-0xf0], R146 ;  /* 0xffff109238007986 */ /* 0x0007e8000c10151c */
[----:B------:R4:W-:Y:S01]  /*17790*/  STG.E.U16 desc[UR28][R56.64+-0xee], R145 ;  /* 0xffff129138007986 */ /* 0x0009e2000c10151c */
[----:B-1----:R-:W-:Y:S02]  /*177a0*/  IMAD.MOV.U32 R29, RZ, RZ, R64 ;  /* 0x000000ffff1d7224 */ /* 0x002fe400078e0040 */
[----:B---3--:R-:W-:Y:S02]  /*177b0*/  IMAD.MOV.U32 R146, RZ, RZ, R84 ;  /* 0x000000ffff927224 */ /* 0x008fe400078e0054 */
[----:B----4-:R-:W-:Y:S01]  /*177c0*/  IMAD.MOV.U32 R145, RZ, RZ, R85 ;  /* 0x000000ffff917224 */ /* 0x010fe200078e0055 */
[----:B--2---:R-:W-:-:S05]  /*177d0*/  LEA R58, R58, UR5, 0x1 ;  /* 0x000000053a3a7c11 */ /* 0x004fca000f8e08ff */
[----:B------:R-:W1:Y:S01]  /*177e0*/  LDSM.16.MT88.4 R12, [R58+0x6000] ;  /* 0x006000003a0c783b */ /* 0x000e620000004200 */
[C---:B------:R-:W-:Y:S02]  /*177f0*/  VIADD R3, R58.reuse, 0x6000 ;  /* 0x000060003a037836 */ /* 0x040fe40000000000 */
[----:B------:R-:W-:Y:S02]  /*17800*/  VIADD R27, R58, 0x6040 ;  /* 0x000060403a1b7836 */ /* 0x000fe40000000000 */
[----:B------:R-:W-:Y:S02]  /*17810*/  @P2 VIADD R27, R3, 0xffffffc0 ;  /* 0xffffffc0031b2836 */ /* 0x000fe40000000000 */
[C---:B------:R-:W-:Y:S02]  /*17820*/  IMAD.IADD R46, R0.reuse, 0x1, R58 ;  /* 0x00000001002e7824 */ /* 0x040fe400078e023a */
[----:B------:R-:W-:Y:S01]  /*17830*/  IMAD.IADD R47, R0, 0x1, R27 ;  /* 0x00000001002f7824 */ /* 0x000fe200078e021b */
[----:B------:R-:W2:Y:S04]  /*17840*/  LDSM.16.MT88.4 R16, [R27] ;  /* 0x000000001b10783b */ /* 0x000ea80000004200 */
[----:B------:R-:W3:Y:S01]  /*17850*/  LDSM.16.MT88.4 R20, [R46+0x6000] ;  /* 0x006000002e14783b */ /* 0x000ee20000004200 */
[-C--:B-1----:R-:W-:Y:S08]  /*17860*/  HMMA.16816.F32.BF16 R92, R8, R12.reuse, R136 ;  /* 0x0000000c085c723c */ /* 0x082ff00000041888 */
[C---:B------:R-:W-:Y:S08]  /*17870*/  HMMA.16816.F32.BF16 R80, R4.reuse, R12, R224 ;  /* 0x0000000c0450723c */ /* 0x040ff000000418e0 */
[-C--:B------:R-:W-:Y:S08]  /*17880*/  HMMA.16816.F32.BF16 R76, R4, R14.reuse, R104 ;  /* 0x0000000e044c723c */ /* 0x080ff00000041868 */
[----:B------:R-:W-:Y:S01]  /*17890*/  HMMA.16816.F32.BF16 R88, R8, R14, R132 ;  /* 0x0000000e0858723c */ /* 0x000fe20000041884 */
[----:B------:R-:W1:Y:S01]  /*178a0*/  LDSM.16.MT88.4 R12, [R47] ;  /* 0x000000002f0c783b */ /* 0x000e620000004200 */
[----:B------:R-:W-:-:S02]  /*178b0*/  IMAD.MOV.U32 R225, RZ, RZ, R74 ;  /* 0x000000ffffe17224 */ /* 0x000fc400078e004a */
[----:B------:R-:W-:Y:S02]  /*178c0*/  IMAD.MOV.U32 R226, RZ, RZ, R75 ;  /* 0x000000ffffe27224 */ /* 0x000fe400078e004b */
[----:B------:R-:W-:Y:S02]  /*178d0*/  IMAD.MOV.U32 R227, RZ, RZ, R72 ;  /* 0x000000ffffe37224 */ /* 0x000fe400078e0048 */
[----:B------:R-:W-:Y:S01]  /*178e0*/  IMAD.MOV.U32 R136, RZ, RZ, R73 ;  /* 0x000000ffff887224 */ /* 0x000fe200078e0049 */
[----:B--2---:R-:W-:Y:S01]  /*178f0*/  HMMA.16816.F32.BF16 R60, R4, R16, R240 ;  /* 0x00000010043c723c */ /* 0x004fe200000418f0 */
[----:B------:R-:W-:Y:S02]  /*17900*/  IMAD.MOV.U32 R137, RZ, RZ, R67 ;  /* 0x000000ffff897224 */ /* 0x000fe400078e0043 */
[----:B------:R-:W-:Y:S02]  /*17910*/  IMAD.MOV.U32 R138, RZ, RZ, R66 ;  /* 0x000000ffff8a7224 */ /* 0x000fe400078e0042 */
[----:B------:R-:W-:Y:S01]  /*17920*/  IMAD.MOV.U32 R139, RZ, RZ, R65 ;  /* 0x000000ffff8b7224 */ /* 0x000fe200078e0041 */
[----:B------:R-:W-:-:S02]  /*17930*/  PRMT R3, R32, 0x7772, RZ ;  /* 0x0000777220037816 */ /* 0x000fc400000000ff */
[----:B---3--:R-:W-:Y:S01]  /*17940*/  HMMA.16816.F32.BF16 R72, R4, R20, R228 ;  /* 0x000000140448723c */ /* 0x008fe200000418e4 */
[----:B------:R-:W-:Y:S02]  /*17950*/  IMAD.MOV.U32 R231, RZ, RZ, R29 ;  /* 0x000000ffffe77224 */ /* 0x000fe400078e001d */
[----:B------:R-:W-:-:S05]  /*17960*/  IMAD.MOV.U32 R224, RZ, RZ, R102 ;  /* 0x000000ffffe07224 */ /* 0x000fca00078e0066 */
[----:B------:R-:W-:Y:S01]  /*17970*/  HMMA.16816.F32.BF16 R64, R4, R22, R236 ;  /* 0x000000160440723c */ /* 0x000fe200000418ec */
[----:B------:R-:W-:Y:S02]  /*17980*/  IMAD.MOV.U32 R236, RZ, RZ, R227 ;  /* 0x000000ffffec7224 */ /* 0x000fe400078e00e3 */
[----:B------:R-:W-:-:S05]  /*17990*/  IMAD.MOV.U32 R227, RZ, RZ, R100 ;  /* 0x000000ffffe37224 */ /* 0x000fca00078e0064 */
[----:B------:R-:W-:Y:S01]  /*179a0*/  HMMA.16816.F32.BF16 R52, R4, R18, R244 ;  /* 0x000000120434723c */ /* 0x000fe200000418f4 */
[----:B------:R-:W-:Y:S02]  /*179b0*/  IMAD.MOV.U32 R244, RZ, RZ, R225 ;  /* 0x000000fffff47224 */ /* 0x000fe400078e00e1 */
[----:B------:R-:W-:-:S05]  /*179c0*/  IMAD.MOV.U32 R245, RZ, RZ, R226 ;  /* 0x000000fffff57224 */ /* 0x000fca00078e00e2 */
[----:B-1----:R-:W-:Y:S01]  /*179d0*/  HMMA.16816.F32.BF16 R48, R4, R12, R48 ;  /* 0x0000000c0430723c */ /* 0x002fe20000041830 */
[----:B------:R-:W-:Y:S02]  /*179e0*/  IMAD.MOV.U32 R225, RZ, RZ, R103 ;  /* 0x000000ffffe17224 */ /* 0x000fe400078e0067 */
[----:B------:R-:W-:-:S05]  /*179f0*/  IMAD.MOV.U32 R226, RZ, RZ, R101 ;  /* 0x000000ffffe27224 */ /* 0x000fca00078e0065 */
[----:B------:R-:W-:Y:S01]  /*17a00*/  HMMA.16816.F32.BF16 R40, R4, R14, R40 ;  /* 0x0000000e0428723c */ /* 0x000fe20000041828 */
[----:B------:R-:W-:Y:S01]  /*17a10*/  PRMT R4, R32, 0x7773, RZ ;  /* 0x0000777320047816 */ /* 0x000fe200000000ff */
[----:B------:R-:W-:Y:S02]  /*17a20*/  IMAD.MOV.U32 R5, RZ, RZ, R32 ;  /* 0x000000ffff057224 */ /* 0x000fe400078e0020 */
[----:B------:R-:W-:Y:S01]  /*17a30*/  IMAD.MOV.U32 R242, RZ, RZ, R98 ;  /* 0x000000fffff27224 */ /* 0x000fe200078e0062 */
[----:B------:R-:W-:Y:S01]  /*17a40*/  PRMT R29, R3, 0x5410, R4 ;  /* 0x00005410031d7816 */ /* 0x000fe20000000004 */
[----:B------:R-:W-:Y:S02]  /*17a50*/  IMAD.MOV.U32 R243, RZ, RZ, R99 ;  /* 0x000000fffff37224 */ /* 0x000fe400078e0063 */
[----:B------:R-:W-:Y:S01]  /*17a60*/  IMAD.MOV.U32 R241, RZ, RZ, R96 ;  /* 0x000000fffff17224 */ /* 0x000fe200078e0060 */
[----:B------:R-:W-:Y:S01]  /*17a70*/  HMMA.16816.F32.BF16 R108, R8, R20, R108 ;  /* 0x00000014086c723c */ /* 0x000fe2000004186c */
[----:B------:R-:W-:-:S02]  /*17a80*/  IMAD.MOV.U32 R240, RZ, RZ, R97 ;  /* 0x000000fffff07224 */ /* 0x000fc400078e0061 */
[----:B------:R-:W-:Y:S02]  /*17a90*/  IMAD.MOV.U32 R247, RZ, RZ, R86 ;  /* 0x000000fffff77224 */ /* 0x000fe400078e0056 */
[----:B------:R-:W-:Y:S01]  /*17aa0*/  IMAD.MOV.U32 R246, RZ, RZ, R87 ;  /* 0x000000fffff67224 */ /* 0x000fe200078e0057 */
[----:B------:R-:W-:Y:S02]  /*17ab0*/  LOP3.LUT R5, R5, 0xff, RZ, 0xc0, !PT ;  /* 0x000000ff05057812 */ /* 0x000fe400078ec0ff */
[----:B------:R-:W-:Y:S01]  /*17ac0*/  HMMA.16816.F32.BF16 R84, R8, R22, R124 ;  /* 0x000000160854723c */ /* 0x000fe2000004187c */
[C---:B------:R-:W-:Y:S01]  /*17ad0*/  LOP3.LUT R4, R33.reuse, 0xffff, RZ, 0xc0, !PT ;  /* 0x0000ffff21047812 */ /* 0x040fe200078ec0ff */
[----:B------:R-:W1:Y:S01]  /*17ae0*/  LDSM.16.MT88.4 R20, [R58+0x6800] ;  /* 0x006800003a14783b */ /* 0x000e620000004200 */
[----:B------:R-:W-:-:S05]  /*17af0*/  LOP3.LUT R6, R33, 0xff, RZ, 0xc0, !PT ;  /* 0x000000ff21067812 */ /* 0x000fca00078ec0ff */
[----:B------:R-:W-:Y:S01]  /*17b00*/  HMMA.16816.F32.BF16 R96, R8, R16, R120 ;  /* 0x000000100860723c */ /* 0x000fe20000041878 */
[----:B------:R-:W-:-:S07]  /*17b10*/  SHF.R.U32.HI R4, RZ, 0x8, R4 ;  /* 0x00000008ff047819 */ /* 0x000fce0000011604 */
[C---:B------:R-:W-:Y:S08]  /*17b20*/  HMMA.16816.F32.BF16 R104, R8.reuse, R18, R128 ;  /* 0x000000120868723c */ /* 0x040ff00000041880 */
[C---:B------:R-:W-:Y:S08]  /*17b30*/  HMMA.16816.F32.BF16 R112, R8.reuse, R12, R112 ;  /* 0x0000000c0870723c */ /* 0x040ff00000041870 */
[----:B------:R-:W-:Y:S01]  /*17b40*/  HMMA.16816.F32.BF16 R100, R8, R14, R232 ;  /* 0x0000000e0864723c */ /* 0x000fe200000418e8 */
[----:B------:R-:W-:Y:S01]  /*17b50*/  PRMT R8, R32, 0x7771, RZ ;  /* 0x0000777120087816 */ /* 0x000fe200000000ff */
[----:B------:R-:W2:Y:S03]  /*17b60*/  LDSM.16.MT88.4 R16, [R46+0x6800] ;  /* 0x006800002e10783b */ /* 0x000ea60000004200 */
[----:B------:R-:W-:Y:S01]  /*17b70*/  PRMT R8, R5, 0x5410, R8 ;  /* 0x0000541005087816 */ /* 0x000fe20000000008 */
[----:B------:R-:W3:Y:S01]  /*17b80*/  LDSM.16.MT88.4 R12, [R27+0x800] ;  /* 0x000800001b0c783b */ /* 0x000ee20000004200 */
[----:B------:R-:W-:-:S03]  /*17b90*/  PRMT R4, R6, 0x5410, R4 ;  /* 0x0000541006047816 */ /* 0x000fc60000000004 */
[----:B------:R-:W-:Y:S02]  /*17ba0*/  HSET2.LE.AND R6, R8, R2, PT ;  /* 0x0000000208067233 */ /* 0x000fe40003803000 */
[----:B------:R-:W4:Y:S01]  /*17bb0*/  LDSM.16.MT88.4 R8, [R47+0x800] ;  /* 0x000800002f08783b */ /* 0x000f220000004200 */
[----:B------:R-:W-:Y:S02]  /*17bc0*/  PRMT R3, R33, 0x7632, R3 ;  /* 0x0000763221037816 */ /* 0x000fe40000000003 */
[----:B------:R-:W-:Y:S02]  /*17bd0*/  SHF.R.U32.HI R7, RZ, 0x18, R33 ;  /* 0x00000018ff077819 */ /* 0x000fe40000011621 */
[----:B------:R-:W-:-:S04]  /*17be0*/  LOP3.LUT R3, R3, 0xff, RZ, 0xc0, !PT ;  /* 0x000000ff03037812 */ /* 0x000fc800078ec0ff */
[----:B------:R-:W-:Y:S02]  /*17bf0*/  PRMT R5, R3, 0x5410, R7 ;  /* 0x0000541003057816 */ /* 0x000fe40000000007 */
[----:B------:R-:W-:-:S05]  /*17c00*/  HSET2.LE.AND R3, R4, R2, PT ;  /* 0x0000000204037233 */ /* 0x000fca0003803000 */
[----:B------:R-:W-:Y:S02]  /*17c10*/  LOP3.LUT R4, R119, R3, RZ, 0xc0, !PT ;  /* 0x0000000377047212 */ /* 0x000fe400078ec0ff */
[----:B------:R-:W-:Y:S02]  /*17c20*/  LOP3.LUT R3, R29, 0xff00ff, RZ, 0xc0, !PT ;  /* 0x00ff00ff1d037812 */ /* 0x000fe400078ec0ff */
[----:B------:R-:W-:-:S03]  /*17c30*/  HSET2.LE.AND R5, R5, R2, PT ;  /* 0x0000000205057233 */ /* 0x000fc60003803000 */
[----:B------:R-:W-:Y:S02]  /*17c40*/  HSET2.LE.AND R3, R3, R2, PT ;  /* 0x0000000203037233 */ /* 0x000fe40003803000 */
[----:B------:R-:W-:Y:S02]  /*17c50*/  LOP3.LUT R5, R117, R5, RZ, 0xc0, !PT ;  /* 0x0000000575057212 */ /* 0x000fe400078ec0ff */
[----:B------:R-:W-:Y:S02]  /*17c60*/  LOP3.LUT R6, R116, R6, RZ, 0xc0, !PT ;  /* 0x0000000674067212 */ /* 0x000fe400078ec0ff */
[----:B------:R-:W-:Y:S02]  /*17c70*/  LOP3.LUT R7, R118, R3, RZ, 0xc0, !PT ;  /* 0x0000000376077212 */ /* 0x000fe400078ec0ff */
[----:B------:R-:W-:Y:S01]  /*17c80*/  LOP3.LUT R3, R34, 0xffff, RZ, 0xc0, !PT ;  /* 0x0000ffff22037812 */ /* 0x000fe200078ec0ff */
[----:B------:R-:W-:Y:S02]  /*17c90*/  IMAD.MOV.U32 R237, RZ, RZ, R136 ;  /* 0x000000ffffed7224 */ /* 0x000fe400078e0088 */
[----:B------:R-:W-:-:S02]  /*17ca0*/  IMAD.MOV.U32 R238, RZ, RZ, R137 ;  /* 0x000000ffffee7224 */ /* 0x000fc400078e0089 */
[----:B------:R-:W-:Y:S01]  /*17cb0*/  IMAD.MOV.U32 R239, RZ, RZ, R138 ;  /* 0x000000ffffef7224 */ /* 0x000fe200078e008a */
[C---:B-1----:R-:W-:Y:S01]  /*17cc0*/  HMMA.16816.F32.BF16 R80, R4.reuse, R20, R80 ;  /* 0x000000140450723c */ /* 0x042fe20000041850 */
[----:B------:R-:W-:Y:S02]  /*17cd0*/  IMAD.MOV.U32 R228, RZ, RZ, R139 ;  /* 0x000000ffffe47224 */ /* 0x000fe400078e008b */
[----:B------:R-:W-:Y:S02]  /*17ce0*/  IMAD.MOV.U32 R229, RZ, RZ, R192 ;  /* 0x000000ffffe57224 */ /* 0x000fe400078e00c0 */
[----:B------:R-:W-:Y:S02]  /*17cf0*/  IMAD.MOV.U32 R230, RZ, RZ, R193 ;  /* 0x000000ffffe67224 */ /* 0x000fe400078e00c1 */
[----:B------:R-:W-:Y:S01]  /*17d00*/  IMAD.MOV.U32 R235, RZ, RZ, R195 ;  /* 0x000000ffffeb7224 */ /* 0x000fe200078e00c3 */
[----:B------:R-:W-:Y:S01]  /*17d10*/  HMMA.16816.F32.BF16 R120, R4, R22, R76 ;  /* 0x000000160478723c */ /* 0x000fe2000004184c */
[----:B------:R-:W-:Y:S01]  /*17d20*/  IMAD.MOV.U32 R234, RZ, RZ, R194 ;  /* 0x000000ffffea7224 */ /* 0x000fe200078e00c2 */
[----:B------:R-:W-:-:S06]  /*17d30*/  SHF.R.U32.HI R3, RZ, 0x8, R3 ;  /* 0x00000008ff037819 */ /* 0x000fcc0000011603 */
[C---:B--2---:R-:W-:Y:S08]  /*17d40*/  HMMA.16816.F32.BF16 R116, R4.reuse, R16, R72 ;  /* 0x000000100474723c */ /* 0x044ff00000041848 */
[C---:B------:R-:W-:Y:S08]  /*17d50*/  HMMA.16816.F32.BF16 R124, R4.reuse, R18, R64 ;  /* 0x00000012047c723c */ /* 0x040ff00000041840 */
[C---:B---3--:R-:W-:Y:S08]  /*17d60*/  HMMA.16816.F32.BF16 R128, R4.reuse, R12, R60 ;  /* 0x0000000c0480723c */ /* 0x048ff0000004183c */
[C---:B------:R-:W-:Y:S08]  /*17d70*/  HMMA.16816.F32.BF16 R132, R4.reuse, R14, R52 ;  /* 0x0000000e0484723c */ /* 0x040ff00000041834 */
[C---:B----4-:R-:W-:Y:S08]  /*17d80*/  HMMA.16816.F32.BF16 R136, R4.reuse, R8, R48 ;  /* 0x000000080488723c */ /* 0x050ff00000041830 */
[----:B------:R-:W-:Y:S01]  /*17d90*/  HMMA.16816.F32.BF16 R192, R4, R10, R40 ;  /* 0x0000000a04c0723c */ /* 0x000fe20000041828 */
[----:B------:R-:W-:Y:S01]  /*17da0*/  LOP3.LUT R4, R34, 0xff, RZ, 0xc0, !PT ;  /* 0x000000ff22047812 */ /* 0x000fe200078ec0ff */
[----:B------:R-:W1:Y:S03]  /*17db0*/  LDSM.16.MT88.4 R40, [R58+0x7000] ;  /* 0x007000003a28783b */ /* 0x000e660000004200 */
[----:B------:R-:W-:-:S02]  /*17dc0*/  PRMT R5, R4, 0x5410, R3 ;  /* 0x0000541004057816 */ /* 0x000fc40000000003 */
[----:B------:R-:W-:Y:S02]  /*17dd0*/  PRMT R3, R34, 0x7632, R3 ;  /* 0x0000763222037816 */ /* 0x000fe40000000003 */
[----:B------:R-:W-:Y:S02]  /*17de0*/  SHF.R.U32.HI R7, RZ, 0x18, R34 ;  /* 0x00000018ff077819 */ /* 0x000fe40000011622 */
[----:B------:R-:W-:Y:S02]  /*17df0*/  LOP3.LUT R4, R3, 0xff, RZ, 0xc0, !PT ;  /* 0x000000ff03047812 */ /* 0x000fe400078ec0ff */
[----:B------:R-:W-:Y:S02]  /*17e00*/  LOP3.LUT R6, R35, 0xff, RZ, 0xc0, !PT ;  /* 0x000000ff23067812 */ /* 0x000fe400078ec0ff */
[----:B------:R-:W-:Y:S01]  /*17e10*/  HSET2.LE.AND R3, R5, R2, PT ;  /* 0x0000000205037233 */ /* 0x000fe20003803000 */
[----:B------:R-:W2:Y:S01]  /*17e20*/  LDSM.16.MT88.4 R32, [R46+0x7000] ;  /* 0x007000002e20783b */ /* 0x000ea20000004200 */
        /* <DEDUP_REMOVED lines=9> */
[----:B------:R-:W-:Y:S01]  /*17ec0*/  LOP3.LUT R7, R146, R7, RZ, 0xc0, !PT ;  /* 0x0000000792077212 */ /* 0x000fe200078ec0ff */
[----:B------:R-:W-:-:S06]  /*17ed0*/  IMAD.MOV.U32 R3, RZ, RZ, R26 ;  /* 0x000000ffff037224 */ /* 0x000fcc00078e001a */
[C---:B------:R-:W-:Y:S08]  /*17ee0*/  HMMA.16816.F32.BF16 R72, R4.reuse, R20, R92 ;  /* 0x000000140448723c */ /* 0x040ff0000004185c */
[C---:B------:R-:W-:Y:S01]  /*17ef0*/  HMMA.16816.F32.BF16 R64, R4.reuse, R22, R88 ;  /* 0x000000160440723c */ /* 0x040fe20000041858 */
[----:B------:R-:W-:Y:S07]  /*17f00*/  LDSM.16.MT88.4 R20, [R47+0x1000] ;  /* 0x001000002f14783b */ /* 0x000fee0000004200 */
[C---:B------:R-:W-:Y:S08]  /*17f10*/  HMMA.16816.F32.BF16 R60, R4.reuse, R16, R108 ;  /* 0x00000010043c723c */ /* 0x040ff0000004186c */
[C---:B------:R-:W-:Y:S08]  /*17f20*/  HMMA.16816.F32.BF16 R48, R4.reuse, R18, R84 ;  /* 0x000000120430723c */ /* 0x040ff00000041854 */
[C---:B------:R-:W-:Y:S08]  /*17f30*/  HMMA.16816.F32.BF16 R52, R4.reuse, R12, R96 ;  /* 0x0000000c0434723c */ /* 0x040ff00000041860 */
[C---:B------:R-:W-:Y:S01]  /*17f40*/  HMMA.16816.F32.BF16 R76, R4.reuse, R14, R104 ;  /* 0x0000000e044c723c */ /* 0x040fe20000041868 */
[----:B------:R-:W3:Y:S07]  /*17f50*/  LDSM.16.MT88.4 R12, [R27+0x1000] ;  /* 0x001000001b0c783b */ /* 0x000eee0000004200 */
[----:B------:R-:W-:Y:S01]  /*17f60*/  HMMA.16816.F32.BF16 R112, R4, R8, R112 ;  /* 0x000000080470723c */ /* 0x000fe20000041870 */
[----:B------:R-:W-:-:S07]  /*17f70*/  LOP3.LUT R9, R28, 0xff, RZ, 0xc0, !PT ;  /* 0x000000ff1c097812 */ /* 0x000fce00078ec0ff */
[----:B------:R-:W-:Y:S01]  /*17f80*/  HMMA.16816.F32.BF16 R100, R4, R10, R100 ;  /* 0x0000000a0464723c */ /* 0x000fe20000041864 */
[C---:B------:R-:W-:Y:S02]  /*17f90*/  LOP3.LUT R4, R28.reuse, 0xffff, RZ, 0xc0, !PT ;  /* 0x0000ffff1c047812 */ /* 0x040fe400078ec0ff */
[----:B------:R-:W-:Y:S02]  /*17fa0*/  LOP3.LUT R7, R3, 0xff, RZ, 0xc0, !PT ;  /* 0x000000ff03077812 */ /* 0x000fe400078ec0ff */
[----:B------:R-:W-:Y:S02]  /*17fb0*/  PRMT R3, R28, 0x7632, R3 ;  /* 0x000076321c037816 */ /* 0x000fe40000000003 */
[----:B------:R-:W-:Y:S02]  /*17fc0*/  SHF.R.U32.HI R4, RZ, 0x8, R4 ;  /* 0x00000008ff047819 */ /* 0x000fe40000011604 */
[C---:B------:R-:W-:Y:S02]  /*17fd0*/  PRMT R5, R26.reuse, 0x7773, RZ ;  /* 0x000077731a057816 */ /* 0x040fe400000000ff */
[----:B------:R-:W-:-:S02]  /*17fe0*/  PRMT R6, R26, 0x7772, RZ ;  /* 0x000077721a067816 */ /* 0x000fc400000000ff */
[----:B------:R-:W-:Y:S02]  /*17ff0*/  SHF.R.U32.HI R10, RZ, 0x18, R28 ;  /* 0x00000018ff0a7819 */ /* 0x000fe4000001161c */
[----:B------:R-:W-:Y:S02]  /*18000*/  LOP3.LUT R3, R3, 0xff, RZ, 0xc0, !PT ;  /* 0x000000ff03037812 */ /* 0x000fe400078ec0ff */
[----:B------:R-:W-:Y:S02]  /*18010*/  PRMT R4, R9, 0x5410, R4 ;  /* 0x0000541009047816 */ /* 0x000fe40000000004 */
[----:B------:R-:W-:Y:S02]  /*18020*/  PRMT R8, R26, 0x7771, RZ ;  /* 0x000077711a087816 */ /* 0x000fe400000000ff */
[----:B------:R-:W-:Y:S02]  /*18030*/  PRMT R6, R6, 0x5410, R5 ;  /* 0x0000541006067816 */ /* 0x000fe40000000005 */
[----:B------:R-:W-:-:S02]  /*18040*/  PRMT R5, R3, 0x5410, R10 ;  /* 0x0000541003057816 */ /* 0x000fc4000000000a */
[----:B------:R-:W-:Y:S02]  /*18050*/  PRMT R8, R7, 0x5410, R8 ;  /* 0x0000541007087816 */ /* 0x000fe40000000008 */
[--C-:B------:R-:W-:Y:S02]  /*18060*/  HSET2.LE.AND R3, R4, R2.reuse, PT ;  /* 0x0000000204037233 */ /* 0x100fe40003803000 */
[----:B------:R-:W-:Y:S02]  /*18070*/  LOP3.LUT R7, R6, 0xff00ff, RZ, 0xc0, !PT ;  /* 0x00ff00ff06077812 */ /* 0x000fe400078ec0ff */
[----:B------:R-:W-:Y:S02]  /*18080*/  HSET2.LE.AND R6, R8, R2, PT ;  /* 0x0000000208067233 */ /* 0x000fe40003803000 */
[----:B------:R-:W-:Y:S02]  /*18090*/  LOP3.LUT R4, R217, R3, RZ, 0xc0, !PT ;  /* 0x00000003d9047212 */ /* 0x000fe400078ec0ff */
[----:B------:R-:W-:-:S02]  /*180a0*/  PRMT R8, R38, 0x7773, RZ ;  /* 0x0000777326087816 */ /* 0x000fc400000000ff */
[----:B------:R-:W-:-:S04]  /*180b0*/  PRMT R3, R38, 0x7772, RZ ;  /* 0x0000777226037816 */ /* 0x000fc800000000ff */
[----:B------:R-:W-:Y:S02]  /*180c0*/  PRMT R17, R3, 0x5410, R8 ;  /* 0x0000541003117816 */ /* 0x000fe40000000008 */
[C---:B------:R-:W-:Y:S02]  /*180d0*/  LOP3.LUT R3, R39.reuse, 0xffff, RZ, 0xc0, !PT ;  /* 0x0000ffff27037812 */ /* 0x040fe400078ec0ff */
[----:B------:R-:W-:Y:S02]  /*180e0*/  LOP3.LUT R8, R39, 0xff, RZ, 0xc0, !PT ;  /* 0x000000ff27087812 */ /* 0x000fe400078ec0ff */
[----:B------:R-:W-:Y:S01]  /*180f0*/  SHF.R.U32.HI R3, RZ, 0x8, R3 ;  /* 0x00000008ff037819 */ /* 0x000fe20000011603 */
[----:B------:R-:W-:-:S03]  /*18100*/  IMAD.MOV.U32 R10, RZ, RZ, R38 ;  /* 0x000000ffff0a7224 */ /* 0x000fc600078e0026 */
[--C-:B------:R-:W-:Y:S02]  /*18110*/  PRMT R9, R8, 0x5410, R3.reuse ;  /* 0x0000541008097816 */ /* 0x100fe40000000003 */
[----:B------:R-:W-:Y:S02]  /*18120*/  PRMT R3, R39, 0x7632, R3 ;  /* 0x0000763227037816 */ /* 0x000fe40000000003 */
[----:B------:R-:W-:Y:S02]  /*18130*/  SHF.R.U32.HI R11, RZ, 0x18, R39 ;  /* 0x00000018ff0b7819 */ /* 0x000fe40000011627 */
[----:B------:R-:W-:Y:S02]  /*18140*/  LOP3.LUT R8, R3, 0xff, RZ, 0xc0, !PT ;  /* 0x000000ff03087812 */ /* 0x000fe400078ec0ff */
[----:B------:R-:W-:Y:S02]  /*18150*/  PRMT R16, R38, 0x7771, RZ ;  /* 0x0000777126107816 */ /* 0x000fe400000000ff */
[----:B------:R-:W-:-:S02]  /*18160*/  LOP3.LUT R10, R10, 0xff, RZ, 0xc0, !PT ;  /* 0x000000ff0a0a7812 */ /* 0x000fc400078ec0ff */
[--C-:B------:R-:W-:Y:S02]  /*18170*/  HSET2.LE.AND R3, R9, R2.reuse, PT ;  /* 0x0000000209037233 */ /* 0x100fe40003803000 */
[----:B------:R-:W-:Y:S02]  /*18180*/  PRMT R9, R8, 0x5410, R11 ;  /* 0x0000541008097816 */ /* 0x000fe4000000000b */
[----:B------:R-:W-:Y:S02]  /*18190*/  PRMT R10, R10, 0x5410, R16 ;  /* 0x000054100a0a7816 */ /* 0x000fe40000000010 */
[----:B------:R-:W-:Y:S02]  /*181a0*/  LOP3.LUT R11, R17, 0xff00ff, RZ, 0xc0, !PT ;  /* 0x00ff00ff110b7812 */ /* 0x000fe400078ec0ff */
[--C-:B------:R-:W-:Y:S01]  /*181b0*/  HSET2.LE.AND R5, R5, R2.reuse, PT ;  /* 0x0000000205057233 */ /* 0x100fe20003803000 */
[----:B------:R-:W-:Y:S01]  /*181c0*/  STG.E.U16 desc[UR28][R242.64+-0xf0], R203 ;  /* 0xffff10cbf2007986 */ /* 0x000fe2000c10151c */
[----:B------:R-:W-:-:S02]  /*181d0*/  HSET2.LE.AND R7, R7, R2, PT ;  /* 0x0000000207077233 */ /* 0x000fc40003803000 */
[----:B------:R-:W-:Y:S01]  /*181e0*/  LOP3.LUT R8, R244, R3, RZ, 0xc0, !PT ;  /* 0x00000003f4087212 */ /* 0x000fe200078ec0ff */
[----:B------:R-:W-:Y:S01]  /*181f0*/  LDSM.16.MT88.4 R16, [R47+0x1800] ;  /* 0x001800002f10783b */ /* 0x000fe20000004200 */
[--C-:B------:R-:W-:Y:S02]  /*18200*/  HSET2.LE.AND R3, R9, R2.reuse, PT ;  /* 0x0000000209037233 */ /* 0x100fe40003803000 */
[--C-:B------:R-:W-:Y:S02]  /*18210*/  HSET2.LE.AND R10, R10, R2.reuse, PT ;  /* 0x000000020a0a7233 */ /* 0x100fe40003803000 */
[----:B------:R-:W-:Y:S02]  /*18220*/  HSET2.LE.AND R11, R11, R2, PT ;  /* 0x000000020b0b7233 */ /* 0x000fe40003803000 */
[----:B------:R-:W-:Y:S02]  /*18230*/  LOP3.LUT R5, R216, R5, RZ, 0xc0, !PT ;  /* 0x00000005d8057212 */ /* 0x000fe400078ec0ff */
[----:B------:R-:W-:-:S02]  /*18240*/  LOP3.LUT R6, R213, R6, RZ, 0xc0, !PT ;  /* 0x00000006d5067212 */ /* 0x000fc400078ec0ff */
[----:B------:R-:W-:Y:S02]  /*18250*/  LOP3.LUT R7, R212, R7, RZ, 0xc0, !PT ;  /* 0x00000007d4077212 */ /* 0x000fe400078ec0ff */
[----:B------:R-:W-:Y:S02]  /*18260*/  LOP3.LUT R9, R245, R3, RZ, 0xc0, !PT ;  /* 0x00000003f5097212 */ /* 0x000fe400078ec0ff */
[----:B------:R-:W-:Y:S02]  /*18270*/  LOP3.LUT R10, R251, R10, RZ, 0xc0, !PT ;  /* 0x0000000afb0a7212 */ /* 0x000fe400078ec0ff */
[----:B------:R-:W-:Y:S01]  /*18280*/  LOP3.LUT R11, R250, R11, RZ, 0xc0, !PT ;  /* 0x0000000bfa0b7212 */ /* 0x000fe200078ec0ff */
[----:B-1----:R-:W-:Y:S01]  /*18290*/  HMMA.16816.F32.BF16 R108, R4, R40, R80 ;  /* 0x00000028046c723c */ /* 0x002fe20000041850 */
[----:B------:R-:W-:-:S07]  /*182a0*/  IMAD.MOV.U32 R3, RZ, RZ, R30 ;  /* 0x000000ffff037224 */ /* 0x000fce00078e001e */
[----:B------:R-:W-:Y:S01]  /*182b0*/  HMMA.16816.F32.BF16 R104, R4, R42, R120 ;  /* 0x0000002a0468723c */ /* 0x000fe20000041878 */
[----:B------:R-:W-:-:S07]  /*182c0*/  LOP3.LUT R3, R3, 0xff, RZ, 0xc0, !PT ;  /* 0x000000ff03037812 */ /* 0x000fce00078ec0ff */
[C---:B--2---:R-:W-:Y:S01]  /*182d0*/  HMMA.16816.F32.BF16 R96, R4.reuse, R32, R116 ;  /* 0x000000200460723c */ /* 0x044fe20000041874 */
[----:B------:R1:W-:Y:S04]  /*182e0*/  STG.E.U16 desc[UR28][R242.64+-0xee], R202 ;  /* 0xffff12caf2007986 */ /* 0x0003e8000c10151c */
[----:B------:R-:W-:Y:S03]  /*182f0*/  LDSM.16.MT88.4 R116, [R27+0x1800] ;  /* 0x001800001b74783b */ /* 0x000fe60000004200 */
[C---:B------:R-:W-:Y:S08]  /*18300*/  HMMA.16816.F32.BF16 R92, R4.reuse, R34, R124 ;  /* 0x00000022045c723c */ /* 0x040ff0000004187c */
[C---:B---3--:R-:W-:Y:S08]  /*18310*/  HMMA.16816.F32.BF16 R88, R4.reuse, R12, R128 ;  /* 0x0000000c0458723c */ /* 0x048ff00000041880 */
[C---:B------:R-:W-:Y:S01]  /*18320*/  HMMA.16816.F32.BF16 R84, R4.reuse, R14, R132 ;  /* 0x0000000e0454723c */ /* 0x040fe20000041884 */
[----:B-1----:R-:W1:Y:S07]  /*18330*/  LDC R243, c[0x0][0x448] ;  /* 0x00011200fff37b82 */ /* 0x002e6e0000000800 */
[C---:B------:R-:W-:Y:S08]  /*18340*/  HMMA.16816.F32.BF16 R80, R4.reuse, R20, R136 ;  /* 0x000000140450723c */ /* 0x040ff00000041888 */
[----:B------:R-:W-:Y:S01]  /*18350*/  HMMA.16816.F32.BF16 R120, R4, R22, R192 ;  /* 0x000000160478723c */ /* 0x000fe200000418c0 */
[----:B------:R-:W-:-:S07]  /*18360*/  LOP3.LUT R4, R31, 0xffff, RZ, 0xc0, !PT ;  /* 0x0000ffff1f047812 */ /* 0x000fce00078ec0ff */
[----:B------:R-:W-:Y:S01]  /*18370*/  HMMA.16816.F32.BF16 R52, R8, R12, R52 ;  /* 0x0000000c0834723c */ /* 0x000fe20000041834 */
[----:B------:R-:W-:-:S07]  /*18380*/  PRMT R12, R30, 0x7773, RZ ;  /* 0x000077731e0c7816 */ /* 0x000fce00000000ff */
[----:B------:R-:W-:Y:S01]  /*18390*/  HMMA.16816.F32.BF16 R60, R8, R32, R60 ;  /* 0x00000020083c723c */ /* 0x000fe2000004183c */
[----:B------:R-:W-:-:S07]  /*183a0*/  PRMT R7, R30, 0x7772, RZ ;  /* 0x000077721e077816 */ /* 0x000fce00000000ff */
[----:B------:R-:W-:Y:S01]  /*183b0*/  HMMA.16816.F32.BF16 R48, R8, R34, R48 ;  /* 0x000000220830723c */ /* 0x000fe20000041830 */
[----:B------:R-:W-:-:S07]  /*183c0*/  PRMT R13, R30, 0x7771, RZ ;  /* 0x000077711e0d7816 */ /* 0x000fce00000000ff */
[----:B------:R-:W-:Y:S01]  /*183d0*/  HMMA.16816.F32.BF16 R112, R8, R20, R112 ;  /* 0x000000140870723c */ /* 0x000fe20000041870 */
[----:B------:R-:W-:-:S07]  /*183e0*/  LOP3.LUT R5, R31, 0xff, RZ, 0xc0, !PT ;  /* 0x000000ff1f057812 */ /* 0x000fce00078ec0ff */
[----:B------:R-:W-:Y:S01]  /*183f0*/  HMMA.16816.F32.BF16 R72, R8, R40, R72 ;  /* 0x000000280848723c */ /* 0x000fe20000041848 */
[----:B------:R-:W-:-:S07]  /*18400*/  SHF.R.U32.HI R4, RZ, 0x8, R4 ;  /* 0x00000008ff047819 */ /* 0x000fce0000011604 */
[----:B------:R-:W-:Y:S01]  /*18410*/  HMMA.16816.F32.BF16 R64, R8, R42, R64 ;  /* 0x0000002a0840723c */ /* 0x000fe20000041840 */
[----:B------:R-:W-:Y:S01]  /*18420*/  SHF.R.U32.HI R6, RZ, 0x10, R31 ;  /* 0x00000010ff067819 */ /* 0x000fe2000001161f */
[----:B------:R-:W-:Y:S01]  /*18430*/  STG.E.U16 desc[UR28][R24.64+-0xf0], R201 ;  /* 0xffff10c918007986 */ /* 0x000fe2000c10151c */
[----:B------:R-:W-:Y:S02]  /*18440*/  PRMT R7, R7, 0x5410, R12 ;  /* 0x0000541007077816 */ /* 0x000fe4000000000c */
[----:B------:R-:W-:Y:S01]  /*18450*/  PRMT R12, R3, 0x5410, R13 ;  /* 0x00005410030c7816 */ /* 0x000fe2000000000d */
[----:B------:R-:W-:Y:S01]  /*18460*/  STG.E.U16 desc[UR28][R24.64+-0xee], R200 ;  /* 0xffff12c818007986 */ /* 0x000fe2000c10151c */
[----:B------:R-:W-:Y:S02]  /*18470*/  PRMT R3, R5, 0x5410, R4 ;  /* 0x0000541005037816 */ /* 0x000fe40000000004 */
[----:B------:R-:W-:Y:S01]  /*18480*/  LOP3.LUT R6, R6, 0xff, RZ, 0xc0, !PT ;  /* 0x000000ff06067812 */ /* 0x000fe200078ec0ff */
[----:B------:R-:W2:Y:S02]  /*18490*/  LDSM.16.MT88.4 R132, [R58+0x7800] ;  /* 0x007800003a84783b */ /* 0x000ea40000004200 */
[----:B------:R-:W-:-:S02]  /*184a0*/  HSET2.LE.AND R3, R3, R2, PT ;  /* 0x0000000203037233 */ /* 0x000fc40003803000 */
[----:B------:R-:W-:Y:S01]  /*184b0*/  PRMT R4, R6, 0x5410, R196 ;  /* 0x0000541006047816 */ /* 0x000fe200000000c4 */
[----:B------:R-:W3:Y:S01]  /*184c0*/  LDSM.16.MT88.4 R124, [R46+0x7800] ;  /* 0x007800002e7c783b */ /* 0x000ee20000004200 */
[----:B------:R-:W-:Y:S01]  /*184d0*/  LOP3.LUT R6, R7, 0xff00ff, RZ, 0xc0, !PT ;  /* 0x00ff00ff07067812 */ /* 0x000fe200078ec0ff */
[----:B------:R-:W-:Y:S01]  /*184e0*/  HMMA.16816.F32.BF16 R32, R8, R14, R76 ;  /* 0x0000000e0820723c */ /* 0x000fe2000004184c */
[----:B------:R-:W-:Y:S01]  /*184f0*/  LOP3.LUT R76, R221, R3, RZ, 0xc0, !PT ;  /* 0x00000003dd4c7212 */ /* 0x000fe200078ec0ff */
[----:B------:R-:W-:Y:S01]  /*18500*/  IMAD.MOV.U32 R3, RZ, RZ, R44 ;  /* 0x000000ffff037224 */ /* 0x000fe200078e002c */
[--C-:B------:R-:W-:Y:S02]  /*18510*/  HSET2.LE.AND R4, R4, R2.reuse, PT ;  /* 0x0000000204047233 */ /* 0x100fe40003803000 */
[--C-:B------:R-:W-:Y:S02]  /*18520*/  HSET2.LE.AND R5, R12, R2.reuse, PT ;  /* 0x000000020c057233 */ /* 0x100fe40003803000 */
[----:B------:R-:W-:-:S02]  /*18530*/  HSET2.LE.AND R6, R6, R2, PT ;  /* 0x0000000206067233 */ /* 0x000fc40003803000 */
[----:B------:R-:W-:Y:S02]  /*18540*/  LOP3.LUT R77, R218, R4, RZ, 0xc0, !PT ;  /* 0x00000004da4d7212 */ /* 0x000fe400078ec0ff */
[----:B------:R-:W-:Y:S02]  /*18550*/  LOP3.LUT R7, R3, 0xff, RZ, 0xc0, !PT ;  /* 0x000000ff03077812 */ /* 0x000fe400078ec0ff */
[----:B------:R-:W-:Y:S02]  /*18560*/  LOP3.LUT R4, R45, 0xffff, RZ, 0xc0, !PT ;  /* 0x0000ffff2d047812 */ /* 0x000fe400078ec0ff */
[----:B------:R-:W-:Y:S02]  /*18570*/  LOP3.LUT R78, R220, R5, RZ, 0xc0, !PT ;  /* 0x00000005dc4e7212 */ /* 0x000fe400078ec0ff */
[----:B------:R-:W-:Y:S02]  /*18580*/  LOP3.LUT R79, R219, R6, RZ, 0xc0, !PT ;  /* 0x00000006db4f7212 */ /* 0x000fe400078ec0ff */
[----:B------:R-:W-:Y:S01]  /*18590*/  PRMT R3, R45, 0x7632, R3 ;  /* 0x000076322d037816 */ /* 0x000fe20000000003 */
[----:B------:R-:W-:Y:S01]  /*185a0*/  HMMA.16816.F32.BF16 R20, R8, R22, R100 ;  /* 0x000000160814723c */ /* 0x000fe20000041864 */
[----:B------:R-:W-:-:S02]  /*185b0*/  PRMT R6, R44, 0x7773, RZ ;  /* 0x000077732c067816 */ /* 0x000fc400000000ff */
[C---:B------:R-:W-:Y:S02]  /*185c0*/  PRMT R5, R44.reuse, 0x7772, RZ ;  /* 0x000077722c057816 */ /* 0x040fe400000000ff */
[----:B------:R-:W-:Y:S02]  /*185d0*/  LOP3.LUT R8, R45, 0xff, RZ, 0xc0, !PT ;  /* 0x000000ff2d087812 */ /* 0x000fe400078ec0ff */
[----:B------:R-:W-:Y:S02]  /*185e0*/  SHF.R.U32.HI R4, RZ, 0x8, R4 ;  /* 0x00000008ff047819 */ /* 0x000fe40000011604 */
[----:B------:R-:W-:Y:S02]  /*185f0*/  PRMT R9, R44, 0x7771, RZ ;  /* 0x000077712c097816 */ /* 0x000fe400000000ff */
[----:B------:R-:W-:Y:S02]  /*18600*/  SHF.R.U32.HI R10, RZ, 0x18, R45 ;  /* 0x00000018ff0a7819 */ /* 0x000fe4000001162d */
[----:B------:R-:W-:-:S02]  /*18610*/  LOP3.LUT R3, R3, 0xff, RZ, 0xc0, !PT ;  /* 0x000000ff03037812 */ /* 0x000fc400078ec0ff */
[----:B------:R-:W-:Y:S02]  /*18620*/  PRMT R5, R5, 0x5410, R6 ;  /* 0x0000541005057816 */ /* 0x000fe40000000006 */
[----:B------:R-:W-:Y:S02]  /*18630*/  PRMT R4, R8, 0x5410, R4 ;  /* 0x0000541008047816 */ /* 0x000fe40000000004 */
[----:B------:R-:W-:Y:S02]  /*18640*/  PRMT R9, R7, 0x5410, R9 ;  /* 0x0000541007097816 */ /* 0x000fe40000000009 */
[----:B------:R-:W-:Y:S02]  /*18650*/  PRMT R6, R3, 0x5410, R10 ;  /* 0x0000541003067816 */ /* 0x000fe4000000000a */
[----:B------:R-:W-:Y:S02]  /*18660*/  LOP3.LUT R7, R5, 0xff00ff, RZ, 0xc0, !PT ;  /* 0x00ff00ff05077812 */ /* 0x000fe400078ec0ff */
[----:B------:R-:W-:-:S02]  /*18670*/  HSET2.LE.AND R3, R4, R2, PT ;  /* 0x0000000204037233 */ /* 0x000fc40003803000 */
[--C-:B------:R-:W-:Y:S02]  /*18680*/  HSET2.LE.AND R4, R6, R2.reuse, PT ;  /* 0x0000000206047233 */ /* 0x100fe40003803000 */
[--C-:B------:R-:W-:Y:S02]  /*18690*/  HSET2.LE.AND R5, R9, R2.reuse, PT ;  /* 0x0000000209057233 */ /* 0x100fe40003803000 */
[----:B------:R-:W-:Y:S02]  /*186a0*/  HSET2.LE.AND R2, R7, R2, PT ;  /* 0x0000000207027233 */ /* 0x000fe40003803000 */
[----:B------:R-:W-:-:S03]  /*186b0*/  LOP3.LUT R100, R246, R3, RZ, 0xc0, !PT ;  /* 0x00000003f6647212 */ /* 0x000fc600078ec0ff */
[----:B------:R-:W-:Y:S01]  /*186c0*/  LOP3.LUT R103, R241, R2, RZ, 0xc0, !PT ;  /* 0x00000002f1677212 */ /* 0x000fe200078ec0ff */
[----:B-1----:R-:W-:-:S04]  /*186d0*/  IMAD.WIDE R2, R243, 0x70, R56 ;  /* 0x00000070f3027825 */ /* 0x002fc800078e0238 */
[----:B------:R-:W-:Y:S01]  /*186e0*/  IMAD.WIDE R6, R243, -0x70, R2 ;  /* 0xffffff90f3067825 */ /* 0x000fe200078e0202 */
[----:B------:R-:W-:-:S03]  /*186f0*/  LOP3.LUT R101, R247, R4, RZ, 0xc0, !PT ;  /* 0x00000004f7657212 */ /* 0x000fc600078ec0ff */
[C---:B------:R-:W-:Y:S01]  /*18700*/  IMAD.WIDE R8, R243.reuse, 0x70, R6 ;  /* 0x00000070f3087825 */ /* 0x040fe200078e0206 */
[----:B------:R-:W-:Y:S01]  /*18710*/  LOP3.LUT R102, R240, R5, RZ, 0xc0, !PT ;  /* 0x00000005f0667212 */ /* 0x000fe200078ec0ff */
[----:B------:R-:W-:Y:S04]  /*18720*/  STG.E.U16 desc[UR28][R36.64+-0xe0], R211 ;  /* 0xffff20d324007986 */ /* 0x000fe8000c10151c */
[----:B------:R-:W-:Y:S01]  /*18730*/  STG.E.U16 desc[UR28][R36.64+-0xde], R210 ;  /* 0xffff22d224007986 */ /* 0x000fe2000c10151c */
[----:B------:R-:W-:-:S03]  /*18740*/  IMAD.WIDE R4, R243, -0x70, R8 ;  /* 0xffffff90f3047825 */ /* 0x000fc600078e0208 */
        /* <DEDUP_REMOVED lines=30> */
[----:B------:R-:W-:Y:S04]  /*18930*/  STG.E.U16 desc[UR28][R24.64+-0xb0], R142 ;  /* 0xffff508e18007986 */ /* 0x000fe8000c10151c */
[----:B------:R-:W-:Y:S01]  /*18940*/  STG.E.U16 desc[UR28][R24.64+-0xae], R141 ;  /* 0xffff528d18007986 */ /* 0x000fe2000c10151c */
[----:B-1----:R-:W-:-:S03]  /*18950*/  IMAD.WIDE R4, R243, 0x70, R6 ;  /* 0x00000070f3047825 */ /* 0x002fc600078e0206 */
[----:B------:R-:W-:Y:S04]  /*18960*/  STG.E.U16 desc[UR28][R36.64+-0xa0], R164 ;  /* 0xffff60a424007986 */ /* 0x000fe8000c10151c */
[----:B------:R-:W-:Y:S01]  /*18970*/  STG.E.U16 desc[UR28][R36.64+-0x9e], R163 ;  /* 0xffff62a324007986 */ /* 0x000fe2000c10151c */
[----:B----4-:R-:W-:-:S03]  /*18980*/  IMAD.WIDE R2, R243, -0x70, R4 ;  /* 0xffffff90f3027825 */ /* 0x010fc600078e0204 */
        /* <DEDUP_REMOVED lines=12> */
[----:B------:R4:W-:Y:S01]  /*18a50*/  STG.E.U16 desc[UR28][R4.64+-0x8e], R149 ;  /* 0xffff729504007986 */ /* 0x0009e2000c10151c */
[----:B--2---:R-:W-:Y:S03]  /*18a60*/  HMMA.16816.F32.BF16 R108, R76, R132, R108 ;  /* 0x000000844c6c723c */ /* 0x004fe6000004186c */
[----:B------:R2:W-:Y:S01]  /*18a70*/  STG.E.U16 desc[UR28][R24.64+-0x90], R148 ;  /* 0xffff709418007986 */ /* 0x0005e2000c10151c */
[----:B-1----:R-:W-:Y:S01]  /*18a80*/  FADD.FTZ R3, R238, R248 ;  /* 0x000000f8ee037221 */ /* 0x002fe20000010000 */
[----:B------:R-:W-:Y:S01]  /*18a90*/  FADD.FTZ R2, R223, R222 ;  /* 0x000000dedf027221 */ /* 0x000fe20000010000 */
[----:B----4-:R-:W-:Y:S01]  /*18aa0*/  FADD.FTZ R5, R236, R252 ;  /* 0x000000fcec057221 */ /* 0x010fe20000010000 */
[----:B------:R-:W-:-:S03]  /*18ab0*/  FADD.FTZ R4, R237, R249 ;  /* 0x000000f9ed047221 */ /* 0x000fc60000010000 */
        /* <DEDUP_REMOVED lines=12> */
[C---:B---3--:R-:W-:Y:S01]  /*18b80*/  HMMA.16816.F32.BF16 R96, R76.reuse, R124, R96 ;  /* 0x0000007c4c60723c */ /* 0x048fe20000041860 */
[----:B------:R2:W-:Y:S04]  /*18b90*/  STL [R1+0x100], R4 ;  /* 0x0001000401007387 */ /* 0x0005e80000100800 */
[----:B------:R2:W-:Y:S03]  /*18ba0*/  STG.E.U16 desc[UR28][R24.64+-0x8e], R147 ;  /* 0xffff729318007986 */ /* 0x0005e6000c10151c */
[C---:B------:R-:W-:Y:S01]  /*18bb0*/  HMMA.16816.F32.BF16 R92, R76.reuse, R126, R92 ;  /* 0x0000007e4c5c723c */ /* 0x040fe2000004185c */
[----:B------:R2:W-:Y:S07]  /*18bc0*/  STL [R1+0xf0], R2 ;  /* 0x0000f00201007387 */ /* 0x0005ee0000100800 */
        /* <DEDUP_REMOVED lines=13> */
[----:B------:R-:W-:-:S04]  /*18ca0*/  IADD3 R201, P0, PT, R36, -0x180, RZ ;  /* 0xfffffe8024c97810 */ /* 0x000fc80007f1e0ff */
[----:B------:R-:W-:Y:S01]  /*18cb0*/  IADD3.X R200, PT, PT, R37, -0x1, RZ, P0, !PT ;  /* 0xffffffff25c87810 */ /* 0x000fe200007fe4ff */
[----:B------:R-:W-:Y:S01]  /*18cc0*/  @UP0 UIADD3 UR23, UPT, UPT, UR23, -0x4, URZ ;  /* 0xfffffffc17170890 */ /* 0x000fe2000fffe0ff */
[----:B--2---:R-:W-:-:S13]  /*18cd0*/  BRA.U UP0, `(.L_x_2345) ;  /* 0x0000000100047547 */ /* 0x004fda000b800000 */
.L_x_2338:
[----:B------:R-:W-:-:S12]  /*18ce0*/  UIADD3 UR23, UPT, UPT, UR30, -0x1, URZ ;  /* 0xffffffff1e177890 */ /* 0x000fd8000fffe0ff */
.L_x_2345:
[----:B------:R-:W-:-:S09]  /*18cf0*/  UISETP.GE.AND UP0, UPT, UR23, UR18, UPT ;  /* 0x000000121700728c */ /* 0x000fd2000bf06270 */
[----:B------:R-:W-:Y:S05]  /*18d00*/  BRA.U !UP0, `(.L_x_2346) ;  /* 0x00000075085c7547 */ /* 0x000fea000b800000 */
[----:B------:R-:W2:Y:S01]  /*18d10*/  LDL.LU R3, [R1+0xa4] ;  /* 0x0000a40001037983 */ /* 0x000ea20000300800 */
[----:B------:R-:W1:Y:S01]  /*18d20*/  S2R R178, SR_TID.X ;  /* 0x0000000000b27919 */ /* 0x000e620000002100 */
[----:B------:R-:W-:Y:S01]  /*18d30*/  IMAD.U32 R4, RZ, RZ, UR20 ;  /* 0x00000014ff047e24 */ /* 0x000fe2000f8e00ff */
[----:B------:R-:W-:Y:S01]  /*18d40*/  MOV R8, UR20 ;  /* 0x0000001400087c02 */ /* 0x000fe20008000f00 */
[----:B------:R-:W3:Y:S01]  /*18d50*/  S2UR UR7, SR_CgaCtaId ;  /* 0x00000000000779c3 */ /* 0x000ee20000008800 */
[----:B------:R-:W2:Y:S01]  /*18d60*/  LDL.LU R2, [R1+0xb0] ;  /* 0x0000b00001027983 */ /* 0x000ea20000300800 */
[----:B------:R-:W4:Y:S01]  /*18d70*/  LDCU UR9, c[0x0][0x440] ;  /* 0x00008800ff0977ac */ /* 0x000f220008000800 */
[----:B------:R-:W-:Y:S01]  /*18d80*/  MOV R174, 0x20 ;  /* 0x0000002000ae7802 */ /* 0x000fe20000000f00 */
[----:B------:R-:W-:Y:S01]  /*18d90*/  IMAD.MOV.U32 R72, RZ, RZ, R68 ;  /* 0x000000ffff487224 */ /* 0x000fe200078e0044 */
[C---:B------:R-:W-:Y:S01]  /*18da0*/  IADD3 R185, PT, PT, R183.reuse, 0x40, RZ ;  /* 0x00000040b7b97810 */ /* 0x040fe20007ffe0ff */
[----:B------:R-:W3:Y:S01]  /*18db0*/  LDCU UR22, c[0x0][0x448] ;  /* 0x00008900ff1677ac */ /* 0x000ee20008000800 */
[----:B------:R-:W-:Y:S01]  /*18dc0*/  IMAD.MOV.U32 R74, RZ, RZ, R69 ;  /* 0x000000ffff4a7224 */ /* 0x000fe200078e0045 */
[----:B------:R-:W2:Y:S01]  /*18dd0*/  LDC.64 R240, c[0x0][0x3c0] ;  /* 0x0000f000fff07b82 */ /* 0x000ea20000000a00 */
[----:B------:R-:W-:Y:S01]  /*18de0*/  IMAD.MOV.U32 R73, RZ, RZ, R71 ;  /* 0x000000ffff497224 */ /* 0x000fe200078e0047 */
[----:B------:R-:W-:Y:S01]  /*18df0*/  UMOV UR8, 0x400 ;  /* 0x0000040000087882 */ /* 0x000fe20000000000 */
[----:B------:R-:W-:Y:S01]  /*18e00*/  IMAD.MOV.U32 R182, RZ, RZ, 0x40 ;  /* 0x00000040ffb67424 */ /* 0x000fe200078e00ff */
[----:B------:R-:W2:Y:S01]  /*18e10*/  LDCU UR21, c[0x0][0x440] ;  /* 0x00008800ff1577ac */ /* 0x000ea20008000800 */
[----:B------:R-:W-:-:S02]  /*18e20*/  VIADD R186, R183, 0x8 ;  /* 0x00000008b7ba7836 */ /* 0x000fc40000000000 */
[----:B------:R-:W-:Y:S01]  /*18e30*/  VIADD R184, R183, 0x48 ;  /* 0x00000048b7b87836 */ /* 0x000fe20000000000 */
[----:B------:R-:W2:Y:S01]  /*18e40*/  LDCU UR4, c[0x0][0x45c] ;  /* 0x00008b80ff0477ac */ /* 0x000ea20008000800 */
[----:B----4-:R-:W-:Y:S01]  /*18e50*/  ISETP.GE.AND P3, PT, R172, UR9, PT ;  /* 0x00000009ac007c0c */ /* 0x010fe2000bf66270 */
[----:B------:R-:W-:Y:S02]  /*18e60*/  USHF.L.U32 UR6, UR12, 0x10, URZ ;  /* 0x000000100c067899 */ /* 0x000fe400080006ff */
[----:B---3--:R-:W-:Y:S01]  /*18e70*/  USHF.L.U32 UR22, UR22, 0x3, URZ ;  /* 0x0000000316167899 */ /* 0x008fe200080006ff */
[--C-:B-1----:R-:W-:Y:S01]  /*18e80*/  SHF.R.U32.HI R6, RZ, 0x5, R178.reuse ;  /* 0x00000005ff067819 */ /* 0x102fe200000116b2 */
[C---:B------:R-:W-:Y:S01]  /*18e90*/  IMAD.SHL.U32 R179, R178.reuse, 0x40, RZ ;  /* 0x00000040b2b37824 */ /* 0x040fe200078e00ff */
[----:B------:R-:W-:Y:S02]  /*18ea0*/  SHF.R.U32.HI R7, RZ, 0x5, R178 ;  /* 0x00000005ff077819 */ /* 0x000fe400000116b2 */
[----:B------:R-:W-:Y:S01]  /*18eb0*/  LOP3.LUT P0, RZ, R178, 0x2, RZ, 0xc0, !PT ;  /* 0x00000002b2ff7812 */ /* 0x000fe2000780c0ff */
[----:B------:R-:W-:Y:S01]  /*18ec0*/  IMAD R4, R4, 0x8, R6 ;  /* 0x0000000804047824 */ /* 0x000fe200078e0206 */
[----:B------:R-:W-:Y:S01]  /*18ed0*/  LOP3.LUT R181, R178, 0x8, RZ, 0xc0, !PT ;  /* 0x00000008b2b57812 */ /* 0x000fe200078ec0ff */
[----:B------:R-:W-:Y:S01]  /*18ee0*/  IMAD R8, R8, 0x8, R7 ;  /* 0x0000000808087824 */ /* 0x000fe200078e0207 */
[----:B------:R-:W-:Y:S01]  /*18ef0*/  SEL R174, R174, 0xffffffe0, !P0 ;  /* 0xffffffe0aeae7807 */ /* 0x000fe20004000000 */
[----:B------:R-:W-:Y:S01]  /*18f00*/  VIADD R4, R4, 0x4 ;  /* 0x0000000404047836 */ /* 0x000fe20000000000 */
[----:B------:R-:W-:Y:S01]  /*18f10*/  LOP3.LUT R180, R179, 0x400, RZ, 0xc0, !PT ;  /* 0x00000400b3b47812 */ /* 0x000fe200078ec0ff */
[----:B------:R-:W-:-:S04]  /*18f20*/  IMAD.WIDE.U32 R8, R8, -0x326172a9, RZ ;  /* 0xcd9e8d5708087825 */ /* 0x000fc800078e00ff */
[----:B------:R-:W-:Y:S01]  /*18f30*/  IMAD.WIDE.U32 R4, R4, -0x326172a9, RZ ;  /* 0xcd9e8d5704047825 */ /* 0x000fe200078e00ff */
[----:B------:R-:W-:Y:S02]  /*18f40*/  LOP3.LUT R6, R8, UR34, RZ, 0x3c, !PT ;  /* 0x0000002208067c12 */ /* 0x000fe4000f8e3cff */
[----:B------:R-:W-:-:S03]  /*18f50*/  LOP3.LUT R4, R4, UR34, RZ, 0x3c, !PT ;  /* 0x0000002204047c12 */ /* 0x000fc6000f8e3cff */
[----:B------:R1:W-:Y:S04]  /*18f60*/  STL [R1+0xe8], R6 ;  /* 0x0000e80601007387 */ /* 0x0003e80000100800 */
[----:B------:R1:W-:Y:S01]  /*18f70*/  STL [R1+0xe4], R4 ;  /* 0x0000e40401007387 */ /* 0x0003e20000100800 */
[----:B--2---:R-:W-:Y:S02]  /*18f80*/  LOP3.LUT R173, R2, R3, RZ, 0xfc, !PT ;  /* 0x0000000302ad7212 */ /* 0x004fe400078efcff */
[----:B------:R-:W-:Y:S02]  /*18f90*/  MOV R3, R70 ;  /* 0x0000004600037202 */ /* 0x000fe40000000f00 */
[----:B------:R-:W-:Y:S01]  /*18fa0*/  LEA R173, R173, UR5, 0x1 ;  /* 0x00000005adad7c11 */ /* 0x000fe2000f8e08ff */
[----:B------:R-:W-:-:S03]  /*18fb0*/  ULEA UR5, UR7, UR8, 0x18 ;  /* 0x0000000807057291 */ /* 0x000fc6000f8ec0ff */
[----:B------:R-:W-:Y:S01]  /*18fc0*/  IADD3 R175, PT, PT, R0, R173, RZ ;  /* 0x000000ad00af7210 */ /* 0x000fe20007ffe0ff */
[----:B------:R-:W-:-:S05]  /*18fd0*/  VIADD R0, R173, 0x6000 ;  /* 0x00006000ad007836 */ /* 0x000fca0000000000 */
[----:B------:R1:W-:Y:S01]  /*18fe0*/  STL [R1+0x10c], R0 ;  /* 0x00010c0001007387 */ /* 0x0003e20000100800 */
[----:B------:R-:W-:Y:S05]  /*18ff0*/  BRA `(.L_x_2347) ;  /* 0x0000000000b87947 */ /* 0x000fea0003800000 */
.L_x_2349:
[----:B------:R-:W2:Y:S01]  /*19000*/  LDL R209, [R1+0xf8] ;  /* 0x0000f80001d17983 */ /* 0x000ea20000100800 */
[----:B------:R-:W1:Y:S01]  /*19010*/  LDC.64 R6, c[0x0][0x3b8] ;  /* 0x0000ee00ff067b82 */ /* 0x000e620000000a00 */
[----:B------:R-:W-:Y:S01]  /*19020*/  ISETP.GE.AND P3, PT, R172, UR21, PT ;  /* 0x00000015ac007c0c */ /* 0x000fe2000bf66270 */
[----:B------:R-:W-:Y:S01]  /*19030*/  UIADD3 UR7, UPT, UPT, UR23, -0x1, URZ ;  /* 0xffffffff17077890 */ /* 0x000fe2000fffe0ff */
[----:B------:R-:W3:Y:S05]  /*19040*/  LDL R208, [R1+0xf4] ;  /* 0x0000f40001d07983 */ /* 0x000eea0000100800 */
[----:B-1----:R-:W-:Y:S04]  /*19050*/  IMAD.WIDE.U32 R8, R6, UR7, RZ ;  /* 0x0000000706087c25 */ /* 0x002fe8000f8e00ff */
[----:B------:R-:W-:Y:S02]  /*19060*/  IMAD.SHL.U32 R4, R8, 0x40, RZ ;  /* 0x0000004008047824 */ /* 0x000fe400078e00ff */
[C---:B------:R-:W-:Y:S02]  /*19070*/  IMAD R9, R7.reuse, UR7, R9 ;  /* 0x0000000707097c24 */ /* 0x040fe4000f8e0209 */
[----:B------:R-:W-:Y:S01]  /*19080*/  @!P0 IMAD R22, R7, 0x30, RZ ;  /* 0x0000003007168824 */ /* 0x000fe200078e02ff */
[-C--:B------:R-:W-:Y:S02]  /*19090*/  @!P0 LEA R0, P4, R6, R4.reuse, 0x4 ;  /* 0x0000000406008211 */ /* 0x080fe400078820ff */
[----:B------:R-:W-:Y:S02]  /*190a0*/  SHF.L.U64.HI R5, R8, 0x6, R9 ;  /* 0x0000000608057819 */ /* 0x000fe40000010209 */
[C---:B------:R-:W-:Y:S02]  /*190b0*/  @!P0 LEA R2, P1, R6.reuse, R4, 0x5 ;  /* 0x0000000406028211 */ /* 0x040fe400078228ff */
[CC--:B------:R-:W-:Y:S01]  /*190c0*/  @!P0 LEA.HI.X R11, R6.reuse, R5.reuse, R7, 0x4, P4 ;  /* 0x00000005060b8211 */ /* 0x0c0fe200020f2407 */
[C---:B------:R-:W-:Y:S01]  /*190d0*/  @!P0 IMAD.WIDE.U32 R8, R6.reuse, 0x30, R4 ;  /* 0x0000003006088825 */ /* 0x040fe200078e0004 */
[----:B------:R-:W-:Y:S02]  /*190e0*/  @!P0 LEA.HI.X R7, R6, R5, R7, 0x5, P1 ;  /* 0x0000000506078211 */ /* 0x000fe400008f2c07 */
[-C--:B--2---:R-:W-:Y:S02]  /*190f0*/  @!P3 LEA R20, P5, R4, R209.reuse, 0x1 ;  /* 0x000000d10414b211 */ /* 0x084fe400078a08ff */
[-C--:B------:R-:W-:Y:S02]  /*19100*/  @!P0 LEA R10, P4, R0, R209.reuse, 0x1 ;  /* 0x000000d1000a8211 */ /* 0x080fe400078808ff */
[-C--:B---3--:R-:W-:Y:S02]  /*19110*/  @!P3 LEA.HI.X R21, R4, R208.reuse, R5, 0x1, P5 ;  /* 0x000000d00415b211 */ /* 0x088fe400028f0c05 */
[-C--:B------:R-:W-:Y:S01]  /*19120*/  @!P0 LEA.HI.X R11, R0, R208.reuse, R11, 0x1, P4 ;  /* 0x000000d0000b8211 */ /* 0x080fe200020f0c0b */
[----:B------:R-:W-:Y:S01]  /*19130*/  @!P0 IMAD.IADD R0, R22, 0x1, R9 ;  /* 0x0000000116008824 */ /* 0x000fe200078e0209 */
        /* <DEDUP_REMOVED lines=26> */
.L_x_2347:
[----:B------:R-:W-:Y:S01]  /*192e0*/  ISETP.GE.AND P0, PT, R172, UR21, PT ;  /* 0x00000015ac007c0c */ /* 0x000fe2000bf06270 */
[----:B------:R-:W2:Y:S01]  /*192f0*/  LDL R15, [R1+0x108] ;  /* 0x00010800010f7983 */ /* 0x000ea20000100800 */
[----:B-----5:R-:W-:Y:S01]  /*19300*/  SHF.R.U32.HI R176, RZ, 0x1, R178 ;  /* 0x00000001ffb07819 */ /* 0x020fe200000116b2 */
[----:B------:R-:W-:Y:S04]  /*19310*/  DEPBAR.LE SB0, 0x0 ;  /* 0x000080000000791a */ /* 0x000fe80000000000 */
[----:B------:R-:W-:Y:S01]  /*19320*/  LOP3.LUT R2, R176, 0x8, RZ, 0xc0, !PT ;  /* 0x00000008b0027812 */ /* 0x000fe200078ec0ff */
[----:B------:R-:W3:Y:S01]  /*19330*/  LDL R14, [R1+0x104] ;  /* 0x00010400010e7983 */ /* 0x000ee20000100800 */
[----:B-1----:R-:W-:Y:S01]  /*19340*/  IMAD.WIDE.U32 R4, R240, UR23, RZ ;  /* 0x00000017f0047c25 */ /* 0x002fe2000f8e00ff */
[----:B------:R-:W-:Y:S01]  /*19350*/  USHF.L.U32 UR24, UR23, 0x1, URZ ;  /* 0x0000000117187899 */ /* 0x000fe200080006ff */
[----:B------:R-:W-:Y:S02]  /*19360*/  BAR.SYNC.DEFER_BLOCKING 0x0 ;  /* 0x0000000000007b1d */ /* 0x000fe40000010000 */
[----:B------:R-:W-:Y:S01]  /*19370*/  IMAD.SHL.U32 R6, R4, 0x40, RZ ;  /* 0x0000004004067824 */ /* 0x000fe200078e00ff */
[----:B------:R-:W-:Y:S01]  /*19380*/  UIADD3 UR7, UPT, UPT, UR36, 0x3c6ef372, URZ ;  /* 0x3c6ef37224077890 */ /* 0x000fe2000fffe0ff */
[----:B------:R-:W-:Y:S01]  /*19390*/  IMAD R5, R241, UR23, R5 ;  /* 0x00000017f1057c24 */ /* 0x000fe2000f8e0205 */
[----:B------:R-:W-:Y:S01]  /*193a0*/  UIADD3 UR11, UPT, UPT, UR37, 0x76cf5d0a, URZ ;  /* 0x76cf5d0a250b7890 */ /* 0x000fe2000fffe0ff */
[----:B------:R-:W-:Y:S01]  /*193b0*/  IMAD.SHL.U32 R192, R178, 0x2, RZ ;  /* 0x00000002b2c07824 */ /* 0x000fe200078e00ff */
[-C--:B------:R-:W-:Y:S01]  /*193c0*/  @!P0 LEA R11, P1, R240, R6.reuse, 0x5 ;  /* 0x00000006f00b8211 */ /* 0x080fe200078228ff */
[----:B------:R-:W-:Y:S01]  /*193d0*/  IMAD.SHL.U32 R0, R178, 0x20, RZ ;  /* 0x00000020b2007824 */ /* 0x000fe200078e00ff */
[----:B------:R-:W-:Y:S01]  /*193e0*/  SHF.L.U64.HI R7, R4, 0x6, R5 ;  /* 0x0000000604077819 */ /* 0x000fe20000010205 */
[----:B------:R-:W-:Y:S01]  /*193f0*/  UIADD3 UR10, UPT, UPT, UR37, 0x32370b8f, URZ ;  /* 0x32370b8f250a7890 */ /* 0x000fe2000fffe0ff */
[C---:B------:R-:W-:Y:S01]  /*19400*/  @!P0 LEA R5, P2, R240.reuse, R6, 0x4 ;  /* 0x00000006f0058211 */ /* 0x040fe200078420ff */
[----:B------:R-:W-:Y:S01]  /*19410*/  STL [R1+0x13c], R192 ;  /* 0x00013cc001007387 */ /* 0x000fe20000100800 */
[CCC-:B------:R-:W-:Y:S01]  /*19420*/  @!P0 LEA.HI.X R13, R240.reuse, R7.reuse, R241.reuse, 0x5, P1 ;  /* 0x00000007f00d8211 */ /* 0x1c0fe200008f2cf1 */
[----:B------:R-:W-:Y:S01]  /*19430*/  UISETP.GT.AND UP0, UPT, UR23, UR18, UPT ;  /* 0x000000121700728c */ /* 0x000fe2000bf04270 */
[----:B------:R-:W-:Y:S01]  /*19440*/  @!P0 LEA.HI.X R9, R240, R7, R241, 0x4, P2 ;  /* 0x00000007f0098211 */ /* 0x000fe200010f24f1 */
[----:B------:R-:W-:Y:S01]  /*19450*/  UIADD3 UR9, UPT, UPT, UR37, -0x126145ec, URZ ;  /* 0xed9eba1425097890 */ /* 0x000fe2000fffe0ff */
[----:B------:R-:W-:Y:S01]  /*19460*/  LOP3.LUT R177, R0, 0x7c00, RZ, 0xc0, !PT ;  /* 0x00007c0000b17812 */ /* 0x000fe200078ec0ff */
[----:B------:R-:W-:Y:S03]  /*19470*/  IMAD.SHL.U32 R0, R178, 0x8, RZ ;  /* 0x00000008b2007824 */ /* 0x000fe600078e00ff */
[--C-:B------:R-:W-:Y:S02]  /*19480*/  LOP3.LUT R4, R177, 0x200, R179.reuse, 0xf8, !PT ;  /* 0x00000200b1047812 */ /* 0x100fe400078ef8b3 */
[----:B------:R-:W-:Y:S04]  /*19490*/  LOP3.LUT R172, R0, 0x38, RZ, 0xc0, !PT ;  /* 0x0000003800ac7812 */ /* 0x000fe800078ec0ff */
[----:B------:R-:W-:Y:S04]  /*194a0*/  LOP3.LUT R0, R172, 0x1c0, R179, 0xf8, !PT ;  /* 0x000001c0ac007812 */ /* 0x000fe800078ef8b3 */
[----:B------:R-:W-:Y:S01]  /*194b0*/  LOP3.LUT R2, R4, R0, R2, 0xf6, !PT ;  /* 0x0000000004027212 */ /* 0x000fe200078ef602 */
[----:B------:R-:W-:Y:S01]  /*194c0*/  @!P0 IMAD R4, R241, 0x30, RZ ;  /* 0x00000030f1048824 */ /* 0x000fe200078e02ff */
[----:B------:R-:W-:Y:S02]  /*194d0*/  LOP3.LUT R68, R0, R181, RZ, 0x3c, !PT ;  /* 0x000000b500447212 */ /* 0x000fe400078e3cff */
[----:B------:R-:W-:Y:S03]  /*194e0*/  LEA R2, R2, UR5, 0x1 ;  /* 0x0000000502027c11 */ /* 0x000fe6000f8e08ff */
[----:B------:R-:W-:Y:S02]  /*194f0*/  IMAD R68, R68, 0x2, R180 ;  /* 0x0000000244447824 */ /* 0x000fe400078e02b4 */
[----:B------:R-:W-:Y:S02]  /*19500*/  IMAD.IADD R148, R174, 0x1, R2 ;  /* 0x00000001ae947824 */ /* 0x000fe400078e0202 */
[----:B------:R-:W-:Y:S04]  /*19510*/  VIADD R75, R68, UR5 ;  /* 0x00000005444b7c36 */ /* 0x000fe80008000000 */
[----:B------:R-:W-:Y:S01]  /*19520*/  IMAD.IADD R160, R75, 0x1, R174 ;  /* 0x000000014ba07824 */ /* 0x000fe200078e02ae */
[-C--:B--2---:R-:W-:Y:S02]  /*19530*/  @!P0 LEA R10, P1, R11, R15.reuse, 0x1 ;  /* 0x0000000f0b0a8211 */ /* 0x084fe400078208ff */
[CC--:B------:R-:W-:Y:S02]  /*19540*/  @!P3 LEA R12, P4, R6.reuse, R15.reuse, 0x1 ;  /* 0x0000000f060cb211 */ /* 0x0c0fe400078808ff */
[-C--:B------:R-:W-:Y:S02]  /*19550*/  @!P0 LEA R8, P2, R5, R15.reuse, 0x1 ;  /* 0x0000000f05088211 */ /* 0x080fe400078408ff */
[-C--:B---3--:R-:W-:Y:S02]  /*19560*/  @!P0 LEA.HI.X R11, R11, R14.reuse, R13, 0x1, P1 ;  /* 0x0000000e0b0b8211 */ /* 0x088fe400008f0c0d */
[-CC-:B------:R-:W-:Y:S01]  /*19570*/  @!P3 LEA.HI.X R13, R6, R14.reuse, R7.reuse, 0x1, P4 ;  /* 0x0000000e060db211 */ /* 0x180fe200020f0c07 */
[----:B------:R-:W-:Y:S01]  /*19580*/  @!P0 IMAD.WIDE.U32 R6, R240, 0x30, R6 ;  /* 0x00000030f0068825 */ /* 0x000fe200078e0006 */
[-C--:B------:R-:W-:Y:S02]  /*19590*/  @!P0 LEA.HI.X R9, R5, R14.reuse, R9, 0x1, P2 ;  /* 0x0000000e05098211 */ /* 0x080fe400010f0c09 */
[----:B------:R-:W-:Y:S01]  /*195a0*/  LOP3.LUT P2, RZ, R178, 0x4, RZ, 0xc0, !PT ;  /* 0x00000004b2ff7812 */ /* 0x000fe2000784c0ff */
[----:B------:R-:W-:Y:S01]  /*195b0*/  @!PT LDS RZ, [RZ] ;  /* 0x00000000fffff984 */ /* 0x000fe20000000800 */
[----:B------:R-:W-:Y:S01]  /*195c0*/  @!PT LDS RZ, [RZ] ;  /* 0x00000000fffff984 */ /* 0x000fe20000000800 */
[----:B------:R-:W-:Y:S01]  /*195d0*/  @!PT LDS RZ, [RZ] ;  /* 0x00000000fffff984 */ /* 0x000fe20000000800 */
[----:B------:R-:W-:Y:S01]  /*195e0*/  @!P3 LDGSTS.E.BYPASS.LTC128B.128 [R191+0x6000], desc[UR28][R12.64] ;  /* 0x060000000cbfbfae */ /* 0x000fe2000b981a1c */
        /* <DEDUP_REMOVED lines=23> */
[----:B------:R-:W4:Y:S08]  /*19760*/  LDSM.16.M88.4 R32, [R68+UR5+0x4800] ;  /* 0x004800054420783b */ /* 0x000f300008000200 */
[----:B------:R-:W4:Y:S01]  /*19770*/  LDSM.16.M88.4 R48, [R68+UR5+0x5000] ;  /* 0x005000054430783b */ /* 0x000f220008000200 */
[----:B--2---:R-:W-:Y:S07]  /*19780*/  IMAD.IADD R2, R0, 0x1, R2 ;  /* 0x0000000100027824 */ /* 0x004fee00078e0202 */
[----:B------:R-:W0:Y:S01]  /*19790*/  LDGDEPBAR ;  /* 0x00000000000079af */ /* 0x000e220000000000 */
[----:B------:R-:W-:Y:S01]  /*197a0*/  IMAD.IADD R0, R75, 0x1, R0 ;  /* 0x000000014b007824 */ /* 0x000fe200078e0200 */
[----:B------:R-:W-:Y:S06]  /*197b0*/  LOP3.LUT R75, R192, 0x6, RZ, 0xc0, !PT ;  /* 0x00000006c04b7812 */ /* 0x000fec00078ec0ff */
        /* <DEDUP_REMOVED lines=14> */
[----:B------:R-:W-:Y:S01]  /*198a0*/  LDSM.16.M88.4 R164, [R0+0x5000] ;  /* 0x0050000000a4783b */ /* 0x000fe20000000200 */
[C---:B------:R-:W-:Y:S07]  /*198b0*/  HMMA.16816.F32.BF16 R32, R64.reuse, R34, RZ ;  /* 0x000000224020723c */ /* 0x040fee00000418ff */
[----:B------:R-:W-:Y:S04]  /*198c0*/  STL [R1+0x138], R75 ;  /* 0x0001384b01007387 */ /* 0x000fe80000100800 */
[----:B------:R-:W4:Y:S01]  /*198d0*/  LDL.64 R242, [R1+0x120] ;  /* 0x0001200001f27983 */ /* 0x000f220000100a00 */
[-C--:B------:R-:W-:Y:S05]  /*198e0*/  HMMA.16816.F32.BF16 R36, R64, R48.reuse, RZ ;  /* 0x000000304024723c */ /* 0x080fea00000418ff */
[----:B------:R-:W4:Y:S03]  /*198f0*/  LDL.64 R202, [R1+0x110] ;  /* 0x0001100001ca7983 */ /* 0x000f260000100a00 */
[C---:B------:R-:W-:Y:S03]  /*19900*/  HMMA.16816.F32.BF16 R40, R60.reuse, R48, RZ ;  /* 0x000000303c28723c */ /* 0x040fe600000418ff */
[----:B------:R-:W4:Y:S05]  /*19910*/  LDL.64 R198, [R1+0x118] ;  /* 0x0001180001c67983 */ /* 0x000f2a0000100a00 */
[-C--:B------:R-:W-:Y:S01]  /*19920*/  HMMA.16816.F32.BF16 R44, R60, R50.reuse, RZ ;  /* 0x000000323c2c723c */ /* 0x080fe200000418ff */
[----:B------:R-:W4:Y:S04]  /*19930*/  LDL R239, [R1+0xe8] ;  /* 0x0000e80001ef7983 */ /* 0x000f280000100800 */
[----:B------:R-:W4:Y:S03]  /*19940*/  LDL R227, [R1+0xe4] ;  /* 0x0000e40001e37983 */ /* 0x000f260000100800 */
[C---:B------:R-:W-:Y:S01]  /*19950*/  HMMA.16816.F32.BF16 R48, R64.reuse, R50, RZ ;  /* 0x000000324030723c */ /* 0x040fe200000418ff */
[----:B------:R-:W4:Y:S06]  /*19960*/  LDL.64 R204, [R1+0x130] ;  /* 0x0001300001cc7983 */ /* 0x000f2c0000100a00 */
[----:B------:R-:W4:Y:S01]  /*19970*/  LDL.64 R206, [R1+0x128] ;  /* 0x0001280001ce7983 */ /* 0x000f220000100a00 */
        /* <DEDUP_REMOVED lines=15> */
[-C--:B----4-:R-:W-:Y:S08]  /*19a70*/  HMMA.16816.F32.BF16 R36, R140, R156.reuse, R36 ;  /* 0x0000009c8c24723c */ /* 0x090ff00000041824 */
[C---:B------:R-:W-:Y:S08]  /*19a80*/  HMMA.16816.F32.BF16 R40, R148.reuse, R156, R40 ;  /* 0x0000009c9428723c */ /* 0x040ff00000041828 */
[-C--:B------:R-:W-:Y:S03]  /*19a90*/  HMMA.16816.F32.BF16 R44, R148, R158.reuse, R44 ;  /* 0x0000009e942c723c */ /* 0x080fe6000004182c */
[C---:B--2---:R-:W-:Y:S05]  /*19aa0*/  IMAD.IADD R2, R174.reuse, 0x1, R2 ;  /* 0x00000001ae027824 */ /* 0x044fea00078e0202 */
[----:B------:R-:W-:Y:S01]  /*19ab0*/  LDSM.16.M88.4 R168, [R2+0x2000] ;  /* 0x0020000002a8783b */ /* 0x000fe20000000200 */
[C---:B------:R-:W-:Y:S07]  /*19ac0*/  HMMA.16816.F32.BF16 R48, R140.reuse, R158, R48 ;  /* 0x0000009e8c30723c */ /* 0x040fee0000041830 */
[----:B------:R-:W2:Y:S01]  /*19ad0*/  LDSM.16.M88.4 R156, [R0+0x4800] ;  /* 0x00480000009c783b */ /* 0x000ea20000000200 */
[-C--:B------:R-:W-:Y:S08]  /*19ae0*/  HMMA.16816.F32.BF16 R52, R140, R160.reuse, R52 ;  /* 0x000000a08c34723c */ /* 0x080ff00000041834 */
[C---:B------:R-:W-:Y:S08]  /*19af0*/  HMMA.16816.F32.BF16 R56, R148.reuse, R160, R56 ;  /* 0x000000a09438723c */ /* 0x040ff00000041838 */
[-C--:B------:R-:W-:Y:S01]  /*19b00*/  HMMA.16816.F32.BF16 R60, R148, R162.reuse, R60 ;  /* 0x000000a2943c723c */ /* 0x080fe2000004183c */
[----:B------:R4:W2:Y:S07]  /*19b10*/  LDSM.16.M88.4 R148, [R0+0x5800] ;  /* 0x005800000094783b */ /* 0x0008ae0000000200 */
[----:B------:R-:W-:Y:S01]  /*19b20*/  HMMA.16816.F32.BF16 R64, R140, R162, R64 ;  /* 0x000000a28c40723c */ /* 0x000fe20000041840 */
[----:B------:R3:W-:Y:S07]  /*19b30*/  LDSM.16.M88.4 R140, [R2] ;  /* 0x00000000028c783b */ /* 0x0007ee0000000200 */
[-C--:B-1----:R-:W-:Y:S05]  /*19b40*/  HMMA.16816.F32.BF16 R4, R68, R144.reuse, R4 ;  /* 0x000000904404723c */ /* 0x082fea0000041804 */
[----:B----4-:R-:W-:Y:S03]  /*19b50*/  IMAD.IADD R0, R174, 0x1, R0 ;  /* 0x00000001ae007824 */ /* 0x010fe600078e0200 */
[C---:B---3--:R-:W-:Y:S02]  /*19b60*/  HMMA.16816.F32.BF16 R8, R152.reuse, R144, R8 ;  /* 0x000000909808723c */ /* 0x048fe40000041808 */
[----:B------:R-:W1:Y:S01]  /*19b70*/  LDSM.16.M88.4 R160, [R0+0x4000] ;  /* 0x0040000000a0783b */ /* 0x000e620000000200 */
[----:B------:R-:W-:Y:S05]  /*19b80*/  IMAD.U32 R2, RZ, RZ, UR23 ;  /* 0x00000017ff027e24 */ /* 0x000fea000f8e00ff */
[-C--:B------:R-:W-:Y:S03]  /*19b90*/  HMMA.16816.F32.BF16 R12, R152, R146.reuse, R12 ;  /* 0x00000092980c723c */ /* 0x080fe6000004180c */
[----:B------:R-:W-:Y:S04]  /*19ba0*/  IMAD R2, R2, 0x40, R75 ;  /* 0x0000004002027824 */ /* 0x000fe800078e024b */
[C---:B------:R-:W-:Y:S01]  /*19bb0*/  VIADD R145, R2.reuse, 0x1 ;  /* 0x0000000102917836 */ /* 0x040fe20000000000 */
[CC--:B------:R-:W-:Y:S01]  /*19bc0*/  ISETP.GT.AND P6, PT, R183.reuse, R2.reuse, PT ;  /* 0x00000002b700720c */ /* 0x0c0fe20003fc4270 */
[C---:B------:R-:W-:Y:S04]  /*19bd0*/  HMMA.16816.F32.BF16 R16, R68.reuse, R146, R16 ;  /* 0x000000924410723c */ /* 0x040fe80000041810 */
[-C--:B------:R-:W-:Y:S01]  /*19be0*/  ISETP.GT.AND P5, PT, R183, R145.reuse, PT ;  /* 0x00000091b700720c */ /* 0x080fe20003fa4270 */
[----:B------:R-:W-:Y:S01]  /*19bf0*/  VIADD R144, R2, 0x8 ;  /* 0x0000000802907836 */ /* 0x000fe20000000000 */
[-C--:B------:R-:W-:Y:S01]  /*19c00*/  ISETP.GT.AND P4, PT, R186, R2.reuse, PT ;  /* 0x00000002ba00720c */ /* 0x080fe20003f84270 */
[----:B------:R-:W-:Y:S01]  /*19c10*/  VIADD R75, R2, 0x9 ;  /* 0x00000009024b7836 */ /* 0x000fe20000000000 */
[-C--:B------:R-:W-:Y:S01]  /*19c20*/  ISETP.GT.AND P1, PT, R186, R145.reuse, PT ;  /* 0x00000091ba00720c */ /* 0x080fe20003f24270 */
[-C--:B--2---:R-:W-:Y:S08]  /*19c30*/  HMMA.16816.F32.BF16 R20, R68, R156.reuse, R20 ;  /* 0x0000009c4414723c */ /* 0x084ff00000041814 */
        /* <DEDUP_REMOVED lines=9> */
[----:B------:R-:W-:Y:S04]  /*19cd0*/  LOP3.LUT R196, R203, UR7, RZ, 0x3c, !PT ;  /* 0x00000007cbc47c12 */ /* 0x000fe8000f8e3cff */
[-C--:B------:R-:W-:Y:S03]  /*19ce0*/  HMMA.16816.F32.BF16 R60, R152, R150.reuse, R60 ;  /* 0x00000096983c723c */ /* 0x080fe6000004183c */
[----:B------:R-:W-:Y:S05]  /*19cf0*/  LOP3.LUT R197, R199, UR7, RZ, 0x3c, !PT ;  /* 0x00000007c7c57c12 */ /* 0x000fea000f8e3cff */
[----:B------:R-:W-:Y:S01]  /*19d00*/  HMMA.16816.F32.BF16 R64, R68, R150, R64 ;  /* 0x000000964440723c */ /* 0x000fe20000041840 */
[----:B------:R-:W2:Y:S07]  /*19d10*/  LDSM.16.M88.4 R68, [R0+0x4800] ;  /* 0x004800000044783b */ /* 0x000eae0000000200 */
[-C--:B-1----:R-:W-:Y:S08]  /*19d20*/  HMMA.16816.F32.BF16 R4, R140, R160.reuse, R4 ;  /* 0x000000a08c04723c */ /* 0x082ff00000041804 */
[C---:B------:R-:W-:Y:S08]  /*19d30*/  HMMA.16816.F32.BF16 R8, R168.reuse, R160, R8 ;  /* 0x000000a0a808723c */ /* 0x040ff00000041808 */
[-C--:B------:R-:W-:Y:S03]  /*19d40*/  HMMA.16816.F32.BF16 R12, R168, R162.reuse, R12 ;  /* 0x000000a2a80c723c */ /* 0x080fe6000004180c */
[----:B------:R-:W-:Y:S02]  /*19d50*/  FSEL R146, R4, -INF , !P6 ;  /* 0xff80000004927808 */ /* 0x000fe40007000000 */
[----:B------:R-:W-:Y:S02]  /*19d60*/  FSEL R147, R5, -INF , !P5 ;  /* 0xff80000005937808 */ /* 0x000fe40006800000 */
[----:B------:R-:W-:Y:S01]  /*19d70*/  FSEL R152, R6, -INF , !P4 ;  /* 0xff80000006987808 */ /* 0x000fe20006000000 */
[C---:B------:R-:W-:Y:S04]  /*19d80*/  HMMA.16816.F32.BF16 R16, R140.reuse, R162, R16 ;  /* 0x000000a28c10723c */ /* 0x040fe80000041810 */
[----:B------:R-:W-:Y:S02]  /*19d90*/  FSEL R154, R7, -INF , !P1 ;  /* 0xff800000079a7808 */ /* 0x000fe40004800000 */
[CC--:B------:R-:W-:Y:S01]  /*19da0*/  ISETP.GT.AND P6, PT, R185.reuse, R2.reuse, PT ;  /* 0x00000002b900720c */ /* 0x0c0fe20003fc4270 */
[----:B------:R-:W1:Y:S01]  /*19db0*/  LDSM.16.M88.4 R4, [R0+0x5000] ;  /* 0x005000000004783b */ /* 0x000e620000000200 */
[C---:B------:R-:W-:Y:S01]  /*19dc0*/  ISETP.GT.AND P4, PT, R184.reuse, R2, PT ;  /* 0x00000002b800720c */ /* 0x040fe20003f84270 */
[-C--:B--2---:R-:W-:Y:S03]  /*19dd0*/  HMMA.16816.F32.BF16 R20, R140, R68.reuse, R20 ;  /* 0x000000448c14723c */ /* 0x084fe60000041814 */
[-C--:B------:R-:W-:Y:S02]  /*19de0*/  ISETP.GT.AND P5, PT, R185, R145.reuse, PT ;  /* 0x00000091b900720c */ /* 0x080fe40003fa4270 */
[----:B------:R-:W-:Y:S02]  /*19df0*/  ISETP.GT.AND P1, PT, R184, R145, PT ;  /* 0x00000091b800720c */ /* 0x000fe40003f24270 */
[----:B------:R-:W-:Y:S01]  /*19e00*/  FSEL R195, R8, -INF , !P6 ;  /* 0xff80000008c37808 */ /* 0x000fe20007000000 */
[C---:B------:R-:W-:Y:S04]  /*19e10*/  HMMA.16816.F32.BF16 R24, R168.reuse, R68, R24 ;  /* 0x00000044a818723c */ /* 0x040fe80000041818 */
[----:B------:R-:W-:Y:S01]  /*19e20*/  FSEL R194, R9, -INF , !P5 ;  /* 0xff80000009c27808 */ /* 0x000fe20006800000 */
[----:B------:R-:W-:Y:S01]  /*19e30*/  VIADD R69, R2, 0x10 ;  /* 0x0000001002457836 */ /* 0x000fe20000000000 */
[----:B------:R-:W-:Y:S01]  /*19e40*/  FSEL R193, R10, -INF , !P4 ;  /* 0xff8000000ac17808 */ /* 0x000fe20006000000 */
[----:B------:R-:W-:Y:S01]  /*19e50*/  VIADD R68, R2, 0x11 ;  /* 0x0000001102447836 */ /* 0x000fe20000000000 */
[----:B------:R-:W-:Y:S01]  /*19e60*/  FSEL R192, R11, -INF , !P1 ;  /* 0xff8000000bc07808 */ /* 0x000fe20004800000 */
[-C--:B------:R-:W-:Y:S01]  /*19e70*/  HMMA.16816.F32.BF16 R28, R168, R70.reuse, R28 ;  /* 0x00000046a81c723c */ /* 0x080fe2000004181c */
[----:B------:R2:W3:Y:S01]  /*19e80*/  LDSM.16.M88.4 R8, [R0+0x5800] ;  /* 0x005800000008783b */ /* 0x0004e20000000200 */
[----:B------:R-:W-:Y:S04]  /*19e90*/  DEPBAR.LE SB0, 0x0 ;  /* 0x000080000000791a */ /* 0x000fe80000000000 */
[----:B------:R-:W-:Y:S01]  /*19ea0*/  BAR.SYNC.DEFER_BLOCKING 0x0 ;  /* 0x0000000000007b1d */ /* 0x000fe20000010000 */
[-C--:B------:R-:W-:Y:S01]  /*19eb0*/  ISETP.GT.AND P6, PT, R185, R144.reuse, PT ;  /* 0x00000090b900720c */ /* 0x080fe20003fc4270 */
[C---:B------:R-:W-:Y:S05]  /*19ec0*/  HMMA.16816.F32.BF16 R32, R140.reuse, R70, R32 ;  /* 0x000000468c20723c */ /* 0x040fea0000041820 */
[-C--:B------:R-:W-:Y:S02]  /*19ed0*/  ISETP.GT.AND P1, PT, R184, R75.reuse, PT ;  /* 0x0000004bb800720c */ /* 0x080fe40003f24270 */
[----:B------:R-:W-:Y:S01]  /*19ee0*/  FSEL R167, R12, -INF , !P6 ;  /* 0xff8000000ca77808 */ /* 0x000fe20007000000 */
[C---:B------:R-:W-:Y:S01]  /*19ef0*/  VIADD R12, R2.reuse, 0x28 ;  /* 0x00000028020c7836 */ /* 0x040fe20000000000 */
[-C--:B------:R-:W-:Y:S01]  /*19f00*/  ISETP.GT.AND P6, PT, R183, R144.reuse, PT ;  /* 0x00000090b700720c */ /* 0x080fe20003fc4270 */
[-C--:B-1----:R-:W-:Y:S03]  /*19f10*/  HMMA.16816.F32.BF16 R36, R140, R4.reuse, R36 ;  /* 0x000000048c24723c */ /* 0x082fe60000041824 */
[-C--:B------:R-:W-:Y:S01]  /*19f20*/  ISETP.GT.AND P5, PT, R185, R75.reuse, PT ;  /* 0x0000004bb900720c */ /* 0x080fe20003fa4270 */
[C---:B--2---:R-:W-:Y:S01]  /*19f30*/  VIADD R0, R2.reuse, 0x39 ;  /* 0x0000003902007836 */ /* 0x044fe20000000000 */
[----:B------:R-:W-:Y:S01]  /*19f40*/  FSEL R164, R15, -INF , !P1 ;  /* 0xff8000000fa47808 */ /* 0x000fe20004800000 */
[----:B------:R-:W-:Y:S01]  /*19f50*/  VIADD R15, R2, 0x19 ;  /* 0x00000019020f7836 */ /* 0x000fe20000000000 */
[----:B------:R-:W-:Y:S01]  /*19f60*/  ISETP.GT.AND P1, PT, R186, R75, PT ;  /* 0x0000004bba00720c */ /* 0x000fe20003f24270 */
[C---:B------:R-:W-:Y:S04]  /*19f70*/  HMMA.16816.F32.BF16 R40, R168.reuse, R4, R40 ;  /* 0x00000004a828723c */ /* 0x040fe80000041828 */
[----:B------:R-:W-:Y:S01]  /*19f80*/  FSEL R151, R16, -INF , !P6 ;  /* 0xff80000010977808 */ /* 0x000fe20007000000 */
[C---:B------:R-:W-:Y:S01]  /*19f90*/  VIADD R16, R2.reuse, 0x18 ;  /* 0x0000001802107836 */ /* 0x040fe20000000000 */
[----:B------:R-:W-:Y:S01]  /*19fa0*/  FSEL R166, R13, -INF , !P5 ;  /* 0xff8000000da67808 */ /* 0x000fe20006800000 */
[C---:B------:R-:W-:Y:S01]  /*19fb0*/  VIADD R13, R2.reuse, 0x21 ;  /* 0x00000021020d7836 */ /* 0x040fe20000000000 */
[C---:B------:R-:W-:Y:S01]  /*19fc0*/  ISETP.GT.AND P6, PT, R183.reuse, R69, PT ;  /* 0x00000045b700720c */ /* 0x040fe20003fc4270 */
[-C--:B------:R-:W-:Y:S03]  /*19fd0*/  HMMA.16816.F32.BF16 R44, R168, R6.reuse, R44 ;  /* 0x00000006a82c723c */ /* 0x080fe6000004182c */
[----:B------:R-:W-:Y:S01]  /*19fe0*/  ISETP.GT.AND P5, PT, R183, R75, PT ;  /* 0x0000004bb700720c */ /* 0x000fe20003fa4270 */
[C---:B------:R-:W-:Y:S01]  /*19ff0*/  VIADD R5, R2.reuse, 0x31 ;  /* 0x0000003102057836 */ /* 0x040fe20000000000 */
[----:B------:R-:W-:Y:S01]  /*1a000*/  FSEL R160, R19, -INF , !P1 ;  /* 0xff80000013a07808 */ /* 0x000fe20004800000 */
[----:B------:R-:W-:Y:S01]  /*1a010*/  VIADD R4, R2, 0x38 ;  /* 0x0000003802047836 */ /* 0x000fe20000000000 */
[----:B------:R-:W-:Y:S01]  /*1a020*/  ISETP.GT.AND P4, PT, R184, R144, PT ;  /* 0x00000090b800720c */ /* 0x000fe20003f84270 */
[C---:B------:R-:W-:Y:S04]  /*1a030*/  HMMA.16816.F32.BF16 R48, R140.reuse, R6, R48 ;  /* 0x000000068c30723c */ /* 0x040fe80000041830 */
[-C--:B------:R-:W-:Y:S01]  /*1a040*/  ISETP.GT.AND P1, PT, R186, R68.reuse, PT ;  /* 0x00000044ba00720c */ /* 0x080fe20003f24270 */
[----:B------:R-:W-:Y:S01]  /*1a050*/  VIADD R7, R2, 0x29 ;  /* 0x0000002902077836 */ /* 0x000fe20000000000 */
[----:B------:R-:W-:Y:S01]  /*1a060*/  FSEL R149, R20, -INF , !P6 ;  /* 0xff80000014957808 */ /* 0x000fe20007000000 */
[----:B------:R-:W-:Y:S01]  /*1a070*/  VIADD R6, R2, 0x30 ;  /* 0x0000003002067836 */ /* 0x000fe20000000000 */
[----:B------:R-:W-:Y:S01]  /*1a080*/  FSEL R150, R17, -INF , !P5 ;  /* 0xff80000011967808 */ /* 0x000fe20006800000 */
[-C--:B---3--:R-:W-:Y:S03]  /*1a090*/  HMMA.16816.F32.BF16 R52, R140, R8.reuse, R52 ;  /* 0x000000088c34723c */ /* 0x088fe60000041834 */
[-C--:B------:R-:W-:Y:S02]  /*1a0a0*/  ISETP.GT.AND P6, PT, R185, R69.reuse, PT ;  /* 0x00000045b900720c */ /* 0x080fe40003fc4270 */
[----:B------:R-:W-:Y:S01]  /*1a0b0*/  FSEL R165, R14, -INF , !P4 ;  /* 0xff8000000ea57808 */ /* 0x000fe20006000000 */
[----:B------:R-:W-:Y:S01]  /*1a0c0*/  VIADD R14, R2, 0x20 ;  /* 0x00000020020e7836 */ /* 0x000fe20000000000 */
[----:B------:R-:W-:Y:S01]  /*1a0d0*/  ISETP.GT.AND P5, PT, R183, R68, PT ;  /* 0x00000044b700720c */ /* 0x000fe20003fa4270 */
[C---:B------:R-:W-:Y:S01]  /*1a0e0*/  HMMA.16816.F32.BF16 R56, R168.reuse, R8, R56 ;  /* 0x00000008a838723c */ /* 0x040fe20000041838 */
[----:B------:R-:W-:Y:S03]  /*1a0f0*/  IMAD.U32 R8, RZ, RZ, UR37 ;  /* 0x00000025ff087e24 */ /* 0x000fe6000f8e00ff */
[----:B------:R-:W-:Y:S02]  /*1a100*/  FSEL R158, R23, -INF , !P1 ;  /* 0xff800000179e7808 */ /* 0x000fe40004800000 */
[----:B------:R-:W-:Y:S02]  /*1a110*/  ISETP.GT.AND P4, PT, R186, R144, PT ;  /* 0x00000090ba00720c */ /* 0x000fe40003f84270 */
[----:B------:R-:W-:Y:S01]  /*1a120*/  ISETP.GT.AND P1, PT, R184, R68, PT ;  /* 0x00000044b800720c */ /* 0x000fe20003f24270 */
[-C--:B------:R-:W-:Y:S03]  /*1a130*/  HMMA.16816.F32.BF16 R60, R168, R10.reuse, R60 ;  /* 0x0000000aa83c723c */ /* 0x080fe6000004183c */
[----:B------:R-:W-:Y:S02]  /*1a140*/  FSEL R163, R24, -INF , !P6 ;  /* 0xff80000018a37808 */ /* 0x000fe40007000000 */
[----:B------:R-:W-:Y:S02]  /*1a150*/  FSEL R148, R21, -INF , !P5 ;  /* 0xff80000015947808 */ /* 0x000fe40006800000 */
[C---:B------:R-:W-:Y:S01]  /*1a160*/  ISETP.GT.AND P6, PT, R185.reuse, R16, PT ;  /* 0x00000010b900720c */ /* 0x040fe20003fc4270 */
[----:B------:R-:W-:Y:S04]  /*1a170*/  HMMA.16816.F32.BF16 R64, R140, R10, R64 ;  /* 0x0000000a8c40723c */ /* 0x000fe80000041840 */
[----:B------:R-:W-:Y:S02]  /*1a180*/  FSEL R161, R18, -INF , !P4 ;  /* 0xff80000012a17808 */ /* 0x000fe40006000000 */
[----:B------:R-:W-:Y:S02]  /*1a190*/  ISETP.GT.AND P5, PT, R185, R68, PT ;  /* 0x00000044b900720c */ /* 0x000fe40003fa4270 */
[----:B------:R-:W-:Y:S02]  /*1a1a0*/  FSEL R70, R27, -INF , !P1 ;  /* 0xff8000001b467808 */ /* 0x000fe40004800000 */
[----:B------:R-:W-:Y:S02]  /*1a1b0*/  ISETP.GT.AND P4, PT, R186, R69, PT ;  /* 0x00000045ba00720c */ /* 0x000fe40003f84270 */
[-C--:B------:R-:W-:Y:S02]  /*1a1c0*/  ISETP.GT.AND P1, PT, R184, R15.reuse, PT ;  /* 0x0000000fb800720c */ /* 0x080fe40003f24270 */
[----:B------:R-:W-:Y:S02]  /*1a1d0*/  FSEL R28, R28, -INF , !P6 ;  /* 0xff8000001c1c7808 */ /* 0x000fe40007000000 */
[----:B------:R-:W-:Y:S02]  /*1a1e0*/  FSEL R162, R25, -INF , !P5 ;  /* 0xff80000019a27808 */ /* 0x000fe40006800000 */
[----:B------:R-:W-:Y:S02]  /*1a1f0*/  ISETP.GT.AND P6, PT, R183, R16, PT ;  /* 0x00000010b700720c */ /* 0x000fe40003fc4270 */
[----:B------:R-:W-:Y:S02]  /*1a200*/  FSEL R159, R22, -INF , !P4 ;  /* 0xff800000169f7808 */ /* 0x000fe40006000000 */
[----:B------:R-:W-:Y:S02]  /*1a210*/  ISETP.GT.AND P5, PT, R185, R15, PT ;  /* 0x0000000fb900720c */ /* 0x000fe40003fa4270 */
[----:B------:R-:W-:Y:S02]  /*1a220*/  FSEL R23, R31, -INF , !P1 ;  /* 0xff8000001f177808 */ /* 0x000fe40004800000 */
[----:B------:R-:W-:Y:S02]  /*1a230*/  ISETP.GT.AND P4, PT, R184, R69, PT ;  /* 0x00000045b800720c */ /* 0x000fe40003f84270 */
[-C--:B------:R-:W-:Y:S02]  /*1a240*/  ISETP.GT.AND P1, PT, R186, R15.reuse, PT ;  /* 0x0000000fba00720c */ /* 0x080fe40003f24270 */
[----:B------:R-:W-:Y:S02]  /*1a250*/  FSEL R22, R32, -INF , !P6 ;  /* 0xff80000020167808 */ /* 0x000fe40007000000 */
[----:B------:R-:W-:Y:S02]  /*1a260*/  FSEL R25, R29, -INF , !P5 ;  /* 0xff8000001d197808 */ /* 0x000fe40006800000 */
[C---:B------:R-:W-:Y:S02]  /*1a270*/  ISETP.GT.AND P6, PT, R183.reuse, R14, PT ;  /* 0x0000000eb700720c */ /* 0x040fe40003fc4270 */
        /* <DEDUP_REMOVED lines=9> */
[-C--:B------:R-:W-:Y:S02]  /*1a310*/  ISETP.GT.AND P5, PT, R183, R13.reuse, PT ;  /* 0x0000000db700720c */ /* 0x080fe40003fa4270 */
[----:B------:R-:W-:Y:S02]  /*1a320*/  FSEL R155, R39, -INF , !P1 ;  /* 0xff800000279b7808 */ /* 0x000fe40004800000 */
[----:B------:R-:W-:Y:S02]  /*1a330*/  ISETP.GT.AND P4, PT, R186, R16, PT ;  /* 0x00000010ba00720c */ /* 0x000fe40003f84270 */
[----:B------:R-:W-:Y:S02]  /*1a340*/  ISETP.GT.AND P1, PT, R184, R13, PT ;  /* 0x0000000db800720c */ /* 0x000fe40003f24270 */
[----:B------:R-:W-:Y:S02]  /*1a350*/  FSEL R32, R40, -INF , !P6 ;  /* 0xff80000028207808 */ /* 0x000fe40007000000 */
[----:B------:R-:W-:Y:S02]  /*1a360*/  FSEL R19, R37, -INF , !P5 ;  /* 0xff80000025137808 */ /* 0x000fe40006800000 */
[----:B------:R-:W-:Y:S02]  /*1a370*/  ISETP.GT.AND P6, PT, R185, R12, PT ;  /* 0x0000000cb900720c */ /* 0x000fe40003fc4270 */
[----:B------:R-:W-:Y:S02]  /*1a380*/  FSEL R157, R34, -INF , !P4 ;  /* 0xff800000229d7808 */ /* 0x000fe40006000000 */
[----:B------:R-:W-:Y:S02]  /*1a390*/  FSEL R37, R43, -INF , !P1 ;  /* 0xff8000002b257808 */ /* 0x000fe40004800000 */
[----:B------:R-:W-:Y:S02]  /*1a3a0*/  ISETP.GT.AND P4, PT, R186, R14, PT ;  /* 0x0000000eba00720c */ /* 0x000fe40003f84270 */
[----:B------:R-:W-:Y:S02]  /*1a3b0*/  ISETP.GT.AND P1, PT, R184, R7, PT ;  /* 0x00000007b800720c */ /* 0x000fe40003f24270 */
[----:B------:R-:W-:Y:S02]  /*1a3c0*/  FSEL R30, R44, -INF , !P6 ;  /* 0xff8000002c1e7808 */ /* 0x000fe40007000000 */
[----:B------:R-:W-:Y:S02]  /*1a3d0*/  ISETP.GT.AND P5, PT, R185, R13, PT ;  /* 0x0000000db900720c */ /* 0x000fe40003fa4270 */
[----:B------:R-:W-:Y:S02]  /*1a3e0*/  ISETP.GT.AND P6, PT, R183, R12, PT ;  /* 0x0000000cb700720c */ /* 0x000fe40003fc4270 */
[----:B------:R-:W-:Y:S02]  /*1a3f0*/  FSEL R153, R38, -INF , !P4 ;  /* 0xff80000026997808 */ /* 0x000fe40006000000 */
[----:B------:R-:W-:Y:S02]  /*1a400*/  FSEL R34, R47, -INF , !P1 ;  /* 0xff8000002f227808 */ /* 0x000fe40004800000 */
[----:B------:R-:W-:Y:S02]  /*1a410*/  ISETP.GT.AND P4, PT, R184, R14, PT ;  /* 0x0000000eb800720c */ /* 0x000fe40003f84270 */
[-C--:B------:R-:W-:Y:S02]  /*1a420*/  ISETP.GT.AND P1, PT, R186, R7.reuse, PT ;  /* 0x00000007ba00720c */ /* 0x080fe40003f24270 */
[----:B------:R-:W-:Y:S02]  /*1a430*/  FSEL R31, R41, -INF , !P5 ;  /* 0xff800000291f7808 */ /* 0x000fe40006800000 */
[----:B------:R-:W-:Y:S02]  /*1a440*/  FSEL R17, R48, -INF , !P6 ;  /* 0xff80000030117808 */ /* 0x000fe40007000000 */
[----:B------:R-:W-:Y:S02]  /*1a450*/  ISETP.GT.AND P5, PT, R185, R7, PT ;  /* 0x00000007b900720c */ /* 0x000fe40003fa4270 */
[----:B------:R-:W-:Y:S02]  /*1a460*/  ISETP.GT.AND P6, PT, R183, R6, PT ;  /* 0x00000006b700720c */ /* 0x000fe40003fc4270 */
        /* <DEDUP_REMOVED lines=14> */
[-C--:B------:R-:W-:Y:S02]  /*1a550*/  ISETP.GT.AND P5, PT, R183, R5.reuse, PT ;  /* 0x00000005b700720c */ /* 0x080fe40003fa4270 */
        /* <DEDUP_REMOVED lines=16> */
[----:B------:R-:W-:Y:S02]  /*1a660*/  ISETP.GE.AND P6, PT, R2, R187, PT ;  /* 0x000000bb0200720c */ /* 0x000fe40003fc6270 */
[----:B------:R-:W-:Y:S02]  /*1a670*/  FSEL R58, R58, -INF , !P4 ;  /* 0xff8000003a3a7808 */ /* 0x000fe40006000000 */
[----:B------:R-:W-:Y:S02]  /*1a680*/  FSEL R26, R67, -INF , !P1 ;  /* 0xff800000431a7808 */ /* 0x000fe40004800000 */
[----:B------:R-:W-:Y:S02]  /*1a690*/  ISETP.GT.AND P4, PT, R184, R4, PT ;  /* 0x00000004b800720c */ /* 0x000fe40003f84270 */
[----:B------:R-:W-:Y:S02]  /*1a6a0*/  ISETP.GE.AND P1, PT, R2, R189, PT ;  /* 0x000000bd0200720c */ /* 0x000fe40003f26270 */
[----:B------:R-:W-:Y:S02]  /*1a6b0*/  FSEL R61, R61, -INF , !P5 ;  /* 0xff8000003d3d7808 */ /* 0x000fe40006800000 */
[----:B------:R-:W-:Y:S02]  /*1a6c0*/  FSEL R146, R146, -INF , !P6 ;  /* 0xff80000092927808 */ /* 0x000fe40007000000 */
[----:B------:R-:W-:Y:S02]  /*1a6d0*/  ISETP.GT.AND P5, PT, R183, R0, PT ;  /* 0x00000000b700720c */ /* 0x000fe40003fa4270 */
[C---:B------:R-:W-:Y:S02]  /*1a6e0*/  ISETP.GE.AND P6, PT, R145.reuse, R187, PT ;  /* 0x000000bb9100720c */ /* 0x040fe40003fc6270 */
[----:B------:R-:W-:Y:S02]  /*1a6f0*/  FSEL R62, R62, -INF , !P4 ;  /* 0xff8000003e3e7808 */ /* 0x000fe40006000000 */
[----:B------:R-:W-:Y:S02]  /*1a700*/  FSEL R152, R152, -INF , !P1 ;  /* 0xff80000098987808 */ /* 0x000fe40004800000 */
[----:B------:R-:W-:Y:S02]  /*1a710*/  ISETP.GT.AND P4, PT, R186, R4, PT ;  /* 0x00000004ba00720c */ /* 0x000fe40003f84270 */
        /* <DEDUP_REMOVED lines=8> */
[----:B------:R-:W-:Y:S02]  /*1a7a0*/  ISETP.GE.AND P1, PT, R75, R188, PT ;  /* 0x000000bc4b00720c */ /* 0x000fe40003f26270 */
[----:B------:R-:W-:Y:S02]  /*1a7b0*/  FSEL R154, R154, -INF , !P6 ;  /* 0xff8000009a9a7808 */ /* 0x000fe40007000000 */
[----:B------:R-:W-:Y:S02]  /*1a7c0*/  FSEL R33, R195, -INF , !P5 ;  /* 0xff800000c3217808 */ /* 0x000fe40006800000 */
[----:B------:R-:W-:Y:S02]  /*1a7d0*/  ISETP.GE.AND P6, PT, R145, R190, PT ;  /* 0x000000be9100720c */ /* 0x000fe40003fc6270 */
[----:B------:R-:W-:Y:S02]  /*1a7e0*/  ISETP.GE.AND P5, PT, R144, R188, PT ;  /* 0x000000bc9000720c */ /* 0x000fe40003fa6270 */
[----:B------:R-:W-:Y:S02]  /*1a7f0*/  FSEL R39, R193, -INF , !P4 ;  /* 0xff800000c1277808 */ /* 0x000fe40006000000 */
[----:B------:R-:W-:Y:S02]  /*1a800*/  FSEL R65, R166, -INF , !P1 ;  /* 0xff800000a6417808 */ /* 0x000fe40004800000 */
[CC--:B------:R-:W-:Y:S02]  /*1a810*/  ISETP.GE.AND P4, PT, R144.reuse, R190.reuse, PT ;  /* 0x000000be9000720c */ /* 0x0c0fe40003f86270 */
[----:B------:R-:W-:Y:S02]  /*1a820*/  ISETP.GE.AND P1, PT, R144, R189, PT ;  /* 0x000000bd9000720c */ /* 0x000fe40003f26270 */
        /* <DEDUP_REMOVED lines=14> */
[C---:B------:R-:W-:Y:S02]  /*1a910*/  ISETP.GE.AND P4, PT, R68.reuse, R187, PT ;  /* 0x000000bb4400720c */ /* 0x040fe40003f86270 */
[-C--:B------:R-:W-:Y:S02]  /*1a920*/  ISETP.GE.AND P1, PT, R68, R188.reuse, PT ;  /* 0x000000bc4400720c */ /* 0x080fe40003f26270 */
[----:B------:R-:W-:Y:S02]  /*1a930*/  FSEL R160, R160, -INF , !P6 ;  /* 0xff800000a0a07808 */ /* 0x000fe40007000000 */
[----:B------:R-:W-:Y:S02]  /*1a940*/  FSEL R149, R149, -INF , !P5 ;  /* 0xff80000095957808 */ /* 0x000fe40006800000 */
[-C--:B------:R-:W-:Y:S02]  /*1a950*/  ISETP.GE.AND P6, PT, R68, R189.reuse, PT ;  /* 0x000000bd4400720c */ /* 0x080fe40003fc6270 */
[C---:B------:R-:W-:Y:S02]  /*1a960*/  ISETP.GE.AND P5, PT, R69.reuse, R188, PT ;  /* 0x000000bc4500720c */ /* 0x040fe40003fa6270 */
[----:B------:R-:W-:Y:S02]  /*1a970*/  FSEL R148, R148, -INF , !P4 ;  /* 0xff80000094947808 */ /* 0x000fe40006000000 */
[----:B------:R-:W-:Y:S02]  /*1a980*/  FSEL R42, R162, -INF , !P1 ;  /* 0xff800000a22a7808 */ /* 0x000fe40004800000 */
[----:B------:R-:W-:Y:S02]  /*1a990*/  ISETP.GE.AND P4, PT, R69, R190, PT ;  /* 0x000000be4500720c */ /* 0x000fe40003f86270 */
[----:B------:R-:W-:Y:S02]  /*1a9a0*/  ISETP.GE.AND P1, PT, R15, R188, PT ;  /* 0x000000bc0f00720c */ /* 0x000fe40003f26270 */
[----:B------:R-:W-:Y:S02]  /*1a9b0*/  FSEL R158, R158, -INF , !P6 ;  /* 0xff8000009e9e7808 */ /* 0x000fe40007000000 */
[----:B------:R-:W-:Y:S02]  /*1a9c0*/  FSEL R43, R163, -INF , !P5 ;  /* 0xff800000a32b7808 */ /* 0x000fe40006800000 */
[----:B------:R-:W-:Y:S02]  /*1a9d0*/  ISETP.GE.AND P6, PT, R68, R190, PT ;  /* 0x000000be4400720c */ /* 0x000fe40003fc6270 */
[C---:B------:R-:W-:Y:S02]  /*1a9e0*/  ISETP.GE.AND P5, PT, R16.reuse, R188, PT ;  /* 0x000000bc1000720c */ /* 0x040fe40003fa6270 */
        /* <DEDUP_REMOVED lines=19> */
[CC--:B------:R-:W-:Y:S02]  /*1ab20*/  ISETP.GE.AND P1, PT, R13.reuse, R188.reuse, PT ;  /* 0x000000bc0d00720c */ /* 0x0c0fe40003f26270 */
        /* <DEDUP_REMOVED lines=26> */
[----:B------:R-:W-:Y:S02]  /*1acd0*/  LOP3.LUT R8, R243, UR24, R8, 0x96, !PT ;  /* 0x00000018f3087c12 */ /* 0x000fe4000f8e9608 */
[----:B------:R-:W-:Y:S02]  /*1ace0*/  ISETP.GE.AND P6, PT, R7, R189, PT ;  /* 0x000000bd0700720c */ /* 0x000fe40003fc6270 */
[-C--:B------:R-:W-:Y:S01]  /*1acf0*/  ISETP.GE.AND P5, PT, R6, R187.reuse, PT ;  /* 0x000000bb0600720c */ /* 0x080fe20003fa6270 */
[----:B------:R-:W-:Y:S01]  /*1ad00*/  IMAD.WIDE.U32 R8, R8, -0x326172a9, RZ ;  /* 0xcd9e8d5708087825 */ /* 0x000fe200078e00ff */
[----:B------:R-:W-:Y:S02]  /*1ad10*/  FSEL R49, R49, -INF , !P4 ;  /* 0xff80000031317808 */ /* 0x000fe40006000000 */
[----:B------:R-:W-:Y:S02]  /*1ad20*/  FSEL R54, R54, -INF , !P1 ;  /* 0xff80000036367808 */ /* 0x000fe40004800000 */
[C---:B------:R-:W-:Y:S02]  /*1ad30*/  ISETP.GE.AND P4, PT, R5.reuse, R187, PT ;  /* 0x000000bb0500720c */ /* 0x040fe40003f86270 */
[-C--:B------:R-:W-:Y:S02]  /*1ad40*/  ISETP.GE.AND P1, PT, R5, R188.reuse, PT ;  /* 0x000000bc0500720c */ /* 0x080fe40003f26270 */
[----:B------:R-:W-:Y:S02]  /*1ad50*/  FSEL R51, R51, -INF , !P6 ;  /* 0xff80000033337808 */ /* 0x000fe40007000000 */
[----:B------:R-:W-:Y:S02]  /*1ad60*/  FSEL R52, R52, -INF , !P5 ;  /* 0xff80000034347808 */ /* 0x000fe40006800000 */
[----:B------:R-:W-:Y:S02]  /*1ad70*/  ISETP.GE.AND P6, PT, R5, R189, PT ;  /* 0x000000bd0500720c */ /* 0x000fe40003fc6270 */
[C---:B------:R-:W-:Y:S02]  /*1ad80*/  ISETP.GE.AND P5, PT, R6.reuse, R188, PT ;  /* 0x000000bc0600720c */ /* 0x040fe40003fa6270 */
[----:B------:R-:W-:Y:S02]  /*1ad90*/  FSEL R53, R53, -INF , !P4 ;  /* 0xff80000035357808 */ /* 0x000fe40006000000 */
[----:B------:R-:W-:Y:S02]  /*1ada0*/  FSEL R57, R57, -INF , !P1 ;  /* 0xff80000039397808 */ /* 0x000fe40004800000 */
[----:B------:R-:W-:Y:S02]  /*1adb0*/  ISETP.GE.AND P4, PT, R6, R190, PT ;  /* 0x000000be0600720c */ /* 0x000fe40003f86270 */
[----:B------:R-:W-:Y:S02]  /*1adc0*/  ISETP.GE.AND P1, PT, R0, R188, PT ;  /* 0x000000bc0000720c */ /* 0x000fe40003f26270 */
[----:B------:R-:W-:Y:S02]  /*1add0*/  FSEL R55, R55, -INF , !P6 ;  /* 0xff80000037377808 */ /* 0x000fe40007000000 */
[----:B------:R-:W-:Y:S02]  /*1ade0*/  FSEL R56, R56, -INF , !P5 ;  /* 0xff80000038387808 */ /* 0x000fe40006800000 */
[----:B------:R-:W-:Y:S02]  /*1adf0*/  LOP3.LUT R2, R9, R239, RZ, 0x3c, !PT ;  /* 0x000000ef09027212 */ /* 0x000fe400078e3cff */
[----:B------:R-:W-:Y:S02]  /*1ae00*/  LOP3.LUT R18, R8, R196, RZ, 0x3c, !PT ;  /* 0x000000c408127212 */ /* 0x000fe400078e3cff */
[----:B------:R-:W-:Y:S01]  /*1ae10*/  ISETP.GE.AND P6, PT, R5, R190, PT ;  /* 0x000000be0500720c */ /* 0x000fe20003fc6270 */
[----:B------:R-:W-:Y:S01]  /*1ae20*/  IMAD.WIDE.U32 R16, R2, -0x2daee0ad, RZ ;  /* 0xd2511f5302107825 */ /* 0x000fe200078e00ff */
[----:B------:R-:W-:Y:S02]  /*1ae30*/  ISETP.GE.AND P5, PT, R4, R188, PT ;  /* 0x000000bc0400720c */ /* 0x000fe40003fa6270 */
[----:B------:R-:W-:Y:S01]  /*1ae40*/  LOP3.LUT R9, R9, R227, RZ, 0x3c, !PT ;  /* 0x000000e309097212 */ /* 0x000fe200078e3cff */
[----:B------:R-:W-:Y:S01]  /*1ae50*/  IMAD.WIDE.U32 R18, R18, -0x2daee0ad, RZ ;  /* 0xd2511f5312127825 */ /* 0x000fe200078e00ff */
[----:B------:R-:W-:Y:S02]  /*1ae60*/  LOP3.LUT R8, R8, R197, RZ, 0x3c, !PT ;  /* 0x000000c508087212 */ /* 0x000fe400078e3cff */
[----:B------:R-:W-:Y:S02]  /*1ae70*/  FSEL R58, R58, -INF , !P4 ;  /* 0xff8000003a3a7808 */ /* 0x000fe40006000000 */
[----:B------:R-:W-:Y:S01]  /*1ae80*/  FSEL R61, R61, -INF , !P1 ;  /* 0xff8000003d3d7808 */ /* 0x000fe20004800000 */
[----:B------:R-:W-:Y:S01]  /*1ae90*/  IMAD.WIDE.U32 R14, R8, -0x2daee0ad, RZ ;  /* 0xd2511f53080e7825 */ /* 0x000fe200078e00ff */
[-C--:B------:R-:W-:Y:S02]  /*1aea0*/  ISETP.GE.AND P4, PT, R4, R190.reuse, PT ;  /* 0x000000be0400720c */ /* 0x080fe40003f86270 */
[----:B------:R-:W-:Y:S02]  /*1aeb0*/  ISETP.GE.AND P1, PT, R0, R190, PT ;  /* 0x000000be0000720c */ /* 0x000fe40003f26270 */
[----:B------:R-:W-:Y:S02]  /*1aec0*/  FSEL R59, R59, -INF , !P6 ;  /* 0xff8000003b3b7808 */ /* 0x000fe40007000000 */
[----:B------:R-:W-:Y:S02]  /*1aed0*/  FSEL R60, R60, -INF , !P5 ;  /* 0xff8000003c3c7808 */ /* 0x000fe40006800000 */
[C---:B------:R-:W-:Y:S02]  /*1aee0*/  ISETP.GE.AND P6, PT, R4.reuse, R187, PT ;  /* 0x000000bb0400720c */ /* 0x040fe40003fc6270 */
[----:B------:R-:W-:Y:S01]  /*1aef0*/  ISETP.GE.AND P5, PT, R4, R189, PT ;  /* 0x000000bd0400720c */ /* 0x000fe20003fa6270 */
[----:B------:R-:W-:Y:S01]  /*1af00*/  IMAD.WIDE.U32 R4, R9, -0x2daee0ad, RZ ;  /* 0xd2511f5309047825 */ /* 0x000fe200078e00ff */
[----:B------:R-:W-:Y:S02]  /*1af10*/  FSEL R62, R62, -INF , !P4 ;  /* 0xff8000003e3e7808 */ /* 0x000fe40006000000 */
[----:B------:R-:W-:Y:S02]  /*1af20*/  FSEL R63, R63, -INF , !P1 ;  /* 0xff8000003f3f7808 */ /* 0x000fe40004800000 */
[C---:B------:R-:W-:Y:S02]  /*1af30*/  ISETP.GE.AND P4, PT, R0.reuse, R187, PT ;  /* 0x000000bb0000720c */ /* 0x040fe40003f86270 */
[----:B------:R-:W-:Y:S02]  /*1af40*/  ISETP.GE.AND P1, PT, R0, R189, PT ;  /* 0x000000bd0000720c */ /* 0x000fe40003f26270 */
[----:B------:R-:W-:Y:S02]  /*1af50*/  FMNMX3.FTZ R2, R3, R33, R36, !PT ;  /* 0x0000002103027276 */ /* 0x000fe40007810024 */
[----:B------:R-:W-:Y:S02]  /*1af60*/  FMNMX3.FTZ R0, R72, R39, R44, !PT ;  /* 0x0000002748007276 */ /* 0x000fe4000781002c */
[----:B------:R-:W-:Y:S02]  /*1af70*/  LOP3.LUT R71, R204, UR11, R5, 0x96, !PT ;  /* 0x0000000bcc477c12 */ /* 0x000fe4000f8e9605 */
[----:B------:R-:W-:Y:S02]  /*1af80*/  LOP3.LUT R69, R4, UR10, R15, 0x96, !PT ;  /* 0x0000000a04457c12 */ /* 0x000fe4000f8e960f */
        /* <DEDUP_REMOVED lines=20> */
[----:B------:R-:W-:Y:S02]  /*1b0d0*/  LOP3.LUT R12, R206, UR11, R17, 0x96, !PT ;  /* 0x0000000bce0c7c12 */ /* 0x000fe4000f8e9611 */
[----:B------:R-:W-:Y:S02]  /*1b0e0*/  LOP3.LUT R16, R16, UR10, R19, 0x96, !PT ;  /* 0x0000000a10107c12 */ /* 0x000fe4000f8e9613 */
        /* <DEDUP_REMOVED lines=10> */
[----:B------:R-:W-:Y:S02]  /*1b190*/  FSEL R24, R11, -INF , !P6 ;  /* 0xff8000000b187808 */ /* 0x000fe40007000000 */
[----:B------:R-:W-:Y:S02]  /*1b1a0*/  FSEL R23, R10, -INF , !P4 ;  /* 0xff8000000a177808 */ /* 0x000fe40006000000 */
[----:B------:R-:W-:Y:S02]  /*1b1b0*/  FSEL R27, R27, -INF , !P5 ;  /* 0xff8000001b1b7808 */ /* 0x000fe40006800000 */
[----:B------:R-:W-:Y:S01]  /*1b1c0*/  FSEL R26, R26, -INF , !P1 ;  /* 0xff8000001a1a7808 */ /* 0x000fe20004800000 */
[----:B------:R-:W-:Y:S06]  /*1b1d0*/  BRA.U.ANY UP0, `(.L_x_2349) ;  /* 0xffffffdd00887547 */ /* 0x000fec000b93ffff */
.L_x_2348:
[----:B------:R-:W-:Y:S01]  /*1b1e0*/  FMNMX3.FTZ R0, R25, R24, R23, !PT ;  /* 0x0000001819007276 */ /* 0x000fe20007810017 */
[----:B-1----:R-:W-:Y:S01]  /*1b1f0*/  IMAD.WIDE.U32 R4, R71, -0x326172a9, RZ ;  /* 0xcd9e8d5747047825 */ /* 0x002fe200078e00ff */
[----:B------:R-:W-:Y:S01]  /*1b200*/  FMNMX3.FTZ R2, R28, R27, R26, !PT ;  /* 0x0000001b1c027276 */ /* 0x000fe2000781001a */
[----:B------:R-:W-:Y:S01]  /*1b210*/  UIADD3 UR8, UPT, UPT, UR37, -0x56f99767, URZ ;  /* 0xa906689925087890 */ /* 0x000fe2000fffe0ff */
[----:B------:R-:W-:Y:S01]  /*1b220*/  LOP3.LUT R6, R202, UR17, R13, 0x96, !PT ;  /* 0x00000011ca067c12 */ /* 0x000fe2000f8e960d */
[----:B------:R-:W1:Y:S01]  /*1b230*/  SHFL.BFLY PT, R15, R0, 0x2, 0x1f ;  /* 0x0c401f00000f7f89 */ /* 0x000e6200000e0000 */
[----:B------:R-:W-:Y:S01]  /*1b240*/  LOP3.LUT R5, R198, UR17, R5, 0x96, !PT ;  /* 0x00000011c6057c12 */ /* 0x000fe2000f8e9605 */
[----:B------:R-:W-:Y:S01]  /*1b250*/  UIADD3 UR7, UPT, UPT, UR37, 0x646e171e, URZ ;  /* 0x646e171e25077890 */ /* 0x000fe2000fffe0ff */
[----:B------:R-:W-:Y:S01]  /*1b260*/  LOP3.LUT R12, R12, UR16, R17, 0x96, !PT ;  /* 0x000000100c0c7c12 */ /* 0x000fe2000f8e9611 */
[----:B------:R-:W-:Y:S04]  /*1b270*/  IMAD.WIDE.U32 R8, R69, -0x326172a9, RZ ;  /* 0xcd9e8d5745087825 */ /* 0x000fe800078e00ff */
[----:B------:R-:W2:Y:S01]  /*1b280*/  SHFL.BFLY PT, R10, R70, 0x2, 0x1f ;  /* 0x0c401f00460a7f89 */ /* 0x000ea200000e0000 */
[----:B------:R-:W-:Y:S01]  /*1b290*/  UIADD3 UR24, UPT, UPT, UR24, 0x1, URZ ;  /* 0x0000000118187890 */ /* 0x000fe2000fffe0ff */
[----:B------:R-:W-:Y:S01]  /*1b2a0*/  IMAD.WIDE.U32 R20, R5, -0x2daee0ad, RZ ;  /* 0xd2511f5305147825 */ /* 0x000fe200078e00ff */
[----:B------:R-:W-:Y:S05]  /*1b2b0*/  LOP3.LUT R4, R4, UR16, R9, 0x96, !PT ;  /* 0x0000001004047c12 */ /* 0x000fea000f8e9609 */
[----:B------:R-:W3:Y:S01]  /*1b2c0*/  SHFL.BFLY PT, R11, R68, 0x2, 0x1f ;  /* 0x0c401f00440b7f89 */ /* 0x000ee200000e0000 */
[----:B------:R-:W-:Y:S01]  /*1b2d0*/  UISETP.GT.AND UP0, UPT, UR23, UR18, UPT ;  /* 0x000000121700728c */ /* 0x000fe2000bf04270 */
[----:B------:R-:W-:Y:S01]  /*1b2e0*/  IMAD.WIDE.U32 R164, R12, -0x2daee0ad, RZ ;  /* 0xd2511f530ca47825 */ /* 0x000fe200078e00ff */
[----:B------:R-:W-:Y:S05]  /*1b2f0*/  LOP3.LUT R14, R14, UR9, R21, 0x96, !PT ;  /* 0x000000090e0e7c12 */ /* 0x000fea000f8e9615 */
[----:B------:R-:W4:Y:S01]  /*1b300*/  SHFL.BFLY PT, R13, R2, 0x2, 0x1f ;  /* 0x0c401f00020d7f89 */ /* 0x000f2200000e0000 */
[----:B------:R-:W-:Y:S01]  /*1b310*/  UIADD3 UR23, UPT, UPT, UR23, -0x1, URZ ;  /* 0xffffffff17177890 */ /* 0x000fe2000fffe0ff */
[----:B------:R-:W-:Y:S04]  /*1b320*/  IMAD.WIDE.U32 R216, R4, -0x2daee0ad, RZ ;  /* 0xd2511f5304d87825 */ /* 0x000fe800078e00ff */
[----:B------:R-:W-:Y:S01]  /*1b330*/  IMAD.MOV.U32 R12, RZ, RZ, R206 ;  /* 0x000000ffff0c7224 */ /* 0x000fe200078e00ce */
[----:B------:R-:W-:Y:S01]  /*1b340*/  LOP3.LUT R4, R20, UR8, R217, 0x96, !PT ;  /* 0x0000000814047c12 */ /* 0x000fe2000f8e96d9 */
[----:B------:R-:W-:Y:S01]  /*1b350*/  IMAD.WIDE.U32 R6, R6, -0x2daee0ad, RZ ;  /* 0xd2511f5306067825 */ /* 0x000fe200078e00ff */
[----:B-1----:R-:W-:Y:S03]  /*1b360*/  FMNMX.FTZ R15, R0, R15, !PT ;  /* 0x0000000f000f7209 */ /* 0x002fe60007810000 */
[----:B------:R-:W-:Y:S01]  /*1b370*/  IMAD.WIDE.U32 R4, R4, -0x326172a9, RZ ;  /* 0xcd9e8d5704047825 */ /* 0x000fe200078e00ff */
[----:B------:R-:W-:Y:S02]  /*1b380*/  LOP3.LUT R140, R6, UR8, R165, 0x96, !PT ;  /* 0x00000008068c7c12 */ /* 0x000fe4000f8e96a5 */
[----:B--2---:R-:W-:Y:S01]  /*1b390*/  FMNMX.FTZ R70, R70, R10, !PT ;  /* 0x0000000a46467209 */ /* 0x004fe20007810000 */
[----:B------:R-:W1:Y:S01]  /*1b3a0*/  SHFL.BFLY PT, R71, R15, 0x1, 0x1f ;  /* 0x0c201f000f477f89 */ /* 0x000e6200000e0000 */
[----:B------:R-:W-:Y:S01]  /*1b3b0*/  LOP3.LUT R18, R18, UR9, R7, 0x96, !PT ;  /* 0x0000000912127c12 */ /* 0x000fe2000f8e9607 */
[----:B------:R-:W-:Y:S01]  /*1b3c0*/  IMAD.WIDE.U32 R140, R140, -0x326172a9, RZ ;  /* 0xcd9e8d578c8c7825 */ /* 0x000fe200078e00ff */
[----:B------:R-:W-:Y:S05]  /*1b3d0*/  PRMT R230, R4, 0x7771, RZ ;  /* 0x0000777104e67816 */ /* 0x000fea00000000ff */
[----:B------:R-:W2:Y:S01]  /*1b3e0*/  SHFL.BFLY PT, R6, R70, 0x1, 0x1f ;  /* 0x0c201f0046067f89 */ /* 0x000ea200000e0000 */
[----:B---3--:R-:W-:Y:S01]  /*1b3f0*/  FMNMX.FTZ R68, R68, R11, !PT ;  /* 0x0000000b44447209 */ /* 0x008fe20007810000 */
[----:B------:R-:W-:Y:S01]  /*1b400*/  IMAD.WIDE.U32 R18, R18, -0x326172a9, RZ ;  /* 0xcd9e8d5712127825 */ /* 0x000fe200078e00ff */
[----:B------:R-:W-:Y:S02]  /*1b410*/  PRMT R229, R4, 0x7772, RZ ;  /* 0x0000777204e57816 */ /* 0x000fe400000000ff */
[----:B----4-:R-:W-:Y:S01]  /*1b420*/  FMNMX.FTZ R13, R2, R13, !PT ;  /* 0x0000000d020d7209 */ /* 0x010fe20007810000 */
[----:B------:R-:W-:Y:S01]  /*1b430*/  IMAD.WIDE.U32 R10, R14, -0x326172a9, RZ ;  /* 0xcd9e8d570e0a7825 */ /* 0x000fe200078e00ff */
[----:B------:R-:W-:Y:S01]  /*1b440*/  LOP3.LUT R18, R18, UR13, R141, 0x96, !PT ;  /* 0x0000000d12127c12 */ /* 0x000fe2000f8e968d */
[----:B------:R-:W3:Y:S01]  /*1b450*/  SHFL.BFLY PT, R7, R68, 0x1, 0x1f ;  /* 0x0c201f0044077f89 */ /* 0x000ee200000e0000 */
[----:B------:R-:W-:Y:S01]  /*1b460*/  LOP3.LUT R16, R16, UR15, R19, 0x96, !PT ;  /* 0x0000000f10107c12 */ /* 0x000fe2000f8e9613 */
[----:B------:R-:W-:Y:S01]  /*1b470*/  IMAD.MOV.U32 R165, RZ, RZ, R4 ;  /* 0x000000ffffa57224 */ /* 0x000fe200078e0004 */
[----:B------:R-:W-:Y:S05]  /*1b480*/  LOP3.LUT R2, R18, 0xffff, RZ, 0xc0, !PT ;  /* 0x0000ffff12027812 */ /* 0x000fea00078ec0ff */
[----:B------:R-:W4:Y:S01]  /*1b490*/  SHFL.BFLY PT, R69, R13, 0x1, 0x1f ;  /* 0x0c201f000d457f89 */ /* 0x000f2200000e0000 */
[----:B------:R-:W-:Y:S01]  /*1b4a0*/  LOP3.LUT R19, R10, UR13, R5, 0x96, !PT ;  /* 0x0000000d0a137c12 */ /* 0x000fe2000f8e9605 */
[----:B------:R-:W-:Y:S01]  /*1b4b0*/  IMAD.WIDE.U32 R244, R16, -0x2daee0ad, RZ ;  /* 0xd2511f5310f47825 */ /* 0x000fe200078e00ff */
[----:B------:R-:W-:Y:S02]  /*1b4c0*/  SHF.R.U32.HI R224, RZ, 0x8, R2 ;  /* 0x00000008ffe07819 */ /* 0x000fe40000011602 */
[----:B------:R-:W-:Y:S01]  /*1b4d0*/  LOP3.LUT R0, R19, 0xffff, RZ, 0xc0, !PT ;  /* 0x0000ffff13007812 */ /* 0x000fe200078ec0ff */
[----:B------:R-:W-:Y:S01]  /*1b4e0*/  IMAD.U32 R16, RZ, RZ, UR22 ;  /* 0x00000016ff107e24 */ /* 0x000fe2000f8e00ff */
[----:B------:R-:W-:Y:S02]  /*1b4f0*/  PRMT R5, R140, 0x7770, RZ ;  /* 0x000077708c057816 */ /* 0x000fe400000000ff */
[----:B-1----:R-:W-:Y:S02]  /*1b500*/  FMNMX.FTZ R71, R15, R71, !PT ;  /* 0x000000470f477209 */ /* 0x002fe40007810000 */
[----:B------:R-:W-:Y:S01]  /*1b510*/  LOP3.LUT R2, R224, 0xffff, RZ, 0xc0, !PT ;  /* 0x0000ffffe0027812 */ /* 0x000fe200078ec0ff */
[----:B------:R-:W5:Y:S01]  /*1b520*/  LDL.LU R15, [R1+0x100] ;  /* 0x00010000010f7983 */ /* 0x000f620000300800 */
[----:B--2---:R-:W-:Y:S02]  /*1b530*/  FMNMX.FTZ R70, R70, R6, !PT ;  /* 0x0000000646467209 */ /* 0x004fe40007810000 */
[----:B------:R-:W-:Y:S01]  /*1b540*/  SHF.R.U32.HI R225, RZ, 0x8, R0 ;  /* 0x00000008ffe17819 */ /* 0x000fe20000011600 */
[----:B------:R-:W2:Y:S01]  /*1b550*/  LDL.LU R20, [R1+0xfc] ;  /* 0x0000fc0001147983 */ /* 0x000ea20000300800 */
[C---:B------:R-:W-:Y:S01]  /*1b560*/  FSETP.NEU.FTZ.AND P1, PT, R70.reuse, -INF , PT ;  /* 0xff8000004600780b */ /* 0x040fe20003f3d000 */
[----:B------:R-:W-:Y:S01]  /*1b570*/  FMUL.FTZ R6, R70, UR4 ;  /* 0x0000000446067c20 */ /* 0x000fe20008410000 */
[----:B------:R-:W-:Y:S02]  /*1b580*/  ISETP.LE.U32.AND P5, PT, R5, UR12, PT ;  /* 0x0000000c05007c0c */ /* 0x000fe4000bfa3070 */
[----:B---3--:R-:W-:Y:S01]  /*1b590*/  FMNMX.FTZ R68, R68, R7, !PT ;  /* 0x0000000744447209 */ /* 0x008fe20007810000 */
[----:B------:R-:W-:Y:S01]  /*1b5a0*/  FMUL.FTZ R7, R71, UR4 ;  /* 0x0000000447077c20 */ /* 0x000fe20008410000 */
[----:B------:R-:W-:Y:S02]  /*1b5b0*/  ISETP.LE.U32.AND P6, PT, R2, UR12, PT ;  /* 0x0000000c02007c0c */ /* 0x000fe4000bfc3070 */
[----:B------:R-:W-:Y:S01]  /*1b5c0*/  LOP3.LUT R0, R225, 0xffff, RZ, 0xc0, !PT ;  /* 0x0000ffffe1007812 */ /* 0x000fe200078ec0ff */
[----:B------:R-:W-:Y:S01]  /*1b5d0*/  FMUL.FTZ R5, R68, UR4 ;  /* 0x0000000444057c20 */ /* 0x000fe20008410000 */
[----:B------:R-:W-:Y:S02]  /*1b5e0*/  FSEL R2, R70, RZ, P1 ;  /* 0x000000ff46027208 */ /* 0x000fe40000800000 */
[----:B------:R-:W-:Y:S02]  /*1b5f0*/  FSETP.NEU.FTZ.AND P0, PT, R68, -INF , PT ;  /* 0xff8000004400780b */ /* 0x000fe40003f1d000 */
[----:B------:R-:W-:Y:S01]  /*1b600*/  FSEL R6, R6, RZ, P1 ;  /* 0x000000ff06067208 */ /* 0x000fe20000800000 */
[----:B------:R-:W-:Y:S01]  /*1b610*/  FADD.FTZ R3, -R2, R3 ;  /* 0x0000000302037221 */ /* 0x000fe20000010100 */
[----:B------:R-:W-:Y:S02]  /*1b620*/  FSETP.NEU.FTZ.AND P1, PT, R71, -INF , PT ;  /* 0xff8000004700780b */ /* 0x000fe40003f3d000 */
[----:B----4-:R-:W-:Y:S01]  /*1b630*/  FMNMX.FTZ R69, R13, R69, !PT ;  /* 0x000000450d457209 */ /* 0x010fe20007810000 */
[--C-:B------:R-:W-:Y:S01]  /*1b640*/  FFMA.FTZ R170, R42, UR4, -R6.reuse ;  /* 0x000000042aaa7c23 */ /* 0x100fe20008010806 */
[----:B------:R-:W-:Y:S01]  /*1b650*/  ISETP.LE.U32.AND P4, PT, R0, UR12, PT ;  /* 0x0000000c00007c0c */ /* 0x000fe2000bf83070 */
[--C-:B------:R-:W-:Y:S01]  /*1b660*/  FFMA.FTZ R193, R41, UR4, -R6.reuse ;  /* 0x0000000429c17c23 */ /* 0x100fe20008010806 */
[----:B------:R-:W-:Y:S01]  /*1b670*/  FSEL R0, R68, RZ, P0 ;  /* 0x000000ff44007208 */ /* 0x000fe20000000000 */
[----:B------:R-:W-:Y:S01]  /*1b680*/  IMAD.MOV.U32 R41, RZ, RZ, R199 ;  /* 0x000000ffff297224 */ /* 0x000fe200078e00c7 */
[----:B------:R-:W-:Y:S01]  /*1b690*/  FSEL R5, R5, RZ, P0 ;  /* 0x000000ff05057208 */ /* 0x000fe20000000000 */
[--C-:B------:R-:W-:Y:S01]  /*1b6a0*/  FFMA.FTZ R169, R43, UR4, -R6.reuse ;  /* 0x000000042ba97c23 */ /* 0x100fe20008010806 */
[----:B------:R-:W-:Y:S01]  /*1b6b0*/  FSEL R2, R71, RZ, P1 ;  /* 0x000000ff47027208 */ /* 0x000fe20000800000 */
[----:B------:R-:W-:Y:S01]  /*1b6c0*/  FFMA.FTZ R9, R36, UR4, -R6 ;  /* 0x0000000424097c23 */ /* 0x000fe20008010806 */
[----:B------:R-:W-:Y:S01]  /*1b6d0*/  FSETP.NEU.FTZ.AND P0, PT, R69, -INF , PT ;  /* 0xff8000004500780b */ /* 0x000fe20003f1d000 */
[--C-:B------:R-:W-:Y:S01]  /*1b6e0*/  FFMA.FTZ R142, R142, UR4, -R5.reuse ;  /* 0x000000048e8e7c23 */ /* 0x100fe20008010805 */
[----:B------:R-:W-:Y:S01]  /*1b6f0*/  FSEL R7, R7, RZ, P1 ;  /* 0x000000ff07077208 */ /* 0x000fe20000800000 */
[----:B------:R-:W-:Y:S01]  /*1b700*/  FFMA.FTZ R168, R47, UR4, -R5 ;  /* 0x000000042fa87c23 */ /* 0x000fe20008010805 */
[----:B------:R-:W-:Y:S01]  /*1b710*/  PRMT R228, R4, 0x7773, RZ ;  /* 0x0000777304e47816 */ /* 0x000fe200000000ff */
[----:B------:R-:W-:Y:S01]  /*1b720*/  FADD.FTZ R4, -R0, R72 ;  /* 0x0000004800047221 */ /* 0x000fe20000010100 */
[----:B------:R-:W-:Y:S01]  /*1b730*/  LOP3.LUT R141, R164, UR7, R245, 0x96, !PT ;  /* 0x00000007a48d7c12 */ /* 0x000fe2000f8e96f5 */
[----:B------:R-:W-:Y:S01]  /*1b740*/  IMAD.MOV.U32 R42, RZ, RZ, R202 ;  /* 0x000000ffff2a7224 */ /* 0x000fe200078e00ca */
[----:B------:R-:W-:Y:S01]  /*1b750*/  FSEL R0, R69, RZ, P0 ;  /* 0x000000ff45007208 */ /* 0x000fe20000000000 */
[----:B------:R-:W-:Y:S01]  /*1b760*/  FFMA.FTZ R164, R48, UR4, -R5 ;  /* 0x0000000430a47c23 */ /* 0x000fe20008010805 */
[----:B------:R-:W-:Y:S01]  /*1b770*/  LOP3.LUT R162, R8, UR15, R11, 0x96, !PT ;  /* 0x0000000f08a27c12 */ /* 0x000fe2000f8e960b */
[--C-:B------:R-:W-:Y:S01]  /*1b780*/  FFMA.FTZ R10, R39, UR4, -R5.reuse ;  /* 0x00000004270a7c23 */ /* 0x100fe20008010805 */
[----:B------:R-:W-:Y:S01]  /*1b790*/  LOP3.LUT R209, R19, 0xff, RZ, 0xc0, !PT ;  /* 0x000000ff13d17812 */ /* 0x000fe200078ec0ff */
[--C-:B------:R-:W-:Y:S01]  /*1b7a0*/  FFMA.FTZ R22, R44, UR4, -R5.reuse ;  /* 0x000000042c167c23 */ /* 0x100fe20008010805 */
[----:B------:R-:W-:Y:S01]  /*1b7b0*/  LOP3.LUT R165, R165, 0xff, RZ, 0xc0, !PT ;  /* 0x000000ffa5a57812 */ /* 0x000fe200078ec0ff */
        /* <DEDUP_REMOVED lines=12> */
[----:B------:R-:W-:Y:S01]  /*1b880*/  FADD.FTZ R5, -R2, R73 ;  /* 0x0000004902057221 */ /* 0x000fe20000010100 */
[----:B------:R-:W-:Y:S02]  /*1b890*/  IMAD.MOV.U32 R40, RZ, RZ, R198 ;  /* 0x000000ffff287224 */ /* 0x000fe400078e00c6 */
[----:B------:R-:W-:Y:S01]  /*1b8a0*/  FFMA.FTZ R198, R144, UR4, -R7 ;  /* 0x0000000490c67c23 */ /* 0x000fe20008010807 */
[----:B------:R-:W-:Y:S01]  /*1b8b0*/  FMUL.FTZ R2, R69, UR4 ;  /* 0x0000000445027c20 */ /* 0x000fe20008410000 */
[----:B------:R-:W-:Y:S01]  /*1b8c0*/  IMAD.MOV.U32 R144, RZ, RZ, R201 ;  /* 0x000000ffff907224 */ /* 0x000fe200078e00c9 */
[----:B------:R-:W-:Y:S01]  /*1b8d0*/  SHF.R.U32.HI R201, RZ, 0x18, R19 ;  /* 0x00000018ffc97819 */ /* 0x000fe20000011613 */
[----:B------:R-:W-:Y:S02]  /*1b8e0*/  IMAD.MOV.U32 R43, RZ, RZ, R203 ;  /* 0x000000ffff2b7224 */ /* 0x000fe400078e00cb */
[--C-:B------:R-:W-:Y:S01]  /*1b8f0*/  FFMA.FTZ R8, R33, UR4, -R6.reuse ;  /* 0x0000000421087c23 */ /* 0x100fe20008010806 */
[----:B------:R-:W-:Y:S01]  /*1b900*/  FSEL R2, R2, RZ, P0 ;  /* 0x000000ff02027208 */ /* 0x000fe20000000000 */
[--C-:B------:R-:W-:Y:S01]  /*1b910*/  FFMA.FTZ R66, R66, UR4, -R6.reuse ;  /* 0x0000000442427c23 */ /* 0x100fe20008010806 */
[----:B------:R-:W-:Y:S01]  /*1b920*/  LEA R16, P1, R16, R144, 0x1 ;  /* 0x0000009010107211 */ /* 0x000fe200078208ff */
        /* <DEDUP_REMOVED lines=10> */
[----:B------:R-:W-:Y:S01]  /*1b9d0*/  FADD.FTZ R6, -R0, R74 ;  /* 0x0000004a00067221 */ /* 0x000fe20000010100 */
[----:B------:R-:W-:Y:S02]  /*1b9e0*/  IMAD.MOV.U32 R145, RZ, RZ, R200 ;  /* 0x000000ffff917224 */ /* 0x000fe400078e00c8 */
[--C-:B------:R-:W-:Y:S01]  /*1b9f0*/  FFMA.FTZ R221, R52, UR4, -R7.reuse ;  /* 0x0000000434dd7c23 */ /* 0x100fe20008010807 */
[----:B------:R-:W-:Y:S01]  /*1ba00*/  IMAD.U32 R0, RZ, RZ, UR22 ;  /* 0x00000016ff007e24 */ /* 0x000fe2000f8e00ff */
[----:B------:R-:W3:Y:S01]  /*1ba10*/  LDL.LU R52, [R1+0xf0] ;  /* 0x0000f00001347983 */ /* 0x000ee20000300800 */
[----:B------:R-:W1:Y:S01]  /*1ba20*/  LDC R245, c[0x0][0x448] ;  /* 0x00011200fff57b82 */ /* 0x000e620000000800 */
[--C-:B------:R-:W-:Y:S01]  /*1ba30*/  FFMA.FTZ R21, R154, UR4, -R2.reuse ;  /* 0x000000049a157c23 */ /* 0x100fe20008010802 */
[--C-:B------:R-:W-:Y:S01]  /*1ba40*/  FFMA.FTZ R154, R51, UR4, -R2.reuse ;  /* 0x00000004339a7c23 */ /* 0x100fe20008010802 */
[----:B------:R-:W-:Y:S01]  /*1ba50*/  LEA.HI.X.SX32 R17, R0, R145, 0x1, P1 ;  /* 0x0000009100117211 */ /* 0x000fe200008f0eff */
[----:B------:R-:W-:Y:S01]  /*1ba60*/  FMUL.FTZ R0, R3, UR4 ;  /* 0x0000000403007c20 */ /* 0x000fe20008410000 */
[----:B------:R-:W-:Y:S01]  /*1ba70*/  ISETP.LE.U32.AND P1, PT, R209, UR12, PT ;  /* 0x0000000cd1007c0c */ /* 0x000fe2000bf23070 */
[--C-:B------:R-:W-:Y:S01]  /*1ba80*/  FFMA.FTZ R3, R152, UR4, -R2.reuse ;  /* 0x0000000498037c23 */ /* 0x100fe20008010802 */
[----:B------:R4:W4:Y:S01]  /*1ba90*/  LDL.S16 R51, [R1+0xc] ;  /* 0x00000c0001337983 */ /* 0x0009220000100600 */
        /* <DEDUP_REMOVED lines=14> */
[----:B------:R1:W4:Y:S01]  /*1bb80*/  LDL.S16 R50, [R1+0x8] ;  /* 0x0000080001327983 */ /* 0x0003220000100600 */
[--C-:B------:R-:W-:Y:S01]  /*1bb90*/  FFMA.FTZ R143, R143, UR4, -R7.reuse ;  /* 0x000000048f8f7c23 */ /* 0x100fe20008010807 */
[--C-:B------:R-:W-:Y:S01]  /*1bba0*/  FFMA.FTZ R11, R147, UR4, -R7.reuse ;  /* 0x00000004930b7c23 */ /* 0x100fe20008010807 */
        /* <DEDUP_REMOVED lines=12> */
[----:B------:R-:W-:Y:S01]  /*1bc70*/  MUFU.EX2 R75, R9 ;  /* 0x00000009004b7308 */ /* 0x000fe20000000800 */
[----:B------:R-:W-:Y:S01]  /*1bc80*/  IMAD.MOV.U32 R13, RZ, RZ, R207 ;  /* 0x000000ffff0d7224 */ /* 0x000fe200078e00cf */
[----:B------:R-:W-:Y:S01]  /*1bc90*/  LOP3.LUT R207, R18, 0xff, RZ, 0xc0, !PT ;  /* 0x000000ff12cf7812 */ /* 0x000fe200078ec0ff */
[----:B-1----:R-:W-:Y:S07]  /*1bca0*/  IMAD.WIDE R148, R245, 0x70, R16 ;  /* 0x00000070f5947825 */ /* 0x002fee00078e0210 */
[----:B------:R-:W-:Y:S01]  /*1bcb0*/  MUFU.EX2 R7, R8 ;  /* 0x0000000800077308 */ /* 0x000fe20000000800 */
[C---:B------:R-:W-:Y:S01]  /*1bcc0*/  FMUL.FTZ R58, R2.reuse, R82 ;  /* 0x00000052023a7220 */ /* 0x040fe20000410000 */
[----:B------:R-:W-:Y:S08]  /*1bcd0*/  IMAD.U32 R146, RZ, RZ, UR22 ;  /* 0x00000016ff927e24 */ /* 0x000ff0000f8e00ff */
[----:B------:R-:W1:Y:S01]  /*1bce0*/  MUFU.EX2 R0, R0 ;  /* 0x0000000000007308 */ /* 0x000e620000000800 */
[----:B------:R-:W-:Y:S02]  /*1bcf0*/  IMAD.MOV.U32 R30, RZ, RZ, R42 ;  /* 0x000000ffff1e7224 */ /* 0x000fe400078e002a */
[----:B------:R-:W-:Y:S01]  /*1bd00*/  FMUL.FTZ R26, R2, R98 ;  /* 0x00000062021a7220 */ /* 0x000fe20000410000 */
[----:B------:R-:W-:Y:S01]  /*1bd10*/  IMAD.MOV.U32 R31, RZ, RZ, R43 ;  /* 0x000000ffff1f7224 */ /* 0x000fe200078e002b */
[----:B------:R-:W-:Y:S05]  /*1bd20*/  LEA R146, P0, R146, R148, 0x1 ;  /* 0x0000009492927211 */ /* 0x000fea00078008ff */
[----:B------:R1:W-:Y:S01]  /*1bd30*/  MUFU.EX2 R82, R21 ;  /* 0x0000001500527308 */ /* 0x0003e20000000800 */
[----:B------:R-:W-:Y:S02]  /*1bd40*/  IMAD.MOV.U32 R46, RZ, RZ, R40 ;  /* 0x000000ffff2e7224 */ /* 0x000fe400078e0028 */
[C---:B------:R-:W-:Y:S01]  /*1bd50*/  FMUL.FTZ R27, R2.reuse, R99 ;  /* 0x00000063021b7220 */ /* 0x040fe20000410000 */
[----:B------:R-:W-:Y:S06]  /*1bd60*/  IMAD.MOV.U32 R47, RZ, RZ, R41 ;  /* 0x000000ffff2f7224 */ /* 0x000fec00078e0029 */
[----:B------:R1:W-:Y:S01]  /*1bd70*/  MUFU.EX2 R23, R10 ;  /* 0x0000000a00177308 */ /* 0x0003e20000000800 */
[----:B------:R-:W-:Y:S02]  /*1bd80*/  IMAD.MOV.U32 R42, RZ, RZ, R12 ;  /* 0x000000ffff2a7224 */ /* 0x000fe400078e000c */
[C---:B------:R-:W-:Y:S01]  /*1bd90*/  FMUL.FTZ R59, R2.reuse, R83 ;  /* 0x00000053023b7220 */ /* 0x040fe20000410000 */
[----:B------:R-:W-:Y:S02]  /*1bda0*/  IMAD.MOV.U32 R43, RZ, RZ, R13 ;  /* 0x000000ffff2b7224 */ /* 0x000fe400078e000d */
[----:B------:R-:W-:Y:S01]  /*1bdb0*/  FMUL.FTZ R62, R2, R78 ;  /* 0x0000004e023e7220 */ /* 0x000fe20000410000 */
[C---:B-1----:R-:W-:Y:S01]  /*1bdc0*/  FMUL.FTZ R8, R0.reuse, R108 ;  /* 0x0000006c00087220 */ /* 0x042fe20000410000 */
        /* <DEDUP_REMOVED lines=15> */
[----:B------:R1:W4:Y:S01]  /*1bec0*/  LDL.S16 R21, [R1+0x4] ;  /* 0x0000040001157983 */ /* 0x0003220000100600 */
        /* <DEDUP_REMOVED lines=13> */
[C---:B------:R-:W-:Y:S01]  /*1bfa0*/  FMUL.FTZ R46, R2.reuse, R86 ;  /* 0x00000056022e7220 */ /* 0x040fe20000410000 */
[C---:B-1----:R-:W-:Y:S01]  /*1bfb0*/  FMUL.FTZ R14, R2.reuse, R106 ;  /* 0x0000006a020e7220 */ /* 0x042fe20000410000 */
[C---:B------:R-:W-:Y:S01]  /*1bfc0*/  FMUL.FTZ R47, R2.reuse, R87 ;  /* 0x00000057022f7220 */ /* 0x040fe20000410000 */
[C---:B------:R-:W-:Y:S01]  /*1bfd0*/  FMUL.FTZ R63, R2.reuse, R79 ;  /* 0x0000004f023f7220 */ /* 0x040fe20000410000 */
[----:B------:R-:W-:Y:S01]  /*1bfe0*/  MUFU.EX2 R76, R3 ;  /* 0x00000003004c7308 */ /* 0x000fe20000000800 */
[----:B------:R-:W-:Y:S01]  /*1bff0*/  FMUL.FTZ R11, R2, R111 ;  /* 0x0000006f020b7220 */ /* 0x000fe20000410000 */
[----:B------:R-:W-:Y:S02]  /*1c000*/  IMAD.MOV.U32 R49, RZ, RZ, R205 ;  /* 0x000000ffff317224 */ /* 0x000fe400078e00cd */
[----:B------:R-:W-:Y:S01]  /*1c010*/  IMAD.MOV.U32 R48, RZ, RZ, R204 ;  /* 0x000000ffff307224 */ /* 0x000fe200078e00cc */
[----:B------:R-:W-:Y:S01]  /*1c020*/  SHF.R.U32.HI R204, RZ, 0x18, R18 ;  /* 0x00000018ffcc7819 */ /* 0x000fe20000011612 */
[----:B------:R-:W-:Y:S04]  /*1c030*/  IMAD.MOV.U32 R33, RZ, RZ, R227 ;  /* 0x000000ffff217224 */ /* 0x000fe800078e00e3 */
[----:B------:R-:W-:Y:S01]  /*1c040*/  MUFU.EX2 R78, R66 ;  /* 0x00000042004e7308 */ /* 0x000fe20000000800 */
[----:B------:R-:W-:Y:S09]  /*1c050*/  IMAD.WIDE.U32 R72, R162, -0x2daee0ad, RZ ;  /* 0xd2511f53a2487825 */ /* 0x000ff200078e00ff */
[----:B------:R1:W-:Y:S01]  /*1c060*/  MUFU.EX2 R99, R150 ;  /* 0x0000009600637308 */ /* 0x0003e20000000800 */
[----:B------:R-:W-:Y:S01]  /*1c070*/  IMAD.MOV.U32 R106, RZ, RZ, R34 ;  /* 0x000000ffff6a7224 */ /* 0x000fe200078e0022 */
[----:B------:R-:W-:Y:S01]  /*1c080*/  LOP3.LUT R73, R216, UR7, R73, 0x96, !PT ;  /* 0x00000007d8497c12 */ /* 0x000fe2000f8e9649 */
[----:B------:R-:W-:Y:S07]  /*1c090*/  IMAD.MOV.U32 R110, RZ, RZ, R48 ;  /* 0x000000ffff6e7224 */ /* 0x000fee00078e0030 */
[----:B------:R-:W1:Y:S01]  /*1c0a0*/  MUFU.EX2 R80, R65 ;  /* 0x0000004100507308 */ /* 0x000e620000000800 */
[----:B------:R-:W-:Y:S01]  /*1c0b0*/  IMAD.MOV.U32 R105, RZ, RZ, R39 ;  /* 0x000000ffff697224 */ /* 0x000fe200078e0027 */
[----:B------:R-:W-:Y:S01]  /*1c0c0*/  LOP3.LUT R162, R73, 0xff, RZ, 0xc0, !PT ;  /* 0x000000ff49a27812 */ /* 0x000fe200078ec0ff */
[----:B------:R-:W-:Y:S07]  /*1c0d0*/  IMAD.MOV.U32 R111, RZ, RZ, R49 ;  /* 0x000000ffff6f7224 */ /* 0x000fee00078e0031 */
[----:B------:R-:W-:Y:S01]  /*1c0e0*/  MUFU.EX2 R84, R163 ;  /* 0x000000a300547308 */ /* 0x000fe20000000800 */
[----:B------:R-:W-:Y:S02]  /*1c0f0*/  IMAD.MOV.U32 R92, RZ, RZ, R36 ;  /* 0x000000ffff5c7224 */ /* 0x000fe400078e0024 */
[----:B------:R-:W-:Y:S07]  /*1c100*/  IMAD.MOV.U32 R93, RZ, RZ, R37 ;  /* 0x000000ffff5d7224 */ /* 0x000fee00078e0025 */
[----:B------:R-:W-:Y:S01]  /*1c110*/  MUFU.EX2 R86, R161 ;  /* 0x000000a100567308 */ /* 0x000fe20000000800 */
[----:B------:R-:W-:Y:S01]  /*1c120*/  IMAD.MOV.U32 R108, RZ, RZ, R33 ;  /* 0x000000ffff6c7224 */ /* 0x000fe200078e0021 */
[----:B-1----:R-:W-:Y:S01]  /*1c130*/  SHF.R.U32.HI R150, RZ, 0x18, R141 ;  /* 0x00000018ff967819 */ /* 0x002fe2000001168d */
[----:B------:R-:W-:Y:S02]  /*1c140*/  IMAD.MOV.U32 R104, RZ, RZ, R38 ;  /* 0x000000ffff687224 */ /* 0x000fe400078e0026 */
[----:B------:R-:W-:Y:S01]  /*1c150*/  IMAD.MOV.U32 R109, RZ, RZ, R239 ;  /* 0x000000ffff6d7224 */ /* 0x000fe200078e00ef */
[----:B------:R-:W-:Y:S02]  /*1c160*/  F2FP.BF16.F32.PACK_AB R89, R80, R78 ;  /* 0x0000004e5059723e */ /* 0x000fe400000010ff */
[----:B------:R-:W-:Y:S02]  /*1c170*/  PRMT R239, R72, 0x7773, RZ ;  /* 0x0000777348ef7816 */ /* 0x000fe400000000ff */
[C---:B------:R-:W-:Y:S04]  /*1c180*/  PRMT R88, R89.reuse, 0x7632, R88 ;  /* 0x0000763259587816 */ /* 0x040fe80000000058 */
[----:B------:R-:W-:Y:S01]  /*1c190*/  PRMT R94, R89, 0x5410, R88 ;  /* 0x00005410595e7816 */ /* 0x000fe20000000058 */
[C---:B-----5:R-:W-:Y:S01]  /*1c1a0*/  FFMA.FTZ R74, R2.reuse, R15, R23 ;  /* 0x0000000f024a7223 */ /* 0x060fe20000010017 */
[----:B------:R-:W-:Y:S01]  /*1c1b0*/  FMUL.FTZ R15, R2, R107 ;  /* 0x0000006b020f7220 */ /* 0x000fe20000410000 */
[----:B------:R-:W-:Y:S01]  /*1c1c0*/  PRMT R2, R18, 0x7632, R2 ;  /* 0x0000763212027816 */ /* 0x000fe20000000002 */
[----:B------:R-:W-:Y:S02]  /*1c1d0*/  IMAD.MOV.U32 R107, RZ, RZ, R35 ;  /* 0x000000ffff6b7224 */ /* 0x000fe400078e0023 */
[----:B--2---:R-:W-:Y:S01]  /*1c1e0*/  FFMA.FTZ R20, R0, R20, R7 ;  /* 0x0000001400147223 */ /* 0x004fe20000010007 */
[----:B------:R-:W-:Y:S01]  /*1c1f0*/  IMAD.U32 R0, RZ, RZ, UR22 ;  /* 0x00000016ff007e24 */ /* 0x000fe2000f8e00ff */
[----:B------:R-:W-:Y:S02]  /*1c200*/  LOP3.LUT R205, R2, 0xff, RZ, 0xc0, !PT ;  /* 0x000000ff02cd7812 */ /* 0x000fe400078ec0ff */
[----:B------:R-:W-:Y:S02]  /*1c210*/  LOP3.LUT R2, R141, 0xffff, RZ, 0xc0, !PT ;  /* 0x0000ffff8d027812 */ /* 0x000fe400078ec0ff */
[----:B------:R-:W-:Y:S02]  /*1c220*/  LEA.HI.X.SX32 R147, R0, R149, 0x1, P0 ;  /* 0x0000009500937211 */ /* 0x000fe400000f0eff */
[C---:B------:R-:W-:Y:S01]  /*1c230*/  F2FP.BF16.F32.PACK_AB R0, R75.reuse, R7 ;  /* 0x000000074b00723e */ /* 0x040fe200000010ff */
[----:B------:R-:W-:Y:S01]  /*1c240*/  FADD.FTZ R75, R75, R20 ;  /* 0x000000144b4b7221 */ /* 0x000fe20000010000 */
[----:B------:R-:W-:Y:S01]  /*1c250*/  ISETP.LE.U32.AND P0, PT, R207, UR12, PT ;  /* 0x0000000ccf007c0c */ /* 0x000fe2000bf03070 */
[----:B------:R2:W5:Y:S01]  /*1c260*/  LDL.S16 R20, [R1] ;  /* 0x0000000001147983 */ /* 0x0005620000100600 */
[----:B------:R-:W-:Y:S02]  /*1c270*/  F2FP.BF16.F32.PACK_AB R7, R85, R77 ;  /* 0x0000004d5507723e */ /* 0x000fe400000010ff */
[C---:B------:R-:W-:Y:S02]  /*1c280*/  PRMT R91, R0.reuse, 0x7610, R91 ;  /* 0x00007610005b7816 */ /* 0x040fe4000000005b */
[C---:B------:R-:W-:Y:S02]  /*1c290*/  PRMT R4, R7.reuse, 0x7632, R4 ;  /* 0x0000763207047816 */ /* 0x040fe40000000004 */
[----:B------:R-:W-:Y:S01]  /*1c2a0*/  PRMT R90, R0, 0x7632, R90 ;  /* 0x00007632005a7816 */ /* 0x000fe2000000005a */
[----:B------:R-:W-:Y:S01]  /*1c2b0*/  @!P1 HFMA2.BF16_V2 R248, -RZ.H0_H0, RZ.H0_H0, -R91.H0_H0 ;  /* 0x200000fffff89231 */ /* 0x000fe2000034095b */
[----:B------:R-:W-:Y:S01]  /*1c2c0*/  PRMT R96, R7, 0x5410, R4 ;  /* 0x0000541007607816 */ /* 0x000fe20000000004 */
[----:B------:R-:W-:Y:S01]  /*1c2d0*/  @!P6 HFMA2.BF16_V2 R249, -RZ.H0_H0, RZ.H0_H0, -R4.H0_H0 ;  /* 0x200000fffff9e231 */ /* 0x000fe20000340904 */
[----:B------:R-:W-:Y:S01]  /*1c2e0*/  PRMT R98, R91, 0x5410, R90 ;  /* 0x000054105b627816 */ /* 0x000fe2000000005a */
[----:B------:R-:W-:Y:S01]  /*1c2f0*/  @!P0 HFMA2.BF16_V2 R250, -RZ.H0_H0, RZ.H0_H0, -R7.H0_H0 ;  /* 0x200000fffffa8231 */ /* 0x000fe20000340907 */
[----:B------:R-:W-:Y:S01]  /*1c300*/  @!P1 PRMT R91, R248, 0x5410, RZ ;  /* 0x00005410f85b9816 */ /* 0x000fe200000000ff */
[----:B------:R-:W-:Y:S01]  /*1c310*/  FMUL.FTZ R0, R5, UR4 ;  /* 0x0000000405007c20 */ /* 0x000fe20008410000 */
[----:B------:R-:W-:Y:S02]  /*1c320*/  ISETP.LE.U32.AND P1, PT, R205, UR12, PT ;  /* 0x0000000ccd007c0c */ /* 0x000fe4000bf23070 */
[----:B------:R-:W-:Y:S02]  /*1c330*/  @!P0 PRMT R7, R250, 0x5410, RZ ;  /* 0x00005410fa078816 */ /* 0x000fe400000000ff */
[----:B------:R-:W-:Y:S01]  /*1c340*/  SHF.R.U32.HI R227, RZ, 0x8, R2 ;  /* 0x00000008ffe37819 */ /* 0x000fe20000011602 */
[----:B------:R-:W1:Y:S01]  /*1c350*/  MUFU.EX2 R0, R0 ;  /* 0x0000000000007308 */ /* 0x000e620000000800 */
[----:B------:R-:W-:Y:S01]  /*1c360*/  ISETP.LE.U32.AND P0, PT, R204, UR12, PT ;  /* 0x0000000ccc007c0c */ /* 0x000fe2000bf03070 */
[----:B------:R2:W-:Y:S01]  /*1c370*/  STG.E.U16 desc[UR28][R144.64], R7 ;  /* 0x0000000790007986 */ /* 0x0005e2000c10151c */
[----:B------:R-:W-:Y:S02]  /*1c380*/  LOP3.LUT R3, R227, 0xffff, RZ, 0xc0, !PT ;  /* 0x0000ffffe3037812 */ /* 0x000fe400078ec0ff */
[----:B------:R-:W-:Y:S02]  /*1c390*/  F2FP.BF16.F32.PACK_AB R2, R82, R76 ;  /* 0x0000004c5202723e */ /* 0x000fe400000010ff */
[----:B------:R-:W-:Y:S02]  /*1c3a0*/  @!P6 PRMT R4, R249, 0x5410, RZ ;  /* 0x00005410f904e816 */ /* 0x000fe400000000ff */
[----:B------:R-:W-:Y:S02]  /*1c3b0*/  ISETP.LE.U32.AND P6, PT, R3, UR12, PT ;  /* 0x0000000c03007c0c */ /* 0x000fe4000bfc3070 */
[----:B------:R-:W-:Y:S01]  /*1c3c0*/  PRMT R3, R2, 0x7632, R3 ;  /* 0x0000763202037816 */ /* 0x000fe20000000003 */
[----:B------:R3:W-:Y:S01]  /*1c3d0*/  STG.E.U16 desc[UR28][R144.64+0x2], R4 ;  /* 0x0000020490007986 */ /* 0x0007e2000c10151c */
[----:B------:R-:W-:Y:S01]  /*1c3e0*/  PRMT R5, R19, 0x7632, R5 ;  /* 0x0000763213057816 */ /* 0x000fe20000000005 */
[----:B-1----:R-:W-:Y:S01]  /*1c3f0*/  FMUL.FTZ R64, R0, R100 ;  /* 0x0000006400407220 */ /* 0x002fe20000410000 */
[----:B------:R-:W-:Y:S01]  /*1c400*/  PRMT R95, R2, 0x5410, R3 ;  /* 0x00005410025f7816 */ /* 0x000fe20000000003 */
[C---:B------:R-:W-:Y:S01]  /*1c410*/  FMUL.FTZ R48, R0.reuse, R116 ;  /* 0x0000007400307220 */ /* 0x040fe20000410000 */
[----:B------:R-:W-:Y:S01]  /*1c420*/  LOP3.LUT R200, R5, 0xff, RZ, 0xc0, !PT ;  /* 0x000000ff05c87812 */ /* 0x000fe200078ec0ff */
[C---:B------:R-:W-:Y:S01]  /*1c430*/  FMUL.FTZ R33, R0.reuse, R125 ;  /* 0x0000007d00217220 */ /* 0x040fe20000410000 */
[C---:B------:R-:W-:Y:S01]  /*1c440*/  FMUL.FTZ R36, R0.reuse, R120 ;  /* 0x0000007800247220 */ /* 0x040fe20000410000 */
[C---:B------:R-:W-:Y:S01]  /*1c450*/  FMUL.FTZ R37, R0.reuse, R121 ;  /* 0x0000007900257220 */ /* 0x040fe20000410000 */
[C---:B------:R-:W-:Y:S01]  /*1c460*/  FMUL.FTZ R49, R0.reuse, R117 ;  /* 0x0000007500317220 */ /* 0x040fe20000410000 */
[----:B------:R-:W-:Y:S01]  /*1c470*/  MUFU.EX2 R121, R143 ;  /* 0x0000008f00797308 */ /* 0x000fe20000000800 */
[C---:B------:R-:W-:Y:S01]  /*1c480*/  FMUL.FTZ R53, R0.reuse, R113 ;  /* 0x0000007100357220 */ /* 0x040fe20000410000 */
[C---:B------:R-:W-:Y:S01]  /*1c490*/  FMUL.FTZ R65, R0.reuse, R101 ;  /* 0x0000006500417220 */ /* 0x040fe20000410000 */
[----:B------:R-:W-:Y:S07]  /*1c4a0*/  IMAD.MOV.U32 R125, RZ, RZ, R111 ;  /* 0x000000ffff7d7224 */ /* 0x000fee00078e006f */
[----:B------:R-:W-:Y:S10]  /*1c4b0*/  MUFU.EX2 R117, R157 ;  /* 0x0000009d00757308 */ /* 0x000ff40000000800 */
[----:B--2---:R-:W1:Y:S10]  /*1c4c0*/  MUFU.EX2 R7, R22 ;  /* 0x0000001600077308 */ /* 0x004e740000000800 */
[----:B------:R2:W-:Y:S10]  /*1c4d0*/  MUFU.EX2 R125, R152 ;  /* 0x00000098007d7308 */ /* 0x0005f40000000800 */
[----:B------:R-:W-:Y:S01]  /*1c4e0*/  MUFU.EX2 R113, R206 ;  /* 0x000000ce00717308 */ /* 0x000fe20000000800 */
[----:B---3--:R-:W-:Y:S09]  /*1c4f0*/  LOP3.LUT R4, R73, 0xffff, RZ, 0xc0, !PT ;  /* 0x0000ffff49047812 */ /* 0x008ff200078ec0ff */
[----:B------:R-:W-:Y:S01]  /*1c500*/  MUFU.EX2 R111, R199 ;  /* 0x000000c7006f7308 */ /* 0x000fe20000000800 */
[----:B------:R-:W-:Y:S01]  /*1c510*/  SHF.R.U32.HI R216, RZ, 0x8, R4 ;  /* 0x00000008ffd87819 */ /* 0x000fe20000011604 */
[C---:B-1----:R-:W-:Y:S01]  /*1c520*/  FADD.FTZ R74, R7.reuse, R74 ;  /* 0x0000004a074a7221 */ /* 0x042fe20000010000 */
[----:B------:R-:W-:Y:S01]  /*1c530*/  F2FP.BF16.F32.PACK_AB R87, R7, R23 ;  /* 0x000000170757723e */ /* 0x000fe200000010ff */
[----:B------:R-:W-:Y:S01]  /*1c540*/  FMUL.FTZ R4, R0, R136 ;  /* 0x0000008800047220 */ /* 0x000fe20000410000 */
[----:B------:R-:W-:Y:S01]  /*1c550*/  IMAD.MOV.U32 R136, RZ, RZ, R242 ;  /* 0x000000ffff887224 */ /* 0x000fe200078e00f2 */
[----:B------:R-:W-:Y:S01]  /*1c560*/  PRMT R242, R72, 0x7772, RZ ;  /* 0x0000777248f27816 */ /* 0x000fe200000000ff */
[----:B------:R-:W-:Y:S01]  /*1c570*/  IMAD.MOV.U32 R136, RZ, RZ, R92 ;  /* 0x000000ffff887224 */ /* 0x000fe200078e005c */
[----:B------:R-:W-:Y:S01]  /*1c580*/  PRMT R81, R87, 0x7632, R81 ;  /* 0x0000763257517816 */ /* 0x000fe20000000051 */
[C---:B------:R-:W-:Y:S01]  /*1c590*/  FFMA.FTZ R77, R0.reuse, R52, R77 ;  /* 0x00000034004d7223 */ /* 0x040fe2000001004d */
[----:B--2---:R-:W-:Y:S01]  /*1c5a0*/  LOP3.LUT R152, R141, 0xff, RZ, 0xc0, !PT ;  /* 0x000000ff8d987812 */ /* 0x004fe200078ec0ff */
[----:B------:R-:W-:Y:S01]  /*1c5b0*/  FMUL.FTZ R52, R0, R112 ;  /* 0x0000007000347220 */ /* 0x000fe20000410000 */
[----:B------:R-:W-:Y:S01]  /*1c5c0*/  PRMT R97, R87, 0x5410, R81 ;  /* 0x0000541057617816 */ /* 0x000fe20000000051 */
[----:B------:R-:W-:Y:S01]  /*1c5d0*/  MUFU.EX2 R120, R153 ;  /* 0x0000009900787308 */ /* 0x000fe20000000800 */
[----:B----4-:R-:W-:Y:S05]  /*1c5e0*/  @!P1 HFMA2.BF16_V2 R51, -RZ.H0_H0, RZ.H0_H0, -R2.H0_H0 ;  /* 0x200000ffff339231 */ /* 0x010fea0000340902 */
[----:B------:R-:W-:Y:S01]  /*1c5f0*/  PRMT R32, R51, 0x7610, R32 ;  /* 0x0000761033207816 */ /* 0x000fe20000000020 */
[----:B------:R-:W-:Y:S03]  /*1c600*/  @!P1 STL.S16 [R1+0xc], R51 ;  /* 0x00000c3301009387 */ /* 0x000fe60000100600 */
[----:B------:R-:W-:Y:S01]  /*1c610*/  @!P1 PRMT R2, R32, 0x5410, RZ ;  /* 0x0000541020029816 */ /* 0x000fe200000000ff */
[----:B------:R-:W-:Y:S01]  /*1c620*/  FMUL.FTZ R32, R0, R124 ;  /* 0x0000007c00207220 */ /* 0x000fe20000410000 */
[----:B------:R-:W-:Y:S01]  /*1c630*/  ISETP.LE.U32.AND P1, PT, R200, UR12, PT ;  /* 0x0000000cc8007c0c */ /* 0x000fe2000bf23070 */
[----:B------:R-:W-:Y:S02]  /*1c640*/  IMAD.MOV.U32 R124, RZ, RZ, R110 ;  /* 0x000000ffff7c7224 */ /* 0x000fe400078e006e */
[----:B------:R1:W-:Y:S01]  /*1c650*/  STG.E.U16 desc[UR28][R16.64], R2 ;  /* 0x0000000210007986 */ /* 0x0003e2000c10151c */
[----:B------:R-:W-:Y:S01]  /*1c660*/  @!P0 HFMA2.BF16_V2 R50, -RZ.H0_H0, RZ.H0_H0, -R3.H0_H0 ;  /* 0x200000ffff328231 */ /* 0x000fe20000340903 */
[----:B------:R-:W-:Y:S04]  /*1c670*/  MUFU.EX2 R110, R202 ;  /* 0x000000ca006e7308 */ /* 0x000fe80000000800 */
[----:B------:R-:W-:Y:S01]  /*1c680*/  PRMT R22, R50, 0x7610, R22 ;  /* 0x0000761032167816 */ /* 0x000fe20000000016 */
[----:B------:R-:W-:Y:S03]  /*1c690*/  @!P0 STL.S16 [R1+0x8], R50 ;  /* 0x0000083201008387 */ /* 0x000fe60000100600 */
[----:B------:R-:W-:Y:S01]  /*1c6a0*/  @!P0 PRMT R3, R22, 0x5410, RZ ;  /* 0x0000541016038816 */ /* 0x000fe200000000ff */
[----:B------:R-:W2:Y:S01]  /*1c6b0*/  LDL.LU R5, [R1+0xec] ;  /* 0x0000ec0001057983 */ /* 0x000ea20000300800 */
[----:B------:R-:W-:Y:S03]  /*1c6c0*/  ISETP.LE.U32.AND P0, PT, R201, UR12, PT ;  /* 0x0000000cc9007c0c */ /* 0x000fe6000bf03070 */
[----:B------:R3:W-:Y:S04]  /*1c6d0*/  STG.E.U16 desc[UR28][R16.64+0x2], R3 ;  /* 0x0000020310007986 */ /* 0x0007e8000c10151c */
[----:B------:R-:W-:Y:S06]  /*1c6e0*/  STG.E.U16 desc[UR28][R148.64], R91 ;  /* 0x0000005b94007986 */ /* 0x000fec000c10151c */
[----:B------:R-:W-:Y:S02]  /*1c6f0*/  @!P0 HFMA2.BF16_V2 R252, -RZ.H0_H0, RZ.H0_H0, -R81.H0_H0 ;  /* 0x200000fffffc8231 */ /* 0x000fe40000340951 */
[----:B-1----:R-:W-:Y:S03]  /*1c700*/  FMUL.FTZ R2, R6, UR4 ;  /* 0x0000000406027c20 */ /* 0x002fe60008410000 */
[----:B------:R-:W-:Y:S03]  /*1c710*/  @!P0 PRMT R81, R252, 0x5410, RZ ;  /* 0x00005410fc518816 */ /* 0x000fe600000000ff */
[----:B------:R-:W1:Y:S01]  /*1c720*/  MUFU.EX2 R2, R2 ;  /* 0x0000000200027308 */ /* 0x000e620000000800 */
[----:B---3--:R-:W-:Y:S01]  /*1c730*/  LOP3.LUT R3, R216, 0xffff, RZ, 0xc0, !PT ;  /* 0x0000ffffd8037812 */ /* 0x008fe200078ec0ff */
[C---:B------:R-:W-:Y:S01]  /*1c740*/  FMUL.FTZ R17, R0.reuse, R133 ;  /* 0x0000008500117220 */ /* 0x040fe20000410000 */
[----:B------:R-:W-:Y:S07]  /*1c750*/  FMUL.FTZ R16, R0, R132 ;  /* 0x0000008400107220 */ /* 0x000fee0000410000 */
[----:B------:R-:W-:Y:S01]  /*1c760*/  MUFU.EX2 R132, R211 ;  /* 0x000000d300847308 */ /* 0x000fe20000000800 */
[C---:B-1----:R-:W-:Y:S01]  /*1c770*/  FMUL.FTZ R55, R2.reuse, R115 ;  /* 0x0000007302377220 */ /* 0x042fe20000410000 */
[C---:B------:R-:W-:Y:S01]  /*1c780*/  FMUL.FTZ R50, R2.reuse, R118 ;  /* 0x0000007602327220 */ /* 0x040fe20000410000 */
[C---:B------:R-:W-:Y:S01]  /*1c790*/  FMUL.FTZ R51, R2.reuse, R119 ;  /* 0x0000007702337220 */ /* 0x040fe20000410000 */
[C---:B------:R-:W-:Y:S01]  /*1c7a0*/  FMUL.FTZ R7, R2.reuse, R139 ;  /* 0x0000008b02077220 */ /* 0x040fe20000410000 */
[C---:B------:R-:W-:Y:S01]  /*1c7b0*/  FMUL.FTZ R19, R2.reuse, R135 ;  /* 0x0000008702137220 */ /* 0x040fe20000410000 */
[C---:B------:R-:W-:Y:S01]  /*1c7c0*/  FMUL.FTZ R22, R2.reuse, R130 ;  /* 0x0000008202167220 */ /* 0x040fe20000410000 */
[C---:B------:R-:W-:Y:S01]  /*1c7d0*/  FMUL.FTZ R23, R2.reuse, R131 ;  /* 0x0000008302177220 */ /* 0x040fe20000410000 */
[----:B------:R-:W-:Y:S02]  /*1c7e0*/  @!P4 HFMA2.BF16_V2 R21, -RZ.H0_H0, RZ.H0_H0, -R90.H0_H0 ;  /* 0x200000ffff15c231 */ /* 0x000fe4000034095a */
[C---:B------:R-:W-:Y:S01]  /*1c7f0*/  FMUL.FTZ R34, R2.reuse, R126 ;  /* 0x0000007e02227220 */ /* 0x040fe20000410000 */
[C---:B------:R-:W-:Y:S01]  /*1c800*/  FMUL.FTZ R35, R2.reuse, R127 ;  /* 0x0000007f02237220 */ /* 0x040fe20000410000 */
[C---:B------:R-:W-:Y:S01]  /*1c810*/  FMUL.FTZ R38, R2.reuse, R122 ;  /* 0x0000007a02267220 */ /* 0x040fe20000410000 */
[C---:B------:R-:W-:Y:S01]  /*1c820*/  FMUL.FTZ R39, R2.reuse, R123 ;  /* 0x0000007b02277220 */ /* 0x040fe20000410000 */
[----:B------:R-:W-:Y:S01]  /*1c830*/  PRMT R18, R21, 0x7610, R18 ;  /* 0x0000761015127816 */ /* 0x000fe20000000012 */
[----:B------:R1:W-:Y:S01]  /*1c840*/  @!P4 STL.S16 [R1+0x4], R21 ;  /* 0x000004150100c387 */ /* 0x0003e20000100600 */
[C---:B------:R-:W-:Y:S01]  /*1c850*/  FMUL.FTZ R54, R2.reuse, R114 ;  /* 0x0000007202367220 */ /* 0x040fe20000410000 */
[----:B------:R-:W-:Y:S01]  /*1c860*/  FMUL.FTZ R66, R2, R102 ;  /* 0x0000006602427220 */ /* 0x000fe20000410000 */
[----:B------:R-:W-:Y:S01]  /*1c870*/  @!P4 PRMT R90, R18, 0x5410, RZ ;  /* 0x00005410125ac816 */ /* 0x000fe200000000ff */
[----:B------:R-:W-:Y:S01]  /*1c880*/  MUFU.EX2 R102, R164 ;  /* 0x000000a400667308 */ /* 0x000fe20000000800 */
[----:B------:R-:W-:Y:S01]  /*1c890*/  ISETP.LE.U32.AND P4, PT, R165, UR12, PT ;  /* 0x0000000ca5007c0c */ /* 0x000fe2000bf83070 */
[C---:B------:R-:W-:Y:S01]  /*1c8a0*/  FMUL.FTZ R18, R2.reuse, R134 ;  /* 0x0000008602127220 */ /* 0x040fe20000410000 */
[----:B------:R-:W-:Y:S01]  /*1c8b0*/  FMUL.FTZ R67, R2, R103 ;  /* 0x0000006702437220 */ /* 0x000fe20000410000 */
[----:B------:R-:W-:Y:S06]  /*1c8c0*/  IMAD.MOV.U32 R115, RZ, RZ, R72 ;  /* 0x000000ffff737224 */ /* 0x000fec00078e0048 */
[----:B------:R-:W-:Y:S01]  /*1c8d0*/  MUFU.EX2 R103, R193 ;  /* 0x000000c100677308 */ /* 0x000fe20000000800 */
[----:B------:R-:W-:Y:S09]  /*1c8e0*/  STG.E.U16 desc[UR28][R148.64+0x2], R90 ;  /* 0x0000025a94007986 */ /* 0x000ff2000c10151c */
[----:B------:R-:W-:Y:S01]  /*1c8f0*/  MUFU.EX2 R114, R203 ;  /* 0x000000cb00727308 */ /* 0x000fe20000000800 */
[----:B------:R-:W-:Y:S09]  /*1c900*/  STG.E.U16 desc[UR28][R146.64+0x2], R81 ;  /* 0x0000025192007986 */ /* 0x000ff2000c10151c */
[----:B------:R-:W-:Y:S01]  /*1c910*/  MUFU.EX2 R130, R208 ;  /* 0x000000d000827308 */ /* 0x000fe20000000800 */
[----:B------:R-:W-:Y:S09]  /*1c920*/  @!P4 HFMA2.BF16_V2 R251, -RZ.H0_H0, RZ.H0_H0, -R89.H0_H0 ;  /* 0x200000fffffbc231 */ /* 0x000ff20000340959 */
[----:B------:R-:W-:Y:S01]  /*1c930*/  MUFU.EX2 R122, R222 ;  /* 0x000000de007a7308 */ /* 0x000fe20000000800 */
[----:B------:R-:W-:Y:S02]  /*1c940*/  @!P4 PRMT R89, R251, 0x5410, RZ ;  /* 0x00005410fb59c816 */ /* 0x000fe400000000ff */
[----:B------:R-:W-:Y:S01]  /*1c950*/  ISETP.GT.U32.AND P4, PT, R230, UR12, PT ;  /* 0x0000000ce6007c0c */ /* 0x000fe2000bf84070 */
[----:B-1----:R-:W-:Y:S06]  /*1c960*/  FMUL.FTZ R21, R0, R129 ;  /* 0x0000008100157220 */ /* 0x002fec0000410000 */
[----:B------:R-:W-:Y:S10]  /*1c970*/  MUFU.EX2 R127, R220 ;  /* 0x000000dc007f7308 */ /* 0x000ff40000000800 */
[----:B------:R-:W-:Y:S01]  /*1c980*/  MUFU.EX2 R126, R221 ;  /* 0x000000dd007e7308 */ /* 0x000fe20000000800 */
[----:B-----5:R-:W-:Y:S05]  /*1c990*/  @!P1 HFMA2.BF16_V2 R20, -RZ.H0_H0, RZ.H0_H0, -R87.H0_H0 ;  /* 0x200000ffff149231 */ /* 0x020fea0000340957 */
[----:B------:R-:W-:Y:S01]  /*1c9a0*/  PRMT R6, R20, 0x7610, R6 ;  /* 0x0000761014067816 */ /* 0x000fe20000000006 */
[----:B------:R1:W-:Y:S03]  /*1c9b0*/  @!P1 STL.S16 [R1], R20 ;  /* 0x0000001401009387 */ /* 0x0003e60000100600 */
[----:B------:R-:W-:Y:S01]  /*1c9c0*/  @!P1 PRMT R87, R6, 0x5410, RZ ;  /* 0x0000541006579816 */ /* 0x000fe200000000ff */
[----:B------:R-:W-:Y:S01]  /*1c9d0*/  FMUL.FTZ R6, R2, R138 ;  /* 0x0000008a02067220 */ /* 0x000fe20000410000 */
[----:B------:R-:W-:Y:S02]  /*1c9e0*/  ISETP.LE.U32.AND P1, PT, R3, UR12, PT ;  /* 0x0000000c03007c0c */ /* 0x000fe4000bf23070 */
[----:B------:R-:W-:Y:S01]  /*1c9f0*/  PRMT R3, R244, 0x7770, RZ ;  /* 0x00007770f4037816 */ /* 0x000fe200000000ff */
[----:B------:R3:W-:Y:S03]  /*1ca00*/  STG.E.U16 desc[UR28][R146.64], R87 ;  /* 0x0000005792007986 */ /* 0x0007e6000c10151c */
[----:B------:R-:W-:Y:S02]  /*1ca10*/  ISETP.LE.U32.AND P0, PT, R3, UR12, PT ;  /* 0x0000000c03007c0c */ /* 0x000fe4000bf03070 */
[----:B------:R4:W5:Y:S01]  /*1ca20*/  LDL.S16 R3, [R1+0x1c] ;  /* 0x00001c0001037983 */ /* 0x0009620000100600 */
[----:B-1----:R-:W-:Y:S02]  /*1ca30*/  FMUL.FTZ R20, R0, R128 ;  /* 0x0000008000147220 */ /* 0x002fe40000410000 */
[----:B------:R1:W-:Y:S01]  /*1ca40*/  MUFU.EX2 R128, R171 ;  /* 0x000000ab00807308 */ /* 0x0003e20000000800 */
[----:B---3--:R-:W-:Y:S02]  /*1ca50*/  PRMT R87, R141, 0x7632, R87 ;  /* 0x000076328d577816 */ /* 0x008fe40000000057 */
[----:B-1----:R-:W-:Y:S01]  /*1ca60*/  PRMT R171, R244, 0x7771, RZ ;  /* 0x00007771f4ab7816 */ /* 0x002fe200000000ff */
[----:B--2---:R-:W-:Y:S01]  /*1ca70*/  FFMA.FTZ R76, R2, R5, R76 ;  /* 0x00000005024c7223 */ /* 0x004fe2000001004c */
[----:B------:R-:W-:Y:S01]  /*1ca80*/  FMUL.FTZ R5, R0, R137 ;  /* 0x0000008900057220 */ /* 0x000fe20000410000 */
[----:B------:R-:W-:Y:S01]  /*1ca90*/  IMAD.MOV.U32 R137, RZ, RZ, R243 ;  /* 0x000000ffff897224 */ /* 0x000fe200078e00f3 */
[----:B------:R-:W-:Y:S01]  /*1caa0*/  PRMT R243, R72, 0x7771, RZ ;  /* 0x0000777148f37816 */ /* 0x000fe200000000ff */
[----:B------:R-:W-:Y:S02]  /*1cab0*/  IMAD.U32 R0, RZ, RZ, UR24 ;  /* 0x00000018ff007e24 */ /* 0x000fe4000f8e00ff */
[----:B------:R-:W1:Y:S01]  /*1cac0*/  MUFU.EX2 R72, R142 ;  /* 0x0000008e00487308 */ /* 0x000e620000000800 */
[----:B------:R-:W-:Y:S01]  /*1cad0*/  FADD.FTZ R76, R82, R76 ;  /* 0x0000004c524c7221 */ /* 0x000fe20000010000 */
[----:B------:R-:W-:Y:S01]  /*1cae0*/  FADD.FTZ R2, R78, R75 ;  /* 0x0000004b4e027221 */ /* 0x000fe20000010000 */
[----:B------:R-:W-:Y:S01]  /*1caf0*/  FADD.FTZ R75, R85, R77 ;  /* 0x0000004d554b7221 */ /* 0x000fe20000010000 */
[----:B------:R-:W-:Y:S01]  /*1cb00*/  LOP3.LUT R0, R137, UR37, R0, 0x96, !PT ;  /* 0x0000002589007c12 */ /* 0x000fe2000f8e9600 */
[----:B------:R-:W-:Y:S05]  /*1cb10*/  IMAD.MOV.U32 R137, RZ, RZ, R93 ;  /* 0x000000ffff897224 */ /* 0x000fea00078e005d */
[----:B------:R-:W2:Y:S01]  /*1cb20*/  MUFU.EX2 R77, R151 ;  /* 0x00000097004d7308 */ /* 0x000ea20000000800 */
[----:B------:R-:W-:Y:S02]  /*1cb30*/  IMAD.MOV.U32 R137, RZ, RZ, R105 ;  /* 0x000000ffff897224 */ /* 0x000fe400078e0069 */
[----:B------:R-:W-:Y:S07]  /*1cb40*/  IMAD.WIDE.U32 R78, R0, -0x326172a9, RZ ;  /* 0xcd9e8d57004e7825 */ /* 0x000fee00078e00ff */
[----:B------:R-:W3:Y:S01]  /*1cb50*/  MUFU.EX2 R85, R160 ;  /* 0x000000a000557308 */ /* 0x000ee20000000800 */
[----:B------:R-:W-:Y:S01]  /*1cb60*/  IMAD.MOV.U32 R139, RZ, RZ, R137 ;  /* 0x000000ffff8b7224 */ /* 0x000fe200078e0089 */
[C---:B------:R-:W-:Y:S02]  /*1cb70*/  LOP3.LUT R0, R79.reuse, R109, RZ, 0x3c, !PT ;  /* 0x0000006d4f007212 */ /* 0x040fe400078e3cff */
[----:B------:R-:W-:Y:S06]  /*1cb80*/  LOP3.LUT R112, R78, R197, RZ, 0x3c, !PT ;  /* 0x000000c54e707212 */ /* 0x000fec00078e3cff */
[----:B------:R4:W-:Y:S01]  /*1cb90*/  MUFU.EX2 R109, R192 ;  /* 0x000000c0006d7308 */ /* 0x0009e20000000800 */
[----:B------:R-:W-:Y:S09]  /*1cba0*/  LOP3.LUT R108, R79, R108, RZ, 0x3c, !PT ;  /* 0x0000006c4f6c7212 */ /* 0x000ff200078e3cff */
[----:B------:R1:W3:Y:S01]  /*1cbb0*/  MUFU.EX2 R79, R169 ;  /* 0x000000a9004f7308 */ /* 0x0002e20000000800 */
[----:B----4-:R-:W-:Y:S02]  /*1cbc0*/  LOP3.LUT R192, R115, 0xff, RZ, 0xc0, !PT ;  /* 0x000000ff73c07812 */ /* 0x010fe400078ec0ff */
[----:B-1----:R-:W-:Y:S01]  /*1cbd0*/  PRMT R169, R244, 0x7772, RZ ;  /* 0x00007772f4a97816 */ /* 0x002fe200000000ff */
[----:B-----5:R-:W-:Y:S05]  /*1cbe0*/  @P4 HFMA2.BF16_V2 R3, -RZ.H0_H0, RZ.H0_H0, -R88.H0_H0 ;  /* 0x200000ffff034231 */ /* 0x020fea0000340958 */
[----:B------:R-:W-:Y:S01]  /*1cbf0*/  PRMT R83, R3, 0x7610, R83 ;  /* 0x0000761003537816 */ /* 0x000fe20000000053 */
[----:B------:R1:W-:Y:S03]  /*1cc00*/  @P4 STL.S16 [R1+0x1c], R3 ;  /* 0x00001c0301004387 */ /* 0x0003e60000100600 */
[----:B------:R-:W-:Y:S01]  /*1cc10*/  @P4 PRMT R88, R83, 0x5410, RZ ;  /* 0x0000541053584816 */ /* 0x000fe200000000ff */
[----:B------:R4:W5:Y:S01]  /*1cc20*/  LDL.S16 R100, [R1+0x18] ;  /* 0x0000180001647983 */ /* 0x0009620000100600 */
[----:B------:R-:W-:Y:S01]  /*1cc30*/  ISETP.GT.U32.AND P4, PT, R229, UR12, PT ;  /* 0x0000000ce5007c0c */ /* 0x000fe2000bf84070 */
[----:B------:R-:W-:Y:S04]  /*1cc40*/  IMAD.WIDE.U32 R82, R0, -0x2daee0ad, RZ ;  /* 0xd2511f5300527825 */ /* 0x000fe800078e00ff */
[----:B------:R-:W-:Y:S01]  /*1cc50*/  FADD.FTZ R0, R72, R74 ;  /* 0x0000004a48007221 */ /* 0x000fe20000010000 */
[----:B------:R-:W-:Y:S02]  /*1cc60*/  F2FP.BF16.F32.PACK_AB R72, R84, R72 ;  /* 0x000000485448723e */ /* 0x000fe400000010ff */
[----:B------:R-:W-:Y:S01]  /*1cc70*/  LOP3.LUT R74, R106, UR11, R83, 0x96, !PT ;  /* 0x0000000b6a4a7c12 */ /* 0x000fe2000f8e9653 */
[----:B------:R-:W-:Y:S01]  /*1cc80*/  FADD.FTZ R84, R84, R0 ;  /* 0x0000000054547221 */ /* 0x000fe20000010000 */
[----:B------:R4:W4:Y:S01]  /*1cc90*/  LDL.S16 R106, [R1+0x4c] ;  /* 0x00004c00016a7983 */ /* 0x0009220000100600 */
[----:B------:R3:W3:Y:S01]  /*1cca0*/  MUFU.EX2 R83, R170 ;  /* 0x000000aa00537308 */ /* 0x0006e20000000800 */
[----:B------:R-:W-:Y:S01]  /*1ccb0*/  FADD.FTZ R0, R86, R76 ;  /* 0x0000004c56007221 */ /* 0x000fe20000010000 */
[----:B-1----:R-:W-:Y:S01]  /*1ccc0*/  LOP3.LUT R3, R78, R196, RZ, 0x3c, !PT ;  /* 0x000000c44e037212 */ /* 0x002fe200078e3cff */
[----:B------:R-:W-:Y:S01]  /*1ccd0*/  FADD.FTZ R78, R80, R2 ;  /* 0x00000002504e7221 */ /* 0x000fe20000010000 */
[----:B--2---:R-:W-:Y:S01]  /*1cce0*/  FADD.FTZ R2, R77, R75 ;  /* 0x0000004b4d027221 */ /* 0x004fe20000010000 */
[C---:B---3--:R-:W-:Y:S01]  /*1ccf0*/  F2FP.BF16.F32.PACK_AB R75, R85.reuse, R86 ;  /* 0x00000056554b723e */ /* 0x048fe200000010ff */
[----:B------:R-:W-:Y:S01]  /*1cd00*/  FADD.FTZ R85, R85, R0 ;  /* 0x0000000055557221 */ /* 0x000fe20000010000 */
[----:B------:R-:W-:Y:S01]  /*1cd10*/  F2FP.BF16.F32.PACK_AB R77, R99, R77 ;  /* 0x0000004d634d723e */ /* 0x000fe200000010ff */
[----:B------:R-:W-:Y:S01]  /*1cd20*/  IMAD.WIDE.U32 R92, R3, -0x2daee0ad, RZ ;  /* 0xd2511f53035c7825 */ /* 0x000fe200078e00ff */
[----:B------:R-:W-:Y:S02]  /*1cd30*/  PRMT R3, R72, 0x7632, R3 ;  /* 0x0000763248037816 */ /* 0x000fe40000000003 */
[----:B------:R-:W-:Y:S01]  /*1cd40*/  PRMT R170, R244, 0x7773, RZ ;  /* 0x00007773f4aa7816 */ /* 0x000fe200000000ff */
[----:B------:R-:W-:Y:S01]  /*1cd50*/  FADD.FTZ R0, R79, R78 ;  /* 0x0000004e4f007221 */ /* 0x000fe20000010000 */
[----:B------:R-:W-:Y:S01]  /*1cd60*/  LOP3.LUT R80, R82, UR10, R93, 0x96, !PT ;  /* 0x0000000a52507c12 */ /* 0x000fe2000f8e965d */
[----:B------:R-:W1:Y:S01]  /*1cd70*/  MUFU.EX2 R78, R166 ;  /* 0x000000a6004e7308 */ /* 0x000e620000000800 */
[----:B------:R-:W-:Y:S01]  /*1cd80*/  PRMT R93, R72, 0x5410, R3 ;  /* 0x00005410485d7816 */ /* 0x000fe20000000003 */
[----:B------:R-:W-:Y:S01]  /*1cd90*/  FADD.FTZ R2, R99, R2 ;  /* 0x0000000263027221 */ /* 0x000fe20000010000 */
[C---:B------:R-:W-:Y:S07]  /*1cda0*/  F2FP.BF16.F32.PACK_AB R79, R83.reuse, R79 ;  /* 0x0000004f534f723e */ /* 0x040fee00000010ff */
[----:B------:R-:W2:Y:S01]  /*1cdb0*/  MUFU.EX2 R99, R168 ;  /* 0x000000a800637308 */ /* 0x000ea20000000800 */
[----:B-1----:R-:W-:Y:S01]  /*1cdc0*/  FADD.FTZ R2, R78, R2 ;  /* 0x000000024e027221 */ /* 0x002fe20000010000 */
[----:B-----5:R-:W-:Y:S05]  /*1cdd0*/  @P4 HFMA2.BF16_V2 R100, -RZ.H0_H0, RZ.H0_H0, -R72.H0_H0 ;  /* 0x200000ffff644231 */ /* 0x020fea0000340948 */
[----:B------:R-:W-:Y:S01]  /*1cde0*/  PRMT R82, R100, 0x7610, R82 ;  /* 0x0000761064527816 */ /* 0x000fe20000000052 */
[----:B------:R1:W-:Y:S03]  /*1cdf0*/  @P4 STL.S16 [R1+0x18], R100 ;  /* 0x0000186401004387 */ /* 0x0003e60000100600 */
[----:B------:R-:W-:Y:S01]  /*1ce00*/  @P4 PRMT R72, R82, 0x5410, RZ ;  /* 0x0000541052484816 */ /* 0x000fe200000000ff */
[----:B------:R3:W5:Y:S01]  /*1ce10*/  LDL.S16 R105, [R1+0x60] ;  /* 0x0000600001697983 */ /* 0x0007620000100600 */
[----:B------:R-:W-:Y:S11]  /*1ce20*/  ISETP.GT.U32.AND P4, PT, R228, UR12, PT ;  /* 0x0000000ce4007c0c */ /* 0x000ff6000bf84070 */
[----:B------:R-:W-:Y:S02]  /*1ce30*/  @!UPT UIADD3 URZ, UPT, UPT, URZ, URZ, URZ ;  /* 0x000000fffffff290 */ /* 0x000fe4000fffe0ff */
[----:B----4-:R-:W-:Y:S05]  /*1ce40*/  @P4 HFMA2.BF16_V2 R106, -RZ.H0_H0, RZ.H0_H0, -R3.H0_H0 ;  /* 0x200000ffff6a4231 */ /* 0x010fea0000340903 */
[----:B------:R-:W-:Y:S01]  /*1ce50*/  PRMT R86, R106, 0x7610, R86 ;  /* 0x000076106a567816 */ /* 0x000fe20000000056 */
[----:B------:R4:W-:Y:S01]  /*1ce60*/  @P4 STL.S16 [R1+0x4c], R106 ;  /* 0x00004c6a01004387 */ /* 0x0009e20000100600 */
[----:B-1----:R-:W-:Y:S04]  /*1ce70*/  IMAD.WIDE.U32 R100, R74, -0x326172a9, RZ ;  /* 0xcd9e8d574a647825 */ /* 0x002fe800078e00ff */
[----:B------:R-:W-:Y:S01]  /*1ce80*/  FADD.FTZ R74, R83, R0 ;  /* 0x00000000534a7221 */ /* 0x000fe20000010000 */
[----:B------:R-:W-:Y:S01]  /*1ce90*/  @P4 PRMT R3, R86, 0x5410, RZ ;  /* 0x0000541056034816 */ /* 0x000fe200000000ff */
[----:B------:R3:W3:Y:S01]  /*1cea0*/  LDL.S16 R118, [R1+0x78] ;  /* 0x0000780001767983 */ /* 0x0006e20000100600 */
[----:B------:R-:W-:Y:S01]  /*1ceb0*/  ISETP.LE.U32.AND P4, PT, R162, UR12, PT ;  /* 0x0000000ca2007c0c */ /* 0x000fe2000bf83070 */
[--C-:B------:R-:W-:Y:S01]  /*1cec0*/  FADD.FTZ R0, R102, R84.reuse ;  /* 0x0000005466007221 */ /* 0x100fe20000010000 */
[----:B------:R-:W-:Y:S01]  /*1ced0*/  LOP3.LUT R82, R136, UR17, R101, 0x96, !PT ;  /* 0x0000001188527c12 */ /* 0x000fe2000f8e9665 */
[----:B------:R1:W3:Y:S01]  /*1cee0*/  LDL.S16 R116, [R1+0x74] ;  /* 0x0000740001747983 */ /* 0x0002e20000100600 */
[----:B------:R-:W-:Y:S01]  /*1cef0*/  PRMT R84, R79, 0x7632, R84 ;  /* 0x000076324f547816 */ /* 0x000fe20000000054 */
[----:B------:R-:W-:Y:S01]  /*1cf00*/  IMAD.MOV.U32 R136, RZ, RZ, R104 ;  /* 0x000000ffff887224 */ /* 0x000fe200078e0068 */
[----:B------:R-:W-:Y:S01]  /*1cf10*/  MUFU.EX2 R86, R158 ;  /* 0x0000009e00567308 */ /* 0x000fe20000000800 */
[----:B------:R-:W-:Y:S09]  /*1cf20*/  IMAD.WIDE.U32 R82, R82, -0x2daee0ad, RZ ;  /* 0xd2511f5352527825 */ /* 0x000ff200078e00ff */
[----:B------:R-:W1:Y:S01]  /*1cf30*/  MUFU.EX2 R104, R167 ;  /* 0x000000a700687308 */ /* 0x000e620000000800 */
[----:B------:R-:W-:Y:S01]  /*1cf40*/  IMAD.MOV.U32 R138, RZ, RZ, R136 ;  /* 0x000000ffff8a7224 */ /* 0x000fe200078e0088 */
[----:B------:R-:W-:Y:S02]  /*1cf50*/  LOP3.LUT R76, R92, UR9, R83, 0x96, !PT ;  /* 0x000000095c4c7c12 */ /* 0x000fe4000f8e9653 */
[C---:B--2---:R-:W-:Y:S06]  /*1cf60*/  F2FP.BF16.F32.PACK_AB R83, R99.reuse, R102 ;  /* 0x000000666353723e */ /* 0x044fec00000010ff */
[----:B------:R-:W2:Y:S01]  /*1cf70*/  MUFU.EX2 R92, R159 ;  /* 0x0000009f005c7308 */ /* 0x000ea20000000800 */
[----:B----4-:R-:W-:Y:S04]  /*1cf80*/  IMAD.WIDE.U32 R106, R80, -0x326172a9, RZ ;  /* 0xcd9e8d57506a7825 */ /* 0x010fe800078e00ff */
[----:B------:R-:W-:Y:S05]  /*1cf90*/  FADD.FTZ R80, R99, R0 ;  /* 0x0000000063507221 */ /* 0x000fea0000010000 */
[----:B------:R-:W4:Y:S01]  /*1cfa0*/  MUFU.EX2 R101, R194 ;  /* 0x000000c200657308 */ /* 0x000f220000000800 */
[----:B------:R-:W-:Y:S09]  /*1cfb0*/  LOP3.LUT R0, R100, UR16, R107, 0x96, !PT ;  /* 0x0000001064007c12 */ /* 0x000ff2000f8e966b */
[----:B------:R-:W-:Y:S01]  /*1cfc0*/  MUFU.EX2 R136, R217 ;  /* 0x000000d900887308 */ /* 0x000fe20000000800 */
[C---:B-1----:R-:W-:Y:S01]  /*1cfd0*/  F2FP.BF16.F32.PACK_AB R78, R104.reuse, R78 ;  /* 0x0000004e684e723e */ /* 0x042fe200000010ff */
[--C-:B------:R-:W-:Y:S01]  /*1cfe0*/  FADD.FTZ R104, R104, R2.reuse ;  /* 0x0000000268687221 */ /* 0x100fe20000010000 */
[----:B------:R-:W-:Y:S01]  /*1cff0*/  PRMT R2, R73, 0x7632, R2 ;  /* 0x0000763249027816 */ /* 0x000fe20000000002 */
[----:B------:R-:W-:Y:S01]  /*1d000*/  IMAD.WIDE.U32 R160, R0, -0x2daee0ad, RZ ;  /* 0xd2511f5300a07825 */ /* 0x000fe200078e00ff */
[----:B--2---:R-:W-:Y:S05]  /*1d010*/  F2FP.BF16.F32.PACK_AB R123, R86, R92 ;  /* 0x0000005c567b723e */ /* 0x004fea00000010ff */
[----:B------:R-:W-:Y:S01]  /*1d020*/  MUFU.EX2 R107, R195 ;  /* 0x000000c3006b7308 */ /* 0x000fe20000000800 */
[----:B------:R-:W-:Y:S01]  /*1d030*/  LOP3.LUT R159, R2, 0xff, RZ, 0xc0, !PT ;  /* 0x000000ff029f7812 */ /* 0x000fe200078ec0ff */
[----:B------:R-:W-:Y:S01]  /*1d040*/  FADD.FTZ R0, R92, R85 ;  /* 0x000000555c007221 */ /* 0x000fe20000010000 */
[----:B------:R-:W-:Y:S02]  /*1d050*/  LOP3.LUT R100, R82, UR8, R161, 0x96, !PT ;  /* 0x0000000852647c12 */ /* 0x000fe4000f8e96a1 */
[----:B------:R-:W-:Y:S01]  /*1d060*/  SHF.R.U32.HI R161, RZ, 0x18, R73 ;  /* 0x00000018ffa17819 */ /* 0x000fe20000011649 */
[----:B------:R-:W-:Y:S01]  /*1d070*/  FADD.FTZ R85, R86, R0 ;  /* 0x0000000056557221 */ /* 0x000fe20000010000 */
[----:B----4-:R-:W-:Y:S01]  /*1d080*/  F2FP.BF16.F32.PACK_AB R86, R101, R103 ;  /* 0x000000676556723e */ /* 0x010fe200000010ff */
[----:B------:R-:W-:Y:S01]  /*1d090*/  FADD.FTZ R0, R103, R74 ;  /* 0x0000004a67007221 */ /* 0x000fe20000010000 */
[----:B------:R-:W-:Y:S01]  /*1d0a0*/  PRMT R82, R83, 0x7632, R82 ;  /* 0x0000763253527816 */ /* 0x000fe20000000052 */
[----:B------:R-:W-:Y:S01]  /*1d0b0*/  IMAD.WIDE.U32 R102, R76, -0x326172a9, RZ ;  /* 0xcd9e8d574c667825 */ /* 0x000fe200078e00ff */
[----:B------:R-:W-:Y:S01]  /*1d0c0*/  PRMT R81, R78, 0x7632, R81 ;  /* 0x000076324e517816 */ /* 0x000fe20000000051 */
[----:B------:R-:W1:Y:S02]  /*1d0d0*/  MUFU.EX2 R74, R198 ;  /* 0x000000c6004a7308 */ /* 0x000e640000000800 */
[----:B------:R-:W-:Y:S01]  /*1d0e0*/  FADD.FTZ R92, R101, R0 ;  /* 0x00000000655c7221 */ /* 0x000fe20000010000 */
[----:B------:R-:W-:Y:S01]  /*1d0f0*/  FADD.FTZ R0, R128, R80 ;  /* 0x0000005080007221 */ /* 0x000fe20000010000 */
[----:B------:R-:W-:Y:S01]  /*1d100*/  LOP3.LUT R131, R106, UR15, R103, 0x96, !PT ;  /* 0x0000000f6a837c12 */ /* 0x000fe2000f8e9667 */
[----:B------:R-:W-:Y:S01]  /*1d110*/  IMAD.WIDE.U32 R100, R100, -0x326172a9, RZ ;  /* 0xcd9e8d5764647825 */ /* 0x000fe200078e00ff */
[----:B------:R-:W-:Y:S02]  /*1d120*/  PRMT R106, R83, 0x5410, R82 ;  /* 0x00005410536a7816 */ /* 0x000fe40000000052 */
[C---:B------:R-:W-:Y:S01]  /*1d130*/  F2FP.BF16.F32.PACK_AB R128, R109.reuse, R128 ;  /* 0x000000806d80723e */ /* 0x040fe200000010ff */
[--C-:B------:R-:W-:Y:S01]  /*1d140*/  FADD.FTZ R76, R109, R0.reuse ;  /* 0x000000006d4c7221 */ /* 0x100fe20000010000 */
[----:B------:R-:W-:Y:S01]  /*1d150*/  F2FP.BF16.F32.PACK_AB R80, R113, R114 ;  /* 0x000000727150723e */ /* 0x000fe200000010ff */
[----:B------:R-:W-:Y:S01]  /*1d160*/  IMAD.WIDE.U32 R108, R108, -0x2daee0ad, RZ ;  /* 0xd2511f536c6c7825 */ /* 0x000fe200078e00ff */
[C---:B------:R-:W-:Y:S02]  /*1d170*/  PRMT R153, R100.reuse, 0x7772, RZ ;  /* 0x0000777264997816 */ /* 0x040fe400000000ff */
[----:B------:R-:W-:Y:S02]  /*1d180*/  PRMT R151, R100, 0x7773, RZ ;  /* 0x0000777364977816 */ /* 0x000fe400000000ff */
[----:B-1----:R-:W-:Y:S01]  /*1d190*/  F2FP.BF16.F32.PACK_AB R73, R74, R107 ;  /* 0x0000006b4a49723e */ /* 0x002fe200000010ff */
[----:B-----5:R-:W-:Y:S05]  /*1d1a0*/  @!P4 HFMA2.BF16_V2 R105, -RZ.H0_H0, RZ.H0_H0, -R79.H0_H0 ;  /* 0x200000ffff69c231 */ /* 0x020fea000034094f */
[----:B------:R-:W-:Y:S01]  /*1d1b0*/  PRMT R99, R105, 0x7610, R99 ;  /* 0x0000761069637816 */ /* 0x000fe20000000063 */
[----:B------:R1:W-:Y:S04]  /*1d1c0*/  @!P4 STL.S16 [R1+0x60], R105 ;  /* 0x000060690100c387 */ /* 0x0003e80000100600 */
[----:B------:R2:W4:Y:S01]  /*1d1d0*/  LDL.S16 R119, [R1+0x90] ;  /* 0x0000900001777983 */ /* 0x0005220000100600 */
[----:B---3--:R-:W-:Y:S05]  /*1d1e0*/  @!P1 HFMA2.BF16_V2 R118, -RZ.H0_H0, RZ.H0_H0, -R84.H0_H0 ;  /* 0x200000ffff769231 */ /* 0x008fea0000340954 */
[----:B------:R-:W-:Y:S01]  /*1d1f0*/  PRMT R0, R118, 0x7610, R0 ;  /* 0x0000761076007816 */ /* 0x000fe20000000000 */
[----:B------:R3:W-:Y:S01]  /*1d200*/  @!P1 STL.S16 [R1+0x78], R118 ;  /* 0x0000787601009387 */ /* 0x0007e20000100600 */
[----:B-1----:R-:W-:Y:S02]  /*1d210*/  PRMT R105, R79, 0x5410, R84 ;  /* 0x000054104f697816 */ /* 0x002fe40000000054 */
[----:B------:R-:W-:Y:S02]  /*1d220*/  @!P4 PRMT R79, R99, 0x5410, RZ ;  /* 0x00005410634fc816 */ /* 0x000fe400000000ff */
[----:B------:R-:W-:Y:S02]  /*1d230*/  ISETP.LE.U32.AND P4, PT, R159, UR12, PT ;  /* 0x0000000c9f007c0c */ /* 0x000fe4000bf83070 */
[----:B------:R-:W-:Y:S01]  /*1d240*/  @!P1 PRMT R84, R0, 0x5410, RZ ;  /* 0x0000541000549816 */ /* 0x000fe200000000ff */
[----:B------:R-:W-:Y:S01]  /*1d250*/  FADD.FTZ R0, R107, R104 ;  /* 0x000000686b007221 */ /* 0x000fe20000010000 */
[----:B------:R-:W-:Y:S01]  /*1d260*/  ISETP.LE.U32.AND P1, PT, R161, UR12, PT ;  /* 0x0000000ca1007c0c */ /* 0x000fe2000bf23070 */
[----:B------:R-:W-:Y:S01]  /*1d270*/  MUFU.EX2 R107, R212 ;  /* 0x000000d4006b7308 */ /* 0x000fe20000000800 */
[----:B------:R-:W-:Y:S01]  /*1d280*/  LOP3.LUT R99, R102, UR13, R101, 0x96, !PT ;  /* 0x0000000d66637c12 */ /* 0x000fe2000f8e9665 */
[----:B------:R-:W-:Y:S01]  /*1d290*/  FADD.FTZ R74, R74, R0 ;  /* 0x000000004a4a7221 */ /* 0x000fe20000010000 */
[----:B------:R-:W-:Y:S07]  /*1d2a0*/  FADD.FTZ R0, R117, R85 ;  /* 0x0000005575007221 */ /* 0x000fee0000010000 */
[----:B------:R-:W1:Y:S01]  /*1d2b0*/  MUFU.EX2 R102, R156 ;  /* 0x0000009c00667308 */ /* 0x000e620000000800 */
[----:B------:R-:W-:Y:S01]  /*1d2c0*/  LOP3.LUT R2, R99, 0xffff, RZ, 0xc0, !PT ;  /* 0x0000ffff63027812 */ /* 0x000fe200078ec0ff */
[----:B------:R-:W-:Y:S03]  /*1d2d0*/  @!P4 HFMA2.BF16_V2 R116, -RZ.H0_H0, RZ.H0_H0, -R83.H0_H0 ;  /* 0x200000ffff74c231 */ /* 0x000fe60000340953 */
[----:B------:R-:W-:Y:S05]  /*1d2e0*/  SHF.R.U32.HI R163, RZ, 0x8, R2 ;  /* 0x00000008ffa37819 */ /* 0x000fea0000011602 */
[----:B------:R-:W5:Y:S01]  /*1d2f0*/  MUFU.EX2 R85, R210 ;  /* 0x000000d200557308 */ /* 0x000f620000000800 */
[----:B------:R-:W-:Y:S02]  /*1d300*/  F2FP.BF16.F32.PACK_AB R2, R110, R111 ;  /* 0x0000006f6e02723e */ /* 0x000fe400000010ff */
[----:B------:R-:W-:Y:S01]  /*1d310*/  PRMT R101, R116, 0x7610, R101 ;  /* 0x0000761074657816 */ /* 0x000fe20000000065 */
[----:B------:R2:W-:Y:S03]  /*1d320*/  @!P4 STL.S16 [R1+0x74], R116 ;  /* 0x000074740100c387 */ /* 0x0005e60000100600 */
[----:B------:R-:W-:Y:S01]  /*1d330*/  @!P4 PRMT R83, R101, 0x5410, RZ ;  /* 0x000054106553c816 */ /* 0x000fe200000000ff */
[----:B---3--:R3:W3:Y:S01]  /*1d340*/  LDL.S16 R118, [R1+0xa4] ;  /* 0x0000a40001767983 */ /* 0x0086e20000100600 */
[C---:B-1----:R-:W-:Y:S01]  /*1d350*/  F2FP.BF16.F32.PACK_AB R117, R102.reuse, R117 ;  /* 0x000000756675723e */ /* 0x042fe200000010ff */
[----:B------:R-:W-:Y:S01]  /*1d360*/  FADD.FTZ R102, R102, R0 ;  /* 0x0000000066667221 */ /* 0x000fe20000010000 */
[----:B------:R-:W-:Y:S04]  /*1d370*/  LOP3.LUT R0, R163, 0xffff, RZ, 0xc0, !PT ;  /* 0x0000ffffa3007812 */ /* 0x000fe800078ec0ff */
[----:B------:R-:W-:Y:S01]  /*1d380*/  ISETP.LE.U32.AND P4, PT, R0, UR12, PT ;  /* 0x0000000c00007c0c */ /* 0x000fe2000bf83070 */
[----:B------:R-:W-:Y:S04]  /*1d390*/  FADD.FTZ R0, R114, R92 ;  /* 0x0000005c72007221 */ /* 0x000fe80000010000 */
[----:B------:R-:W-:Y:S01]  /*1d3a0*/  FADD.FTZ R101, R113, R0 ;  /* 0x0000000071657221 */ /* 0x000fe20000010000 */
[----:B------:R-:W-:Y:S01]  /*1d3b0*/  FADD.FTZ R0, R111, R76 ;  /* 0x0000004c6f007221 */ /* 0x000fe20000010000 */
[----:B------:R-:W-:Y:S04]  /*1d3c0*/  IMAD.WIDE.U32 R112, R112, -0x2daee0ad, RZ ;  /* 0xd2511f5370707825 */ /* 0x000fe800078e00ff */
[----:B------:R-:W-:Y:S01]  /*1d3d0*/  FADD.FTZ R92, R110, R0 ;  /* 0x000000006e5c7221 */ /* 0x000fe20000010000 */
[----:B------:R-:W-:Y:S01]  /*1d3e0*/  FADD.FTZ R0, R121, R74 ;  /* 0x0000004a79007221 */ /* 0x000fe20000010000 */
[C---:B-----5:R-:W-:Y:S01]  /*1d3f0*/  F2FP.BF16.F32.PACK_AB R121, R85.reuse, R121 ;  /* 0x000000795579723e */ /* 0x060fe200000010ff */
[----:B------:R-:W-:Y:S01]  /*1d400*/  FADD.FTZ R74, R120, R102 ;  /* 0x00000066784a7221 */ /* 0x000fe20000010000 */
[----:B------:R-:W-:Y:S01]  /*1d410*/  LOP3.LUT R104, R108, UR10, R113, 0x96, !PT ;  /* 0x0000000a6c687c12 */ /* 0x000fe2000f8e9671 */
[----:B--2---:R-:W1:Y:S01]  /*1d420*/  MUFU.EX2 R116, R213 ;  /* 0x000000d500747308 */ /* 0x004e620000000800 */
[----:B------:R-:W-:Y:S01]  /*1d430*/  FADD.FTZ R76, R85, R0 ;  /* 0x00000000554c7221 */ /* 0x000fe20000010000 */
[----:B------:R-:W-:Y:S02]  /*1d440*/  LOP3.LUT R0, R124, UR11, R109, 0x96, !PT ;  /* 0x0000000b7c007c12 */ /* 0x000fe4000f8e966d */
[----:B------:R-:W-:Y:S06]  /*1d450*/  PRMT R85, R86, 0x7632, R85 ;  /* 0x0000763256557816 */ /* 0x000fec0000000055 */
[----:B------:R-:W-:Y:S01]  /*1d460*/  MUFU.EX2 R124, R214 ;  /* 0x000000d6007c7308 */ /* 0x000fe20000000800 */
[----:B------:R-:W-:Y:S04]  /*1d470*/  IMAD.WIDE.U32 R114, R0, -0x326172a9, RZ ;  /* 0xcd9e8d5700727825 */ /* 0x000fe800078e00ff */
[----:B------:R-:W-:Y:S05]  /*1d480*/  FADD.FTZ R0, R130, R101 ;  /* 0x0000006582007221 */ /* 0x000fea0000010000 */
[----:B------:R-:W-:Y:S01]  /*1d490*/  MUFU.EX2 R109, R215 ;  /* 0x000000d7006d7308 */ /* 0x000fe20000000800 */
[----:B------:R-:W-:Y:S02]  /*1d4a0*/  LOP3.LUT R102, R138, UR17, R115, 0x96, !PT ;  /* 0x000000118a667c12 */ /* 0x000fe4000f8e9673 */
[C---:B-1----:R-:W-:Y:S01]  /*1d4b0*/  F2FP.BF16.F32.PACK_AB R130, R116.reuse, R130 ;  /* 0x000000827482723e */ /* 0x042fe200000010ff */
[----:B------:R-:W-:Y:S01]  /*1d4c0*/  FADD.FTZ R110, R116, R0 ;  /* 0x00000000746e7221 */ /* 0x000fe20000010000 */
[----:B------:R-:W-:Y:S01]  /*1d4d0*/  FADD.FTZ R0, R132, R92 ;  /* 0x0000005c84007221 */ /* 0x000fe20000010000 */
[C---:B------:R-:W-:Y:S04]  /*1d4e0*/  F2FP.BF16.F32.PACK_AB R132, R107.reuse, R132 ;  /* 0x000000846b84723e */ /* 0x040fe800000010ff */
[----:B------:R-:W-:Y:S01]  /*1d4f0*/  MUFU.EX2 R92, R154 ;  /* 0x0000009a005c7308 */ /* 0x000fe20000000800 */
[----:B------:R-:W-:Y:S01]  /*1d500*/  FADD.FTZ R108, R107, R0 ;  /* 0x000000006b6c7221 */ /* 0x000fe20000010000 */
[----:B------:R-:W-:Y:S08]  /*1d510*/  PRMT R107, R86, 0x5410, R85 ;  /* 0x00005410566b7816 */ /* 0x000ff00000000055 */
[----:B------:R-:W-:Y:S10]  /*1d520*/  MUFU.EX2 R115, R223 ;  /* 0x000000df00737308 */ /* 0x000ff40000000800 */
[----:B------:R-:W-:Y:S01]  /*1d530*/  MUFU.EX2 R116, R218 ;  /* 0x000000da00747308 */ /* 0x000fe20000000800 */
[----:B----4-:R-:W-:Y:S05]  /*1d540*/  @!P1 HFMA2.BF16_V2 R119, -RZ.H0_H0, RZ.H0_H0, -R82.H0_H0 ;  /* 0x200000ffff779231 */ /* 0x010fea0000340952 */
[----:B------:R-:W-:Y:S01]  /*1d550*/  PRMT R103, R119, 0x7610, R103 ;  /* 0x0000761077677816 */ /* 0x000fe20000000067 */
[----:B------:R1:W-:Y:S03]  /*1d560*/  @!P1 STL.S16 [R1+0x90], R119 ;  /* 0x0000907701009387 */ /* 0x0003e60000100600 */
[----:B------:R-:W-:Y:S01]  /*1d570*/  @!P1 PRMT R82, R103, 0x5410, RZ ;  /* 0x0000541067529816 */ /* 0x000fe200000000ff */
[----:B------:R2:W4:Y:S01]  /*1d580*/  LDL.S16 R137, [R1+0xc4] ;  /* 0x0000c40001897983 */ /* 0x0005220000100600 */
[----:B------:R-:W-:Y:S01]  /*1d590*/  ISETP.LE.U32.AND P1, PT, R192, UR12, PT ;  /* 0x0000000cc0007c0c */ /* 0x000fe2000bf23070 */
[----:B------:R-:W5:Y:S02]  /*1d5a0*/  MUFU.EX2 R103, R155 ;  /* 0x0000009b00677308 */ /* 0x000f640000000800 */
[----:B------:R2:W2:Y:S01]  /*1d5b0*/  LDL.S16 R129, [R1+0xc0] ;  /* 0x0000c00001817983 */ /* 0x0004a20000100600 */
[C---:B-----5:R-:W-:Y:S01]  /*1d5c0*/  F2FP.BF16.F32.PACK_AB R120, R103.reuse, R120 ;  /* 0x000000786778723e */ /* 0x060fe200000010ff */
[----:B------:R-:W-:Y:S01]  /*1d5d0*/  FADD.FTZ R101, R103, R74 ;  /* 0x0000004a67657221 */ /* 0x000fe20000010000 */
[--C-:B------:R-:W-:Y:S01]  /*1d5e0*/  FADD.FTZ R74, R124, R76.reuse ;  /* 0x0000004c7c4a7221 */ /* 0x100fe20000010000 */
[----:B------:R-:W-:Y:S01]  /*1d5f0*/  PRMT R76, R77, 0x7632, R76 ;  /* 0x000076324d4c7816 */ /* 0x000fe2000000004c */
[----:B------:R-:W-:Y:S01]  /*1d600*/  IMAD.WIDE.U32 R102, R102, -0x2daee0ad, RZ ;  /* 0xd2511f5366667825 */ /* 0x000fe200078e00ff */
[----:B-1----:R-:W-:Y:S02]  /*1d610*/  PRMT R119, R140, 0x7771, RZ ;  /* 0x000077718c777816 */ /* 0x002fe400000000ff */
[----:B------:R-:W-:Y:S01]  /*1d620*/  F2FP.BF16.F32.PACK_AB R124, R109, R124 ;  /* 0x0000007c6d7c723e */ /* 0x000fe200000010ff */
[----:B------:R-:W-:Y:S01]  /*1d630*/  FADD.FTZ R0, R125, R101 ;  /* 0x000000657d007221 */ /* 0x000fe20000010000 */
[----:B------:R-:W-:Y:S01]  /*1d640*/  F2FP.BF16.F32.PACK_AB R125, R92, R125 ;  /* 0x0000007d5c7d723e */ /* 0x000fe200000010ff */
[----:B------:R-:W-:Y:S01]  /*1d650*/  FADD.FTZ R109, R109, R74 ;  /* 0x0000004a6d6d7221 */ /* 0x000fe20000010000 */
[----:B------:R-:W-:Y:S01]  /*1d660*/  FADD.FTZ R74, R136, R108 ;  /* 0x0000006c884a7221 */ /* 0x000fe20000010000 */
[----:B------:R-:W-:Y:S01]  /*1d670*/  F2FP.BF16.F32.PACK_AB R136, R115, R136 ;  /* 0x000000887388723e */ /* 0x000fe200000010ff */
[----:B---3--:R-:W-:Y:S05]  /*1d680*/  @!P1 HFMA2.BF16_V2 R118, -RZ.H0_H0, RZ.H0_H0, -R86.H0_H0 ;  /* 0x200000ffff769231 */ /* 0x008fea0000340956 */
[----:B------:R1:W-:Y:S01]  /*1d690*/  @!P1 STL.S16 [R1+0xa4], R118 ;  /* 0x0000a47601009387 */ /* 0x0003e20000100600 */
[----:B------:R-:W-:Y:S03]  /*1d6a0*/  PRMT R111, R118, 0x7610, R111 ;  /* 0x00007610766f7816 */ /* 0x000fe6000000006f */
[----:B------:R3:W5:Y:S01]  /*1d6b0*/  LDL.S16 R142, [R1+0xe0] ;  /* 0x0000e000018e7983 */ /* 0x0007620000100600 */
[----:B------:R-:W-:Y:S02]  /*1d6c0*/  @!P1 PRMT R86, R111, 0x5410, RZ ;  /* 0x000054106f569816 */ /* 0x000fe400000000ff */
[----:B------:R-:W-:Y:S02]  /*1d6d0*/  ISETP.GT.U32.AND P1, PT, R119, UR12, PT ;  /* 0x0000000c77007c0c */ /* 0x000fe4000bf24070 */
[----:B------:R-:W-:Y:S01]  /*1d6e0*/  LOP3.LUT R111, R112, UR9, R103, 0x96, !PT ;  /* 0x00000009706f7c12 */ /* 0x000fe2000f8e9667 */
[----:B------:R-:W-:Y:S04]  /*1d6f0*/  IMAD.WIDE.U32 R112, R104, -0x326172a9, RZ ;  /* 0xcd9e8d5768707825 */ /* 0x000fe800078e00ff */
[----:B------:R-:W-:Y:S01]  /*1d700*/  FADD.FTZ R103, R92, R0 ;  /* 0x000000005c677221 */ /* 0x000fe20000010000 */
[----:B------:R-:W-:Y:S01]  /*1d710*/  FADD.FTZ R92, R127, R110 ;  /* 0x0000006e7f5c7221 */ /* 0x000fe20000010000 */
[----:B------:R-:W-:Y:S01]  /*1d720*/  LOP3.LUT R104, R114, UR16, R113, 0x96, !PT ;  /* 0x0000001072687c12 */ /* 0x000fe2000f8e9671 */
[----:B------:R-:W-:Y:S01]  /*1d730*/  MUFU.EX2 R110, R219 ;  /* 0x000000db006e7308 */ /* 0x000fe20000000800 */
[----:B------:R-:W-:Y:S01]  /*1d740*/  FADD.FTZ R113, R115, R74 ;  /* 0x0000004a73717221 */ /* 0x000fe20000010000 */
[----:B------:R-:W-:Y:S02]  /*1d750*/  FADD.FTZ R74, R116, R103 ;  /* 0x00000067744a7221 */ /* 0x000fe40000010000 */
[----:B------:R-:W-:Y:S06]  /*1d760*/  IMAD.WIDE.U32 R154, R104, -0x2daee0ad, RZ ;  /* 0xd2511f53689a7825 */ /* 0x000fec00078e00ff */
[----:B-1----:R-:W1:Y:S01]  /*1d770*/  MUFU.EX2 R118, R226 ;  /* 0x000000e200767308 */ /* 0x002e620000000800 */
[----:B------:R-:W-:Y:S01]  /*1d780*/  LOP3.LUT R108, R102, UR8, R155, 0x96, !PT ;  /* 0x00000008666c7c12 */ /* 0x000fe2000f8e969b */
[----:B------:R-:W-:Y:S01]  /*1d790*/  IMAD.WIDE.U32 R102, R111, -0x326172a9, RZ ;  /* 0xcd9e8d576f667825 */ /* 0x000fe200078e00ff */
[----:B------:R-:W-:Y:S03]  /*1d7a0*/  PRMT R155, R100, 0x7771, RZ ;  /* 0x00007771649b7816 */ /* 0x000fe600000000ff */
[C---:B-1----:R-:W-:Y:S01]  /*1d7b0*/  FADD.FTZ R114, R118.reuse, R92 ;  /* 0x0000005c76727221 */ /* 0x042fe20000010000 */
[----:B------:R-:W-:Y:S02]  /*1d7c0*/  PRMT R92, R77, 0x5410, R76 ;  /* 0x000054104d5c7816 */ /* 0x000fe4000000004c */
[----:B------:R-:W-:Y:S02]  /*1d7d0*/  F2FP.BF16.F32.PACK_AB R0, R118, R127 ;  /* 0x0000007f7600723e */ /* 0x000fe400000010ff */
[----:B------:R-:W-:Y:S02]  /*1d7e0*/  PRMT R118, R140, 0x7773, RZ ;  /* 0x000077738c767816 */ /* 0x000fe400000000ff */
[----:B------:R-:W-:Y:S02]  /*1d7f0*/  F2FP.BF16.F32.PACK_AB R127, R110, R116 ;  /* 0x000000746e7f723e */ /* 0x000fe400000010ff */
[C---:B------:R-:W-:Y:S02]  /*1d800*/  PRMT R116, R140.reuse, 0x7772, RZ ;  /* 0x000077728c747816 */ /* 0x040fe400000000ff */
[----:B------:R-:W-:Y:S01]  /*1d810*/  LOP3.LUT R140, R140, 0xff, RZ, 0xc0, !PT ;  /* 0x000000ff8c8c7812 */ /* 0x000fe200078ec0ff */
[----:B----4-:R-:W-:Y:S02]  /*1d820*/  @!P5 HFMA2.BF16_V2 R137, -RZ.H0_H0, RZ.H0_H0, -R77.H0_H0 ;  /* 0x200000ffff89d231 */ /* 0x010fe4000034094d */
[----:B--2---:R-:W-:Y:S03]  /*1d830*/  @P1 HFMA2.BF16_V2 R129, -RZ.H0_H0, RZ.H0_H0, -R76.H0_H0 ;  /* 0x200000ffff811231 */ /* 0x004fe6000034094c */
[----:B------:R1:W-:Y:S01]  /*1d840*/  @!P5 STL.S16 [R1+0xc4], R137 ;  /* 0x0000c4890100d387 */ /* 0x0003e20000100600 */
[----:B------:R-:W-:Y:S03]  /*1d850*/  PRMT R101, R137, 0x7610, R101 ;  /* 0x0000761089657816 */ /* 0x000fe60000000065 */
[----:B------:R2:W-:Y:S01]  /*1d860*/  @P1 STL.S16 [R1+0xc0], R129 ;  /* 0x0000c08101001387 */ /* 0x0005e20000100600 */
[----:B------:R-:W-:Y:S02]  /*1d870*/  PRMT R134, R129, 0x7610, R134 ;  /* 0x0000761081867816 */ /* 0x000fe40000000086 */
[----:B------:R-:W-:Y:S01]  /*1d880*/  @!P5 PRMT R77, R101, 0x5410, RZ ;  /* 0x00005410654dd816 */ /* 0x000fe200000000ff */
[----:B------:R3:W4:Y:S01]  /*1d890*/  LDL.S16 R139, [R1+0xd8] ;  /* 0x0000d800018b7983 */ /* 0x0007220000100600 */
[----:B------:R-:W-:Y:S01]  /*1d8a0*/  @P1 PRMT R76, R134, 0x5410, RZ ;  /* 0x00005410864c1816 */ /* 0x000fe200000000ff */
[----:B------:R-:W-:Y:S01]  /*1d8b0*/  FADD.FTZ R101, R126, R109 ;  /* 0x0000006d7e657221 */ /* 0x000fe20000010000 */
[----:B------:R-:W-:Y:S01]  /*1d8c0*/  ISETP.GT.U32.AND P5, PT, R118, UR12, PT ;  /* 0x0000000c76007c0c */ /* 0x000fe2000bfa4070 */
[----:B------:R3:W3:Y:S01]  /*1d8d0*/  LDL.S16 R138, [R1+0xd4] ;  /* 0x0000d400018a7983 */ /* 0x0006e20000100600 */
[----:B------:R-:W-:Y:S01]  /*1d8e0*/  ISETP.GT.U32.AND P1, PT, R116, UR12, PT ;  /* 0x0000000c74007c0c */ /* 0x000fe2000bf24070 */
[C---:B------:R-:W-:Y:S01]  /*1d8f0*/  FADD.FTZ R115, R122.reuse, R101 ;  /* 0x000000657a737221 */ /* 0x040fe20000010000 */
[----:B------:R-:W-:Y:S01]  /*1d900*/  F2FP.BF16.F32.PACK_AB R126, R122, R126 ;  /* 0x0000007e7a7e723e */ /* 0x000fe200000010ff */
[----:B------:R3:W3:Y:S01]  /*1d910*/  LDL.S16 R134, [R1+0xd0] ;  /* 0x0000d00001867983 */ /* 0x0006e20000100600 */
[----:B------:R-:W-:Y:S01]  /*1d920*/  LOP3.LUT R122, R112, UR15, R103, 0x96, !PT ;  /* 0x0000000f707a7c12 */ /* 0x000fe2000f8e9667 */
[----:B------:R-:W-:Y:S02]  /*1d930*/  IMAD.WIDE.U32 R108, R108, -0x326172a9, RZ ;  /* 0xcd9e8d576c6c7825 */ /* 0x000fe400078e00ff */
[----:B------:R5:W-:Y:S04]  /*1d940*/  STG.E.U16 desc[UR28][R144.64+0x10], R77 ;  /* 0x0000104d90007986 */ /* 0x000be8000c10151c */
[----:B------:R5:W-:Y:S04]  /*1d950*/  STG.E.U16 desc[UR28][R144.64+0x12], R76 ;  /* 0x0000124c90007986 */ /* 0x000be8000c10151c */
[----:B-1----:R1:W3:Y:S01]  /*1d960*/  LDL.S16 R137, [R1+0xdc] ;  /* 0x0000dc0001897983 */ /* 0x0022e20000100600 */
[--C-:B--2---:R-:W-:Y:S01]  /*1d970*/  FADD.FTZ R129, R110, R74.reuse ;  /* 0x0000004a6e817221 */ /* 0x104fe20000010000 */
[----:B------:R-:W-:Y:S01]  /*1d980*/  PRMT R74, R75, 0x7632, R74 ;  /* 0x000076324b4a7816 */ /* 0x000fe2000000004a */
[----:B------:R-:W-:Y:S01]  /*1d990*/  IMAD.WIDE R110, R245, -0x70, R148 ;  /* 0xffffff90f56e7825 */ /* 0x000fe200078e0294 */
[----:B------:R-:W-:Y:S02]  /*1d9a0*/  PRMT R149, R108, 0x7771, RZ ;  /* 0x000077716c957816 */ /* 0x000fe400000000ff */
[----:B------:R-:W-:Y:S01]  /*1d9b0*/  PRMT R90, R75, 0x5410, R74 ;  /* 0x000054104b5a7816 */ /* 0x000fe2000000004a */
[----:B-----5:R-:W-:Y:S01]  /*1d9c0*/  @P5 HFMA2.BF16_V2 R142, -RZ.H0_H0, RZ.H0_H0, -R74.H0_H0 ;  /* 0x200000ffff8e5231 */ /* 0x020fe2000034094a */
[C---:B------:R-:W-:Y:S04]  /*1d9d0*/  PRMT R77, R123.reuse, 0x7610, R77 ;  /* 0x000076107b4d7816 */ /* 0x040fe8000000004d */
[----:B------:R-:W-:Y:S01]  /*1d9e0*/  @P5 STL.S16 [R1+0xe0], R142 ;  /* 0x0000e08e01005387 */ /* 0x000fe20000100600 */
[----:B------:R-:W-:Y:S02]  /*1d9f0*/  PRMT R104, R142, 0x7610, R104 ;  /* 0x000076108e687816 */ /* 0x000fe40000000068 */
[----:B------:R-:W-:Y:S02]  /*1da00*/  PRMT R76, R123, 0x7632, R76 ;  /* 0x000076327b4c7816 */ /* 0x000fe4000000004c */
[----:B------:R-:W-:Y:S01]  /*1da10*/  @P5 PRMT R74, R104, 0x5410, RZ ;  /* 0x00005410684a5816 */ /* 0x000fe200000000ff */
[----:B------:R-:W2:Y:S01]  /*1da20*/  MUFU.EX2 R123, R235 ;  /* 0x000000eb007b7308 */ /* 0x000ea20000000800 */
[----:B------:R1:W5:Y:S01]  /*1da30*/  LDL.S16 R104, [R1+0xcc] ;  /* 0x0000cc0001687983 */ /* 0x0003620000100600 */
[----:B------:R-:W-:Y:S03]  /*1da40*/  ISETP.LE.U32.AND P5, PT, R152, UR12, PT ;  /* 0x0000000c98007c0c */ /* 0x000fe6000bfa3070 */
[----:B------:R-:W-:Y:S10]  /*1da50*/  STG.E.U16 desc[UR28][R110.64+0x12], R74 ;  /* 0x0000124a6e007986 */ /* 0x000ff4000c10151c */
[----:B----4-:R-:W-:Y:S02]  /*1da60*/  @!P5 HFMA2.BF16_V2 R139, -RZ.H0_H0, RZ.H0_H0, -R78.H0_H0 ;  /* 0x200000ffff8bd231 */ /* 0x010fe4000034094e */
[----:B---3--:R-:W-:Y:S03]  /*1da70*/  @!P6 HFMA2.BF16_V2 R138, -RZ.H0_H0, RZ.H0_H0, -R81.H0_H0 ;  /* 0x200000ffff8ae231 */ /* 0x008fe60000340951 */
[----:B------:R-:W-:Y:S02]  /*1da80*/  PRMT R135, R139, 0x7610, R135 ;  /* 0x000076108b877816 */ /* 0x000fe40000000087 */
[----:B------:R-:W-:Y:S01]  /*1da90*/  PRMT R103, R138, 0x7610, R103 ;  /* 0x000076108a677816 */ /* 0x000fe20000000067 */
[----:B------:R-:W-:Y:S05]  /*1daa0*/  @P1 HFMA2.BF16_V2 R137, -RZ.H0_H0, RZ.H0_H0, -R75.H0_H0 ;  /* 0x200000ffff891231 */ /* 0x000fea000034094b */
[----:B------:R3:W-:Y:S01]  /*1dab0*/  @P1 STL.S16 [R1+0xdc], R137 ;  /* 0x0000dc8901001387 */ /* 0x0007e20000100600 */
[----:B------:R-:W-:Y:S03]  /*1dac0*/  PRMT R91, R137, 0x7610, R91 ;  /* 0x00007610895b7816 */ /* 0x000fe6000000005b */
[----:B------:R-:W-:Y:S01]  /*1dad0*/  @!P5 STL.S16 [R1+0xd8], R139 ;  /* 0x0000d88b0100d387 */ /* 0x000fe20000100600 */
[----:B------:R-:W-:Y:S03]  /*1dae0*/  @P1 PRMT R75, R91, 0x5410, RZ ;  /* 0x000054105b4b1816 */ /* 0x000fe600000000ff */
[----:B------:R4:W-:Y:S04]  /*1daf0*/  @!P6 STL.S16 [R1+0xd4], R138 ;  /* 0x0000d48a0100e387 */ /* 0x0009e80000100600 */
[----:B------:R2:W-:Y:S01]  /*1db00*/  STG.E.U16 desc[UR28][R110.64+0x10], R75 ;  /* 0x0000104b6e007986 */ /* 0x0005e2000c10151c */
[----:B---3--:R-:W-:Y:S02]  /*1db10*/  LOP3.LUT R137, R87, 0xff, RZ, 0xc0, !PT ;  /* 0x000000ff57897812 */ /* 0x008fe400078ec0ff */
[----:B------:R-:W-:Y:S02]  /*1db20*/  LOP3.LUT R87, R102, UR13, R109, 0x96, !PT ;  /* 0x0000000d66577c12 */ /* 0x000fe4000f8e966d */
[----:B------:R-:W-:Y:S02]  /*1db30*/  ISETP.LE.U32.AND P1, PT, R137, UR12, PT ;  /* 0x0000000c89007c0c */ /* 0x000fe4000bf23070 */
[----:B------:R-:W-:Y:S01]  /*1db40*/  PRMT R102, R78, 0x5410, R81 ;  /* 0x000054104e667816 */ /* 0x000fe20000000051 */
[----:B----4-:R1:W3:Y:S01]  /*1db50*/  LDL.S16 R138, [R1+0xc8] ;  /* 0x0000c800018a7983 */ /* 0x0102e20000100600 */
[----:B------:R-:W-:Y:S02]  /*1db60*/  @!P5 PRMT R78, R135, 0x5410, RZ ;  /* 0x00005410874ed816 */ /* 0x000fe400000000ff */
[----:B------:R-:W-:Y:S02]  /*1db70*/  ISETP.LE.U32.AND P5, PT, R150, UR12, PT ;  /* 0x0000000c96007c0c */ /* 0x000fe4000bfa3070 */
[----:B------:R-:W-:Y:S01]  /*1db80*/  LOP3.LUT R91, R87, 0xffff, RZ, 0xc0, !PT ;  /* 0x0000ffff575b7812 */ /* 0x000fe200078ec0ff */
[----:B--2---:R-:W-:Y:S01]  /*1db90*/  IMAD.WIDE R110, R245, 0x70, R110 ;  /* 0x00000070f56e7825 */ /* 0x004fe200078e026e */
[----:B------:R-:W-:Y:S03]  /*1dba0*/  @!P6 PRMT R81, R103, 0x5410, RZ ;  /* 0x000054106751e816 */ /* 0x000fe600000000ff */
[----:B------:R-:W-:Y:S01]  /*1dbb0*/  @!P1 HFMA2.BF16_V2 R134, -RZ.H0_H0, RZ.H0_H0, -R77.H0_H0 ;  /* 0x200000ffff869231 */ /* 0x000fe2000034094d */
[----:B------:R-:W-:Y:S01]  /*1dbc0*/  ISETP.GT.U32.AND P6, PT, R243, UR12, PT ;  /* 0x0000000cf3007c0c */ /* 0x000fe2000bfc4070 */
[----:B------:R-:W-:Y:S01]  /*1dbd0*/  STG.E.U16 desc[UR28][R110.64+0x10], R89 ;  /* 0x000010596e007986 */ /* 0x000fe2000c10151c */
[----:B------:R-:W-:Y:S02]  /*1dbe0*/  SHF.R.U32.HI R158, RZ, 0x8, R91 ;  /* 0x00000008ff9e7819 */ /* 0x000fe4000001165b */
[----:B------:R-:W-:Y:S01]  /*1dbf0*/  PRMT R109, R134, 0x7610, R109 ;  /* 0x00007610866d7816 */ /* 0x000fe2000000006d */
[----:B------:R2:W-:Y:S01]  /*1dc00*/  @!P1 STL.S16 [R1+0xd0], R134 ;  /* 0x0000d08601009387 */ /* 0x0005e20000100600 */
[----:B-----5:R-:W-:Y:S01]  /*1dc10*/  @!P5 HFMA2.BF16_V2 R104, -RZ.H0_H0, RZ.H0_H0, -R76.H0_H0 ;  /* 0x200000ffff68d231 */ /* 0x020fe2000034094c */
[----:B------:R-:W-:Y:S02]  /*1dc20*/  PRMT R103, R77, 0x5410, R76 ;  /* 0x000054104d677816 */ /* 0x000fe4000000004c */
[----:B------:R1:W4:Y:S01]  /*1dc30*/  LDL.S16 R135, [R1+0xbc] ;  /* 0x0000bc0001877983 */ /* 0x0003220000100600 */
[----:B------:R-:W-:Y:S01]  /*1dc40*/  @!P1 PRMT R77, R109, 0x5410, RZ ;  /* 0x000054106d4d9816 */ /* 0x000fe200000000ff */
[----:B------:R-:W-:Y:S01]  /*1dc50*/  IMAD.MOV.U32 R109, RZ, RZ, R100 ;  /* 0x000000ffff6d7224 */ /* 0x000fe200078e0064 */
[----:B------:R-:W-:Y:S01]  /*1dc60*/  PRMT R91, R104, 0x7610, R91 ;  /* 0x00007610685b7816 */ /* 0x000fe2000000005b */
[----:B------:R5:W-:Y:S01]  /*1dc70*/  STG.E.U16 desc[UR28][R110.64+0x12], R88 ;  /* 0x000012586e007986 */ /* 0x000be2000c10151c */
[----:B------:R-:W-:Y:S02]  /*1dc80*/  LOP3.LUT R74, R158, 0xffff, RZ, 0xc0, !PT ;  /* 0x0000ffff9e4a7812 */ /* 0x000fe400078ec0ff */
[----:B------:R-:W-:Y:S01]  /*1dc90*/  @!P5 PRMT R76, R91, 0x5410, RZ ;  /* 0x000054105b4cd816 */ /* 0x000fe200000000ff */
[----:B------:R1:W-:Y:S01]  /*1dca0*/  STG.E.U16 desc[UR28][R146.64+0x10], R72 ;  /* 0x0000104892007986 */ /* 0x0003e2000c10151c */
[----:B------:R-:W-:Y:S01]  /*1dcb0*/  ISETP.LE.U32.AND P1, PT, R74, UR12, PT ;  /* 0x0000000c4a007c0c */ /* 0x000fe2000bf23070 */
[----:B------:R-:W-:Y:S01]  /*1dcc0*/  MUFU.EX2 R91, R231 ;  /* 0x000000e7005b7308 */ /* 0x000fe20000000800 */
[----:B------:R-:W-:Y:S01]  /*1dcd0*/  PRMT R74, R117, 0x7632, R74 ;  /* 0x00007632754a7816 */ /* 0x000fe2000000004a */
[----:B------:R1:W-:Y:S01]  /*1dce0*/  STG.E.U16 desc[UR28][R146.64+0x12], R3 ;  /* 0x0000120392007986 */ /* 0x0003e2000c10151c */
[----:B------:R-:W-:Y:S03]  /*1dcf0*/  PRMT R139, R108, 0x7772, RZ ;  /* 0x000077726c8b7816 */ /* 0x000fe600000000ff */
[----:B------:R1:W-:Y:S04]  /*1dd00*/  STG.E.U16 desc[UR28][R144.64+0x20], R78 ;  /* 0x0000204e90007986 */ /* 0x0003e8000c10151c */
[----:B------:R-:W-:Y:S04]  /*1dd10*/  STG.E.U16 desc[UR28][R144.64+0x22], R81 ;  /* 0x0000225190007986 */ /* 0x000fe8000c10151c */
[----:B--2---:R2:W2:Y:S04]  /*1dd20*/  LDL.S16 R134, [R1+0xb8] ;  /* 0x0000b80001867983 */ /* 0x0044a80000100600 */
[----:B------:R1:W-:Y:S01]  /*1dd30*/  @!P5 STL.S16 [R1+0xcc], R104 ;  /* 0x0000cc680100d387 */ /* 0x0003e20000100600 */
[----:B------:R-:W-:Y:S01]  /*1dd40*/  ISETP.GT.U32.AND P5, PT, R171, UR12, PT ;  /* 0x0000000cab007c0c */ /* 0x000fe2000bfa4070 */
[----:B-----5:R-:W-:Y:S02]  /*1dd50*/  IMAD.WIDE R88, R245, -0x70, R110 ;  /* 0xffffff90f5587825 */ /* 0x020fe400078e026e */
[----:B------:R2:W5:Y:S01]  /*1dd60*/  LDL.S16 R143, [R1+0xac] ;  /* 0x0000ac00018f7983 */ /* 0x0005620000100600 */
[----:B-1----:R-:W-:Y:S03]  /*1dd70*/  PRMT R72, R73, 0x7632, R72 ;  /* 0x0000763249487816 */ /* 0x002fe60000000048 */
[----:B------:R1:W5:Y:S01]  /*1dd80*/  LDL.S16 R142, [R1+0xb4] ;  /* 0x0000b400018e7983 */ /* 0x0003620000100600 */
[----:B------:R-:W-:Y:S03]  /*1dd90*/  PRMT R3, R117, 0x7610, R3 ;  /* 0x0000761075037816 */ /* 0x000fe60000000003 */
[----:B------:R1:W-:Y:S01]  /*1dda0*/  STG.E.U16 desc[UR28][R88.64+0x22], R76 ;  /* 0x0000224c58007986 */ /* 0x0003e2000c10151c */
[----:B------:R-:W1:Y:S03]  /*1ddb0*/  MUFU.EX2 R78, R236 ;  /* 0x000000ec004e7308 */ /* 0x000e660000000800 */
[----:B------:R1:W-:Y:S04]  /*1ddc0*/  STG.E.U16 desc[UR28][R88.64+0x20], R77 ;  /* 0x0000204d58007986 */ /* 0x0003e8000c10151c */
[----:B------:R2:W5:Y:S01]  /*1ddd0*/  LDL.S16 R104, [R1+0xb0] ;  /* 0x0000b00001687983 */ /* 0x0005620000100600 */
[----:B-1----:R-:W-:Y:S01]  /*1dde0*/  FADD.FTZ R76, R123, R114 ;  /* 0x000000727b4c7221 */ /* 0x002fe20000010000 */
[----:B------:R-:W-:Y:S01]  /*1ddf0*/  F2FP.BF16.F32.PACK_AB R123, R78, R123 ;  /* 0x0000007b4e7b723e */ /* 0x000fe200000010ff */
[----:B------:R-:W1:Y:S01]  /*1de00*/  MUFU.EX2 R77, R234 ;  /* 0x000000ea004d7308 */ /* 0x000e620000000800 */
[----:B------:R-:W-:Y:S05]  /*1de10*/  IMAD.WIDE R88, R245, 0x70, R88 ;  /* 0x00000070f5587825 */ /* 0x000fea00078e0258 */
[----:B------:R1:W-:Y:S04]  /*1de20*/  STG.E.U16 desc[UR28][R88.64+0x20], R79 ;  /* 0x0000204f58007986 */ /* 0x0003e8000c10151c */
[----:B------:R-:W-:Y:S01]  /*1de30*/  STG.E.U16 desc[UR28][R88.64+0x22], R84 ;  /* 0x0000225458007986 */ /* 0x000fe2000c10151c */
[----:B-1----:R-:W-:Y:S03]  /*1de40*/  F2FP.BF16.F32.PACK_AB R193, R77, R91 ;  /* 0x0000005b4dc1723e */ /* 0x002fe600000010ff */
[----:B------:R-:W-:Y:S04]  /*1de50*/  STG.E.U16 desc[UR28][R146.64+0x20], R83 ;  /* 0x0000205392007986 */ /* 0x000fe8000c10151c */
[----:B------:R1:W-:Y:S01]  /*1de60*/  STG.E.U16 desc[UR28][R146.64+0x22], R82 ;  /* 0x0000225292007986 */ /* 0x0003e2000c10151c */
[----:B------:R-:W-:Y:S01]  /*1de70*/  PRMT R79, R80, 0x7632, R79 ;  /* 0x00007632504f7816 */ /* 0x000fe2000000004f */
[----:B-1----:R-:W-:Y:S02]  /*1de80*/  IMAD.WIDE R82, R245, -0x70, R88 ;  /* 0xffffff90f5527825 */ /* 0x002fe400078e0258 */
[----:B------:R-:W1:Y:S02]  /*1de90*/  MUFU.EX2 R88, R233 ;  /* 0x000000e900587308 */ /* 0x000e640000000800 */
[----:B---3--:R-:W-:Y:S05]  /*1dea0*/  @P6 HFMA2.BF16_V2 R138, -RZ.H0_H0, RZ.H0_H0, -R85.H0_H0 ;  /* 0x200000ffff8a6231 */ /* 0x008fea0000340955 */
[----:B------:R-:W-:Y:S01]  /*1deb0*/  PRMT R101, R138, 0x7610, R101 ;  /* 0x000076108a657816 */ /* 0x000fe20000000065 */
[----:B------:R3:W-:Y:S03]  /*1dec0*/  @P6 STL.S16 [R1+0xc8], R138 ;  /* 0x0000c88a01006387 */ /* 0x0007e60000100600 */
[----:B------:R-:W-:Y:S02]  /*1ded0*/  @P6 PRMT R85, R101, 0x5410, RZ ;  /* 0x0000541065556816 */ /* 0x000fe400000000ff */
[----:B------:R-:W-:Y:S02]  /*1dee0*/  PRMT R101, R73, 0x5410, R72 ;  /* 0x0000541049657816 */ /* 0x000fe40000000048 */
[----:B------:R-:W-:Y:S01]  /*1def0*/  ISETP.GT.U32.AND P6, PT, R242, UR12, PT ;  /* 0x0000000cf2007c0c */ /* 0x000fe2000bfc4070 */
[----:B----4-:R-:W-:Y:S05]  /*1df00*/  @!P0 HFMA2.BF16_V2 R135, -RZ.H0_H0, RZ.H0_H0, -R73.H0_H0 ;  /* 0x200000ffff878231 */ /* 0x010fea0000340949 */
[----:B------:R-:W-:Y:S01]  /*1df10*/  PRMT R110, R135, 0x7610, R110 ;  /* 0x00007610876e7816 */ /* 0x000fe2000000006e */
[----:B------:R4:W-:Y:S03]  /*1df20*/  @!P0 STL.S16 [R1+0xbc], R135 ;  /* 0x0000bc8701008387 */ /* 0x0009e60000100600 */
[----:B------:R-:W-:Y:S01]  /*1df30*/  @!P0 PRMT R73, R110, 0x5410, RZ ;  /* 0x000054106e498816 */ /* 0x000fe200000000ff */
[--C-:B------:R-:W-:Y:S01]  /*1df40*/  FADD.FTZ R110, R78, R76.reuse ;  /* 0x0000004c4e6e7221 */ /* 0x100fe20000010000 */
[----:B------:R-:W-:Y:S02]  /*1df50*/  ISETP.GT.U32.AND P0, PT, R169, UR12, PT ;  /* 0x0000000ca9007c0c */ /* 0x000fe4000bf04070 */
[----:B------:R-:W-:Y:S01]  /*1df60*/  PRMT R76, R128, 0x7610, R76 ;  /* 0x00007610804c7816 */ /* 0x000fe2000000004c */
[----:B------:R1:W-:Y:S01]  /*1df70*/  STG.E.U16 desc[UR28][R144.64+0x30], R73 ;  /* 0x0000304990007986 */ /* 0x0003e2000c10151c */
[----:B---3--:R-:W-:Y:S01]  /*1df80*/  PRMT R138, R108, 0x7773, RZ ;  /* 0x000077736c8a7816 */ /* 0x008fe200000000ff */
[----:B--2---:R-:W-:Y:S05]  /*1df90*/  @P5 HFMA2.BF16_V2 R134, -RZ.H0_H0, RZ.H0_H0, -R72.H0_H0 ;  /* 0x200000ffff865231 */ /* 0x004fea0000340948 */
[----:B------:R-:W-:Y:S01]  /*1dfa0*/  PRMT R75, R134, 0x7610, R75 ;  /* 0x00007610864b7816 */ /* 0x000fe2000000004b */
[----:B------:R2:W-:Y:S01]  /*1dfb0*/  @P5 STL.S16 [R1+0xb8], R134 ;  /* 0x0000b88601005387 */ /* 0x0005e20000100600 */
[----:B-----5:R-:W-:Y:S02]  /*1dfc0*/  @P6 HFMA2.BF16_V2 R143, -RZ.H0_H0, RZ.H0_H0, -R76.H0_H0 ;  /* 0x200000ffff8f6231 */ /* 0x020fe4000034094c */
[----:B------:R-:W-:Y:S01]  /*1dfd0*/  @P5 PRMT R72, R75, 0x5410, RZ ;  /* 0x000054104b485816 */ /* 0x000fe200000000ff */
[----:B------:R3:W-:Y:S01]  /*1dfe0*/  STL [R1+0xfc], R110 ;  /* 0x0000fc6e01007387 */ /* 0x0007e20000100800 */
[----:B------:R-:W-:Y:S01]  /*1dff0*/  ISETP.GT.U32.AND P5, PT, R170, UR12, PT ;  /* 0x0000000caa007c0c */ /* 0x000fe2000bfa4070 */
[----:B------:R-:W-:Y:S01]  /*1e000*/  FADD.FTZ R75, R91, R113 ;  /* 0x000000715b4b7221 */ /* 0x000fe20000010000 */
[----:B------:R-:W-:Y:S01]  /*1e010*/  PRMT R100, R143, 0x7610, R100 ;  /* 0x000076108f647816 */ /* 0x000fe20000000064 */
[----:B------:R3:W5:Y:S01]  /*1e020*/  LDL.S16 R141, [R1+0xa8] ;  /* 0x0000a800018d7983 */ /* 0x0007620000100600 */
[----:B------:R-:W-:Y:S02]  /*1e030*/  @P0 HFMA2.BF16_V2 R142, -RZ.H0_H0, RZ.H0_H0, -R3.H0_H0 ;  /* 0x200000ffff8e0231 */ /* 0x000fe40000340903 */
[--C-:B------:R-:W-:Y:S01]  /*1e040*/  FADD.FTZ R91, R77, R75.reuse ;  /* 0x0000004b4d5b7221 */ /* 0x100fe20000010000 */
[----:B------:R-:W-:Y:S01]  /*1e050*/  PRMT R75, R128, 0x7632, R75 ;  /* 0x00007632804b7816 */ /* 0x000fe2000000004b */
[----:B----4-:R4:W4:Y:S01]  /*1e060*/  LDL.S16 R135, [R1+0xa0] ;  /* 0x0000a00001877983 */ /* 0x0109220000100600 */
[C---:B-1----:R-:W-:Y:S02]  /*1e070*/  PRMT R73, R121.reuse, 0x7610, R73 ;  /* 0x0000761079497816 */ /* 0x042fe40000000049 */
[----:B------:R-:W-:Y:S01]  /*1e080*/  PRMT R133, R142, 0x7610, R133 ;  /* 0x000076108e857816 */ /* 0x000fe20000000085 */
[----:B------:R1:W-:Y:S01]  /*1e090*/  STL [R1+0x100], R91 ;  /* 0x0001005b01007387 */ /* 0x0003e20000100800 */
[----:B------:R-:W-:Y:S03]  /*1e0a0*/  PRMT R77, R121, 0x7632, R77 ;  /* 0x00007632794d7816 */ /* 0x000fe6000000004d */
[----:B------:R1:W-:Y:S01]  /*1e0b0*/  STG.E.U16 desc[UR28][R144.64+0x32], R72 ;  /* 0x0000324890007986 */ /* 0x0003e2000c10151c */
[----:B------:R-:W-:Y:S03]  /*1e0c0*/  @P5 HFMA2.BF16_V2 R104, -RZ.H0_H0, RZ.H0_H0, -R74.H0_H0 ;  /* 0x200000ffff685231 */ /* 0x000fe6000034094a */
[----:B--2---:R2:W2:Y:S02]  /*1e0d0*/  LDL.S16 R134, [R1+0x9c] ;  /* 0x00009c0001867983 */ /* 0x0044a40000100600 */
[----:B------:R-:W-:Y:S02]  /*1e0e0*/  PRMT R78, R104, 0x7610, R78 ;  /* 0x00007610684e7816 */ /* 0x000fe4000000004e */
[----:B---3--:R3:W3:Y:S04]  /*1e0f0*/  LDL.S16 R110, [R1+0x98] ;  /* 0x00009800016e7983 */ /* 0x0086e80000100600 */
[----:B------:R1:W-:Y:S04]  /*1e100*/  @P6 STL.S16 [R1+0xac], R143 ;  /* 0x0000ac8f01006387 */ /* 0x0003e80000100600 */
[----:B------:R1:W-:Y:S04]  /*1e110*/  @P0 STL.S16 [R1+0xb4], R142 ;  /* 0x0000b48e01000387 */ /* 0x0003e80000100600 */
[----:B------:R1:W-:Y:S02]  /*1e120*/  @P5 STL.S16 [R1+0xb0], R104 ;  /* 0x0000b06801005387 */ /* 0x0003e40000100600 */
[----:B-1----:R-:W-:Y:S01]  /*1e130*/  IMAD.MOV.U32 R91, RZ, RZ, R108 ;  /* 0x000000ffff5b7224 */ /* 0x002fe200078e006c */
[C---:B------:R-:W-:Y:S04]  /*1e140*/  PRMT R72, R99.reuse, 0x7632, R72 ;  /* 0x0000763263487816 */ /* 0x040fe80000000048 */
[----:B------:R-:W-:Y:S02]  /*1e150*/  LOP3.LUT R148, R72, 0xff, RZ, 0xc0, !PT ;  /* 0x000000ff48947812 */ /* 0x000fe400078ec0ff */
[----:B------:R-:W-:Y:S02]  /*1e160*/  PRMT R72, R120, 0x7610, R72 ;  /* 0x0000761078487816 */ /* 0x000fe40000000048 */
[----:B------:R-:W-:Y:S02]  /*1e170*/  LOP3.LUT R143, R99, 0xff, RZ, 0xc0, !PT ;  /* 0x000000ff638f7812 */ /* 0x000fe400078ec0ff */
[----:B------:R-:W-:Y:S02]  /*1e180*/  SHF.R.U32.HI R142, RZ, 0x18, R87 ;  /* 0x00000018ff8e7819 */ /* 0x000fe40000011657 */
[----:B------:R-:W-:Y:S02]  /*1e190*/  PRMT R104, R76, 0x5410, R75 ;  /* 0x000054104c687816 */ /* 0x000fe4000000004b */
[----:B------:R-:W-:Y:S02]  /*1e1a0*/  @P6 PRMT R76, R100, 0x5410, RZ ;  /* 0x00005410644c6816 */ /* 0x000fe400000000ff */
[----:B------:R-:W-:Y:S02]  /*1e1b0*/  ISETP.GT.U32.AND P6, PT, R239, UR12, PT ;  /* 0x0000000cef007c0c */ /* 0x000fe4000bfc4070 */
[----:B------:R-:W-:Y:S02]  /*1e1c0*/  PRMT R100, R3, 0x5410, R74 ;  /* 0x0000541003647816 */ /* 0x000fe4000000004a */
[----:B------:R-:W-:Y:S02]  /*1e1d0*/  @P0 PRMT R3, R133, 0x5410, RZ ;  /* 0x0000541085030816 */ /* 0x000fe400000000ff */
[----:B------:R-:W-:Y:S01]  /*1e1e0*/  ISETP.LE.U32.AND P0, PT, R143, UR12, PT ;  /* 0x0000000c8f007c0c */ /* 0x000fe2000bf03070 */
[----:B------:R1:W3:Y:S01]  /*1e1f0*/  LDL.S16 R133, [R1+0x94] ;  /* 0x0000940001857983 */ /* 0x0002e20000100600 */
[----:B------:R-:W-:Y:S02]  /*1e200*/  @P5 PRMT R74, R78, 0x5410, RZ ;  /* 0x000054104e4a5816 */ /* 0x000fe400000000ff */
[----:B------:R-:W-:Y:S01]  /*1e210*/  ISETP.LE.U32.AND P5, PT, R148, UR12, PT ;  /* 0x0000000c94007c0c */ /* 0x000fe2000bfa3070 */
[----:B------:R1:W-:Y:S01]  /*1e220*/  STG.E.U16 desc[UR28][R82.64+0x30], R3 ;  /* 0x0000300352007986 */ /* 0x0003e2000c10151c */
[----:B------:R-:W1:Y:S03]  /*1e230*/  MUFU.EX2 R78, R232 ;  /* 0x000000e8004e7308 */ /* 0x000e660000000800 */
[----:B------:R1:W-:Y:S02]  /*1e240*/  STG.E.U16 desc[UR28][R82.64+0x32], R74 ;  /* 0x0000324a52007986 */ /* 0x0003e4000c10151c */
[----:B-1----:R-:W-:Y:S01]  /*1e250*/  PRMT R3, R120, 0x7632, R3 ;  /* 0x0000763278037816 */ /* 0x002fe20000000003 */
[C---:B------:R-:W-:Y:S04]  /*1e260*/  IMAD.WIDE R82, R245.reuse, 0x70, R82 ;  /* 0x00000070f5527825 */ /* 0x040fe800078e0252 */
[----:B------:R-:W-:Y:S01]  /*1e270*/  FADD.FTZ R74, R88, R115 ;  /* 0x00000073584a7221 */ /* 0x000fe20000010000 */
[----:B------:R-:W-:Y:S01]  /*1e280*/  F2FP.BF16.F32.PACK_AB R88, R78, R88 ;  /* 0x000000584e58723e */ /* 0x000fe200000010ff */
[----:B------:R-:W-:Y:S04]  /*1e290*/  STG.E.U16 desc[UR28][R82.64+0x32], R85 ;  /* 0x0000325552007986 */ /* 0x000fe8000c10151c */
[----:B------:R1:W-:Y:S04]  /*1e2a0*/  STG.E.U16 desc[UR28][R82.64+0x30], R86 ;  /* 0x0000305652007986 */ /* 0x0003e8000c10151c */
[----:B------:R1:W-:Y:S02]  /*1e2b0*/  STG.E.U16 desc[UR28][R146.64+0x30], R76 ;  /* 0x0000304c92007986 */ /* 0x0003e4000c10151c */
[----:B-1----:R-:W-:Y:S01]  /*1e2c0*/  IMAD.WIDE R82, R245, -0x70, R82 ;  /* 0xffffff90f5527825 */ /* 0x002fe200078e0252 */
[----:B------:R-:W-:Y:S03]  /*1e2d0*/  PRMT R76, R130, 0x7610, R76 ;  /* 0x00007610824c7816 */ /* 0x000fe6000000004c */
[----:B-----5:R-:W-:Y:S02]  /*1e2e0*/  @P6 HFMA2.BF16_V2 R141, -RZ.H0_H0, RZ.H0_H0, -R75.H0_H0 ;  /* 0x200000ffff8d6231 */ /* 0x020fe4000034094b */
[----:B----4-:R-:W-:Y:S03]  /*1e2f0*/  @!P0 HFMA2.BF16_V2 R135, -RZ.H0_H0, RZ.H0_H0, -R73.H0_H0 ;  /* 0x200000ffff878231 */ /* 0x010fe60000340949 */
[----:B------:R-:W-:Y:S01]  /*1e300*/  PRMT R84, R141, 0x7610, R84 ;  /* 0x000076108d547816 */ /* 0x000fe20000000054 */
[----:B------:R-:W-:Y:S01]  /*1e310*/  @P6 STL.S16 [R1+0xa8], R141 ;  /* 0x0000a88d01006387 */ /* 0x000fe20000100600 */
[----:B------:R-:W-:Y:S03]  /*1e320*/  PRMT R113, R135, 0x7610, R113 ;  /* 0x0000761087717816 */ /* 0x000fe60000000071 */
[----:B------:R1:W-:Y:S01]  /*1e330*/  @!P0 STL.S16 [R1+0xa0], R135 ;  /* 0x0000a08701008387 */ /* 0x0003e20000100600 */
[----:B------:R-:W-:Y:S05]  /*1e340*/  @P6 PRMT R75, R84, 0x5410, RZ ;  /* 0x00005410544b6816 */ /* 0x000fea00000000ff */
[----:B------:R4:W-:Y:S01]  /*1e350*/  STG.E.U16 desc[UR28][R146.64+0x32], R75 ;  /* 0x0000324b92007986 */ /* 0x0009e2000c10151c */
[----:B--2---:R-:W-:Y:S02]  /*1e360*/  @!P4 HFMA2.BF16_V2 R134, -RZ.H0_H0, RZ.H0_H0, -R77.H0_H0 ;  /* 0x200000ffff86c231 */ /* 0x004fe4000034094d */
[----:B---3--:R-:W-:Y:S03]  /*1e370*/  @!P5 HFMA2.BF16_V2 R110, -RZ.H0_H0, RZ.H0_H0, -R72.H0_H0 ;  /* 0x200000ffff6ed231 */ /* 0x008fe60000340948 */
[----:B------:R-:W-:Y:S01]  /*1e380*/  PRMT R111, R134, 0x7610, R111 ;  /* 0x00007610866f7816 */ /* 0x000fe2000000006f */
[----:B------:R2:W-:Y:S01]  /*1e390*/  @!P4 STL.S16 [R1+0x9c], R134 ;  /* 0x00009c860100c387 */ /* 0x0005e20000100600 */
[----:B------:R-:W-:Y:S03]  /*1e3a0*/  PRMT R156, R110, 0x7610, R156 ;  /* 0x000076106e9c7816 */ /* 0x000fe6000000009c */
[----:B------:R3:W-:Y:S04]  /*1e3b0*/  @!P5 STL.S16 [R1+0x98], R110 ;  /* 0x0000986e0100d387 */ /* 0x0007e80000100600 */
[----:B------:R3:W5:Y:S01]  /*1e3c0*/  LDL.S16 R121, [R1+0x8c] ;  /* 0x00008c0001797983 */ /* 0x0007620000100600 */
[----:B-1----:R-:W-:Y:S03]  /*1e3d0*/  SHF.R.U32.HI R135, RZ, 0x18, R99 ;  /* 0x00000018ff877819 */ /* 0x002fe60000011663 */
[----:B------:R1:W5:Y:S01]  /*1e3e0*/  LDL.S16 R115, [R1+0x88] ;  /* 0x0000880001737983 */ /* 0x0003620000100600 */
[----:B------:R-:W-:Y:S02]  /*1e3f0*/  ISETP.LE.U32.AND P6, PT, R135, UR12, PT ;  /* 0x0000000c87007c0c */ /* 0x000fe4000bfc3070 */
[----:B----4-:R-:W-:Y:S02]  /*1e400*/  PRMT R75, R130, 0x7632, R75 ;  /* 0x00007632824b7816 */ /* 0x010fe4000000004b */
[C---:B--2---:R-:W-:Y:S01]  /*1e410*/  LOP3.LUT R134, R87.reuse, 0xff, RZ, 0xc0, !PT ;  /* 0x000000ff57867812 */ /* 0x044fe200078ec0ff */
[--C-:B---3--:R-:W-:Y:S01]  /*1e420*/  FADD.FTZ R110, R78, R74.reuse ;  /* 0x0000004a4e6e7221 */ /* 0x108fe20000010000 */
[----:B------:R-:W-:Y:S01]  /*1e430*/  PRMT R74, R87, 0x7632, R74 ;  /* 0x00007632574a7816 */ /* 0x000fe2000000004a */
[----:B------:R-:W-:Y:S01]  /*1e440*/  IMAD.WIDE.U32 R86, R131, -0x2daee0ad, RZ ;  /* 0xd2511f5383567825 */ /* 0x000fe200078e00ff */
[----:B------:R-:W-:Y:S02]  /*1e450*/  PRMT R78, R2, 0x7632, R78 ;  /* 0x00007632024e7816 */ /* 0x000fe4000000004e */
[----:B------:R-:W-:Y:S01]  /*1e460*/  LOP3.LUT R141, R74, 0xff, RZ, 0xc0, !PT ;  /* 0x000000ff4a8d7812 */ /* 0x000fe200078ec0ff */
[----:B------:R2:W-:Y:S01]  /*1e470*/  STL [R1+0xf0], R110 ;  /* 0x0000f06e01007387 */ /* 0x0005e20000100800 */
[----:B------:R-:W-:Y:S02]  /*1e480*/  PRMT R74, R124, 0x7610, R74 ;  /* 0x000076107c4a7816 */ /* 0x000fe4000000004a */
[----:B------:R-:W-:Y:S01]  /*1e490*/  LOP3.LUT R131, R91, 0xff, RZ, 0xc0, !PT ;  /* 0x000000ff5b837812 */ /* 0x000fe200078ec0ff */
[----:B------:R1:W3:Y:S01]  /*1e4a0*/  LDL.S16 R85, [R1+0x84] ;  /* 0x0000840001557983 */ /* 0x0002e20000100600 */
[C---:B------:R-:W-:Y:S02]  /*1e4b0*/  PRMT R168, R86.reuse, 0x7771, RZ ;  /* 0x0000777156a87816 */ /* 0x040fe400000000ff */
[C---:B------:R-:W-:Y:S01]  /*1e4c0*/  PRMT R167, R86.reuse, 0x7772, RZ ;  /* 0x0000777256a77816 */ /* 0x040fe200000000ff */
[----:B------:R1:W4:Y:S01]  /*1e4d0*/  LDL.S16 R84, [R1+0x80] ;  /* 0x0000800001547983 */ /* 0x0003220000100600 */
[----:B------:R-:W-:Y:S01]  /*1e4e0*/  PRMT R166, R86, 0x7773, RZ ;  /* 0x0000777356a67816 */ /* 0x000fe200000000ff */
[----:B------:R-:W-:Y:S05]  /*1e4f0*/  @!P6 HFMA2.BF16_V2 R133, -RZ.H0_H0, RZ.H0_H0, -R3.H0_H0 ;  /* 0x200000ffff85e231 */ /* 0x000fea0000340903 */
[----:B------:R-:W-:Y:S02]  /*1e500*/  PRMT R81, R133, 0x7610, R81 ;  /* 0x0000761085517816 */ /* 0x000fe40000000051 */
[----:B--2---:R-:W-:Y:S02]  /*1e510*/  PRMT R110, R73, 0x5410, R77 ;  /* 0x00005410496e7816 */ /* 0x004fe4000000004d */
[----:B------:R-:W-:Y:S02]  /*1e520*/  @!P0 PRMT R73, R113, 0x5410, RZ ;  /* 0x0000541071498816 */ /* 0x000fe400000000ff */
[----:B------:R1:W2:Y:S01]  /*1e530*/  LDL.S16 R113, [R1+0x7c] ;  /* 0x00007c0001717983 */ /* 0x0002a20000100600 */
[----:B------:R-:W-:Y:S02]  /*1e540*/  ISETP.LE.U32.AND P0, PT, R134, UR12, PT ;  /* 0x0000000c86007c0c */ /* 0x000fe4000bf03070 */
[----:B------:R-:W-:Y:S01]  /*1e550*/  @!P4 PRMT R77, R111, 0x5410, RZ ;  /* 0x000054106f4dc816 */ /* 0x000fe200000000ff */
[----:B------:R1:W-:Y:S01]  /*1e560*/  @!P6 STL.S16 [R1+0x94], R133 ;  /* 0x000094850100e387 */ /* 0x0003e20000100600 */
[----:B------:R-:W-:Y:S02]  /*1e570*/  ISETP.LE.U32.AND P4, PT, R141, UR12, PT ;  /* 0x0000000c8d007c0c */ /* 0x000fe4000bf83070 */
[----:B------:R-:W-:Y:S01]  /*1e580*/  PRMT R111, R72, 0x5410, R3 ;  /* 0x00005410486f7816 */ /* 0x000fe20000000003 */
[----:B------:R2:W2:Y:S01]  /*1e590*/  LDL.S16 R157, [R1+0x70] ;  /* 0x00007000019d7983 */ /* 0x0004a20000100600 */
[----:B------:R-:W-:Y:S02]  /*1e5a0*/  @!P5 PRMT R72, R156, 0x5410, RZ ;  /* 0x000054109c48d816 */ /* 0x000fe400000000ff */
[----:B------:R-:W-:Y:S01]  /*1e5b0*/  ISETP.LE.U32.AND P5, PT, R142, UR12, PT ;  /* 0x0000000c8e007c0c */ /* 0x000fe2000bfa3070 */
[----:B------:R1:W-:Y:S01]  /*1e5c0*/  STG.E.U16 desc[UR28][R144.64+0x40], R73 ;  /* 0x0000404990007986 */ /* 0x0003e2000c10151c */
[----:B------:R-:W-:Y:S02]  /*1e5d0*/  @!P6 PRMT R3, R81, 0x5410, RZ ;  /* 0x000054105103e816 */ /* 0x000fe400000000ff */
[----:B------:R-:W-:Y:S01]  /*1e5e0*/  LOP3.LUT R81, R160, UR7, R87, 0x96, !PT ;  /* 0x00000007a0517c12 */ /* 0x000fe2000f8e9657 */
[----:B------:R-:W-:Y:S04]  /*1e5f0*/  STG.E.U16 desc[UR28][R144.64+0x42], R77 ;  /* 0x0000424d90007986 */ /* 0x000fe8000c10151c */
[----:B------:R1:W-:Y:S04]  /*1e600*/  STG.E.U16 desc[UR28][R82.64+0x40], R72 ;  /* 0x0000404852007986 */ /* 0x0003e8000c10151c */
[----:B------:R1:W-:Y:S02]  /*1e610*/  STG.E.U16 desc[UR28][R82.64+0x42], R3 ;  /* 0x0000420352007986 */ /* 0x0003e4000c10151c */
[----:B-1----:R-:W-:Y:S04]  /*1e620*/  LOP3.LUT R133, R109, 0xff, RZ, 0xc0, !PT ;  /* 0x000000ff6d857812 */ /* 0x002fe800078ec0ff */
[----:B------:R-:W-:Y:S02]  /*1e630*/  ISETP.LE.U32.AND P6, PT, R133, UR12, PT ;  /* 0x0000000c85007c0c */ /* 0x000fe4000bfc3070 */
[----:B------:R-:W-:Y:S02]  /*1e640*/  PRMT R73, R124, 0x7632, R73 ;  /* 0x000076327c497816 */ /* 0x000fe40000000049 */
[----:B------:R-:W-:Y:S02]  /*1e650*/  PRMT R72, R125, 0x7632, R72 ;  /* 0x000076327d487816 */ /* 0x000fe40000000048 */
[----:B------:R-:W-:Y:S04]  /*1e660*/  LOP3.LUT R3, R81, 0xffff, RZ, 0xc0, !PT ;  /* 0x0000ffff51037812 */ /* 0x000fe800078ec0ff */
[----:B------:R-:W-:Y:S04]  /*1e670*/  SHF.R.U32.HI R160, RZ, 0x8, R3 ;  /* 0x00000008ffa07819 */ /* 0x000fe80000011603 */
[----:B------:R-:W-:Y:S01]  /*1e680*/  LOP3.LUT R3, R160, 0xffff, RZ, 0xc0, !PT ;  /* 0x0000ffffa0037812 */ /* 0x000fe200078ec0ff */
[----:B-----5:R-:W-:Y:S02]  /*1e690*/  @!P0 HFMA2.BF16_V2 R121, -RZ.H0_H0, RZ.H0_H0, -R80.H0_H0 ;  /* 0x200000ffff798231 */ /* 0x020fe40000340950 */
[----:B------:R-:W-:Y:S03]  /*1e6a0*/  @!P1 HFMA2.BF16_V2 R115, -RZ.H0_H0, RZ.H0_H0, -R79.H0_H0 ;  /* 0x200000ffff739231 */ /* 0x000fe6000034094f */
[----:B------:R-:W-:Y:S01]  /*1e6b0*/  @!P0 STL.S16 [R1+0x8c], R121 ;  /* 0x00008c7901008387 */ /* 0x000fe20000100600 */
[----:B------:R-:W-:Y:S03]  /*1e6c0*/  PRMT R112, R121, 0x7610, R112 ;  /* 0x0000761079707816 */ /* 0x000fe60000000070 */
[----:B------:R1:W-:Y:S01]  /*1e6d0*/  @!P1 STL.S16 [R1+0x88], R115 ;  /* 0x0000887301009387 */ /* 0x0003e20000100600 */
[----:B------:R-:W-:Y:S01]  /*1e6e0*/  PRMT R114, R115, 0x7610, R114 ;  /* 0x0000761073727816 */ /* 0x000fe20000000072 */
[----:B---3--:R-:W-:Y:S02]  /*1e6f0*/  @!P4 HFMA2.BF16_V2 R85, -RZ.H0_H0, RZ.H0_H0, -R2.H0_H0 ;  /* 0x200000ffff55c231 */ /* 0x008fe40000340902 */
[----:B----4-:R-:W-:Y:S03]  /*1e700*/  @!P5 HFMA2.BF16_V2 R84, -RZ.H0_H0, RZ.H0_H0, -R78.H0_H0 ;  /* 0x200000ffff54d231 */ /* 0x010fe6000034094e */
[----:B------:R-:W-:Y:S01]  /*1e710*/  @!P4 STL.S16 [R1+0x84], R85 ;  /* 0x000084550100c387 */ /* 0x000fe20000100600 */
[----:B-1----:R-:W-:Y:S02]  /*1e720*/  PRMT R115, R80, 0x5410, R79 ;  /* 0x0000541050737816 */ /* 0x002fe4000000004f */
[----:B------:R-:W-:Y:S01]  /*1e730*/  @!P0 PRMT R80, R112, 0x5410, RZ ;  /* 0x0000541070508816 */ /* 0x000fe200000000ff */
[----:B------:R1:W-:Y:S01]  /*1e740*/  @!P5 STL.S16 [R1+0x80], R84 ;  /* 0x000080540100d387 */ /* 0x0003e20000100600 */
[----:B------:R-:W-:Y:S02]  /*1e750*/  PRMT R128, R85, 0x7610, R128 ;  /* 0x0000761055807816 */ /* 0x000fe40000000080 */
[----:B------:R-:W-:Y:S02]  /*1e760*/  PRMT R109, R84, 0x7610, R109 ;  /* 0x00007610546d7816 */ /* 0x000fe4000000006d */
[----:B------:R-:W-:Y:S02]  /*1e770*/  @!P1 PRMT R79, R114, 0x5410, RZ ;  /* 0x00005410724f9816 */ /* 0x000fe400000000ff */
[----:B------:R-:W-:Y:S02]  /*1e780*/  PRMT R114, R2, 0x5410, R78 ;  /* 0x0000541002727816 */ /* 0x000fe4000000004e */
[----:B------:R-:W-:Y:S02]  /*1e790*/  @!P4 PRMT R2, R128, 0x5410, RZ ;  /* 0x000054108002c816 */ /* 0x000fe400000000ff */
[----:B------:R-:W-:Y:S02]  /*1e7a0*/  ISETP.GT.U32.AND P0, PT, R155, UR12, PT ;  /* 0x0000000c9b007c0c */ /* 0x000fe4000bf04070 */
[----:B------:R-:W-:Y:S02]  /*1e7b0*/  ISETP.LE.U32.AND P4, PT, R131, UR12, PT ;  /* 0x0000000c83007c0c */ /* 0x000fe4000bf83070 */
[----:B------:R-:W-:Y:S01]  /*1e7c0*/  ISETP.GT.U32.AND P1, PT, R153, UR12, PT ;  /* 0x0000000c99007c0c */ /* 0x000fe2000bf24070 */
[----:B--2---:R-:W-:Y:S01]  /*1e7d0*/  @!P6 HFMA2.BF16_V2 R113, -RZ.H0_H0, RZ.H0_H0, -R74.H0_H0 ;  /* 0x200000ffff71e231 */ /* 0x004fe2000034094a */
[----:B------:R-:W-:Y:S02]  /*1e7e0*/  @!P5 PRMT R78, R109, 0x5410, RZ ;  /* 0x000054106d4ed816 */ /* 0x000fe400000000ff */
[----:B------:R-:W-:Y:S02]  /*1e7f0*/  ISETP.GT.U32.AND P5, PT, R151, UR12, PT ;  /* 0x0000000c97007c0c */ /* 0x000fe4000bfa4070 */
[----:B------:R2:W-:Y:S01]  /*1e800*/  @!P6 STL.S16 [R1+0x7c], R113 ;  /* 0x00007c710100e387 */ /* 0x0005e20000100600 */
[----:B------:R-:W-:Y:S02]  /*1e810*/  PRMT R124, R113, 0x7610, R124 ;  /* 0x00007610717c7816 */ /* 0x000fe4000000007c */
[----:B------:R-:W-:Y:S01]  /*1e820*/  @P0 HFMA2.BF16_V2 R157, -RZ.H0_H0, RZ.H0_H0, -R73.H0_H0 ;  /* 0x200000ffff9d0231 */ /* 0x000fe20000340949 */
[----:B------:R3:W4:Y:S01]  /*1e830*/  LDL.S16 R121, [R1+0x64] ;  /* 0x0000640001797983 */ /* 0x0007220000100600 */
[----:B-1----:R-:W-:Y:S01]  /*1e840*/  IMAD.WIDE R84, R245, 0x70, R82 ;  /* 0x00000070f5547825 */ /* 0x002fe200078e0252 */
[----:B------:R-:W-:Y:S02]  /*1e850*/  PRMT R109, R74, 0x5410, R73 ;  /* 0x000054104a6d7816 */ /* 0x000fe40000000049 */
[----:B------:R3:W5:Y:S01]  /*1e860*/  LDL.S16 R112, [R1+0x68] ;  /* 0x0000680001707983 */ /* 0x0007620000100600 */
[----:B------:R-:W-:Y:S02]  /*1e870*/  @!P6 PRMT R74, R124, 0x5410, RZ ;  /* 0x000054107c4ae816 */ /* 0x000fe400000000ff */
[----:B------:R-:W-:Y:S01]  /*1e880*/  ISETP.LE.U32.AND P6, PT, R3, UR12, PT ;  /* 0x0000000c03007c0c */ /* 0x000fe2000bfc3070 */
[----:B------:R-:W-:Y:S01]  /*1e890*/  STG.E.U16 desc[UR28][R84.64+0x40], R80 ;  /* 0x0000405054007986 */ /* 0x000fe2000c10151c */
[----:B------:R-:W-:Y:S03]  /*1e8a0*/  PRMT R3, R132, 0x7610, R3 ;  /* 0x0000761084037816 */ /* 0x000fe60000000003 */
[----:B------:R1:W-:Y:S04]  /*1e8b0*/  STG.E.U16 desc[UR28][R84.64+0x42], R79 ;  /* 0x0000424f54007986 */ /* 0x0003e8000c10151c */
[----:B------:R3:W-:Y:S04]  /*1e8c0*/  STG.E.U16 desc[UR28][R146.64+0x40], R2 ;  /* 0x0000400292007986 */ /* 0x0007e8000c10151c */
[----:B------:R3:W5:Y:S04]  /*1e8d0*/  LDL.S16 R164, [R1+0x5c] ;  /* 0x00005c0001a47983 */ /* 0x0007680000100600 */
[----:B--2---:R2:W2:Y:S04]  /*1e8e0*/  LDL.S16 R113, [R1+0x6c] ;  /* 0x00006c0001717983 */ /* 0x0044a80000100600 */
[----:B------:R2:W2:Y:S04]  /*1e8f0*/  LDL.S16 R156, [R1+0x48] ;  /* 0x00004800019c7983 */ /* 0x0004a80000100600 */
[----:B------:R2:W2:Y:S04]  /*1e900*/  LDL.S16 R128, [R1+0x44] ;  /* 0x0000440001807983 */ /* 0x0004a80000100600 */
[----:B------:R3:W-:Y:S01]  /*1e910*/  @P0 STL.S16 [R1+0x70], R157 ;  /* 0x0000709d01000387 */ /* 0x0007e20000100600 */
[----:B-1----:R-:W-:Y:S03]  /*1e920*/  PRMT R79, R157, 0x7610, R79 ;  /* 0x000076109d4f7816 */ /* 0x002fe6000000004f */
[----:B------:R1:W-:Y:S01]  /*1e930*/  STG.E.U16 desc[UR28][R146.64+0x42], R78 ;  /* 0x0000424e92007986 */ /* 0x0003e2000c10151c */
[----:B---3--:R-:W-:Y:S03]  /*1e940*/  PRMT R2, R125, 0x7610, R2 ;  /* 0x000076107d027816 */ /* 0x008fe60000000002 */
[----:B------:R3:W-:Y:S01]  /*1e950*/  STG.E.U16 desc[UR28][R144.64+0x50], R74 ;  /* 0x0000504a90007986 */ /* 0x0007e2000c10151c */
[----:B------:R-:W-:Y:S01]  /*1e960*/  @P0 PRMT R73, R79, 0x5410, RZ ;  /* 0x000054104f490816 */ /* 0x000fe200000000ff */
[----:B------:R-:W-:Y:S01]  /*1e970*/  IMAD.WIDE.U32 R124, R122, -0x2daee0ad, RZ ;  /* 0xd2511f537a7c7825 */ /* 0x000fe200078e00ff */
[----:B------:R-:W-:Y:S03]  /*1e980*/  ISETP.GT.U32.AND P0, PT, R149, UR12, PT ;  /* 0x0000000c95007c0c */ /* 0x000fe6000bf04070 */
[----:B------:R3:W-:Y:S01]  /*1e990*/  STG.E.U16 desc[UR28][R144.64+0x52], R73 ;  /* 0x0000524990007986 */ /* 0x0007e2000c10151c */
[----:B------:R-:W-:Y:S01]  /*1e9a0*/  LOP3.LUT R157, R81, 0xff, RZ, 0xc0, !PT ;  /* 0x000000ff519d7812 */ /* 0x000fe200078ec0ff */
[----:B-1----:R-:W-:Y:S01]  /*1e9b0*/  IMAD.WIDE R78, R245, -0x70, R84 ;  /* 0xffffff90f54e7825 */ /* 0x002fe200078e0254 */
[----:B---3--:R-:W-:Y:S02]  /*1e9c0*/  PRMT R74, R81, 0x7632, R74 ;  /* 0x00007632514a7816 */ /* 0x008fe4000000004a */
[----:B------:R-:W-:Y:S01]  /*1e9d0*/  PRMT R73, R126, 0x7632, R73 ;  /* 0x000076327e497816 */ /* 0x000fe20000000049 */
[----:B----4-:R-:W-:Y:S02]  /*1e9e0*/  @!P4 HFMA2.BF16_V2 R121, -RZ.H0_H0, RZ.H0_H0, -R76.H0_H0 ;  /* 0x200000ffff79c231 */ /* 0x010fe4000034094c */
[----:B-----5:R-:W-:Y:S03]  /*1e9f0*/  @P5 HFMA2.BF16_V2 R112, -RZ.H0_H0, RZ.H0_H0, -R72.H0_H0 ;  /* 0x200000ffff705231 */ /* 0x020fe60000340948 */
[----:B------:R1:W-:Y:S01]  /*1ea00*/  @!P4 STL.S16 [R1+0x64], R121 ;  /* 0x000064790100c387 */ /* 0x0003e20000100600 */
[----:B------:R-:W-:Y:S02]  /*1ea10*/  PRMT R108, R121, 0x7610, R108 ;  /* 0x00007610796c7816 */ /* 0x000fe4000000006c */
[----:B------:R-:W-:Y:S01]  /*1ea20*/  PRMT R89, R112, 0x7610, R89 ;  /* 0x0000761070597816 */ /* 0x000fe20000000059 */
[----:B------:R-:W-:Y:S02]  /*1ea30*/  @P0 HFMA2.BF16_V2 R164, -RZ.H0_H0, RZ.H0_H0, -R75.H0_H0 ;  /* 0x200000ffffa40231 */ /* 0x000fe4000034094b */
[----:B--2---:R-:W-:Y:S03]  /*1ea40*/  @P1 HFMA2.BF16_V2 R113, -RZ.H0_H0, RZ.H0_H0, -R2.H0_H0 ;  /* 0x200000ffff711231 */ /* 0x004fe60000340902 */
[----:B------:R-:W-:Y:S02]  /*1ea50*/  PRMT R91, R164, 0x7610, R91 ;  /* 0x00007610a45b7816 */ /* 0x000fe4000000005b */
[----:B------:R2:W-:Y:S01]  /*1ea60*/  @P1 STL.S16 [R1+0x6c], R113 ;  /* 0x00006c7101001387 */ /* 0x0005e20000100600 */
[----:B------:R-:W-:Y:S03]  /*1ea70*/  PRMT R117, R113, 0x7610, R117 ;  /* 0x0000761071757816 */ /* 0x000fe60000000075 */
[----:B------:R3:W-:Y:S04]  /*1ea80*/  @P5 STL.S16 [R1+0x68], R112 ;  /* 0x0000687001005387 */ /* 0x0007e80000100600 */
[----:B-1----:R4:W5:Y:S04]  /*1ea90*/  LDL.S16 R121, [R1+0x58] ;  /* 0x0000580001797983 */ /* 0x0029680000100600 */
[----:B--2---:R4:W2:Y:S01]  /*1eaa0*/  LDL.S16 R113, [R1+0x54] ;  /* 0x0000540001717983 */ /* 0x0048a20000100600 */
[----:B---3--:R-:W-:Y:S02]  /*1eab0*/  PRMT R112, R76, 0x5410, R75 ;  /* 0x000054104c707816 */ /* 0x008fe4000000004b */
[----:B------:R-:W-:Y:S02]  /*1eac0*/  @!P4 PRMT R76, R108, 0x5410, RZ ;  /* 0x000054106c4cc816 */ /* 0x000fe400000000ff */
[----:B------:R-:W-:Y:S02]  /*1ead0*/  PRMT R108, R2, 0x5410, R72 ;  /* 0x00005410026c7816 */ /* 0x000fe40000000048 */
[----:B------:R-:W-:Y:S02]  /*1eae0*/  @P5 PRMT R72, R89, 0x5410, RZ ;  /* 0x0000541059485816 */ /* 0x000fe400000000ff */
[----:B------:R4:W3:Y:S01]  /*1eaf0*/  LDL.S16 R89, [R1+0x50] ;  /* 0x0000500001597983 */ /* 0x0008e20000100600 */
[----:B------:R-:W-:Y:S02]  /*1eb00*/  @P1 PRMT R2, R117, 0x5410, RZ ;  /* 0x0000541075021816 */ /* 0x000fe400000000ff */
[----:B------:R-:W-:Y:S01]  /*1eb10*/  ISETP.GT.U32.AND P4, PT, R139, UR12, PT ;  /* 0x0000000c8b007c0c */ /* 0x000fe2000bf84070 */
[----:B------:R1:W-:Y:S01]  /*1eb20*/  STG.E.U16 desc[UR28][R78.64+0x52], R72 ;  /* 0x000052484e007986 */ /* 0x0003e2000c10151c */
[----:B------:R-:W-:Y:S02]  /*1eb30*/  ISETP.GT.U32.AND P1, PT, R138, UR12, PT ;  /* 0x0000000c8a007c0c */ /* 0x000fe4000bf24070 */
[----:B------:R-:W-:Y:S01]  /*1eb40*/  ISETP.LE.U32.AND P5, PT, R157, UR12, PT ;  /* 0x0000000c9d007c0c */ /* 0x000fe2000bfa3070 */
[----:B------:R4:W-:Y:S01]  /*1eb50*/  STG.E.U16 desc[UR28][R78.64+0x50], R2 ;  /* 0x000050024e007986 */ /* 0x0009e2000c10151c */
[----:B------:R-:W-:Y:S02]  /*1eb60*/  @P0 PRMT R75, R91, 0x5410, RZ ;  /* 0x000054105b4b0816 */ /* 0x000fe400000000ff */
[----:B------:R-:W-:Y:S01]  /*1eb70*/  LOP3.LUT R117, R154, UR7, R125, 0x96, !PT ;  /* 0x000000079a757c12 */ /* 0x000fe2000f8e967d */
[----:B------:R4:W-:Y:S01]  /*1eb80*/  @P0 STL.S16 [R1+0x5c], R164 ;  /* 0x00005ca401000387 */ /* 0x0009e20000100600 */
[----:B------:R-:W-:Y:S02]  /*1eb90*/  SHF.R.U32.HI R125, RZ, 0x18, R81 ;  /* 0x00000018ff7d7819 */ /* 0x000fe40000011651 */
[----:B------:R-:W-:Y:S01]  /*1eba0*/  LOP3.LUT R154, R117, 0xff, RZ, 0xc0, !PT ;  /* 0x000000ff759a7812 */ /* 0x000fe200078ec0ff */
[----:B------:R-:W-:Y:S01]  /*1ebb0*/  @P4 HFMA2.BF16_V2 R156, -RZ.H0_H0, RZ.H0_H0, -R3.H0_H0 ;  /* 0x200000ffff9c4231 */ /* 0x000fe20000340903 */
[----:B------:R-:W-:Y:S04]  /*1ebc0*/  SHF.R.U32.HI R130, RZ, 0x18, R117 ;  /* 0x00000018ff827819 */ /* 0x000fe80000011675 */
[----:B------:R-:W-:Y:S01]  /*1ebd0*/  @P4 STL.S16 [R1+0x48], R156 ;  /* 0x0000489c01004387 */ /* 0x000fe20000100600 */
[----:B------:R-:W-:Y:S02]  /*1ebe0*/  PRMT R120, R156, 0x7610, R120 ;  /* 0x000076109c787816 */ /* 0x000fe40000000078 */
[----:B-1----:R-:W-:Y:S02]  /*1ebf0*/  PRMT R72, R126, 0x7610, R72 ;  /* 0x000076107e487816 */ /* 0x002fe40000000048 */
[----:B------:R-:W-:Y:S02]  /*1ec00*/  LOP3.LUT R126, R74, 0xff, RZ, 0xc0, !PT ;  /* 0x000000ff4a7e7812 */ /* 0x000fe400078ec0ff */
[----:B----4-:R-:W-:Y:S01]  /*1ec10*/  PRMT R2, R132, 0x7632, R2 ;  /* 0x0000763284027816 */ /* 0x010fe20000000002 */
[C---:B------:R-:W-:Y:S01]  /*1ec20*/  IMAD.WIDE R78, R245.reuse, 0x70, R78 ;  /* 0x00000070f54e7825 */ /* 0x040fe200078e024e */
[----:B------:R-:W-:Y:S02]  /*1ec30*/  ISETP.LE.U32.AND P0, PT, R126, UR12, PT ;  /* 0x0000000c7e007c0c */ /* 0x000fe4000bf03070 */
[----:B------:R-:W-:Y:S01]  /*1ec40*/  PRMT R164, R124, 0x7771, RZ ;  /* 0x000077717ca47816 */ /* 0x000fe200000000ff */
[----:B------:R-:W-:Y:S01]  /*1ec50*/  @P1 HFMA2.BF16_V2 R128, -RZ.H0_H0, RZ.H0_H0, -R2.H0_H0 ;  /* 0x200000ffff801231 */ /* 0x000fe20000340902 */
[----:B------:R-:W-:Y:S04]  /*1ec60*/  STG.E.U16 desc[UR28][R78.64+0x50], R76 ;  /* 0x0000504c4e007986 */ /* 0x000fe8000c10151c */
[----:B------:R-:W-:Y:S01]  /*1ec70*/  @P1 STL.S16 [R1+0x44], R128 ;  /* 0x0000448001001387 */ /* 0x000fe20000100600 */
[----:B------:R-:W-:Y:S03]  /*1ec80*/  PRMT R99, R128, 0x7610, R99 ;  /* 0x0000761080637816 */ /* 0x000fe60000000063 */
[----:B------:R1:W-:Y:S02]  /*1ec90*/  STG.E.U16 desc[UR28][R78.64+0x52], R75 ;  /* 0x0000524b4e007986 */ /* 0x0003e4000c10151c */
[----:B-1----:R-:W-:Y:S04]  /*1eca0*/  IMAD.WIDE R74, R245, -0x70, R78 ;  /* 0xffffff90f54a7825 */ /* 0x002fe800078e024e */
[----:B-----5:R-:W-:Y:S05]  /*1ecb0*/  @!P5 HFMA2.BF16_V2 R121, -RZ.H0_H0, RZ.H0_H0, -R72.H0_H0 ;  /* 0x200000ffff79d231 */ /* 0x020fea0000340948 */
[----:B------:R-:W-:Y:S01]  /*1ecc0*/  @!P5 STL.S16 [R1+0x58], R121 ;  /* 0x000058790100d387 */ /* 0x000fe20000100600 */
[----:B------:R-:W-:Y:S01]  /*1ecd0*/  PRMT R82, R121, 0x7610, R82 ;  /* 0x0000761079527816 */ /* 0x000fe20000000052 */
[----:B--2---:R-:W-:Y:S05]  /*1ece0*/  @!P6 HFMA2.BF16_V2 R113, -RZ.H0_H0, RZ.H0_H0, -R73.H0_H0 ;  /* 0x200000ffff71e231 */ /* 0x004fea0000340949 */
[----:B------:R1:W-:Y:S01]  /*1ecf0*/  @!P6 STL.S16 [R1+0x54], R113 ;  /* 0x000054710100e387 */ /* 0x0003e20000100600 */
[----:B------:R-:W-:Y:S03]  /*1ed00*/  PRMT R85, R113, 0x7610, R85 ;  /* 0x0000761071557816 */ /* 0x000fe60000000055 */
[----:B------:R2:W4:Y:S01]  /*1ed10*/  LDL.S16 R91, [R1+0x40] ;  /* 0x00004000015b7983 */ /* 0x0005220000100600 */
[----:B-1----:R-:W-:Y:S02]  /*1ed20*/  PRMT R113, R3, 0x5410, R2 ;  /* 0x0000541003717816 */ /* 0x002fe40000000002 */
[----:B------:R-:W-:Y:S02]  /*1ed30*/  @P4 PRMT R3, R120, 0x5410, RZ ;  /* 0x0000541078034816 */ /* 0x000fe400000000ff */
[----:B------:R-:W-:Y:S02]  /*1ed40*/  PRMT R120, R72, 0x5410, R73 ;  /* 0x0000541048787816 */ /* 0x000fe40000000049 */
[----:B------:R-:W-:Y:S01]  /*1ed50*/  @!P5 PRMT R72, R82, 0x5410, RZ ;  /* 0x000054105248d816 */ /* 0x000fe200000000ff */
[----:B------:R1:W-:Y:S01]  /*1ed60*/  STG.E.U16 desc[UR28][R146.64+0x50], R3 ;  /* 0x0000500392007986 */ /* 0x0003e2000c10151c */
[----:B------:R-:W-:Y:S02]  /*1ed70*/  @!P6 PRMT R73, R85, 0x5410, RZ ;  /* 0x000054105549e816 */ /* 0x000fe400000000ff */
[----:B------:R-:W-:Y:S01]  /*1ed80*/  @P1 PRMT R2, R99, 0x5410, RZ ;  /* 0x0000541063021816 */ /* 0x000fe200000000ff */
[----:B------:R2:W5:Y:S01]  /*1ed90*/  LDL.S16 R82, [R1+0x38] ;  /* 0x0000380001527983 */ /* 0x0005620000100600 */
[----:B------:R-:W-:Y:S03]  /*1eda0*/  ISETP.LE.U32.AND P4, PT, R125, UR12, PT ;  /* 0x0000000c7d007c0c */ /* 0x000fe6000bf83070 */
[----:B------:R3:W-:Y:S04]  /*1edb0*/  STG.E.U16 desc[UR28][R146.64+0x52], R2 ;  /* 0x0000520292007986 */ /* 0x0007e8000c10151c */
[----:B------:R2:W-:Y:S04]  /*1edc0*/  STG.E.U16 desc[UR28][R144.64+0x60], R72 ;  /* 0x0000604890007986 */ /* 0x0005e8000c10151c */
[----:B------:R2:W-:Y:S01]  /*1edd0*/  STG.E.U16 desc[UR28][R144.64+0x62], R73 ;  /* 0x0000624990007986 */ /* 0x0005e2000c10151c */
[----:B-1----:R-:W-:Y:S04]  /*1ede0*/  LOP3.LUT R3, R117, 0xffff, RZ, 0xc0, !PT ;  /* 0x0000ffff75037812 */ /* 0x002fe800078ec0ff */
[--C-:B------:R-:W-:Y:S02]  /*1edf0*/  SHF.R.U32.HI R156, RZ, 0x8, R3.reuse ;  /* 0x00000008ff9c7819 */ /* 0x100fe40000011603 */
[C---:B------:R-:W-:Y:S02]  /*1ee00*/  PRMT R3, R127.reuse, 0x7610, R3 ;  /* 0x000076107f037816 */ /* 0x040fe40000000003 */
[----:B---3--:R-:W-:Y:S03]  /*1ee10*/  PRMT R2, R127, 0x7632, R2 ;  /* 0x000076327f027816 */ /* 0x008fe60000000002 */
[----:B------:R-:W-:Y:S01]  /*1ee20*/  @!P0 HFMA2.BF16_V2 R89, -RZ.H0_H0, RZ.H0_H0, -R3.H0_H0 ;  /* 0x200000ffff598231 */ /* 0x000fe20000340903 */
[----:B------:R-:W-:Y:S02]  /*1ee30*/  PRMT R122, R3, 0x5410, R2 ;  /* 0x00005410037a7816 */ /* 0x000fe40000000002 */
[----:B--2---:R-:W-:Y:S02]  /*1ee40*/  LOP3.LUT R72, R156, 0xffff, RZ, 0xc0, !PT ;  /* 0x0000ffff9c487812 */ /* 0x004fe400078ec0ff */
[----:B------:R1:W-:Y:S01]  /*1ee50*/  @!P0 STL.S16 [R1+0x50], R89 ;  /* 0x0000505901008387 */ /* 0x0003e20000100600 */
[----:B------:R-:W-:Y:S01]  /*1ee60*/  PRMT R76, R89, 0x7610, R76 ;  /* 0x00007610594c7816 */ /* 0x000fe2000000004c */
[----:B------:R-:W-:Y:S01]  /*1ee70*/  MUFU.EX2 R73, R237 ;  /* 0x000000ed00497308 */ /* 0x000fe20000000800 */
[----:B------:R-:W-:Y:S01]  /*1ee80*/  ISETP.LE.U32.AND P1, PT, R72, UR12, PT ;  /* 0x0000000c48007c0c */ /* 0x000fe2000bf23070 */
[----:B------:R2:W3:Y:S01]  /*1ee90*/  LDL.S16 R85, [R1+0x30] ;  /* 0x0000300001557983 */ /* 0x0004e20000100600 */
[----:B------:R-:W-:Y:S07]  /*1eea0*/  @!P0 PRMT R3, R76, 0x5410, RZ ;  /* 0x000054104c038816 */ /* 0x000fee00000000ff */
[----:B------:R-:W2:Y:S01]  /*1eeb0*/  MUFU.EX2 R72, R238 ;  /* 0x000000ee00487308 */ /* 0x000ea20000000800 */
[----:B------:R-:W-:Y:S01]  /*1eec0*/  ISETP.LE.U32.AND P0, PT, R154, UR12, PT ;  /* 0x0000000c9a007c0c */ /* 0x000fe2000bf03070 */
[----:B------:R2:W3:Y:S04]  /*1eed0*/  LDL.S16 R76, [R1+0x14] ;  /* 0x00001400014c7983 */ /* 0x0004e80000100600 */
[----:B------:R2:W-:Y:S04]  /*1eee0*/  STG.E.U16 desc[UR28][R74.64+0x60], R3 ;  /* 0x000060034a007986 */ /* 0x0005e8000c10151c */
[----:B-1----:R1:W3:Y:S01]  /*1eef0*/  LDL.S16 R89, [R1+0x34] ;  /* 0x0000340001597983 */ /* 0x0022e20000100600 */
[----:B--2---:R-:W-:Y:S04]  /*1ef00*/  PRMT R3, R117, 0x7632, R3 ;  /* 0x0000763275037816 */ /* 0x004fe80000000003 */
[----:B------:R-:W-:Y:S01]  /*1ef10*/  LOP3.LUT R3, R3, 0xff, RZ, 0xc0, !PT ;  /* 0x000000ff03037812 */ /* 0x000fe200078ec0ff */
[----:B----4-:R-:W-:Y:S05]  /*1ef20*/  @!P4 HFMA2.BF16_V2 R91, -RZ.H0_H0, RZ.H0_H0, -R2.H0_H0 ;  /* 0x200000ffff5bc231 */ /* 0x010fea0000340902 */
[----:B------:R-:W-:Y:S01]  /*1ef30*/  PRMT R83, R91, 0x7610, R83 ;  /* 0x000076105b537816 */ /* 0x000fe20000000053 */
[----:B------:R-:W-:Y:S03]  /*1ef40*/  @!P4 STL.S16 [R1+0x40], R91 ;  /* 0x0000405b0100c387 */ /* 0x000fe60000100600 */
[----:B------:R-:W-:Y:S02]  /*1ef50*/  @!P4 PRMT R2, R83, 0x5410, RZ ;  /* 0x000054105302c816 */ /* 0x000fe400000000ff */
[----:B------:R1:W2:Y:S01]  /*1ef60*/  LDL.S16 R83, [R1+0x28] ;  /* 0x0000280001537983 */ /* 0x0002a20000100600 */
[----:B------:R-:W-:Y:S02]  /*1ef70*/  ISETP.LE.U32.AND P4, PT, R3, UR12, PT ;  /* 0x0000000c03007c0c */ /* 0x000fe4000bf83070 */
[----:B------:R-:W-:Y:S01]  /*1ef80*/  PRMT R3, R0, 0x7632, R3 ;  /* 0x0000763200037816 */ /* 0x000fe20000000003 */
[----:B------:R4:W-:Y:S01]  /*1ef90*/  STG.E.U16 desc[UR28][R74.64+0x62], R2 ;  /* 0x000062024a007986 */ /* 0x0009e2000c10151c */
[----:B-----5:R-:W-:Y:S05]  /*1efa0*/  @!P0 HFMA2.BF16_V2 R82, -RZ.H0_H0, RZ.H0_H0, -R0.H0_H0 ;  /* 0x200000ffff528231 */ /* 0x020fea0000340900 */
[----:B------:R5:W-:Y:S01]  /*1efb0*/  @!P0 STL.S16 [R1+0x38], R82 ;  /* 0x0000385201008387 */ /* 0x000be20000100600 */
[----:B------:R-:W-:Y:S01]  /*1efc0*/  PRMT R80, R82, 0x7610, R80 ;  /* 0x0000761052507816 */ /* 0x000fe20000000050 */
[----:B----4-:R-:W-:Y:S01]  /*1efd0*/  FADD.FTZ R2, R72, R129 ;  /* 0x0000008148027221 */ /* 0x010fe20000010000 */
[----:B------:R-:W-:Y:S01]  /*1efe0*/  PRMT R129, R0, 0x5410, R3 ;  /* 0x0000541000817816 */ /* 0x000fe20000000003 */
[----:B------:R-:W-:Y:S01]  /*1eff0*/  IMAD.WIDE R74, R245, 0x70, R74 ;  /* 0x00000070f54a7825 */ /* 0x000fe200078e024a */
[----:B------:R-:W-:Y:S02]  /*1f000*/  @!P0 PRMT R0, R80, 0x5410, RZ ;  /* 0x0000541050008816 */ /* 0x000fe400000000ff */
[----:B------:R-:W-:Y:S02]  /*1f010*/  ISETP.LE.U32.AND P0, PT, R130, UR12, PT ;  /* 0x0000000c82007c0c */ /* 0x000fe4000bf03070 */
[C---:B------:R-:W-:Y:S01]  /*1f020*/  F2FP.BF16.F32.PACK_AB R72, R73.reuse, R72 ;  /* 0x000000484948723e */ /* 0x040fe200000010ff */
[----:B------:R4:W-:Y:S01]  /*1f030*/  STG.E.U16 desc[UR28][R74.64+0x60], R0 ;  /* 0x000060004a007986 */ /* 0x0009e2000c10151c */
[--C-:B-----5:R-:W-:Y:S01]  /*1f040*/  FADD.FTZ R82, R73, R2.reuse ;  /* 0x0000000249527221 */ /* 0x120fe20000010000 */
[C---:B------:R-:W-:Y:S04]  /*1f050*/  PRMT R2, R136.reuse, 0x7610, R2 ;  /* 0x0000761088027816 */ /* 0x040fe80000000002 */
[----:B------:R5:W-:Y:S04]  /*1f060*/  STL [R1+0xec], R82 ;  /* 0x0000ec5201007387 */ /* 0x000be80000100800 */
[----:B------:R1:W2:Y:S01]  /*1f070*/  LDL.S16 R80, [R1+0x24] ;  /* 0x0000240001507983 */ /* 0x0002a20000100600 */
[----:B---3--:R-:W-:Y:S01]  /*1f080*/  @!P4 HFMA2.BF16_V2 R85, -RZ.H0_H0, RZ.H0_H0, -R2.H0_H0 ;  /* 0x200000ffff55c231 */ /* 0x008fe20000340902 */
[----:B----4-:R-:W-:Y:S04]  /*1f090*/  PRMT R0, R136, 0x7632, R0 ;  /* 0x0000763288007816 */ /* 0x010fe80000000000 */
[----:B------:R-:W-:Y:S02]  /*1f0a0*/  PRMT R78, R85, 0x7610, R78 ;  /* 0x00007610554e7816 */ /* 0x000fe4000000004e */
[----:B------:R-:W-:Y:S01]  /*1f0b0*/  PRMT R128, R2, 0x5410, R0 ;  /* 0x0000541002807816 */ /* 0x000fe20000000000 */
[----:B------:R-:W-:Y:S01]  /*1f0c0*/  @!P0 HFMA2.BF16_V2 R76, -RZ.H0_H0, RZ.H0_H0, -R0.H0_H0 ;  /* 0x200000ffff4c8231 */ /* 0x000fe20000340900 */
[----:B------:R-:W-:Y:S01]  /*1f0d0*/  @!P4 PRMT R2, R78, 0x5410, RZ ;  /* 0x000054104e02c816 */ /* 0x000fe200000000ff */
[----:B-----5:R1:W3:Y:S01]  /*1f0e0*/  LDL.S16 R82, [R1+0x3c] ;  /* 0x00003c0001527983 */ /* 0x0202e20000100600 */
[----:B------:R-:W-:Y:S05]  /*1f0f0*/  @!P1 HFMA2.BF16_V2 R89, -RZ.H0_H0, RZ.H0_H0, -R3.H0_H0 ;  /* 0x200000ffff599231 */ /* 0x000fea0000340903 */
[----:B------:R-:W-:Y:S01]  /*1f100*/  @!P1 STL.S16 [R1+0x34], R89 ;  /* 0x0000345901009387 */ /* 0x000fe20000100600 */
[----:B------:R-:W-:Y:S03]  /*1f110*/  PRMT R84, R89, 0x7610, R84 ;  /* 0x0000761059547816 */ /* 0x000fe60000000054 */
[----:B------:R-:W-:Y:S01]  /*1f120*/  @!P4 STL.S16 [R1+0x30], R85 ;  /* 0x000030550100c387 */ /* 0x000fe20000100600 */
[----:B------:R-:W-:Y:S03]  /*1f130*/  @!P1 PRMT R3, R84, 0x5410, RZ ;  /* 0x0000541054039816 */ /* 0x000fe600000000ff */
[----:B------:R1:W4:Y:S04]  /*1f140*/  LDL.S16 R78, [R1+0x20] ;  /* 0x00002000014e7983 */ /* 0x0003280000100600 */
[----:B------:R5:W-:Y:S04]  /*1f150*/  STG.E.U16 desc[UR28][R74.64+0x62], R3 ;  /* 0x000062034a007986 */ /* 0x000be8000c10151c */
[----:B------:R1:W-:Y:S04]  /*1f160*/  @!P0 STL.S16 [R1+0x14], R76 ;  /* 0x0000144c01008387 */ /* 0x0003e80000100600 */
[----:B------:R1:W-:Y:S01]  /*1f170*/  STG.E.U16 desc[UR28][R146.64+0x60], R2 ;  /* 0x0000600292007986 */ /* 0x0003e2000c10151c */
[----:B-----5:R-:W-:Y:S01]  /*1f180*/  PRMT R3, R76, 0x7610, R3 ;  /* 0x000076104c037816 */ /* 0x020fe20000000003 */
[----:B------:R-:W-:Y:S02]  /*1f190*/  IMAD.WIDE R74, R245, -0x70, R74 ;  /* 0xffffff90f54a7825 */ /* 0x000fe400078e024a */
[----:B-1----:R1:W5:Y:S01]  /*1f1a0*/  LDL.S16 R76, [R1+0x10] ;  /* 0x00001000014c7983 */ /* 0x0023620000100600 */
[----:B------:R-:W-:Y:S02]  /*1f1b0*/  @!P0 PRMT R0, R3, 0x5410, RZ ;  /* 0x0000541003008816 */ /* 0x000fe400000000ff */
[----:B------:R-:W-:Y:S01]  /*1f1c0*/  ISETP.GT.U32.AND P0, PT, R168, UR12, PT ;  /* 0x0000000ca8007c0c */ /* 0x000fe2000bf04070 */
[----:B------:R-:W-:Y:S02]  /*1f1d0*/  IMAD.MOV.U32 R2, RZ, RZ, R86 ;  /* 0x000000ffff027224 */ /* 0x000fe400078e0056 */
[----:B------:R1:W-:Y:S03]  /*1f1e0*/  STG.E.U16 desc[UR28][R146.64+0x62], R0 ;  /* 0x0000620092007986 */ /* 0x0003e6000c10151c */
[----:B------:R-:W-:Y:S02]  /*1f1f0*/  LOP3.LUT R136, R2, 0xff, RZ, 0xc0, !PT ;  /* 0x000000ff02887812 */ /* 0x000fe400078ec0ff */
[----:B------:R-:W-:Y:S02]  /*1f200*/  PRMT R2, R88, 0x7610, R2 ;  /* 0x0000761058027816 */ /* 0x000fe40000000002 */
[----:B------:R-:W-:Y:S02]  /*1f210*/  ISETP.LE.U32.AND P1, PT, R136, UR12, PT ;  /* 0x0000000c88007c0c */ /* 0x000fe4000bf23070 */
[----:B-1----:R-:W-:Y:S04]  /*1f220*/  PRMT R0, R88, 0x7632, R0 ;  /* 0x0000763258007816 */ /* 0x002fe80000000000 */
[----:B------:R-:W-:Y:S07]  /*1f230*/  PRMT R3, R2, 0x5410, R0 ;  /* 0x0000541002037816 */ /* 0x000fee0000000000 */
[----:B--2---:R-:W-:Y:S05]  /*1f240*/  @!P1 HFMA2.BF16_V2 R83, -RZ.H0_H0, RZ.H0_H0, -R2.H0_H0 ;  /* 0x200000ffff539231 */ /* 0x004fea0000340902 */
[----:B------:R-:W-:Y:S01]  /*1f250*/  PRMT R73, R83, 0x7610, R73 ;  /* 0x0000761053497816 */ /* 0x000fe20000000049 */
[----:B------:R1:W-:Y:S03]  /*1f260*/  @!P1 STL.S16 [R1+0x28], R83 ;  /* 0x0000285301009387 */ /* 0x0003e60000100600 */
[----:B------:R-:W-:Y:S02]  /*1f270*/  @!P1 PRMT R2, R73, 0x5410, RZ ;  /* 0x0000541049029816 */ /* 0x000fe400000000ff */
[----:B------:R2:W2:Y:S04]  /*1f280*/  LDL.S16 R73, [R1+0x2c] ;  /* 0x00002c0001497983 */ /* 0x0004a80000100600 */
[----:B------:R1:W-:Y:S02]  /*1f290*/  STG.E.U16 desc[UR28][R144.64+0x70], R2 ;  /* 0x0000700290007986 */ /* 0x0003e4000c10151c */
[----:B-1----:R-:W-:Y:S04]  /*1f2a0*/  PRMT R83, R229, 0x5410, R228 ;  /* 0x00005410e5537816 */ /* 0x002fe800000000e4 */
[----:B------:R-:W-:Y:S02]  /*1f2b0*/  LOP3.LUT R83, R83, 0xff00ff, RZ, 0xc0, !PT ;  /* 0x00ff00ff53537812 */ /* 0x000fe400078ec0ff */
[----:B------:R-:W-:Y:S01]  /*1f2c0*/  PRMT R2, R72, 0x7610, R2 ;  /* 0x0000761048027816 */ /* 0x000fe20000000002 */
[----:B---3--:R-:W-:Y:S05]  /*1f2d0*/  @P0 HFMA2.BF16_V2 R82, -RZ.H0_H0, RZ.H0_H0, -R0.H0_H0 ;  /* 0x200000ffff520231 */ /* 0x008fea0000340900 */
[----:B------:R-:W-:Y:S01]  /*1f2e0*/  PRMT R81, R82, 0x7610, R81 ;  /* 0x0000761052517816 */ /* 0x000fe20000000051 */
[----:B------:R1:W-:Y:S03]  /*1f2f0*/  @P0 STL.S16 [R1+0x3c], R82 ;  /* 0x00003c5201000387 */ /* 0x0003e60000100600 */
[----:B------:R-:W-:Y:S02]  /*1f300*/  @P0 PRMT R0, R81, 0x5410, RZ ;  /* 0x0000541051000816 */ /* 0x000fe400000000ff */
[----:B------:R-:W-:Y:S02]  /*1f310*/  ISETP.GT.U32.AND P0, PT, R167, UR12, PT ;  /* 0x0000000ca7007c0c */ /* 0x000fe4000bf04070 */
[----:B------:R-:W-:Y:S01]  /*1f320*/  PRMT R81, R200, 0x5410, R201 ;  /* 0x00005410c8517816 */ /* 0x000fe200000000c9 */
[----:B------:R3:W-:Y:S10]  /*1f330*/  STG.E.U16 desc[UR28][R144.64+0x72], R0 ;  /* 0x0000720090007986 */ /* 0x0007f4000c10151c */
[----:B------:R-:W-:Y:S05]  /*1f340*/  @P0 HFMA2.BF16_V2 R80, -RZ.H0_H0, RZ.H0_H0, -R2.H0_H0 ;  /* 0x200000ffff500231 */ /* 0x000fea0000340902 */
[----:B------:R-:W-:Y:S01]  /*1f350*/  PRMT R79, R80, 0x7610, R79 ;  /* 0x00007610504f7816 */ /* 0x000fe2000000004f */
[----:B------:R4:W-:Y:S01]  /*1f360*/  @P0 STL.S16 [R1+0x24], R80 ;  /* 0x0000245001000387 */ /* 0x0009e20000100600 */
[----:B-1----:R-:W-:Y:S02]  /*1f370*/  PRMT R82, R165, 0x5410, R230 ;  /* 0x00005410a5527816 */ /* 0x002fe400000000e6 */
[----:B---3--:R-:W-:Y:S04]  /*1f380*/  PRMT R0, R72, 0x7632, R0 ;  /* 0x0000763248007816 */ /* 0x008fe80000000000 */
[----:B------:R-:W-:Y:S02]  /*1f390*/  PRMT R121, R2, 0x5410, R0 ;  /* 0x0000541002797816 */ /* 0x000fe40000000000 */
[----:B------:R-:W-:Y:S02]  /*1f3a0*/  @P0 PRMT R2, R79, 0x5410, RZ ;  /* 0x000054104f020816 */ /* 0x000fe400000000ff */
[----:B------:R-:W-:Y:S03]  /*1f3b0*/  ISETP.GT.U32.AND P0, PT, R166, UR12, PT ;  /* 0x0000000ca6007c0c */ /* 0x000fe6000bf04070 */
[----:B------:R1:W-:Y:S01]  /*1f3c0*/  STG.E.U16 desc[UR28][R74.64+0x70], R2 ;  /* 0x000070024a007986 */ /* 0x0003e2000c10151c */
[----:B----4-:R-:W-:Y:S09]  /*1f3d0*/  PRMT R80, R209, 0x5410, R225 ;  /* 0x00005410d1507816 */ /* 0x010ff200000000e1 */
[----:B------:R-:W-:Y:S05]  /*1f3e0*/  @P0 HFMA2.BF16_V2 R78, -RZ.H0_H0, RZ.H0_H0, -R0.H0_H0 ;  /* 0x200000ffff4e0231 */ /* 0x000fea0000340900 */
[----:B------:R-:W-:Y:S01]  /*1f3f0*/  PRMT R77, R78, 0x7610, R77 ;  /* 0x000076104e4d7816 */ /* 0x000fe2000000004d */
[----:B------:R-:W-:Y:S03]  /*1f400*/  @P0 STL.S16 [R1+0x20], R78 ;  /* 0x0000204e01000387 */ /* 0x000fe60000100600 */
[----:B------:R-:W-:Y:S05]  /*1f410*/  @P0 PRMT R0, R77, 0x5410, RZ ;  /* 0x000054104d000816 */ /* 0x000fea00000000ff */
[----:B------:R3:W-:Y:S01]  /*1f420*/  STG.E.U16 desc[UR28][R74.64+0x72], R0 ;  /* 0x000072004a007986 */ /* 0x0007e2000c10151c */
[----:B-1----:R-:W-:Y:S01]  /*1f430*/  PRMT R2, R123, 0x7610, R2 ;  /* 0x000076107b027816 */ /* 0x002fe20000000002 */
[----:B---3--:R-:W-:Y:S02]  /*1f440*/  IMAD.MOV.U32 R0, RZ, RZ, R124 ;  /* 0x000000ffff007224 */ /* 0x008fe400078e007c */
[----:B------:R-:W-:Y:S03]  /*1f450*/  IMAD.WIDE R74, R245, 0x70, R74 ;  /* 0x00000070f54a7825 */ /* 0x000fe600078e024a */
[----:B------:R-:W-:Y:S02]  /*1f460*/  LOP3.LUT R127, R0, 0xff, RZ, 0xc0, !PT ;  /* 0x000000ff007f7812 */ /* 0x000fe400078ec0ff */
[----:B------:R-:W-:Y:S02]  /*1f470*/  PRMT R0, R123, 0x7632, R0 ;  /* 0x000076327b007816 */ /* 0x000fe40000000000 */
[----:B------:R-:W-:Y:S02]  /*1f480*/  ISETP.LE.U32.AND P0, PT, R127, UR12, PT ;  /* 0x0000000c7f007c0c */ /* 0x000fe4000bf03070 */
[----:B------:R-:W-:Y:S11]  /*1f490*/  PRMT R123, R2, 0x5410, R0 ;  /* 0x00005410027b7816 */ /* 0x000ff60000000000 */
[----:B-----5:R-:W-:Y:S05]  /*1f4a0*/  @!P0 HFMA2.BF16_V2 R76, -RZ.H0_H0, RZ.H0_H0, -R2.H0_H0 ;  /* 0x200000ffff4c8231 */ /* 0x020fea0000340902 */
[----:B------:R-:W-:Y:S01]  /*1f4b0*/  @!P0 STL.S16 [R1+0x10], R76 ;  /* 0x0000104c01008387 */ /* 0x000fe20000100600 */
[----:B------:R-:W-:Y:S03]  /*1f4c0*/  PRMT R72, R76, 0x7610, R72 ;  /* 0x000076104c487816 */ /* 0x000fe60000000048 */
[----:B------:R-:W3:Y:S01]  /*1f4d0*/  LDL R84, [R1+0x10c] ;  /* 0x00010c0001547983 */ /* 0x000ee20000100800 */
[----:B------:R-:W-:Y:S02]  /*1f4e0*/  @!P0 PRMT R2, R72, 0x5410, RZ ;  /* 0x0000541048028816 */ /* 0x000fe400000000ff */
[----:B------:R-:W-:Y:S01]  /*1f4f0*/  ISETP.GT.U32.AND P0, PT, R164, UR12, PT ;  /* 0x0000000ca4007c0c */ /* 0x000fe2000bf04070 */
[----:B------:R-:W1:Y:S01]  /*1f500*/  LDSM.16.MT88.4 R76, [R173+0x6000] ;  /* 0x00600000ad4c783b */ /* 0x000e620000004200 */
[----:B------:R-:W-:Y:S07]  /*1f510*/  PRMT R72, R207, 0x5410, R224 ;  /* 0x00005410cf487816 */ /* 0x000fee00000000e0 */
[----:B------:R4:W-:Y:S04]  /*1f520*/  STG.E.U16 desc[UR28][R74.64+0x70], R2 ;  /* 0x000070024a007986 */ /* 0x0009e8000c10151c */
[----:B--2---:R-:W-:Y:S05]  /*1f530*/  @P0 HFMA2.BF16_V2 R73, -RZ.H0_H0, RZ.H0_H0, -R0.H0_H0 ;  /* 0x200000ffff490231 */ /* 0x004fea0000340900 */
[----:B----4-:R-:W-:Y:S01]  /*1f540*/  PRMT R2, R73, 0x7610, R2 ;  /* 0x0000761049027816 */ /* 0x010fe20000000002 */
[----:B------:R2:W-:Y:S03]  /*1f550*/  @P0 STL.S16 [R1+0x2c], R73 ;  /* 0x00002c4901000387 */ /* 0x0005e60000100600 */
[----:B------:R-:W-:Y:S01]  /*1f560*/  @P0 PRMT R0, R2, 0x5410, RZ ;  /* 0x0000541002000816 */ /* 0x000fe200000000ff */
[----:B------:R-:W-:Y:S04]  /*1f570*/  IMAD.U32 R2, RZ, RZ, UR12 ;  /* 0x0000000cff027e24 */ /* 0x000fe8000f8e00ff */
[----:B------:R4:W-:Y:S01]  /*1f580*/  STG.E.U16 desc[UR28][R74.64+0x72], R0 ;  /* 0x000072004a007986 */ /* 0x0009e2000c10151c */
[----:B--2---:R-:W-:Y:S01]  /*1f590*/  PRMT R73, R205, 0x5410, R204 ;  /* 0x00005410cd497816 */ /* 0x004fe200000000cc */
[----:B----4-:R-:W-:Y:S01]  /*1f5a0*/  IMAD.U32 R0, RZ, RZ, UR6 ;  /* 0x00000006ff007e24 */ /* 0x010fe2000f8e00ff */
[----:B------:R-:W-:Y:S02]  /*1f5b0*/  PRMT R74, R140, 0x5410, R119 ;  /* 0x000054108c4a7816 */ /* 0x000fe40000000077 */
[----:B------:R-:W-:Y:S02]  /*1f5c0*/  PRMT R119, R242, 0x5410, R239 ;  /* 0x00005410f2777816 */ /* 0x000fe400000000ef */
[----:B------:R-:W-:Y:S02]  /*1f5d0*/  LOP3.LUT R0, R2, 0xff0000, R0, 0xf8, !PT ;  /* 0x00ff000002007812 */ /* 0x000fe400078ef800 */
[----:B------:R-:W-:Y:S01]  /*1f5e0*/  PRMT R2, R116, 0x5410, R118 ;  /* 0x0000541074027816 */ /* 0x000fe20000000076 */
[----:B------:R-:W-:Y:S01]  /*1f5f0*/  VIADD R116, R173, 0x6040 ;  /* 0x00006040ad747836 */ /* 0x000fe20000000000 */
[----:B------:R-:W-:Y:S02]  /*1f600*/  PRMT R118, R192, 0x5410, R243 ;  /* 0x00005410c0767816 */ /* 0x000fe400000000f3 */
[----:B------:R-:W-:Y:S02]  /*1f610*/  LOP3.LUT R2, R2, 0xff00ff, RZ, 0xc0, !PT ;  /* 0x00ff00ff02027812 */ /* 0x000fe400078ec0ff */
[--C-:B------:R-:W-:Y:S02]  /*1f620*/  HSET2.LE.AND R72, R72, R0.reuse, PT ;  /* 0x0000000048487233 */ /* 0x100fe40003803000 */
[--C-:B------:R-:W-:Y:S02]  /*1f630*/  HSET2.LE.AND R73, R73, R0.reuse, PT ;  /* 0x0000000049497233 */ /* 0x100fe40003803000 */
[--C-:B------:R-:W-:Y:S02]  /*1f640*/  HSET2.LE.AND R74, R74, R0.reuse, PT ;  /* 0x000000004a4a7233 */ /* 0x100fe40003803000 */
[--C-:B------:R-:W-:Y:S02]  /*1f650*/  HSET2.LE.AND R75, R2, R0.reuse, PT ;  /* 0x00000000024b7233 */ /* 0x100fe40003803000 */
[----:B------:R-:W-:Y:S02]  /*1f660*/  LOP3.LUT R72, R96, R72, RZ, 0xc0, !PT ;  /* 0x0000004860487212 */ /* 0x000fe400078ec0ff */
[----:B------:R-:W-:Y:S02]  /*1f670*/  LOP3.LUT R73, R95, R73, RZ, 0xc0, !PT ;  /* 0x000000495f497212 */ /* 0x000fe400078ec0ff */
[----:B------:R-:W-:Y:S02]  /*1f680*/  LOP3.LUT R74, R92, R74, RZ, 0xc0, !PT ;  /* 0x0000004a5c4a7212 */ /* 0x000fe400078ec0ff */
[----:B------:R-:W-:Y:S02]  /*1f690*/  LOP3.LUT R75, R90, R75, RZ, 0xc0, !PT ;  /* 0x0000004b5a4b7212 */ /* 0x000fe400078ec0ff */
[--C-:B------:R-:W-:Y:S02]  /*1f6a0*/  HSET2.LE.AND R80, R80, R0.reuse, PT ;  /* 0x0000000050507233 */ /* 0x100fe40003803000 */
[--C-:B------:R-:W-:Y:S02]  /*1f6b0*/  HSET2.LE.AND R81, R81, R0.reuse, PT ;  /* 0x0000000051517233 */ /* 0x100fe40003803000 */
[--C-:B------:R-:W-:Y:S01]  /*1f6c0*/  HSET2.LE.AND R82, R82, R0.reuse, PT ;  /* 0x0000000052527233 */ /* 0x100fe20003803000 */
[-C--:B-1----:R-:W-:Y:S05]  /*1f6d0*/  HMMA.16816.F32.BF16 R4, R72, R76.reuse, R4 ;  /* 0x0000004c4804723c */ /* 0x082fea0000041804 */
[--C-:B------:R-:W-:Y:S02]  /*1f6e0*/  HSET2.LE.AND R83, R83, R0.reuse, PT ;  /* 0x0000000053537233 */ /* 0x100fe40003803000 */
[----:B------:R-:W-:Y:S02]  /*1f6f0*/  LOP3.LUT R80, R98, R80, RZ, 0xc0, !PT ;  /* 0x0000005062507212 */ /* 0x000fe400078ec0ff */
[----:B------:R-:W-:Y:S02]  /*1f700*/  LOP3.LUT R81, R97, R81, RZ, 0xc0, !PT ;  /* 0x0000005161517212 */ /* 0x000fe400078ec0ff */
[----:B------:R-:W-:Y:S02]  /*1f710*/  LOP3.LUT R82, R94, R82, RZ, 0xc0, !PT ;  /* 0x000000525e527212 */ /* 0x000fe400078ec0ff */
[----:B------:R-:W-:Y:S02]  /*1f720*/  LOP3.LUT R83, R93, R83, RZ, 0xc0, !PT ;  /* 0x000000535d537212 */ /* 0x000fe400078ec0ff */
[----:B------:R-:W-:Y:S05]  /*1f730*/  PRMT R2, R162, 0x5410, R216 ;  /* 0x00005410a2027816 */ /* 0x000fea00000000d8 */
[C---:B------:R-:W-:Y:S04]  /*1f740*/  HMMA.16816.F32.BF16 R8, R80.reuse, R76, R8 ;  /* 0x0000004c5008723c */ /* 0x040fe80000041808 */
[----:B------:R-:W-:Y:S02]  /*1f750*/  PRMT R76, R152, 0x5410, R227 ;  /* 0x00005410984c7816 */ /* 0x000fe400000000e3 */
[----:B------:R-:W-:Y:S02]  /*1f760*/  PRMT R77, R137, 0x5410, R150 ;  /* 0x00005410894d7816 */ /* 0x000fe40000000096 */
[-C--:B------:R-:W-:Y:S03]  /*1f770*/  HMMA.16816.F32.BF16 R12, R80, R78.reuse, R12 ;  /* 0x0000004e500c723c */ /* 0x080fe6000004180c */
[--C-:B------:R-:W-:Y:S02]  /*1f780*/  HSET2.LE.AND R76, R76, R0.reuse, PT ;  /* 0x000000004c4c7233 */ /* 0x100fe40003803000 */
[--C-:B------:R-:W-:Y:S03]  /*1f790*/  HSET2.LE.AND R77, R77, R0.reuse, PT ;  /* 0x000000004d4d7233 */ /* 0x100fe60003803000 */
[C---:B------:R-:W-:Y:S04]  /*1f7a0*/  HMMA.16816.F32.BF16 R16, R72.reuse, R78, R16 ;  /* 0x0000004e4810723c */ /* 0x040fe80000041810 */
[----:B------:R-:W-:Y:S01]  /*1f7b0*/  LOP3.LUT R76, R102, R76, RZ, 0xc0, !PT ;  /* 0x0000004c664c7212 */ /* 0x000fe200078ec0ff */
[----:B------:R-:W-:Y:S01]  /*1f7c0*/  IMAD.MOV.U32 R78, RZ, RZ, R244 ;  /* 0x000000ffff4e7224 */ /* 0x000fe200078e00f4 */
[----:B------:R-:W-:Y:S02]  /*1f7d0*/  LOP3.LUT R77, R103, R77, RZ, 0xc0, !PT ;  /* 0x0000004d674d7212 */ /* 0x000fe400078ec0ff */
[----:B------:R-:W-:Y:S02]  /*1f7e0*/  PRMT R79, R169, 0x5410, R170 ;  /* 0x00005410a94f7816 */ /* 0x000fe400000000aa */
[----:B------:R-:W-:Y:S02]  /*1f7f0*/  LOP3.LUT R78, R78, 0xff, RZ, 0xc0, !PT ;  /* 0x000000ff4e4e7812 */ /* 0x000fe400078ec0ff */
[----:B------:R-:W-:Y:S02]  /*1f800*/  LOP3.LUT R79, R79, 0xff00ff, RZ, 0xc0, !PT ;  /* 0x00ff00ff4f4f7812 */ /* 0x000fe400078ec0ff */
[----:B------:R-:W-:Y:S02]  /*1f810*/  PRMT R78, R78, 0x5410, R171 ;  /* 0x000054104e4e7816 */ /* 0x000fe400000000ab */
[----:B------:R-:W-:Y:S02]  /*1f820*/  PRMT R102, R139, 0x5410, R138 ;  /* 0x000054108b667816 */ /* 0x000fe4000000008a */
[--C-:B------:R-:W-:Y:S02]  /*1f830*/  HSET2.LE.AND R79, R79, R0.reuse, PT ;  /* 0x000000004f4f7233 */ /* 0x100fe40003803000 */
[--C-:B------:R-:W-:Y:S02]  /*1f840*/  HSET2.LE.AND R78, R78, R0.reuse, PT ;  /* 0x000000004e4e7233 */ /* 0x100fe40003803000 */
[----:B------:R-:W-:Y:S02]  /*1f850*/  PRMT R103, R167, 0x5410, R166 ;  /* 0x00005410a7677816 */ /* 0x000fe400000000a6 */
[----:B------:R-:W-:Y:S02]  /*1f860*/  LOP3.LUT R79, R100, R79, RZ, 0xc0, !PT ;  /* 0x0000004f644f7212 */ /* 0x000fe400078ec0ff */
[----:B------:R-:W-:Y:S02]  /*1f870*/  PRMT R100, R134, 0x5410, R158 ;  /* 0x0000541086647816 */ /* 0x000fe4000000009e */
[----:B------:R-:W-:Y:S02]  /*1f880*/  LOP3.LUT R78, R101, R78, RZ, 0xc0, !PT ;  /* 0x0000004e654e7212 */ /* 0x000fe400078ec0ff */
[----:B------:R-:W-:Y:S02]  /*1f890*/  PRMT R101, R131, 0x5410, R149 ;  /* 0x0000541083657816 */ /* 0x000fe40000000095 */
[----:B------:R-:W-:Y:S05]  /*1f8a0*/  LOP3.LUT R103, R103, 0xff00ff, RZ, 0xc0, !PT ;  /* 0x00ff00ff67677812 */ /* 0x000fea00078ec0ff */
[--C-:B------:R-:W-:Y:S05]  /*1f8b0*/  HSET2.LE.AND R103, R103, R0.reuse, PT ;  /* 0x0000000067677233 */ /* 0x100fea0003803000 */
[----:B------:R-:W-:Y:S01]  /*1f8c0*/  LOP3.LUT R103, R121, R103, RZ, 0xc0, !PT ;  /* 0x0000006779677212 */ /* 0x000fe200078ec0ff */
[----:B---3--:R-:W-:Y:S02]  /*1f8d0*/  @P2 VIADD R116, R84, 0xffffffc0 ;  /* 0xffffffc054742836 */ /* 0x008fe40000000000 */
[----:B------:R-:W1:Y:S02]  /*1f8e0*/  LDSM.16.MT88.4 R84, [R175+0x6000] ;  /* 0x00600000af54783b */ /* 0x000e640000004200 */
[----:B------:R-:W-:Y:S06]  /*1f8f0*/  IMAD.IADD R140, R174, 0x1, R116 ;  /* 0x00000001ae8c7824 */ /* 0x000fec00078e0274 */
[----:B------:R-:W2:Y:S08]  /*1f900*/  LDSM.16.MT88.4 R88, [R116] ;  /* 0x000000007458783b */ /* 0x000eb00000004200 */
[----:B------:R-:W3:Y:S08]  /*1f910*/  LDSM.16.MT88.4 R92, [R140] ;  /* 0x000000008c5c783b */ /* 0x000ef00000004200 */
[----:B------:R-:W-:Y:S01]  /*1f920*/  LDSM.16.MT88.4 R96, [R116+0x800] ;  /* 0x000800007460783b */ /* 0x000fe20000004200 */
        /* <DEDUP_REMOVED lines=11> */
[C---:B------:R-:W-:Y:S04]  /*1f9e0*/  HMMA.16816.F32.BF16 R56, R80.reuse, R92, R56 ;  /* 0x0000005c5038723c */ /* 0x040fe80000041838 */
[----:B------:R-:W-:Y:S04]  /*1f9f0*/  PRMT R92, R159, 0x5410, R161 ;  /* 0x000054109f5c7816 */ /* 0x000fe800000000a1 */
[-C--:B------:R-:W-:Y:S01]  /*1fa00*/  HMMA.16816.F32.BF16 R60, R80, R94.reuse, R60 ;  /* 0x0000005e503c723c */ /* 0x080fe2000004183c */
[----:B------:R-:W3:Y:S07]  /*1fa10*/  LDSM.16.MT88.4 R80, [R140+0x800] ;  /* 0x000800008c50783b */ /* 0x000eee0000004200 */
[----:B------:R-:W-:Y:S04]  /*1fa20*/  HMMA.16816.F32.BF16 R64, R72, R94, R64 ;  /* 0x0000005e4840723c */ /* 0x000fe80000041840 */
[----:B------:R-:W-:Y:S02]  /*1fa30*/  LOP3.LUT R75, R119, 0xff00ff, RZ, 0xc0, !PT ;  /* 0x00ff00ff774b7812 */ /* 0x000fe400078ec0ff */
[--C-:B------:R-:W-:Y:S02]  /*1fa40*/  HSET2.LE.AND R73, R92, R0.reuse, PT ;  /* 0x000000005c497233 */ /* 0x100fe40003803000 */
[-C--:B-1----:R-:W-:Y:S01]  /*1fa50*/  HMMA.16816.F32.BF16 R4, R76, R84.reuse, R4 ;  /* 0x000000544c04723c */ /* 0x082fe20000041804 */
[----:B------:R-:W-:Y:S04]  /*1fa60*/  LDSM.16.MT88.4 R92, [R116+0x1000] ;  /* 0x00100000745c783b */ /* 0x000fe80000004200 */
[--C-:B------:R-:W-:Y:S02]  /*1fa70*/  HSET2.LE.AND R74, R118, R0.reuse, PT ;  /* 0x00000000764a7233 */ /* 0x100fe40003803000 */
[--C-:B------:R-:W-:Y:S02]  /*1fa80*/  HSET2.LE.AND R72, R2, R0.reuse, PT ;  /* 0x0000000002487233 */ /* 0x100fe40003803000 */
[--C-:B------:R-:W-:Y:S02]  /*1fa90*/  HSET2.LE.AND R75, R75, R0.reuse, PT ;  /* 0x000000004b4b7233 */ /* 0x100fe40003803000 */
[----:B------:R-:W-:Y:S02]  /*1faa0*/  LOP3.LUT R73, R106, R73, RZ, 0xc0, !PT ;  /* 0x000000496a497212 */ /* 0x000fe400078ec0ff */
[----:B------:R-:W-:Y:S02]  /*1fab0*/  LOP3.LUT R72, R105, R72, RZ, 0xc0, !PT ;  /* 0x0000004869487212 */ /* 0x000fe400078ec0ff */
[----:B------:R-:W-:Y:S02]  /*1fac0*/  LOP3.LUT R74, R107, R74, RZ, 0xc0, !PT ;  /* 0x0000004a6b4a7212 */ /* 0x000fe400078ec0ff */
[----:B------:R-:W-:Y:S02]  /*1fad0*/  LOP3.LUT R75, R104, R75, RZ, 0xc0, !PT ;  /* 0x0000004b684b7212 */ /* 0x000fe400078ec0ff */
[----:B------:R-:W-:Y:S05]  /*1fae0*/  PRMT R2, R143, 0x5410, R163 ;  /* 0x000054108f027816 */ /* 0x000fea00000000a3 */
        /* <DEDUP_REMOVED lines=10> */
[C---:B------:R-:W-:Y:S04]  /*1fb90*/  HMMA.16816.F32.BF16 R40, R72.reuse, R96, R40 ;  /* 0x000000604828723c */ /* 0x040fe80000041828 */
[----:B------:R-:W-:Y:S04]  /*1fba0*/  PRMT R96, R153, 0x5410, R151 ;  /* 0x0000541099607816 */ /* 0x000fe80000000097 */
[-C--:B------:R-:W-:Y:S08]  /*1fbb0*/  HMMA.16816.F32.BF16 R44, R72, R98.reuse, R44 ;  /* 0x00000062482c723c */ /* 0x080ff0000004182c */
[C---:B------:R-:W-:Y:S08]  /*1fbc0*/  HMMA.16816.F32.BF16 R48, R76.reuse, R98, R48 ;  /* 0x000000624c30723c */ /* 0x040ff00000041830 */
[-C--:B---3--:R-:W-:Y:S08]  /*1fbd0*/  HMMA.16816.F32.BF16 R52, R76, R80.reuse, R52 ;  /* 0x000000504c34723c */ /* 0x088ff00000041834 */
[C---:B------:R-:W-:Y:S04]  /*1fbe0*/  HMMA.16816.F32.BF16 R56, R72.reuse, R80, R56 ;  /* 0x000000504838723c */ /* 0x040fe80000041838 */
[----:B------:R-:W-:Y:S02]  /*1fbf0*/  PRMT R81, R133, 0x5410, R155 ;  /* 0x0000541085517816 */ /* 0x000fe4000000009b */
[----:B------:R-:W-:Y:S02]  /*1fc00*/  PRMT R80, R148, 0x5410, R135 ;  /* 0x0000541094507816 */ /* 0x000fe40000000087 */
[-C--:B------:R-:W-:Y:S01]  /*1fc10*/  HMMA.16816.F32.BF16 R60, R72, R82.reuse, R60 ;  /* 0x00000052483c723c */ /* 0x080fe2000004183c */
[----:B------:R-:W-:Y:S02]  /*1fc20*/  LDSM.16.MT88.4 R132, [R173+0x7800] ;  /* 0x00780000ad84783b */ /* 0x000fe40000004200 */
[----:B------:R-:W-:Y:S02]  /*1fc30*/  LOP3.LUT R75, R96, 0xff00ff, RZ, 0xc0, !PT ;  /* 0x00ff00ff604b7812 */ /* 0x000fe400078ec0ff */
[--C-:B------:R-:W-:Y:S02]  /*1fc40*/  HSET2.LE.AND R72, R2, R0.reuse, PT ;  /* 0x0000000002487233 */ /* 0x100fe40003803000 */
[--C-:B------:R-:W-:Y:S01]  /*1fc50*/  HSET2.LE.AND R73, R80, R0.reuse, PT ;  /* 0x0000000050497233 */ /* 0x100fe20003803000 */
[----:B------:R-:W-:Y:S01]  /*1fc60*/  HMMA.16816.F32.BF16 R64, R76, R82, R64 ;  /* 0x000000524c40723c */ /* 0x000fe20000041840 */
[----:B------:R-:W3:Y:S03]  /*1fc70*/  LDSM.16.MT88.4 R96, [R140+0x1000] ;  /* 0x001000008c60783b */ /* 0x000ee60000004200 */
[--C-:B------:R-:W-:Y:S02]  /*1fc80*/  HSET2.LE.AND R74, R81, R0.reuse, PT ;  /* 0x00000000514a7233 */ /* 0x100fe40003803000 */
[--C-:B------:R-:W-:Y:S02]  /*1fc90*/  HSET2.LE.AND R75, R75, R0.reuse, PT ;  /* 0x000000004b4b7233 */ /* 0x100fe40003803000 */
[----:B------:R-:W-:Y:S02]  /*1fca0*/  PRMT R2, R141, 0x5410, R142 ;  /* 0x000054108d027816 */ /* 0x000fe4000000008e */
[----:B------:R-:W-:Y:S01]  /*1fcb0*/  LOP3.LUT R79, R102, 0xff00ff, RZ, 0xc0, !PT ;  /* 0x00ff00ff664f7812 */ /* 0x000fe200078ec0ff */
[----:B------:R-:W-:Y:S01]  /*1fcc0*/  LDSM.16.MT88.4 R140, [R140+0x1800] ;  /* 0x001800008c8c783b */ /* 0x000fe20000004200 */
        /* <DEDUP_REMOVED lines=13> */
[C---:B------:R-:W-:Y:S02]  /*1fda0*/  PRMT R2, R124.reuse, 0x7772, RZ ;  /* 0x000077727c027816 */ /* 0x040fe400000000ff */
[----:B------:R-:W-:Y:S02]  /*1fdb0*/  PRMT R83, R124, 0x7773, RZ ;  /* 0x000077737c537816 */ /* 0x000fe400000000ff */
[----:B------:R-:W-:Y:S01]  /*1fdc0*/  SHF.R.U32.HI R80, RZ, 0x10, R117 ;  /* 0x00000010ff507819 */ /* 0x000fe20000011675 */
[C---:B------:R-:W-:Y:S01]  /*1fdd0*/  HMMA.16816.F32.BF16 R8, R76.reuse, R84, R8 ;  /* 0x000000544c08723c */ /* 0x040fe20000041808 */
[----:B------:R-:W-:Y:S03]  /*1fde0*/  LDSM.16.MT88.4 R116, [R116+0x1800] ;  /* 0x001800007474783b */ /* 0x000fe60000004200 */
[----:B------:R-:W-:Y:S02]  /*1fdf0*/  PRMT R101, R126, 0x5410, R125 ;  /* 0x000054107e657816 */ /* 0x000fe4000000007d */
[----:B------:R-:W-:Y:S02]  /*1fe00*/  PRMT R81, R127, 0x5410, R164 ;  /* 0x000054107f517816 */ /* 0x000fe400000000a4 */
[-C--:B------:R-:W-:Y:S01]  /*1fe10*/  HMMA.16816.F32.BF16 R12, R76, R86.reuse, R12 ;  /* 0x000000564c0c723c */ /* 0x080fe2000004180c */
[----:B------:R-:W1:Y:S02]  /*1fe20*/  LDSM.16.MT88.4 R124, [R175+0x7800] ;  /* 0x00780000af7c783b */ /* 0x000e640000004200 */
[----:B------:R-:W-:Y:S02]  /*1fe30*/  ISETP.GT.U32.AND P0, PT, R2, UR12, PT ;  /* 0x0000000c02007c0c */ /* 0x000fe4000bf04070 */
[--C-:B------:R-:W-:Y:S02]  /*1fe40*/  HSET2.LE.AND R101, R101, R0.reuse, PT ;  /* 0x0000000065657233 */ /* 0x100fe40003803000 */
[----:B------:R-:W-:Y:S01]  /*1fe50*/  PRMT R102, R136, 0x5410, R168 ;  /* 0x0000541088667816 */ /* 0x000fe200000000a8 */
[C---:B------:R-:W-:Y:S04]  /*1fe60*/  HMMA.16816.F32.BF16 R16, R72.reuse, R86, R16 ;  /* 0x000000564810723c */ /* 0x040fe80000041810 */
[--C-:B------:R-:W-:Y:S02]  /*1fe70*/  HSET2.LE.AND R102, R102, R0.reuse, PT ;  /* 0x0000000066667233 */ /* 0x100fe40003803000 */
[----:B------:R-:W-:Y:S02]  /*1fe80*/  PRMT R100, R157, 0x5410, R160 ;  /* 0x000054109d647816 */ /* 0x000fe400000000a0 */
[-C--:B--2---:R-:W-:Y:S03]  /*1fe90*/  HMMA.16816.F32.BF16 R20, R72, R88.reuse, R20 ;  /* 0x000000584814723c */ /* 0x084fe60000041814 */
[--C-:B------:R-:W-:Y:S02]  /*1fea0*/  HSET2.LE.AND R100, R100, R0.reuse, PT ;  /* 0x0000000064647233 */ /* 0x100fe40003803000 */
[----:B------:R-:W-:Y:S02]  /*1feb0*/  LOP3.LUT R102, R3, R102, RZ, 0xc0, !PT ;  /* 0x0000006603667212 */ /* 0x000fe400078ec0ff */
[----:B------:R-:W-:Y:S01]  /*1fec0*/  PRMT R2, R2, 0x5410, R83 ;  /* 0x0000541002027816 */ /* 0x000fe20000000053 */
[C---:B------:R-:W-:Y:S04]  /*1fed0*/  HMMA.16816.F32.BF16 R24, R76.reuse, R88, R24 ;  /* 0x000000584c18723c */ /* 0x040fe80000041818 */
[----:B------:R-:W-:Y:S02]  /*1fee0*/  LOP3.LUT R2, R2, 0xff00ff, RZ, 0xc0, !PT ;  /* 0x00ff00ff02027812 */ /* 0x000fe400078ec0ff */
[----:B------:R-:W-:Y:S02]  /*1fef0*/  PRMT R82, R154, 0x5410, R156 ;  /* 0x000054109a527816 */ /* 0x000fe4000000009c */
[-C--:B------:R-:W-:Y:S03]  /*1ff00*/  HMMA.16816.F32.BF16 R28, R76, R90.reuse, R28 ;  /* 0x0000005a4c1c723c */ /* 0x080fe6000004181c */
[----:B------:R-:W-:Y:S02]  /*1ff10*/  LOP3.LUT R80, R80, 0xff, RZ, 0xc0, !PT ;  /* 0x000000ff50507812 */ /* 0x000fe400078ec0ff */
[----:B------:R-:W-:Y:S02]  /*1ff20*/  LOP3.LUT R100, R120, R100, RZ, 0xc0, !PT ;  /* 0x0000006478647212 */ /* 0x000fe400078ec0ff */
[----:B------:R-:W-:Y:S01]  /*1ff30*/  PRMT R80, R80, 0x5410, R130 ;  /* 0x0000541050507816 */ /* 0x000fe20000000082 */
[C---:B------:R-:W-:Y:S04]  /*1ff40*/  HMMA.16816.F32.BF16 R32, R72.reuse, R90, R32 ;  /* 0x0000005a4820723c */ /* 0x040fe80000041820 */
[----:B------:R-:W-:Y:S04]  /*1ff50*/  LOP3.LUT R101, R122, R101, RZ, 0xc0, !PT ;  /* 0x000000657a657212 */ /* 0x000fe800078ec0ff */
[-C--:B------:R-:W-:Y:S08]  /*1ff60*/  HMMA.16816.F32.BF16 R36, R72, R92.reuse, R36 ;  /* 0x0000005c4824723c */ /* 0x080ff00000041824 */
[C---:B------:R-:W-:Y:S08]  /*1ff70*/  HMMA.16816.F32.BF16 R40, R76.reuse, R92, R40 ;  /* 0x0000005c4c28723c */ /* 0x040ff00000041828 */
[-C--:B------:R-:W-:Y:S08]  /*1ff80*/  HMMA.16816.F32.BF16 R44, R76, R94.reuse, R44 ;  /* 0x0000005e4c2c723c */ /* 0x080ff0000004182c */
[C---:B------:R-:W-:Y:S08]  /*1ff90*/  HMMA.16816.F32.BF16 R48, R72.reuse, R94, R48 ;  /* 0x0000005e4830723c */ /* 0x040ff00000041830 */
[-C--:B---3--:R-:W-:Y:S08]  /*1ffa0*/  HMMA.16816.F32.BF16 R52, R72, R96.reuse, R52 ;  /* 0x000000604834723c */ /* 0x088ff00000041834 */
[C---:B------:R-:W-:Y:S08]  /*1ffb0*/  HMMA.16816.F32.BF16 R56, R76.reuse, R96, R56 ;  /* 0x000000604c38723c */ /* 0x040ff00000041838 */
[-C--:B------:R-:W-:Y:S03]  /*1ffc0*/  HMMA.16816.F32.BF16 R60, R76, R98.reuse, R60 ;  /* 0x000000624c3c723c */ /* 0x080fe6000004183c */
[--C-:B------:R-:W-:Y:S02]  /*1ffd0*/  HSET2.LE.AND R78, R81, R0.reuse, PT ;  /* 0x00000000514e7233 */ /* 0x100fe40003803000 */
[--C-:B------:R-:W-:Y:S02]  /*1ffe0*/  HSET2.LE.AND R79, R2, R0.reuse, PT ;  /* 0x00000000024f7233 */ /* 0x100fe40003803000 */
[C---:B------:R-:W-:Y:S01]  /*1fff0*/  PRMT R2, R193.reuse, 0x7632, R2 ;  /* 0x00007632c1027816 */ /* 0x040fe20000000002 */
[----:B------:R-:W-:Y:S04]  /*20000*/  HMMA.16816.F32.BF16 R64, R72, R98, R64 ;  /* 0x000000624840723c */ /* 0x000fe80000041840 */
[--C-:B------:R-:W-:Y:S01]  /*20010*/  HSET2.LE.AND R76, R82, R0.reuse, PT ;  /* 0x00000000524c7233 */ /* 0x100fe20003803000 */
[----:B------:R-:W-:Y:S01]  /*20020*/  IMAD.MOV.U32 R72, RZ, RZ, R68 ;  /* 0x000000ffff487224 */ /* 0x000fe200078e0044 */
[----:B------:R-:W-:Y:S01]  /*20030*/  HSET2.LE.AND R77, R80, R0, PT ;  /* 0x00000000504d7233 */ /* 0x000fe20003803000 */
[----:B------:R-:W-:Y:S01]  /*20040*/  IMAD.MOV.U32 R74, RZ, RZ, R69 ;  /* 0x000000ffff4a7224 */ /* 0x000fe200078e0045 */
[-C--:B------:R-:W-:Y:S05]  /*20050*/  HMMA.16816.F32.BF16 R136, R100, R132.reuse, R4 ;  /* 0x000000846488723c */ /* 0x080fea0000041804 */
[----:B------:R-:W-:Y:S01]  /*20060*/  PRMT R0, R193, 0x7610, R0 ;  /* 0x00007610c1007816 */ /* 0x000fe20000000000 */
[----:B------:R-:W-:Y:S01]  /*20070*/  IMAD.MOV.U32 R73, RZ, RZ, R71 ;  /* 0x000000ffff497224 */ /* 0x000fe200078e0047 */
[----:B------:R-:W-:Y:S02]  /*20080*/  LOP3.LUT R76, R129, R76, RZ, 0xc0, !PT ;  /* 0x0000004c814c7212 */ /* 0x000fe400078ec0ff */
[----:B------:R-:W-:Y:S01]  /*20090*/  PRMT R3, R0, 0x5410, R2 ;  /* 0x0000541000037816 */ /* 0x000fe20000000002 */
[----:B------:R-:W-:Y:S01]  /*200a0*/  @P0 HFMA2.BF16_V2 R247, -RZ.H0_H0, RZ.H0_H0, -R0.H0_H0 ;  /* 0x200000fffff70231 */ /* 0x000fe20000340900 */
[----:B------:R-:W-:Y:S02]  /*200b0*/  LOP3.LUT R77, R128, R77, RZ, 0xc0, !PT ;  /* 0x0000004d804d7212 */ /* 0x000fe400078ec0ff */
[----:B------:R-:W-:Y:S02]  /*200c0*/  LOP3.LUT R78, R123, R78, RZ, 0xc0, !PT ;  /* 0x0000004e7b4e7212 */ /* 0x000fe400078ec0ff */
[----:B------:R-:W-:Y:S01]  /*200d0*/  LOP3.LUT R79, R3, R79, RZ, 0xc0, !PT ;  /* 0x0000004f034f7212 */ /* 0x000fe200078ec0ff */
[----:B------:R-:W-:Y:S01]  /*200e0*/  IMAD.MOV.U32 R3, RZ, RZ, R70 ;  /* 0x000000ffff037224 */ /* 0x000fe200078e0046 */
[----:B------:R-:W-:Y:S02]  /*200f0*/  @P0 PRMT R0, R247, 0x5410, RZ ;  /* 0x00005410f7000816 */ /* 0x000fe400000000ff */
[----:B------:R-:W-:Y:S03]  /*20100*/  ISETP.GT.U32.AND P0, PT, R83, UR12, PT ;  /* 0x0000000c53007c0c */ /* 0x000fe6000bf04070 */
[C---:B------:R-:W-:Y:S01]  /*20110*/  HMMA.16816.F32.BF16 R108, R76.reuse, R132, R8 ;  /* 0x000000844c6c723c */ /* 0x040fe20000041808 */
[----:B------:R2:W-:Y:S07]  /*20120*/  STG.E.U16 desc[UR28][R146.64+0x70], R0 ;  /* 0x0000700092007986 */ /* 0x0005ee000c10151c */
[-C--:B------:R-:W-:Y:S03]  /*20130*/  HMMA.16816.F32.BF16 R104, R76, R134.reuse, R12 ;  /* 0x000000864c68723c */ /* 0x080fe6000004180c */
[----:B------:R-:W-:Y:S05]  /*20140*/  @P0 HFMA2.BF16_V2 R246, -RZ.H0_H0, RZ.H0_H0, -R2.H0_H0 ;  /* 0x200000fffff60231 */ /* 0x000fea0000340902 */
[C---:B------:R-:W-:Y:S04]  /*20150*/  HMMA.16816.F32.BF16 R132, R100.reuse, R134, R16 ;  /* 0x000000866484723c */ /* 0x040fe80000041810 */
[----:B------:R-:W-:Y:S02]  /*20160*/  @P0 PRMT R2, R246, 0x5410, RZ ;  /* 0x00005410f6020816 */ /* 0x000fe400000000ff */
[----:B------:R-:W-:Y:S02]  /*20170*/  IADD3 R201, P0, PT, R144, -0x80, RZ ;  /* 0xffffff8090c97810 */ /* 0x000fe40007f1e0ff */
[-C--:B-1----:R-:W-:Y:S01]  /*20180*/  HMMA.16816.F32.BF16 R128, R100, R124.reuse, R20 ;  /* 0x0000007c6480723c */ /* 0x082fe20000041814 */
[----:B------:R2:W-:Y:S02]  /*20190*/  STG.E.U16 desc[UR28][R146.64+0x72], R2 ;  /* 0x0000720292007986 */ /* 0x0005e4000c10151c */
[----:B------:R-:W-:Y:S05]  /*201a0*/  IADD3.X R200, PT, PT, R145, -0x1, RZ, P0, !PT ;  /* 0xffffffff91c87810 */ /* 0x000fea00007fe4ff */
        /* <DEDUP_REMOVED lines=11> */
[----:B------:R-:W-:Y:S08]  /*20260*/  @!UPT UIADD3 URZ, UPT, UPT, URZ, URZ, URZ ;  /* 0x000000fffffff290 */ /* 0x000ff0000fffe0ff */
[----:B--2---:R-:W-:Y:S11]  /*20270*/  BRA.U UP0, `(.L_x_2347) ;  /* 0xffffff9100187547 */ /* 0x004ff6000b83ffff */
.L_x_2346:
[----:B------:R-:W2:Y:S01]  /*20280*/  LDL.LU R0, [R1+0xf0] ;  /* 0x0000f00001007983 */ /* 0x000ea20000300800 */
[----:B------:R-:W1:Y:S03]  /*20290*/  LDCU UR4, c[0x0][0x4fc] ;  /* 0x00009f80ff0477ac */ /* 0x000e660008000800 */
[----:B------:R-:W3:Y:S01]  /*202a0*/  LDL.LU R9, [R1+0xec] ;  /* 0x0000ec0001097983 */ /* 0x000ee20000300800 */
[----:B------:R-:W-:Y:S01]  /*202b0*/  UISETP.NE.AND UP3, UPT, UR19, -0x1, UPT ;  /* 0xffffffff1300788c */ /* 0x000fe2000bf65270 */
[----:B------:R-:W-:Y:S01]  /*202c0*/  MOV R30, 0x10 ;  /* 0x00000010001e7802 */ /* 0x000fe20000000f00 */
[----:B------:R-:W4:Y:S01]  /*202d0*/  LDCU.U8 UR9, c[0x0][0x549] ;  /* 0x0000a920ff0977ac */ /* 0x000f220008000000 */
[----:B------:R-:W3:Y:S01]  /*202e0*/  LDL.LU R6, [R1+0xfc] ;  /* 0x0000fc0001067983 */ /* 0x000ee20000300800 */
[----:B------:R-:W1:Y:S01]  /*202f0*/  S2UR UR8, SR_CTAID.Y ;  /* 0x00000000000879c3 */ /* 0x000e620000002600 */
[----:B------:R-:W-:Y:S01]  /*20300*/  LOP3.LUT P5, RZ, R178, 0x8, RZ, 0xc0, !PT ;  /* 0x00000008b2ff7812 */ /* 0x000fe200078ac0ff */
[----:B------:R-:W1:Y:S01]  /*20310*/  LDCU.U8 UR10, c[0x0][0x548] ;  /* 0x0000a900ff0a77ac */ /* 0x000e620008000000 */
[----:B------:R-:W3:Y:S04]  /*20320*/  LDL.LU R5, [R1+0x100] ;  /* 0x0001000001057983 */ /* 0x000ee80000300800 */
[----:B------:R-:W3:Y:S01]  /*20330*/  LDL.LU R8, [R1+0x13c] ;  /* 0x00013c0001087983 */ /* 0x000ee20000300800 */
[----:B------:R-:W1:Y:S03]  /*20340*/  @!UP3 LDCU.64 UR6, c[0x0][0x400] ;  /* 0x00008000ff06b7ac */ /* 0x000e660008000a00 */
[----:B------:R-:W3:Y:S01]  /*20350*/  LDL.LU R7, [R1+0x138] ;  /* 0x0001380001077983 */ /* 0x000ee20000300800 */
[----:B------:R-:W-:Y:S01]  /*20360*/  SEL R30, R30, 0xfffffff0, !P2 ;  /* 0xfffffff01e1e7807 */ /* 0x000fe20005000000 */
[----:B------:R-:W2:Y:S01]  /*20370*/  S2UR UR11, SR_CTAID.Z ;  /* 0x00000000000b79c3 */ /* 0x000ea20000002700 */
[----:B------:R-:W-:Y:S01]  /*20380*/  LOP3.LUT P2, RZ, R178, 0x10, RZ, 0xc0, !PT ;  /* 0x00000010b2ff7812 */ /* 0x000fe2000784c0ff */
[----:B------:R-:W-:-:S02]  /*20390*/  UISETP.NE.AND UP2, UPT, UR19, -0x1, UPT ;  /* 0xffffffff1300788c */ /* 0x000fc4000bf45270 */
[----:B----4-:R-:W-:Y:S01]  /*203a0*/  UISETP.NE.AND UP1, UPT, UR9, URZ, UPT ;  /* 0x000000ff0900728c */ /* 0x010fe2000bf25270 */
[----:B------:R-:W4:Y:S03]  /*203b0*/  LDCU UR9, c[0x0][0x434] ;  /* 0x00008680ff0977ac */ /* 0x000f260008000800 */
[----:B-1----:R-:W-:Y:S02]  /*203c0*/  UISETP.NE.AND UP0, UPT, UR10, URZ, !UP1 ;  /* 0x000000ff0a00728c */ /* 0x002fe4000cf05270 */
[----:B------:R-:W-:-:S05]  /*203d0*/  @!UP3 UIMAD.WIDE.U32 UR12, UR8, UR6, URZ ;  /* 0x00000006080cb2a5 */ /* 0x000fca000f8e00ff */
[----:B------:R-:W4:Y:S01]  /*203e0*/  @UP1 LDCU UR6, c[0x0][0x430] ;  /* 0x00008600ff0617ac */ /* 0x000f220008000800 */
[----:B------:R-:W-:-:S05]  /*203f0*/  @!UP3 UIMAD UR7, UR8, UR7, UR13 ;  /* 0x000000070807b2a4 */ /* 0x000fca000f8e020d */
[----:B------:R-:W4:Y:S02]  /*20400*/  LDCU UR13, c[0x0][0x434] ;  /* 0x00008680ff0d77ac */ /* 0x000f240008000800 */
[----:B----4-:R-:W-:Y:S01]  /*20410*/  @UP1 UIMAD UR13, UR6, UR9, URZ ;  /* 0x00000009060d12a4 */ /* 0x010fe2000f8e02ff */
[----:B--2---:R-:W1:Y:S04]  /*20420*/  SHFL.BFLY PT, R4, R0, 0x2, 0x1f ;  /* 0x0c401f0000047f89 */ /* 0x004e6800000e0000 */
[----:B---3--:R-:W2:Y:S04]  /*20430*/  SHFL.BFLY PT, R3, R9, 0x2, 0x1f ;  /* 0x0c401f0009037f89 */ /* 0x008ea800000e0000 */
[----:B------:R-:W3:Y:S01]  /*20440*/  SHFL.BFLY PT, R2, R6, 0x2, 0x1f ;  /* 0x0c401f0006027f89 */ /* 0x000ee200000e0000 */
        /* <DEDUP_REMOVED lines=17> */
[----:B------:R-:W-:-:S02]  /*20560*/  FSETP.NE.FTZ.AND P3, PT, R32, RZ, PT ;  /* 0x000000ff2000720b */ /* 0x000fc40003f75000 */
[----:B------:R-:W-:Y:S02]  /*20570*/  LOP3.LUT R3, R3, 0x38, R8, 0xf8, !PT ;  /* 0x0000003803037812 */ /* 0x000fe400078ef808 */
[----:B------:R-:W-:Y:S02]  /*20580*/  FSETP.NE.FTZ.AND P1, PT, R33, RZ, PT ;  /* 0x000000ff2100720b */ /* 0x000fe40003f35000 */
[----:B-----5:R-:W-:Y:S01]  /*20590*/  LOP3.LUT R177, R3, R7, R177, 0xfe, !PT ;  /* 0x0000000703b17212 */ /* 0x020fe200078efeb1 */
[----:B------:R-:W4:Y:S01]  /*205a0*/  MUFU.RCP R6, R33 ;  /* 0x0000002100067308 */ /* 0x000f220000001000 */
[----:B--2---:R-:W-:Y:S01]  /*205b0*/  FSEL R2, R4, 1, P4 ;  /* 0x3f80000004027808 */ /* 0x004fe20002000000 */
[----:B-1----:R-:W-:-:S04]  /*205c0*/  FADD.FTZ R34, R0, R34 ;  /* 0x0000002200227221 */ /* 0x002fc80000010000 */
[----:B------:R-:W-:Y:S02]  /*205d0*/  FMUL.FTZ R2, R2, UR4 ;  /* 0x0000000402027c20 */ /* 0x000fe40008410000 */
[----:B------:R-:W1:Y:S01]  /*205e0*/  MUFU.RCP R3, R34 ;  /* 0x0000002200037308 */ /* 0x000e620000001000 */
        /* <DEDUP_REMOVED lines=18> */
[----:B------:R-:W-:Y:S01]  /*20710*/  FMUL.FTZ R0, R0, UR4 ;  /* 0x0000000400007c20 */ /* 0x000fe20008410000 */
[----:B------:R-:W-:-:S02]  /*20720*/  FSETP.NE.FTZ.AND P0, PT, R34, RZ, PT ;  /* 0x000000ff2200720b */ /* 0x000fc40003f15000 */
[----:B------:R-:W-:Y:S01]  /*20730*/  F2FP.BF16.F32.PACK_AB R6, R137, R136 ;  /* 0x000000888906723e */ /* 0x000fe200000010ff */
[----:B------:R-:W-:Y:S01]  /*20740*/  FMUL.FTZ R2, R2, UR4 ;  /* 0x0000000402027c20 */ /* 0x000fe20008410000 */
[----:B-1----:R-:W-:Y:S01]  /*20750*/  FSEL R3, R3, 1, P0 ;  /* 0x3f80000003037808 */ /* 0x002fe20000000000 */
        /* <DEDUP_REMOVED lines=33> */
[----:B------:R-:W-:Y:S01]  /*20970*/  FMUL.FTZ R0, R3, UR4 ;  /* 0x0000000403007c20 */ /* 0x000fe20008410000 */
[----:B------:R-:W-:Y:S01]  /*20980*/  F2FP.BF16.F32.PACK_AB R5, R5, R138 ;  /* 0x0000008a0505723e */ /* 0x000fe200000010ff */
[----:B------:R1:W-:Y:S01]  /*20990*/  STS [R2], R6 ;  /* 0x0000000602007388 */ /* 0x0003e20000000800 */
[----:B------:R-:W-:Y:S01]  /*209a0*/  F2FP.BF16.F32.PACK_AB R3, R133, R132 ;  /* 0x000000848503723e */ /* 0x000fe200000010ff */
[C---:B------:R-:W-:Y:S01]  /*209b0*/  FMUL.FTZ R110, R0.reuse, R110 ;  /* 0x0000006e006e7220 */ /* 0x040fe20000410000 */
[----:B------:R-:W-:Y:S01]  /*209c0*/  FMUL.FTZ R9, R0, R111 ;  /* 0x0000006f00097220 */ /* 0x000fe20000410000 */
[----:B------:R-:W-:Y:S01]  /*209d0*/  IADD3 R4, PT, PT, R30, R2, RZ ;  /* 0x000000021e047210 */ /* 0x000fe20007ffe0ff */
        /* <DEDUP_REMOVED lines=14> */
[----:B------:R2:W-:Y:S01]  /*20ac0*/  STS [R2+0x400], R5 ;  /* 0x0004000502007388 */ /* 0x0005e20000000800 */
[----:B------:R-:W-:Y:S01]  /*20ad0*/  F2FP.BF16.F32.PACK_AB R0, R135, R134 ;  /* 0x000000868700723e */ /* 0x000fe200000010ff */
[----:B------:R-:W3:Y:S01]  /*20ae0*/  @UP3 LDCU.64 UR4, c[0x0][0x408] ;  /* 0x00008100ff0437ac */ /* 0x000ee20008000a00 */
[----:B------:R-:W-:Y:S01]  /*20af0*/  F2FP.BF16.F32.PACK_AB R7, R7, R108 ;  /* 0x0000006c0707723e */ /* 0x000fe200000010ff */
[----:B------:R4:W-:Y:S01]  /*20b00*/  STS [R4], R3 ;  /* 0x0000000304007388 */ /* 0x0009e20000000800 */
[----:B------:R-:W-:-:S02]  /*20b10*/  F2FP.BF16.F32.PACK_AB R9, R9, R110 ;  /* 0x0000006e0909723e */ /* 0x000fc400000010ff */
[----:B-1----:R-:W-:Y:S01]  /*20b20*/  MOV R6, 0x20 ;  /* 0x0000002000067802 */ /* 0x002fe20000000f00 */
[----:B------:R1:W-:Y:S01]  /*20b30*/  STS [R4+0x400], R0 ;  /* 0x0004000004007388 */ /* 0x0003e20000000800 */
        /* <DEDUP_REMOVED lines=9> */
[----:B------:R-:W-:Y:S01]  /*20bd0*/  F2FP.BF16.F32.PACK_AB R13, R13, R98 ;  /* 0x000000620d0d723e */ /* 0x000fe200000010ff */
[----:B---3--:R-:W-:Y:S01]  /*20be0*/  @UP3 UIMAD.WIDE.U32 UR16, UR19, UR4, URZ ;  /* 0x00000004131032a5 */ /* 0x008fe2000f8e00ff */
[----:B------:R-:W-:Y:S01]  /*20bf0*/  F2FP.BF16.F32.PACK_AB R14, R14, R96 ;  /* 0x000000600e0e723e */ /* 0x000fe200000010ff */
[----:B------:R3:W-:Y:S01]  /*20c00*/  STS [R4+0x2400], R17 ;  /* 0x0024001104007388 */ /* 0x0007e20000000800 */
[----:B--2---:R-:W-:Y:S01]  /*20c10*/  SEL R5, R6, 0xffffffe0, !P5 ;  /* 0xffffffe006057807 */ /* 0x004fe20006800000 */
[----:B------:R-:W-:Y:S01]  /*20c20*/  @UP3 UIMAD UR7, UR19, UR5, UR17 ;  /* 0x00000005130732a4 */ /* 0x000fe2000f8e0211 */
[----:B------:R-:W-:Y:S01]  /*20c30*/  F2FP.BF16.F32.PACK_AB R10, R10, R92 ;  /* 0x0000005c0a0a723e */ /* 0x000fe200000010ff */
[----:B------:R-:W-:Y:S01]  /*20c40*/  @!UP2 UIMAD UR19, UR8, UR9, URZ ;  /* 0x000000090813a2a4 */ /* 0x000fe2000f8e02ff */
[----:B----4-:R-:W-:Y:S01]  /*20c50*/  IADD3 R3, PT, PT, R5, R2, RZ ;  /* 0x0000000205037210 */ /* 0x010fe20007ffe0ff */
[----:B------:R-:W2:Y:S01]  /*20c60*/  @UP1 LDCU UR5, c[0x0][0x430] ;  /* 0x00008600ff0517ac */ /* 0x000ea20008000800 */
[----:B------:R-:W-:-:S02]  /*20c70*/  F2FP.BF16.F32.PACK_AB R23, R23, R94 ;  /* 0x0000005e1717723e */ /* 0x000fc400000010ff */
[C---:B-1----:R-:W-:Y:S01]  /*20c80*/  IADD3 R0, PT, PT, R2.reuse, 0x40, RZ ;  /* 0x0000004002007810 */ /* 0x042fe20007ffe0ff */
[----:B------:R-:W-:Y:S01]  /*20c90*/  STS [R3], R16 ;  /* 0x0000001003007388 */ /* 0x000fe20000000800 */
[----:B------:R-:W-:Y:S01]  /*20ca0*/  @P2 IADD3 R0, PT, PT, R2, -0x40, RZ ;  /* 0xffffffc002002810 */ /* 0x000fe20007ffe0ff */
[----:B------:R-:W-:Y:S01]  /*20cb0*/  @UP1 UMOV UR4, 0x1 ;  /* 0x0000000100041882 */ /* 0x000fe20000000000 */
[----:B------:R-:W-:Y:S01]  /*20cc0*/  F2FP.BF16.F32.PACK_AB R22, R22, R120 ;  /* 0x000000781616723e */ /* 0x000fe200000010ff */
[----:B------:R-:W-:Y:S01]  /*20cd0*/  STS [R3+0x400], R15 ;  /* 0x0004000f03007388 */ /* 0x000fe20000000800 */
[----:B------:R-:W-:Y:S01]  /*20ce0*/  F2FP.BF16.F32.PACK_AB R21, R21, R122 ;  /* 0x0000007a1515723e */ /* 0x000fe200000010ff */
[----:B------:R-:W-:Y:S01]  /*20cf0*/  @UP3 UMOV UR12, UR16 ;  /* 0x00000010000c3c82 */ /* 0x000fe20008000000 */
[----:B------:R-:W-:Y:S01]  /*20d00*/  IADD3 R2, PT, PT, R30, R3, RZ ;  /* 0x000000031e027210 */ /* 0x000fe20007ffe0ff */
[----:B------:R-:W-:Y:S01]  /*20d10*/  USHF.R.S32.HI UR6, URZ, 0x1f, UR19 ;  /* 0x0000001fff067899 */ /* 0x000fe20008011413 */
[----:B------:R-:W-:-:S02]  /*20d20*/  F2FP.BF16.F32.PACK_AB R19, R19, R116 ;  /* 0x000000741313723e */ /* 0x000fc400000010ff */
[----:B------:R-:W-:Y:S01]  /*20d30*/  F2FP.BF16.F32.PACK_AB R18, R18, R118 ;  /* 0x000000761212723e */ /* 0x000fe200000010ff */
[----:B------:R1:W-:Y:S01]  /*20d40*/  STS [R2], R12 ;  /* 0x0000000c02007388 */ /* 0x0003e20000000800 */
[----:B------:R-:W-:Y:S02]  /*20d50*/  F2FP.BF16.F32.PACK_AB R20, R20, R88 ;  /* 0x000000581414723e */ /* 0x000fe400000010ff */
[----:B------:R-:W-:Y:S01]  /*20d60*/  F2FP.BF16.F32.PACK_AB R24, R24, R90 ;  /* 0x0000005a1818723e */ /* 0x000fe200000010ff */
[----:B------:R4:W-:Y:S01]  /*20d70*/  STS [R2+0x400], R11 ;  /* 0x0004000b02007388 */ /* 0x0009e20000000800 */
        /* <DEDUP_REMOVED lines=8> */
[----:B------:R-:W-:Y:S01]  /*20e00*/  STS [R2+0x2000], R10 ;  /* 0x0020000a02007388 */ /* 0x000fe20000000800 */
[----:B------:R-:W-:Y:S02]  /*20e10*/  F2FP.BF16.F32.PACK_AB R7, R101, R100 ;  /* 0x000000646507723e */ /* 0x000fe400000010ff */
[----:B------:R-:W-:Y:S01]  /*20e20*/  F2FP.BF16.F32.PACK_AB R6, R103, R102 ;  /* 0x000000666706723e */ /* 0x000fe200000010ff */
[----:B------:R2:W-:Y:S01]  /*20e30*/  STS [R2+0x2400], R23 ;  /* 0x0024001702007388 */ /* 0x0005e20000000800 */
[----:B---3--:R-:W-:-:S03]  /*20e40*/  F2FP.BF16.F32.PACK_AB R4, R79, R78 ;  /* 0x0000004e4f04723e */ /* 0x008fc600000010ff */
[----:B------:R-:W-:Y:S01]  /*20e50*/  STS [R0], R22 ;  /* 0x0000001600007388 */ /* 0x000fe20000000800 */
[----:B-1----:R-:W1:Y:S03]  /*20e60*/  @P4 LDC R12, c[0x0][0x458] ;  /* 0x00011600ff0c4b82 */ /* 0x002e660000000800 */
[----:B------:R-:W-:Y:S01]  /*20e70*/  STS [R0+0x400], R21 ;  /* 0x0004001500007388 */ /* 0x000fe20000000800 */
[----:B----4-:R3:W4:Y:S08]  /*20e80*/  @P4 MUFU.LG2 R11, R31 ;  /* 0x0000001f000b4308 */ /* 0x0107300000000c00 */
[----:B--2---:R3:W2:Y:S01]  /*20e90*/  @P3 MUFU.LG2 R13, R32 ;  /* 0x00000020000d3308 */ /* 0x0046a20000000c00 */
[----:B------:R-:W-:-:S05]  /*20ea0*/  IADD3 R3, PT, PT, R30, R0, RZ ;  /* 0x000000001e037210 */ /* 0x000fca0007ffe0ff */
[----:B------:R-:W-:Y:S01]  /*20eb0*/  STS [R3], R19 ;  /* 0x0000001303007388 */ /* 0x000fe20000000800 */
[----:B------:R-:W-:-:S03]  /*20ec0*/  IADD3 R2, PT, PT, R5, R0, RZ ;  /* 0x0000000005027210 */ /* 0x000fc60007ffe0ff */
[----:B------:R-:W-:Y:S01]  /*20ed0*/  STS [R3+0x400], R18 ;  /* 0x0004001203007388 */ /* 0x000fe20000000800 */
[----:B------:R-:W-:-:S03]  /*20ee0*/  F2FP.BF16.F32.PACK_AB R5, R77, R76 ;  /* 0x0000004c4d05723e */ /* 0x000fc600000010ff */
[----:B------:R-:W-:Y:S04]  /*20ef0*/  STS [R0+0x2000], R20 ;  /* 0x0020001400007388 */ /* 0x000fe80000000800 */
[----:B------:R4:W-:Y:S02]  /*20f00*/  STS [R0+0x2400], R24 ;  /* 0x0024001800007388 */ /* 0x0009e40000000800 */
[----:B----4-:R-:W-:Y:S01]  /*20f10*/  IADD3 R0, PT, PT, R30, R2, RZ ;  /* 0x000000021e007210 */ /* 0x010fe20007ffe0ff */
[----:B-123--:R-:W-:Y:S06]  /*20f20*/  BRA.U UP1, `(.L_x_2350) ;  /* 0x0000000101207547 */ /* 0x00efec000b800000 */
[----:B------:R-:W-:Y:S01]  /*20f30*/  UISETP.NE.AND UP1, UPT, UR10, URZ, UPT ;  /* 0x000000ff0a00728c */ /* 0x000fe2000bf25270 */
[----:B------:R-:W1:Y:S10]  /*20f40*/  LDCU UR5, c[0x0][0x3e0] ;  /* 0x00007c00ff0577ac */ /* 0x000e740008000800 */
[----:B------:R-:W1:Y:S01]  /*20f50*/  @UP1 LDCU UR4, c[0x0][0x454] ;  /* 0x00008a80ff0417ac */ /* 0x000e620008000800 */
[----:B------:R-:W2:Y:S01]  /*20f60*/  @UP1 LDCU UR13, c[0x0][0x454] ;  /* 0x00008a80ff0d17ac */ /* 0x000ea20008000800 */
[----:B-1----:R-:W-:-:S02]  /*20f70*/  @UP1 UIMAD UR4, UR5, UR4, URZ ;  /* 0x00000004050412a4 */ /* 0x002fc4000f8e02ff */
[----:B------:R-:W-:-:S03]  /*20f80*/  @!UP1 UIMAD UR4, UR5, UR9, URZ ;  /* 0x00000009050492a4 */ /* 0x000fc6000f8e02ff */
[----:B------:R-:W-:Y:S01]  /*20f90*/  @UP1 UMOV UR5, 0x1 ;  /* 0x0000000100051882 */ /* 0x000fe20000000000 */
[----:B--2---:R-:W-:-:S08]  /*20fa0*/  @!UP1 UMOV UR5, 0x1 ;  /* 0x0000000100059882 */ /* 0x004fd00000000000 */
.L_x_2350:
[----:B------:R-:W1:Y:S01]  /*20fb0*/  S2UR UR9, SR_CTAID.X ;  /* 0x00000000000979c3 */ /* 0x000e620000002500 */
[----:B------:R-:W-:Y:S01]  /*20fc0*/  STS [R3+0x2000], R28 ;  /* 0x0020001c03007388 */ /* 0x000fe20000000800 */
[----:B------:R-:W2:Y:S01]  /*20fd0*/  @P1 MUFU.LG2 R10, R33 ;  /* 0x00000021000a1308 */ /* 0x000ea20000000c00 */
[----:B------:R-:W-:Y:S01]  /*20fe0*/  UIMAD UR13, UR11, UR13, URZ ;  /* 0x0000000d0b0d72a4 */ /* 0x000fe2000f8e02ff */
[----:B------:R-:W-:Y:S01]  /*20ff0*/  LOP3.LUT P2, RZ, R178, 0x3, RZ, 0xc0, !PT ;  /* 0x00000003b2ff7812 */ /* 0x000fe2000784c0ff */
[----:B------:R3:W-:Y:S01]  /*21000*/  STS [R3+0x2400], R27 ;  /* 0x0024001b03007388 */ /* 0x0007e20000000800 */
[----:B------:R-:W-:Y:S01]  /*21010*/  USEL UR19, UR19, URZ, UP0 ;  /* 0x000000ff13137287 */ /* 0x000fe20008000000 */
[----:B------:R-:W-:Y:S01]  /*21020*/  MOV R17, 0x7f800000 ;  /* 0x7f80000000117802 */ /* 0x000fe20000000f00 */
[----:B------:R-:W4:Y:S01]  /*21030*/  @P3 LDC R9, c[0x0][0x458] ;  /* 0x00011600ff093b82 */ /* 0x000f220000000800 */
[----:B------:R-:W-:Y:S01]  /*21040*/  STS [R2], R26 ;  /* 0x0000001a02007388 */ /* 0x000fe20000000800 */
[----:B------:R-:W-:Y:S01]  /*21050*/  @!UP0 UIMAD UR13, UR8, UR4, UR13 ;  /* 0x00000004080d82a4 */ /* 0x000fe2000f8e020d */
[----:B------:R-:W-:Y:S01]  /*21060*/  BSSY.RECONVERGENT B0, `(.L_x_2351) ;  /* 0x0000045000007945 */ /* 0x000fe20003800200 */
[----:B------:R-:W-:Y:S01]  /*21070*/  USEL UR6, UR6, URZ, UP0 ;  /* 0x000000ff06067287 */ /* 0x000fe20008000000 */
[----:B------:R-:W-:Y:S01]  /*21080*/  STS [R2+0x400], R25 ;  /* 0x0004001902007388 */ /* 0x000fe20000000800 */
[----:B------:R-:W-:Y:S01]  /*21090*/  USHF.R.S32.HI UR8, URZ, 0x1f, UR13 ;  /* 0x0000001fff087899 */ /* 0x000fe2000801140d */
[----:B------:R-:W-:-:S02]  /*210a0*/  MOV R16, 0x7f800000 ;  /* 0x7f80000000107802 */ /* 0x000fc40000000f00 */
[----:B------:R5:W-:Y:S01]  /*210b0*/  STS [R0], R7 ;  /* 0x0000000700007388 */ /* 0x000be20000000800 */
[----:B------:R-:W-:Y:S02]  /*210c0*/  MOV R15, 0x7f800000 ;  /* 0x7f800000000f7802 */ /* 0x000fe40000000f00 */
[----:B------:R-:W-:Y:S01]  /*210d0*/  MOV R14, 0x7f800000 ;  /* 0x7f800000000e7802 */ /* 0x000fe20000000f00 */
[----:B------:R2:W-:Y:S01]  /*210e0*/  STS [R0+0x400], R6 ;  /* 0x0004000600007388 */ /* 0x0005e20000000800 */
[----:B-1----:R-:W-:-:S03]  /*210f0*/  UIMAD UR9, UR9, UR5, URZ ;  /* 0x00000005090972a4 */ /* 0x002fc6000f8e02ff */
[----:B------:R1:W-:Y:S01]  /*21100*/  STS [R2+0x2400], R8 ;  /* 0x0024000802007388 */ /* 0x0003e20000000800 */
[----:B------:R-:W-:-:S03]  /*21110*/  USHF.L.U32 UR9, UR9, 0x7, URZ ;  /* 0x0000000709097899 */ /* 0x000fc600080006ff */
[----:B------:R1:W-:Y:S01]  /*21120*/  STS [R2+0x2000], R29 ;  /* 0x0020001d02007388 */ /* 0x0003e20000000800 */
[----:B---3--:R-:W-:Y:S01]  /*21130*/  @P3 FMUL.FTZ R3, R13, 0.69314718246459960938 ;  /* 0x3f3172180d033820 */ /* 0x008fe20000410000 */
[----:B------:R-:W-:Y:S02]  /*21140*/  USHF.R.S32.HI UR4, URZ, 0x1f, UR9 ;  /* 0x0000001fff047899 */ /* 0x000fe40008011409 */
[----:B------:R-:W-:Y:S01]  /*21150*/  STS [R0+0x2000], R5 ;  /* 0x0020000500007388 */ /* 0x000fe20000000800 */
[----:B------:R-:W-:Y:S01]  /*21160*/  UIADD3 UR19, UP1, UP0, UR9, UR19, UR13 ;  /* 0x0000001309137290 */ /* 0x000fe2000f83e00d */
[----:B----4-:R-:W-:Y:S02]  /*21170*/  @P3 FFMA.FTZ R16, R69, R9, R3 ;  /* 0x0000000945103223 */ /* 0x010fe40000010003 */
[----:B------:R3:W-:Y:S01]  /*21180*/  STS [R0+0x2400], R4 ;  /* 0x0024000400007388 */ /* 0x0007e20000000800 */
[----:B------:R-:W-:Y:S01]  /*21190*/  UIADD3.X UR4, UPT, UPT, UR4, UR6, UR8, UP1, UP0 ;  /* 0x0000000604047290 */ /* 0x000fe20008fe0408 */
[----:B-----5:R-:W4:Y:S01]  /*211a0*/  @P0 LDC R7, c[0x0][0x458] ;  /* 0x00011600ff070b82 */ /* 0x020f220000000800 */
[----:B--2---:R-:W3:Y:S07]  /*211b0*/  @P0 MUFU.LG2 R6, R34 ;  /* 0x0000002200060308 */ /* 0x004eee0000000c00 */
[----:B-1----:R-:W1:Y:S01]  /*211c0*/  @P1 LDC R8, c[0x0][0x458] ;  /* 0x00011600ff081b82 */ /* 0x002e620000000800 */
[----:B------:R-:W-:-:S04]  /*211d0*/  @P4 FMUL.FTZ R2, R11, 0.69314718246459960938 ;  /* 0x3f3172180b024820 */ /* 0x000fc80000410000 */
[----:B------:R-:W-:Y:S01]  /*211e0*/  @P4 FFMA.FTZ R17, R71, R12, R2 ;  /* 0x0000000c47114223 */ /* 0x000fe20000010002 */
[----:B------:R-:W-:Y:S01]  /*211f0*/  @P1 FMUL.FTZ R2, R10, 0.69314718246459960938 ;  /* 0x3f3172180a021820 */ /* 0x000fe20000410000 */
[----:B---3--:R-:W-:-:S04]  /*21200*/  @P0 FMUL.FTZ R0, R6, 0.69314718246459960938 ;  /* 0x3f31721806000820 */ /* 0x008fc80000410000 */
[----:B----4-:R-:W-:Y:S01]  /*21210*/  @P0 FFMA.FTZ R14, R68, R7, R0 ;  /* 0x00000007440e0223 */ /* 0x010fe20000010000 */
[----:B-1----:R-:W-:Y:S01]  /*21220*/  @P1 FFMA.FTZ R15, R70, R8, R2 ;  /* 0x00000008460f1223 */ /* 0x002fe20000010002 */
[----:B------:R-:W-:Y:S06]  /*21230*/  BAR.SYNC.DEFER_BLOCKING 0x0 ;  /* 0x0000000000007b1d */ /* 0x000fec0000010000 */
[----:B------:R-:W-:Y:S05]  /*21240*/  @P2 BRA `(.L_x_2352) ;  /* 0x0000000000982947 */ /* 0x000fea0003800000 */
        /* <DEDUP_REMOVED lines=38> */
.L_x_2352:
[----:B------:R-:W-:Y:S05]  /*214b0*/  BSYNC.RECONVERGENT B0 ;  /* 0x0000000000007941 */ /* 0x000fea0003800200 */
.L_x_2351:
[----:B------:R-:W2:Y:S01]  /*214c0*/  LDCU UR6, c[0x0][0x440] ;  /* 0x00008800ff0677ac */ /* 0x000ea20008000800 */
[----:B------:R-:W3:Y:S01]  /*214d0*/  S2R R20, SR_TID.X ;  /* 0x0000000000147919 */ /* 0x000ee20000002100 */
[----:B------:R-:W4:Y:S01]  /*214e0*/  S2UR UR10, SR_CTAID.X ;  /* 0x00000000000a79c3 */ /* 0x000f220000002500 */
[----:B-1----:R-:W-:Y:S01]  /*214f0*/  SHF.R.U32.HI R4, RZ, 0x3, R178 ;  /* 0x00000003ff047819 */ /* 0x002fe200000116b2 */
[----:B------:R-:W1:Y:S01]  /*21500*/  LDCU.64 UR4, c[0x0][0x410] ;  /* 0x00008200ff0477ac */ /* 0x000e620008000a00 */
[----:B------:R1:W3:Y:S01]  /*21510*/  LDS.128 R16, [R191+0x3800] ;  /* 0x00380000bf107984 */ /* 0x0002e20000000c00 */
[----:B------:R-:W-:Y:S01]  /*21520*/  BSSY.RECONVERGENT B0, `(.L_x_2353) ;  /* 0x0000026000007945 */ /* 0x000fe20003800200 */
[C---:B------:R-:W-:Y:S01]  /*21530*/  IADD3 R15, PT, PT, R4.reuse, 0x60, RZ ;  /* 0x00000060040f7810 */ /* 0x040fe20007ffe0ff */
[C---:B------:R-:W-:Y:S01]  /*21540*/  VIADD R2, R4.reuse, 0x10 ;  /* 0x0000001004027836 */ /* 0x040fe20000000000 */
[----:B------:R1:W3:Y:S01]  /*21550*/  LDS.128 R8, [R191] ;  /* 0x00000000bf087984 */ /* 0x0002e20000000c00 */
[C---:B------:R-:W-:Y:S01]  /*21560*/  VIADD R0, R4.reuse, 0x20 ;  /* 0x0000002004007836 */ /* 0x040fe20000000000 */
[----:B------:R-:W-:Y:S01]  /*21570*/  UIMAD.WIDE.U32 UR8, UR20, 0x80, URZ ;  /* 0x00000080140878a5 */ /* 0x000fe2000f8e00ff */
[----:B------:R-:W-:-:S02]  /*21580*/  VIADD R5, R4, 0x30 ;  /* 0x0000003004057836 */ /* 0x000fc40000000000 */
[C---:B------:R-:W-:Y:S02]  /*21590*/  VIADD R6, R4.reuse, 0x50 ;  /* 0x0000005004067836 */ /* 0x040fe40000000000 */
[----:B------:R-:W-:Y:S01]  /*215a0*/  VIADD R14, R4, 0x70 ;  /* 0x00000070040e7836 */ /* 0x000fe20000000000 */
[----:B--2---:R-:W-:-:S04]  /*215b0*/  ISETP.GE.AND P1, PT, R172, UR6, PT ;  /* 0x00000006ac007c0c */ /* 0x004fc8000bf26270 */
[----:B------:R-:W-:Y:S02]  /*215c0*/  ISETP.GE.OR P0, PT, R2, UR14, P1 ;  /* 0x0000000e02007c0c */ /* 0x000fe40008f06670 */
[----:B------:R-:W-:Y:S02]  /*215d0*/  IADD3 R2, P2, PT, R172, UR12, RZ ;  /* 0x0000000cac027c10 */ /* 0x000fe4000ff5e0ff */
[----:B------:R-:W-:Y:S01]  /*215e0*/  ISETP.GE.OR P6, PT, R0, UR14, P1 ;  /* 0x0000000e00007c0c */ /* 0x000fe20008fc6670 */
[C---:B------:R-:W-:Y:S01]  /*215f0*/  VIADD R0, R4.reuse, 0x40 ;  /* 0x0000004004007836 */ /* 0x040fe20000000000 */
[----:B------:R-:W-:Y:S01]  /*21600*/  IADD3.X R3, PT, PT, RZ, UR7, RZ, P2, !PT ;  /* 0x00000007ff037c10 */ /* 0x000fe200097fe4ff */
[----:B----4-:R-:W-:Y:S01]  /*21610*/  UIMAD.WIDE.U32 UR16, UR10, 0x80, URZ ;  /* 0x000000800a1078a5 */ /* 0x010fe2000f8e00ff */
[----:B------:R-:W-:Y:S02]  /*21620*/  ISETP.GE.OR P2, PT, R4, UR14, P1 ;  /* 0x0000000e04007c0c */ /* 0x000fe40008f46670 */
[----:B------:R-:W-:Y:S01]  /*21630*/  ISETP.GE.OR P4, PT, R0, UR14, P1 ;  /* 0x0000000e00007c0c */ /* 0x000fe20008f86670 */
[----:B-1----:R-:W-:Y:S01]  /*21640*/  IMAD.U32 R0, RZ, RZ, UR4 ;  /* 0x00000004ff007e24 */ /* 0x002fe2000f8e00ff */
[----:B---3--:R-:W-:-:S02]  /*21650*/  SHF.R.U32.HI R20, RZ, 0x3, R20 ;  /* 0x00000003ff147819 */ /* 0x008fc40000011614 */
[----:B------:R-:W-:Y:S01]  /*21660*/  ISETP.GE.OR P5, PT, R5, UR14, P1 ;  /* 0x0000000e05007c0c */ /* 0x000fe20008fa6670 */
[----:B------:R-:W-:Y:S01]  /*21670*/  IMAD.WIDE.U32 R12, R0, UR11, R2 ;  /* 0x0000000b000c7c25 */ /* 0x000fe2000f8e0002 */
[----:B------:R-:W-:Y:S02]  /*21680*/  LOP3.LUT R20, R20, UR16, RZ, 0xfc, !PT ;  /* 0x0000001014147c12 */ /* 0x000fe4000f8efcff */
[----:B------:R-:W-:Y:S01]  /*21690*/  ISETP.GE.OR P3, PT, R6, UR14, P1 ;  /* 0x0000000e06007c0c */ /* 0x000fe20008f66670 */
[----:B------:R-:W-:-:S04]  /*216a0*/  IMAD.U32 R0, RZ, RZ, UR5 ;  /* 0x00000005ff007e24 */ /* 0x000fc8000f8e00ff */
[----:B------:R-:W-:Y:S01]  /*216b0*/  IMAD R7, R0, UR11, R13 ;  /* 0x0000000b00077c24 */ /* 0x000fe2000f8e020d */
        /* <DEDUP_REMOVED lines=11> */
[----:B------:R1:W-:Y:S02]  /*21770*/  STG.E.128 desc[UR28][R4.64], R8 ;  /* 0x0000000804007986 */ /* 0x0003e4000c101d1c */
.L_x_2354:
[----:B------:R-:W-:Y:S05]  /*21780*/  BSYNC.RECONVERGENT B0 ;  /* 0x0000000000007941 */ /* 0x000fea0003800200 */
.L_x_2353:
[----:B-1----:R1:W2:Y:S01]  /*21790*/  LDS.128 R8, [R191+0x800] ;  /* 0x00080000bf087984 */ /* 0x0022a20000000c00 */
[----:B------:R-:W-:Y:S01]  /*217a0*/  BSSY.RECONVERGENT B0, `(.L_x_2355) ;  /* 0x0000011000007945 */ /* 0x000fe20003800200 */
[----:B------:R-:W-:Y:S02]  /*217b0*/  ISETP.GE.OR P2, PT, R15, UR14, P1 ;  /* 0x0000000e0f007c0c */ /* 0x000fe40008f46670 */
[----:B------:R-:W-:Y:S01]  /*217c0*/  ISETP.GE.OR P1, PT, R14, UR14, P1 ;  /* 0x0000000e0e007c0c */ /* 0x000fe20008f26670 */
        /* <DEDUP_REMOVED lines=14> */
.L_x_2356:
[----:B------:R-:W-:Y:S05]  /*218b0*/  BSYNC.RECONVERGENT B0 ;  /* 0x0000000000007941 */ /* 0x000fea0003800200 */
.L_x_2355:
        /* <DEDUP_REMOVED lines=16> */
.L_x_2358:
[----:B------:R-:W-:Y:S05]  /*219c0*/  BSYNC.RECONVERGENT B0 ;  /* 0x0000000000007941 */ /* 0x000fea0003800200 */
.L_x_2357:
        /* <DEDUP_REMOVED lines=16> */
.L_x_2360:
[----:B------:R-:W-:Y:S05]  /*21ad0*/  BSYNC.RECONVERGENT B0 ;  /* 0x0000000000007941 */ /* 0x000fea0003800200 */
.L_x_2359:
        /* <DEDUP_REMOVED lines=16> */
.L_x_2362:
[----:B------:R-:W-:Y:S05]  /*21be0*/  BSYNC.RECONVERGENT B0 ;  /* 0x0000000000007941 */ /* 0x000fea0003800200 */
.L_x_2361:
        /* <DEDUP_REMOVED lines=16> */
.L_x_2364:
[----:B------:R-:W-:Y:S05]  /*21cf0*/  BSYNC.RECONVERGENT B0 ;  /* 0x0000000000007941 */ /* 0x000fea0003800200 */
.L_x_2363:
        /* <DEDUP_REMOVED lines=16> */
.L_x_2366:
[----:B------:R-:W-:Y:S05]  /*21e00*/  BSYNC.RECONVERGENT B0 ;  /* 0x0000000000007941 */ /* 0x000fea0003800200 */
.L_x_2365:
        /* <DEDUP_REMOVED lines=15> */
.L_x_2367:
        /* <DEDUP_REMOVED lines=16> */
.L_x_2714:


//--------------------- .text._ZN5flash16flash_fwd_kernelI23Flash_fwd_kernel_traitsILi64ELi128ELi64ELi4ELb0ELb0EN7cutlass10bfloat16_tE19Flash_kernel_traitsILi64ELi128ELi64ELi4ES3_EELb0ELb0ELb1ELb0ELb0ELb0ELb1ELb0EEEvNS_16Flash_fwd_paramsE --------------------------
	.section	.text._ZN5flash16flash_fwd_kernelI23Flash_fwd_kernel_traitsILi64ELi128ELi64ELi4ELb0ELb0EN7cutlass10bfloat16_tE19Flash_kernel_traitsILi64ELi128ELi64ELi4ES3_EELb0ELb0ELb1ELb0ELb0ELb0ELb1ELb0EEEvNS_16Flash_fwd_paramsE,"ax",@progbits
	.align	128
        .global         _ZN5flash16flash_fwd_kernelI23Flash_fwd_kernel_traitsILi64ELi128ELi64ELi4ELb0ELb0EN7cutlass10bfloat16_tE19Flash_kernel_traitsILi64ELi128ELi64ELi4ES3_EELb0ELb0ELb1ELb0ELb0ELb0ELb1ELb0EEEvNS_16Flash_fwd_paramsE
        .type           _ZN5flash16flash_fwd_kernelI23Flash_fwd_kernel_traitsILi64ELi128ELi64ELi4ELb0ELb0EN7cutlass10bfloat16_tE19Flash_kernel_traitsILi64ELi128ELi64ELi4ES3_EELb0ELb0ELb1ELb0ELb0ELb0ELb1ELb0EEEvNS_16Flash_fwd_paramsE,@function
        .size           _ZN5flash16flash_fwd_kernelI23Flash_fwd_kernel_traitsILi64ELi128ELi64ELi4ELb0ELb0EN7cutlass10bfloat16_tE19Flash_kernel_traitsILi64ELi128ELi64ELi4ES3_EELb0ELb0ELb1ELb0ELb0ELb0ELb1ELb0EEEvNS_16Flash_fwd_paramsE,(.L_x_2715 - _ZN5flash16flash_fwd_kernelI23Flash_fwd_kernel_traitsILi64ELi128ELi64ELi4ELb0ELb0EN7cutlass10bfloat16_tE19Flash_kernel_traitsILi64ELi128ELi64ELi4ES3_EELb0ELb0ELb1ELb0ELb0ELb0ELb1ELb0EEEvNS_16Flash_fwd_paramsE)
        .other          _ZN5flash16flash_fwd_kernelI23Flash_fwd_kernel_traitsILi64ELi128ELi64ELi4ELb0ELb0EN7cutlass10bfloat16_tE19Flash_kernel_traitsILi64ELi128ELi64ELi4ES3_EELb0ELb0ELb1ELb0ELb0ELb0ELb1ELb0EEEvNS_16Flash_fwd_paramsE,@"STO_CUDA_ENTRY STV_DEFAULT"
_ZN5flash16flash_fwd_kernelI23Flash_fwd_kernel_traitsILi64ELi128ELi64ELi4ELb0ELb0EN7cutlass10bfloat16_tE19Flash_kernel_traitsILi64ELi128ELi64ELi4ES3_EELb0ELb0ELb1ELb0ELb0ELb0ELb1ELb0EEEvNS_16Flash_fwd_paramsE:
.text._ZN5flash16flash_fwd_kernelI23Flash_fwd_kernel_traitsILi64ELi128ELi64ELi4ELb0ELb0EN7cutlass10bfloat16_tE19Flash_kernel_traitsILi64ELi128ELi64ELi4ES3_EELb0ELb0ELb1ELb0ELb0ELb0ELb1ELb0EEEvNS_16Flash_fwd_paramsE:
        /* <DEDUP_REMOVED lines=39> */
[----:B------:R-:W-:Y:S02]  /*0270*/  ISETP.EQ.U32.AND P3, PT, R4, RZ, PT ;  /* 0x000000ff0400720c */ /* 0x000fe40003f62070 */
[----:B-1----:R-:W-:-:S09]  /*0280*/  ISETP.NE.AND P1, PT, RZ, UR4, PT ;  /* 0x00000004ff007c0c */ /* 0x002fd2000bf25270 */
[----:B------:R-:W1:Y:S01]  /*0290*/  @!P0 LDC R4, c[0x0][0x438] ;  /* 0x00010e00ff048b82 */ /* 0x000e620000000800 */
[----:B------:R-:W-:Y:S01]  /*02a0*/  ISETP.EQ.OR.EX P3, PT, R5, RZ, !P1, P3 ;  /* 0x000000ff0500720c */ /* 0x000fe20004f62730 */
[----:B------:R-:W-:Y:S01]  /*02b0*/  IMAD.MOV.U32 R11, RZ, RZ, -0x1 ;  /* 0xffffffffff0b7424 */ /* 0x000fe200078e00ff */
[----:B------:R-:W-:-:S11]  /*02c0*/  USHF.L.U32 UR14, UR15, 0x7, URZ ;  /* 0x000000070f0e7899 */ /* 0x000fd600080006ff */
        /* <DEDUP_REMOVED lines=8> */
.L_x_2368:
        /* <DEDUP_REMOVED lines=28> */
[----:B------:R1:W-:Y:S10]  /*0510*/  STL [R1], R225 ;  /* 0x000000e101007387 */ /* 0x0003f40000100800 */
        /* <DEDUP_REMOVED lines=24> */
.L_x_2370:
[----:B------:R-:W2:Y:S01]  /*06a0*/  LDCU UR6, c[0x0][0x440] ;  /* 0x00008800ff0677ac */ /* 0x000ea20008000800 */
[C---:B------:R-:W-:Y:S01]  /*06b0*/  @!P1 IMAD.WIDE.U32 R4, R25.reuse, R8, RZ ;  /* 0x0000000819049225 */ /* 0x040fe200078e00ff */
[----:B------:R-:W-:Y:S01]  /*06c0*/  SHF.R.U32.HI R15, RZ, 0x3, R123 ;  /* 0x00000003ff0f7819 */ /* 0x000fe2000001167b */
[----:B------:R-:W-:Y:S01]  /*06d0*/  BSSY.RECONVERGENT B0, `(.L_x_2371) ;  /* 0x000002c000007945 */ /* 0x000fe20003800200 */
[----:B------:R-:W3:Y:S01]  /*06e0*/  LDCU.64 UR4, c[0x0][0x410] ;  /* 0x00008200ff0477ac */ /* 0x000ee20008000a00 */
[----:B------:R-:W-:Y:S01]  /*06f0*/  @!P1 IMAD R9, R25, R9, R5 ;  /* 0x0000000919099224 */ /* 0x000fe200078e0205 */
[C---:B------:R-:W-:Y:S01]  /*0700*/  ISETP.NE.AND P0, PT, R26.reuse, -0x1, PT ;  /* 0xffffffff1a00780c */ /* 0x040fe20003f05270 */
[----:B------:R-:W-:Y:S01]  /*0710*/  @P1 IMAD.WIDE.U32 R2, R26, R10, RZ ;  /* 0x0000000a1a021225 */ /* 0x000fe200078e00ff */
[----:B------:R-:W-:-:S03]  /*0720*/  UIMAD.WIDE.U32 UR8, UR15, 0x80, URZ ;  /* 0x000000800f0878a5 */ /* 0x000fc6000f8e00ff */
[----:B------:R-:W-:Y:S02]  /*0730*/  IMAD.SHL.U32 R5, R123, 0x8, RZ ;  /* 0x000000087b057824 */ /* 0x000fe400078e00ff */
[----:B------:R-:W-:Y:S02]  /*0740*/  @P1 IMAD R9, R26, R11, R3 ;  /* 0x0000000b1a091224 */ /* 0x000fe400078e0203 */
[----:B------:R-:W-:Y:S01]  /*0750*/  @P1 IMAD.MOV.U32 R4, RZ, RZ, R2 ;  /* 0x000000ffff041224 */ /* 0x000fe200078e0002 */
[----:B------:R-:W-:Y:S01]  /*0760*/  LOP3.LUT R3, R5, 0x38, RZ, 0xc0, !PT ;  /* 0x0000003805037812 */ /* 0x000fe200078ec0ff */
[----:B------:R-:W-:Y:S02]  /*0770*/  VIADD R10, R14, -UR14 ;  /* 0x8000000e0e0a7c36 */ /* 0x000fe40008000000 */
[----:B----4-:R-:W-:Y:S01]  /*0780*/  IMAD R12, R17, R6, RZ ;  /* 0x00000006110c7224 */ /* 0x010fe200078e02ff */
[----:B------:R-:W-:Y:S01]  /*0790*/  IADD3 R2, P4, PT, R3, R4, RZ ;  /* 0x0000000403027210 */ /* 0x000fe20007f9e0ff */
[----:B------:R-:W-:Y:S01]  /*07a0*/  VIADD R23, R15, 0x10 ;  /* 0x000000100f177836 */ /* 0x000fe20000000000 */
[----:B--2---:R-:W-:Y:S01]  /*07b0*/  ISETP.GE.AND P2, PT, R3, UR6, PT ;  /* 0x0000000603007c0c */ /* 0x004fe2000bf46270 */
[----:B------:R-:W-:Y:S01]  /*07c0*/  @!P3 IMAD R12, R25, R0, R12 ;  /* 0x00000000190cb224 */ /* 0x000fe200078e020c */
[----:B------:R-:W-:Y:S01]  /*07d0*/  ISETP.NE.AND P1, PT, R3, RZ, PT ;  /* 0x000000ff0300720c */ /* 0x000fe20003f25270 */
[----:B------:R-:W-:Y:S01]  /*07e0*/  IMAD.X R3, RZ, RZ, R9, P4 ;  /* 0x000000ffff037224 */ /* 0x000fe200020e0609 */
[-C--:B------:R-:W-:Y:S01]  /*07f0*/  ISETP.GE.OR P4, PT, R15, R10.reuse, P2 ;  /* 0x0000000a0f00720c */ /* 0x080fe20001786670 */
[----:B------:R-:W-:Y:S01]  /*0800*/  IMAD R0, R25, R7, RZ ;  /* 0x0000000719007224 */ /* 0x000fe200078e02ff */
[----:B------:R-:W-:Y:S01]  /*0810*/  ISETP.GE.OR P5, PT, R15, R10, P1 ;  /* 0x0000000a0f00720c */ /* 0x000fe20000fa6670 */
[----:B---3--:R-:W-:-:S03]  /*0820*/  IMAD.WIDE.U32 R8, R17, UR4, R2 ;  /* 0x0000000411087c25 */ /* 0x008fc6000f8e0002 */
[----:B------:R-:W-:Y:S01]  /*0830*/  SEL R0, R0, R26, !P0 ;  /* 0x0000001a00007207 */ /* 0x000fe20004000000 */
[----:B------:R-:W-:Y:S01]  /*0840*/  VIADD R24, R15, 0x20 ;  /* 0x000000200f187836 */ /* 0x000fe20000000000 */
[-C--:B------:R-:W-:Y:S01]  /*0850*/  ISETP.GE.OR P0, PT, R23, R10.reuse, P1 ;  /* 0x0000000a1700720c */ /* 0x080fe20000f06670 */
[----:B------:R-:W-:Y:S01]  /*0860*/  IMAD R7, R17, UR5, R9 ;  /* 0x0000000511077c24 */ /* 0x000fe2000f8e0209 */
[----:B------:R-:W-:Y:S01]  /*0870*/  SHF.R.S32.HI R4, RZ, 0x1f, R0 ;  /* 0x0000001fff047819 */ /* 0x000fe20000011400 */
[----:B-1----:R-:W-:Y:S01]  /*0880*/  IMAD R11, R13, UR14, RZ ;  /* 0x0000000e0d0b7c24 */ /* 0x002fe2000f8e02ff */
[----:B------:R-:W-:Y:S02]  /*0890*/  SEL R14, R0, RZ, P3 ;  /* 0x000000ff000e7207 */ /* 0x000fe40001800000 */
[----:B------:R-:W-:Y:S02]  /*08a0*/  SEL R16, R4, RZ, P3 ;  /* 0x000000ff04107207 */ /* 0x000fe40001800000 */
[----:B------:R-:W-:-:S02]  /*08b0*/  ISETP.GE.OR P6, PT, R24, R10, P1 ;  /* 0x0000000a1800720c */ /* 0x000fc40000fc6670 */
        /* <DEDUP_REMOVED lines=13> */
.L_x_2372:
[----:B------:R-:W-:Y:S05]  /*0990*/  BSYNC.RECONVERGENT B0 ;  /* 0x0000000000007941 */ /* 0x000fea0003800200 */
.L_x_2371:
        /* <DEDUP_REMOVED lines=17> */
.L_x_2374:
[----:B------:R-:W-:Y:S05]  /*0ab0*/  BSYNC.RECONVERGENT B0 ;  /* 0x0000000000007941 */ /* 0x000fea0003800200 */
.L_x_2373:
        /* <DEDUP_REMOVED lines=17> */
.L_x_2376:
[----:B------:R-:W-:Y:S05]  /*0bd0*/  BSYNC.RECONVERGENT B0 ;  /* 0x0000000000007941 */ /* 0x000fea0003800200 */
.L_x_2375:
        /* <DEDUP_REMOVED lines=17> */
.L_x_2378:
[----:B------:R-:W-:Y:S05]  /*0cf0*/  BSYNC.RECONVERGENT B0 ;  /* 0x0000000000007941 */ /* 0x000fea0003800200 */
.L_x_2377:
        /* <DEDUP_REMOVED lines=18> */
.L_x_2380:
[----:B------:R-:W-:Y:S05]  /*0e20*/  BSYNC.RECONVERGENT B0 ;  /* 0x0000000000007941 */ /* 0x000fea0003800200 */
.L_x_2379:
        /* <DEDUP_REMOVED lines=17> */
.L_x_2382:
[----:B------:R-:W-:Y:S05]  /*0f40*/  BSYNC.RECONVERGENT B0 ;  /* 0x0000000000007941 */ /* 0x000fea0003800200 */
.L_x_2381:
        /* <DEDUP_REMOVED lines=15> */
.L_x_2384:
[----:B------:R-:W-:Y:S05]  /*1040*/  BSYNC.RECONVERGENT B0 ;  /* 0x0000000000007941 */ /* 0x000fea0003800200 */
.L_x_2383:
        /* <DEDUP_REMOVED lines=18> */
.L_x_2386:
[----:B------:R-:W-:Y:S05]  /*1170*/  BSYNC.RECONVERGENT B0 ;  /* 0x0000000000007941 */ /* 0x000fea0003800200 */
.L_x_2385:
        /* <DEDUP_REMOVED lines=11> */
.L_x_2388:
[----:B------:R-:W-:Y:S05]  /*1230*/  BSYNC.RECONVERGENT B0 ;  /* 0x0000000000007941 */ /* 0x000fea0003800200 */
.L_x_2387:
        /* <DEDUP_REMOVED lines=15> */
.L_x_2390:
[----:B------:R-:W-:Y:S05]  /*1330*/  BSYNC.RECONVERGENT B0 ;  /* 0x0000000000007941 */ /* 0x000fea0003800200 */
.L_x_2389:
        /* <DEDUP_REMOVED lines=10> */
.L_x_2392:
[----:B------:R-:W-:Y:S05]  /*13e0*/  BSYNC.RECONVERGENT B0 ;  /* 0x0000000000007941 */ /* 0x000fea0003800200 */
.L_x_2391:
        /* <DEDUP_REMOVED lines=10> */
.L_x_2394:
[----:B------:R-:W-:Y:S05]  /*1490*/  BSYNC.RECONVERGENT B0 ;  /* 0x0000000000007941 */ /* 0x000fea0003800200 */
.L_x_2393:
        /* <DEDUP_REMOVED lines=10> */
.L_x_2396:
[----:B------:R-:W-:Y:S05]  /*1540*/  BSYNC.RECONVERGENT B0 ;  /* 0x0000000000007941 */ /* 0x000fea0003800200 */
.L_x_2395:
        /* <DEDUP_REMOVED lines=10> */
.L_x_2398:
[----:B------:R-:W-:Y:S05]  /*15f0*/  BSYNC.RECONVERGENT B0 ;  /* 0x0000000000007941 */ /* 0x000fea0003800200 */
.L_x_2397:
        /* <DEDUP_REMOVED lines=10> */
.L_x_2400:
[----:B------:R-:W-:Y:S05]  /*16a0*/  BSYNC.RECONVERGENT B0 ;  /* 0x0000000000007941 */ /* 0x000fea0003800200 */
.L_x_2399:
        /* <DEDUP_REMOVED lines=10> */
.L_x_2369:
        /* <DEDUP_REMOVED lines=24> */
.L_x_2401:
[----:B------:R-:W2:Y:S01]  /*18d0*/  LDC.64 R206, c[0x0][0x3b8] ;  /* 0x0000ee00ffce7b82 */ /* 0x000ea20000000a00 */
[----:B------:R-:W-:-:S05]  /*18e0*/  IADD3 R2, PT, PT, R10, R11, RZ ;  /* 0x0000000b0a027210 */ /* 0x000fca0007ffe0ff */
[C---:B--2---:R-:W-:Y:S02]  /*18f0*/  IMAD R0, R2.reuse, R207, RZ ;  /* 0x000000cf02007224 */ /* 0x044fe400078e02ff */
[----:B------:R-:W-:-:S05]  /*1900*/  IMAD.WIDE.U32 R2, R2, R206, RZ ;  /* 0x000000ce02027225 */ /* 0x000fca00078e00ff */
[----:B------:R-:W-:Y:S02]  /*1910*/  IADD3 R7, PT, PT, R3, R0, RZ ;  /* 0x0000000003077210 */ /* 0x000fe40007ffe0ff */
[----:B------:R-:W-:-:S07]  /*1920*/  MOV R5, R2 ;  /* 0x0000000200057202 */ /* 0x000fce0000000f00 */
.L_x_2402:
        /* <DEDUP_REMOVED lines=39> */
.L_x_2403:
[----:B------:R-:W2:Y:S01]  /*1ba0*/  LDC.64 R172, c[0x0][0x3c0] ;  /* 0x0000f000ffac7b82 */ /* 0x000ea20000000a00 */
[----:B------:R-:W-:-:S05]  /*1bb0*/  IADD3 R0, PT, PT, R10, R11, RZ ;  /* 0x0000000b0a007210 */ /* 0x000fca0007ffe0ff */
[C---:B--2---:R-:W-:Y:S02]  /*1bc0*/  IMAD R4, R0.reuse, R173, RZ ;  /* 0x000000ad00047224 */ /* 0x044fe400078e02ff */
[----:B------:R-:W-:-:S05]  /*1bd0*/  IMAD.WIDE.U32 R2, R0, R172, RZ ;  /* 0x000000ac00027225 */ /* 0x000fca00078e00ff */
[----:B------:R-:W-:-:S07]  /*1be0*/  IADD3 R0, PT, PT, R3, R4, RZ ;  /* 0x0000000403007210 */ /* 0x000fce0007ffe0ff */
.L_x_2404:
[C---:B------:R-:W-:Y:S01]  /*1bf0*/  IMAD.SHL.U32 R208, R123.reuse, 0x8, RZ ;  /* 0x000000087bd07824 */ /* 0x040fe200078e00ff */
[----:B------:R-:W2:Y:S01]  /*1c00*/  LDCU.128 UR8, c[0x0][0x3d0] ;  /* 0x00007a00ff0877ac */ /* 0x000ea20008000c00 */
[----:B------:R-:W-:Y:S01]  /*1c10*/  SHF.R.U32.HI R10, RZ, 0x3, R123 ;  /* 0x00000003ff0a7819 */ /* 0x000fe2000001167b */
[----:B------:R-:W3:Y:S01]  /*1c20*/  S2UR UR5, SR_CgaCtaId ;  /* 0x00000000000579c3 */ /* 0x000ee20000008800 */
[----:B------:R-:W-:Y:S01]  /*1c30*/  VIADD R11, R14, -UR14 ;  /* 0x8000000e0e0b7c36 */ /* 0x000fe20008000000 */
[C---:B------:R-:W-:Y:S01]  /*1c40*/  LOP3.LUT R234, R208.reuse, 0x38, RZ, 0xc0, !PT ;  /* 0x00000038d0ea7812 */ /* 0x040fe200078ec0ff */
[----:B------:R-:W4:Y:S01]  /*1c50*/  LDCU.64 UR12, c[0x0][0x388] ;  /* 0x00007100ff0c77ac */ /* 0x000f220008000a00 */
[----:B------:R-:W-:Y:S01]  /*1c60*/  IMAD.SHL.U32 R191, R123, 0x40, RZ ;  /* 0x000000407bbf7824 */ /* 0x000fe200078e00ff */
[----:B------:R-:W-:Y:S01]  /*1c70*/  LOP3.LUT R9, R208, 0x1f8, RZ, 0xc0, !PT ;  /* 0x000001f8d0097812 */ /* 0x000fe200078ec0ff */
[----:B------:R1:W-:Y:S01]  /*1c80*/  STL [R1+0x8], R11 ;  /* 0x0000080b01007387 */ /* 0x0003e20000100800 */
[C---:B------:R-:W-:Y:S01]  /*1c90*/  IADD3 R4, P1, PT, R234.reuse, R5, RZ ;  /* 0x00000005ea047210 */ /* 0x040fe20007f3e0ff */
[----:B------:R-:W5:Y:S01]  /*1ca0*/  LDCU.64 UR6, c[0x0][0x390] ;  /* 0x00007200ff0677ac */ /* 0x000f620008000a00 */
[----:B------:R-:W-:Y:S01]  /*1cb0*/  IADD3 R2, P0, PT, R234, R2, RZ ;  /* 0x00000002ea027210 */ /* 0x000fe20007f1e0ff */
[----:B------:R-:W-:Y:S01]  /*1cc0*/  BSSY.RECONVERGENT B0, `(.L_x_2405) ;  /* 0x000003a000007945 */ /* 0x000fe20003800200 */
[----:B------:R-:W-:Y:S01]  /*1cd0*/  LOP3.LUT R15, R191, 0x1c0, RZ, 0xc0, !PT ;  /* 0x000001c0bf0f7812 */ /* 0x000fe200078ec0ff */
[----:B------:R-:W-:Y:S01]  /*1ce0*/  IMAD.X R5, RZ, RZ, R7, P1 ;  /* 0x000000ffff057224 */ /* 0x000fe200008e0607 */
[----:B------:R-:W-:Y:S01]  /*1cf0*/  SHF.R.S32.HI R7, RZ, 0x1f, R6 ;  /* 0x0000001fff077819 */ /* 0x000fe20000011406 */
[----:B------:R-:W-:Y:S01]  /*1d00*/  IMAD.X R3, RZ, RZ, R0, P0 ;  /* 0x000000ffff037224 */ /* 0x000fe200000e0600 */
[----:B------:R-:W-:Y:S01]  /*1d10*/  UMOV UR4, 0x400 ;  /* 0x0000040000047882 */ /* 0x000fe20000000000 */
[----:B------:R-:W-:Y:S01]  /*1d20*/  IMAD.WIDE.U32 R4, R10, R206, R4 ;  /* 0x000000ce0a047225 */ /* 0x000fe200078e0004 */
[----:B------:R-:W-:-:S02]  /*1d30*/  LOP3.LUT R15, R15, 0x38, R208, 0xf8, !PT ;  /* 0x000000380f0f7812 */ /* 0x000fc400078ef8d0 */
[----:B------:R-:W-:Y:S01]  /*1d40*/  SHF.R.U32.HI R121, RZ, 0x1, R123 ;  /* 0x00000001ff797819 */ /* 0x000fe2000001167b */
[----:B------:R-:W-:Y:S01]  /*1d50*/  IMAD R5, R10, R207, R5 ;  /* 0x000000cf0a057224 */ /* 0x000fe200078e0205 */
[----:B------:R-:W-:Y:S01]  /*1d60*/  LOP3.LUT R148, R191, 0x200, RZ, 0xc0, !PT ;  /* 0x00000200bf947812 */ /* 0x000fe200078ec0ff */
[----:B--2---:R-:W-:Y:S01]  /*1d70*/  IMAD R0, R7, UR8, RZ ;  /* 0x0000000807007c24 */ /* 0x004fe2000f8e02ff */
[----:B------:R-:W-:Y:S01]  /*1d80*/  LOP3.LUT R146, R15, 0x8, R121, 0x78, !PT ;  /* 0x000000080f927812 */ /* 0x000fe200078e7879 */
[----:B------:R-:W-:Y:S01]  /*1d90*/  IMAD.WIDE.U32 R4, R6, UR8, R4 ;  /* 0x0000000806047c25 */ /* 0x000fe2000f8e0004 */
[----:B---3--:R-:W-:-:S03]  /*1da0*/  ULEA UR5, UR5, UR4, 0x18 ;  /* 0x0000000405057291 */ /* 0x008fc6000f8ec0ff */
[----:B------:R-:W-:Y:S01]  /*1db0*/  IMAD R0, R6, UR9, R0 ;  /* 0x0000000906007c24 */ /* 0x000fe2000f8e0200 */
[----:B----4-:R-:W-:Y:S01]  /*1dc0*/  LEA R245, P0, R4, UR12, 0x1 ;  /* 0x0000000c04f57c11 */ /* 0x010fe2000f8008ff */
[----:B------:R-:W2:Y:S01]  /*1dd0*/  LDCU.64 UR8, c[0x0][0x3c8] ;  /* 0x00007900ff0877ac */ /* 0x000ea20008000a00 */
[----:B------:R-:W-:-:S04]  /*1de0*/  IMAD.WIDE.U32 R2, R10, R172, R2 ;  /* 0x000000ac0a027225 */ /* 0x000fc800078e0002 */
[----:B------:R-:W-:Y:S02]  /*1df0*/  IMAD.IADD R0, R5, 0x1, R0 ;  /* 0x0000000105007824 */ /* 0x000fe400078e0200 */
[----:B------:R-:W-:Y:S02]  /*1e00*/  IMAD R3, R10, R173, R3 ;  /* 0x000000ad0a037224 */ /* 0x000fe400078e0203 */
[----:B------:R-:W-:Y:S01]  /*1e10*/  IMAD R7, R7, UR10, RZ ;  /* 0x0000000a07077c24 */ /* 0x000fe2000f8e02ff */
[----:B------:R-:W-:Y:S01]  /*1e20*/  LEA.HI.X R244, R4, UR13, R0, 0x1, P0 ;  /* 0x0000000d04f47c11 */ /* 0x000fe200080f0c00 */
[----:B------:R-:W-:Y:S01]  /*1e30*/  IMAD.WIDE.U32 R2, R6, UR10, R2 ;  /* 0x0000000a06027c25 */ /* 0x000fe2000f8e0002 */
[----:B------:R-:W-:Y:S01]  /*1e40*/  IADD3 R4, P0, PT, R234, R12, RZ ;  /* 0x0000000cea047210 */ /* 0x000fe20007f1e0ff */
[----:B------:R-:W-:Y:S02]  /*1e50*/  USHF.R.U32.HI UR10, URZ, 0x19, UR15 ;  /* 0x00000019ff0a7899 */ /* 0x000fe4000801160f */
[----:B------:R-:W-:Y:S01]  /*1e60*/  IMAD R8, R6, UR11, R7 ;  /* 0x0000000b06087c24 */ /* 0x000fe2000f8e0207 */
[----:B-----5:R-:W-:Y:S01]  /*1e70*/  LEA R247, P1, R2, UR6, 0x1 ;  /* 0x0000000602f77c11 */ /* 0x020fe2000f8208ff */
[----:B------:R-:W-:Y:S01]  /*1e80*/  IMAD.X R5, RZ, RZ, R13, P0 ;  /* 0x000000ffff057224 */ /* 0x000fe200000e060d */
[----:B------:R-:W-:Y:S01]  /*1e90*/  ISETP.GE.AND P0, PT, R10, R11, PT ;  /* 0x0000000b0a00720c */ /* 0x000fe20003f06270 */
[----:B------:R-:W-:Y:S01]  /*1ea0*/  USHF.L.U32 UR6, UR15, 0x7, URZ ;  /* 0x000000070f067899 */ /* 0x000fe200080006ff */
[----:B------:R-:W-:Y:S01]  /*1eb0*/  LOP3.LUT R7, R9, 0x38, R123, 0x78, !PT ;  /* 0x0000003809077812 */ /* 0x000fe200078e787b */
[----:B------:R-:W-:-:S02]  /*1ec0*/  IMAD.IADD R0, R3, 0x1, R8 ;  /* 0x0000000103007824 */ /* 0x000fc400078e0208 */
[----:B--2---:R-:W-:Y:S01]  /*1ed0*/  IMAD.WIDE.U32 R8, R17, UR8, R4 ;  /* 0x0000000811087c25 */ /* 0x004fe2000f8e0004 */
[----:B------:R-:W-:Y:S02]  /*1ee0*/  LOP3.LUT R208, R7, 0x1e00, R208, 0xf8, !PT ;  /* 0x00001e0007d07812 */ /* 0x000fe400078ef8d0 */
[----:B------:R-:W-:Y:S01]  /*1ef0*/  LEA.HI.X R246, R2, UR7, R0, 0x1, P1 ;  /* 0x0000000702f67c11 */ /* 0x000fe200088f0c00 */
[----:B------:R-:W-:Y:S01]  /*1f00*/  IMAD R7, R17, UR9, R9 ;  /* 0x0000000911077c24 */ /* 0x000fe2000f8e0209 */
[----:B------:R-:W-:Y:S02]  /*1f10*/  LOP3.LUT R19, R10, UR6, RZ, 0xfc, !PT ;  /* 0x000000060a137c12 */ /* 0x000fe4000f8efcff */
[----:B------:R-:W-:Y:S01]  /*1f20*/  LEA R208, R208, UR5, 0x1 ;  /* 0x00000005d0d07c11 */ /* 0x000fe2000f8e08ff */
[----:B-1----:R-:W-:Y:S06]  /*1f30*/  @P0 BRA `(.L_x_2406) ;  /* 0x0000000000480947 */ /* 0x002fec0003800000 */
        /* <DEDUP_REMOVED lines=17> */
.L_x_2407:
[----:B------:R1:W-:Y:S02]  /*2050*/  STS.128 [R208], RZ ;  /* 0x000000ffd0007388 */ /* 0x0003e40000000c00 */
.L_x_2406:
[----:B------:R-:W-:Y:S05]  /*2060*/  BSYNC.RECONVERGENT B0 ;  /* 0x0000000000007941 */ /* 0x000fea0003800200 */
.L_x_2405:
[----:B------:R-:W-:Y:S01]  /*2070*/  VIADD R18, R10, 0x10 ;  /* 0x000000100a127836 */ /* 0x000fe20000000000 */
[----:B------:R-:W-:Y:S01]  /*2080*/  IADD3 R81, PT, PT, R224, -0x1, RZ ;  /* 0xffffffffe0517810 */ /* 0x000fe20007ffe0ff */
[C---:B------:R-:W-:Y:S01]  /*2090*/  VIADD R17, R10.reuse, 0x20 ;  /* 0x000000200a117836 */ /* 0x040fe20000000000 */
[C---:B------:R-:W-:Y:S01]  /*20a0*/  IADD3 R3, PT, PT, R10.reuse, 0x50, RZ ;  /* 0x000000500a037810 */ /* 0x040fe20007ffe0ff */
[----:B------:R-:W-:Y:S01]  /*20b0*/  VIADD R16, R10, 0x30 ;  /* 0x000000300a107836 */ /* 0x000fe20000000000 */
[-C--:B------:R-:W-:Y:S01]  /*20c0*/  ISETP.GE.AND P1, PT, R18, R11.reuse, PT ;  /* 0x0000000b1200720c */ /* 0x080fe20003f26270 */
[C---:B--2---:R-:W-:Y:S01]  /*20d0*/  VIADD R4, R10.reuse, 0x40 ;  /* 0x000000400a047836 */ /* 0x044fe20000000000 */
[----:B------:R-:W-:Y:S01]  /*20e0*/  BSSY.RECONVERGENT B0, `(.L_x_2408) ;  /* 0x0000020000007945 */ /* 0x000fe20003800200 */
[C---:B------:R-:W-:Y:S01]  /*20f0*/  VIADD R2, R10.reuse, 0x60 ;  /* 0x000000600a027836 */ /* 0x040fe20000000000 */
[-C--:B------:R-:W-:Y:S01]  /*2100*/  ISETP.GE.AND P0, PT, R17, R11.reuse, PT ;  /* 0x0000000b1100720c */ /* 0x080fe20003f06270 */
[----:B------:R-:W-:Y:S01]  /*2110*/  VIADD R0, R10, 0x70 ;  /* 0x000000700a007836 */ /* 0x000fe20000000000 */
[-C--:B------:R-:W-:Y:S01]  /*2120*/  ISETP.GE.AND P6, PT, R16, R11.reuse, PT ;  /* 0x0000000b1000720c */ /* 0x080fe20003fc6270 */
[----:B------:R-:W-:Y:S01]  /*2130*/  IMAD R12, R81, -0x40, R80 ;  /* 0xffffffc0510c7824 */ /* 0x000fe200078e0250 */
[----:B------:R-:W-:-:S02]  /*2140*/  ISETP.GE.AND P5, PT, R4, R11, PT ;  /* 0x0000000b0400720c */ /* 0x000fc40003fa6270 */
[-C--:B------:R-:W-:Y:S02]  /*2150*/  ISETP.GE.AND P4, PT, R3, R11.reuse, PT ;  /* 0x0000000b0300720c */ /* 0x080fe40003f86270 */
        /* <DEDUP_REMOVED lines=24> */
.L_x_2409:
[----:B------:R-:W-:Y:S05]  /*22e0*/  BSYNC.RECONVERGENT B0 ;  /* 0x0000000000007941 */ /* 0x000fea0003800200 */
.L_x_2408:
        /* <DEDUP_REMOVED lines=26> */
.L_x_2411:
[----:B------:R-:W-:Y:S05]  /*2490*/  BSYNC.RECONVERGENT B0 ;  /* 0x0000000000007941 */ /* 0x000fea0003800200 */
.L_x_2410:
        /* <DEDUP_REMOVED lines=22> */
.L_x_2413:
[----:B------:R-:W-:Y:S05]  /*2600*/  BSYNC.RECONVERGENT B0 ;  /* 0x0000000000007941 */ /* 0x000fea0003800200 */
.L_x_2412:
        /* <DEDUP_REMOVED lines=22> */
.L_x_2415:
[----:B------:R-:W-:Y:S05]  /*2770*/  BSYNC.RECONVERGENT B0 ;  /* 0x0000000000007941 */ /* 0x000fea0003800200 */
.L_x_2414:
        /* <DEDUP_REMOVED lines=22> */
.L_x_2417:
[----:B------:R-:W-:Y:S05]  /*28e0*/  BSYNC.RECONVERGENT B0 ;  /* 0x0000000000007941 */ /* 0x000fea0003800200 */
.L_x_2416:
        /* <DEDUP_REMOVED lines=22> */
.L_x_2419:
[----:B------:R-:W-:Y:S05]  /*2a50*/  BSYNC.RECONVERGENT B0 ;  /* 0x0000000000007941 */ /* 0x000fea0003800200 */
.L_x_2418:
        /* <DEDUP_REMOVED lines=22> */
.L_x_2421:
[----:B------:R-:W-:Y:S05]  /*2bc0*/  BSYNC.RECONVERGENT B0 ;  /* 0x0000000000007941 */ /* 0x000fea0003800200 */
.L_x_2420:
        /* <DEDUP_REMOVED lines=14> */
.L_x_2424:
[----:B------:R3:W-:Y:S02]  /*2cb0*/  STS.128 [R208+0x4000], RZ ;  /* 0x004000ffd0007388 */ /* 0x0007e40000000c00 */
.L_x_2423:
[----:B------:R-:W-:Y:S05]  /*2cc0*/  BSYNC.RECONVERGENT B0 ;  /* 0x0000000000007941 */ /* 0x000fea0003800200 */
.L_x_2422:
        /* <DEDUP_REMOVED lines=19> */
.L_x_2426:
[----:B------:R-:W-:Y:S05]  /*2e00*/  BSYNC.RECONVERGENT B0 ;  /* 0x0000000000007941 */ /* 0x000fea0003800200 */
.L_x_2425:
        /* <DEDUP_REMOVED lines=14> */
.L_x_2428:
[----:B------:R-:W-:Y:S05]  /*2ef0*/  BSYNC.RECONVERGENT B0 ;  /* 0x0000000000007941 */ /* 0x000fea0003800200 */
.L_x_2427:
        /* <DEDUP_REMOVED lines=16> */
.L_x_2430:
[----:B------:R-:W-:Y:S05]  /*3000*/  BSYNC.RECONVERGENT B0 ;  /* 0x0000000000007941 */ /* 0x000fea0003800200 */
.L_x_2429:
[----:B------:R-:W0:Y:S01]  /*3010*/  LDGDEPBAR ;  /* 0x00000000000079af */ /* 0x000e220000000000 */
[----:B------:R-:W-:Y:S01]  /*3020*/  SHF.L.U32 R122, R123, 0x1, RZ ;  /* 0x000000017b7a7819 */ /* 0x000fe200000006ff */
[----:B------:R-:W-:Y:S01]  /*3030*/  BSSY.RECONVERGENT B0, `(.L_x_2431) ;  /* 0x0000018000007945 */ /* 0x000fe20003800200 */
[C---:B------:R-:W-:Y:S02]  /*3040*/  SHF.L.U64.HI R220, R172.reuse, 0x6, R173 ;  /* 0x00000006acdc7819 */ /* 0x040fe400000102ad */
[----:B------:R-:W-:Y:S01]  /*3050*/  SHF.L.U32 R221, R172, 0x6, RZ ;  /* 0x00000006acdd7819 */ /* 0x000fe200000006ff */
[----:B------:R1:W-:Y:S01]  /*3060*/  STL [R1+0x4], R122 ;  /* 0x0000047a01007387 */ /* 0x0003e20000100800 */
[----:B------:R-:W-:Y:S01]  /*3070*/  IADD3 R120, PT, PT, R80, R120, -R14 ;  /* 0x0000007850787210 */ /* 0x000fe20007ffe80e */
[-C--:B------:R-:W-:Y:S02]  /*3080*/  IMAD R6, R220, R81.reuse, RZ ;  /* 0x00000051dc067224 */ /* 0x080fe400078e02ff */
[----:B---3--:R-:W-:-:S05]  /*3090*/  IMAD.WIDE.U32 R4, R221, R81, RZ ;  /* 0x00000051dd047225 */ /* 0x008fca00078e00ff */
[----:B------:R-:W-:Y:S01]  /*30a0*/  IADD3 R7, PT, PT, R5, R6, RZ ;  /* 0x0000000605077210 */ /* 0x000fe20007ffe0ff */
[----:B------:R-:W-:-:S04]  /*30b0*/  DEPBAR.LE SB0, 0x0 ;  /* 0x000080000000791a */ /* 0x000fc80000000000 */
[----:B------:R-:W-:Y:S06]  /*30c0*/  BAR.SYNC.DEFER_BLOCKING 0x0 ;  /* 0x0000000000007b1d */ /* 0x000fec0000010000 */
        /* <DEDUP_REMOVED lines=11> */
.L_x_2433:
[----:B------:R3:W-:Y:S01]  /*3180*/  STS.128 [R208+0x6000], RZ ;  /* 0x006000ffd0007388 */ /* 0x0007e20000000c00 */
[----:B------:R-:W-:Y:S05]  /*3190*/  BRA `(.L_x_2434) ;  /* 0x0000000000047947 */ /* 0x000fea0003800000 */
.L_x_2432:
[----:B------:R3:W-:Y:S02]  /*31a0*/  STS.128 [R208+0x6000], RZ ;  /* 0x006000ffd0007388 */ /* 0x0007e40000000c00 */
.L_x_2434:
[----:B------:R-:W-:Y:S05]  /*31b0*/  BSYNC.RECONVERGENT B0 ;  /* 0x0000000000007941 */ /* 0x000fea0003800200 */
.L_x_2431:
[----:B------:R-:W-:Y:S01]  /*31c0*/  ISETP.GE.AND P0, PT, R18, R12, PT ;  /* 0x0000000c1200720c */ /* 0x000fe20003f06270 */
[C---:B---3--:R-:W-:Y:S01]  /*31d0*/  IMAD.SHL.U32 R2, R123.reuse, 0x20, RZ ;  /* 0x000000207b027824 */ /* 0x048fe200078e00ff */
[----:B------:R-:W-:Y:S01]  /*31e0*/  LOP3.LUT R0, R123, 0x8, RZ, 0xc0, !PT ;  /* 0x000000087b007812 */ /* 0x000fe200078ec0ff */
[----:B------:R-:W-:Y:S01]  /*31f0*/  BSSY.RECONVERGENT B0, `(.L_x_2435) ;  /* 0x0000018000007945 */ /* 0x000fe20003800200 */
[----:B------:R-:W-:Y:S01]  /*3200*/  LOP3.LUT R191, R191, 0x400, RZ, 0xc0, !PT ;  /* 0x00000400bfbf7812 */ /* 0x000fe200078ec0ff */
[----:B------:R-:W-:Y:S01]  /*3210*/  IMAD.SHL.U32 R222, R172, 0x10, RZ ;  /* 0x00000010acde7824 */ /* 0x000fe200078e00ff */
[----:B------:R-:W-:Y:S02]  /*3220*/  LOP3.LUT R0, R15, R0, RZ, 0x3c, !PT ;  /* 0x000000000f007212 */ /* 0x000fe400078e3cff */
[----:B------:R-:W-:Y:S02]  /*3230*/  LOP3.LUT R2, R148, 0x7c00, R2, 0xf8, !PT ;  /* 0x00007c0094027812 */ /* 0x000fe400078ef802 */
[-C--:B------:R-:W-:Y:S01]  /*3240*/  ISETP.GE.AND P2, PT, R17, R12.reuse, PT ;  /* 0x0000000c1100720c */ /* 0x080fe20003f46270 */
[----:B------:R-:W-:Y:S01]  /*3250*/  IMAD R191, R0, 0x2, R191 ;  /* 0x0000000200bf7824 */ /* 0x000fe200078e02bf */
[----:B------:R-:W-:Y:S01]  /*3260*/  ISETP.GE.AND P1, PT, R16, R12, PT ;  /* 0x0000000c1000720c */ /* 0x000fe20003f26270 */
[----:B------:R3:W-:Y:S01]  /*3270*/  @P0 STS.128 [R208+0x6800], RZ ;  /* 0x006800ffd0000388 */ /* 0x0007e20000000c00 */
[----:B------:R-:W-:Y:S01]  /*3280*/  SHF.L.U64.HI R223, R172, 0x4, R173 ;  /* 0x00000004acdf7819 */ /* 0x000fe200000102ad */
[----:B------:R-:W-:Y:S01]  /*3290*/  IMAD.IADD R0, R146, 0x1, R2 ;  /* 0x0000000192007824 */ /* 0x000fe200078e0202 */
[----:B------:R-:W-:Y:S09]  /*32a0*/  @P0 BRA `(.L_x_2436) ;  /* 0x0000000000300947 */ /* 0x000ff20003800000 */
[----:B------:R-:W5:Y:S02]  /*32b0*/  LDCU UR4, c[0x0][0x440] ;  /* 0x00008800ff0477ac */ /* 0x000f640008000800 */
[----:B-----5:R-:W-:-:S13]  /*32c0*/  ISETP.GE.AND P0, PT, R234, UR4, PT ;  /* 0x00000004ea007c0c */ /* 0x020fda000bf06270 */
[----:B------:R1:W-:Y:S01]  /*32d0*/  @P0 STS.128 [R208+0x6800], RZ ;  /* 0x006800ffd0000388 */ /* 0x0003e20000000c00 */
[----:B------:R-:W-:Y:S05]  /*32e0*/  @P0 BRA `(.L_x_2436) ;  /* 0x0000000000200947 */ /* 0x000fea0003800000 */
[----:B------:R-:W-:-:S05]  /*32f0*/  IADD3 R3, P0, PT, R222, R4, RZ ;  /* 0x00000004de037210 */ /* 0x000fca0007f1e0ff */
[----:B------:R-:W-:Y:S01]  /*3300*/  IMAD.X R8, R223, 0x1, R7, P0 ;  /* 0x00000001df087824 */ /* 0x000fe200000e0607 */
[----:B------:R-:W-:-:S04]  /*3310*/  LEA R2, P0, R3, R247, 0x1 ;  /* 0x000000f703027211 */ /* 0x000fc800078008ff */
[----:B------:R-:W-:-:S05]  /*3320*/  LEA.HI.X R3, R3, R246, R8, 0x1, P0 ;  /* 0x000000f603037211 */ /* 0x000fca00000f0c08 */
[----:B------:R-:W-:Y:S01]  /*3330*/  @!PT LDS RZ, [RZ] ;  /* 0x00000000fffff984 */ /* 0x000fe20000000800 */
[----:B------:R-:W-:Y:S01]  /*3340*/  @!PT LDS RZ, [RZ] ;  /* 0x00000000fffff984 */ /* 0x000fe20000000800 */
[----:B------:R-:W-:Y:S01]  /*3350*/  @!PT LDS RZ, [RZ] ;  /* 0x00000000fffff984 */ /* 0x000fe20000000800 */
[----:B------:R1:W-:Y:S04]  /*3360*/  LDGSTS.E.BYPASS.LTC128B.128 [R208+0x6800], desc[UR16][R2.64] ;  /* 0x0680000002d07fae */ /* 0x0003e8000b981a10 */
.L_x_2436:
[----:B------:R-:W-:Y:S05]  /*3370*/  BSYNC.RECONVERGENT B0 ;  /* 0x0000000000007941 */ /* 0x000fea0003800200 */
.L_x_2435:
        /* <DEDUP_REMOVED lines=16> */
.L_x_2438:
[----:B------:R-:W-:Y:S05]  /*3480*/  BSYNC.RECONVERGENT B0 ;  /* 0x0000000000007941 */ /* 0x000fea0003800200 */
.L_x_2437:
        /* <DEDUP_REMOVED lines=17> */
.L_x_2440:
[----:B------:R-:W-:Y:S05]  /*35a0*/  BSYNC.RECONVERGENT B0 ;  /* 0x0000000000007941 */ /* 0x000fea0003800200 */
.L_x_2439:
[----:B------:R-:W-:Y:S01]  /*35b0*/  LDSM.16.M88.4 R32, [R196] ;  /* 0x00000000c420783b */ /* 0x000fe20000000200 */
[----:B------:R-:W-:Y:S01]  /*35c0*/  R2P PR, R123, 0x6 ;  /* 0x000000067b007804 */ /* 0x000fe20000000000 */
[----:B------:R-:W5:Y:S01]  /*35d0*/  LDCU UR7, c[0x0][0x50c] ;  /* 0x0000a180ff0777ac */ /* 0x000f620008000800 */
[----:B------:R-:W-:Y:S01]  /*35e0*/  MOV R0, 0x20 ;  /* 0x0000002000007802 */ /* 0x000fe20000000f00 */
[----:B------:R-:W2:Y:S01]  /*35f0*/  LDSM.16.M88.4 R36, [R191+UR5+0x4000] ;  /* 0x00400005bf24783b */ /* 0x000ea20008000200 */
[----:B-1----:R-:W-:Y:S02]  /*3600*/  IADD3 R3, PT, PT, R191, UR5, RZ ;  /* 0x00000005bf037c10 */ /* 0x002fe4000fffe0ff */
[----:B------:R-:W-:Y:S01]  /*3610*/  SEL R0, R0, 0xffffffe0, !P1 ;  /* 0xffffffe000007807 */ /* 0x000fe20004800000 */
[----:B------:R-:W1:Y:S01]  /*3620*/  LDSM.16.M88.4 R28, [R196+0x2000] ;  /* 0x00200000c41c783b */ /* 0x000e620000000200 */
[----:B------:R-:W-:Y:S02]  /*3630*/  MOV R2, 0x40 ;  /* 0x0000004000027802 */ /* 0x000fe40000000f00 */
[-C--:B------:R-:W-:Y:S01]  /*3640*/  IADD3 R199, PT, PT, R196, R0.reuse, RZ ;  /* 0x00000000c4c77210 */ /* 0x080fe20007ffe0ff */
[----:B------:R-:W-:Y:S01]  /*3650*/  LDSM.16.M88.4 R56, [R191+UR5+0x4800] ;  /* 0x00480005bf38783b */ /* 0x000fe20008000200 */
[----:B------:R-:W-:-:S02]  /*3660*/  IADD3 R195, PT, PT, R3, R0, RZ ;  /* 0x0000000003c37210 */ /* 0x000fc40007ffe0ff */
[----:B------:R-:W-:Y:S01]  /*3670*/  SEL R2, R2, 0xffffffc0, !P2 ;  /* 0xffffffc002027807 */ /* 0x000fe20005000000 */
[----:B------:R-:W-:Y:S01]  /*3680*/  LDSM.16.M88.4 R24, [R199] ;  /* 0x00000000c718783b */ /* 0x000fe20000000200 */
[----:B------:R-:W-:Y:S02]  /*3690*/  SHF.R.U32.HI R200, RZ, 0x2, R123 ;  /* 0x00000002ffc87819 */ /* 0x000fe4000001167b */
[-C--:B------:R-:W-:Y:S01]  /*36a0*/  IADD3 R190, PT, PT, R3, R2.reuse, RZ ;  /* 0x0000000203be7210 */ /* 0x080fe20007ffe0ff */
[----:B------:R-:W3:Y:S01]  /*36b0*/  LDSM.16.M88.4 R44, [R195+0x4000] ;  /* 0x00400000c32c783b */ /* 0x000ee20000000200 */
[----:B------:R-:W-:Y:S02]  /*36c0*/  IADD3 R197, PT, PT, R196, R2, RZ ;  /* 0x00000002c4c57210 */ /* 0x000fe40007ffe0ff */
[C---:B------:R-:W-:Y:S01]  /*36d0*/  IADD3 R194, PT, PT, R0.reuse, R190, RZ ;  /* 0x000000be00c27210 */ /* 0x040fe20007ffe0ff */
[----:B------:R-:W4:Y:S01]  /*36e0*/  LDSM.16.M88.4 R20, [R199+0x2000] ;  /* 0x00200000c714783b */ /* 0x000f220000000200 */
[----:B------:R-:W-:-:S02]  /*36f0*/  IADD3 R198, PT, PT, R0, R197, RZ ;  /* 0x000000c500c67210 */ /* 0x000fc40007ffe0ff */
[----:B------:R-:W-:Y:S01]  /*3700*/  ISETP.GT.U32.AND P0, PT, R212, R225, PT ;  /* 0x000000e1d400720c */ /* 0x000fe20003f04070 */
[----:B------:R-:W-:Y:S01]  /*3710*/  LDSM.16.M88.4 R48, [R190+0x4000] ;  /* 0x00400000be30783b */ /* 0x000fe20000000200 */
[----:B------:R-:W-:Y:S02]  /*3720*/  LOP3.LUT R200, R200, 0x7, RZ, 0xc0, !PT ;  /* 0x00000007c8c87812 */ /* 0x000fe400078ec0ff */
[----:B------:R-:W-:Y:S01]  /*3730*/  LOP3.LUT R252, R122, 0x6, RZ, 0xc0, !PT ;  /* 0x000000067afc7812 */ /* 0x000fe200078ec0ff */
[----:B------:R-:W5:Y:S04]  /*3740*/  LDSM.16.M88.4 R16, [R197] ;  /* 0x00000000c510783b */ /* 0x000f680000000200 */
[----:B------:R-:W-:Y:S04]  /*3750*/  LDSM.16.M88.4 R40, [R194+0x4000] ;  /* 0x00400000c228783b */ /* 0x000fe80000000200 */
[----:B------:R-:W-:Y:S01]  /*3760*/  LDSM.16.M88.4 R8, [R198] ;  /* 0x00000000c608783b */ /* 0x000fe20000000200 */
[-C--:B--2---:R-:W-:Y:S03]  /*3770*/  HMMA.16816.F32.BF16 R4, R32, R36.reuse, RZ ;  /* 0x000000242004723c */ /* 0x084fe600000418ff */
[----:B------:R-:W2:Y:S04]  /*3780*/  LDSM.16.M88.4 R12, [R197+0x2000] ;  /* 0x00200000c50c783b */ /* 0x000ea80000000200 */
[----:B------:R-:W0:Y:S01]  /*3790*/  LDGDEPBAR ;  /* 0x00000000000079af */ /* 0x000e220000000000 */
[----:B-1----:R-:W-:Y:S08]  /*37a0*/  HMMA.16816.F32.BF16 R60, R28, R36, RZ ;  /* 0x000000241c3c723c */ /* 0x002ff000000418ff */
[----:B------:R-:W-:Y:S08]  /*37b0*/  HMMA.16816.F32.BF16 R72, R32, R38, RZ ;  /* 0x000000262048723c */ /* 0x000ff000000418ff */
[-C--:B---3--:R-:W-:Y:S01]  /*37c0*/  HMMA.16816.F32.BF16 R52, R24, R44.reuse, R4 ;  /* 0x0000002c1834723c */ /* 0x088fe20000041804 */
[----:B------:R-:W1:Y:S07]  /*37d0*/  LDSM.16.M88.4 R4, [R198+0x2000] ;  /* 0x00200000c604783b */ /* 0x000e6e0000000200 */
[----:B----4-:R-:W-:Y:S08]  /*37e0*/  HMMA.16816.F32.BF16 R64, R20, R44, R60 ;  /* 0x0000002c1440723c */ /* 0x010ff0000004183c */
[----:B------:R-:W-:Y:S08]  /*37f0*/  HMMA.16816.F32.BF16 R68, R28, R38, RZ ;  /* 0x000000261c44723c */ /* 0x000ff000000418ff */
[-C--:B-----5:R-:W-:Y:S01]  /*3800*/  HMMA.16816.F32.BF16 R60, R16, R48.reuse, R52 ;  /* 0x00000030103c723c */ /* 0x0a0fe20000041834 */
[----:B------:R-:W3:Y:S07]  /*3810*/  LDSM.16.M88.4 R52, [R195+0x4800] ;  /* 0x00480000c334783b */ /* 0x000eee0000000200 */
[----:B--2---:R-:W-:Y:S08]  /*3820*/  HMMA.16816.F32.BF16 R36, R12, R48, R64 ;  /* 0x000000300c24723c */ /* 0x004ff00000041840 */
[----:B------:R-:W-:Y:S08]  /*3830*/  HMMA.16816.F32.BF16 R68, R20, R46, R68 ;  /* 0x0000002e1444723c */ /* 0x000ff00000041844 */
[----:B------:R-:W-:Y:S08]  /*3840*/  HMMA.16816.F32.BF16 R76, R8, R40, R60 ;  /* 0x00000028084c723c */ /* 0x000ff0000004183c */
[----:B------:R-:W-:Y:S01]  /*3850*/  HMMA.16816.F32.BF16 R60, R24, R46, R72 ;  /* 0x0000002e183c723c */ /* 0x000fe20000041848 */
[----:B------:R-:W2:Y:S07]  /*3860*/  LDSM.16.M88.4 R44, [R190+0x4800] ;  /* 0x00480000be2c783b */ /* 0x000eae0000000200 */
[----:B------:R-:W-:Y:S03]  /*3870*/  HMMA.16816.F32.BF16 R64, R32, R56, RZ ;  /* 0x000000382040723c */ /* 0x000fe600000418ff */
[----:B------:R-:W-:Y:S01]  /*3880*/  FMUL.FTZ R76, R76, UR7 ;  /* 0x000000074c4c7c20 */ /* 0x000fe20008410000 */
[----:B------:R-:W-:Y:S01]  /*3890*/  FMUL.FTZ R77, R77, UR7 ;  /* 0x000000074d4d7c20 */ /* 0x000fe20008410000 */
[----:B------:R-:W-:Y:S01]  /*38a0*/  FMUL.FTZ R78, R78, UR7 ;  /* 0x000000074e4e7c20 */ /* 0x000fe20008410000 */
[----:B------:R-:W-:Y:S01]  /*38b0*/  FMUL.FTZ R79, R79, UR7 ;  /* 0x000000074f4f7c20 */ /* 0x000fe20008410000 */
[----:B------:R-:W4:Y:S01]  /*38c0*/  MUFU.TANH R126, R76 ;  /* 0x0000004c007e7308 */ /* 0x000f220000002400 */
[----:B-1----:R-:W-:Y:S07]  /*38d0*/  HMMA.16816.F32.BF16 R72, R4, R40, R36 ;  /* 0x000000280448723c */ /* 0x002fee0000041824 */
[----:B------:R-:W1:Y:S01]  /*38e0*/  MUFU.TANH R119, R77 ;  /* 0x0000004d00777308 */ /* 0x000e620000002400 */
[----:B------:R-:W-:Y:S07]  /*38f0*/  HMMA.16816.F32.BF16 R60, R16, R50, R60 ;  /* 0x00000032103c723c */ /* 0x000fee000004183c */
[----:B------:R-:W1:Y:S01]  /*3900*/  MUFU.TANH R140, R78 ;  /* 0x0000004e008c7308 */ /* 0x000e620000002400 */
[----:B------:R-:W-:Y:S03]  /*3910*/  HMMA.16816.F32.BF16 R36, R28, R56, RZ ;  /* 0x000000381c24723c */ /* 0x000fe600000418ff */
[----:B------:R-:W-:Y:S01]  /*3920*/  FMUL.FTZ R72, R72, UR7 ;  /* 0x0000000748487c20 */ /* 0x000fe20008410000 */
[----:B------:R-:W-:Y:S01]  /*3930*/  FMUL.FTZ R73, R73, UR7 ;  /* 0x0000000749497c20 */ /* 0x000fe20008410000 */
[----:B------:R-:W-:Y:S01]  /*3940*/  FMUL.FTZ R74, R74, UR7 ;  /* 0x000000074a4a7c20 */ /* 0x000fe20008410000 */
[----:B------:R-:W-:Y:S01]  /*3950*/  FMUL.FTZ R75, R75, UR7 ;  /* 0x000000074b4b7c20 */ /* 0x000fe20008410000 */
[----:B------:R-:W1:Y:S01]  /*3960*/  MUFU.TANH R124, R72 ;  /* 0x00000048007c7308 */ /* 0x000e620000002400 */
[----:B------:R-:W-:Y:S07]  /*3970*/  HMMA.16816.F32.BF16 R48, R12, R50, R68 ;  /* 0x000000320c30723c */ /* 0x000fee0000041844 */
[----:B------:R-:W1:Y:S01]  /*3980*/  MUFU.TANH R116, R73 ;  /* 0x0000004900747308 */ /* 0x000e620000002400 */
[----:B---3--:R-:W-:Y:S07]  /*3990*/  HMMA.16816.F32.BF16 R88, R24, R52, R64 ;  /* 0x000000341858723c */ /* 0x008fee0000041840 */
[----:B------:R-:W3:Y:S01]  /*39a0*/  MUFU.TANH R125, R74 ;  /* 0x0000004a007d7308 */ /* 0x000ee20000002400 */
[----:B------:R-:W-:Y:S07]  /*39b0*/  HMMA.16816.F32.BF16 R64, R8, R42, R60 ;  /* 0x0000002a0840723c */ /* 0x000fee000004183c */
[----:B------:R-:W1:Y:S01]  /*39c0*/  MUFU.TANH R114, R75 ;  /* 0x0000004b00727308 */ /* 0x000e620000002400 */
[----:B------:R-:W-:Y:S01]  /*39d0*/  HMMA.16816.F32.BF16 R84, R20, R52, R36 ;  /* 0x000000341454723c */ /* 0x000fe20000041824 */
[----:B------:R-:W5:Y:S06]  /*39e0*/  LDSM.16.M88.4 R36, [R194+0x4800] ;  /* 0x00480000c224783b */ /* 0x000f6c0000000200 */
[----:B------:R-:W1:Y:S01]  /*39f0*/  MUFU.TANH R117, R79 ;  /* 0x0000004f00757308 */ /* 0x000e620000002400 */
[----:B------:R-:W-:Y:S03]  /*3a00*/  HMMA.16816.F32.BF16 R60, R28, R58, RZ ;  /* 0x0000003a1c3c723c */ /* 0x000fe600000418ff */
[----:B------:R-:W-:Y:S01]  /*3a10*/  FMUL.FTZ R3, R65, UR7 ;  /* 0x0000000741037c20 */ /* 0x000fe20008410000 */
[----:B------:R-:W-:-:S03]  /*3a20*/  FMUL.FTZ R64, R64, UR7 ;  /* 0x0000000740407c20 */ /* 0x000fc60008410000 */
[----:B------:R4:W1:Y:S01]  /*3a30*/  MUFU.TANH R115, R3 ;  /* 0x0000000300737308 */ /* 0x0008620000002400 */
[----:B------:R-:W-:Y:S01]  /*3a40*/  HMMA.16816.F32.BF16 R68, R4, R42, R48 ;  /* 0x0000002a0444723c */ /* 0x000fe20000041830 */
[----:B------:R-:W-:Y:S06]  /*3a50*/  LDSM.16.M88.4 R48, [R195+0x5000] ;  /* 0x00500000c330783b */ /* 0x000fec0000000200 */
[----:B------:R-:W1:Y:S01]  /*3a60*/  MUFU.TANH R113, R64 ;  /* 0x0000004000717308 */ /* 0x000e620000002400 */
[----:B------:R-:W-:Y:S01]  /*3a70*/  HMMA.16816.F32.BF16 R40, R32, R58, RZ ;  /* 0x0000003a2028723c */ /* 0x000fe200000418ff */
[----:B------:R-:W3:Y:S07]  /*3a80*/  LDSM.16.M88.4 R56, [R191+UR5+0x5000] ;  /* 0x00500005bf38783b */ /* 0x000eee0008000200 */
[----:B------:R-:W-:Y:S01]  /*3a90*/  HMMA.16816.F32.BF16 R92, R20, R54, R60 ;  /* 0x00000036145c723c */ /* 0x000fe2000004183c */
[----:B----4-:R-:W-:-:S04]  /*3aa0*/  FMUL.FTZ R3, R66, UR7 ;  /* 0x0000000742037c20 */ /* 0x010fc80008410000 */
[----:B------:R4:W1:Y:S03]  /*3ab0*/  MUFU.TANH R112, R3 ;  /* 0x0000000300707308 */ /* 0x0008660000002400 */
[----:B--2---:R-:W-:Y:S08]  /*3ac0*/  HMMA.16816.F32.BF16 R60, R16, R44, R88 ;  /* 0x0000002c103c723c */ /* 0x004ff00000041858 */
[----:B------:R-:W-:Y:S01]  /*3ad0*/  HMMA.16816.F32.BF16 R72, R24, R54, R40 ;  /* 0x000000361848723c */ /* 0x000fe20000041828 */
[----:B----4-:R-:W-:-:S07]  /*3ae0*/  FMUL.FTZ R3, R67, UR7 ;  /* 0x0000000743037c20 */ /* 0x010fce0008410000 */
[----:B------:R-:W-:Y:S01]  /*3af0*/  HMMA.16816.F32.BF16 R40, R12, R44, R84 ;  /* 0x0000002c0c28723c */ /* 0x000fe20000041854 */
[----:B------:R2:W4:Y:S07]  /*3b00*/  MUFU.TANH R111, R3 ;  /* 0x00000003006f7308 */ /* 0x00052e0000002400 */
[----:B-----5:R-:W-:Y:S08]  /*3b10*/  HMMA.16816.F32.BF16 R64, R8, R36, R60 ;  /* 0x000000240840723c */ /* 0x020ff0000004183c */
[----:B---3--:R-:W-:Y:S01]  /*3b20*/  HMMA.16816.F32.BF16 R52, R28, R56, RZ ;  /* 0x000000381c34723c */ /* 0x008fe200000418ff */
[----:B--2---:R-:W-:-:S07]  /*3b30*/  FMUL.FTZ R3, R68, UR7 ;  /* 0x0000000744037c20 */ /* 0x004fce0008410000 */
[----:B------:R-:W-:Y:S01]  /*3b40*/  HMMA.16816.F32.BF16 R76, R4, R36, R40 ;  /* 0x00000024044c723c */ /* 0x000fe20000041828 */
[----:B------:R2:W3:Y:S01]  /*3b50*/  MUFU.TANH R108, R3 ;  /* 0x00000003006c7308 */ /* 0x0004e20000002400 */
[----:B------:R-:W5:Y:S01]  /*3b60*/  LDSM.16.M88.4 R40, [R190+0x5000] ;  /* 0x00500000be28783b */ /* 0x000f620000000200 */
[----:B------:R-:W-:-:S05]  /*3b70*/  FMUL.FTZ R64, R64, UR7 ;  /* 0x0000000740407c20 */ /* 0x000fca0008410000 */
[----:B------:R-:W-:Y:S01]  /*3b80*/  HMMA.16816.F32.BF16 R60, R32, R56, RZ ;  /* 0x00000038203c723c */ /* 0x000fe200000418ff */
[----:B------:R-:W1:Y:S07]  /*3b90*/  MUFU.TANH R103, R64 ;  /* 0x0000004000677308 */ /* 0x000e6e0000002400 */
[----:B------:R-:W-:Y:S01]  /*3ba0*/  HMMA.16816.F32.BF16 R52, R20, R48, R52 ;  /* 0x000000301434723c */ /* 0x000fe20000041834 */
[----:B--2---:R-:W-:Y:S02]  /*3bb0*/  FMUL.FTZ R3, R69, UR7 ;  /* 0x0000000745037c20 */ /* 0x004fe40008410000 */
[----:B------:R-:W-:Y:S01]  /*3bc0*/  FMUL.FTZ R76, R76, UR7 ;  /* 0x000000074c4c7c20 */ /* 0x000fe20008410000 */
[----:B------:R-:W-:Y:S01]  /*3bd0*/  FMUL.FTZ R77, R77, UR7 ;  /* 0x000000074d4d7c20 */ /* 0x000fe20008410000 */
[----:B------:R-:W-:Y:S01]  /*3be0*/  FMUL.FTZ R78, R78, UR7 ;  /* 0x000000074e4e7c20 */ /* 0x000fe20008410000 */
[----:B------:R2:W1:Y:S01]  /*3bf0*/  MUFU.TANH R109, R3 ;  /* 0x00000003006d7308 */ /* 0x0004620000002400 */
[----:B------:R-:W-:-:S07]  /*3c00*/  FMUL.FTZ R79, R79, UR7 ;  /* 0x000000074f4f7c20 */ /* 0x000fce0008410000 */
[----:B------:R-:W1:Y:S08]  /*3c10*/  MUFU.TANH R99, R76 ;  /* 0x0000004c00637308 */ /* 0x000e700000002400 */
[----:B------:R-:W1:Y:S01]  /*3c20*/  MUFU.TANH R100, R77 ;  /* 0x0000004d00647308 */ /* 0x000e620000002400 */
[----:B--2---:R-:W-:-:S07]  /*3c30*/  FMUL.FTZ R3, R70, UR7 ;  /* 0x0000000746037c20 */ /* 0x004fce0008410000 */
[----:B------:R2:W1:Y:S08]  /*3c40*/  MUFU.TANH R105, R3 ;  /* 0x0000000300697308 */ /* 0x0004700000002400 */
[----:B------:R-:W1:Y:S01]  /*3c50*/  MUFU.TANH R97, R78 ;  /* 0x0000004e00617308 */ /* 0x000e620000002400 */
[----:B--2---:R-:W-:Y:S02]  /*3c60*/  FMUL.FTZ R3, R71, UR7 ;  /* 0x0000000747037c20 */ /* 0x004fe40008410000 */
[----:B------:R-:W-:Y:S05]  /*3c70*/  HMMA.16816.F32.BF16 R68, R24, R48, R60 ;  /* 0x000000301844723c */ /* 0x000fea000004183c */
[----:B------:R2:W1:Y:S03]  /*3c80*/  MUFU.TANH R104, R3 ;  /* 0x0000000300687308 */ /* 0x0004660000002400 */
[----:B------:R-:W-:Y:S08]  /*3c90*/  HMMA.16816.F32.BF16 R60, R16, R46, R72 ;  /* 0x0000002e103c723c */ /* 0x000ff00000041848 */
[----:B-----5:R-:W-:Y:S01]  /*3ca0*/  HMMA.16816.F32.BF16 R72, R12, R40, R52 ;  /* 0x000000280c48723c */ /* 0x020fe20000041834 */
[----:B--2---:R-:W-:-:S04]  /*3cb0*/  FMUL.FTZ R3, R65, UR7 ;  /* 0x0000000741037c20 */ /* 0x004fc80008410000 */
[----:B------:R2:W1:Y:S03]  /*3cc0*/  MUFU.TANH R106, R3 ;  /* 0x00000003006a7308 */ /* 0x0004660000002400 */
[----:B------:R-:W-:Y:S08]  /*3cd0*/  HMMA.16816.F32.BF16 R52, R28, R58, RZ ;  /* 0x0000003a1c34723c */ /* 0x000ff000000418ff */
[----:B------:R-:W-:Y:S08]  /*3ce0*/  HMMA.16816.F32.BF16 R60, R8, R38, R60 ;  /* 0x00000026083c723c */ /* 0x000ff0000004183c */
[----:B------:R-:W-:Y:S01]  /*3cf0*/  HMMA.16816.F32.BF16 R56, R32, R58, RZ ;  /* 0x0000003a2038723c */ /* 0x000fe200000418ff */
[----:B--2---:R-:W-:-:S04]  /*3d00*/  FMUL.FTZ R3, R66, UR7 ;  /* 0x0000000742037c20 */ /* 0x004fc80008410000 */
[----:B------:R2:W1:Y:S03]  /*3d10*/  MUFU.TANH R102, R3 ;  /* 0x0000000300667308 */ /* 0x0004660000002400 */
[----:B------:R-:W-:Y:S03]  /*3d20*/  HMMA.16816.F32.BF16 R52, R20, R50, R52 ;  /* 0x000000321434723c */ /* 0x000fe60000041834 */
[----:B------:R-:W-:Y:S01]  /*3d30*/  FMUL.FTZ R60, R60, UR7 ;  /* 0x000000073c3c7c20 */ /* 0x000fe20008410000 */
[----:B------:R-:W-:Y:S01]  /*3d40*/  FMUL.FTZ R61, R61, UR7 ;  /* 0x000000073d3d7c20 */ /* 0x000fe20008410000 */
[----:B------:R-:W-:Y:S01]  /*3d50*/  FMUL.FTZ R62, R62, UR7 ;  /* 0x000000073e3e7c20 */ /* 0x000fe20008410000 */
[----:B------:R-:W-:Y:S02]  /*3d60*/  FMUL.FTZ R63, R63, UR7 ;  /* 0x000000073f3f7c20 */ /* 0x000fe40008410000 */
[----:B------:R-:W-:Y:S01]  /*3d70*/  HMMA.16816.F32.BF16 R68, R16, R40, R68 ;  /* 0x000000281044723c */ /* 0x000fe20000041844 */
[----:B------:R-:W1:Y:S01]  /*3d80*/  MUFU.TANH R91, R62 ;  /* 0x0000003e005b7308 */ /* 0x000e620000002400 */
[----:B--2---:R-:W-:-:S06]  /*3d90*/  FMUL.FTZ R3, R67, UR7 ;  /* 0x0000000743037c20 */ /* 0x004fcc0008410000 */
[----:B------:R-:W-:Y:S01]  /*3da0*/  HMMA.16816.F32.BF16 R56, R24, R50, R56 ;  /* 0x000000321838723c */ /* 0x000fe20000041838 */
[----:B------:R-:W-:Y:S01]  /*3db0*/  LDSM.16.M88.4 R48, [R195+0x5800] ;  /* 0x00580000c330783b */ /* 0x000fe20000000200 */
[----:B------:R-:W2:Y:S06]  /*3dc0*/  MUFU.TANH R101, R3 ;  /* 0x0000000300657308 */ /* 0x000eac0000002400 */
[----:B------:R-:W-:Y:S01]  /*3dd0*/  HMMA.16816.F32.BF16 R64, R12, R46, R92 ;  /* 0x0000002e0c40723c */ /* 0x000fe2000004185c */
[----:B------:R-:W5:Y:S01]  /*3de0*/  LDSM.16.M88.4 R44, [R194+0x5000] ;  /* 0x00500000c22c783b */ /* 0x000f620000000200 */
[----:B------:R-:W1:Y:S08]  /*3df0*/  MUFU.TANH R95, R60 ;  /* 0x0000003c005f7308 */ /* 0x000e700000002400 */
[----:B------:R-:W1:Y:S02]  /*3e00*/  MUFU.TANH R94, R61 ;  /* 0x0000003d005e7308 */ /* 0x000e640000002400 */
[----:B------:R-:W-:Y:S06]  /*3e10*/  HMMA.16816.F32.BF16 R56, R16, R42, R56 ;  /* 0x0000002a1038723c */ /* 0x000fec0000041838 */
[----:B------:R-:W1:Y:S02]  /*3e20*/  MUFU.TANH R92, R63 ;  /* 0x0000003f005c7308 */ /* 0x000e640000002400 */
[----:B------:R-:W-:Y:S01]  /*3e30*/  HMMA.16816.F32.BF16 R64, R4, R38, R64 ;  /* 0x000000260440723c */ /* 0x000fe20000041840 */
[----:B------:R-:W4:Y:S05]  /*3e40*/  LDSM.16.M88.4 R36, [R191+UR5+0x5800] ;  /* 0x00580005bf24783b */ /* 0x000f2a0008000200 */
[----:B------:R3:W1:-:S13]  /*3e50*/  MUFU.TANH R93, R79 ;  /* 0x0000004f005d7308 */ /* 0x00065a0000002400 */
[----:B------:R-:W-:Y:S01]  /*3e60*/  FMUL.FTZ R64, R64, UR7 ;  /* 0x0000000740407c20 */ /* 0x000fe20008410000 */
[----:B------:R-:W-:Y:S01]  /*3e70*/  FMUL.FTZ R65, R65, UR7 ;  /* 0x0000000741417c20 */ /* 0x000fe20008410000 */
[----:B------:R-:W-:Y:S01]  /*3e80*/  FMUL.FTZ R66, R66, UR7 ;  /* 0x0000000742427c20 */ /* 0x000fe20008410000 */
[----:B------:R-:W-:Y:S01]  /*3e90*/  FMUL.FTZ R67, R67, UR7 ;  /* 0x0000000743437c20 */ /* 0x000fe20008410000 */
[----:B-----5:R-:W-:Y:S01]  /*3ea0*/  HMMA.16816.F32.BF16 R68, R8, R44, R68 ;  /* 0x0000002c0844723c */ /* 0x020fe20000041844 */
[----:B------:R-:W1:Y:S07]  /*3eb0*/  MUFU.TANH R90, R64 ;  /* 0x00000040005a7308 */ /* 0x000e6e0000002400 */
[----:B---3--:R-:W-:Y:S01]  /*3ec0*/  HMMA.16816.F32.BF16 R76, R12, R42, R52 ;  /* 0x0000002a0c4c723c */ /* 0x008fe20000041834 */
[----:B------:R-:W3:Y:S01]  /*3ed0*/  LDSM.16.M88.4 R40, [R190+0x5800] ;  /* 0x00580000be28783b */ /* 0x000ee20000000200 */
[----:B------:R-:W1:Y:S06]  /*3ee0*/  MUFU.TANH R89, R65 ;  /* 0x0000004100597308 */ /* 0x000e6c0000002400 */
[----:B------:R-:W-:Y:S02]  /*3ef0*/  HMMA.16816.F32.BF16 R72, R4, R44, R72 ;  /* 0x0000002c0448723c */ /* 0x000fe40000041848 */
[----:B------:R-:W1:Y:S01]  /*3f00*/  MUFU.TANH R88, R66 ;  /* 0x0000004200587308 */ /* 0x000e620000002400 */
[----:B------:R-:W-:Y:S01]  /*3f10*/  FMUL.FTZ R68, R68, UR7 ;  /* 0x0000000744447c20 */ /* 0x000fe20008410000 */
[----:B------:R-:W-:Y:S01]  /*3f20*/  FMUL.FTZ R69, R69, UR7 ;  /* 0x0000000745457c20 */ /* 0x000fe20008410000 */
[----:B------:R-:W-:Y:S01]  /*3f30*/  FMUL.FTZ R70, R70, UR7 ;  /* 0x0000000746467c20 */ /* 0x000fe20008410000 */
[----:B------:R-:W-:-:S02]  /*3f40*/  FMUL.FTZ R71, R71, UR7 ;  /* 0x0000000747477c20 */ /* 0x000fc40008410000 */
[-C--:B----4-:R-:W-:Y:S02]  /*3f50*/  HMMA.16816.F32.BF16 R60, R32, R36.reuse, RZ ;  /* 0x00000024203c723c */ /* 0x090fe400000418ff */
[----:B------:R4:W1:Y:S06]  /*3f60*/  MUFU.TANH R86, R67 ;  /* 0x0000004300567308 */ /* 0x00086c0000002400 */
[----:B------:R-:W-:Y:S02]  /*3f70*/  HMMA.16816.F32.BF16 R52, R28, R36, RZ ;  /* 0x000000241c34723c */ /* 0x000fe400000418ff */
[----:B------:R-:W1:Y:S01]  /*3f80*/  MUFU.TANH R85, R68 ;  /* 0x0000004400557308 */ /* 0x000e620000002400 */
[----:B------:R-:W-:Y:S01]  /*3f90*/  FMUL.FTZ R72, R72, UR7 ;  /* 0x0000000748487c20 */ /* 0x000fe20008410000 */
[----:B------:R-:W-:Y:S01]  /*3fa0*/  FMUL.FTZ R73, R73, UR7 ;  /* 0x0000000749497c20 */ /* 0x000fe20008410000 */
[----:B------:R-:W-:Y:S01]  /*3fb0*/  FMUL.FTZ R74, R74, UR7 ;  /* 0x000000074a4a7c20 */ /* 0x000fe20008410000 */
[----:B------:R-:W-:-:S02]  /*3fc0*/  FMUL.FTZ R75, R75, UR7 ;  /* 0x000000074b4b7c20 */ /* 0x000fc40008410000 */
[----:B------:R-:W-:Y:S02]  /*3fd0*/  HMMA.16816.F32.BF16 R32, R32, R38, RZ ;  /* 0x000000262020723c */ /* 0x000fe400000418ff */
[----:B------:R-:W1:Y:S06]  /*3fe0*/  MUFU.TANH R87, R69 ;  /* 0x0000004500577308 */ /* 0x000e6c0000002400 */
[----:B----4-:R-:W-:Y:S02]  /*3ff0*/  HMMA.16816.F32.BF16 R64, R24, R48, R60 ;  /* 0x000000301840723c */ /* 0x010fe4000004183c */
[----:B------:R-:W4:Y:S06]  /*4000*/  MUFU.TANH R83, R70 ;  /* 0x0000004600537308 */ /* 0x000f2c0000002400 */
[----:B------:R-:W-:Y:S02]  /*4010*/  HMMA.16816.F32.BF16 R60, R8, R46, R56 ;  /* 0x0000002e083c723c */ /* 0x000fe40000041838 */
[----:B------:R5:W1:Y:S06]  /*4020*/  MUFU.TANH R84, R71 ;  /* 0x0000004700547308 */ /* 0x000a6c0000002400 */
[----:B------:R-:W-:Y:S01]  /*4030*/  HMMA.16816.F32.BF16 R56, R20, R48, R52 ;  /* 0x000000301438723c */ /* 0x000fe20000041834 */
[----:B------:R-:W2:Y:S01]  /*4040*/  LDSM.16.M88.4 R52, [R194+0x5800] ;  /* 0x00580000c234783b */ /* 0x000ea20000000200 */
[----:B------:R-:W1:Y:S01]  /*4050*/  MUFU.TANH R82, R72 ;  /* 0x0000004800527308 */ /* 0x000e620000002400 */
[----:B------:R-:W-:-:S05]  /*4060*/  DEPBAR.LE SB0, 0x0 ;  /* 0x000080000000791a */ /* 0x000fca0000000000 */
[----:B------:R-:W-:Y:S02]  /*4070*/  HMMA.16816.F32.BF16 R28, R28, R38, RZ ;  /* 0x000000261c1c723c */ /* 0x000fe400000418ff */
[----:B------:R-:W1:Y:S01]  /*4080*/  MUFU.TANH R72, R73 ;  /* 0x0000004900487308 */ /* 0x000e620000002400 */
[----:B------:R-:W-:Y:S01]  /*4090*/  FMUL.FTZ R60, R60, UR7 ;  /* 0x000000073c3c7c20 */ /* 0x000fe20008410000 */
[----:B------:R-:W-:Y:S01]  /*40a0*/  FMUL.FTZ R61, R61, UR7 ;  /* 0x000000073d3d7c20 */ /* 0x000fe20008410000 */
[----:B------:R-:W-:Y:S01]  /*40b0*/  FMUL.FTZ R62, R62, UR7 ;  /* 0x000000073e3e7c20 */ /* 0x000fe20008410000 */
[----:B------:R-:W-:Y:S02]  /*40c0*/  FMUL.FTZ R63, R63, UR7 ;  /* 0x000000073f3f7c20 */ /* 0x000fe40008410000 */
[----:B-----5:R-:W-:Y:S02]  /*40d0*/  HMMA.16816.F32.BF16 R68, R4, R46, R76 ;  /* 0x0000002e0444723c */ /* 0x020fe4000004184c */
[----:B------:R-:W1:Y:S06]  /*40e0*/  MUFU.TANH R48, R74 ;  /* 0x0000004a00307308 */ /* 0x000e6c0000002400 */
[----:B---3--:R-:W-:Y:S02]  /*40f0*/  HMMA.16816.F32.BF16 R44, R16, R40, R64 ;  /* 0x00000028102c723c */ /* 0x008fe40000041840 */
[----:B------:R-:W3:Y:S06]  /*4100*/  MUFU.TANH R49, R75 ;  /* 0x0000004b00317308 */ /* 0x000eec0000002400 */
[----:B------:R-:W-:Y:S02]  /*4110*/  HMMA.16816.F32.BF16 R24, R24, R50, R32 ;  /* 0x000000321818723c */ /* 0x000fe40000041820 */
[----:B------:R-:W1:Y:S01]  /*4120*/  MUFU.TANH R60, R60 ;  /* 0x0000003c003c7308 */ /* 0x000e620000002400 */
[----:B------:R-:W-:Y:S01]  /*4130*/  FMUL.FTZ R69, R69, UR7 ;  /* 0x0000000745457c20 */ /* 0x000fe20008410000 */
[----:B------:R-:W-:Y:S01]  /*4140*/  FMUL.FTZ R70, R70, UR7 ;  /* 0x0000000746467c20 */ /* 0x000fe20008410000 */
[----:B------:R-:W-:Y:S01]  /*4150*/  FMUL.FTZ R71, R71, UR7 ;  /* 0x0000000747477c20 */ /* 0x000fe20008410000 */
[----:B------:R-:W-:-:S02]  /*4160*/  FMUL.FTZ R68, R68, UR7 ;  /* 0x0000000744447c20 */ /* 0x000fc40008410000 */
[----:B------:R-:W-:Y:S02]  /*4170*/  HMMA.16816.F32.BF16 R32, R12, R40, R56 ;  /* 0x000000280c20723c */ /* 0x000fe40000041838 */
[----:B------:R-:W1:Y:S06]  /*4180*/  MUFU.TANH R61, R61 ;  /* 0x0000003d003d7308 */ /* 0x000e6c0000002400 */
[----:B------:R-:W-:Y:S02]  /*4190*/  HMMA.16816.F32.BF16 R20, R20, R50, R28 ;  /* 0x000000321414723c */ /* 0x000fe4000004181c */
[----:B------:R-:W1:Y:S06]  /*41a0*/  MUFU.TANH R62, R62 ;  /* 0x0000003e003e7308 */ /* 0x000e6c0000002400 */
[----:B--2---:R-:W-:Y:S02]  /*41b0*/  HMMA.16816.F32.BF16 R44, R8, R52, R44 ;  /* 0x00000034082c723c */ /* 0x004fe4000004182c */
[----:B------:R-:W2:Y:S06]  /*41c0*/  MUFU.TANH R63, R63 ;  /* 0x0000003f003f7308 */ /* 0x000eac0000002400 */
[----:B------:R-:W-:Y:S02]  /*41d0*/  HMMA.16816.F32.BF16 R16, R16, R42, R24 ;  /* 0x0000002a1010723c */ /* 0x000fe40000041818 */
[----:B------:R-:W1:Y:S06]  /*41e0*/  MUFU.TANH R41, R68 ;  /* 0x0000004400297308 */ /* 0x000e6c0000002400 */
[----:B------:R-:W-:Y:S02]  /*41f0*/  HMMA.16816.F32.BF16 R24, R4, R52, R32 ;  /* 0x000000340418723c */ /* 0x000fe40000041820 */
[----:B------:R-:W1:Y:S01]  /*4200*/  MUFU.TANH R69, R69 ;  /* 0x0000004500457308 */ /* 0x000e620000002400 */
[----:B------:R-:W-:Y:S01]  /*4210*/  FMUL.FTZ R3, R47, UR7 ;  /* 0x000000072f037c20 */ /* 0x000fe20008410000 */
[----:B------:R-:W-:Y:S01]  /*4220*/  FMUL.FTZ R44, R44, UR7 ;  /* 0x000000072c2c7c20 */ /* 0x000fe20008410000 */
[----:B------:R-:W-:Y:S01]  /*4230*/  FMUL.FTZ R45, R45, UR7 ;  /* 0x000000072d2d7c20 */ /* 0x000fe20008410000 */
[----:B------:R-:W-:-:S02]  /*4240*/  FMUL.FTZ R46, R46, UR7 ;  /* 0x000000072e2e7c20 */ /* 0x000fc40008410000 */
[----:B------:R-:W-:Y:S02]  /*4250*/  HMMA.16816.F32.BF16 R12, R12, R42, R20 ;  /* 0x0000002a0c0c723c */ /* 0x000fe40000041814 */
[----:B------:R5:W1:Y:S06]  /*4260*/  MUFU.TANH R37, R3 ;  /* 0x0000000300257308 */ /* 0x000a6c0000002400 */
[----:B------:R-:W-:Y:S02]  /*4270*/  HMMA.16816.F32.BF16 R8, R8, R54, R16 ;  /* 0x000000360808723c */ /* 0x000fe40000041810 */
[----:B------:R-:W1:Y:S01]  /*4280*/  MUFU.TANH R70, R70 ;  /* 0x0000004600467308 */ /* 0x000e620000002400 */
[----:B------:R-:W-:-:S07]  /*4290*/  FMUL.FTZ R24, R24, UR7 ;  /* 0x0000000718187c20 */ /* 0x000fce0008410000 */
[----:B------:R-:W1:Y:S01]  /*42a0*/  MUFU.TANH R32, R24 ;  /* 0x0000001800207308 */ /* 0x000e620000002400 */
[----:B-----5:R-:W-:Y:S01]  /*42b0*/  FMUL.FTZ R3, R25, UR7 ;  /* 0x0000000719037c20 */ /* 0x020fe20008410000 */
[----:B------:R-:W-:Y:S06]  /*42c0*/  HMMA.16816.F32.BF16 R4, R4, R54, R12 ;  /* 0x000000360404723c */ /* 0x000fec000004180c */
[----:B------:R5:W1:Y:S01]  /*42d0*/  MUFU.TANH R28, R3 ;  /* 0x00000003001c7308 */ /* 0x000a620000002400 */
[----:B------:R-:W-:-:S07]  /*42e0*/  FMUL.FTZ R8, R8, UR7 ;  /* 0x0000000708087c20 */ /* 0x000fce0008410000 */
[----:B------:R-:W1:Y:S05]  /*42f0*/  MUFU.TANH R71, R71 ;  /* 0x0000004700477308 */ /* 0x000e6a0000002400 */
[----:B------:R-:W-:Y:S01]  /*4300*/  FMUL.FTZ R4, R4, UR7 ;  /* 0x0000000704047c20 */ /* 0x000fe20008410000 */
[----:B------:R-:W-:Y:S01]  /*4310*/  FMUL.FTZ R5, R5, UR7 ;  /* 0x0000000705057c20 */ /* 0x000fe20008410000 */
[----:B------:R-:W-:Y:S01]  /*4320*/  FMUL.FTZ R6, R6, UR7 ;  /* 0x0000000706067c20 */ /* 0x000fe20008410000 */
[----:B------:R-:W-:Y:S01]  /*4330*/  FMUL.FTZ R7, R7, UR7 ;  /* 0x0000000707077c20 */ /* 0x000fe20008410000 */
[----:B-----5:R-:W-:Y:S01]  /*4340*/  FMUL.FTZ R3, R26, UR7 ;  /* 0x000000071a037c20 */ /* 0x020fe20008410000 */
[----:B------:R-:W1:Y:S08]  /*4350*/  MUFU.TANH R44, R44 ;  /* 0x0000002c002c7308 */ /* 0x000e700000002400 */
        /* <DEDUP_REMOVED lines=13> */
[----:B------:R-:W1:Y:S01]  /*4430*/  MUFU.TANH R26, R7 ;  /* 0x00000007001a7308 */ /* 0x000e620000002400 */
[----:B-----5:R-:W-:-:S07]  /*4440*/  FMUL.FTZ R3, R11, UR7 ;  /* 0x000000070b037c20 */ /* 0x020fce0008410000 */
[----:B------:R5:W1:Y:S02]  /*4450*/  MUFU.TANH R36, R3 ;  /* 0x0000000300247308 */ /* 0x000a640000002400 */
[----:B-----5:R-:W-:-:S04]  /*4460*/  LOP3.LUT R3, R121, 0x1f0, RZ, 0xc0, !PT ;  /* 0x000001f079037812 */ /* 0x020fc800078ec0ff */
[----:B------:R-:W-:-:S04]  /*4470*/  IADD3 R200, PT, PT, R200, UR14, R3 ;  /* 0x0000000ec8c87c10 */ /* 0x000fc8000fffe003 */
[C---:B------:R-:W-:Y:S02]  /*4480*/  IADD3 R3, PT, PT, R200.reuse, 0x1, R120 ;  /* 0x00000001c8037810 */ /* 0x040fe40007ffe078 */
[-C--:B------:R-:W-:Y:S02]  /*4490*/  IADD3 R200, PT, PT, R200, R80.reuse, -R118 ;  /* 0x00000050c8c87210 */ /* 0x080fe40007ffe876 */
[C---:B------:R-:W-:Y:S02]  /*44a0*/  VIMNMX R202, PT, PT, R3.reuse, R80, PT ;  /* 0x0000005003ca7248 */ /* 0x040fe40003fe0100 */
[C-C-:B------:R-:W-:Y:S02]  /*44b0*/  VIADDMNMX R204, R3.reuse, 0x8, R80.reuse, PT ;  /* 0x0000000803cc7846 */ /* 0x140fe40003800150 */
[C-C-:B------:R-:W-:Y:S02]  /*44c0*/  VIADDMNMX R201, R3.reuse, 0x40, R80.reuse, PT ;  /* 0x0000004003c97846 */ /* 0x140fe40003800150 */
[----:B------:R-:W-:-:S02]  /*44d0*/  VIADDMNMX R203, R3, 0x48, R80, PT ;  /* 0x0000004803cb7846 */ /* 0x000fc40003800150 */
[----:B------:R-:W-:Y:S02]  /*44e0*/  LEA R3, R81, R252, 0x6 ;  /* 0x000000fc51037211 */ /* 0x000fe400078e30ff */
[C---:B------:R-:W-:Y:S02]  /*44f0*/  IADD3 R13, PT, PT, R200.reuse, 0x8, RZ ;  /* 0x00000008c80d7810 */ /* 0x040fe40007ffe0ff */
[C---:B------:R-:W-:Y:S02]  /*4500*/  IADD3 R12, PT, PT, R200.reuse, 0x40, RZ ;  /* 0x00000040c80c7810 */ /* 0x040fe40007ffe0ff */
[----:B------:R-:W-:Y:S01]  /*4510*/  IADD3 R14, PT, PT, R200, 0x48, RZ ;  /* 0x00000048c80e7810 */ /* 0x000fe20007ffe0ff */
[----:B------:R-:W-:Y:S06]  /*4520*/  BAR.SYNC.DEFER_BLOCKING 0x0 ;  /* 0x0000000000007b1d */ /* 0x000fec0000010000 */
[----:B-1234-:R-:W-:Y:S05]  /*4530*/  @!P0 BRA `(.L_x_2441) ;  /* 0x0000000000bc8947 */ /* 0x01efea0003800000 */
        /* <DEDUP_REMOVED lines=45> */
.L_x_2443:
[----:B------:R-:W-:Y:S05]  /*4810*/  BSYNC.RECONVERGENT B0 ;  /* 0x0000000000007941 */ /* 0x000fea0003800200 */
.L_x_2442:
[----:B------:R-:W0:Y:S02]  /*4820*/  LDGDEPBAR ;  /* 0x00000000000079af */ /* 0x000e240000000000 */
.L_x_2441:
[C---:B--2---:R-:W-:Y:S01]  /*4830*/  VIADD R5, R3.reuse, 0x1 ;  /* 0x0000000103057836 */ /* 0x044fe20000000000 */
[----:B------:R-:W2:Y:S01]  /*4840*/  LDCU UR6, c[0x0][0x45c] ;  /* 0x00008b80ff0677ac */ /* 0x000ea20008000800 */
[C---:B------:R-:W-:Y:S02]  /*4850*/  VIADD R4, R3.reuse, 0x8 ;  /* 0x0000000803047836 */ /* 0x040fe40000000000 */
[C---:B-1----:R-:W-:Y:S01]  /*4860*/  VIADD R9, R3.reuse, 0x38 ;  /* 0x0000003803097836 */ /* 0x042fe20000000000 */
[-C--:B------:R-:W-:Y:S01]  /*4870*/  ISETP.GT.AND P0, PT, R200, R5.reuse, PT ;  /* 0x00000005c800720c */ /* 0x080fe20003f04270 */
[----:B------:R-:W-:Y:S01]  /*4880*/  VIADD R10, R3, 0x39 ;  /* 0x00000039030a7836 */ /* 0x000fe20000000000 */
[----:B------:R-:W-:Y:S02]  /*4890*/  ISETP.GT.AND P1, PT, R13, R5, PT ;  /* 0x000000050d00720c */ /* 0x000fe40003f24270 */
[----:B------:R-:W-:Y:S02]  /*48a0*/  FSEL R6, R119, -INF , !P0 ;  /* 0xff80000077067808 */ /* 0x000fe40004000000 */
[----:B------:R-:W-:-:S02]  /*48b0*/  ISETP.GE.AND P4, PT, R5, R202, PT ;  /* 0x000000ca0500720c */ /* 0x000fc40003f86270 */
[C---:B------:R-:W-:Y:S02]  /*48c0*/  ISETP.GE.AND P6, PT, R5.reuse, R204, PT ;  /* 0x000000cc0500720c */ /* 0x040fe40003fc6270 */
[----:B------:R-:W-:Y:S02]  /*48d0*/  ISETP.GT.AND P2, PT, R12, R5, PT ;  /* 0x000000050c00720c */ /* 0x000fe40003f44270 */
[C---:B------:R-:W-:Y:S02]  /*48e0*/  ISETP.GE.AND P5, PT, R5.reuse, R201, PT ;  /* 0x000000c90500720c */ /* 0x040fe40003fa6270 */
[----:B------:R-:W-:Y:S02]  /*48f0*/  ISETP.GT.AND P0, PT, R14, R5, PT ;  /* 0x000000050e00720c */ /* 0x000fe40003f04270 */
[----:B------:R-:W-:Y:S02]  /*4900*/  ISETP.GE.AND P3, PT, R5, R203, PT ;  /* 0x000000cb0500720c */ /* 0x000fe40003f66270 */
[----:B------:R-:W-:-:S02]  /*4910*/  FSEL R5, R117, -INF , !P1 ;  /* 0xff80000075057808 */ /* 0x000fc40004800000 */
[----:B------:R-:W-:Y:S02]  /*4920*/  FSEL R31, R6, -INF , !P4 ;  /* 0xff800000061f7808 */ /* 0x000fe40006000000 */
[----:B------:R-:W-:Y:S02]  /*4930*/  FSEL R47, R5, -INF , !P6 ;  /* 0xff800000052f7808 */ /* 0x000fe40007000000 */
[-C--:B------:R-:W-:Y:S02]  /*4940*/  ISETP.GT.AND P1, PT, R200, R4.reuse, PT ;  /* 0x00000004c800720c */ /* 0x080fe40003f24270 */
[----:B------:R-:W-:Y:S02]  /*4950*/  FSEL R6, R116, -INF , !P2 ;  /* 0xff80000074067808 */ /* 0x000fe40005000000 */
[----:B------:R-:W-:Y:S02]  /*4960*/  FSEL R5, R114, -INF , !P0 ;  /* 0xff80000072057808 */ /* 0x000fe40004000000 */
[----:B------:R-:W-:-:S02]  /*4970*/  ISETP.GT.AND P2, PT, R13, R4, PT ;  /* 0x000000040d00720c */ /* 0x000fc40003f44270 */
[----:B------:R-:W-:Y:S02]  /*4980*/  ISETP.GE.AND P4, PT, R4, R202, PT ;  /* 0x000000ca0400720c */ /* 0x000fe40003f86270 */
[----:B------:R-:W-:Y:S02]  /*4990*/  FSEL R35, R6, -INF , !P5 ;  /* 0xff80000006237808 */ /* 0x000fe40006800000 */
[----:B------:R-:W-:Y:S01]  /*49a0*/  FSEL R40, R5, -INF , !P3 ;  /* 0xff80000005287808 */ /* 0x000fe20005800000 */
[----:B------:R-:W-:Y:S01]  /*49b0*/  VIADD R5, R3, 0x9 ;  /* 0x0000000903057836 */ /* 0x000fe20000000000 */
[----:B------:R-:W-:Y:S02]  /*49c0*/  FSEL R7, R113, -INF , !P1 ;  /* 0xff80000071077808 */ /* 0x000fe40004800000 */
[----:B------:R-:W-:Y:S02]  /*49d0*/  ISETP.GE.AND P6, PT, R4, R204, PT ;  /* 0x000000cc0400720c */ /* 0x000fe40003fc6270 */
[----:B------:R-:W-:-:S02]  /*49e0*/  ISETP.GT.AND P0, PT, R12, R4, PT ;  /* 0x000000040c00720c */ /* 0x000fc40003f04270 */
[----:B------:R-:W-:Y:S02]  /*49f0*/  FSEL R6, R112, -INF , !P2 ;  /* 0xff80000070067808 */ /* 0x000fe40005000000 */
[----:B------:R-:W-:Y:S02]  /*4a00*/  ISETP.GT.AND P3, PT, R14, R4, PT ;  /* 0x000000040e00720c */ /* 0x000fe40003f64270 */
[----:B------:R-:W-:Y:S02]  /*4a10*/  FSEL R30, R7, -INF , !P4 ;  /* 0xff800000071e7808 */ /* 0x000fe40006000000 */
[----:B------:R-:W-:Y:S02]  /*4a20*/  ISETP.GE.AND P5, PT, R4, R201, PT ;  /* 0x000000c90400720c */ /* 0x000fe40003fa6270 */
[----:B------:R-:W-:Y:S02]  /*4a30*/  FSEL R7, R108, -INF , !P0 ;  /* 0xff8000006c077808 */ /* 0x000fe40004000000 */
[----:B------:R-:W-:-:S02]  /*4a40*/  FSEL R43, R6, -INF , !P6 ;  /* 0xff800000062b7808 */ /* 0x000fc40007000000 */
[----:B------:R-:W-:Y:S01]  /*4a50*/  ISETP.GE.AND P1, PT, R4, R203, PT ;  /* 0x000000cb0400720c */ /* 0x000fe20003f26270 */
[----:B------:R-:W-:Y:S01]  /*4a60*/  VIADD R4, R3, 0x10 ;  /* 0x0000001003047836 */ /* 0x000fe20000000000 */
        /* <DEDUP_REMOVED lines=8> */
[----:B------:R-:W-:Y:S02]  /*4af0*/  ISETP.GT.AND P3, PT, R12, R5, PT ;  /* 0x000000050c00720c */ /* 0x000fe40003f64270 */
[----:B------:R-:W-:Y:S02]  /*4b00*/  ISETP.GE.AND P5, PT, R5, R201, PT ;  /* 0x000000c90500720c */ /* 0x000fe40003fa6270 */
[----:B------:R-:W-:-:S02]  /*4b10*/  ISETP.GT.AND P1, PT, R14, R5, PT ;  /* 0x000000050e00720c */ /* 0x000fc40003f24270 */
[----:B------:R-:W-:Y:S02]  /*4b20*/  ISETP.GE.AND P2, PT, R5, R203, PT ;  /* 0x000000cb0500720c */ /* 0x000fe40003f46270 */
[----:B------:R-:W-:Y:S02]  /*4b30*/  FSEL R5, R111, -INF , !P0 ;  /* 0xff8000006f057808 */ /* 0x000fe40004000000 */
[----:B------:R-:W-:Y:S02]  /*4b40*/  ISETP.GT.AND P0, PT, R200, R4, PT ;  /* 0x00000004c800720c */ /* 0x000fe40003f04270 */
[----:B------:R-:W-:Y:S02]  /*4b50*/  FSEL R42, R5, -INF , !P6 ;  /* 0xff800000052a7808 */ /* 0x000fe40007000000 */
[----:B------:R-:W-:Y:S02]  /*4b60*/  FSEL R6, R109, -INF , !P3 ;  /* 0xff8000006d067808 */ /* 0x000fe40005800000 */
[----:B------:R-:W-:-:S02]  /*4b70*/  FSEL R5, R104, -INF , !P1 ;  /* 0xff80000068057808 */ /* 0x000fc40004800000 */
[----:B------:R-:W-:Y:S02]  /*4b80*/  ISETP.GT.AND P3, PT, R13, R4, PT ;  /* 0x000000040d00720c */ /* 0x000fe40003f64270 */
[----:B------:R-:W-:Y:S02]  /*4b90*/  FSEL R29, R7, -INF , !P4 ;  /* 0xff800000071d7808 */ /* 0x000fe40006000000 */
[----:B------:R-:W-:Y:S02]  /*4ba0*/  ISETP.GE.AND P4, PT, R4, R202, PT ;  /* 0x000000ca0400720c */ /* 0x000fe40003f86270 */
[----:B------:R-:W-:Y:S02]  /*4bb0*/  FSEL R33, R6, -INF , !P5 ;  /* 0xff80000006217808 */ /* 0x000fe40006800000 */
[----:B------:R-:W-:Y:S01]  /*4bc0*/  FSEL R38, R5, -INF , !P2 ;  /* 0xff80000005267808 */ /* 0x000fe20005000000 */
[----:B------:R-:W-:Y:S01]  /*4bd0*/  VIADD R5, R3, 0x11 ;  /* 0x0000001103057836 */ /* 0x000fe20000000000 */
[----:B------:R-:W-:-:S02]  /*4be0*/  FSEL R7, R103, -INF , !P0 ;  /* 0xff80000067077808 */ /* 0x000fc40004000000 */
[----:B------:R-:W-:Y:S02]  /*4bf0*/  ISETP.GE.AND P6, PT, R4, R204, PT ;  /* 0x000000cc0400720c */ /* 0x000fe40003fc6270 */
[-C--:B------:R-:W-:Y:S02]  /*4c00*/  ISETP.GT.AND P1, PT, R12, R4.reuse, PT ;  /* 0x000000040c00720c */ /* 0x080fe40003f24270 */
[----:B------:R-:W-:Y:S02]  /*4c10*/  FSEL R6, R102, -INF , !P3 ;  /* 0xff80000066067808 */ /* 0x000fe40005800000 */
[----:B------:R-:W-:Y:S02]  /*4c20*/  ISETP.GT.AND P2, PT, R14, R4, PT ;  /* 0x000000040e00720c */ /* 0x000fe40003f44270 */
[----:B------:R-:W-:Y:S02]  /*4c30*/  FSEL R75, R7, -INF , !P4 ;  /* 0xff800000074b7808 */ /* 0x000fe40006000000 */
[----:B------:R-:W-:-:S02]  /*4c40*/  ISETP.GE.AND P5, PT, R4, R201, PT ;  /* 0x000000c90400720c */ /* 0x000fc40003fa6270 */
[----:B------:R-:W-:Y:S02]  /*4c50*/  FSEL R7, R99, -INF , !P1 ;  /* 0xff80000063077808 */ /* 0x000fe40004800000 */
[----:B------:R-:W-:Y:S02]  /*4c60*/  FSEL R131, R6, -INF , !P6 ;  /* 0xff80000006837808 */ /* 0x000fe40007000000 */
        /* <DEDUP_REMOVED lines=11> */
[C---:B------:R-:W-:Y:S02]  /*4d20*/  ISETP.GE.AND P5, PT, R5.reuse, R201, PT ;  /* 0x000000c90500720c */ /* 0x040fe40003fa6270 */
[----:B------:R-:W-:Y:S02]  /*4d30*/  ISETP.GT.AND P0, PT, R14, R5, PT ;  /* 0x000000050e00720c */ /* 0x000fe40003f04270 */
[----:B------:R-:W-:Y:S02]  /*4d40*/  ISETP.GE.AND P3, PT, R5, R203, PT ;  /* 0x000000cb0500720c */ /* 0x000fe40003f66270 */
[----:B------:R-:W-:Y:S02]  /*4d50*/  FSEL R5, R101, -INF , !P1 ;  /* 0xff80000065057808 */ /* 0x000fe40004800000 */
[----:B------:R-:W-:Y:S02]  /*4d60*/  ISETP.GT.AND P1, PT, R200, R4, PT ;  /* 0x00000004c800720c */ /* 0x000fe40003f24270 */
[----:B------:R-:W-:-:S02]  /*4d70*/  FSEL R130, R5, -INF , !P6 ;  /* 0xff80000005827808 */ /* 0x000fc40007000000 */
[----:B------:R-:W-:Y:S02]  /*4d80*/  FSEL R6, R100, -INF , !P2 ;  /* 0xff80000064067808 */ /* 0x000fe40005000000 */
[----:B------:R-:W-:Y:S02]  /*4d90*/  FSEL R5, R93, -INF , !P0 ;  /* 0xff8000005d057808 */ /* 0x000fe40004000000 */
[----:B------:R-:W-:Y:S02]  /*4da0*/  ISETP.GT.AND P2, PT, R13, R4, PT ;  /* 0x000000040d00720c */ /* 0x000fe40003f44270 */
[----:B------:R-:W-:Y:S02]  /*4db0*/  FSEL R74, R7, -INF , !P4 ;  /* 0xff800000074a7808 */ /* 0x000fe40006000000 */
[----:B------:R-:W-:Y:S02]  /*4dc0*/  ISETP.GE.AND P4, PT, R4, R202, PT ;  /* 0x000000ca0400720c */ /* 0x000fe40003f86270 */
[----:B------:R-:W-:-:S02]  /*4dd0*/  FSEL R98, R6, -INF , !P5 ;  /* 0xff80000006627808 */ /* 0x000fc40006800000 */
[----:B------:R-:W-:Y:S01]  /*4de0*/  FSEL R103, R5, -INF , !P3 ;  /* 0xff80000005677808 */ /* 0x000fe20005800000 */
[----:B------:R-:W-:Y:S01]  /*4df0*/  VIADD R5, R3, 0x19 ;  /* 0x0000001903057836 */ /* 0x000fe20000000000 */
[----:B------:R-:W-:Y:S02]  /*4e00*/  FSEL R7, R95, -INF , !P1 ;  /* 0xff8000005f077808 */ /* 0x000fe40004800000 */
[----:B------:R-:W-:Y:S02]  /*4e10*/  ISETP.GE.AND P6, PT, R4, R204, PT ;  /* 0x000000cc0400720c */ /* 0x000fe40003fc6270 */
[-C--:B------:R-:W-:Y:S02]  /*4e20*/  ISETP.GT.AND P0, PT, R12, R4.reuse, PT ;  /* 0x000000040c00720c */ /* 0x080fe40003f04270 */
[----:B------:R-:W-:Y:S02]  /*4e30*/  FSEL R6, R91, -INF , !P2 ;  /* 0xff8000005b067808 */ /* 0x000fe40005000000 */
[----:B------:R-:W-:-:S02]  /*4e40*/  ISETP.GT.AND P3, PT, R14, R4, PT ;  /* 0x000000040e00720c */ /* 0x000fc40003f64270 */
[----:B------:R-:W-:Y:S02]  /*4e50*/  FSEL R73, R7, -INF , !P4 ;  /* 0xff80000007497808 */ /* 0x000fe40006000000 */
[----:B------:R-:W-:Y:S02]  /*4e60*/  ISETP.GE.AND P5, PT, R4, R201, PT ;  /* 0x000000c90400720c */ /* 0x000fe40003fa6270 */
[----:B------:R-:W-:Y:S02]  /*4e70*/  FSEL R7, R90, -INF , !P0 ;  /* 0xff8000005a077808 */ /* 0x000fe40004000000 */
[----:B------:R-:W-:Y:S02]  /*4e80*/  FSEL R129, R6, -INF , !P6 ;  /* 0xff80000006817808 */ /* 0x000fe40007000000 */
        /* <DEDUP_REMOVED lines=15> */
[-C--:B------:R-:W-:Y:S02]  /*4f80*/  ISETP.GT.AND P0, PT, R200, R4.reuse, PT ;  /* 0x00000004c800720c */ /* 0x080fe40003f04270 */
[----:B------:R-:W-:Y:S02]  /*4f90*/  FSEL R128, R5, -INF , !P6 ;  /* 0xff80000005807808 */ /* 0x000fe40007000000 */
[----:B------:R-:W-:Y:S02]  /*4fa0*/  FSEL R6, R89, -INF , !P3 ;  /* 0xff80000059067808 */ /* 0x000fe40005800000 */
[----:B------:R-:W-:Y:S02]  /*4fb0*/  FSEL R5, R86, -INF , !P1 ;  /* 0xff80000056057808 */ /* 0x000fe40004800000 */
[----:B------:R-:W-:Y:S02]  /*4fc0*/  ISETP.GT.AND P3, PT, R13, R4, PT ;  /* 0x000000040d00720c */ /* 0x000fe40003f64270 */
[----:B------:R-:W-:-:S02]  /*4fd0*/  FSEL R68, R7, -INF , !P4 ;  /* 0xff80000007447808 */ /* 0x000fc40006000000 */
        /* <DEDUP_REMOVED lines=62> */
[----:B------:R-:W-:Y:S02]  /*53c0*/  FSEL R6, R69, -INF , !P0 ;  /* 0xff80000045067808 */ /* 0x000fe40004000000 */
[----:B------:R-:W-:-:S02]  /*53d0*/  FSEL R213, R5, -INF , !P6 ;  /* 0xff80000005d57808 */ /* 0x000fc40007000000 */
[-C--:B------:R-:W-:Y:S02]  /*53e0*/  ISETP.GT.AND P3, PT, R200, R4.reuse, PT ;  /* 0x00000004c800720c */ /* 0x080fe40003f64270 */
[----:B------:R-:W-:Y:S02]  /*53f0*/  FSEL R5, R71, -INF , !P2 ;  /* 0xff80000047057808 */ /* 0x000fe40005000000 */
[-C--:B------:R-:W-:Y:S02]  /*5400*/  ISETP.GT.AND P6, PT, R13, R4.reuse, PT ;  /* 0x000000040d00720c */ /* 0x080fe40003fc4270 */
[----:B------:R-:W-:Y:S01]  /*5410*/  FSEL R120, R7, -INF , !P4 ;  /* 0xff80000007787808 */ /* 0x000fe20006000000 */
[----:B------:R-:W-:Y:S01]  /*5420*/  VIADD R7, R3, 0x31 ;  /* 0x0000003103077836 */ /* 0x000fe20000000000 */
[----:B------:R-:W-:Y:S02]  /*5430*/  FSEL R132, R6, -INF , !P5 ;  /* 0xff80000006847808 */ /* 0x000fe40006800000 */
[----:B------:R-:W-:-:S02]  /*5440*/  ISETP.GT.AND P5, PT, R12, R4, PT ;  /* 0x000000040c00720c */ /* 0x000fc40003fa4270 */
[----:B------:R-:W-:Y:S02]  /*5450*/  FSEL R6, R44, -INF , !P3 ;  /* 0xff8000002c067808 */ /* 0x000fe40005800000 */
[----:B------:R-:W-:Y:S02]  /*5460*/  FSEL R138, R5, -INF , !P1 ;  /* 0xff800000058a7808 */ /* 0x000fe40004800000 */
[C---:B------:R-:W-:Y:S02]  /*5470*/  ISETP.GE.AND P4, PT, R4.reuse, R202, PT ;  /* 0x000000ca0400720c */ /* 0x040fe40003f86270 */
[C---:B------:R-:W-:Y:S02]  /*5480*/  ISETP.GE.AND P0, PT, R4.reuse, R204, PT ;  /* 0x000000cc0400720c */ /* 0x040fe40003f06270 */
[----:B------:R-:W-:Y:S02]  /*5490*/  ISETP.GE.AND P2, PT, R4, R201, PT ;  /* 0x000000c90400720c */ /* 0x000fe40003f46270 */
[----:B------:R-:W-:-:S02]  /*54a0*/  ISETP.GT.AND P1, PT, R14, R4, PT ;  /* 0x000000040e00720c */ /* 0x000fc40003f24270 */
[----:B------:R-:W-:Y:S02]  /*54b0*/  ISETP.GE.AND P3, PT, R4, R203, PT ;  /* 0x000000cb0400720c */ /* 0x000fe40003f66270 */
[----:B------:R-:W-:Y:S02]  /*54c0*/  FSEL R4, R46, -INF , !P6 ;  /* 0xff8000002e047808 */ /* 0x000fe40007000000 */
        /* <DEDUP_REMOVED lines=17> */
[----:B------:R-:W-:Y:S02]  /*55e0*/  FSEL R20, R20, -INF , !P1 ;  /* 0xff80000014147808 */ /* 0x000fe40004800000 */
[-C--:B------:R-:W-:Y:S02]  /*55f0*/  ISETP.GE.AND P1, PT, R3, R201.reuse, PT ;  /* 0x000000c90300720c */ /* 0x080fe40003f26270 */
[----:B------:R-:W-:Y:S02]  /*5600*/  FSEL R6, R124, -INF , !P5 ;  /* 0xff8000007c067808 */ /* 0x000fe40006800000 */
[----:B------:R-:W-:Y:S02]  /*5610*/  FSEL R8, R23, -INF , !P0 ;  /* 0xff80000017087808 */ /* 0x000fe40004000000 */
[----:B------:R-:W-:-:S02]  /*5620*/  ISETP.GE.AND P0, PT, R7, R201, PT ;  /* 0x000000c90700720c */ /* 0x000fc40003f06270 */
[----:B------:R-:W-:Y:S02]  /*5630*/  FSEL R17, R6, -INF , !P1 ;  /* 0xff80000006117808 */ /* 0x000fe40004800000 */
[----:B------:R-:W-:Y:S02]  /*5640*/  FSEL R137, R4, -INF , !P0 ;  /* 0xff80000004897808 */ /* 0x000fe40004000000 */
[----:B------:R-:W-:Y:S02]  /*5650*/  FMNMX3.FTZ R4, R17, R35, R34, !PT ;  /* 0x0000002311047276 */ /* 0x000fe40007810022 */
[----:B------:R-:W-:Y:S02]  /*5660*/  ISETP.GT.AND P5, PT, R14, R9, PT ;  /* 0x000000090e00720c */ /* 0x000fe40003fa4270 */
[----:B------:R-:W-:Y:S02]  /*5670*/  FMNMX3.FTZ R4, R4, R33, R99, !PT ;  /* 0x0000002104047276 */ /* 0x000fe40007810063 */
[----:B------:R-:W-:-:S02]  /*5680*/  ISETP.GT.AND P1, PT, R14, R3, PT ;  /* 0x000000030e00720c */ /* 0x000fc40003f24270 */
[----:B------:R-:W-:Y:S02]  /*5690*/  FSEL R217, R5, -INF , !P2 ;  /* 0xff80000005d97808 */ /* 0x000fe40005000000 */
[----:B------:R-:W-:Y:S02]  /*56a0*/  FSEL R16, R22, -INF , !P5 ;  /* 0xff80000016107808 */ /* 0x000fe40006800000 */
[-C--:B------:R-:W-:Y:S02]  /*56b0*/  ISETP.GT.AND P4, PT, R200, R3.reuse, PT ;  /* 0x00000003c800720c */ /* 0x080fe40003f84270 */
[----:B------:R-:W-:Y:S02]  /*56c0*/  ISETP.GE.AND P6, PT, R3, R202, PT ;  /* 0x000000ca0300720c */ /* 0x000fe40003fc6270 */
[----:B------:R-:W-:Y:S02]  /*56d0*/  ISETP.GT.AND P2, PT, R13, R3, PT ;  /* 0x000000030d00720c */ /* 0x000fe40003f44270 */
[----:B------:R-:W-:-:S02]  /*56e0*/  ISETP.GE.AND P0, PT, R3, R204, PT ;  /* 0x000000cc0300720c */ /* 0x000fc40003f06270 */
[----:B------:R-:W-:Y:S02]  /*56f0*/  ISETP.GE.AND P5, PT, R3, R203, PT ;  /* 0x000000cb0300720c */ /* 0x000fe40003fa6270 */
[----:B------:R-:W-:Y:S02]  /*5700*/  FMNMX3.FTZ R3, R4, R98, R97, !PT ;  /* 0x0000006204037276 */ /* 0x000fe40007810061 */
[----:B------:R-:W-:Y:S02]  /*5710*/  FSEL R4, R125, -INF , !P1 ;  /* 0xff8000007d047808 */ /* 0x000fe40004800000 */
[----:B------:R-:W-:Y:S02]  /*5720*/  FMNMX3.FTZ R3, R3, R96, R135, !PT ;  /* 0x0000006003037276 */ /* 0x000fe40007810087 */
[----:B------:R-:W-:Y:S02]  /*5730*/  FSEL R22, R4, -INF , !P5 ;  /* 0xff80000004167808 */ /* 0x000fe40006800000 */
[----:B------:R-:W-:-:S02]  /*5740*/  FMNMX3.FTZ R4, R3, R134, R133, !PT ;  /* 0x0000008603047276 */ /* 0x000fc40007810085 */
[----:B------:R-:W-:Y:S02]  /*5750*/  FMNMX3.FTZ R3, R22, R40, R39, !PT ;  /* 0x0000002816037276 */ /* 0x000fe40007810027 */
[----:B------:R-:W-:Y:S02]  /*5760*/  FSEL R5, R126, -INF , !P4 ;  /* 0xff8000007e057808 */ /* 0x000fe40006000000 */
[----:B------:R-:W-:Y:S02]  /*5770*/  FMNMX3.FTZ R3, R3, R38, R102, !PT ;  /* 0x0000002603037276 */ /* 0x000fe40007810066 */
[----:B------:R-:W-:Y:S02]  /*5780*/  ISETP.GE.AND P4, PT, R9, R201, PT ;  /* 0x000000c90900720c */ /* 0x000fe40003f86270 */
[----:B------:R-:W-:Y:S02]  /*5790*/  ISETP.GT.AND P1, PT, R12, R10, PT ;  /* 0x0000000a0c00720c */ /* 0x000fe40003f24270 */
[----:B------:R-:W-:-:S02]  /*57a0*/  FMNMX3.FTZ R3, R3, R103, R101, !PT ;  /* 0x0000006703037276 */ /* 0x000fc40007810065 */
[----:B------:R-:W-:Y:S02]  /*57b0*/  FSEL R28, R5, -INF , !P6 ;  /* 0xff800000051c7808 */ /* 0x000fe40007000000 */
[----:B------:R-:W-:Y:S02]  /*57c0*/  FSEL R136, R8, -INF , !P4 ;  /* 0xff80000008887808 */ /* 0x000fe40006000000 */
[----:B------:R-:W-:Y:S02]  /*57d0*/  ISETP.GE.AND P5, PT, R10, R201, PT ;  /* 0x000000c90a00720c */ /* 0x000fe40003fa6270 */
[----:B------:R-:W-:Y:S02]  /*57e0*/  FSEL R5, R24, -INF , !P1 ;  /* 0xff80000018057808 */ /* 0x000fe40004800000 */
[----:B------:R-:W-:Y:S02]  /*57f0*/  FMNMX3.FTZ R4, R4, R132, R217, !PT ;  /* 0x0000008404047276 */ /* 0x000fe400078100d9 */
[----:B------:R-:W-:-:S02]  /*5800*/  ISETP.GE.AND P1, PT, R7, R203, PT ;  /* 0x000000cb0700720c */ /* 0x000fc40003f26270 */
[----:B------:R-:W-:Y:S02]  /*5810*/  FMNMX3.FTZ R3, R3, R100, R145, !PT ;  /* 0x0000006403037276 */ /* 0x000fe40007810091 */
[----:B------:R-:W-:Y:S02]  /*5820*/  FSEL R127, R5, -INF , !P5 ;  /* 0xff800000057f7808 */ /* 0x000fe40006800000 */
[----:B------:R-:W-:Y:S02]  /*5830*/  FMNMX3.FTZ R72, R4, R137, R136, !PT ;  /* 0x0000008904487276 */ /* 0x000fe40007810088 */
[----:B------:R-:W-:Y:S02]  /*5840*/  FSEL R4, R140, -INF , !P2 ;  /* 0xff8000008c047808 */ /* 0x000fe40005000000 */
[----:B------:R-:W-:Y:S02]  /*5850*/  FSEL R126, R15, -INF , !P1 ;  /* 0xff8000000f7e7808 */ /* 0x000fe40004800000 */
[----:B------:R-:W-:-:S02]  /*5860*/  FSEL R216, R11, -INF , !P3 ;  /* 0xff8000000bd87808 */ /* 0x000fc40005800000 */
[-C--:B------:R-:W-:Y:S02]  /*5870*/  ISETP.GE.AND P2, PT, R9, R203.reuse, PT ;  /* 0x000000cb0900720c */ /* 0x080fe40003f46270 */
[----:B------:R-:W-:Y:S02]  /*5880*/  ISETP.GT.AND P1, PT, R14, R10, PT ;  /* 0x0000000a0e00720c */ /* 0x000fe40003f24270 */
[----:B------:R-:W-:Y:S02]  /*5890*/  FMNMX3.FTZ R3, R3, R144, R139, !PT ;  /* 0x0000009003037276 */ /* 0x000fe4000781008b */
[----:B------:R-:W-:Y:S02]  /*58a0*/  FMNMX.FTZ R72, R127, R72, !PT ;  /* 0x000000487f487209 */ /* 0x000fe40007810000 */
[----:B------:R-:W-:Y:S02]  /*58b0*/  FSEL R11, R4, -INF , !P0 ;  /* 0xff800000040b7808 */ /* 0x000fe40004000000 */
[----:B------:R-:W-:Y:S01]  /*58c0*/  ISETP.GE.AND P0, PT, R10, R203, PT ;  /* 0x000000cb0a00720c */ /* 0x000fe20003f06270 */
[----:B------:R-:W1:Y:S01]  /*58d0*/  SHFL.BFLY PT, R6, R72, 0x2, 0x1f ;  /* 0x0c401f0048067f89 */ /* 0x000e6200000e0000 */
[----:B------:R-:W-:-:S02]  /*58e0*/  FSEL R4, R26, -INF , !P1 ;  /* 0xff8000001a047808 */ /* 0x000fc40004800000 */
[----:B------:R-:W-:Y:S02]  /*58f0*/  FSEL R125, R16, -INF , !P2 ;  /* 0xff800000107d7808 */ /* 0x000fe40005000000 */
[----:B------:R-:W-:Y:S02]  /*5900*/  FMNMX3.FTZ R3, R3, R138, R216, !PT ;  /* 0x0000008a03037276 */ /* 0x000fe400078100d8 */
[----:B------:R-:W-:Y:S02]  /*5910*/  FSEL R124, R4, -INF , !P0 ;  /* 0xff800000047c7808 */ /* 0x000fe40004000000 */
[----:B------:R-:W-:Y:S02]  /*5920*/  FMNMX3.FTZ R3, R3, R126, R125, !PT ;  /* 0x0000007e03037276 */ /* 0x000fe4000781007d */
[----:B------:R-:W-:Y:S02]  /*5930*/  FMNMX3.FTZ R4, R28, R31, R30, !PT ;  /* 0x0000001f1c047276 */ /* 0x000fe4000781001e */
[----:B------:R-:W-:-:S02]  /*5940*/  FMNMX.FTZ R69, R124, R3, !PT ;  /* 0x000000037c457209 */ /* 0x000fc40007810000 */
[----:B------:R-:W-:Y:S02]  /*5950*/  FMNMX3.FTZ R4, R4, R29, R75, !PT ;  /* 0x0000001d04047276 */ /* 0x000fe4000781004b */
[C---:B------:R-:W-:Y:S02]  /*5960*/  ISETP.GE.AND P5, PT, R9.reuse, R202, PT ;  /* 0x000000ca0900720c */ /* 0x040fe40003fa6270 */
[----:B------:R-:W-:Y:S02]  /*5970*/  ISETP.GE.AND P3, PT, R9, R204, PT ;  /* 0x000000cc0900720c */ /* 0x000fe40003f66270 */
[----:B------:R-:W-:Y:S01]  /*5980*/  FMNMX3.FTZ R5, R11, R47, R43, !PT ;  /* 0x0000002f0b057276 */ /* 0x000fe2000781002b */
[----:B------:R-:W3:Y:S01]  /*5990*/  SHFL.BFLY PT, R9, R69, 0x2, 0x1f ;  /* 0x0c401f0045097f89 */ /* 0x000ee200000e0000 */
[----:B------:R-:W-:Y:S02]  /*59a0*/  FMNMX3.FTZ R4, R4, R74, R73, !PT ;  /* 0x0000004a04047276 */ /* 0x000fe40007810049 */
[----:B------:R-:W-:-:S02]  /*59b0*/  FMNMX3.FTZ R3, R5, R42, R131, !PT ;  /* 0x0000002a05037276 */ /* 0x000fc40007810083 */
[----:B------:R-:W-:Y:S02]  /*59c0*/  FMNMX3.FTZ R4, R4, R68, R123, !PT ;  /* 0x0000004404047276 */ /* 0x000fe4000781007b */
[----:B------:R-:W-:Y:S02]  /*59d0*/  ISETP.GE.AND P6, PT, R7, R202, PT ;  /* 0x000000ca0700720c */ /* 0x000fe40003fc6270 */
[----:B------:R-:W-:Y:S02]  /*59e0*/  ISETP.GT.AND P2, PT, R200, R10, PT ;  /* 0x0000000ac800720c */ /* 0x000fe40003f44270 */
[----:B------:R-:W-:Y:S02]  /*59f0*/  FMNMX3.FTZ R3, R3, R130, R129, !PT ;  /* 0x0000008203037276 */ /* 0x000fe40007810081 */
[----:B------:R-:W-:Y:S02]  /*5a00*/  FMNMX3.FTZ R4, R4, R122, R121, !PT ;  /* 0x0000007a04047276 */ /* 0x000fe40007810079 */
[----:B------:R-:W-:-:S02]  /*5a10*/  ISETP.GE.AND P1, PT, R10, R202, PT ;  /* 0x000000ca0a00720c */ /* 0x000fc40003f26270 */
[----:B------:R-:W-:Y:S02]  /*5a20*/  FSEL R8, R27, -INF , !P2 ;  /* 0xff8000001b087808 */ /* 0x000fe40005000000 */
[----:B------:R-:W-:Y:S02]  /*5a30*/  FMNMX3.FTZ R3, R3, R128, R147, !PT ;  /* 0x0000008003037276 */ /* 0x000fe40007810093 */
[----:B------:R-:W-:Y:S02]  /*5a40*/  FSEL R142, R19, -INF , !P6 ;  /* 0xff800000138e7808 */ /* 0x000fe40007000000 */
[----:B------:R-:W-:Y:S02]  /*5a50*/  FSEL R140, R21, -INF , !P5 ;  /* 0xff800000158c7808 */ /* 0x000fe40006800000 */
[----:B------:R-:W-:Y:S02]  /*5a60*/  FMNMX3.FTZ R4, R4, R120, R211, !PT ;  /* 0x0000007804047276 */ /* 0x000fe400078100d3 */
[----:B-1----:R-:W-:-:S02]  /*5a70*/  FMNMX.FTZ R72, R72, R6, !PT ;  /* 0x0000000648487209 */ /* 0x002fc40007810000 */
[----:B------:R-:W-:Y:S02]  /*5a80*/  ISETP.GE.AND P4, PT, R7, R204, PT ;  /* 0x000000cc0700720c */ /* 0x000fe40003f86270 */
[----:B------:R-:W-:Y:S01]  /*5a90*/  ISETP.GT.AND P0, PT, R13, R10, PT ;  /* 0x0000000a0d00720c */ /* 0x000fe20003f04270 */
[----:B------:R-:W1:Y:S01]  /*5aa0*/  SHFL.BFLY PT, R7, R72, 0x1, 0x1f ;  /* 0x0c201f0048077f89 */ /* 0x000e6200000e0000 */
[----:B------:R-:W-:Y:S02]  /*5ab0*/  FMNMX3.FTZ R3, R3, R215, R214, !PT ;  /* 0x000000d703037276 */ /* 0x000fe400078100d6 */
[----:B------:R-:W-:Y:S02]  /*5ac0*/  FSEL R141, R8, -INF , !P1 ;  /* 0xff800000088d7808 */ /* 0x000fe40004800000 */
[----:B------:R-:W-:Y:S02]  /*5ad0*/  FMNMX3.FTZ R4, R4, R142, R140, !PT ;  /* 0x0000008e04047276 */ /* 0x000fe4000781008c */
[----:B------:R-:W-:-:S02]  /*5ae0*/  ISETP.GE.AND P2, PT, R10, R204, PT ;  /* 0x000000cc0a00720c */ /* 0x000fc40003f46270 */
[----:B------:R-:W-:Y:S02]  /*5af0*/  FSEL R5, R36, -INF , !P0 ;  /* 0xff80000024057808 */ /* 0x000fe40004000000 */
[----:B------:R-:W-:Y:S02]  /*5b00*/  FSEL R143, R18, -INF , !P4 ;  /* 0xff800000128f7808 */ /* 0x000fe40006000000 */
[----:B------:R-:W-:Y:S02]  /*5b10*/  FSEL R175, R20, -INF , !P3 ;  /* 0xff80000014af7808 */ /* 0x000fe40005800000 */
[----:B------:R-:W-:Y:S02]  /*5b20*/  FMNMX3.FTZ R3, R3, R213, R219, !PT ;  /* 0x000000d503037276 */ /* 0x000fe400078100db */
[----:B------:R-:W-:Y:S02]  /*5b30*/  FMNMX.FTZ R4, R141, R4, !PT ;  /* 0x000000048d047209 */ /* 0x000fe40007810000 */
[----:B------:R-:W-:-:S02]  /*5b40*/  FSEL R218, R5, -INF , !P2 ;  /* 0xff80000005da7808 */ /* 0x000fc40005000000 */
[----:B------:R-:W-:Y:S01]  /*5b50*/  FMNMX3.FTZ R3, R3, R143, R175, !PT ;  /* 0x0000008f03037276 */ /* 0x000fe200078100af */
[----:B------:R-:W4:Y:S01]  /*5b60*/  SHFL.BFLY PT, R6, R4, 0x2, 0x1f ;  /* 0x0c401f0004067f89 */ /* 0x000f2200000e0000 */
[----:B---3--:R-:W-:Y:S02]  /*5b70*/  FMNMX.FTZ R69, R69, R9, !PT ;  /* 0x0000000945457209 */ /* 0x008fe40007810000 */
[----:B------:R-:W-:Y:S01]  /*5b80*/  FMNMX.FTZ R5, R218, R3, !PT ;  /* 0x00000003da057209 */ /* 0x000fe20007810000 */
[----:B------:R-:W-:Y:S01]  /*5b90*/  IMAD.IADD R3, R148, 0x1, R146 ;  /* 0x0000000194037824 */ /* 0x000fe200078e0292 */
[----:B-1----:R-:W-:Y:S01]  /*5ba0*/  FMNMX.FTZ R72, R72, R7, !PT ;  /* 0x0000000748487209 */ /* 0x002fe20007810000 */
[----:B------:R-:W1:Y:S03]  /*5bb0*/  SHFL.BFLY PT, R9, R69, 0x1, 0x1f ;  /* 0x0c201f0045097f89 */ /* 0x000e6600000e0000 */
[C---:B------:R-:W-:Y:S01]  /*5bc0*/  FSETP.NEU.FTZ.AND P0, PT, R72.reuse, -INF , PT ;  /* 0xff8000004800780b */ /* 0x040fe20003f1d000 */
[----:B------:R-:W3:Y:S01]  /*5bd0*/  SHFL.BFLY PT, R8, R5, 0x2, 0x1f ;  /* 0x0c401f0005087f89 */ /* 0x000ee200000e0000 */
[----:B--2---:R-:W-:Y:S01]  /*5be0*/  FMUL.FTZ R15, R72, UR6 ;  /* 0x00000006480f7c20 */ /* 0x004fe20008410000 */
[----:B------:R-:W-:-:S04]  /*5bf0*/  LEA R188, R3, UR5, 0x1 ;  /* 0x0000000503bc7c11 */ /* 0x000fc8000f8e08ff */
[----:B------:R-:W-:Y:S01]  /*5c00*/  FSEL R15, R15, RZ, P0 ;  /* 0x000000ff0f0f7208 */ /* 0x000fe20000000000 */
[--C-:B------:R-:W-:Y:S01]  /*5c10*/  IMAD.IADD R189, R2, 0x1, R188.reuse ;  /* 0x0000000102bd7824 */ /* 0x100fe200078e02bc */
[----:B------:R-:W-:Y:S01]  /*5c20*/  LDSM.16.MT88.4 R24, [R188+0x6000] ;  /* 0x00600000bc18783b */ /* 0x000fe20000004200 */
[C---:B------:R-:W-:Y:S02]  /*5c30*/  IMAD.IADD R193, R0.reuse, 0x1, R188 ;  /* 0x0000000100c17824 */ /* 0x040fe400078e02bc */
[----:B------:R-:W-:Y:S01]  /*5c40*/  FFMA.FTZ R3, R17, UR6, -R15 ;  /* 0x0000000611037c23 */ /* 0x000fe2000801080f */
[----:B------:R-:W-:Y:S01]  /*5c50*/  IMAD.IADD R192, R0, 0x1, R189 ;  /* 0x0000000100c07824 */ /* 0x000fe200078e02bd */
[----:B------:R-:W-:Y:S01]  /*5c60*/  LDSM.16.MT88.4 R16, [R189+0x6000] ;  /* 0x00600000bd10783b */ /* 0x000fe20000004200 */
[----:B----4-:R-:W-:Y:S01]  /*5c70*/  FMNMX.FTZ R4, R4, R6, !PT ;  /* 0x0000000604047209 */ /* 0x010fe20007810000 */
[----:B------:R2:W-:Y:S01]  /*5c80*/  MUFU.EX2 R209, R3 ;  /* 0x0000000300d17308 */ /* 0x0005e20000000800 */
[--C-:B------:R-:W-:Y:S01]  /*5c90*/  FFMA.FTZ R6, R35, UR6, -R15.reuse ;  /* 0x0000000623067c23 */ /* 0x100fe2000801080f */
[----:B------:R-:W-:Y:S01]  /*5ca0*/  FFMA.FTZ R7, R33, UR6, -R15 ;  /* 0x0000000621077c23 */ /* 0x000fe2000801080f */
[----:B-1----:R-:W-:-:S02]  /*5cb0*/  FMNMX.FTZ R69, R69, R9, !PT ;  /* 0x0000000945457209 */ /* 0x002fc40007810000 */
[----:B------:R1:W4:Y:S01]  /*5cc0*/  MUFU.EX2 R187, R6 ;  /* 0x0000000600bb7308 */ /* 0x0003220000000800 */
[----:B------:R-:W5:Y:S01]  /*5cd0*/  SHFL.BFLY PT, R9, R4, 0x1, 0x1f ;  /* 0x0c201f0004097f89 */ /* 0x000f6200000e0000 */
[----:B---3--:R-:W-:Y:S01]  /*5ce0*/  FMNMX.FTZ R5, R5, R8, !PT ;  /* 0x0000000805057209 */ /* 0x008fe20007810000 */
[----:B------:R-:W-:Y:S01]  /*5cf0*/  FFMA.FTZ R8, R34, UR6, -R15 ;  /* 0x0000000622087c23 */ /* 0x000fe2000801080f */
[C---:B------:R-:W-:Y:S01]  /*5d00*/  FSETP.NEU.FTZ.AND P0, PT, R69.reuse, -INF , PT ;  /* 0xff8000004500780b */ /* 0x040fe20003f1d000 */
[----:B------:R3:W-:Y:S01]  /*5d10*/  MUFU.EX2 R210, R7 ;  /* 0x0000000700d27308 */ /* 0x0007e20000000800 */
[----:B------:R-:W-:Y:S01]  /*5d20*/  LDSM.16.MT88.4 R32, [R188+0x6800] ;  /* 0x00680000bc20783b */ /* 0x000fe20000004200 */
[----:B--2---:R-:W-:Y:S02]  /*5d30*/  FMUL.FTZ R3, R69, UR6 ;  /* 0x0000000645037c20 */ /* 0x004fe40008410000 */
[----:B------:R2:W-:Y:S03]  /*5d40*/  MUFU.EX2 R205, R8 ;  /* 0x0000000800cd7308 */ /* 0x0005e60000000800 */
[----:B------:R-:W-:-:S05]  /*5d50*/  FSEL R3, R3, RZ, P0 ;  /* 0x000000ff03037208 */ /* 0x000fca0000000000 */
[--C-:B-1----:R-:W-:Y:S01]  /*5d60*/  FFMA.FTZ R6, R22, UR6, -R3.reuse ;  /* 0x0000000616067c23 */ /* 0x102fe20008010803 */
[--C-:B------:R-:W-:Y:S01]  /*5d70*/  FFMA.FTZ R2, R39, UR6, -R3.reuse ;  /* 0x0000000627027c23 */ /* 0x100fe20008010803 */
[----:B------:R-:W-:Y:S01]  /*5d80*/  LDSM.16.MT88.4 R20, [R193+0x6000] ;  /* 0x00600000c114783b */ /* 0x000fe20000004200 */
[--C-:B---3--:R-:W-:Y:S01]  /*5d90*/  FFMA.FTZ R7, R40, UR6, -R3.reuse ;  /* 0x0000000628077c23 */ /* 0x108fe20008010803 */
[----:B------:R1:W-:Y:S02]  /*5da0*/  MUFU.EX2 R185, R6 ;  /* 0x0000000600b97308 */ /* 0x0003e40000000800 */
[----:B--2---:R-:W2:Y:S01]  /*5db0*/  SHFL.BFLY PT, R8, R5, 0x1, 0x1f ;  /* 0x0c201f0005087f89 */ /* 0x004ea200000e0000 */
[----:B-----5:R-:W-:Y:S01]  /*5dc0*/  FMNMX.FTZ R71, R4, R9, !PT ;  /* 0x0000000904477209 */ /* 0x020fe20007810000 */
[----:B------:R-:W-:Y:S01]  /*5dd0*/  MUFU.EX2 R184, R2 ;  /* 0x0000000200b87308 */ /* 0x000fe20000000800 */
[----:B----4-:R-:W-:Y:S02]  /*5de0*/  F2FP.BF16.F32.PACK_AB R4, R187, R209 ;  /* 0x000000d1bb04723e */ /* 0x010fe400000010ff */
[C---:B------:R-:W-:Y:S01]  /*5df0*/  FSETP.NEU.FTZ.AND P0, PT, R71.reuse, -INF , PT ;  /* 0xff8000004700780b */ /* 0x040fe20003f1d000 */
[----:B------:R-:W-:Y:S01]  /*5e00*/  FMUL.FTZ R0, R71, UR6 ;  /* 0x0000000647007c20 */ /* 0x000fe20008410000 */
[----:B------:R-:W3:Y:S04]  /*5e10*/  MUFU.EX2 R183, R7 ;  /* 0x0000000700b77308 */ /* 0x000ee80000000800 */
[----:B------:R-:W-:Y:S01]  /*5e20*/  FSEL R0, R0, RZ, P0 ;  /* 0x000000ff00007208 */ /* 0x000fe20000000000 */
[----:B-1----:R-:W-:-:S02]  /*5e30*/  FFMA.FTZ R6, R38, UR6, -R3 ;  /* 0x0000000626067c23 */ /* 0x002fc40008010803 */
[----:B------:R-:W1:Y:S02]  /*5e40*/  LDSM.16.MT88.4 R36, [R192+0x6000] ;  /* 0x00600000c024783b */ /* 0x000e640000004200 */
[--C-:B------:R-:W-:Y:S01]  /*5e50*/  FFMA.FTZ R9, R31, UR6, -R0.reuse ;  /* 0x000000061f097c23 */ /* 0x100fe20008010800 */
[----:B------:R4:W5:Y:S04]  /*5e60*/  MUFU.EX2 R186, R6 ;  /* 0x0000000600ba7308 */ /* 0x0009680000000800 */
[----:B------:R5:W-:Y:S01]  /*5e70*/  MUFU.EX2 R174, R9 ;  /* 0x0000000900ae7308 */ /* 0x000be20000000800 */
[----:B--2---:R-:W-:Y:S01]  /*5e80*/  FMNMX.FTZ R70, R5, R8, !PT ;  /* 0x0000000805467209 */ /* 0x004fe20007810000 */
[----:B------:R-:W-:Y:S01]  /*5e90*/  FFMA.FTZ R8, R28, UR6, -R0 ;  /* 0x000000061c087c23 */ /* 0x000fe20008010800 */
[----:B---3--:R-:W-:-:S02]  /*5ea0*/  F2FP.BF16.F32.PACK_AB R5, R183, R185 ;  /* 0x000000b9b705723e */ /* 0x008fc400000010ff */
[C---:B------:R-:W-:Y:S01]  /*5eb0*/  FSETP.NEU.FTZ.AND P0, PT, R70.reuse, -INF , PT ;  /* 0xff8000004600780b */ /* 0x040fe20003f1d000 */
[----:B------:R-:W-:Y:S01]  /*5ec0*/  FMUL.FTZ R2, R70, UR6 ;  /* 0x0000000646027c20 */ /* 0x000fe20008410000 */
[----:B------:R2:W-:Y:S01]  /*5ed0*/  MUFU.EX2 R177, R8 ;  /* 0x0000000800b17308 */ /* 0x0005e20000000800 */
[----:B----4-:R-:W-:Y:S02]  /*5ee0*/  F2FP.BF16.F32.PACK_AB R6, R210, R205 ;  /* 0x000000cdd206723e */ /* 0x010fe400000010ff */
[----:B-----5:R-:W-:Y:S02]  /*5ef0*/  F2FP.BF16.F32.PACK_AB R7, R186, R184 ;  /* 0x000000b8ba07723e */ /* 0x020fe400000010ff */
[----:B------:R-:W-:Y:S01]  /*5f00*/  FSEL R2, R2, RZ, P0 ;  /* 0x000000ff02027208 */ /* 0x000fe20000000000 */
[----:B------:R-:W-:Y:S01]  /*5f10*/  FFMA.FTZ R9, R29, UR6, -R0 ;  /* 0x000000061d097c23 */ /* 0x000fe20008010800 */
[----:B------:R-:W-:-:S03]  /*5f20*/  ISETP.GT.U32.AND P0, PT, R212, R225, PT ;  /* 0x000000e1d400720c */ /* 0x000fc60003f04070 */
[----:B------:R3:W-:Y:S01]  /*5f30*/  MUFU.EX2 R182, R9 ;  /* 0x0000000900b67308 */ /* 0x0007e20000000800 */
[----:B------:R-:W-:Y:S01]  /*5f40*/  FFMA.FTZ R10, R47, UR6, -R2 ;  /* 0x000000062f0a7c23 */ /* 0x000fe20008010802 */
[C---:B------:R-:W-:Y:S01]  /*5f50*/  HMMA.16816.F32.BF16 R88, R4.reuse, R24, RZ ;  /* 0x000000180458723c */ /* 0x040fe200000418ff */
[----:B--2---:R-:W-:Y:S02]  /*5f60*/  FFMA.FTZ R8, R30, UR6, -R0 ;  /* 0x000000061e087c23 */ /* 0x004fe40008010800 */
[----:B------:R-:W-:Y:S01]  /*5f70*/  MUFU.EX2 R165, R10 ;  /* 0x0000000a00a57308 */ /* 0x000fe20000000800 */
[----:B------:R-:W-:Y:S03]  /*5f80*/  LDSM.16.MT88.4 R28, [R192+0x6800] ;  /* 0x00680000c01c783b */ /* 0x000fe60000004200 */
[----:B------:R2:W4:Y:S01]  /*5f90*/  MUFU.EX2 R181, R8 ;  /* 0x0000000800b57308 */ /* 0x0005220000000800 */
[----:B------:R-:W-:Y:S01]  /*5fa0*/  HMMA.16816.F32.BF16 R84, R4, R20, RZ ;  /* 0x000000140454723c */ /* 0x000fe200000418ff */
[----:B---3--:R-:W-:-:S04]  /*5fb0*/  FFMA.FTZ R9, R43, UR6, -R2 ;  /* 0x000000062b097c23 */ /* 0x008fc80008010802 */
[----:B------:R-:W-:Y:S03]  /*5fc0*/  MUFU.EX2 R171, R9 ;  /* 0x0000000900ab7308 */ /* 0x000fe60000000800 */
[----:B------:R-:W-:Y:S01]  /*5fd0*/  HMMA.16816.F32.BF16 R80, R4, R16, RZ ;  /* 0x000000100450723c */ /* 0x000fe200000418ff */
[----:B--2---:R-:W-:Y:S01]  /*5fe0*/  FFMA.FTZ R8, R11, UR6, -R2 ;  /* 0x000000060b087c23 */ /* 0x004fe20008010802 */
[----:B----4-:R-:W-:-:S03]  /*5ff0*/  F2FP.BF16.F32.PACK_AB R10, R182, R181 ;  /* 0x000000b5b60a723e */ /* 0x010fc600000010ff */
[----:B------:R2:W3:Y:S03]  /*6000*/  MUFU.EX2 R168, R8 ;  /* 0x0000000800a87308 */ /* 0x0004e60000000800 */
[C---:B-1----:R-:W-:Y:S08]  /*6010*/  HMMA.16816.F32.BF16 R76, R4.reuse, R36, RZ ;  /* 0x00000024044c723c */ /* 0x042ff000000418ff */
[----:B------:R-:W-:Y:S01]  /*6020*/  HMMA.16816.F32.BF16 R64, R4, R26, RZ ;  /* 0x0000001a0440723c */ /* 0x000fe200000418ff */
[----:B--2---:R-:W-:Y:S01]  /*6030*/  FFMA.FTZ R8, R42, UR6, -R2 ;  /* 0x000000062a087c23 */ /* 0x004fe20008010802 */
[----:B---3--:R-:W-:-:S06]  /*6040*/  F2FP.BF16.F32.PACK_AB R9, R165, R168 ;  /* 0x000000a8a509723e */ /* 0x008fcc00000010ff */
[C---:B------:R-:W-:Y:S01]  /*6050*/  HMMA.16816.F32.BF16 R60, R4.reuse, R22, RZ ;  /* 0x00000016043c723c */ /* 0x040fe200000418ff */
[----:B------:R1:W2:Y:S07]  /*6060*/  MUFU.EX2 R180, R8 ;  /* 0x0000000800b47308 */ /* 0x0002ae0000000800 */
[----:B------:R-:W-:Y:S01]  /*6070*/  HMMA.16816.F32.BF16 R56, R4, R18, RZ ;  /* 0x000000120438723c */ /* 0x000fe200000418ff */
[----:B-1----:R-:W-:-:S07]  /*6080*/  F2FP.BF16.F32.PACK_AB R8, R174, R177 ;  /* 0x000000b1ae08723e */ /* 0x002fce00000010ff */
[----:B------:R-:W-:Y:S01]  /*6090*/  HMMA.16816.F32.BF16 R48, R4, R38, RZ ;  /* 0x000000260430723c */ /* 0x000fe200000418ff */
[----:B--2---:R-:W-:Y:S01]  /*60a0*/  F2FP.BF16.F32.PACK_AB R11, R180, R171 ;  /* 0x000000abb40b723e */ /* 0x004fe200000010ff */
[--C-:B------:R-:W-:Y:S01]  /*60b0*/  FFMA.FTZ R4, R99, UR6, -R15.reuse ;  /* 0x0000000663047c23 */ /* 0x100fe2000801080f */
[--C-:B------:R-:W-:Y:S01]  /*60c0*/  FFMA.FTZ R5, R98, UR6, -R15.reuse ;  /* 0x0000000662057c23 */ /* 0x100fe2000801080f */
[--C-:B------:R-:W-:Y:S02]  /*60d0*/  FFMA.FTZ R6, R96, UR6, -R15.reuse ;  /* 0x0000000660067c23 */ /* 0x100fe4000801080f */
[----:B------:R1:W-:Y:S02]  /*60e0*/  MUFU.EX2 R170, R4 ;  /* 0x0000000400aa7308 */ /* 0x0003e40000000800 */
[C---:B------:R-:W-:Y:S02]  /*60f0*/  HMMA.16816.F32.BF16 R52, R8.reuse, R24, RZ ;  /* 0x000000180834723c */ /* 0x040fe400000418ff */
[----:B------:R2:W-:Y:S04]  /*6100*/  MUFU.EX2 R176, R5 ;  /* 0x0000000500b07308 */ /* 0x0005e80000000800 */
[----:B------:R-:W-:Y:S02]  /*6110*/  MUFU.EX2 R178, R6 ;  /* 0x0000000600b27308 */ /* 0x000fe40000000800 */
[----:B------:R-:W-:Y:S01]  /*6120*/  HMMA.16816.F32.BF16 R92, R8, R26, RZ ;  /* 0x0000001a085c723c */ /* 0x000fe200000418ff */
[----:B------:R-:W3:Y:S01]  /*6130*/  LDSM.16.MT88.4 R24, [R189+0x6800] ;  /* 0x00680000bd18783b */ /* 0x000ee20000004200 */
[----:B-1----:R-:W-:-:S06]  /*6140*/  FFMA.FTZ R4, R97, UR6, -R15 ;  /* 0x0000000661047c23 */ /* 0x002fcc000801080f */
[----:B------:R-:W-:Y:S01]  /*6150*/  HMMA.16816.F32.BF16 R44, R8, R20, RZ ;  /* 0x00000014082c723c */ /* 0x000fe200000418ff */
[----:B------:R1:W4:Y:S01]  /*6160*/  MUFU.EX2 R179, R4 ;  /* 0x0000000400b37308 */ /* 0x0003220000000800 */
[----:B--2---:R-:W-:-:S04]  /*6170*/  FFMA.FTZ R5, R102, UR6, -R3 ;  /* 0x0000000666057c23 */ /* 0x004fc80008010803 */
[----:B------:R2:W-:Y:S02]  /*6180*/  MUFU.EX2 R164, R5 ;  /* 0x0000000500a47308 */ /* 0x0005e40000000800 */
[----:B------:R-:W-:Y:S01]  /*6190*/  HMMA.16816.F32.BF16 R108, R8, R22, RZ ;  /* 0x00000016086c723c */ /* 0x000fe200000418ff */
[----:B------:R-:W5:Y:S01]  /*61a0*/  LDSM.16.MT88.4 R20, [R193+0x6800] ;  /* 0x00680000c114783b */ /* 0x000f620000004200 */
[----:B-1----:R-:W-:-:S06]  /*61b0*/  FFMA.FTZ R4, R103, UR6, -R3 ;  /* 0x0000000667047c23 */ /* 0x002fcc0008010803 */
[----:B------:R-:W-:Y:S01]  /*61c0*/  HMMA.16816.F32.BF16 R40, R8, R16, RZ ;  /* 0x000000100828723c */ /* 0x000fe200000418ff */
[----:B----4-:R-:W-:Y:S01]  /*61d0*/  F2FP.BF16.F32.PACK_AB R6, R178, R179 ;  /* 0x000000b3b206723e */ /* 0x010fe200000010ff */
[----:B------:R1:W4:Y:S01]  /*61e0*/  MUFU.EX2 R167, R4 ;  /* 0x0000000400a77308 */ /* 0x0003220000000800 */
[----:B--2---:R-:W-:-:S05]  /*61f0*/  FFMA.FTZ R5, R101, UR6, -R3 ;  /* 0x0000000665057c23 */ /* 0x004fca0008010803 */
[C---:B------:R-:W-:Y:S01]  /*6200*/  HMMA.16816.F32.BF16 R104, R8.reuse, R18, RZ ;  /* 0x000000120868723c */ /* 0x040fe200000418ff */
[----:B------:R4:W-:Y:S07]  /*6210*/  MUFU.EX2 R166, R5 ;  /* 0x0000000500a67308 */ /* 0x0009ee0000000800 */
[----:B------:R-:W-:Y:S01]  /*6220*/  HMMA.16816.F32.BF16 R16, R8, R36, RZ ;  /* 0x000000240810723c */ /* 0x000fe200000418ff */
[----:B-1----:R-:W-:-:S04]  /*6230*/  FFMA.FTZ R4, R100, UR6, -R3 ;  /* 0x0000000664047c23 */ /* 0x002fc80008010803 */
[----:B------:R1:W2:Y:S01]  /*6240*/  MUFU.EX2 R169, R4 ;  /* 0x0000000400a97308 */ /* 0x0002a20000000800 */
[----:B----4-:R-:W-:Y:S02]  /*6250*/  F2FP.BF16.F32.PACK_AB R5, R167, R164 ;  /* 0x000000a4a705723e */ /* 0x010fe400000010ff */
[----:B------:R-:W-:Y:S01]  /*6260*/  HMMA.16816.F32.BF16 R100, R8, R38, RZ ;  /* 0x000000260864723c */ /* 0x000fe200000418ff */
[--C-:B------:R-:W-:Y:S01]  /*6270*/  FFMA.FTZ R8, R75, UR6, -R0.reuse ;  /* 0x000000064b087c23 */ /* 0x100fe20008010800 */
[----:B------:R-:W-:Y:S01]  /*6280*/  FFMA.FTZ R9, R74, UR6, -R0 ;  /* 0x000000064a097c23 */ /* 0x000fe20008010800 */
[----:B------:R-:W-:Y:S02]  /*6290*/  FFMA.FTZ R10, R130, UR6, -R2 ;  /* 0x00000006820a7c23 */ /* 0x000fe40008010802 */
[----:B------:R4:W-:Y:S04]  /*62a0*/  MUFU.EX2 R160, R8 ;  /* 0x0000000800a07308 */ /* 0x0009e80000000800 */
[----:B------:R5:W5:Y:S01]  /*62b0*/  MUFU.EX2 R162, R9 ;  /* 0x0000000900a27308 */ /* 0x000b620000000800 */
[----:B-1----:R-:W-:-:S03]  /*62c0*/  F2FP.BF16.F32.PACK_AB R4, R176, R170 ;  /* 0x000000aab004723e */ /* 0x002fc600000010ff */
[----:B------:R-:W-:Y:S01]  /*62d0*/  MUFU.EX2 R157, R10 ;  /* 0x0000000a009d7308 */ /* 0x000fe20000000800 */
[----:B--2---:R-:W-:Y:S01]  /*62e0*/  F2FP.BF16.F32.PACK_AB R7, R169, R166 ;  /* 0x000000a6a907723e */ /* 0x004fe200000010ff */
[----:B----4-:R-:W-:-:S06]  /*62f0*/  FFMA.FTZ R8, R73, UR6, -R0 ;  /* 0x0000000649087c23 */ /* 0x010fcc0008010800 */
[----:B---3--:R-:W-:Y:S01]  /*6300*/  HMMA.16816.F32.BF16 R96, R4, R24, R80 ;  /* 0x000000180460723c */ /* 0x008fe20000041850 */
[----:B------:R1:W-:Y:S01]  /*6310*/  MUFU.EX2 R161, R8 ;  /* 0x0000000800a17308 */ /* 0x0003e20000000800 */
[----:B-----5:R-:W-:-:S04]  /*6320*/  FFMA.FTZ R9, R68, UR6, -R0 ;  /* 0x0000000644097c23 */ /* 0x020fc80008010800 */
[----:B------:R2:W-:Y:S02]  /*6330*/  MUFU.EX2 R163, R9 ;  /* 0x0000000900a37308 */ /* 0x0005e40000000800 */
[----:B------:R-:W-:Y:S01]  /*6340*/  HMMA.16816.F32.BF16 R116, R4, R32, R88 ;  /* 0x000000200474723c */ /* 0x000fe20000041858 */
[----:B-1----:R-:W-:-:S07]  /*6350*/  FFMA.FTZ R8, R131, UR6, -R2 ;  /* 0x0000000683087c23 */ /* 0x002fce0008010802 */
[----:B------:R-:W-:Y:S01]  /*6360*/  HMMA.16816.F32.BF16 R80, R4, R28, R76 ;  /* 0x0000001c0450723c */ /* 0x000fe2000004184c */
        /* <DEDUP_REMOVED lines=43> */
[----:B------:R2:W1:Y:S03]  /*6620*/  MUFU.EX2 R146, R29 ;  /* 0x0000001d00927308 */ /* 0x0004660000000800 */
[----:B------:R-:W-:Y:S03]  /*6630*/  LDSM.16.MT88.4 R108, [R193+0x7800] ;  /* 0x00780000c16c783b */ /* 0x000fe60000004200 */
        /* <DEDUP_REMOVED lines=20> */
[----:B------:R-:W-:Y:S04]  /*6780*/  MUFU.EX2 R75, R29 ;  /* 0x0000001d004b7308 */ /* 0x000fe80000000800 */
[----:B------:R-:W1:Y:S02]  /*6790*/  MUFU.EX2 R74, R28 ;  /* 0x0000001c004a7308 */ /* 0x000e640000000800 */
        /* <DEDUP_REMOVED lines=8> */
[----:B-1----:R-:W-:-:S07]  /*6820*/  F2FP.BF16.F32.PACK_AB R7, R74, R75 ;  /* 0x0000004b4a07723e */ /* 0x002fce00000010ff */
[----:B------:R-:W-:Y:S01]  /*6830*/  HMMA.16816.F32.BF16 R48, R4, R8, R48 ;  /* 0x000000080430723c */ /* 0x000fe20000041830 */
[--C-:B------:R-:W-:Y:S01]  /*6840*/  FFMA.FTZ R8, R217, UR6, -R15.reuse ;  /* 0x00000006d9087c23 */ /* 0x100fe2000801080f */
[----:B------:R-:W-:-:S03]  /*6850*/  FFMA.FTZ R9, R136, UR6, -R15 ;  /* 0x0000000688097c23 */ /* 0x000fc6000801080f */
[----:B------:R1:W-:Y:S03]  /*6860*/  MUFU.EX2 R31, R8 ;  /* 0x00000008001f7308 */ /* 0x0003e60000000800 */
[C---:B------:R-:W-:Y:S01]  /*6870*/  HMMA.16816.F32.BF16 R80, R4.reuse, R16, R56 ;  /* 0x000000100450723c */ /* 0x040fe20000041838 */
[----:B------:R2:W-:Y:S07]  /*6880*/  MUFU.EX2 R30, R9 ;  /* 0x00000009001e7308 */ /* 0x0005ee0000000800 */
[----:B------:R-:W-:Y:S01]  /*6890*/  HMMA.16816.F32.BF16 R56, R4, R18, R36 ;  /* 0x000000120438723c */ /* 0x000fe20000041824 */
[----:B-1----:R-:W-:Y:S01]  /*68a0*/  FFMA.FTZ R8, R127, UR6, -R15 ;  /* 0x000000067f087c23 */ /* 0x002fe2000801080f */
[----:B--2---:R-:W-:-:S06]  /*68b0*/  FFMA.FTZ R9, R126, UR6, -R3 ;  /* 0x000000067e097c23 */ /* 0x004fcc0008010803 */
[C---:B------:R-:W-:Y:S01]  /*68c0*/  HMMA.16816.F32.BF16 R36, R4.reuse, R10, R32 ;  /* 0x0000000a0424723c */ /* 0x040fe20000041820 */
[----:B------:R-:W-:Y:S01]  /*68d0*/  FFMA.FTZ R10, R137, UR6, -R15 ;  /* 0x00000006890a7c23 */ /* 0x000fe2000801080f */
[----:B------:R1:W2:Y:S04]  /*68e0*/  MUFU.EX2 R32, R8 ;  /* 0x0000000800207308 */ /* 0x0002a80000000800 */
[----:B------:R3:W4:Y:S02]  /*68f0*/  MUFU.EX2 R33, R10 ;  /* 0x0000000a00217308 */ /* 0x0007240000000800 */
[----:B------:R-:W-:Y:S01]  /*6900*/  HMMA.16816.F32.BF16 R128, R4, R24, R128 ;  /* 0x000000180480723c */ /* 0x000fe20000041880 */
[----:B-1----:R-:W-:-:S07]  /*6910*/  FFMA.FTZ R8, R125, UR6, -R3 ;  /* 0x000000067d087c23 */ /* 0x002fce0008010803 */
[C---:B------:R-:W-:Y:S01]  /*6920*/  HMMA.16816.F32.BF16 R52, R4.reuse, R20, R52 ;  /* 0x000000140434723c */ /* 0x040fe20000041834 */
[----:B--2---:R-:W-:Y:S01]  /*6930*/  F2FP.BF16.F32.PACK_AB R138, R32, R30 ;  /* 0x0000001e208a723e */ /* 0x004fe200000010ff */
[--C-:B---3--:R-:W-:Y:S01]  /*6940*/  FFMA.FTZ R10, R216, UR6, -R3.reuse ;  /* 0x00000006d80a7c23 */ /* 0x108fe20008010803 */
[----:B------:R-:W-:Y:S01]  /*6950*/  FFMA.FTZ R3, R124, UR6, -R3 ;  /* 0x000000067c037c23 */ /* 0x000fe20008010803 */
[----:B------:R-:W-:Y:S01]  /*6960*/  MUFU.EX2 R28, R8 ;  /* 0x00000008001c7308 */ /* 0x000fe20000000800 */
[----:B------:R-:W1:Y:S01]  /*6970*/  LDSM.16.MT88.4 R124, [R189+0x7800] ;  /* 0x00780000bd7c783b */ /* 0x000e620000004200 */
[----:B----4-:R-:W-:Y:S02]  /*6980*/  F2FP.BF16.F32.PACK_AB R136, R33, R31 ;  /* 0x0000001f2188723e */ /* 0x010fe400000010ff */
[C---:B------:R-:W-:Y:S01]  /*6990*/  HMMA.16816.F32.BF16 R44, R4.reuse, R22, R44 ;  /* 0x00000016042c723c */ /* 0x040fe2000004182c */
[----:B------:R2:W3:Y:S04]  /*69a0*/  MUFU.EX2 R24, R3 ;  /* 0x0000000300187308 */ /* 0x0004e80000000800 */
[----:B------:R-:W-:Y:S03]  /*69b0*/  MUFU.EX2 R29, R10 ;  /* 0x0000000a001d7308 */ /* 0x000fe60000000800 */
[----:B------:R-:W-:Y:S01]  /*69c0*/  HMMA.16816.F32.BF16 R40, R4, R26, R40 ;  /* 0x0000001a0428723c */ /* 0x000fe20000041828 */
[--C-:B------:R-:W-:Y:S01]  /*69d0*/  FFMA.FTZ R4, R211, UR6, -R0.reuse ;  /* 0x00000006d3047c23 */ /* 0x100fe20008010800 */
[----:B------:R4:W5:Y:S04]  /*69e0*/  MUFU.EX2 R23, R9 ;  /* 0x0000000900177308 */ /* 0x0009680000000800 */
[----:B------:R5:W-:Y:S01]  /*69f0*/  MUFU.EX2 R19, R4 ;  /* 0x0000000400137308 */ /* 0x000be20000000800 */
[----:B--2---:R-:W-:Y:S01]  /*6a00*/  FFMA.FTZ R3, R142, UR6, -R0 ;  /* 0x000000068e037c23 */ /* 0x004fe20008010800 */
[----:B---3--:R-:W-:-:S03]  /*6a10*/  F2FP.BF16.F32.PACK_AB R139, R24, R28 ;  /* 0x0000001c188b723e */ /* 0x008fc600000010ff */
[----:B------:R2:W3:Y:S01]  /*6a20*/  MUFU.EX2 R21, R3 ;  /* 0x0000000300157308 */ /* 0x0004e20000000800 */
[----:B----4-:R-:W4:Y:S01]  /*6a30*/  LDSM.16.MT88.4 R8, [R192+0x7800] ;  /* 0x00780000c008783b */ /* 0x010f220000004200 */
[----:B-----5:R-:W-:Y:S01]  /*6a40*/  F2FP.BF16.F32.PACK_AB R137, R23, R29 ;  /* 0x0000001d1789723e */ /* 0x020fe200000010ff */
[----:B------:R-:W-:-:S04]  /*6a50*/  FFMA.FTZ R4, R140, UR6, -R0 ;  /* 0x000000068c047c23 */ /* 0x000fc80008010800 */
[----:B------:R5:W-:Y:S01]  /*6a60*/  MUFU.EX2 R20, R4 ;  /* 0x0000000400147308 */ /* 0x000be20000000800 */
[----:B--2---:R-:W-:Y:S01]  /*6a70*/  FFMA.FTZ R3, R141, UR6, -R0 ;  /* 0x000000068d037c23 */ /* 0x004fe20008010800 */
[----:B------:R-:W-:Y:S01]  /*6a80*/  FFMA.FTZ R0, R219, UR6, -R2 ;  /* 0x00000006db007c23 */ /* 0x000fe20008010802 */
[----:B---3--:R-:W-:Y:S01]  /*6a90*/  F2FP.BF16.F32.PACK_AB R140, R21, R19 ;  /* 0x00000013158c723e */ /* 0x008fe200000010ff */
[C---:B------:R-:W-:Y:S01]  /*6aa0*/  HMMA.16816.F32.BF16 R100, R136.reuse, R108, R112 ;  /* 0x0000006c8864723c */ /* 0x040fe20000041870 */
[----:B------:R2:W3:Y:S04]  /*6ab0*/  MUFU.EX2 R22, R3 ;  /* 0x0000000300167308 */ /* 0x0004e80000000800 */
[----:B------:R3:W-:Y:S03]  /*6ac0*/  MUFU.EX2 R15, R0 ;  /* 0x00000000000f7308 */ /* 0x0007e60000000800 */
[----:B-1----:R-:W-:Y:S01]  /*6ad0*/  HMMA.16816.F32.BF16 R116, R136, R124, R96 ;  /* 0x0000007c8874723c */ /* 0x002fe20000041860 */
[----:B-----5:R-:W-:-:S04]  /*6ae0*/  FADD.FTZ R4, R168, R165 ;  /* 0x000000a5a8047221 */ /* 0x020fc80000010000 */
[----:B------:R-:W-:Y:S01]  /*6af0*/  FADD.FTZ R4, R171, R4 ;  /* 0x00000004ab047221 */ /* 0x000fe20000010000 */
[--C-:B--2---:R-:W-:Y:S01]  /*6b00*/  FFMA.FTZ R3, R143, UR6, -R2.reuse ;  /* 0x000000068f037c23 */ /* 0x104fe20008010802 */
[----:B---3--:R-:W-:Y:S01]  /*6b10*/  F2FP.BF16.F32.PACK_AB R142, R22, R20 ;  /* 0x00000014168e723e */ /* 0x008fe200000010ff */
[C---:B------:R-:W-:Y:S01]  /*6b20*/  HMMA.16816.F32.BF16 R84, R136.reuse, R92, R84 ;  /* 0x0000005c8854723c */ /* 0x040fe20000041854 */
[--C-:B------:R-:W-:Y:S01]  /*6b30*/  FFMA.FTZ R0, R175, UR6, -R2.reuse ;  /* 0x00000006af007c23 */ /* 0x100fe20008010802 */
[----:B------:R-:W-:Y:S01]  /*6b40*/  FFMA.FTZ R2, R218, UR6, -R2 ;  /* 0x00000006da027c23 */ /* 0x000fe20008010802 */
[----:B------:R1:W2:Y:S04]  /*6b50*/  MUFU.EX2 R16, R3 ;  /* 0x0000000300107308 */ /* 0x0002a80000000800 */
[----:B------:R3:W-:Y:S01]  /*6b60*/  MUFU.EX2 R18, R2 ;  /* 0x0000000200127308 */ /* 0x0007e20000000800 */
[C---:B------:R-:W-:Y:S03]  /*6b70*/  HMMA.16816.F32.BF16 R88, R136.reuse, R94, R88 ;  /* 0x0000005e8858723c */ /* 0x040fe60000041858 */
[----:B------:R5:W4:Y:S05]  /*6b80*/  MUFU.EX2 R17, R0 ;  /* 0x0000000000117308 */ /* 0x000b2a0000000800 */
[----:B------:R-:W-:Y:S01]  /*6b90*/  HMMA.16816.F32.BF16 R104, R136, R110, R76 ;  /* 0x0000006e8868723c */ /* 0x000fe2000004184c */
[----:B-1----:R-:W-:Y:S01]  /*6ba0*/  FADD.FTZ R3, R177, R174 ;  /* 0x000000aeb1037221 */ /* 0x002fe20000010000 */
[----:B--2---:R-:W-:Y:S01]  /*6bb0*/  F2FP.BF16.F32.PACK_AB R141, R16, R15 ;  /* 0x0000000f108d723e */ /* 0x004fe200000010ff */
[----:B---3--:R-:W-:-:S02]  /*6bc0*/  FADD.FTZ R2, R209, R187 ;  /* 0x000000bbd1027221 */ /* 0x008fc40000010000 */
[----:B------:R-:W-:-:S03]  /*6bd0*/  FADD.FTZ R3, R181, R3 ;  /* 0x00000003b5037221 */ /* 0x000fc60000010000 */
[----:B------:R-:W-:Y:S01]  /*6be0*/  HMMA.16816.F32.BF16 R120, R136, R126, R64 ;  /* 0x0000007e8878723c */ /* 0x000fe20000041840 */
[----:B-----5:R-:W-:Y:S01]  /*6bf0*/  FADD.FTZ R0, R185, R183 ;  /* 0x000000b7b9007221 */ /* 0x020fe20000010000 */
        /* <DEDUP_REMOVED lines=67> */
[----:B------:R-:W1:Y:S01]  /*7030*/  LDCU UR4, c[0x0][0x440] ;  /* 0x00008800ff0477ac */ /* 0x000e620008000800 */
[----:B------:R-:W-:Y:S01]  /*7040*/  IADD3 R241, PT, PT, R224, -0x2, RZ ;  /* 0xfffffffee0f17810 */ /* 0x000fe20007ffe0ff */
[----:B------:R-:W-:-:S04]  /*7050*/  DEPBAR.LE SB0, 0x0 ;  /* 0x000080000000791a */ /* 0x000fc80000000000 */
[-C--:B------:R-:W-:Y:S01]  /*7060*/  IMAD R0, R220, R241.reuse, RZ ;  /* 0x000000f1dc007224 */ /* 0x080fe200078e02ff */
[----:B------:R-:W-:Y:S01]  /*7070*/  SHF.L.U32 R6, R173, 0x5, RZ ;  /* 0x00000005ad067819 */ /* 0x000fe200000006ff */
[----:B------:R-:W-:-:S04]  /*7080*/  IMAD.WIDE.U32 R2, R221, R241, RZ ;  /* 0x000000f1dd027225 */ /* 0x000fc800078e00ff */
[----:B------:R-:W-:Y:S01]  /*7090*/  IMAD.WIDE.U32 R4, R172, 0x20, RZ ;  /* 0x00000020ac047825 */ /* 0x000fe200078e00ff */
[----:B------:R-:W-:Y:S01]  /*70a0*/  IADD3 R3, PT, PT, R3, R0, RZ ;  /* 0x0000000003037210 */ /* 0x000fe20007ffe0ff */
[----:B------:R-:W-:Y:S01]  /*70b0*/  BAR.SYNC.DEFER_BLOCKING 0x0 ;  /* 0x0000000000007b1d */ /* 0x000fe20000010000 */
[----:B-1----:R-:W-:-:S13]  /*70c0*/  ISETP.GE.AND P0, PT, R234, UR4, PT ;  /* 0x00000004ea007c0c */ /* 0x002fda000bf06270 */
[----:B------:R-:W-:Y:S02]  /*70d0*/  @!P0 IADD3 R4, P1, PT, R2, R4, RZ ;  /* 0x0000000402048210 */ /* 0x000fe40007f3e0ff */
[----:B------:R-:W-:Y:S02]  /*70e0*/  @!P0 IADD3 R0, P2, PT, R222, R2, RZ ;  /* 0x00000002de008210 */ /* 0x000fe40007f5e0ff */
[----:B------:R-:W-:Y:S02]  /*70f0*/  @!P0 IADD3.X R7, PT, PT, R3, R5, R6, P1, !PT ;  /* 0x0000000503078210 */ /* 0x000fe40000ffe406 */
[----:B------:R-:W-:Y:S01]  /*7100*/  @!P0 IADD3.X R5, PT, PT, R223, R3, RZ, P2, !PT ;  /* 0x00000003df058210 */ /* 0x000fe200017fe4ff */
[----:B------:R-:W-:Y:S01]  /*7110*/  @P0 STS.128 [R208+0x6000], RZ ;  /* 0x006000ffd0000388 */ /* 0x000fe20000000c00 */
[-C--:B------:R-:W-:Y:S02]  /*7120*/  @!P0 LEA R10, P3, R2, R247.reuse, 0x1 ;  /* 0x000000f7020a8211 */ /* 0x080fe400078608ff */
[----:B------:R-:W-:-:S02]  /*7130*/  @!P0 LEA R8, P2, R0, R247, 0x1 ;  /* 0x000000f700088211 */ /* 0x000fc400078408ff */
[-CC-:B------:R-:W-:Y:S01]  /*7140*/  @!P0 LEA.HI.X R11, R2, R246.reuse, R3.reuse, 0x1, P3 ;  /* 0x000000f6020b8211 */ /* 0x180fe200018f0c03 */
[----:B------:R-:W-:Y:S01]  /*7150*/  @!P0 IMAD.WIDE.U32 R2, R172, 0x30, R2 ;  /* 0x00000030ac028825 */ /* 0x000fe200078e0002 */
[-C--:B------:R-:W-:Y:S02]  /*7160*/  @!P0 LEA.HI.X R9, R0, R246.reuse, R5, 0x1, P2 ;  /* 0x000000f600098211 */ /* 0x080fe400010f0c05 */
[C---:B------:R-:W-:Y:S01]  /*7170*/  @!P0 LEA R6, P1, R4.reuse, R247, 0x1 ;  /* 0x000000f704068211 */ /* 0x040fe200078208ff */
[----:B------:R-:W-:Y:S01]  /*7180*/  @!P0 IMAD R0, R173, 0x30, RZ ;  /* 0x00000030ad008824 */ /* 0x000fe200078e02ff */
[----:B------:R-:W-:Y:S01]  /*7190*/  @!PT LDS RZ, [RZ] ;  /* 0x00000000fffff984 */ /* 0x000fe20000000800 */
[----:B------:R-:W-:Y:S01]  /*71a0*/  @!PT LDS RZ, [RZ] ;  /* 0x00000000fffff984 */ /* 0x000fe20000000800 */
[----:B------:R-:W-:Y:S01]  /*71b0*/  @!PT LDS RZ, [RZ] ;  /* 0x00000000fffff984 */ /* 0x000fe20000000800 */
[----:B------:R-:W-:Y:S02]  /*71c0*/  @!P0 LDGSTS.E.BYPASS.LTC128B.128 [R208+0x6000], desc[UR16][R10.64] ;  /* 0x060000000ad08fae */ /* 0x000fe4000b981a10 */
[----:B------:R-:W-:Y:S02]  /*71d0*/  @!P0 LEA.HI.X R7, R4, R246, R7, 0x1, P1 ;  /* 0x000000f604078211 */ /* 0x000fe400008f0c07 */
[----:B------:R-:W-:Y:S01]  /*71e0*/  @!P0 IADD3 R0, PT, PT, R0, R3, RZ ;  /* 0x0000000300008210 */ /* 0x000fe20007ffe0ff */
[----:B------:R-:W-:Y:S01]  /*71f0*/  @P0 STS.128 [R208+0x6800], RZ ;  /* 0x006800ffd0000388 */ /* 0x000fe20000000c00 */
[----:B------:R-:W-:-:S03]  /*7200*/  @!P0 LEA R4, P1, R2, R247, 0x1 ;  /* 0x000000f702048211 */ /* 0x000fc600078208ff */
[----:B------:R-:W-:Y:S01]  /*7210*/  @!PT LDS RZ, [RZ] ;  /* 0x00000000fffff984 */ /* 0x000fe20000000800 */
[----:B------:R-:W-:Y:S01]  /*7220*/  @!PT LDS RZ, [RZ] ;  /* 0x00000000fffff984 */ /* 0x000fe20000000800 */
[----:B------:R-:W-:Y:S01]  /*7230*/  @!PT LDS RZ, [RZ] ;  /* 0x00000000fffff984 */ /* 0x000fe20000000800 */
[----:B------:R1:W-:Y:S01]  /*7240*/  @!P0 LDGSTS.E.BYPASS.LTC128B.128 [R208+0x6800], desc[UR16][R8.64] ;  /* 0x0680000008d08fae */ /* 0x0003e2000b981a10 */
[----:B------:R-:W-:Y:S02]  /*7250*/  @!P0 LEA.HI.X R5, R2, R246, R0, 0x1, P1 ;  /* 0x000000f602058211 */ /* 0x000fe400008f0c00 */
[----:B------:R-:W-:Y:S01]  /*7260*/  ISETP.GT.U32.AND P1, PT, R241, R225, PT ;  /* 0x000000e1f100720c */ /* 0x000fe20003f24070 */
        /* <DEDUP_REMOVED lines=13> */
[----:B------:R-:W-:Y:S04]  /*7340*/  LDSM.16.M88.4 R28, [R199] ;  /* 0x00000000c71c783b */ /* 0x000fe80000000200 */
[----:B------:R-:W4:Y:S04]  /*7350*/  LDSM.16.M88.4 R48, [R195+0x4000] ;  /* 0x00400000c330783b */ /* 0x000f280000000200 */
[----:B------:R-:W5:Y:S04]  /*7360*/  LDSM.16.M88.4 R24, [R199+0x2000] ;  /* 0x00200000c718783b */ /* 0x000f680000000200 */
[----:B------:R-:W-:Y:S04]  /*7370*/  LDSM.16.M88.4 R52, [R190+0x4000] ;  /* 0x00400000be34783b */ /* 0x000fe80000000200 */
[----:B------:R-:W5:Y:S04]  /*7380*/  LDSM.16.M88.4 R20, [R197] ;  /* 0x00000000c514783b */ /* 0x000f680000000200 */
[----:B------:R-:W-:Y:S04]  /*7390*/  LDSM.16.M88.4 R44, [R194+0x4000] ;  /* 0x00400000c22c783b */ /* 0x000fe80000000200 */
[----:B-1----:R-:W-:Y:S04]  /*73a0*/  LDSM.16.M88.4 R8, [R198] ;  /* 0x00000000c608783b */ /* 0x002fe80000000200 */
[----:B------:R-:W1:Y:S01]  /*73b0*/  LDSM.16.M88.4 R16, [R197+0x2000] ;  /* 0x00200000c510783b */ /* 0x000e620000000200 */
[-C--:B--2---:R-:W-:Y:S03]  /*73c0*/  HMMA.16816.F32.BF16 R4, R36, R40.reuse, RZ ;  /* 0x000000282404723c */ /* 0x084fe600000418ff */
[----:B------:R-:W2:Y:S04]  /*73d0*/  LDSM.16.M88.4 R60, [R191+UR5+0x4800] ;  /* 0x00480005bf3c783b */ /* 0x000ea80008000200 */
[----:B------:R-:W0:Y:S01]  /*73e0*/  LDGDEPBAR ;  /* 0x00000000000079af */ /* 0x000e220000000000 */
[----:B---3--:R-:W-:Y:S08]  /*73f0*/  HMMA.16816.F32.BF16 R64, R32, R40, RZ ;  /* 0x000000282040723c */ /* 0x008ff000000418ff */
[----:B------:R-:W-:Y:S08]  /*7400*/  HMMA.16816.F32.BF16 R148, R36, R42, RZ ;  /* 0x0000002a2494723c */ /* 0x000ff000000418ff */
[-C--:B----4-:R-:W-:Y:S01]  /*7410*/  HMMA.16816.F32.BF16 R56, R28, R48.reuse, R4 ;  /* 0x000000301c38723c */ /* 0x090fe20000041804 */
[----:B------:R-:W3:Y:S07]  /*7420*/  LDSM.16.M88.4 R4, [R198+0x2000] ;  /* 0x00200000c604783b */ /* 0x000eee0000000200 */
[----:B-----5:R-:W-:Y:S08]  /*7430*/  HMMA.16816.F32.BF16 R76, R24, R48, R64 ;  /* 0x00000030184c723c */ /* 0x020ff00000041840 */
[----:B------:R-:W-:Y:S08]  /*7440*/  HMMA.16816.F32.BF16 R144, R32, R42, RZ ;  /* 0x0000002a2090723c */ /* 0x000ff000000418ff */
[-C--:B------:R-:W-:Y:S01]  /*7450*/  HMMA.16816.F32.BF16 R64, R20, R52.reuse, R56 ;  /* 0x000000341440723c */ /* 0x080fe20000041838 */
[----:B------:R-:W4:Y:S07]  /*7460*/  LDSM.16.M88.4 R56, [R195+0x4800] ;  /* 0x00480000c338783b */ /* 0x000f2e0000000200 */
[----:B-1----:R-:W-:Y:S08]  /*7470*/  HMMA.16816.F32.BF16 R40, R16, R52, R76 ;  /* 0x000000341028723c */ /* 0x002ff0000004184c */
[----:B------:R-:W-:Y:S08]  /*7480*/  HMMA.16816.F32.BF16 R144, R24, R50, R144 ;  /* 0x000000321890723c */ /* 0x000ff00000041890 */
[----:B------:R-:W-:Y:S08]  /*7490*/  HMMA.16816.F32.BF16 R152, R8, R44, R64 ;  /* 0x0000002c0898723c */ /* 0x000ff00000041840 */
[----:B------:R-:W-:Y:S01]  /*74a0*/  HMMA.16816.F32.BF16 R64, R28, R50, R148 ;  /* 0x000000321c40723c */ /* 0x000fe20000041894 */
[----:B------:R-:W1:Y:S07]  /*74b0*/  LDSM.16.M88.4 R48, [R190+0x4800] ;  /* 0x00480000be30783b */ /* 0x000e6e0000000200 */
[----:B--2---:R-:W-:Y:S03]  /*74c0*/  HMMA.16816.F32.BF16 R76, R36, R60, RZ ;  /* 0x0000003c244c723c */ /* 0x004fe600000418ff */
[----:B------:R-:W-:Y:S01]  /*74d0*/  FMUL.FTZ R152, R152, UR7 ;  /* 0x0000000798987c20 */ /* 0x000fe20008410000 */
[----:B------:R-:W-:Y:S01]  /*74e0*/  FMUL.FTZ R153, R153, UR7 ;  /* 0x0000000799997c20 */ /* 0x000fe20008410000 */
[----:B------:R-:W-:Y:S01]  /*74f0*/  FMUL.FTZ R154, R154, UR7 ;  /* 0x000000079a9a7c20 */ /* 0x000fe20008410000 */
[----:B------:R-:W-:Y:S01]  /*7500*/  FMUL.FTZ R155, R155, UR7 ;  /* 0x000000079b9b7c20 */ /* 0x000fe20008410000 */
[----:B------:R-:W2:Y:S01]  /*7510*/  MUFU.TANH R15, R152 ;  /* 0x00000098000f7308 */ /* 0x000ea20000002400 */
[----:B---3--:R-:W-:Y:S07]  /*7520*/  HMMA.16816.F32.BF16 R148, R4, R44, R40 ;  /* 0x0000002c0494723c */ /* 0x008fee0000041828 */
[----:B------:R-:W3:Y:S01]  /*7530*/  MUFU.TANH R182, R153 ;  /* 0x0000009900b67308 */ /* 0x000ee20000002400 */
[-C--:B------:R-:W-:Y:S07]  /*7540*/  HMMA.16816.F32.BF16 R64, R20, R54.reuse, R64 ;  /* 0x000000361440723c */ /* 0x080fee0000041840 */
[----:B------:R-:W1:Y:S01]  /*7550*/  MUFU.TANH R187, R154 ;  /* 0x0000009a00bb7308 */ /* 0x000e620000002400 */
[----:B------:R-:W-:Y:S03]  /*7560*/  HMMA.16816.F32.BF16 R52, R16, R54, R144 ;  /* 0x000000361034723c */ /* 0x000fe60000041890 */
[----:B------:R-:W-:Y:S01]  /*7570*/  FMUL.FTZ R148, R148, UR7 ;  /* 0x0000000794947c20 */ /* 0x000fe20008410000 */
[----:B------:R-:W-:Y:S01]  /*7580*/  FMUL.FTZ R149, R149, UR7 ;  /* 0x0000000795957c20 */ /* 0x000fe20008410000 */
[----:B------:R-:W-:Y:S01]  /*7590*/  FMUL.FTZ R150, R150, UR7 ;  /* 0x0000000796967c20 */ /* 0x000fe20008410000 */
[----:B------:R-:W-:Y:S01]  /*75a0*/  FMUL.FTZ R151, R151, UR7 ;  /* 0x0000000797977c20 */ /* 0x000fe20008410000 */
[----:B------:R5:W1:Y:S01]  /*75b0*/  MUFU.TANH R185, R155 ;  /* 0x0000009b00b97308 */ /* 0x000a620000002400 */
[----:B------:R-:W-:Y:S07]  /*75c0*/  HMMA.16816.F32.BF16 R40, R32, R60, RZ ;  /* 0x0000003c2028723c */ /* 0x000fee00000418ff */
[----:B------:R-:W1:Y:S01]  /*75d0*/  MUFU.TANH R209, R148 ;  /* 0x0000009400d17308 */ /* 0x000e620000002400 */
[----:B----4-:R-:W-:Y:S07]  /*75e0*/  HMMA.16816.F32.BF16 R164, R28, R56, R76 ;  /* 0x000000381ca4723c */ /* 0x010fee000004184c */
[----:B------:R-:W4:Y:S01]  /*75f0*/  MUFU.TANH R186, R149 ;  /* 0x0000009500ba7308 */ /* 0x000f220000002400 */
[-C--:B------:R-:W-:Y:S07]  /*7600*/  HMMA.16816.F32.BF16 R76, R8, R46.reuse, R64 ;  /* 0x0000002e084c723c */ /* 0x080fee0000041840 */
[----:B------:R-:W1:Y:S01]  /*7610*/  MUFU.TANH R211, R150 ;  /* 0x0000009600d37308 */ /* 0x000e620000002400 */
[----:B------:R-:W-:Y:S01]  /*7620*/  HMMA.16816.F32.BF16 R156, R4, R46, R52 ;  /* 0x0000002e049c723c */ /* 0x000fe20000041834 */
[----:B------:R-:W-:Y:S06]  /*7630*/  LDSM.16.M88.4 R52, [R195+0x5000] ;  /* 0x00500000c334783b */ /* 0x000fec0000000200 */
[----:B------:R-:W1:Y:S01]  /*7640*/  MUFU.TANH R210, R151 ;  /* 0x0000009700d27308 */ /* 0x000e620000002400 */
[----:B------:R-:W-:Y:S01]  /*7650*/  HMMA.16816.F32.BF16 R160, R24, R56, R40 ;  /* 0x0000003818a0723c */ /* 0x000fe20000041828 */
[----:B------:R-:W-:Y:S02]  /*7660*/  LDSM.16.M88.4 R40, [R194+0x4800] ;  /* 0x00480000c228783b */ /* 0x000fe40000000200 */
[----:B------:R-:W-:Y:S01]  /*7670*/  FMUL.FTZ R76, R76, UR7 ;  /* 0x000000074c4c7c20 */ /* 0x000fe20008410000 */
[----:B------:R-:W-:Y:S01]  /*7680*/  FMUL.FTZ R77, R77, UR7 ;  /* 0x000000074d4d7c20 */ /* 0x000fe20008410000 */
[----:B------:R-:W-:Y:S01]  /*7690*/  FMUL.FTZ R78, R78, UR7 ;  /* 0x000000074e4e7c20 */ /* 0x000fe20008410000 */
[----:B------:R-:W-:Y:S01]  /*76a0*/  FMUL.FTZ R79, R79, UR7 ;  /* 0x000000074f4f7c20 */ /* 0x000fe20008410000 */
[----:B------:R-:W1:Y:S01]  /*76b0*/  MUFU.TANH R177, R76 ;  /* 0x0000004c00b17308 */ /* 0x000e620000002400 */
[-C--:B------:R-:W-:Y:S03]  /*76c0*/  HMMA.16816.F32.BF16 R64, R32, R62.reuse, RZ ;  /* 0x0000003e2040723c */ /* 0x080fe600000418ff */
[----:B------:R-:W-:Y:S01]  /*76d0*/  FMUL.FTZ R158, R158, UR7 ;  /* 0x000000079e9e7c20 */ /* 0x000fe20008410000 */
[----:B------:R-:W-:Y:S01]  /*76e0*/  FMUL.FTZ R159, R159, UR7 ;  /* 0x000000079f9f7c20 */ /* 0x000fe20008410000 */
[----:B------:R-:W-:Y:S01]  /*76f0*/  FMUL.FTZ R156, R156, UR7 ;  /* 0x000000079c9c7c20 */ /* 0x000fe20008410000 */
[----:B------:R-:W-:Y:S01]  /*7700*/  FMUL.FTZ R157, R157, UR7 ;  /* 0x000000079d9d7c20 */ /* 0x000fe20008410000 */
[----:B------:R-:W1:Y:S01]  /*7710*/  MUFU.TANH R176, R77 ;  /* 0x0000004d00b07308 */ /* 0x000e620000002400 */
[----:B------:R-:W-:Y:S01]  /*7720*/  HMMA.16816.F32.BF16 R44, R36, R62, RZ ;  /* 0x0000003e242c723c */ /* 0x000fe200000418ff */
[----:B------:R-:W2:Y:S06]  /*7730*/  LDSM.16.M88.4 R60, [R191+UR5+0x5000] ;  /* 0x00500005bf3c783b */ /* 0x000eac0008000200 */
[----:B------:R-:W1:Y:S05]  /*7740*/  MUFU.TANH R180, R78 ;  /* 0x0000004e00b47308 */ /* 0x000e6a0000002400 */
[-C--:B------:R-:W-:Y:S03]  /*7750*/  HMMA.16816.F32.BF16 R168, R24, R58.reuse, R64 ;  /* 0x0000003a18a8723c */ /* 0x080fe60000041840 */
[----:B------:R3:W2:Y:S05]  /*7760*/  MUFU.TANH R178, R79 ;  /* 0x0000004f00b27308 */ /* 0x0006aa0000002400 */
[----:B-----5:R-:W-:Y:S03]  /*7770*/  HMMA.16816.F32.BF16 R152, R28, R58, R44 ;  /* 0x0000003a1c98723c */ /* 0x020fe6000004182c */
[----:B------:R-:W2:Y:S05]  /*7780*/  MUFU.TANH R184, R158 ;  /* 0x0000009e00b87308 */ /* 0x000eaa0000002400 */
[-C--:B-1----:R-:W-:Y:S03]  /*7790*/  HMMA.16816.F32.BF16 R64, R20, R48.reuse, R164 ;  /* 0x000000301440723c */ /* 0x082fe600000418a4 */
[----:B------:R-:W1:Y:S05]  /*77a0*/  MUFU.TANH R183, R159 ;  /* 0x0000009f00b77308 */ /* 0x000e6a0000002400 */
[----:B------:R-:W-:Y:S03]  /*77b0*/  HMMA.16816.F32.BF16 R44, R16, R48, R160 ;  /* 0x00000030102c723c */ /* 0x000fe600000418a0 */
[----:B------:R-:W1:Y:S05]  /*77c0*/  MUFU.TANH R181, R156 ;  /* 0x0000009c00b57308 */ /* 0x000e6a0000002400 */
[----:B--2---:R-:W-:Y:S03]  /*77d0*/  HMMA.16816.F32.BF16 R56, R32, R60, RZ ;  /* 0x0000003c2038723c */ /* 0x004fe600000418ff */
[----:B------:R-:W2:Y:S05]  /*77e0*/  MUFU.TANH R179, R157 ;  /* 0x0000009d00b37308 */ /* 0x000eaa0000002400 */
[-C--:B------:R-:W-:Y:S08]  /*77f0*/  HMMA.16816.F32.BF16 R144, R8, R40.reuse, R64 ;  /* 0x000000280890723c */ /* 0x080ff00000041840 */
[----:B------:R-:W-:Y:S01]  /*7800*/  HMMA.16816.F32.BF16 R160, R4, R40, R44 ;  /* 0x0000002804a0723c */ /* 0x000fe2000004182c */
[----:B------:R-:W5:Y:S07]  /*7810*/  LDSM.16.M88.4 R44, [R190+0x5000] ;  /* 0x00500000be2c783b */ /* 0x000f6e0000000200 */
[----:B------:R-:W-:Y:S03]  /*7820*/  HMMA.16816.F32.BF16 R64, R36, R60, RZ ;  /* 0x0000003c2440723c */ /* 0x000fe600000418ff */
[----:B------:R-:W-:Y:S01]  /*7830*/  FMUL.FTZ R144, R144, UR7 ;  /* 0x0000000790907c20 */ /* 0x000fe20008410000 */
[----:B------:R-:W-:Y:S01]  /*7840*/  FMUL.FTZ R145, R145, UR7 ;  /* 0x0000000791917c20 */ /* 0x000fe20008410000 */
[----:B------:R-:W-:Y:S01]  /*7850*/  FMUL.FTZ R146, R146, UR7 ;  /* 0x0000000792927c20 */ /* 0x000fe20008410000 */
[----:B------:R-:W-:Y:S01]  /*7860*/  FMUL.FTZ R147, R147, UR7 ;  /* 0x0000000793937c20 */ /* 0x000fe20008410000 */
[----:B------:R-:W1:Y:S01]  /*7870*/  MUFU.TANH R167, R144 ;  /* 0x0000009000a77308 */ /* 0x000e620000002400 */
[-C--:B---3--:R-:W-:Y:S03]  /*7880*/  HMMA.16816.F32.BF16 R76, R20, R50.reuse, R152 ;  /* 0x00000032144c723c */ /* 0x088fe60000041898 */
[----:B------:R-:W-:Y:S01]  /*7890*/  FMUL.FTZ R162, R162, UR7 ;  /* 0x00000007a2a27c20 */ /* 0x000fe20008410000 */
[----:B------:R-:W-:Y:S01]  /*78a0*/  FMUL.FTZ R163, R163, UR7 ;  /* 0x00000007a3a37c20 */ /* 0x000fe20008410000 */
[----:B------:R-:W-:Y:S01]  /*78b0*/  FMUL.FTZ R160, R160, UR7 ;  /* 0x00000007a0a07c20 */ /* 0x000fe20008410000 */
[----:B------:R-:W-:Y:S01]  /*78c0*/  FMUL.FTZ R161, R161, UR7 ;  /* 0x00000007a1a17c20 */ /* 0x000fe20008410000 */
[----:B------:R-:W3:Y:S01]  /*78d0*/  MUFU.TANH R166, R145 ;  /* 0x0000009100a67308 */ /* 0x000ee20000002400 */
[----:B------:R-:W-:Y:S07]  /*78e0*/  HMMA.16816.F32.BF16 R48, R16, R50, R168 ;  /* 0x000000321030723c */ /* 0x000fee00000418a8 */
[----:B------:R-:W1:Y:S01]  /*78f0*/  MUFU.TANH R175, R146 ;  /* 0x0000009200af7308 */ /* 0x000e620000002400 */
[-C--:B------:R-:W-:Y:S07]  /*7900*/  HMMA.16816.F32.BF16 R148, R28, R52.reuse, R64 ;  /* 0x000000341c94723c */ /* 0x080fee0000041840 */
[----:B------:R5:W1:Y:S01]  /*7910*/  MUFU.TANH R174, R147 ;  /* 0x0000009300ae7308 */ /* 0x000a620000002400 */
[----:B------:R-:W-:Y:S01]  /*7920*/  HMMA.16816.F32.BF16 R64, R24, R52, R56 ;  /* 0x000000341840723c */ /* 0x000fe20000041838 */
[----:B------:R-:W4:Y:S06]  /*7930*/  LDSM.16.M88.4 R56, [R194+0x5000] ;  /* 0x00500000c238783b */ /* 0x000f2c0000000200 */
[----:B------:R-:W1:Y:S01]  /*7940*/  MUFU.TANH R171, R162 ;  /* 0x000000a200ab7308 */ /* 0x000e620000002400 */
[-C--:B------:R-:W-:Y:S07]  /*7950*/  HMMA.16816.F32.BF16 R76, R8, R42.reuse, R76 ;  /* 0x0000002a084c723c */ /* 0x080fee000004184c */
[----:B------:R-:W1:Y:S01]  /*7960*/  MUFU.TANH R170, R163 ;  /* 0x000000a300aa7308 */ /* 0x000e620000002400 */
[----:B------:R-:W-:Y:S01]  /*7970*/  HMMA.16816.F32.BF16 R40, R4, R42, R48 ;  /* 0x0000002a0428723c */ /* 0x000fe20000041830 */
[----:B------:R-:W2:Y:S06]  /*7980*/  LDSM.16.M88.4 R48, [R191+UR5+0x5800] ;  /* 0x00580005bf30783b */ /* 0x000eac0008000200 */
[----:B------:R-:W1:Y:S01]  /*7990*/  MUFU.TANH R169, R160 ;  /* 0x000000a000a97308 */ /* 0x000e620000002400 */
[-C--:B-----5:R-:W-:Y:S03]  /*79a0*/  HMMA.16816.F32.BF16 R144, R20, R44.reuse, R148 ;  /* 0x0000002c1490723c */ /* 0x0a0fe60000041894 */
        /* <DEDUP_REMOVED lines=8> */
[----:B------:R-:W-:Y:S01]  /*7a30*/  FMUL.FTZ R42, R42, UR7 ;  /* 0x000000072a2a7c20 */ /* 0x000fe20008410000 */
[----:B------:R-:W-:Y:S01]  /*7a40*/  FMUL.FTZ R43, R43, UR7 ;  /* 0x000000072b2b7c20 */ /* 0x000fe20008410000 */
[----:B------:R-:W1:Y:S01]  /*7a50*/  MUFU.TANH R163, R40 ;  /* 0x0000002800a37308 */ /* 0x000e620000002400 */
[-C--:B------:R-:W-:Y:S07]  /*7a60*/  HMMA.16816.F32.BF16 R64, R32, R62.reuse, RZ ;  /* 0x0000003e2040723c */ /* 0x080fee00000418ff */
[----:B------:R-:W1:Y:S01]  /*7a70*/  MUFU.TANH R162, R41 ;  /* 0x0000002900a27308 */ /* 0x000e620000002400 */
[----:B------:R-:W-:Y:S07]  /*7a80*/  HMMA.16816.F32.BF16 R60, R36, R62, RZ ;  /* 0x0000003e243c723c */ /* 0x000fee00000418ff */
[----:B------:R-:W1:Y:S01]  /*7a90*/  MUFU.TANH R165, R42 ;  /* 0x0000002a00a57308 */ /* 0x000e620000002400 */
[----:B----4-:R-:W-:Y:S07]  /*7aa0*/  HMMA.16816.F32.BF16 R144, R8, R56, R144 ;  /* 0x000000380890723c */ /* 0x010fee0000041890 */
[----:B------:R2:W4:Y:S01]  /*7ab0*/  MUFU.TANH R164, R43 ;  /* 0x0000002b00a47308 */ /* 0x0005220000002400 */
        /* <DEDUP_REMOVED lines=12> */
[----:B------:R3:W1:Y:S01]  /*7b80*/  MUFU.TANH R160, R79 ;  /* 0x0000004f00a07308 */ /* 0x0006620000002400 */
[----:B------:R-:W-:Y:S01]  /*7b90*/  HMMA.16816.F32.BF16 R60, R20, R46, R60 ;  /* 0x0000002e143c723c */ /* 0x000fe2000004183c */
[----:B------:R-:W4:Y:S02]  /*7ba0*/  LDSM.16.M88.4 R44, [R190+0x5800] ;  /* 0x00580000be2c783b */ /* 0x000f240000000200 */
[----:B------:R-:W-:Y:S01]  /*7bb0*/  FMUL.FTZ R148, R148, UR7 ;  /* 0x0000000794947c20 */ /* 0x000fe20008410000 */
[----:B------:R-:W-:Y:S01]  /*7bc0*/  FMUL.FTZ R149, R149, UR7 ;  /* 0x0000000795957c20 */ /* 0x000fe20008410000 */
[----:B------:R-:W-:Y:S01]  /*7bd0*/  FMUL.FTZ R150, R150, UR7 ;  /* 0x0000000796967c20 */ /* 0x000fe20008410000 */
[----:B------:R-:W-:Y:S01]  /*7be0*/  FMUL.FTZ R151, R151, UR7 ;  /* 0x0000000797977c20 */ /* 0x000fe20008410000 */
[----:B------:R-:W1:Y:S01]  /*7bf0*/  MUFU.TANH R73, R144 ;  /* 0x0000009000497308 */ /* 0x000e620000002400 */
[C---:B--2---:R-:W-:Y:S07]  /*7c00*/  HMMA.16816.F32.BF16 R40, R32.reuse, R48, RZ ;  /* 0x000000302028723c */ /* 0x044fee00000418ff */
[----:B------:R-:W2:Y:S01]  /*7c10*/  MUFU.TANH R68, R145 ;  /* 0x0000009100447308 */ /* 0x000ea20000002400 */
[----:B------:R-:W-:Y:S07]  /*7c20*/  HMMA.16816.F32.BF16 R32, R32, R50, RZ ;  /* 0x000000322020723c */ /* 0x000fee00000418ff */
[----:B------:R-:W1:Y:S01]  /*7c30*/  MUFU.TANH R75, R146 ;  /* 0x00000092004b7308 */ /* 0x000e620000002400 */
[C---:B---3--:R-:W-:Y:S07]  /*7c40*/  HMMA.16816.F32.BF16 R76, R36.reuse, R48, RZ ;  /* 0x00000030244c723c */ /* 0x048fee00000418ff */
[----:B------:R3:W1:Y:S01]  /*7c50*/  MUFU.TANH R74, R147 ;  /* 0x00000093004a7308 */ /* 0x0006620000002400 */
[----:B------:R-:W-:Y:S07]  /*7c60*/  HMMA.16816.F32.BF16 R36, R36, R50, RZ ;  /* 0x000000322424723c */ /* 0x000fee00000418ff */
[----:B------:R1:W1:Y:S01]  /*7c70*/  MUFU.TANH R157, R148 ;  /* 0x00000094009d7308 */ /* 0x0002620000002400 */
[----:B------:R-:W-:Y:S07]  /*7c80*/  HMMA.16816.F32.BF16 R64, R8, R58, R60 ;  /* 0x0000003a0840723c */ /* 0x000fee000004183c */
[----:B------:R1:W1:Y:S01]  /*7c90*/  MUFU.TANH R156, R149 ;  /* 0x00000095009c7308 */ /* 0x0002620000002400 */
[----:B-----5:R-:W-:Y:S01]  /*7ca0*/  HMMA.16816.F32.BF16 R60, R24, R52, R40 ;  /* 0x00000034183c723c */ /* 0x020fe20000041828 */
[----:B------:R-:W5:Y:S01]  /*7cb0*/  LDSM.16.M88.4 R40, [R194+0x5800] ;  /* 0x00580000c228783b */ /* 0x000f620000000200 */
[----:B------:R-:W-:-:S06]  /*7cc0*/  DEPBAR.LE SB0, 0x0 ;  /* 0x000080000000791a */ /* 0x000fcc0000000000 */
[C---:B------:R-:W-:Y:S01]  /*7cd0*/  HMMA.16816.F32.BF16 R76, R28.reuse, R52, R76 ;  /* 0x000000341c4c723c */ /* 0x040fe2000004184c */
[----:B------:R1:W1:Y:S02]  /*7ce0*/  MUFU.TANH R53, R150 ;  /* 0x0000009600357308 */ /* 0x0002640000002400 */
[----:B------:R-:W-:Y:S01]  /*7cf0*/  FMUL.FTZ R64, R64, UR7 ;  /* 0x0000000740407c20 */ /* 0x000fe20008410000 */
[----:B------:R-:W-:Y:S01]  /*7d00*/  FMUL.FTZ R65, R65, UR7 ;  /* 0x0000000741417c20 */ /* 0x000fe20008410000 */
[----:B------:R-:W-:Y:S01]  /*7d10*/  FMUL.FTZ R66, R66, UR7 ;  /* 0x0000000742427c20 */ /* 0x000fe20008410000 */
[----:B------:R-:W-:Y:S02]  /*7d20*/  FMUL.FTZ R67, R67, UR7 ;  /* 0x0000000743437c20 */ /* 0x000fe40008410000 */
[-C--:B------:R-:W-:Y:S01]  /*7d30*/  HMMA.16816.F32.BF16 R28, R28, R54.reuse, R36 ;  /* 0x000000361c1c723c */ /* 0x080fe20000041824 */
[----:B------:R1:W1:Y:S07]  /*7d40*/  MUFU.TANH R52, R151 ;  /* 0x0000009700347308 */ /* 0x00026e0000002400 */
[----:B------:R-:W-:Y:S01]  /*7d50*/  HMMA.16816.F32.BF16 R24, R24, R54, R32 ;  /* 0x000000361818723c */ /* 0x000fe20000041820 */
[----:B------:R-:W1:Y:S07]  /*7d60*/  MUFU.TANH R64, R64 ;  /* 0x0000004000407308 */ /* 0x000e6e0000002400 */
[----:B---3--:R-:W-:Y:S01]  /*7d70*/  HMMA.16816.F32.BF16 R144, R4, R58, R152 ;  /* 0x0000003a0490723c */ /* 0x008fe20000041898 */
[----:B------:R-:W3:Y:S07]  /*7d80*/  MUFU.TANH R65, R65 ;  /* 0x0000004100417308 */ /* 0x000eee0000002400 */
[-C--:B----4-:R-:W-:Y:S01]  /*7d90*/  HMMA.16816.F32.BF16 R56, R20, R44.reuse, R76 ;  /* 0x0000002c1438723c */ /* 0x090fe2000004184c */
[----:B------:R-:W4:Y:S07]  /*7da0*/  MUFU.TANH R66, R66 ;  /* 0x0000004200427308 */ /* 0x000f2e0000002400 */
[----:B------:R-:W-:Y:S01]  /*7db0*/  HMMA.16816.F32.BF16 R36, R16, R44, R60 ;  /* 0x0000002c1024723c */ /* 0x000fe2000004183c */
[----:B------:R-:W1:Y:S02]  /*7dc0*/  MUFU.TANH R67, R67 ;  /* 0x0000004300437308 */ /* 0x000e640000002400 */
[----:B------:R-:W-:Y:S01]  /*7dd0*/  FMUL.FTZ R144, R144, UR7 ;  /* 0x0000000790907c20 */ /* 0x000fe20008410000 */
[----:B------:R-:W-:Y:S01]  /*7de0*/  FMUL.FTZ R145, R145, UR7 ;  /* 0x0000000791917c20 */ /* 0x000fe20008410000 */
[----:B------:R-:W-:Y:S01]  /*7df0*/  FMUL.FTZ R146, R146, UR7 ;  /* 0x0000000792927c20 */ /* 0x000fe20008410000 */
[----:B------:R-:W-:-:S02]  /*7e00*/  FMUL.FTZ R147, R147, UR7 ;  /* 0x0000000793937c20 */ /* 0x000fc40008410000 */
[-C--:B------:R-:W-:Y:S01]  /*7e10*/  HMMA.16816.F32.BF16 R20, R20, R46.reuse, R28 ;  /* 0x0000002e1414723c */ /* 0x080fe2000004181c */
[----:B------:R-:W1:Y:S07]  /*7e20*/  MUFU.TANH R144, R144 ;  /* 0x0000009000907308 */ /* 0x000e6e0000002400 */
[----:B------:R-:W-:Y:S01]  /*7e30*/  HMMA.16816.F32.BF16 R16, R16, R46, R24 ;  /* 0x0000002e1010723c */ /* 0x000fe20000041818 */
[----:B------:R-:W1:Y:S07]  /*7e40*/  MUFU.TANH R145, R145 ;  /* 0x0000009100917308 */ /* 0x000e6e0000002400 */
[-C--:B-----5:R-:W-:Y:S01]  /*7e50*/  HMMA.16816.F32.BF16 R56, R8, R40.reuse, R56 ;  /* 0x000000280838723c */ /* 0x0a0fe20000041838 */
[----:B------:R-:W1:Y:S07]  /*7e60*/  MUFU.TANH R146, R146 ;  /* 0x0000009200927308 */ /* 0x000e6e0000002400 */
[----:B------:R-:W-:Y:S01]  /*7e70*/  HMMA.16816.F32.BF16 R28, R4, R40, R36 ;  /* 0x00000028041c723c */ /* 0x000fe20000041824 */
[----:B------:R-:W1:Y:S07]  /*7e80*/  MUFU.TANH R147, R147 ;  /* 0x0000009300937308 */ /* 0x000e6e0000002400 */
[----:B------:R-:W-:Y:S03]  /*7e90*/  HMMA.16816.F32.BF16 R8, R8, R42, R20 ;  /* 0x0000002a0808723c */ /* 0x000fe60000041814 */
[----:B------:R-:W-:Y:S01]  /*7ea0*/  FMUL.FTZ R36, R56, UR7 ;  /* 0x0000000738247c20 */ /* 0x000fe20008410000 */
[----:B------:R-:W-:Y:S01]  /*7eb0*/  FMUL.FTZ R58, R58, UR7 ;  /* 0x000000073a3a7c20 */ /* 0x000fe20008410000 */
[----:B------:R-:W-:Y:S01]  /*7ec0*/  FMUL.FTZ R59, R59, UR7 ;  /* 0x000000073b3b7c20 */ /* 0x000fe20008410000 */
[----:B------:R-:W-:-:S02]  /*7ed0*/  FMUL.FTZ R57, R57, UR7 ;  /* 0x0000000739397c20 */ /* 0x000fc40008410000 */
[----:B------:R-:W-:Y:S01]  /*7ee0*/  HMMA.16816.F32.BF16 R4, R4, R42, R16 ;  /* 0x0000002a0404723c */ /* 0x000fe20000041810 */
[----:B------:R-:W1:Y:S02]  /*7ef0*/  MUFU.TANH R36, R36 ;  /* 0x0000002400247308 */ /* 0x000e640000002400 */
[----:B------:R-:W-:Y:S01]  /*7f00*/  FMUL.FTZ R28, R28, UR7 ;  /* 0x000000071c1c7c20 */ /* 0x000fe20008410000 */
[----:B------:R-:W-:Y:S01]  /*7f10*/  FMUL.FTZ R29, R29, UR7 ;  /* 0x000000071d1d7c20 */ /* 0x000fe20008410000 */
[----:B------:R-:W-:Y:S01]  /*7f20*/  FMUL.FTZ R30, R30, UR7 ;  /* 0x000000071e1e7c20 */ /* 0x000fe20008410000 */
[----:B------:R-:W-:-:S03]  /*7f30*/  FMUL.FTZ R31, R31, UR7 ;  /* 0x000000071f1f7c20 */ /* 0x000fc60008410000 */
[----:B------:R1:W1:Y:S02]  /*7f40*/  MUFU.TANH R32, R57 ;  /* 0x0000003900207308 */ /* 0x0002640000002400 */
[----:B------:R-:W-:Y:S01]  /*7f50*/  FMUL.FTZ R8, R8, UR7 ;  /* 0x0000000708087c20 */ /* 0x000fe20008410000 */
[----:B------:R-:W-:Y:S01]  /*7f60*/  FMUL.FTZ R9, R9, UR7 ;  /* 0x0000000709097c20 */ /* 0x000fe20008410000 */
[----:B------:R-:W-:Y:S01]  /*7f70*/  FMUL.FTZ R10, R10, UR7 ;  /* 0x000000070a0a7c20 */ /* 0x000fe20008410000 */
[----:B------:R-:W-:-:S03]  /*7f80*/  FMUL.FTZ R11, R11, UR7 ;  /* 0x000000070b0b7c20 */ /* 0x000fc60008410000 */
[----:B------:R-:W1:Y:S02]  /*7f90*/  MUFU.TANH R58, R58 ;  /* 0x0000003a003a7308 */ /* 0x000e640000002400 */
[----:B------:R-:W-:Y:S01]  /*7fa0*/  FMUL.FTZ R4, R4, UR7 ;  /* 0x0000000704047c20 */ /* 0x000fe20008410000 */
[----:B------:R-:W-:Y:S01]  /*7fb0*/  FMUL.FTZ R5, R5, UR7 ;  /* 0x0000000705057c20 */ /* 0x000fe20008410000 */
[----:B------:R-:W-:Y:S01]  /*7fc0*/  FMUL.FTZ R6, R6, UR7 ;  /* 0x0000000706067c20 */ /* 0x000fe20008410000 */
[----:B------:R-:W-:-:S03]  /*7fd0*/  FMUL.FTZ R7, R7, UR7 ;  /* 0x0000000707077c20 */ /* 0x000fc60008410000 */
[----:B------:R-:W1:Y:S08]  /*7fe0*/  MUFU.TANH R59, R59 ;  /* 0x0000003b003b7308 */ /* 0x000e700000002400 */
        /* <DEDUP_REMOVED lines=14> */
[----:B------:R-:W-:Y:S01]  /*80d0*/  VIADD R0, R224, 0xfffffffd ;  /* 0xfffffffde0007836 */ /* 0x000fe20000000000 */
[----:B------:R2:W-:Y:S01]  /*80e0*/  @P0 STS.128 [R208+0x4000], RZ ;  /* 0x004000ffd0000388 */ /* 0x0005e20000000c00 */
[----:B------:R-:W-:Y:S02]  /*80f0*/  BSSY.RECONVERGENT B0, `(.L_x_2446) ;  /* 0x0000028000007945 */ /* 0x000fe40003800200 */
[----:B-1----:R-:W-:-:S04]  /*8100*/  IMAD.WIDE.U32 R4, R0, R206, RZ ;  /* 0x000000ce00047225 */ /* 0x002fc800078e00ff */
[----:B------:R-:W-:Y:S02]  /*8110*/  IMAD R0, R0, R207, R5 ;  /* 0x000000cf00007224 */ /* 0x000fe400078e0205 */
[----:B------:R-:W-:-:S03]  /*8120*/  IMAD.SHL.U32 R2, R4, 0x40, RZ ;  /* 0x0000004004027824 */ /* 0x000fc600078e00ff */
[----:B------:R-:W-:Y:S02]  /*8130*/  SHF.L.U64.HI R3, R4, 0x6, R0 ;  /* 0x0000000604037819 */ /* 0x000fe40000010200 */
[CC--:B------:R-:W-:Y:S02]  /*8140*/  @!P0 LEA R0, P3, R206.reuse, R2.reuse, 0x4 ;  /* 0x00000002ce008211 */ /* 0x0c0fe400078620ff */
[----:B------:R-:W-:Y:S02]  /*8150*/  @!P0 LEA R5, P2, R206, R2, 0x5 ;  /* 0x00000002ce058211 */ /* 0x000fe400078428ff */
[----:B------:R-:W-:Y:S02]  /*8160*/  @!P0 LEA R8, P4, R2, R245, 0x1 ;  /* 0x000000f502088211 */ /* 0x000fe400078808ff */
[----:B------:R-:W-:Y:S02]  /*8170*/  @!P0 LEA.HI.X R7, R206, R3, R207, 0x4, P3 ;  /* 0x00000003ce078211 */ /* 0x000fe400018f24cf */
[----:B------:R-:W-:-:S02]  /*8180*/  @!P0 LEA R6, P3, R0, R245, 0x1 ;  /* 0x000000f500068211 */ /* 0x000fc400078608ff */
[----:B------:R-:W-:Y:S02]  /*8190*/  @!P0 LEA.HI.X R10, R206, R3, R207, 0x5, P2 ;  /* 0x00000003ce0a8211 */ /* 0x000fe400010f2ccf */
[C---:B------:R-:W-:Y:S02]  /*81a0*/  @!P0 LEA R4, P2, R5.reuse, R245, 0x1 ;  /* 0x000000f505048211 */ /* 0x040fe400078408ff */
        /* <DEDUP_REMOVED lines=19> */
[----:B------:R-:W-:Y:S02]  /*82e0*/  IMAD R0, R207, 0x30, RZ ;  /* 0x00000030cf007824 */ /* 0x000fe400078e02ff */
[----:B------:R-:W-:-:S05]  /*82f0*/  IMAD.WIDE.U32 R2, R206, 0x30, R2 ;  /* 0x00000030ce027825 */ /* 0x000fca00078e0002 */
[----:B------:R-:W-:Y:S02]  /*8300*/  IADD3 R0, PT, PT, R0, R3, RZ ;  /* 0x0000000300007210 */ /* 0x000fe40007ffe0ff */
[----:B--2---:R-:W-:-:S04]  /*8310*/  LEA R4, P2, R2, R245, 0x1 ;  /* 0x000000f502047211 */ /* 0x004fc800078408ff */
[----:B------:R-:W-:-:S05]  /*8320*/  LEA.HI.X R5, R2, R244, R0, 0x1, P2 ;  /* 0x000000f402057211 */ /* 0x000fca00010f0c00 */
[----:B------:R-:W-:Y:S01]  /*8330*/  @!PT LDS RZ, [RZ] ;  /* 0x00000000fffff984 */ /* 0x000fe20000000800 */
[----:B------:R-:W-:Y:S01]  /*8340*/  @!PT LDS RZ, [RZ] ;  /* 0x00000000fffff984 */ /* 0x000fe20000000800 */
[----:B------:R-:W-:Y:S01]  /*8350*/  @!PT LDS RZ, [RZ] ;  /* 0x00000000fffff984 */ /* 0x000fe20000000800 */
[----:B------:R1:W-:Y:S04]  /*8360*/  LDGSTS.E.BYPASS.LTC128B.128 [R208+0x5800], desc[UR16][R4.64] ;  /* 0x0580000004d07fae */ /* 0x0003e8000b981a10 */
.L_x_2447:
[----:B------:R-:W-:Y:S05]  /*8370*/  BSYNC.RECONVERGENT B0 ;  /* 0x0000000000007941 */ /* 0x000fea0003800200 */
.L_x_2446:
[----:B------:R-:W0:Y:S02]  /*8380*/  LDGDEPBAR ;  /* 0x00000000000079af */ /* 0x000e240000000000 */
.L_x_2445:
[----:B------:R-:W-:-:S04]  /*8390*/  IMAD R205, R224, 0x40, R252 ;  /* 0x00000040e0cd7824 */ /* 0x000fc800078e02fc */
[C---:B-1----:R-:W-:Y:S02]  /*83a0*/  VIADD R11, R205.reuse, 0xffffff80 ;  /* 0xffffff80cd0b7836 */ /* 0x042fe40000000000 */
[C---:B------:R-:W-:Y:S02]  /*83b0*/  VIADD R10, R205.reuse, 0xffffff81 ;  /* 0xffffff81cd0a7836 */ /* 0x040fe40000000000 */
[C---:B--2---:R-:W-:Y:S01]  /*83c0*/  VIADD R9, R205.reuse, 0xffffff88 ;  /* 0xffffff88cd097836 */ /* 0x044fe20000000000 */
[C---:B------:R-:W-:Y:S01]  /*83d0*/  ISETP.GT.AND P3, PT, R200.reuse, R11, PT ;  /* 0x0000000bc800720c */ /* 0x040fe20003f64270 */
[C---:B------:R-:W-:Y:S01]  /*83e0*/  VIADD R8, R205.reuse, 0xffffff89 ;  /* 0xffffff89cd087836 */ /* 0x040fe20000000000 */
[----:B------:R-:W-:Y:S01]  /*83f0*/  ISETP.GT.AND P2, PT, R200, R10, PT ;  /* 0x0000000ac800720c */ /* 0x000fe20003f44270 */
[----:B------:R-:W-:Y:S01]  /*8400*/  VIADD R7, R205, 0xffffff90 ;  /* 0xffffff90cd077836 */ /* 0x000fe20000000000 */
[-C--:B------:R-:W-:Y:S01]  /*8410*/  ISETP.GE.AND P5, PT, R11, R202.reuse, PT ;  /* 0x000000ca0b00720c */ /* 0x080fe20003fa6270 */
[C---:B------:R-:W-:Y:S01]  /*8420*/  VIADD R6, R205.reuse, 0xffffff91 ;  /* 0xffffff91cd067836 */ /* 0x040fe20000000000 */
[----:B------:R-:W-:Y:S01]  /*8430*/  ISETP.GE.AND P6, PT, R10, R202, PT ;  /* 0x000000ca0a00720c */ /* 0x000fe20003fc6270 */
        /* <DEDUP_REMOVED lines=12> */
[----:B------:R-:W-:Y:S01]  /*8500*/  VIADD R19, R205, 0xffffffb0 ;  /* 0xffffffb0cd137836 */ /* 0x000fe20000000000 */
[-C--:B------:R-:W-:Y:S01]  /*8510*/  ISETP.GE.AND P4, PT, R9, R202.reuse, PT ;  /* 0x000000ca0900720c */ /* 0x080fe20003f86270 */
[C---:B------:R-:W-:Y:S01]  /*8520*/  VIADD R20, R205.reuse, 0xffffffb1 ;  /* 0xffffffb1cd147836 */ /* 0x040fe20000000000 */
[----:B------:R-:W-:Y:S01]  /*8530*/  ISETP.GE.AND P5, PT, R8, R202, PT ;  /* 0x000000ca0800720c */ /* 0x000fe20003fa6270 */
[----:B------:R-:W-:Y:S01]  /*8540*/  VIADD R21, R205, 0xffffffb8 ;  /* 0xffffffb8cd157836 */ /* 0x000fe20000000000 */
[----:B------:R-:W-:Y:S01]  /*8550*/  FSEL R15, R177, -INF , !P3 ;  /* 0xff800000b10f7808 */ /* 0x000fe20005800000 */
[----:B------:R-:W-:Y:S01]  /*8560*/  VIADD R22, R205, 0xffffffb9 ;  /* 0xffffffb9cd167836 */ /* 0x000fe20000000000 */
[----:B------:R-:W-:-:S02]  /*8570*/  FSEL R16, R176, -INF , !P2 ;  /* 0xff800000b0107808 */ /* 0x000fc40005000000 */
[C---:B------:R-:W-:Y:S02]  /*8580*/  ISETP.GT.AND P3, PT, R200.reuse, R7, PT ;  /* 0x00000007c800720c */ /* 0x040fe40003f64270 */
[----:B------:R-:W-:Y:S02]  /*8590*/  ISETP.GT.AND P2, PT, R200, R6, PT ;  /* 0x00000006c800720c */ /* 0x000fe40003f44270 */
[----:B------:R-:W-:Y:S02]  /*85a0*/  FSEL R28, R15, -INF , !P4 ;  /* 0xff8000000f1c7808 */ /* 0x000fe40006000000 */
[----:B------:R-:W-:Y:S02]  /*85b0*/  FSEL R30, R16, -INF , !P5 ;  /* 0xff800000101e7808 */ /* 0x000fe40006800000 */
[-C--:B------:R-:W-:Y:S02]  /*85c0*/  ISETP.GE.AND P6, PT, R7, R202.reuse, PT ;  /* 0x000000ca0700720c */ /* 0x080fe40003fc6270 */
[----:B------:R-:W-:-:S02]  /*85d0*/  ISETP.GE.AND P4, PT, R6, R202, PT ;  /* 0x000000ca0600720c */ /* 0x000fc40003f86270 */
[----:B------:R-:W-:Y:S02]  /*85e0*/  FSEL R15, R167, -INF , !P3 ;  /* 0xff800000a70f7808 */ /* 0x000fe40005800000 */
[----:B------:R-:W-:Y:S02]  /*85f0*/  FSEL R16, R166, -INF , !P2 ;  /* 0xff800000a6107808 */ /* 0x000fe40005000000 */
[C---:B------:R-:W-:Y:S02]  /*8600*/  ISETP.GT.AND P3, PT, R200.reuse, R5, PT ;  /* 0x00000005c800720c */ /* 0x040fe40003f64270 */
[----:B------:R-:W-:Y:S02]  /*8610*/  ISETP.GT.AND P2, PT, R200, R4, PT ;  /* 0x00000004c800720c */ /* 0x000fe40003f44270 */
[----:B------:R-:W-:Y:S02]  /*8620*/  FSEL R153, R15, -INF , !P6 ;  /* 0xff8000000f997808 */ /* 0x000fe40007000000 */
[----:B------:R-:W-:-:S02]  /*8630*/  FSEL R152, R16, -INF , !P4 ;  /* 0xff80000010987808 */ /* 0x000fc40006000000 */
[-C--:B------:R-:W-:Y:S02]  /*8640*/  ISETP.GE.AND P5, PT, R5, R202.reuse, PT ;  /* 0x000000ca0500720c */ /* 0x080fe40003fa6270 */
[----:B------:R-:W-:Y:S02]  /*8650*/  ISETP.GE.AND P6, PT, R4, R202, PT ;  /* 0x000000ca0400720c */ /* 0x000fe40003fc6270 */
[----:B------:R-:W-:Y:S02]  /*8660*/  FSEL R15, R159, -INF , !P3 ;  /* 0xff8000009f0f7808 */ /* 0x000fe40005800000 */
[----:B------:R-:W-:Y:S02]  /*8670*/  FSEL R16, R158, -INF , !P2 ;  /* 0xff8000009e107808 */ /* 0x000fe40005000000 */
[C---:B------:R-:W-:Y:S02]  /*8680*/  ISETP.GT.AND P3, PT, R200.reuse, R3, PT ;  /* 0x00000003c800720c */ /* 0x040fe40003f64270 */
[----:B------:R-:W-:-:S02]  /*8690*/  ISETP.GT.AND P2, PT, R200, R2, PT ;  /* 0x00000002c800720c */ /* 0x000fc40003f44270 */
[----:B------:R-:W-:Y:S02]  /*86a0*/  FSEL R154, R15, -INF , !P5 ;  /* 0xff8000000f9a7808 */ /* 0x000fe40006800000 */
[----:B------:R-:W-:Y:S02]  /*86b0*/  FSEL R155, R16, -INF , !P6 ;  /* 0xff800000109b7808 */ /* 0x000fe40007000000 */
[-C--:B------:R-:W-:Y:S02]  /*86c0*/  ISETP.GE.AND P4, PT, R3, R202.reuse, PT ;  /* 0x000000ca0300720c */ /* 0x080fe40003f86270 */
[----:B------:R-:W-:Y:S02]  /*86d0*/  ISETP.GE.AND P5, PT, R2, R202, PT ;  /* 0x000000ca0200720c */ /* 0x000fe40003fa6270 */
[----:B------:R-:W-:Y:S02]  /*86e0*/  FSEL R15, R73, -INF , !P3 ;  /* 0xff800000490f7808 */ /* 0x000fe40005800000 */
        /* <DEDUP_REMOVED lines=37> */
[----:B------:R-:W-:Y:S02]  /*8940*/  ISETP.GE.AND P5, PT, R9, R204, PT ;  /* 0x000000cc0900720c */ /* 0x000fe40003fa6270 */
[----:B------:R-:W-:Y:S02]  /*8950*/  FSEL R15, R180, -INF , !P3 ;  /* 0xff800000b40f7808 */ /* 0x000fe40005800000 */
[----:B------:R-:W-:Y:S02]  /*8960*/  FSEL R16, R178, -INF , !P2 ;  /* 0xff800000b2107808 */ /* 0x000fe40005000000 */
[C---:B------:R-:W-:Y:S02]  /*8970*/  ISETP.GT.AND P4, PT, R13.reuse, R7, PT ;  /* 0x000000070d00720c */ /* 0x040fe40003f84270 */
[----:B------:R-:W-:Y:S02]  /*8980*/  ISETP.GT.AND P2, PT, R13, R6, PT ;  /* 0x000000060d00720c */ /* 0x000fe40003f44270 */
        /* <DEDUP_REMOVED lines=10> */
[-C--:B------:R-:W-:Y:S02]  /*8a30*/  ISETP.GE.AND P6, PT, R5, R204.reuse, PT ;  /* 0x000000cc0500720c */ /* 0x080fe40003fc6270 */
[----:B------:R-:W-:Y:S02]  /*8a40*/  ISETP.GE.AND P3, PT, R4, R204, PT ;  /* 0x000000cc0400720c */ /* 0x000fe40003f66270 */
[----:B------:R-:W-:-:S02]  /*8a50*/  FSEL R16, R161, -INF , !P4 ;  /* 0xff800000a1107808 */ /* 0x000fc40006000000 */
[----:B------:R-:W-:Y:S02]  /*8a60*/  FSEL R15, R160, -INF , !P2 ;  /* 0xff800000a00f7808 */ /* 0x000fe40005000000 */
[C---:B------:R-:W-:Y:S02]  /*8a70*/  ISETP.GT.AND P4, PT, R13.reuse, R3, PT ;  /* 0x000000030d00720c */ /* 0x040fe40003f84270 */
[----:B------:R-:W-:Y:S02]  /*8a80*/  ISETP.GT.AND P2, PT, R13, R2, PT ;  /* 0x000000020d00720c */ /* 0x000fe40003f44270 */
[----:B------:R-:W-:Y:S02]  /*8a90*/  FSEL R149, R17, -INF , !P5 ;  /* 0xff80000011957808 */ /* 0x000fe40006800000 */
[----:B------:R-:W-:Y:S02]  /*8aa0*/  FSEL R150, R16, -INF , !P6 ;  /* 0xff80000010967808 */ /* 0x000fe40007000000 */
[----:B------:R-:W-:-:S02]  /*8ab0*/  FSEL R151, R15, -INF , !P3 ;  /* 0xff8000000f977808 */ /* 0x000fc40005800000 */
[----:B------:R-:W-:Y:S02]  /*8ac0*/  ISETP.GE.AND P5, PT, R3, R204, PT ;  /* 0x000000cc0300720c */ /* 0x000fe40003fa6270 */
[----:B------:R-:W-:Y:S02]  /*8ad0*/  ISETP.GT.AND P6, PT, R13, R0, PT ;  /* 0x000000000d00720c */ /* 0x000fe40003fc4270 */
[----:B------:R-:W-:Y:S02]  /*8ae0*/  ISETP.GT.AND P3, PT, R12, R11, PT ;  /* 0x0000000b0c00720c */ /* 0x000fe40003f64270 */
[----:B------:R-:W-:Y:S02]  /*8af0*/  FSEL R15, R75, -INF , !P4 ;  /* 0xff8000004b0f7808 */ /* 0x000fe40006000000 */
[----:B------:R-:W-:Y:S02]  /*8b00*/  FSEL R32, R74, -INF , !P2 ;  /* 0xff8000004a207808 */ /* 0x000fe40005000000 */
[----:B------:R-:W-:-:S02]  /*8b10*/  ISETP.GT.AND P2, PT, R12, R10, PT ;  /* 0x0000000a0c00720c */ /* 0x000fc40003f44270 */
[-C--:B------:R-:W-:Y:S02]  /*8b20*/  ISETP.GE.AND P4, PT, R11, R201.reuse, PT ;  /* 0x000000c90b00720c */ /* 0x080fe40003f86270 */
[----:B------:R-:W-:Y:S02]  /*8b30*/  FSEL R33, R66, -INF , !P6 ;  /* 0xff80000042217808 */ /* 0x000fe40007000000 */
[----:B------:R-:W-:Y:S02]  /*8b40*/  FSEL R16, R209, -INF , !P3 ;  /* 0xff800000d1107808 */ /* 0x000fe40005800000 */
        /* <DEDUP_REMOVED lines=9> */
[----:B------:R-:W-:Y:S02]  /*8be0*/  ISETP.GE.AND P4, PT, R8, R201, PT ;  /* 0x000000c90800720c */ /* 0x000fe40003f86270 */
[C---:B------:R-:W-:Y:S02]  /*8bf0*/  ISETP.GT.AND P3, PT, R12.reuse, R7, PT ;  /* 0x000000070c00720c */ /* 0x040fe40003f64270 */
[----:B------:R-:W-:Y:S02]  /*8c00*/  FSEL R15, R179, -INF , !P2 ;  /* 0xff800000b30f7808 */ /* 0x000fe40005000000 */
[----:B------:R-:W-:Y:S02]  /*8c10*/  ISETP.GT.AND P2, PT, R12, R6, PT ;  /* 0x000000060c00720c */ /* 0x000fe40003f44270 */
[----:B------:R-:W-:Y:S02]  /*8c20*/  FSEL R25, R16, -INF , !P5 ;  /* 0xff80000010197808 */ /* 0x000fe40006800000 */
[----:B------:R-:W-:-:S02]  /*8c30*/  ISETP.GE.AND P6, PT, R7, R201, PT ;  /* 0x000000c90700720c */ /* 0x000fc40003fc6270 */
[----:B------:R-:W-:Y:S02]  /*8c40*/  FSEL R16, R169, -INF , !P3 ;  /* 0xff800000a9107808 */ /* 0x000fe40005800000 */
[----:B------:R-:W-:Y:S02]  /*8c50*/  FSEL R24, R15, -INF , !P4 ;  /* 0xff8000000f187808 */ /* 0x000fe40006000000 */
[----:B------:R-:W-:Y:S02]  /*8c60*/  ISETP.GE.AND P5, PT, R6, R201, PT ;  /* 0x000000c90600720c */ /* 0x000fe40003fa6270 */
[----:B------:R-:W-:Y:S02]  /*8c70*/  ISETP.GT.AND P3, PT, R12, R5, PT ;  /* 0x000000050c00720c */ /* 0x000fe40003f64270 */
[----:B------:R-:W-:Y:S02]  /*8c80*/  FSEL R15, R168, -INF , !P2 ;  /* 0xff800000a80f7808 */ /* 0x000fe40005000000 */
[----:B------:R-:W-:-:S02]  /*8c90*/  ISETP.GT.AND P2, PT, R12, R4, PT ;  /* 0x000000040c00720c */ /* 0x000fc40003f44270 */
[----:B------:R-:W-:Y:S02]  /*8ca0*/  FSEL R41, R16, -INF , !P6 ;  /* 0xff80000010297808 */ /* 0x000fe40007000000 */
[-C--:B------:R-:W-:Y:S02]  /*8cb0*/  ISETP.GE.AND P4, PT, R5, R201.reuse, PT ;  /* 0x000000c90500720c */ /* 0x080fe40003f86270 */
        /* <DEDUP_REMOVED lines=10> */
[-C--:B------:R-:W-:Y:S02]  /*8d60*/  ISETP.GE.AND P4, PT, R2, R201.reuse, PT ;  /* 0x000000c90200720c */ /* 0x080fe40003f86270 */
[----:B------:R-:W-:Y:S02]  /*8d70*/  ISETP.GT.AND P3, PT, R12, R0, PT ;  /* 0x000000000c00720c */ /* 0x000fe40003f64270 */
[----:B------:R-:W-:Y:S02]  /*8d80*/  FSEL R15, R156, -INF , !P2 ;  /* 0xff8000009c0f7808 */ /* 0x000fe40005000000 */
[----:B------:R-:W-:Y:S02]  /*8d90*/  ISETP.GT.AND P2, PT, R12, R18, PT ;  /* 0x000000120c00720c */ /* 0x000fe40003f44270 */
[----:B------:R-:W-:Y:S02]  /*8da0*/  FSEL R157, R16, -INF , !P5 ;  /* 0xff800000109d7808 */ /* 0x000fe40006800000 */
[----:B------:R-:W-:-:S02]  /*8db0*/  ISETP.GE.AND P6, PT, R0, R201, PT ;  /* 0x000000c90000720c */ /* 0x000fc40003fc6270 */
[----:B------:R-:W-:Y:S02]  /*8dc0*/  FSEL R16, R144, -INF , !P3 ;  /* 0xff80000090107808 */ /* 0x000fe40005800000 */
[----:B------:R-:W-:Y:S02]  /*8dd0*/  FSEL R156, R15, -INF , !P4 ;  /* 0xff8000000f9c7808 */ /* 0x000fe40006000000 */
[----:B------:R-:W-:Y:S02]  /*8de0*/  ISETP.GE.AND P5, PT, R18, R201, PT ;  /* 0x000000c91200720c */ /* 0x000fe40003fa6270 */
[C---:B------:R-:W-:Y:S02]  /*8df0*/  ISETP.GT.AND P4, PT, R12.reuse, R19, PT ;  /* 0x000000130c00720c */ /* 0x040fe40003f84270 */
        /* <DEDUP_REMOVED lines=14> */
[----:B------:R-:W-:Y:S02]  /*8ee0*/  ISETP.GT.AND P3, PT, R14, R11, PT ;  /* 0x0000000b0e00720c */ /* 0x000fe40003f64270 */
[----:B------:R-:W-:Y:S02]  /*8ef0*/  ISETP.GE.AND P6, PT, R11, R203, PT ;  /* 0x000000cb0b00720c */ /* 0x000fe40003fc6270 */
[----:B------:R-:W-:Y:S02]  /*8f00*/  ISETP.GE.AND P5, PT, R22, R201, PT ;  /* 0x000000c91600720c */ /* 0x000fe40003fa6270 */
[----:B------:R-:W-:Y:S02]  /*8f10*/  FSEL R11, R34, -INF , !P2 ;  /* 0xff800000220b7808 */ /* 0x000fe40005000000 */
[----:B------:R-:W-:Y:S02]  /*8f20*/  FSEL R235, R16, -INF , !P4 ;  /* 0xff80000010eb7808 */ /* 0x000fe40006000000 */
[----:B------:R-:W-:-:S02]  /*8f30*/  ISETP.GT.AND P2, PT, R14, R10, PT ;  /* 0x0000000a0e00720c */ /* 0x000fc40003f44270 */
[----:B------:R-:W-:Y:S02]  /*8f40*/  ISETP.GE.AND P4, PT, R10, R203, PT ;  /* 0x000000cb0a00720c */ /* 0x000fe40003f86270 */
[----:B------:R-:W-:Y:S02]  /*8f50*/  FSEL R10, R211, -INF , !P3 ;  /* 0xff800000d30a7808 */ /* 0x000fe40005800000 */
[----:B------:R-:W-:Y:S02]  /*8f60*/  FSEL R236, R11, -INF , !P5 ;  /* 0xff8000000bec7808 */ /* 0x000fe40006800000 */
[----:B------:R-:W-:Y:S02]  /*8f70*/  ISETP.GT.AND P3, PT, R14, R9, PT ;  /* 0x000000090e00720c */ /* 0x000fe40003f64270 */
[----:B------:R-:W-:Y:S02]  /*8f80*/  ISETP.GE.AND P5, PT, R9, R203, PT ;  /* 0x000000cb0900720c */ /* 0x000fe40003fa6270 */
[----:B------:R-:W-:-:S02]  /*8f90*/  FSEL R9, R210, -INF , !P2 ;  /* 0xff800000d2097808 */ /* 0x000fc40005000000 */
[----:B------:R-:W-:Y:S02]  /*8fa0*/  FSEL R15, R10, -INF , !P6 ;  /* 0xff8000000a0f7808 */ /* 0x000fe40007000000 */
[----:B------:R-:W-:Y:S02]  /*8fb0*/  ISETP.GT.AND P2, PT, R14, R8, PT ;  /* 0x000000080e00720c */ /* 0x000fe40003f44270 */
[----:B------:R-:W-:Y:S02]  /*8fc0*/  ISETP.GE.AND P6, PT, R8, R203, PT ;  /* 0x000000cb0800720c */ /* 0x000fe40003fc6270 */
[----:B------:R-:W-:Y:S02]  /*8fd0*/  FSEL R8, R184, -INF , !P3 ;  /* 0xff800000b8087808 */ /* 0x000fe40005800000 */
[----:B------:R-:W-:Y:S02]  /*8fe0*/  FSEL R35, R9, -INF , !P4 ;  /* 0xff80000009237808 */ /* 0x000fe40006000000 */
[----:B------:R-:W-:-:S02]  /*8ff0*/  ISETP.GT.AND P3, PT, R14, R7, PT ;  /* 0x000000070e00720c */ /* 0x000fc40003f64270 */
[-C--:B------:R-:W-:Y:S02]  /*9000*/  ISETP.GE.AND P4, PT, R7, R203.reuse, PT ;  /* 0x000000cb0700720c */ /* 0x080fe40003f86270 */
        /* <DEDUP_REMOVED lines=18> */
[C---:B------:R-:W-:Y:S02]  /*9130*/  ISETP.GT.AND P2, PT, R14.reuse, R2, PT ;  /* 0x000000020e00720c */ /* 0x040fe40003f44270 */
[----:B------:R-:W-:Y:S02]  /*9140*/  FSEL R4, R53, -INF , !P3 ;  /* 0xff80000035047808 */ /* 0x000fe40005800000 */
[----:B------:R-:W-:Y:S02]  /*9150*/  FSEL R159, R3, -INF , !P4 ;  /* 0xff800000039f7808 */ /* 0x000fe40006000000 */
[----:B------:R-:W-:Y:S02]  /*9160*/  ISETP.GT.AND P3, PT, R14, R0, PT ;  /* 0x000000000e00720c */ /* 0x000fe40003f64270 */
[----:B------:R-:W-:-:S02]  /*9170*/  ISETP.GE.AND P6, PT, R2, R204, PT ;  /* 0x000000cc0200720c */ /* 0x000fc40003fc6270 */
        /* <DEDUP_REMOVED lines=11> */
[----:B------:R-:W-:-:S02]  /*9230*/  ISETP.GE.AND P5, PT, R0, R204, PT ;  /* 0x000000cc0000720c */ /* 0x000fc40003fa6270 */
[----:B------:R-:W-:Y:S02]  /*9240*/  ISETP.GE.AND P2, PT, R19, R203, PT ;  /* 0x000000cb1300720c */ /* 0x000fe40003f46270 */
[----:B------:R-:W-:Y:S02]  /*9250*/  FSEL R0, R45, -INF , !P3 ;  /* 0xff8000002d007808 */ /* 0x000fe40005800000 */
[----:B------:R-:W-:Y:S02]  /*9260*/  FSEL R174, R2, -INF , !P4 ;  /* 0xff80000002ae7808 */ /* 0x000fe40006000000 */
[----:B------:R-:W-:Y:S02]  /*9270*/  FMNMX3.FTZ R2, R71, R26, R27, !PT ;  /* 0x0000001a47027276 */ /* 0x000fe4000781001b */
[----:B------:R-:W-:Y:S02]  /*9280*/  FSEL R226, R0, -INF , !P2 ;  /* 0xff80000000e27808 */ /* 0x000fe40005000000 */
        /* <DEDUP_REMOVED lines=8> */
[----:B------:R-:W-:Y:S02]  /*9310*/  ISETP.GT.AND P4, PT, R14, R20, PT ;  /* 0x000000140e00720c */ /* 0x000fe40003f84270 */
[----:B------:R-:W-:Y:S02]  /*9320*/  FMNMX3.FTZ R2, R2, R43, R47, !PT ;  /* 0x0000002b02027276 */ /* 0x000fe4000781002f */
[----:B------:R-:W-:Y:S02]  /*9330*/  FMNMX3.FTZ R0, R0, R50, R51, !PT ;  /* 0x0000003200007276 */ /* 0x000fe40007810033 */
[----:B------:R-:W-:Y:S02]  /*9340*/  FMNMX3.FTZ R5, R5, R229, R228, !PT ;  /* 0x000000e505057276 */ /* 0x000fe400078100e4 */
[----:B------:R-:W-:-:S02]  /*9350*/  ISETP.GE.AND P3, PT, R20, R203, PT ;  /* 0x000000cb1400720c */ /* 0x000fc40003f66270 */
[----:B------:R-:W-:Y:S02]  /*9360*/  FSEL R4, R46, -INF , !P4 ;  /* 0xff8000002e047808 */ /* 0x000fe40006000000 */
[----:B------:R-:W-:Y:S02]  /*9370*/  ISETP.GT.AND P2, PT, R14, R21, PT ;  /* 0x000000150e00720c */ /* 0x000fe40003f44270 */
[----:B------:R-:W-:Y:S02]  /*9380*/  FMNMX3.FTZ R2, R2, R157, R156, !PT ;  /* 0x0000009d02027276 */ /* 0x000fe4000781009c */
[----:B------:R-:W-:Y:S02]  /*9390*/  FMNMX3.FTZ R0, R0, R160, R159, !PT ;  /* 0x000000a000007276 */ /* 0x000fe4000781009f */
[----:B------:R-:W-:Y:S02]  /*93a0*/  FMNMX3.FTZ R5, R5, R227, R230, !PT ;  /* 0x000000e305057276 */ /* 0x000fe400078100e6 */
[----:B------:R-:W-:-:S02]  /*93b0*/  FSEL R225, R4, -INF , !P3 ;  /* 0xff80000004e17808 */ /* 0x000fc40005800000 */
[----:B------:R-:W-:Y:S02]  /*93c0*/  ISETP.GE.AND P4, PT, R21, R203, PT ;  /* 0x000000cb1500720c */ /* 0x000fe40003f86270 */
[----:B------:R-:W-:Y:S02]  /*93d0*/  ISETP.GT.AND P3, PT, R14, R22, PT ;  /* 0x000000160e00720c */ /* 0x000fe40003f64270 */
[----:B------:R-:W-:Y:S02]  /*93e0*/  FSEL R4, R39, -INF , !P2 ;  /* 0xff80000027047808 */ /* 0x000fe40005000000 */
[----:B------:R-:W-:Y:S02]  /*93f0*/  FMNMX3.FTZ R2, R2, R158, R181, !PT ;  /* 0x0000009e02027276 */ /* 0x000fe400078100b5 */
[----:B------:R-:W-:Y:S02]  /*9400*/  FMNMX3.FTZ R0, R0, R243, R242, !PT ;  /* 0x000000f300007276 */ /* 0x000fe400078100f2 */
[----:B------:R-:W-:-:S02]  /*9410*/  FMNMX3.FTZ R5, R5, R240, R238, !PT ;  /* 0x000000f005057276 */ /* 0x000fc400078100ee */
[----:B------:R-:W-:Y:S02]  /*9420*/  FSEL R6, R42, -INF , !P3 ;  /* 0xff8000002a067808 */ /* 0x000fe40005800000 */
[----:B------:R-:W-:Y:S02]  /*9430*/  FMNMX3.FTZ R3, R2, R233, R231, !PT ;  /* 0x000000e902037276 */ /* 0x000fe400078100e7 */
[----:B------:R-:W-:Y:S02]  /*9440*/  FSEL R221, R4, -INF , !P4 ;  /* 0xff80000004dd7808 */ /* 0x000fe40006000000 */
[----:B------:R-:W-:Y:S02]  /*9450*/  ISETP.GE.AND P2, PT, R22, R203, PT ;  /* 0x000000cb1600720c */ /* 0x000fe40003f46270 */
[----:B------:R-:W-:Y:S02]  /*9460*/  FMNMX3.FTZ R4, R0, R176, R174, !PT ;  /* 0x000000b000047276 */ /* 0x000fe400078100ae */
[----:B------:R-:W-:-:S02]  /*9470*/  FMNMX3.FTZ R2, R5, R237, R239, !PT ;  /* 0x000000ed05027276 */ /* 0x000fc400078100ef */
[----:B------:R-:W-:Y:S02]  /*9480*/  FSEL R217, R6, -INF , !P2 ;  /* 0xff80000006d97808 */ /* 0x000fe40005000000 */
[----:B------:R-:W-:Y:S01]  /*9490*/  FMNMX3.FTZ R4, R4, R226, R225, !PT ;  /* 0x000000e204047276 */ /* 0x000fe200078100e1 */
[----:B------:R-:W1:Y:S01]  /*94a0*/  SHFL.BFLY PT, R6, R2, 0x2, 0x1f ;  /* 0x0c401f0002067f89 */ /* 0x000e6200000e0000 */
[----:B------:R-:W-:Y:S02]  /*94b0*/  FMNMX3.FTZ R0, R3, R235, R236, !PT ;  /* 0x000000eb03007276 */ /* 0x000fe400078100ec */
[----:B------:R-:W-:Y:S02]  /*94c0*/  FMNMX3.FTZ R4, R4, R221, R217, !PT ;  /* 0x000000dd04047276 */ /* 0x000fe400078100d9 */
[----:B------:R-:W-:Y:S01]  /*94d0*/  FMNMX3.FTZ R3, R70, R29, R31, !PT ;  /* 0x0000001d46037276 */ /* 0x000fe2000781001f */
[----:B------:R-:W2:Y:S01]  /*94e0*/  SHFL.BFLY PT, R7, R0, 0x2, 0x1f ;  /* 0x0c401f0000077f89 */ /* 0x000ea200000e0000 */
[----:B------:R-:W-:-:S02]  /*94f0*/  ISETP.GT.AND P3, PT, R13, R18, PT ;  /* 0x000000120d00720c */ /* 0x000fc40003f64270 */
[----:B------:R-:W-:Y:S01]  /*9500*/  FMNMX3.FTZ R3, R3, R36, R37, !PT ;  /* 0x0000002403037276 */ /* 0x000fe20007810025 */
[----:B------:R-:W3:Y:S01]  /*9510*/  SHFL.BFLY PT, R11, R4, 0x2, 0x1f ;  /* 0x0c401f00040b7f89 */ /* 0x000ee200000e0000 */
[----:B------:R-:W-:Y:S02]  /*9520*/  ISETP.GE.AND P2, PT, R18, R204, PT ;  /* 0x000000cc1200720c */ /* 0x000fe40003f46270 */
[----:B------:R-:W-:Y:S02]  /*9530*/  FSEL R5, R67, -INF , !P3 ;  /* 0xff80000043057808 */ /* 0x000fe40005800000 */
[----:B------:R-:W-:Y:S02]  /*9540*/  FMNMX3.FTZ R3, R3, R148, R149, !PT ;  /* 0x0000009403037276 */ /* 0x000fe40007810095 */
[----:B------:R-:W-:Y:S02]  /*9550*/  FSEL R180, R33, -INF , !P5 ;  /* 0xff80000021b47808 */ /* 0x000fe40006800000 */
[----:B------:R-:W-:-:S02]  /*9560*/  FSEL R179, R32, -INF , !P6 ;  /* 0xff80000020b37808 */ /* 0x000fc40007000000 */
[----:B------:R-:W-:Y:S02]  /*9570*/  ISETP.GT.AND P5, PT, R13, R20, PT ;  /* 0x000000140d00720c */ /* 0x000fe40003fa4270 */
[----:B------:R-:W-:Y:S02]  /*9580*/  FSEL R54, R5, -INF , !P2 ;  /* 0xff80000005367808 */ /* 0x000fe40005000000 */
[----:B------:R-:W-:Y:S02]  /*9590*/  ISETP.GT.AND P6, PT, R13, R19, PT ;  /* 0x000000130d00720c */ /* 0x000fe40003fc4270 */
[----:B------:R-:W-:Y:S02]  /*95a0*/  FMNMX3.FTZ R5, R3, R150, R151, !PT ;  /* 0x0000009603057276 */ /* 0x000fe40007810097 */
[----:B------:R-:W-:Y:S02]  /*95b0*/  ISETP.GT.AND P2, PT, R13, R21, PT ;  /* 0x000000150d00720c */ /* 0x000fe40003f44270 */
[----:B------:R-:W-:-:S02]  /*95c0*/  FSEL R9, R59, -INF , !P5 ;  /* 0xff8000003b097808 */ /* 0x000fc40006800000 */
[----:B-1----:R-:W-:Y:S02]  /*95d0*/  FMNMX.FTZ R3, R2, R6, !PT ;  /* 0x0000000602037209 */ /* 0x002fe40007810000 */
[-C--:B------:R-:W-:Y:S02]  /*95e0*/  ISETP.GE.AND P4, PT, R19, R204.reuse, PT ;  /* 0x000000cc1300720c */ /* 0x080fe40003f86270 */
[----:B------:R-:W-:Y:S02]  /*95f0*/  ISETP.GE.AND P3, PT, R20, R204, PT ;  /* 0x000000cc1400720c */ /* 0x000fe40003f66270 */
[----:B------:R-:W-:Y:S02]  /*9600*/  FSEL R8, R58, -INF , !P6 ;  /* 0xff8000003a087808 */ /* 0x000fe40007000000 */
[----:B------:R-:W-:Y:S02]  /*9610*/  ISETP.GT.AND P5, PT, R13, R22, PT ;  /* 0x000000160d00720c */ /* 0x000fe40003fa4270 */
[----:B------:R-:W-:-:S02]  /*9620*/  FMNMX3.FTZ R2, R5, R218, R179, !PT ;  /* 0x000000da05027276 */ /* 0x000fc400078100b3 */
[----:B------:R-:W-:Y:S02]  /*9630*/  FSEL R10, R48, -INF , !P2 ;  /* 0xff800000300a7808 */ /* 0x000fe40005000000 */
[-C--:B------:R-:W-:Y:S02]  /*9640*/  ISETP.GE.AND P6, PT, R21, R204.reuse, PT ;  /* 0x000000cc1500720c */ /* 0x080fe40003fc6270 */
[----:B------:R-:W-:Y:S02]  /*9650*/  ISETP.GE.AND P2, PT, R22, R204, PT ;  /* 0x000000cc1600720c */ /* 0x000fe40003f46270 */
[----:B------:R-:W-:Y:S02]  /*9660*/  FSEL R6, R49, -INF , !P5 ;  /* 0xff80000031067808 */ /* 0x000fe40006800000 */
[----:B------:R-:W-:Y:S02]  /*9670*/  FSEL R60, R8, -INF , !P4 ;  /* 0xff800000083c7808 */ /* 0x000fe40006000000 */
[----:B------:R-:W-:Y:S01]  /*9680*/  FSEL R57, R9, -INF , !P3 ;  /* 0xff80000009397808 */ /* 0x000fe20005800000 */
[----:B------:R-:W1:Y:S01]  /*9690*/  SHFL.BFLY PT, R8, R3, 0x1, 0x1f ;  /* 0x0c201f0003087f89 */ /* 0x000e6200000e0000 */
[----:B------:R-:W-:-:S02]  /*96a0*/  FMNMX3.FTZ R5, R2, R180, R54, !PT ;  /* 0x000000b402057276 */ /* 0x000fc40007810036 */
[----:B--2---:R-:W-:Y:S02]  /*96b0*/  FMNMX.FTZ R0, R0, R7, !PT ;  /* 0x0000000700007209 */ /* 0x004fe40007810000 */
[----:B---3--:R-:W-:Y:S02]  /*96c0*/  FMNMX.FTZ R2, R4, R11, !PT ;  /* 0x0000000b04027209 */ /* 0x008fe40007810000 */
[----:B------:R-:W-:Y:S01]  /*96d0*/  FSEL R56, R10, -INF , !P6 ;  /* 0xff8000000a387808 */ /* 0x000fe20007000000 */
[----:B------:R-:W2:Y:S01]  /*96e0*/  SHFL.BFLY PT, R7, R0, 0x1, 0x1f ;  /* 0x0c201f0000077f89 */ /* 0x000ea200000e0000 */
[----:B------:R-:W-:Y:S02]  /*96f0*/  FSEL R55, R6, -INF , !P2 ;  /* 0xff80000006377808 */ /* 0x000fe40005000000 */
[----:B------:R-:W-:Y:S02]  /*9700*/  FMNMX3.FTZ R4, R5, R60, R57, !PT ;  /* 0x0000003c05047276 */ /* 0x000fe40007810039 */
[----:B------:R-:W3:Y:S02]  /*9710*/  SHFL.BFLY PT, R5, R2, 0x1, 0x1f ;  /* 0x0c201f0002057f89 */ /* 0x000ee400000e0000 */
[----:B------:R-:W-:-:S05]  /*9720*/  FMNMX3.FTZ R4, R4, R56, R55, !PT ;  /* 0x0000003804047276 */ /* 0x000fca0007810037 */
[----:B------:R-:W4:Y:S01]  /*9730*/  SHFL.BFLY PT, R6, R4, 0x2, 0x1f ;  /* 0x0c401f0004067f89 */ /* 0x000f2200000e0000 */
[----:B-1----:R-:W-:-:S04]  /*9740*/  FMNMX.FTZ R232, R3, R8, !PT ;  /* 0x0000000803e87209 */ /* 0x002fc80007810000 */
[C---:B------:R-:W-:Y:S01]  /*9750*/  FSETP.NEU.FTZ.AND P4, PT, R232.reuse, -INF , PT ;  /* 0xff800000e800780b */ /* 0x040fe20003f9d000 */
[----:B------:R-:W-:Y:S01]  /*9760*/  FMUL.FTZ R8, R232, UR6 ;  /* 0x00000006e8087c20 */ /* 0x000fe20008410000 */
[----:B--2---:R-:W-:-:S04]  /*9770*/  FMNMX.FTZ R210, R0, R7, !PT ;  /* 0x0000000700d27209 */ /* 0x004fc80007810000 */
[----:B------:R-:W-:Y:S02]  /*9780*/  FSEL R8, R8, RZ, P4 ;  /* 0x000000ff08087208 */ /* 0x000fe40002000000 */
[C---:B------:R-:W-:Y:S01]  /*9790*/  FSETP.NEU.FTZ.AND P3, PT, R210.reuse, -INF , PT ;  /* 0xff800000d200780b */ /* 0x040fe20003f7d000 */
[----:B------:R-:W-:Y:S01]  /*97a0*/  FMUL.FTZ R0, R210, UR6 ;  /* 0x00000006d2007c20 */ /* 0x000fe20008410000 */
[----:B---3--:R-:W-:Y:S01]  /*97b0*/  FMNMX.FTZ R209, R2, R5, !PT ;  /* 0x0000000502d17209 */ /* 0x008fe20007810000 */
[----:B------:R-:W-:-:S03]  /*97c0*/  FFMA.FTZ R5, R26, UR6, -R8 ;  /* 0x000000061a057c23 */ /* 0x000fc60008010808 */
[----:B------:R-:W-:Y:S01]  /*97d0*/  FSEL R2, R0, RZ, P3 ;  /* 0x000000ff00027208 */ /* 0x000fe20001800000 */
[C---:B------:R-:W-:Y:S01]  /*97e0*/  FMUL.FTZ R0, R209.reuse, UR6 ;  /* 0x00000006d1007c20 */ /* 0x040fe20008410000 */
[----:B----4-:R-:W-:Y:S01]  /*97f0*/  FMNMX.FTZ R3, R4, R6, !PT ;  /* 0x0000000604037209 */ /* 0x010fe20007810000 */
[----:B------:R1:W-:Y:S01]  /*9800*/  MUFU.EX2 R220, R5 ;  /* 0x0000000500dc7308 */ /* 0x0003e20000000800 */
[----:B------:R-:W-:Y:S01]  /*9810*/  FSETP.NEU.FTZ.AND P2, PT, R209, -INF , PT ;  /* 0xff800000d100780b */ /* 0x000fe20003f5d000 */
[--C-:B------:R-:W-:Y:S01]  /*9820*/  FFMA.FTZ R4, R17, UR6, -R2.reuse ;  /* 0x0000000611047c23 */ /* 0x100fe20008010802 */
[----:B------:R-:W-:Y:S01]  /*9830*/  FFMA.FTZ R6, R23, UR6, -R2 ;  /* 0x0000000617067c23 */ /* 0x000fe20008010802 */
[----:B------:R-:W2:Y:S01]  /*9840*/  SHFL.BFLY PT, R10, R3, 0x1, 0x1f ;  /* 0x0c201f00030a7f89 */ /* 0x000ea200000e0000 */
[----:B------:R-:W-:Y:S01]  /*9850*/  FSEL R0, R0, RZ, P2 ;  /* 0x000000ff00007208 */ /* 0x000fe20001000000 */
[----:B------:R3:W-:Y:S01]  /*9860*/  MUFU.EX2 R219, R4 ;  /* 0x0000000400db7308 */ /* 0x0007e20000000800 */
[----:B------:R-:W-:Y:S01]  /*9870*/  FSEL R9, R209, RZ, P2 ;  /* 0x000000ffd1097208 */ /* 0x000fe20001000000 */
[----:B------:R-:W4:Y:S02]  /*9880*/  LDSM.16.MT88.4 R20, [R188+0x6000] ;  /* 0x00600000bc14783b */ /* 0x000f240000004200 */
[----:B------:R-:W-:Y:S01]  /*9890*/  FFMA.FTZ R7, R34, UR6, -R0 ;  /* 0x0000000622077c23 */ /* 0x000fe20008010800 */
[----:B------:R5:W-:Y:S01]  /*98a0*/  MUFU.EX2 R222, R6 ;  /* 0x0000000600de7308 */ /* 0x000be20000000800 */
[----:B-1----:R-:W-:-:S03]  /*98b0*/  FFMA.FTZ R5, R25, UR6, -R2 ;  /* 0x0000000619057c23 */ /* 0x002fc60008010802 */
[----:B------:R-:W-:Y:S04]  /*98c0*/  MUFU.EX2 R215, R7 ;  /* 0x0000000700d77308 */ /* 0x000fe80000000800 */
[----:B------:R1:W-:Y:S01]  /*98d0*/  MUFU.EX2 R223, R5 ;  /* 0x0000000500df7308 */ /* 0x0003e20000000800 */
[----:B---3--:R-:W-:-:S04]  /*98e0*/  FFMA.FTZ R4, R24, UR6, -R2 ;  /* 0x0000000618047c23 */ /* 0x008fc80008010802 */
[----:B------:R3:W4:Y:S01]  /*98f0*/  MUFU.EX2 R224, R4 ;  /* 0x0000000400e07308 */ /* 0x0007220000000800 */
[----:B-----5:R-:W-:Y:S02]  /*9900*/  FSEL R6, R210, RZ, P3 ;  /* 0x000000ffd2067208 */ /* 0x020fe40001800000 */
[----:B--2---:R-:W-:-:S03]  /*9910*/  FMNMX.FTZ R211, R3, R10, !PT ;  /* 0x0000000a03d37209 */ /* 0x004fc60007810000 */
[----:B------:R-:W-:Y:S01]  /*9920*/  FADD.FTZ R6, R72, -R6 ;  /* 0x8000000648067221 */ /* 0x000fe20000010000 */
[----:B------:R-:W-:Y:S01]  /*9930*/  FSETP.NEU.FTZ.AND P2, PT, R211, -INF , PT ;  /* 0xff800000d300780b */ /* 0x000fe20003f5d000 */
[--C-:B-1----:R-:W-:Y:S01]  /*9940*/  FFMA.FTZ R5, R15, UR6, -R0.reuse ;  /* 0x000000060f057c23 */ /* 0x102fe20008010800 */
[----:B------:R-:W-:Y:S01]  /*9950*/  FMUL.FTZ R3, R211, UR6 ;  /* 0x00000006d3037c20 */ /* 0x000fe20008410000 */
[----:B------:R-:W-:Y:S02]  /*9960*/  FMUL.FTZ R6, R6, UR6 ;  /* 0x0000000606067c20 */ /* 0x000fe40008410000 */
[----:B------:R1:W-:Y:S01]  /*9970*/  MUFU.EX2 R213, R5 ;  /* 0x0000000500d57308 */ /* 0x0003e20000000800 */
[----:B---3--:R-:W-:Y:S01]  /*9980*/  FFMA.FTZ R4, R35, UR6, -R0 ;  /* 0x0000000623047c23 */ /* 0x008fe20008010800 */
[----:B------:R-:W-:Y:S01]  /*9990*/  FSEL R3, R3, RZ, P2 ;  /* 0x000000ff03037208 */ /* 0x000fe20001000000 */
[----:B------:R-:W-:Y:S01]  /*99a0*/  LDSM.16.MT88.4 R32, [R192+0x6000] ;  /* 0x00600000c020783b */ /* 0x000fe20000004200 */
[----:B------:R4:W2:Y:S03]  /*99b0*/  MUFU.EX2 R45, R6 ;  /* 0x00000006002d7308 */ /* 0x0008a60000000800 */
[--C-:B------:R-:W-:Y:S01]  /*99c0*/  FFMA.FTZ R10, R29, UR6, -R3.reuse ;  /* 0x000000061d0a7c23 */ /* 0x100fe20008010803 */
[----:B------:R3:W-:Y:S01]  /*99d0*/  MUFU.EX2 R216, R4 ;  /* 0x0000000400d87308 */ /* 0x0007e20000000800 */
[----:B------:R-:W-:-:S03]  /*99e0*/  FFMA.FTZ R11, R31, UR6, -R3 ;  /* 0x000000061f0b7c23 */ /* 0x000fc60008010803 */
[----:B------:R5:W-:Y:S01]  /*99f0*/  MUFU.EX2 R185, R10 ;  /* 0x0000000a00b97308 */ /* 0x000be20000000800 */
[----:B-1----:R-:W-:Y:S02]  /*9a00*/  FFMA.FTZ R5, R16, UR6, -R0 ;  /* 0x0000000610057c23 */ /* 0x002fe40008010800 */
[----:B------:R-:W1:Y:S01]  /*9a10*/  LDSM.16.MT88.4 R16, [R193+0x6000] ;  /* 0x00600000c110783b */ /* 0x000e620000004200 */
[----:B------:R5:W-:Y:S01]  /*9a20*/  MUFU.EX2 R184, R11 ;  /* 0x0000000b00b87308 */ /* 0x000be20000000800 */
[----:B----4-:R-:W-:Y:S01]  /*9a30*/  F2FP.BF16.F32.PACK_AB R6, R224, R223 ;  /* 0x000000dfe006723e */ /* 0x010fe200000010ff */
[-C--:B--2---:R-:W-:Y:S01]  /*9a40*/  FMUL.FTZ R88, R88, R45.reuse ;  /* 0x0000002d58587220 */ /* 0x084fe20000410000 */
[-C--:B------:R-:W-:Y:S01]  /*9a50*/  FMUL.FTZ R89, R89, R45.reuse ;  /* 0x0000002d59597220 */ /* 0x080fe20000410000 */
[----:B------:R2:W4:Y:S01]  /*9a60*/  MUFU.EX2 R214, R5 ;  /* 0x0000000500d67308 */ /* 0x0005220000000800 */
[----:B---3--:R-:W-:Y:S01]  /*9a70*/  FADD.FTZ R4, R69, -R9 ;  /* 0x8000000945047221 */ /* 0x008fe20000010000 */
[--C-:B------:R-:W-:Y:S01]  /*9a80*/  FFMA.FTZ R9, R30, UR6, -R8.reuse ;  /* 0x000000061e097c23 */ /* 0x100fe20008010808 */
[-C--:B------:R-:W-:Y:S01]  /*9a90*/  FMUL.FTZ R104, R104, R45.reuse ;  /* 0x0000002d68687220 */ /* 0x080fe20000410000 */
[-C--:B------:R-:W-:Y:S01]  /*9aa0*/  FMUL.FTZ R105, R105, R45.reuse ;  /* 0x0000002d69697220 */ /* 0x080fe20000410000 */
[----:B------:R-:W-:Y:S01]  /*9ab0*/  FMUL.FTZ R46, R4, UR6 ;  /* 0x00000006042e7c20 */ /* 0x000fe20008410000 */
[--C-:B------:R-:W-:Y:S01]  /*9ac0*/  FFMA.FTZ R4, R27, UR6, -R8.reuse ;  /* 0x000000061b047c23 */ /* 0x100fe20008010808 */
[----:B------:R3:W-:Y:S01]  /*9ad0*/  MUFU.EX2 R212, R9 ;  /* 0x0000000900d47308 */ /* 0x0007e20000000800 */
[----:B------:R-:W1:Y:S01]  /*9ae0*/  LDSM.16.MT88.4 R24, [R189+0x6000] ;  /* 0x00600000bd18783b */ /* 0x000e620000004200 */
[--C-:B-----5:R-:W-:Y:S01]  /*9af0*/  FFMA.FTZ R10, R36, UR6, -R3.reuse ;  /* 0x00000006240a7c23 */ /* 0x120fe20008010803 */
[----:B------:R-:W-:Y:S01]  /*9b00*/  FFMA.FTZ R11, R37, UR6, -R3 ;  /* 0x00000006250b7c23 */ /* 0x000fe20008010803 */
[----:B------:R-:W5:Y:S01]  /*9b10*/  MUFU.EX2 R46, R46 ;  /* 0x0000002e002e7308 */ /* 0x000f620000000800 */
[-C--:B------:R-:W-:Y:S01]  /*9b20*/  FMUL.FTZ R84, R84, R45.reuse ;  /* 0x0000002d54547220 */ /* 0x080fe20000410000 */
[----:B------:R-:W-:Y:S01]  /*9b30*/  FMUL.FTZ R85, R85, R45 ;  /* 0x0000002d55557220 */ /* 0x000fe20000410000 */
[----:B--2---:R-:W-:Y:S01]  /*9b40*/  FFMA.FTZ R5, R28, UR6, -R8 ;  /* 0x000000061c057c23 */ /* 0x004fe20008010808 */
[----:B------:R2:W-:Y:S01]  /*9b50*/  MUFU.EX2 R183, R10 ;  /* 0x0000000a00b77308 */ /* 0x0005e20000000800 */
[----:B----4-:R-:W-:Y:S01]  /*9b60*/  F2FP.BF16.F32.PACK_AB R7, R214, R215 ;  /* 0x000000d7d607723e */ /* 0x010fe200000010ff */
[-C--:B------:R-:W-:Y:S01]  /*9b70*/  FMUL.FTZ R100, R100, R45.reuse ;  /* 0x0000002d64647220 */ /* 0x080fe20000410000 */
[-C--:B------:R-:W-:Y:S01]  /*9b80*/  FMUL.FTZ R101, R101, R45.reuse ;  /* 0x0000002d65657220 */ /* 0x080fe20000410000 */
[----:B------:R4:W-:Y:S01]  /*9b90*/  MUFU.EX2 R186, R4 ;  /* 0x0000000400ba7308 */ /* 0x0009e20000000800 */
[-C--:B------:R-:W-:Y:S01]  /*9ba0*/  FMUL.FTZ R116, R116, R45.reuse ;  /* 0x0000002d74747220 */ /* 0x080fe20000410000 */
[----:B---3--:R-:W-:Y:S01]  /*9bb0*/  FSEL R9, R232, RZ, P4 ;  /* 0x000000ffe8097208 */ /* 0x008fe20002000000 */
[-C--:B------:R-:W-:Y:S01]  /*9bc0*/  FMUL.FTZ R117, R117, R45.reuse ;  /* 0x0000002d75757220 */ /* 0x080fe20000410000 */
[----:B------:R3:W-:Y:S01]  /*9bd0*/  MUFU.EX2 R187, R5 ;  /* 0x0000000500bb7308 */ /* 0x0007e20000000800 */
[----:B------:R-:W-:Y:S01]  /*9be0*/  FMUL.FTZ R120, R120, R45 ;  /* 0x0000002d78787220 */ /* 0x000fe20000410000 */
[-C--:B-----5:R-:W-:Y:S01]  /*9bf0*/  FMUL.FTZ R90, R90, R46.reuse ;  /* 0x0000002e5a5a7220 */ /* 0x0a0fe20000410000 */
[----:B------:R-:W-:Y:S01]  /*9c00*/  FADD.FTZ R15, R71, -R9 ;  /* 0x80000009470f7221 */ /* 0x000fe20000010000 */
[----:B------:R-:W-:Y:S01]  /*9c10*/  FSEL R9, R211, RZ, P2 ;  /* 0x000000ffd3097208 */ /* 0x000fe20001000000 */
[----:B------:R-:W-:Y:S01]  /*9c20*/  MUFU.EX2 R182, R11 ;  /* 0x0000000b00b67308 */ /* 0x000fe20000000800 */
[-C--:B------:R-:W-:Y:S01]  /*9c30*/  FMUL.FTZ R91, R91, R46.reuse ;  /* 0x0000002e5b5b7220 */ /* 0x080fe20000410000 */
[----:B--2---:R-:W-:Y:S01]  /*9c40*/  FMUL.FTZ R10, R15, UR6 ;  /* 0x000000060f0a7c20 */ /* 0x004fe20008410000 */
[-C--:B------:R-:W-:Y:S01]  /*9c50*/  FMUL.FTZ R106, R106, R46.reuse ;  /* 0x0000002e6a6a7220 */ /* 0x080fe20000410000 */
[----:B------:R-:W-:Y:S01]  /*9c60*/  FADD.FTZ R9, R70, -R9 ;  /* 0x8000000946097221 */ /* 0x000fe20000010000 */
[----:B----4-:R-:W-:Y:S01]  /*9c70*/  F2FP.BF16.F32.PACK_AB R4, R222, R219 ;  /* 0x000000dbde04723e */ /* 0x010fe200000010ff */
[----:B------:R-:W2:Y:S01]  /*9c80*/  MUFU.EX2 R44, R10 ;  /* 0x0000000a002c7308 */ /* 0x000ea20000000800 */
[-C--:B------:R-:W-:Y:S01]  /*9c90*/  FMUL.FTZ R107, R107, R46.reuse ;  /* 0x0000002e6b6b7220 */ /* 0x080fe20000410000 */
[----:B------:R-:W-:Y:S01]  /*9ca0*/  FMUL.FTZ R9, R9, UR6 ;  /* 0x0000000609097c20 */ /* 0x000fe20008410000 */
[----:B---3--:R-:W-:Y:S01]  /*9cb0*/  F2FP.BF16.F32.PACK_AB R5, R216, R213 ;  /* 0x000000d5d805723e */ /* 0x008fe200000010ff */
[-C--:B------:R-:W-:Y:S01]  /*9cc0*/  FMUL.FTZ R86, R86, R46.reuse ;  /* 0x0000002e56567220 */ /* 0x080fe20000410000 */
[-C--:B------:R-:W-:Y:S01]  /*9cd0*/  FMUL.FTZ R87, R87, R46.reuse ;  /* 0x0000002e57577220 */ /* 0x080fe20000410000 */
[----:B------:R-:W3:Y:S01]  /*9ce0*/  MUFU.EX2 R15, R9 ;  /* 0x00000009000f7308 */ /* 0x000ee20000000800 */
        /* <DEDUP_REMOVED lines=16> */
[-C--:B--2---:R-:W-:Y:S01]  /*9df0*/  FMUL.FTZ R80, R80, R44.reuse ;  /* 0x0000002c50507220 */ /* 0x084fe20000410000 */
[-C--:B------:R-:W-:Y:S01]  /*9e00*/  FMUL.FTZ R81, R81, R44.reuse ;  /* 0x0000002c51517220 */ /* 0x080fe20000410000 */
[-C--:B---3--:R-:W-:Y:S01]  /*9e10*/  FMUL.FTZ R82, R82, R15.reuse ;  /* 0x0000000f52527220 */ /* 0x088fe20000410000 */
[-C--:B------:R-:W-:Y:S01]  /*9e20*/  FMUL.FTZ R83, R83, R15.reuse ;  /* 0x0000000f53537220 */ /* 0x080fe20000410000 */
[-C--:B------:R-:W-:Y:S01]  /*9e30*/  FMUL.FTZ R92, R92, R44.reuse ;  /* 0x0000002c5c5c7220 */ /* 0x080fe20000410000 */
[----:B------:R-:W-:Y:S01]  /*9e40*/  FMUL.FTZ R93, R93, R44 ;  /* 0x0000002c5d5d7220 */ /* 0x000fe20000410000 */
[----:B------:R-:W-:Y:S01]  /*9e50*/  FMUL.FTZ R94, R94, R15 ;  /* 0x0000000f5e5e7220 */ /* 0x000fe20000410000 */
[----:B-1----:R-:W-:Y:S01]  /*9e60*/  HMMA.16816.F32.BF16 R88, R4, R18, R104 ;  /* 0x000000120458723c */ /* 0x002fe20000041868 */
[----:B------:R-:W-:-:S02]  /*9e70*/  IMAD.MOV.U32 R107, RZ, RZ, R60 ;  /* 0x000000ffff6b7224 */ /* 0x000fc400078e003c */
        /* <DEDUP_REMOVED lines=16> */
[----:B------:R-:W-:Y:S01]  /*9f80*/  FMUL.FTZ R125, R125, R44 ;  /* 0x0000002c7d7d7220 */ /* 0x000fe20000410000 */
[-C--:B------:R-:W-:Y:S01]  /*9f90*/  FMUL.FTZ R126, R126, R15.reuse ;  /* 0x0000000f7e7e7220 */ /* 0x080fe20000410000 */
[----:B------:R-:W-:Y:S01]  /*9fa0*/  FMUL.FTZ R127, R127, R15 ;  /* 0x0000000f7f7f7220 */ /* 0x000fe20000410000 */
[--C-:B------:R-:W-:Y:S01]  /*9fb0*/  FFMA.FTZ R10, R41, UR6, -R2.reuse ;  /* 0x00000006290a7c23 */ /* 0x100fe20008010802 */
[----:B------:R-:W-:Y:S01]  /*9fc0*/  FFMA.FTZ R9, R40, UR6, -R2 ;  /* 0x0000000628097c23 */ /* 0x000fe20008010802 */
[----:B------:R-:W-:Y:S01]  /*9fd0*/  IMAD.MOV.U32 R106, RZ, RZ, R57 ;  /* 0x000000ffff6a7224 */ /* 0x000fe200078e0039 */
[----:B------:R-:W-:Y:S01]  /*9fe0*/  HMMA.16816.F32.BF16 R116, R4, R24, R116 ;  /* 0x000000180474723c */ /* 0x000fe20000041874 */
[----:B------:R1:W-:Y:S01]  /*9ff0*/  MUFU.EX2 R177, R10 ;  /* 0x0000000a00b17308 */ /* 0x0003e20000000800 */
[----:B------:R-:W-:-:S02]  /*a000*/  IMAD.MOV.U32 R105, RZ, RZ, R56 ;  /* 0x000000ffff697224 */ /* 0x000fc400078e0038 */
[----:B------:R-:W-:Y:S01]  /*a010*/  FFMA.FTZ R11, R43, UR6, -R2 ;  /* 0x000000062b0b7c23 */ /* 0x000fe20008010802 */
[----:B------:R-:W-:Y:S01]  /*a020*/  IMAD.MOV.U32 R104, RZ, RZ, R55 ;  /* 0x000000ffff687224 */ /* 0x000fe200078e0037 */
[----:B------:R2:W3:Y:S01]  /*a030*/  MUFU.EX2 R171, R9 ;  /* 0x0000000900ab7308 */ /* 0x0004e20000000800 */
[----:B------:R-:W4:Y:S01]  /*a040*/  LDSM.16.MT88.4 R28, [R188+0x6800] ;  /* 0x00680000bc1c783b */ /* 0x000f220000004200 */
[-C--:B------:R-:W-:Y:S01]  /*a050*/  FMUL.FTZ R128, R128, R44.reuse ;  /* 0x0000002c80807220 */ /* 0x080fe20000410000 */
[C---:B------:R-:W-:Y:S01]  /*a060*/  HMMA.16816.F32.BF16 R76, R4.reuse, R26, R120 ;  /* 0x0000001a044c723c */ /* 0x040fe20000041878 */
[----:B------:R-:W-:Y:S01]  /*a070*/  IMAD.MOV.U32 R123, RZ, RZ, R54 ;  /* 0x000000ffff7b7224 */ /* 0x000fe200078e0036 */
[----:B------:R5:W-:Y:S01]  /*a080*/  MUFU.EX2 R175, R11 ;  /* 0x0000000b00af7308 */ /* 0x000be20000000800 */
[-C--:B------:R-:W-:Y:S01]  /*a090*/  FMUL.FTZ R129, R129, R44.reuse ;  /* 0x0000002c81817220 */ /* 0x080fe20000410000 */
[-C--:B------:R-:W-:Y:S01]  /*a0a0*/  FMUL.FTZ R130, R130, R15.reuse ;  /* 0x0000000f82827220 */ /* 0x080fe20000410000 */
[-C--:B------:R-:W-:Y:S01]  /*a0b0*/  FMUL.FTZ R131, R131, R15.reuse ;  /* 0x0000000f83837220 */ /* 0x080fe20000410000 */
[-C--:B------:R-:W-:Y:S01]  /*a0c0*/  FMUL.FTZ R140, R140, R44.reuse ;  /* 0x0000002c8c8c7220 */ /* 0x080fe20000410000 */
[----:B-1----:R-:W-:Y:S01]  /*a0d0*/  FFMA.FTZ R10, R47, UR6, -R2 ;  /* 0x000000062f0a7c23 */ /* 0x002fe20008010802 */
[----:B------:R-:W-:Y:S01]  /*a0e0*/  HMMA.16816.F32.BF16 R72, R4, R32, R132 ;  /* 0x000000200448723c */ /* 0x000fe20000041884 */
[----:B------:R-:W-:Y:S01]  /*a0f0*/  FMUL.FTZ R141, R141, R44 ;  /* 0x0000002c8d8d7220 */ /* 0x000fe20000410000 */
[-C--:B------:R-:W-:Y:S01]  /*a100*/  FMUL.FTZ R142, R142, R15.reuse ;  /* 0x0000000f8e8e7220 */ /* 0x080fe20000410000 */
[----:B--2---:R-:W-:Y:S01]  /*a110*/  FFMA.FTZ R9, R50, UR6, -R0 ;  /* 0x0000000632097c23 */ /* 0x004fe20008010800 */
[----:B------:R1:W2:Y:S01]  /*a120*/  MUFU.EX2 R178, R10 ;  /* 0x0000000a00b27308 */ /* 0x0002a20000000800 */
[----:B------:R-:W-:Y:S01]  /*a130*/  FMUL.FTZ R143, R143, R15 ;  /* 0x0000000f8f8f7220 */ /* 0x000fe20000410000 */
[----:B------:R-:W-:-:S02]  /*a140*/  IMAD.MOV.U32 R122, RZ, RZ, R105 ;  /* 0x000000ffff7a7224 */ /* 0x000fc400078e0069 */
[----:B------:R-:W-:Y:S01]  /*a150*/  HMMA.16816.F32.BF16 R60, R4, R34, R136 ;  /* 0x00000022043c723c */ /* 0x000fe20000041888 */
[----:B------:R-:W-:Y:S01]  /*a160*/  F2FP.BF16.F32.PACK_AB R4, R186, R220 ;  /* 0x000000dcba04723e */ /* 0x000fe200000010ff */
[----:B------:R3:W-:Y:S01]  /*a170*/  MUFU.EX2 R167, R9 ;  /* 0x0000000900a77308 */ /* 0x0007e20000000800 */
[----:B------:R-:W-:Y:S01]  /*a180*/  F2FP.BF16.F32.PACK_AB R5, R184, R185 ;  /* 0x000000b9b805723e */ /* 0x000fe200000010ff */
[----:B-----5:R-:W-:Y:S01]  /*a190*/  FFMA.FTZ R11, R149, UR6, -R3 ;  /* 0x00000006950b7c23 */ /* 0x020fe20008010803 */
[----:B------:R-:W-:Y:S01]  /*a1a0*/  F2FP.BF16.F32.PACK_AB R6, R212, R187 ;  /* 0x000000bbd406723e */ /* 0x000fe200000010ff */
[----:B------:R-:W-:Y:S01]  /*a1b0*/  IMAD.MOV.U32 R121, RZ, RZ, R106 ;  /* 0x000000ffff797224 */ /* 0x000fe200078e006a */
[----:B------:R-:W-:Y:S01]  /*a1c0*/  F2FP.BF16.F32.PACK_AB R7, R182, R183 ;  /* 0x000000b7b607723e */ /* 0x000fe200000010ff */
[----:B------:R-:W-:Y:S02]  /*a1d0*/  IMAD.MOV.U32 R120, RZ, RZ, R107 ;  /* 0x000000ffff787224 */ /* 0x000fe400078e006b */
[----:B-1----:R-:W-:-:S04]  /*a1e0*/  FFMA.FTZ R10, R51, UR6, -R0 ;  /* 0x00000006330a7c23 */ /* 0x002fc80008010800 */
[----:B------:R-:W-:Y:S01]  /*a1f0*/  HMMA.16816.F32.BF16 R68, R4, R20, R80 ;  /* 0x000000140444723c */ /* 0x000fe20000041850 */
[----:B------:R1:W5:Y:S01]  /*a200*/  MUFU.EX2 R169, R10 ;  /* 0x0000000a00a97308 */ /* 0x0003620000000800 */
[----:B---3--:R-:W-:-:S04]  /*a210*/  FFMA.FTZ R9, R160, UR6, -R0 ;  /* 0x00000006a0097c23 */ /* 0x008fc80008010800 */
[----:B------:R3:W-:Y:S02]  /*a220*/  MUFU.EX2 R170, R9 ;  /* 0x0000000900aa7308 */ /* 0x0007e40000000800 */
[----:B------:R-:W-:Y:S01]  /*a230*/  HMMA.16816.F32.BF16 R64, R4, R22, R92 ;  /* 0x000000160440723c */ /* 0x000fe2000004185c */
[----:B------:R-:W-:Y:S01]  /*a240*/  LDSM.16.MT88.4 R20, [R189+0x6800] ;  /* 0x00680000bd14783b */ /* 0x000fe20000004200 */
[----:B-1----:R-:W-:-:S06]  /*a250*/  FFMA.FTZ R10, R159, UR6, -R0 ;  /* 0x000000069f0a7c23 */ /* 0x002fcc0008010800 */
[----:B------:R-:W-:Y:S01]  /*a260*/  HMMA.16816.F32.BF16 R52, R4, R16, R96 ;  /* 0x000000100434723c */ /* 0x000fe20000041860 */
[----:B------:R1:W-:Y:S01]  /*a270*/  MUFU.EX2 R159, R11 ;  /* 0x0000000b009f7308 */ /* 0x0003e20000000800 */
[----:B---3--:R-:W-:-:S03]  /*a280*/  FFMA.FTZ R9, R153, UR6, -R8 ;  /* 0x0000000699097c23 */ /* 0x008fc60008010808 */
[----:B------:R3:W4:Y:S03]  /*a290*/  MUFU.EX2 R168, R10 ;  /* 0x0000000a00a87308 */ /* 0x0007260000000800 */
[C---:B------:R-:W-:Y:S01]  /*a2a0*/  HMMA.16816.F32.BF16 R36, R4.reuse, R18, R108 ;  /* 0x000000120424723c */ /* 0x040fe2000004186c */
[----:B------:R-:W-:Y:S01]  /*a2b0*/  LDSM.16.MT88.4 R16, [R192+0x6800] ;  /* 0x00680000c010783b */ /* 0x000fe20000004200 */
[----:B------:R2:W-:Y:S03]  /*a2c0*/  MUFU.EX2 R163, R9 ;  /* 0x0000000900a37308 */ /* 0x0005e60000000800 */
[----:B------:R-:W-:Y:S01]  /*a2d0*/  LDSM.16.MT88.4 R108, [R193+0x7800] ;  /* 0x00780000c16c783b */ /* 0x000fe20000004200 */
[----:B-1----:R-:W-:Y:S02]  /*a2e0*/  FFMA.FTZ R11, R156, UR6, -R2 ;  /* 0x000000069c0b7c23 */ /* 0x002fe40008010802 */
[----:B------:R-:W-:Y:S01]  /*a2f0*/  HMMA.16816.F32.BF16 R56, R4, R24, R112 ;  /* 0x000000180438723c */ /* 0x000fe20000041870 */
[----:B---3--:R-:W-:-:S04]  /*a300*/  FFMA.FTZ R10, R152, UR6, -R8 ;  /* 0x00000006980a7c23 */ /* 0x008fc80008010808 */
[----:B------:R1:W3:Y:S03]  /*a310*/  MUFU.EX2 R165, R10 ;  /* 0x0000000a00a57308 */ /* 0x0002e60000000800 */
[----:B------:R-:W-:Y:S01]  /*a320*/  HMMA.16816.F32.BF16 R40, R4, R26, R124 ;  /* 0x0000001a0428723c */ /* 0x000fe2000004187c */
[----:B------:R-:W3:Y:S01]  /*a330*/  LDSM.16.MT88.4 R24, [R193+0x6800] ;  /* 0x00680000c118783b */ /* 0x000ee20000004200 */
[----:B--2---:R-:W-:-:S03]  /*a340*/  FFMA.FTZ R9, R154, UR6, -R8 ;  /* 0x000000069a097c23 */ /* 0x004fc60008010808 */
[----:B------:R-:W-:Y:S01]  /*a350*/  LDSM.16.MT88.4 R124, [R189+0x7800] ;  /* 0x00780000bd7c783b */ /* 0x000fe20000004200 */
[----:B------:R2:W-:Y:S02]  /*a360*/  MUFU.EX2 R164, R9 ;  /* 0x0000000900a47308 */ /* 0x0005e40000000800 */
[----:B------:R-:W-:Y:S01]  /*a370*/  HMMA.16816.F32.BF16 R48, R4, R32, R128 ;  /* 0x000000200430723c */ /* 0x000fe20000041880 */
[----:B-1----:R-:W-:-:S07]  /*a380*/  FFMA.FTZ R10, R155, UR6, -R8 ;  /* 0x000000069b0a7c23 */ /* 0x002fce0008010808 */
[----:B------:R-:W-:Y:S01]  /*a390*/  HMMA.16816.F32.BF16 R32, R4, R34, R140 ;  /* 0x000000220420723c */ /* 0x000fe2000004188c */
[----:B------:R1:W-:Y:S01]  /*a3a0*/  MUFU.EX2 R166, R10 ;  /* 0x0000000a00a67308 */ /* 0x0003e20000000800 */
[----:B------:R-:W-:Y:S01]  /*a3b0*/  F2FP.BF16.F32.PACK_AB R4, R171, R177 ;  /* 0x000000b1ab04723e */ /* 0x000fe200000010ff */
[--C-:B--2---:R-:W-:Y:S01]  /*a3c0*/  FFMA.FTZ R9, R148, UR6, -R3.reuse ;  /* 0x0000000694097c23 */ /* 0x104fe20008010803 */
[----:B------:R-:W-:Y:S02]  /*a3d0*/  F2FP.BF16.F32.PACK_AB R6, R178, R175 ;  /* 0x000000afb206723e */ /* 0x000fe400000010ff */
[----:B-----5:R-:W-:Y:S01]  /*a3e0*/  F2FP.BF16.F32.PACK_AB R5, R169, R167 ;  /* 0x000000a7a905723e */ /* 0x020fe200000010ff */
[----:B------:R2:W5:Y:S01]  /*a3f0*/  MUFU.EX2 R160, R9 ;  /* 0x0000000900a07308 */ /* 0x0005620000000800 */
[----:B----4-:R-:W-:Y:S01]  /*a400*/  F2FP.BF16.F32.PACK_AB R7, R168, R170 ;  /* 0x000000aaa807723e */ /* 0x010fe200000010ff */
[----:B-1----:R-:W-:-:S06]  /*a410*/  FFMA.FTZ R10, R150, UR6, -R3 ;  /* 0x00000006960a7c23 */ /* 0x002fcc0008010803 */
[----:B------:R-:W-:Y:S01]  /*a420*/  HMMA.16816.F32.BF16 R84, R4, R28, R84 ;  /* 0x0000001c0454723c */ /* 0x000fe20000041854 */
[----:B------:R1:W-:Y:S01]  /*a430*/  MUFU.EX2 R162, R10 ;  /* 0x0000000a00a27308 */ /* 0x0003e20000000800 */
[----:B--2---:R-:W-:-:S06]  /*a440*/  FFMA.FTZ R9, R151, UR6, -R3 ;  /* 0x0000000697097c23 */ /* 0x004fcc0008010803 */
[C---:B------:R-:W-:Y:S01]  /*a450*/  HMMA.16816.F32.BF16 R96, R4.reuse, R30, R144 ;  /* 0x0000001e0460723c */ /* 0x040fe20000041890 */
[----:B------:R2:W4:Y:S07]  /*a460*/  MUFU.EX2 R161, R9 ;  /* 0x0000000900a17308 */ /* 0x00052e0000000800 */
[C---:B---3--:R-:W-:Y:S01]  /*a470*/  HMMA.16816.F32.BF16 R92, R4.reuse, R24, R100 ;  /* 0x00000018045c723c */ /* 0x048fe20000041864 */
[--C-:B-1----:R-:W-:Y:S02]  /*a480*/  FFMA.FTZ R10, R158, UR6, -R2.reuse ;  /* 0x000000069e0a7c23 */ /* 0x102fe40008010802 */
[----:B------:R1:W-:Y:S04]  /*a490*/  MUFU.EX2 R158, R11 ;  /* 0x0000000b009e7308 */ /* 0x0003e80000000800 */
[----:B------:R3:W-:Y:S01]  /*a4a0*/  MUFU.EX2 R155, R10 ;  /* 0x0000000a009b7308 */ /* 0x0007e20000000800 */
[----:B------:R-:W-:Y:S01]  /*a4b0*/  HMMA.16816.F32.BF16 R88, R4, R26, R88 ;  /* 0x0000001a0458723c */ /* 0x000fe20000041858 */
[----:B--2---:R-:W-:-:S04]  /*a4c0*/  FFMA.FTZ R9, R157, UR6, -R2 ;  /* 0x000000069d097c23 */ /* 0x004fc80008010802 */
[----:B------:R2:W4:Y:S03]  /*a4d0*/  MUFU.EX2 R156, R9 ;  /* 0x00000009009c7308 */ /* 0x0005260000000800 */
[----:B------:R-:W-:Y:S01]  /*a4e0*/  HMMA.16816.F32.BF16 R80, R4, R20, R116 ;  /* 0x000000140450723c */ /* 0x000fe20000041874 */
[--C-:B-1----:R-:W-:Y:S01]  /*a4f0*/  FFMA.FTZ R11, R243, UR6, -R0.reuse ;  /* 0x00000006f30b7c23 */ /* 0x102fe20008010800 */
[----:B---3--:R-:W-:-:S03]  /*a500*/  FFMA.FTZ R10, R242, UR6, -R0 ;  /* 0x00000006f20a7c23 */ /* 0x008fc60008010800 */
[----:B------:R1:W-:Y:S03]  /*a510*/  MUFU.EX2 R154, R11 ;  /* 0x0000000b009a7308 */ /* 0x0003e60000000800 */
[----:B------:R-:W-:Y:S01]  /*a520*/  HMMA.16816.F32.BF16 R76, R4, R22, R76 ;  /* 0x00000016044c723c */ /* 0x000fe2000004184c */
[----:B------:R3:W-:Y:S01]  /*a530*/  MUFU.EX2 R152, R10 ;  /* 0x0000000a00987308 */ /* 0x0007e20000000800 */
[----:B--2---:R-:W-:-:S04]  /*a540*/  FFMA.FTZ R9, R181, UR6, -R2 ;  /* 0x00000006b5097c23 */ /* 0x004fc80008010802 */
[----:B------:R2:W4:Y:S02]  /*a550*/  MUFU.EX2 R157, R9 ;  /* 0x00000009009d7308 */ /* 0x0005240000000800 */
[----:B------:R-:W-:Y:S01]  /*a560*/  HMMA.16816.F32.BF16 R72, R4, R16, R72 ;  /* 0x000000100448723c */ /* 0x000fe20000041848 */
[----:B-1----:R-:W-:-:S07]  /*a570*/  FFMA.FTZ R11, R179, UR6, -R3 ;  /* 0x00000006b30b7c23 */ /* 0x002fce0008010803 */
[----:B------:R-:W-:Y:S01]  /*a580*/  HMMA.16816.F32.BF16 R60, R4, R18, R60 ;  /* 0x00000012043c723c */ /* 0x000fe2000004183c */
[----:B------:R-:W-:Y:S01]  /*a590*/  F2FP.BF16.F32.PACK_AB R4, R165, R163 ;  /* 0x000000a3a504723e */ /* 0x000fe200000010ff */
[--C-:B---3--:R-:W-:Y:S01]  /*a5a0*/  FFMA.FTZ R10, R174, UR6, -R0.reuse ;  /* 0x00000006ae0a7c23 */ /* 0x108fe20008010800 */
[----:B-----5:R-:W-:Y:S01]  /*a5b0*/  F2FP.BF16.F32.PACK_AB R5, R159, R160 ;  /* 0x000000a09f05723e */ /* 0x020fe200000010ff */
[----:B------:R-:W-:Y:S01]  /*a5c0*/  MUFU.EX2 R47, R11 ;  /* 0x0000000b002f7308 */ /* 0x000fe20000000800 */
[----:B------:R-:W-:Y:S01]  /*a5d0*/  F2FP.BF16.F32.PACK_AB R6, R166, R164 ;  /* 0x000000a4a606723e */ /* 0x000fe200000010ff */
[----:B--2---:R-:W-:Y:S01]  /*a5e0*/  FFMA.FTZ R9, R176, UR6, -R0 ;  /* 0x00000006b0097c23 */ /* 0x004fe20008010800 */
[----:B----4-:R-:W-:Y:S01]  /*a5f0*/  F2FP.BF16.F32.PACK_AB R7, R161, R162 ;  /* 0x000000a2a107723e */ /* 0x010fe200000010ff */
[----:B------:R1:W-:Y:S04]  /*a600*/  MUFU.EX2 R151, R10 ;  /* 0x0000000a00977308 */ /* 0x0003e80000000800 */
[----:B------:R2:W3:Y:S02]  /*a610*/  MUFU.EX2 R153, R9 ;  /* 0x0000000900997308 */ /* 0x0004e40000000800 */
[C---:B------:R-:W-:Y:S08]  /*a620*/  HMMA.16816.F32.BF16 R68, R4.reuse, R28, R68 ;  /* 0x0000001c0444723c */ /* 0x040ff00000041844 */
[----:B------:R-:W-:Y:S01]  /*a630*/  HMMA.16816.F32.BF16 R64, R4, R30, R64 ;  /* 0x0000001e0440723c */ /* 0x000fe20000041840 */
[----:B------:R-:W4:Y:S01]  /*a640*/  LDSM.16.MT88.4 R28, [R188+0x7000] ;  /* 0x00700000bc1c783b */ /* 0x000f220000004200 */
[--C-:B-1----:R-:W-:Y:S01]  /*a650*/  FFMA.FTZ R10, R228, UR6, -R8.reuse ;  /* 0x00000006e40a7c23 */ /* 0x102fe20008010808 */
[----:B--2---:R-:W-:-:S03]  /*a660*/  FFMA.FTZ R9, R229, UR6, -R8 ;  /* 0x00000006e5097c23 */ /* 0x004fc60008010808 */
[----:B------:R1:W-:Y:S02]  /*a670*/  MUFU.EX2 R149, R10 ;  /* 0x0000000a00957308 */ /* 0x0003e40000000800 */
[C---:B------:R-:W-:Y:S02]  /*a680*/  HMMA.16816.F32.BF16 R52, R4.reuse, R24, R52 ;  /* 0x000000180434723c */ /* 0x040fe40000041834 */
[----:B------:R2:W5:Y:S06]  /*a690*/  MUFU.EX2 R147, R9 ;  /* 0x0000000900937308 */ /* 0x00056c0000000800 */
[----:B------:R-:W-:Y:S01]  /*a6a0*/  HMMA.16816.F32.BF16 R36, R4, R26, R36 ;  /* 0x0000001a0424723c */ /* 0x000fe20000041824 */
[----:B------:R-:W5:Y:S01]  /*a6b0*/  LDSM.16.MT88.4 R24, [R193+0x7000] ;  /* 0x00700000c118783b */ /* 0x000f620000004200 */
[----:B-1----:R-:W-:-:S06]  /*a6c0*/  FFMA.FTZ R10, R230, UR6, -R8 ;  /* 0x00000006e60a7c23 */ /* 0x002fcc0008010808 */
        /* <DEDUP_REMOVED lines=14> */
[----:B------:R-:W-:Y:S02]  /*a7b0*/  F2FP.BF16.F32.PACK_AB R6, R157, R155 ;  /* 0x0000009b9d06723e */ /* 0x000fe400000010ff */
[----:B------:R-:W-:-:S02]  /*a7c0*/  F2FP.BF16.F32.PACK_AB R5, R152, R154 ;  /* 0x0000009a9805723e */ /* 0x000fc400000010ff */
[----:B---3--:R-:W-:Y:S01]  /*a7d0*/  F2FP.BF16.F32.PACK_AB R7, R151, R153 ;  /* 0x000000999707723e */ /* 0x008fe200000010ff */
[----:B-1----:R-:W-:Y:S01]  /*a7e0*/  FFMA.FTZ R10, R231, UR6, -R2 ;  /* 0x00000006e70a7c23 */ /* 0x002fe20008010802 */
[----:B----4-:R-:W-:Y:S01]  /*a7f0*/  FFMA.FTZ R9, R123, UR6, -R3 ;  /* 0x000000067b097c23 */ /* 0x010fe20008010803 */
[----:B------:R-:W-:-:S04]  /*a800*/  IMAD.MOV.U32 R123, RZ, RZ, R104 ;  /* 0x000000ffff7b7224 */ /* 0x000fc800078e0068 */
[C---:B------:R-:W-:Y:S01]  /*a810*/  HMMA.16816.F32.BF16 R84, R4.reuse, R28, R84 ;  /* 0x0000001c0454723c */ /* 0x040fe20000041854 */
[----:B------:R1:W3:Y:S07]  /*a820*/  MUFU.EX2 R145, R9 ;  /* 0x0000000900917308 */ /* 0x0002ee0000000800 */
[C---:B------:R-:W-:Y:S08]  /*a830*/  HMMA.16816.F32.BF16 R96, R4.reuse, R30, R96 ;  /* 0x0000001e0460723c */ /* 0x040ff00000041860 */
[C---:B-----5:R-:W-:Y:S01]  /*a840*/  HMMA.16816.F32.BF16 R100, R4.reuse, R24, R92 ;  /* 0x000000180464723c */ /* 0x060fe2000004185c */
[----:B-1----:R-:W-:Y:S01]  /*a850*/  FFMA.FTZ R9, R233, UR6, -R2 ;  /* 0x00000006e9097c23 */ /* 0x002fe20008010802 */
[----:B------:R-:W1:Y:S06]  /*a860*/  LDSM.16.MT88.4 R92, [R188+0x7800] ;  /* 0x00780000bc5c783b */ /* 0x000e6c0000004200 */
        /* <DEDUP_REMOVED lines=15> */
[C---:B------:R-:W-:Y:S01]  /*a960*/  HMMA.16816.F32.BF16 R52, R4.reuse, R24, R52 ;  /* 0x000000180434723c */ /* 0x040fe20000041834 */
[----:B------:R2:W-:Y:S01]  /*a970*/  MUFU.EX2 R28, R9 ;  /* 0x00000009001c7308 */ /* 0x0005e20000000800 */
[--C-:B---3--:R-:W-:Y:S01]  /*a980*/  FFMA.FTZ R10, R226, UR6, -R0.reuse ;  /* 0x00000006e20a7c23 */ /* 0x108fe20008010800 */
[----:B----4-:R-:W-:Y:S02]  /*a990*/  F2FP.BF16.F32.PACK_AB R136, R31, R30 ;  /* 0x0000001e1f88723e */ /* 0x010fe400000010ff */
[----:B------:R3:W4:Y:S03]  /*a9a0*/  MUFU.EX2 R29, R2 ;  /* 0x00000002001d7308 */ /* 0x0007260000000800 */
[----:B------:R-:W-:Y:S01]  /*a9b0*/  HMMA.16816.F32.BF16 R36, R4, R26, R36 ;  /* 0x0000001a0424723c */ /* 0x000fe20000041824 */
[----:B------:R-:W-:Y:S01]  /*a9c0*/  MUFU.EX2 R27, R10 ;  /* 0x0000000a001b7308 */ /* 0x000fe20000000800 */
[----:B--2---:R-:W-:-:S06]  /*a9d0*/  FFMA.FTZ R9, R225, UR6, -R0 ;  /* 0x00000006e1097c23 */ /* 0x004fcc0008010800 */
[----:B------:R-:W-:Y:S01]  /*a9e0*/  HMMA.16816.F32.BF16 R56, R4, R20, R56 ;  /* 0x000000140438723c */ /* 0x000fe20000041838 */
[--C-:B---3--:R-:W-:Y:S01]  /*a9f0*/  FFMA.FTZ R2, R221, UR6, -R0.reuse ;  /* 0x00000006dd027c23 */ /* 0x108fe20008010800 */
[----:B------:R-:W-:Y:S01]  /*aa00*/  FFMA.FTZ R0, R217, UR6, -R0 ;  /* 0x00000006d9007c23 */ /* 0x000fe20008010800 */
[----:B------:R-:W2:Y:S01]  /*aa10*/  MUFU.EX2 R25, R9 ;  /* 0x0000000900197308 */ /* 0x000ea20000000800 */
[----:B----4-:R-:W-:-:S04]  /*aa20*/  F2FP.BF16.F32.PACK_AB R138, R29, R28 ;  /* 0x0000001c1d8a723e */ /* 0x010fc800000010ff */
[C---:B------:R-:W-:Y:S01]  /*aa30*/  HMMA.16816.F32.BF16 R40, R4.reuse, R22, R40 ;  /* 0x000000160428723c */ /* 0x040fe20000041828 */
[----:B------:R3:W-:Y:S04]  /*aa40*/  MUFU.EX2 R26, R2 ;  /* 0x00000002001a7308 */ /* 0x0007e80000000800 */
[----:B------:R4:W5:Y:S03]  /*aa50*/  MUFU.EX2 R24, R0 ;  /* 0x0000000000187308 */ /* 0x0009660000000800 */
[----:B------:R-:W-:Y:S01]  /*aa60*/  HMMA.16816.F32.BF16 R48, R4, R16, R48 ;  /* 0x000000100430723c */ /* 0x000fe20000041830 */
[----:B--2---:R-:W-:Y:S01]  /*aa70*/  F2FP.BF16.F32.PACK_AB R137, R25, R27 ;  /* 0x0000001b1989723e */ /* 0x004fe200000010ff */
[----:B---3--:R-:W-:-:S06]  /*aa80*/  FFMA.FTZ R2, R240, UR6, -R8 ;  /* 0x00000006f0027c23 */ /* 0x008fcc0008010808 */
[----:B------:R-:W-:Y:S01]  /*aa90*/  HMMA.16816.F32.BF16 R32, R4, R18, R32 ;  /* 0x000000120420723c */ /* 0x000fe20000041820 */
[--C-:B------:R-:W-:Y:S01]  /*aaa0*/  FFMA.FTZ R4, R237, UR6, -R8.reuse ;  /* 0x00000006ed047c23 */ /* 0x100fe20008010808 */
[----:B------:R-:W2:Y:S01]  /*aab0*/  LDSM.16.MT88.4 R16, [R192+0x7800] ;  /* 0x00780000c010783b */ /* 0x000ea20000004200 */
[----:B----4-:R-:W-:Y:S01]  /*aac0*/  FFMA.FTZ R0, R238, UR6, -R8 ;  /* 0x00000006ee007c23 */ /* 0x010fe20008010808 */
[----:B------:R3:W-:Y:S01]  /*aad0*/  MUFU.EX2 R10, R2 ;  /* 0x00000002000a7308 */ /* 0x0007e20000000800 */
[----:B-----5:R-:W-:-:S03]  /*aae0*/  F2FP.BF16.F32.PACK_AB R139, R24, R26 ;  /* 0x0000001a188b723e */ /* 0x020fc600000010ff */
[----:B------:R4:W5:Y:S04]  /*aaf0*/  MUFU.EX2 R21, R0 ;  /* 0x0000000000157308 */ /* 0x0009680000000800 */
[----:B------:R5:W-:Y:S01]  /*ab00*/  MUFU.EX2 R22, R4 ;  /* 0x0000000400167308 */ /* 0x000be20000000800 */
[----:B-1----:R-:W-:Y:S01]  /*ab10*/  HMMA.16816.F32.BF16 R88, R136, R94, R96 ;  /* 0x0000005e8858723c */ /* 0x002fe20000041860 */
[----:B---3--:R-:W-:-:S07]  /*ab20*/  FFMA.FTZ R2, R239, UR6, -R8 ;  /* 0x00000006ef027c23 */ /* 0x008fce0008010808 */
[C---:B------:R-:W-:Y:S01]  /*ab30*/  HMMA.16816.F32.BF16 R116, R136.reuse, R124, R80 ;  /* 0x0000007c8874723c */ /* 0x040fe20000041850 */
[----:B----4-:R-:W-:Y:S01]  /*ab40*/  FFMA.FTZ R0, R120, UR6, -R3 ;  /* 0x0000000678007c23 */ /* 0x010fe20008010803 */
[----:B------:R1:W3:Y:S01]  /*ab50*/  MUFU.EX2 R23, R2 ;  /* 0x0000000200177308 */ /* 0x0002e20000000800 */
[----:B-----5:R-:W-:Y:S01]  /*ab60*/  F2FP.BF16.F32.PACK_AB R140, R21, R10 ;  /* 0x0000000a158c723e */ /* 0x020fe200000010ff */
[----:B------:R-:W-:Y:S02]  /*ab70*/  FFMA.FTZ R4, R251, R15, R185 ;  /* 0x0000000ffb047223 */ /* 0x000fe400000100b9 */
[----:B------:R4:W-:Y:S02]  /*ab80*/  MUFU.EX2 R8, R0 ;  /* 0x0000000000087308 */ /* 0x0009e40000000800 */
[----:B------:R-:W-:Y:S01]  /*ab90*/  HMMA.16816.F32.BF16 R84, R136, R92, R84 ;  /* 0x0000005c8854723c */ /* 0x000fe20000041854 */
[----:B------:R-:W-:Y:S01]  /*aba0*/  FADD.FTZ R4, R184, R4 ;  /* 0x00000004b8047221 */ /* 0x000fe20000010000 */
[----:B-1----:R-:W-:Y:S01]  /*abb0*/  FFMA.FTZ R2, R121, UR6, -R3 ;  /* 0x0000000679027c23 */ /* 0x002fe20008010803 */
[----:B---3--:R-:W-:-:S05]  /*abc0*/  F2FP.BF16.F32.PACK_AB R142, R23, R22 ;  /* 0x00000016178e723e */ /* 0x008fca00000010ff */
[C---:B------:R-:W-:Y:S01]  /*abd0*/  HMMA.16816.F32.BF16 R100, R136.reuse, R108, R100 ;  /* 0x0000006c8864723c */ /* 0x040fe20000041864 */
[--C-:B----4-:R-:W-:Y:S01]  /*abe0*/  FFMA.FTZ R0, R122, UR6, -R3.reuse ;  /* 0x000000067a007c23 */ /* 0x110fe20008010803 */
[----:B------:R-:W-:Y:S01]  /*abf0*/  FFMA.FTZ R3, R123, UR6, -R3 ;  /* 0x000000067b037c23 */ /* 0x000fe20008010803 */
[----:B------:R1:W3:Y:S04]  /*ac00*/  MUFU.EX2 R9, R2 ;  /* 0x0000000200097308 */ /* 0x0002e80000000800 */
[----:B------:R4:W-:Y:S01]  /*ac10*/  MUFU.EX2 R20, R3 ;  /* 0x0000000300147308 */ /* 0x0009e20000000800 */
[C---:B------:R-:W-:Y:S03]  /*ac20*/  HMMA.16816.F32.BF16 R104, R136.reuse, R110, R104 ;  /* 0x0000006e8868723c */ /* 0x040fe60000041868 */
[----:B------:R5:W5:Y:S05]  /*ac30*/  MUFU.EX2 R11, R0 ;  /* 0x00000000000b7308 */ /* 0x000b6a0000000800 */
[----:B------:R-:W-:Y:S01]  /*ac40*/  HMMA.16816.F32.BF16 R120, R136, R126, R76 ;  /* 0x0000007e8878723c */ /* 0x000fe2000004184c */
[----:B-1----:R-:W-:Y:S01]  /*ac50*/  FFMA.FTZ R2, R249, R45, R219 ;  /* 0x0000002df9027223 */ /* 0x002fe200000100db */
[----:B---3--:R-:W-:Y:S01]  /*ac60*/  F2FP.BF16.F32.PACK_AB R141, R9, R8 ;  /* 0x00000008098d723e */ /* 0x008fe200000010ff */
[----:B----4-:R-:W-:-:S02]  /*ac70*/  FFMA.FTZ R3, R250, R44, R220 ;  /* 0x0000002cfa037223 */ /* 0x010fc400000100dc */
[----:B------:R-:W-:-:S03]  /*ac80*/  FADD.FTZ R2, R222, R2 ;  /* 0x00000002de027221 */ /* 0x000fc60000010000 */
[C---:B--2---:R-:W-:Y:S01]  /*ac90*/  HMMA.16816.F32.BF16 R132, R136.reuse, R16, R72 ;  /* 0x000000108884723c */ /* 0x044fe20000041848 */
[----:B-----5:R-:W-:Y:S01]  /*aca0*/  FFMA.FTZ R0, R248, R46, R213 ;  /* 0x0000002ef8007223 */ /* 0x020fe200000100d5 */
[----:B------:R-:W-:Y:S01]  /*acb0*/  FADD.FTZ R3, R186, R3 ;  /* 0x00000003ba037221 */ /* 0x000fe20000010000 */
[----:B------:R-:W-:Y:S01]  /*acc0*/  FADD.FTZ R2, R223, R2 ;  /* 0x00000002df027221 */ /* 0x000fe20000010000 */
[----:B------:R-:W-:Y:S01]  /*acd0*/  F2FP.BF16.F32.PACK_AB R143, R20, R11 ;  /* 0x0000000b148f723e */ /* 0x000fe200000010ff */
        /* <DEDUP_REMOVED lines=62> */
[----:B------:R-:W-:Y:S01]  /*b0c0*/  HMMA.16816.F32.BF16 R112, R140, R124, R56 ;  /* 0x0000007c8c70723c */ /* 0x000fe20000041838 */
[----:B------:R-:W-:Y:S02]  /*b0d0*/  IMAD.MOV.U32 R70, RZ, RZ, R211 ;  /* 0x000000ffff467224 */ /* 0x000fe400078e00d3 */
[----:B------:R-:W-:-:S05]  /*b0e0*/  IMAD.MOV.U32 R71, RZ, RZ, R232 ;  /* 0x000000ffff477224 */ /* 0x000fca00078e00e8 */
[C---:B------:R-:W-:Y:S08]  /*b0f0*/  HMMA.16816.F32.BF16 R92, R140.reuse, R94, R64 ;  /* 0x0000005e8c5c723c */ /* 0x040ff00000041840 */
[C---:B------:R-:W-:Y:S08]  /*b100*/  HMMA.16816.F32.BF16 R108, R140.reuse, R110, R36 ;  /* 0x0000006e8c6c723c */ /* 0x040ff00000041824 */
[C---:B------:R-:W-:Y:S08]  /*b110*/  HMMA.16816.F32.BF16 R124, R140.reuse, R126, R40 ;  /* 0x0000007e8c7c723c */ /* 0x040ff00000041828 */
[C---:B------:R-:W-:Y:S08]  /*b120*/  HMMA.16816.F32.BF16 R128, R140.reuse, R16, R48 ;  /* 0x000000108c80723c */ /* 0x040ff00000041830 */
[----:B------:R-:W-:Y:S01]  /*b130*/  HMMA.16816.F32.BF16 R140, R140, R18, R32 ;  /* 0x000000128c8c723c */ /* 0x000fe20000041820 */
[----:B------:R-:W-:-:S04]  /*b140*/  NOP ;  /* 0x0000000000007918 */ /* 0x000fc80000000000 */
[----:B------:R-:W-:-:S15]  /*b150*/  @!P1 BRA `(.L_x_2444) ;  /* 0x0000004000149947 */ /* 0x000fde0003800000 */
[----:B------:R-:W2:Y:S01]  /*b160*/  LDL R243, [R1+0x10] ;  /* 0x0000100001f37983 */ /* 0x000ea20000100800 */
[----:B------:R-:W-:-:S04]  /*b170*/  DEPBAR.LE SB0, 0x0 ;  /* 0x000080000000791a */ /* 0x000fc80000000000 */
[----:B------:R-:W-:Y:S06]  /*b180*/  BAR.SYNC.DEFER_BLOCKING 0x0 ;  /* 0x0000000000007b1d */ /* 0x000fec0000010000 */
[----:B------:R-:W3:Y:S04]  /*b190*/  LDL R242, [R1] ;  /* 0x0000000001f27983 */ /* 0x000ee80000100800 */
[----:B------:R-:W-:Y:S01]  /*b1a0*/  @P0 STS.128 [R208+0x6000], RZ ;  /* 0x006000ffd0000388 */ /* 0x000fe20000000c00 */
[----:B--2---:R-:W-:-:S04]  /*b1b0*/  VIADD R233, R243, 0xfffffffd ;  /* 0xfffffffdf3e97836 */ /* 0x004fc80000000000 */
[----:B------:R-:W-:-:S04]  /*b1c0*/  IMAD.WIDE.U32 R4, R233, R172, RZ ;  /* 0x000000ace9047225 */ /* 0x000fc800078e00ff */
[----:B------:R-:W-:Y:S02]  /*b1d0*/  IMAD R0, R233, R173, R5 ;  /* 0x000000ade9007224 */ /* 0x000fe400078e0205 */
[----:B------:R-:W-:-:S03]  /*b1e0*/  IMAD.SHL.U32 R2, R4, 0x40, RZ ;  /* 0x0000004004027824 */ /* 0x000fc600078e00ff */
[----:B------:R-:W-:Y:S02]  /*b1f0*/  SHF.L.U64.HI R3, R4, 0x6, R0 ;  /* 0x0000000604037819 */ /* 0x000fe40000010200 */
[CC--:B------:R-:W-:Y:S02]  /*b200*/  @!P0 LEA R0, P2, R172.reuse, R2.reuse, 0x4 ;  /* 0x00000002ac008211 */ /* 0x0c0fe400078420ff */
[C---:B------:R-:W-:Y:S02]  /*b210*/  @!P0 LEA R4, P1, R172.reuse, R2, 0x5 ;  /* 0x00000002ac048211 */ /* 0x040fe400078228ff */
[----:B------:R-:W-:Y:S02]  /*b220*/  @!P0 LEA.HI.X R5, R172, R3, R173, 0x4, P2 ;  /* 0x00000003ac058211 */ /* 0x000fe400010f24ad */
[-C--:B------:R-:W-:Y:S02]  /*b230*/  @!P0 LEA R8, P2, R0, R247.reuse, 0x1 ;  /* 0x000000f700088211 */ /* 0x080fe400078408ff */
[----:B------:R-:W-:-:S02]  /*b240*/  @!P0 LEA R10, P3, R2, R247, 0x1 ;  /* 0x000000f7020a8211 */ /* 0x000fc400078608ff */
[----:B------:R-:W-:Y:S02]  /*b250*/  @!P0 LEA.HI.X R7, R172, R3, R173, 0x5, P1 ;  /* 0x00000003ac078211 */ /* 0x000fe400008f2cad */
        /* <DEDUP_REMOVED lines=30> */
[----:B------:R-:W-:Y:S04]  /*b440*/  LDSM.16.M88.4 R28, [R199] ;  /* 0x00000000c71c783b */ /* 0x000fe80000000200 */
[----:B------:R-:W-:Y:S04]  /*b450*/  LDSM.16.M88.4 R44, [R195+0x4000] ;  /* 0x00400000c32c783b */ /* 0x000fe80000000200 */
[----:B------:R-:W-:Y:S04]  /*b460*/  LDSM.16.M88.4 R24, [R199+0x2000] ;  /* 0x00200000c718783b */ /* 0x000fe80000000200 */
[----:B------:R-:W4:Y:S04]  /*b470*/  LDSM.16.M88.4 R40, [R191+UR5+0x4800] ;  /* 0x00480005bf28783b */ /* 0x000f280008000200 */
[----:B-1----:R-:W1:Y:S04]  /*b480*/  LDSM.16.M88.4 R4, [R196+0x2000] ;  /* 0x00200000c404783b */ /* 0x002e680000000200 */
[----:B------:R-:W5:Y:S04]  /*b490*/  LDSM.16.M88.4 R52, [R191+UR5+0x5000] ;  /* 0x00500005bf34783b */ /* 0x000f680008000200 */
[----:B------:R-:W3:Y:S04]  /*b4a0*/  LDSM.16.M88.4 R48, [R191+UR5+0x5800] ;  /* 0x00580005bf30783b */ /* 0x000ee80008000200 */
[----:B------:R-:W-:Y:S04]  /*b4b0*/  LDSM.16.M88.4 R72, [R190+0x4000] ;  /* 0x00400000be48783b */ /* 0x000fe80000000200 */
[----:B------:R-:W3:Y:S01]  /*b4c0*/  LDSM.16.M88.4 R20, [R197] ;  /* 0x00000000c514783b */ /* 0x000ee20000000200 */
[C---:B--2---:R-:W-:Y:S03]  /*b4d0*/  HMMA.16816.F32.BF16 R8, R32.reuse, R36, RZ ;  /* 0x000000242008723c */ /* 0x044fe600000418ff */
[----:B------:R-:W2:Y:S04]  /*b4e0*/  LDSM.16.M88.4 R16, [R197+0x2000] ;  /* 0x00200000c510783b */ /* 0x000ea80000000200 */
[----:B------:R-:W2:Y:S01]  /*b4f0*/  LDSM.16.M88.4 R64, [R195+0x4800] ;  /* 0x00480000c340783b */ /* 0x000ea20000000200 */
[C---:B------:R-:W-:Y:S03]  /*b500*/  HMMA.16816.F32.BF16 R220, R32.reuse, R38, RZ ;  /* 0x0000002620dc723c */ /* 0x040fe600000418ff */
[----:B------:R-:W2:Y:S04]  /*b510*/  LDSM.16.M88.4 R60, [R195+0x5000] ;  /* 0x00500000c33c783b */ /* 0x000ea80000000200 */
[----:B------:R-:W2:Y:S01]  /*b520*/  LDSM.16.M88.4 R56, [R195+0x5800] ;  /* 0x00580000c338783b */ /* 0x000ea20000000200 */
[----:B----4-:R-:W-:Y:S03]  /*b530*/  HMMA.16816.F32.BF16 R180, R32, R40, RZ ;  /* 0x0000002820b4723c */ /* 0x010fe600000418ff */
[----:B------:R-:W0:Y:S05]  /*b540*/  LDGDEPBAR ;  /* 0x00000000000079af */ /* 0x000e2a0000000000 */
[----:B-1----:R-:W-:Y:S08]  /*b550*/  HMMA.16816.F32.BF16 R68, R4, R36, RZ ;  /* 0x000000240444723c */ /* 0x002ff000000418ff */
[----:B------:R-:W-:Y:S01]  /*b560*/  HMMA.16816.F32.BF16 R76, R28, R44, R8 ;  /* 0x0000002c1c4c723c */ /* 0x000fe20000041808 */
[----:B------:R-:W-:Y:S07]  /*b570*/  LDSM.16.M88.4 R8, [R198] ;  /* 0x00000000c608783b */ /* 0x000fee0000000200 */
[----:B------:R-:W-:Y:S08]  /*b580*/  HMMA.16816.F32.BF16 R168, R4, R38, RZ ;  /* 0x0000002604a8723c */ /* 0x000ff000000418ff */
[----:B------:R-:W-:Y:S01]  /*b590*/  HMMA.16816.F32.BF16 R148, R24, R44, R68 ;  /* 0x0000002c1894723c */ /* 0x000fe20000041844 */
[----:B------:R-:W1:Y:S07]  /*b5a0*/  LDSM.16.M88.4 R68, [R194+0x4000] ;  /* 0x00400000c244783b */ /* 0x000e6e0000000200 */
[C---:B------:R-:W-:Y:S08]  /*b5b0*/  HMMA.16816.F32.BF16 R160, R4.reuse, R40, RZ ;  /* 0x0000002804a0723c */ /* 0x040ff000000418ff */
[C---:B-----5:R-:W-:Y:S08]  /*b5c0*/  HMMA.16816.F32.BF16 R156, R4.reuse, R52, RZ ;  /* 0x00000034049c723c */ /* 0x060ff000000418ff */
[C---:B---3--:R-:W-:Y:S08]  /*b5d0*/  HMMA.16816.F32.BF16 R152, R4.reuse, R48, RZ ;  /* 0x000000300498723c */ /* 0x048ff000000418ff */
[----:B------:R-:W-:Y:S08]  /*b5e0*/  HMMA.16816.F32.BF16 R184, R4, R50, RZ ;  /* 0x0000003204b8723c */ /* 0x000ff000000418ff */
[----:B------:R-:W-:Y:S08]  /*b5f0*/  HMMA.16816.F32.BF16 R144, R20, R72, R76 ;  /* 0x000000481490723c */ /* 0x000ff0000004184c */
[----:B------:R-:W-:Y:S08]  /*b600*/  HMMA.16816.F32.BF16 R36, R32, R48, RZ ;  /* 0x000000302024723c */ /* 0x000ff000000418ff */
[C---:B------:R-:W-:Y:S08]  /*b610*/  HMMA.16816.F32.BF16 R176, R4.reuse, R42, RZ ;  /* 0x0000002a04b0723c */ /* 0x040ff000000418ff */
[----:B------:R-:W-:Y:S01]  /*b620*/  HMMA.16816.F32.BF16 R172, R4, R54, RZ ;  /* 0x0000003604ac723c */ /* 0x000fe200000418ff */
[----:B------:R-:W3:Y:S07]  /*b630*/  LDSM.16.M88.4 R4, [R198+0x2000] ;  /* 0x00200000c604783b */ /* 0x000eee0000000200 */
[C---:B------:R-:W-:Y:S01]  /*b640*/  HMMA.16816.F32.BF16 R216, R32.reuse, R42, RZ ;  /* 0x0000002a20d8723c */ /* 0x040fe200000418ff */
[----:B------:R-:W4:Y:S07]  /*b650*/  LDSM.16.M88.4 R40, [R190+0x4800] ;  /* 0x00480000be28783b */ /* 0x000f2e0000000200 */
[C---:B------:R-:W-:Y:S08]  /*b660*/  HMMA.16816.F32.BF16 R164, R32.reuse, R52, RZ ;  /* 0x0000003420a4723c */ /* 0x040ff000000418ff */
[C---:B------:R-:W-:Y:S08]  /*b670*/  HMMA.16816.F32.BF16 R212, R32.reuse, R54, RZ ;  /* 0x0000003620d4723c */ /* 0x040ff000000418ff */
[----:B------:R-:W-:Y:S08]  /*b680*/  HMMA.16816.F32.BF16 R48, R32, R50, RZ ;  /* 0x000000322030723c */ /* 0x000ff000000418ff */
[-C--:B------:R-:W-:Y:S08]  /*b690*/  HMMA.16816.F32.BF16 R76, R24, R46.reuse, R168 ;  /* 0x0000002e184c723c */ /* 0x080ff000000418a8 */
[----:B------:R-:W-:Y:S08]  /*b6a0*/  HMMA.16816.F32.BF16 R52, R28, R46, R220 ;  /* 0x0000002e1c34723c */ /* 0x000ff000000418dc */
[----:B--2---:R-:W-:Y:S08]  /*b6b0*/  HMMA.16816.F32.BF16 R32, R16, R72, R148 ;  /* 0x000000481020723c */ /* 0x004ff00000041894 */
[C---:B------:R-:W-:Y:S08]  /*b6c0*/  HMMA.16816.F32.BF16 R224, R24.reuse, R64, R160 ;  /* 0x0000004018e0723c */ /* 0x040ff000000418a0 */
[C---:B------:R-:W-:Y:S08]  /*b6d0*/  HMMA.16816.F32.BF16 R236, R24.reuse, R60, R156 ;  /* 0x0000003c18ec723c */ /* 0x040ff0000004189c */
[----:B------:R-:W-:Y:S08]  /*b6e0*/  HMMA.16816.F32.BF16 R228, R24, R56, R152 ;  /* 0x0000003818e4723c */ /* 0x000ff00000041898 */
[----:B-1----:R-:W-:Y:S08]  /*b6f0*/  HMMA.16816.F32.BF16 R148, R8, R68, R144 ;  /* 0x000000440894723c */ /* 0x002ff00000041890 */
[C---:B------:R-:W-:Y:S08]  /*b700*/  HMMA.16816.F32.BF16 R144, R28.reuse, R64, R180 ;  /* 0x000000401c90723c */ /* 0x040ff000000418b4 */
[----:B------:R-:W-:Y:S03]  /*b710*/  HMMA.16816.F32.BF16 R164, R28, R60, R164 ;  /* 0x0000003c1ca4723c */ /* 0x000fe600000418a4 */
[----:B------:R-:W-:Y:S01]  /*b720*/  FMUL.FTZ R151, R151, UR7 ;  /* 0x0000000797977c20 */ /* 0x000fe20008410000 */
[----:B------:R-:W-:Y:S01]  /*b730*/  FMUL.FTZ R148, R148, UR7 ;  /* 0x0000000794947c20 */ /* 0x000fe20008410000 */
[----:B------:R-:W-:Y:S01]  /*b740*/  FMUL.FTZ R150, R150, UR7 ;  /* 0x0000000796967c20 */ /* 0x000fe20008410000 */
[----:B------:R-:W-:-:S02]  /*b750*/  FMUL.FTZ R149, R149, UR7 ;  /* 0x0000000795957c20 */ /* 0x000fc40008410000 */
[C---:B------:R-:W-:Y:S01]  /*b760*/  HMMA.16816.F32.BF16 R168, R28.reuse, R56, R36 ;  /* 0x000000381ca8723c */ /* 0x040fe20000041824 */
[----:B------:R-:W-:Y:S01]  /*b770*/  LDSM.16.M88.4 R36, [R190+0x5800] ;  /* 0x00580000be24783b */ /* 0x000fe20000000200 */
[----:B------:R-:W-:Y:S06]  /*b780*/  MUFU.TANH R183, R150 ;  /* 0x0000009600b77308 */ /* 0x000fec0000002400 */
[C---:B------:R-:W-:Y:S08]  /*b790*/  HMMA.16816.F32.BF16 R152, R28.reuse, R66, R216 ;  /* 0x000000421c98723c */ /* 0x040ff000000418d8 */
[C---:B------:R-:W-:Y:S01]  /*b7a0*/  HMMA.16816.F32.BF16 R156, R28.reuse, R62, R212 ;  /* 0x0000003e1c9c723c */ /* 0x040fe200000418d4 */
[----:B------:R-:W-:Y:S07]  /*b7b0*/  MUFU.TANH R214, R151 ;  /* 0x0000009700d67308 */ /* 0x000fee0000002400 */
[----:B------:R-:W-:Y:S01]  /*b7c0*/  HMMA.16816.F32.BF16 R160, R28, R58, R48 ;  /* 0x0000003a1ca0723c */ /* 0x000fe20000041830 */
[----:B------:R-:W1:Y:S07]  /*b7d0*/  MUFU.TANH R213, R148 ;  /* 0x0000009400d57308 */ /* 0x000e6e0000002400 */
[-C--:B------:R-:W-:Y:S01]  /*b7e0*/  HMMA.16816.F32.BF16 R28, R16, R74.reuse, R76 ;  /* 0x0000004a101c723c */ /* 0x080fe2000004184c */
[----:B------:R-:W-:Y:S07]  /*b7f0*/  MUFU.TANH R215, R149 ;  /* 0x0000009500d77308 */ /* 0x000fee0000002400 */
[----:B------:R-:W-:Y:S08]  /*b800*/  HMMA.16816.F32.BF16 R72, R20, R74, R52 ;  /* 0x0000004a1448723c */ /* 0x000ff00000041834 */
[----:B---3--:R-:W-:Y:S01]  /*b810*/  HMMA.16816.F32.BF16 R44, R4, R68, R32 ;  /* 0x00000044042c723c */ /* 0x008fe20000041820 */
[----:B------:R-:W2:Y:S07]  /*b820*/  LDSM.16.M88.4 R32, [R194+0x4800] ;  /* 0x00480000c220783b */ /* 0x000eae0000000200 */
[----:B------:R-:W-:Y:S08]  /*b830*/  HMMA.16816.F32.BF16 R176, R24, R66, R176 ;  /* 0x0000004218b0723c */ /* 0x000ff000000418b0 */
[----:B------:R-:W-:Y:S03]  /*b840*/  HMMA.16816.F32.BF16 R72, R8, R70, R72 ;  /* 0x000000460848723c */ /* 0x000fe60000041848 */
[----:B------:R-:W-:Y:S01]  /*b850*/  FMUL.FTZ R44, R44, UR7 ;  /* 0x000000072c2c7c20 */ /* 0x000fe20008410000 */
[----:B------:R-:W-:Y:S01]  /*b860*/  FMUL.FTZ R45, R45, UR7 ;  /* 0x000000072d2d7c20 */ /* 0x000fe20008410000 */
[----:B------:R-:W-:Y:S01]  /*b870*/  FMUL.FTZ R46, R46, UR7 ;  /* 0x000000072e2e7c20 */ /* 0x000fe20008410000 */
[----:B------:R-:W-:Y:S01]  /*b880*/  FMUL.FTZ R47, R47, UR7 ;  /* 0x000000072f2f7c20 */ /* 0x000fe20008410000 */
[----:B------:R-:W3:Y:S01]  /*b890*/  MUFU.TANH R181, R44 ;  /* 0x0000002c00b57308 */ /* 0x000ee20000002400 */
[C---:B------:R-:W-:Y:S07]  /*b8a0*/  HMMA.16816.F32.BF16 R172, R24.reuse, R62, R172 ;  /* 0x0000003e18ac723c */ /* 0x040fee00000418ac */
[----:B------:R-:W-:Y:S01]  /*b8b0*/  MUFU.TANH R212, R45 ;  /* 0x0000002d00d47308 */ /* 0x000fe20000002400 */
[----:B------:R-:W-:Y:S01]  /*b8c0*/  HMMA.16816.F32.BF16 R184, R24, R58, R184 ;  /* 0x0000003a18b8723c */ /* 0x000fe200000418b8 */
[----:B------:R-:W5:Y:S02]  /*b8d0*/  LDSM.16.M88.4 R24, [R190+0x5000] ;  /* 0x00500000be18783b */ /* 0x000f640000000200 */
[----:B------:R-:W-:-:S04]  /*b8e0*/  FMUL.FTZ R0, R72, UR7 ;  /* 0x0000000748007c20 */ /* 0x000fc80008410000 */
[----:B------:R1:W-:Y:S01]  /*b8f0*/  MUFU.TANH R180, R0 ;  /* 0x0000000000b47308 */ /* 0x0003e20000002400 */
[----:B----4-:R-:W-:Y:S07]  /*b900*/  HMMA.16816.F32.BF16 R48, R20, R40, R144 ;  /* 0x000000281430723c */ /* 0x010fee0000041890 */
[----:B------:R-:W4:Y:S01]  /*b910*/  MUFU.TANH R144, R46 ;  /* 0x0000002e00907308 */ /* 0x000f220000002400 */
[----:B------:R-:W-:Y:S01]  /*b920*/  HMMA.16816.F32.BF16 R68, R4, R70, R28 ;  /* 0x000000460444723c */ /* 0x000fe2000004181c */
[----:B------:R-:W3:Y:S06]  /*b930*/  LDSM.16.M88.4 R28, [R194+0x5000] ;  /* 0x00500000c21c783b */ /* 0x000eec0000000200 */
[----:B------:R-:W4:Y:S01]  /*b940*/  MUFU.TANH R182, R47 ;  /* 0x0000002f00b67308 */ /* 0x000f220000002400 */
[----:B------:R-:W-:Y:S01]  /*b950*/  HMMA.16816.F32.BF16 R60, R16, R42, R176 ;  /* 0x0000002a103c723c */ /* 0x000fe200000418b0 */
[----:B-1----:R-:W-:-:S06]  /*b960*/  FMUL.FTZ R0, R73, UR7 ;  /* 0x0000000749007c20 */ /* 0x002fcc0008410000 */
[----:B------:R1:W-:Y:S01]  /*b970*/  MUFU.TANH R177, R0 ;  /* 0x0000000000b17308 */ /* 0x0003e20000002400 */
[----:B------:R-:W-:Y:S08]  /*b980*/  HMMA.16816.F32.BF16 R64, R16, R40, R224 ;  /* 0x000000281040723c */ /* 0x000ff000000418e0 */
[----:B--2---:R-:W-:Y:S08]  /*b990*/  HMMA.16816.F32.BF16 R48, R8, R32, R48 ;  /* 0x000000200830723c */ /* 0x004ff00000041830 */
[----:B------:R-:W-:Y:S01]  /*b9a0*/  HMMA.16816.F32.BF16 R56, R20, R42, R152 ;  /* 0x0000002a1438723c */ /* 0x000fe20000041898 */
[----:B-1----:R-:W-:-:S04]  /*b9b0*/  FMUL.FTZ R0, R74, UR7 ;  /* 0x000000074a007c20 */ /* 0x002fc80008410000 */
[----:B------:R1:W2:Y:S03]  /*b9c0*/  MUFU.TANH R74, R0 ;  /* 0x00000000004a7308 */ /* 0x0002a60000002400 */
[C---:B-----5:R-:W-:Y:S08]  /*b9d0*/  HMMA.16816.F32.BF16 R76, R16.reuse, R24, R236 ;  /* 0x00000018104c723c */ /* 0x060ff000000418ec */
[----:B------:R-:W-:Y:S01]  /*b9e0*/  HMMA.16816.F32.BF16 R172, R16, R26, R172 ;  /* 0x0000001a10ac723c */ /* 0x000fe200000418ac */
[----:B-1----:R-:W-:-:S07]  /*b9f0*/  FMUL.FTZ R0, R75, UR7 ;  /* 0x000000074b007c20 */ /* 0x002fce0008410000 */
[C---:B------:R-:W-:Y:S01]  /*ba00*/  HMMA.16816.F32.BF16 R52, R20.reuse, R24, R164 ;  /* 0x000000181434723c */ /* 0x040fe200000418a4 */
[----:B------:R1:W-:Y:S07]  /*ba10*/  MUFU.TANH R176, R0 ;  /* 0x0000000000b07308 */ /* 0x0003ee0000002400 */
[----:B------:R-:W-:Y:S08]  /*ba20*/  HMMA.16816.F32.BF16 R44, R20, R26, R156 ;  /* 0x0000001a142c723c */ /* 0x000ff0000004189c */
[----:B------:R-:W-:Y:S01]  /*ba30*/  HMMA.16816.F32.BF16 R24, R4, R32, R64 ;  /* 0x000000200418723c */ /* 0x000fe20000041840 */
[----:B-1----:R-:W-:-:S07]  /*ba40*/  FMUL.FTZ R0, R68, UR7 ;  /* 0x0000000744007c20 */ /* 0x002fce0008410000 */
[----:B------:R-:W-:Y:S01]  /*ba50*/  HMMA.16816.F32.BF16 R56, R8, R34, R56 ;  /* 0x000000220838723c */ /* 0x000fe20000041838 */
[----:B------:R1:W5:Y:S07]  /*ba60*/  MUFU.TANH R72, R0 ;  /* 0x0000000000487308 */ /* 0x00036e0000002400 */
[----:B------:R-:W-:Y:S03]  /*ba70*/  HMMA.16816.F32.BF16 R228, R16, R36, R228 ;  /* 0x0000002410e4723c */ /* 0x000fe600000418e4 */
[----:B------:R-:W-:Y:S01]  /*ba80*/  FMUL.FTZ R2, R26, UR7 ;  /* 0x000000071a027c20 */ /* 0x000fe20008410000 */
[----:B------:R-:W-:-:S03]  /*ba90*/  FMUL.FTZ R3, R27, UR7 ;  /* 0x000000071b037c20 */ /* 0x000fc60008410000 */
[----:B------:R-:W-:Y:S01]  /*baa0*/  MUFU.TANH R145, R2 ;  /* 0x0000000200917308 */ /* 0x000fe20000002400 */
[----:B------:R-:W-:Y:S01]  /*bab0*/  HMMA.16816.F32.BF16 R184, R16, R38, R184 ;  /* 0x0000002610b8723c */ /* 0x000fe200000418b8 */
[----:B------:R-:W4:Y:S01]  /*bac0*/  LDSM.16.M88.4 R16, [R194+0x5800] ;  /* 0x00580000c210783b */ /* 0x000f220000000200 */
[----:B------:R-:W-:-:S04]  /*bad0*/  DEPBAR.LE SB0, 0x0 ;  /* 0x000080000000791a */ /* 0x000fc80000000000 */
[----:B-1----:R-:W-:Y:S01]  /*bae0*/  FMUL.FTZ R0, R69, UR7 ;  /* 0x0000000745007c20 */ /* 0x002fe20008410000 */
[----:B------:R-:W-:Y:S01]  /*baf0*/  MUFU.TANH R155, R3 ;  /* 0x00000003009b7308 */ /* 0x000fe20000002400 */
[----:B------:R-:W-:Y:S01]  /*bb00*/  HMMA.16816.F32.BF16 R60, R4, R34, R60 ;  /* 0x00000022043c723c */ /* 0x000fe2000004183c */
[----:B------:R-:W-:-:S06]  /*bb10*/  FMUL.FTZ R57, R57, UR7 ;  /* 0x0000000739397c20 */ /* 0x000fcc0008410000 */
[----:B------:R1:W-:Y:S01]  /*bb20*/  MUFU.TANH R152, R0 ;  /* 0x0000000000987308 */ /* 0x0003e20000002400 */
[----:B---3--:R-:W-:Y:S07]  /*bb30*/  HMMA.16816.F32.BF16 R52, R8, R28, R52 ;  /* 0x0000001c0834723c */ /* 0x008fee0000041834 */
[----:B------:R-:W-:Y:S01]  /*bb40*/  MUFU.TANH R57, R57 ;  /* 0x0000003900397308 */ /* 0x000fe20000002400 */
[----:B------:R-:W-:Y:S08]  /*bb50*/  HMMA.16816.F32.BF16 R40, R20, R36, R168 ;  /* 0x000000241428723c */ /* 0x000ff000000418a8 */
[----:B------:R-:W-:Y:S01]  /*bb60*/  HMMA.16816.F32.BF16 R32, R4, R28, R76 ;  /* 0x0000001c0420723c */ /* 0x000fe2000004184c */
[----:B-1----:R-:W-:-:S02]  /*bb70*/  FMUL.FTZ R0, R70, UR7 ;  /* 0x0000000746007c20 */ /* 0x002fc40008410000 */
[----:B------:R-:W-:Y:S02]  /*bb80*/  FMUL.FTZ R53, R53, UR7 ;  /* 0x0000000735357c20 */ /* 0x000fe40008410000 */
[----:B------:R1:W3:Y:S03]  /*bb90*/  MUFU.TANH R15, R0 ;  /* 0x00000000000f7308 */ /* 0x0002e60000002400 */
[----:B------:R-:W-:Y:S08]  /*bba0*/  HMMA.16816.F32.BF16 R20, R20, R38, R160 ;  /* 0x000000261414723c */ /* 0x000ff000000418a0 */
[----:B------:R-:W-:Y:S01]  /*bbb0*/  HMMA.16816.F32.BF16 R44, R8, R30, R44 ;  /* 0x0000001e082c723c */ /* 0x000fe2000004182c */
[----:B-1----:R-:W-:-:S07]  /*bbc0*/  FMUL.FTZ R0, R71, UR7 ;  /* 0x0000000747007c20 */ /* 0x002fce0008410000 */
[-C--:B----4-:R-:W-:Y:S01]  /*bbd0*/  HMMA.16816.F32.BF16 R36, R4, R16.reuse, R228 ;  /* 0x000000100424723c */ /* 0x090fe200000418e4 */
[----:B------:R1:W-:Y:S07]  /*bbe0*/  MUFU.TANH R151, R0 ;  /* 0x0000000000977308 */ /* 0x0003ee0000002400 */
[C---:B------:R-:W-:Y:S08]  /*bbf0*/  HMMA.16816.F32.BF16 R68, R8.reuse, R16, R40 ;  /* 0x000000100844723c */ /* 0x040ff00000041828 */
[----:B------:R-:W-:Y:S01]  /*bc00*/  HMMA.16816.F32.BF16 R64, R8, R18, R20 ;  /* 0x000000120840723c */ /* 0x000fe20000041814 */
[----:B------:R-:W-:Y:S01]  /*bc10*/  FMUL.FTZ R8, R60, UR7 ;  /* 0x000000073c087c20 */ /* 0x000fe20008410000 */
[----:B------:R-:W-:-:S02]  /*bc20*/  VIADD R11, R205, 0xffffff51 ;  /* 0xffffff51cd0b7836 */ /* 0x000fc40000000000 */
[----:B------:R-:W-:Y:S01]  /*bc30*/  FMUL.FTZ R36, R36, UR7 ;  /* 0x0000000724247c20 */ /* 0x000fe20008410000 */
[C---:B------:R-:W-:Y:S02]  /*bc40*/  VIADD R10, R205.reuse, 0xffffff58 ;  /* 0xffffff58cd0a7836 */ /* 0x040fe40000000000 */
[----:B-1----:R-:W-:Y:S01]  /*bc50*/  FMUL.FTZ R0, R48, UR7 ;  /* 0x0000000730007c20 */ /* 0x002fe20008410000 */
[----:B------:R-:W-:Y:S02]  /*bc60*/  VIADD R9, R205, 0xffffff59 ;  /* 0xffffff59cd097836 */ /* 0x000fe40000000000 */
[----:B------:R-:W-:Y:S01]  /*bc70*/  FMUL.FTZ R37, R37, UR7 ;  /* 0x0000000725257c20 */ /* 0x000fe20008410000 */
[----:B------:R-:W-:Y:S01]  /*bc80*/  HMMA.16816.F32.BF16 R28, R4, R30, R172 ;  /* 0x0000001e041c723c */ /* 0x000fe200000418ac */
[----:B------:R1:W4:Y:S01]  /*bc90*/  MUFU.TANH R147, R0 ;  /* 0x0000000000937308 */ /* 0x0003220000002400 */
[----:B------:R-:W-:Y:S01]  /*bca0*/  FMUL.FTZ R70, R70, UR7 ;  /* 0x0000000746467c20 */ /* 0x000fe20008410000 */
[----:B------:R-:W-:-:S05]  /*bcb0*/  FMUL.FTZ R71, R71, UR7 ;  /* 0x0000000747477c20 */ /* 0x000fca0008410000 */
[----:B------:R-:W-:Y:S01]  /*bcc0*/  HMMA.16816.F32.BF16 R20, R4, R18, R184 ;  /* 0x000000120414723c */ /* 0x000fe200000418b8 */
[C---:B------:R-:W-:Y:S01]  /*bcd0*/  VIADD R6, R205.reuse, 0xffffff68 ;  /* 0xffffff68cd067836 */ /* 0x040fe20000000000 */
[----:B------:R-:W-:Y:S01]  /*bce0*/  MUFU.TANH R70, R70 ;  /* 0x0000004600467308 */ /* 0x000fe20000002400 */
[C---:B------:R-:W-:Y:S02]  /*bcf0*/  VIADD R5, R205.reuse, 0xffffff69 ;  /* 0xffffff69cd057836 */ /* 0x040fe40000000000 */
[----:B------:R-:W-:Y:S01]  /*bd00*/  FMUL.FTZ R66, R66, UR7 ;  /* 0x0000000742427c20 */ /* 0x000fe20008410000 */
[----:B------:R-:W-:Y:S02]  /*bd10*/  VIADD R7, R205, 0xffffff61 ;  /* 0xffffff61cd077836 */ /* 0x000fe40000000000 */
[----:B------:R-:W-:Y:S01]  /*bd20*/  FMUL.FTZ R67, R67, UR7 ;  /* 0x0000000743437c20 */ /* 0x000fe20008410000 */
[----:B------:R-:W-:Y:S01]  /*bd30*/  VIADD R4, R205, 0xffffff70 ;  /* 0xffffff70cd047836 */ /* 0x000fe20000000000 */
[----:B------:R-:W-:Y:S01]  /*bd40*/  MUFU.TANH R71, R71 ;  /* 0x0000004700477308 */ /* 0x000fe20000002400 */
[----:B-1----:R-:W-:-:S07]  /*bd50*/  FMUL.FTZ R0, R49, UR7 ;  /* 0x0000000731007c20 */ /* 0x002fce0008410000 */
[----:B------:R1:W-:Y:S01]  /*bd60*/  MUFU.TANH R156, R0 ;  /* 0x00000000009c7308 */ /* 0x0003e20000002400 */
[----:B------:R-:W-:Y:S01]  /*bd70*/  FMUL.FTZ R20, R20, UR7 ;  /* 0x0000000714147c20 */ /* 0x000fe20008410000 */
[----:B------:R-:W-:-:S06]  /*bd80*/  FMUL.FTZ R23, R23, UR7 ;  /* 0x0000000717177c20 */ /* 0x000fcc0008410000 */
[----:B------:R-:W-:Y:S08]  /*bd90*/  MUFU.TANH R66, R66 ;  /* 0x0000004200427308 */ /* 0x000ff00000002400 */
[----:B------:R-:W-:Y:S01]  /*bda0*/  MUFU.TANH R67, R67 ;  /* 0x0000004300437308 */ /* 0x000fe20000002400 */
[----:B-1----:R-:W-:-:S07]  /*bdb0*/  FMUL.FTZ R0, R50, UR7 ;  /* 0x0000000732007c20 */ /* 0x002fce0008410000 */
[----:B------:R1:W4:Y:S08]  /*bdc0*/  MUFU.TANH R148, R0 ;  /* 0x0000000000947308 */ /* 0x0003300000002400 */
[----:B------:R-:W-:Y:S01]  /*bdd0*/  MUFU.TANH R37, R37 ;  /* 0x0000002500257308 */ /* 0x000fe20000002400 */
[----:B-1----:R-:W-:-:S07]  /*bde0*/  FMUL.FTZ R0, R51, UR7 ;  /* 0x0000000733007c20 */ /* 0x002fce0008410000 */
[----:B------:R1:W-:Y:S02]  /*bdf0*/  MUFU.TANH R150, R0 ;  /* 0x0000000000967308 */ /* 0x0003e40000002400 */
[----:B-1----:R-:W-:-:S06]  /*be00*/  FMUL.FTZ R0, R24, UR7 ;  /* 0x0000000718007c20 */ /* 0x002fcc0008410000 */
[----:B------:R1:W-:Y:S02]  /*be10*/  MUFU.TANH R146, R0 ;  /* 0x0000000000927308 */ /* 0x0003e40000002400 */
[----:B-1----:R-:W-:-:S06]  /*be20*/  FMUL.FTZ R0, R25, UR7 ;  /* 0x0000000719007c20 */ /* 0x002fcc0008410000 */
[----:B------:R1:W-:Y:S02]  /*be30*/  MUFU.TANH R149, R0 ;  /* 0x0000000000957308 */ /* 0x0003e40000002400 */
[----:B-1----:R-:W-:Y:S01]  /*be40*/  VIADD R0, R205, 0xffffff40 ;  /* 0xffffff40cd007836 */ /* 0x002fe20000000000 */
[----:B------:R-:W-:Y:S04]  /*be50*/  BAR.SYNC.DEFER_BLOCKING 0x0 ;  /* 0x0000000000007b1d */ /* 0x000fe80000010000 */
[----:B------:R-:W-:Y:S02]  /*be60*/  ISETP.GT.AND P2, PT, R200, R0, PT ;  /* 0x00000000c800720c */ /* 0x000fe40003f44270 */
[----:B------:R-:W-:Y:S02]  /*be70*/  ISETP.GE.AND P1, PT, R0, R202, PT ;  /* 0x000000ca0000720c */ /* 0x000fe40003f26270 */
[----:B------:R-:W-:-:S02]  /*be80*/  FSEL R2, R213, -INF , !P2 ;  /* 0xff800000d5027808 */ /* 0x000fc40005000000 */
[----:B------:R-:W-:Y:S02]  /*be90*/  ISETP.GT.AND P5, PT, R13, R0, PT ;  /* 0x000000000d00720c */ /* 0x000fe40003fa4270 */
[----:B------:R-:W-:Y:S01]  /*bea0*/  FSEL R50, R2, -INF , !P1 ;  /* 0xff80000002327808 */ /* 0x000fe20004800000 */
[----:B------:R-:W-:Y:S01]  /*beb0*/  FMUL.FTZ R2, R58, UR7 ;  /* 0x000000073a027c20 */ /* 0x000fe20008410000 */
[----:B------:R-:W-:Y:S02]  /*bec0*/  ISETP.GE.AND P6, PT, R0, R204, PT ;  /* 0x000000cc0000720c */ /* 0x000fe40003fc6270 */
[----:B------:R-:W-:Y:S01]  /*bed0*/  ISETP.GT.AND P3, PT, R12, R0, PT ;  /* 0x000000000c00720c */ /* 0x000fe20003f64270 */
[----:B------:R1:W-:Y:S01]  /*bee0*/  MUFU.TANH R24, R2 ;  /* 0x0000000200187308 */ /* 0x0003e20000002400 */
[C---:B------:R-:W-:Y:S02]  /*bef0*/  ISETP.GE.AND P4, PT, R0.reuse, R201, PT ;  /* 0x000000c90000720c */ /* 0x040fe40003f86270 */
[----:B------:R-:W-:-:S02]  /*bf00*/  ISETP.GE.AND P2, PT, R0, R203, PT ;  /* 0x000000cb0000720c */ /* 0x000fc40003f46270 */
[----:B------:R-:W-:Y:S01]  /*bf10*/  ISETP.GT.AND P1, PT, R14, R0, PT ;  /* 0x000000000e00720c */ /* 0x000fe20003f24270 */
[----:B------:R-:W-:Y:S01]  /*bf20*/  VIADD R0, R205, 0xffffff41 ;  /* 0xffffff41cd007836 */ /* 0x000fe20000000000 */
[----:B------:R-:W-:-:S04]  /*bf30*/  FSEL R3, R183, -INF , !P5 ;  /* 0xff800000b7037808 */ /* 0x000fc80006800000 */
[----:B------:R-:W-:Y:S01]  /*bf40*/  FSEL R73, R3, -INF , !P6 ;  /* 0xff80000003497808 */ /* 0x000fe20007000000 */
[----:B------:R-:W-:Y:S01]  /*bf50*/  FMUL.FTZ R3, R59, UR7 ;  /* 0x000000073b037c20 */ /* 0x000fe20008410000 */
[-C--:B------:R-:W-:Y:S01]  /*bf60*/  ISETP.GT.AND P5, PT, R200, R0.reuse, PT ;  /* 0x00000000c800720c */ /* 0x080fe20003fa4270 */
[----:B------:R-:W-:Y:S01]  /*bf70*/  MUFU.TANH R59, R36 ;  /* 0x00000024003b7308 */ /* 0x000fe20000002400 */
[----:B------:R-:W-:Y:S02]  /*bf80*/  ISETP.GT.AND P6, PT, R13, R0, PT ;  /* 0x000000000d00720c */ /* 0x000fe40003fc4270 */
[----:B-1----:R-:W-:Y:S02]  /*bf90*/  FSEL R2, R181, -INF , !P3 ;  /* 0xff800000b5027808 */ /* 0x002fe40005800000 */
[----:B------:R-:W-:Y:S02]  /*bfa0*/  ISETP.GE.AND P3, PT, R0, R202, PT ;  /* 0x000000ca0000720c */ /* 0x000fe40003f66270 */
[----:B------:R-:W-:Y:S01]  /*bfb0*/  FSEL R48, R2, -INF , !P4 ;  /* 0xff80000002307808 */ /* 0x000fe20006000000 */
[----:B------:R1:W-:Y:S01]  /*bfc0*/  MUFU.TANH R27, R3 ;  /* 0x00000003001b7308 */ /* 0x0003e20000002400 */
[----:B------:R-:W-:-:S02]  /*bfd0*/  FSEL R2, R215, -INF , !P5 ;  /* 0xff800000d7027808 */ /* 0x000fc40006800000 */
[----:B------:R-:W-:Y:S02]  /*bfe0*/  ISETP.GE.AND P4, PT, R0, R204, PT ;  /* 0x000000cc0000720c */ /* 0x000fe40003f86270 */
[----:B------:R-:W-:Y:S01]  /*bff0*/  FSEL R51, R2, -INF , !P3 ;  /* 0xff80000002337808 */ /* 0x000fe20005800000 */
[----:B------:R-:W-:Y:S01]  /*c000*/  FMUL.FTZ R2, R61, UR7 ;  /* 0x000000073d027c20 */ /* 0x000fe20008410000 */
[----:B------:R-:W-:Y:S01]  /*c010*/  ISETP.GE.AND P5, PT, R0, R201, PT ;  /* 0x000000c90000720c */ /* 0x000fe20003fa6270 */
[----:B------:R2:W-:Y:S01]  /*c020*/  MUFU.TANH R36, R20 ;  /* 0x0000001400247308 */ /* 0x0005e20000002400 */
[----:B------:R-:W-:-:S07]  /*c030*/  ISETP.GT.AND P3, PT, R14, R0, PT ;  /* 0x000000000e00720c */ /* 0x000fce0003f64270 */
[----:B------:R5:W-:Y:S01]  /*c040*/  MUFU.TANH R77, R2 ;  /* 0x00000002004d7308 */ /* 0x000be20000002400 */
[----:B-1----:R-:W-:Y:S02]  /*c050*/  FSEL R3, R144, -INF , !P1 ;  /* 0xff80000090037808 */ /* 0x002fe40004800000 */
[----:B------:R-:W-:Y:S02]  /*c060*/  ISETP.GT.AND P1, PT, R12, R0, PT ;  /* 0x000000000c00720c */ /* 0x000fe40003f24270 */
[----:B------:R-:W-:Y:S02]  /*c070*/  FSEL R49, R3, -INF , !P2 ;  /* 0xff80000003317808 */ /* 0x000fe40005000000 */
[----:B------:R-:W-:Y:S01]  /*c080*/  ISETP.GE.AND P2, PT, R0, R203, PT ;  /* 0x000000cb0000720c */ /* 0x000fe20003f46270 */
[----:B------:R-:W-:Y:S01]  /*c090*/  VIADD R0, R205, 0xffffff48 ;  /* 0xffffff48cd007836 */ /* 0x000fe20000000000 */
[----:B------:R-:W-:Y:S01]  /*c0a0*/  FSEL R3, R214, -INF , !P6 ;  /* 0xff800000d6037808 */ /* 0x000fe20007000000 */
[----:B------:R1:W-:Y:S01]  /*c0b0*/  MUFU.TANH R144, R8 ;  /* 0x0000000800907308 */ /* 0x0003e20000002400 */
[----:B--2---:R-:W-:Y:S01]  /*c0c0*/  FMUL.FTZ R20, R21, UR7 ;  /* 0x0000000715147c20 */ /* 0x004fe20008410000 */
[----:B------:R-:W-:Y:S01]  /*c0d0*/  FMUL.FTZ R21, R63, UR7 ;  /* 0x000000073f157c20 */ /* 0x000fe20008410000 */
[----:B------:R-:W-:Y:S01]  /*c0e0*/  FSEL R58, R3, -INF , !P4 ;  /* 0xff800000033a7808 */ /* 0x000fe20006000000 */
[----:B------:R-:W-:Y:S01]  /*c0f0*/  FMUL.FTZ R3, R54, UR7 ;  /* 0x0000000736037c20 */ /* 0x000fe20008410000 */
[----:B------:R-:W-:-:S02]  /*c100*/  ISETP.GT.AND P6, PT, R200, R0, PT ;  /* 0x00000000c800720c */ /* 0x000fc40003fc4270 */
[----:B-----5:R-:W-:Y:S01]  /*c110*/  FSEL R2, R212, -INF , !P1 ;  /* 0xff800000d4027808 */ /* 0x020fe20004800000 */
[----:B------:R2:W-:Y:S01]  /*c120*/  MUFU.TANH R26, R3 ;  /* 0x00000003001a7308 */ /* 0x0005e20000002400 */
[----:B------:R-:W-:Y:S02]  /*c130*/  ISETP.GE.AND P1, PT, R0, R202, PT ;  /* 0x000000ca0000720c */ /* 0x000fe40003f26270 */
[----:B------:R-:W-:Y:S02]  /*c140*/  FSEL R40, R2, -INF , !P5 ;  /* 0xff80000002287808 */ /* 0x000fe40006800000 */
[----:B------:R-:W-:Y:S02]  /*c150*/  FSEL R2, R180, -INF , !P6 ;  /* 0xff800000b4027808 */ /* 0x000fe40007000000 */
[----:B------:R-:W-:Y:S01]  /*c160*/  ISETP.GT.AND P4, PT, R13, R0, PT ;  /* 0x000000000d00720c */ /* 0x000fe20003f84270 */
[----:B------:R-:W-:Y:S01]  /*c170*/  MUFU.TANH R20, R20 ;  /* 0x0000001400147308 */ /* 0x000fe20000002400 */
[----:B------:R-:W-:Y:S01]  /*c180*/  FSEL R54, R2, -INF , !P1 ;  /* 0xff80000002367808 */ /* 0x000fe20004800000 */
[----:B------:R-:W-:Y:S01]  /*c190*/  FMUL.FTZ R2, R32, UR7 ;  /* 0x0000000720027c20 */ /* 0x000fe20008410000 */
[C---:B------:R-:W-:Y:S01]  /*c1a0*/  ISETP.GE.AND P5, PT, R0.reuse, R204, PT ;  /* 0x000000cc0000720c */ /* 0x040fe20003fa6270 */
[----:B-1----:R-:W-:Y:S01]  /*c1b0*/  FMUL.FTZ R8, R55, UR7 ;  /* 0x0000000737087c20 */ /* 0x002fe20008410000 */
[----:B------:R-:W-:-:S02]  /*c1c0*/  ISETP.GE.AND P6, PT, R0, R201, PT ;  /* 0x000000c90000720c */ /* 0x000fc40003fc6270 */
[-C--:B------:R-:W-:Y:S01]  /*c1d0*/  ISETP.GT.AND P1, PT, R14, R0.reuse, PT ;  /* 0x000000000e00720c */ /* 0x080fe20003f24270 */
[----:B------:R1:W-:Y:S01]  /*c1e0*/  MUFU.TANH R75, R2 ;  /* 0x00000002004b7308 */ /* 0x0003e20000002400 */
[----:B--2---:R-:W-:Y:S02]  /*c1f0*/  FSEL R3, R182, -INF , !P3 ;  /* 0xff800000b6037808 */ /* 0x004fe40005800000 */
[----:B------:R-:W-:Y:S02]  /*c200*/  ISETP.GT.AND P3, PT, R12, R0, PT ;  /* 0x000000000c00720c */ /* 0x000fe40003f64270 */
[----:B------:R-:W-:Y:S02]  /*c210*/  FSEL R43, R3, -INF , !P2 ;  /* 0xff800000032b7808 */ /* 0x000fe40005000000 */
[----:B------:R-:W-:Y:S01]  /*c220*/  ISETP.GE.AND P2, PT, R0, R203, PT ;  /* 0x000000cb0000720c */ /* 0x000fe20003f46270 */
[----:B------:R-:W-:Y:S01]  /*c230*/  VIADD R0, R205, 0xffffff49 ;  /* 0xffffff49cd007836 */ /* 0x000fe20000000000 */
[----:B------:R-:W-:Y:S01]  /*c240*/  FSEL R3, R74, -INF , !P4 ;  /* 0xff8000004a037808 */ /* 0x000fe20006000000 */
[----:B------:R2:W-:Y:S03]  /*c250*/  MUFU.TANH R25, R8 ;  /* 0x0000000800197308 */ /* 0x0005e60000002400 */
[----:B------:R-:W-:Y:S01]  /*c260*/  FSEL R60, R3, -INF , !P5 ;  /* 0xff800000033c7808 */ /* 0x000fe20006800000 */
[----:B------:R-:W-:Y:S01]  /*c270*/  FMUL.FTZ R3, R33, UR7 ;  /* 0x0000000721037c20 */ /* 0x000fe20008410000 */
[----:B------:R-:W-:-:S02]  /*c280*/  ISETP.GT.AND P4, PT, R200, R0, PT ;  /* 0x00000000c800720c */ /* 0x000fc40003f84270 */
[----:B-1----:R-:W-:Y:S01]  /*c290*/  FSEL R2, R72, -INF , !P3 ;  /* 0xff80000048027808 */ /* 0x002fe20005800000 */
[----:B------:R3:W-:Y:S01]  /*c2a0*/  MUFU.TANH R74, R3 ;  /* 0x00000003004a7308 */ /* 0x0007e20000002400 */
[----:B------:R-:W-:Y:S02]  /*c2b0*/  ISETP.GE.AND P3, PT, R0, R202, PT ;  /* 0x000000ca0000720c */ /* 0x000fe40003f66270 */
[----:B------:R-:W-:Y:S02]  /*c2c0*/  FSEL R33, R2, -INF , !P6 ;  /* 0xff80000002217808 */ /* 0x000fe40007000000 */
[----:B------:R-:W-:Y:S02]  /*c2d0*/  FSEL R2, R177, -INF , !P4 ;  /* 0xff800000b1027808 */ /* 0x000fe40006000000 */
[----:B------:R-:W-:Y:S01]  /*c2e0*/  ISETP.GT.AND P5, PT, R13, R0, PT ;  /* 0x000000000d00720c */ /* 0x000fe20003fa4270 */
[----:B------:R-:W-:Y:S01]  /*c2f0*/  MUFU.TANH R21, R21 ;  /* 0x0000001500157308 */ /* 0x000fe20000002400 */
[----:B------:R-:W-:Y:S01]  /*c300*/  ISETP.GE.AND P6, PT, R0, R204, PT ;  /* 0x000000cc0000720c */ /* 0x000fe20003fc6270 */
[----:B--2---:R-:W-:Y:S01]  /*c310*/  FMUL.FTZ R8, R46, UR7 ;  /* 0x000000072e087c20 */ /* 0x004fe20008410000 */
[----:B------:R-:W-:Y:S01]  /*c320*/  FSEL R46, R2, -INF , !P3 ;  /* 0xff800000022e7808 */ /* 0x000fe20005800000 */
[----:B------:R-:W-:Y:S01]  /*c330*/  FMUL.FTZ R2, R47, UR7 ;  /* 0x000000072f027c20 */ /* 0x000fe20008410000 */
[----:B------:R-:W-:-:S02]  /*c340*/  ISETP.GE.AND P4, PT, R0, R201, PT ;  /* 0x000000c90000720c */ /* 0x000fc40003f86270 */
[-C--:B------:R-:W-:Y:S01]  /*c350*/  ISETP.GT.AND P3, PT, R14, R0.reuse, PT ;  /* 0x000000000e00720c */ /* 0x080fe20003f64270 */
[----:B------:R1:W-:Y:S01]  /*c360*/  MUFU.TANH R17, R2 ;  /* 0x0000000200117308 */ /* 0x0003e20000002400 */
[----:B---3--:R-:W-:Y:S02]  /*c370*/  FSEL R3, R15, -INF , !P1 ;  /* 0xff8000000f037808 */ /* 0x008fe40004800000 */
[----:B------:R-:W-:Y:S02]  /*c380*/  ISETP.GT.AND P1, PT, R12, R0, PT ;  /* 0x000000000c00720c */ /* 0x000fe40003f24270 */
[----:B------:R-:W-:Y:S02]  /*c390*/  FSEL R42, R3, -INF , !P2 ;  /* 0xff800000032a7808 */ /* 0x000fe40005000000 */
[----:B------:R-:W-:Y:S01]  /*c3a0*/  ISETP.GE.AND P2, PT, R0, R203, PT ;  /* 0x000000cb0000720c */ /* 0x000fe20003f46270 */
[----:B------:R-:W-:Y:S01]  /*c3b0*/  VIADD R0, R205, 0xffffff50 ;  /* 0xffffff50cd007836 */ /* 0x000fe20000000000 */
[----:B------:R-:W-:Y:S01]  /*c3c0*/  FSEL R3, R176, -INF , !P5 ;  /* 0xff800000b0037808 */ /* 0x000fe20006800000 */
[----:B------:R2:W3:Y:S03]  /*c3d0*/  MUFU.TANH R61, R8 ;  /* 0x00000008003d7308 */ /* 0x0004e60000002400 */
[----:B------:R-:W-:-:S02]  /*c3e0*/  ISETP.GT.AND P5, PT, R200, R0, PT ;  /* 0x00000000c800720c */ /* 0x000fc40003fa4270 */
[----:B------:R-:W-:Y:S01]  /*c3f0*/  FSEL R55, R3, -INF , !P6 ;  /* 0xff80000003377808 */ /* 0x000fe20007000000 */
[----:B------:R-:W-:Y:S01]  /*c400*/  FMUL.FTZ R3, R28, UR7 ;  /* 0x000000071c037c20 */ /* 0x000fe20008410000 */
[----:B-1----:R-:W-:Y:S02]  /*c410*/  FSEL R2, R152, -INF , !P1 ;  /* 0xff80000098027808 */ /* 0x002fe40004800000 */
[----:B------:R-:W-:Y:S01]  /*c420*/  ISETP.GE.AND P1, PT, R0, R202, PT ;  /* 0x000000ca0000720c */ /* 0x000fe20003f26270 */
[----:B------:R-:W-:Y:S01]  /*c430*/  MUFU.TANH R72, R3 ;  /* 0x0000000300487308 */ /* 0x000fe20000002400 */
[----:B------:R-:W-:Y:S02]  /*c440*/  FSEL R32, R2, -INF , !P4 ;  /* 0xff80000002207808 */ /* 0x000fe40006000000 */
[----:B------:R-:W-:Y:S02]  /*c450*/  ISETP.GT.AND P6, PT, R13, R0, PT ;  /* 0x000000000d00720c */ /* 0x000fe40003fc4270 */
[----:B----4-:R-:W-:-:S02]  /*c460*/  FSEL R2, R147, -INF , !P5 ;  /* 0xff80000093027808 */ /* 0x010fc40006800000 */
[----:B------:R-:W-:Y:S01]  /*c470*/  ISETP.GE.AND P4, PT, R0, R204, PT ;  /* 0x000000cc0000720c */ /* 0x000fe20003f86270 */
[----:B--2---:R-:W-:Y:S01]  /*c480*/  FMUL.FTZ R8, R29, UR7 ;  /* 0x000000071d087c20 */ /* 0x004fe20008410000 */
[----:B------:R-:W-:Y:S01]  /*c490*/  FSEL R172, R2, -INF , !P1 ;  /* 0xff80000002ac7808 */ /* 0x000fe20004800000 */
[----:B------:R-:W-:Y:S01]  /*c4a0*/  VIADD R2, R205, 0xffffff78 ;  /* 0xffffff78cd027836 */ /* 0x000fe20000000000 */
[----:B------:R-:W-:Y:S01]  /*c4b0*/  FSEL R15, R148, -INF , !P6 ;  /* 0xff800000940f7808 */ /* 0x000fe20007000000 */
[----:B------:R1:W2:Y:S01]  /*c4c0*/  MUFU.TANH R47, R8 ;  /* 0x00000008002f7308 */ /* 0x0002a20000002400 */
[----:B------:R-:W-:Y:S02]  /*c4d0*/  ISETP.GT.AND P1, PT, R14, R0, PT ;  /* 0x000000000e00720c */ /* 0x000fe40003f24270 */
[----:B------:R-:W-:Y:S02]  /*c4e0*/  FSEL R169, R15, -INF , !P4 ;  /* 0xff8000000fa97808 */ /* 0x000fe40006000000 */
[----:B------:R-:W-:-:S02]  /*c4f0*/  ISETP.GE.AND P5, PT, R0, R203, PT ;  /* 0x000000cb0000720c */ /* 0x000fc40003fa6270 */
[----:B------:R-:W-:Y:S02]  /*c500*/  FSEL R15, R145, -INF , !P1 ;  /* 0xff800000910f7808 */ /* 0x000fe40004800000 */
[-C--:B------:R-:W-:Y:S02]  /*c510*/  ISETP.GT.AND P6, PT, R13, R11.reuse, PT ;  /* 0x0000000b0d00720c */ /* 0x080fe40003fc4270 */
[----:B------:R-:W-:Y:S02]  /*c520*/  FSEL R154, R15, -INF , !P5 ;  /* 0xff8000000f9a7808 */ /* 0x000fe40006800000 */
[C---:B------:R-:W-:Y:S02]  /*c530*/  ISETP.GT.AND P5, PT, R13.reuse, R6, PT ;  /* 0x000000060d00720c */ /* 0x040fe40003fa4270 */
[----:B------:R-:W-:Y:S02]  /*c540*/  ISETP.GT.AND P4, PT, R13, R10, PT ;  /* 0x0000000a0d00720c */ /* 0x000fe40003f84270 */
[----:B---3--:R-:W-:Y:S01]  /*c550*/  FSEL R61, R61, -INF , !P5 ;  /* 0xff8000003d3d7808 */ /* 0x008fe20006800000 */
[----:B-1----:R-:W-:Y:S01]  /*c560*/  VIADD R8, R205, 0xffffff60 ;  /* 0xffffff60cd087836 */ /* 0x002fe20000000000 */
[----:B------:R-:W-:-:S02]  /*c570*/  ISETP.GT.AND P5, PT, R12, R11, PT ;  /* 0x0000000b0c00720c */ /* 0x000fc40003fa4270 */
[----:B------:R-:W-:Y:S02]  /*c580*/  FSEL R29, R150, -INF , !P6 ;  /* 0xff800000961d7808 */ /* 0x000fe40007000000 */
[----:B------:R-:W-:Y:S02]  /*c590*/  FSEL R3, R151, -INF , !P3 ;  /* 0xff80000097037808 */ /* 0x000fe40005800000 */
[----:B------:R-:W-:Y:S02]  /*c5a0*/  ISETP.GT.AND P6, PT, R13, R5, PT ;  /* 0x000000050d00720c */ /* 0x000fe40003fc4270 */
[----:B------:R-:W-:Y:S02]  /*c5b0*/  FSEL R28, R24, -INF , !P4 ;  /* 0xff800000181c7808 */ /* 0x000fe40006000000 */
[----:B------:R-:W-:Y:S02]  /*c5c0*/  ISETP.GT.AND P3, PT, R12, R0, PT ;  /* 0x000000000c00720c */ /* 0x000fe40003f64270 */
[----:B------:R-:W-:-:S02]  /*c5d0*/  FSEL R24, R149, -INF , !P5 ;  /* 0xff80000095187808 */ /* 0x000fc40006800000 */
[----:B------:R-:W-:Y:S02]  /*c5e0*/  ISETP.GT.AND P5, PT, R12, R9, PT ;  /* 0x000000090c00720c */ /* 0x000fe40003fa4270 */
[----:B------:R-:W-:Y:S01]  /*c5f0*/  FSEL R41, R3, -INF , !P2 ;  /* 0xff80000003297808 */ /* 0x000fe20005000000 */
[----:B------:R-:W-:Y:S01]  /*c600*/  VIADD R3, R205, 0xffffff71 ;  /* 0xffffff71cd037836 */ /* 0x000fe20000000000 */
[----:B------:R-:W-:Y:S02]  /*c610*/  FSEL R76, R17, -INF , !P6 ;  /* 0xff800000114c7808 */ /* 0x000fe40007000000 */
[----:B------:R-:W-:Y:S01]  /*c620*/  ISETP.GE.AND P2, PT, R0, R201, PT ;  /* 0x000000c90000720c */ /* 0x000fe20003f46270 */
[----:B------:R-:W-:Y:S01]  /*c630*/  VIADD R0, R205, 0xffffff79 ;  /* 0xffffff79cd007836 */ /* 0x000fe20000000000 */
[----:B------:R-:W-:Y:S02]  /*c640*/  FSEL R16, R146, -INF , !P3 ;  /* 0xff80000092107808 */ /* 0x000fe40005800000 */
[----:B------:R-:W-:-:S02]  /*c650*/  ISETP.GT.AND P6, PT, R12, R10, PT ;  /* 0x0000000a0c00720c */ /* 0x000fc40003fc4270 */
[----:B------:R-:W-:Y:S02]  /*c660*/  FSEL R18, R77, -INF , !P5 ;  /* 0xff8000004d127808 */ /* 0x000fe40006800000 */
[----:B------:R-:W-:Y:S02]  /*c670*/  ISETP.GT.AND P5, PT, R12, R7, PT ;  /* 0x000000070c00720c */ /* 0x000fe40003fa4270 */
[----:B------:R-:W-:Y:S02]  /*c680*/  FSEL R153, R16, -INF , !P2 ;  /* 0xff80000010997808 */ /* 0x000fe40005000000 */
[----:B------:R-:W-:Y:S02]  /*c690*/  FSEL R19, R144, -INF , !P6 ;  /* 0xff80000090137808 */ /* 0x000fe40007000000 */
[C---:B------:R-:W-:Y:S02]  /*c6a0*/  ISETP.GT.AND P3, PT, R13.reuse, R9, PT ;  /* 0x000000090d00720c */ /* 0x040fe40003f64270 */
[----:B------:R-:W-:-:S02]  /*c6b0*/  ISETP.GT.AND P2, PT, R13, R8, PT ;  /* 0x000000080d00720c */ /* 0x000fc40003f44270 */
[----:B------:R-:W-:Y:S02]  /*c6c0*/  ISETP.GT.AND P1, PT, R13, R7, PT ;  /* 0x000000070d00720c */ /* 0x000fe40003f24270 */
[----:B------:R-:W-:Y:S02]  /*c6d0*/  ISETP.GT.AND P6, PT, R12, R8, PT ;  /* 0x000000080c00720c */ /* 0x000fe40003fc4270 */
[----:B------:R-:W-:Y:S02]  /*c6e0*/  FSEL R16, R74, -INF , !P5 ;  /* 0xff8000004a107808 */ /* 0x000fe40006800000 */
[----:B------:R-:W-:Y:S02]  /*c6f0*/  ISETP.GT.AND P5, PT, R12, R5, PT ;  /* 0x000000050c00720c */ /* 0x000fe40003fa4270 */
[----:B------:R-:W-:Y:S02]  /*c700*/  FSEL R27, R27, -INF , !P3 ;  /* 0xff8000001b1b7808 */ /* 0x000fe40005800000 */
[----:B------:R-:W-:-:S02]  /*c710*/  FSEL R26, R26, -INF , !P2 ;  /* 0xff8000001a1a7808 */ /* 0x000fc40005000000 */
[----:B------:R-:W-:Y:S02]  /*c720*/  FSEL R25, R25, -INF , !P1 ;  /* 0xff80000019197808 */ /* 0x000fe40004800000 */
[----:B------:R-:W-:Y:S02]  /*c730*/  FSEL R17, R75, -INF , !P6 ;  /* 0xff8000004b117808 */ /* 0x000fe40007000000 */
[C---:B------:R-:W-:Y:S02]  /*c740*/  ISETP.GT.AND P4, PT, R13.reuse, R4, PT ;  /* 0x000000040d00720c */ /* 0x040fe40003f84270 */
[C---:B------:R-:W-:Y:S02]  /*c750*/  ISETP.GT.AND P3, PT, R13.reuse, R3, PT ;  /* 0x000000030d00720c */ /* 0x040fe40003f64270 */
[C---:B------:R-:W-:Y:S02]  /*c760*/  ISETP.GT.AND P2, PT, R13.reuse, R2, PT ;  /* 0x000000020d00720c */ /* 0x040fe40003f44270 */
[----:B------:R-:W-:-:S02]  /*c770*/  ISETP.GT.AND P1, PT, R13, R0, PT ;  /* 0x000000000d00720c */ /* 0x000fc40003f24270 */
[----:B------:R-:W-:Y:S02]  /*c780*/  ISETP.GT.AND P6, PT, R12, R6, PT ;  /* 0x000000060c00720c */ /* 0x000fe40003fc4270 */
[----:B--2---:R-:W-:Y:S01]  /*c790*/  FSEL R13, R47, -INF , !P5 ;  /* 0xff8000002f0d7808 */ /* 0x004fe20006800000 */
[----:B------:R-:W-:Y:S01]  /*c7a0*/  FMUL.FTZ R47, R56, UR7 ;  /* 0x00000007382f7c20 */ /* 0x000fe20008410000 */
[----:B------:R-:W-:Y:S02]  /*c7b0*/  FSEL R15, R72, -INF , !P6 ;  /* 0xff800000480f7808 */ /* 0x000fe40007000000 */
[----:B------:R-:W-:Y:S02]  /*c7c0*/  FSEL R70, R70, -INF , !P4 ;  /* 0xff80000046467808 */ /* 0x000fe40006000000 */
[----:B------:R-:W-:Y:S01]  /*c7d0*/  FSEL R72, R71, -INF , !P3 ;  /* 0xff80000047487808 */ /* 0x000fe20005800000 */
[----:B------:R-:W1:Y:S01]  /*c7e0*/  MUFU.TANH R47, R47 ;  /* 0x0000002f002f7308 */ /* 0x000e620000002400 */
[----:B------:R-:W-:-:S02]  /*c7f0*/  ISETP.GT.AND P6, PT, R12, R4, PT ;  /* 0x000000040c00720c */ /* 0x000fc40003fc4270 */
[C---:B------:R-:W-:Y:S02]  /*c800*/  ISETP.GT.AND P5, PT, R12.reuse, R3, PT ;  /* 0x000000030c00720c */ /* 0x040fe40003fa4270 */
[C---:B------:R-:W-:Y:S02]  /*c810*/  ISETP.GT.AND P4, PT, R12.reuse, R2, PT ;  /* 0x000000020c00720c */ /* 0x040fe40003f84270 */
[----:B------:R-:W-:Y:S01]  /*c820*/  ISETP.GT.AND P3, PT, R12, R0, PT ;  /* 0x000000000c00720c */ /* 0x000fe20003f64270 */
[----:B------:R-:W-:Y:S01]  /*c830*/  FMUL.FTZ R12, R62, UR7 ;  /* 0x000000073e0c7c20 */ /* 0x000fe20008410000 */
[----:B------:R-:W-:Y:S02]  /*c840*/  FSEL R71, R66, -INF , !P2 ;  /* 0xff80000042477808 */ /* 0x000fe40005000000 */
[----:B------:R-:W-:Y:S02]  /*c850*/  ISETP.GT.AND P2, PT, R200, R11, PT ;  /* 0x0000000bc800720c */ /* 0x000fe40003f44270 */
[----:B------:R-:W-:Y:S01]  /*c860*/  FSEL R77, R67, -INF , !P1 ;  /* 0xff800000434d7808 */ /* 0x000fe20004800000 */
[----:B------:R-:W2:Y:S01]  /*c870*/  MUFU.TANH R12, R12 ;  /* 0x0000000c000c7308 */ /* 0x000ea20000002400 */
[----:B------:R-:W-:-:S02]  /*c880*/  FSEL R59, R59, -INF , !P6 ;  /* 0xff8000003b3b7808 */ /* 0x000fc40007000000 */
[----:B------:R-:W-:Y:S02]  /*c890*/  FSEL R56, R37, -INF , !P5 ;  /* 0xff80000025387808 */ /* 0x000fe40006800000 */
[----:B------:R-:W-:Y:S02]  /*c8a0*/  FSEL R66, R36, -INF , !P4 ;  /* 0xff80000024427808 */ /* 0x000fe40006000000 */
[----:B------:R-:W-:Y:S01]  /*c8b0*/  FSEL R67, R20, -INF , !P3 ;  /* 0xff80000014437808 */ /* 0x000fe20005800000 */
[----:B------:R-:W-:Y:S01]  /*c8c0*/  FMUL.FTZ R20, R52, UR7 ;  /* 0x0000000734147c20 */ /* 0x000fe20008410000 */
[C---:B------:R-:W-:Y:S02]  /*c8d0*/  ISETP.GE.AND P1, PT, R11.reuse, R202, PT ;  /* 0x000000ca0b00720c */ /* 0x040fe40003f26270 */
[C---:B------:R-:W-:Y:S02]  /*c8e0*/  ISETP.GE.AND P6, PT, R11.reuse, R204, PT ;  /* 0x000000cc0b00720c */ /* 0x040fe40003fc6270 */
[C---:B------:R-:W-:Y:S01]  /*c8f0*/  ISETP.GE.AND P5, PT, R11.reuse, R201, PT ;  /* 0x000000c90b00720c */ /* 0x040fe20003fa6270 */
[----:B------:R-:W3:Y:S01]  /*c900*/  MUFU.TANH R20, R20 ;  /* 0x0000001400147308 */ /* 0x000ee20000002400 */
[----:B------:R-:W-:-:S02]  /*c910*/  ISETP.GE.AND P4, PT, R11, R203, PT ;  /* 0x000000cb0b00720c */ /* 0x000fc40003f86270 */
[----:B------:R-:W-:Y:S02]  /*c920*/  ISETP.GT.AND P3, PT, R14, R11, PT ;  /* 0x0000000b0e00720c */ /* 0x000fe40003f64270 */
[----:B------:R-:W-:Y:S02]  /*c930*/  FSEL R11, R156, -INF , !P2 ;  /* 0xff8000009c0b7808 */ /* 0x000fe40005000000 */
[----:B------:R-:W-:Y:S02]  /*c940*/  ISETP.GT.AND P2, PT, R200, R10, PT ;  /* 0x0000000ac800720c */ /* 0x000fe40003f44270 */
[----:B------:R-:W-:Y:S02]  /*c950*/  FSEL R158, R11, -INF , !P1 ;  /* 0xff8000000b9e7808 */ /* 0x000fe40004800000 */
[----:B------:R-:W-:Y:S02]  /*c960*/  FSEL R11, R155, -INF , !P3 ;  /* 0xff8000009b0b7808 */ /* 0x000fe40005800000 */
[----:B------:R-:W-:-:S02]  /*c970*/  FSEL R162, R29, -INF , !P6 ;  /* 0xff8000001da27808 */ /* 0x000fc40007000000 */
[----:B------:R-:W-:Y:S02]  /*c980*/  FSEL R37, R24, -INF , !P5 ;  /* 0xff80000018257808 */ /* 0x000fe40006800000 */
[----:B------:R-:W-:Y:S01]  /*c990*/  FSEL R152, R11, -INF , !P4 ;  /* 0xff8000000b987808 */ /* 0x000fe20006000000 */
[----:B------:R-:W-:Y:S01]  /*c9a0*/  FMUL.FTZ R11, R35, UR7 ;  /* 0x00000007230b7c20 */ /* 0x000fe20008410000 */
[C---:B------:R-:W-:Y:S02]  /*c9b0*/  ISETP.GE.AND P1, PT, R10.reuse, R202, PT ;  /* 0x000000ca0a00720c */ /* 0x040fe40003f26270 */
[C---:B------:R-:W-:Y:S02]  /*c9c0*/  ISETP.GE.AND P6, PT, R10.reuse, R204, PT ;  /* 0x000000cc0a00720c */ /* 0x040fe40003fc6270 */
[C---:B------:R-:W-:Y:S01]  /*c9d0*/  ISETP.GE.AND P5, PT, R10.reuse, R201, PT ;  /* 0x000000c90a00720c */ /* 0x040fe20003fa6270 */
[----:B------:R-:W-:Y:S01]  /*c9e0*/  MUFU.TANH R11, R11 ;  /* 0x0000000b000b7308 */ /* 0x000fe20000002400 */
[----:B------:R-:W-:-:S02]  /*c9f0*/  ISETP.GE.AND P3, PT, R10, R203, PT ;  /* 0x000000cb0a00720c */ /* 0x000fc40003f66270 */
[----:B------:R-:W-:Y:S02]  /*ca00*/  ISETP.GT.AND P4, PT, R14, R10, PT ;  /* 0x0000000a0e00720c */ /* 0x000fe40003f84270 */
[----:B-1----:R-:W-:Y:S02]  /*ca10*/  FSEL R10, R47, -INF , !P2 ;  /* 0xff8000002f0a7808 */ /* 0x002fe40005000000 */
[----:B------:R-:W-:Y:S02]  /*ca20*/  ISETP.GT.AND P2, PT, R200, R9, PT ;  /* 0x00000009c800720c */ /* 0x000fe40003f44270 */
[----:B------:R-:W-:Y:S02]  /*ca30*/  FSEL R156, R10, -INF , !P1 ;  /* 0xff8000000a9c7808 */ /* 0x000fe40004800000 */
[----:B--2---:R-:W-:Y:S01]  /*ca40*/  FSEL R10, R12, -INF , !P4 ;  /* 0xff8000000c0a7808 */ /* 0x004fe20006000000 */
[----:B------:R-:W-:Y:S01]  /*ca50*/  FMUL.FTZ R12, R45, UR7 ;  /* 0x000000072d0c7c20 */ /* 0x000fe20008410000 */
[----:B------:R-:W-:-:S02]  /*ca60*/  FSEL R159, R28, -INF , !P6 ;  /* 0xff8000001c9f7808 */ /* 0x000fc40007000000 */
[----:B------:R-:W-:Y:S01]  /*ca70*/  FSEL R75, R10, -INF , !P3 ;  /* 0xff8000000a4b7808 */ /* 0x000fe20005800000 */
[----:B------:R-:W-:Y:S01]  /*ca80*/  FMUL.FTZ R10, R34, UR7 ;  /* 0x00000007220a7c20 */ /* 0x000fe20008410000 */
[----:B------:R-:W-:Y:S01]  /*ca90*/  FSEL R36, R19, -INF , !P5 ;  /* 0xff80000013247808 */ /* 0x000fe20006800000 */
[----:B------:R-:W-:Y:S01]  /*caa0*/  MUFU.TANH R12, R12 ;  /* 0x0000000c000c7308 */ /* 0x000fe20000002400 */
[C---:B------:R-:W-:Y:S02]  /*cab0*/  ISETP.GE.AND P1, PT, R9.reuse, R202, PT ;  /* 0x000000ca0900720c */ /* 0x040fe40003f26270 */
[C---:B------:R-:W-:Y:S02]  /*cac0*/  ISETP.GE.AND P6, PT, R9.reuse, R204, PT ;  /* 0x000000cc0900720c */ /* 0x040fe40003fc6270 */
[C---:B------:R-:W-:Y:S02]  /*cad0*/  ISETP.GE.AND P5, PT, R9.reuse, R201, PT ;  /* 0x000000c90900720c */ /* 0x040fe40003fa6270 */
[----:B------:R-:W-:Y:S01]  /*cae0*/  ISETP.GE.AND P4, PT, R9, R203, PT ;  /* 0x000000cb0900720c */ /* 0x000fe20003f86270 */
[----:B------:R-:W1:Y:S01]  /*caf0*/  MUFU.TANH R10, R10 ;  /* 0x0000000a000a7308 */ /* 0x000e620000002400 */
[----:B------:R-:W-:-:S02]  /*cb00*/  ISETP.GT.AND P3, PT, R14, R9, PT ;  /* 0x000000090e00720c */ /* 0x000fc40003f64270 */
[----:B------:R-:W-:Y:S02]  /*cb10*/  FSEL R9, R57, -INF , !P2 ;  /* 0xff80000039097808 */ /* 0x000fe40005000000 */
[----:B------:R-:W-:Y:S02]  /*cb20*/  ISETP.GT.AND P2, PT, R200, R8, PT ;  /* 0x00000008c800720c */ /* 0x000fe40003f44270 */
[----:B------:R-:W-:Y:S01]  /*cb30*/  FSEL R155, R9, -INF , !P1 ;  /* 0xff800000099b7808 */ /* 0x000fe20004800000 */
[----:B------:R-:W2:Y:S01]  /*cb40*/  MUFU.TANH R19, R53 ;  /* 0x0000003500137308 */ /* 0x000ea20000002400 */
[----:B------:R-:W-:Y:S02]  /*cb50*/  FSEL R9, R21, -INF , !P3 ;  /* 0xff80000015097808 */ /* 0x000fe40005800000 */
[----:B------:R-:W-:Y:S02]  /*cb60*/  FSEL R157, R27, -INF , !P6 ;  /* 0xff8000001b9d7808 */ /* 0x000fe40007000000 */
[----:B------:R-:W-:-:S02]  /*cb70*/  FSEL R24, R18, -INF , !P5 ;  /* 0xff80000012187808 */ /* 0x000fc40006800000 */
[----:B------:R-:W-:Y:S01]  /*cb80*/  FSEL R74, R9, -INF , !P4 ;  /* 0xff800000094a7808 */ /* 0x000fe20006000000 */
[----:B------:R-:W-:Y:S01]  /*cb90*/  FMUL.FTZ R9, R44, UR7 ;  /* 0x000000072c097c20 */ /* 0x000fe20008410000 */
[C---:B------:R-:W-:Y:S02]  /*cba0*/  ISETP.GE.AND P1, PT, R8.reuse, R202, PT ;  /* 0x000000ca0800720c */ /* 0x040fe40003f26270 */
[C---:B------:R-:W-:Y:S02]  /*cbb0*/  ISETP.GE.AND P6, PT, R8.reuse, R204, PT ;  /* 0x000000cc0800720c */ /* 0x040fe40003fc6270 */
[C---:B------:R-:W-:Y:S01]  /*cbc0*/  ISETP.GE.AND P5, PT, R8.reuse, R201, PT ;  /* 0x000000c90800720c */ /* 0x040fe20003fa6270 */
[----:B------:R-:W4:Y:S01]  /*cbd0*/  MUFU.TANH R9, R9 ;  /* 0x0000000900097308 */ /* 0x000f220000002400 */
[----:B------:R-:W-:Y:S02]  /*cbe0*/  ISETP.GE.AND P3, PT, R8, R203, PT ;  /* 0x000000cb0800720c */ /* 0x000fe40003f66270 */
[----:B------:R-:W-:-:S02]  /*cbf0*/  ISETP.GT.AND P4, PT, R14, R8, PT ;  /* 0x000000080e00720c */ /* 0x000fc40003f84270 */
[----:B---3--:R-:W-:Y:S02]  /*cc00*/  FSEL R8, R20, -INF , !P2 ;  /* 0xff80000014087808 */ /* 0x008fe40005000000 */
[----:B------:R-:W-:Y:S02]  /*cc10*/  ISETP.GT.AND P2, PT, R200, R7, PT ;  /* 0x00000007c800720c */ /* 0x000fe40003f44270 */
[----:B------:R-:W-:Y:S02]  /*cc20*/  FSEL R180, R8, -INF , !P1 ;  /* 0xff80000008b47808 */ /* 0x000fe40004800000 */
[----:B-1----:R-:W-:Y:S01]  /*cc30*/  FSEL R8, R10, -INF , !P4 ;  /* 0xff8000000a087808 */ /* 0x002fe20006000000 */
[----:B------:R-:W-:Y:S01]  /*cc40*/  FMUL.FTZ R10, R31, UR7 ;  /* 0x000000071f0a7c20 */ /* 0x000fe20008410000 */
[----:B------:R-:W-:Y:S02]  /*cc50*/  FSEL R182, R26, -INF , !P6 ;  /* 0xff8000001ab67808 */ /* 0x000fe40007000000 */
[----:B------:R-:W-:Y:S01]  /*cc60*/  FSEL R167, R8, -INF , !P3 ;  /* 0xff80000008a77808 */ /* 0x000fe20005800000 */
[----:B------:R-:W-:Y:S01]  /*cc70*/  FMUL.FTZ R8, R30, UR7 ;  /* 0x000000071e087c20 */ /* 0x000fe20008410000 */
[----:B------:R-:W-:Y:S01]  /*cc80*/  FSEL R166, R17, -INF , !P5 ;  /* 0xff80000011a67808 */ /* 0x000fe20006800000 */
[----:B------:R-:W-:Y:S01]  /*cc90*/  MUFU.TANH R10, R10 ;  /* 0x0000000a000a7308 */ /* 0x000fe20000002400 */
[----:B------:R-:W-:-:S02]  /*cca0*/  ISETP.GE.AND P1, PT, R7, R202, PT ;  /* 0x000000ca0700720c */ /* 0x000fc40003f26270 */
[C---:B------:R-:W-:Y:S02]  /*ccb0*/  ISETP.GE.AND P6, PT, R7.reuse, R204, PT ;  /* 0x000000cc0700720c */ /* 0x040fe40003fc6270 */
[C---:B------:R-:W-:Y:S02]  /*ccc0*/  ISETP.GE.AND P5, PT, R7.reuse, R201, PT ;  /* 0x000000c90700720c */ /* 0x040fe40003fa6270 */
[----:B------:R-:W-:Y:S01]  /*ccd0*/  ISETP.GE.AND P4, PT, R7, R203, PT ;  /* 0x000000cb0700720c */ /* 0x000fe20003f86270 */
[----:B------:R-:W1:Y:S01]  /*cce0*/  MUFU.TANH R8, R8 ;  /* 0x0000000800087308 */ /* 0x000e620000002400 */
[----:B------:R-:W-:Y:S02]  /*ccf0*/  ISETP.GT.AND P3, PT, R14, R7, PT ;  /* 0x000000070e00720c */ /* 0x000fe40003f64270 */
[----:B--2---:R-:W-:Y:S02]  /*cd00*/  FSEL R7, R19, -INF , !P2 ;  /* 0xff80000013077808 */ /* 0x004fe40005000000 */
[----:B------:R-:W-:-:S02]  /*cd10*/  ISETP.GT.AND P2, PT, R200, R6, PT ;  /* 0x00000006c800720c */ /* 0x000fc40003f44270 */
[----:B------:R-:W-:Y:S02]  /*cd20*/  FSEL R173, R7, -INF , !P1 ;  /* 0xff80000007ad7808 */ /* 0x000fe40004800000 */
[----:B------:R-:W-:Y:S01]  /*cd30*/  FSEL R7, R11, -INF , !P3 ;  /* 0xff8000000b077808 */ /* 0x000fe20005800000 */
[----:B------:R-:W-:Y:S01]  /*cd40*/  FMUL.FTZ R11, R69, UR7 ;  /* 0x00000007450b7c20 */ /* 0x000fe20008410000 */
[----:B------:R-:W-:Y:S02]  /*cd50*/  FSEL R177, R25, -INF , !P6 ;  /* 0xff80000019b17808 */ /* 0x000fe40007000000 */
[----:B------:R-:W-:Y:S02]  /*cd60*/  FSEL R163, R16, -INF , !P5 ;  /* 0xff80000010a37808 */ /* 0x000fe40006800000 */
[----:B------:R-:W-:Y:S01]  /*cd70*/  FSEL R165, R7, -INF , !P4 ;  /* 0xff80000007a57808 */ /* 0x000fe20006000000 */
[----:B------:R-:W-:Y:S01]  /*cd80*/  FMUL.FTZ R7, R68, UR7 ;  /* 0x0000000744077c20 */ /* 0x000fe20008410000 */
[C---:B------:R-:W-:Y:S01]  /*cd90*/  ISETP.GE.AND P1, PT, R6.reuse, R202, PT ;  /* 0x000000ca0600720c */ /* 0x040fe20003f26270 */
[----:B------:R-:W-:Y:S01]  /*cda0*/  MUFU.TANH R11, R11 ;  /* 0x0000000b000b7308 */ /* 0x000fe20000002400 */
[----:B------:R-:W-:-:S02]  /*cdb0*/  ISETP.GE.AND P6, PT, R6, R204, PT ;  /* 0x000000cc0600720c */ /* 0x000fc40003fc6270 */
[C---:B------:R-:W-:Y:S02]  /*cdc0*/  ISETP.GE.AND P5, PT, R6.reuse, R201, PT ;  /* 0x000000c90600720c */ /* 0x040fe40003fa6270 */
[----:B------:R-:W-:Y:S02]  /*cdd0*/  ISETP.GE.AND P3, PT, R6, R203, PT ;  /* 0x000000cb0600720c */ /* 0x000fe40003f66270 */
[----:B------:R-:W-:Y:S02]  /*cde0*/  ISETP.GT.AND P4, PT, R14, R6, PT ;  /* 0x000000060e00720c */ /* 0x000fe40003f84270 */
[----:B----4-:R-:W-:Y:S02]  /*cdf0*/  FSEL R6, R9, -INF , !P2 ;  /* 0xff80000009067808 */ /* 0x010fe40005000000 */
[----:B------:R2:W3:Y:S01]  /*ce00*/  MUFU.TANH R9, R7 ;  /* 0x0000000700097308 */ /* 0x0004e20000002400 */
[----:B------:R-:W-:Y:S02]  /*ce10*/  ISETP.GT.AND P2, PT, R200, R5, PT ;  /* 0x00000005c800720c */ /* 0x000fe40003f44270 */
[----:B------:R-:W-:-:S02]  /*ce20*/  FSEL R170, R6, -INF , !P1 ;  /* 0xff80000006aa7808 */ /* 0x000fc40004800000 */
[----:B-1----:R-:W-:Y:S02]  /*ce30*/  FSEL R6, R8, -INF , !P4 ;  /* 0xff80000008067808 */ /* 0x002fe40006000000 */
[----:B------:R-:W-:Y:S02]  /*ce40*/  FSEL R174, R61, -INF , !P6 ;  /* 0xff8000003dae7808 */ /* 0x000fe40007000000 */
[----:B------:R-:W-:Y:S01]  /*ce50*/  FSEL R164, R6, -INF , !P3 ;  /* 0xff80000006a47808 */ /* 0x000fe20005800000 */
[----:B------:R-:W-:Y:S01]  /*ce60*/  FMUL.FTZ R6, R38, UR7 ;  /* 0x0000000726067c20 */ /* 0x000fe20008410000 */
[----:B------:R-:W-:Y:S02]  /*ce70*/  FSEL R160, R15, -INF , !P5 ;  /* 0xff8000000fa07808 */ /* 0x000fe40006800000 */
[C---:B------:R-:W-:Y:S02]  /*ce80*/  ISETP.GE.AND P1, PT, R5.reuse, R202, PT ;  /* 0x000000ca0500720c */ /* 0x040fe40003f26270 */
[C---:B------:R-:W-:Y:S01]  /*ce90*/  ISETP.GE.AND P6, PT, R5.reuse, R204, PT ;  /* 0x000000cc0500720c */ /* 0x040fe20003fc6270 */
[----:B------:R-:W1:Y:S01]  /*cea0*/  MUFU.TANH R6, R6 ;  /* 0x0000000600067308 */ /* 0x000e620000002400 */
[----:B------:R-:W-:Y:S01]  /*ceb0*/  ISETP.GE.AND P5, PT, R5, R201, PT ;  /* 0x000000c90500720c */ /* 0x000fe20003fa6270 */
[----:B--2---:R-:W-:Y:S01]  /*cec0*/  FMUL.FTZ R7, R39, UR7 ;  /* 0x0000000727077c20 */ /* 0x004fe20008410000 */
[----:B------:R-:W-:-:S02]  /*ced0*/  ISETP.GE.AND P4, PT, R5, R203, PT ;  /* 0x000000cb0500720c */ /* 0x000fc40003f86270 */
[----:B------:R-:W-:Y:S02]  /*cee0*/  ISETP.GT.AND P3, PT, R14, R5, PT ;  /* 0x000000050e00720c */ /* 0x000fe40003f64270 */
[----:B------:R-:W-:Y:S01]  /*cef0*/  FSEL R5, R12, -INF , !P2 ;  /* 0xff8000000c057808 */ /* 0x000fe20005000000 */
[----:B------:R2:W4:Y:S01]  /*cf00*/  MUFU.TANH R8, R7 ;  /* 0x0000000700087308 */ /* 0x0005220000002400 */
        /* <DEDUP_REMOVED lines=9> */
[----:B------:R-:W-:Y:S01]  /*cfa0*/  ISETP.GE.AND P5, PT, R4, R201, PT ;  /* 0x000000c90400720c */ /* 0x000fe20003fa6270 */
[----:B--2---:R-:W-:Y:S01]  /*cfb0*/  FMUL.FTZ R7, R64, UR7 ;  /* 0x0000000740077c20 */ /* 0x004fe20008410000 */
[----:B------:R-:W-:Y:S01]  /*cfc0*/  ISETP.GE.AND P3, PT, R4, R203, PT ;  /* 0x000000cb0400720c */ /* 0x000fe20003f66270 */
[----:B------:R-:W-:Y:S01]  /*cfd0*/  MUFU.TANH R5, R5 ;  /* 0x0000000500057308 */ /* 0x000fe20000002400 */
[----:B------:R-:W-:-:S02]  /*cfe0*/  ISETP.GT.AND P4, PT, R14, R4, PT ;  /* 0x000000040e00720c */ /* 0x000fc40003f84270 */
[----:B---3--:R-:W-:Y:S02]  /*cff0*/  FSEL R4, R9, -INF , !P2 ;  /* 0xff80000009047808 */ /* 0x008fe40005000000 */
[----:B------:R-:W-:Y:S02]  /*d000*/  ISETP.GT.AND P2, PT, R200, R3, PT ;  /* 0x00000003c800720c */ /* 0x000fe40003f44270 */
[----:B------:R-:W-:Y:S01]  /*d010*/  FSEL R215, R4, -INF , !P1 ;  /* 0xff80000004d77808 */ /* 0x000fe20004800000 */
[----:B------:R-:W2:Y:S01]  /*d020*/  MUFU.TANH R7, R7 ;  /* 0x0000000700077308 */ /* 0x000ea20000002400 */
[----:B-1----:R-:W-:Y:S02]  /*d030*/  FSEL R4, R6, -INF , !P4 ;  /* 0xff80000006047808 */ /* 0x002fe40006000000 */
[----:B------:R-:W-:Y:S02]  /*d040*/  FSEL R216, R70, -INF , !P6 ;  /* 0xff80000046d87808 */ /* 0x000fe40007000000 */
[----:B------:R-:W-:Y:S01]  /*d050*/  FSEL R185, R4, -INF , !P3 ;  /* 0xff80000004b97808 */ /* 0x000fe20005800000 */
[----:B------:R-:W-:Y:S01]  /*d060*/  FMUL.FTZ R4, R22, UR7 ;  /* 0x0000000716047c20 */ /* 0x000fe20008410000 */
[----:B------:R-:W-:-:S02]  /*d070*/  FSEL R183, R59, -INF , !P5 ;  /* 0xff8000003bb77808 */ /* 0x000fc40006800000 */
[C---:B------:R-:W-:Y:S02]  /*d080*/  ISETP.GE.AND P1, PT, R3.reuse, R202, PT ;  /* 0x000000ca0300720c */ /* 0x040fe40003f26270 */
[C---:B------:R-:W-:Y:S01]  /*d090*/  ISETP.GE.AND P6, PT, R3.reuse, R204, PT ;  /* 0x000000cc0300720c */ /* 0x040fe20003fc6270 */
[----:B------:R-:W1:Y:S01]  /*d0a0*/  MUFU.TANH R4, R4 ;  /* 0x0000000400047308 */ /* 0x000e620000002400 */
[C---:B------:R-:W-:Y:S02]  /*d0b0*/  ISETP.GE.AND P5, PT, R3.reuse, R201, PT ;  /* 0x000000c90300720c */ /* 0x040fe40003fa6270 */
[----:B------:R-:W-:Y:S02]  /*d0c0*/  ISETP.GE.AND P4, PT, R3, R203, PT ;  /* 0x000000cb0300720c */ /* 0x000fe40003f86270 */
[----:B------:R-:W-:Y:S02]  /*d0d0*/  ISETP.GT.AND P3, PT, R14, R3, PT ;  /* 0x000000030e00720c */ /* 0x000fe40003f64270 */
[----:B------:R-:W-:-:S02]  /*d0e0*/  FSEL R3, R11, -INF , !P2 ;  /* 0xff8000000b037808 */ /* 0x000fc40005000000 */
[----:B------:R-:W-:Y:S02]  /*d0f0*/  ISETP.GT.AND P2, PT, R200, R2, PT ;  /* 0x00000002c800720c */ /* 0x000fe40003f44270 */
[----:B------:R-:W-:Y:S02]  /*d100*/  FSEL R213, R3, -INF , !P1 ;  /* 0xff80000003d57808 */ /* 0x000fe40004800000 */
[----:B----4-:R-:W-:Y:S02]  /*d110*/  FSEL R3, R8, -INF , !P3 ;  /* 0xff80000008037808 */ /* 0x010fe40005800000 */
[----:B------:R-:W-:Y:S02]  /*d120*/  FSEL R214, R72, -INF , !P6 ;  /* 0xff80000048d67808 */ /* 0x000fe40007000000 */
[----:B------:R-:W-:Y:S02]  /*d130*/  FSEL R178, R56, -INF , !P5 ;  /* 0xff80000038b27808 */ /* 0x000fe40006800000 */
[----:B------:R-:W-:-:S02]  /*d140*/  FSEL R184, R3, -INF , !P4 ;  /* 0xff80000003b87808 */ /* 0x000fc40006000000 */
[C---:B------:R-:W-:Y:S01]  /*d150*/  ISETP.GE.AND P1, PT, R2.reuse, R202, PT ;  /* 0x000000ca0200720c */ /* 0x040fe20003f26270 */
[----:B------:R-:W3:Y:S01]  /*d160*/  MUFU.TANH R3, R23 ;  /* 0x0000001700037308 */ /* 0x000ee20000002400 */
[C---:B------:R-:W-:Y:S02]  /*d170*/  ISETP.GE.AND P6, PT, R2.reuse, R204, PT ;  /* 0x000000cc0200720c */ /* 0x040fe40003fc6270 */
[C---:B------:R-:W-:Y:S02]  /*d180*/  ISETP.GE.AND P5, PT, R2.reuse, R201, PT ;  /* 0x000000c90200720c */ /* 0x040fe40003fa6270 */
[----:B------:R-:W-:Y:S02]  /*d190*/  ISETP.GE.AND P3, PT, R2, R203, PT ;  /* 0x000000cb0200720c */ /* 0x000fe40003f66270 */
[----:B------:R-:W-:Y:S02]  /*d1a0*/  ISETP.GT.AND P4, PT, R14, R2, PT ;  /* 0x000000020e00720c */ /* 0x000fe40003f84270 */
[----:B--2---:R-:W-:-:S02]  /*d1b0*/  FSEL R2, R7, -INF , !P2 ;  /* 0xff80000007027808 */ /* 0x004fc40005000000 */
[-C--:B------:R-:W-:Y:S02]  /*d1c0*/  ISETP.GT.AND P2, PT, R14, R0.reuse, PT ;  /* 0x000000000e00720c */ /* 0x080fe40003f44270 */
[----:B------:R-:W-:Y:S02]  /*d1d0*/  FSEL R187, R2, -INF , !P1 ;  /* 0xff80000002bb7808 */ /* 0x000fe40004800000 */
[----:B-1----:R-:W-:Y:S02]  /*d1e0*/  FSEL R2, R4, -INF , !P4 ;  /* 0xff80000004027808 */ /* 0x002fe40006000000 */
[----:B------:R-:W-:Y:S02]  /*d1f0*/  ISETP.GT.AND P1, PT, R200, R0, PT ;  /* 0x00000000c800720c */ /* 0x000fe40003f24270 */
[----:B------:R-:W-:Y:S02]  /*d200*/  FSEL R181, R2, -INF , !P3 ;  /* 0xff80000002b57808 */ /* 0x000fe40005800000 */
[----:B------:R-:W-:-:S02]  /*d210*/  FSEL R2, R5, -INF , !P1 ;  /* 0xff80000005027808 */ /* 0x000fc40004800000 */
[----:B------:R-:W-:Y:S02]  /*d220*/  ISETP.GT.U32.AND P1, PT, R233, R242, PT ;  /* 0x000000f2e900720c */ /* 0x000fe40003f24070 */
[----:B------:R-:W-:Y:S02]  /*d230*/  FSEL R212, R71, -INF , !P6 ;  /* 0xff80000047d47808 */ /* 0x000fe40007000000 */
[----:B------:R-:W-:Y:S02]  /*d240*/  FSEL R176, R66, -INF , !P5 ;  /* 0xff80000042b07808 */ /* 0x000fe40006800000 */
[C---:B------:R-:W-:Y:S02]  /*d250*/  ISETP.GE.AND P6, PT, R0.reuse, R202, PT ;  /* 0x000000ca0000720c */ /* 0x040fe40003fc6270 */
[C---:B------:R-:W-:Y:S02]  /*d260*/  ISETP.GE.AND P5, PT, R0.reuse, R204, PT ;  /* 0x000000cc0000720c */ /* 0x040fe40003fa6270 */
[----:B------:R-:W-:-:S02]  /*d270*/  ISETP.GE.AND P4, PT, R0, R201, PT ;  /* 0x000000c90000720c */ /* 0x000fc40003f86270 */
[----:B------:R-:W-:Y:S02]  /*d280*/  ISETP.GE.AND P3, PT, R0, R203, PT ;  /* 0x000000cb0000720c */ /* 0x000fe40003f66270 */
[----:B---3--:R-:W-:Y:S02]  /*d290*/  FSEL R0, R3, -INF , !P2 ;  /* 0xff80000003007808 */ /* 0x008fe40005000000 */
[----:B------:R-:W-:Y:S02]  /*d2a0*/  FSEL R186, R2, -INF , !P6 ;  /* 0xff80000002ba7808 */ /* 0x000fe40007000000 */
[----:B------:R-:W-:Y:S02]  /*d2b0*/  FSEL R205, R77, -INF , !P5 ;  /* 0xff8000004dcd7808 */ /* 0x000fe40006800000 */
[----:B------:R-:W-:Y:S02]  /*d2c0*/  FSEL R175, R67, -INF , !P4 ;  /* 0xff80000043af7808 */ /* 0x000fe40006000000 */
[----:B------:R-:W-:Y:S01]  /*d2d0*/  FSEL R179, R0, -INF , !P3 ;  /* 0xff80000000b37808 */ /* 0x000fe20005800000 */
[----:B------:R-:W-:Y:S06]  /*d2e0*/  @!P1 BRA `(.L_x_2448) ;  /* 0x0000000000b09947 */ /* 0x000fec0003800000 */
[----:B------:R-:W-:Y:S01]  /*d2f0*/  VIADD R0, R243, 0xfffffffc ;  /* 0xfffffffcf3007836 */ /* 0x000fe20000000000 */
[----:B------:R1:W-:Y:S01]  /*d300*/  @P0 STS.128 [R208+0x4000], RZ ;  /* 0x004000ffd0000388 */ /* 0x0003e20000000c00 */
[----:B------:R-:W-:Y:S02]  /*d310*/  BSSY.RECONVERGENT B0, `(.L_x_2449) ;  /* 0x0000028000007945 */ /* 0x000fe40003800200 */
[----:B------:R-:W-:-:S04]  /*d320*/  IMAD.WIDE.U32 R4, R0, R206, RZ ;  /* 0x000000ce00047225 */ /* 0x000fc800078e00ff */
        /* <DEDUP_REMOVED lines=38> */
.L_x_2450:
[----:B------:R-:W-:Y:S05]  /*d590*/  BSYNC.RECONVERGENT B0 ;  /* 0x0000000000007941 */ /* 0x000fea0003800200 */
.L_x_2449:
[----:B------:R-:W0:Y:S02]  /*d5a0*/  LDGDEPBAR ;  /* 0x00000000000079af */ /* 0x000e240000000000 */
.L_x_2448:
[----:B------:R-:W-:Y:S01]  /*d5b0*/  FMNMX3.FTZ R2, R232, R50, R51, !PT ;  /* 0x00000032e8027276 */ /* 0x000fe20007810033 */
[----:B------:R-:W-:Y:S01]  /*d5c0*/  LDSM.16.MT88.4 R20, [R188+0x6000] ;  /* 0x00600000bc14783b */ /* 0x000fe20000004200 */
        /* <DEDUP_REMOVED lines=21> */
[----:B------:R-:W3:Y:S01]  /*d720*/  SHFL.BFLY PT, R3, R72, 0x2, 0x1f ;  /* 0x0c401f0048037f89 */ /* 0x000ee200000e0000 */
[----:B------:R-:W-:Y:S02]  /*d730*/  FMNMX3.FTZ R2, R211, R73, R58, !PT ;  /* 0x00000049d3027276 */ /* 0x000fe4000781003a */
[----:B------:R-:W-:Y:S02]  /*d740*/  FMNMX3.FTZ R0, R0, R181, R179, !PT ;  /* 0x000000b500007276 */ /* 0x000fe400078100b3 */
[----:B------:R-:W-:Y:S02]  /*d750*/  FMNMX3.FTZ R2, R2, R60, R55, !PT ;  /* 0x0000003c02027276 */ /* 0x000fe40007810037 */
[----:B------:R-:W-:Y:S01]  /*d760*/  FMNMX3.FTZ R71, R71, R170, R168, !PT ;  /* 0x000000aa47477276 */ /* 0x000fe200078100a8 */
[----:B-1----:R-:W1:Y:S01]  /*d770*/  SHFL.BFLY PT, R6, R0, 0x2, 0x1f ;  /* 0x0c401f0000067f89 */ /* 0x002e6200000e0000 */
[----:B------:R-:W-:-:S02]  /*d780*/  FMNMX3.FTZ R2, R2, R169, R162, !PT ;  /* 0x000000a902027276 */ /* 0x000fc400078100a2 */
[----:B------:R-:W-:Y:S02]  /*d790*/  FMNMX3.FTZ R71, R71, R215, R213, !PT ;  /* 0x000000d747477276 */ /* 0x000fe400078100d5 */
[----:B------:R-:W-:Y:S02]  /*d7a0*/  FMNMX3.FTZ R2, R2, R159, R157, !PT ;  /* 0x0000009f02027276 */ /* 0x000fe4000781009d */
[----:B------:R-:W-:Y:S02]  /*d7b0*/  FMNMX3.FTZ R71, R71, R187, R186, !PT ;  /* 0x000000bb47477276 */ /* 0x000fe400078100ba */
[----:B------:R-:W-:-:S03]  /*d7c0*/  FMNMX3.FTZ R2, R2, R182, R177, !PT ;  /* 0x000000b602027276 */ /* 0x000fc600078100b1 */
[----:B--2---:R-:W2:Y:S01]  /*d7d0*/  SHFL.BFLY PT, R4, R71, 0x2, 0x1f ;  /* 0x0c401f0047047f89 */ /* 0x004ea200000e0000 */
[----:B------:R-:W-:Y:S02]  /*d7e0*/  FMNMX3.FTZ R2, R2, R174, R171, !PT ;  /* 0x000000ae02027276 */ /* 0x000fe400078100ab */
[----:B---3--:R-:W-:Y:S02]  /*d7f0*/  FMNMX.FTZ R72, R72, R3, !PT ;  /* 0x0000000348487209 */ /* 0x008fe40007810000 */
[----:B------:R-:W-:-:S04]  /*d800*/  FMNMX3.FTZ R3, R2, R216, R214, !PT ;  /* 0x000000d802037276 */ /* 0x000fc800078100d6 */
[----:B------:R-:W-:Y:S02]  /*d810*/  FMNMX3.FTZ R3, R3, R212, R205, !PT ;  /* 0x000000d403037276 */ /* 0x000fe400078100cd */
[----:B-1----:R-:W-:-:S03]  /*d820*/  FMNMX.FTZ R0, R0, R6, !PT ;  /* 0x0000000600007209 */ /* 0x002fc60007810000 */
[----:B------:R-:W1:Y:S04]  /*d830*/  SHFL.BFLY PT, R6, R3, 0x2, 0x1f ;  /* 0x0c401f0003067f89 */ /* 0x000e6800000e0000 */
[----:B------:R-:W3:Y:S01]  /*d840*/  SHFL.BFLY PT, R69, R0, 0x1, 0x1f ;  /* 0x0c201f0000457f89 */ /* 0x000ee200000e0000 */
[----:B--2---:R-:W-:-:S03]  /*d850*/  FMNMX.FTZ R71, R71, R4, !PT ;  /* 0x0000000447477209 */ /* 0x004fc60007810000 */
[----:B------:R-:W2:Y:S04]  /*d860*/  SHFL.BFLY PT, R4, R72, 0x1, 0x1f ;  /* 0x0c201f0048047f89 */ /* 0x000ea800000e0000 */
[----:B------:R-:W4:Y:S01]  /*d870*/  SHFL.BFLY PT, R5, R71, 0x1, 0x1f ;  /* 0x0c201f0047057f89 */ /* 0x000f2200000e0000 */
[----:B-1----:R-:W-:Y:S02]  /*d880*/  FMNMX.FTZ R3, R3, R6, !PT ;  /* 0x0000000603037209 */ /* 0x002fe40007810000 */
[----:B---3--:R-:W-:-:S03]  /*d890*/  FMNMX.FTZ R69, R0, R69, !PT ;  /* 0x0000004500457209 */ /* 0x008fc60007810000 */
[----:B------:R-:W1:Y:S01]  /*d8a0*/  SHFL.BFLY PT, R9, R3, 0x1, 0x1f ;  /* 0x0c201f0003097f89 */ /* 0x000e6200000e0000 */
[C---:B------:R-:W-:Y:S01]  /*d8b0*/  FSETP.NEU.FTZ.AND P0, PT, R69.reuse, -INF , PT ;  /* 0xff8000004500780b */ /* 0x040fe20003f1d000 */
[C---:B------:R-:W-:Y:S01]  /*d8c0*/  FMUL.FTZ R0, R69.reuse, UR6 ;  /* 0x0000000645007c20 */ /* 0x040fe20008410000 */
[----:B--2---:R-:W-:Y:S02]  /*d8d0*/  FMNMX.FTZ R72, R72, R4, !PT ;  /* 0x0000000448487209 */ /* 0x004fe40007810000 */
[----:B------:R-:W-:Y:S02]  /*d8e0*/  FSEL R7, R69, RZ, P0 ;  /* 0x000000ff45077208 */ /* 0x000fe40000000000 */
[----:B----4-:R-:W-:Y:S01]  /*d8f0*/  FMNMX.FTZ R71, R71, R5, !PT ;  /* 0x0000000547477209 */ /* 0x010fe20007810000 */
[C---:B------:R-:W-:Y:S01]  /*d900*/  FMUL.FTZ R2, R72.reuse, UR6 ;  /* 0x0000000648027c20 */ /* 0x040fe20008410000 */
[----:B------:R-:W-:Y:S02]  /*d910*/  FSETP.NEU.FTZ.AND P2, PT, R72, -INF , PT ;  /* 0xff8000004800780b */ /* 0x000fe40003f5d000 */
[C---:B------:R-:W-:Y:S01]  /*d920*/  FSETP.NEU.FTZ.AND P3, PT, R71.reuse, -INF , PT ;  /* 0xff8000004700780b */ /* 0x040fe20003f7d000 */
[----:B------:R-:W-:Y:S01]  /*d930*/  FMUL.FTZ R8, R71, UR6 ;  /* 0x0000000647087c20 */ /* 0x000fe20008410000 */
[----:B------:R-:W-:-:S02]  /*d940*/  FSEL R2, R2, RZ, P2 ;  /* 0x000000ff02027208 */ /* 0x000fc40001000000 */
[----:B------:R-:W-:Y:S02]  /*d950*/  FSEL R0, R0, RZ, P0 ;  /* 0x000000ff00007208 */ /* 0x000fe40000000000 */
[----:B------:R-:W-:Y:S01]  /*d960*/  FSEL R8, R8, RZ, P3 ;  /* 0x000000ff08087208 */ /* 0x000fe20001800000 */
[--C-:B------:R-:W-:Y:S01]  /*d970*/  FFMA.FTZ R4, R48, UR6, -R2.reuse ;  /* 0x0000000630047c23 */ /* 0x100fe20008010802 */
[----:B------:R-:W-:Y:S01]  /*d980*/  FFMA.FTZ R6, R40, UR6, -R2 ;  /* 0x0000000628067c23 */ /* 0x000fe20008010802 */
[----:B------:R-:W-:Y:S02]  /*d990*/  FSEL R10, R71, RZ, P3 ;  /* 0x000000ff470a7208 */ /* 0x000fe40001800000 */
[--C-:B------:R-:W-:Y:S01]  /*d9a0*/  FFMA.FTZ R5, R50, UR6, -R8.reuse ;  /* 0x0000000632057c23 */ /* 0x100fe20008010808 */
[----:B-1----:R-:W-:Y:S01]  /*d9b0*/  FMNMX.FTZ R70, R3, R9, !PT ;  /* 0x0000000903467209 */ /* 0x002fe20007810000 */
[----:B------:R1:W-:Y:S01]  /*d9c0*/  MUFU.EX2 R236, R4 ;  /* 0x0000000400ec7308 */ /* 0x0003e20000000800 */
[----:B------:R-:W-:Y:S01]  /*d9d0*/  FFMA.FTZ R9, R46, UR6, -R8 ;  /* 0x000000062e097c23 */ /* 0x000fe20008010808 */
[----:B------:R-:W-:Y:S01]  /*d9e0*/  FADD.FTZ R12, R232, -R10 ;  /* 0x8000000ae80c7221 */ /* 0x000fe20000010000 */
[C---:B------:R-:W-:Y:S01]  /*d9f0*/  FSETP.NEU.FTZ.AND P0, PT, R70.reuse, -INF , PT ;  /* 0xff8000004600780b */ /* 0x040fe20003f1d000 */
[----:B------:R2:W-:Y:S01]  /*da00*/  MUFU.EX2 R237, R5 ;  /* 0x0000000500ed7308 */ /* 0x0005e20000000800 */
[----:B------:R-:W-:-:S03]  /*da10*/  FMUL.FTZ R3, R70, UR6 ;  /* 0x0000000646037c20 */ /* 0x000fc60008410000 */
[----:B------:R3:W-:Y:S02]  /*da20*/  MUFU.EX2 R238, R6 ;  /* 0x0000000600ee7308 */ /* 0x0007e40000000800 */
[----:B------:R-:W-:Y:S02]  /*da30*/  FSEL R3, R3, RZ, P0 ;  /* 0x000000ff03037208 */ /* 0x000fe40000000000 */
[----:B------:R4:W-:Y:S01]  /*da40*/  MUFU.EX2 R228, R9 ;  /* 0x0000000900e47308 */ /* 0x0009e20000000800 */
[--C-:B-1----:R-:W-:Y:S02]  /*da50*/  FFMA.FTZ R4, R32, UR6, -R2.reuse ;  /* 0x0000000620047c23 */ /* 0x102fe40008010802 */
[--C-:B------:R-:W-:Y:S01]  /*da60*/  FFMA.FTZ R11, R73, UR6, -R3.reuse ;  /* 0x00000006490b7c23 */ /* 0x100fe20008010803 */
[----:B------:R-:W-:Y:S01]  /*da70*/  FFMA.FTZ R10, R55, UR6, -R3 ;  /* 0x00000006370a7c23 */ /* 0x000fe20008010803 */
[----:B--2---:R-:W-:Y:S01]  /*da80*/  FFMA.FTZ R5, R33, UR6, -R2 ;  /* 0x0000000621057c23 */ /* 0x004fe20008010802 */
[----:B------:R1:W-:Y:S01]  /*da90*/  MUFU.EX2 R240, R4 ;  /* 0x0000000400f07308 */ /* 0x0003e20000000800 */
[----:B------:R-:W2:Y:S01]  /*daa0*/  LDSM.16.MT88.4 R32, [R192+0x6000] ;  /* 0x00600000c020783b */ /* 0x000ea20000004200 */
[----:B---3--:R-:W-:-:S02]  /*dab0*/  FFMA.FTZ R6, R49, UR6, -R0 ;  /* 0x0000000631067c23 */ /* 0x008fc40008010800 */
[----:B------:R3:W-:Y:S01]  /*dac0*/  MUFU.EX2 R239, R5 ;  /* 0x0000000500ef7308 */ /* 0x0007e20000000800 */
[----:B----4-:R-:W-:-:S03]  /*dad0*/  FFMA.FTZ R9, R58, UR6, -R3 ;  /* 0x000000063a097c23 */ /* 0x010fc60008010803 */
[----:B------:R4:W-:Y:S04]  /*dae0*/  MUFU.EX2 R229, R6 ;  /* 0x0000000600e57308 */ /* 0x0009e80000000800 */
[----:B------:R5:W-:Y:S01]  /*daf0*/  MUFU.EX2 R224, R9 ;  /* 0x0000000900e07308 */ /* 0x000be20000000800 */
[----:B-1----:R-:W-:-:S03]  /*db00*/  FFMA.FTZ R4, R43, UR6, -R0 ;  /* 0x000000062b047c23 */ /* 0x002fc60008010800 */
[----:B------:R1:W-:Y:S01]  /*db10*/  MUFU.EX2 R225, R11 ;  /* 0x0000000b00e17308 */ /* 0x0003e20000000800 */
[----:B---3--:R-:W-:-:S03]  /*db20*/  FSEL R5, R72, RZ, P2 ;  /* 0x000000ff48057208 */ /* 0x008fc60001000000 */
[----:B------:R3:W-:Y:S01]  /*db30*/  MUFU.EX2 R235, R4 ;  /* 0x0000000400eb7308 */ /* 0x0007e20000000800 */
[----:B----4-:R-:W-:Y:S01]  /*db40*/  FFMA.FTZ R6, R42, UR6, -R0 ;  /* 0x000000062a067c23 */ /* 0x010fe20008010800 */
[----:B------:R-:W-:Y:S02]  /*db50*/  FADD.FTZ R5, R210, -R5 ;  /* 0x80000005d2057221 */ /* 0x000fe40000010000 */
[----:B------:R4:W-:Y:S01]  /*db60*/  MUFU.EX2 R222, R10 ;  /* 0x0000000a00de7308 */ /* 0x0009e20000000800 */
[----:B-----5:R-:W-:Y:S01]  /*db70*/  FSEL R9, R70, RZ, P0 ;  /* 0x000000ff46097208 */ /* 0x020fe20000000000 */
[----:B------:R-:W-:Y:S02]  /*db80*/  FMUL.FTZ R5, R5, UR6 ;  /* 0x0000000605057c20 */ /* 0x000fe40008410000 */
[----:B------:R5:W-:Y:S01]  /*db90*/  MUFU.EX2 R231, R6 ;  /* 0x0000000600e77308 */ /* 0x000be20000000800 */
[----:B-1----:R-:W-:Y:S01]  /*dba0*/  FFMA.FTZ R11, R60, UR6, -R3 ;  /* 0x000000063c0b7c23 */ /* 0x002fe20008010803 */
[----:B------:R-:W-:-:S02]  /*dbb0*/  FADD.FTZ R9, R211, -R9 ;  /* 0x80000009d3097221 */ /* 0x000fc40000010000 */
[----:B------:R1:W2:Y:S01]  /*dbc0*/  MUFU.EX2 R42, R5 ;  /* 0x00000005002a7308 */ /* 0x0002a20000000800 */
[----:B---3--:R-:W-:Y:S01]  /*dbd0*/  FFMA.FTZ R4, R41, UR6, -R0 ;  /* 0x0000000629047c23 */ /* 0x008fe20008010800 */
[----:B------:R-:W-:Y:S02]  /*dbe0*/  FMUL.FTZ R9, R9, UR6 ;  /* 0x0000000609097c20 */ /* 0x000fe40008410000 */
[----:B------:R3:W-:Y:S01]  /*dbf0*/  MUFU.EX2 R223, R11 ;  /* 0x0000000b00df7308 */ /* 0x0007e20000000800 */
[----:B----4-:R-:W-:-:S03]  /*dc00*/  FFMA.FTZ R10, R153, UR6, -R2 ;  /* 0x00000006990a7c23 */ /* 0x010fc60008010802 */
[----:B------:R4:W4:Y:S01]  /*dc10*/  MUFU.EX2 R230, R4 ;  /* 0x0000000400e67308 */ /* 0x0009220000000800 */
[----:B-----5:R-:W-:-:S03]  /*dc20*/  FADD.FTZ R6, R209, -R7 ;  /* 0x80000007d1067221 */ /* 0x020fc60000010000 */
[----:B------:R-:W-:Y:S01]  /*dc30*/  MUFU.EX2 R40, R9 ;  /* 0x0000000900287308 */ /* 0x000fe20000000800 */
[----:B------:R-:W-:Y:S01]  /*dc40*/  FMUL.FTZ R6, R6, UR6 ;  /* 0x0000000606067c20 */ /* 0x000fe20008410000 */
[--C-:B-1----:R-:W-:Y:S01]  /*dc50*/  FFMA.FTZ R5, R54, UR6, -R8.reuse ;  /* 0x0000000636057c23 */ /* 0x102fe20008010808 */
[-C--:B--2---:R-:W-:Y:S01]  /*dc60*/  FMUL.FTZ R84, R84, R42.reuse ;  /* 0x0000002a54547220 */ /* 0x084fe20000410000 */
[-C--:B------:R-:W-:Y:S01]  /*dc70*/  FMUL.FTZ R85, R85, R42.reuse ;  /* 0x0000002a55557220 */ /* 0x080fe20000410000 */
[----:B------:R1:W2:Y:S01]  /*dc80*/  MUFU.EX2 R43, R6 ;  /* 0x00000006002b7308 */ /* 0x0002a20000000800 */
[----:B---3--:R-:W-:Y:S01]  /*dc90*/  FMUL.FTZ R11, R12, UR6 ;  /* 0x000000060c0b7c20 */ /* 0x008fe20008410000 */
[-C--:B------:R-:W-:Y:S01]  /*dca0*/  FMUL.FTZ R88, R88, R42.reuse ;  /* 0x0000002a58587220 */ /* 0x080fe20000410000 */
[-C--:B------:R-:W-:Y:S01]  /*dcb0*/  FMUL.FTZ R89, R89, R42.reuse ;  /* 0x0000002a59597220 */ /* 0x080fe20000410000 */
[----:B----4-:R-:W-:Y:S01]  /*dcc0*/  FFMA.FTZ R4, R51, UR6, -R8 ;  /* 0x0000000633047c23 */ /* 0x010fe20008010808 */
[----:B------:R3:W-:Y:S01]  /*dcd0*/  MUFU.EX2 R227, R5 ;  /* 0x0000000500e37308 */ /* 0x0007e20000000800 */
[----:B------:R-:W-:Y:S01]  /*dce0*/  F2FP.BF16.F32.PACK_AB R7, R230, R231 ;  /* 0x000000e7e607723e */ /* 0x000fe200000010ff */
[-C--:B------:R-:W-:Y:S01]  /*dcf0*/  FMUL.FTZ R100, R100, R42.reuse ;  /* 0x0000002a64647220 */ /* 0x080fe20000410000 */
[-C--:B------:R-:W-:Y:S01]  /*dd00*/  FMUL.FTZ R101, R101, R42.reuse ;  /* 0x0000002a65657220 */ /* 0x080fe20000410000 */
[----:B------:R4:W-:Y:S01]  /*dd10*/  MUFU.EX2 R226, R4 ;  /* 0x0000000400e27308 */ /* 0x0009e20000000800 */
[-C--:B------:R-:W-:Y:S01]  /*dd20*/  FMUL.FTZ R104, R104, R42.reuse ;  /* 0x0000002a68687220 */ /* 0x080fe20000410000 */
[-C--:B------:R-:W-:Y:S01]  /*dd30*/  FMUL.FTZ R105, R105, R42.reuse ;  /* 0x0000002a69697220 */ /* 0x080fe20000410000 */
[----:B------:R-:W-:Y:S01]  /*dd40*/  FMUL.FTZ R116, R116, R42 ;  /* 0x0000002a74747220 */ /* 0x000fe20000410000 */
[----:B------:R-:W5:Y:S01]  /*dd50*/  MUFU.EX2 R41, R11 ;  /* 0x0000000b00297308 */ /* 0x000f620000000800 */
[----:B-1----:R-:W-:Y:S01]  /*dd60*/  F2FP.BF16.F32.PACK_AB R6, R240, R239 ;  /* 0x000000eff006723e */ /* 0x002fe200000010ff */
[-C--:B--2---:R-:W-:Y:S01]  /*dd70*/  FMUL.FTZ R86, R86, R43.reuse ;  /* 0x0000002b56567220 */ /* 0x084fe20000410000 */
[-C--:B------:R-:W-:Y:S01]  /*dd80*/  FMUL.FTZ R87, R87, R43.reuse ;  /* 0x0000002b57577220 */ /* 0x080fe20000410000 */
[-C--:B------:R-:W-:Y:S01]  /*dd90*/  FMUL.FTZ R90, R90, R43.reuse ;  /* 0x0000002b5a5a7220 */ /* 0x080fe20000410000 */
[----:B------:R-:W-:Y:S01]  /*dda0*/  FMUL.FTZ R91, R91, R43 ;  /* 0x0000002b5b5b7220 */ /* 0x000fe20000410000 */
[----:B---3--:R-:W-:Y:S01]  /*ddb0*/  F2FP.BF16.F32.PACK_AB R5, R235, R229 ;  /* 0x000000e5eb05723e */ /* 0x008fe200000010ff */
[-C--:B------:R-:W-:Y:S01]  /*ddc0*/  FMUL.FTZ R102, R102, R43.reuse ;  /* 0x0000002b66667220 */ /* 0x080fe20000410000 */
[-C--:B------:R-:W-:Y:S01]  /*ddd0*/  FMUL.FTZ R103, R103, R43.reuse ;  /* 0x0000002b67677220 */ /* 0x080fe20000410000 */
[-C--:B------:R-:W-:Y:S01]  /*dde0*/  FMUL.FTZ R106, R106, R43.reuse ;  /* 0x0000002b6a6a7220 */ /* 0x080fe20000410000 */
        /* <DEDUP_REMOVED lines=18> */
[-C--:B-----5:R-:W-:Y:S01]  /*df10*/  FMUL.FTZ R80, R80, R41.reuse ;  /* 0x0000002950507220 */ /* 0x0a0fe20000410000 */
        /* <DEDUP_REMOVED lines=17> */
[--C-:B------:R-:W-:Y:S01]  /*e030*/  FFMA.FTZ R9, R37, UR6, -R2.reuse ;  /* 0x0000000625097c23 */ /* 0x100fe20008010802 */
[----:B------:R1:W-:Y:S01]  /*e040*/  MUFU.EX2 R221, R10 ;  /* 0x0000000a00dd7308 */ /* 0x0003e20000000800 */
[----:B------:R-:W-:Y:S01]  /*e050*/  LDSM.16.MT88.4 R12, [R192+0x6800] ;  /* 0x00680000c00c783b */ /* 0x000fe20000004200 */
[--C-:B------:R-:W-:Y:S01]  /*e060*/  FFMA.FTZ R11, R36, UR6, -R2.reuse ;  /* 0x00000006240b7c23 */ /* 0x100fe20008010802 */
[-C--:B------:R-:W-:Y:S01]  /*e070*/  FMUL.FTZ R112, R112, R41.reuse ;  /* 0x0000002970707220 */ /* 0x080fe20000410000 */
[C---:B------:R-:W-:Y:S01]  /*e080*/  HMMA.16816.F32.BF16 R84, R4.reuse, R18, R104 ;  /* 0x000000120454723c */ /* 0x040fe20000041868 */
[----:B------:R2:W3:Y:S01]  /*e090*/  MUFU.EX2 R218, R9 ;  /* 0x0000000900da7308 */ /* 0x0004e20000000800 */
[-C--:B------:R-:W-:Y:S01]  /*e0a0*/  FMUL.FTZ R113, R113, R41.reuse ;  /* 0x0000002971717220 */ /* 0x080fe20000410000 */
[-C--:B------:R-:W-:Y:S01]  /*e0b0*/  FMUL.FTZ R114, R114, R40.reuse ;  /* 0x0000002872727220 */ /* 0x080fe20000410000 */
[-C--:B------:R-:W-:Y:S01]  /*e0c0*/  FMUL.FTZ R115, R115, R40.reuse ;  /* 0x0000002873737220 */ /* 0x080fe20000410000 */
[----:B------:R4:W-:Y:S01]  /*e0d0*/  MUFU.EX2 R219, R11 ;  /* 0x0000000b00db7308 */ /* 0x0009e20000000800 */
[-C--:B------:R-:W-:Y:S01]  /*e0e0*/  FMUL.FTZ R124, R124, R41.reuse ;  /* 0x000000297c7c7220 */ /* 0x080fe20000410000 */
[-C--:B------:R-:W-:Y:S01]  /*e0f0*/  FMUL.FTZ R125, R125, R41.reuse ;  /* 0x000000297d7d7220 */ /* 0x080fe20000410000 */
[C---:B------:R-:W-:Y:S01]  /*e100*/  HMMA.16816.F32.BF16 R76, R4.reuse, R28, R116 ;  /* 0x0000001c044c723c */ /* 0x040fe20000041874 */
[-C--:B------:R-:W-:Y:S01]  /*e110*/  FMUL.FTZ R126, R126, R40.reuse ;  /* 0x000000287e7e7220 */ /* 0x080fe20000410000 */
[----:B-1----:R-:W-:Y:S01]  /*e120*/  FFMA.FTZ R10, R24, UR6, -R2 ;  /* 0x00000006180a7c23 */ /* 0x002fe20008010802 */
[-C--:B------:R-:W-:Y:S01]  /*e130*/  FMUL.FTZ R127, R127, R40.reuse ;  /* 0x000000287f7f7220 */ /* 0x080fe20000410000 */
[----:B------:R-:W1:Y:S01]  /*e140*/  LDSM.16.MT88.4 R24, [R188+0x6800] ;  /* 0x00680000bc18783b */ /* 0x000e620000004200 */
[-C--:B------:R-:W-:Y:S01]  /*e150*/  FMUL.FTZ R128, R128, R41.reuse ;  /* 0x0000002980807220 */ /* 0x080fe20000410000 */
[----:B------:R5:W-:Y:S01]  /*e160*/  MUFU.EX2 R220, R10 ;  /* 0x0000000a00dc7308 */ /* 0x000be20000000800 */
[--C-:B--2---:R-:W-:Y:S01]  /*e170*/  FFMA.FTZ R9, R154, UR6, -R0.reuse ;  /* 0x000000069a097c23 */ /* 0x104fe20008010800 */
[C---:B------:R-:W-:Y:S01]  /*e180*/  HMMA.16816.F32.BF16 R64, R4.reuse, R30, R120 ;  /* 0x0000001e0440723c */ /* 0x040fe20000041878 */
[-C--:B------:R-:W-:Y:S01]  /*e190*/  FMUL.FTZ R129, R129, R41.reuse ;  /* 0x0000002981817220 */ /* 0x080fe20000410000 */
[-C--:B------:R-:W-:Y:S01]  /*e1a0*/  FMUL.FTZ R130, R130, R40.reuse ;  /* 0x0000002882827220 */ /* 0x080fe20000410000 */
[----:B------:R2:W-:Y:S01]  /*e1b0*/  MUFU.EX2 R209, R9 ;  /* 0x0000000900d17308 */ /* 0x0005e20000000800 */
[-C--:B------:R-:W-:Y:S01]  /*e1c0*/  FMUL.FTZ R131, R131, R40.reuse ;  /* 0x0000002883837220 */ /* 0x080fe20000410000 */
[-C--:B------:R-:W-:Y:S01]  /*e1d0*/  FMUL.FTZ R140, R140, R41.reuse ;  /* 0x000000298c8c7220 */ /* 0x080fe20000410000 */
[----:B------:R-:W-:Y:S01]  /*e1e0*/  FMUL.FTZ R141, R141, R41 ;  /* 0x000000298d8d7220 */ /* 0x000fe20000410000 */
[-C--:B------:R-:W-:Y:S01]  /*e1f0*/  FMUL.FTZ R142, R142, R40.reuse ;  /* 0x000000288e8e7220 */ /* 0x080fe20000410000 */
[----:B------:R-:W-:Y:S01]  /*e200*/  HMMA.16816.F32.BF16 R60, R4, R32, R132 ;  /* 0x00000020043c723c */ /* 0x000fe20000041884 */
[----:B------:R-:W-:Y:S01]  /*e210*/  FMUL.FTZ R143, R143, R40 ;  /* 0x000000288f8f7220 */ /* 0x000fe20000410000 */
[----:B----4-:R-:W-:Y:S01]  /*e220*/  FFMA.FTZ R11, R162, UR6, -R3 ;  /* 0x00000006a20b7c23 */ /* 0x010fe20008010803 */
[----:B-----5:R-:W-:-:S05]  /*e230*/  FFMA.FTZ R10, R152, UR6, -R0 ;  /* 0x00000006980a7c23 */ /* 0x020fca0008010800 */
[----:B------:R-:W-:Y:S01]  /*e240*/  HMMA.16816.F32.BF16 R48, R4, R34, R136 ;  /* 0x000000220430723c */ /* 0x000fe20000041888 */
[----:B------:R-:W-:Y:S01]  /*e250*/  F2FP.BF16.F32.PACK_AB R4, R226, R237 ;  /* 0x000000ede204723e */ /* 0x000fe200000010ff */
[--C-:B--2---:R-:W-:Y:S01]  /*e260*/  FFMA.FTZ R9, R75, UR6, -R0.reuse ;  /* 0x000000064b097c23 */ /* 0x104fe20008010800 */
[----:B------:R-:W-:Y:S01]  /*e270*/  F2FP.BF16.F32.PACK_AB R5, R224, R225 ;  /* 0x000000e1e005723e */ /* 0x000fe200000010ff */
[----:B------:R2:W4:Y:S01]  /*e280*/  MUFU.EX2 R211, R10 ;  /* 0x0000000a00d37308 */ /* 0x0005220000000800 */
[----:B------:R-:W-:Y:S02]  /*e290*/  F2FP.BF16.F32.PACK_AB R6, R228, R227 ;  /* 0x000000e3e406723e */ /* 0x000fe400000010ff */
[----:B------:R-:W-:Y:S01]  /*e2a0*/  F2FP.BF16.F32.PACK_AB R7, R222, R223 ;  /* 0x000000dfde07723e */ /* 0x000fe200000010ff */
[----:B------:R5:W-:Y:S06]  /*e2b0*/  MUFU.EX2 R217, R9 ;  /* 0x0000000900d97308 */ /* 0x000bec0000000800 */
[----:B------:R-:W-:Y:S01]  /*e2c0*/  HMMA.16816.F32.BF16 R56, R4, R20, R80 ;  /* 0x000000140438723c */ /* 0x000fe20000041850 */
[----:B--2---:R-:W-:-:S07]  /*e2d0*/  FFMA.FTZ R10, R74, UR6, -R0 ;  /* 0x000000064a0a7c23 */ /* 0x004fce0008010800 */
[C---:B------:R-:W-:Y:S01]  /*e2e0*/  HMMA.16816.F32.BF16 R52, R4.reuse, R22, R92 ;  /* 0x000000160434723c */ /* 0x040fe2000004185c */
[----:B------:R-:W2:Y:S01]  /*e2f0*/  LDSM.16.MT88.4 R20, [R193+0x6800] ;  /* 0x00680000c114783b */ /* 0x000ea20000004200 */
[--C-:B-----5:R-:W-:Y:S01]  /*e300*/  FFMA.FTZ R9, R172, UR6, -R8.reuse ;  /* 0x00000006ac097c23 */ /* 0x120fe20008010808 */
[----:B------:R5:W1:Y:S04]  /*e310*/  MUFU.EX2 R210, R10 ;  /* 0x0000000a00d27308 */ /* 0x000a680000000800 */
[----:B------:R3:W-:Y:S01]  /*e320*/  MUFU.EX2 R206, R9 ;  /* 0x0000000900ce7308 */ /* 0x0007e20000000800 */
[C---:B------:R-:W-:Y:S08]  /*e330*/  HMMA.16816.F32.BF16 R44, R4.reuse, R16, R96 ;  /* 0x00000010042c723c */ /* 0x040ff00000041860 */
[----:B------:R-:W-:Y:S01]  /*e340*/  HMMA.16816.F32.BF16 R108, R4, R18, R108 ;  /* 0x00000012046c723c */ /* 0x000fe2000004186c */
[----:B------:R-:W2:Y:S01]  /*e350*/  LDSM.16.MT88.4 R16, [R189+0x6800] ;  /* 0x00680000bd10783b */ /* 0x000ea20000004200 */
[--C-:B-----5:R-:W-:Y:S01]  /*e360*/  FFMA.FTZ R10, R158, UR6, -R8.reuse ;  /* 0x000000069e0a7c23 */ /* 0x120fe20008010808 */
[----:B---3--:R-:W-:-:S03]  /*e370*/  FFMA.FTZ R9, R156, UR6, -R8 ;  /* 0x000000069c097c23 */ /* 0x008fc60008010808 */
[----:B------:R3:W5:Y:S02]  /*e380*/  MUFU.EX2 R207, R10 ;  /* 0x0000000a00cf7308 */ /* 0x0007640000000800 */
[C---:B------:R-:W-:Y:S02]  /*e390*/  HMMA.16816.F32.BF16 R112, R4.reuse, R28, R112 ;  /* 0x0000001c0470723c */ /* 0x040fe40000041870 */
[----:B------:R4:W-:Y:S04]  /*e3a0*/  MUFU.EX2 R172, R9 ;  /* 0x0000000900ac7308 */ /* 0x0009e80000000800 */
[----:B------:R1:W-:Y:S02]  /*e3b0*/  MUFU.EX2 R156, R11 ;  /* 0x0000000b009c7308 */ /* 0x0003e40000000800 */
[----:B------:R-:W-:Y:S01]  /*e3c0*/  HMMA.16816.F32.BF16 R36, R4, R30, R124 ;  /* 0x0000001e0424723c */ /* 0x000fe2000004187c */
[----:B------:R-:W-:Y:S01]  /*e3d0*/  LDSM.16.MT88.4 R124, [R189+0x7800] ;  /* 0x00780000bd7c783b */ /* 0x000fe20000004200 */
[----:B---3--:R-:W-:Y:S01]  /*e3e0*/  FFMA.FTZ R10, R155, UR6, -R8 ;  /* 0x000000069b0a7c23 */ /* 0x008fe20008010808 */
[----:B----4-:R-:W-:-:S05]  /*e3f0*/  FFMA.FTZ R9, R169, UR6, -R3 ;  /* 0x00000006a9097c23 */ /* 0x010fca0008010803 */
[----:B------:R-:W-:Y:S01]  /*e400*/  HMMA.16816.F32.BF16 R128, R4, R32, R128 ;  /* 0x000000200480723c */ /* 0x000fe20000041880 */
[----:B------:R3:W-:Y:S01]  /*e410*/  MUFU.EX2 R169, R10 ;  /* 0x0000000a00a97308 */ /* 0x0007e20000000800 */
[----:B-1----:R-:W-:-:S03]  /*e420*/  FFMA.FTZ R11, R163, UR6, -R2 ;  /* 0x00000006a30b7c23 */ /* 0x002fc60008010802 */
[----:B------:R1:W4:Y:S03]  /*e430*/  MUFU.EX2 R162, R9 ;  /* 0x0000000900a27308 */ /* 0x0003260000000800 */
[----:B------:R-:W-:Y:S01]  /*e440*/  HMMA.16816.F32.BF16 R28, R4, R34, R140 ;  /* 0x00000022041c723c */ /* 0x000fe2000004188c */
[----:B------:R-:W-:Y:S01]  /*e450*/  F2FP.BF16.F32.PACK_AB R4, R218, R221 ;  /* 0x000000ddda04723e */ /* 0x000fe200000010ff */
[----:B------:R5:W-:Y:S01]  /*e460*/  MUFU.EX2 R155, R11 ;  /* 0x0000000b009b7308 */ /* 0x000be20000000800 */
[----:B------:R-:W-:Y:S02]  /*e470*/  F2FP.BF16.F32.PACK_AB R5, R211, R209 ;  /* 0x000000d1d305723e */ /* 0x000fe400000010ff */
[----:B------:R-:W-:Y:S01]  /*e480*/  F2FP.BF16.F32.PACK_AB R6, R220, R219 ;  /* 0x000000dbdc06723e */ /* 0x000fe200000010ff */
[--C-:B---3--:R-:W-:Y:S01]  /*e490*/  FFMA.FTZ R10, R159, UR6, -R3.reuse ;  /* 0x000000069f0a7c23 */ /* 0x108fe20008010803 */
[----:B------:R-:W-:Y:S01]  /*e4a0*/  F2FP.BF16.F32.PACK_AB R7, R210, R217 ;  /* 0x000000d9d207723e */ /* 0x000fe200000010ff */
[----:B-1----:R-:W-:-:S02]  /*e4b0*/  FFMA.FTZ R9, R157, UR6, -R3 ;  /* 0x000000069d097c23 */ /* 0x002fc40008010803 */
[----:B------:R1:W-:Y:S04]  /*e4c0*/  MUFU.EX2 R158, R10 ;  /* 0x0000000a009e7308 */ /* 0x0003e80000000800 */
[----:B------:R-:W-:Y:S01]  /*e4d0*/  HMMA.16816.F32.BF16 R80, R4, R24, R148 ;  /* 0x000000180450723c */ /* 0x000fe20000041894 */
[----:B------:R3:W4:Y:S01]  /*e4e0*/  MUFU.EX2 R157, R9 ;  /* 0x00000009009d7308 */ /* 0x0007220000000800 */
[----:B-----5:R-:W-:-:S04]  /*e4f0*/  FFMA.FTZ R11, R167, UR6, -R0 ;  /* 0x00000006a70b7c23 */ /* 0x020fc80008010800 */
[----:B------:R5:W-:Y:S02]  /*e500*/  MUFU.EX2 R151, R11 ;  /* 0x0000000b00977308 */ /* 0x000be40000000800 */
[----:B------:R-:W-:Y:S01]  /*e510*/  HMMA.16816.F32.BF16 R92, R4, R26, R144 ;  /* 0x0000001a045c723c */ /* 0x000fe20000041890 */
[--C-:B-1----:R-:W-:Y:S01]  /*e520*/  FFMA.FTZ R10, R160, UR6, -R2.reuse ;  /* 0x00000006a00a7c23 */ /* 0x102fe20008010802 */
[----:B---3--:R-:W-:-:S06]  /*e530*/  FFMA.FTZ R9, R166, UR6, -R2 ;  /* 0x00000006a6097c23 */ /* 0x008fcc0008010802 */
[----:B--2---:R-:W-:Y:S01]  /*e540*/  HMMA.16816.F32.BF16 R88, R4, R20, R88 ;  /* 0x000000140458723c */ /* 0x004fe20000041858 */
[----:B------:R1:W-:Y:S01]  /*e550*/  MUFU.EX2 R152, R10 ;  /* 0x0000000a00987308 */ /* 0x0003e20000000800 */
[----:B-----5:R-:W-:-:S03]  /*e560*/  FFMA.FTZ R11, R177, UR6, -R3 ;  /* 0x00000006b10b7c23 */ /* 0x020fc60008010803 */
[----:B------:R2:W3:Y:S03]  /*e570*/  MUFU.EX2 R154, R9 ;  /* 0x00000009009a7308 */ /* 0x0004e60000000800 */
[----:B------:R-:W-:Y:S01]  /*e580*/  HMMA.16816.F32.BF16 R84, R4, R22, R84 ;  /* 0x000000160454723c */ /* 0x000fe20000041854 */
[----:B-1----:R-:W-:-:S07]  /*e590*/  FFMA.FTZ R10, R165, UR6, -R0 ;  /* 0x00000006a50a7c23 */ /* 0x002fce0008010800 */
[C---:B------:R-:W-:Y:S01]  /*e5a0*/  HMMA.16816.F32.BF16 R76, R4.reuse, R16, R76 ;  /* 0x00000010044c723c */ /* 0x040fe2000004184c */
[----:B--2---:R-:W-:Y:S01]  /*e5b0*/  FFMA.FTZ R9, R68, UR6, -R2 ;  /* 0x0000000644097c23 */ /* 0x004fe20008010802 */
[----:B------:R1:W2:Y:S06]  /*e5c0*/  MUFU.EX2 R149, R10 ;  /* 0x0000000a00957308 */ /* 0x0002ac0000000800 */
[C---:B------:R-:W-:Y:S01]  /*e5d0*/  HMMA.16816.F32.BF16 R64, R4.reuse, R18, R64 ;  /* 0x000000120440723c */ /* 0x040fe20000041840 */
[----:B------:R5:W2:Y:S04]  /*e5e0*/  MUFU.EX2 R153, R9 ;  /* 0x0000000900997308 */ /* 0x000aa80000000800 */
[----:B------:R-:W-:Y:S03]  /*e5f0*/  MUFU.EX2 R68, R11 ;  /* 0x0000000b00447308 */ /* 0x000fe60000000800 */
[----:B------:R-:W-:Y:S01]  /*e600*/  HMMA.16816.F32.BF16 R60, R4, R12, R60 ;  /* 0x0000000c043c723c */ /* 0x000fe2000004183c */
[----:B-1----:R-:W-:-:S04]  /*e610*/  FFMA.FTZ R10, R161, UR6, -R0 ;  /* 0x00000006a10a7c23 */ /* 0x002fc80008010800 */
[----:B------:R1:W-:Y:S01]  /*e620*/  MUFU.EX2 R148, R10 ;  /* 0x0000000a00947308 */ /* 0x0003e20000000800 */
[----:B-----5:R-:W-:Y:S02]  /*e630*/  FFMA.FTZ R9, R164, UR6, -R0 ;  /* 0x00000006a4097c23 */ /* 0x020fe40008010800 */
[----:B------:R-:W-:Y:S01]  /*e640*/  HMMA.16816.F32.BF16 R48, R4, R14, R48 ;  /* 0x0000000e0430723c */ /* 0x000fe20000041830 */
[----:B------:R-:W-:Y:S02]  /*e650*/  F2FP.BF16.F32.PACK_AB R4, R207, R206 ;  /* 0x000000cecf04723e */ /* 0x000fe400000010ff */
[----:B----4-:R-:W-:Y:S01]  /*e660*/  F2FP.BF16.F32.PACK_AB R5, R156, R162 ;  /* 0x000000a29c05723e */ /* 0x010fe200000010ff */
[----:B------:R4:W5:Y:S01]  /*e670*/  MUFU.EX2 R150, R9 ;  /* 0x0000000900967308 */ /* 0x0009620000000800 */
[----:B------:R-:W-:Y:S02]  /*e680*/  F2FP.BF16.F32.PACK_AB R6, R169, R172 ;  /* 0x000000aca906723e */ /* 0x000fe400000010ff */
[----:B------:R-:W-:Y:S01]  /*e690*/  F2FP.BF16.F32.PACK_AB R7, R157, R158 ;  /* 0x0000009e9d07723e */ /* 0x000fe200000010ff */
[----:B-1----:R-:W-:-:S06]  /*e6a0*/  FFMA.FTZ R10, R173, UR6, -R8 ;  /* 0x00000006ad0a7c23 */ /* 0x002fcc0008010808 */
[----:B------:R-:W-:Y:S01]  /*e6b0*/  HMMA.16816.F32.BF16 R56, R4, R24, R56 ;  /* 0x000000180438723c */ /* 0x000fe20000041838 */
[----:B------:R1:W-:Y:S01]  /*e6c0*/  MUFU.EX2 R147, R10 ;  /* 0x0000000a00937308 */ /* 0x0003e20000000800 */
[----:B----4-:R-:W-:-:S06]  /*e6d0*/  FFMA.FTZ R9, R180, UR6, -R8 ;  /* 0x00000006b4097c23 */ /* 0x010fcc0008010808 */
[C---:B------:R-:W-:Y:S01]  /*e6e0*/  HMMA.16816.F32.BF16 R52, R4.reuse, R26, R52 ;  /* 0x0000001a0434723c */ /* 0x040fe20000041834 */
[----:B------:R-:W4:Y:S01]  /*e6f0*/  LDSM.16.MT88.4 R24, [R188+0x7000] ;  /* 0x00700000bc18783b */ /* 0x000f220000004200 */
[----:B------:R3:W4:Y:S06]  /*e700*/  MUFU.EX2 R145, R9 ;  /* 0x0000000900917308 */ /* 0x00072c0000000800 */
[----:B------:R-:W-:Y:S01]  /*e710*/  HMMA.16816.F32.BF16 R44, R4, R20, R44 ;  /* 0x00000014042c723c */ /* 0x000fe2000004182c */
[----:B-1----:R-:W-:-:S04]  /*e720*/  FFMA.FTZ R10, R168, UR6, -R8 ;  /* 0x00000006a80a7c23 */ /* 0x002fc80008010808 */
[----:B------:R1:W-:Y:S03]  /*e730*/  MUFU.EX2 R146, R10 ;  /* 0x0000000a00927308 */ /* 0x0003e60000000800 */
[----:B------:R-:W-:Y:S01]  /*e740*/  HMMA.16816.F32.BF16 R32, R4, R22, R108 ;  /* 0x000000160420723c */ /* 0x000fe2000004186c */
[----:B------:R-:W4:Y:S01]  /*e750*/  LDSM.16.MT88.4 R20, [R193+0x7000] ;  /* 0x00700000c114783b */ /* 0x000f220000004200 */
[----:B---3--:R-:W-:-:S03]  /*e760*/  FFMA.FTZ R9, R170, UR6, -R8 ;  /* 0x00000006aa097c23 */ /* 0x008fc60008010808 */
[----:B------:R-:W-:Y:S01]  /*e770*/  LDSM.16.MT88.4 R108, [R193+0x7800] ;  /* 0x00780000c16c783b */ /* 0x000fe20000004200 */
[----:B------:R3:W-:Y:S02]  /*e780*/  MUFU.EX2 R144, R9 ;  /* 0x0000000900907308 */ /* 0x0007e40000000800 */
[----:B------:R-:W-:Y:S01]  /*e790*/  HMMA.16816.F32.BF16 R112, R4, R16, R112 ;  /* 0x000000100470723c */ /* 0x000fe20000041870 */
[----:B-1----:R-:W-:-:S04]  /*e7a0*/  FFMA.FTZ R10, R174, UR6, -R3 ;  /* 0x00000006ae0a7c23 */ /* 0x002fc80008010803 */
[----:B------:R1:W-:Y:S03]  /*e7b0*/  MUFU.EX2 R74, R10 ;  /* 0x0000000a004a7308 */ /* 0x0003e60000000800 */
[----:B------:R-:W-:Y:S01]  /*e7c0*/  HMMA.16816.F32.BF16 R36, R4, R18, R36 ;  /* 0x000000120424723c */ /* 0x000fe20000041824 */
[----:B------:R-:W4:Y:S01]  /*e7d0*/  LDSM.16.MT88.4 R16, [R189+0x7000] ;  /* 0x00700000bd10783b */ /* 0x000f220000004200 */
[----:B---3--:R-:W-:-:S06]  /*e7e0*/  FFMA.FTZ R9, R182, UR6, -R3 ;  /* 0x00000006b6097c23 */ /* 0x008fcc0008010803 */
[----:B------:R-:W-:Y:S01]  /*e7f0*/  HMMA.16816.F32.BF16 R128, R4, R12, R128 ;  /* 0x0000000c0480723c */ /* 0x000fe20000041880 */
[----:B------:R3:W4:Y:S01]  /*e800*/  MUFU.EX2 R75, R9 ;  /* 0x00000009004b7308 */ /* 0x0007220000000800 */
[----:B-1----:R-:W-:-:S06]  /*e810*/  FFMA.FTZ R10, R178, UR6, -R2 ;  /* 0x00000006b20a7c23 */ /* 0x002fcc0008010802 */
[----:B------:R-:W-:Y:S01]  /*e820*/  HMMA.16816.F32.BF16 R28, R4, R14, R28 ;  /* 0x0000000e041c723c */ /* 0x000fe2000004181c */
[----:B------:R-:W1:Y:S01]  /*e830*/  LDSM.16.MT88.4 R12, [R192+0x7000] ;  /* 0x00700000c00c783b */ /* 0x000e620000004200 */
[----:B------:R-:W-:Y:S02]  /*e840*/  F2FP.BF16.F32.PACK_AB R4, R155, R154 ;  /* 0x0000009a9b04723e */ /* 0x000fe400000010ff */
[----:B--2---:R-:W-:Y:S02]  /*e850*/  F2FP.BF16.F32.PACK_AB R5, R149, R151 ;  /* 0x000000979505723e */ /* 0x004fe400000010ff */
[----:B------:R-:W-:Y:S01]  /*e860*/  F2FP.BF16.F32.PACK_AB R6, R153, R152 ;  /* 0x000000989906723e */ /* 0x000fe200000010ff */
[----:B---3--:R-:W-:Y:S01]  /*e870*/  FFMA.FTZ R9, R171, UR6, -R3 ;  /* 0x00000006ab097c23 */ /* 0x008fe20008010803 */
[----:B-----5:R-:W-:-:S03]  /*e880*/  F2FP.BF16.F32.PACK_AB R7, R148, R150 ;  /* 0x000000969407723e */ /* 0x020fc600000010ff */
[----:B------:R2:W3:Y:S04]  /*e890*/  MUFU.EX2 R73, R9 ;  /* 0x0000000900497308 */ /* 0x0004e80000000800 */
[C---:B----4-:R-:W-:Y:S08]  /*e8a0*/  HMMA.16816.F32.BF16 R80, R4.reuse, R24, R80 ;  /* 0x000000180450723c */ /* 0x050ff00000041850 */
[----:B------:R-:W-:Y:S01]  /*e8b0*/  HMMA.16816.F32.BF16 R96, R4, R26, R92 ;  /* 0x0000001a0460723c */ /* 0x000fe2000004185c */
[----:B------:R-:W4:Y:S01]  /*e8c0*/  LDSM.16.MT88.4 R92, [R188+0x7800] ;  /* 0x00780000bc5c783b */ /* 0x000f220000004200 */
[----:B--2---:R-:W-:-:S06]  /*e8d0*/  FFMA.FTZ R9, R183, UR6, -R2 ;  /* 0x00000006b7097c23 */ /* 0x004fcc0008010802 */
        /* <DEDUP_REMOVED lines=11> */
[----:B------:R1:W-:Y:S04]  /*e990*/  MUFU.EX2 R26, R9 ;  /* 0x00000009001a7308 */ /* 0x0003e80000000800 */
[----:B------:R2:W3:Y:S03]  /*e9a0*/  MUFU.EX2 R27, R10 ;  /* 0x0000000a001b7308 */ /* 0x0004e60000000800 */
[----:B------:R-:W-:Y:S01]  /*e9b0*/  HMMA.16816.F32.BF16 R56, R4, R24, R56 ;  /* 0x000000180438723c */ /* 0x000fe20000041838 */
[--C-:B-1----:R-:W-:Y:S01]  /*e9c0*/  FFMA.FTZ R9, R176, UR6, -R2.reuse ;  /* 0x00000006b0097c23 */ /* 0x102fe20008010802 */
[----:B------:R-:W-:-:S06]  /*e9d0*/  FFMA.FTZ R2, R175, UR6, -R2 ;  /* 0x00000006af027c23 */ /* 0x000fcc0008010802 */
[C---:B------:R-:W-:Y:S01]  /*e9e0*/  HMMA.16816.F32.BF16 R44, R4.reuse, R20, R44 ;  /* 0x00000014042c723c */ /* 0x040fe2000004182c */
[----:B------:R1:W-:Y:S01]  /*e9f0*/  MUFU.EX2 R25, R9 ;  /* 0x0000000900197308 */ /* 0x0003e20000000800 */
[--C-:B--2---:R-:W-:Y:S01]  /*ea00*/  FFMA.FTZ R10, R185, UR6, -R0.reuse ;  /* 0x00000006b90a7c23 */ /* 0x104fe20008010800 */
[----:B---3--:R-:W-:Y:S02]  /*ea10*/  F2FP.BF16.F32.PACK_AB R136, R27, R26 ;  /* 0x0000001a1b88723e */ /* 0x008fe400000010ff */
[----:B------:R2:W3:Y:S03]  /*ea20*/  MUFU.EX2 R24, R2 ;  /* 0x0000000200187308 */ /* 0x0004e60000000800 */
[----:B------:R-:W-:Y:S01]  /*ea30*/  HMMA.16816.F32.BF16 R32, R4, R22, R32 ;  /* 0x000000160420723c */ /* 0x000fe20000041820 */
[----:B------:R-:W-:Y:S01]  /*ea40*/  MUFU.EX2 R23, R10 ;  /* 0x0000000a00177308 */ /* 0x000fe20000000800 */
[----:B-1----:R-:W-:-:S06]  /*ea50*/  FFMA.FTZ R9, R184, UR6, -R0 ;  /* 0x00000006b8097c23 */ /* 0x002fcc0008010800 */
[----:B------:R-:W-:Y:S01]  /*ea60*/  HMMA.16816.F32.BF16 R112, R4, R16, R112 ;  /* 0x000000100470723c */ /* 0x000fe20000041870 */
[--C-:B--2---:R-:W-:Y:S01]  /*ea70*/  FFMA.FTZ R2, R181, UR6, -R0.reuse ;  /* 0x00000006b5027c23 */ /* 0x104fe20008010800 */
[----:B------:R-:W-:Y:S01]  /*ea80*/  FFMA.FTZ R0, R179, UR6, -R0 ;  /* 0x00000006b3007c23 */ /* 0x000fe20008010800 */
[----:B------:R-:W1:Y:S01]  /*ea90*/  MUFU.EX2 R21, R9 ;  /* 0x0000000900157308 */ /* 0x000e620000000800 */
[----:B---3--:R-:W-:-:S04]  /*eaa0*/  F2FP.BF16.F32.PACK_AB R138, R24, R25 ;  /* 0x00000019188a723e */ /* 0x008fc800000010ff */
[C---:B------:R-:W-:Y:S01]  /*eab0*/  HMMA.16816.F32.BF16 R36, R4.reuse, R18, R36 ;  /* 0x000000120424723c */ /* 0x040fe20000041824 */
[----:B------:R2:W-:Y:S04]  /*eac0*/  MUFU.EX2 R22, R2 ;  /* 0x0000000200167308 */ /* 0x0005e80000000800 */
[----:B------:R3:W5:Y:S03]  /*ead0*/  MUFU.EX2 R20, R0 ;  /* 0x0000000000147308 */ /* 0x0007660000000800 */
[----:B------:R-:W-:Y:S01]  /*eae0*/  HMMA.16816.F32.BF16 R128, R4, R12, R128 ;  /* 0x0000000c0480723c */ /* 0x000fe20000041880 */
[----:B-1----:R-:W-:Y:S01]  /*eaf0*/  F2FP.BF16.F32.PACK_AB R137, R21, R23 ;  /* 0x000000171589723e */ /* 0x002fe200000010ff */
[----:B--2---:R-:W-:-:S06]  /*eb00*/  FFMA.FTZ R2, R215, UR6, -R8 ;  /* 0x00000006d7027c23 */ /* 0x004fcc0008010808 */
[----:B------:R-:W-:Y:S01]  /*eb10*/  HMMA.16816.F32.BF16 R28, R4, R14, R28 ;  /* 0x0000000e041c723c */ /* 0x000fe2000004181c */
[--C-:B------:R-:W-:Y:S01]  /*eb20*/  FFMA.FTZ R4, R187, UR6, -R8.reuse ;  /* 0x00000006bb047c23 */ /* 0x100fe20008010808 */
[----:B------:R-:W1:Y:S01]  /*eb30*/  LDSM.16.MT88.4 R12, [R192+0x7800] ;  /* 0x00780000c00c783b */ /* 0x000e620000004200 */
[----:B---3--:R-:W-:Y:S01]  /*eb40*/  FFMA.FTZ R0, R213, UR6, -R8 ;  /* 0x00000006d5007c23 */ /* 0x008fe20008010808 */
[----:B------:R2:W-:Y:S01]  /*eb50*/  MUFU.EX2 R16, R2 ;  /* 0x0000000200107308 */ /* 0x0005e20000000800 */
[----:B-----5:R-:W-:-:S03]  /*eb60*/  F2FP.BF16.F32.PACK_AB R139, R20, R22 ;  /* 0x00000016148b723e */ /* 0x020fc600000010ff */
[----:B------:R3:W5:Y:S04]  /*eb70*/  MUFU.EX2 R18, R0 ;  /* 0x0000000000127308 */ /* 0x0007680000000800 */
[----:B------:R5:W-:Y:S01]  /*eb80*/  MUFU.EX2 R17, R4 ;  /* 0x0000000400117308 */ /* 0x000be20000000800 */
[----:B----4-:R-:W-:Y:S01]  /*eb90*/  HMMA.16816.F32.BF16 R84, R136, R92, R80 ;  /* 0x0000005c8854723c */ /* 0x010fe20000041850 */
[----:B--2---:R-:W-:-:S07]  /*eba0*/  FFMA.FTZ R2, R186, UR6, -R8 ;  /* 0x00000006ba027c23 */ /* 0x004fce0008010808 */
[C---:B------:R-:W-:Y:S01]  /*ebb0*/  HMMA.16816.F32.BF16 R88, R136.reuse, R94, R96 ;  /* 0x0000005e8858723c */ /* 0x040fe20000041860 */
[----:B---3--:R-:W-:Y:S01]  /*ebc0*/  FFMA.FTZ R0, R216, UR6, -R3 ;  /* 0x00000006d8007c23 */ /* 0x008fe20008010803 */
[----:B------:R2:W3:Y:S01]  /*ebd0*/  MUFU.EX2 R19, R2 ;  /* 0x0000000200137308 */ /* 0x0004e20000000800 */
[----:B-----5:R-:W-:Y:S01]  /*ebe0*/  F2FP.BF16.F32.PACK_AB R140, R18, R16 ;  /* 0x00000010128c723e */ /* 0x020fe200000010ff */
[----:B------:R-:W-:Y:S02]  /*ebf0*/  FFMA.FTZ R4, R250, R41, R237 ;  /* 0x00000029fa047223 */ /* 0x000fe400000100ed */
[----:B------:R4:W-:Y:S02]  /*ec00*/  MUFU.EX2 R10, R0 ;  /* 0x00000000000a7308 */ /* 0x0009e40000000800 */
[----:B------:R-:W-:Y:S01]  /*ec10*/  HMMA.16816.F32.BF16 R100, R136, R108, R100 ;  /* 0x0000006c8864723c */ /* 0x000fe20000041864 */
[----:B------:R-:W-:Y:S01]  /*ec20*/  FADD.FTZ R4, R226, R4 ;  /* 0x00000004e2047221 */ /* 0x000fe20000010000 */
[----:B--2---:R-:W-:Y:S01]  /*ec30*/  FFMA.FTZ R2, R214, UR6, -R3 ;  /* 0x00000006d6027c23 */ /* 0x004fe20008010803 */
[----:B---3--:R-:W-:-:S05]  /*ec40*/  F2FP.BF16.F32.PACK_AB R142, R19, R17 ;  /* 0x00000011138e723e */ /* 0x008fca00000010ff */
[----:B------:R-:W-:Y:S01]  /*ec50*/  HMMA.16816.F32.BF16 R104, R136, R110, R104 ;  /* 0x0000006e8868723c */ /* 0x000fe20000041868 */
[--C-:B----4-:R-:W-:Y:S01]  /*ec60*/  FFMA.FTZ R0, R212, UR6, -R3.reuse ;  /* 0x00000006d4007c23 */ /* 0x110fe20008010803 */
[----:B------:R-:W-:Y:S01]  /*ec70*/  FFMA.FTZ R3, R205, UR6, -R3 ;  /* 0x00000006cd037c23 */ /* 0x000fe20008010803 */
[----:B------:R2:W3:Y:S01]  /*ec80*/  MUFU.EX2 R9, R2 ;  /* 0x0000000200097308 */ /* 0x0004e20000000800 */
[----:B------:R-:W-:-:S03]  /*ec90*/  MOV R212, R233 ;  /* 0x000000e900d47202 */ /* 0x000fc60000000f00 */
[----:B------:R4:W-:Y:S01]  /*eca0*/  MUFU.EX2 R8, R3 ;  /* 0x0000000300087308 */ /* 0x0009e20000000800 */
[C---:B------:R-:W-:Y:S03]  /*ecb0*/  HMMA.16816.F32.BF16 R116, R136.reuse, R124, R76 ;  /* 0x0000007c8874723c */ /* 0x040fe6000004184c */
[----:B------:R5:W5:Y:S05]  /*ecc0*/  MUFU.EX2 R11, R0 ;  /* 0x00000000000b7308 */ /* 0x000b6a0000000800 */
[----:B------:R-:W-:Y:S01]  /*ecd0*/  HMMA.16816.F32.BF16 R120, R136, R126, R64 ;  /* 0x0000007e8878723c */ /* 0x000fe20000041840 */
[----:B--2---:R-:W-:Y:S01]  /*ece0*/  FFMA.FTZ R2, R249, R42, R236 ;  /* 0x0000002af9027223 */ /* 0x004fe200000100ec */
[----:B---3--:R-:W-:Y:S01]  /*ecf0*/  F2FP.BF16.F32.PACK_AB R141, R9, R10 ;  /* 0x0000000a098d723e */ /* 0x008fe200000010ff */
[----:B----4-:R-:W-:-:S02]  /*ed00*/  FFMA.FTZ R3, R251, R40, R225 ;  /* 0x00000028fb037223 */ /* 0x010fc400000100e1 */
[----:B------:R-:W-:-:S03]  /*ed10*/  FADD.FTZ R6, R238, R2 ;  /* 0x00000002ee067221 */ /* 0x000fc60000010000 */
[----:B-1----:R-:W-:Y:S01]  /*ed20*/  HMMA.16816.F32.BF16 R132, R136, R12, R60 ;  /* 0x0000000c8884723c */ /* 0x002fe2000004183c */
[----:B-----5:R-:W-:Y:S01]  /*ed30*/  FFMA.FTZ R0, R248, R43, R229 ;  /* 0x0000002bf8007223 */ /* 0x020fe200000100e5 */
[----:B------:R-:W-:Y:S01]  /*ed40*/  FADD.FTZ R7, R224, R3 ;  /* 0x00000003e0077221 */ /* 0x000fe20000010000 */
[----:B------:R-:W-:Y:S01]  /*ed50*/  FADD.FTZ R3, R227, R4 ;  /* 0x00000004e3037221 */ /* 0x000fe20000010000 */
[----:B------:R-:W-:Y:S01]  /*ed60*/  F2FP.BF16.F32.PACK_AB R143, R8, R11 ;  /* 0x0000000b088f723e */ /* 0x000fe200000010ff */
        /* <DEDUP_REMOVED lines=59> */
[----:B------:R-:W-:-:S06]  /*f120*/  @P1 IADD3 R209, PT, PT, R243, -0x4, RZ ;  /* 0xfffffffcf3d11810 */ /* 0x000fcc0007ffe0ff */
        /* <DEDUP_REMOVED lines=8> */
.L_x_2444:
[----:B------:R-:W-:-:S07]  /*f1b0*/  IADD3 R209, PT, PT, R212, -0x1, RZ ;  /* 0xffffffffd4d17810 */ /* 0x000fce0007ffe0ff */
.L_x_2451:
[----:B------:R-:W2:Y:S02]  /*f1c0*/  LDL R0, [R1] ;  /* 0x0000000001007983 */ /* 0x000ea40000100800 */
[----:B--2---:R-:W-:-:S13]  /*f1d0*/  ISETP.GE.AND P0, PT, R209, R0, PT ;  /* 0x00000000d100720c */ /* 0x004fda0003f06270 */
[----:B------:R-:W-:Y:S05]  /*f1e0*/  @!P0 BRA `(.L_x_2452) ;  /* 0x00000040006c8947 */ /* 0x000fea0003800000 */
[----:B------:R-:W1:Y:S01]  /*f1f0*/  LDC.64 R236, c[0x0][0x3c0] ;  /* 0x0000f000ffec7b82 */ /* 0x000e620000000a00 */
[----:B------:R-:W2:Y:S01]  /*f200*/  LDCU UR8, c[0x0][0x440] ;  /* 0x00008800ff0877ac */ /* 0x000ea20008000800 */
[----:B------:R-:W-:Y:S01]  /*f210*/  IMAD.MOV.U32 R75, RZ, RZ, R69 ;  /* 0x000000ffff4b7224 */ /* 0x000fe200078e0045 */
[----:B------:R-:W-:Y:S01]  /*f220*/  MOV R74, R72 ;  /* 0x00000048004a7202 */ /* 0x000fe20000000f00 */
[----:B------:R-:W-:Y:S01]  /*f230*/  IMAD.MOV.U32 R73, RZ, RZ, R70 ;  /* 0x000000ffff497224 */ /* 0x000fe200078e0046 */
[----:B------:R-:W-:Y:S01]  /*f240*/  MOV R68, R71 ;  /* 0x0000004700447202 */ /* 0x000fe20000000f00 */
[C---:B------:R-:W-:Y:S01]  /*f250*/  VIADD R207, R200.reuse, 0x8 ;  /* 0x00000008c8cf7836 */ /* 0x040fe20000000000 */
[C---:B------:R-:W-:Y:S01]  /*f260*/  IADD3 R205, PT, PT, R200.reuse, 0x40, RZ ;  /* 0x00000040c8cd7810 */ /* 0x040fe20007ffe0ff */
[----:B------:R-:W-:Y:S01]  /*f270*/  VIADD R206, R200, 0x48 ;  /* 0x00000048c8ce7836 */ /* 0x000fe20000000000 */
[----:B------:R-:W3:Y:S01]  /*f280*/  LDCU UR7, c[0x0][0x440] ;  /* 0x00008800ff0777ac */ /* 0x000ee20008000800 */
[----:B------:R-:W4:Y:S01]  /*f290*/  LDCU UR6, c[0x0][0x50c] ;  /* 0x0000a180ff0677ac */ /* 0x000f220008000800 */
[----:B------:R-:W1:Y:S01]  /*f2a0*/  LDCU UR4, c[0x0][0x45c] ;  /* 0x00008b80ff0477ac */ /* 0x000e620008000800 */
[----:B--2---:R-:W-:Y:S01]  /*f2b0*/  ISETP.GE.AND P4, PT, R234, UR8, PT ;  /* 0x00000008ea007c0c */ /* 0x004fe2000bf86270 */
[----:B------:R-:W-:-:S12]  /*f2c0*/  BRA `(.L_x_2453) ;  /* 0x0000000000b07947 */ /* 0x000fd80003800000 */
.L_x_2455:
[----:B------:R-:W2:Y:S01]  /*f2d0*/  LDC.64 R6, c[0x0][0x3b8] ;  /* 0x0000ee00ff067b82 */ /* 0x000ea20000000a00 */
[----:B------:R-:W-:Y:S01]  /*f2e0*/  VIADD R3, R209, 0xffffffff ;  /* 0xffffffffd1037836 */ /* 0x000fe20000000000 */
[----:B------:R-:W-:Y:S03]  /*f2f0*/  ISETP.GE.AND P4, PT, R234, UR7, PT ;  /* 0x00000007ea007c0c */ /* 0x000fe6000bf86270 */
[C---:B--2---:R-:W-:Y:S04]  /*f300*/  IMAD.WIDE.U32 R8, R3.reuse, R6, RZ ;  /* 0x0000000603087225 */ /* 0x044fe800078e00ff */
[----:B------:R-:W-:Y:S02]  /*f310*/  IMAD.SHL.U32 R4, R8, 0x40, RZ ;  /* 0x0000004008047824 */ /* 0x000fe400078e00ff */
[----:B------:R-:W-:Y:S03]  /*f320*/  IMAD R9, R3, R7, R9 ;  /* 0x0000000703097224 */ /* 0x000fe600078e0209 */
[-C--:B------:R-:W-:Y:S02]  /*f330*/  @!P0 LEA R3, P1, R6, R4.reuse, 0x4 ;  /* 0x0000000406038211 */ /* 0x080fe400078220ff */
[----:B------:R-:W-:Y:S04]  /*f340*/  SHF.L.U64.HI R5, R8, 0x6, R9 ;  /* 0x0000000608057819 */ /* 0x000fe80000010209 */
[CCC-:B------:R-:W-:Y:S02]  /*f350*/  @!P0 LEA.HI.X R8, R6.reuse, R5.reuse, R7.reuse, 0x4, P1 ;  /* 0x0000000506088211 */ /* 0x1c0fe400008f2407 */
[C---:B------:R-:W-:Y:S04]  /*f360*/  @!P0 LEA R9, P1, R6.reuse, R4, 0x5 ;  /* 0x0000000406098211 */ /* 0x040fe800078228ff */
[----:B------:R-:W-:Y:S01]  /*f370*/  @!P0 LEA.HI.X R14, R6, R5, R7, 0x5, P1 ;  /* 0x00000005060e8211 */ /* 0x000fe200008f2c07 */
[----:B------:R-:W-:Y:S01]  /*f380*/  @!P0 IMAD R7, R7, 0x30, RZ ;  /* 0x0000003007078824 */ /* 0x000fe200078e02ff */
[CC--:B------:R-:W-:Y:S04]  /*f390*/  @!P4 LEA R12, P1, R4.reuse, R245.reuse, 0x1 ;  /* 0x000000f5040cc211 */ /* 0x0c0fe800078208ff */
[-CC-:B------:R-:W-:Y:S01]  /*f3a0*/  @!P4 LEA.HI.X R13, R4, R244.reuse, R5.reuse, 0x1, P1 ;  /* 0x000000f4040dc211 */ /* 0x180fe200008f0c05 */
[----:B------:R-:W-:Y:S01]  /*f3b0*/  @!P0 IMAD.WIDE.U32 R4, R6, 0x30, R4 ;  /* 0x0000003006048825 */ /* 0x000fe200078e0004 */
[CC--:B------:R-:W-:Y:S03]  /*f3c0*/  @!P0 LEA R10, P1, R3.reuse, R245.reuse, 0x1 ;  /* 0x000000f5030a8211 */ /* 0x0c0fe600078208ff */
[----:B------:R-:W-:Y:S01]  /*f3d0*/  @!PT LDS RZ, [RZ] ;  /* 0x00000000fffff984 */ /* 0x000fe20000000800 */
[----:B------:R-:W-:Y:S01]  /*f3e0*/  @!PT LDS RZ, [RZ] ;  /* 0x00000000fffff984 */ /* 0x000fe20000000800 */
[----:B------:R-:W-:Y:S01]  /*f3f0*/  @!PT LDS RZ, [RZ] ;  /* 0x00000000fffff984 */ /* 0x000fe20000000800 */
[----:B------:R2:W-:Y:S01]  /*f400*/  @!P4 LDGSTS.E.BYPASS.LTC128B.128 [R208+0x4000], desc[UR16][R12.64] ;  /* 0x040000000cd0cfae */ /* 0x0005e2000b981a10 */
[-C--:B------:R-:W-:Y:S01]  /*f410*/  @!P0 LEA.HI.X R11, R3, R244.reuse, R8, 0x1, P1 ;  /* 0x000000f4030b8211 */ /* 0x080fe200008f0c08 */
[----:B------:R-:W-:Y:S01]  /*f420*/  @!P0 IMAD.IADD R3, R7, 0x1, R5 ;  /* 0x0000000107038824 */ /* 0x000fe200078e0205 */
[CC--:B------:R-:W-:Y:S01]  /*f430*/  @!P0 LEA R8, P1, R9.reuse, R245.reuse, 0x1 ;  /* 0x000000f509088211 */ /* 0x0c0fe200078208ff */
[----:B------:R2:W-:Y:S03]  /*f440*/  @P4 STS.128 [R208+0x4000], RZ ;  /* 0x004000ffd0004388 */ /* 0x0005e60000000c00 */
[-C--:B------:R-:W-:Y:S01]  /*f450*/  @!P0 LEA.HI.X R9, R9, R244.reuse, R14, 0x1, P1 ;  /* 0x000000f409098211 */ /* 0x080fe200008f0c0e */
[----:B------:R2:W-:Y:S01]  /*f460*/  @P0 STS.128 [R208+0x4800], RZ ;  /* 0x004800ffd0000388 */ /* 0x0005e20000000c00 */
[C---:B------:R-:W-:Y:S03]  /*f470*/  @!P0 LEA R6, P1, R4.reuse, R245, 0x1 ;  /* 0x000000f504068211 */ /* 0x040fe600078208ff */
        /* <DEDUP_REMOVED lines=17> */
.L_x_2453:
[----:B------:R-:W-:Y:S04]  /*f590*/  DEPBAR.LE SB0, 0x0 ;  /* 0x000080000000791a */ /* 0x000fe80000000000 */
[----:B------:R-:W-:Y:S01]  /*f5a0*/  BAR.SYNC.DEFER_BLOCKING 0x0 ;  /* 0x0000000000007b1d */ /* 0x000fe20000010000 */
[C---:B-1----:R-:W-:Y:S01]  /*f5b0*/  IMAD.WIDE.U32 R4, R209.reuse, R236, RZ ;  /* 0x000000ecd1047225 */ /* 0x042fe200078e00ff */
[----:B---3--:R-:W-:Y:S03]  /*f5c0*/  ISETP.GE.AND P0, PT, R234, UR7, PT ;  /* 0x00000007ea007c0c */ /* 0x008fe6000bf06270 */
[----:B------:R-:W-:Y:S01]  /*f5d0*/  IMAD R5, R209, R237, R5 ;  /* 0x000000edd1057224 */ /* 0x000fe200078e0205 */
[----:B------:R-:W-:Y:S04]  /*f5e0*/  SHF.L.U32 R2, R4, 0x6, RZ ;  /* 0x0000000604027819 */ /* 0x000fe800000006ff */
        /* <DEDUP_REMOVED lines=17> */
[-C--:B------:R-:W-:Y:S02]  /*f700*/  @!P0 LEA.HI.X R7, R4, R246.reuse, R7, 0x1, P1 ;  /* 0x000000f604078211 */ /* 0x080fe400008f0c07 */
[----:B------:R-:W-:Y:S02]  /*f710*/  @!P0 LEA R4, P1, R2, R247, 0x1 ;  /* 0x000000f702048211 */ /* 0x000fe400078208ff */
[----:B------:R-:W-:Y:S03]  /*f720*/  @!P0 IADD3 R0, PT, PT, R0, R3, RZ ;  /* 0x0000000300008210 */ /* 0x000fe60007ffe0ff */
[----:B------:R-:W-:Y:S01]  /*f730*/  @P0 STS.128 [R208+0x6800], RZ ;  /* 0x006800ffd0000388 */ /* 0x000fe20000000c00 */
[----:B------:R-:W-:Y:S07]  /*f740*/  @!P0 LEA.HI.X R5, R2, R246, R0, 0x1, P1 ;  /* 0x000000f602058211 */ /* 0x000fee00008f0c00 */
        /* <DEDUP_REMOVED lines=19> */
[----:B------:R-:W5:Y:S08]  /*f880*/  LDSM.16.M88.4 R48, [R191+UR5+0x5000] ;  /* 0x00500005bf30783b */ /* 0x000f700008000200 */
        /* <DEDUP_REMOVED lines=10> */
[----:B------:R-:W-:Y:S01]  /*f930*/  LDSM.16.M88.4 R160, [R195+0x5800] ;  /* 0x00580000c3a0783b */ /* 0x000fe20000000200 */
[C---:B------:R-:W-:Y:S07]  /*f940*/  HMMA.16816.F32.BF16 R24, R60.reuse, R32, RZ ;  /* 0x000000203c18723c */ /* 0x040fee00000418ff */
[----:B------:R-:W-:Y:S01]  /*f950*/  LDSM.16.M88.4 R164, [R197] ;  /* 0x00000000c5a4783b */ /* 0x000fe20000000200 */
        /* <DEDUP_REMOVED lines=8> */
[-C--:B------:R-:W-:Y:S07]  /*f9e0*/  HMMA.16816.F32.BF16 R44, R60, R50.reuse, RZ ;  /* 0x000000323c2c723c */ /* 0x080fee00000418ff */
[----:B------:R-:W-:Y:S01]  /*f9f0*/  LDSM.16.M88.4 R184, [R194+0x4000] ;  /* 0x00400000c2b8783b */ /* 0x000fe20000000200 */
[C---:B------:R-:W-:Y:S01]  /*fa00*/  HMMA.16816.F32.BF16 R48, R64.reuse, R50, RZ ;  /* 0x000000324030723c */ /* 0x040fe200000418ff */
[----:B------:R-:W3:Y:S07]  /*fa10*/  S2R R69, SR_TID.X ;  /* 0x0000000000457919 */ /* 0x000eee0000002100 */
[-C--:B----4-:R-:W-:Y:S08]  /*fa20*/  HMMA.16816.F32.BF16 R52, R64, R76.reuse, RZ ;  /* 0x0000004c4034723c */ /* 0x090ff000000418ff */
[C---:B------:R-:W-:Y:S08]  /*fa30*/  HMMA.16816.F32.BF16 R56, R60.reuse, R76, RZ ;  /* 0x0000004c3c38723c */ /* 0x040ff000000418ff */
[-C--:B------:R-:W-:Y:S08]  /*fa40*/  HMMA.16816.F32.BF16 R60, R60, R78.reuse, RZ ;  /* 0x0000004e3c3c723c */ /* 0x080ff000000418ff */
[----:B------:R-:W-:Y:S01]  /*fa50*/  HMMA.16816.F32.BF16 R64, R64, R78, RZ ;  /* 0x0000004e4040723c */ /* 0x000fe200000418ff */
[----:B------:R-:W4:Y:S01]  /*fa60*/  LDSM.16.M88.4 R76, [R195+0x5000] ;  /* 0x00500000c34c783b */ /* 0x000f220000000200 */
[----:B---3--:R-:W-:Y:S06]  /*fa70*/  SHF.L.U32 R210, R69, 0x1, RZ ;  /* 0x0000000145d27819 */ /* 0x008fec00000006ff */
[-C--:B-1----:R-:W-:Y:S05]  /*fa80*/  HMMA.16816.F32.BF16 R4, R144, R148.reuse, R4 ;  /* 0x000000949004723c */ /* 0x082fea0000041804 */
[----:B------:R-:W-:Y:S03]  /*fa90*/  LOP3.LUT R252, R210, 0x6, RZ, 0xc0, !PT ;  /* 0x00000006d2fc7812 */ /* 0x000fe600078ec0ff */
[C---:B--2---:R-:W-:Y:S04]  /*faa0*/  HMMA.16816.F32.BF16 R8, R152.reuse, R148, R8 ;  /* 0x000000949808723c */ /* 0x044fe80000041808 */
[----:B------:R-:W-:Y:S04]  /*fab0*/  LEA R0, R209, R252, 0x6 ;  /* 0x000000fcd1007211 */ /* 0x000fe800078e30ff */
[-C--:B------:R-:W-:Y:S03]  /*fac0*/  HMMA.16816.F32.BF16 R12, R152, R150.reuse, R12 ;  /* 0x00000096980c723c */ /* 0x080fe6000004180c */
[-C--:B------:R-:W-:Y:S02]  /*fad0*/  ISETP.GT.AND P6, PT, R200, R0.reuse, PT ;  /* 0x00000000c800720c */ /* 0x080fe40003fc4270 */
[-C--:B------:R-:W-:Y:S02]  /*fae0*/  ISETP.GT.AND P5, PT, R207, R0.reuse, PT ;  /* 0x00000000cf00720c */ /* 0x080fe40003fa4270 */
[-C--:B------:R-:W-:Y:S01]  /*faf0*/  ISETP.GT.AND P3, PT, R205, R0.reuse, PT ;  /* 0x00000000cd00720c */ /* 0x080fe20003f64270 */
[C---:B------:R-:W-:Y:S01]  /*fb00*/  HMMA.16816.F32.BF16 R16, R144.reuse, R150, R16 ;  /* 0x000000969010723c */ /* 0x040fe20000041810 */
[----:B------:R-:W1:Y:S03]  /*fb10*/  LDSM.16.M88.4 R148, [R190+0x4800] ;  /* 0x00480000be94783b */ /* 0x000e660000000200 */
[----:B------:R-:W-:Y:S02]  /*fb20*/  ISETP.GT.AND P2, PT, R206, R0, PT ;  /* 0x00000000ce00720c */ /* 0x000fe40003f44270 */
[----:B------:R-:W-:Y:S02]  /*fb30*/  IADD3 R2, PT, PT, R0, 0x1, RZ ;  /* 0x0000000100027810 */ /* 0x000fe40007ffe0ff */
[-C--:B------:R-:W-:Y:S08]  /*fb40*/  HMMA.16816.F32.BF16 R20, R144, R156.reuse, R20 ;  /* 0x0000009c9014723c */ /* 0x080ff00000041814 */
[C---:B------:R-:W-:Y:S08]  /*fb50*/  HMMA.16816.F32.BF16 R24, R152.reuse, R156, R24 ;  /* 0x0000009c9818723c */ /* 0x040ff00000041818 */
[-C--:B------:R-:W-:Y:S08]  /*fb60*/  HMMA.16816.F32.BF16 R28, R152, R158.reuse, R28 ;  /* 0x0000009e981c723c */ /* 0x080ff0000004181c */
[C---:B------:R-:W-:Y:S01]  /*fb70*/  HMMA.16816.F32.BF16 R32, R144.reuse, R158, R32 ;  /* 0x0000009e9020723c */ /* 0x040fe20000041820 */
[----:B------:R-:W2:Y:S07]  /*fb80*/  LDSM.16.M88.4 R156, [R198] ;  /* 0x00000000c69c783b */ /* 0x000eae0000000200 */
        /* <DEDUP_REMOVED lines=10> */
[C---:B------:R-:W-:Y:S01]  /*fc30*/  HMMA.16816.F32.BF16 R8, R172.reuse, R168, R8 ;  /* 0x000000a8ac08723c */ /* 0x040fe20000041808 */
[----:B------:R-:W4:Y:S04]  /*fc40*/  LDL R169, [R1] ;  /* 0x0000000001a97983 */ /* 0x000f280000100800 */
[----:B------:R-:W-:Y:S03]  /*fc50*/  STL [R1+0x4], R210 ;  /* 0x000004d201007387 */ /* 0x000fe60000100800 */
        /* <DEDUP_REMOVED lines=26> */
[----:B------:R-:W2:Y:S01]  /*fe00*/  MUFU.TANH R162, R5 ;  /* 0x0000000500a27308 */ /* 0x000ea20000002400 */
[----:B------:R-:W-:Y:S01]  /*fe10*/  FMUL.FTZ R11, R11, UR6 ;  /* 0x000000060b0b7c20 */ /* 0x000fe20008410000 */
[----:B------:R-:W-:Y:S01]  /*fe20*/  FMUL.FTZ R12, R12, UR6 ;  /* 0x000000060c0c7c20 */ /* 0x000fe20008410000 */
[----:B------:R-:W-:Y:S01]  /*fe30*/  FMUL.FTZ R13, R13, UR6 ;  /* 0x000000060d0d7c20 */ /* 0x000fe20008410000 */
[----:B------:R-:W-:Y:S01]  /*fe40*/  FMUL.FTZ R14, R14, UR6 ;  /* 0x000000060e0e7c20 */ /* 0x000fe20008410000 */
[----:B------:R-:W-:Y:S05]  /*fe50*/  FMUL.FTZ R15, R15, UR6 ;  /* 0x000000060f0f7c20 */ /* 0x000fea0008410000 */
[----:B------:R-:W3:Y:S01]  /*fe60*/  MUFU.TANH R161, R6 ;  /* 0x0000000600a17308 */ /* 0x000ee20000002400 */
[----:B------:R-:W-:Y:S01]  /*fe70*/  FMUL.FTZ R16, R16, UR6 ;  /* 0x0000000610107c20 */ /* 0x000fe20008410000 */
[----:B------:R-:W-:Y:S01]  /*fe80*/  FMUL.FTZ R19, R19, UR6 ;  /* 0x0000000613137c20 */ /* 0x000fe20008410000 */
[----:B------:R-:W-:Y:S01]  /*fe90*/  FMUL.FTZ R17, R17, UR6 ;  /* 0x0000000611117c20 */ /* 0x000fe20008410000 */
[----:B------:R-:W-:Y:S06]  /*fea0*/  FMUL.FTZ R18, R18, UR6 ;  /* 0x0000000612127c20 */ /* 0x000fec0008410000 */
[----:B------:R5:W1:Y:S10]  /*feb0*/  MUFU.TANH R160, R7 ;  /* 0x0000000700a07308 */ /* 0x000a740000002400 */
[----:B------:R-:W1:Y:S10]  /*fec0*/  MUFU.TANH R154, R8 ;  /* 0x00000008009a7308 */ /* 0x000e740000002400 */
[----:B------:R-:W1:Y:S01]  /*fed0*/  MUFU.TANH R152, R9 ;  /* 0x0000000900987308 */ /* 0x000e620000002400 */
[----:B-----5:R-:W5:Y:S09]  /*fee0*/  LDSM.16.M88.4 R4, [R194+0x4800] ;  /* 0x00480000c204783b */ /* 0x020f720000000200 */
[----:B------:R-:W1:Y:S10]  /*fef0*/  MUFU.TANH R151, R10 ;  /* 0x0000000a00977308 */ /* 0x000e740000002400 */
[----:B------:R2:W1:Y:S10]  /*ff00*/  MUFU.TANH R153, R11 ;  /* 0x0000000b00997308 */ /* 0x0004740000002400 */
[----:B------:R-:W1:Y:S10]  /*ff10*/  MUFU.TANH R155, R12 ;  /* 0x0000000c009b7308 */ /* 0x000e740000002400 */
[----:B------:R-:W1:Y:S01]  /*ff20*/  MUFU.TANH R150, R13 ;  /* 0x0000000d00967308 */ /* 0x000e620000002400 */
[----:B--2---:R-:W2:Y:S09]  /*ff30*/  LDSM.16.M88.4 R8, [R194+0x5000] ;  /* 0x00500000c208783b */ /* 0x004eb20000000200 */
[----:B------:R-:W1:Y:S01]  /*ff40*/  MUFU.TANH R149, R14 ;  /* 0x0000000e00957308 */ /* 0x000e620000002400 */
[-C--:B-----5:R-:W-:Y:S09]  /*ff50*/  HMMA.16816.F32.BF16 R20, R156, R4.reuse, R20 ;  /* 0x000000049c14723c */ /* 0x0a0ff20000041814 */
[----:B------:R5:W1:Y:S01]  /*ff60*/  MUFU.TANH R147, R15 ;  /* 0x0000000f00937308 */ /* 0x000a620000002400 */
[C---:B------:R-:W-:Y:S09]  /*ff70*/  HMMA.16816.F32.BF16 R24, R76.reuse, R4, R24 ;  /* 0x000000044c18723c */ /* 0x040ff20000041818 */
[----:B------:R-:W1:Y:S01]  /*ff80*/  MUFU.TANH R148, R16 ;  /* 0x0000001000947308 */ /* 0x000e620000002400 */
[-C--:B------:R-:W-:Y:S03]  /*ff90*/  HMMA.16816.F32.BF16 R28, R76, R6.reuse, R28 ;  /* 0x000000064c1c723c */ /* 0x080fe6000004181c */
[----:B------:R-:W-:Y:S01]  /*ffa0*/  FMUL.FTZ R21, R21, UR6 ;  /* 0x0000000615157c20 */ /* 0x000fe20008410000 */
[----:B------:R-:W-:Y:S01]  /*ffb0*/  FMUL.FTZ R20, R20, UR6 ;  /* 0x0000000614147c20 */ /* 0x000fe20008410000 */
[----:B------:R-:W-:Y:S04]  /*ffc0*/  FMUL.FTZ R22, R22, UR6 ;  /* 0x0000000616167c20 */ /* 0x000fe80008410000 */
[----:B------:R3:W1:Y:S01]  /*ffd0*/  MUFU.TANH R16, R19 ;  /* 0x0000001300107308 */ /* 0x0006620000002400 */
[----:B-----5:R-:W5:Y:S01]  /*ffe0*/  LDSM.16.M88.4 R12, [R194+0x5800] ;  /* 0x00580000c20c783b */ /* 0x020f620000000200 */
[C---:B------:R-:W-:Y:S01]  /*fff0*/  HMMA.16816.F32.BF16 R32, R156.reuse, R6, R32 ;  /* 0x000000069c20723c */ /* 0x040fe20000041820 */
[----:B------:R-:W-:Y:S07]  /*10000*/  DEPBAR.LE SB0, 0x0 ;  /* 0x000080000000791a */ /* 0x000fee0000000000 */
[----:B------:R1:W1:Y:S01]  /*10010*/  MUFU.TANH R72, R21 ;  /* 0x0000001500487308 */ /* 0x0002620000002400 */
[----:B------:R-:W-:Y:S01]  /*10020*/  FMUL.FTZ R24, R24, UR6 ;  /* 0x0000000618187c20 */ /* 0x000fe20008410000 */
[----:B------:R-:W-:Y:S01]  /*10030*/  FMUL.FTZ R25, R25, UR6 ;  /* 0x0000000619197c20 */ /* 0x000fe20008410000 */
[-C--:B--2---:R-:W-:Y:S07]  /*10040*/  HMMA.16816.F32.BF16 R36, R156, R8.reuse, R36 ;  /* 0x000000089c24723c */ /* 0x084fee0000041824 */
[----:B------:R2:W2:Y:S01]  /*10050*/  MUFU.TANH R146, R17 ;  /* 0x0000001100927308 */ /* 0x0004a20000002400 */
[----:B------:R-:W-:Y:S01]  /*10060*/  BAR.SYNC.DEFER_BLOCKING 0x0 ;  /* 0x0000000000007b1d */ /* 0x000fe20000010000 */
[----:B---3--:R-:W-:Y:S01]  /*10070*/  FMUL.FTZ R19, R23, UR6 ;  /* 0x0000000617137c20 */ /* 0x008fe20008410000 */
[C---:B------:R-:W-:Y:S04]  /*10080*/  HMMA.16816.F32.BF16 R40, R76.reuse, R8, R40 ;  /* 0x000000084c28723c */ /* 0x040fe80000041828 */
[----:B------:R-:W-:Y:S03]  /*10090*/  FMUL.FTZ R27, R27, UR6 ;  /* 0x000000061b1b7c20 */ /* 0x000fe60008410000 */
[----:B------:R3:W2:Y:S01]  /*100a0*/  MUFU.TANH R145, R18 ;  /* 0x0000001200917308 */ /* 0x0006a20000002400 */
[----:B-1----:R-:W-:Y:S01]  /*100b0*/  FMUL.FTZ R21, R26, UR6 ;  /* 0x000000061a157c20 */ /* 0x002fe20008410000 */
[-C--:B------:R-:W-:Y:S08]  /*100c0*/  HMMA.16816.F32.BF16 R44, R76, R10.reuse, R44 ;  /* 0x0000000a4c2c723c */ /* 0x080ff0000004182c */
[----:B------:R3:W1:Y:S01]  /*100d0*/  MUFU.TANH R144, R20 ;  /* 0x0000001400907308 */ /* 0x0006620000002400 */
[C---:B------:R-:W-:Y:S09]  /*100e0*/  HMMA.16816.F32.BF16 R48, R156.reuse, R10, R48 ;  /* 0x0000000a9c30723c */ /* 0x040ff20000041830 */
[----:B------:R3:W1:Y:S01]  /*100f0*/  MUFU.TANH R71, R22 ;  /* 0x0000001600477308 */ /* 0x0006620000002400 */
[-C--:B-----5:R-:W-:Y:S09]  /*10100*/  HMMA.16816.F32.BF16 R52, R156, R12.reuse, R52 ;  /* 0x0000000c9c34723c */ /* 0x0a0ff20000041834 */
[----:B------:R-:W1:Y:S01]  /*10110*/  MUFU.TANH R19, R19 ;  /* 0x0000001300137308 */ /* 0x000e620000002400 */
[C---:B------:R-:W-:Y:S04]  /*10120*/  HMMA.16816.F32.BF16 R56, R76.reuse, R12, R56 ;  /* 0x0000000c4c38723c */ /* 0x040fe80000041838 */
[----:B----4-:R-:W-:Y:S05]  /*10130*/  ISETP.GT.AND P1, PT, R209, R169, PT ;  /* 0x000000a9d100720c */ /* 0x010fea0003f24270 */
[----:B------:R3:W4:Y:S01]  /*10140*/  MUFU.TANH R70, R24 ;  /* 0x0000001800467308 */ /* 0x0007220000002400 */
[-C--:B------:R-:W-:Y:S09]  /*10150*/  HMMA.16816.F32.BF16 R60, R76, R14.reuse, R60 ;  /* 0x0000000e4c3c723c */ /* 0x080ff2000004183c */
[----:B------:R3:W1:Y:S01]  /*10160*/  MUFU.TANH R69, R25 ;  /* 0x0000001900457308 */ /* 0x0006620000002400 */
[----:B------:R-:W-:Y:S09]  /*10170*/  HMMA.16816.F32.BF16 R64, R156, R14, R64 ;  /* 0x0000000e9c40723c */ /* 0x000ff20000041840 */
[----:B------:R-:W1:Y:S01]  /*10180*/  MUFU.TANH R21, R21 ;  /* 0x0000001500157308 */ /* 0x000e620000002400 */
[----:B--2-4-:R-:W-:Y:S10]  /*10190*/  @P1 BRA `(.L_x_2455) ;  /* 0xfffffff0004c1947 */ /* 0x014ff4000383ffff */
.L_x_2454:
[----:B------:R-:W-:Y:S01]  /*101a0*/  FSEL R3, R163, -INF , !P6 ;  /* 0xff800000a3037808 */ /* 0x000fe20007000000 */
[----:B------:R-:W-:Y:S01]  /*101b0*/  FMUL.FTZ R37, R37, UR6 ;  /* 0x0000000625257c20 */ /* 0x000fe20008410000 */
[-C--:B------:R-:W-:Y:S01]  /*101c0*/  ISETP.GT.AND P1, PT, R200, R2.reuse, PT ;  /* 0x00000002c800720c */ /* 0x080fe20003f24270 */
[----:B------:R-:W-:Y:S01]  /*101d0*/  FMUL.FTZ R39, R39, UR6 ;  /* 0x0000000627277c20 */ /* 0x000fe20008410000 */
[-C--:B------:R-:W-:Y:S01]  /*101e0*/  ISETP.GT.AND P0, PT, R207, R2.reuse, PT ;  /* 0x00000002cf00720c */ /* 0x080fe20003f04270 */
[----:B------:R-:W-:Y:S01]  /*101f0*/  FMUL.FTZ R36, R36, UR6 ;  /* 0x0000000624247c20 */ /* 0x000fe20008410000 */
[-C--:B------:R-:W-:Y:S01]  /*10200*/  ISETP.GT.AND P6, PT, R205, R2.reuse, PT ;  /* 0x00000002cd00720c */ /* 0x080fe20003fc4270 */
[----:B------:R-:W-:Y:S01]  /*10210*/  MUFU.TANH R37, R37 ;  /* 0x0000002500257308 */ /* 0x000fe20000002400 */
[----:B--2---:R-:W-:Y:S01]  /*10220*/  FSEL R6, R162, -INF , !P1 ;  /* 0xff800000a2067808 */ /* 0x004fe20004800000 */
[----:B------:R-:W-:Y:S01]  /*10230*/  FMUL.FTZ R38, R38, UR6 ;  /* 0x0000000626267c20 */ /* 0x000fe20008410000 */
[----:B------:R-:W-:Y:S01]  /*10240*/  FSEL R7, R161, -INF , !P5 ;  /* 0xff800000a1077808 */ /* 0x000fe20006800000 */
[----:B------:R-:W-:Y:S01]  /*10250*/  FMUL.FTZ R50, R50, UR6 ;  /* 0x0000000632327c20 */ /* 0x000fe20008410000 */
[----:B------:R-:W-:Y:S01]  /*10260*/  FSEL R5, R160, -INF , !P0 ;  /* 0xff800000a0057808 */ /* 0x000fe20004000000 */
[----:B------:R-:W-:Y:S01]  /*10270*/  FMUL.FTZ R53, R53, UR6 ;  /* 0x0000000635357c20 */ /* 0x000fe20008410000 */
[----:B------:R-:W-:Y:S03]  /*10280*/  FSEL R9, R154, -INF , !P3 ;  /* 0xff8000009a097808 */ /* 0x000fe60005800000 */
[----:B------:R-:W-:Y:S01]  /*10290*/  MUFU.TANH R39, R39 ;  /* 0x0000002700277308 */ /* 0x000fe20000002400 */
[----:B------:R-:W-:Y:S01]  /*102a0*/  FSEL R11, R152, -INF , !P6 ;  /* 0xff800000980b7808 */ /* 0x000fe20007000000 */
[----:B------:R-:W-:Y:S01]  /*102b0*/  FMUL.FTZ R52, R52, UR6 ;  /* 0x0000000634347c20 */ /* 0x000fe20008410000 */
[----:B------:R-:W-:Y:S01]  /*102c0*/  ISETP.GT.AND P1, PT, R206, R2, PT ;  /* 0x00000002ce00720c */ /* 0x000fe20003f24270 */
[----:B------:R-:W-:Y:S01]  /*102d0*/  FMUL.FTZ R55, R55, UR6 ;  /* 0x0000000637377c20 */ /* 0x000fe20008410000 */
[----:B------:R-:W-:Y:S01]  /*102e0*/  ISETP.GE.AND P5, PT, R2, R202, PT ;  /* 0x000000ca0200720c */ /* 0x000fe20003fa6270 */
[----:B------:R-:W-:Y:S01]  /*102f0*/  FMUL.FTZ R54, R54, UR6 ;  /* 0x0000000636367c20 */ /* 0x000fe20008410000 */
[C---:B------:R-:W-:Y:S03]  /*10300*/  ISETP.GE.AND P0, PT, R2.reuse, R204, PT ;  /* 0x000000cc0200720c */ /* 0x040fe60003f06270 */
[----:B------:R-:W-:Y:S01]  /*10310*/  MUFU.TANH R36, R36 ;  /* 0x0000002400247308 */ /* 0x000fe20000002400 */
[C---:B------:R-:W-:Y:S01]  /*10320*/  ISETP.GE.AND P3, PT, R2.reuse, R201, PT ;  /* 0x000000c90200720c */ /* 0x040fe20003f66270 */
[----:B------:R-:W-:Y:S01]  /*10330*/  FMUL.FTZ R33, R33, UR6 ;  /* 0x0000000621217c20 */ /* 0x000fe20008410000 */
[----:B------:R-:W-:Y:S01]  /*10340*/  ISETP.GE.AND P6, PT, R2, R203, PT ;  /* 0x000000cb0200720c */ /* 0x000fe20003fc6270 */
[----:B------:R-:W-:Y:S01]  /*10350*/  FMUL.FTZ R34, R34, UR6 ;  /* 0x0000000622227c20 */ /* 0x000fe20008410000 */
[----:B------:R-:W-:Y:S01]  /*10360*/  FSEL R8, R151, -INF , !P2 ;  /* 0xff80000097087808 */ /* 0x000fe20005000000 */
[----:B------:R-:W-:Y:S01]  /*10370*/  FMUL.FTZ R35, R35, UR6 ;  /* 0x0000000623237c20 */ /* 0x000fe20008410000 */
[C---:B------:R-:W-:Y:S01]  /*10380*/  ISETP.GE.AND P2, PT, R0.reuse, R202, PT ;  /* 0x000000ca0000720c */ /* 0x040fe20003f46270 */
[----:B------:R-:W-:Y:S01]  /*10390*/  VIADD R2, R0, 0x9 ;  /* 0x0000000900027836 */ /* 0x000fe20000000000 */
[----:B------:R-:W-:Y:S01]  /*103a0*/  FSEL R4, R153, -INF , !P1 ;  /* 0xff80000099047808 */ /* 0x000fe20004800000 */
[----:B------:R-:W-:Y:S01]  /*103b0*/  MUFU.TANH R38, R38 ;  /* 0x0000002600267308 */ /* 0x000fe20000002400 */
[----:B------:R-:W-:Y:S01]  /*103c0*/  FSEL R26, R3, -INF , !P2 ;  /* 0xff800000031a7808 */ /* 0x000fe20005000000 */
[----:B------:R-:W-:Y:S01]  /*103d0*/  FMUL.FTZ R46, R46, UR6 ;  /* 0x000000062e2e7c20 */ /* 0x000fe20008410000 */
[----:B---3--:R-:W-:Y:S01]  /*103e0*/  FSEL R22, R5, -INF , !P0 ;  /* 0xff80000005167808 */ /* 0x008fe20004000000 */
[----:B------:R-:W-:Y:S01]  /*103f0*/  FMUL.FTZ R32, R32, UR6 ;  /* 0x0000000620207c20 */ /* 0x000fe20008410000 */
[C---:B------:R-:W-:Y:S01]  /*10400*/  ISETP.GE.AND P1, PT, R0.reuse, R204, PT ;  /* 0x000000cc0000720c */ /* 0x040fe20003f26270 */
[----:B------:R-:W-:Y:S01]  /*10410*/  FMUL.FTZ R49, R49, UR6 ;  /* 0x0000000631317c20 */ /* 0x000fe20008410000 */
[-C--:B------:R-:W-:Y:S01]  /*10420*/  ISETP.GT.AND P0, PT, R205, R2.reuse, PT ;  /* 0x00000002cd00720c */ /* 0x080fe20003f04270 */
[----:B------:R-:W-:Y:S01]  /*10430*/  VIADD R3, R0, 0x8 ;  /* 0x0000000800037836 */ /* 0x000fe20000000000 */
[----:B------:R-:W-:Y:S01]  /*10440*/  FSEL R23, R7, -INF , !P1 ;  /* 0xff80000007177808 */ /* 0x000fe20004800000 */
[----:B------:R-:W-:Y:S01]  /*10450*/  MUFU.TANH R53, R53 ;  /* 0x0000003500357308 */ /* 0x000fe20000002400 */
[----:B------:R-:W-:Y:S01]  /*10460*/  FSEL R5, R150, -INF , !P0 ;  /* 0xff80000096057808 */ /* 0x000fe20004000000 */
[----:B------:R-:W-:Y:S01]  /*10470*/  FMUL.FTZ R51, R51, UR6 ;  /* 0x0000000633337c20 */ /* 0x000fe20008410000 */
[----:B------:R-:W-:Y:S01]  /*10480*/  ISETP.GE.AND P2, PT, R0, R201, PT ;  /* 0x000000c90000720c */ /* 0x000fe20003f46270 */
[----:B------:R-:W-:Y:S01]  /*10490*/  FMUL.FTZ R28, R28, UR6 ;  /* 0x000000061c1c7c20 */ /* 0x000fe20008410000 */
[-C--:B------:R-:W-:Y:S01]  /*104a0*/  ISETP.GT.AND P1, PT, R205, R3.reuse, PT ;  /* 0x00000003cd00720c */ /* 0x080fe20003f24270 */
[----:B------:R-:W-:Y:S01]  /*104b0*/  FMUL.FTZ R30, R30, UR6 ;  /* 0x000000061e1e7c20 */ /* 0x000fe20008410000 */
[-C--:B------:R-:W-:Y:S03]  /*104c0*/  ISETP.GT.AND P0, PT, R206, R2.reuse, PT ;  /* 0x00000002ce00720c */ /* 0x080fe60003f04270 */
[----:B------:R-:W-:Y:S01]  /*104d0*/  MUFU.TANH R52, R52 ;  /* 0x0000003400347308 */ /* 0x000fe20000002400 */
[----:B------:R-:W-:Y:S01]  /*104e0*/  FSEL R25, R6, -INF , !P5 ;  /* 0xff80000006197808 */ /* 0x000fe20006800000 */
[----:B------:R-:W-:Y:S01]  /*104f0*/  FMUL.FTZ R29, R29, UR6 ;  /* 0x000000061d1d7c20 */ /* 0x000fe20008410000 */
[----:B------:R-:W-:Y:S01]  /*10500*/  FSEL R6, R155, -INF , !P1 ;  /* 0xff8000009b067808 */ /* 0x000fe20004800000 */
[----:B------:R-:W-:Y:S01]  /*10510*/  FMUL.FTZ R31, R31, UR6 ;  /* 0x000000061f1f7c20 */ /* 0x000fe20008410000 */
[----:B------:R-:W-:Y:S01]  /*10520*/  FSEL R7, R147, -INF , !P0 ;  /* 0xff80000093077808 */ /* 0x000fe20004000000 */
[----:B------:R-:W-:Y:S01]  /*10530*/  FMUL.FTZ R40, R40, UR6 ;  /* 0x0000000628287c20 */ /* 0x000fe20008410000 */
[----:B------:R-:W-:Y:S03]  /*10540*/  FSEL R18, R9, -INF , !P2 ;  /* 0xff80000009127808 */ /* 0x000fe60005000000 */
[----:B------:R-:W-:Y:S01]  /*10550*/  MUFU.TANH R55, R55 ;  /* 0x0000003700377308 */ /* 0x000fe20000002400 */
[-C--:B------:R-:W-:Y:S01]  /*10560*/  ISETP.GT.AND P1, PT, R206, R3.reuse, PT ;  /* 0x00000003ce00720c */ /* 0x080fe20003f24270 */
[----:B------:R-:W-:Y:S01]  /*10570*/  FMUL.FTZ R44, R44, UR6 ;  /* 0x000000062c2c7c20 */ /* 0x000fe20008410000 */
[-C--:B------:R-:W-:Y:S01]  /*10580*/  ISETP.GT.AND P0, PT, R200, R2.reuse, PT ;  /* 0x00000002c800720c */ /* 0x080fe20003f04270 */
[----:B------:R-:W-:Y:S01]  /*10590*/  FMUL.FTZ R41, R41, UR6 ;  /* 0x0000000629297c20 */ /* 0x000fe20008410000 */
[----:B------:R-:W-:Y:S01]  /*105a0*/  ISETP.GT.AND P2, PT, R207, R3, PT ;  /* 0x00000003cf00720c */ /* 0x000fe20003f44270 */
[----:B------:R-:W-:Y:S01]  /*105b0*/  FMUL.FTZ R45, R45, UR6 ;  /* 0x000000062d2d7c20 */ /* 0x000fe20008410000 */
[----:B------:R-:W-:Y:S03]  /*105c0*/  FSEL R17, R11, -INF , !P3 ;  /* 0xff8000000b117808 */ /* 0x000fe60005800000 */
[----:B------:R-:W-:Y:S01]  /*105d0*/  MUFU.TANH R54, R54 ;  /* 0x0000003600367308 */ /* 0x000fe20000002400 */
[----:B------:R-:W-:Y:S01]  /*105e0*/  ISETP.GE.AND P5, PT, R0, R203, PT ;  /* 0x000000cb0000720c */ /* 0x000fe20003fa6270 */
[----:B------:R-:W-:Y:S01]  /*105f0*/  FMUL.FTZ R47, R47, UR6 ;  /* 0x000000062f2f7c20 */ /* 0x000fe20008410000 */
[----:B------:R-:W-:Y:S01]  /*10600*/  FSEL R10, R149, -INF , !P1 ;  /* 0xff800000950a7808 */ /* 0x000fe20004800000 */
[----:B------:R-:W-:Y:S01]  /*10610*/  FMUL.FTZ R48, R48, UR6 ;  /* 0x0000000630307c20 */ /* 0x000fe20008410000 */
[----:B------:R-:W-:Y:S01]  /*10620*/  FSEL R11, R146, -INF , !P0 ;  /* 0xff800000920b7808 */ /* 0x000fe20004000000 */
[----:B------:R-:W-:Y:S01]  /*10630*/  FMUL.FTZ R56, R56, UR6 ;  /* 0x0000000638387c20 */ /* 0x000fe20008410000 */
[----:B------:R-:W-:Y:S03]  /*10640*/  FSEL R9, R145, -INF , !P2 ;  /* 0xff80000091097808 */ /* 0x000fe60005000000 */
[----:B------:R-:W-:Y:S01]  /*10650*/  MUFU.TANH R33, R33 ;  /* 0x0000002100217308 */ /* 0x000fe20000002400 */
[----:B------:R-:W-:Y:S01]  /*10660*/  ISETP.GT.AND P1, PT, R200, R3, PT ;  /* 0x00000003c800720c */ /* 0x000fe20003f24270 */
[----:B------:R-:W-:Y:S01]  /*10670*/  FMUL.FTZ R64, R64, UR6 ;  /* 0x0000000640407c20 */ /* 0x000fe20008410000 */
[-C--:B------:R-:W-:Y:S01]  /*10680*/  ISETP.GE.AND P3, PT, R3, R201.reuse, PT ;  /* 0x000000c90300720c */ /* 0x080fe20003f66270 */
[----:B------:R-:W-:Y:S01]  /*10690*/  FMUL.FTZ R65, R65, UR6 ;  /* 0x0000000641417c20 */ /* 0x000fe20008410000 */
[----:B------:R-:W-:Y:S01]  /*106a0*/  ISETP.GT.AND P0, PT, R207, R2, PT ;  /* 0x00000002cf00720c */ /* 0x000fe20003f04270 */
[----:B------:R-:W-:Y:S01]  /*106b0*/  FMUL.FTZ R67, R67, UR6 ;  /* 0x0000000643437c20 */ /* 0x000fe20008410000 */
[----:B------:R-:W-:Y:S03]  /*106c0*/  ISETP.GE.AND P2, PT, R2, R201, PT ;  /* 0x000000c90200720c */ /* 0x000fe60003f46270 */
        /* <DEDUP_REMOVED lines=11> */
[----:B------:R-:W-:Y:S01]  /*10780*/  FSEL R14, R5, -INF , !P2 ;  /* 0xff800000050e7808 */ /* 0x000fe20005000000 */
[----:B------:R-:W-:Y:S01]  /*10790*/  FMUL.FTZ R60, R60, UR6 ;  /* 0x000000063c3c7c20 */ /* 0x000fe20008410000 */
[CC--:B------:R-:W-:Y:S01]  /*107a0*/  ISETP.GE.AND P5, PT, R3.reuse, R203.reuse, PT ;  /* 0x000000cb0300720c */ /* 0x0c0fe20003fa6270 */
[----:B------:R-:W-:Y:S01]  /*107b0*/  FMUL.FTZ R58, R58, UR6 ;  /* 0x000000063a3a7c20 */ /* 0x000fe20008410000 */
[C---:B------:R-:W-:Y:S03]  /*107c0*/  ISETP.GE.AND P6, PT, R3.reuse, R202, PT ;  /* 0x000000ca0300720c */ /* 0x040fe60003fc6270 */
[----:B------:R-:W-:Y:S01]  /*107d0*/  MUFU.TANH R32, R32 ;  /* 0x0000002000207308 */ /* 0x000fe20000002400 */
[----:B------:R-:W-:Y:S01]  /*107e0*/  ISETP.GE.AND P1, PT, R3, R204, PT ;  /* 0x000000cc0300720c */ /* 0x000fe20003f26270 */
[----:B------:R-:W-:Y:S01]  /*107f0*/  VIADD R3, R0, 0x10 ;  /* 0x0000001000037836 */ /* 0x000fe20000000000 */
[C---:B------:R-:W-:Y:S01]  /*10800*/  ISETP.GE.AND P0, PT, R2.reuse, R203, PT ;  /* 0x000000cb0200720c */ /* 0x040fe20003f06270 */
[----:B------:R-:W-:Y:S01]  /*10810*/  FMUL.FTZ R57, R57, UR6 ;  /* 0x0000000639397c20 */ /* 0x000fe20008410000 */
[C---:B------:R-:W-:Y:S01]  /*10820*/  ISETP.GE.AND P3, PT, R2.reuse, R202, PT ;  /* 0x000000ca0200720c */ /* 0x040fe20003f66270 */
[----:B------:R-:W-:Y:S01]  /*10830*/  FMUL.FTZ R61, R61, UR6 ;  /* 0x000000063d3d7c20 */ /* 0x000fe20008410000 */
[----:B------:R-:W-:Y:S03]  /*10840*/  ISETP.GE.AND P2, PT, R2, R204, PT ;  /* 0x000000cc0200720c */ /* 0x000fe60003f46270 */
[----:B------:R-:W-:Y:S01]  /*10850*/  MUFU.TANH R77, R28 ;  /* 0x0000001c004d7308 */ /* 0x000fe20000002400 */
[----:B------:R-:W-:Y:S01]  /*10860*/  FSEL R15, R10, -INF , !P5 ;  /* 0xff8000000a0f7808 */ /* 0x000fe20006800000 */
[----:B------:R-:W-:Y:S01]  /*10870*/  VIADD R2, R0, 0x11 ;  /* 0x0000001100027836 */ /* 0x000fe20000000000 */
[----:B------:R-:W-:Y:S01]  /*10880*/  FSEL R16, R7, -INF , !P0 ;  /* 0xff80000007107808 */ /* 0x000fe20004000000 */
[----:B------:R-:W-:Y:S01]  /*10890*/  FMUL.FTZ R62, R62, UR6 ;  /* 0x000000063e3e7c20 */ /* 0x000fe20008410000 */
[CC--:B------:R-:W-:Y:S01]  /*108a0*/  ISETP.GT.AND P5, PT, R200.reuse, R3.reuse, PT ;  /* 0x00000003c800720c */ /* 0x0c0fe20003fa4270 */
[----:B------:R-:W-:Y:S01]  /*108b0*/  FMUL.FTZ R63, R63, UR6 ;  /* 0x000000063f3f7c20 */ /* 0x000fe20008410000 */
[-C--:B------:R-:W-:Y:S03]  /*108c0*/  ISETP.GT.AND P0, PT, R200, R2.reuse, PT ;  /* 0x00000002c800720c */ /* 0x080fe60003f04270 */
[----:B------:R2:W-:Y:S01]  /*108d0*/  MUFU.TANH R28, R30 ;  /* 0x0000001e001c7308 */ /* 0x0005e20000002400 */
[----:B-1----:R-:W-:Y:S02]  /*108e0*/  FSEL R7, R144, -INF , !P5 ;  /* 0xff80000090077808 */ /* 0x002fe40006800000 */
[----:B------:R-:W-:Y:S02]  /*108f0*/  FSEL R4, R72, -INF , !P0 ;  /* 0xff80000048047808 */ /* 0x000fe40004000000 */
[CC--:B------:R-:W-:Y:S02]  /*10900*/  ISETP.GT.AND P5, PT, R207.reuse, R3.reuse, PT ;  /* 0x00000003cf00720c */ /* 0x0c0fe40003fa4270 */
[-C--:B------:R-:W-:Y:S03]  /*10910*/  ISETP.GT.AND P0, PT, R207, R2.reuse, PT ;  /* 0x00000002cf00720c */ /* 0x080fe60003f04270 */
[----:B------:R-:W1:Y:S01]  /*10920*/  MUFU.TANH R27, R27 ;  /* 0x0000001b001b7308 */ /* 0x000e620000002400 */
[----:B------:R-:W-:Y:S02]  /*10930*/  FSEL R6, R71, -INF , !P5 ;  /* 0xff80000047067808 */ /* 0x000fe40006800000 */
[----:B------:R-:W-:Y:S02]  /*10940*/  FSEL R5, R19, -INF , !P0 ;  /* 0xff80000013057808 */ /* 0x000fe40004000000 */
[CC--:B------:R-:W-:Y:S02]  /*10950*/  ISETP.GT.AND P5, PT, R205.reuse, R3.reuse, PT ;  /* 0x00000003cd00720c */ /* 0x0c0fe40003fa4270 */
[----:B------:R-:W-:Y:S03]  /*10960*/  ISETP.GT.AND P0, PT, R205, R2, PT ;  /* 0x00000002cd00720c */ /* 0x000fe60003f04270 */
[----:B------:R-:W-:Y:S01]  /*10970*/  MUFU.TANH R49, R49 ;  /* 0x0000003100317308 */ /* 0x000fe20000002400 */
[----:B------:R-:W-:Y:S02]  /*10980*/  FSEL R19, R11, -INF , !P3 ;  /* 0xff8000000b137808 */ /* 0x000fe40005800000 */
[----:B------:R-:W-:Y:S02]  /*10990*/  FSEL R12, R12, -INF , !P6 ;  /* 0xff8000000c0c7808 */ /* 0x000fe40007000000 */
[----:B--2---:R-:W-:Y:S02]  /*109a0*/  FSEL R30, R9, -INF , !P1 ;  /* 0xff800000091e7808 */ /* 0x004fe40004800000 */
[----:B------:R-:W-:Y:S03]  /*109b0*/  FSEL R24, R8, -INF , !P2 ;  /* 0xff80000008187808 */ /* 0x000fe60005000000 */
[----:B------:R-:W-:Y:S01]  /*109c0*/  MUFU.TANH R51, R51 ;  /* 0x0000003300337308 */ /* 0x000fe20000002400 */
[----:B------:R-:W-:Y:S02]  /*109d0*/  FSEL R11, R70, -INF , !P5 ;  /* 0xff800000460b7808 */ /* 0x000fe40006800000 */
[----:B------:R-:W-:Y:S02]  /*109e0*/  FSEL R10, R69, -INF , !P0 ;  /* 0xff800000450a7808 */ /* 0x000fe40004000000 */
[----:B------:R-:W-:Y:S02]  /*109f0*/  ISETP.GT.AND P6, PT, R206, R3, PT ;  /* 0x00000003ce00720c */ /* 0x000fe40003fc4270 */
[C---:B------:R-:W-:Y:S03]  /*10a00*/  ISETP.GE.AND P3, PT, R3.reuse, R202, PT ;  /* 0x000000ca0300720c */ /* 0x040fe60003f66270 */
[----:B------:R-:W2:Y:S01]  /*10a10*/  MUFU.TANH R76, R29 ;  /* 0x0000001d004c7308 */ /* 0x000ea20000002400 */
[C---:B------:R-:W-:Y:S02]  /*10a20*/  ISETP.GE.AND P1, PT, R3.reuse, R204, PT ;  /* 0x000000cc0300720c */ /* 0x040fe40003f26270 */
[C---:B------:R-:W-:Y:S02]  /*10a30*/  ISETP.GE.AND P2, PT, R3.reuse, R201, PT ;  /* 0x000000c90300720c */ /* 0x040fe40003f46270 */
[----:B------:R-:W-:Y:S01]  /*10a40*/  ISETP.GE.AND P5, PT, R3, R203, PT ;  /* 0x000000cb0300720c */ /* 0x000fe20003fa6270 */
[----:B------:R-:W-:Y:S01]  /*10a50*/  VIADD R3, R0, 0x18 ;  /* 0x0000001800037836 */ /* 0x000fe20000000000 */
[----:B------:R-:W-:Y:S03]  /*10a60*/  ISETP.GT.AND P0, PT, R206, R2, PT ;  /* 0x00000002ce00720c */ /* 0x000fe60003f04270 */
[----:B------:R-:W3:Y:S01]  /*10a70*/  MUFU.TANH R31, R31 ;  /* 0x0000001f001f7308 */ /* 0x000ee20000002400 */
[----:B------:R-:W-:Y:S02]  /*10a80*/  FSEL R157, R6, -INF , !P1 ;  /* 0xff800000069d7808 */ /* 0x000fe40004800000 */
[----:B-1----:R-:W-:Y:S02]  /*10a90*/  FSEL R9, R27, -INF , !P0 ;  /* 0xff8000001b097808 */ /* 0x002fe40004000000 */
[C---:B------:R-:W-:Y:S02]  /*10aa0*/  ISETP.GE.AND P0, PT, R2.reuse, R204, PT ;  /* 0x000000cc0200720c */ /* 0x040fe40003f06270 */
[-C--:B------:R-:W-:Y:S03]  /*10ab0*/  ISETP.GT.AND P1, PT, R205, R3.reuse, PT ;  /* 0x00000003cd00720c */ /* 0x080fe60003f24270 */
[----:B------:R1:W-:Y:S01]  /*10ac0*/  MUFU.TANH R29, R40 ;  /* 0x00000028001d7308 */ /* 0x0003e20000002400 */
[----:B------:R-:W-:Y:S02]  /*10ad0*/  FSEL R8, R21, -INF , !P6 ;  /* 0xff80000015087808 */ /* 0x000fe40007000000 */
[----:B------:R-:W-:Y:S02]  /*10ae0*/  FSEL R158, R5, -INF , !P0 ;  /* 0xff800000059e7808 */ /* 0x000fe40004000000 */
[----:B------:R-:W-:Y:S02]  /*10af0*/  FSEL R5, R77, -INF , !P1 ;  /* 0xff8000004d057808 */ /* 0x000fe40004800000 */
[----:B------:R-:W-:Y:S03]  /*10b00*/  ISETP.GE.AND P6, PT, R2, R202, PT ;  /* 0x000000ca0200720c */ /* 0x000fe60003fc6270 */
[----:B------:R-:W-:Y:S01]  /*10b10*/  MUFU.TANH R27, R46 ;  /* 0x0000002e001b7308 */ /* 0x000fe20000002400 */
[----:B------:R-:W-:Y:S02]  /*10b20*/  ISETP.GT.AND P1, PT, R206, R3, PT ;  /* 0x00000003ce00720c */ /* 0x000fe40003f24270 */
[----:B------:R-:W-:Y:S02]  /*10b30*/  FSEL R154, R7, -INF , !P3 ;  /* 0xff800000079a7808 */ /* 0x000fe40005800000 */
[----:B------:R-:W-:Y:S02]  /*10b40*/  FSEL R156, R4, -INF , !P6 ;  /* 0xff800000049c7808 */ /* 0x000fe40007000000 */
[----:B------:R-:W-:Y:S03]  /*10b50*/  FSEL R6, R28, -INF , !P1 ;  /* 0xff8000001c067808 */ /* 0x000fe60004800000 */
[----:B------:R-:W4:Y:S01]  /*10b60*/  MUFU.TANH R41, R41 ;  /* 0x0000002900297308 */ /* 0x000f220000002400 */
[C---:B------:R-:W-:Y:S02]  /*10b70*/  ISETP.GE.AND P3, PT, R2.reuse, R201, PT ;  /* 0x000000c90200720c */ /* 0x040fe40003f66270 */
[----:B------:R-:W-:Y:S01]  /*10b80*/  ISETP.GE.AND P6, PT, R2, R203, PT ;  /* 0x000000cb0200720c */ /* 0x000fe20003fc6270 */
[----:B------:R-:W-:Y:S01]  /*10b90*/  VIADD R2, R0, 0x19 ;  /* 0x0000001900027836 */ /* 0x000fe20000000000 */
[----:B-1----:R-:W-:Y:S02]  /*10ba0*/  FSEL R40, R11, -INF , !P2 ;  /* 0xff8000000b287808 */ /* 0x002fe40005000000 */
[----:B------:R-:W-:Y:S03]  /*10bb0*/  ISETP.GT.AND P2, PT, R207, R3, PT ;  /* 0x00000003cf00720c */ /* 0x000fe60003f44270 */
[----:B------:R1:W-:Y:S01]  /*10bc0*/  MUFU.TANH R28, R44 ;  /* 0x0000002c001c7308 */ /* 0x0003e20000002400 */
[-C--:B------:R-:W-:Y:S02]  /*10bd0*/  ISETP.GT.AND P0, PT, R205, R2.reuse, PT ;  /* 0x00000002cd00720c */ /* 0x080fe40003f04270 */
[----:B------:R-:W-:Y:S02]  /*10be0*/  FSEL R151, R9, -INF , !P6 ;  /* 0xff80000009977808 */ /* 0x000fe40007000000 */
[----:B--2---:R-:W-:Y:S02]  /*10bf0*/  FSEL R4, R76, -INF , !P0 ;  /* 0xff8000004c047808 */ /* 0x004fe40004000000 */
[-C--:B------:R-:W-:Y:S03]  /*10c00*/  ISETP.GT.AND P0, PT, R206, R2.reuse, PT ;  /* 0x00000002ce00720c */ /* 0x080fe60003f04270 */
[----:B------:R-:W2:Y:S01]  /*10c10*/  MUFU.TANH R42, R42 ;  /* 0x0000002a002a7308 */ /* 0x000ea20000002400 */
[----:B------:R-:W-:Y:S02]  /*10c20*/  FSEL R11, R34, -INF , !P2 ;  /* 0xff800000220b7808 */ /* 0x000fe40005000000 */
[----:B---3--:R-:W-:Y:S02]  /*10c30*/  FSEL R7, R31, -INF , !P0 ;  /* 0xff8000001f077808 */ /* 0x008fe40004000000 */
[-C--:B------:R-:W-:Y:S02]  /*10c40*/  ISETP.GT.AND P0, PT, R200, R2.reuse, PT ;  /* 0x00000002c800720c */ /* 0x080fe40003f04270 */
[-C--:B------:R-:W-:Y:S03]  /*10c50*/  ISETP.GE.AND P2, PT, R2, R201.reuse, PT ;  /* 0x000000c90200720c */ /* 0x080fe60003f46270 */
[----:B------:R-:W3:Y:S01]  /*10c60*/  MUFU.TANH R43, R43 ;  /* 0x0000002b002b7308 */ /* 0x000ee20000002400 */
[----:B------:R-:W-:Y:S02]  /*10c70*/  FSEL R9, R33, -INF , !P0 ;  /* 0xff80000021097808 */ /* 0x000fe40004000000 */
[----:B-1----:R-:W-:Y:S02]  /*10c80*/  FSEL R44, R10, -INF , !P3 ;  /* 0xff8000000a2c7808 */ /* 0x002fe40005800000 */
[----:B------:R-:W-:Y:S02]  /*10c90*/  ISETP.GE.AND P3, PT, R3, R201, PT ;  /* 0x000000c90300720c */ /* 0x000fe40003f66270 */
[----:B------:R-:W-:Y:S03]  /*10ca0*/  ISETP.GT.AND P0, PT, R207, R2, PT ;  /* 0x00000002cf00720c */ /* 0x000fe60003f04270 */
[----:B------:R-:W1:Y:S01]  /*10cb0*/  MUFU.TANH R45, R45 ;  /* 0x0000002d002d7308 */ /* 0x000e620000002400 */
[----:B------:R-:W-:Y:S02]  /*10cc0*/  FSEL R163, R8, -INF , !P5 ;  /* 0xff80000008a37808 */ /* 0x000fe40006800000 */
[----:B------:R-:W-:Y:S02]  /*10cd0*/  FSEL R8, R35, -INF , !P0 ;  /* 0xff80000023087808 */ /* 0x000fe40004000000 */
[----:B------:R-:W-:Y:S02]  /*10ce0*/  FSEL R46, R5, -INF , !P3 ;  /* 0xff800000052e7808 */ /* 0x000fe40005800000 */
[----:B------:R-:W-:Y:S03]  /*10cf0*/  FSEL R150, R4, -INF , !P2 ;  /* 0xff80000004967808 */ /* 0x000fe60005000000 */
[----:B------:R-:W5:Y:S01]  /*10d00*/  MUFU.TANH R47, R47 ;  /* 0x0000002f002f7308 */ /* 0x000f620000002400 */
[C---:B------:R-:W-:Y:S02]  /*10d10*/  ISETP.GE.AND P0, PT, R2.reuse, R203, PT ;  /* 0x000000cb0200720c */ /* 0x040fe40003f06270 */
[C---:B------:R-:W-:Y:S02]  /*10d20*/  ISETP.GE.AND P3, PT, R2.reuse, R202, PT ;  /* 0x000000ca0200720c */ /* 0x040fe40003f66270 */
[----:B------:R-:W-:Y:S01]  /*10d30*/  ISETP.GE.AND P2, PT, R2, R204, PT ;  /* 0x000000cc0200720c */ /* 0x000fe20003f46270 */
[----:B------:R-:W-:Y:S01]  /*10d40*/  VIADD R2, R0, 0x21 ;  /* 0x0000002100027836 */ /* 0x000fe20000000000 */
[C---:B------:R-:W-:Y:S03]  /*10d50*/  ISETP.GT.AND P1, PT, R200.reuse, R3, PT ;  /* 0x00000003c800720c */ /* 0x040fe60003f24270 */
[----:B------:R-:W5:Y:S01]  /*10d60*/  MUFU.TANH R21, R50 ;  /* 0x0000003200157308 */ /* 0x000f620000002400 */
[----:B------:R-:W-:Y:S02]  /*10d70*/  FSEL R160, R7, -INF , !P0 ;  /* 0xff80000007a07808 */ /* 0x000fe40004000000 */
[----:B------:R-:W-:Y:S02]  /*10d80*/  ISETP.GT.AND P0, PT, R200, R2, PT ;  /* 0x00000002c800720c */ /* 0x000fe40003f04270 */
[----:B------:R-:W-:Y:S02]  /*10d90*/  FSEL R10, R32, -INF , !P1 ;  /* 0xff800000200a7808 */ /* 0x000fe40004800000 */
[C---:B------:R-:W-:Y:S03]  /*10da0*/  ISETP.GE.AND P5, PT, R3.reuse, R203, PT ;  /* 0x000000cb0300720c */ /* 0x040fe60003fa6270 */
[----:B------:R-:W5:Y:S01]  /*10db0*/  MUFU.TANH R48, R48 ;  /* 0x0000003000307308 */ /* 0x000f620000002400 */
[C---:B------:R-:W-:Y:S02]  /*10dc0*/  ISETP.GE.AND P6, PT, R3.reuse, R202, PT ;  /* 0x000000ca0300720c */ /* 0x040fe40003fc6270 */
[----:B------:R-:W-:Y:S01]  /*10dd0*/  ISETP.GE.AND P1, PT, R3, R204, PT ;  /* 0x000000cc0300720c */ /* 0x000fe20003f26270 */
[----:B------:R-:W-:Y:S01]  /*10de0*/  VIADD R3, R0, 0x20 ;  /* 0x0000002000037836 */ /* 0x000fe20000000000 */
[----:B------:R-:W-:Y:S02]  /*10df0*/  FSEL R4, R37, -INF , !P0 ;  /* 0xff80000025047808 */ /* 0x000fe40004000000 */
[-C--:B------:R-:W-:Y:S03]  /*10e00*/  ISETP.GT.AND P0, PT, R207, R2.reuse, PT ;  /* 0x00000002cf00720c */ /* 0x080fe60003f04270 */
[----:B------:R-:W5:Y:S01]  /*10e10*/  MUFU.TANH R58, R58 ;  /* 0x0000003a003a7308 */ /* 0x000f620000002400 */
[----:B------:R-:W-:Y:S02]  /*10e20*/  FSEL R159, R6, -INF , !P5 ;  /* 0xff800000069f7808 */ /* 0x000fe40006800000 */
[----:B------:R-:W-:Y:S02]  /*10e30*/  FSEL R6, R39, -INF , !P0 ;  /* 0xff80000027067808 */ /* 0x000fe40004000000 */
[-C--:B------:R-:W-:Y:S02]  /*10e40*/  ISETP.GT.AND P5, PT, R200, R3.reuse, PT ;  /* 0x00000003c800720c */ /* 0x080fe40003fa4270 */
[----:B------:R-:W-:Y:S03]  /*10e50*/  FSEL R152, R10, -INF , !P6 ;  /* 0xff8000000a987808 */ /* 0x000fe60007000000 */
[----:B------:R-:W5:Y:S01]  /*10e60*/  MUFU.TANH R56, R56 ;  /* 0x0000003800387308 */ /* 0x000f620000002400 */
[----:B------:R-:W-:Y:S02]  /*10e70*/  ISETP.GT.AND P0, PT, R205, R2, PT ;  /* 0x00000002cd00720c */ /* 0x000fe40003f04270 */
[-C--:B------:R-:W-:Y:S02]  /*10e80*/  ISETP.GT.AND P6, PT, R206, R3.reuse, PT ;  /* 0x00000003ce00720c */ /* 0x080fe40003fc4270 */
[----:B------:R-:W-:Y:S02]  /*10e90*/  FSEL R5, R36, -INF , !P5 ;  /* 0xff80000024057808 */ /* 0x000fe40006800000 */
[----:B------:R-:W-:Y:S03]  /*10ea0*/  FSEL R153, R9, -INF , !P3 ;  /* 0xff80000009997808 */ /* 0x000fe60005800000 */
[----:B------:R-:W5:Y:S01]  /*10eb0*/  MUFU.TANH R57, R57 ;  /* 0x0000003900397308 */ /* 0x000f620000002400 */
[----:B------:R-:W-:Y:S02]  /*10ec0*/  FSEL R162, R11, -INF , !P1 ;  /* 0xff8000000ba27808 */ /* 0x000fe40004800000 */
[-C--:B------:R-:W-:Y:S02]  /*10ed0*/  ISETP.GT.AND P5, PT, R207, R3.reuse, PT ;  /* 0x00000003cf00720c */ /* 0x080fe40003fa4270 */
[----:B----4-:R-:W-:Y:S02]  /*10ee0*/  FSEL R9, R41, -INF , !P0 ;  /* 0xff80000029097808 */ /* 0x010fe40004000000 */
[----:B--2---:R-:W-:Y:S03]  /*10ef0*/  FSEL R11, R42, -INF , !P6 ;  /* 0xff8000002a0b7808 */ /* 0x004fe60007000000 */
[----:B------:R-:W2:Y:S01]  /*10f00*/  MUFU.TANH R61, R61 ;  /* 0x0000003d003d7308 */ /* 0x000ea20000002400 */
[----:B------:R-:W-:Y:S02]  /*10f10*/  ISETP.GE.AND P3, PT, R3, R202, PT ;  /* 0x000000ca0300720c */ /* 0x000fe40003f66270 */
[----:B------:R-:W-:Y:S02]  /*10f20*/  ISETP.GT.AND P0, PT, R206, R2, PT ;  /* 0x00000002ce00720c */ /* 0x000fe40003f04270 */
[----:B------:R-:W-:Y:S02]  /*10f30*/  ISETP.GE.AND P6, PT, R2, R202, PT ;  /* 0x000000ca0200720c */ /* 0x000fe40003fc6270 */
[----:B------:R-:W-:Y:S03]  /*10f40*/  FSEL R7, R38, -INF , !P5 ;  /* 0xff80000026077808 */ /* 0x000fe60006800000 */
[----:B------:R-:W4:Y:S01]  /*10f50*/  MUFU.TANH R59, R59 ;  /* 0x0000003b003b7308 */ /* 0x000f220000002400 */
[----:B------:R-:W-:Y:S01]  /*10f60*/  FSEL R155, R8, -INF , !P2 ;  /* 0xff800000089b7808 */ /* 0x000fe20005000000 */
[----:B------:R-:W-:Y:S01]  /*10f70*/  LDSM.16.MT88.4 R36, [R193+0x6000] ;  /* 0x00600000c124783b */ /* 0x000fe20000004200 */
[----:B---3--:R-:W-:Y:S02]  /*10f80*/  FSEL R8, R43, -INF , !P0 ;  /* 0xff8000002b087808 */ /* 0x008fe40004000000 */
[----:B------:R-:W-:Y:S02]  /*10f90*/  FSEL R181, R4, -INF , !P6 ;  /* 0xff80000004b57808 */ /* 0x000fe40007000000 */
[----:B------:R-:W-:Y:S03]  /*10fa0*/  ISETP.GT.AND P5, PT, R205, R3, PT ;  /* 0x00000003cd00720c */ /* 0x000fe60003fa4270 */
[----:B------:R-:W3:Y:S01]  /*10fb0*/  MUFU.TANH R60, R60 ;  /* 0x0000003c003c7308 */ /* 0x000ee20000002400 */
[----:B------:R-:W-:Y:S02]  /*10fc0*/  FSEL R180, R5, -INF , !P3 ;  /* 0xff80000005b47808 */ /* 0x000fe40005800000 */
[C---:B------:R-:W-:Y:S02]  /*10fd0*/  ISETP.GE.AND P3, PT, R2.reuse, R201, PT ;  /* 0x000000c90200720c */ /* 0x040fe40003f66270 */
[CC--:B------:R-:W-:Y:S02]  /*10fe0*/  ISETP.GE.AND P0, PT, R2.reuse, R204.reuse, PT ;  /* 0x000000cc0200720c */ /* 0x0c0fe40003f06270 */
[----:B------:R-:W-:Y:S01]  /*10ff0*/  ISETP.GE.AND P6, PT, R2, R203, PT ;  /* 0x000000cb0200720c */ /* 0x000fe20003fc6270 */
[C---:B------:R-:W-:Y:S01]  /*11000*/  VIADD R2, R0.reuse, 0x29 ;  /* 0x0000002900027836 */ /* 0x040fe20000000000 */
[----:B------:R-:W-:Y:S01]  /*11010*/  FSEL R10, R29, -INF , !P5 ;  /* 0xff8000001d0a7808 */ /* 0x000fe20006800000 */
[----:B------:R-:W3:Y:S01]  /*11020*/  MUFU.TANH R62, R62 ;  /* 0x0000003e003e7308 */ /* 0x000ee20000002400 */
[C---:B------:R-:W-:Y:S02]  /*11030*/  ISETP.GE.AND P2, PT, R3.reuse, R201, PT ;  /* 0x000000c90300720c */ /* 0x040fe40003f46270 */
[C---:B------:R-:W-:Y:S02]  /*11040*/  ISETP.GE.AND P1, PT, R3.reuse, R204, PT ;  /* 0x000000cc0300720c */ /* 0x040fe40003f26270 */
[----:B------:R-:W-:Y:S01]  /*11050*/  ISETP.GE.AND P5, PT, R3, R203, PT ;  /* 0x000000cb0300720c */ /* 0x000fe20003fa6270 */
[----:B------:R-:W-:Y:S01]  /*11060*/  VIADD R3, R0, 0x28 ;  /* 0x0000002800037836 */ /* 0x000fe20000000000 */
[----:B------:R-:W-:Y:S03]  /*11070*/  FSEL R185, R6, -INF , !P0 ;  /* 0xff80000006b97808 */ /* 0x000fe60004000000 */
[----:B------:R-:W3:Y:S01]  /*11080*/  MUFU.TANH R63, R63 ;  /* 0x0000003f003f7308 */ /* 0x000ee20000002400 */
[-C--:B------:R-:W-:Y:S02]  /*11090*/  ISETP.GT.AND P0, PT, R205, R2.reuse, PT ;  /* 0x00000002cd00720c */ /* 0x080fe40003f04270 */
[----:B------:R-:W-:Y:S02]  /*110a0*/  FSEL R182, R7, -INF , !P1 ;  /* 0xff80000007b67808 */ /* 0x000fe40004800000 */
[----:B-1----:R-:W-:Y:S02]  /*110b0*/  FSEL R4, R45, -INF , !P0 ;  /* 0xff8000002d047808 */ /* 0x002fe40004000000 */
[-C--:B------:R-:W-:Y:S03]  /*110c0*/  ISETP.GT.AND P1, PT, R205, R3.reuse, PT ;  /* 0x00000003cd00720c */ /* 0x080fe60003f24270 */
[----:B------:R-:W-:Y:S01]  /*110d0*/  MUFU.TANH R67, R67 ;  /* 0x0000004300437308 */ /* 0x000fe20000002400 */
[-C--:B------:R-:W-:Y:S02]  /*110e0*/  ISETP.GT.AND P0, PT, R206, R2.reuse, PT ;  /* 0x00000002ce00720c */ /* 0x080fe40003f04270 */
[----:B------:R-:W-:Y:S02]  /*110f0*/  FSEL R5, R28, -INF , !P1 ;  /* 0xff8000001c057808 */ /* 0x000fe40004800000 */
[----:B-----5:R-:W-:Y:S02]  /*11100*/  FSEL R6, R47, -INF , !P0 ;  /* 0xff8000002f067808 */ /* 0x020fe40004000000 */
[-C--:B------:R-:W-:Y:S02]  /*11110*/  ISETP.GT.AND P1, PT, R206, R3.reuse, PT ;  /* 0x00000003ce00720c */ /* 0x080fe40003f24270 */
[----:B------:R-:W-:Y:S02]  /*11120*/  FSEL R175, R10, -INF , !P2 ;  /* 0xff8000000aaf7808 */ /* 0x000fe40005000000 */
[-C--:B------:R-:W-:Y:S02]  /*11130*/  ISETP.GT.AND P2, PT, R207, R3.reuse, PT ;  /* 0x00000003cf00720c */ /* 0x080fe40003f44270 */
[CC--:B------:R-:W-:Y:S02]  /*11140*/  ISETP.GT.AND P0, PT, R200.reuse, R2.reuse, PT ;  /* 0x00000002c800720c */ /* 0x0c0fe40003f04270 */
[----:B------:R-:W-:Y:S02]  /*11150*/  FSEL R7, R27, -INF , !P1 ;  /* 0xff8000001b077808 */ /* 0x000fe40004800000 */
[----:B------:R-:W-:Y:S02]  /*11160*/  FSEL R21, R21, -INF , !P2 ;  /* 0xff80000015157808 */ /* 0x000fe40005000000 */
[----:B------:R-:W-:Y:S02]  /*11170*/  FSEL R176, R9, -INF , !P3 ;  /* 0xff80000009b07808 */ /* 0x000fe40005800000 */
[----:B------:R-:W-:Y:S02]  /*11180*/  FSEL R10, R49, -INF , !P0 ;  /* 0xff800000310a7808 */ /* 0x000fe40004000000 */
[----:B------:R-:W-:Y:S02]  /*11190*/  ISETP.GT.AND P1, PT, R200, R3, PT ;  /* 0x00000003c800720c */ /* 0x000fe40003f24270 */
[----:B------:R-:W-:Y:S02]  /*111a0*/  ISETP.GT.AND P0, PT, R207, R2, PT ;  /* 0x00000002cf00720c */ /* 0x000fe40003f04270 */
[-C--:B------:R-:W-:Y:S02]  /*111b0*/  ISETP.GE.AND P2, PT, R2, R201.reuse, PT ;  /* 0x000000c90200720c */ /* 0x080fe40003f46270 */
[----:B------:R-:W-:Y:S02]  /*111c0*/  ISETP.GE.AND P3, PT, R3, R201, PT ;  /* 0x000000c90300720c */ /* 0x000fe40003f66270 */
[----:B------:R-:W-:Y:S02]  /*111d0*/  FSEL R238, R11, -INF , !P5 ;  /* 0xff8000000bee7808 */ /* 0x000fe40006800000 */
[----:B------:R-:W-:Y:S02]  /*111e0*/  FSEL R186, R8, -INF , !P6 ;  /* 0xff80000008ba7808 */ /* 0x000fe40007000000 */
[----:B------:R-:W-:Y:S02]  /*111f0*/  FSEL R11, R48, -INF , !P1 ;  /* 0xff800000300b7808 */ /* 0x000fe40004800000 */
[----:B------:R-:W-:Y:S02]  /*11200*/  ISETP.GE.AND P1, PT, R3, R204, PT ;  /* 0x000000cc0300720c */ /* 0x000fe40003f26270 */
[----:B------:R-:W-:Y:S02]  /*11210*/  FSEL R8, R51, -INF , !P0 ;  /* 0xff80000033087808 */ /* 0x000fe40004000000 */
[----:B------:R-:W-:Y:S02]  /*11220*/  FSEL R161, R4, -INF , !P2 ;  /* 0xff80000004a17808 */ /* 0x000fe40005000000 */
[CC--:B------:R-:W-:Y:S02]  /*11230*/  ISETP.GE.AND P5, PT, R3.reuse, R203.reuse, PT ;  /* 0x000000cb0300720c */ /* 0x0c0fe40003fa6270 */
[-C--:B------:R-:W-:Y:S01]  /*11240*/  ISETP.GE.AND P6, PT, R3, R202.reuse, PT ;  /* 0x000000ca0300720c */ /* 0x080fe20003fc6270 */
[----:B------:R-:W-:Y:S01]  /*11250*/  VIADD R3, R0, 0x31 ;  /* 0x0000003100037836 */ /* 0x000fe20000000000 */
[----:B------:R-:W-:Y:S02]  /*11260*/  FSEL R170, R5, -INF , !P3 ;  /* 0xff80000005aa7808 */ /* 0x000fe40005800000 */
[C---:B------:R-:W-:Y:S02]  /*11270*/  ISETP.GE.AND P0, PT, R2.reuse, R203, PT ;  /* 0x000000cb0200720c */ /* 0x040fe40003f06270 */
[C---:B------:R-:W-:Y:S02]  /*11280*/  ISETP.GE.AND P3, PT, R2.reuse, R202, PT ;  /* 0x000000ca0200720c */ /* 0x040fe40003f66270 */
[----:B------:R-:W-:Y:S01]  /*11290*/  ISETP.GE.AND P2, PT, R2, R204, PT ;  /* 0x000000cc0200720c */ /* 0x000fe20003f46270 */
[----:B------:R-:W-:Y:S01]  /*112a0*/  VIADD R2, R0, 0x30 ;  /* 0x0000003000027836 */ /* 0x000fe20000000000 */
[----:B------:R-:W-:Y:S02]  /*112b0*/  FSEL R183, R6, -INF , !P0 ;  /* 0xff80000006b77808 */ /* 0x000fe40004000000 */
[----:B------:R-:W-:Y:S02]  /*112c0*/  FSEL R184, R7, -INF , !P5 ;  /* 0xff80000007b87808 */ /* 0x000fe40006800000 */
[CC--:B------:R-:W-:Y:S02]  /*112d0*/  ISETP.GT.AND P0, PT, R200.reuse, R3.reuse, PT ;  /* 0x00000003c800720c */ /* 0x0c0fe40003f04270 */
[-C--:B------:R-:W-:Y:S02]  /*112e0*/  ISETP.GT.AND P5, PT, R200, R2.reuse, PT ;  /* 0x00000002c800720c */ /* 0x080fe40003fa4270 */
[----:B------:R-:W-:Y:S02]  /*112f0*/  FSEL R7, R53, -INF , !P0 ;  /* 0xff80000035077808 */ /* 0x000fe40004000000 */
[----:B------:R-:W-:Y:S02]  /*11300*/  FSEL R9, R52, -INF , !P5 ;  /* 0xff80000034097808 */ /* 0x000fe40006800000 */
[CC--:B------:R-:W-:Y:S02]  /*11310*/  ISETP.GT.AND P0, PT, R207.reuse, R3.reuse, PT ;  /* 0x00000003cf00720c */ /* 0x0c0fe40003f04270 */
[-C--:B------:R-:W-:Y:S02]  /*11320*/  ISETP.GT.AND P5, PT, R207, R2.reuse, PT ;  /* 0x00000002cf00720c */ /* 0x080fe40003fa4270 */
[----:B------:R-:W-:Y:S02]  /*11330*/  FSEL R4, R55, -INF , !P0 ;  /* 0xff80000037047808 */ /* 0x000fe40004000000 */
[----:B------:R-:W-:Y:S02]  /*11340*/  FSEL R6, R54, -INF , !P5 ;  /* 0xff80000036067808 */ /* 0x000fe40006800000 */
[-C--:B------:R-:W-:Y:S01]  /*11350*/  ISETP.GT.AND P0, PT, R206, R2.reuse, PT ;  /* 0x00000002ce00720c */ /* 0x080fe20003f04270 */
[----:B------:R-:W-:Y:S01]  /*11360*/  LDSM.16.MT88.4 R52, [R189+0x6000] ;  /* 0x00600000bd34783b */ /* 0x000fe20000004200 */
[----:B------:R-:W-:Y:S02]  /*11370*/  ISETP.GT.AND P5, PT, R205, R2, PT ;  /* 0x00000002cd00720c */ /* 0x000fe40003fa4270 */
[----:B------:R-:W-:Y:S02]  /*11380*/  FSEL R178, R10, -INF , !P3 ;  /* 0xff8000000ab27808 */ /* 0x000fe40005800000 */
[----:B------:R-:W-:Y:S02]  /*11390*/  FSEL R177, R11, -INF , !P6 ;  /* 0xff8000000bb17808 */ /* 0x000fe40007000000 */
[----:B------:R-:W-:Y:S01]  /*113a0*/  FSEL R179, R8, -INF , !P2 ;  /* 0xff80000008b37808 */ /* 0x000fe20005000000 */
[----:B------:R-:W-:Y:S01]  /*113b0*/  VIADD R8, R0, 0x39 ;  /* 0x0000003900087836 */ /* 0x000fe20000000000 */
[----:B------:R-:W-:Y:S02]  /*113c0*/  FSEL R10, R58, -INF , !P0 ;  /* 0xff8000003a0a7808 */ /* 0x000fe40004000000 */
[----:B------:R-:W-:Y:S02]  /*113d0*/  FSEL R11, R56, -INF , !P5 ;  /* 0xff800000380b7808 */ /* 0x000fe40006800000 */
[----:B------:R-:W-:Y:S02]  /*113e0*/  ISETP.GE.AND P0, PT, R3, R202, PT ;  /* 0x000000ca0300720c */ /* 0x000fe40003f06270 */
[----:B------:R-:W-:Y:S02]  /*113f0*/  ISETP.GT.AND P5, PT, R205, R3, PT ;  /* 0x00000003cd00720c */ /* 0x000fe40003fa4270 */
[C---:B------:R-:W-:Y:S02]  /*11400*/  ISETP.GE.AND P3, PT, R2.reuse, R204, PT ;  /* 0x000000cc0200720c */ /* 0x040fe40003f66270 */
[----:B------:R-:W-:Y:S02]  /*11410*/  FSEL R230, R7, -INF , !P0 ;  /* 0xff80000007e67808 */ /* 0x000fe40004000000 */
[----:B------:R-:W-:Y:S02]  /*11420*/  FSEL R235, R21, -INF , !P1 ;  /* 0xff80000015eb7808 */ /* 0x000fe40004800000 */
[----:B------:R-:W-:Y:S02]  /*11430*/  ISETP.GT.AND P0, PT, R205, R8, PT ;  /* 0x00000008cd00720c */ /* 0x000fe40003f04270 */
[----:B------:R-:W-:Y:S02]  /*11440*/  FSEL R5, R57, -INF , !P5 ;  /* 0xff80000039057808 */ /* 0x000fe40006800000 */
[----:B------:R-:W-:Y:S02]  /*11450*/  ISETP.GE.AND P1, PT, R2, R201, PT ;  /* 0x000000c90200720c */ /* 0x000fe40003f26270 */
[----:B------:R-:W-:Y:S02]  /*11460*/  ISETP.GT.AND P5, PT, R206, R3, PT ;  /* 0x00000003ce00720c */ /* 0x000fe40003fa4270 */
[C---:B------:R-:W-:Y:S02]  /*11470*/  ISETP.GE.AND P6, PT, R2.reuse, R202, PT ;  /* 0x000000ca0200720c */ /* 0x040fe40003fc6270 */
[-C--:B------:R-:W-:Y:S01]  /*11480*/  ISETP.GE.AND P2, PT, R2, R203.reuse, PT ;  /* 0x000000cb0200720c */ /* 0x080fe20003f46270 */
[----:B------:R-:W-:Y:S01]  /*11490*/  VIADD R2, R0, 0x38 ;  /* 0x0000003800027836 */ /* 0x000fe20000000000 */
[----:B------:R-:W-:Y:S02]  /*114a0*/  FSEL R231, R6, -INF , !P3 ;  /* 0xff80000006e77808 */ /* 0x000fe40005800000 */
[----:B--2---:R-:W-:Y:S02]  /*114b0*/  FSEL R6, R61, -INF , !P0 ;  /* 0xff8000003d067808 */ /* 0x004fe40004000000 */
[----:B----4-:R-:W-:Y:S02]  /*114c0*/  FSEL R0, R59, -INF , !P5 ;  /* 0xff8000003b007808 */ /* 0x010fe40006800000 */
[C---:B------:R-:W-:Y:S02]  /*114d0*/  ISETP.GE.AND P0, PT, R3.reuse, R203, PT ;  /* 0x000000cb0300720c */ /* 0x040fe40003f06270 */
[----:B------:R-:W-:Y:S02]  /*114e0*/  ISETP.GE.AND P5, PT, R3, R204, PT ;  /* 0x000000cc0300720c */ /* 0x000fe40003fa6270 */
[----:B------:R-:W-:Y:S02]  /*114f0*/  FSEL R229, R9, -INF , !P6 ;  /* 0xff80000009e57808 */ /* 0x000fe40007000000 */
[----:B------:R-:W-:Y:S01]  /*11500*/  ISETP.GT.AND P6, PT, R205, R2, PT ;  /* 0x00000002cd00720c */ /* 0x000fe20003fc4270 */
[----:B------:R-:W-:Y:S01]  /*11510*/  MUFU.TANH R9, R66 ;  /* 0x0000004200097308 */ /* 0x000fe20000002400 */
[----:B------:R-:W-:Y:S02]  /*11520*/  FSEL R233, R0, -INF , !P0 ;  /* 0xff80000000e97808 */ /* 0x000fe40004000000 */
[----:B------:R-:W-:Y:S02]  /*11530*/  FMNMX3.FTZ R0, R74, R18, R17, !PT ;  /* 0x000000124a007276 */ /* 0x000fe40007810011 */
[----:B------:R-:W-:Y:S02]  /*11540*/  FSEL R232, R4, -INF , !P5 ;  /* 0xff80000004e87808 */ /* 0x000fe40006800000 */
[----:B---3--:R-:W-:Y:S02]  /*11550*/  FSEL R4, R60, -INF , !P6 ;  /* 0xff8000003c047808 */ /* 0x008fe40007000000 */
[C---:B------:R-:W-:Y:S02]  /*11560*/  ISETP.GT.AND P3, PT, R206.reuse, R2, PT ;  /* 0x00000002ce00720c */ /* 0x040fe40003f64270 */
[----:B------:R-:W-:Y:S02]  /*11570*/  ISETP.GT.AND P5, PT, R206, R8, PT ;  /* 0x00000008ce00720c */ /* 0x000fe40003fa4270 */
[----:B------:R-:W-:Y:S02]  /*11580*/  ISETP.GE.AND P6, PT, R3, R201, PT ;  /* 0x000000c90300720c */ /* 0x000fe40003fc6270 */
[----:B------:R-:W-:Y:S02]  /*11590*/  FMNMX3.FTZ R0, R0, R13, R14, !PT ;  /* 0x0000000d00007276 */ /* 0x000fe4000781000e */
[----:B------:R-:W-:Y:S02]  /*115a0*/  FSEL R241, R11, -INF , !P1 ;  /* 0xff8000000bf17808 */ /* 0x000fe40004800000 */
[----:B------:R-:W-:Y:S02]  /*115b0*/  FSEL R76, R62, -INF , !P3 ;  /* 0xff8000003e4c7808 */ /* 0x000fe40005800000 */
[----:B------:R-:W-:Y:S02]  /*115c0*/  FSEL R77, R63, -INF , !P5 ;  /* 0xff8000003f4d7808 */ /* 0x000fe40006800000 */
[----:B------:R-:W-:Y:S02]  /*115d0*/  FSEL R221, R5, -INF , !P6 ;  /* 0xff80000005dd7808 */ /* 0x000fe40007000000 */
[----:B------:R-:W-:Y:S02]  /*115e0*/  FSEL R243, R10, -INF , !P2 ;  /* 0xff8000000af37808 */ /* 0x000fe40005000000 */
[C---:B------:R-:W-:Y:S01]  /*115f0*/  ISETP.GE.AND P3, PT, R2.reuse, R201, PT ;  /* 0x000000c90200720c */ /* 0x040fe20003f66270 */
[----:B------:R-:W1:Y:S01]  /*11600*/  MUFU.TANH R10, R64 ;  /* 0x00000040000a7308 */ /* 0x000e620000002400 */
[----:B------:R-:W-:Y:S02]  /*11610*/  ISETP.GE.AND P5, PT, R2, R203, PT ;  /* 0x000000cb0200720c */ /* 0x000fe40003fa6270 */
[-C--:B------:R-:W-:Y:S02]  /*11620*/  ISETP.GT.AND P1, PT, R200, R2.reuse, PT ;  /* 0x00000002c800720c */ /* 0x080fe40003f24270 */
[----:B------:R-:W-:Y:S02]  /*11630*/  ISETP.GT.AND P6, PT, R207, R2, PT ;  /* 0x00000002cf00720c */ /* 0x000fe40003fc4270 */
[C---:B------:R-:W-:Y:S02]  /*11640*/  ISETP.GE.AND P2, PT, R2.reuse, R202, PT ;  /* 0x000000ca0200720c */ /* 0x040fe40003f46270 */
[----:B------:R-:W-:Y:S02]  /*11650*/  ISETP.GE.AND P0, PT, R2, R204, PT ;  /* 0x000000cc0200720c */ /* 0x000fe40003f06270 */
[----:B------:R-:W-:Y:S02]  /*11660*/  FMNMX3.FTZ R2, R0, R40, R44, !PT ;  /* 0x0000002800027276 */ /* 0x000fe4000781002c */
[----:B------:R-:W-:Y:S02]  /*11670*/  FMNMX3.FTZ R0, R75, R20, R147, !PT ;  /* 0x000000144b007276 */ /* 0x000fe40007810093 */
[----:B------:R-:W-:Y:S02]  /*11680*/  FMNMX3.FTZ R2, R2, R46, R150, !PT ;  /* 0x0000002e02027276 */ /* 0x000fe40007810096 */
[----:B------:R-:W-:Y:S02]  /*11690*/  FMNMX3.FTZ R0, R0, R15, R16, !PT ;  /* 0x0000000f00007276 */ /* 0x000fe40007810010 */
[----:B------:R-:W-:Y:S02]  /*116a0*/  FMNMX3.FTZ R3, R2, R175, R176, !PT ;  /* 0x000000af02037276 */ /* 0x000fe400078100b0 */
[----:B------:R-:W-:Y:S02]  /*116b0*/  FSEL R220, R4, -INF , !P3 ;  /* 0xff80000004dc7808 */ /* 0x000fe40005800000 */
[----:B------:R-:W-:Y:S02]  /*116c0*/  ISETP.GE.AND P3, PT, R8, R201, PT ;  /* 0x000000c90800720c */ /* 0x000fe40003f66270 */
[----:B------:R-:W-:Y:S02]  /*116d0*/  FMNMX3.FTZ R3, R3, R170, R161, !PT ;  /* 0x000000aa03037276 */ /* 0x000fe400078100a1 */
[----:B------:R-:W-:Y:S02]  /*116e0*/  FMNMX3.FTZ R4, R68, R26, R25, !PT ;  /* 0x0000001a44047276 */ /* 0x000fe40007810019 */
[----:B------:R-:W-:Y:S02]  /*116f0*/  FMNMX3.FTZ R0, R0, R163, R151, !PT ;  /* 0x000000a300007276 */ /* 0x000fe40007810097 */
[----:B------:R-:W-:Y:S02]  /*11700*/  FMNMX3.FTZ R2, R73, R23, R22, !PT ;  /* 0x0000001749027276 */ /* 0x000fe40007810016 */
[----:B------:R-:W-:Y:S02]  /*11710*/  FSEL R218, R6, -INF , !P3 ;  /* 0xff80000006da7808 */ /* 0x000fe40005800000 */
[----:B------:R-:W-:Y:S01]  /*11720*/  FMNMX3.FTZ R3, R3, R241, R221, !PT ;  /* 0x000000f103037276 */ /* 0x000fe200078100dd */
[----:B------:R-:W2:Y:S01]  /*11730*/  MUFU.TANH R6, R65 ;  /* 0x0000004100067308 */ /* 0x000ea20000002400 */
[----:B------:R-:W-:Y:S02]  /*11740*/  FMNMX3.FTZ R4, R4, R12, R19, !PT ;  /* 0x0000000c04047276 */ /* 0x000fe40007810013 */
[----:B------:R-:W-:Y:S02]  /*11750*/  FMNMX3.FTZ R0, R0, R159, R160, !PT ;  /* 0x0000009f00007276 */ /* 0x000fe400078100a0 */
[----:B------:R-:W-:Y:S02]  /*11760*/  FMNMX3.FTZ R2, R2, R30, R24, !PT ;  /* 0x0000001e02027276 */ /* 0x000fe40007810018 */
[----:B------:R-:W-:Y:S02]  /*11770*/  FMNMX3.FTZ R3, R3, R220, R218, !PT ;  /* 0x000000dc03037276 */ /* 0x000fe400078100da */
[----:B------:R-:W-:Y:S02]  /*11780*/  FMNMX3.FTZ R4, R4, R154, R156, !PT ;  /* 0x0000009a04047276 */ /* 0x000fe4000781009c */
[----:B------:R-:W-:Y:S01]  /*11790*/  FMNMX3.FTZ R0, R0, R238, R186, !PT ;  /* 0x000000ee00007276 */ /* 0x000fe200078100ba */
[----:B------:R-:W3:Y:S01]  /*117a0*/  SHFL.BFLY PT, R7, R3, 0x2, 0x1f ;  /* 0x0c401f0003077f89 */ /* 0x000ee200000e0000 */
[----:B------:R-:W-:Y:S02]  /*117b0*/  FMNMX3.FTZ R2, R2, R157, R158, !PT ;  /* 0x0000009d02027276 */ /* 0x000fe4000781009e */
[----:B------:R-:W-:Y:S02]  /*117c0*/  FMNMX3.FTZ R4, R4, R152, R153, !PT ;  /* 0x0000009804047276 */ /* 0x000fe40007810099 */
[----:B------:R-:W-:Y:S02]  /*117d0*/  ISETP.GE.AND P3, PT, R8, R203, PT ;  /* 0x000000cb0800720c */ /* 0x000fe40003f66270 */
[----:B------:R-:W-:Y:S02]  /*117e0*/  FMNMX3.FTZ R0, R0, R184, R183, !PT ;  /* 0x000000b800007276 */ /* 0x000fe400078100b7 */
[----:B------:R-:W-:Y:S02]  /*117f0*/  FMNMX3.FTZ R2, R2, R162, R155, !PT ;  /* 0x000000a202027276 */ /* 0x000fe4000781009b */
[----:B------:R-:W-:Y:S02]  /*11800*/  FMNMX3.FTZ R4, R4, R180, R181, !PT ;  /* 0x000000b404047276 */ /* 0x000fe400078100b5 */
[----:B------:R-:W-:Y:S02]  /*11810*/  FSEL R76, R76, -INF , !P5 ;  /* 0xff8000004c4c7808 */ /* 0x000fe40006800000 */
[----:B------:R-:W-:Y:S02]  /*11820*/  FSEL R77, R77, -INF , !P3 ;  /* 0xff8000004d4d7808 */ /* 0x000fe40005800000 */
[----:B------:R-:W-:Y:S02]  /*11830*/  FMNMX3.FTZ R0, R0, R243, R233, !PT ;  /* 0x000000f300007276 */ /* 0x000fe400078100e9 */
[----:B------:R-:W-:Y:S02]  /*11840*/  FMNMX3.FTZ R5, R2, R182, R185, !PT ;  /* 0x000000b602057276 */ /* 0x000fe400078100b9 */
[----:B------:R-:W-:Y:S02]  /*11850*/  FMNMX3.FTZ R2, R4, R177, R178, !PT ;  /* 0x000000b104027276 */ /* 0x000fe400078100b2 */
[----:B------:R-:W-:Y:S02]  /*11860*/  FMNMX3.FTZ R0, R0, R76, R77, !PT ;  /* 0x0000004c00007276 */ /* 0x000fe4000781004d */
[----:B------:R-:W-:Y:S02]  /*11870*/  FMNMX3.FTZ R4, R5, R235, R179, !PT ;  /* 0x000000eb05047276 */ /* 0x000fe400078100b3 */
[----:B------:R-:W-:Y:S02]  /*11880*/  FMNMX3.FTZ R5, R2, R229, R230, !PT ;  /* 0x000000e502057276 */ /* 0x000fe400078100e6 */
[----:B------:R-:W4:Y:S01]  /*11890*/  SHFL.BFLY PT, R2, R0, 0x2, 0x1f ;  /* 0x0c401f0000027f89 */ /* 0x000f2200000e0000 */
[----:B---3--:R-:W-:Y:S02]  /*118a0*/  FMNMX.FTZ R3, R3, R7, !PT ;  /* 0x0000000703037209 */ /* 0x008fe40007810000 */
[----:B------:R-:W-:Y:S02]  /*118b0*/  ISETP.GT.AND P5, PT, R200, R8, PT ;  /* 0x00000008c800720c */ /* 0x000fe40003fa4270 */
[----:B-1----:R-:W-:Y:S03]  /*118c0*/  FSEL R10, R10, -INF , !P1 ;  /* 0xff8000000a0a7808 */ /* 0x002fe60004800000 */
[----:B------:R-:W1:Y:S01]  /*118d0*/  SHFL.BFLY PT, R72, R3, 0x1, 0x1f ;  /* 0x0c201f0003487f89 */ /* 0x000e6200000e0000 */
[----:B------:R-:W-:Y:S02]  /*118e0*/  ISETP.GE.AND P1, PT, R8, R202, PT ;  /* 0x000000ca0800720c */ /* 0x000fe40003f26270 */
[----:B--2---:R-:W-:Y:S02]  /*118f0*/  FSEL R6, R6, -INF , !P5 ;  /* 0xff80000006067808 */ /* 0x004fe40006800000 */
[----:B------:R-:W-:Y:S02]  /*11900*/  FSEL R239, R10, -INF , !P2 ;  /* 0xff8000000aef7808 */ /* 0x000fe40005000000 */
[----:B------:R-:W-:Y:S02]  /*11910*/  FSEL R211, R6, -INF , !P1 ;  /* 0xff80000006d37808 */ /* 0x000fe40004800000 */
[----:B------:R-:W-:Y:S02]  /*11920*/  ISETP.GT.AND P3, PT, R207, R8, PT ;  /* 0x00000008cf00720c */ /* 0x000fe40003f64270 */
[----:B------:R-:W-:Y:S02]  /*11930*/  FMNMX3.FTZ R5, R5, R239, R211, !PT ;  /* 0x000000ef05057276 */ /* 0x000fe400078100d3 */
[----:B------:R-:W-:Y:S02]  /*11940*/  ISETP.GE.AND P5, PT, R8, R204, PT ;  /* 0x000000cc0800720c */ /* 0x000fe40003fa6270 */
[----:B------:R-:W-:Y:S01]  /*11950*/  FSEL R9, R9, -INF , !P6 ;  /* 0xff80000009097808 */ /* 0x000fe20007000000 */
[----:B------:R-:W2:Y:S01]  /*11960*/  SHFL.BFLY PT, R6, R5, 0x2, 0x1f ;  /* 0x0c401f0005067f89 */ /* 0x000ea200000e0000 */
[----:B------:R-:W-:Y:S02]  /*11970*/  FSEL R8, R67, -INF , !P3 ;  /* 0xff80000043087808 */ /* 0x000fe40005800000 */
[----:B----4-:R-:W-:Y:S02]  /*11980*/  FMNMX.FTZ R0, R0, R2, !PT ;  /* 0x0000000200007209 */ /* 0x010fe40007810000 */
[----:B------:R-:W-:Y:S02]  /*11990*/  FSEL R240, R9, -INF , !P0 ;  /* 0xff80000009f07808 */ /* 0x000fe40004000000 */
[----:B------:R-:W-:Y:S01]  /*119a0*/  FSEL R242, R8, -INF , !P5 ;  /* 0xff80000008f27808 */ /* 0x000fe20006800000 */
[----:B------:R-:W3:Y:S01]  /*119b0*/  SHFL.BFLY PT, R2, R0, 0x1, 0x1f ;  /* 0x0c201f0000027f89 */ /* 0x000ee200000e0000 */
[----:B-1----:R-:W-:Y:S02]  /*119c0*/  FMNMX.FTZ R72, R3, R72, !PT ;  /* 0x0000004803487209 */ /* 0x002fe40007810000 */
[----:B------:R-:W-:Y:S02]  /*119d0*/  FMNMX3.FTZ R4, R4, R231, R232, !PT ;  /* 0x000000e704047276 */ /* 0x000fe400078100e8 */
[C---:B------:R-:W-:Y:S01]  /*119e0*/  FSETP.NEU.FTZ.AND P1, PT, R72.reuse, -INF , PT ;  /* 0xff8000004800780b */ /* 0x040fe20003f3d000 */
[----:B------:R-:W-:Y:S01]  /*119f0*/  FMUL.FTZ R78, R72, UR4 ;  /* 0x00000004484e7c20 */ /* 0x000fe20008410000 */
[----:B------:R-:W-:Y:S04]  /*11a00*/  FMNMX3.FTZ R4, R4, R240, R242, !PT ;  /* 0x000000f004047276 */ /* 0x000fe800078100f2 */
[----:B------:R-:W-:Y:S01]  /*11a10*/  FSEL R78, R78, RZ, P1 ;  /* 0x000000ff4e4e7208 */ /* 0x000fe20000800000 */
[----:B------:R-:W1:Y:S01]  /*11a20*/  SHFL.BFLY PT, R7, R4, 0x2, 0x1f ;  /* 0x0c401f0004077f89 */ /* 0x000e6200000e0000 */
[----:B--2---:R-:W-:Y:S03]  /*11a30*/  FMNMX.FTZ R5, R5, R6, !PT ;  /* 0x0000000605057209 */ /* 0x004fe60007810000 */
[--C-:B------:R-:W-:Y:S01]  /*11a40*/  FFMA.FTZ R3, R14, UR4, -R78.reuse ;  /* 0x000000040e037c23 */ /* 0x100fe2000801084e */
[--C-:B------:R-:W-:Y:S01]  /*11a50*/  FFMA.FTZ R48, R150, UR4, -R78.reuse ;  /* 0x0000000496307c23 */ /* 0x100fe2000801084e */
[--C-:B------:R-:W-:Y:S01]  /*11a60*/  FFMA.FTZ R45, R40, UR4, -R78.reuse ;  /* 0x00000004282d7c23 */ /* 0x100fe2000801084e */
[--C-:B------:R-:W-:Y:S01]  /*11a70*/  FFMA.FTZ R44, R44, UR4, -R78.reuse ;  /* 0x000000042c2c7c23 */ /* 0x100fe2000801084e */
[----:B------:R-:W2:Y:S01]  /*11a80*/  SHFL.BFLY PT, R71, R5, 0x1, 0x1f ;  /* 0x0c201f0005477f89 */ /* 0x000ea200000e0000 */
[----:B------:R-:W-:Y:S01]  /*11a90*/  MUFU.EX2 R226, R3 ;  /* 0x0000000300e27308 */ /* 0x000fe20000000800 */
[----:B---3--:R-:W-:Y:S01]  /*11aa0*/  FMNMX.FTZ R69, R0, R2, !PT ;  /* 0x0000000200457209 */ /* 0x008fe20007810000 */
[--C-:B------:R-:W-:Y:S01]  /*11ab0*/  FFMA.FTZ R0, R18, UR4, -R78.reuse ;  /* 0x0000000412007c23 */ /* 0x100fe2000801084e */
[--C-:B------:R-:W-:Y:S07]  /*11ac0*/  FFMA.FTZ R2, R17, UR4, -R78.reuse ;  /* 0x0000000411027c23 */ /* 0x100fee000801084e */
[----:B------:R-:W-:Y:S01]  /*11ad0*/  MUFU.EX2 R173, R48 ;  /* 0x0000003000ad7308 */ /* 0x000fe20000000800 */
[C---:B------:R-:W-:Y:S01]  /*11ae0*/  FSETP.NEU.FTZ.AND P0, PT, R69.reuse, -INF , PT ;  /* 0xff8000004500780b */ /* 0x040fe20003f1d000 */
[----:B------:R-:W-:Y:S08]  /*11af0*/  FMUL.FTZ R149, R69, UR4 ;  /* 0x0000000445957c20 */ /* 0x000ff00008410000 */
[----:B------:R3:W-:Y:S01]  /*11b00*/  MUFU.EX2 R225, R0 ;  /* 0x0000000000e17308 */ /* 0x0007e20000000800 */
[----:B------:R-:W-:Y:S09]  /*11b10*/  FSEL R149, R149, RZ, P0 ;  /* 0x000000ff95957208 */ /* 0x000ff20000000000 */
[----:B------:R4:W5:Y:S01]  /*11b20*/  MUFU.EX2 R227, R2 ;  /* 0x0000000200e37308 */ /* 0x0009620000000800 */
[----:B-1----:R-:W-:Y:S09]  /*11b30*/  FMNMX.FTZ R4, R4, R7, !PT ;  /* 0x0000000704047209 */ /* 0x002ff20007810000 */
[----:B------:R1:W-:Y:S01]  /*11b40*/  MUFU.EX2 R172, R45 ;  /* 0x0000002d00ac7308 */ /* 0x0003e20000000800 */
[--C-:B------:R-:W-:Y:S01]  /*11b50*/  FFMA.FTZ R76, R76, UR4, -R149.reuse ;  /* 0x000000044c4c7c23 */ /* 0x100fe20008010895 */
[----:B------:R-:W1:Y:S08]  /*11b60*/  SHFL.BFLY PT, R70, R4, 0x1, 0x1f ;  /* 0x0c201f0004467f89 */ /* 0x000e7000000e0000 */
[----:B------:R-:W-:Y:S01]  /*11b70*/  MUFU.EX2 R174, R44 ;  /* 0x0000002c00ae7308 */ /* 0x000fe20000000800 */
[--C-:B---3--:R-:W-:Y:S01]  /*11b80*/  FFMA.FTZ R0, R13, UR4, -R78.reuse ;  /* 0x000000040d007c23 */ /* 0x108fe2000801084e */
[----:B--2---:R-:W-:Y:S08]  /*11b90*/  FMNMX.FTZ R71, R5, R71, !PT ;  /* 0x0000004705477209 */ /* 0x004ff00007810000 */
[----:B------:R-:W-:Y:S01]  /*11ba0*/  MUFU.EX2 R76, R76 ;  /* 0x0000004c004c7308 */ /* 0x000fe20000000800 */
[----:B------:R-:W-:Y:S01]  /*11bb0*/  FSEL R5, R69, RZ, P0 ;  /* 0x000000ff45057208 */ /* 0x000fe20000000000 */
[----:B----4-:R-:W-:Y:S01]  /*11bc0*/  FFMA.FTZ R2, R20, UR4, -R149 ;  /* 0x0000000414027c23 */ /* 0x010fe20008010895 */
[C---:B------:R-:W-:Y:S07]  /*11bd0*/  FSETP.NEU.FTZ.AND P3, PT, R71.reuse, -INF , PT ;  /* 0xff8000004700780b */ /* 0x040fee0003f7d000 */
[----:B------:R2:W3:Y:S01]  /*11be0*/  MUFU.EX2 R228, R0 ;  /* 0x0000000000e47308 */ /* 0x0004e20000000800 */
[----:B------:R-:W-:Y:S01]  /*11bf0*/  FMUL.FTZ R79, R71, UR4 ;  /* 0x00000004474f7c20 */ /* 0x000fe20008410000 */
[----:B-----5:R-:W-:Y:S01]  /*11c00*/  F2FP.BF16.F32.PACK_AB R64, R227, R225 ;  /* 0x000000e1e340723e */ /* 0x020fe200000010ff */
[----:B-1----:R-:W-:Y:S07]  /*11c10*/  FFMA.FTZ R45, R46, UR4, -R78 ;  /* 0x000000042e2d7c23 */ /* 0x002fee000801084e */
[----:B------:R1:W-:Y:S01]  /*11c20*/  MUFU.EX2 R219, R2 ;  /* 0x0000000200db7308 */ /* 0x0003e20000000800 */
[----:B------:R-:W-:Y:S09]  /*11c30*/  FSEL R79, R79, RZ, P3 ;  /* 0x000000ff4f4f7208 */ /* 0x000ff20001800000 */
[----:B------:R-:W-:Y:S01]  /*11c40*/  MUFU.EX2 R171, R45 ;  /* 0x0000002d00ab7308 */ /* 0x000fe20000000800 */
[--C-:B------:R-:W-:Y:S01]  /*11c50*/  FFMA.FTZ R3, R12, UR4, -R79.reuse ;  /* 0x000000040c037c23 */ /* 0x100fe2000801084f */
[----:B------:R-:W-:Y:S01]  /*11c60*/  FFMA.FTZ R56, R156, UR4, -R79 ;  /* 0x000000049c387c23 */ /* 0x000fe2000801084f */
[--C-:B--2---:R-:W-:Y:S01]  /*11c70*/  FFMA.FTZ R0, R147, UR4, -R149.reuse ;  /* 0x0000000493007c23 */ /* 0x104fe20008010895 */
[----:B------:R-:W-:Y:S06]  /*11c80*/  FMNMX.FTZ R70, R4, R70, !PT ;  /* 0x0000004604467209 */ /* 0x000fec0007810000 */
[----:B------:R2:W-:Y:S01]  /*11c90*/  MUFU.EX2 R214, R3 ;  /* 0x0000000300d67308 */ /* 0x0005e20000000800 */
[----:B---3--:R-:W-:Y:S01]  /*11ca0*/  F2FP.BF16.F32.PACK_AB R66, R226, R228 ;  /* 0x000000e4e242723e */ /* 0x008fe200000010ff */
[--C-:B-1----:R-:W-:Y:S01]  /*11cb0*/  FFMA.FTZ R2, R15, UR4, -R149.reuse ;  /* 0x000000040f027c23 */ /* 0x102fe20008010895 */
[C---:B------:R-:W-:Y:S07]  /*11cc0*/  FSETP.NEU.FTZ.AND P2, PT, R70.reuse, -INF , PT ;  /* 0xff8000004600780b */ /* 0x040fee0003f5d000 */
[----:B------:R1:W3:Y:S01]  /*11cd0*/  MUFU.EX2 R222, R0 ;  /* 0x0000000000de7308 */ /* 0x0002e20000000800 */
[----:B------:R-:W-:Y:S09]  /*11ce0*/  FMUL.FTZ R148, R70, UR4 ;  /* 0x0000000446947c20 */ /* 0x000ff20008410000 */
[----:B------:R4:W-:Y:S01]  /*11cf0*/  MUFU.EX2 R223, R2 ;  /* 0x0000000200df7308 */ /* 0x0009e20000000800 */
[----:B------:R-:W-:Y:S02]  /*11d00*/  FSEL R148, R148, RZ, P2 ;  /* 0x000000ff94947208 */ /* 0x000fe40001000000 */
[----:B--2---:R-:W-:Y:S03]  /*11d10*/  FSEL R3, R70, RZ, P2 ;  /* 0x000000ff46037208 */ /* 0x004fe60001000000 */
[--C-:B------:R-:W-:Y:S01]  /*11d20*/  FFMA.FTZ R4, R30, UR4, -R148.reuse ;  /* 0x000000041e047c23 */ /* 0x100fe20008010894 */
[--C-:B------:R-:W-:Y:S01]  /*11d30*/  FFMA.FTZ R6, R24, UR4, -R148.reuse ;  /* 0x0000000418067c23 */ /* 0x100fe20008010894 */
[--C-:B------:R-:W-:Y:S01]  /*11d40*/  FFMA.FTZ R61, R157, UR4, -R148.reuse ;  /* 0x000000049d3d7c23 */ /* 0x100fe20008010894 */
[----:B-1----:R-:W-:Y:S01]  /*11d50*/  FFMA.FTZ R0, R16, UR4, -R149 ;  /* 0x0000000410007c23 */ /* 0x002fe20008010895 */
[----:B------:R-:W-:Y:S01]  /*11d60*/  MUFU.EX2 R210, R4 ;  /* 0x0000000400d27308 */ /* 0x000fe20000000800 */
[----:B------:R-:W-:Y:S01]  /*11d70*/  FADD.FTZ R3, -R3, R73 ;  /* 0x0000004903037221 */ /* 0x000fe20000010100 */
[----:B---3--:R-:W-:Y:S01]  /*11d80*/  F2FP.BF16.F32.PACK_AB R65, R222, R219 ;  /* 0x000000dbde41723e */ /* 0x008fe200000010ff */
[--C-:B----4-:R-:W-:Y:S07]  /*11d90*/  FFMA.FTZ R2, R26, UR4, -R79.reuse ;  /* 0x000000041a027c23 */ /* 0x110fee000801084f */
[----:B------:R1:W2:Y:S01]  /*11da0*/  MUFU.EX2 R224, R0 ;  /* 0x0000000000e07308 */ /* 0x0002a20000000800 */
[----:B------:R-:W-:Y:S01]  /*11db0*/  FMUL.FTZ R3, R3, UR4 ;  /* 0x0000000403037c20 */ /* 0x000fe20008410000 */
[--C-:B------:R-:W-:Y:S01]  /*11dc0*/  FFMA.FTZ R73, R153, UR4, -R79.reuse ;  /* 0x0000000499497c23 */ /* 0x100fe2000801084f */
[--C-:B------:R-:W-:Y:S07]  /*11dd0*/  FFMA.FTZ R60, R158, UR4, -R148.reuse ;  /* 0x000000049e3c7c23 */ /* 0x100fee0008010894 */
[----:B------:R3:W-:Y:S10]  /*11de0*/  MUFU.EX2 R215, R2 ;  /* 0x0000000200d77308 */ /* 0x0007f40000000800 */
[----:B------:R-:W4:Y:S10]  /*11df0*/  MUFU.EX2 R187, R6 ;  /* 0x0000000600bb7308 */ /* 0x000f340000000800 */
[----:B------:R-:W5:Y:S01]  /*11e00*/  MUFU.EX2 R3, R3 ;  /* 0x0000000300037308 */ /* 0x000f620000000800 */
[--C-:B-1----:R-:W-:Y:S01]  /*11e10*/  FFMA.FTZ R0, R25, UR4, -R79.reuse ;  /* 0x0000000419007c23 */ /* 0x102fe2000801084f */
[----:B--2---:R-:W-:Y:S08]  /*11e20*/  F2FP.BF16.F32.PACK_AB R67, R224, R223 ;  /* 0x000000dfe043723e */ /* 0x004ff000000010ff */
[----:B------:R-:W-:Y:S01]  /*11e30*/  MUFU.EX2 R167, R73 ;  /* 0x0000004900a77308 */ /* 0x000fe20000000800 */
[--C-:B---3--:R-:W-:Y:S09]  /*11e40*/  FFMA.FTZ R2, R23, UR4, -R148.reuse ;  /* 0x0000000417027c23 */ /* 0x108ff20008010894 */
[----:B------:R1:W2:Y:S01]  /*11e50*/  MUFU.EX2 R217, R0 ;  /* 0x0000000000d97308 */ /* 0x0002a20000000800 */
[----:B----4-:R-:W-:Y:S09]  /*11e60*/  F2FP.BF16.F32.PACK_AB R147, R187, R210 ;  /* 0x000000d2bb93723e */ /* 0x010ff200000010ff */
[----:B------:R3:W-:Y:S01]  /*11e70*/  MUFU.EX2 R212, R2 ;  /* 0x0000000200d47308 */ /* 0x0007e20000000800 */
[C---:B-----5:R-:W-:Y:S01]  /*11e80*/  FMUL.FTZ R6, R3.reuse, R82 ;  /* 0x0000005203067220 */ /* 0x060fe20000410000 */
[C---:B------:R-:W-:Y:S01]  /*11e90*/  FMUL.FTZ R7, R3.reuse, R83 ;  /* 0x0000005303077220 */ /* 0x040fe20000410000 */
[C---:B------:R-:W-:Y:S01]  /*11ea0*/  FMUL.FTZ R18, R3.reuse, R94 ;  /* 0x0000005e03127220 */ /* 0x040fe20000410000 */
[C---:B------:R-:W-:Y:S01]  /*11eb0*/  FMUL.FTZ R34, R3.reuse, R110 ;  /* 0x0000006e03227220 */ /* 0x040fe20000410000 */
[C---:B------:R-:W-:Y:S01]  /*11ec0*/  FMUL.FTZ R35, R3.reuse, R111 ;  /* 0x0000006f03237220 */ /* 0x040fe20000410000 */
[C---:B------:R-:W-:Y:S01]  /*11ed0*/  FMUL.FTZ R50, R3.reuse, R126 ;  /* 0x0000007e03327220 */ /* 0x040fe20000410000 */
[----:B------:R-:W-:Y:S03]  /*11ee0*/  FMUL.FTZ R51, R3, R127 ;  /* 0x0000007f03337220 */ /* 0x000fe60000410000 */
[----:B------:R-:W-:Y:S01]  /*11ef0*/  MUFU.EX2 R168, R60 ;  /* 0x0000003c00a87308 */ /* 0x000fe20000000800 */
[--C-:B-1----:R-:W-:Y:S01]  /*11f00*/  FFMA.FTZ R0, R22, UR4, -R148.reuse ;  /* 0x0000000416007c23 */ /* 0x102fe20008010894 */
[----:B--2---:R-:W-:Y:S01]  /*11f10*/  F2FP.BF16.F32.PACK_AB R144, R217, R215 ;  /* 0x000000d7d990723e */ /* 0x004fe200000010ff */
[----:B------:R-:W1:Y:S01]  /*11f20*/  LDSM.16.MT88.4 R20, [R188+0x6000] ;  /* 0x00600000bc14783b */ /* 0x000e620000004200 */
[----:B------:R-:W-:Y:S06]  /*11f30*/  FFMA.FTZ R73, R155, UR4, -R148 ;  /* 0x000000049b497c23 */ /* 0x000fec0008010894 */
[----:B------:R2:W4:Y:S01]  /*11f40*/  MUFU.EX2 R213, R0 ;  /* 0x0000000000d57308 */ /* 0x0005220000000800 */
[----:B---3--:R-:W-:Y:S01]  /*11f50*/  FFMA.FTZ R2, R19, UR4, -R79 ;  /* 0x0000000413027c23 */ /* 0x008fe2000801084f */
[----:B------:R-:W-:Y:S08]  /*11f60*/  FMUL.FTZ R19, R3, R95 ;  /* 0x0000005f03137220 */ /* 0x000ff00000410000 */
[----:B------:R3:W-:Y:S10]  /*11f70*/  MUFU.EX2 R164, R73 ;  /* 0x0000004900a47308 */ /* 0x0007f40000000800 */
[----:B------:R5:W1:Y:S01]  /*11f80*/  MUFU.EX2 R216, R2 ;  /* 0x0000000200d87308 */ /* 0x000a620000000800 */
[----:B--2---:R-:W-:Y:S02]  /*11f90*/  FSEL R0, R71, RZ, P3 ;  /* 0x000000ff47007208 */ /* 0x004fe40001800000 */
[----:B----4-:R-:W-:Y:S01]  /*11fa0*/  F2FP.BF16.F32.PACK_AB R145, R213, R212 ;  /* 0x000000d4d591723e */ /* 0x010fe200000010ff */
[----:B---3--:R-:W-:Y:S02]  /*11fb0*/  FFMA.FTZ R73, R160, UR4, -R149 ;  /* 0x00000004a0497c23 */ /* 0x008fe40008010895 */
[----:B-----5:R-:W-:Y:S01]  /*11fc0*/  FADD.FTZ R2, -R0, R68 ;  /* 0x0000004400027221 */ /* 0x020fe20000010100 */
[----:B------:R-:W-:Y:S02]  /*11fd0*/  FSEL R0, R72, RZ, P1 ;  /* 0x000000ff48007208 */ /* 0x000fe40000800000 */
[----:B-1----:R-:W-:Y:S01]  /*11fe0*/  F2FP.BF16.F32.PACK_AB R146, R216, R214 ;  /* 0x000000d6d892723e */ /* 0x002fe200000010ff */
[----:B------:R-:W-:Y:S02]  /*11ff0*/  FMUL.FTZ R4, R2, UR4 ;  /* 0x0000000402047c20 */ /* 0x000fe40008410000 */
[----:B------:R-:W-:Y:S01]  /*12000*/  FADD.FTZ R2, -R0, R74 ;  /* 0x0000004a00027221 */ /* 0x000fe20000010100 */
[----:B------:R-:W-:Y:S01]  /*12010*/  FADD.FTZ R0, -R5, R75 ;  /* 0x0000004b05007221 */ /* 0x000fe20000010100 */
[----:B------:R-:W1:Y:S01]  /*12020*/  MUFU.EX2 R68, R4 ;  /* 0x0000000400447308 */ /* 0x000e620000000800 */
[----:B------:R-:W-:Y:S02]  /*12030*/  IMAD.MOV.U32 R75, RZ, RZ, R169 ;  /* 0x000000ffff4b7224 */ /* 0x000fe400078e00a9 */
[----:B------:R-:W-:Y:S01]  /*12040*/  FMUL.FTZ R2, R2, UR4 ;  /* 0x0000000402027c20 */ /* 0x000fe20008410000 */
[----:B------:R-:W-:Y:S01]  /*12050*/  FMUL.FTZ R0, R0, UR4 ;  /* 0x0000000400007c20 */ /* 0x000fe20008410000 */
[----:B------:R-:W-:Y:S05]  /*12060*/  FFMA.FTZ R74, R162, UR4, -R148 ;  /* 0x00000004a24a7c23 */ /* 0x000fea0008010894 */
[----:B------:R-:W2:Y:S10]  /*12070*/  MUFU.EX2 R2, R2 ;  /* 0x0000000200027308 */ /* 0x000eb40000000800 */
        /* <DEDUP_REMOVED lines=9> */
[-C--:B------:R-:W-:Y:S01]  /*12110*/  HMMA.16816.F32.BF16 R4, R144, R20.reuse, R4 ;  /* 0x000000149004723c */ /* 0x080fe20000041804 */
[----:B------:R-:W-:Y:S02]  /*12120*/  MUFU.EX2 R165, R74 ;  /* 0x0000004a00a57308 */ /* 0x000fe40000000800 */
        /* <DEDUP_REMOVED lines=42> */
[----:B------:R-:W-:Y:S07]  /*123d0*/  FMUL.FTZ R57, R2, R133 ;  /* 0x0000008502397220 */ /* 0x000fee0000410000 */
[----:B------:R5:W-:Y:S01]  /*123e0*/  MUFU.EX2 R121, R56 ;  /* 0x0000003800797308 */ /* 0x000be20000000800 */
[C---:B------:R-:W-:Y:S01]  /*123f0*/  FMUL.FTZ R58, R0.reuse, R134 ;  /* 0x00000086003a7220 */ /* 0x040fe20000410000 */
[----:B------:R-:W-:Y:S01]  /*12400*/  FMUL.FTZ R59, R0, R135 ;  /* 0x00000087003b7220 */ /* 0x000fe20000410000 */
[C---:B------:R-:W-:Y:S04]  /*12410*/  HMMA.16816.F32.BF16 R24, R64.reuse, R36, R24 ;  /* 0x000000244018723c */ /* 0x040fe80000041818 */
[C---:B------:R-:W-:Y:S01]  /*12420*/  FMUL.FTZ R36, R68.reuse, R112 ;  /* 0x0000007044247220 */ /* 0x040fe20000410000 */
[----:B------:R-:W-:Y:S01]  /*12430*/  FMUL.FTZ R37, R68, R113 ;  /* 0x0000007144257220 */ /* 0x000fe20000410000 */
[----:B------:R-:W-:Y:S01]  /*12440*/  FMUL.FTZ R60, R2, R136 ;  /* 0x00000088023c7220 */ /* 0x000fe20000410000 */
[----:B----4-:R-:W-:Y:S01]  /*12450*/  FFMA.FTZ R61, R152, UR4, -R79 ;  /* 0x00000004983d7c23 */ /* 0x010fe2000801084f */
[-C--:B------:R-:W-:Y:S03]  /*12460*/  HMMA.16816.F32.BF16 R28, R64, R38.reuse, R28 ;  /* 0x00000026401c723c */ /* 0x080fe6000004181c */
[----:B------:R4:W-:Y:S01]  /*12470*/  MUFU.EX2 R166, R61 ;  /* 0x0000003d00a67308 */ /* 0x0009e20000000800 */
[----:B-----5:R-:W-:Y:S01]  /*12480*/  FMUL.FTZ R56, R2, R132 ;  /* 0x0000008402387220 */ /* 0x020fe20000410000 */
[C---:B------:R-:W-:Y:S01]  /*12490*/  FMUL.FTZ R62, R0.reuse, R138 ;  /* 0x0000008a003e7220 */ /* 0x040fe20000410000 */
[----:B------:R-:W-:Y:S01]  /*124a0*/  FMUL.FTZ R63, R0, R139 ;  /* 0x0000008b003f7220 */ /* 0x000fe20000410000 */
[--C-:B------:R-:W-:Y:S01]  /*124b0*/  FFMA.FTZ R74, R159, UR4, -R149.reuse ;  /* 0x000000049f4a7c23 */ /* 0x100fe20008010895 */
[C---:B------:R-:W-:Y:S05]  /*124c0*/  HMMA.16816.F32.BF16 R32, R144.reuse, R38, R32 ;  /* 0x000000269020723c */ /* 0x040fea0000041820 */
[----:B------:R5:W-:Y:S01]  /*124d0*/  MUFU.EX2 R162, R74 ;  /* 0x0000004a00a27308 */ /* 0x000be20000000800 */
[C---:B------:R-:W-:Y:S01]  /*124e0*/  FMUL.FTZ R38, R3.reuse, R114 ;  /* 0x0000007203267220 */ /* 0x040fe20000410000 */
[----:B------:R-:W-:Y:S01]  /*124f0*/  FMUL.FTZ R39, R3, R115 ;  /* 0x0000007303277220 */ /* 0x000fe20000410000 */
[----:B----4-:R-:W-:Y:S06]  /*12500*/  FMUL.FTZ R61, R2, R137 ;  /* 0x00000089023d7220 */ /* 0x010fec0000410000 */
[-C--:B------:R-:W-:Y:S03]  /*12510*/  HMMA.16816.F32.BF16 R36, R144, R52.reuse, R36 ;  /* 0x000000349024723c */ /* 0x080fe60000041824 */
[--C-:B-----5:R-:W-:Y:S05]  /*12520*/  FFMA.FTZ R74, R176, UR4, -R78.reuse ;  /* 0x00000004b04a7c23 */ /* 0x120fea000801084e */
[C---:B------:R-:W-:Y:S01]  /*12530*/  HMMA.16816.F32.BF16 R40, R64.reuse, R52, R40 ;  /* 0x000000344028723c */ /* 0x040fe20000041828 */
[----:B------:R4:W-:Y:S03]  /*12540*/  MUFU.EX2 R159, R74 ;  /* 0x0000004a009f7308 */ /* 0x0009e60000000800 */
[--C-:B------:R-:W-:Y:S01]  /*12550*/  FFMA.FTZ R53, R163, UR4, -R149.reuse ;  /* 0x00000004a3357c23 */ /* 0x100fe20008010895 */
[----:B------:R-:W-:Y:S06]  /*12560*/  FFMA.FTZ R52, R151, UR4, -R149 ;  /* 0x0000000497347c23 */ /* 0x000fec0008010895 */
[----:B------:R-:W5:Y:S01]  /*12570*/  MUFU.EX2 R163, R73 ;  /* 0x0000004900a37308 */ /* 0x000f620000000800 */
[-C--:B------:R-:W-:Y:S09]  /*12580*/  HMMA.16816.F32.BF16 R44, R64, R54.reuse, R44 ;  /* 0x00000036402c723c */ /* 0x080ff2000004182c */
[----:B------:R1:W-:Y:S10]  /*12590*/  MUFU.EX2 R123, R53 ;  /* 0x00000035007b7308 */ /* 0x0003f40000000800 */
[----:B------:R2:W3:Y:S01]  /*125a0*/  MUFU.EX2 R169, R52 ;  /* 0x0000003400a97308 */ /* 0x0004e20000000800 */
[--C-:B----4-:R-:W-:Y:S01]  /*125b0*/  FFMA.FTZ R74, R161, UR4, -R78.reuse ;  /* 0x00000004a14a7c23 */ /* 0x110fe2000801084e */
[C---:B------:R-:W-:Y:S08]  /*125c0*/  HMMA.16816.F32.BF16 R48, R144.reuse, R54, R48 ;  /* 0x000000369030723c */ /* 0x040ff00000041830 */
[----:B------:R4:W-:Y:S01]  /*125d0*/  MUFU.EX2 R161, R74 ;  /* 0x0000004a00a17308 */ /* 0x0009e20000000800 */
[C---:B------:R-:W-:Y:S01]  /*125e0*/  FMUL.FTZ R54, R3.reuse, R130 ;  /* 0x0000008203367220 */ /* 0x040fe20000410000 */
[----:B------:R-:W-:Y:S01]  /*125f0*/  FMUL.FTZ R55, R3, R131 ;  /* 0x0000008303377220 */ /* 0x000fe20000410000 */
[----:B-----5:R-:W-:Y:S01]  /*12600*/  F2FP.BF16.F32.PACK_AB R91, R163, R162 ;  /* 0x000000a2a35b723e */ /* 0x020fe200000010ff */
[--C-:B------:R-:W-:Y:S01]  /*12610*/  FFMA.FTZ R73, R175, UR4, -R78.reuse ;  /* 0x00000004af497c23 */ /* 0x100fe2000801084e */
[----:B-1----:R-:W-:Y:S01]  /*12620*/  FFMA.FTZ R53, R154, UR4, -R79 ;  /* 0x000000049a357c23 */ /* 0x002fe2000801084f */
[----:B------:R-:W-:Y:S02]  /*12630*/  IMAD.MOV.U32 R175, RZ, RZ, R75 ;  /* 0x000000ffffaf7224 */ /* 0x000fe400078e004b */
[--C-:B------:R-:W-:Y:S02]  /*12640*/  FFMA.FTZ R75, R177, UR4, -R79.reuse ;  /* 0x00000004b14b7c23 */ /* 0x100fe4000801084f */
[----:B------:R1:W-:Y:S01]  /*12650*/  MUFU.EX2 R131, R73 ;  /* 0x0000004900837308 */ /* 0x0003e20000000800 */
[----:B--2---:R-:W-:Y:S01]  /*12660*/  FMUL.FTZ R52, R68, R128 ;  /* 0x0000008044347220 */ /* 0x004fe20000410000 */
[----:B---3--:R-:W-:Y:S08]  /*12670*/  F2FP.BF16.F32.PACK_AB R89, R169, R123 ;  /* 0x0000007ba959723e */ /* 0x008ff000000010ff */
[----:B------:R2:W3:Y:S01]  /*12680*/  MUFU.EX2 R122, R53 ;  /* 0x00000035007a7308 */ /* 0x0004e20000000800 */
[C---:B------:R-:W-:Y:S01]  /*12690*/  ISETP.GT.AND P0, PT, R209.reuse, R175, PT ;  /* 0x000000afd100720c */ /* 0x040fe20003f04270 */
[----:B----4-:R-:W-:Y:S01]  /*126a0*/  FFMA.FTZ R74, R180, UR4, -R79 ;  /* 0x00000004b44a7c23 */ /* 0x010fe2000801084f */
[----:B------:R-:W-:Y:S07]  /*126b0*/  VIADD R209, R209, 0xffffffff ;  /* 0xffffffffd1d17836 */ /* 0x000fee0000000000 */
[----:B------:R-:W-:Y:S10]  /*126c0*/  MUFU.EX2 R135, R75 ;  /* 0x0000004b00877308 */ /* 0x000ff40000000800 */
[----:B------:R4:W-:Y:S01]  /*126d0*/  MUFU.EX2 R130, R74 ;  /* 0x0000004a00827308 */ /* 0x0009e20000000800 */
[----:B-1----:R-:W-:Y:S01]  /*126e0*/  FFMA.FTZ R73, R170, UR4, -R78 ;  /* 0x00000004aa497c23 */ /* 0x002fe2000801084e */
[----:B--2---:R-:W-:Y:S08]  /*126f0*/  FMUL.FTZ R53, R68, R129 ;  /* 0x0000008144357220 */ /* 0x004ff00000410000 */
[----:B------:R1:W-:Y:S01]  /*12700*/  MUFU.EX2 R160, R73 ;  /* 0x0000004900a07308 */ /* 0x0003e20000000800 */
[-C--:B------:R-:W-:Y:S03]  /*12710*/  HMMA.16816.F32.BF16 R52, R144, R80.reuse, R52 ;  /* 0x000000509034723c */ /* 0x080fe60000041834 */
[----:B----4-:R-:W-:Y:S06]  /*12720*/  FFMA.FTZ R74, R182, UR4, -R148 ;  /* 0x00000004b64a7c23 */ /* 0x010fec0008010894 */
[----:B------:R2:W-:Y:S01]  /*12730*/  MUFU.EX2 R128, R74 ;  /* 0x0000004a00807308 */ /* 0x0005e20000000800 */
[C---:B------:R-:W-:Y:S04]  /*12740*/  HMMA.16816.F32.BF16 R56, R64.reuse, R80, R56 ;  /* 0x000000504038723c */ /* 0x040fe80000041838 */
[----:B---3--:R-:W-:Y:S01]  /*12750*/  F2FP.BF16.F32.PACK_AB R80, R121, R122 ;  /* 0x0000007a7950723e */ /* 0x008fe200000010ff */
[----:B-1----:R-:W-:Y:S01]  /*12760*/  FFMA.FTZ R73, R238, UR4, -R149 ;  /* 0x00000004ee497c23 */ /* 0x002fe20008010895 */
[----:B------:R-:W-:Y:S02]  /*12770*/  F2FP.BF16.F32.PACK_AB R81, R168, R120 ;  /* 0x00000078a851723e */ /* 0x000fe400000010ff */
[-C--:B------:R-:W-:Y:S01]  /*12780*/  HMMA.16816.F32.BF16 R60, R64, R82.reuse, R60 ;  /* 0x00000052403c723c */ /* 0x080fe2000004183c */
[----:B------:R1:W-:Y:S02]  /*12790*/  MUFU.EX2 R129, R73 ;  /* 0x0000004900817308 */ /* 0x0003e40000000800 */
[C---:B------:R-:W-:Y:S01]  /*127a0*/  FMUL.FTZ R64, R68.reuse, R140 ;  /* 0x0000008c44407220 */ /* 0x040fe20000410000 */
[----:B------:R-:W-:Y:S01]  /*127b0*/  FMUL.FTZ R65, R68, R141 ;  /* 0x0000008d44417220 */ /* 0x000fe20000410000 */
[C---:B------:R-:W-:Y:S01]  /*127c0*/  FMUL.FTZ R66, R3.reuse, R142 ;  /* 0x0000008e03427220 */ /* 0x040fe20000410000 */
[C---:B------:R-:W-:Y:S01]  /*127d0*/  FMUL.FTZ R67, R3.reuse, R143 ;  /* 0x0000008f03437220 */ /* 0x040fe20000410000 */
[----:B--2---:R-:W-:Y:S01]  /*127e0*/  FFMA.FTZ R74, R178, UR4, -R79 ;  /* 0x00000004b24a7c23 */ /* 0x004fe2000801084f */
[----:B------:R-:W-:Y:S01]  /*127f0*/  FFMA.FTZ R68, R68, R250, R215 ;  /* 0x000000fa44447223 */ /* 0x000fe200000100d7 */
[----:B------:R-:W-:Y:S02]  /*12800*/  FFMA.FTZ R3, R3, R251, R212 ;  /* 0x000000fb03037223 */ /* 0x000fe400000100d4 */
[----:B------:R2:W-:Y:S01]  /*12810*/  MUFU.EX2 R158, R74 ;  /* 0x0000004a009e7308 */ /* 0x0005e20000000800 */
[----:B------:R-:W-:Y:S01]  /*12820*/  FADD.FTZ R68, R217, R68 ;  /* 0x00000044d9447221 */ /* 0x000fe20000010000 */
[----:B------:R-:W-:Y:S04]  /*12830*/  HMMA.16816.F32.BF16 R64, R144, R82, R64 ;  /* 0x000000529040723c */ /* 0x000fe80000041840 */
[----:B------:R-:W-:Y:S01]  /*12840*/  F2FP.BF16.F32.PACK_AB R82, R167, R166 ;  /* 0x000000a6a752723e */ /* 0x000fe200000010ff */
[----:B-1----:R-:W-:Y:S01]  /*12850*/  FFMA.FTZ R73, R181, UR4, -R79 ;  /* 0x00000004b5497c23 */ /* 0x002fe2000801084f */
[----:B------:R-:W-:Y:S03]  /*12860*/  F2FP.BF16.F32.PACK_AB R83, R164, R165 ;  /* 0x000000a5a453723e */ /* 0x000fe600000010ff */
[----:B------:R1:W-:Y:S01]  /*12870*/  MUFU.EX2 R157, R73 ;  /* 0x00000049009d7308 */ /* 0x0003e20000000800 */
[--C-:B--2---:R-:W-:Y:S03]  /*12880*/  FFMA.FTZ R74, R179, UR4, -R148.reuse ;  /* 0x00000004b34a7c23 */ /* 0x104fe60008010894 */
[-C--:B------:R-:W-:Y:S06]  /*12890*/  HMMA.16816.F32.BF16 R4, R80, R84.reuse, R4 ;  /* 0x000000545004723c */ /* 0x080fec0000041804 */
[----:B------:R2:W-:Y:S02]  /*128a0*/  MUFU.EX2 R155, R74 ;  /* 0x0000004a009b7308 */ /* 0x0005e40000000800 */
[C---:B------:R-:W-:Y:S04]  /*128b0*/  HMMA.16816.F32.BF16 R8, R88.reuse, R84, R8 ;  /* 0x000000545808723c */ /* 0x040fe80000041808 */
[--C-:B-1----:R-:W-:Y:S04]  /*128c0*/  FFMA.FTZ R73, R185, UR4, -R148.reuse ;  /* 0x00000004b9497c23 */ /* 0x102fe80008010894 */
[-C--:B------:R-:W-:Y:S01]  /*128d0*/  HMMA.16816.F32.BF16 R12, R88, R86.reuse, R12 ;  /* 0x00000056580c723c */ /* 0x080fe2000004180c */
[----:B------:R1:W-:Y:S02]  /*128e0*/  MUFU.EX2 R156, R73 ;  /* 0x00000049009c7308 */ /* 0x0003e40000000800 */
[--C-:B--2---:R-:W-:Y:S08]  /*128f0*/  FFMA.FTZ R74, R184, UR4, -R149.reuse ;  /* 0x00000004b84a7c23 */ /* 0x104ff00008010895 */
[----:B------:R2:W-:Y:S01]  /*12900*/  MUFU.EX2 R133, R74 ;  /* 0x0000004a00857308 */ /* 0x0005e20000000800 */
[C---:B------:R-:W-:Y:S01]  /*12910*/  HMMA.16816.F32.BF16 R16, R80.reuse, R86, R16 ;  /* 0x000000565010723c */ /* 0x040fe20000041810 */
[----:B------:R-:W3:Y:S03]  /*12920*/  LDSM.16.MT88.4 R84, [R188+0x7000] ;  /* 0x00700000bc54783b */ /* 0x000ee60000004200 */
[----:B-1----:R-:W-:Y:S04]  /*12930*/  FFMA.FTZ R73, R235, UR4, -R148 ;  /* 0x00000004eb497c23 */ /* 0x002fe80008010894 */
[-C--:B------:R-:W-:Y:S01]  /*12940*/  HMMA.16816.F32.BF16 R20, R80, R92.reuse, R20 ;  /* 0x0000005c5014723c */ /* 0x080fe20000041814 */
[----:B------:R1:W-:Y:S02]  /*12950*/  MUFU.EX2 R134, R73 ;  /* 0x0000004900867308 */ /* 0x0003e40000000800 */
[----:B--2---:R-:W-:Y:S05]  /*12960*/  FFMA.FTZ R74, R221, UR4, -R78 ;  /* 0x00000004dd4a7c23 */ /* 0x004fea000801084e */
[C---:B------:R-:W-:Y:S03]  /*12970*/  HMMA.16816.F32.BF16 R24, R88.reuse, R92, R24 ;  /* 0x0000005c5818723c */ /* 0x040fe60000041818 */
[----:B------:R2:W-:Y:S05]  /*12980*/  MUFU.EX2 R151, R74 ;  /* 0x0000004a00977308 */ /* 0x0005ea0000000800 */
[-C--:B------:R-:W-:Y:S03]  /*12990*/  HMMA.16816.F32.BF16 R28, R88, R94.reuse, R28 ;  /* 0x0000005e581c723c */ /* 0x080fe6000004181c */
[----:B-1----:R-:W-:Y:S04]  /*129a0*/  FFMA.FTZ R73, R186, UR4, -R149 ;  /* 0x00000004ba497c23 */ /* 0x002fe80008010895 */
[----:B------:R1:W-:Y:S01]  /*129b0*/  MUFU.EX2 R132, R73 ;  /* 0x0000004900847308 */ /* 0x0003e20000000800 */
[C---:B------:R-:W-:Y:S01]  /*129c0*/  HMMA.16816.F32.BF16 R32, R80.reuse, R94, R32 ;  /* 0x0000005e5020723c */ /* 0x040fe20000041820 */
[----:B------:R-:W4:Y:S03]  /*129d0*/  LDSM.16.MT88.4 R92, [R193+0x7000] ;  /* 0x00700000c15c783b */ /* 0x000f260000004200 */
[----:B--2---:R-:W-:Y:S04]  /*129e0*/  FFMA.FTZ R74, R229, UR4, -R79 ;  /* 0x00000004e54a7c23 */ /* 0x004fe8000801084f */
[-C--:B------:R-:W-:Y:S01]  /*129f0*/  HMMA.16816.F32.BF16 R36, R80, R96.reuse, R36 ;  /* 0x000000605024723c */ /* 0x080fe20000041824 */
[----:B------:R2:W-:Y:S02]  /*12a00*/  MUFU.EX2 R145, R74 ;  /* 0x0000004a00917308 */ /* 0x0005e40000000800 */
[----:B-1----:R-:W-:Y:S05]  /*12a10*/  FFMA.FTZ R73, R183, UR4, -R149 ;  /* 0x00000004b7497c23 */ /* 0x002fea0008010895 */
[C---:B------:R-:W-:Y:S03]  /*12a20*/  HMMA.16816.F32.BF16 R40, R88.reuse, R96, R40 ;  /* 0x000000605828723c */ /* 0x040fe60000041828 */
[----:B------:R1:W-:Y:S01]  /*12a30*/  MUFU.EX2 R154, R73 ;  /* 0x00000049009a7308 */ /* 0x0003e20000000800 */
[----:B--2---:R-:W-:Y:S04]  /*12a40*/  FFMA.FTZ R74, R231, UR4, -R148 ;  /* 0x00000004e74a7c23 */ /* 0x004fe80008010894 */
[-C--:B------:R-:W-:Y:S05]  /*12a50*/  HMMA.16816.F32.BF16 R44, R88, R98.reuse, R44 ;  /* 0x00000062582c723c */ /* 0x080fea000004182c */
[----:B------:R2:W-:Y:S01]  /*12a60*/  MUFU.EX2 R75, R74 ;  /* 0x0000004a004b7308 */ /* 0x0005e20000000800 */
[--C-:B-1----:R-:W-:Y:S02]  /*12a70*/  FFMA.FTZ R73, R241, UR4, -R78.reuse ;  /* 0x00000004f1497c23 */ /* 0x102fe4000801084e */
[C---:B------:R-:W-:Y:S01]  /*12a80*/  HMMA.16816.F32.BF16 R48, R80.reuse, R98, R48 ;  /* 0x000000625030723c */ /* 0x040fe20000041830 */
[----:B------:R-:W1:Y:S06]  /*12a90*/  LDSM.16.MT88.4 R96, [R189+0x7000] ;  /* 0x00700000bd60783b */ /* 0x000e6c0000004200 */
[----:B------:R5:W3:Y:S01]  /*12aa0*/  MUFU.EX2 R150, R73 ;  /* 0x0000004900967308 */ /* 0x000ae20000000800 */
[-C--:B------:R-:W-:Y:S03]  /*12ab0*/  HMMA.16816.F32.BF16 R52, R80, R100.reuse, R52 ;  /* 0x000000645034723c */ /* 0x080fe60000041834 */
[----:B--2---:R-:W-:Y:S06]  /*12ac0*/  FFMA.FTZ R74, R239, UR4, -R79 ;  /* 0x00000004ef4a7c23 */ /* 0x004fec000801084f */
[----:B------:R-:W-:Y:S01]  /*12ad0*/  MUFU.EX2 R146, R74 ;  /* 0x0000004a00927308 */ /* 0x000fe20000000800 */
[C---:B------:R-:W-:Y:S04]  /*12ae0*/  HMMA.16816.F32.BF16 R56, R88.reuse, R100, R56 ;  /* 0x000000645838723c */ /* 0x040fe80000041838 */
[--C-:B-----5:R-:W-:Y:S01]  /*12af0*/  FFMA.FTZ R73, R220, UR4, -R78.reuse ;  /* 0x00000004dc497c23 */ /* 0x120fe2000801084e */
[----:B------:R-:W-:Y:S01]  /*12b00*/  FFMA.FTZ R78, R218, UR4, -R78 ;  /* 0x00000004da4e7c23 */ /* 0x000fe2000801084e */
[----:B---3--:R-:W-:Y:S02]  /*12b10*/  F2FP.BF16.F32.PACK_AB R136, R151, R150 ;  /* 0x000000969788723e */ /* 0x008fe400000010ff */
[-C--:B------:R-:W-:Y:S01]  /*12b20*/  HMMA.16816.F32.BF16 R60, R88, R102.reuse, R60 ;  /* 0x00000066583c723c */ /* 0x080fe2000004183c */
[----:B------:R2:W-:Y:S02]  /*12b30*/  MUFU.EX2 R152, R73 ;  /* 0x0000004900987308 */ /* 0x0005e40000000800 */
[----:B------:R-:W-:Y:S02]  /*12b40*/  F2FP.BF16.F32.PACK_AB R88, R159, R131 ;  /* 0x000000839f58723e */ /* 0x000fe400000010ff */
[----:B------:R-:W-:Y:S06]  /*12b50*/  F2FP.BF16.F32.PACK_AB R90, R161, R160 ;  /* 0x000000a0a15a723e */ /* 0x000fec00000010ff */
[----:B------:R-:W3:Y:S01]  /*12b60*/  MUFU.EX2 R153, R78 ;  /* 0x0000004e00997308 */ /* 0x000ee20000000800 */
[----:B------:R-:W-:Y:S01]  /*12b70*/  F2FP.BF16.F32.PACK_AB R89, R132, R129 ;  /* 0x000000818459723e */ /* 0x000fe200000010ff */
[----:B------:R-:W-:Y:S04]  /*12b80*/  HMMA.16816.F32.BF16 R64, R80, R102, R64 ;  /* 0x000000665040723c */ /* 0x000fe80000041840 */
[----:B------:R-:W-:Y:S02]  /*12b90*/  F2FP.BF16.F32.PACK_AB R80, R157, R130 ;  /* 0x000000829d50723e */ /* 0x000fe400000010ff */
[----:B------:R-:W-:Y:S01]  /*12ba0*/  F2FP.BF16.F32.PACK_AB R81, R156, R128 ;  /* 0x000000809c51723e */ /* 0x000fe200000010ff */
[----:B--2---:R-:W-:Y:S01]  /*12bb0*/  FFMA.FTZ R73, R243, UR4, -R149 ;  /* 0x00000004f3497c23 */ /* 0x004fe20008010895 */
[----:B------:R-:W-:Y:S02]  /*12bc0*/  F2FP.BF16.F32.PACK_AB R82, R158, R135 ;  /* 0x000000879e52723e */ /* 0x000fe400000010ff */
[----:B------:R-:W-:Y:S01]  /*12bd0*/  F2FP.BF16.F32.PACK_AB R83, R155, R134 ;  /* 0x000000869b53723e */ /* 0x000fe200000010ff */
[----:B------:R2:W-:Y:S01]  /*12be0*/  MUFU.EX2 R78, R73 ;  /* 0x00000049004e7308 */ /* 0x0005e20000000800 */
[----:B------:R-:W-:Y:S02]  /*12bf0*/  F2FP.BF16.F32.PACK_AB R91, R154, R133 ;  /* 0x000000859a5b723e */ /* 0x000fe400000010ff */
[----:B---3--:R-:W-:Y:S03]  /*12c00*/  F2FP.BF16.F32.PACK_AB R138, R153, R152 ;  /* 0x00000098998a723e */ /* 0x008fe600000010ff */
[-C--:B------:R-:W-:Y:S08]  /*12c10*/  HMMA.16816.F32.BF16 R4, R80, R84.reuse, R4 ;  /* 0x000000545004723c */ /* 0x080ff00000041804 */
[C---:B------:R-:W-:Y:S04]  /*12c20*/  HMMA.16816.F32.BF16 R8, R88.reuse, R84, R8 ;  /* 0x000000545808723c */ /* 0x040fe80000041808 */
[--C-:B--2---:R-:W-:Y:S01]  /*12c30*/  FFMA.FTZ R73, R230, UR4, -R79.reuse ;  /* 0x00000004e6497c23 */ /* 0x104fe2000801084f */
[----:B------:R-:W-:Y:S03]  /*12c40*/  FFMA.FTZ R79, R211, UR4, -R79 ;  /* 0x00000004d34f7c23 */ /* 0x000fe6000801084f */
[-C--:B------:R-:W-:Y:S01]  /*12c50*/  HMMA.16816.F32.BF16 R12, R88, R86.reuse, R12 ;  /* 0x00000056580c723c */ /* 0x080fe2000004180c */
[----:B------:R-:W2:Y:S10]  /*12c60*/  MUFU.EX2 R147, R73 ;  /* 0x0000004900937308 */ /* 0x000eb40000000800 */
[----:B------:R-:W3:Y:S01]  /*12c70*/  MUFU.EX2 R79, R79 ;  /* 0x0000004f004f7308 */ /* 0x000ee20000000800 */
[C---:B------:R-:W-:Y:S01]  /*12c80*/  HMMA.16816.F32.BF16 R16, R80.reuse, R86, R16 ;  /* 0x000000565010723c */ /* 0x040fe20000041810 */
[----:B------:R-:W5:Y:S03]  /*12c90*/  LDSM.16.MT88.4 R84, [R192+0x7000] ;  /* 0x00700000c054783b */ /* 0x000f660000004200 */
[----:B--2---:R-:W-:Y:S04]  /*12ca0*/  F2FP.BF16.F32.PACK_AB R140, R147, R145 ;  /* 0x00000091938c723e */ /* 0x004fe800000010ff */
[-C--:B----4-:R-:W-:Y:S03]  /*12cb0*/  HMMA.16816.F32.BF16 R20, R80, R92.reuse, R20 ;  /* 0x0000005c5014723c */ /* 0x090fe60000041814 */
[----:B---3--:R-:W-:Y:S01]  /*12cc0*/  F2FP.BF16.F32.PACK_AB R142, R79, R146 ;  /* 0x000000924f8e723e */ /* 0x008fe200000010ff */
[--C-:B------:R-:W-:Y:S04]  /*12cd0*/  FFMA.FTZ R73, R232, UR4, -R148.reuse ;  /* 0x00000004e8497c23 */ /* 0x100fe80008010894 */
[C---:B------:R-:W-:Y:S01]  /*12ce0*/  HMMA.16816.F32.BF16 R24, R88.reuse, R92, R24 ;  /* 0x0000005c5818723c */ /* 0x040fe20000041818 */
[----:B------:R-:W2:Y:S07]  /*12cf0*/  MUFU.EX2 R144, R73 ;  /* 0x0000004900907308 */ /* 0x000eae0000000800 */
[-C--:B------:R-:W-:Y:S03]  /*12d00*/  HMMA.16816.F32.BF16 R28, R88, R94.reuse, R28 ;  /* 0x0000005e581c723c */ /* 0x080fe6000004181c */
[----:B--2---:R-:W-:Y:S05]  /*12d10*/  F2FP.BF16.F32.PACK_AB R141, R144, R75 ;  /* 0x0000004b908d723e */ /* 0x004fea00000010ff */
[C---:B------:R-:W-:Y:S01]  /*12d20*/  HMMA.16816.F32.BF16 R32, R80.reuse, R94, R32 ;  /* 0x0000005e5020723c */ /* 0x040fe20000041820 */
[----:B------:R-:W2:Y:S03]  /*12d30*/  LDSM.16.MT88.4 R92, [R188+0x7800] ;  /* 0x00780000bc5c783b */ /* 0x000ea60000004200 */
[--C-:B------:R-:W-:Y:S01]  /*12d40*/  FFMA.FTZ R73, R240, UR4, -R148.reuse ;  /* 0x00000004f0497c23 */ /* 0x100fe20008010894 */
[----:B------:R-:W-:Y:S03]  /*12d50*/  FFMA.FTZ R148, R242, UR4, -R148 ;  /* 0x00000004f2947c23 */ /* 0x000fe60008010894 */
[-C--:B-1----:R-:W-:Y:S01]  /*12d60*/  HMMA.16816.F32.BF16 R36, R80, R96.reuse, R36 ;  /* 0x000000605024723c */ /* 0x082fe20000041824 */
[----:B------:R1:W-:Y:S10]  /*12d70*/  MUFU.EX2 R74, R73 ;  /* 0x00000049004a7308 */ /* 0x0003f40000000800 */
[----:B------:R-:W3:Y:S01]  /*12d80*/  MUFU.EX2 R148, R148 ;  /* 0x0000009400947308 */ /* 0x000ee20000000800 */
[C---:B------:R-:W-:Y:S04]  /*12d90*/  HMMA.16816.F32.BF16 R40, R88.reuse, R96, R40 ;  /* 0x000000605828723c */ /* 0x040fe80000041828 */
[--C-:B-1----:R-:W-:Y:S04]  /*12da0*/  FFMA.FTZ R73, R233, UR4, -R149.reuse ;  /* 0x00000004e9497c23 */ /* 0x102fe80008010895 */
[-C--:B------:R-:W-:Y:S03]  /*12db0*/  HMMA.16816.F32.BF16 R44, R88, R98.reuse, R44 ;  /* 0x00000062582c723c */ /* 0x080fe6000004182c */
[----:B---3--:R-:W-:Y:S01]  /*12dc0*/  F2FP.BF16.F32.PACK_AB R143, R148, R74 ;  /* 0x0000004a948f723e */ /* 0x008fe200000010ff */
[----:B------:R-:W-:Y:S01]  /*12dd0*/  FFMA.FTZ R149, R77, UR4, -R149 ;  /* 0x000000044d957c23 */ /* 0x000fe20008010895 */
[----:B------:R-:W1:Y:S03]  /*12de0*/  MUFU.EX2 R73, R73 ;  /* 0x0000004900497308 */ /* 0x000e660000000800 */
[C---:B------:R-:W-:Y:S07]  /*12df0*/  HMMA.16816.F32.BF16 R48, R80.reuse, R98, R48 ;  /* 0x000000625030723c */ /* 0x040fee0000041830 */
[----:B------:R-:W3:Y:S01]  /*12e00*/  MUFU.EX2 R149, R149 ;  /* 0x0000009500957308 */ /* 0x000ee20000000800 */
[-C--:B-----5:R-:W-:Y:S03]  /*12e10*/  HMMA.16816.F32.BF16 R52, R80, R84.reuse, R52 ;  /* 0x000000545034723c */ /* 0x0a0fe60000041834 */
[----:B-1----:R-:W-:Y:S05]  /*12e20*/  F2FP.BF16.F32.PACK_AB R137, R73, R78 ;  /* 0x0000004e4989723e */ /* 0x002fea00000010ff */
[C---:B------:R-:W-:Y:S04]  /*12e30*/  HMMA.16816.F32.BF16 R56, R88.reuse, R84, R56 ;  /* 0x000000545838723c */ /* 0x040fe80000041838 */
[----:B---3--:R-:W-:Y:S04]  /*12e40*/  F2FP.BF16.F32.PACK_AB R139, R149, R76 ;  /* 0x0000004c958b723e */ /* 0x008fe800000010ff */
[-C--:B------:R-:W-:Y:S08]  /*12e50*/  HMMA.16816.F32.BF16 R60, R88, R86.reuse, R60 ;  /* 0x00000056583c723c */ /* 0x080ff0000004183c */
[----:B------:R-:W-:Y:S08]  /*12e60*/  HMMA.16816.F32.BF16 R64, R80, R86, R64 ;  /* 0x000000565040723c */ /* 0x000ff00000041840 */
[-C--:B--2---:R-:W-:Y:S01]  /*12e70*/  HMMA.16816.F32.BF16 R80, R140, R92.reuse, R4 ;  /* 0x0000005c8c50723c */ /* 0x084fe20000041804 */
        /* <DEDUP_REMOVED lines=10> */
[----:B------:R-:W-:Y:S02]  /*12f20*/  IMAD.MOV.U32 R68, RZ, RZ, R71 ;  /* 0x000000ffff447224 */ /* 0x000fe400078e0047 */
        /* <DEDUP_REMOVED lines=52> */
[----:B------:R-:W-:Y:S02]  /*13270*/  IMAD.MOV.U32 R73, RZ, RZ, R70 ;  /* 0x000000ffff497224 */ /* 0x000fe400078e0046 */
[----:B------:R-:W-:Y:S01]  /*13280*/  FADD.FTZ R8, R147, R8 ;  /* 0x0000000893087221 */ /* 0x000fe20000010000 */
[C---:B------:R-:W-:Y:S04]  /*13290*/  HMMA.16816.F32.BF16 R132, R136.reuse, R4, R56 ;  /* 0x000000048884723c */ /* 0x040fe80000041838 */
[----:B------:R-:W-:Y:S04]  /*132a0*/  FADD.FTZ R4, R155, R9 ;  /* 0x000000099b047221 */ /* 0x000fe80000010000 */
[-C--:B------:R-:W-:Y:S03]  /*132b0*/  HMMA.16816.F32.BF16 R136, R136, R6.reuse, R60 ;  /* 0x000000068888723c */ /* 0x080fe6000004183c */
[----:B------:R-:W-:Y:S01]  /*132c0*/  FADD.FTZ R3, R75, R4 ;  /* 0x000000044b037221 */ /* 0x000fe20000010000 */
[----:B------:R-:W-:Y:S01]  /*132d0*/  FADD.FTZ R4, R152, R2 ;  /* 0x0000000298047221 */ /* 0x000fe20000010000 */
[----:B------:R-:W-:Y:S01]  /*132e0*/  FADD.FTZ R2, R146, R8 ;  /* 0x0000000892027221 */ /* 0x000fe20000010000 */
[----:B------:R-:W-:Y:S02]  /*132f0*/  IMAD.MOV.U32 R75, RZ, RZ, R69 ;  /* 0x000000ffff4b7224 */ /* 0x000fe400078e0045 */
[----:B------:R-:W-:Y:S01]  /*13300*/  FADD.FTZ R5, R144, R3 ;  /* 0x0000000390057221 */ /* 0x000fe20000010000 */
[----:B------:R-:W-:Y:S04]  /*13310*/  HMMA.16816.F32.BF16 R140, R140, R6, R64 ;  /* 0x000000068c8c723c */ /* 0x000fe80000041840 */
[----:B------:R-:W-:Y:S01]  /*13320*/  FADD.FTZ R3, R76, R0 ;  /* 0x000000004c037221 */ /* 0x000fe20000010000 */
[----:B------:R-:W-:Y:S01]  /*13330*/  FADD.FTZ R0, R74, R5 ;  /* 0x000000054a007221 */ /* 0x000fe20000010000 */
[----:B------:R-:W-:Y:S01]  /*13340*/  FADD.FTZ R249, R153, R4 ;  /* 0x0000000499f97221 */ /* 0x000fe20000010000 */
[----:B------:R-:W-:Y:S01]  /*13350*/  FADD.FTZ R250, R79, R2 ;  /* 0x000000024ffa7221 */ /* 0x000fe20000010000 */
[----:B------:R-:W-:Y:S01]  /*13360*/  FADD.FTZ R248, R149, R3 ;  /* 0x0000000395f87221 */ /* 0x000fe20000010000 */
[----:B------:R-:W-:Y:S02]  /*13370*/  IMAD.MOV.U32 R74, RZ, RZ, R72 ;  /* 0x000000ffff4a7224 */ /* 0x000fe400078e0048 */
[----:B------:R-:W-:Y:S01]  /*13380*/  FADD.FTZ R251, R148, R0 ;  /* 0x0000000094fb7221 */ /* 0x000fe20000010000 */
[----:B------:R-:W-:Y:S08]  /*13390*/  @P0 BRA `(.L_x_2453) ;  /* 0xffffffc0007c0947 */ /* 0x000ff0000383ffff */
.L_x_2452:
        /* <DEDUP_REMOVED lines=15> */
[----:B-1----:R-:W-:Y:S01]  /*13490*/  FADD.FTZ R37, R2, R37 ;  /* 0x0000002502257221 */ /* 0x002fe20000010000 */
[----:B------:R-:W-:-:S03]  /*134a0*/  SHF.L.U32 R2, R41, 0x4, RZ ;  /* 0x0000000429027819 */ /* 0x000fc600000006ff */
[----:B------:R-:W-:Y:S01]  /*134b0*/  MUFU.RCP R5, R37 ;  /* 0x0000002500057308 */ /* 0x000fe20000001000 */
[----:B----4-:R-:W-:Y:S01]  /*134c0*/  FADD.FTZ R36, R3, R36 ;  /* 0x0000002403247221 */ /* 0x010fe20000010000 */
[----:B------:R-:W-:Y:S01]  /*134d0*/  SHF.L.U32 R3, R41, 0x5, RZ ;  /* 0x0000000529037819 */ /* 0x000fe200000006ff */
[----:B------:R-:W1:Y:S01]  /*134e0*/  S2UR UR4, SR_CgaCtaId ;  /* 0x00000000000479c3 */ /* 0x000e620000008800 */
[----:B------:R-:W-:Y:S02]  /*134f0*/  LOP3.LUT R2, R2, 0x1c0, RZ, 0xc0, !PT ;  /* 0x000001c002027812 */ /* 0x000fe400078ec0ff */
[----:B------:R-:W-:Y:S02]  /*13500*/  LOP3.LUT R3, R252, 0x7c00, R3, 0xf8, !PT ;  /* 0x00007c00fc037812 */ /* 0x000fe400078ef803 */
[----:B------:R-:W4:Y:S01]  /*13510*/  MUFU.RCP R6, R36 ;  /* 0x0000002400067308 */ /* 0x000f220000001000 */
[----:B------:R-:W-:Y:S01]  /*13520*/  FSETP.NE.FTZ.AND P6, PT, R37, RZ, PT ;  /* 0x000000ff2500720b */ /* 0x000fe20003fd5000 */
[----:B-----5:R-:W-:Y:S01]  /*13530*/  FADD.FTZ R38, R0, R38 ;  /* 0x0000002600267221 */ /* 0x020fe20000010000 */
[----:B------:R-:W-:Y:S01]  /*13540*/  FADD.FTZ R39, R4, R7 ;  /* 0x0000000704277221 */ /* 0x000fe20000010000 */
[----:B------:R-:W-:Y:S01]  /*13550*/  FSETP.NE.FTZ.AND P1, PT, R36, RZ, PT ;  /* 0x000000ff2400720b */ /* 0x000fe20003f35000 */
[----:B------:R-:W-:Y:S01]  /*13560*/  UMOV UR5, 0x400 ;  /* 0x0000040000057882 */ /* 0x000fe20000000000 */
[----:B------:R-:W-:-:S02]  /*13570*/  LOP3.LUT P0, RZ, R41, 0x4, RZ, 0xc0, !PT ;  /* 0x0000000429ff7812 */ /* 0x000fc4000780c0ff */
[----:B------:R-:W-:Y:S02]  /*13580*/  FSETP.NE.FTZ.AND P5, PT, R38, RZ, PT ;  /* 0x000000ff2600720b */ /* 0x000fe40003fb5000 */
[----:B------:R-:W-:Y:S02]  /*13590*/  FSETP.NE.FTZ.AND P4, PT, R39, RZ, PT ;  /* 0x000000ff2700720b */ /* 0x000fe40003f95000 */
[----:B----4-:R-:W-:Y:S01]  /*135a0*/  FSEL R0, R6, 1, P1 ;  /* 0x3f80000006007808 */ /* 0x010fe20000800000 */
[----:B-1----:R-:W-:Y:S01]  /*135b0*/  ULEA UR4, UR4, UR5, 0x18 ;  /* 0x0000000504047291 */ /* 0x002fe2000f8ec0ff */
[----:B------:R-:W-:-:S03]  /*135c0*/  MOV R6, 0x10 ;  /* 0x0000001000067802 */ /* 0x000fc60000000f00 */
        /* <DEDUP_REMOVED lines=16> */
[C---:B------:R-:W-:Y:S02]  /*136d0*/  LOP3.LUT P0, RZ, R41.reuse, 0x10, RZ, 0xc0, !PT ;  /* 0x0000001029ff7812 */ /* 0x040fe4000780c0ff */
[----:B------:R-:W-:Y:S02]  /*136e0*/  LOP3.LUT P2, RZ, R41, 0x8, RZ, 0xc0, !PT ;  /* 0x0000000829ff7812 */ /* 0x000fe4000784c0ff */
[----:B------:R-:W-:Y:S02]  /*136f0*/  MOV R40, 0x20 ;  /* 0x0000002000287802 */ /* 0x000fe40000000f00 */
[----:B------:R-:W-:Y:S02]  /*13700*/  F2FP.BF16.F32.PACK_AB R16, R16, R96 ;  /* 0x000000601010723e */ /* 0x000fe400000010ff */
[----:B------:R-:W-:Y:S02]  /*13710*/  F2FP.BF16.F32.PACK_AB R12, R12, R108 ;  /* 0x0000006c0c0c723e */ /* 0x000fe400000010ff */
[----:B------:R-:W-:-:S02]  /*13720*/  F2FP.BF16.F32.PACK_AB R23, R23, R112 ;  /* 0x000000701717723e */ /* 0x000fc400000010ff */
[----:B------:R-:W-:Y:S01]  /*13730*/  F2FP.BF16.F32.PACK_AB R20, R20, R124 ;  /* 0x0000007c1414723e */ /* 0x000fe200000010ff */
[----:B------:R-:W1:Y:S01]  /*13740*/  S2R R43, SR_CTAID.Y ;  /* 0x00000000002b7919 */ /* 0x000e620000002600 */
[----:B------:R-:W-:Y:S02]  /*13750*/  F2FP.BF16.F32.PACK_AB R26, R26, R128 ;  /* 0x000000801a1a723e */ /* 0x000fe400000010ff */
[----:B------:R-:W-:Y:S02]  /*13760*/  F2FP.BF16.F32.PACK_AB R31, R31, R140 ;  /* 0x0000008c1f1f723e */ /* 0x000fe400000010ff */
[----:B--2---:R-:W-:-:S04]  /*13770*/  LOP3.LUT R2, R2, 0x38, R8, 0xf8, !PT ;  /* 0x0000003802027812 */ /* 0x004fc800078ef808 */
[----:B------:R-:W-:Y:S02]  /*13780*/  LOP3.LUT R4, R3, R2, RZ, 0xfc, !PT ;  /* 0x0000000203047212 */ /* 0x000fe400078efcff */
[----:B------:R-:W-:Y:S01]  /*13790*/  FSEL R2, R5, 1, P6 ;  /* 0x3f80000005027808 */ /* 0x000fe20003000000 */
[----:B------:R-:W2:Y:S08]  /*137a0*/  MUFU.RCP R3, R38 ;  /* 0x0000002600037308 */ /* 0x000eb00000001000 */
[----:B------:R-:W4:Y:S01]  /*137b0*/  MUFU.RCP R5, R39 ;  /* 0x0000002700057308 */ /* 0x000f220000001000 */
[C---:B------:R-:W-:Y:S01]  /*137c0*/  FMUL.FTZ R82, R2.reuse, R82 ;  /* 0x0000005202527220 */ /* 0x040fe20000410000 */
[----:B------:R-:W-:Y:S01]  /*137d0*/  FMUL.FTZ R7, R2, R83 ;  /* 0x0000005302077220 */ /* 0x000fe20000410000 */
[----:B------:R-:W-:Y:S01]  /*137e0*/  FMUL.FTZ R8, R0, R81 ;  /* 0x0000005100087220 */ /* 0x000fe20000410000 */
[C---:B------:R-:W-:Y:S01]  /*137f0*/  FMUL.FTZ R94, R2.reuse, R94 ;  /* 0x0000005e025e7220 */ /* 0x040fe20000410000 */
[C---:B------:R-:W-:Y:S01]  /*13800*/  FMUL.FTZ R95, R2.reuse, R95 ;  /* 0x0000005f025f7220 */ /* 0x040fe20000410000 */
[C---:B------:R-:W-:Y:S01]  /*13810*/  FMUL.FTZ R98, R2.reuse, R98 ;  /* 0x0000006202627220 */ /* 0x040fe20000410000 */
[C---:B------:R-:W-:Y:S01]  /*13820*/  FMUL.FTZ R15, R2.reuse, R99 ;  /* 0x00000063020f7220 */ /* 0x040fe20000410000 */
[C---:B------:R-:W-:Y:S01]  /*13830*/  FMUL.FTZ R110, R2.reuse, R110 ;  /* 0x0000006e026e7220 */ /* 0x040fe20000410000 */
[C---:B------:R-:W-:Y:S01]  /*13840*/  FMUL.FTZ R11, R2.reuse, R111 ;  /* 0x0000006f020b7220 */ /* 0x040fe20000410000 */
[----:B--2---:R-:W-:Y:S01]  /*13850*/  FSEL R0, R3, 1, P5 ;  /* 0x3f80000003007808 */ /* 0x004fe20002800000 */
[C---:B------:R-:W-:Y:S01]  /*13860*/  FMUL.FTZ R114, R2.reuse, R114 ;  /* 0x0000007202727220 */ /* 0x040fe20000410000 */
[C---:B------:R-:W-:Y:S01]  /*13870*/  FMUL.FTZ R22, R2.reuse, R115 ;  /* 0x0000007302167220 */ /* 0x040fe20000410000 */
[C---:B------:R-:W-:Y:S01]  /*13880*/  FMUL.FTZ R126, R2.reuse, R126 ;  /* 0x0000007e027e7220 */ /* 0x040fe20000410000 */
[C---:B------:R-:W-:Y:S01]  /*13890*/  FMUL.FTZ R19, R2.reuse, R127 ;  /* 0x0000007f02137220 */ /* 0x040fe20000410000 */
[C---:B------:R-:W-:Y:S01]  /*138a0*/  FMUL.FTZ R130, R2.reuse, R130 ;  /* 0x0000008202827220 */ /* 0x040fe20000410000 */
[C---:B------:R-:W-:Y:S01]  /*138b0*/  FMUL.FTZ R25, R2.reuse, R131 ;  /* 0x0000008302197220 */ /* 0x040fe20000410000 */
[C---:B------:R-:W-:Y:S01]  /*138c0*/  FMUL.FTZ R142, R2.reuse, R142 ;  /* 0x0000008e028e7220 */ /* 0x040fe20000410000 */
[----:B----4-:R-:W-:Y:S01]  /*138d0*/  FSEL R5, R5, 1, P4 ;  /* 0x3f80000005057808 */ /* 0x010fe20002000000 */
[----:B------:R-:W-:Y:S01]  /*138e0*/  FMUL.FTZ R33, R2, R143 ;  /* 0x0000008f02217220 */ /* 0x000fe20000410000 */
[----:B------:R-:W-:-:S02]  /*138f0*/  F2FP.BF16.F32.PACK_AB R7, R7, R82 ;  /* 0x000000520707723e */ /* 0x000fc400000010ff */
[----:B------:R-:W-:Y:S01]  /*13900*/  LEA R2, R4, UR4, 0x1 ;  /* 0x0000000404027c11 */ /* 0x000fe2000f8e08ff */
[C---:B------:R-:W-:Y:S01]  /*13910*/  FMUL.FTZ R84, R0.reuse, R84 ;  /* 0x0000005400547220 */ /* 0x040fe20000410000 */
[----:B------:R-:W-:Y:S01]  /*13920*/  FMUL.FTZ R30, R0, R85 ;  /* 0x00000055001e7220 */ /* 0x000fe20000410000 */
[C---:B------:R-:W-:Y:S01]  /*13930*/  FMUL.FTZ R86, R5.reuse, R86 ;  /* 0x0000005605567220 */ /* 0x040fe20000410000 */
[----:B------:R-:W-:Y:S01]  /*13940*/  FMUL.FTZ R9, R5, R87 ;  /* 0x0000005705097220 */ /* 0x000fe20000410000 */
[----:B------:R-:W-:Y:S01]  /*13950*/  F2FP.BF16.F32.PACK_AB R8, R8, R80 ;  /* 0x000000500808723e */ /* 0x000fe200000010ff */
[C---:B------:R-:W-:Y:S01]  /*13960*/  FMUL.FTZ R88, R0.reuse, R88 ;  /* 0x0000005800587220 */ /* 0x040fe20000410000 */
[----:B------:R-:W-:Y:S01]  /*13970*/  F2FP.BF16.F32.PACK_AB R3, R93, R92 ;  /* 0x0000005c5d03723e */ /* 0x000fe200000010ff */
        /* <DEDUP_REMOVED lines=16> */
[C---:B------:R-:W-:Y:S01]  /*13a80*/  FMUL.FTZ R90, R5.reuse, R90 ;  /* 0x0000005a055a7220 */ /* 0x040fe20000410000 */
[----:B------:R-:W-:Y:S01]  /*13a90*/  FMUL.FTZ R17, R5, R91 ;  /* 0x0000005b05117220 */ /* 0x000fe20000410000 */
[----:B------:R-:W-:Y:S01]  /*13aa0*/  F2FP.BF16.F32.PACK_AB R30, R30, R84 ;  /* 0x000000541e1e723e */ /* 0x000fe200000010ff */
[----:B------:R4:W-:Y:S01]  /*13ab0*/  STS [R2], R8 ;  /* 0x0000000802007388 */ /* 0x0009e20000000800 */
[----:B------:R-:W-:Y:S01]  /*13ac0*/  F2FP.BF16.F32.PACK_AB R9, R9, R86 ;  /* 0x000000560909723e */ /* 0x000fe200000010ff */
[C---:B------:R-:W-:Y:S01]  /*13ad0*/  FMUL.FTZ R102, R5.reuse, R102 ;  /* 0x0000006605667220 */ /* 0x040fe20000410000 */
[----:B------:R-:W-:Y:S01]  /*13ae0*/  FMUL.FTZ R13, R5, R103 ;  /* 0x00000067050d7220 */ /* 0x000fe20000410000 */
[----:B------:R5:W-:Y:S01]  /*13af0*/  STS [R4], R3 ;  /* 0x0000000304007388 */ /* 0x000be20000000800 */
[----:B------:R-:W-:-:S02]  /*13b00*/  F2FP.BF16.F32.PACK_AB R18, R18, R88 ;  /* 0x000000581212723e */ /* 0x000fc400000010ff */
[----:B------:R-:W-:Y:S01]  /*13b10*/  F2FP.BF16.F32.PACK_AB R17, R17, R90 ;  /* 0x0000005a1111723e */ /* 0x000fe200000010ff */
[----:B------:R1:W-:Y:S01]  /*13b20*/  STS [R4+0x400], R0 ;  /* 0x0004000004007388 */ /* 0x0003e20000000800 */
[----:B------:R-:W-:Y:S01]  /*13b30*/  F2FP.BF16.F32.PACK_AB R15, R15, R98 ;  /* 0x000000620f0f723e */ /* 0x000fe200000010ff */
[C---:B------:R-:W-:Y:S01]  /*13b40*/  FMUL.FTZ R106, R5.reuse, R106 ;  /* 0x0000006a056a7220 */ /* 0x040fe20000410000 */
[----:B------:R-:W-:Y:S01]  /*13b50*/  FMUL.FTZ R24, R5, R107 ;  /* 0x0000006b05187220 */ /* 0x000fe20000410000 */
[----:B------:R-:W-:Y:S01]  /*13b60*/  STS [R2+0x2000], R30 ;  /* 0x0020001e02007388 */ /* 0x000fe20000000800 */
[----:B--2---:R-:W-:-:S03]  /*13b70*/  SEL R7, R40, 0xffffffe0, !P2 ;  /* 0xffffffe028077807 */ /* 0x004fc60005000000 */
[----:B------:R2:W-:Y:S01]  /*13b80*/  STS [R2+0x2400], R9 ;  /* 0x0024000902007388 */ /* 0x0005e20000000800 */
[----:B------:R-:W-:Y:S01]  /*13b90*/  F2FP.BF16.F32.PACK_AB R11, R11, R110 ;  /* 0x0000006e0b0b723e */ /* 0x000fe200000010ff */
[----:B----4-:R-:W4:Y:S01]  /*13ba0*/  LDC.U8 R8, c[0x0][0x549] ;  /* 0x00015240ff087b82 */ /* 0x010f220000000000 */
[----:B-----5:R-:W-:Y:S02]  /*13bb0*/  IADD3 R3, PT, PT, R7, R2, RZ ;  /* 0x0000000207037210 */ /* 0x020fe40007ffe0ff */
[C---:B-1----:R-:W-:Y:S02]  /*13bc0*/  IADD3 R0, PT, PT, R2.reuse, 0x40, RZ ;  /* 0x0000004002007810 */ /* 0x042fe40007ffe0ff */
[----:B------:R-:W-:Y:S02]  /*13bd0*/  @P0 IADD3 R0, PT, PT, R2, -0x40, RZ ;  /* 0xffffffc002000810 */ /* 0x000fe40007ffe0ff */
[----:B------:R-:W-:Y:S02]  /*13be0*/  F2FP.BF16.F32.PACK_AB R14, R14, R100 ;  /* 0x000000640e0e723e */ /* 0x000fe400000010ff */
[----:B------:R-:W-:Y:S01]  /*13bf0*/  F2FP.BF16.F32.PACK_AB R13, R13, R102 ;  /* 0x000000660d0d723e */ /* 0x000fe200000010ff */
[C---:B------:R-:W-:Y:S01]  /*13c00*/  FMUL.FTZ R118, R5.reuse, R118 ;  /* 0x0000007605767220 */ /* 0x040fe20000410000 */
[----:B------:R-:W-:Y:S01]  /*13c10*/  FMUL.FTZ R29, R5, R119 ;  /* 0x00000077051d7220 */ /* 0x000fe20000410000 */
[----:B------:R-:W-:Y:S01]  /*13c20*/  STS [R4+0x2000], R18 ;  /* 0x0020001204007388 */ /* 0x000fe20000000800 */
[----:B--2---:R-:W-:-:S03]  /*13c30*/  IADD3 R2, PT, PT, R6, R3, RZ ;  /* 0x0000000306027210 */ /* 0x004fc60007ffe0ff */
[----:B------:R1:W-:Y:S01]  /*13c40*/  STS [R4+0x2400], R17 ;  /* 0x0024001104007388 */ /* 0x0003e20000000800 */
[C---:B------:R-:W-:Y:S01]  /*13c50*/  FMUL.FTZ R122, R5.reuse, R122 ;  /* 0x0000007a057a7220 */ /* 0x040fe20000410000 */
[----:B------:R-:W-:Y:S01]  /*13c60*/  FMUL.FTZ R27, R5, R123 ;  /* 0x0000007b051b7220 */ /* 0x000fe20000410000 */
[----:B------:R-:W-:Y:S01]  /*13c70*/  F2FP.BF16.F32.PACK_AB R10, R10, R104 ;  /* 0x000000680a0a723e */ /* 0x000fe200000010ff */
[----:B------:R-:W-:Y:S01]  /*13c80*/  STS [R3], R16 ;  /* 0x0000001003007388 */ /* 0x000fe20000000800 */
[----:B------:R-:W-:-:S03]  /*13c90*/  F2FP.BF16.F32.PACK_AB R24, R24, R106 ;  /* 0x0000006a1818723e */ /* 0x000fc600000010ff */
[----:B------:R-:W-:Y:S01]  /*13ca0*/  STS [R3+0x400], R15 ;  /* 0x0004000f03007388 */ /* 0x000fe20000000800 */
[----:B------:R-:W-:-:S03]  /*13cb0*/  F2FP.BF16.F32.PACK_AB R22, R22, R114 ;  /* 0x000000721616723e */ /* 0x000fc600000010ff */
[----:B------:R-:W-:Y:S01]  /*13cc0*/  STS [R2], R12 ;  /* 0x0000000c02007388 */ /* 0x000fe20000000800 */
[----:B------:R-:W-:-:S03]  /*13cd0*/  F2FP.BF16.F32.PACK_AB R19, R19, R126 ;  /* 0x0000007e1313723e */ /* 0x000fc600000010ff */
[----:B------:R-:W-:Y:S01]  /*13ce0*/  STS [R2+0x400], R11 ;  /* 0x0004000b02007388 */ /* 0x000fe20000000800 */
[----:B------:R-:W-:-:S03]  /*13cf0*/  F2FP.BF16.F32.PACK_AB R21, R21, R116 ;  /* 0x000000741515723e */ /* 0x000fc600000010ff */
[----:B------:R-:W-:Y:S01]  /*13d00*/  STS [R3+0x2000], R14 ;  /* 0x0020000e03007388 */ /* 0x000fe20000000800 */
[----:B------:R-:W-:Y:S02]  /*13d10*/  F2FP.BF16.F32.PACK_AB R29, R29, R118 ;  /* 0x000000761d1d723e */ /* 0x000fe400000010ff */
[----:B---3--:R-:W-:Y:S01]  /*13d20*/  ISETP.NE.AND P3, PT, R42, -0x1, PT ;  /* 0xffffffff2a00780c */ /* 0x008fe20003f65270 */
[----:B------:R2:W-:Y:S01]  /*13d30*/  STS [R3+0x2400], R13 ;  /* 0x0024000d03007388 */ /* 0x0005e20000000800 */
[----:B------:R-:W-:Y:S01]  /*13d40*/  F2FP.BF16.F32.PACK_AB R28, R28, R120 ;  /* 0x000000781c1c723e */ /* 0x000fe200000010ff */
[----:B-1----:R-:W1:Y:S01]  /*13d50*/  @P1 LDC R4, c[0x0][0x458] ;  /* 0x00011600ff041b82 */ /* 0x002e620000000800 */
[----:B------:R-:W-:Y:S01]  /*13d60*/  F2FP.BF16.F32.PACK_AB R27, R27, R122 ;  /* 0x0000007a1b1b723e */ /* 0x000fe200000010ff */
[----:B------:R3:W-:Y:S04]  /*13d70*/  STS [R2+0x2000], R10 ;  /* 0x0020000a02007388 */ /* 0x0007e80000000800 */
[----:B------:R5:W-:Y:S01]  /*13d80*/  STS [R2+0x2400], R24 ;  /* 0x0024001802007388 */ /* 0x000be20000000800 */
[C---:B------:R-:W-:Y:S01]  /*13d90*/  FMUL.FTZ R134, R5.reuse, R134 ;  /* 0x0000008605867220 */ /* 0x040fe20000410000 */
[----:B------:R-:W-:Y:S01]  /*13da0*/  FMUL.FTZ R34, R5, R135 ;  /* 0x0000008705227220 */ /* 0x000fe20000410000 */
[----:B----4-:R-:W-:Y:S01]  /*13db0*/  ISETP.NE.AND P0, PT, R8, RZ, PT ;  /* 0x000000ff0800720c */ /* 0x010fe20003f05270 */
[----:B------:R-:W-:Y:S01]  /*13dc0*/  STS [R0], R23 ;  /* 0x0000001700007388 */ /* 0x000fe20000000800 */
[----:B------:R-:W-:Y:S01]  /*13dd0*/  F2FP.BF16.F32.PACK_AB R25, R25, R130 ;  /* 0x000000821919723e */ /* 0x000fe200000010ff */
[----:B------:R-:W4:Y:S02]  /*13de0*/  @!P3 LDC.64 R8, c[0x0][0x400] ;  /* 0x00010000ff08bb82 */ /* 0x000f240000000a00 */
[----:B------:R-:W-:Y:S01]  /*13df0*/  STS [R0+0x400], R22 ;  /* 0x0004001600007388 */ /* 0x000fe20000000800 */
[----:B------:R-:W-:-:S02]  /*13e00*/  F2FP.BF16.F32.PACK_AB R33, R33, R142 ;  /* 0x0000008e2121723e */ /* 0x000fc400000010ff */
[----:B------:R-:W-:Y:S02]  /*13e10*/  F2FP.BF16.F32.PACK_AB R35, R35, R132 ;  /* 0x000000842323723e */ /* 0x000fe400000010ff */
[----:B------:R-:W-:Y:S01]  /*13e20*/  F2FP.BF16.F32.PACK_AB R32, R32, R136 ;  /* 0x000000882020723e */ /* 0x000fe200000010ff */
[----:B------:R-:W4:Y:S01]  /*13e30*/  LDC R18, c[0x0][0x434] ;  /* 0x00010d00ff127b82 */ /* 0x000f220000000800 */
[----:B--2---:R-:W-:-:S05]  /*13e40*/  IADD3 R3, PT, PT, R6, R0, RZ ;  /* 0x0000000006037210 */ /* 0x004fca0007ffe0ff */
[----:B------:R-:W-:Y:S02]  /*13e50*/  STS [R3], R20 ;  /* 0x0000001403007388 */ /* 0x000fe40000000800 */
[----:B---3--:R-:W2:Y:S02]  /*13e60*/  @P3 LDC.64 R10, c[0x0][0x408] ;  /* 0x00010200ff0a3b82 */ /* 0x008ea40000000a00 */
[----:B------:R3:W-:Y:S04]  /*13e70*/  STS [R3+0x400], R19 ;  /* 0x0004001303007388 */ /* 0x0007e80000000800 */
[----:B------:R-:W-:Y:S01]  /*13e80*/  STS [R0+0x2000], R21 ;  /* 0x0020001500007388 */ /* 0x000fe20000000800 */
[----:B-----5:R-:W-:Y:S01]  /*13e90*/  IADD3 R2, PT, PT, R7, R0, RZ ;  /* 0x0000000007027210 */ /* 0x020fe20007ffe0ff */
[----:B------:R-:W5:Y:S02]  /*13ea0*/  @P0 LDC R17, c[0x0][0x430] ;  /* 0x00010c00ff110b82 */ /* 0x000f640000000800 */
[----:B------:R-:W-:Y:S04]  /*13eb0*/  STS [R0+0x2400], R29 ;  /* 0x0024001d00007388 */ /* 0x000fe80000000800 */
[----:B------:R-:W-:Y:S02]  /*13ec0*/  STS [R3+0x2000], R28 ;  /* 0x0020001c03007388 */ /* 0x000fe40000000800 */
[----:B------:R-:W1:Y:S02]  /*13ed0*/  @P6 LDC R12, c[0x0][0x458] ;  /* 0x00011600ff0c6b82 */ /* 0x000e640000000800 */
[----:B------:R4:W-:Y:S01]  /*13ee0*/  STS [R3+0x2400], R27 ;  /* 0x0024001b03007388 */ /* 0x0009e20000000800 */
[----:B------:R-:W-:-:S02]  /*13ef0*/  IADD3 R6, PT, PT, R6, R2, RZ ;  /* 0x0000000206067210 */ /* 0x000fc40007ffe0ff */
[----:B------:R-:W-:Y:S01]  /*13f00*/  F2FP.BF16.F32.PACK_AB R34, R34, R134 ;  /* 0x000000862222723e */ /* 0x000fe200000010ff */
[----:B------:R-:W-:Y:S02]  /*13f10*/  STS [R2], R26 ;  /* 0x0000001a02007388 */ /* 0x000fe40000000800 */
[----:B------:R-:W1:Y:S02]  /*13f20*/  @P5 LDC R16, c[0x0][0x458] ;  /* 0x00011600ff105b82 */ /* 0x000e640000000800 */
[----:B------:R-:W-:Y:S06]  /*13f30*/  STS [R2+0x400], R25 ;  /* 0x0004001902007388 */ /* 0x000fec0000000800 */
[----:B---3--:R-:W3:Y:S08]  /*13f40*/  LDC.U8 R19, c[0x0][0x548] ;  /* 0x00015200ff137b82 */ /* 0x008ef00000000000 */
[----:B------:R-:W2:Y:S01]  /*13f50*/  @P4 LDC R15, c[0x0][0x458] ;  /* 0x00011600ff0f4b82 */ /* 0x000ea20000000800 */
[----:B----4-:R-:W4:Y:S01]  /*13f60*/  @P1 MUFU.LG2 R3, R36 ;  /* 0x0000002400031308 */ /* 0x010f220000000c00 */
[----:B------:R-:W-:Y:S04]  /*13f70*/  STS [R6], R31 ;  /* 0x0000001f06007388 */ /* 0x000fe80000000800 */
[----:B------:R-:W-:Y:S02]  /*13f80*/  STS [R6+0x400], R33 ;  /* 0x0004002106007388 */ /* 0x000fe40000000800 */
[----:B------:R-:W5:Y:S02]  /*13f90*/  LDC R0, c[0x0][0x434] ;  /* 0x00010d00ff007b82 */ /* 0x000f640000000800 */
[----:B------:R-:W-:Y:S04]  /*13fa0*/  STS [R2+0x2000], R35 ;  /* 0x0020002302007388 */ /* 0x000fe80000000800 */
[----:B------:R4:W-:Y:S01]  /*13fb0*/  STS [R2+0x2400], R34 ;  /* 0x0024002202007388 */ /* 0x0009e20000000800 */
[----:B------:R-:W-:Y:S01]  /*13fc0*/  MOV R28, 0x7f800000 ;  /* 0x7f800000001c7802 */ /* 0x000fe20000000f00 */
[----:B------:R-:W3:Y:S01]  /*13fd0*/  @P6 MUFU.LG2 R7, R37 ;  /* 0x0000002500076308 */ /* 0x000ee20000000c00 */
[----:B------:R-:W2:Y:S01]  /*13fe0*/  S2R R29, SR_CTAID.Z ;  /* 0x00000000001d7919 */ /* 0x000ea20000002700 */
[----:B------:R1:W-:Y:S06]  /*13ff0*/  STS [R6+0x2000], R32 ;  /* 0x0020002006007388 */ /* 0x0003ec0000000800 */
[----:B------:R1:W1:Y:S01]  /*14000*/  @P5 MUFU.LG2 R14, R38 ;  /* 0x00000026000e5308 */ /* 0x0002620000000c00 */
[----:B----4-:R-:W-:-:S04]  /*14010*/  @P1 FMUL.FTZ R2, R3, 0.69314718246459960938 ;  /* 0x3f31721803021820 */ /* 0x010fc80000410000 */
[----:B-1----:R-:W-:Y:S02]  /*14020*/  @P1 FFMA.FTZ R28, R71, R4, R2 ;  /* 0x00000004471c1223 */ /* 0x002fe40000010002 */
[----:B------:R-:W1:Y:S01]  /*14030*/  @P0 LDC R2, c[0x0][0x430] ;  /* 0x00010c00ff020b82 */ /* 0x000e620000000800 */
[----:B------:R4:W1:Y:S01]  /*14040*/  @P4 MUFU.LG2 R13, R39 ;  /* 0x00000027000d4308 */ /* 0x0008620000000c00 */
[C---:B------:R-:W-:Y:S01]  /*14050*/  FMUL.FTZ R138, R5.reuse, R138 ;  /* 0x0000008a058a7220 */ /* 0x040fe20000410000 */
[----:B------:R-:W-:Y:S01]  /*14060*/  FMUL.FTZ R139, R5, R139 ;  /* 0x0000008b058b7220 */ /* 0x000fe20000410000 */
[----:B------:R-:W-:Y:S01]  /*14070*/  @!P3 IMAD.WIDE.U32 R24, R43, R8, RZ ;  /* 0x000000082b18b225 */ /* 0x000fe200078e00ff */
[----:B------:R-:W-:-:S03]  /*14080*/  ISETP.NE.AND P2, PT, R42, -0x1, PT ;  /* 0xffffffff2a00780c */ /* 0x000fc60003f45270 */
[----:B---3--:R-:W-:Y:S01]  /*14090*/  @P6 FMUL.FTZ R4, R7, 0.69314718246459960938 ;  /* 0x3f31721807046820 */ /* 0x008fe20000410000 */
[----:B------:R-:W-:Y:S01]  /*140a0*/  ISETP.NE.AND P1, PT, R19, RZ, !P0 ;  /* 0x000000ff1300720c */ /* 0x000fe20004725270 */
[----:B-----5:R-:W-:Y:S01]  /*140b0*/  @P0 IMAD R0, R17, R18, RZ ;  /* 0x0000001211000224 */ /* 0x020fe200078e02ff */
[----:B------:R-:W-:Y:S01]  /*140c0*/  F2FP.BF16.F32.PACK_AB R138, R139, R138 ;  /* 0x0000008a8b8a723e */ /* 0x000fe200000010ff */
[----:B------:R-:W-:Y:S01]  /*140d0*/  @!P3 IMAD R27, R43, R9, R25 ;  /* 0x000000092b1bb224 */ /* 0x000fe200078e0219 */
[----:B------:R-:W-:Y:S01]  /*140e0*/  MOV R26, 0x7f800000 ;  /* 0x7f800000001a7802 */ /* 0x000fe20000000f00 */
[----:B--2---:R-:W-:Y:S01]  /*140f0*/  @P3 IMAD.WIDE.U32 R22, R42, R10, RZ ;  /* 0x0000000a2a163225 */ /* 0x004fe200078e00ff */
[----:B------:R-:W-:Y:S01]  /*14100*/  @P0 MOV R3, 0x1 ;  /* 0x0000000100030802 */ /* 0x000fe20000000f00 */
[----:B------:R-:W-:Y:S06]  /*14110*/  @P0 BRA `(.L_x_2456) ;  /* 0x0000000000200947 */ /* 0x000fec0003800000 */
        /* <DEDUP_REMOVED lines=8> */
.L_x_2456:
[----:B------:R-:W-:Y:S01]  /*141a0*/  @P3 IMAD R27, R42, R11, R23 ;  /* 0x0000000b2a1b3224 */ /* 0x000fe200078e0217 */
[----:B------:R-:W-:Y:S01]  /*141b0*/  LOP3.LUT P0, RZ, R41, 0x3, RZ, 0xc0, !PT ;  /* 0x0000000329ff7812 */ /* 0x000fe2000780c0ff */
[----:B---3--:R-:W-:Y:S01]  /*141c0*/  IMAD R0, R29, R0, RZ ;  /* 0x000000001d007224 */ /* 0x008fe200078e02ff */
[----:B------:R2:W5:Y:S01]  /*141d0*/  LDL R30, [R1+0x8] ;  /* 0x00000800011e7983 */ /* 0x0005620000100800 */
[C---:B------:R-:W-:Y:S02]  /*141e0*/  @!P2 IMAD R42, R43.reuse, R18, RZ ;  /* 0x000000122b2aa224 */ /* 0x040fe400078e02ff */
[----:B------:R-:W-:Y:S01]  /*141f0*/  @P6 FFMA.FTZ R26, R70, R12, R4 ;  /* 0x0000000c461a6223 */ /* 0x000fe20000010004 */
[----:B------:R-:W-:Y:S02]  /*14200*/  @!P1 IMAD R0, R43, R3, R0 ;  /* 0x000000032b009224 */ /* 0x000fe400078e0200 */
[----:B------:R-:W-:Y:S01]  /*14210*/  @P5 FMUL.FTZ R9, R14, 0.69314718246459960938 ;  /* 0x3f3172180e095820 */ /* 0x000fe20000410000 */
[----:B-1----:R-:W-:Y:S01]  /*14220*/  IMAD R3, R2, UR14, RZ ;  /* 0x0000000e02037c24 */ /* 0x002fe2000f8e02ff */
[----:B------:R-:W-:Y:S01]  /*14230*/  SHF.R.S32.HI R4, RZ, 0x1f, R42 ;  /* 0x0000001fff047819 */ /* 0x000fe2000001142a */
[----:B------:R2:W-:Y:S01]  /*14240*/  @!P2 STL [R1+0xc], R42 ;  /* 0x00000c2a0100a387 */ /* 0x0005e20000100800 */
        /* <DEDUP_REMOVED lines=54> */
.L_x_2458:
[----:B------:R-:W-:Y:S05]  /*145b0*/  BSYNC.RECONVERGENT B0 ;  /* 0x0000000000007941 */ /* 0x000fea0003800200 */
.L_x_2457:
[----:B------:R-:W3:Y:S01]  /*145c0*/  S2R R0, SR_TID.X ;  /* 0x0000000000007919 */ /* 0x000ee20000002100 */
[----:B------:R-:W4:Y:S01]  /*145d0*/  LDCU UR6, c[0x0][0x440] ;  /* 0x00008800ff0677ac */ /* 0x000f220008000800 */
[----:B------:R-:W2:Y:S01]  /*145e0*/  S2UR UR9, SR_CTAID.X ;  /* 0x00000000000979c3 */ /* 0x000ea20000002500 */
[----:B-1----:R-:W-:Y:S01]  /*145f0*/  @!P3 IMAD.MOV.U32 R2, RZ, RZ, R24 ;  /* 0x000000ffff02b224 */ /* 0x002fe200078e0018 */
[----:B------:R1:W1:Y:S01]  /*14600*/  LDS.128 R16, [R208+0x3800] ;  /* 0x00380000d0107984 */ /* 0x0002620000000c00 */
[----:B------:R-:W2:Y:S01]  /*14610*/  LDCU.64 UR4, c[0x0][0x410] ;  /* 0x00008200ff0477ac */ /* 0x000ea20008000a00 */
[----:B------:R-:W-:Y:S01]  /*14620*/  @P3 IMAD.MOV.U32 R2, RZ, RZ, R22 ;  /* 0x000000ffff023224 */ /* 0x000fe200078e0016 */
[----:B------:R-:W-:Y:S01]  /*14630*/  SHF.R.U32.HI R15, RZ, 0x3, R41 ;  /* 0x00000003ff0f7819 */ /* 0x000fe20000011629 */
[----:B------:R1:W1:Y:S01]  /*14640*/  LDS.128 R8, [R208] ;  /* 0x00000000d0087984 */ /* 0x0002620000000c00 */
[----:B------:R-:W-:Y:S02]  /*14650*/  BSSY.RECONVERGENT B0, `(.L_x_2459) ;  /* 0x0000020000007945 */ /* 0x000fe40003800200 */
[----:B------:R-:W-:-:S05]  /*14660*/  IADD3 R2, P3, PT, R234, R2, RZ ;  /* 0x00000002ea027210 */ /* 0x000fca0007f7e0ff */
[----:B------:R-:W-:Y:S01]  /*14670*/  IMAD.X R3, RZ, RZ, R27, P3 ;  /* 0x000000ffff037224 */ /* 0x000fe200018e061b */
[----:B----4-:R-:W-:-:S04]  /*14680*/  ISETP.GE.AND P1, PT, R234, UR6, PT ;  /* 0x00000006ea007c0c */ /* 0x010fc8000bf26270 */
[----:B-----5:R-:W-:Y:S01]  /*14690*/  ISETP.GE.OR P2, PT, R15, R30, P1 ;  /* 0x0000001e0f00720c */ /* 0x020fe20000f46670 */
[----:B--2---:R-:W-:Y:S01]  /*146a0*/  IMAD.WIDE.U32 R12, R29, UR4, R2 ;  /* 0x000000041d0c7c25 */ /* 0x004fe2000f8e0002 */
[----:B------:R-:W-:Y:S01]  /*146b0*/  USHF.L.U32 UR8, UR9, 0x7, URZ ;  /* 0x0000000709087899 */ /* 0x000fe200080006ff */
[----:B---3--:R-:W-:-:S05]  /*146c0*/  SHF.R.U32.HI R0, RZ, 0x3, R0 ;  /* 0x00000003ff007819 */ /* 0x008fca0000011600 */
[----:B------:R-:W-:Y:S01]  /*146d0*/  LOP3.LUT R14, R15, UR8, RZ, 0xfc, !PT ;  /* 0x000000080f0e7c12 */ /* 0x000fe2000f8efcff */
[----:B------:R-:W-:Y:S01]  /*146e0*/  VIADD R4, R0, 0x10 ;  /* 0x0000001000047836 */ /* 0x000fe20000000000 */
[----:B------:R-:W-:-:S04]  /*146f0*/  SHF.R.U32.HI R0, RZ, 0x3, R41 ;  /* 0x00000003ff007819 */ /* 0x000fc80000011629 */
[-C--:B------:R-:W-:Y:S01]  /*14700*/  ISETP.GE.OR P0, PT, R4, R30.reuse, P1 ;  /* 0x0000001e0400720c */ /* 0x080fe20000f06670 */
[C---:B------:R-:W-:Y:S02]  /*14710*/  VIADD R7, R0.reuse, 0x20 ;  /* 0x0000002000077836 */ /* 0x040fe40000000000 */
[C---:B------:R-:W-:Y:S02]  /*14720*/  VIADD R5, R0.reuse, 0x30 ;  /* 0x0000003000057836 */ /* 0x040fe40000000000 */
[C---:B------:R-:W-:Y:S01]  /*14730*/  VIADD R4, R0.reuse, 0x40 ;  /* 0x0000004000047836 */ /* 0x040fe20000000000 */
[-C--:B------:R-:W-:Y:S01]  /*14740*/  ISETP.GE.OR P6, PT, R7, R30.reuse, P1 ;  /* 0x0000001e0700720c */ /* 0x080fe20000fc6670 */
[----:B------:R-:W-:Y:S01]  /*14750*/  VIADD R0, R0, 0x50 ;  /* 0x0000005000007836 */ /* 0x000fe20000000000 */
[-C--:B------:R-:W-:Y:S01]  /*14760*/  ISETP.GE.OR P5, PT, R5, R30.reuse, P1 ;  /* 0x0000001e0500720c */ /* 0x080fe20000fa6670 */
[----:B------:R-:W-:Y:S01]  /*14770*/  IMAD R7, R29, UR5, R13 ;  /* 0x000000051d077c24 */ /* 0x000fe2000f8e020d */
[----:B------:R-:W-:-:S02]  /*14780*/  ISETP.GE.OR P4, PT, R4, R30, P1 ;  /* 0x0000001e0400720c */ /* 0x000fc40000f86670 */
[----:B------:R-:W-:Y:S01]  /*14790*/  ISETP.GE.OR P3, PT, R0, R30, P1 ;  /* 0x0000001e0000720c */ /* 0x000fe20000f66670 */
[----:B-1----:R-:W-:-:S12]  /*147a0*/  @P2 BRA `(.L_x_2460) ;  /* 0x0000000000282947 */ /* 0x002fd80003800000 */
        /* <DEDUP_REMOVED lines=10> */
.L_x_2460:
[----:B------:R-:W-:Y:S05]  /*14850*/  BSYNC.RECONVERGENT B0 ;  /* 0x0000000000007941 */ /* 0x000fea0003800200 */
.L_x_2459:
        /* <DEDUP_REMOVED lines=20> */
.L_x_2462:
[----:B------:R-:W-:Y:S05]  /*149a0*/  BSYNC.RECONVERGENT B0 ;  /* 0x0000000000007941 */ /* 0x000fea0003800200 */
.L_x_2461:
[----:B--23--:R2:W3:Y:S01]  /*149b0*/  LDS.128 R8, [R208+0x1000] ;  /* 0x00100000d0087984 */ /* 0x00c4e20000000c00 */
[----:B------:R-:W-:Y:S04]  /*149c0*/  BSSY.RECONVERGENT B0, `(.L_x_2463) ;  /* 0x000000f000007945 */ /* 0x000fe80003800200 */
[----:B------:R-:W-:Y:S05]  /*149d0*/  @P6 BRA `(.L_x_2464) ;  /* 0x0000000000346947 */ /* 0x000fea0003800000 */
        /* <DEDUP_REMOVED lines=13> */
.L_x_2464:
[----:B------:R-:W-:Y:S05]  /*14ab0*/  BSYNC.RECONVERGENT B0 ;  /* 0x0000000000007941 */ /* 0x000fea0003800200 */
.L_x_2463:
        /* <DEDUP_REMOVED lines=16> */
.L_x_2466:
[----:B------:R-:W-:Y:S05]  /*14bc0*/  BSYNC.RECONVERGENT B0 ;  /* 0x0000000000007941 */ /* 0x000fea0003800200 */
.L_x_2465:
        /* <DEDUP_REMOVED lines=16> */
.L_x_2468:
[----:B------:R-:W-:Y:S05]  /*14cd0*/  BSYNC.RECONVERGENT B0 ;  /* 0x0000000000007941 */ /* 0x000fea0003800200 */
.L_x_2467:
        /* <DEDUP_REMOVED lines=16> */
.L_x_2470:
[----:B------:R-:W-:Y:S05]  /*14de0*/  BSYNC.RECONVERGENT B0 ;  /* 0x0000000000007941 */ /* 0x000fea0003800200 */
.L_x_2469:
        /* <DEDUP_REMOVED lines=16> */
.L_x_2472:
[----:B------:R-:W-:Y:S05]  /*14ef0*/  BSYNC.RECONVERGENT B0 ;  /* 0x0000000000007941 */ /* 0x000fea0003800200 */
.L_x_2471:
        /* <DEDUP_REMOVED lines=15> */
.L_x_2473:
        /* <DEDUP_REMOVED lines=9> */
.L_x_2715:


//--------------------- .text._ZN5flash16flash_fwd_kernelI23Flash_fwd_kernel_traitsILi64ELi128ELi64ELi4ELb0ELb0EN7cutlass10bfloat16_tE19Flash_kernel_traitsILi64ELi128ELi64ELi4ES3_EELb1ELb0ELb1ELb1ELb0ELb0ELb0ELb1EEEvNS_16Flash_fwd_paramsE --------------------------
	.section	.text._ZN5flash16flash_fwd_kernelI23Flash_fwd_kernel_traitsILi64ELi128ELi64ELi4ELb0ELb0EN7cutlass10bfloat16_tE19Flash_kernel_traitsILi64ELi128ELi64ELi4ES3_EELb1ELb0ELb1ELb1ELb0ELb0ELb0ELb1EEEvNS_16Flash_fwd_paramsE,"ax",@progbits
	.align	128
        .global         _ZN5flash16flash_fwd_kernelI23Flash_fwd_kernel_traitsILi64ELi128ELi64ELi4ELb0ELb0EN7cutlass10bfloat16_tE19Flash_kernel_traitsILi64ELi128ELi64ELi4ES3_EELb1ELb0ELb1ELb1ELb0ELb0ELb0ELb1EEEvNS_16Flash_fwd_paramsE
        .type           _ZN5flash16flash_fwd_kernelI23Flash_fwd_kernel_traitsILi64ELi128ELi64ELi4ELb0ELb0EN7cutlass10bfloat16_tE19Flash_kernel_traitsILi64ELi128ELi64ELi4ES3_EELb1ELb0ELb1ELb1ELb0ELb0ELb0ELb1EEEvNS_16Flash_fwd_paramsE,@function
        .size           _ZN5flash16flash_fwd_kernelI23Flash_fwd_kernel_traitsILi64ELi128ELi64ELi4ELb0ELb0EN7cutlass10bfloat16_tE19Flash_kernel_traitsILi64ELi128ELi64ELi4ES3_EELb1ELb0ELb1ELb1ELb0ELb0ELb0ELb1EEEvNS_16Flash_fwd_paramsE,(.L_x_2716 - _ZN5flash16flash_fwd_kernelI23Flash_fwd_kernel_traitsILi64ELi128ELi64ELi4ELb0ELb0EN7cutlass10bfloat16_tE19Flash_kernel_traitsILi64ELi128ELi64ELi4ES3_EELb1ELb0ELb1ELb1ELb0ELb0ELb0ELb1EEEvNS_16Flash_fwd_paramsE)
        .other          _ZN5flash16flash_fwd_kernelI23Flash_fwd_kernel_traitsILi64ELi128ELi64ELi4ELb0ELb0EN7cutlass10bfloat16_tE19Flash_kernel_traitsILi64ELi128ELi64ELi4ES3_EELb1ELb0ELb1ELb1ELb0ELb0ELb0ELb1EEEvNS_16Flash_fwd_paramsE,@"STO_CUDA_ENTRY STV_DEFAULT"
_ZN5flash16flash_fwd_kernelI23Flash_fwd_kernel_traitsILi64ELi128ELi64ELi4ELb0ELb0EN7cutlass10bfloat16_tE19Flash_kernel_traitsILi64ELi128ELi64ELi4ES3_EELb1ELb0ELb1ELb1ELb0ELb0ELb0ELb1EEEvNS_16Flash_fwd_paramsE:
.text._ZN5flash16flash_fwd_kernelI23Flash_fwd_kernel_traitsILi64ELi128ELi64ELi4ELb0ELb0EN7cutlass10bfloat16_tE19Flash_kernel_traitsILi64ELi128ELi64ELi4ES3_EELb1ELb0ELb1ELb1ELb0ELb0ELb0ELb1EEEvNS_16Flash_fwd_paramsE:
        /* <DEDUP_REMOVED lines=32> */
[----:B------:R-:W-:Y:S01]  /*0200*/  USHF.L.U32 UR11, UR29, 0x2, URZ ;  /* 0x000000021d0b7899 */ /* 0x000fe200080006ff */
[----:B------:R-:W1:Y:S01]  /*0210*/  LDCU.64 UR4, c[0x0][0x478] ;  /* 0x00008f00ff0477ac */ /* 0x000e620008000a00 */
[----:B------:R-:W-:Y:S01]  /*0220*/  PLOP3.LUT P2, PT, PT, PT, UP4, 0x80, 0x8 ;  /* 0x000000000008781c */ /* 0x000fe20003f4f048 */
[----:B--2---:R-:W-:-:S02]  /*0230*/  UIMAD.WIDE.U32 UR14, UR29, 0x4, UR14 ;  /* 0x000000041d0e78a5 */ /* 0x004fc4000f8e000e */
[----:B------:R-:W-:-:S05]  /*0240*/  UISETP.NE.AND UP5, UPT, UR12, URZ, UPT ;  /* 0x000000ff0c00728c */ /* 0x000fca000bfa5270 */
[----:B------:R-:W2:Y:S01]  /*0250*/  @!P3 LDC.64 R6, c[0x0][0x528] ;  /* 0x00014a00ff06bb82 */ /* 0x000ea20000000a00 */
[----:B------:R-:W-:Y:S02]  /*0260*/  UISETP.EQ.U32.AND UP2, UPT, UR6, URZ, UPT ;  /* 0x000000ff0600728c */ /* 0x000fe4000bf42070 */
[----:B------:R-:W-:Y:S02]  /*0270*/  USHF.R.U32.HI UR10, URZ, 0x1e, UR29 ;  /* 0x0000001eff0a7899 */ /* 0x000fe4000801161d */
[----:B------:R-:W-:Y:S02]  /*0280*/  @UP3 UIADD3 UR12, UP1, UPT, UR11, UR8, URZ ;  /* 0x000000080b0c3290 */ /* 0x000fe4000ff3e0ff */
[----:B------:R-:W-:Y:S02]  /*0290*/  UISETP.EQ.OR.EX UP2, UPT, UR7, URZ, !UP5, UP2 ;  /* 0x000000ff0700728c */ /* 0x000fe4000ef42720 */
[----:B------:R-:W-:Y:S02]  /*02a0*/  @UP3 UIADD3.X UR13, UPT, UPT, UR10, UR9, URZ, UP1, !UPT ;  /* 0x000000090a0d3290 */ /* 0x000fe40008ffe4ff */
[----:B-1----:R-:W-:-:S02]  /*02b0*/  UISETP.NE.U32.AND UP0, UPT, UR4, URZ, UPT ;  /* 0x000000ff0400728c */ /* 0x002fc4000bf05070 */
[----:B------:R-:W-:Y:S02]  /*02c0*/  UIADD3 UR9, UP1, UPT, UR11, UR6, URZ ;  /* 0x000000060b097290 */ /* 0x000fe4000ff3e0ff */
[----:B------:R-:W-:Y:S02]  /*02d0*/  UISETP.NE.AND.EX UP0, UPT, UR5, URZ, UPT, UP0 ;  /* 0x000000ff0500728c */ /* 0x000fe4000bf05300 */
[----:B------:R-:W-:-:S09]  /*02e0*/  UIADD3.X UR8, UPT, UPT, UR10, UR7, URZ, UP1, !UPT ;  /* 0x000000070a087290 */ /* 0x000fd20008ffe4ff */
[----:B------:R-:W-:-:S04]  /*02f0*/  @UP0 UIADD3 UR4, UP1, UPT, UR11, UR4, URZ ;  /* 0x000000040b040290 */ /* 0x000fc8000ff3e0ff */
[----:B------:R-:W-:Y:S01]  /*0300*/  @UP0 UIADD3.X UR5, UPT, UPT, UR10, UR5, URZ, UP1, !UPT ;  /* 0x000000050a050290 */ /* 0x000fe20008ffe4ff */
[----:B----4-:R-:W-:Y:S02]  /*0310*/  @P1 R2UR UR38, R4 ;  /* 0x00000000042612ca */ /* 0x010fe400000e0000 */
[----:B------:R-:W-:-:S11]  /*0320*/  @P1 R2UR UR39, R5 ;  /* 0x00000000052712ca */ /* 0x000fd600000e0000 */
[----:B------:R-:W-:Y:S02]  /*0330*/  IMAD.U32 R4, RZ, RZ, UR38 ;  /* 0x00000026ff047e24 */ /* 0x000fe4000f8e00ff */
[----:B------:R-:W-:-:S05]  /*0340*/  IMAD.U32 R5, RZ, RZ, UR39 ;  /* 0x00000027ff057e24 */ /* 0x000fca000f8e00ff */
[----:B--2---:R1:W-:Y:S01]  /*0350*/  @!P3 STG.E.64 desc[UR32][R6.64], R4 ;  /* 0x000000040600b986 */ /* 0x0043e2000c101b20 */
[----:B---3--:R-:W-:Y:S01]  /*0360*/  @P1 IADD3 R13, P0, PT, R2, R0, RZ ;  /* 0x00000000020d1210 */ /* 0x008fe20007f1e0ff */
[----:B------:R-:W-:-:S04]  /*0370*/  IMAD.U32 R2, RZ, RZ, UR14 ;  /* 0x0000000eff027e24 */ /* 0x000fc8000f8e00ff */
[----:B------:R-:W-:Y:S01]  /*0380*/  @P1 IMAD.X R12, RZ, RZ, R3, P0 ;  /* 0x000000ffff0c1224 */ /* 0x000fe200000e0603 */
[----:B------:R-:W-:Y:S02]  /*0390*/  PLOP3.LUT P1, PT, PT, PT, UP3, 0x80, 0x8 ;  /* 0x000000000008781c */ /* 0x000fe40003f2f038 */
[----:B------:R-:W-:Y:S01]  /*03a0*/  MOV R3, UR15 ;  /* 0x0000000f00037c02 */ /* 0x000fe20008000f00 */
[----:B-1----:R-:W-:Y:S02]  /*03b0*/  @!P3 IMAD.MOV.U32 R4, RZ, RZ, R13 ;  /* 0x000000ffff04b224 */ /* 0x002fe400078e000d */
[----:B------:R-:W-:-:S05]  /*03c0*/  @!P3 IMAD.MOV.U32 R5, RZ, RZ, R12 ;  /* 0x000000ffff05b224 */ /* 0x000fca00078e000c */
[----:B------:R1:W-:Y:S01]  /*03d0*/  @!P3 STG.E.64 desc[UR32][R6.64+0x8], R4 ;  /* 0x000008040600b986 */ /* 0x0003e2000c101b20 */
[----:B------:R-:W-:-:S03]  /*03e0*/  PLOP3.LUT P3, PT, PT, PT, UP2, 0x80, 0x8 ;  /* 0x000000000008781c */ /* 0x000fc60003f6f028 */
[----:B------:R-:W2:Y:S01]  /*03f0*/  @P4 LDG.E R8, desc[UR32][R2.64] ;  /* 0x0000002002084981 */ /* 0x000ea2000c1e1900 */
[----:B------:R-:W-:-:S03]  /*0400*/  PLOP3.LUT P0, PT, PT, PT, UP0, 0x80, 0x8 ;  /* 0x000000000008781c */ /* 0x000fc60003f0f008 */
[----:B-1----:R1:W3:Y:S01]  /*0410*/  @P2 LDG.E R7, desc[UR32][R2.64+0x4] ;  /* 0x0000042002072981 */ /* 0x0022e2000c1e1900 */
[----:B------:R-:W-:Y:S02]  /*0420*/  IMAD.U32 R4, RZ, RZ, UR4 ;  /* 0x00000004ff047e24 */ /* 0x000fe4000f8e00ff */
[----:B------:R-:W-:Y:S01]  /*0430*/  IMAD.U32 R5, RZ, RZ, UR5 ;  /* 0x00000005ff057e24 */ /* 0x000fe2000f8e00ff */
[----:B------:R-:W4:Y:S06]  /*0440*/  @!UP4 LDCU UR21, c[0x0][0x434] ;  /* 0x00008680ff15c7ac */ /* 0x000f2c0008000800 */
[----:B------:R-:W5:Y:S01]  /*0450*/  @P0 LDG.E R4, desc[UR32][R4.64] ;  /* 0x0000002004040981 */ /* 0x000f62000c1e1900 */
[----:B------:R-:W-:Y:S01]  /*0460*/  UMOV UR19, 0xffffffff ;  /* 0xffffffff00137882 */ /* 0x000fe20000000000 */
[----:B------:R-:W4:Y:S01]  /*0470*/  @!UP0 LDCU.64 UR4, c[0x0][0x488] ;  /* 0x00009100ff0487ac */ /* 0x000f220008000a00 */
[----:B-1----:R-:W-:-:S02]  /*0480*/  IMAD.U32 R2, RZ, RZ, UR12 ;  /* 0x0000000cff027e24 */ /* 0x002fc4000f8e00ff */
        /* <DEDUP_REMOVED lines=27> */
.L_x_2474:
        /* <DEDUP_REMOVED lines=41> */
[----:B------:R-:W-:Y:S02]  /*08d0*/  @UP1 UMOV UR12, 0x1 ;  /* 0x00000001000c1882 */ /* 0x000fe40000000000 */
        /* <DEDUP_REMOVED lines=14> */
.L_x_2476:
        /* <DEDUP_REMOVED lines=51> */
.L_x_2478:
[----:B------:R-:W-:Y:S05]  /*0cf0*/  BSYNC.RECONVERGENT B0 ;  /* 0x0000000000007941 */ /* 0x000fea0003800200 */
.L_x_2477:
        /* <DEDUP_REMOVED lines=17> */
.L_x_2480:
[----:B------:R-:W-:Y:S05]  /*0e10*/  BSYNC.RECONVERGENT B0 ;  /* 0x0000000000007941 */ /* 0x000fea0003800200 */
.L_x_2479:
        /* <DEDUP_REMOVED lines=17> */
.L_x_2482:
[----:B------:R-:W-:Y:S05]  /*0f30*/  BSYNC.RECONVERGENT B0 ;  /* 0x0000000000007941 */ /* 0x000fea0003800200 */
.L_x_2481:
        /* <DEDUP_REMOVED lines=17> */
.L_x_2484:
[----:B------:R-:W-:Y:S05]  /*1050*/  BSYNC.RECONVERGENT B0 ;  /* 0x0000000000007941 */ /* 0x000fea0003800200 */
.L_x_2483:
        /* <DEDUP_REMOVED lines=18> */
.L_x_2486:
[----:B------:R-:W-:Y:S05]  /*1180*/  BSYNC.RECONVERGENT B0 ;  /* 0x0000000000007941 */ /* 0x000fea0003800200 */
.L_x_2485:
        /* <DEDUP_REMOVED lines=17> */
.L_x_2488:
[----:B------:R-:W-:Y:S05]  /*12a0*/  BSYNC.RECONVERGENT B0 ;  /* 0x0000000000007941 */ /* 0x000fea0003800200 */
.L_x_2487:
        /* <DEDUP_REMOVED lines=15> */
.L_x_2490:
[----:B------:R-:W-:Y:S05]  /*13a0*/  BSYNC.RECONVERGENT B0 ;  /* 0x0000000000007941 */ /* 0x000fea0003800200 */
.L_x_2489:
        /* <DEDUP_REMOVED lines=15> */
.L_x_2492:
[----:B------:R-:W-:Y:S05]  /*14a0*/  BSYNC.RECONVERGENT B0 ;  /* 0x0000000000007941 */ /* 0x000fea0003800200 */
.L_x_2491:
        /* <DEDUP_REMOVED lines=10> */
.L_x_2494:
[----:B------:R-:W-:Y:S05]  /*1550*/  BSYNC.RECONVERGENT B0 ;  /* 0x0000000000007941 */ /* 0x000fea0003800200 */
.L_x_2493:
        /* <DEDUP_REMOVED lines=15> */
.L_x_2496:
[----:B------:R-:W-:Y:S05]  /*1650*/  BSYNC.RECONVERGENT B0 ;  /* 0x0000000000007941 */ /* 0x000fea0003800200 */
.L_x_2495:
        /* <DEDUP_REMOVED lines=10> */
.L_x_2498:
[----:B------:R-:W-:Y:S05]  /*1700*/  BSYNC.RECONVERGENT B0 ;  /* 0x0000000000007941 */ /* 0x000fea0003800200 */
.L_x_2497:
        /* <DEDUP_REMOVED lines=10> */
.L_x_2500:
[----:B------:R-:W-:Y:S05]  /*17b0*/  BSYNC.RECONVERGENT B0 ;  /* 0x0000000000007941 */ /* 0x000fea0003800200 */
.L_x_2499:
        /* <DEDUP_REMOVED lines=10> */
.L_x_2502:
[----:B------:R-:W-:Y:S05]  /*1860*/  BSYNC.RECONVERGENT B0 ;  /* 0x0000000000007941 */ /* 0x000fea0003800200 */
.L_x_2501:
        /* <DEDUP_REMOVED lines=10> */
.L_x_2504:
[----:B------:R-:W-:Y:S05]  /*1910*/  BSYNC.RECONVERGENT B0 ;  /* 0x0000000000007941 */ /* 0x000fea0003800200 */
.L_x_2503:
        /* <DEDUP_REMOVED lines=10> */
.L_x_2506:
[----:B------:R-:W-:Y:S05]  /*19c0*/  BSYNC.RECONVERGENT B0 ;  /* 0x0000000000007941 */ /* 0x000fea0003800200 */
.L_x_2505:
        /* <DEDUP_REMOVED lines=10> */
.L_x_2475:
        /* <DEDUP_REMOVED lines=27> */
.L_x_2507:
[----:B------:R-:W1:Y:S01]  /*1c20*/  LDCU.64 UR10, c[0x0][0x3b8] ;  /* 0x00007700ff0a77ac */ /* 0x000e620008000a00 */
[----:B------:R-:W-:-:S04]  /*1c30*/  UIADD3 UR12, UPT, UPT, UR13, UR14, URZ ;  /* 0x0000000e0d0c7290 */ /* 0x000fc8000fffe0ff */
[----:B-1----:R-:W-:Y:S02]  /*1c40*/  UIMAD.WIDE.U32 UR6, UR12, UR10, URZ ;  /* 0x0000000a0c0672a5 */ /* 0x002fe4000f8e00ff */
[----:B------:R-:W-:-:S04]  /*1c50*/  UIMAD UR12, UR12, UR11, URZ ;  /* 0x0000000b0c0c72a4 */ /* 0x000fc8000f8e02ff */
[----:B------:R-:W-:Y:S02]  /*1c60*/  UIADD3 UR12, UPT, UPT, UR7, UR12, URZ ;  /* 0x0000000c070c7290 */ /* 0x000fe4000fffe0ff */
.L_x_2508:
        /* <DEDUP_REMOVED lines=38> */
.L_x_2509:
[----:B------:R-:W1:Y:S01]  /*1ed0*/  LDCU.64 UR8, c[0x0][0x3c0] ;  /* 0x00007800ff0877ac */ /* 0x000e620008000a00 */
[----:B------:R-:W-:-:S04]  /*1ee0*/  UIADD3 UR13, UPT, UPT, UR13, UR14, URZ ;  /* 0x0000000e0d0d7290 */ /* 0x000fc8000fffe0ff */
[----:B-1----:R-:W-:Y:S02]  /*1ef0*/  UIMAD.WIDE.U32 UR14, UR13, UR8, URZ ;  /* 0x000000080d0e72a5 */ /* 0x002fe4000f8e00ff */
[----:B------:R-:W-:-:S04]  /*1f00*/  UIMAD UR13, UR13, UR9, URZ ;  /* 0x000000090d0d72a4 */ /* 0x000fc8000f8e02ff */
[----:B------:R-:W-:-:S12]  /*1f10*/  UIADD3 UR13, UPT, UPT, UR15, UR13, URZ ;  /* 0x0000000d0f0d7290 */ /* 0x000fd8000fffe0ff */
.L_x_2510:
        /* <DEDUP_REMOVED lines=23> */
[----:B------:R-:W-:Y:S01]  /*2090*/  LOP3.LUT R252, R19, 0x200, RZ, 0xc0, !PT ;  /* 0x0000020013fc7812 */ /* 0x000fe200078ec0ff */
[----:B------:R-:W-:-:S02]  /*20a0*/  UIMAD.WIDE.U32 UR40, UR20, 0x80, URZ ;  /* 0x00000080142878a5 */ /* 0x000fc4000f8e00ff */
[----:B------:R-:W-:Y:S02]  /*20b0*/  IMAD R3, R14, UR9, R3 ;  /* 0x000000090e037c24 */ /* 0x000fe4000f8e0203 */
[C---:B---3--:R-:W-:Y:S02]  /*20c0*/  IMAD R7, R6.reuse, UR4, RZ ;  /* 0x0000000406077c24 */ /* 0x048fe4000f8e02ff */
[----:B------:R-:W-:Y:S01]  /*20d0*/  IMAD R10, R6, UR6, RZ ;  /* 0x00000006060a7c24 */ /* 0x000fe2000f8e02ff */
[C---:B------:R-:W-:Y:S01]  /*20e0*/  LOP3.LUT R20, R14.reuse, UR40, RZ, 0xfc, !PT ;  /* 0x000000280e147c12 */ /* 0x040fe2000f8efcff */
        /* <DEDUP_REMOVED lines=24> */
[----:B------:R-:W-:-:S02]  /*2270*/  LOP3.LUT R3, R180, 0x30, RZ, 0xc0, !PT ;  /* 0x00000030b4037812 */ /* 0x000fc400078ec0ff */
[----:B------:R-:W-:Y:S01]  /*2280*/  LEA R195, R195, UR5, 0x1 ;  /* 0x00000005c3c37c11 */ /* 0x000fe2000f8e08ff */
[----:B------:R1:W-:Y:S01]  /*2290*/  STL [R1+0x114], R16 ;  /* 0x0001141001007387 */ /* 0x0003e20000100800 */
[----:B------:R-:W-:Y:S01]  /*22a0*/  LEA.HI R212, R161, R3, RZ, 0x1e ;  /* 0x00000003a1d47211 */ /* 0x000fe200078ff0ff */
[----:B------:R-:W-:Y:S02]  /*22b0*/  IMAD R3, R2, UR28, R5 ;  /* 0x0000001c02037c24 */ /* 0x000fe4000f8e0205 */
[----:B------:R1:W-:Y:S04]  /*22c0*/  STL [R1+0x24], R18 ;  /* 0x0000241201007387 */ /* 0x0003e80000100800 */
        /* <DEDUP_REMOVED lines=21> */
.L_x_2513:
[----:B------:R2:W-:Y:S02]  /*2420*/  STS.128 [R195], RZ ;  /* 0x000000ffc3007388 */ /* 0x0005e40000000c00 */
.L_x_2512:
[----:B------:R-:W-:Y:S05]  /*2430*/  BSYNC.RECONVERGENT B0 ;  /* 0x0000000000007941 */ /* 0x000fea0003800200 */
.L_x_2511:
        /* <DEDUP_REMOVED lines=40> */
.L_x_2515:
[----:B------:R-:W-:Y:S05]  /*26c0*/  BSYNC.RECONVERGENT B0 ;  /* 0x0000000000007941 */ /* 0x000fea0003800200 */
.L_x_2514:
        /* <DEDUP_REMOVED lines=22> */
.L_x_2517:
[----:B------:R-:W-:Y:S05]  /*2830*/  BSYNC.RECONVERGENT B0 ;  /* 0x0000000000007941 */ /* 0x000fea0003800200 */
.L_x_2516:
        /* <DEDUP_REMOVED lines=22> */
.L_x_2519:
[----:B------:R-:W-:Y:S05]  /*29a0*/  BSYNC.RECONVERGENT B0 ;  /* 0x0000000000007941 */ /* 0x000fea0003800200 */
.L_x_2518:
        /* <DEDUP_REMOVED lines=22> */
.L_x_2521:
[----:B------:R-:W-:Y:S05]  /*2b10*/  BSYNC.RECONVERGENT B0 ;  /* 0x0000000000007941 */ /* 0x000fea0003800200 */
.L_x_2520:
        /* <DEDUP_REMOVED lines=22> */
.L_x_2523:
[----:B------:R-:W-:Y:S05]  /*2c80*/  BSYNC.RECONVERGENT B0 ;  /* 0x0000000000007941 */ /* 0x000fea0003800200 */
.L_x_2522:
        /* <DEDUP_REMOVED lines=22> */
.L_x_2525:
[----:B------:R-:W-:Y:S05]  /*2df0*/  BSYNC.RECONVERGENT B0 ;  /* 0x0000000000007941 */ /* 0x000fea0003800200 */
.L_x_2524:
        /* <DEDUP_REMOVED lines=21> */
.L_x_2527:
[----:B------:R-:W-:Y:S05]  /*2f50*/  BSYNC.RECONVERGENT B0 ;  /* 0x0000000000007941 */ /* 0x000fea0003800200 */
.L_x_2526:
        /* <DEDUP_REMOVED lines=18> */
.L_x_2530:
[----:B------:R1:W-:Y:S02]  /*3080*/  STS.128 [R195+0x4000], RZ ;  /* 0x004000ffc3007388 */ /* 0x0003e40000000c00 */
.L_x_2529:
[----:B------:R-:W-:Y:S05]  /*3090*/  BSYNC.RECONVERGENT B0 ;  /* 0x0000000000007941 */ /* 0x000fea0003800200 */
.L_x_2528:
        /* <DEDUP_REMOVED lines=21> */
.L_x_2532:
[----:B------:R-:W-:Y:S05]  /*31f0*/  BSYNC.RECONVERGENT B0 ;  /* 0x0000000000007941 */ /* 0x000fea0003800200 */
.L_x_2531:
        /* <DEDUP_REMOVED lines=16> */
.L_x_2534:
[----:B------:R-:W-:Y:S05]  /*3300*/  BSYNC.RECONVERGENT B0 ;  /* 0x0000000000007941 */ /* 0x000fea0003800200 */
.L_x_2533:
        /* <DEDUP_REMOVED lines=20> */
.L_x_2536:
[----:B------:R-:W-:Y:S05]  /*3450*/  BSYNC.RECONVERGENT B0 ;  /* 0x0000000000007941 */ /* 0x000fea0003800200 */
.L_x_2535:
[----:B------:R-:W5:Y:S01]  /*3460*/  LDCU.64 UR12, c[0x0][0x538] ;  /* 0x0000a700ff0c77ac */ /* 0x000f620008000a00 */
[----:B------:R-:W0:Y:S01]  /*3470*/  LDGDEPBAR ;  /* 0x00000000000079af */ /* 0x000e220000000000 */
[----:B-----5:R-:W-:-:S04]  /*3480*/  UISETP.NE.U32.AND UP1, UPT, UR12, URZ, UPT ;  /* 0x000000ff0c00728c */ /* 0x020fc8000bf25070 */
[----:B------:R-:W-:Y:S02]  /*3490*/  UISETP.NE.AND.EX UP1, UPT, UR13, URZ, UPT, UP1 ;  /* 0x000000ff0d00728c */ /* 0x000fe4000bf25310 */
[----:B------:R-:W-:Y:S01]  /*34a0*/  USHF.L.U32 UR36, UR36, 0x5, URZ ;  /* 0x0000000524247899 */ /* 0x000fe200080006ff */
[----:B------:R-:W-:-:S04]  /*34b0*/  DEPBAR.LE SB0, 0x0 ;  /* 0x000080000000791a */ /* 0x000fc80000000000 */
[----:B------:R-:W-:-:S04]  /*34c0*/  PLOP3.LUT P0, PT, PT, PT, UP1, 0x80, 0x8 ;  /* 0x000000000008781c */ /* 0x000fc80003f0f018 */
        /* <DEDUP_REMOVED lines=9> */
[----:B------:R-:W-:-:S05]  /*3560*/  IMAD.U32 R3, RZ, RZ, UR13 ;  /* 0x0000000dff037e24 */ /* 0x000fca000f8e00ff */
[----:B------:R-:W2:Y:S01]  /*3570*/  @P0 LDG.E R2, desc[UR32][R2.64] ;  /* 0x0000002002020981 */ /* 0x000ea2000c1e1900 */
[----:B-----5:R-:W2:Y:S01]  /*3580*/  @P0 MUFU.RCP R0, UR6 ;  /* 0x0000000600000d08 */ /* 0x020ea20008001000 */
[----:B------:R-:W-:Y:S01]  /*3590*/  USHF.L.U64.HI UR7, UR8, 0x6, UR9 ;  /* 0x0000000608077899 */ /* 0x000fe20008010209 */
[----:B------:R-:W-:Y:S01]  /*35a0*/  BSSY.RECONVERGENT B0, `(.L_x_2537) ;  /* 0x0000022000007945 */ /* 0x000fe20003800200 */
[----:B------:R-:W-:Y:S01]  /*35b0*/  USHF.L.U32 UR28, UR8, 0x6, URZ ;  /* 0x00000006081c7899 */ /* 0x000fe200080006ff */
[----:B------:R-:W-:Y:S01]  /*35c0*/  LOP3.LUT R136, R180, 0x1f0, RZ, 0xc0, !PT ;  /* 0x000001f0b4887812 */ /* 0x000fe200078ec0ff */
[----:B------:R-:W-:Y:S02]  /*35d0*/  USHF.R.S32.HI UR6, URZ, 0x1f, UR36 ;  /* 0x0000001fff067899 */ /* 0x000fe40008011424 */
[----:B------:R-:W-:Y:S02]  /*35e0*/  UIMAD.WIDE.U32 UR28, UR28, UR31, URZ ;  /* 0x0000001f1c1c72a5 */ /* 0x000fe4000f8e00ff */
[----:B------:R-:W-:Y:S01]  /*35f0*/  UIMAD UR7, UR7, UR31, URZ ;  /* 0x0000001f070772a4 */ /* 0x000fe2000f8e02ff */
[----:B------:R-:W-:-:S03]  /*3600*/  UMOV UR12, URZ ;  /* 0x000000ff000c7c82 */ /* 0x000fc60008000000 */
[----:B------:R-:W-:Y:S01]  /*3610*/  UIADD3 UR7, UPT, UPT, UR29, UR7, URZ ;  /* 0x000000071d077290 */ /* 0x000fe2000fffe0ff */
[----:B------:R-:W-:Y:S01]  /*3620*/  BAR.SYNC.DEFER_BLOCKING 0x0 ;  /* 0x0000000000007b1d */ /* 0x000fe20000010000 */
[----:B--2---:R-:W-:Y:S01]  /*3630*/  @P0 FMUL.FTZ R0, R2, R0 ;  /* 0x0000000002000220 */ /* 0x004fe20000410000 */
[----:B------:R-:W-:-:S04]  /*3640*/  SHF.R.U32.HI R2, RZ, 0x5, R182 ;  /* 0x00000005ff027819 */ /* 0x000fc800000116b6 */
[----:B------:R-:W-:Y:S01]  /*3650*/  @P0 R2UR UR13, R0 ;  /* 0x00000000000d02ca */ /* 0x000fe200000e0000 */
[----:B------:R-:W-:Y:S01]  /*3660*/  IMAD.U32 R0, RZ, RZ, UR20 ;  /* 0x00000014ff007e24 */ /* 0x000fe2000f8e00ff */
[----:B------:R-:W-:-:S03]  /*3670*/  IADD3 R161, P1, P0, R13, UR36, R161 ;  /* 0x000000240da17c10 */ /* 0x000fc6000f83e0a1 */
[----:B------:R-:W-:Y:S01]  /*3680*/  IMAD R155, R0, 0x8, R2 ;  /* 0x00000008009b7824 */ /* 0x000fe200078e0202 */
[----:B------:R-:W-:-:S07]  /*3690*/  IADD3.X R160, PT, PT, R12, UR6, RZ, P1, P0 ;  /* 0x000000060ca07c10 */ /* 0x000fce0008fe04ff */
        /* <DEDUP_REMOVED lines=15> */
.L_x_2539:
[----:B------:R2:W-:Y:S01]  /*3790*/  STS.128 [R195+0x6000], RZ ;  /* 0x006000ffc3007388 */ /* 0x0005e20000000c00 */
[----:B------:R-:W-:Y:S05]  /*37a0*/  BRA `(.L_x_2540) ;  /* 0x0000000000047947 */ /* 0x000fea0003800000 */
.L_x_2538:
[----:B------:R2:W-:Y:S02]  /*37b0*/  STS.128 [R195+0x6000], RZ ;  /* 0x006000ffc3007388 */ /* 0x0005e40000000c00 */
.L_x_2540:
[----:B------:R-:W-:Y:S05]  /*37c0*/  BSYNC.RECONVERGENT B0 ;  /* 0x0000000000007941 */ /* 0x000fea0003800200 */
.L_x_2537:
[----:B------:R-:W-:Y:S01]  /*37d0*/  ISETP.GE.AND P0, PT, R10, UR15, PT ;  /* 0x0000000f0a007c0c */ /* 0x000fe2000bf06270 */
[C---:B------:R-:W-:Y:S01]  /*37e0*/  IMAD.SHL.U32 R181, R182.reuse, 0x20, RZ ;  /* 0x00000020b6b57824 */ /* 0x040fe200078e00ff */
[----:B------:R-:W-:Y:S01]  /*37f0*/  LOP3.LUT R2, R182, 0x8, RZ, 0xc0, !PT ;  /* 0x00000008b6027812 */ /* 0x000fe200078ec0ff */
        /* <DEDUP_REMOVED lines=27> */
.L_x_2542:
[----:B------:R-:W-:Y:S05]  /*39b0*/  BSYNC.RECONVERGENT B0 ;  /* 0x0000000000007941 */ /* 0x000fea0003800200 */
.L_x_2541:
        /* <DEDUP_REMOVED lines=18> */
.L_x_2544:
[----:B------:R-:W-:Y:S05]  /*3ae0*/  BSYNC.RECONVERGENT B0 ;  /* 0x0000000000007941 */ /* 0x000fea0003800200 */
.L_x_2543:
        /* <DEDUP_REMOVED lines=21> */
.L_x_2546:
[----:B------:R-:W-:Y:S05]  /*3c40*/  BSYNC.RECONVERGENT B0 ;  /* 0x0000000000007941 */ /* 0x000fea0003800200 */
.L_x_2545:
        /* <DEDUP_REMOVED lines=8> */
[----:B------:R-:W4:Y:S01]  /*3cd0*/  LDSM.16.M88.4 R28, [R6+UR5+0x4800] ;  /* 0x00480005061c783b */ /* 0x000f220008000200 */
[----:B------:R-:W-:Y:S02]  /*3ce0*/  UIADD3 UR27, UPT, UPT, UR35, UR27, -UR21 ;  /* 0x0000001b231b7290 */ /* 0x000fe4000fffe815 */
[----:B------:R-:W-:Y:S01]  /*3cf0*/  UISETP.GT.U32.AND UP0, UPT, UR31, UR18, UPT ;  /* 0x000000121f00728c */ /* 0x000fe2000bf04070 */
[----:B------:R-:W4:Y:S01]  /*3d00*/  LDSM.16.M88.4 R24, [R6+UR5+0x5000] ;  /* 0x005000050618783b */ /* 0x000f220008000200 */
[--C-:B--2---:R-:W-:Y:S01]  /*3d10*/  IMAD.IADD R3, R20, 0x1, R0.reuse ;  /* 0x0000000114037824 */ /* 0x104fe200078e0200 */
[----:B------:R-:W2:Y:S01]  /*3d20*/  LDCU.U8 UR13, c[0x0][0x4f8] ;  /* 0x00009f00ff0d77ac */ /* 0x000ea20008000000 */
[----:B------:R-:W-:Y:S01]  /*3d30*/  IMAD.IADD R2, R244, 0x1, R0 ;  /* 0x00000001f4027824 */ /* 0x000fe200078e0200 */
[----:B------:R-:W2:Y:S04]  /*3d40*/  LDSM.16.M88.4 R36, [R6+UR5+0x5800] ;  /* 0x005800050624783b */ /* 0x000ea80008000200 */
[----:B---3--:R-:W3:Y:S04]  /*3d50*/  LDSM.16.M88.4 R8, [R20+0x2000] ;  /* 0x002000001408783b */ /* 0x008ee80000000200 */
[----:B------:R-:W-:Y:S04]  /*3d60*/  LDSM.16.M88.4 R52, [R2+0x5800] ;  /* 0x005800000234783b */ /* 0x000fe80000000200 */
[----:B-1----:R-:W1:Y:S04]  /*3d70*/  LDSM.16.M88.4 R16, [R3+0x2000] ;  /* 0x002000000310783b */ /* 0x002e680000000200 */
[----:B------:R-:W1:Y:S04]  /*3d80*/  LDSM.16.M88.4 R48, [R2+0x5000] ;  /* 0x005000000230783b */ /* 0x000e680000000200 */
[----:B------:R-:W-:Y:S04]  /*3d90*/  LDSM.16.M88.4 R4, [R3] ;  /* 0x000000000304783b */ /* 0x000fe80000000200 */
[----:B------:R-:W1:Y:S01]  /*3da0*/  LDSM.16.M88.4 R40, [R2+0x4000] ;  /* 0x004000000228783b */ /* 0x000e620000000200 */
[C---:B-----5:R-:W-:Y:S03]  /*3db0*/  HMMA.16816.F32.BF16 R88, R12.reuse, R32, RZ ;  /* 0x000000200c58723c */ /* 0x060fe600000418ff */
[----:B------:R5:W1:Y:S04]  /*3dc0*/  LDSM.16.M88.4 R44, [R2+0x4800] ;  /* 0x00480000022c783b */ /* 0x000a680000000200 */
[----:B------:R-:W-:Y:S01]  /*3dd0*/  STL [R1+0x158], R137 ;  /* 0x0001588901007387 */ /* 0x000fe20000100800 */
[C---:B----4-:R-:W-:Y:S03]  /*3de0*/  HMMA.16816.F32.BF16 R80, R12.reuse, R28, RZ ;  /* 0x0000001c0c50723c */ /* 0x050fe600000418ff */
[----:B------:R-:W0:Y:S05]  /*3df0*/  LDGDEPBAR ;  /* 0x00000000000079af */ /* 0x000e2a0000000000 */
[C---:B------:R-:W-:Y:S08]  /*3e00*/  HMMA.16816.F32.BF16 R72, R12.reuse, R24, RZ ;  /* 0x000000180c48723c */ /* 0x040ff000000418ff */
[----:B--2---:R-:W-:Y:S01]  /*3e10*/  HMMA.16816.F32.BF16 R64, R12, R36, RZ ;  /* 0x000000240c40723c */ /* 0x004fe200000418ff */
[----:B-----5:R-:W-:-:S05]  /*3e20*/  IMAD.MOV.U32 R2, RZ, RZ, 0x40 ;  /* 0x00000040ff027424 */ /* 0x020fca00078e00ff */
[----:B------:R-:W-:Y:S02]  /*3e30*/  SEL R204, R2, 0xffffffc0, !P1 ;  /* 0xffffffc002cc7807 */ /* 0x000fe40004800000 */
[C---:B------:R-:W-:Y:S03]  /*3e40*/  HMMA.16816.F32.BF16 R84, R12.reuse, R34, RZ ;  /* 0x000000220c54723c */ /* 0x040fe600000418ff */
[--C-:B------:R-:W-:Y:S02]  /*3e50*/  IMAD.IADD R243, R244, 0x1, R204.reuse ;  /* 0x00000001f4f37824 */ /* 0x100fe400078e02cc */
[----:B------:R-:W-:Y:S02]  /*3e60*/  IMAD.IADD R2, R20, 0x1, R204 ;  /* 0x0000000114027824 */ /* 0x000fe400078e02cc */
[C---:B------:R-:W-:Y:S01]  /*3e70*/  IMAD.IADD R3, R0.reuse, 0x1, R243 ;  /* 0x0000000100037824 */ /* 0x040fe200078e02f3 */
[C---:B------:R-:W-:Y:S04]  /*3e80*/  HMMA.16816.F32.BF16 R76, R12.reuse, R30, RZ ;  /* 0x0000001e0c4c723c */ /* 0x040fe800000418ff */
[----:B------:R-:W-:Y:S04]  /*3e90*/  LDSM.16.M88.4 R20, [R3+0x4000] ;  /* 0x004000000314783b */ /* 0x000fe80000000200 */
[C---:B------:R-:W-:Y:S01]  /*3ea0*/  HMMA.16816.F32.BF16 R68, R12.reuse, R26, RZ ;  /* 0x0000001a0c44723c */ /* 0x040fe200000418ff */
[----:B------:R-:W-:Y:S07]  /*3eb0*/  LDSM.16.M88.4 R132, [R3+0x5800] ;  /* 0x005800000384783b */ /* 0x000fee0000000200 */
[----:B------:R-:W-:Y:S08]  /*3ec0*/  HMMA.16816.F32.BF16 R60, R12, R38, RZ ;  /* 0x000000260c3c723c */ /* 0x000ff000000418ff */
[C---:B---3--:R-:W-:Y:S08]  /*3ed0*/  HMMA.16816.F32.BF16 R12, R8.reuse, R36, RZ ;  /* 0x00000024080c723c */ /* 0x048ff000000418ff */
[C---:B------:R-:W-:Y:S08]  /*3ee0*/  HMMA.16816.F32.BF16 R56, R8.reuse, R32, RZ ;  /* 0x000000200838723c */ /* 0x040ff000000418ff */
[C---:B------:R-:W-:Y:S08]  /*3ef0*/  HMMA.16816.F32.BF16 R92, R8.reuse, R34, RZ ;  /* 0x00000022085c723c */ /* 0x040ff000000418ff */
[C---:B------:R-:W-:Y:S08]  /*3f00*/  HMMA.16816.F32.BF16 R32, R8.reuse, R28, RZ ;  /* 0x0000001c0820723c */ /* 0x040ff000000418ff */
[C---:B------:R-:W-:Y:S08]  /*3f10*/  HMMA.16816.F32.BF16 R96, R8.reuse, R30, RZ ;  /* 0x0000001e0860723c */ /* 0x040ff000000418ff */
[C---:B------:R-:W-:Y:S08]  /*3f20*/  HMMA.16816.F32.BF16 R28, R8.reuse, R24, RZ ;  /* 0x00000018081c723c */ /* 0x040ff000000418ff */
[C---:B------:R-:W-:Y:S01]  /*3f30*/  HMMA.16816.F32.BF16 R100, R8.reuse, R26, RZ ;  /* 0x0000001a0864723c */ /* 0x040fe200000418ff */
[----:B------:R-:W-:Y:S07]  /*3f40*/  LDSM.16.M88.4 R24, [R243+0x5800] ;  /* 0x00580000f318783b */ /* 0x000fee0000000200 */
[----:B------:R-:W-:Y:S01]  /*3f50*/  HMMA.16816.F32.BF16 R120, R8, R38, RZ ;  /* 0x000000260878723c */ /* 0x000fe200000418ff */
[----:B------:R-:W-:Y:S04]  /*3f60*/  LDSM.16.M88.4 R36, [R243+0x4000] ;  /* 0x00400000f324783b */ /* 0x000fe80000000200 */
[----:B------:R-:W-:Y:S03]  /*3f70*/  LDSM.16.M88.4 R8, [R2+0x2000] ;  /* 0x002000000208783b */ /* 0x000fe60000000200 */
[C---:B-1----:R-:W-:Y:S01]  /*3f80*/  HMMA.16816.F32.BF16 R108, R16.reuse, R52, R12 ;  /* 0x00000034106c723c */ /* 0x042fe2000004180c */
[----:B------:R1:W2:Y:S07]  /*3f90*/  LDSM.16.M88.4 R12, [R2] ;  /* 0x00000000020c783b */ /* 0x0002ae0000000200 */
[----:B------:R-:W-:Y:S01]  /*3fa0*/  HMMA.16816.F32.BF16 R124, R16, R48, R28 ;  /* 0x00000030107c723c */ /* 0x000fe2000004181c */
[----:B------:R-:W3:Y:S07]  /*3fb0*/  LDSM.16.M88.4 R28, [R243+0x5000] ;  /* 0x00500000f31c783b */ /* 0x000eee0000000200 */
[----:B------:R-:W-:Y:S01]  /*3fc0*/  HMMA.16816.F32.BF16 R88, R4, R40, R88 ;  /* 0x000000280458723c */ /* 0x000fe20000041858 */
[----:B-1----:R-:W-:-:S07]  /*3fd0*/  IMAD.IADD R2, R0, 0x1, R2 ;  /* 0x0000000100027824 */ /* 0x002fce00078e0202 */
        /* <DEDUP_REMOVED lines=8> */
[----:B------:R-:W1:Y:S07]  /*4060*/  LDSM.16.M88.4 R4, [R2] ;  /* 0x000000000204783b */ /* 0x000e6e0000000200 */
[C---:B------:R-:W-:Y:S08]  /*4070*/  HMMA.16816.F32.BF16 R104, R16.reuse, R40, R56 ;  /* 0x000000281068723c */ /* 0x040ff00000041838 */
[C---:B------:R-:W-:Y:S01]  /*4080*/  HMMA.16816.F32.BF16 R100, R16.reuse, R50, R100 ;  /* 0x000000321064723c */ /* 0x040fe20000041864 */
[----:B------:R4:W5:Y:S07]  /*4090*/  LDSM.16.M88.4 R48, [R2+0x2000] ;  /* 0x002000000230783b */ /* 0x00096e0000000200 */
[C---:B------:R-:W-:Y:S01]  /*40a0*/  HMMA.16816.F32.BF16 R116, R16.reuse, R44, R32 ;  /* 0x0000002c1074723c */ /* 0x040fe20000041820 */
[----:B------:R-:W5:Y:S07]  /*40b0*/  LDSM.16.M88.4 R32, [R243+0x4800] ;  /* 0x00480000f320783b */ /* 0x000f6e0000000200 */
[----:B------:R-:W-:Y:S01]  /*40c0*/  HMMA.16816.F32.BF16 R56, R16, R42, R92 ;  /* 0x0000002a1038723c */ /* 0x000fe2000004185c */
[----:B------:R-:W5:Y:S01]  /*40d0*/  LDSM.16.M88.4 R40, [R3+0x4800] ;  /* 0x004800000328783b */ /* 0x000f620000000200 */
[----:B------:R-:W-:-:S06]  /*40e0*/  DEPBAR.LE SB0, 0x0 ;  /* 0x000080000000791a */ /* 0x000fcc0000000000 */
[----:B------:R-:W-:Y:S01]  /*40f0*/  HMMA.16816.F32.BF16 R96, R16, R46, R96 ;  /* 0x0000002e1060723c */ /* 0x000fe20000041860 */
[----:B----4-:R-:W-:-:S05]  /*4100*/  LOP3.LUT R2, R137, 0x6, RZ, 0xc0, !PT ;  /* 0x0000000689027812 */ /* 0x010fca00078ec0ff */
[----:B------:R4:W-:Y:S02]  /*4110*/  STL [R1+0x13c], R2 ;  /* 0x00013c0201007387 */ /* 0x0009e40000100800 */
[C---:B--2---:R-:W-:Y:S08]  /*4120*/  HMMA.16816.F32.BF16 R88, R12.reuse, R36, R88 ;  /* 0x000000240c58723c */ /* 0x044ff00000041858 */
[----:B------:R-:W-:Y:S08]  /*4130*/  HMMA.16816.F32.BF16 R84, R12, R38, R84 ;  /* 0x000000260c54723c */ /* 0x000ff00000041854 */
[C---:B------:R-:W-:Y:S08]  /*4140*/  HMMA.16816.F32.BF16 R44, R8.reuse, R36, R104 ;  /* 0x00000024082c723c */ /* 0x040ff00000041868 */
[----:B------:R-:W-:Y:S08]  /*4150*/  HMMA.16816.F32.BF16 R36, R8, R38, R56 ;  /* 0x000000260824723c */ /* 0x000ff00000041838 */
[-C--:B------:R-:W-:Y:S08]  /*4160*/  HMMA.16816.F32.BF16 R60, R12, R24.reuse, R64 ;  /* 0x000000180c3c723c */ /* 0x080ff00000041840 */
[----:B------:R-:W-:Y:S01]  /*4170*/  HMMA.16816.F32.BF16 R56, R8, R24, R108 ;  /* 0x000000180838723c */ /* 0x000fe2000004186c */
[----:B------:R-:W-:-:S04]  /*4180*/  SHF.R.U32.HI R25, RZ, 0x2, R182 ;  /* 0x00000002ff197819 */ /* 0x000fc800000116b6 */
[----:B------:R-:W-:-:S03]  /*4190*/  LOP3.LUT R25, R25, 0x7, RZ, 0xc0, !PT ;  /* 0x0000000719197812 */ /* 0x000fc600078ec0ff */
[----:B---3--:R-:W-:Y:S01]  /*41a0*/  HMMA.16816.F32.BF16 R64, R12, R30, R128 ;  /* 0x0000001e0c40723c */ /* 0x008fe20000041880 */
[----:B------:R-:W-:-:S05]  /*41b0*/  IADD3 R25, PT, PT, R25, UR34, R136 ;  /* 0x0000002219197c10 */ /* 0x000fca000fffe088 */
[----:B------:R-:W-:Y:S02]  /*41c0*/  VIADD R190, R25, UR35 ;  /* 0x0000002319be7c36 */ /* 0x000fe40008000000 */
[----:B------:R-:W-:Y:S08]  /*41d0*/  HMMA.16816.F32.BF16 R92, R16, R54, R120 ;  /* 0x00000036105c723c */ /* 0x000ff00000041878 */
[-C--:B-1----:R-:W-:Y:S08]  /*41e0*/  HMMA.16816.F32.BF16 R84, R4, R22.reuse, R84 ;  /* 0x000000160454723c */ /* 0x082ff00000041854 */
[----:B-----5:R-:W-:Y:S01]  /*41f0*/  HMMA.16816.F32.BF16 R128, R48, R22, R36 ;  /* 0x000000163080723c */ /* 0x020fe20000041824 */
[----:B------:R-:W-:-:S02]  /*4200*/  VIADD R22, R2, UR23 ;  /* 0x0000001702167c36 */ /* 0x000fc40008000000 */
[----:B------:R-:W-:Y:S02]  /*4210*/  VIADD R37, R190, 0x40 ;  /* 0x00000040be257836 */ /* 0x000fe40000000000 */
[C---:B------:R-:W-:Y:S02]  /*4220*/  VIADD R39, R22.reuse, UR21 ;  /* 0x0000001516277c36 */ /* 0x040fe40008000000 */
[----:B------:R-:W-:Y:S01]  /*4230*/  VIADD R109, R22, 0x30 ;  /* 0x00000030166d7836 */ /* 0x000fe20000000000 */
[----:B------:R-:W-:Y:S01]  /*4240*/  HMMA.16816.F32.BF16 R80, R12, R32, R80 ;  /* 0x000000200c50723c */ /* 0x000fe20000041850 */
[C---:B----4-:R-:W-:Y:S02]  /*4250*/  IMAD.IADD R2, R190.reuse, 0x1, -R39 ;  /* 0x00000001be027824 */ /* 0x050fe400078e0a27 */
[----:B------:R-:W-:-:S03]  /*4260*/  VIADD R36, R190, 0x48 ;  /* 0x00000048be247836 */ /* 0x000fc60000000000 */
[----:B------:R-:W-:Y:S02]  /*4270*/  IABS R2, R2 ;  /* 0x0000000200027213 */ /* 0x000fe40000000000 */
[----:B------:R-:W-:Y:S02]  /*4280*/  HMMA.16816.F32.BF16 R72, R12, R28, R72 ;  /* 0x0000001c0c48723c */ /* 0x000fe40000041848 */
[----:B------:R-:W-:-:S06]  /*4290*/  I2FP.F32.S32 R2, R2 ;  /* 0x0000000200027245 */ /* 0x000fcc0000201400 */
[C---:B------:R-:W-:Y:S08]  /*42a0*/  HMMA.16816.F32.BF16 R76, R12.reuse, R34, R76 ;  /* 0x000000220c4c723c */ /* 0x040ff0000004184c */
[----:B------:R-:W-:Y:S01]  /*42b0*/  HMMA.16816.F32.BF16 R52, R12, R26, R112 ;  /* 0x0000001a0c34723c */ /* 0x000fe20000041870 */
[C---:B------:R-:W-:Y:S02]  /*42c0*/  VIADD R112, R22.reuse, 0x31 ;  /* 0x0000003116707836 */ /* 0x040fe40000000000 */
[----:B------:R-:W-:-:S05]  /*42d0*/  VIADD R115, R22, 0x39 ;  /* 0x0000003916737836 */ /* 0x000fca0000000000 */
[----:B------:R-:W-:Y:S01]  /*42e0*/  HMMA.16816.F32.BF16 R12, R8, R28, R124 ;  /* 0x0000001c080c723c */ /* 0x000fe2000004187c */
[----:B------:R-:W-:-:S07]  /*42f0*/  VIADD R28, R22, 0x1 ;  /* 0x00000001161c7836 */ /* 0x000fce0000000000 */
[----:B------:R-:W-:Y:S08]  /*4300*/  HMMA.16816.F32.BF16 R88, R4, R20, R88 ;  /* 0x000000140458723c */ /* 0x000ff00000041858 */
[----:B------:R-:W-:Y:S01]  /*4310*/  HMMA.16816.F32.BF16 R16, R8, R32, R116 ;  /* 0x000000200810723c */ /* 0x000fe20000041874 */
[----:B------:R-:W-:-:S07]  /*4320*/  VIADD R116, R22, 0x38 ;  /* 0x0000003816747836 */ /* 0x000fce0000000000 */
[----:B------:R-:W-:Y:S01]  /*4330*/  HMMA.16816.F32.BF16 R124, R48, R20, R44 ;  /* 0x00000014307c723c */ /* 0x000fe2000004182c */
[----:B------:R-:W-:Y:S02]  /*4340*/  VIADD R20, R116, UR21 ;  /* 0x0000001574147c36 */ /* 0x000fe40008000000 */
[----:B------:R-:W-:Y:S02]  /*4350*/  VIADD R44, R190, 0x8 ;  /* 0x00000008be2c7836 */ /* 0x000fe40000000000 */
[C---:B------:R-:W-:Y:S02]  /*4360*/  VIADD R111, R20.reuse, 0xffffffe9 ;  /* 0xffffffe9146f7836 */ /* 0x040fe40000000000 */
[C---:B------:R-:W-:Y:S01]  /*4370*/  VIADD R114, R20.reuse, 0xfffffff0 ;  /* 0xfffffff014727836 */ /* 0x040fe20000000000 */
[----:B------:R-:W-:Y:S01]  /*4380*/  HMMA.16816.F32.BF16 R104, R4, R132, R60 ;  /* 0x000000840468723c */ /* 0x000fe2000004183c */
[C---:B------:R-:W-:Y:S02]  /*4390*/  VIADD R60, R20.reuse, 0xffffffc9 ;  /* 0xffffffc9143c7836 */ /* 0x040fe40000000000 */
[----:B------:R-:W-:-:S02]  /*43a0*/  VIADD R61, R20, 0xffffffd0 ;  /* 0xffffffd0143d7836 */ /* 0x000fc40000000000 */
[----:B------:R-:W-:Y:S02]  /*43b0*/  IMAD.IADD R3, R190, 0x1, -R60 ;  /* 0x00000001be037824 */ /* 0x000fe400078e0a3c */
[C---:B------:R-:W-:Y:S01]  /*43c0*/  VIADD R45, R22.reuse, 0x19 ;  /* 0x00000019162d7836 */ /* 0x040fe20000000000 */
[----:B------:R-:W-:Y:S01]  /*43d0*/  HMMA.16816.F32.BF16 R72, R4, R68, R72 ;  /* 0x000000440448723c */ /* 0x000fe20000041848 */
[C---:B------:R-:W-:Y:S02]  /*43e0*/  VIADD R47, R22.reuse, 0x20 ;  /* 0x00000020162f7836 */ /* 0x040fe40000000000 */
[----:B------:R-:W-:-:S05]  /*43f0*/  VIADD R62, R22, 0x28 ;  /* 0x00000028163e7836 */ /* 0x000fca0000000000 */
[----:B------:R-:W-:Y:S01]  /*4400*/  HMMA.16816.F32.BF16 R148, R48, R68, R12 ;  /* 0x000000443094723c */ /* 0x000fe2000004180c */
[----:B------:R-:W-:Y:S01]  /*4410*/  FFMA.FTZ R15, R2, -UR12, R88 ;  /* 0x8000000c020f7c23 */ /* 0x000fe20008010058 */
[C---:B------:R-:W-:Y:S02]  /*4420*/  VIADD R69, R20.reuse, 0xffffffd1 ;  /* 0xffffffd114457836 */ /* 0x040fe40000000000 */
[----:B------:R-:W-:Y:S02]  /*4430*/  VIADD R88, R20, 0xffffffd8 ;  /* 0xffffffd814587836 */ /* 0x000fe40000000000 */
[----:B------:R-:W-:Y:S02]  /*4440*/  IMAD.IADD R2, R190, 0x1, -R61 ;  /* 0x00000001be027824 */ /* 0x000fe400078e0a3d */
[----:B------:R-:W-:Y:S01]  /*4450*/  HMMA.16816.F32.BF16 R156, R8, R26, R92 ;  /* 0x0000001a089c723c */ /* 0x000fe2000004185c */
[C---:B------:R-:W-:Y:S02]  /*4460*/  VIADD R92, R20.reuse, 0xffffffd9 ;  /* 0xffffffd9145c7836 */ /* 0x040fe40000000000 */
[----:B------:R-:W-:-:S05]  /*4470*/  VIADD R68, R20, 0xffffffe0 ;  /* 0xffffffe014447836 */ /* 0x000fca0000000000 */
[----:B------:R-:W-:Y:S08]  /*4480*/  HMMA.16816.F32.BF16 R32, R8, R34, R96 ;  /* 0x000000220820723c */ /* 0x000ff00000041860 */
[C---:B------:R-:W-:Y:S08]  /*4490*/  HMMA.16816.F32.BF16 R80, R4.reuse, R40, R80 ;  /* 0x000000280450723c */ /* 0x040ff00000041850 */
[C---:B------:R-:W-:Y:S08]  /*44a0*/  HMMA.16816.F32.BF16 R76, R4.reuse, R42, R76 ;  /* 0x0000002a044c723c */ /* 0x040ff0000004184c */
[C---:B------:R-:W-:Y:S08]  /*44b0*/  HMMA.16816.F32.BF16 R64, R4.reuse, R70, R64 ;  /* 0x000000460440723c */ /* 0x040ff00000041840 */
[----:B------:R-:W-:Y:S01]  /*44c0*/  HMMA.16816.F32.BF16 R96, R4, R134, R52 ;  /* 0x000000860460723c */ /* 0x000fe20000041834 */
[C---:B------:R-:W-:Y:S01]  /*44d0*/  IMAD.IADD R5, R190.reuse, 0x1, -R69 ;  /* 0x00000001be057824 */ /* 0x040fe200078e0a45 */
[----:B------:R-:W-:Y:S01]  /*44e0*/  IABS R7, R3 ;  /* 0x0000000300077213 */ /* 0x000fe20000000000 */
[----:B------:R-:W-:Y:S01]  /*44f0*/  IMAD.IADD R6, R190, 0x1, -R88 ;  /* 0x00000001be067824 */ /* 0x000fe200078e0a58 */
[----:B------:R-:W-:Y:S01]  /*4500*/  IABS R4, R2 ;  /* 0x0000000200047213 */ /* 0x000fe20000000000 */
[----:B------:R-:W-:Y:S01]  /*4510*/  VIADD R55, R22, 0x21 ;  /* 0x0000002116377836 */ /* 0x000fe20000000000 */
[----:B------:R-:W-:Y:S01]  /*4520*/  IABS R3, R5 ;  /* 0x0000000500037213 */ /* 0x000fe20000000000 */
[----:B------:R-:W-:Y:S01]  /*4530*/  VIADD R52, R20, 0x1 ;  /* 0x0000000114347836 */ /* 0x000fe20000000000 */
[----:B------:R-:W-:Y:S01]  /*4540*/  HMMA.16816.F32.BF16 R100, R8, R30, R100 ;  /* 0x0000001e0864723c */ /* 0x000fe20000041864 */
[C---:B------:R-:W-:Y:S01]  /*4550*/  IMAD.IADD R8, R190.reuse, 0x1, -R92 ;  /* 0x00000001be087824 */ /* 0x040fe200078e0a5c */
[----:B------:R-:W-:Y:S01]  /*4560*/  IABS R2, R6 ;  /* 0x0000000600027213 */ /* 0x000fe20000000000 */
[----:B------:R-:W-:Y:S01]  /*4570*/  IMAD.MOV.U32 R6, RZ, RZ, R4 ;  /* 0x000000ffff067224 */ /* 0x000fe200078e0004 */
[----:B------:R-:W-:Y:S01]  /*4580*/  I2FP.F32.S32 R7, R7 ;  /* 0x0000000700077245 */ /* 0x000fe20000201400 */
[----:B------:R-:W-:Y:S01]  /*4590*/  IMAD.MOV.U32 R4, RZ, RZ, R3 ;  /* 0x000000ffff047224 */ /* 0x000fe200078e0003 */
[----:B------:R-:W-:Y:S01]  /*45a0*/  IABS R5, R8 ;  /* 0x0000000800057213 */ /* 0x000fe20000000000 */
[----:B------:R-:W-:Y:S01]  /*45b0*/  IMAD.MOV.U32 R3, RZ, RZ, R2 ;  /* 0x000000ffff037224 */ /* 0x000fe200078e0002 */
[----:B------:R-:W-:Y:S01]  /*45c0*/  I2FP.F32.S32 R6, R6 ;  /* 0x0000000600067245 */ /* 0x000fe20000201400 */
[----:B------:R-:W-:Y:S01]  /*45d0*/  IMAD.IADD R8, R190, 0x1, -R114 ;  /* 0x00000001be087824 */ /* 0x000fe200078e0a72 */
[----:B------:R-:W-:Y:S01]  /*45e0*/  I2FP.F32.S32 R4, R4 ;  /* 0x0000000400047245 */ /* 0x000fe20000201400 */
[----:B------:R-:W-:Y:S01]  /*45f0*/  IMAD.MOV.U32 R2, RZ, RZ, R5 ;  /* 0x000000ffff027224 */ /* 0x000fe200078e0005 */
[----:B------:R-:W-:Y:S01]  /*4600*/  I2FP.F32.S32 R3, R3 ;  /* 0x0000000300037245 */ /* 0x000fe20000201400 */
[----:B------:R-:W-:Y:S01]  /*4610*/  FFMA.FTZ R13, R6, -UR12, R84 ;  /* 0x8000000c060d7c23 */ /* 0x000fe20008010054 */
[----:B------:R-:W-:-:S02]  /*4620*/  IMAD.IADD R6, R190, 0x1, -R111 ;  /* 0x00000001be067824 */ /* 0x000fc400078e0a6f */
[----:B------:R-:W-:Y:S01]  /*4630*/  FFMA.FTZ R14, R7, -UR12, R89 ;  /* 0x8000000c070e7c23 */ /* 0x000fe20008010059 */
[----:B------:R-:W-:Y:S01]  /*4640*/  I2FP.F32.S32 R2, R2 ;  /* 0x0000000200027245 */ /* 0x000fe20000201400 */
[----:B------:R-:W-:Y:S01]  /*4650*/  FFMA.FTZ R11, R3, -UR12, R80 ;  /* 0x8000000c030b7c23 */ /* 0x000fe20008010050 */
[----:B------:R-:W-:Y:S02]  /*4660*/  VIADD R80, R20, 0xffffffe1 ;  /* 0xffffffe114507836 */ /* 0x000fe40000000000 */
[----:B------:R-:W-:Y:S01]  /*4670*/  FFMA.FTZ R12, R4, -UR12, R85 ;  /* 0x8000000c040c7c23 */ /* 0x000fe20008010055 */
[----:B------:R-:W-:Y:S02]  /*4680*/  IMAD.IADD R3, R190, 0x1, -R68 ;  /* 0x00000001be037824 */ /* 0x000fe400078e0a44 */
[----:B------:R-:W-:Y:S01]  /*4690*/  FFMA.FTZ R10, R2, -UR12, R81 ;  /* 0x8000000c020a7c23 */ /* 0x000fe20008010051 */
[----:B------:R-:W-:Y:S01]  /*46a0*/  VIADD R81, R20, 0xffffffe8 ;  /* 0xffffffe814517836 */ /* 0x000fe20000000000 */
[----:B------:R-:W-:Y:S01]  /*46b0*/  HMMA.16816.F32.BF16 R140, R48, R42, R32 ;  /* 0x0000002a308c723c */ /* 0x000fe20000041820 */
[C---:B------:R-:W-:Y:S01]  /*46c0*/  IMAD.IADD R2, R190.reuse, 0x1, -R80 ;  /* 0x00000001be027824 */ /* 0x040fe200078e0a50 */
[----:B------:R-:W-:Y:S01]  /*46d0*/  IABS R7, R3 ;  /* 0x0000000300077213 */ /* 0x000fe20000000000 */
[----:B------:R-:W-:-:S02]  /*46e0*/  IMAD.IADD R5, R190, 0x1, -R81 ;  /* 0x00000001be057824 */ /* 0x000fc400078e0a51 */
[C---:B------:R-:W-:Y:S01]  /*46f0*/  VIADD R42, R22.reuse, 0x18 ;  /* 0x00000018162a7836 */ /* 0x040fe20000000000 */
[----:B------:R-:W-:Y:S01]  /*4700*/  IABS R4, R2 ;  /* 0x0000000200047213 */ /* 0x000fe20000000000 */
[C---:B------:R-:W-:Y:S01]  /*4710*/  VIADD R30, R22.reuse, 0x8 ;  /* 0x00000008161e7836 */ /* 0x040fe20000000000 */
[----:B------:R-:W-:Y:S01]  /*4720*/  IABS R3, R5 ;  /* 0x0000000500037213 */ /* 0x000fe20000000000 */
[----:B------:R-:W-:Y:S01]  /*4730*/  HMMA.16816.F32.BF16 R136, R48, R40, R16 ;  /* 0x000000283088723c */ /* 0x000fe20000041810 */
        /* <DEDUP_REMOVED lines=9> */
[----:B------:R-:W-:Y:S01]  /*47d0*/  FFMA.FTZ R4, R7, -UR12, R76 ;  /* 0x8000000c07047c23 */ /* 0x000fe2000801004c */
[----:B------:R-:W-:Y:S01]  /*47e0*/  I2FP.F32.S32 R3, R3 ;  /* 0x0000000300037245 */ /* 0x000fe20000201400 */
[C---:B------:R-:W-:Y:S01]  /*47f0*/  VIADD R31, R22.reuse, 0x9 ;  /* 0x00000009161f7836 */ /* 0x040fe20000000000 */
[----:B------:R-:W-:Y:S01]  /*4800*/  I2FP.F32.S32 R2, R2 ;  /* 0x0000000200027245 */ /* 0x000fe20000201400 */
[----:B------:R-:W-:Y:S01]  /*4810*/  FFMA.FTZ R7, R5, -UR12, R72 ;  /* 0x8000000c05077c23 */ /* 0x000fe20008010048 */
[----:B------:R-:W-:-:S02]  /*4820*/  VIADD R35, R22, 0x10 ;  /* 0x0000001016237836 */ /* 0x000fc40000000000 */
[----:B------:R-:W-:Y:S01]  /*4830*/  FFMA.FTZ R8, R3, -UR12, R73 ;  /* 0x8000000c03087c23 */ /* 0x000fe20008010049 */
[----:B------:R-:W-:Y:S02]  /*4840*/  VIADD R41, R22, 0x11 ;  /* 0x0000001116297836 */ /* 0x000fe40000000000 */
[----:B------:R-:W-:Y:S01]  /*4850*/  FFMA.FTZ R9, R2, -UR12, R64 ;  /* 0x8000000c02097c23 */ /* 0x000fe20008010040 */
[----:B------:R-:W-:Y:S02]  /*4860*/  VIADD R2, R190, -UR25 ;  /* 0x80000019be027c36 */ /* 0x000fe40008000000 */
[----:B------:R-:W-:Y:S01]  /*4870*/  FFMA.FTZ R6, R6, -UR12, R77 ;  /* 0x8000000c06067c23 */ /* 0x000fe2000801004d */
[C---:B------:R-:W-:Y:S01]  /*4880*/  IMAD.IADD R3, R44.reuse, 0x1, -R39 ;  /* 0x000000012c037824 */ /* 0x040fe200078e0a27 */
[C---:B------:R-:W-:Y:S01]  /*4890*/  HMMA.16816.F32.BF16 R120, R48.reuse, R70, R100 ;  /* 0x000000463078723c */ /* 0x040fe20000041864 */
[----:B------:R-:W-:Y:S01]  /*48a0*/  IMAD.IADD R5, R44, 0x1, -R60 ;  /* 0x000000012c057824 */ /* 0x000fe200078e0a3c */
[----:B------:R-:W-:Y:S01]  /*48b0*/  ISETP.GT.AND P5, PT, R2, R28, PT ;  /* 0x0000001c0200720c */ /* 0x000fe20003fa4270 */
[----:B------:R-:W-:Y:S01]  /*48c0*/  VIADD R64, R22, 0x29 ;  /* 0x0000002916407836 */ /* 0x000fe20000000000 */
[----:B------:R-:W-:Y:S01]  /*48d0*/  ISETP.GT.AND P0, PT, R2, R22, PT ;  /* 0x000000160200720c */ /* 0x000fe20003f04270 */
[----:B------:R-:W-:Y:S01]  /*48e0*/  VIADD R40, R20, 0xfffffff1 ;  /* 0xfffffff114287836 */ /* 0x000fe20000000000 */
[----:B------:R-:W-:Y:S01]  /*48f0*/  FSEL R84, R14, -INF , !P5 ;  /* 0xff8000000e547808 */ /* 0x000fe20006800000 */
[----:B------:R-:W-:Y:S01]  /*4900*/  VIADD R34, R20, 0xfffffff8 ;  /* 0xfffffff814227836 */ /* 0x000fe20000000000 */
[----:B------:R-:W-:Y:S01]  /*4910*/  BAR.SYNC.DEFER_BLOCKING 0x0 ;  /* 0x0000000000007b1d */ /* 0x000fe20000010000 */
[----:B------:R-:W-:Y:S01]  /*4920*/  ISETP.GT.AND P5, PT, R2, R42, PT ;  /* 0x0000002a0200720c */ /* 0x000fe20003fa4270 */
[----:B------:R-:W-:Y:S01]  /*4930*/  VIADD R33, R20, 0xfffffff9 ;  /* 0xfffffff914217836 */ /* 0x000fe20000000000 */
[----:B------:R-:W-:Y:S01]  /*4940*/  FSEL R76, R15, -INF , !P0 ;  /* 0xff8000000f4c7808 */ /* 0x000fe20004000000 */
[----:B------:R-:W-:Y:S01]  /*4950*/  HMMA.16816.F32.BF16 R56, R48, R132, R56 ;  /* 0x000000843038723c */ /* 0x000fe20000041838 */
[----:B------:R-:W-:-:S02]  /*4960*/  FSEL R146, R4, -INF , !P5 ;  /* 0xff80000004927808 */ /* 0x000fc40006800000 */
[C---:B------:R-:W-:Y:S02]  /*4970*/  ISETP.GT.AND P4, PT, R2.reuse, R30, PT ;  /* 0x0000001e0200720c */ /* 0x040fe40003f84270 */
[C---:B------:R-:W-:Y:S02]  /*4980*/  ISETP.GT.AND P3, PT, R2.reuse, R31, PT ;  /* 0x0000001f0200720c */ /* 0x040fe40003f64270 */
[C---:B------:R-:W-:Y:S01]  /*4990*/  ISETP.GT.AND P2, PT, R2.reuse, R35, PT ;  /* 0x000000230200720c */ /* 0x040fe20003f44270 */
[----:B------:R-:W-:Y:S01]  /*49a0*/  HMMA.16816.F32.BF16 R48, R48, R134, R156 ;  /* 0x000000863030723c */ /* 0x000fe2000004189c */
[----:B------:R-:W-:Y:S02]  /*49b0*/  ISETP.GT.AND P0, PT, R2, R41, PT ;  /* 0x000000290200720c */ /* 0x000fe40003f04270 */
[----:B------:R-:W-:Y:S02]  /*49c0*/  IABS R4, R3 ;  /* 0x0000000300047213 */ /* 0x000fe40000000000 */
[----:B------:R-:W-:Y:S01]  /*49d0*/  IABS R3, R5 ;  /* 0x0000000500037213 */ /* 0x000fe20000000000 */
[----:B------:R-:W-:Y:S01]  /*49e0*/  IMAD.IADD R5, R44, 0x1, -R88 ;  /* 0x000000012c057824 */ /* 0x000fe200078e0a58 */
        /* <DEDUP_REMOVED lines=8> */
[----:B------:R-:W-:Y:S02]  /*4a70*/  I2FP.F32.S32 R3, R3 ;  /* 0x0000000300037245 */ /* 0x000fe40000201400 */
[----:B------:R-:W-:Y:S01]  /*4a80*/  FSEL R147, R6, -INF , !P4 ;  /* 0xff80000006937808 */ /* 0x000fe20006000000 */
[----:B------:R-:W-:Y:S01]  /*4a90*/  IMAD.IADD R6, R44, 0x1, -R92 ;  /* 0x000000012c067824 */ /* 0x000fe200078e0a5c */
[----:B------:R-:W-:Y:S01]  /*4aa0*/  FSEL R152, R7, -INF , !P3 ;  /* 0xff80000007987808 */ /* 0x000fe20005800000 */
[----:B------:R-:W-:Y:S01]  /*4ab0*/  FFMA.FTZ R19, R3, -UR12, R91 ;  /* 0x8000000c03137c23 */ /* 0x000fe2000801005b */
[----:B------:R-:W-:Y:S01]  /*4ac0*/  FSEL R153, R8, -INF , !P2 ;  /* 0xff80000008997808 */ /* 0x000fe20005000000 */
[C---:B------:R-:W-:Y:S01]  /*4ad0*/  IMAD.IADD R3, R44.reuse, 0x1, -R61 ;  /* 0x000000012c037824 */ /* 0x040fe200078e0a3d */
[----:B------:R-:W-:Y:S01]  /*4ae0*/  FSEL R154, R9, -INF , !P0 ;  /* 0xff800000099a7808 */ /* 0x000fe20004000000 */
[----:B------:R-:W-:Y:S01]  /*4af0*/  IMAD.IADD R8, R44, 0x1, -R68 ;  /* 0x000000012c087824 */ /* 0x000fe200078e0a44 */
[----:B------:R-:W-:-:S02]  /*4b00*/  ISETP.GT.AND P5, PT, R2, R64, PT ;  /* 0x000000400200720c */ /* 0x000fc40003fa4270 */
[C---:B------:R-:W-:Y:S02]  /*4b10*/  ISETP.GT.AND P4, PT, R2.reuse, R109, PT ;  /* 0x0000006d0200720c */ /* 0x040fe40003f84270 */
[C---:B------:R-:W-:Y:S02]  /*4b20*/  ISETP.GT.AND P3, PT, R2.reuse, R112, PT ;  /* 0x000000700200720c */ /* 0x040fe40003f64270 */
[C---:B------:R-:W-:Y:S02]  /*4b30*/  ISETP.GT.AND P2, PT, R2.reuse, R116, PT ;  /* 0x000000740200720c */ /* 0x040fe40003f44270 */
[----:B------:R-:W-:Y:S02]  /*4b40*/  I2FP.F32.S32 R4, R4 ;  /* 0x0000000400047245 */ /* 0x000fe40000201400 */
[----:B------:R-:W-:Y:S01]  /*4b50*/  ISETP.GT.AND P0, PT, R2, R115, PT ;  /* 0x000000730200720c */ /* 0x000fe20003f04270 */
[----:B------:R-:W-:Y:S01]  /*4b60*/  IMAD.IADD R2, R44, 0x1, -R69 ;  /* 0x000000012c027824 */ /* 0x000fe200078e0a45 */
[----:B------:R-:W-:Y:S01]  /*4b70*/  IABS R7, R3 ;  /* 0x0000000300077213 */ /* 0x000fe20000000000 */
[----:B------:R-:W-:Y:S01]  /*4b80*/  FFMA.FTZ R21, R4, -UR12, R90 ;  /* 0x8000000c04157c23 */ /* 0x000fe2000801005a */
[----:B------:R-:W-:-:S02]  /*4b90*/  IABS R3, R5 ;  /* 0x0000000500037213 */ /* 0x000fc40000000000 */
[----:B------:R-:W-:Y:S02]  /*4ba0*/  IABS R4, R2 ;  /* 0x0000000200047213 */ /* 0x000fe40000000000 */
[----:B------:R-:W-:Y:S02]  /*4bb0*/  IABS R2, R6 ;  /* 0x0000000600027213 */ /* 0x000fe40000000000 */
[----:B------:R-:W-:Y:S01]  /*4bc0*/  IABS R5, R8 ;  /* 0x0000000800057213 */ /* 0x000fe20000000000 */
[----:B------:R-:W-:Y:S01]  /*4bd0*/  IMAD.MOV.U32 R6, RZ, RZ, R4 ;  /* 0x000000ffff067224 */ /* 0x000fe200078e0004 */
[----:B------:R-:W-:Y:S01]  /*4be0*/  I2FP.F32.S32 R7, R7 ;  /* 0x0000000700077245 */ /* 0x000fe20000201400 */
[----:B------:R-:W-:Y:S02]  /*4bf0*/  IMAD.MOV.U32 R4, RZ, RZ, R3 ;  /* 0x000000ffff047224 */ /* 0x000fe400078e0003 */
[----:B------:R-:W-:Y:S01]  /*4c00*/  IMAD.MOV.U32 R3, RZ, RZ, R2 ;  /* 0x000000ffff037224 */ /* 0x000fe200078e0002 */
[----:B------:R-:W-:Y:S01]  /*4c10*/  I2FP.F32.S32 R6, R6 ;  /* 0x0000000600067245 */ /* 0x000fe20000201400 */
[----:B------:R-:W-:Y:S01]  /*4c20*/  IMAD.MOV.U32 R2, RZ, RZ, R5 ;  /* 0x000000ffff027224 */ /* 0x000fe200078e0005 */
[----:B------:R-:W-:Y:S01]  /*4c30*/  I2FP.F32.S32 R4, R4 ;  /* 0x0000000400047245 */ /* 0x000fe20000201400 */
[----:B------:R-:W-:Y:S01]  /*4c40*/  IMAD.IADD R5, R44, 0x1, -R111 ;  /* 0x000000012c057824 */ /* 0x000fe200078e0a6f */
[----:B------:R-:W-:Y:S01]  /*4c50*/  I2FP.F32.S32 R3, R3 ;  /* 0x0000000300037245 */ /* 0x000fe20000201400 */
[----:B------:R-:W-:Y:S01]  /*4c60*/  IMAD.IADD R8, R190, 0x1, -R40 ;  /* 0x00000001be087824 */ /* 0x000fe200078e0a28 */
[----:B------:R-:W-:Y:S01]  /*4c70*/  I2FP.F32.S32 R2, R2 ;  /* 0x0000000200027245 */ /* 0x000fe20000201400 */
[----:B------:R-:W-:Y:S01]  /*4c80*/  FFMA.FTZ R17, R6, -UR12, R87 ;  /* 0x8000000c06117c23 */ /* 0x000fe20008010057 */
[----:B------:R-:W-:Y:S01]  /*4c90*/  FFMA.FTZ R18, R7, -UR12, R86 ;  /* 0x8000000c07127c23 */ /* 0x000fe20008010056 */
[----:B------:R-:W-:Y:S01]  /*4ca0*/  FFMA.FTZ R15, R3, -UR12, R83 ;  /* 0x8000000c030f7c23 */ /* 0x000fe20008010053 */
[----:B------:R-:W-:-:S02]  /*4cb0*/  IMAD.IADD R3, R44, 0x1, -R80 ;  /* 0x000000012c037824 */ /* 0x000fc400078e0a50 */
[----:B------:R-:W-:Y:S01]  /*4cc0*/  FFMA.FTZ R14, R2, -UR12, R78 ;  /* 0x8000000c020e7c23 */ /* 0x000fe2000801004e */
[C---:B------:R-:W-:Y:S01]  /*4cd0*/  IMAD.IADD R2, R44.reuse, 0x1, -R81 ;  /* 0x000000012c027824 */ /* 0x040fe200078e0a51 */
[----:B------:R-:W-:Y:S01]  /*4ce0*/  IABS R8, R8 ;  /* 0x0000000800087213 */ /* 0x000fe20000000000 */
[----:B------:R-:W-:Y:S01]  /*4cf0*/  IMAD.IADD R7, R44, 0x1, -R114 ;  /* 0x000000012c077824 */ /* 0x000fe200078e0a72 */
[----:B------:R-:W-:Y:S01]  /*4d00*/  IABS R6, R3 ;  /* 0x0000000300067213 */ /* 0x000fe20000000000 */
[----:B------:R-:W-:Y:S01]  /*4d10*/  FFMA.FTZ R16, R4, -UR12, R82 ;  /* 0x8000000c04107c23 */ /* 0x000fe20008010052 */
[----:B------:R-:W-:Y:S02]  /*4d20*/  IABS R3, R5 ;  /* 0x0000000500037213 */ /* 0x000fe40000000000 */
[----:B------:R-:W-:Y:S01]  /*4d30*/  IABS R4, R2 ;  /* 0x0000000200047213 */ /* 0x000fe20000000000 */
[----:B------:R-:W-:Y:S01]  /*4d40*/  IMAD.MOV.U32 R5, RZ, RZ, R6 ;  /* 0x000000ffff057224 */ /* 0x000fe200078e0006 */
[----:B------:R-:W-:Y:S01]  /*4d50*/  IABS R2, R7 ;  /* 0x0000000700027213 */ /* 0x000fe20000000000 */
[----:B------:R-:W-:-:S02]  /*4d60*/  IMAD.MOV.U32 R6, RZ, RZ, R3 ;  /* 0x000000ffff067224 */ /* 0x000fc400078e0003 */
[----:B------:R-:W-:Y:S01]  /*4d70*/  IMAD.MOV.U32 R3, RZ, RZ, R8 ;  /* 0x000000ffff037224 */ /* 0x000fe200078e0008 */
[----:B------:R-:W-:Y:S02]  /*4d80*/  I2FP.F32.S32 R7, R5 ;  /* 0x0000000500077245 */ /* 0x000fe40000201400 */
[----:B------:R-:W-:Y:S02]  /*4d90*/  I2FP.F32.S32 R5, R4 ;  /* 0x0000000400057245 */ /* 0x000fe40000201400 */
[----:B------:R-:W-:Y:S01]  /*4da0*/  I2FP.F32.S32 R4, R2 ;  /* 0x0000000200047245 */ /* 0x000fe20000201400 */
[----:B------:R-:W-:Y:S01]  /*4db0*/  FFMA.FTZ R13, R7, -UR12, R79 ;  /* 0x8000000c070d7c23 */ /* 0x000fe2000801004f */
[----:B------:R-:W-:Y:S01]  /*4dc0*/  I2FP.F32.S32 R2, R3 ;  /* 0x0000000300027245 */ /* 0x000fe20000201400 */
[----:B------:R-:W-:Y:S01]  /*4dd0*/  IMAD.IADD R3, R190, 0x1, -R34 ;  /* 0x00000001be037824 */ /* 0x000fe200078e0a22 */
[----:B------:R-:W-:Y:S01]  /*4de0*/  I2FP.F32.S32 R6, R6 ;  /* 0x0000000600067245 */ /* 0x000fe20000201400 */
[----:B------:R-:W-:Y:S01]  /*4df0*/  FFMA.FTZ R12, R5, -UR12, R74 ;  /* 0x8000000c050c7c23 */ /* 0x000fe2000801004a */
[----:B------:R-:W-:Y:S01]  /*4e00*/  FFMA.FTZ R10, R4, -UR12, R66 ;  /* 0x8000000c040a7c23 */ /* 0x000fe20008010042 */
[----:B------:R-:W-:Y:S01]  /*4e10*/  FFMA.FTZ R9, R2, -UR12, R65 ;  /* 0x8000000c02097c23 */ /* 0x000fe20008010041 */
[C---:B------:R-:W-:Y:S01]  /*4e20*/  IMAD.IADD R2, R190.reuse, 0x1, -R33 ;  /* 0x00000001be027824 */ /* 0x040fe200078e0a21 */
[----:B------:R-:W-:Y:S01]  /*4e30*/  IABS R4, R3 ;  /* 0x0000000300047213 */ /* 0x000fe20000000000 */
[----:B------:R-:W-:-:S02]  /*4e40*/  IMAD.IADD R5, R190, 0x1, -R20 ;  /* 0x00000001be057824 */ /* 0x000fc400078e0a14 */
[----:B------:R-:W-:Y:S01]  /*4e50*/  FFMA.FTZ R11, R6, -UR12, R75 ;  /* 0x8000000c060b7c23 */ /* 0x000fe2000801004b */
[----:B------:R-:W-:Y:S01]  /*4e60*/  IMAD.IADD R7, R190, 0x1, -R52 ;  /* 0x00000001be077824 */ /* 0x000fe200078e0a34 */
[----:B------:R-:W-:Y:S01]  /*4e70*/  IABS R3, R2 ;  /* 0x0000000200037213 */ /* 0x000fe20000000000 */
[----:B------:R-:W-:Y:S01]  /*4e80*/  IMAD.MOV.U32 R6, RZ, RZ, R4 ;  /* 0x000000ffff067224 */ /* 0x000fe200078e0004 */
[----:B------:R-:W-:Y:S02]  /*4e90*/  IABS R2, R5 ;  /* 0x0000000500027213 */ /* 0x000fe40000000000 */
[----:B------:R-:W-:Y:S01]  /*4ea0*/  IABS R4, R7 ;  /* 0x0000000700047213 */ /* 0x000fe20000000000 */
[----:B------:R-:W-:Y:S01]  /*4eb0*/  IMAD.MOV.U32 R5, RZ, RZ, R3 ;  /* 0x000000ffff057224 */ /* 0x000fe200078e0003 */
[----:B------:R-:W-:Y:S01]  /*4ec0*/  I2FP.F32.S32 R6, R6 ;  /* 0x0000000600067245 */ /* 0x000fe20000201400 */
[----:B------:R-:W-:Y:S01]  /*4ed0*/  IMAD.MOV.U32 R3, RZ, RZ, R2 ;  /* 0x000000ffff037224 */ /* 0x000fe200078e0002 */
[----:B------:R-:W-:Y:S01]  /*4ee0*/  FSEL R77, R9, -INF , !P5 ;  /* 0xff800000094d7808 */ /* 0x000fe20006800000 */
[----:B------:R-:W-:Y:S01]  /*4ef0*/  IMAD.MOV.U32 R2, RZ, RZ, R4 ;  /* 0x000000ffff027224 */ /* 0x000fe200078e0004 */
[----:B------:R-:W-:Y:S01]  /*4f00*/  I2FP.F32.S32 R5, R5 ;  /* 0x0000000500057245 */ /* 0x000fe20000201400 */
[----:B------:R-:W-:Y:S01]  /*4f10*/  FFMA.FTZ R8, R6, -UR12, R104 ;  /* 0x8000000c06087c23 */ /* 0x000fe20008010068 */
[----:B------:R-:W-:-:S02]  /*4f20*/  I2FP.F32.S32 R4, R3 ;  /* 0x0000000300047245 */ /* 0x000fc40000201400 */
[----:B------:R-:W-:Y:S01]  /*4f30*/  I2FP.F32.S32 R3, R2 ;  /* 0x0000000200037245 */ /* 0x000fe20000201400 */
[----:B------:R-:W-:Y:S02]  /*4f40*/  VIADD R2, R44, -UR25 ;  /* 0x800000192c027c36 */ /* 0x000fe40008000000 */
[----:B------:R-:W-:Y:S01]  /*4f50*/  FFMA.FTZ R7, R5, -UR12, R105 ;  /* 0x8000000c05077c23 */ /* 0x000fe20008010069 */
[----:B------:R-:W-:Y:S01]  /*4f60*/  FFMA.FTZ R6, R4, -UR12, R96 ;  /* 0x8000000c04067c23 */ /* 0x000fe20008010060 */
[----:B------:R-:W-:Y:S02]  /*4f70*/  IMAD.IADD R5, R37, 0x1, -R39 ;  /* 0x0000000125057824 */ /* 0x000fe400078e0a27 */
[----:B------:R-:W-:Y:S01]  /*4f80*/  FFMA.FTZ R4, R3, -UR12, R97 ;  /* 0x8000000c03047c23 */ /* 0x000fe20008010061 */
[----:B------:R-:W-:Y:S02]  /*4f90*/  ISETP.GT.AND P5, PT, R2, R22, PT ;  /* 0x000000160200720c */ /* 0x000fe40003fa4270 */
[----:B------:R-:W-:Y:S01]  /*4fa0*/  FSEL R117, R8, -INF , !P4 ;  /* 0xff80000008757808 */ /* 0x000fe20006000000 */
[----:B------:R-:W-:Y:S01]  /*4fb0*/  IMAD.IADD R8, R37, 0x1, -R92 ;  /* 0x0000000125087824 */ /* 0x000fe200078e0a5c */
[----:B------:R-:W-:-:S02]  /*4fc0*/  FSEL R118, R7, -INF , !P3 ;  /* 0xff80000007767808 */ /* 0x000fc40005800000 */
[----:B------:R-:W-:Y:S01]  /*4fd0*/  FSEL R119, R6, -INF , !P2 ;  /* 0xff80000006777808 */ /* 0x000fe20005000000 */
[----:B------:R-:W-:Y:S01]  /*4fe0*/  IMAD.IADD R6, R37, 0x1, -R88 ;  /* 0x0000000125067824 */ /* 0x000fe200078e0a58 */
[----:B------:R-:W-:Y:S02]  /*4ff0*/  FSEL R144, R4, -INF , !P0 ;  /* 0xff80000004907808 */ /* 0x000fe40004000000 */
[----:B------:R-:W-:Y:S02]  /*5000*/  FSEL R29, R21, -INF , !P5 ;  /* 0xff800000151d7808 */ /* 0x000fe40006800000 */
[C---:B------:R-:W-:Y:S02]  /*5010*/  ISETP.GT.AND P4, PT, R2.reuse, R28, PT ;  /* 0x0000001c0200720c */ /* 0x040fe40003f84270 */
[C---:B------:R-:W-:Y:S02]  /*5020*/  ISETP.GT.AND P3, PT, R2.reuse, R30, PT ;  /* 0x0000001e0200720c */ /* 0x040fe40003f64270 */
[----:B------:R-:W-:-:S02]  /*5030*/  ISETP.GT.AND P2, PT, R2, R31, PT ;  /* 0x0000001f0200720c */ /* 0x000fc40003f44270 */
[C---:B------:R-:W-:Y:S02]  /*5040*/  ISETP.GT.AND P0, PT, R2.reuse, R35, PT ;  /* 0x000000230200720c */ /* 0x040fe40003f04270 */
[----:B------:R-:W-:Y:S02]  /*5050*/  ISETP.GT.AND P5, PT, R2, R41, PT ;  /* 0x000000290200720c */ /* 0x000fe40003fa4270 */
[----:B------:R-:W-:Y:S01]  /*5060*/  IABS R3, R5 ;  /* 0x0000000500037213 */ /* 0x000fe20000000000 */
[----:B------:R-:W-:Y:S01]  /*5070*/  IMAD.IADD R5, R37, 0x1, -R69 ;  /* 0x0000000125057824 */ /* 0x000fe200078e0a45 */
[----:B------:R-:W-:Y:S02]  /*5080*/  FSEL R32, R19, -INF , !P4 ;  /* 0xff80000013207808 */ /* 0x000fe40006000000 */
        /* <DEDUP_REMOVED lines=9> */
[----:B------:R-:W-:Y:S02]  /*5120*/  I2FP.F32.S32 R3, R3 ;  /* 0x0000000300037245 */ /* 0x000fe40000201400 */
[----:B------:R-:W-:Y:S02]  /*5130*/  FSEL R63, R14, -INF , !P4 ;  /* 0xff8000000e3f7808 */ /* 0x000fe40006000000 */
        /* <DEDUP_REMOVED lines=24> */
[----:B------:R-:W-:Y:S01]  /*52c0*/  FFMA.FTZ R19, R7, -UR12, R125 ;  /* 0x8000000c07137c23 */ /* 0x000fe2000801007d */
[----:B------:R-:W-:Y:S01]  /*52d0*/  I2FP.F32.S32 R3, R3 ;  /* 0x0000000300037245 */ /* 0x000fe20000201400 */
[----:B------:R-:W-:Y:S01]  /*52e0*/  FFMA.FTZ R18, R6, -UR12, R128 ;  /* 0x8000000c06127c23 */ /* 0x000fe20008010080 */
[----:B------:R-:W-:Y:S01]  /*52f0*/  I2FP.F32.S32 R2, R2 ;  /* 0x0000000200027245 */ /* 0x000fe20000201400 */
[----:B------:R-:W-:Y:S01]  /*5300*/  FFMA.FTZ R17, R4, -UR12, R129 ;  /* 0x8000000c04117c23 */ /* 0x000fe20008010081 */
[----:B------:R-:W-:-:S02]  /*5310*/  IMAD.IADD R4, R37, 0x1, -R80 ;  /* 0x0000000125047824 */ /* 0x000fc400078e0a50 */
[----:B------:R-:W-:Y:S01]  /*5320*/  FFMA.FTZ R16, R3, -UR12, R136 ;  /* 0x8000000c03107c23 */ /* 0x000fe20008010088 */
[C---:B------:R-:W-:Y:S02]  /*5330*/  IMAD.IADD R3, R37.reuse, 0x1, -R81 ;  /* 0x0000000125037824 */ /* 0x040fe400078e0a51 */
[----:B------:R-:W-:Y:S01]  /*5340*/  FFMA.FTZ R15, R2, -UR12, R137 ;  /* 0x8000000c020f7c23 */ /* 0x000fe20008010089 */
[C---:B------:R-:W-:Y:S01]  /*5350*/  IMAD.IADD R2, R37.reuse, 0x1, -R68 ;  /* 0x0000000125027824 */ /* 0x040fe200078e0a44 */
[----:B------:R-:W-:Y:S01]  /*5360*/  IABS R5, R4 ;  /* 0x0000000400057213 */ /* 0x000fe20000000000 */
[C---:B------:R-:W-:Y:S01]  /*5370*/  IMAD.IADD R7, R37.reuse, 0x1, -R111 ;  /* 0x0000000125077824 */ /* 0x040fe200078e0a6f */
[----:B------:R-:W-:Y:S01]  /*5380*/  IABS R8, R3 ;  /* 0x0000000300087213 */ /* 0x000fe20000000000 */
[----:B------:R-:W-:Y:S01]  /*5390*/  IMAD.IADD R6, R37, 0x1, -R114 ;  /* 0x0000000125067824 */ /* 0x000fe200078e0a72 */
[----:B------:R-:W-:-:S04]  /*53a0*/  IABS R2, R2 ;  /* 0x0000000200027213 */ /* 0x000fc80000000000 */
[----:B------:R-:W-:Y:S01]  /*53b0*/  IABS R4, R6 ;  /* 0x0000000600047213 */ /* 0x000fe20000000000 */
[----:B------:R-:W-:Y:S01]  /*53c0*/  IMAD.MOV.U32 R3, RZ, RZ, R2 ;  /* 0x000000ffff037224 */ /* 0x000fe200078e0002 */
[----:B------:R-:W-:Y:S01]  /*53d0*/  IABS R2, R7 ;  /* 0x0000000700027213 */ /* 0x000fe20000000000 */
[----:B------:R-:W-:Y:S02]  /*53e0*/  IMAD.MOV.U32 R6, RZ, RZ, R5 ;  /* 0x000000ffff067224 */ /* 0x000fe400078e0005 */
        /* <DEDUP_REMOVED lines=8> */
[C---:B------:R-:W-:Y:S01]  /*5470*/  IMAD.IADD R3, R44.reuse, 0x1, -R20 ;  /* 0x000000012c037824 */ /* 0x040fe200078e0a14 */
[----:B------:R-:W-:Y:S01]  /*5480*/  I2FP.F32.S32 R2, R2 ;  /* 0x0000000200027245 */ /* 0x000fe20000201400 */
[----:B------:R-:W-:-:S02]  /*5490*/  IMAD.IADD R7, R44, 0x1, -R52 ;  /* 0x000000012c077824 */ /* 0x000fc400078e0a34 */
[----:B------:R-:W-:Y:S01]  /*54a0*/  FFMA.FTZ R11, R5, -UR12, R148 ;  /* 0x8000000c050b7c23 */ /* 0x000fe20008010094 */
[----:B------:R-:W-:Y:S01]  /*54b0*/  FFMA.FTZ R9, R4, -UR12, R149 ;  /* 0x8000000c04097c23 */ /* 0x000fe20008010095 */
[----:B------:R-:W-:Y:S02]  /*54c0*/  IMAD.IADD R4, R44, 0x1, -R34 ;  /* 0x000000012c047824 */ /* 0x000fe400078e0a22 */
[----:B------:R-:W-:Y:S01]  /*54d0*/  FFMA.FTZ R10, R2, -UR12, R120 ;  /* 0x8000000c020a7c23 */ /* 0x000fe20008010078 */
[----:B------:R-:W-:Y:S02]  /*54e0*/  IMAD.IADD R2, R44, 0x1, -R40 ;  /* 0x000000012c027824 */ /* 0x000fe400078e0a28 */
[----:B------:R-:W-:Y:S01]  /*54f0*/  FFMA.FTZ R12, R6, -UR12, R141 ;  /* 0x8000000c060c7c23 */ /* 0x000fe2000801008d */
[----:B------:R-:W-:Y:S01]  /*5500*/  IABS R5, R3 ;  /* 0x0000000300057213 */ /* 0x000fe20000000000 */
[----:B------:R-:W-:Y:S01]  /*5510*/  IMAD.IADD R3, R44, 0x1, -R33 ;  /* 0x000000012c037824 */ /* 0x000fe200078e0a21 */
[----:B------:R-:W-:-:S02]  /*5520*/  IABS R6, R4 ;  /* 0x0000000400067213 */ /* 0x000fc40000000000 */
[----:B------:R-:W-:Y:S01]  /*5530*/  IABS R2, R2 ;  /* 0x0000000200027213 */ /* 0x000fe20000000000 */
[----:B------:R-:W-:Y:S01]  /*5540*/  IMAD.MOV.U32 R8, RZ, RZ, R5 ;  /* 0x000000ffff087224 */ /* 0x000fe200078e0005 */
[----:B------:R-:W-:Y:S01]  /*5550*/  IABS R3, R3 ;  /* 0x0000000300037213 */ /* 0x000fe20000000000 */
[----:B------:R-:W-:Y:S02]  /*5560*/  IMAD.MOV.U32 R5, RZ, RZ, R6 ;  /* 0x000000ffff057224 */ /* 0x000fe400078e0006 */
[----:B------:R-:W-:Y:S01]  /*5570*/  IMAD.MOV.U32 R4, RZ, RZ, R2 ;  /* 0x000000ffff047224 */ /* 0x000fe200078e0002 */
[----:B------:R-:W-:Y:S02]  /*5580*/  IABS R2, R7 ;  /* 0x0000000700027213 */ /* 0x000fe40000000000 */
[----:B------:R-:W-:Y:S02]  /*5590*/  I2FP.F32.S32 R6, R5 ;  /* 0x0000000500067245 */ /* 0x000fe40000201400 */
[----:B------:R-:W-:Y:S01]  /*55a0*/  I2FP.F32.S32 R7, R4 ;  /* 0x0000000400077245 */ /* 0x000fe20000201400 */
[----:B------:R-:W-:Y:S01]  /*55b0*/  IMAD.MOV.U32 R4, RZ, RZ, R2 ;  /* 0x000000ffff047224 */ /* 0x000fe200078e0002 */
[----:B------:R-:W-:-:S02]  /*55c0*/  I2FP.F32.S32 R3, R3 ;  /* 0x0000000300037245 */ /* 0x000fc40000201400 */
[----:B------:R-:W-:Y:S01]  /*55d0*/  I2FP.F32.S32 R2, R8 ;  /* 0x0000000800027245 */ /* 0x000fe20000201400 */
[----:B------:R-:W-:Y:S01]  /*55e0*/  FFMA.FTZ R8, R7, -UR12, R67 ;  /* 0x8000000c07087c23 */ /* 0x000fe20008010043 */
[----:B------:R-:W-:Y:S01]  /*55f0*/  I2FP.F32.S32 R5, R4 ;  /* 0x0000000400057245 */ /* 0x000fe20000201400 */
[----:B------:R-:W-:Y:S01]  /*5600*/  FFMA.FTZ R7, R6, -UR12, R106 ;  /* 0x8000000c06077c23 */ /* 0x000fe2000801006a */
[----:B------:R-:W-:Y:S01]  /*5610*/  FFMA.FTZ R6, R3, -UR12, R107 ;  /* 0x8000000c03067c23 */ /* 0x000fe2000801006b */
[----:B------:R-:W-:Y:S01]  /*5620*/  FFMA.FTZ R4, R2, -UR12, R98 ;  /* 0x8000000c02047c23 */ /* 0x000fe20008010062 */
[----:B------:R-:W-:Y:S02]  /*5630*/  VIADD R2, R37, -UR25 ;  /* 0x8000001925027c36 */ /* 0x000fe40008000000 */
[----:B------:R-:W-:Y:S01]  /*5640*/  FFMA.FTZ R3, R5, -UR12, R99 ;  /* 0x8000000c05037c23 */ /* 0x000fe20008010063 */
[----:B------:R-:W-:Y:S01]  /*5650*/  FSEL R26, R8, -INF , !P4 ;  /* 0xff800000081a7808 */ /* 0x000fe20006000000 */
[----:B------:R-:W-:Y:S01]  /*5660*/  IMAD.U32 R5, RZ, RZ, UR35 ;  /* 0x00000023ff057e24 */ /* 0x000fe2000f8e00ff */
[----:B------:R-:W-:-:S02]  /*5670*/  FSEL R27, R7, -INF , !P3 ;  /* 0xff800000071b7808 */ /* 0x000fc40005800000 */
[----:B------:R-:W-:Y:S02]  /*5680*/  ISETP.GT.AND P4, PT, R2, R22, PT ;  /* 0x000000160200720c */ /* 0x000fe40003f84270 */
[----:B------:R-:W-:Y:S01]  /*5690*/  FSEL R71, R3, -INF , !P5 ;  /* 0xff80000003477808 */ /* 0x000fe20006800000 */
[C---:B------:R-:W-:Y:S01]  /*56a0*/  IMAD.IADD R3, R37.reuse, 0x1, -R40 ;  /* 0x0000000125037824 */ /* 0x040fe200078e0a28 */
        /* <DEDUP_REMOVED lines=9> */
[----:B------:R-:W-:Y:S02]  /*5740*/  IABS R3, R3 ;  /* 0x0000000300037213 */ /* 0x000fe40000000000 */
[----:B------:R-:W-:-:S02]  /*5750*/  FSEL R19, R19, -INF , !P3 ;  /* 0xff80000013137808 */ /* 0x000fc40005800000 */
[----:B------:R-:W-:Y:S01]  /*5760*/  FSEL R18, R18, -INF , !P2 ;  /* 0xff80000012127808 */ /* 0x000fe20005000000 */
[----:B------:R-:W-:Y:S01]  /*5770*/  IMAD.MOV.U32 R4, RZ, RZ, R3 ;  /* 0x000000ffff047224 */ /* 0x000fe200078e0003 */
[----:B------:R-:W-:Y:S01]  /*5780*/  FSEL R17, R17, -INF , !P0 ;  /* 0xff80000011117808 */ /* 0x000fe20004000000 */
[----:B------:R-:W-:Y:S01]  /*5790*/  VIADD R3, R25, UR27 ;  /* 0x0000001b19037c36 */ /* 0x000fe20008000000 */
[----:B------:R-:W-:Y:S02]  /*57a0*/  FSEL R16, R16, -INF , !P5 ;  /* 0xff80000010107808 */ /* 0x000fe40006800000 */
[----:B------:R-:W-:Y:S02]  /*57b0*/  FSEL R15, R15, -INF , !P4 ;  /* 0xff8000000f0f7808 */ /* 0x000fe40006000000 */
[C---:B------:R-:W-:Y:S02]  /*57c0*/  ISETP.GT.AND P3, PT, R2.reuse, R42, PT ;  /* 0x0000002a0200720c */ /* 0x040fe40003f64270 */
[----:B------:R-:W-:-:S02]  /*57d0*/  ISETP.GT.AND P2, PT, R2, R45, PT ;  /* 0x0000002d0200720c */ /* 0x000fc40003f44270 */
[C---:B------:R-:W-:Y:S02]  /*57e0*/  ISETP.GT.AND P0, PT, R2.reuse, R47, PT ;  /* 0x0000002f0200720c */ /* 0x040fe40003f04270 */
[C---:B------:R-:W-:Y:S02]  /*57f0*/  ISETP.GT.AND P5, PT, R2.reuse, R55, PT ;  /* 0x000000370200720c */ /* 0x040fe40003fa4270 */
[----:B------:R-:W-:Y:S02]  /*5800*/  ISETP.GT.AND P4, PT, R2, R62, PT ;  /* 0x0000003e0200720c */ /* 0x000fe40003f84270 */
[----:B------:R-:W-:Y:S02]  /*5810*/  FSEL R13, R13, -INF , !P3 ;  /* 0xff8000000d0d7808 */ /* 0x000fe40005800000 */
[----:B------:R-:W-:Y:S02]  /*5820*/  FSEL R12, R12, -INF , !P2 ;  /* 0xff8000000c0c7808 */ /* 0x000fe40005000000 */
[----:B------:R-:W-:-:S02]  /*5830*/  FSEL R23, R11, -INF , !P0 ;  /* 0xff8000000b177808 */ /* 0x000fc40004000000 */
[----:B------:R-:W-:Y:S01]  /*5840*/  FSEL R24, R9, -INF , !P5 ;  /* 0xff80000009187808 */ /* 0x000fe20006800000 */
[----:B------:R-:W-:Y:S01]  /*5850*/  VIADD R9, R36, -UR25 ;  /* 0x8000001924097c36 */ /* 0x000fe20008000000 */
[----:B------:R-:W-:Y:S02]  /*5860*/  FSEL R25, R10, -INF , !P4 ;  /* 0xff8000000a197808 */ /* 0x000fe40006000000 */
[C---:B------:R-:W-:Y:S02]  /*5870*/  ISETP.GT.AND P3, PT, R2.reuse, R64, PT ;  /* 0x000000400200720c */ /* 0x040fe40003f64270 */
[C---:B------:R-:W-:Y:S02]  /*5880*/  ISETP.GT.AND P2, PT, R2.reuse, R109, PT ;  /* 0x0000006d0200720c */ /* 0x040fe40003f44270 */
[C---:B------:R-:W-:Y:S02]  /*5890*/  ISETP.GT.AND P0, PT, R2.reuse, R112, PT ;  /* 0x000000700200720c */ /* 0x040fe40003f04270 */
[----:B------:R-:W-:-:S02]  /*58a0*/  ISETP.GT.AND P5, PT, R2, R116, PT ;  /* 0x000000740200720c */ /* 0x000fc40003fa4270 */
[----:B------:R-:W-:Y:S02]  /*58b0*/  ISETP.GT.AND P4, PT, R2, R115, PT ;  /* 0x000000730200720c */ /* 0x000fe40003f84270 */
[----:B------:R-:W-:Y:S01]  /*58c0*/  I2FP.F32.S32 R2, R4 ;  /* 0x0000000400027245 */ /* 0x000fe20000201400 */
[----:B------:R-:W-:Y:S01]  /*58d0*/  IMAD.IADD R4, R37, 0x1, -R20 ;  /* 0x0000000125047824 */ /* 0x000fe200078e0a14 */
[C-C-:B------:R-:W-:Y:S02]  /*58e0*/  VIADDMNMX R191, R3.reuse, 0x1, R5.reuse, PT ;  /* 0x0000000103bf7846 */ /* 0x140fe40003800105 */
[C---:B------:R-:W-:Y:S01]  /*58f0*/  VIADDMNMX R193, R3.reuse, 0x9, R5, PT ;  /* 0x0000000903c17846 */ /* 0x040fe20003800105 */
[----:B------:R-:W-:Y:S01]  /*5900*/  FFMA.FTZ R8, R2, -UR12, R121 ;  /* 0x8000000c02087c23 */ /* 0x000fe20008010079 */
[----:B------:R-:W-:Y:S01]  /*5910*/  VIADDMNMX R192, R3, 0x41, R5, PT ;  /* 0x0000004103c07846 */ /* 0x000fe20003800105 */
[----:B------:R-:W-:Y:S01]  /*5920*/  IMAD.IADD R2, R37, 0x1, -R33 ;  /* 0x0000000125027824 */ /* 0x000fe200078e0a21 */
[----:B------:R-:W-:Y:S01]  /*5930*/  VIADDMNMX R194, R3, 0x49, R5, PT ;  /* 0x0000004903c27846 */ /* 0x000fe20003800105 */
[----:B------:R-:W-:Y:S01]  /*5940*/  IMAD.IADD R3, R37, 0x1, -R34 ;  /* 0x0000000125037824 */ /* 0x000fe200078e0a22 */
[----:B------:R-:W-:-:S02]  /*5950*/  FSEL R10, R8, -INF , !P3 ;  /* 0xff800000080a7808 */ /* 0x000fc40005800000 */
[----:B------:R-:W-:Y:S02]  /*5960*/  ISETP.GT.AND P3, PT, R9, R22, PT ;  /* 0x000000160900720c */ /* 0x000fe40003f64270 */
[----:B------:R-:W-:Y:S02]  /*5970*/  IABS R5, R3 ;  /* 0x0000000300057213 */ /* 0x000fe40000000000 */
[----:B------:R-:W-:Y:S02]  /*5980*/  IABS R3, R2 ;  /* 0x0000000200037213 */ /* 0x000fe40000000000 */
[----:B------:R-:W-:Y:S02]  /*5990*/  IABS R2, R4 ;  /* 0x0000000400027213 */ /* 0x000fe40000000000 */
[----:B------:R-:W-:Y:S01]  /*59a0*/  IABS R4, R6 ;  /* 0x0000000600047213 */ /* 0x000fe20000000000 */
[----:B------:R-:W-:Y:S02]  /*59b0*/  IMAD.MOV.U32 R6, RZ, RZ, R5 ;  /* 0x000000ffff067224 */ /* 0x000fe400078e0005 */
[----:B------:R-:W-:-:S02]  /*59c0*/  IMAD.MOV.U32 R5, RZ, RZ, R3 ;  /* 0x000000ffff057224 */ /* 0x000fc400078e0003 */
[----:B------:R-:W-:Y:S01]  /*59d0*/  IMAD.MOV.U32 R3, RZ, RZ, R2 ;  /* 0x000000ffff037224 */ /* 0x000fe200078e0002 */
[----:B------:R-:W-:Y:S01]  /*59e0*/  I2FP.F32.S32 R6, R6 ;  /* 0x0000000600067245 */ /* 0x000fe20000201400 */
[----:B------:R-:W-:Y:S01]  /*59f0*/  IMAD.MOV.U32 R2, RZ, RZ, R4 ;  /* 0x000000ffff027224 */ /* 0x000fe200078e0004 */
[----:B------:R-:W-:Y:S02]  /*5a00*/  I2FP.F32.S32 R5, R5 ;  /* 0x0000000500057245 */ /* 0x000fe40000201400 */
[----:B------:R-:W-:Y:S01]  /*5a10*/  I2FP.F32.S32 R4, R3 ;  /* 0x0000000300047245 */ /* 0x000fe20000201400 */
[----:B------:R-:W-:Y:S01]  /*5a20*/  FFMA.FTZ R7, R6, -UR12, R56 ;  /* 0x8000000c06077c23 */ /* 0x000fe20008010038 */
[----:B------:R-:W-:Y:S01]  /*5a30*/  I2FP.F32.S32 R2, R2 ;  /* 0x0000000200027245 */ /* 0x000fe20000201400 */
[----:B------:R-:W-:Y:S02]  /*5a40*/  IMAD.IADD R3, R36, 0x1, -R39 ;  /* 0x0000000124037824 */ /* 0x000fe400078e0a27 */
[----:B------:R-:W-:Y:S01]  /*5a50*/  FFMA.FTZ R6, R5, -UR12, R57 ;  /* 0x8000000c05067c23 */ /* 0x000fe20008010039 */
[----:B------:R-:W-:Y:S01]  /*5a60*/  FFMA.FTZ R5, R4, -UR12, R48 ;  /* 0x8000000c04057c23 */ /* 0x000fe20008010030 */
[----:B------:R-:W-:Y:S01]  /*5a70*/  FSEL R7, R7, -INF , !P2 ;  /* 0xff80000007077808 */ /* 0x000fe20005000000 */
[----:B------:R-:W-:Y:S01]  /*5a80*/  FFMA.FTZ R4, R2, -UR12, R49 ;  /* 0x8000000c02047c23 */ /* 0x000fe20008010031 */
[----:B------:R-:W-:Y:S01]  /*5a90*/  IMAD.IADD R2, R36, 0x1, -R60 ;  /* 0x0000000124027824 */ /* 0x000fe200078e0a3c */
[----:B------:R-:W-:-:S02]  /*5aa0*/  IABS R3, R3 ;  /* 0x0000000300037213 */ /* 0x000fc40000000000 */
[----:B------:R-:W-:Y:S02]  /*5ab0*/  FSEL R21, R5, -INF , !P5 ;  /* 0xff80000005157808 */ /* 0x000fe40006800000 */
[----:B------:R-:W-:Y:S02]  /*5ac0*/  IABS R8, R2 ;  /* 0x0000000200087213 */ /* 0x000fe40000000000 */
[----:B------:R-:W-:Y:S02]  /*5ad0*/  I2FP.F32.S32 R2, R3 ;  /* 0x0000000300027245 */ /* 0x000fe40000201400 */
[----:B------:R-:W-:Y:S01]  /*5ae0*/  FSEL R11, R4, -INF , !P4 ;  /* 0xff800000040b7808 */ /* 0x000fe20006000000 */
[----:B------:R-:W-:Y:S01]  /*5af0*/  IMAD.MOV.U32 R4, RZ, RZ, R8 ;  /* 0x000000ffff047224 */ /* 0x000fe200078e0008 */
[----:B------:R-:W-:Y:S01]  /*5b00*/  ISETP.GE.AND P4, PT, R22, R194, PT ;  /* 0x000000c21600720c */ /* 0x000fe20003f86270 */
[----:B------:R-:W-:Y:S01]  /*5b10*/  FFMA.FTZ R3, R2, -UR12, R126 ;  /* 0x8000000c02037c23 */ /* 0x000fe2000801007e */
[----:B------:R-:W-:Y:S01]  /*5b20*/  IMAD.IADD R2, R36, 0x1, -R61 ;  /* 0x0000000124027824 */ /* 0x000fe200078e0a3d */
[----:B------:R-:W-:-:S02]  /*5b30*/  ISETP.GE.AND P2, PT, R22, R191, PT ;  /* 0x000000bf1600720c */ /* 0x000fc40003f46270 */
[----:B------:R-:W-:Y:S02]  /*5b40*/  I2FP.F32.S32 R4, R4 ;  /* 0x0000000400047245 */ /* 0x000fe40000201400 */
[----:B------:R-:W-:Y:S02]  /*5b50*/  IABS R5, R2 ;  /* 0x0000000200057213 */ /* 0x000fe40000000000 */
[----:B------:R-:W-:Y:S01]  /*5b60*/  FSEL R2, R3, -INF , !P3 ;  /* 0xff80000003027808 */ /* 0x000fe20005800000 */
[----:B------:R-:W-:Y:S01]  /*5b70*/  FFMA.FTZ R3, R4, -UR12, R127 ;  /* 0x8000000c04037c23 */ /* 0x000fe2000801007f */
[----:B------:R-:W-:Y:S01]  /*5b80*/  FSEL R113, R76, -INF , !P2 ;  /* 0xff8000004c717808 */ /* 0x000fe20005000000 */
[----:B------:R-:W-:Y:S01]  /*5b90*/  IMAD.MOV.U32 R4, RZ, RZ, R5 ;  /* 0x000000ffff047224 */ /* 0x000fe200078e0005 */
[----:B------:R-:W-:Y:S01]  /*5ba0*/  FSEL R108, R2, -INF , !P4 ;  /* 0xff800000026c7808 */ /* 0x000fe20006000000 */
[----:B------:R-:W-:Y:S01]  /*5bb0*/  IMAD.IADD R2, R36, 0x1, -R69 ;  /* 0x0000000124027824 */ /* 0x000fe200078e0a45 */
[----:B------:R-:W-:-:S02]  /*5bc0*/  FSEL R6, R6, -INF , !P0 ;  /* 0xff80000006067808 */ /* 0x000fc40004000000 */
[----:B------:R-:W-:Y:S02]  /*5bd0*/  ISETP.GT.AND P2, PT, R9, R28, PT ;  /* 0x0000001c0900720c */ /* 0x000fe40003f44270 */
[----:B------:R-:W-:Y:S02]  /*5be0*/  ISETP.GE.AND P0, PT, R22, R193, PT ;  /* 0x000000c11600720c */ /* 0x000fe40003f06270 */
[----:B------:R-:W-:Y:S02]  /*5bf0*/  IABS R5, R2 ;  /* 0x0000000200057213 */ /* 0x000fe40000000000 */
[----:B------:R-:W-:Y:S02]  /*5c00*/  ISETP.GE.AND P4, PT, R28, R194, PT ;  /* 0x000000c21c00720c */ /* 0x000fe40003f86270 */
[----:B------:R-:W-:Y:S02]  /*5c10*/  I2FP.F32.S32 R4, R4 ;  /* 0x0000000400047245 */ /* 0x000fe40000201400 */
[----:B------:R-:W-:-:S02]  /*5c20*/  FSEL R2, R3, -INF , !P2 ;  /* 0xff80000003027808 */ /* 0x000fc40005000000 */
[----:B------:R-:W-:Y:S01]  /*5c30*/  FSEL R102, R29, -INF , !P0 ;  /* 0xff8000001d667808 */ /* 0x000fe20004000000 */
[----:B------:R-:W-:Y:S01]  /*5c40*/  FFMA.FTZ R3, R4, -UR12, R130 ;  /* 0x8000000c04037c23 */ /* 0x000fe20008010082 */
[----:B------:R-:W-:Y:S01]  /*5c50*/  ISETP.GE.AND P0, PT, R28, R191, PT ;  /* 0x000000bf1c00720c */ /* 0x000fe20003f06270 */
[----:B------:R-:W-:Y:S01]  /*5c60*/  IMAD.MOV.U32 R4, RZ, RZ, R5 ;  /* 0x000000ffff047224 */ /* 0x000fe200078e0005 */
[----:B------:R-:W-:Y:S01]  /*5c70*/  FSEL R104, R2, -INF , !P4 ;  /* 0xff80000002687808 */ /* 0x000fe20006000000 */
[----:B------:R-:W-:Y:S01]  /*5c80*/  IMAD.IADD R2, R36, 0x1, -R88 ;  /* 0x0000000124027824 */ /* 0x000fe200078e0a58 */
[----:B------:R-:W-:Y:S02]  /*5c90*/  FSEL R110, R84, -INF , !P0 ;  /* 0xff800000546e7808 */ /* 0x000fe40004000000 */
[----:B------:R-:W-:Y:S02]  /*5ca0*/  ISETP.GT.AND P0, PT, R9, R30, PT ;  /* 0x0000001e0900720c */ /* 0x000fe40003f04270 */
[----:B------:R-:W-:-:S02]  /*5cb0*/  ISETP.GE.AND P3, PT, R28, R193, PT ;  /* 0x000000c11c00720c */ /* 0x000fc40003f66270 */
[----:B------:R-:W-:Y:S02]  /*5cc0*/  IABS R5, R2 ;  /* 0x0000000200057213 */ /* 0x000fe40000000000 */
[----:B------:R-:W-:Y:S02]  /*5cd0*/  ISETP.GE.AND P4, PT, R30, R194, PT ;  /* 0x000000c21e00720c */ /* 0x000fe40003f86270 */
[----:B------:R-:W-:Y:S02]  /*5ce0*/  I2FP.F32.S32 R4, R4 ;  /* 0x0000000400047245 */ /* 0x000fe40000201400 */
[----:B------:R-:W-:Y:S02]  /*5cf0*/  FSEL R2, R3, -INF , !P0 ;  /* 0xff80000003027808 */ /* 0x000fe40004000000 */
[----:B------:R-:W-:Y:S01]  /*5d00*/  FSEL R94, R32, -INF , !P3 ;  /* 0xff800000205e7808 */ /* 0x000fe20005800000 */
[----:B------:R-:W-:Y:S01]  /*5d10*/  FFMA.FTZ R3, R4, -UR12, R131 ;  /* 0x8000000c04037c23 */ /* 0x000fe20008010083 */
[----:B------:R-:W-:Y:S01]  /*5d20*/  ISETP.GE.AND P3, PT, R30, R191, PT ;  /* 0x000000bf1e00720c */ /* 0x000fe20003f66270 */
        /* <DEDUP_REMOVED lines=12> */
[C---:B------:R-:W-:Y:S01]  /*5df0*/  ISETP.GE.AND P2, PT, R31.reuse, R191, PT ;  /* 0x000000bf1f00720c */ /* 0x040fe20003f46270 */
[----:B------:R-:W-:Y:S01]  /*5e00*/  IMAD.MOV.U32 R4, RZ, RZ, R5 ;  /* 0x000000ffff047224 */ /* 0x000fe200078e0005 */
[----:B------:R-:W-:Y:S01]  /*5e10*/  FSEL R101, R2, -INF , !P4 ;  /* 0xff80000002657808 */ /* 0x000fe20006000000 */
[----:B------:R-:W-:Y:S01]  /*5e20*/  IMAD.IADD R2, R36, 0x1, -R68 ;  /* 0x0000000124027824 */ /* 0x000fe200078e0a44 */
[----:B------:R-:W-:Y:S02]  /*5e30*/  ISETP.GE.AND P0, PT, R31, R193, PT ;  /* 0x000000c11f00720c */ /* 0x000fe40003f06270 */
[----:B------:R-:W-:Y:S02]  /*5e40*/  FSEL R107, R89, -INF , !P2 ;  /* 0xff800000596b7808 */ /* 0x000fe40005000000 */
[----:B------:R-:W-:-:S02]  /*5e50*/  ISETP.GT.AND P2, PT, R9, R35, PT ;  /* 0x000000230900720c */ /* 0x000fc40003f44270 */
[----:B------:R-:W-:Y:S02]  /*5e60*/  FSEL R90, R43, -INF , !P0 ;  /* 0xff8000002b5a7808 */ /* 0x000fe40004000000 */
[C---:B------:R-:W-:Y:S02]  /*5e70*/  ISETP.GE.AND P0, PT, R35.reuse, R191, PT ;  /* 0x000000bf2300720c */ /* 0x040fe40003f06270 */
[----:B------:R-:W-:Y:S02]  /*5e80*/  IABS R5, R2 ;  /* 0x0000000200057213 */ /* 0x000fe40000000000 */
[----:B------:R-:W-:Y:S02]  /*5e90*/  ISETP.GE.AND P4, PT, R35, R194, PT ;  /* 0x000000c22300720c */ /* 0x000fe40003f86270 */
[----:B------:R-:W-:Y:S02]  /*5ea0*/  I2FP.F32.S32 R4, R4 ;  /* 0x0000000400047245 */ /* 0x000fe40000201400 */
[----:B------:R-:W-:-:S02]  /*5eb0*/  FSEL R2, R3, -INF , !P2 ;  /* 0xff80000003027808 */ /* 0x000fc40005000000 */
[----:B------:R-:W-:Y:S01]  /*5ec0*/  FSEL R103, R95, -INF , !P0 ;  /* 0xff8000005f677808 */ /* 0x000fe20004000000 */
[----:B------:R-:W-:Y:S01]  /*5ed0*/  FFMA.FTZ R3, R4, -UR12, R139 ;  /* 0x8000000c04037c23 */ /* 0x000fe2000801008b */
[----:B------:R-:W-:Y:S01]  /*5ee0*/  FSEL R95, R2, -INF , !P4 ;  /* 0xff800000025f7808 */ /* 0x000fe20006000000 */
[----:B------:R-:W-:Y:S01]  /*5ef0*/  IMAD.IADD R2, R36, 0x1, -R80 ;  /* 0x0000000124027824 */ /* 0x000fe200078e0a50 */
[----:B------:R-:W-:Y:S01]  /*5f00*/  ISETP.GT.AND P0, PT, R9, R41, PT ;  /* 0x000000290900720c */ /* 0x000fe20003f04270 */
[----:B------:R-:W-:Y:S01]  /*5f10*/  IMAD.MOV.U32 R4, RZ, RZ, R5 ;  /* 0x000000ffff047224 */ /* 0x000fe200078e0005 */
[----:B------:R-:W-:Y:S02]  /*5f20*/  ISETP.GE.AND P3, PT, R35, R193, PT ;  /* 0x000000c12300720c */ /* 0x000fe40003f66270 */
[----:B------:R-:W-:Y:S02]  /*5f30*/  IABS R5, R2 ;  /* 0x0000000200057213 */ /* 0x000fe40000000000 */
[----:B------:R-:W-:-:S02]  /*5f40*/  ISETP.GE.AND P4, PT, R41, R194, PT ;  /* 0x000000c22900720c */ /* 0x000fc40003f86270 */
        /* <DEDUP_REMOVED lines=19> */
[----:B------:R-:W-:Y:S02]  /*6080*/  ISETP.GE.AND P2, PT, R42, R191, PT ;  /* 0x000000bf2a00720c */ /* 0x000fe40003f46270 */
[----:B------:R-:W-:Y:S01]  /*6090*/  FSEL R86, R2, -INF , !P4 ;  /* 0xff80000002567808 */ /* 0x000fe20006000000 */
[----:B------:R-:W-:Y:S01]  /*60a0*/  IMAD.IADD R2, R36, 0x1, -R111 ;  /* 0x0000000124027824 */ /* 0x000fe200078e0a6f */
[----:B------:R-:W-:Y:S02]  /*60b0*/  FSEL R105, R14, -INF , !P5 ;  /* 0xff8000000e697808 */ /* 0x000fe40006800000 */
[----:B------:R-:W-:-:S02]  /*60c0*/  FSEL R97, R146, -INF , !P2 ;  /* 0xff80000092617808 */ /* 0x000fc40005000000 */
[----:B------:R-:W-:Y:S02]  /*60d0*/  ISETP.GE.AND P5, PT, R28, R192, PT ;  /* 0x000000c01c00720c */ /* 0x000fe40003fa6270 */
[----:B------:R-:W-:Y:S02]  /*60e0*/  ISETP.GT.AND P2, PT, R9, R45, PT ;  /* 0x0000002d0900720c */ /* 0x000fe40003f44270 */
[----:B------:R-:W-:Y:S02]  /*60f0*/  ISETP.GE.AND P0, PT, R42, R193, PT ;  /* 0x000000c12a00720c */ /* 0x000fe40003f06270 */
[----:B------:R-:W-:Y:S02]  /*6100*/  IABS R5, R2 ;  /* 0x0000000200057213 */ /* 0x000fe40000000000 */
[----:B------:R-:W-:Y:S02]  /*6110*/  FSEL R100, R19, -INF , !P5 ;  /* 0xff80000013647808 */ /* 0x000fe40006800000 */
[----:B------:R-:W-:-:S02]  /*6120*/  ISETP.GE.AND P4, PT, R45, R194, PT ;  /* 0x000000c22d00720c */ /* 0x000fc40003f86270 */
[----:B------:R-:W-:Y:S02]  /*6130*/  I2FP.F32.S32 R4, R4 ;  /* 0x0000000400047245 */ /* 0x000fe40000201400 */
[----:B------:R-:W-:Y:S02]  /*6140*/  FSEL R2, R3, -INF , !P2 ;  /* 0xff80000003027808 */ /* 0x000fe40005000000 */
[----:B------:R-:W-:Y:S01]  /*6150*/  ISETP.GE.AND P5, PT, R30, R192, PT ;  /* 0x000000c01e00720c */ /* 0x000fe20003fa6270 */
[----:B------:R-:W-:Y:S01]  /*6160*/  FFMA.FTZ R3, R4, -UR12, R150 ;  /* 0x8000000c04037c23 */ /* 0x000fe20008010096 */
[----:B------:R-:W-:Y:S01]  /*6170*/  FSEL R48, R63, -INF , !P0 ;  /* 0xff8000003f307808 */ /* 0x000fe20004000000 */
[----:B------:R-:W-:Y:S01]  /*6180*/  IMAD.MOV.U32 R4, RZ, RZ, R5 ;  /* 0x000000ffff047224 */ /* 0x000fe200078e0005 */
[----:B------:R-:W-:Y:S02]  /*6190*/  ISETP.GE.AND P0, PT, R45, R191, PT ;  /* 0x000000bf2d00720c */ /* 0x000fe40003f06270 */
[----:B------:R-:W-:Y:S01]  /*61a0*/  FSEL R82, R2, -INF , !P4 ;  /* 0xff80000002527808 */ /* 0x000fe20006000000 */
[----:B------:R-:W-:Y:S01]  /*61b0*/  IMAD.IADD R2, R36, 0x1, -R114 ;  /* 0x0000000124027824 */ /* 0x000fe200078e0a72 */
[----:B------:R-:W-:-:S02]  /*61c0*/  FSEL R93, R18, -INF , !P5 ;  /* 0xff800000125d7808 */ /* 0x000fc40006800000 */
[----:B------:R-:W-:Y:S02]  /*61d0*/  ISETP.GE.AND P5, PT, R31, R192, PT ;  /* 0x000000c01f00720c */ /* 0x000fe40003fa6270 */
[----:B------:R-:W-:Y:S02]  /*61e0*/  FSEL R92, R147, -INF , !P0 ;  /* 0xff800000935c7808 */ /* 0x000fe40004000000 */
[----:B------:R-:W-:Y:S02]  /*61f0*/  ISETP.GT.AND P0, PT, R9, R47, PT ;  /* 0x0000002f0900720c */ /* 0x000fe40003f04270 */
[----:B------:R-:W-:Y:S02]  /*6200*/  ISETP.GE.AND P3, PT, R45, R193, PT ;  /* 0x000000c12d00720c */ /* 0x000fe40003f66270 */
[----:B------:R-:W-:Y:S02]  /*6210*/  FSEL R96, R17, -INF , !P5 ;  /* 0xff80000011607808 */ /* 0x000fe40006800000 */
[----:B------:R-:W-:-:S02]  /*6220*/  IABS R5, R2 ;  /* 0x0000000200057213 */ /* 0x000fc40000000000 */
[----:B------:R-:W-:Y:S02]  /*6230*/  ISETP.GE.AND P5, PT, R35, R192, PT ;  /* 0x000000c02300720c */ /* 0x000fe40003fa6270 */
[----:B------:R-:W-:Y:S02]  /*6240*/  ISETP.GE.AND P4, PT, R47, R194, PT ;  /* 0x000000c22f00720c */ /* 0x000fe40003f86270 */
[----:B------:R-:W-:Y:S02]  /*6250*/  I2FP.F32.S32 R4, R4 ;  /* 0x0000000400047245 */ /* 0x000fe40000201400 */
[----:B------:R-:W-:Y:S02]  /*6260*/  FSEL R2, R3, -INF , !P0 ;  /* 0xff80000003027808 */ /* 0x000fe40004000000 */
[----:B------:R-:W-:Y:S01]  /*6270*/  FSEL R49, R65, -INF , !P3 ;  /* 0xff80000041317808 */ /* 0x000fe20005800000 */
[----:B------:R-:W-:Y:S01]  /*6280*/  FFMA.FTZ R3, R4, -UR12, R151 ;  /* 0x8000000c04037c23 */ /* 0x000fe20008010097 */
[----:B------:R-:W-:Y:S01]  /*6290*/  ISETP.GE.AND P3, PT, R47, R191, PT ;  /* 0x000000bf2f00720c */ /* 0x000fe20003f66270 */
[----:B------:R-:W-:Y:S01]  /*62a0*/  IMAD.MOV.U32 R4, RZ, RZ, R5 ;  /* 0x000000ffff047224 */ /* 0x000fe200078e0005 */
[----:B------:R-:W-:-:S02]  /*62b0*/  FSEL R89, R16, -INF , !P5 ;  /* 0xff80000010597808 */ /* 0x000fc40006800000 */
[----:B------:R-:W-:Y:S01]  /*62c0*/  FSEL R79, R2, -INF , !P4 ;  /* 0xff800000024f7808 */ /* 0x000fe20006000000 */
[----:B------:R-:W-:Y:S01]  /*62d0*/  IMAD.IADD R2, R36, 0x1, -R40 ;  /* 0x0000000124027824 */ /* 0x000fe200078e0a28 */
[----:B------:R-:W-:Y:S02]  /*62e0*/  ISETP.GE.AND P5, PT, R41, R192, PT ;  /* 0x000000c02900720c */ /* 0x000fe40003fa6270 */
[----:B------:R-:W-:Y:S02]  /*62f0*/  FSEL R87, R152, -INF , !P3 ;  /* 0xff80000098577808 */ /* 0x000fe40005800000 */
[----:B------:R-:W-:Y:S02]  /*6300*/  ISETP.GE.AND P2, PT, R47, R193, PT ;  /* 0x000000c12f00720c */ /* 0x000fe40003f46270 */
[----:B------:R-:W-:Y:S02]  /*6310*/  ISETP.GT.AND P3, PT, R9, R55, PT ;  /* 0x000000370900720c */ /* 0x000fe40003f64270 */
[----:B------:R-:W-:-:S02]  /*6320*/  FSEL R85, R15, -INF , !P5 ;  /* 0xff8000000f557808 */ /* 0x000fc40006800000 */
[----:B------:R-:W-:Y:S02]  /*6330*/  ISETP.GE.AND P5, PT, R42, R192, PT ;  /* 0x000000c02a00720c */ /* 0x000fe40003fa6270 */
[----:B------:R-:W-:Y:S02]  /*6340*/  IABS R5, R2 ;  /* 0x0000000200057213 */ /* 0x000fe40000000000 */
[----:B------:R-:W-:Y:S02]  /*6350*/  FSEL R67, R66, -INF , !P2 ;  /* 0xff80000042437808 */ /* 0x000fe40005000000 */
[----:B------:R-:W-:Y:S02]  /*6360*/  ISETP.GE.AND P4, PT, R55, R194, PT ;  /* 0x000000c23700720c */ /* 0x000fe40003f86270 */
[----:B------:R-:W-:Y:S02]  /*6370*/  I2FP.F32.S32 R4, R4 ;  /* 0x0000000400047245 */ /* 0x000fe40000201400 */
[----:B------:R-:W-:Y:S01]  /*6380*/  FSEL R2, R3, -INF , !P3 ;  /* 0xff80000003027808 */ /* 0x000fe20005800000 */
[----:B------:R-:W-:Y:S01]  /*6390*/  IMAD.MOV.U32 R3, RZ, RZ, R5 ;  /* 0x000000ffff037224 */ /* 0x000fe200078e0005 */
[----:B------:R-:W-:-:S02]  /*63a0*/  ISETP.GE.AND P2, PT, R55, R191, PT ;  /* 0x000000bf3700720c */ /* 0x000fc40003f46270 */
[----:B------:R-:W-:Y:S02]  /*63b0*/  FSEL R81, R13, -INF , !P5 ;  /* 0xff8000000d517808 */ /* 0x000fe40006800000 */
[----:B------:R-:W-:Y:S02]  /*63c0*/  ISETP.GE.AND P5, PT, R45, R192, PT ;  /* 0x000000c02d00720c */ /* 0x000fe40003fa6270 */
[----:B------:R-:W-:Y:S01]  /*63d0*/  FSEL R75, R2, -INF , !P4 ;  /* 0xff800000024b7808 */ /* 0x000fe20006000000 */
[----:B------:R-:W-:Y:S01]  /*63e0*/  FFMA.FTZ R2, R4, -UR12, R122 ;  /* 0x8000000c04027c23 */ /* 0x000fe2000801007a */
[----:B------:R-:W-:Y:S02]  /*63f0*/  FSEL R83, R153, -INF , !P2 ;  /* 0xff80000099537808 */ /* 0x000fe40005000000 */
[----:B------:R-:W-:Y:S02]  /*6400*/  ISETP.GT.AND P2, PT, R9, R62, PT ;  /* 0x0000003e0900720c */ /* 0x000fe40003f44270 */
[----:B------:R-:W-:-:S02]  /*6410*/  ISETP.GE.AND P0, PT, R55, R193, PT ;  /* 0x000000c13700720c */ /* 0x000fc40003f06270 */
[----:B------:R-:W-:Y:S02]  /*6420*/  FSEL R78, R12, -INF , !P5 ;  /* 0xff8000000c4e7808 */ /* 0x000fe40006800000 */
[----:B------:R-:W-:Y:S02]  /*6430*/  ISETP.GE.AND P5, PT, R47, R192, PT ;  /* 0x000000c02f00720c */ /* 0x000fe40003fa6270 */
[----:B------:R-:W-:Y:S02]  /*6440*/  ISETP.GE.AND P4, PT, R62, R194, PT ;  /* 0x000000c23e00720c */ /* 0x000fe40003f86270 */
[----:B------:R-:W-:Y:S02]  /*6450*/  FSEL R2, R2, -INF , !P2 ;  /* 0xff80000002027808 */ /* 0x000fe40005000000 */
[----:B------:R-:W-:Y:S02]  /*6460*/  FSEL R65, R72, -INF , !P0 ;  /* 0xff80000048417808 */ /* 0x000fe40004000000 */
[----:B------:R-:W-:-:S02]  /*6470*/  I2FP.F32.S32 R3, R3 ;  /* 0x0000000300037245 */ /* 0x000fc40000201400 */
[----:B------:R-:W-:Y:S02]  /*6480*/  ISETP.GE.AND P0, PT, R62, R191, PT ;  /* 0x000000bf3e00720c */ /* 0x000fe40003f06270 */
[----:B------:R-:W-:Y:S01]  /*6490*/  FSEL R76, R23, -INF , !P5 ;  /* 0xff800000174c7808 */ /* 0x000fe20006800000 */
[----:B------:R-:W-:Y:S01]  /*64a0*/  FFMA.FTZ R4, R3, -UR12, R123 ;  /* 0x8000000c03047c23 */ /* 0x000fe2000801007b */
[----:B------:R-:W-:Y:S01]  /*64b0*/  ISETP.GE.AND P5, PT, R55, R192, PT ;  /* 0x000000c03700720c */ /* 0x000fe20003fa6270 */
[----:B------:R-:W-:Y:S01]  /*64c0*/  IMAD.IADD R3, R36, 0x1, -R34 ;  /* 0x0000000124037824 */ /* 0x000fe200078e0a22 */
[----:B------:R-:W-:Y:S01]  /*64d0*/  FSEL R74, R2, -INF , !P4 ;  /* 0xff800000024a7808 */ /* 0x000fe20006000000 */
[----:B------:R-:W-:Y:S01]  /*64e0*/  IMAD.IADD R2, R36, 0x1, -R33 ;  /* 0x0000000124027824 */ /* 0x000fe200078e0a21 */
[----:B------:R-:W-:Y:S02]  /*64f0*/  FSEL R80, R154, -INF , !P0 ;  /* 0xff8000009a507808 */ /* 0x000fe40004000000 */
[----:B------:R-:W-:-:S02]  /*6500*/  ISETP.GT.AND P0, PT, R9, R64, PT ;  /* 0x000000400900720c */ /* 0x000fc40003f04270 */
[----:B------:R-:W-:Y:S02]  /*6510*/  FSEL R72, R24, -INF , !P5 ;  /* 0xff80000018487808 */ /* 0x000fe40006800000 */
[C---:B------:R-:W-:Y:S02]  /*6520*/  ISETP.GE.AND P5, PT, R62.reuse, R193, PT ;  /* 0x000000c13e00720c */ /* 0x040fe40003fa6270 */
[----:B------:R-:W-:Y:S02]  /*6530*/  ISETP.GE.AND P3, PT, R62, R192, PT ;  /* 0x000000c03e00720c */ /* 0x000fe40003f66270 */
[----:B------:R-:W-:Y:S02]  /*6540*/  IABS R5, R2 ;  /* 0x0000000200057213 */ /* 0x000fe40000000000 */
[----:B------:R-:W-:Y:S02]  /*6550*/  ISETP.GE.AND P4, PT, R64, R194, PT ;  /* 0x000000c24000720c */ /* 0x000fe40003f86270 */
[----:B------:R-:W-:Y:S01]  /*6560*/  FSEL R2, R4, -INF , !P0 ;  /* 0xff80000004027808 */ /* 0x000fe20004000000 */
[----:B------:R-:W-:Y:S01]  /*6570*/  IMAD.MOV.U32 R4, RZ, RZ, R5 ;  /* 0x000000ffff047224 */ /* 0x000fe200078e0005 */
[----:B------:R-:W-:-:S02]  /*6580*/  IABS R3, R3 ;  /* 0x0000000300037213 */ /* 0x000fc40000000000 */
[----:B------:R-:W-:Y:S02]  /*6590*/  FSEL R60, R73, -INF , !P5 ;  /* 0xff800000493c7808 */ /* 0x000fe40006800000 */
[----:B------:R-:W-:Y:S02]  /*65a0*/  FSEL R66, R25, -INF , !P3 ;  /* 0xff80000019427808 */ /* 0x000fe40005800000 */
[C---:B------:R-:W-:Y:S02]  /*65b0*/  ISETP.GE.AND P5, PT, R64.reuse, R191, PT ;  /* 0x000000bf4000720c */ /* 0x040fe40003fa6270 */
[C---:B------:R-:W-:Y:S02]  /*65c0*/  ISETP.GE.AND P2, PT, R64.reuse, R193, PT ;  /* 0x000000c14000720c */ /* 0x040fe40003f46270 */
[----:B------:R-:W-:Y:S02]  /*65d0*/  ISETP.GE.AND P3, PT, R64, R192, PT ;  /* 0x000000c04000720c */ /* 0x000fe40003f66270 */
[----:B------:R-:W-:-:S02]  /*65e0*/  FSEL R64, R2, -INF , !P4 ;  /* 0xff80000002407808 */ /* 0x000fc40006000000 */
[----:B------:R-:W-:Y:S02]  /*65f0*/  I2FP.F32.S32 R2, R3 ;  /* 0x0000000300027245 */ /* 0x000fe40000201400 */
[----:B------:R-:W-:Y:S02]  /*6600*/  ISETP.GE.AND P4, PT, R109, R193, PT ;  /* 0x000000c16d00720c */ /* 0x000fe40003f86270 */
[----:B------:R-:W-:Y:S01]  /*6610*/  FSEL R77, R77, -INF , !P5 ;  /* 0xff8000004d4d7808 */ /* 0x000fe20006800000 */
[----:B------:R-:W-:Y:S01]  /*6620*/  FFMA.FTZ R3, R2, -UR12, R58 ;  /* 0x8000000c02037c23 */ /* 0x000fe2000801003a */
[----:B------:R-:W-:Y:S01]  /*6630*/  IMAD.IADD R2, R36, 0x1, -R20 ;  /* 0x0000000124027824 */ /* 0x000fe200078e0a14 */
[----:B------:R-:W-:Y:S02]  /*6640*/  FSEL R45, R27, -INF , !P4 ;  /* 0xff8000001b2d7808 */ /* 0x000fe40006000000 */
[----:B------:R-:W-:Y:S02]  /*6650*/  ISETP.GE.AND P4, PT, R109, R192, PT ;  /* 0x000000c06d00720c */ /* 0x000fe40003f86270 */
[----:B------:R-:W-:-:S02]  /*6660*/  ISETP.GT.AND P5, PT, R9, R109, PT ;  /* 0x0000006d0900720c */ /* 0x000fc40003fa4270 */
[----:B------:R-:W-:Y:S01]  /*6670*/  IABS R5, R2 ;  /* 0x0000000200057213 */ /* 0x000fe20000000000 */
[----:B------:R-:W-:Y:S01]  /*6680*/  IMAD.IADD R2, R36, 0x1, -R52 ;  /* 0x0000000124027824 */ /* 0x000fe200078e0a34 */
[----:B------:R-:W-:Y:S02]  /*6690*/  FSEL R57, R7, -INF , !P4 ;  /* 0xff80000007397808 */ /* 0x000fe40006000000 */
[----:B------:R-:W-:Y:S02]  /*66a0*/  I2FP.F32.S32 R4, R4 ;  /* 0x0000000400047245 */ /* 0x000fe40000201400 */
[----:B------:R-:W-:Y:S02]  /*66b0*/  ISETP.GE.AND P4, PT, R109, R194, PT ;  /* 0x000000c26d00720c */ /* 0x000fe40003f86270 */
[----:B------:R-:W-:Y:S01]  /*66c0*/  FSEL R3, R3, -INF , !P5 ;  /* 0xff80000003037808 */ /* 0x000fe20006800000 */
[----:B------:R-:W-:Y:S01]  /*66d0*/  FFMA.FTZ R4, R4, -UR12, R59 ;  /* 0x8000000c04047c23 */ /* 0x000fe2000801003b */
[----:B------:R-:W-:-:S02]  /*66e0*/  IABS R2, R2 ;  /* 0x0000000200027213 */ /* 0x000fc40000000000 */
[----:B------:R-:W-:Y:S02]  /*66f0*/  FSEL R58, R3, -INF , !P4 ;  /* 0xff800000033a7808 */ /* 0x000fe40006000000 */
[----:B------:R-:W-:Y:S01]  /*6700*/  FSEL R54, R26, -INF , !P2 ;  /* 0xff8000001a367808 */ /* 0x000fe20005000000 */
[----:B------:R-:W-:Y:S01]  /*6710*/  IMAD.MOV.U32 R3, RZ, RZ, R2 ;  /* 0x000000ffff037224 */ /* 0x000fe200078e0002 */
[C---:B------:R-:W-:Y:S02]  /*6720*/  ISETP.GE.AND P4, PT, R112.reuse, R193, PT ;  /* 0x000000c17000720c */ /* 0x040fe40003f86270 */
[----:B------:R-:W-:Y:S02]  /*6730*/  ISETP.GT.AND P2, PT, R9, R112, PT ;  /* 0x000000700900720c */ /* 0x000fe40003f44270 */
[----:B------:R-:W-:Y:S02]  /*6740*/  FSEL R40, R53, -INF , !P4 ;  /* 0xff80000035287808 */ /* 0x000fe40006000000 */
[----:B------:R-:W-:-:S02]  /*6750*/  ISETP.GE.AND P4, PT, R112, R194, PT ;  /* 0x000000c27000720c */ /* 0x000fc40003f86270 */
[----:B------:R-:W-:Y:S02]  /*6760*/  FSEL R2, R4, -INF , !P2 ;  /* 0xff80000004027808 */ /* 0x000fe40005000000 */
[----:B------:R-:W-:Y:S02]  /*6770*/  ISETP.GE.AND P5, PT, R112, R191, PT ;  /* 0x000000bf7000720c */ /* 0x000fe40003fa6270 */
[----:B------:R-:W-:Y:S02]  /*6780*/  FSEL R55, R2, -INF , !P4 ;  /* 0xff80000002377808 */ /* 0x000fe40006000000 */
[----:B------:R-:W-:Y:S02]  /*6790*/  I2FP.F32.S32 R2, R5 ;  /* 0x0000000500027245 */ /* 0x000fe40000201400 */
[----:B------:R-:W-:Y:S02]  /*67a0*/  FSEL R63, R118, -INF , !P5 ;  /* 0xff800000763f7808 */ /* 0x000fe40006800000 */
[----:B------:R-:W-:Y:S01]  /*67b0*/  FSEL R62, R10, -INF , !P3 ;  /* 0xff8000000a3e7808 */ /* 0x000fe20005800000 */
[----:B------:R-:W-:Y:S01]  /*67c0*/  FFMA.FTZ R2, R2, -UR12, R50 ;  /* 0x8000000c02027c23 */ /* 0x000fe20008010032 */
[----:B------:R-:W-:-:S02]  /*67d0*/  ISETP.GE.AND P5, PT, R112, R192, PT ;  /* 0x000000c07000720c */ /* 0x000fc40003fa6270 */
[----:B------:R-:W-:Y:S02]  /*67e0*/  ISETP.GE.AND P2, PT, R116, R191, PT ;  /* 0x000000bf7400720c */ /* 0x000fe40003f46270 */
[----:B------:R-:W-:Y:S02]  /*67f0*/  I2FP.F32.S32 R3, R3 ;  /* 0x0000000300037245 */ /* 0x000fe40000201400 */
[----:B------:R-:W-:Y:S02]  /*6800*/  ISETP.GT.AND P3, PT, R9, R116, PT ;  /* 0x000000740900720c */ /* 0x000fe40003f64270 */
[----:B------:R-:W-:Y:S01]  /*6810*/  ISETP.GE.AND P0, PT, R109, R191, PT ;  /* 0x000000bf6d00720c */ /* 0x000fe20003f06270 */
[----:B------:R-:W-:Y:S01]  /*6820*/  FFMA.FTZ R3, R3, -UR12, R51 ;  /* 0x8000000c03037c23 */ /* 0x000fe20008010033 */
        /* <DEDUP_REMOVED lines=20> */
[----:B------:R-:W-:Y:S06]  /*6970*/  BRA.U !UP0, `(.L_x_2547) ;  /* 0x0000000108f07547 */ /* 0x000fec000b800000 */
        /* <DEDUP_REMOVED lines=9> */
[----:B------:R-:W-:Y:S01]  /*6a10*/  IMAD.U32 R3, RZ, RZ, UR29 ;  /* 0x0000001dff037e24 */ /* 0x000fe2000f8e00ff */
[C---:B-1----:R-:W-:Y:S02]  /*6a20*/  ISETP.GE.AND P0, PT, R176.reuse, UR6, PT ;  /* 0x00000006b0007c0c */ /* 0x042fe4000bf06270 */
[----:B------:R-:W-:Y:S02]  /*6a30*/  ISETP.GE.AND P2, PT, R176, UR6, PT ;  /* 0x00000006b0007c0c */ /* 0x000fe4000bf46270 */
[----:B------:R-:W-:-:S09]  /*6a40*/  IMAD.U32 R3, RZ, RZ, UR7 ;  /* 0x00000007ff037e24 */ /* 0x000fd2000f8e00ff */
[----:B------:R-:W-:Y:S01]  /*6a50*/  VOTEU.ALL UP0, P0 ;  /* 0x0000000000ff7886 */ /* 0x000fe20000000000 */
[----:B------:R-:W-:Y:S01]  /*6a60*/  @!P0 LEA R5, P3, R2, UR28, 0x5 ;  /* 0x0000001c02058c11 */ /* 0x000fe2000f8628ff */
[----:B------:R-:W-:-:S03]  /*6a70*/  IMAD.U32 R2, RZ, RZ, UR28 ;  /* 0x0000001cff027e24 */ /* 0x000fc6000f8e00ff */
[----:B------:R-:W-:Y:S01]  /*6a80*/  @!UP0 UIADD3 UR40, UP1, UPT, UR40, UR28, URZ ;  /* 0x0000001c28288290 */ /* 0x000fe2000ff3e0ff */
[----:B------:R-:W-:Y:S02]  /*6a90*/  @!P0 LEA.HI.X R8, R6, UR7, R4, 0x5, P3 ;  /* 0x0000000706088c11 */ /* 0x000fe400098f2c04 */
[CC--:B------:R-:W-:Y:S01]  /*6aa0*/  @!P2 LEA R6, P4, R2.reuse, R163.reuse, 0x1 ;  /* 0x000000a30206a211 */ /* 0x0c0fe200078808ff */
[----:B------:R-:W-:Y:S01]  /*6ab0*/  @!UP0 UIADD3.X UR37, UPT, UPT, UR37, UR7, URZ, UP1, !UPT ;  /* 0x0000000725258290 */ /* 0x000fe20008ffe4ff */
[CC--:B------:R-:W-:Y:S01]  /*6ac0*/  @!P0 LEA R4, P3, R5.reuse, R163.reuse, 0x1 ;  /* 0x000000a305048211 */ /* 0x0c0fe200078608ff */
[----:B------:R-:W-:Y:S01]  /*6ad0*/  IMAD.U32 R9, RZ, RZ, UR40 ;  /* 0x00000028ff097e24 */ /* 0x000fe2000f8e00ff */
[-C--:B------:R-:W-:Y:S02]  /*6ae0*/  @!P2 LEA.HI.X R7, R2, R162.reuse, R3, 0x1, P4 ;  /* 0x000000a20207a211 */ /* 0x080fe400020f0c03 */
[-C--:B------:R-:W-:Y:S01]  /*6af0*/  @!P0 LEA.HI.X R5, R5, R162.reuse, R8, 0x1, P3 ;  /* 0x000000a205058211 */ /* 0x080fe200018f0c08 */
        /* <DEDUP_REMOVED lines=34> */
.L_x_2549:
[----:B------:R-:W-:Y:S05]  /*6d20*/  BSYNC.RECONVERGENT B0 ;  /* 0x0000000000007941 */ /* 0x000fea0003800200 */
.L_x_2548:
[----:B------:R-:W0:Y:S02]  /*6d30*/  LDGDEPBAR ;  /* 0x00000000000079af */ /* 0x000e240000000000 */
.L_x_2547:
[C---:B-1----:R-:W-:Y:S01]  /*6d40*/  VIADD R2, R155.reuse, 0x4 ;  /* 0x000000049b027836 */ /* 0x042fe20000000000 */
[----:B------:R-:W-:Y:S01]  /*6d50*/  USHF.L.U32 UR6, UR31, 0x1, URZ ;  /* 0x000000011f067899 */ /* 0x000fe200080006ff */
[----:B------:R-:W-:Y:S01]  /*6d60*/  IMAD.WIDE.U32 R10, R155, -0x326172a9, RZ ;  /* 0xcd9e8d579b0a7825 */ /* 0x000fe200078e00ff */
[----:B------:R-:W-:Y:S01]  /*6d70*/  USHF.L.U32 UR15, UR13, 0x10, URZ ;  /* 0x000000100d0f7899 */ /* 0x000fe200080006ff */
[----:B------:R-:W-:Y:S01]  /*6d80*/  FMNMX3.FTZ R6, R113, R110, R106, !PT ;  /* 0x0000006e71067276 */ /* 0x000fe2000781006a */
[----:B------:R-:W-:Y:S01]  /*6d90*/  UIADD3 UR7, UPT, UPT, UR39, -0x4498517b, URZ ;  /* 0xbb67ae8527077890 */ /* 0x000fe2000fffe0ff */
[----:B------:R-:W-:Y:S01]  /*6da0*/  IMAD.WIDE.U32 R28, R2, -0x326172a9, RZ ;  /* 0xcd9e8d57021c7825 */ /* 0x000fe200078e00ff */
[----:B--2---:R-:W-:Y:S01]  /*6db0*/  LOP3.LUT R4, R160, UR38, R11, 0x96, !PT ;  /* 0x00000026a0047c12 */ /* 0x004fe2000f8e960b */
[----:B------:R-:W-:Y:S01]  /*6dc0*/  UIADD3 UR37, UPT, UPT, UR38, -0x61c88647, URZ ;  /* 0x9e3779b926257890 */ /* 0x000fe2000fffe0ff */
[----:B------:R-:W-:Y:S01]  /*6dd0*/  FMNMX3.FTZ R6, R6, R107, R103, !PT ;  /* 0x0000006b06067276 */ /* 0x000fe20007810067 */
[----:B------:R-:W-:Y:S01]  /*6de0*/  IMAD.WIDE.U32 R14, R161, -0x2daee0ad, RZ ;  /* 0xd2511f53a10e7825 */ /* 0x000fe200078e00ff */
[----:B------:R-:W-:Y:S01]  /*6df0*/  LOP3.LUT R3, R160, UR38, R29, 0x96, !PT ;  /* 0x00000026a0037c12 */ /* 0x000fe2000f8e961d */
[----:B------:R-:W-:Y:S01]  /*6e00*/  UIADD3 UR36, UPT, UPT, UR38, 0x3c6ef372, URZ ;  /* 0x3c6ef37226247890 */ /* 0x000fe2000fffe0ff */
[----:B------:R1:W-:Y:S01]  /*6e10*/  STL.64 [R1+0x98], R10 ;  /* 0x0000980a01007387 */ /* 0x0003e20000100a00 */
[----:B------:R-:W-:Y:S01]  /*6e20*/  IMAD.U32 R2, RZ, RZ, UR6 ;  /* 0x00000006ff027e24 */ /* 0x000fe2000f8e00ff */
[----:B------:R-:W-:Y:S01]  /*6e30*/  UIADD3 UR6, UPT, UPT, UR6, 0x1, URZ ;  /* 0x0000000106067890 */ /* 0x000fe2000fffe0ff */
[----:B------:R-:W-:Y:S01]  /*6e40*/  IMAD.U32 R5, RZ, RZ, UR13 ;  /* 0x0000000dff057e24 */ /* 0x000fe2000f8e00ff */
[----:B------:R-:W-:Y:S01]  /*6e50*/  UIADD3 UR35, UPT, UPT, UR39, 0x76cf5d0a, URZ ;  /* 0x76cf5d0a27237890 */ /* 0x000fe2000fffe0ff */
[----:B------:R-:W-:Y:S01]  /*6e60*/  IMAD.U32 R8, RZ, RZ, UR15 ;  /* 0x0000000fff087e24 */ /* 0x000fe2000f8e00ff */
[----:B------:R-:W-:Y:S01]  /*6e70*/  LOP3.LUT R2, R2, UR39, R15, 0x96, !PT ;  /* 0x0000002702027c12 */ /* 0x000fe2000f8e960f */
[----:B------:R-:W-:Y:S01]  /*6e80*/  IMAD.WIDE.U32 R26, R4, -0x2daee0ad, RZ ;  /* 0xd2511f53041a7825 */ /* 0x000fe200078e00ff */
[----:B------:R-:W-:Y:S01]  /*6e90*/  UIADD3 UR34, UPT, UPT, UR39, 0x32370b8f, URZ ;  /* 0x32370b8f27227890 */ /* 0x000fe2000fffe0ff */
[----:B------:R2:W-:Y:S01]  /*6ea0*/  STL.64 [R1+0x140], R14 ;  /* 0x0001400e01007387 */ /* 0x0005e20000100a00 */
[----:B------:R-:W-:Y:S01]  /*6eb0*/  LOP3.LUT R8, R5, 0xff0000, R8, 0xf8, !PT ;  /* 0x00ff000005087812 */ /* 0x000fe200078ef808 */
[----:B------:R-:W-:Y:S01]  /*6ec0*/  IMAD.WIDE.U32 R24, R3, -0x2daee0ad, RZ ;  /* 0xd2511f5303187825 */ /* 0x000fe200078e00ff */
[----:B------:R-:W-:Y:S01]  /*6ed0*/  LOP3.LUT R5, R14, UR7, R27, 0x96, !PT ;  /* 0x000000070e057c12 */ /* 0x000fe2000f8e961b */
[----:B------:R-:W-:Y:S01]  /*6ee0*/  STL.64 [R1+0x148], R26 ;  /* 0x0001481a01007387 */ /* 0x000fe20000100a00 */
[----:B------:R-:W-:Y:S01]  /*6ef0*/  UIADD3 UR23, UPT, UPT, UR38, -0x255992d5, URZ ;  /* 0xdaa66d2b26177890 */ /* 0x000fe2000fffe0ff */
[----:B------:R-:W-:Y:S01]  /*6f00*/  IMAD.WIDE.U32 R2, R2, -0x326172a9, RZ ;  /* 0xcd9e8d5702027825 */ /* 0x000fe200078e00ff */
[----:B------:R-:W-:Y:S01]  /*6f10*/  LOP3.LUT R4, R14, UR7, R25, 0x96, !PT ;  /* 0x000000070e047c12 */ /* 0x000fe2000f8e9619 */
[----:B------:R-:W-:Y:S01]  /*6f20*/  STL.64 [R1+0x150], R24 ;  /* 0x0001501801007387 */ /* 0x000fe20000100a00 */
[----:B------:R-:W-:Y:S01]  /*6f30*/  UIADD3 UR17, UPT, UPT, UR38, 0x78dde6e4, URZ ;  /* 0x78dde6e426117890 */ /* 0x000fe2000fffe0ff */
[----:B------:R-:W-:Y:S01]  /*6f40*/  IMAD.WIDE.U32 R32, R5, -0x326172a9, RZ ;  /* 0xcd9e8d5705207825 */ /* 0x000fe200078e00ff */
[--C-:B------:R-:W-:Y:S01]  /*6f50*/  LOP3.LUT R7, R10, UR37, R3.reuse, 0x96, !PT ;  /* 0x000000250a077c12 */ /* 0x100fe2000f8e9603 */
[----:B------:R-:W-:Y:S01]  /*6f60*/  UIADD3 UR29, UPT, UPT, UR39, -0x126145ec, URZ ;  /* 0xed9eba14271d7890 */ /* 0x000fe2000fffe0ff */
[----:B------:R-:W-:Y:S01]  /*6f70*/  LOP3.LUT R9, R28, UR37, R3, 0x96, !PT ;  /* 0x000000251c097c12 */ /* 0x000fe2000f8e9603 */
[----:B------:R-:W-:Y:S01]  /*6f80*/  IMAD.WIDE.U32 R46, R4, -0x326172a9, RZ ;  /* 0xcd9e8d57042e7825 */ /* 0x000fe200078e00ff */
[----:B------:R-:W-:Y:S01]  /*6f90*/  FMNMX3.FTZ R3, R102, R94, R91, !PT ;  /* 0x0000005e66037276 */ /* 0x000fe2000781005b */
[----:B------:R-:W3:Y:S01]  /*6fa0*/  LDCU UR40, c[0x0][0x45c] ;  /* 0x00008b80ff2877ac */ /* 0x000ee20008000800 */
[C---:B------:R-:W-:Y:S01]  /*6fb0*/  LOP3.LUT R12, R2.reuse, UR36, R33, 0x96, !PT ;  /* 0x00000024020c7c12 */ /* 0x040fe2000f8e9621 */
[----:B------:R-:W-:Y:S01]  /*6fc0*/  STL.64 [R1+0x128], R32 ;  /* 0x0001282001007387 */ /* 0x000fe20000100a00 */
[----:B------:R-:W-:Y:S01]  /*6fd0*/  LOP3.LUT R17, R2, UR36, R47, 0x96, !PT ;  /* 0x0000002402117c12 */ /* 0x000fe2000f8e962f */
[----:B------:R-:W-:Y:S01]  /*6fe0*/  UIADD3 UR28, UPT, UPT, UR39, -0x56f99767, URZ ;  /* 0xa9066899271c7890 */ /* 0x000fe2000fffe0ff */
[----:B------:R-:W-:Y:S01]  /*6ff0*/  FMNMX3.FTZ R2, R105, R100, R93, !PT ;  /* 0x0000006469027276 */ /* 0x000fe2000781005d */
[----:B------:R-:W-:Y:S01]  /*7000*/  IMAD.WIDE.U32 R12, R12, -0x2daee0ad, RZ ;  /* 0xd2511f530c0c7825 */ /* 0x000fe200078e00ff */
[----:B------:R-:W-:Y:S01]  /*7010*/  FMNMX3.FTZ R4, R108, R104, R99, !PT ;  /* 0x000000686c047276 */ /* 0x000fe20007810063 */
[----:B------:R-:W-:Y:S01]  /*7020*/  UIADD3 UR15, UPT, UPT, UR38, -0x4ab325aa, URZ ;  /* 0xb54cda56260f7890 */ /* 0x000fe2000fffe0ff */
[----:B------:R-:W-:Y:S01]  /*7030*/  FMNMX3.FTZ R5, R3, R90, R84, !PT ;  /* 0x0000005a03057276 */ /* 0x000fe20007810054 */
[----:B------:R-:W-:Y:S01]  /*7040*/  UIADD3 UR16, UPT, UPT, UR38, 0x1715609d, URZ ;  /* 0x1715609d26107890 */ /* 0x000fe2000fffe0ff */
[----:B------:R-:W-:Y:S01]  /*7050*/  FMNMX3.FTZ R3, R2, R96, R89, !PT ;  /* 0x0000006002037276 */ /* 0x000fe20007810059 */
[----:B------:R-:W-:Y:S01]  /*7060*/  STL.64 [R1+0x120], R46 ;  /* 0x0001202e01007387 */ /* 0x000fe20000100a00 */
[----:B------:R-:W-:Y:S01]  /*7070*/  FMNMX3.FTZ R2, R4, R101, R95, !PT ;  /* 0x0000006504027276 */ /* 0x000fe2000781005f */
[----:B------:R-:W-:Y:S01]  /*7080*/  UIADD3 UR27, UPT, UPT, UR39, 0x646e171e, URZ ;  /* 0x646e171e271b7890 */ /* 0x000fe2000fffe0ff */
[----:B------:R-:W-:-:S02]  /*7090*/  FMNMX3.FTZ R4, R5, R38, R48, !PT ;  /* 0x0000002605047276 */ /* 0x000fc40007810030 */
[----:B------:R-:W-:Y:S01]  /*70a0*/  FMNMX3.FTZ R5, R6, R98, R97, !PT ;  /* 0x0000006206057276 */ /* 0x000fe20007810061 */
[----:B------:R-:W-:Y:S01]  /*70b0*/  IMAD.U32 R6, RZ, RZ, UR6 ;  /* 0x00000006ff067e24 */ /* 0x000fe2000f8e00ff */
[----:B------:R-:W-:Y:S01]  /*70c0*/  FMNMX3.FTZ R2, R2, R88, R86, !PT ;  /* 0x0000005802027276 */ /* 0x000fe20007810056 */
[----:B------:R-:W4:Y:S01]  /*70d0*/  LDCU.64 UR6, c[0x0][0x418] ;  /* 0x00008300ff0677ac */ /* 0x000f220008000a00 */
        /* <DEDUP_REMOVED lines=16> */
[----:B------:R-:W5:Y:S01]  /*71e0*/  SHFL.BFLY PT, R23, R71, 0x2, 0x1f ;  /* 0x0c401f0047177f89 */ /* 0x000f6200000e0000 */
[----:B------:R-:W-:-:S02]  /*71f0*/  FMNMX3.FTZ R2, R2, R55, R53, !PT ;  /* 0x0000003702027276 */ /* 0x000fc40007810035 */
[----:B------:R-:W-:Y:S02]  /*7200*/  FMNMX3.FTZ R3, R3, R43, R42, !PT ;  /* 0x0000002b03037276 */ /* 0x000fe4000781002a */
[----:B------:R-:W-:Y:S01]  /*7210*/  FMNMX.FTZ R69, R35, R4, !PT ;  /* 0x0000000423457209 */ /* 0x000fe20007810000 */
[----:B------:R-:W-:Y:S01]  /*7220*/  IMAD.WIDE.U32 R4, R7, -0x2daee0ad, RZ ;  /* 0xd2511f5307047825 */ /* 0x000fe200078e00ff */
[----:B------:R-:W-:Y:S02]  /*7230*/  FMNMX.FTZ R68, R52, R2, !PT ;  /* 0x0000000234447209 */ /* 0x000fe40007810000 */
[----:B------:R-:W-:Y:S01]  /*7240*/  FMNMX.FTZ R70, R41, R3, !PT ;  /* 0x0000000329467209 */ /* 0x000fe20007810000 */
[----:B------:R-:W3:Y:S01]  /*7250*/  SHFL.BFLY PT, R18, R69, 0x2, 0x1f ;  /* 0x0c401f0045127f89 */ /* 0x000ee200000e0000 */
[----:B------:R-:W-:Y:S02]  /*7260*/  LOP3.LUT R6, R6, UR39, R15, 0x96, !PT ;  /* 0x0000002706067c12 */ /* 0x000fe4000f8e960f */
[----:B------:R-:W-:Y:S01]  /*7270*/  LOP3.LUT R20, R26, UR35, R5, 0x96, !PT ;  /* 0x000000231a147c12 */ /* 0x000fe2000f8e9605 */
[----:B------:R-:W4:Y:S01]  /*7280*/  SHFL.BFLY PT, R21, R68, 0x2, 0x1f ;  /* 0x0c401f0044157f89 */ /* 0x000f2200000e0000 */
[----:B------:R-:W-:Y:S01]  /*7290*/  LOP3.LUT R13, R4, UR34, R13, 0x96, !PT ;  /* 0x00000022040d7c12 */ /* 0x000fe2000f8e960d */
[----:B------:R-:W-:-:S02]  /*72a0*/  IMAD.WIDE.U32 R2, R6, -0x326172a9, RZ ;  /* 0xcd9e8d5706027825 */ /* 0x000fc400078e00ff */
[----:B------:R-:W4:Y:S02]  /*72b0*/  SHFL.BFLY PT, R19, R70, 0x2, 0x1f ;  /* 0x0c401f0046137f89 */ /* 0x000f2400000e0000 */
[----:B------:R-:W-:Y:S01]  /*72c0*/  IMAD.WIDE.U32 R6, R9, -0x2daee0ad, RZ ;  /* 0xd2511f5309067825 */ /* 0x000fe200078e00ff */
[----:B-1----:R-:W-:Y:S02]  /*72d0*/  LOP3.LUT R10, R10, UR37, R3, 0x96, !PT ;  /* 0x000000250a0a7c12 */ /* 0x002fe4000f8e9603 */
[----:B--2---:R-:W-:Y:S02]  /*72e0*/  LOP3.LUT R14, R2, UR36, R33, 0x96, !PT ;  /* 0x00000024020e7c12 */ /* 0x004fe4000f8e9621 */
[----:B------:R-:W-:Y:S01]  /*72f0*/  LOP3.LUT R3, R28, UR37, R3, 0x96, !PT ;  /* 0x000000251c037c12 */ /* 0x000fe2000f8e9603 */
[----:B------:R-:W-:Y:S01]  /*7300*/  IMAD.WIDE.U32 R10, R10, -0x2daee0ad, RZ ;  /* 0xd2511f530a0a7825 */ /* 0x000fe200078e00ff */
[----:B-----5:R-:W-:Y:S02]  /*7310*/  FMNMX.FTZ R71, R71, R23, !PT ;  /* 0x0000001747477209 */ /* 0x020fe40007810000 */
[----:B------:R-:W-:Y:S01]  /*7320*/  LOP3.LUT R7, R24, UR35, R7, 0x96, !PT ;  /* 0x0000002318077c12 */ /* 0x000fe2000f8e9607 */
[----:B------:R-:W-:Y:S01]  /*7330*/  IMAD.WIDE.U32 R14, R14, -0x2daee0ad, RZ ;  /* 0xd2511f530e0e7825 */ /* 0x000fe200078e00ff */
[----:B------:R-:W-:-:S02]  /*7340*/  LOP3.LUT R9, R26, UR35, R11, 0x96, !PT ;  /* 0x000000231a097c12 */ /* 0x000fc4000f8e960b */
[----:B------:R-:W-:Y:S01]  /*7350*/  LOP3.LUT R16, R2, UR36, R47, 0x96, !PT ;  /* 0x0000002402107c12 */ /* 0x000fe2000f8e962f */
[----:B------:R-:W-:Y:S01]  /*7360*/  IMAD.WIDE.U32 R4, R3, -0x2daee0ad, RZ ;  /* 0xd2511f5303047825 */ /* 0x000fe200078e00ff */
[----:B---3--:R-:W-:Y:S01]  /*7370*/  FMNMX.FTZ R69, R69, R18, !PT ;  /* 0x0000001245457209 */ /* 0x008fe20007810000 */
[----:B------:R-:W1:Y:S01]  /*7380*/  SHFL.BFLY PT, R26, R71, 0x1, 0x1f ;  /* 0x0c201f00471a7f89 */ /* 0x000e6200000e0000 */
[----:B------:R-:W-:Y:S01]  /*7390*/  LOP3.LUT R22, R10, UR34, R15, 0x96, !PT ;  /* 0x000000220a167c12 */ /* 0x000fe2000f8e960f */
[----:B------:R-:W-:Y:S01]  /*73a0*/  IMAD.WIDE.U32 R2, R17, -0x2daee0ad, RZ ;  /* 0xd2511f5311027825 */ /* 0x000fe200078e00ff */
[----:B----4-:R-:W-:Y:S01]  /*73b0*/  FMNMX.FTZ R68, R68, R21, !PT ;  /* 0x0000001544447209 */ /* 0x010fe20007810000 */
[----:B------:R-:W2:Y:S01]  /*73c0*/  SHFL.BFLY PT, R25, R69, 0x1, 0x1f ;  /* 0x0c201f0045197f89 */ /* 0x000ea200000e0000 */
[----:B------:R-:W-:Y:S01]  /*73d0*/  LOP3.LUT R28, R24, UR35, R5, 0x96, !PT ;  /* 0x00000023181c7c12 */ /* 0x000fe2000f8e9605 */
[----:B------:R-:W-:Y:S01]  /*73e0*/  IMAD.WIDE.U32 R30, R7, -0x326172a9, RZ ;  /* 0xcd9e8d57071e7825 */ /* 0x000fe200078e00ff */
[----:B------:R-:W-:Y:S01]  /*73f0*/  FMNMX.FTZ R70, R70, R19, !PT ;  /* 0x0000001346467209 */ /* 0x000fe20007810000 */
[----:B------:R-:W3:Y:S01]  /*7400*/  SHFL.BFLY PT, R24, R68, 0x1, 0x1f ;  /* 0x0c201f0044187f89 */ /* 0x000ee200000e0000 */
        /* <DEDUP_REMOVED lines=10> */
[----:B-1----:R-:W-:Y:S01]  /*74b0*/  FMNMX.FTZ R71, R71, R26, !PT ;  /* 0x0000001a47477209 */ /* 0x002fe20007810000 */
[----:B------:R-:W-:Y:S01]  /*74c0*/  IMAD.WIDE.U32 R22, R22, -0x326172a9, RZ ;  /* 0xcd9e8d5716167825 */ /* 0x000fe200078e00ff */
[----:B------:R-:W-:Y:S02]  /*74d0*/  LOP3.LUT R4, R32, UR23, R19, 0x96, !PT ;  /* 0x0000001720047c12 */ /* 0x000fe4000f8e9613 */
[----:B--2---:R-:W-:Y:S01]  /*74e0*/  FMNMX.FTZ R69, R69, R25, !PT ;  /* 0x0000001945457209 */ /* 0x004fe20007810000 */
[----:B------:R-:W-:Y:S01]  /*74f0*/  IMAD.WIDE.U32 R6, R6, -0x2daee0ad, RZ ;  /* 0xd2511f5306067825 */ /* 0x000fe200078e00ff */
[----:B------:R-:W-:Y:S02]  /*7500*/  LOP3.LUT R13, R18, UR17, R23, 0x96, !PT ;  /* 0x00000011120d7c12 */ /* 0x000fe4000f8e9617 */
[----:B---3--:R-:W-:Y:S01]  /*7510*/  FMNMX.FTZ R68, R68, R24, !PT ;  /* 0x0000001844447209 */ /* 0x008fe20007810000 */
[----:B------:R-:W-:Y:S01]  /*7520*/  IMAD.WIDE.U32 R18, R27, -0x326172a9, RZ ;  /* 0xcd9e8d571b127825 */ /* 0x000fe200078e00ff */
[----:B------:R-:W-:-:S02]  /*7530*/  LOP3.LUT R11, R2, UR29, R7, 0x96, !PT ;  /* 0x0000001d020b7c12 */ /* 0x000fc4000f8e9607 */
[----:B----4-:R-:W-:Y:S01]  /*7540*/  FMNMX.FTZ R70, R70, R15, !PT ;  /* 0x0000000f46467209 */ /* 0x010fe20007810000 */
[----:B------:R-:W-:Y:S01]  /*7550*/  IMAD.WIDE.U32 R28, R28, -0x326172a9, RZ ;  /* 0xcd9e8d571c1c7825 */ /* 0x000fe200078e00ff */
[----:B------:R-:W-:Y:S02]  /*7560*/  LOP3.LUT R9, R30, UR17, R19, 0x96, !PT ;  /* 0x000000111e097c12 */ /* 0x000fe4000f8e9613 */
[----:B------:R-:W-:Y:S01]  /*7570*/  FSETP.NEU.FTZ.AND P0, PT, R69, -INF , PT ;  /* 0xff8000004500780b */ /* 0x000fe20003f1d000 */
[----:B------:R-:W-:Y:S01]  /*7580*/  IMAD.WIDE.U32 R20, R17, -0x326172a9, RZ ;  /* 0xcd9e8d5711147825 */ /* 0x000fe200078e00ff */
[----:B------:R-:W-:Y:S02]  /*7590*/  LOP3.LUT R2, R46, UR23, R29, 0x96, !PT ;  /* 0x000000172e027c12 */ /* 0x000fe4000f8e961d */
[----:B------:R-:W-:Y:S01]  /*75a0*/  FSETP.NEU.FTZ.AND P2, PT, R70, -INF , PT ;  /* 0xff8000004600780b */ /* 0x000fe20003f5d000 */
[----:B------:R-:W-:Y:S01]  /*75b0*/  IMAD.WIDE.U32 R240, R13, -0x2daee0ad, RZ ;  /* 0xd2511f530df07825 */ /* 0x000fe200078e00ff */
[----:B------:R-:W-:-:S03]  /*75c0*/  LOP3.LUT R17, R28, UR17, R21, 0x96, !PT ;  /* 0x000000111c117c12 */ /* 0x000fc6000f8e9615 */
[----:B------:R-:W-:-:S04]  /*75d0*/  IMAD.WIDE.U32 R28, R4, -0x2daee0ad, RZ ;  /* 0xd2511f53041c7825 */ /* 0x000fc800078e00ff */
[----:B------:R-:W-:Y:S01]  /*75e0*/  IMAD.WIDE.U32 R32, R3, -0x2daee0ad, RZ ;  /* 0xd2511f5303207825 */ /* 0x000fe200078e00ff */
[----:B------:R-:W-:-:S03]  /*75f0*/  LOP3.LUT R3, R14, UR29, R29, 0x96, !PT ;  /* 0x0000001d0e037c12 */ /* 0x000fc6000f8e961d */
        /* <DEDUP_REMOVED lines=10> */
[----:B------:R-:W-:Y:S01]  /*76a0*/  FMUL.FTZ R3, R70, UR40 ;  /* 0x0000002846037c20 */ /* 0x000fe20008410000 */
[----:B------:R-:W-:Y:S01]  /*76b0*/  IMAD.WIDE.U32 R4, R12, -0x326172a9, RZ ;  /* 0xcd9e8d570c047825 */ /* 0x000fe200078e00ff */
[----:B------:R-:W-:-:S03]  /*76c0*/  LOP3.LUT R61, R2, UR15, R123, 0x96, !PT ;  /* 0x0000000f023d7c12 */ /* 0x000fc6000f8e967b */
        /* <DEDUP_REMOVED lines=14> */
[----:B------:R-:W-:Y:S01]  /*77b0*/  IMAD.MOV.U32 R241, RZ, RZ, R204 ;  /* 0x000000fffff17224 */ /* 0x000fe200078e00cc */
[----:B------:R-:W-:Y:S01]  /*77c0*/  LOP3.LUT R15, R18, UR16, R11, 0x96, !PT ;  /* 0x00000010120f7c12 */ /* 0x000fe2000f8e960b */
[--C-:B------:R-:W-:Y:S01]  /*77d0*/  FFMA.FTZ R11, R102, UR40, -R2.reuse ;  /* 0x00000028660b7c23 */ /* 0x100fe20008010802 */
[----:B------:R-:W-:Y:S01]  /*77e0*/  LOP3.LUT R214, R20, UR16, R13, 0x96, !PT ;  /* 0x0000001014d67c12 */ /* 0x000fe2000f8e960d */
        /* <DEDUP_REMOVED lines=49> */
[C---:B------:R-:W-:Y:S01]  /*7b00*/  PRMT R13, R6.reuse, 0x7770, RZ ;  /* 0x00007770060d7816 */ /* 0x040fe200000000ff */
[----:B------:R-:W-:Y:S01]  /*7b10*/  IMAD.MOV.U32 R138, RZ, RZ, R6 ;  /* 0x000000ffff8a7224 */ /* 0x000fe200078e0006 */
[C---:B------:R-:W-:Y:S01]  /*7b20*/  PRMT R47, R6.reuse, 0x7773, RZ ;  /* 0x00007773062f7816 */ /* 0x040fe200000000ff */
[----:B------:R-:W-:Y:S01]  /*7b30*/  MUFU.EX2 R113, R11 ;  /* 0x0000000b00717308 */ /* 0x000fe20000000800 */
[----:B------:R-:W-:Y:S01]  /*7b40*/  PRMT R46, R6, 0x7772, RZ ;  /* 0x00007772062e7816 */ /* 0x000fe200000000ff */
[----:B------:R-:W-:Y:S01]  /*7b50*/  IMAD.WIDE.U32 R4, R14, -0x326172a9, RZ ;  /* 0xcd9e8d570e047825 */ /* 0x000fe200078e00ff */
[----:B------:R-:W-:-:S03]  /*7b60*/  PRMT R109, R6, 0x7771, RZ ;  /* 0x00007771066d7816 */ /* 0x000fc600000000ff */
[----:B------:R-:W-:Y:S01]  /*7b70*/  FFMA.FTZ R6, R110, UR40, -R3 ;  /* 0x000000286e067c23 */ /* 0x000fe20008010803 */
[----:B------:R1:W-:Y:S01]  /*7b80*/  MUFU.EX2 R116, R2 ;  /* 0x0000000200747308 */ /* 0x0003e20000000800 */
[----:B------:R-:W-:Y:S01]  /*7b90*/  IMAD.WIDE.U32 R246, R17, -0x2daee0ad, RZ ;  /* 0xd2511f5311f67825 */ /* 0x000fe200078e00ff */
[----:B------:R-:W-:-:S03]  /*7ba0*/  LOP3.LUT R14, R10, UR15, R5, 0x96, !PT ;  /* 0x0000000f0a0e7c12 */ /* 0x000fc6000f8e9605 */
[--C-:B------:R-:W-:Y:S01]  /*7bb0*/  FFMA.FTZ R17, R106, UR40, -R3.reuse ;  /* 0x000000286a117c23 */ /* 0x100fe20008010803 */
[----:B------:R-:W2:Y:S01]  /*7bc0*/  MUFU.EX2 R110, R7 ;  /* 0x00000007006e7308 */ /* 0x000ea20000000800 */
[----:B------:R-:W-:Y:S01]  /*7bd0*/  LOP3.LUT R5, R9, 0xffff, RZ, 0xc0, !PT ;  /* 0x0000ffff09057812 */ /* 0x000fe200078ec0ff */
[----:B------:R-:W-:Y:S01]  /*7be0*/  FFMA.FTZ R21, R107, UR40, -R3 ;  /* 0x000000286b157c23 */ /* 0x000fe20008010803 */
[----:B------:R-:W-:Y:S01]  /*7bf0*/  LOP3.LUT R27, R24, UR28, R247, 0x96, !PT ;  /* 0x0000001c181b7c12 */ /* 0x000fe2000f8e96f7 */
[----:B------:R3:W4:Y:S01]  /*7c00*/  MUFU.EX2 R108, R6 ;  /* 0x00000006006c7308 */ /* 0x0007220000000800 */
[----:B------:R-:W-:Y:S01]  /*7c10*/  SHF.R.U32.HI R24, RZ, 0x8, R5 ;  /* 0x00000008ff187819 */ /* 0x000fe20000011605 */
[--C-:B------:R-:W-:Y:S01]  /*7c20*/  FFMA.FTZ R32, R103, UR40, -R3.reuse ;  /* 0x0000002867207c23 */ /* 0x100fe20008010803 */
[----:B------:R-:W-:Y:S01]  /*7c30*/  ISETP.LE.U32.AND P4, PT, R13, UR13, PT ;  /* 0x0000000d0d007c0c */ /* 0x000fe2000bf83070 */
[----:B------:R5:W-:Y:S01]  /*7c40*/  MUFU.EX2 R104, R20 ;  /* 0x0000001400687308 */ /* 0x000be20000000800 */
[--C-:B------:R-:W-:Y:S01]  /*7c50*/  FFMA.FTZ R33, R98, UR40, -R3.reuse ;  /* 0x0000002862217c23 */ /* 0x100fe20008010803 */
[----:B-1----:R-:W-:Y:S01]  /*7c60*/  PRMT R2, R9, 0x7632, R2 ;  /* 0x0000763209027816 */ /* 0x002fe20000000002 */
[--C-:B------:R-:W-:Y:S01]  /*7c70*/  FFMA.FTZ R42, R97, UR40, -R3.reuse ;  /* 0x00000028612a7c23 */ /* 0x100fe20008010803 */
[----:B------:R-:W1:Y:S01]  /*7c80*/  MUFU.EX2 R101, R19 ;  /* 0x0000001300657308 */ /* 0x000e620000000800 */
[--C-:B------:R-:W-:Y:S01]  /*7c90*/  FFMA.FTZ R41, R92, UR40, -R3.reuse ;  /* 0x000000285c297c23 */ /* 0x100fe20008010803 */
[----:B------:R-:W-:Y:S01]  /*7ca0*/  LOP3.LUT R2, R2, 0xff, RZ, 0xc0, !PT ;  /* 0x000000ff02027812 */ /* 0x000fe200078ec0ff */
[--C-:B------:R-:W-:Y:S01]  /*7cb0*/  FFMA.FTZ R82, R87, UR40, -R3.reuse ;  /* 0x0000002857527c23 */ /* 0x100fe20008010803 */
[----:B--2---:R-:W-:Y:S01]  /*7cc0*/  F2FP.BF16.F32.PACK_AB R5, R110, R113 ;  /* 0x000000716e05723e */ /* 0x004fe200000010ff */
[----:B------:R-:W-:Y:S01]  /*7cd0*/  FFMA.FTZ R83, R83, UR40, -R3 ;  /* 0x0000002853537c23 */ /* 0x000fe20008010803 */
[----:B------:R-:W-:Y:S01]  /*7ce0*/  ISETP.LE.U32.AND P2, PT, R2, UR13, PT ;  /* 0x0000000d02007c0c */ /* 0x000fe2000bf43070 */
[----:B---3--:R-:W-:Y:S01]  /*7cf0*/  IMAD.WIDE.U32 R6, R25, -0x2daee0ad, RZ ;  /* 0xd2511f5319067825 */ /* 0x008fe200078e00ff */
[----:B------:R-:W-:-:S03]  /*7d00*/  LOP3.LUT R25, R9, 0xff, RZ, 0xc0, !PT ;  /* 0x000000ff09197812 */ /* 0x000fc600078ec0ff */
[----:B------:R-:W-:Y:S01]  /*7d10*/  FFMA.FTZ R114, R80, UR40, -R3 ;  /* 0x0000002850727c23 */ /* 0x000fe20008010803 */
[----:B------:R-:W-:Y:S01]  /*7d20*/  PRMT R75, R5, 0x7610, R75 ;  /* 0x00007610054b7816 */ /* 0x000fe2000000004b */
[--C-:B------:R-:W-:Y:S01]  /*7d30*/  FFMA.FTZ R115, R77, UR40, -R3.reuse ;  /* 0x000000284d737c23 */ /* 0x100fe20008010803 */
[----:B------:R-:W-:Y:S01]  /*7d40*/  ISETP.LE.U32.AND P3, PT, R25, UR13, PT ;  /* 0x0000000d19007c0c */ /* 0x000fe2000bf63070 */
[--C-:B------:R-:W-:Y:S01]  /*7d50*/  FFMA.FTZ R130, R73, UR40, -R3.reuse ;  /* 0x0000002849827c23 */ /* 0x100fe20008010803 */
[----:B----4-:R-:W-:Y:S01]  /*7d60*/  F2FP.BF16.F32.PACK_AB R13, R108, R116 ;  /* 0x000000746c0d723e */ /* 0x010fe200000010ff */
[--C-:B------:R-:W-:Y:S01]  /*7d70*/  FFMA.FTZ R129, R63, UR40, -R3.reuse ;  /* 0x000000283f817c23 */ /* 0x100fe20008010803 */
[----:B------:R-:W-:Y:S01]  /*7d80*/  PRMT R74, R5, 0x7632, R74 ;  /* 0x00007632054a7816 */ /* 0x000fe2000000004a */
[--C-:B------:R-:W-:Y:S01]  /*7d90*/  FFMA.FTZ R227, R59, UR40, -R3.reuse ;  /* 0x000000283be37c23 */ /* 0x100fe20008010803 */
[----:B------:R-:W-:Y:S01]  /*7da0*/  FFMA.FTZ R226, R56, UR40, -R3 ;  /* 0x0000002838e27c23 */ /* 0x000fe20008010803 */
[----:B------:R-:W-:-:S02]  /*7db0*/  @!P2 HFMA2.BF16_V2 R35, -RZ.H0_H0, RZ.H0_H0, -R75.H0_H0 ;  /* 0x200000ffff23a231 */ /* 0x000fc4000034094b */
[----:B------:R-:W-:Y:S01]  /*7dc0*/  IMAD.WIDE.U32 R2, R15, -0x2daee0ad, RZ ;  /* 0xd2511f530f027825 */ /* 0x000fe200078e00ff */
[----:B------:R-:W-:Y:S01]  /*7dd0*/  PRMT R72, R13, 0x7610, R72 ;  /* 0x000076100d487816 */ /* 0x000fe20000000048 */
[----:B------:R2:W-:Y:S01]  /*7de0*/  MUFU.EX2 R107, R17 ;  /* 0x00000011006b7308 */ /* 0x0005e20000000800 */
[----:B------:R-:W-:Y:S01]  /*7df0*/  LOP3.LUT R15, R50, UR27, R7, 0x96, !PT ;  /* 0x0000001b320f7c12 */ /* 0x000fe2000f8e9607 */
[----:B------:R-:W-:Y:S01]  /*7e00*/  IMAD.WIDE.U32 R10, R27, -0x326172a9, RZ ;  /* 0xcd9e8d571b0a7825 */ /* 0x000fe200078e00ff */
[----:B------:R-:W-:-:S03]  /*7e10*/  LOP3.LUT R7, R24, 0xffff, RZ, 0xc0, !PT ;  /* 0x0000ffff18077812 */ /* 0x000fc600078ec0ff */
[----:B------:R-:W-:Y:S01]  /*7e20*/  @!P3 HFMA2.BF16_V2 R52, -RZ.H0_H0, RZ.H0_H0, -R72.H0_H0 ;  /* 0x200000ffff34b231 */ /* 0x000fe20000340948 */
[----:B------:R-:W-:Y:S01]  /*7e30*/  PRMT R59, R75, 0x5410, R74 ;  /* 0x000054104b3b7816 */ /* 0x000fe2000000004a */
[----:B------:R-:W3:Y:S01]  /*7e40*/  MUFU.EX2 R154, R21 ;  /* 0x00000015009a7308 */ /* 0x000ee20000000800 */
[----:B------:R-:W-:Y:S01]  /*7e50*/  @!P2 PRMT R75, R35, 0x5410, RZ ;  /* 0x00005410234ba816 */ /* 0x000fe200000000ff */
[----:B------:R-:W-:Y:S01]  /*7e60*/  IMAD.MOV.U32 R155, RZ, RZ, R10 ;  /* 0x000000ffff9b7224 */ /* 0x000fe200078e000a */
[----:B------:R-:W-:Y:S01]  /*7e70*/  LOP3.LUT R35, R14, 0xff, RZ, 0xc0, !PT ;  /* 0x000000ff0e237812 */ /* 0x000fe200078ec0ff */
[----:B------:R-:W-:Y:S01]  /*7e80*/  MUFU.EX2 R103, R16 ;  /* 0x0000001000677308 */ /* 0x000fe20000000800 */
[----:B------:R-:W-:Y:S02]  /*7e90*/  PRMT R67, R13, 0x7632, R67 ;  /* 0x000076320d437816 */ /* 0x000fe40000000043 */
[----:B------:R-:W-:Y:S01]  /*7ea0*/  ISETP.LE.U32.AND P0, PT, R7, UR13, PT ;  /* 0x0000000d07007c0c */ /* 0x000fe2000bf03070 */
[----:B------:R-:W4:Y:S01]  /*7eb0*/  MUFU.EX2 R100, R18 ;  /* 0x0000001200647308 */ /* 0x000f220000000800 */
[----:B-----5:R-:W-:Y:S01]  /*7ec0*/  SHF.R.U32.HI R20, RZ, 0x18, R9 ;  /* 0x00000018ff147819 */ /* 0x020fe20000011609 */
[----:B--2---:R-:W-:Y:S01]  /*7ed0*/  IMAD.MOV.U32 R17, RZ, RZ, R2 ;  /* 0x000000ffff117224 */ /* 0x004fe200078e0002 */
[----:B------:R-:W-:Y:S01]  /*7ee0*/  PRMT R5, R122, 0x7770, RZ ;  /* 0x000077707a057816 */ /* 0x000fe200000000ff */
[----:B------:R2:W-:Y:S01]  /*7ef0*/  MUFU.EX2 R105, R23 ;  /* 0x0000001700697308 */ /* 0x0005e20000000800 */
[----:B------:R-:W-:-:S02]  /*7f00*/  ISETP.LE.U32.AND P2, PT, R35, UR13, PT ;  /* 0x0000000d23007c0c */ /* 0x000fc4000bf43070 */
[----:B------:R-:W-:Y:S01]  /*7f10*/  PRMT R56, R72, 0x5410, R67 ;  /* 0x0000541048387816 */ /* 0x000fe20000000043 */
[----:B------:R5:W4:Y:S01]  /*7f20*/  MUFU.EX2 R123, R22 ;  /* 0x00000016007b7308 */ /* 0x000b220000000800 */
[----:B------:R-:W-:Y:S02]  /*7f30*/  @!P3 PRMT R72, R52, 0x5410, RZ ;  /* 0x000054103448b816 */ /* 0x000fe400000000ff */
[----:B------:R-:W-:Y:S01]  /*7f40*/  ISETP.LE.U32.AND P3, PT, R20, UR13, PT ;  /* 0x0000000d14007c0c */ /* 0x000fe2000bf63070 */
[----:B------:R-:W-:Y:S01]  /*7f50*/  @!P0 HFMA2.BF16_V2 R53, -RZ.H0_H0, RZ.H0_H0, -R67.H0_H0 ;  /* 0x200000ffff358231 */ /* 0x000fe20000340943 */
[----:B------:R-:W-:Y:S01]  /*7f60*/  ISETP.LE.U32.AND P5, PT, R5, UR13, PT ;  /* 0x0000000d05007c0c */ /* 0x000fe2000bfa3070 */
[----:B------:R4:W-:Y:S01]  /*7f70*/  MUFU.EX2 R93, R28 ;  /* 0x0000001c005d7308 */ /* 0x0009e20000000800 */
[----:B-1----:R-:W-:Y:S02]  /*7f80*/  F2FP.BF16.F32.PACK_AB R5, R101, R104 ;  /* 0x000000686505723e */ /* 0x002fe400000010ff */
[--C-:B------:R-:W-:Y:S01]  /*7f90*/  LOP3.LUT R26, R26, UR27, R3.reuse, 0x96, !PT ;  /* 0x0000001b1a1a7c12 */ /* 0x100fe2000f8e9603 */
[----:B------:R-:W1:Y:S01]  /*7fa0*/  MUFU.EX2 R153, R30 ;  /* 0x0000001e00997308 */ /* 0x000e620000000800 */
[C---:B------:R-:W-:Y:S01]  /*7fb0*/  PRMT R80, R5.reuse, 0x7610, R80 ;  /* 0x0000761005507816 */ /* 0x040fe20000000050 */
[----:B--2---:R-:W-:Y:S01]  /*7fc0*/  FADD.FTZ R23, R116, R108 ;  /* 0x0000006c74177221 */ /* 0x004fe20000010000 */
[----:B------:R-:W-:Y:S01]  /*7fd0*/  PRMT R3, R14, 0x7632, R3 ;  /* 0x000076320e037816 */ /* 0x000fe20000000003 */
[----:B------:R-:W-:Y:S01]  /*7fe0*/  MUFU.EX2 R30, R29 ;  /* 0x0000001d001e7308 */ /* 0x000fe20000000800 */
[----:B------:R-:W-:Y:S01]  /*7ff0*/  PRMT R79, R5, 0x7632, R79 ;  /* 0x00007632054f7816 */ /* 0x000fe2000000004f */
[----:B------:R-:W-:Y:S01]  /*8000*/  @!P2 HFMA2.BF16_V2 R58, -RZ.H0_H0, RZ.H0_H0, -R80.H0_H0 ;  /* 0x200000ffff3aa231 */ /* 0x000fe20000340950 */
[----:B------:R-:W-:Y:S01]  /*8010*/  LOP3.LUT R3, R3, 0xff, RZ, 0xc0, !PT ;  /* 0x000000ff03037812 */ /* 0x000fe200078ec0ff */
[----:B------:R-:W-:Y:S01]  /*8020*/  @!P3 HFMA2.BF16_V2 R55, -RZ.H0_H0, RZ.H0_H0, -R74.H0_H0 ;  /* 0x200000ffff37b231 */ /* 0x000fe2000034094a */
[----:B------:R-:W-:Y:S01]  /*8030*/  @!P0 PRMT R67, R53, 0x5410, RZ ;  /* 0x0000541035438816 */ /* 0x000fe200000000ff */
[----:B------:R-:W-:Y:S01]  /*8040*/  MUFU.EX2 R139, R31 ;  /* 0x0000001f008b7308 */ /* 0x000fe20000000800 */
[----:B------:R-:W-:Y:S01]  /*8050*/  ISETP.LE.U32.AND P0, PT, R3, UR13, PT ;  /* 0x0000000d03007c0c */ /* 0x000fe2000bf03070 */
[----:B-----5:R-:W-:Y:S01]  /*8060*/  IMAD.MOV.U32 R22, RZ, RZ, R4 ;  /* 0x000000ffff167224 */ /* 0x020fe200078e0004 */
[----:B------:R-:W-:Y:S01]  /*8070*/  PRMT R78, R80, 0x5410, R79 ;  /* 0x00005410504e7816 */ /* 0x000fe2000000004f */
[----:B------:R-:W-:Y:S01]  /*8080*/  MUFU.EX2 R242, R32 ;  /* 0x0000002000f27308 */ /* 0x000fe20000000800 */
[----:B---3--:R-:W-:Y:S01]  /*8090*/  F2FP.BF16.F32.PACK_AB R3, R154, R107 ;  /* 0x0000006b9a03723e */ /* 0x008fe200000010ff */
[----:B----4-:R-:W-:Y:S01]  /*80a0*/  IMAD.MOV.U32 R28, RZ, RZ, R6 ;  /* 0x000000ffff1c7224 */ /* 0x010fe200078e0006 */
[----:B------:R-:W-:Y:S01]  /*80b0*/  @!P2 PRMT R80, R58, 0x5410, RZ ;  /* 0x000054103a50a816 */ /* 0x000fe200000000ff */
[----:B------:R-:W-:Y:S01]  /*80c0*/  MUFU.EX2 R31, R33 ;  /* 0x00000021001f7308 */ /* 0x000fe20000000800 */
[----:B------:R-:W-:-:S02]  /*80d0*/  ISETP.GT.U32.AND P2, PT, R46, UR13, PT ;  /* 0x0000000d2e007c0c */ /* 0x000fc4000bf44070 */
[----:B------:R-:W-:Y:S01]  /*80e0*/  @!P3 PRMT R74, R55, 0x5410, RZ ;  /* 0x00005410374ab816 */ /* 0x000fe200000000ff */
[----:B------:R-:W-:Y:S01]  /*80f0*/  MUFU.EX2 R235, R34 ;  /* 0x0000002200eb7308 */ /* 0x000fe20000000800 */
[----:B------:R-:W-:Y:S02]  /*8100*/  F2FP.BF16.F32.PACK_AB R5, R100, R103 ;  /* 0x000000676405723e */ /* 0x000fe400000010ff */
[----:B------:R-:W-:Y:S01]  /*8110*/  PRMT R203, R3, 0x7610, R203 ;  /* 0x0000761003cb7816 */ /* 0x000fe200000000cb */
[----:B------:R-:W-:Y:S01]  /*8120*/  MUFU.EX2 R245, R38 ;  /* 0x0000002600f57308 */ /* 0x000fe20000000800 */
[----:B------:R-:W-:Y:S02]  /*8130*/  ISETP.GT.U32.AND P3, PT, R47, UR13, PT ;  /* 0x0000000d2f007c0c */ /* 0x000fe4000bf64070 */
[----:B------:R-:W-:Y:S01]  /*8140*/  PRMT R202, R3, 0x7632, R202 ;  /* 0x0000763203ca7816 */ /* 0x000fe200000000ca */
[----:B------:R-:W-:Y:S01]  /*8150*/  @!P4 HFMA2.BF16_V2 R64, -RZ.H0_H0, RZ.H0_H0, -R203.H0_H0 ;  /* 0x200000ffff40c231 */ /* 0x000fe200003409cb */
[----:B------:R-:W-:Y:S01]  /*8160*/  F2FP.BF16.F32.PACK_AB R3, R123, R105 ;  /* 0x000000697b03723e */ /* 0x000fe200000010ff */
[----:B------:R-:W-:Y:S01]  /*8170*/  MUFU.EX2 R220, R39 ;  /* 0x0000002700dc7308 */ /* 0x000fe20000000800 */
[----:B------:R-:W-:-:S02]  /*8180*/  PRMT R201, R5, 0x7610, R201 ;  /* 0x0000761005c97816 */ /* 0x000fc400000000c9 */
[C---:B------:R-:W-:Y:S01]  /*8190*/  PRMT R198, R3.reuse, 0x7610, R198 ;  /* 0x0000761003c67816 */ /* 0x040fe200000000c6 */
[----:B------:R-:W-:Y:S01]  /*81a0*/  MUFU.EX2 R239, R40 ;  /* 0x0000002800ef7308 */ /* 0x000fe20000000800 */
[----:B------:R-:W-:Y:S01]  /*81b0*/  PRMT R200, R3, 0x7632, R200 ;  /* 0x0000763203c87816 */ /* 0x000fe200000000c8 */
[----:B------:R-:W-:Y:S01]  /*81c0*/  @!P0 HFMA2.BF16_V2 R62, -RZ.H0_H0, RZ.H0_H0, -R201.H0_H0 ;  /* 0x200000ffff3e8231 */ /* 0x000fe200003409c9 */
[----:B------:R-:W-:Y:S01]  /*81d0*/  PRMT R199, R5, 0x7632, R199 ;  /* 0x0000763205c77816 */ /* 0x000fe200000000c7 */
[----:B------:R-:W-:Y:S01]  /*81e0*/  @P2 HFMA2.BF16_V2 R76, -RZ.H0_H0, RZ.H0_H0, -R198.H0_H0 ;  /* 0x200000ffff4c2231 */ /* 0x000fe200003409c6 */
[----:B------:R-:W-:Y:S01]  /*81f0*/  PRMT R53, R203, 0x5410, R202 ;  /* 0x00005410cb357816 */ /* 0x000fe200000000ca */
[----:B------:R-:W-:Y:S01]  /*8200*/  @P3 HFMA2.BF16_V2 R66, -RZ.H0_H0, RZ.H0_H0, -R200.H0_H0 ;  /* 0x200000ffff423231 */ /* 0x000fe200003409c8 */
[----:B------:R-:W-:Y:S01]  /*8210*/  SHF.R.U32.HI R21, RZ, 0x18, R14 ;  /* 0x00000018ff157819 */ /* 0x000fe2000001160e */
[----:B------:R-:W-:Y:S01]  /*8220*/  MUFU.EX2 R236, R45 ;  /* 0x0000002d00ec7308 */ /* 0x000fe20000000800 */
[----:B------:R-:W-:-:S02]  /*8230*/  @!P4 PRMT R203, R64, 0x5410, RZ ;  /* 0x0000541040cbc816 */ /* 0x000fc400000000ff */
[----:B------:R-:W-:Y:S01]  /*8240*/  PRMT R16, R4, 0x7771, RZ ;  /* 0x0000777104107816 */ /* 0x000fe200000000ff */
[----:B------:R-:W-:Y:S01]  /*8250*/  MUFU.EX2 R250, R43 ;  /* 0x0000002b00fa7308 */ /* 0x000fe20000000800 */
[----:B------:R-:W-:Y:S02]  /*8260*/  PRMT R58, R201, 0x5410, R199 ;  /* 0x00005410c93a7816 */ /* 0x000fe400000000c7 */
[----:B------:R-:W-:Y:S01]  /*8270*/  ISETP.GT.U32.AND P4, PT, R109, UR13, PT ;  /* 0x0000000d6d007c0c */ /* 0x000fe2000bf84070 */
[----:B------:R-:W2:Y:S01]  /*8280*/  MUFU.EX2 R41, R41 ;  /* 0x0000002900297308 */ /* 0x000ea20000000800 */
[----:B------:R-:W-:Y:S02]  /*8290*/  @!P0 PRMT R201, R62, 0x5410, RZ ;  /* 0x000054103ec98816 */ /* 0x000fe400000000ff */
[----:B------:R-:W-:Y:S01]  /*82a0*/  PRMT R50, R198, 0x5410, R200 ;  /* 0x00005410c6327816 */ /* 0x000fe200000000c8 */
[----:B------:R2:W-:Y:S01]  /*82b0*/  MUFU.EX2 R247, R48 ;  /* 0x0000003000f77308 */ /* 0x0005e20000000800 */
[----:B------:R-:W-:-:S02]  /*82c0*/  PRMT R3, R4, 0x7770, RZ ;  /* 0x0000777004037816 */ /* 0x000fc400000000ff */
[----:B------:R-:W-:Y:S01]  /*82d0*/  ISETP.LE.U32.AND P0, PT, R21, UR13, PT ;  /* 0x0000000d15007c0c */ /* 0x000fe2000bf03070 */
[----:B------:R-:W3:Y:S01]  /*82e0*/  MUFU.EX2 R49, R49 ;  /* 0x0000003100317308 */ /* 0x000ee20000000800 */
[----:B------:R-:W-:Y:S02]  /*82f0*/  @P2 PRMT R198, R76, 0x5410, RZ ;  /* 0x000054104cc62816 */ /* 0x000fe400000000ff */
[----:B------:R-:W-:Y:S01]  /*8300*/  ISETP.GT.U32.AND P2, PT, R16, UR13, PT ;  /* 0x0000000d10007c0c */ /* 0x000fe2000bf44070 */
[----:B------:R-:W-:Y:S01]  /*8310*/  @P4 HFMA2.BF16_V2 R77, -RZ.H0_H0, RZ.H0_H0, -R202.H0_H0 ;  /* 0x200000ffff4d4231 */ /* 0x000fe200003409ca */
[----:B------:R-:W-:Y:S01]  /*8320*/  @P3 PRMT R200, R66, 0x5410, RZ ;  /* 0x0000541042c83816 */ /* 0x000fe200000000ff */
[----:B------:R-:W-:Y:S01]  /*8330*/  MUFU.EX2 R118, R118 ;  /* 0x0000007600767308 */ /* 0x000fe20000000800 */
[----:B------:R-:W-:Y:S02]  /*8340*/  ISETP.LE.U32.AND P3, PT, R3, UR13, PT ;  /* 0x0000000d03007c0c */ /* 0x000fe4000bf63070 */
[----:B-1----:R-:W-:Y:S01]  /*8350*/  F2FP.BF16.F32.PACK_AB R3, R153, R93 ;  /* 0x0000005d9903723e */ /* 0x002fe200000010ff */
[----:B--2---:R-:W-:Y:S01]  /*8360*/  IMAD.MOV.U32 R48, RZ, RZ, R41 ;  /* 0x000000ffff307224 */ /* 0x004fe200078e0029 */
[----:B------:R-:W-:Y:S01]  /*8370*/  PRMT R7, R4, 0x7772, RZ ;  /* 0x0000777204077816 */ /* 0x000fe200000000ff */
[----:B------:R-:W-:Y:S01]  /*8380*/  @!P0 HFMA2.BF16_V2 R73, -RZ.H0_H0, RZ.H0_H0, -R199.H0_H0 ;  /* 0x200000ffff498231 */ /* 0x000fe200003409c7 */
[C---:B------:R-:W-:Y:S01]  /*8390*/  PRMT R189, R3.reuse, 0x7632, R189 ;  /* 0x0000763203bd7816 */ /* 0x040fe200000000bd */
[----:B---3--:R-:W-:Y:S01]  /*83a0*/  IMAD.MOV.U32 R116, RZ, RZ, R49 ;  /* 0x000000ffff747224 */ /* 0x008fe200078e0031 */
[C---:B------:R-:W-:Y:S01]  /*83b0*/  PRMT R228, R10.reuse, 0x7771, RZ ;  /* 0x000077710ae47816 */ /* 0x040fe200000000ff */
[----:B------:R-:W-:Y:S01]  /*83c0*/  MUFU.EX2 R112, R112 ;  /* 0x0000007000707308 */ /* 0x000fe20000000800 */
[C---:B------:R-:W-:Y:S01]  /*83d0*/  PRMT R217, R10.reuse, 0x7772, RZ ;  /* 0x000077720ad97816 */ /* 0x040fe200000000ff */
[----:B------:R-:W-:Y:S01]  /*83e0*/  @P2 HFMA2.BF16_V2 R85, -RZ.H0_H0, RZ.H0_H0, -R189.H0_H0 ;  /* 0x200000ffff552231 */ /* 0x000fe200003409bd */
[----:B------:R-:W-:Y:S01]  /*83f0*/  PRMT R216, R10, 0x7773, RZ ;  /* 0x000077730ad87816 */ /* 0x000fe200000000ff */
[----:B------:R-:W-:Y:S01]  /*8400*/  MUFU.EX2 R117, R117 ;  /* 0x0000007500757308 */ /* 0x000fe20000000800 */
[----:B------:R-:W-:-:S02]  /*8410*/  PRMT R197, R3, 0x7610, R197 ;  /* 0x0000761003c57816 */ /* 0x000fc400000000c5 */
[----:B------:R-:W-:Y:S01]  /*8420*/  PRMT R10, R4, 0x7773, RZ ;  /* 0x00007773040a7816 */ /* 0x000fe200000000ff */
[----:B------:R-:W-:Y:S01]  /*8430*/  MUFU.EX2 R114, R114 ;  /* 0x0000007200727308 */ /* 0x000fe20000000800 */
[----:B------:R-:W-:Y:S01]  /*8440*/  @P4 PRMT R202, R77, 0x5410, RZ ;  /* 0x000054104dca4816 */ /* 0x000fe200000000ff */
[----:B------:R-:W-:Y:S01]  /*8450*/  @!P3 HFMA2.BF16_V2 R81, -RZ.H0_H0, RZ.H0_H0, -R197.H0_H0 ;  /* 0x200000ffff51b231 */ /* 0x000fe200003409c5 */
[----:B------:R-:W-:Y:S02]  /*8460*/  LOP3.LUT R27, R15, 0xff, RZ, 0xc0, !PT ;  /* 0x000000ff0f1b7812 */ /* 0x000fe400078ec0ff */
[----:B------:R-:W-:Y:S02]  /*8470*/  ISETP.GT.U32.AND P4, PT, R7, UR13, PT ;  /* 0x0000000d07007c0c */ /* 0x000fe4000bf84070 */
[----:B------:R-:W-:Y:S01]  /*8480*/  @!P0 PRMT R199, R73, 0x5410, RZ ;  /* 0x0000541049c78816 */ /* 0x000fe200000000ff */
[----:B------:R-:W-:Y:S01]  /*8490*/  IMAD.MOV.U32 R73, RZ, RZ, R252 ;  /* 0x000000ffff497224 */ /* 0x000fe200078e00fc */
[----:B------:R-:W-:Y:S01]  /*84a0*/  PRMT R55, R197, 0x5410, R189 ;  /* 0x00005410c5377816 */ /* 0x000fe200000000bd */
[----:B------:R-:W-:Y:S01]  /*84b0*/  MUFU.EX2 R252, R65 ;  /* 0x0000004100fc7308 */ /* 0x000fe20000000800 */
[----:B------:R-:W-:-:S02]  /*84c0*/  ISETP.GT.U32.AND P0, PT, R10, UR13, PT ;  /* 0x0000000d0a007c0c */ /* 0x000fc4000bf04070 */
[----:B------:R-:W-:Y:S02]  /*84d0*/  F2FP.BF16.F32.PACK_AB R4, R139, R30 ;  /* 0x0000001e8b04723e */ /* 0x000fe400000010ff */
[----:B------:R-:W-:Y:S02]  /*84e0*/  @P2 PRMT R189, R85, 0x5410, RZ ;  /* 0x0000541055bd2816 */ /* 0x000fe400000000ff */
[----:B------:R-:W-:Y:S02]  /*84f0*/  ISETP.LE.U32.AND P2, PT, R27, UR13, PT ;  /* 0x0000000d1b007c0c */ /* 0x000fe4000bf43070 */
[----:B------:R-:W-:Y:S02]  /*8500*/  PRMT R3, R15, 0x7632, R3 ;  /* 0x000076320f037816 */ /* 0x000fe40000000003 */
[C---:B------:R-:W-:Y:S02]  /*8510*/  PRMT R196, R4.reuse, 0x7632, R196 ;  /* 0x0000763204c47816 */ /* 0x040fe400000000c4 */
[----:B------:R-:W-:-:S02]  /*8520*/  PRMT R188, R4, 0x7610, R188 ;  /* 0x0000761004bc7816 */ /* 0x000fc400000000bc */
[----:B------:R-:W-:Y:S01]  /*8530*/  F2FP.BF16.F32.PACK_AB R4, R31, R242 ;  /* 0x000000f21f04723e */ /* 0x000fe200000010ff */
[----:B------:R-:W-:Y:S01]  /*8540*/  @P0 HFMA2.BF16_V2 R86, -RZ.H0_H0, RZ.H0_H0, -R196.H0_H0 ;  /* 0x200000ffff560231 */ /* 0x000fe200003409c4 */
[----:B------:R-:W-:Y:S01]  /*8550*/  LOP3.LUT R3, R3, 0xff, RZ, 0xc0, !PT ;  /* 0x000000ff03037812 */ /* 0x000fe200078ec0ff */
[----:B------:R-:W-:Y:S01]  /*8560*/  @P4 HFMA2.BF16_V2 R84, -RZ.H0_H0, RZ.H0_H0, -R188.H0_H0 ;  /* 0x200000ffff544231 */ /* 0x000fe200003409bc */
[----:B------:R-:W-:Y:S01]  /*8570*/  @!P3 PRMT R197, R81, 0x5410, RZ ;  /* 0x0000541051c5b816 */ /* 0x000fe200000000ff */
[----:B------:R-:W-:Y:S01]  /*8580*/  IMAD.MOV.U32 R81, RZ, RZ, R251 ;  /* 0x000000ffff517224 */ /* 0x000fe200078e00fb */
[----:B------:R-:W-:Y:S01]  /*8590*/  PRMT R187, R4, 0x7610, R187 ;  /* 0x0000761004bb7816 */ /* 0x000fe200000000bb */
[----:B------:R-:W-:Y:S01]  /*85a0*/  MUFU.EX2 R251, R51 ;  /* 0x0000003300fb7308 */ /* 0x000fe20000000800 */
[----:B------:R-:W-:Y:S02]  /*85b0*/  ISETP.LE.U32.AND P3, PT, R3, UR13, PT ;  /* 0x0000000d03007c0c */ /* 0x000fe4000bf63070 */
[----:B------:R-:W-:Y:S01]  /*85c0*/  PRMT R3, R26, 0x7632, R3 ;  /* 0x000076321a037816 */ /* 0x000fe20000000003 */
[----:B------:R-:W-:Y:S01]  /*85d0*/  @!P2 HFMA2.BF16_V2 R88, -RZ.H0_H0, RZ.H0_H0, -R187.H0_H0 ;  /* 0x200000ffff58a231 */ /* 0x000fe200003409bb */
[----:B------:R-:W-:-:S02]  /*85e0*/  SHF.R.U32.HI R18, RZ, 0x18, R15 ;  /* 0x00000018ff127819 */ /* 0x000fc4000001160f */
[----:B------:R-:W-:Y:S02]  /*85f0*/  PRMT R185, R4, 0x7632, R185 ;  /* 0x0000763204b97816 */ /* 0x000fe400000000b9 */
[----:B------:R-:W-:Y:S02]  /*8600*/  LOP3.LUT R3, R3, 0xff, RZ, 0xc0, !PT ;  /* 0x000000ff03037812 */ /* 0x000fe400078ec0ff */
[----:B------:R-:W-:Y:S02]  /*8610*/  PRMT R52, R188, 0x5410, R196 ;  /* 0x00005410bc347816 */ /* 0x000fe400000000c4 */
[----:B------:R-:W-:Y:S01]  /*8620*/  @P4 PRMT R188, R84, 0x5410, RZ ;  /* 0x0000541054bc4816 */ /* 0x000fe200000000ff */
[----:B------:R-:W-:Y:S01]  /*8630*/  FADD.FTZ R84, R107, R23 ;  /* 0x000000176b547221 */ /* 0x000fe20000010000 */
[----:B------:R-:W-:Y:S01]  /*8640*/  LOP3.LUT R38, R26, 0xff, RZ, 0xc0, !PT ;  /* 0x000000ff1a267812 */ /* 0x000fe200078ec0ff */
[----:B------:R-:W-:Y:S01]  /*8650*/  MUFU.EX2 R107, R121 ;  /* 0x00000079006b7308 */ /* 0x000fe20000000800 */
[----:B------:R-:W-:-:S02]  /*8660*/  ISETP.LE.U32.AND P4, PT, R18, UR13, PT ;  /* 0x0000000d12007c0c */ /* 0x000fc4000bf83070 */
[----:B------:R-:W-:Y:S01]  /*8670*/  @P0 PRMT R196, R86, 0x5410, RZ ;  /* 0x0000541056c40816 */ /* 0x000fe200000000ff */
[----:B------:R-:W-:Y:S01]  /*8680*/  MUFU.EX2 R121, R133 ;  /* 0x0000008500797308 */ /* 0x000fe20000000800 */
[----:B------:R-:W-:Y:S02]  /*8690*/  PRMT R66, R187, 0x5410, R185 ;  /* 0x00005410bb427816 */ /* 0x000fe400000000b9 */
[----:B------:R-:W-:Y:S02]  /*86a0*/  ISETP.LE.U32.AND P0, PT, R3, UR13, PT ;  /* 0x0000000d03007c0c */ /* 0x000fe4000bf03070 */
[----:B------:R-:W-:Y:S02]  /*86b0*/  @!P2 PRMT R187, R88, 0x5410, RZ ;  /* 0x0000541058bba816 */ /* 0x000fe400000000ff */
[----:B------:R-:W-:Y:S01]  /*86c0*/  F2FP.BF16.F32.PACK_AB R3, R245, R235 ;  /* 0x000000ebf503723e */ /* 0x000fe200000010ff */
[----:B------:R-:W1:Y:S01]  /*86d0*/  MUFU.EX2 R88, R42 ;  /* 0x0000002a00587308 */ /* 0x000e620000000800 */
[----:B------:R-:W-:-:S02]  /*86e0*/  ISETP.LE.U32.AND P2, PT, R38, UR13, PT ;  /* 0x0000000d26007c0c */ /* 0x000fc4000bf43070 */
[----:B------:R-:W-:Y:S02]  /*86f0*/  PRMT R186, R3, 0x7610, R186 ;  /* 0x0000761003ba7816 */ /* 0x000fe400000000ba */
[----:B------:R-:W-:Y:S02]  /*8700*/  F2FP.BF16.F32.PACK_AB R4, R239, R220 ;  /* 0x000000dcef04723e */ /* 0x000fe400000010ff */
[----:B------:R-:W-:Y:S01]  /*8710*/  PRMT R184, R3, 0x7632, R184 ;  /* 0x0000763203b87816 */ /* 0x000fe200000000b8 */
[----:B------:R-:W-:Y:S01]  /*8720*/  @!P3 HFMA2.BF16_V2 R87, -RZ.H0_H0, RZ.H0_H0, -R186.H0_H0 ;  /* 0x200000ffff57b231 */ /* 0x000fe200003409ba */
[----:B------:R-:W-:Y:S02]  /*8730*/  PRMT R183, R4, 0x7610, R183 ;  /* 0x0000761004b77816 */ /* 0x000fe400000000b7 */
[----:B------:R-:W-:Y:S01]  /*8740*/  PRMT R5, R6, 0x7770, RZ ;  /* 0x0000777006057816 */ /* 0x000fe200000000ff */
[----:B------:R-:W-:Y:S01]  /*8750*/  @!P4 HFMA2.BF16_V2 R89, -RZ.H0_H0, RZ.H0_H0, -R184.H0_H0 ;  /* 0x200000ffff59c231 */ /* 0x000fe200003409b8 */
[----:B------:R-:W-:Y:S01]  /*8760*/  SHF.R.U32.HI R13, RZ, 0x18, R26 ;  /* 0x00000018ff0d7819 */ /* 0x000fe2000001161a */
[----:B------:R-:W-:Y:S01]  /*8770*/  @!P2 HFMA2.BF16_V2 R91, -RZ.H0_H0, RZ.H0_H0, -R183.H0_H0 ;  /* 0x200000ffff5ba231 */ /* 0x000fe200003409b7 */
[----:B------:R-:W-:-:S02]  /*8780*/  PRMT R64, R186, 0x5410, R184 ;  /* 0x00005410ba407816 */ /* 0x000fc400000000b8 */
[----:B------:R-:W-:Y:S02]  /*8790*/  PRMT R178, R4, 0x7632, R178 ;  /* 0x0000763204b27816 */ /* 0x000fe400000000b2 */
[----:B------:R-:W-:Y:S01]  /*87a0*/  @!P3 PRMT R186, R87, 0x5410, RZ ;  /* 0x0000541057bab816 */ /* 0x000fe200000000ff */
[----:B------:R-:W-:Y:S01]  /*87b0*/  IMAD.MOV.U32 R87, RZ, RZ, R241 ;  /* 0x000000ffff577224 */ /* 0x000fe200078e00f1 */
[----:B------:R-:W-:Y:S01]  /*87c0*/  F2FP.BF16.F32.PACK_AB R3, R250, R236 ;  /* 0x000000ecfa03723e */ /* 0x000fe200000010ff */
[----:B------:R-:W-:Y:S01]  /*87d0*/  MUFU.EX2 R241, R57 ;  /* 0x0000003900f17308 */ /* 0x000fe20000000800 */
[----:B------:R-:W-:Y:S02]  /*87e0*/  PRMT R19, R6, 0x7771, RZ ;  /* 0x0000777106137816 */ /* 0x000fe400000000ff */
[----:B------:R-:W-:Y:S02]  /*87f0*/  ISETP.LE.U32.AND P3, PT, R5, UR13, PT ;  /* 0x0000000d05007c0c */ /* 0x000fe4000bf63070 */
[----:B------:R-:W-:Y:S01]  /*8800*/  @!P4 PRMT R184, R89, 0x5410, RZ ;  /* 0x0000541059b8c816 */ /* 0x000fe200000000ff */
[----:B------:R-:W-:Y:S01]  /*8810*/  IMAD.MOV.U32 R89, RZ, RZ, R31 ;  /* 0x000000ffff597224 */ /* 0x000fe200078e001f */
[----:B------:R-:W-:-:S02]  /*8820*/  ISETP.LE.U32.AND P4, PT, R13, UR13, PT ;  /* 0x0000000d0d007c0c */ /* 0x000fc4000bf83070 */
[----:B------:R-:W-:Y:S02]  /*8830*/  PRMT R77, R183, 0x5410, R178 ;  /* 0x00005410b74d7816 */ /* 0x000fe400000000b2 */
[C---:B------:R-:W-:Y:S02]  /*8840*/  PRMT R179, R3.reuse, 0x7610, R179 ;  /* 0x0000761003b37816 */ /* 0x040fe400000000b3 */
[----:B------:R-:W-:Y:S02]  /*8850*/  PRMT R177, R3, 0x7632, R177 ;  /* 0x0000763203b17816 */ /* 0x000fe400000000b1 */
[----:B------:R-:W-:Y:S01]  /*8860*/  @!P2 PRMT R183, R91, 0x5410, RZ ;  /* 0x000054105bb7a816 */ /* 0x000fe200000000ff */
[----:B------:R-:W-:Y:S01]  /*8870*/  @!P0 HFMA2.BF16_V2 R90, -RZ.H0_H0, RZ.H0_H0, -R179.H0_H0 ;  /* 0x200000ffff5a8231 */ /* 0x000fe200003409b3 */
[----:B-1----:R-:W-:Y:S01]  /*8880*/  F2FP.BF16.F32.PACK_AB R3, R48, R88 ;  /* 0x000000583003723e */ /* 0x002fe200000010ff */
[----:B------:R-:W1:Y:S01]  /*8890*/  MUFU.EX2 R91, R54 ;  /* 0x00000036005b7308 */ /* 0x000e620000000800 */
[----:B------:R-:W-:Y:S01]  /*88a0*/  ISETP.GT.U32.AND P2, PT, R19, UR13, PT ;  /* 0x0000000d13007c0c */ /* 0x000fe2000bf44070 */
[----:B------:R-:W-:Y:S01]  /*88b0*/  @!P4 HFMA2.BF16_V2 R92, -RZ.H0_H0, RZ.H0_H0, -R177.H0_H0 ;  /* 0x200000ffff5cc231 */ /* 0x000fe200003409b1 */
[----:B------:R-:W-:-:S02]  /*88c0*/  PRMT R175, R3, 0x7610, R175 ;  /* 0x0000761003af7816 */ /* 0x000fc400000000af */
[----:B------:R-:W-:Y:S02]  /*88d0*/  PRMT R174, R3, 0x7632, R174 ;  /* 0x0000763203ae7816 */ /* 0x000fe400000000ae */
[----:B------:R-:W-:Y:S01]  /*88e0*/  LOP3.LUT R60, R12, UR15, R11, 0x96, !PT ;  /* 0x0000000f0c3c7c12 */ /* 0x000fe2000f8e960b */
[----:B------:R-:W-:Y:S01]  /*88f0*/  @!P3 HFMA2.BF16_V2 R94, -RZ.H0_H0, RZ.H0_H0, -R175.H0_H0 ;  /* 0x200000ffff5eb231 */ /* 0x000fe200003409af */
[----:B------:R-:W-:Y:S02]  /*8900*/  PRMT R11, R6, 0x7773, RZ ;  /* 0x00007773060b7816 */ /* 0x000fe400000000ff */
[----:B------:R-:W-:Y:S02]  /*8910*/  PRMT R63, R46, 0x5410, R47 ;  /* 0x000054102e3f7816 */ /* 0x000fe4000000002f */
[----:B------:R-:W-:Y:S01]  /*8920*/  PRMT R5, R2, 0x7770, RZ ;  /* 0x0000777002057816 */ /* 0x000fe200000000ff */
[----:B------:R-:W-:Y:S01]  /*8930*/  @P2 HFMA2.BF16_V2 R95, -RZ.H0_H0, RZ.H0_H0, -R174.H0_H0 ;  /* 0x200000ffff5f2231 */ /* 0x000fe200003409ae */
[----:B------:R-:W-:-:S02]  /*8940*/  PRMT R46, R175, 0x5410, R174 ;  /* 0x00005410af2e7816 */ /* 0x000fc400000000ae */
[----:B------:R-:W-:Y:S02]  /*8950*/  PRMT R12, R6, 0x7772, RZ ;  /* 0x00007772060c7816 */ /* 0x000fe400000000ff */
[----:B------:R-:W-:Y:S02]  /*8960*/  PRMT R76, R179, 0x5410, R177 ;  /* 0x00005410b34c7816 */ /* 0x000fe400000000b1 */
[----:B------:R-:W-:Y:S02]  /*8970*/  @!P3 PRMT R175, R94, 0x5410, RZ ;  /* 0x000054105eafb816 */ /* 0x000fe400000000ff */
[C---:B------:R-:W-:Y:S02]  /*8980*/  PRMT R6, R2.reuse, 0x7771, RZ ;  /* 0x0000777102067816 */ /* 0x040fe400000000ff */
[C---:B------:R-:W-:Y:S02]  /*8990*/  PRMT R4, R2.reuse, 0x7772, RZ ;  /* 0x0000777202047816 */ /* 0x040fe400000000ff */
[----:B------:R-:W-:-:S02]  /*89a0*/  PRMT R3, R2, 0x7773, RZ ;  /* 0x0000777302037816 */ /* 0x000fc400000000ff */
[----:B------:R-:W-:Y:S02]  /*89b0*/  @!P4 PRMT R177, R92, 0x5410, RZ ;  /* 0x000054105cb1c816 */ /* 0x000fe400000000ff */
[----:B------:R-:W-:Y:S02]  /*89c0*/  ISETP.GT.U32.AND P3, PT, R11, UR13, PT ;  /* 0x0000000d0b007c0c */ /* 0x000fe4000bf64070 */
[----:B------:R-:W-:Y:S02]  /*89d0*/  ISETP.LE.U32.AND P4, PT, R5, UR13, PT ;  /* 0x0000000d05007c0c */ /* 0x000fe4000bf83070 */
[----:B------:R-:W-:Y:S02]  /*89e0*/  F2FP.BF16.F32.PACK_AB R2, R49, R247 ;  /* 0x000000f73102723e */ /* 0x000fe400000010ff */
[----:B------:R-:W-:Y:S02]  /*89f0*/  @!P0 PRMT R179, R90, 0x5410, RZ ;  /* 0x000054105ab38816 */ /* 0x000fe400000000ff */
[----:B------:R-:W-:-:S02]  /*8a00*/  @P2 PRMT R174, R95, 0x5410, RZ ;  /* 0x000054105fae2816 */ /* 0x000fc400000000ff */
[----:B------:R-:W-:Y:S02]  /*8a10*/  ISETP.GT.U32.AND P0, PT, R12, UR13, PT ;  /* 0x0000000d0c007c0c */ /* 0x000fe4000bf04070 */
[----:B------:R-:W-:Y:S02]  /*8a20*/  ISETP.GT.U32.AND P2, PT, R3, UR13, PT ;  /* 0x0000000d03007c0c */ /* 0x000fe4000bf44070 */
[----:B------:R-:W-:Y:S02]  /*8a30*/  PRMT R47, R4, 0x5410, R3 ;  /* 0x00005410042f7816 */ /* 0x000fe40000000003 */
[C---:B------:R-:W-:Y:S02]  /*8a40*/  PRMT R173, R2.reuse, 0x7610, R173 ;  /* 0x0000761002ad7816 */ /* 0x040fe400000000ad */
[----:B------:R-:W-:Y:S02]  /*8a50*/  PRMT R172, R2, 0x7632, R172 ;  /* 0x0000763202ac7816 */ /* 0x000fe400000000ac */
[----:B-1----:R-:W-:-:S02]  /*8a60*/  F2FP.BF16.F32.PACK_AB R3, R91, R251 ;  /* 0x000000fb5b03723e */ /* 0x002fc400000010ff */
[----:B------:R-:W-:Y:S01]  /*8a70*/  LOP3.LUT R2, R138, 0xff, RZ, 0xc0, !PT ;  /* 0x000000ff8a027812 */ /* 0x000fe200078ec0ff */
[----:B------:R-:W-:Y:S01]  /*8a80*/  @P3 HFMA2.BF16_V2 R97, -RZ.H0_H0, RZ.H0_H0, -R172.H0_H0 ;  /* 0x200000ffff613231 */ /* 0x000fe200003409ac */
[----:B------:R-:W-:Y:S01]  /*8a90*/  PRMT R171, R3, 0x7610, R171 ;  /* 0x0000761003ab7816 */ /* 0x000fe200000000ab */
[----:B------:R-:W-:Y:S01]  /*8aa0*/  @P0 HFMA2.BF16_V2 R96, -RZ.H0_H0, RZ.H0_H0, -R173.H0_H0 ;  /* 0x200000ffff600231 */ /* 0x000fe200003409ad */
[----:B------:R-:W-:Y:S02]  /*8ab0*/  PRMT R29, R2, 0x5410, R109 ;  /* 0x00005410021d7816 */ /* 0x000fe4000000006d */
[----:B------:R-:W-:Y:S01]  /*8ac0*/  PRMT R2, R61, 0x7632, R2 ;  /* 0x000076323d027816 */ /* 0x000fe20000000002 */
[----:B------:R-:W-:Y:S01]  /*8ad0*/  @!P4 HFMA2.BF16_V2 R98, -RZ.H0_H0, RZ.H0_H0, -R171.H0_H0 ;  /* 0x200000ffff62c231 */ /* 0x000fe200003409ab */
[----:B------:R-:W-:Y:S02]  /*8ae0*/  PRMT R170, R3, 0x7632, R170 ;  /* 0x0000763203aa7816 */ /* 0x000fe400000000aa */
[----:B------:R-:W-:-:S02]  /*8af0*/  LOP3.LUT R2, R2, 0xff, RZ, 0xc0, !PT ;  /* 0x000000ff02027812 */ /* 0x000fc400078ec0ff */
[----:B------:R-:W-:Y:S02]  /*8b00*/  PRMT R34, R173, 0x5410, R172 ;  /* 0x00005410ad227816 */ /* 0x000fe400000000ac */
[----:B------:R-:W-:Y:S02]  /*8b10*/  @P3 PRMT R172, R97, 0x5410, RZ ;  /* 0x0000541061ac3816 */ /* 0x000fe400000000ff */
[----:B------:R-:W-:Y:S02]  /*8b20*/  PRMT R62, R171, 0x5410, R170 ;  /* 0x00005410ab3e7816 */ /* 0x000fe400000000aa */
[----:B------:R-:W-:Y:S02]  /*8b30*/  ISETP.LE.U32.AND P3, PT, R2, UR13, PT ;  /* 0x0000000d02007c0c */ /* 0x000fe4000bf63070 */
[----:B------:R-:W-:Y:S02]  /*8b40*/  @!P4 PRMT R171, R98, 0x5410, RZ ;  /* 0x0000541062abc816 */ /* 0x000fe400000000ff */
[----:B------:R-:W-:-:S02]  /*8b50*/  SHF.R.U32.HI R2, RZ, 0x10, R9 ;  /* 0x00000010ff027819 */ /* 0x000fc40000011609 */
[----:B------:R-:W-:Y:S02]  /*8b60*/  ISETP.GT.U32.AND P4, PT, R6, UR13, PT ;  /* 0x0000000d06007c0c */ /* 0x000fe4000bf84070 */
[----:B------:R-:W-:Y:S02]  /*8b70*/  LOP3.LUT R5, R28, 0xff, RZ, 0xc0, !PT ;  /* 0x000000ff1c057812 */ /* 0x000fe400078ec0ff */
[----:B------:R-:W-:Y:S02]  /*8b80*/  @P0 PRMT R173, R96, 0x5410, RZ ;  /* 0x0000541060ad0816 */ /* 0x000fe400000000ff */
[----:B------:R-:W-:Y:S02]  /*8b90*/  LOP3.LUT R3, R22, 0xff, RZ, 0xc0, !PT ;  /* 0x000000ff16037812 */ /* 0x000fe400078ec0ff */
[----:B------:R-:W-:Y:S01]  /*8ba0*/  PRMT R32, R7, 0x5410, R10 ;  /* 0x0000541007207816 */ /* 0x000fe2000000000a */
[----:B------:R-:W-:Y:S01]  /*8bb0*/  FADD.FTZ R10, R113, R110 ;  /* 0x0000006e710a7221 */ /* 0x000fe20000010000 */
[----:B------:R-:W-:Y:S01]  /*8bc0*/  ISETP.GT.U32.AND P0, PT, R4, UR13, PT ;  /* 0x0000000d04007c0c */ /* 0x000fe2000bf04070 */
[----:B------:R-:W-:Y:S01]  /*8bd0*/  IMAD.MOV.U32 R113, RZ, RZ, R89 ;  /* 0x000000ffff717224 */ /* 0x000fe200078e0059 */
[----:B------:R-:W-:Y:S01]  /*8be0*/  LOP3.LUT R4, R2, 0xff, RZ, 0xc0, !PT ;  /* 0x000000ff02047812 */ /* 0x000fe200078ec0ff */
[----:B------:R-:W-:Y:S01]  /*8bf0*/  @P4 HFMA2.BF16_V2 R99, -RZ.H0_H0, RZ.H0_H0, -R170.H0_H0 ;  /* 0x200000ffff634231 */ /* 0x000fe200003409aa */
[----:B------:R-:W-:Y:S01]  /*8c00*/  PRMT R7, R25, 0x5410, R24 ;  /* 0x0000541019077816 */ /* 0x000fe20000000018 */
[----:B------:R-:W-:Y:S01]  /*8c10*/  FADD.FTZ R10, R105, R10 ;  /* 0x0000000a690a7221 */ /* 0x000fe20000010000 */
[----:B------:R-:W-:Y:S01]  /*8c20*/  LOP3.LUT R2, R17, 0xff, RZ, 0xc0, !PT ;  /* 0x000000ff11027812 */ /* 0x000fe200078ec0ff */
[----:B------:R-:W-:Y:S01]  /*8c30*/  IMAD.MOV.U32 R105, RZ, RZ, R48 ;  /* 0x000000ffff697224 */ /* 0x000fe200078e0030 */
[----:B------:R-:W-:-:S02]  /*8c40*/  PRMT R24, R5, 0x5410, R19 ;  /* 0x0000541005187816 */ /* 0x000fc40000000013 */
[----:B------:R-:W-:Y:S01]  /*8c50*/  PRMT R16, R3, 0x5410, R16 ;  /* 0x0000541003107816 */ /* 0x000fe20000000010 */
[----:B------:R1:W2:Y:S01]  /*8c60*/  MUFU.EX2 R5, R82 ;  /* 0x0000005200057308 */ /* 0x0002a20000000800 */
[----:B------:R-:W-:Y:S02]  /*8c70*/  LOP3.LUT R3, R61, 0xffff, RZ, 0xc0, !PT ;  /* 0x0000ffff3d037812 */ /* 0x000fe400078ec0ff */
[----:B------:R-:W-:Y:S01]  /*8c80*/  PRMT R9, R4, 0x5410, R20 ;  /* 0x0000541004097816 */ /* 0x000fe20000000014 */
[----:B------:R-:W-:Y:S01]  /*8c90*/  IMAD.IADD R4, R73, 0x1, R81 ;  /* 0x0000000149047824 */ /* 0x000fe200078e0251 */
[----:B------:R-:W-:Y:S02]  /*8ca0*/  PRMT R45, R2, 0x5410, R6 ;  /* 0x00005410022d7816 */ /* 0x000fe40000000006 */
[----:B------:R-:W-:Y:S02]  /*8cb0*/  F2FP.BF16.F32.PACK_AB R2, R252, R241 ;  /* 0x000000f1fc02723e */ /* 0x000fe400000010ff */
[----:B------:R-:W-:-:S02]  /*8cc0*/  SHF.R.U32.HI R73, RZ, 0x8, R3 ;  /* 0x00000008ff497819 */ /* 0x000fc40000011603 */
[C---:B------:R-:W-:Y:S02]  /*8cd0*/  PRMT R169, R2.reuse, 0x7610, R169 ;  /* 0x0000761002a97816 */ /* 0x040fe400000000a9 */
[----:B------:R-:W-:Y:S01]  /*8ce0*/  PRMT R168, R2, 0x7632, R168 ;  /* 0x0000763202a87816 */ /* 0x000fe200000000a8 */
[----:B-1----:R-:W-:Y:S01]  /*8cf0*/  FADD.FTZ R82, R123, R10 ;  /* 0x0000000a7b527221 */ /* 0x002fe20000010000 */
[----:B------:R-:W-:Y:S01]  /*8d00*/  LOP3.LUT R2, R73, 0xffff, RZ, 0xc0, !PT ;  /* 0x0000ffff49027812 */ /* 0x000fe200078ec0ff */
[----:B------:R-:W-:Y:S01]  /*8d10*/  @P0 HFMA2.BF16_V2 R102, -RZ.H0_H0, RZ.H0_H0, -R169.H0_H0 ;  /* 0x200000ffff660231 */ /* 0x000fe200003409a9 */
[----:B------:R-:W-:Y:S01]  /*8d20*/  PRMT R33, R12, 0x5410, R11 ;  /* 0x000054100c217816 */ /* 0x000fe2000000000b */
[----:B------:R-:W-:Y:S01]  /*8d30*/  FADD.FTZ R12, R104, R101 ;  /* 0x00000065680c7221 */ /* 0x000fe20000010000 */
[----:B------:R-:W-:Y:S01]  /*8d40*/  LEA R65, R4, UR5, 0x1 ;  /* 0x0000000504417c11 */ /* 0x000fe2000f8e08ff */
[----:B------:R2:W1:Y:S01]  /*8d50*/  MUFU.EX2 R101, R83 ;  /* 0x0000005300657308 */ /* 0x0004620000000800 */
[----:B------:R-:W-:Y:S01]  /*8d60*/  @P4 PRMT R170, R99, 0x5410, RZ ;  /* 0x0000541063aa4816 */ /* 0x000fe200000000ff */
[----:B------:R-:W-:Y:S01]  /*8d70*/  FADD.FTZ R11, R103, R100 ;  /* 0x00000064670b7221 */ /* 0x000fe20000010000 */
[----:B------:R-:W-:Y:S01]  /*8d80*/  PRMT R4, R60, 0x7632, R4 ;  /* 0x000076323c047816 */ /* 0x000fe20000000004 */
[----:B------:R-:W-:Y:S01]  /*8d90*/  IMAD.IADD R81, R0, 0x1, R65 ;  /* 0x0000000100517824 */ /* 0x000fe200078e0241 */
[----:B------:R-:W-:Y:S01]  /*8da0*/  ISETP.LE.U32.AND P4, PT, R2, UR13, PT ;  /* 0x0000000d02007c0c */ /* 0x000fe2000bf83070 */
[----:B------:R-:W-:Y:S01]  /*8db0*/  FADD.FTZ R85, R30, R11 ;  /* 0x0000000b1e557221 */ /* 0x000fe20000010000 */
[----:B------:R-:W-:Y:S01]  /*8dc0*/  SHF.R.U32.HI R3, RZ, 0x10, R15 ;  /* 0x00000010ff037819 */ /* 0x000fe2000001160f */
[----:B------:R-:W-:Y:S01]  /*8dd0*/  FADD.FTZ R86, R93, R12 ;  /* 0x0000000c5d567221 */ /* 0x000fe20000010000 */
[----:B------:R-:W-:Y:S01]  /*8de0*/  SHF.R.U32.HI R2, RZ, 0x10, R14 ;  /* 0x00000010ff027819 */ /* 0x000fe2000001160e */
[----:B------:R-:W3:Y:S01]  /*8df0*/  LDSM.16.MT88.4 R40, [R81+0x6000] ;  /* 0x006000005128783b */ /* 0x000ee20000004200 */
[----:B------:R-:W-:Y:S01]  /*8e00*/  LOP3.LUT R6, R4, 0xff, RZ, 0xc0, !PT ;  /* 0x000000ff04067812 */ /* 0x000fe200078ec0ff */
[----:B------:R-:W-:Y:S01]  /*8e10*/  @P2 HFMA2.BF16_V2 R106, -RZ.H0_H0, RZ.H0_H0, -R168.H0_H0 ;  /* 0x200000ffff6a2231 */ /* 0x000fe200003409a8 */
[----:B------:R-:W-:Y:S01]  /*8e20*/  LOP3.LUT R4, R3, 0xff, RZ, 0xc0, !PT ;  /* 0x000000ff03047812 */ /* 0x000fe200078ec0ff */
[----:B--2---:R-:W-:Y:S01]  /*8e30*/  IMAD.MOV.U32 R83, RZ, RZ, R5 ;  /* 0x000000ffff537224 */ /* 0x004fe200078e0005 */
[----:B------:R-:W-:Y:S01]  /*8e40*/  SHF.R.U32.HI R5, RZ, 0x10, R26 ;  /* 0x00000010ff057819 */ /* 0x000fe2000001161a */
[----:B------:R-:W2:Y:S01]  /*8e50*/  MUFU.EX2 R103, R111 ;  /* 0x0000006f00677308 */ /* 0x000ea20000000800 */
[----:B------:R-:W-:Y:S01]  /*8e60*/  LOP3.LUT R3, R2, 0xff, RZ, 0xc0, !PT ;  /* 0x000000ff02037812 */ /* 0x000fe200078ec0ff */
[----:B------:R-:W-:Y:S01]  /*8e70*/  IMAD.MOV.U32 R104, RZ, RZ, R87 ;  /* 0x000000ffff687224 */ /* 0x000fe200078e0057 */
[----:B------:R-:W-:Y:S01]  /*8e80*/  LOP3.LUT R2, R5, 0xff, RZ, 0xc0, !PT ;  /* 0x000000ff05027812 */ /* 0x000fe200078ec0ff */
[----:B------:R-:W4:Y:S01]  /*8e90*/  MUFU.EX2 R100, R120 ;  /* 0x0000007800647308 */ /* 0x000f220000000800 */
[----:B------:R-:W-:-:S02]  /*8ea0*/  LOP3.LUT R5, R14, 0xffff, RZ, 0xc0, !PT ;  /* 0x0000ffff0e057812 */ /* 0x000fc400078ec0ff */
[----:B------:R-:W-:Y:S01]  /*8eb0*/  PRMT R13, R2, 0x5410, R13 ;  /* 0x00005410020d7816 */ /* 0x000fe2000000000d */
[----:B------:R-:W5:Y:S01]  /*8ec0*/  MUFU.EX2 R120, R115 ;  /* 0x0000007300787308 */ /* 0x000f620000000800 */
[--C-:B------:R-:W-:Y:S02]  /*8ed0*/  HSET2.LE.AND R2, R7, R8.reuse, PT ;  /* 0x0000000807027233 */ /* 0x100fe40003803000 */
[----:B------:R-:W-:Y:S02]  /*8ee0*/  PRMT R39, R169, 0x5410, R168 ;  /* 0x00005410a9277816 */ /* 0x000fe400000000a8 */
[----:B------:R-:W-:Y:S02]  /*8ef0*/  @P0 PRMT R169, R102, 0x5410, RZ ;  /* 0x0000541066a90816 */ /* 0x000fe400000000ff */
[----:B------:R-:W-:Y:S01]  /*8f00*/  LOP3.LUT R28, R56, R2, RZ, 0xc0, !PT ;  /* 0x00000002381c7212 */ /* 0x000fe200078ec0ff */
[----:B------:R-:W-:Y:S01]  /*8f10*/  MUFU.EX2 R102, R137 ;  /* 0x0000008900667308 */ /* 0x000fe20000000800 */
[----:B------:R-:W-:-:S02]  /*8f20*/  HSET2.LE.AND R2, R29, R8, PT ;  /* 0x000000081d027233 */ /* 0x000fc40003803000 */
[----:B------:R-:W-:Y:S02]  /*8f30*/  ISETP.LE.U32.AND P0, PT, R6, UR13, PT ;  /* 0x0000000d06007c0c */ /* 0x000fe4000bf03070 */
[----:B------:R-:W-:Y:S02]  /*8f40*/  PRMT R6, R3, 0x5410, R21 ;  /* 0x0000541003067816 */ /* 0x000fe40000000015 */
[----:B------:R-:W-:Y:S01]  /*8f50*/  SHF.R.U32.HI R11, RZ, 0x8, R5 ;  /* 0x00000008ff0b7819 */ /* 0x000fe20000011605 */
[----:B------:R-:W2:Y:S01]  /*8f60*/  LDSM.16.MT88.4 R20, [R81+0x6800] ;  /* 0x006800005114783b */ /* 0x000ea20000004200 */
[----:B------:R-:W-:Y:S02]  /*8f70*/  PRMT R12, R4, 0x5410, R18 ;  /* 0x00005410040c7816 */ /* 0x000fe40000000012 */
[----:B-1----:R-:W-:Y:S02]  /*8f80*/  F2FP.BF16.F32.PACK_AB R3, R101, R83 ;  /* 0x000000536503723e */ /* 0x002fe400000010ff */
[----:B------:R-:W-:-:S02]  /*8f90*/  LOP3.LUT R4, R63, 0xff00ff, RZ, 0xc0, !PT ;  /* 0x00ff00ff3f047812 */ /* 0x000fc400078ec0ff */
[----:B------:R-:W-:Y:S02]  /*8fa0*/  LOP3.LUT R30, R53, R2, RZ, 0xc0, !PT ;  /* 0x00000002351e7212 */ /* 0x000fe400078ec0ff */
[----:B------:R-:W-:Y:S02]  /*8fb0*/  PRMT R2, R35, 0x5410, R11 ;  /* 0x0000541023027816 */ /* 0x000fe4000000000b */
[C---:B------:R-:W-:Y:S02]  /*8fc0*/  PRMT R167, R3.reuse, 0x7610, R167 ;  /* 0x0000761003a77816 */ /* 0x040fe400000000a7 */
[----:B------:R-:W-:Y:S02]  /*8fd0*/  PRMT R166, R3, 0x7632, R166 ;  /* 0x0000763203a67816 */ /* 0x000fe400000000a6 */
[--C-:B------:R-:W-:Y:S02]  /*8fe0*/  HSET2.LE.AND R3, R9, R8.reuse, PT ;  /* 0x0000000809037233 */ /* 0x100fe40003803000 */
[----:B------:R-:W-:Y:S01]  /*8ff0*/  HSET2.LE.AND R4, R4, R8, PT ;  /* 0x0000000804047233 */ /* 0x000fe20003803000 */
[----:B------:R-:W-:Y:S01]  /*9000*/  @!P4 HFMA2.BF16_V2 R124, -RZ.H0_H0, RZ.H0_H0, -R166.H0_H0 ;  /* 0x200000ffff7cc231 */ /* 0x000fe200003409a6 */
[----:B------:R-:W-:-:S02]  /*9010*/  HSET2.LE.AND R2, R2, R8, PT ;  /* 0x0000000802027233 */ /* 0x000fc40003803000 */
[----:B------:R-:W-:Y:S02]  /*9020*/  LOP3.LUT R5, R32, 0xff00ff, RZ, 0xc0, !PT ;  /* 0x00ff00ff20057812 */ /* 0x000fe400078ec0ff */
[----:B------:R-:W-:Y:S02]  /*9030*/  LOP3.LUT R29, R59, R3, RZ, 0xc0, !PT ;  /* 0x000000033b1d7212 */ /* 0x000fe400078ec0ff */
[----:B------:R-:W-:Y:S02]  /*9040*/  LOP3.LUT R31, R50, R4, RZ, 0xc0, !PT ;  /* 0x00000004321f7212 */ /* 0x000fe400078ec0ff */
[--C-:B------:R-:W-:Y:S02]  /*9050*/  HSET2.LE.AND R3, R6, R8.reuse, PT ;  /* 0x0000000806037233 */ /* 0x100fe40003803000 */
[----:B------:R-:W-:Y:S02]  /*9060*/  LOP3.LUT R6, R15, 0xffff, RZ, 0xc0, !PT ;  /* 0x0000ffff0f067812 */ /* 0x000fe400078ec0ff */
[----:B------:R-:W-:-:S02]  /*9070*/  HSET2.LE.AND R4, R16, R8, PT ;  /* 0x0000000810047233 */ /* 0x000fc40003803000 */
[----:B------:R-:W-:Y:S01]  /*9080*/  LOP3.LUT R16, R78, R2, RZ, 0xc0, !PT ;  /* 0x000000024e107212 */ /* 0x000fe200078ec0ff */
[----:B------:R-:W-:Y:S01]  /*9090*/  IMAD.MOV.U32 R78, RZ, RZ, R88 ;  /* 0x000000ffff4e7224 */ /* 0x000fe200078e0058 */
[----:B------:R-:W-:Y:S02]  /*90a0*/  HSET2.LE.AND R2, R5, R8, PT ;  /* 0x0000000805027233 */ /* 0x000fe40003803000 */
[----:B------:R-:W-:Y:S02]  /*90b0*/  SHF.R.U32.HI R10, RZ, 0x8, R6 ;  /* 0x00000008ff0a7819 */ /* 0x000fe40000011606 */
[----:B------:R-:W-:Y:S02]  /*90c0*/  LOP3.LUT R5, R33, 0xff00ff, RZ, 0xc0, !PT ;  /* 0x00ff00ff21057812 */ /* 0x000fe400078ec0ff */
[----:B------:R-:W-:Y:S02]  /*90d0*/  LOP3.LUT R19, R52, R2, RZ, 0xc0, !PT ;  /* 0x0000000234137212 */ /* 0x000fe400078ec0ff */
[----:B------:R-:W-:-:S02]  /*90e0*/  PRMT R2, R27, 0x5410, R10 ;  /* 0x000054101b027816 */ /* 0x000fc4000000000a */
[----:B------:R-:W-:Y:S02]  /*90f0*/  LOP3.LUT R17, R58, R3, RZ, 0xc0, !PT ;  /* 0x000000033a117212 */ /* 0x000fe400078ec0ff */
[----:B------:R-:W-:Y:S01]  /*9100*/  LOP3.LUT R18, R55, R4, RZ, 0xc0, !PT ;  /* 0x0000000437127212 */ /* 0x000fe200078ec0ff */
[----:B---3--:R-:W-:Y:S01]  /*9110*/  HMMA.16816.F32.BF16 R56, R28, R40, RZ ;  /* 0x000000281c38723c */ /* 0x008fe200000418ff */
[--C-:B------:R-:W-:Y:S02]  /*9120*/  HSET2.LE.AND R2, R2, R8.reuse, PT ;  /* 0x0000000802027233 */ /* 0x100fe40003803000 */
[--C-:B------:R-:W-:Y:S02]  /*9130*/  HSET2.LE.AND R3, R12, R8.reuse, PT ;  /* 0x000000080c037233 */ /* 0x100fe40003803000 */
[--C-:B------:R-:W-:Y:S02]  /*9140*/  HSET2.LE.AND R4, R24, R8.reuse, PT ;  /* 0x0000000818047233 */ /* 0x100fe40003803000 */
[----:B------:R-:W-:Y:S01]  /*9150*/  LOP3.LUT R24, R66, R2, RZ, 0xc0, !PT ;  /* 0x0000000242187212 */ /* 0x000fe200078ec0ff */
[----:B------:R-:W-:Y:S01]  /*9160*/  HMMA.16816.F32.BF16 R48, R16, R42, RZ ;  /* 0x0000002a1030723c */ /* 0x000fe200000418ff */
[----:B------:R-:W-:Y:S01]  /*9170*/  LOP3.LUT R63, R61, 0xff, RZ, 0xc0, !PT ;  /* 0x000000ff3d3f7812 */ /* 0x000fe200078ec0ff */
[----:B------:R-:W-:Y:S01]  /*9180*/  IMAD.MOV.U32 R66, RZ, RZ, R91 ;  /* 0x000000ffff427224 */ /* 0x000fe200078e005b */
[----:B------:R-:W-:-:S02]  /*9190*/  HSET2.LE.AND R2, R5, R8, PT ;  /* 0x0000000805027233 */ /* 0x000fc40003803000 */
[----:B------:R-:W-:Y:S02]  /*91a0*/  LOP3.LUT R25, R64, R3, RZ, 0xc0, !PT ;  /* 0x0000000340197212 */ /* 0x000fe400078ec0ff */
[----:B------:R-:W-:Y:S01]  /*91b0*/  @P2 PRMT R168, R106, 0x5410, RZ ;  /* 0x000054106aa82816 */ /* 0x000fe200000000ff */
[----:B------:R-:W-:Y:S01]  /*91c0*/  HMMA.16816.F32.BF16 R52, R16, R40, RZ ;  /* 0x000000281034723c */ /* 0x000fe200000418ff */
[----:B------:R-:W-:Y:S01]  /*91d0*/  LOP3.LUT R3, R26, 0xffff, RZ, 0xc0, !PT ;  /* 0x0000ffff1a037812 */ /* 0x000fe200078ec0ff */
[----:B------:R-:W-:Y:S01]  /*91e0*/  MUFU.EX2 R106, R136 ;  /* 0x00000088006a7308 */ /* 0x000fe20000000800 */
[----:B------:R-:W-:Y:S02]  /*91f0*/  ISETP.LE.U32.AND P2, PT, R63, UR13, PT ;  /* 0x0000000d3f007c0c */ /* 0x000fe4000bf43070 */
[----:B------:R-:W-:Y:S01]  /*9200*/  LOP3.LUT R27, R34, R2, RZ, 0xc0, !PT ;  /* 0x00000002221b7212 */ /* 0x000fe200078ec0ff */
[----:B------:R-:W1:Y:S01]  /*9210*/  MUFU.EX2 R64, R140 ;  /* 0x0000008c00407308 */ /* 0x000e620000000800 */
[----:B------:R-:W3:Y:S01]  /*9220*/  LDSM.16.MT88.4 R32, [R65+0x6000] ;  /* 0x006000004120783b */ /* 0x000ee20000004200 */
[----:B------:R-:W-:Y:S01]  /*9230*/  SHF.R.U32.HI R9, RZ, 0x8, R3 ;  /* 0x00000008ff097819 */ /* 0x000fe20000011603 */
[----:B------:R-:W-:Y:S01]  /*9240*/  HMMA.16816.F32.BF16 R40, R28, R42, RZ ;  /* 0x0000002a1c28723c */ /* 0x000fe200000418ff */
[----:B------:R-:W-:-:S02]  /*9250*/  LOP3.LUT R26, R46, R4, RZ, 0xc0, !PT ;  /* 0x000000042e1a7212 */ /* 0x000fc400078ec0ff */
[----:B------:R-:W-:Y:S01]  /*9260*/  PRMT R2, R38, 0x5410, R9 ;  /* 0x0000541026027816 */ /* 0x000fe20000000009 */
[----:B------:R-:W-:Y:S01]  /*9270*/  FADD.FTZ R38, R153, R86 ;  /* 0x0000005699267221 */ /* 0x000fe20000010000 */
[----:B------:R-:W-:Y:S02]  /*9280*/  LOP3.LUT R5, R47, 0xff00ff, RZ, 0xc0, !PT ;  /* 0x00ff00ff2f057812 */ /* 0x000fe400078ec0ff */
[----:B------:R-:W-:Y:S01]  /*9290*/  SHF.R.U32.HI R46, RZ, 0x18, R61 ;  /* 0x00000018ff2e7819 */ /* 0x000fe2000001163d */
[----:B------:R-:W-:Y:S01]  /*92a0*/  @!P2 HFMA2.BF16_V2 R119, -RZ.H0_H0, RZ.H0_H0, -R167.H0_H0 ;  /* 0x200000ffff77a231 */ /* 0x000fe200003409a7 */
[----:B------:R-:W-:Y:S01]  /*92b0*/  HSET2.LE.AND R2, R2, R8, PT ;  /* 0x0000000802027233 */ /* 0x000fe20003803000 */
[----:B--2---:R-:W-:Y:S01]  /*92c0*/  HMMA.16816.F32.BF16 R96, R24, R20, R56 ;  /* 0x000000141860723c */ /* 0x004fe20000041838 */
[----:B------:R-:W-:Y:S02]  /*92d0*/  PRMT R59, R167, 0x5410, R166 ;  /* 0x00005410a73b7816 */ /* 0x000fe400000000a6 */
[----:B------:R-:W-:-:S02]  /*92e0*/  @!P4 PRMT R166, R124, 0x5410, RZ ;  /* 0x000054107ca6c816 */ /* 0x000fc400000000ff */
[----:B------:R-:W-:Y:S02]  /*92f0*/  LOP3.LUT R47, R60, 0xff, RZ, 0xc0, !PT ;  /* 0x000000ff3c2f7812 */ /* 0x000fe400078ec0ff */
[--C-:B------:R-:W-:Y:S02]  /*9300*/  HSET2.LE.AND R4, R45, R8.reuse, PT ;  /* 0x000000082d047233 */ /* 0x100fe40003803000 */
[--C-:B------:R-:W-:Y:S02]  /*9310*/  HSET2.LE.AND R5, R5, R8.reuse, PT ;  /* 0x0000000805057233 */ /* 0x100fe40003803000 */
[----:B------:R-:W-:Y:S02]  /*9320*/  ISETP.LE.U32.AND P4, PT, R46, UR13, PT ;  /* 0x0000000d2e007c0c */ /* 0x000fe4000bf83070 */
[----:B------:R-:W-:Y:S02]  /*9330*/  LOP3.LUT R12, R77, R2, RZ, 0xc0, !PT ;  /* 0x000000024d0c7212 */ /* 0x000fe400078ec0ff */
[----:B------:R-:W-:-:S02]  /*9340*/  HSET2.LE.AND R3, R13, R8, PT ;  /* 0x000000080d037233 */ /* 0x000fc40003803000 */
[----:B------:R-:W-:Y:S02]  /*9350*/  F2FP.BF16.F32.PACK_AB R2, R118, R103 ;  /* 0x000000677602723e */ /* 0x000fe400000010ff */
[----:B------:R-:W-:Y:S02]  /*9360*/  @!P2 PRMT R167, R119, 0x5410, RZ ;  /* 0x0000541077a7a816 */ /* 0x000fe400000000ff */
[----:B------:R-:W-:Y:S02]  /*9370*/  ISETP.LE.U32.AND P2, PT, R47, UR13, PT ;  /* 0x0000000d2f007c0c */ /* 0x000fe4000bf43070 */
[----:B------:R-:W-:Y:S02]  /*9380*/  LOP3.LUT R14, R62, R4, RZ, 0xc0, !PT ;  /* 0x000000043e0e7212 */ /* 0x000fe400078ec0ff */
[----:B------:R-:W-:Y:S02]  /*9390*/  LOP3.LUT R15, R39, R5, RZ, 0xc0, !PT ;  /* 0x00000005270f7212 */ /* 0x000fe400078ec0ff */
[C---:B------:R-:W-:Y:S01]  /*93a0*/  PRMT R165, R2.reuse, 0x7610, R165 ;  /* 0x0000761002a57816 */ /* 0x040fe200000000a5 */
[----:B------:R-:W2:Y:S01]  /*93b0*/  LDSM.16.MT88.4 R4, [R65+0x6800] ;  /* 0x006800004104783b */ /* 0x000ea20000004200 */
[----:B------:R-:W-:-:S02]  /*93c0*/  PRMT R164, R2, 0x7632, R164 ;  /* 0x0000763202a47816 */ /* 0x000fc400000000a4 */
[----:B------:R-:W-:Y:S01]  /*93d0*/  LOP3.LUT R13, R76, R3, RZ, 0xc0, !PT ;  /* 0x000000034c0d7212 */ /* 0x000fe200078ec0ff */
[----:B------:R-:W-:Y:S01]  /*93e0*/  @!P3 HFMA2.BF16_V2 R125, -RZ.H0_H0, RZ.H0_H0, -R165.H0_H0 ;  /* 0x200000ffff7db231 */ /* 0x000fe200003409a5 */
[----:B----4-:R-:W-:Y:S01]  /*93f0*/  F2FP.BF16.F32.PACK_AB R2, R107, R100 ;  /* 0x000000646b02723e */ /* 0x010fe200000010ff */
[----:B------:R-:W-:Y:S01]  /*9400*/  @!P4 HFMA2.BF16_V2 R126, -RZ.H0_H0, RZ.H0_H0, -R164.H0_H0 ;  /* 0x200000ffff7ec231 */ /* 0x000fe200003409a4 */
[----:B------:R-:W-:Y:S02]  /*9410*/  PRMT R58, R165, 0x5410, R164 ;  /* 0x00005410a53a7816 */ /* 0x000fe400000000a4 */
[C---:B------:R-:W-:Y:S01]  /*9420*/  PRMT R163, R2.reuse, 0x7610, R163 ;  /* 0x0000761002a37816 */ /* 0x040fe200000000a3 */
[----:B------:R-:W-:Y:S01]  /*9430*/  HMMA.16816.F32.BF16 R92, R12, R22, R48 ;  /* 0x000000160c5c723c */ /* 0x000fe20000041830 */
[----:B------:R-:W-:Y:S01]  /*9440*/  PRMT R162, R2, 0x7632, R162 ;  /* 0x0000763202a27816 */ /* 0x000fe200000000a2 */
[----:B------:R-:W-:Y:S01]  /*9450*/  FADD.FTZ R48, R139, R85 ;  /* 0x000000558b307221 */ /* 0x000fe20000010000 */
[----:B------:R-:W-:Y:S01]  /*9460*/  F2FP.BF16.F32.PACK_AB R2, R117, R112 ;  /* 0x000000707502723e */ /* 0x000fe200000010ff */
[----:B------:R-:W-:Y:S01]  /*9470*/  @!P2 HFMA2.BF16_V2 R127, -RZ.H0_H0, RZ.H0_H0, -R163.H0_H0 ;  /* 0x200000ffff7fa231 */ /* 0x000fe200003409a3 */
[----:B------:R-:W-:-:S02]  /*9480*/  PRMT R49, R122, 0x7771, RZ ;  /* 0x000077717a317816 */ /* 0x000fc400000000ff */
[----:B------:R-:W-:Y:S01]  /*9490*/  PRMT R161, R2, 0x7610, R161 ;  /* 0x0000761002a17816 */ /* 0x000fe200000000a1 */
[----:B------:R-:W-:Y:S01]  /*94a0*/  HMMA.16816.F32.BF16 R88, R12, R20, R52 ;  /* 0x000000140c58723c */ /* 0x000fe20000041834 */
[----:B------:R-:W-:Y:S01]  /*94b0*/  @!P4 PRMT R164, R126, 0x5410, RZ ;  /* 0x000054107ea4c816 */ /* 0x000fe200000000ff */
[----:B------:R-:W-:Y:S01]  /*94c0*/  FADD.FTZ R54, R154, R84 ;  /* 0x000000549a367221 */ /* 0x000fe20000010000 */
[----:B------:R-:W-:Y:S01]  /*94d0*/  SHF.R.U32.HI R45, RZ, 0x18, R60 ;  /* 0x00000018ff2d7819 */ /* 0x000fe2000001163c */
[----:B------:R-:W-:Y:S01]  /*94e0*/  @!P0 HFMA2.BF16_V2 R128, -RZ.H0_H0, RZ.H0_H0, -R161.H0_H0 ;  /* 0x200000ffff808231 */ /* 0x000fe200003409a1 */
[----:B------:R-:W-:Y:S01]  /*94f0*/  ISETP.GT.U32.AND P4, PT, R49, UR13, PT ;  /* 0x0000000d31007c0c */ /* 0x000fe2000bf84070 */
[----:B------:R4:W-:Y:S01]  /*9500*/  MUFU.EX2 R126, R205 ;  /* 0x000000cd007e7308 */ /* 0x0009e20000000800 */
[----:B------:R-:W-:Y:S01]  /*9510*/  PRMT R57, R163, 0x5410, R162 ;  /* 0x00005410a3397816 */ /* 0x000fe200000000a2 */
[----:B------:R-:W-:Y:S01]  /*9520*/  HMMA.16816.F32.BF16 R84, R24, R22, R40 ;  /* 0x000000161854723c */ /* 0x000fe20000041828 */
[----:B------:R-:W-:-:S02]  /*9530*/  @!P2 PRMT R163, R127, 0x5410, RZ ;  /* 0x000054107fa3a816 */ /* 0x000fc400000000ff */
[----:B------:R-:W-:Y:S01]  /*9540*/  PRMT R160, R2, 0x7632, R160 ;  /* 0x0000763202a07816 */ /* 0x000fe200000000a0 */
[----:B------:R-:W-:Y:S01]  /*9550*/  MUFU.EX2 R127, R204 ;  /* 0x000000cc007f7308 */ /* 0x000fe20000000800 */
[----:B------:R-:W-:Y:S02]  /*9560*/  ISETP.LE.U32.AND P2, PT, R45, UR13, PT ;  /* 0x0000000d2d007c0c */ /* 0x000fe4000bf43070 */
[----:B-----5:R-:W-:Y:S01]  /*9570*/  F2FP.BF16.F32.PACK_AB R2, R120, R114 ;  /* 0x000000727802723e */ /* 0x020fe200000010ff */
[-C--:B---3--:R-:W-:Y:S01]  /*9580*/  HMMA.16816.F32.BF16 R40, R28, R32.reuse, RZ ;  /* 0x000000201c28723c */ /* 0x088fe200000418ff */
[----:B------:R-:W-:Y:S02]  /*9590*/  PRMT R56, R161, 0x5410, R160 ;  /* 0x00005410a1387816 */ /* 0x000fe400000000a0 */
[----:B------:R-:W-:Y:S01]  /*95a0*/  PRMT R159, R2, 0x7610, R159 ;  /* 0x00007610029f7816 */ /* 0x000fe2000000009f */
[----:B------:R-:W-:Y:S01]  /*95b0*/  IMAD.MOV.U32 R124, RZ, RZ, R83 ;  /* 0x000000ffff7c7224 */ /* 0x000fe200078e0053 */
[----:B------:R-:W-:Y:S01]  /*95c0*/  @!P0 PRMT R161, R128, 0x5410, RZ ;  /* 0x0000541080a18816 */ /* 0x000fe200000000ff */
[----:B----4-:R-:W-:Y:S01]  /*95d0*/  IMAD.MOV.U32 R205, RZ, RZ, R117 ;  /* 0x000000ffffcd7224 */ /* 0x010fe200078e0075 */
[----:B------:R-:W-:Y:S01]  /*95e0*/  PRMT R158, R2, 0x7632, R158 ;  /* 0x00007632029e7816 */ /* 0x000fe2000000009e */
[----:B------:R-:W-:Y:S01]  /*95f0*/  HMMA.16816.F32.BF16 R20, R16, R32, RZ ;  /* 0x000000201014723c */ /* 0x000fe200000418ff */
[----:B------:R-:W3:Y:S01]  /*9600*/  MUFU.EX2 R128, R143 ;  /* 0x0000008f00807308 */ /* 0x000ee20000000800 */
[----:B------:R-:W-:Y:S01]  /*9610*/  @!P5 HFMA2.BF16_V2 R131, -RZ.H0_H0, RZ.H0_H0, -R159.H0_H0 ;  /* 0x200000ffff83d231 */ /* 0x000fe2000034099f */
[----:B------:R-:W-:Y:S01]  /*9620*/  LOP3.LUT R3, R11, 0xffff, RZ, 0xc0, !PT ;  /* 0x0000ffff0b037812 */ /* 0x000fe200078ec0ff */
[----:B------:R-:W-:Y:S01]  /*9630*/  @P4 HFMA2.BF16_V2 R134, -RZ.H0_H0, RZ.H0_H0, -R158.H0_H0 ;  /* 0x200000ffff864231 */ /* 0x000fe2000034099e */
[----:B------:R-:W-:Y:S01]  /*9640*/  LOP3.LUT R50, R155, 0xff, RZ, 0xc0, !PT ;  /* 0x000000ff9b327812 */ /* 0x000fe200078ec0ff */
[----:B------:R-:W-:Y:S01]  /*9650*/  @!P2 HFMA2.BF16_V2 R132, -RZ.H0_H0, RZ.H0_H0, -R160.H0_H0 ;  /* 0x200000ffff84a231 */ /* 0x000fe200003409a0 */
[----:B------:R-:W-:Y:S01]  /*9660*/  @!P3 PRMT R165, R125, 0x5410, RZ ;  /* 0x000054107da5b816 */ /* 0x000fe200000000ff */
[----:B------:R-:W-:Y:S01]  /*9670*/  IMAD.WIDE.U32 R32, R152, -0x2daee0ad, RZ ;  /* 0xd2511f5398207825 */ /* 0x000fe200078e00ff */
[----:B------:R-:W-:Y:S01]  /*9680*/  PRMT R53, R159, 0x5410, R158 ;  /* 0x000054109f357816 */ /* 0x000fe2000000009e */
[----:B------:R-:W-:Y:S01]  /*9690*/  MUFU.EX2 R125, R150 ;  /* 0x00000096007d7308 */ /* 0x000fe20000000800 */
[----:B------:R-:W-:Y:S01]  /*96a0*/  ISETP.LE.U32.AND P3, PT, R3, UR13, PT ;  /* 0x0000000d03007c0c */ /* 0x000fe2000bf63070 */
[----:B--2---:R-:W-:Y:S01]  /*96b0*/  HMMA.16816.F32.BF16 R136, R24, R4, R40 ;  /* 0x000000041888723c */ /* 0x004fe20000041828 */
[----:B------:R-:W-:Y:S01]  /*96c0*/  @!P5 PRMT R159, R131, 0x5410, RZ ;  /* 0x00005410839fd816 */ /* 0x000fe200000000ff */
[----:B-1----:R-:W-:Y:S01]  /*96d0*/  IMAD.MOV.U32 R131, RZ, RZ, R64 ;  /* 0x000000ffff837224 */ /* 0x002fe200078e0040 */
[----:B------:R-:W-:-:S02]  /*96e0*/  F2FP.BF16.F32.PACK_AB R3, R102, R106 ;  /* 0x0000006a6603723e */ /* 0x000fc400000010ff */
[----:B------:R-:W-:Y:S02]  /*96f0*/  PRMT R11, R122, 0x7772, RZ ;  /* 0x000077727a0b7816 */ /* 0x000fe400000000ff */
[----:B------:R-:W-:Y:S01]  /*9700*/  @P4 PRMT R158, R134, 0x5410, RZ ;  /* 0x00005410869e4816 */ /* 0x000fe200000000ff */
[----:B------:R-:W-:Y:S01]  /*9710*/  HMMA.16816.F32.BF16 R108, R12, R4, R20 ;  /* 0x000000040c6c723c */ /* 0x000fe20000041814 */
[----:B------:R-:W-:Y:S01]  /*9720*/  ISETP.LE.U32.AND P4, PT, R50, UR13, PT ;  /* 0x0000000d32007c0c */ /* 0x000fe2000bf83070 */
[----:B------:R-:W1:Y:S01]  /*9730*/  MUFU.EX2 R5, R135 ;  /* 0x0000008700057308 */ /* 0x000e620000000800 */
[----:B------:R-:W-:Y:S02]  /*9740*/  @!P2 PRMT R160, R132, 0x5410, RZ ;  /* 0x0000541084a0a816 */ /* 0x000fe400000000ff */
[----:B------:R-:W-:Y:S01]  /*9750*/  PRMT R157, R3, 0x7632, R157 ;  /* 0x00007632039d7816 */ /* 0x000fe2000000009d */
[----:B------:R-:W-:Y:S01]  /*9760*/  MUFU.EX2 R135, R130 ;  /* 0x0000008200877308 */ /* 0x000fe20000000800 */
[----:B------:R-:W-:-:S02]  /*9770*/  ISETP.GT.U32.AND P2, PT, R11, UR13, PT ;  /* 0x0000000d0b007c0c */ /* 0x000fc4000bf44070 */
[----:B------:R-:W-:Y:S01]  /*9780*/  PRMT R156, R3, 0x7610, R156 ;  /* 0x00007610039c7816 */ /* 0x000fe2000000009c */
[----:B------:R-:W2:Y:S01]  /*9790*/  MUFU.EX2 R132, R129 ;  /* 0x0000008100847308 */ /* 0x000ea20000000800 */
[----:B---3--:R-:W-:Y:S02]  /*97a0*/  F2FP.BF16.F32.PACK_AB R3, R128, R131 ;  /* 0x000000838003723e */ /* 0x008fe400000010ff */
[----:B------:R-:W-:Y:S01]  /*97b0*/  LOP3.LUT R2, R10, 0xffff, RZ, 0xc0, !PT ;  /* 0x0000ffff0a027812 */ /* 0x000fe200078ec0ff */
[----:B------:R3:W4:Y:S01]  /*97c0*/  MUFU.EX2 R134, R151 ;  /* 0x0000009700867308 */ /* 0x0007220000000800 */
[C---:B------:R-:W-:Y:S01]  /*97d0*/  PRMT R155, R3.reuse, 0x7610, R155 ;  /* 0x00007610039b7816 */ /* 0x040fe2000000009b */
[----:B------:R-:W-:Y:S01]  /*97e0*/  FADD.FTZ R10, R220, R38 ;  /* 0x00000026dc0a7221 */ /* 0x000fe20000010000 */
[----:B------:R-:W-:Y:S01]  /*97f0*/  PRMT R154, R3, 0x7632, R154 ;  /* 0x00007632039a7816 */ /* 0x000fe2000000009a */
[----:B-1----:R-:W-:Y:S01]  /*9800*/  IMAD.MOV.U32 R204, RZ, RZ, R5 ;  /* 0x000000ffffcc7224 */ /* 0x002fe200078e0005 */
[----:B------:R-:W-:Y:S01]  /*9810*/  ISETP.LE.U32.AND P5, PT, R2, UR13, PT ;  /* 0x0000000d02007c0c */ /* 0x000fe2000bfa3070 */
[----:B------:R-:W-:Y:S01]  /*9820*/  @!P4 HFMA2.BF16_V2 R144, -RZ.H0_H0, RZ.H0_H0, -R155.H0_H0 ;  /* 0x200000ffff90c231 */ /* 0x000fe2000034099b */
[----:B------:R-:W-:Y:S01]  /*9830*/  PRMT R55, R155, 0x5410, R154 ;  /* 0x000054109b377816 */ /* 0x000fe2000000009a */
[----:B------:R-:W-:Y:S01]  /*9840*/  @P2 HFMA2.BF16_V2 R142, -RZ.H0_H0, RZ.H0_H0, -R156.H0_H0 ;  /* 0x200000ffff8e2231 */ /* 0x000fe2000034099c */
[----:B------:R-:W-:Y:S01]  /*9850*/  LOP3.LUT R2, R9, 0xffff, RZ, 0xc0, !PT ;  /* 0x0000ffff09027812 */ /* 0x000fe200078ec0ff */
[----:B------:R-:W-:Y:S01]  /*9860*/  FADD.FTZ R9, R235, R82 ;  /* 0x00000052eb097221 */ /* 0x000fe20000010000 */
[----:B------:R-:W-:Y:S01]  /*9870*/  @!P4 PRMT R155, R144, 0x5410, RZ ;  /* 0x00005410909bc816 */ /* 0x000fe200000000ff */
[----:B------:R-:W-:Y:S01]  /*9880*/  IMAD.MOV.U32 R235, RZ, RZ, R66 ;  /* 0x000000ffffeb7224 */ /* 0x000fe200078e0042 */
[----:B------:R-:W-:Y:S01]  /*9890*/  ISETP.GT.U32.AND P4, PT, R217, UR13, PT ;  /* 0x0000000dd9007c0c */ /* 0x000fe2000bf84070 */
[----:B------:R-:W-:Y:S01]  /*98a0*/  IMAD.MOV.U32 R66, RZ, RZ, R101 ;  /* 0x000000ffff427224 */ /* 0x000fe200078e0065 */
[----:B------:R-:W-:-:S02]  /*98b0*/  PRMT R51, R156, 0x5410, R157 ;  /* 0x000054109c337816 */ /* 0x000fc4000000009d */
[----:B------:R-:W-:Y:S02]  /*98c0*/  @P2 PRMT R156, R142, 0x5410, RZ ;  /* 0x000054108e9c2816 */ /* 0x000fe400000000ff */
[----:B------:R-:W-:Y:S02]  /*98d0*/  ISETP.LE.U32.AND P2, PT, R2, UR13, PT ;  /* 0x0000000d02007c0c */ /* 0x000fe4000bf43070 */
[----:B------:R-:W-:Y:S02]  /*98e0*/  F2FP.BF16.F32.PACK_AB R2, R121, R5 ;  /* 0x000000057902723e */ /* 0x000fe400000010ff */
[----:B------:R-:W-:Y:S02]  /*98f0*/  LOP3.LUT R64, R240, UR27, R33, 0x96, !PT ;  /* 0x0000001bf0407c12 */ /* 0x000fe4000f8e9621 */
[C---:B------:R-:W-:Y:S02]  /*9900*/  PRMT R153, R2.reuse, 0x7610, R153 ;  /* 0x0000761002997816 */ /* 0x040fe40000000099 */
[----:B------:R-:W-:-:S02]  /*9910*/  PRMT R152, R2, 0x7632, R152 ;  /* 0x0000763202987816 */ /* 0x000fc40000000098 */
[----:B------:R-:W-:Y:S01]  /*9920*/  PRMT R2, R64, 0x7632, R2 ;  /* 0x0000763240027816 */ /* 0x000fe20000000002 */
[----:B------:R-:W-:Y:S01]  /*9930*/  @P4 HFMA2.BF16_V2 R146, -RZ.H0_H0, RZ.H0_H0, -R153.H0_H0 ;  /* 0x200000ffff924231 */ /* 0x000fe20000340999 */
[----:B------:R-:W-:Y:S02]  /*9940*/  PRMT R52, R153, 0x5410, R152 ;  /* 0x0000541099347816 */ /* 0x000fe40000000098 */
[----:B------:R-:W-:Y:S02]  /*9950*/  LOP3.LUT R2, R2, 0xff, RZ, 0xc0, !PT ;  /* 0x000000ff02027812 */ /* 0x000fe400078ec0ff */
[----:B------:R-:W-:Y:S02]  /*9960*/  @P4 PRMT R153, R146, 0x5410, RZ ;  /* 0x0000541092994816 */ /* 0x000fe400000000ff */
[----:B------:R-:W-:Y:S02]  /*9970*/  ISETP.LE.U32.AND P4, PT, R2, UR13, PT ;  /* 0x0000000d02007c0c */ /* 0x000fe4000bf83070 */
[----:B--2---:R-:W-:-:S02]  /*9980*/  F2FP.BF16.F32.PACK_AB R2, R132, R135 ;  /* 0x000000878402723e */ /* 0x004fc400000010ff */
[----:B------:R-:W-:Y:S02]  /*9990*/  PRMT R39, R122, 0x7773, RZ ;  /* 0x000077737a277816 */ /* 0x000fe400000000ff */
[C---:B---3--:R-:W-:Y:S02]  /*99a0*/  PRMT R151, R2.reuse, 0x7610, R151 ;  /* 0x0000761002977816 */ /* 0x048fe40000000097 */
[----:B------:R-:W-:Y:S01]  /*99b0*/  PRMT R150, R2, 0x7632, R150 ;  /* 0x0000763202967816 */ /* 0x000fe20000000096 */
[----:B------:R-:W-:Y:S01]  /*99c0*/  IMAD.WIDE.U32 R2, R214, -0x2daee0ad, RZ ;  /* 0xd2511f53d6027825 */ /* 0x000fe200078e00ff */
[----:B------:R-:W-:Y:S02]  /*99d0*/  ISETP.GT.U32.AND P0, PT, R39, UR13, PT ;  /* 0x0000000d27007c0c */ /* 0x000fe4000bf04070 */
[----:B------:R-:W-:Y:S02]  /*99e0*/  LOP3.LUT R82, R64, 0xff, RZ, 0xc0, !PT ;  /* 0x000000ff40527812 */ /* 0x000fe400078ec0ff */
[----:B------:R-:W-:-:S02]  /*99f0*/  LOP3.LUT R3, R246, UR27, R3, 0x96, !PT ;  /* 0x0000001bf6037c12 */ /* 0x000fc4000f8e9603 */
[----:B------:R-:W2:Y:S01]  /*9a00*/  LDL R246, [R1+0x13c] ;  /* 0x00013c0001f67983 */ /* 0x000ea20000100800 */
[----:B------:R-:W-:Y:S02]  /*9a10*/  SHF.R.U32.HI R101, RZ, 0x18, R64 ;  /* 0x00000018ff657819 */ /* 0x000fe40000011640 */
[----:B------:R-:W-:Y:S02]  /*9a20*/  PRMT R220, R151, 0x5410, R150 ;  /* 0x0000541097dc7816 */ /* 0x000fe40000000096 */
[----:B----4-:R-:W-:Y:S02]  /*9a30*/  F2FP.BF16.F32.PACK_AB R4, R134, R125 ;  /* 0x0000007d8604723e */ /* 0x010fe400000010ff */
[----:B------:R-:W-:-:S05]  /*9a40*/  @P0 HFMA2.BF16_V2 R141, -RZ.H0_H0, RZ.H0_H0, -R157.H0_H0 ;  /* 0x200000ffff8d0231 */ /* 0x000fca000034099d */
[----:B------:R-:W-:Y:S02]  /*9a50*/  @P0 PRMT R157, R141, 0x5410, RZ ;  /* 0x000054108d9d0816 */ /* 0x000fe400000000ff */
[----:B------:R-:W-:-:S13]  /*9a60*/  ISETP.GT.U32.AND P0, PT, R228, UR13, PT ;  /* 0x0000000de4007c0c */ /* 0x000fda000bf04070 */
[----:B------:R-:W-:-:S05]  /*9a70*/  @P0 HFMA2.BF16_V2 R145, -RZ.H0_H0, RZ.H0_H0, -R154.H0_H0 ;  /* 0x200000ffff910231 */ /* 0x000fca000034099a */
[----:B------:R-:W-:Y:S02]  /*9a80*/  @P0 PRMT R154, R145, 0x5410, RZ ;  /* 0x00005410919a0816 */ /* 0x000fe400000000ff */
[----:B------:R-:W-:-:S13]  /*9a90*/  ISETP.GT.U32.AND P0, PT, R216, UR13, PT ;  /* 0x0000000dd8007c0c */ /* 0x000fda000bf04070 */
[----:B------:R-:W-:-:S05]  /*9aa0*/  @P0 HFMA2.BF16_V2 R147, -RZ.H0_H0, RZ.H0_H0, -R152.H0_H0 ;  /* 0x200000ffff930231 */ /* 0x000fca0000340998 */
[----:B------:R-:W-:Y:S02]  /*9ab0*/  @P0 PRMT R152, R147, 0x5410, RZ ;  /* 0x0000541093980816 */ /* 0x000fe400000000ff */
[----:B------:R-:W-:-:S13]  /*9ac0*/  ISETP.LE.U32.AND P0, PT, R82, UR13, PT ;  /* 0x0000000d52007c0c */ /* 0x000fda000bf03070 */
[----:B------:R-:W-:-:S05]  /*9ad0*/  @!P0 HFMA2.BF16_V2 R148, -RZ.H0_H0, RZ.H0_H0, -R151.H0_H0 ;  /* 0x200000ffff948231 */ /* 0x000fca0000340997 */
[----:B------:R-:W-:Y:S02]  /*9ae0*/  @!P0 PRMT R151, R148, 0x5410, RZ ;  /* 0x0000541094978816 */ /* 0x000fe400000000ff */
[----:B------:R-:W-:Y:S02]  /*9af0*/  ISETP.LE.U32.AND P0, PT, R101, UR13, PT ;  /* 0x0000000d65007c0c */ /* 0x000fe4000bf03070 */
[C---:B------:R-:W-:Y:S01]  /*9b00*/  PRMT R148, R4.reuse, 0x7632, R148 ;  /* 0x0000763204947816 */ /* 0x040fe20000000094 */
[----:B------:R-:W-:Y:S01]  /*9b10*/  IMAD.MOV.U32 R5, RZ, RZ, R2 ;  /* 0x000000ffff057224 */ /* 0x000fe200078e0002 */
[----:B------:R-:W-:-:S04]  /*9b20*/  PRMT R146, R4, 0x7610, R146 ;  /* 0x0000761004927816 */ /* 0x000fc80000000092 */
[----:B------:R-:W-:-:S05]  /*9b30*/  LOP3.LUT R76, R5, 0xff, RZ, 0xc0, !PT ;  /* 0x000000ff054c7812 */ /* 0x000fca00078ec0ff */
[----:B------:R-:W-:Y:S01]  /*9b40*/  @!P0 HFMA2.BF16_V2 R149, -RZ.H0_H0, RZ.H0_H0, -R148.H0_H0 ;  /* 0x200000ffff958231 */ /* 0x000fe20000340994 */
[----:B------:R-:W-:-:S04]  /*9b50*/  PRMT R115, R146, 0x5410, R148 ;  /* 0x0000541092737816 */ /* 0x000fc80000000094 */
[----:B------:R-:W-:Y:S02]  /*9b60*/  @!P0 PRMT R148, R149, 0x5410, RZ ;  /* 0x0000541095948816 */ /* 0x000fe400000000ff */
[----:B------:R-:W-:Y:S02]  /*9b70*/  ISETP.LE.U32.AND P0, PT, R76, UR13, PT ;  /* 0x0000000d4c007c0c */ /* 0x000fe4000bf03070 */
[----:B------:R-:W-:Y:S01]  /*9b80*/  F2FP.BF16.F32.PACK_AB R4, R126, R127 ;  /* 0x0000007f7e04723e */ /* 0x000fe200000010ff */
[----:B------:R-:W-:Y:S03]  /*9b90*/  HMMA.16816.F32.BF16 R20, R28, R34, RZ ;  /* 0x000000221c14723c */ /* 0x000fe600000418ff */
[C---:B------:R-:W-:Y:S02]  /*9ba0*/  PRMT R149, R4.reuse, 0x7610, R149 ;  /* 0x0000761004957816 */ /* 0x040fe40000000095 */
[----:B------:R-:W-:Y:S01]  /*9bb0*/  PRMT R147, R4, 0x7632, R147 ;  /* 0x0000763204937816 */ /* 0x000fe20000000093 */
[----:B------:R-:W-:Y:S01]  /*9bc0*/  FADD.FTZ R33, R236, R48 ;  /* 0x00000030ec217221 */ /* 0x000fe20000010000 */
[----:B------:R-:W-:-:S03]  /*9bd0*/  PRMT R77, R2, 0x7771, RZ ;  /* 0x00007771024d7816 */ /* 0x000fc600000000ff */
[----:B------:R-:W-:Y:S02]  /*9be0*/  @!P0 HFMA2.BF16_V2 R206, -RZ.H0_H0, RZ.H0_H0, -R149.H0_H0 ;  /* 0x200000ffffce8231 */ /* 0x000fe40000340995 */
[----:B------:R-:W-:Y:S01]  /*9bf0*/  IMAD.MOV.U32 R236, RZ, RZ, R114 ;  /* 0x000000ffffec7224 */ /* 0x000fe200078e0072 */
[----:B------:R-:W-:Y:S02]  /*9c00*/  PRMT R114, R149, 0x5410, R147 ;  /* 0x0000541095727816 */ /* 0x000fe40000000093 */
[----:B------:R-:W-:Y:S02]  /*9c10*/  @!P0 PRMT R149, R206, 0x5410, RZ ;  /* 0x00005410ce958816 */ /* 0x000fe400000000ff */
[----:B------:R-:W-:Y:S01]  /*9c20*/  ISETP.GT.U32.AND P0, PT, R77, UR13, PT ;  /* 0x0000000d4d007c0c */ /* 0x000fe2000bf04070 */
[----:B------:R-:W-:Y:S01]  /*9c30*/  IMAD.MOV.U32 R4, RZ, RZ, R122 ;  /* 0x000000ffff047224 */ /* 0x000fe200078e007a */
[----:B------:R-:W-:Y:S01]  /*9c40*/  HMMA.16816.F32.BF16 R40, R16, R34, RZ ;  /* 0x000000221028723c */ /* 0x000fe200000418ff */
[----:B------:R-:W-:Y:S01]  /*9c50*/  IMAD.MOV.U32 R35, RZ, RZ, R66 ;  /* 0x000000ffff237224 */ /* 0x000fe200078e0042 */
[----:B------:R-:W-:-:S02]  /*9c60*/  PRMT R66, R2, 0x7772, RZ ;  /* 0x0000777202427816 */ /* 0x000fc400000000ff */
[----:B------:R-:W-:Y:S02]  /*9c70*/  PRMT R62, R2, 0x7773, RZ ;  /* 0x00007773023e7816 */ /* 0x000fe400000000ff */
[----:B------:R-:W-:Y:S01]  /*9c80*/  LOP3.LUT R2, R4, 0xff, RZ, 0xc0, !PT ;  /* 0x000000ff04027812 */ /* 0x000fe200078ec0ff */
[----:B------:R-:W-:Y:S02]  /*9c90*/  IMAD.MOV.U32 R133, RZ, RZ, R118 ;  /* 0x000000ffff857224 */ /* 0x000fe400078e0076 */
[----:B------:R-:W-:Y:S02]  /*9ca0*/  IMAD.MOV.U32 R83, RZ, RZ, R116 ;  /* 0x000000ffff537224 */ /* 0x000fe400078e0074 */
[----:B------:R-:W-:Y:S01]  /*9cb0*/  HMMA.16816.F32.BF16 R116, R24, R6, R20 ;  /* 0x000000061874723c */ /* 0x000fe20000041814 */
[----:B------:R-:W-:Y:S01]  /*9cc0*/  PRMT R21, R2, 0x5410, R49 ;  /* 0x0000541002157816 */ /* 0x000fe20000000031 */
[----:B------:R-:W-:Y:S02]  /*9cd0*/  @P0 HFMA2.BF16_V2 R207, -RZ.H0_H0, RZ.H0_H0, -R147.H0_H0 ;  /* 0x200000ffffcf0231 */ /* 0x000fe40000340993 */
[----:B------:R-:W-:-:S02]  /*9ce0*/  IMAD.U32 R4, RZ, RZ, UR22 ;  /* 0x00000016ff047e24 */ /* 0x000fc4000f8e00ff */
[----:B------:R-:W-:Y:S01]  /*9cf0*/  FADD.FTZ R48, R239, R10 ;  /* 0x0000000aef307221 */ /* 0x000fe20000010000 */
[----:B------:R-:W-:Y:S01]  /*9d00*/  MUFU.EX2 R240, R210 ;  /* 0x000000d200f07308 */ /* 0x000fe20000000800 */
[----:B------:R-:W-:-:S03]  /*9d10*/  @P0 PRMT R147, R207, 0x5410, RZ ;  /* 0x00005410cf930816 */ /* 0x000fc600000000ff */
[----:B------:R1:W3:Y:S01]  /*9d20*/  MUFU.EX2 R239, R211 ;  /* 0x000000d300ef7308 */ /* 0x0002e20000000800 */
[----:B------:R-:W-:Y:S01]  /*9d30*/  PRMT R22, R11, 0x5410, R39 ;  /* 0x000054100b167816 */ /* 0x000fe20000000027 */
[----:B------:R-:W-:Y:S02]  /*9d40*/  @!P3 HFMA2.BF16_V2 R208, -RZ.H0_H0, RZ.H0_H0, -R79.H0_H0 ;  /* 0x200000ffffd0b231 */ /* 0x000fe4000034094f */
[----:B------:R-:W-:Y:S02]  /*9d50*/  IMAD.MOV.U32 R129, RZ, RZ, R102 ;  /* 0x000000ffff817224 */ /* 0x000fe400078e0066 */
[----:B------:R-:W-:Y:S02]  /*9d60*/  IMAD.MOV.U32 R214, RZ, RZ, R106 ;  /* 0x000000ffffd67224 */ /* 0x000fe400078e006a */
[----:B------:R-:W-:Y:S01]  /*9d70*/  IMAD.MOV.U32 R130, RZ, RZ, R107 ;  /* 0x000000ffff827224 */ /* 0x000fe200078e006b */
[----:B------:R-:W-:Y:S01]  /*9d80*/  @!P3 PRMT R79, R208, 0x5410, RZ ;  /* 0x00005410d04fb816 */ /* 0x000fe200000000ff */
[----:B------:R-:W-:-:S02]  /*9d90*/  IMAD.MOV.U32 R102, RZ, RZ, R105 ;  /* 0x000000ffff667224 */ /* 0x000fc400078e0069 */
[----:B------:R-:W-:Y:S01]  /*9da0*/  IMAD.MOV.U32 R206, RZ, RZ, R104 ;  /* 0x000000ffffce7224 */ /* 0x000fe200078e0068 */
[----:B------:R-:W-:Y:S01]  /*9db0*/  ISETP.GT.U32.AND P3, PT, R66, UR13, PT ;  /* 0x0000000d42007c0c */ /* 0x000fe2000bf64070 */
[----:B------:R-:W-:Y:S01]  /*9dc0*/  HMMA.16816.F32.BF16 R104, R12, R6, R40 ;  /* 0x000000060c68723c */ /* 0x000fe20000041828 */
[----:B------:R-:W-:Y:S02]  /*9dd0*/  IMAD.MOV.U32 R43, RZ, RZ, R113 ;  /* 0x000000ffff2b7224 */ /* 0x000fe400078e0071 */
[----:B------:R-:W-:Y:S01]  /*9de0*/  FADD.FTZ R11, R242, R54 ;  /* 0x00000036f20b7221 */ /* 0x000fe20000010000 */
[----:B------:R-:W-:Y:S01]  /*9df0*/  @!P5 HFMA2.BF16_V2 R209, -RZ.H0_H0, RZ.H0_H0, -R185.H0_H0 ;  /* 0x200000ffffd1d231 */ /* 0x000fe200003409b9 */
[----:B------:R-:W-:Y:S02]  /*9e00*/  PRMT R6, R63, 0x5410, R73 ;  /* 0x000054103f067816 */ /* 0x000fe40000000049 */
[----:B------:R-:W-:Y:S02]  /*9e10*/  FADD.FTZ R11, R43, R11 ;  /* 0x0000000b2b0b7221 */ /* 0x000fe40000010000 */
[----:B------:R-:W4:Y:S01]  /*9e20*/  LDSM.16.MT88.4 R40, [R81+0x7000] ;  /* 0x007000005128783b */ /* 0x000f220000004200 */
[----:B------:R-:W-:Y:S01]  /*9e30*/  @!P5 PRMT R185, R209, 0x5410, RZ ;  /* 0x00005410d1b9d816 */ /* 0x000fe200000000ff */
[----:B------:R-:W-:Y:S01]  /*9e40*/  IMAD.MOV.U32 R123, RZ, RZ, R236 ;  /* 0x000000ffff7b7224 */ /* 0x000fe200078e00ec */
[----:B------:R-:W-:Y:S01]  /*9e50*/  PRMT R34, R50, 0x5410, R228 ;  /* 0x0000541032227816 */ /* 0x000fe200000000e4 */
[----:B------:R-:W-:Y:S04]  /*9e60*/  MUFU.EX2 R236, R218 ;  /* 0x000000da00ec7308 */ /* 0x000fe80000000800 */
[----:B------:R-:W5:Y:S01]  /*9e70*/  MUFU.EX2 R228, R219 ;  /* 0x000000db00e47308 */ /* 0x000f620000000800 */
[----:B------:R-:W-:Y:S01]  /*9e80*/  IMAD.MOV.U32 R63, RZ, RZ, R78 ;  /* 0x000000ffff3f7224 */ /* 0x000fe200078e004e */
[----:B------:R-:W-:-:S02]  /*9e90*/  LOP3.LUT R78, R3, 0xff, RZ, 0xc0, !PT ;  /* 0x000000ff034e7812 */ /* 0x000fc400078ec0ff */
[----:B------:R-:W-:Y:S01]  /*9ea0*/  PRMT R49, R217, 0x5410, R216 ;  /* 0x00005410d9317816 */ /* 0x000fe200000000d8 */
[----:B------:R-:W-:Y:S01]  /*9eb0*/  IMAD.MOV.U32 R73, RZ, RZ, R235 ;  /* 0x000000ffff497224 */ /* 0x000fe200078e00eb */
[----:B------:R-:W-:Y:S04]  /*9ec0*/  MUFU.EX2 R223, R223 ;  /* 0x000000df00df7308 */ /* 0x000fe80000000800 */
[----:B------:R-:W4:Y:S01]  /*9ed0*/  MUFU.EX2 R235, R222 ;  /* 0x000000de00eb7308 */ /* 0x000f220000000800 */
[----:B------:R-:W-:Y:S01]  /*9ee0*/  FADD.FTZ R9, R245, R9 ;  /* 0x00000009f5097221 */ /* 0x000fe20000010000 */
[----:B------:R-:W-:Y:S01]  /*9ef0*/  FADD.FTZ R33, R250, R33 ;  /* 0x00000021fa217221 */ /* 0x000fe20000010000 */
[----:B------:R-:W-:Y:S02]  /*9f00*/  IMAD.MOV.U32 R250, RZ, RZ, R206 ;  /* 0x000000fffffa7224 */ /* 0x000fe400078e00ce */
[----:B------:R-:W-:-:S02]  /*9f10*/  IMAD.MOV.U32 R122, RZ, RZ, R35 ;  /* 0x000000ffff7a7224 */ /* 0x000fc400078e0023 */
[----:B------:R-:W-:Y:S01]  /*9f20*/  FADD.FTZ R35, R247, R9 ;  /* 0x00000009f7237221 */ /* 0x000fe20000010000 */
[----:B------:R-:W-:Y:S02]  /*9f30*/  IMAD.MOV.U32 R54, RZ, RZ, R205 ;  /* 0x000000ffff367224 */ /* 0x000fe400078e00cd */
[----:B------:R-:W-:Y:S02]  /*9f40*/  IMAD.MOV.U32 R242, RZ, RZ, R204 ;  /* 0x000000fffff27224 */ /* 0x000fe400078e00cc */
[----:B------:R-:W-:Y:S02]  /*9f50*/  IMAD.IADD R9, R250, 0x1, R65 ;  /* 0x00000001fa097824 */ /* 0x000fe400078e0241 */
[----:B------:R-:W-:Y:S02]  /*9f60*/  IMAD.MOV.U32 R209, RZ, RZ, R73 ;  /* 0x000000ffffd17224 */ /* 0x000fe400078e0049 */
[----:B------:R-:W-:Y:S02]  /*9f70*/  IMAD.MOV.U32 R208, RZ, RZ, R242 ;  /* 0x000000ffffd07224 */ /* 0x000fe400078e00f2 */
[----:B------:R-:W-:-:S02]  /*9f80*/  IMAD.MOV.U32 R73, RZ, RZ, R54 ;  /* 0x000000ffff497224 */ /* 0x000fc400078e0036 */
[----:B------:R-:W-:Y:S02]  /*9f90*/  IMAD.MOV.U32 R245, RZ, RZ, R123 ;  /* 0x000000fffff57224 */ /* 0x000fe400078e007b */
[----:B-1----:R-:W-:Y:S02]  /*9fa0*/  IMAD.MOV.U32 R211, RZ, RZ, R214 ;  /* 0x000000ffffd37224 */ /* 0x002fe400078e00d6 */
[----:B------:R-:W-:Y:S02]  /*9fb0*/  IMAD.MOV.U32 R242, RZ, RZ, R129 ;  /* 0x000000fffff27224 */ /* 0x000fe400078e0081 */
[----:B------:R-:W-:Y:S02]  /*9fc0*/  IMAD.MOV.U32 R54, RZ, RZ, R130 ;  /* 0x000000ffff367224 */ /* 0x000fe400078e0082 */
[----:B------:R-:W-:Y:S01]  /*9fd0*/  IMAD.MOV.U32 R123, RZ, RZ, R128 ;  /* 0x000000ffff7b7224 */ /* 0x000fe200078e0080 */
[----:B------:R-:W-:Y:S04]  /*9fe0*/  MUFU.EX2 R227, R227 ;  /* 0x000000e300e37308 */ /* 0x000fe80000000800 */
[----:B------:R-:W1:Y:S01]  /*9ff0*/  MUFU.EX2 R226, R226 ;  /* 0x000000e200e27308 */ /* 0x000e620000000800 */
[----:B--2---:R-:W-:-:S05]  /*a000*/  IMAD R2, R212, UR26, R246 ;  /* 0x0000001ad4027c24 */ /* 0x004fca000f8e02f6 */
[----:B------:R-:W-:Y:S02]  /*a010*/  SHF.R.S32.HI R5, RZ, 0x1f, R2 ;  /* 0x0000001fff057819 */ /* 0x000fe40000011402 */
[----:B------:R-:W-:-:S04]  /*a020*/  IADD3 R2, P0, PT, R2, UR22, RZ ;  /* 0x0000001602027c10 */ /* 0x000fc8000ff1e0ff */
[----:B------:R-:W-:Y:S02]  /*a030*/  LEA.HI.X.SX32 R4, R4, R5, 0x1, P0 ;  /* 0x0000000504047211 */ /* 0x000fe400000f0eff */
[----:B------:R-:W-:-:S04]  /*a040*/  LEA R38, P0, R2, UR6, 0x1 ;  /* 0x0000000602267c11 */ /* 0x000fc8000f8008ff */
[----:B------:R-:W-:Y:S02]  /*a050*/  LEA.HI.X R39, R2, UR7, R4, 0x1, P0 ;  /* 0x0000000702277c11 */ /* 0x000fe400080f0c04 */
[----:B------:R-:W-:Y:S02]  /*a060*/  LOP3.LUT R2, R60, 0xffff, RZ, 0xc0, !PT ;  /* 0x0000ffff3c027812 */ /* 0x000fe400078ec0ff */
[----:B---3--:R-:W-:Y:S02]  /*a070*/  F2FP.BF16.F32.PACK_AB R4, R240, R239 ;  /* 0x000000eff004723e */ /* 0x008fe400000010ff */
[----:B------:R-:W-:Y:S02]  /*a080*/  SHF.R.U32.HI R2, RZ, 0x8, R2 ;  /* 0x00000008ff027819 */ /* 0x000fe40000011602 */
[----:B------:R-:W-:Y:S02]  /*a090*/  PRMT R145, R4, 0x7610, R145 ;  /* 0x0000761004917816 */ /* 0x000fe40000000091 */
[----:B------:R-:W-:-:S02]  /*a0a0*/  LOP3.LUT R5, R2, 0xffff, RZ, 0xc0, !PT ;  /* 0x0000ffff02057812 */ /* 0x000fc400078ec0ff */
[----:B------:R-:W-:Y:S02]  /*a0b0*/  PRMT R10, R47, 0x5410, R2 ;  /* 0x000054102f0a7816 */ /* 0x000fe40000000002 */
[----:B------:R-:W-:Y:S02]  /*a0c0*/  PRMT R144, R4, 0x7632, R144 ;  /* 0x0000763204907816 */ /* 0x000fe40000000090 */
[----:B------:R-:W-:Y:S02]  /*a0d0*/  SHF.R.U32.HI R2, RZ, 0x10, R60 ;  /* 0x00000010ff027819 */ /* 0x000fe4000001163c */
[----:B------:R-:W-:Y:S02]  /*a0e0*/  SHF.R.U32.HI R4, RZ, 0x10, R61 ;  /* 0x00000010ff047819 */ /* 0x000fe4000001163d */
[----:B------:R-:W-:Y:S02]  /*a0f0*/  LOP3.LUT R2, R2, 0xff, RZ, 0xc0, !PT ;  /* 0x000000ff02027812 */ /* 0x000fe400078ec0ff */
[----:B------:R-:W-:-:S02]  /*a100*/  LOP3.LUT R4, R4, 0xff, RZ, 0xc0, !PT ;  /* 0x000000ff04047812 */ /* 0x000fc400078ec0ff */
[----:B------:R-:W-:Y:S02]  /*a110*/  ISETP.LE.U32.AND P5, PT, R5, UR13, PT ;  /* 0x0000000d05007c0c */ /* 0x000fe4000bfa3070 */
[----:B------:R-:W-:Y:S02]  /*a120*/  PRMT R7, R2, 0x5410, R45 ;  /* 0x0000541002077816 */ /* 0x000fe4000000002d */
[----:B------:R-:W-:Y:S02]  /*a130*/  PRMT R5, R4, 0x5410, R46 ;  /* 0x0000541004057816 */ /* 0x000fe4000000002e */
[----:B------:R-:W-:Y:S02]  /*a140*/  HSET2.LE.AND R2, R6, R8, PT ;  /* 0x0000000806027233 */ /* 0x000fe40003803000 */
[----:B------:R-:W-:Y:S02]  /*a150*/  ISETP.GT.U32.AND P0, PT, R62, UR13, PT ;  /* 0x0000000d3e007c0c */ /* 0x000fe4000bf04070 */
[----:B------:R-:W-:Y:S01]  /*a160*/  PRMT R4, R3, 0x7632, R4 ;  /* 0x0000763203047816 */ /* 0x000fe20000000004 */
[----:B------:R-:W-:Y:S01]  /*a170*/  @P3 HFMA2.BF16_V2 R212, -RZ.H0_H0, RZ.H0_H0, -R145.H0_H0 ;  /* 0x200000ffffd43231 */ /* 0x000fe20000340991 */
[----:B------:R-:W-:-:S02]  /*a180*/  LOP3.LUT R20, R59, R2, RZ, 0xc0, !PT ;  /* 0x000000023b147212 */ /* 0x000fc400078ec0ff */
[----:B------:R-:W-:Y:S02]  /*a190*/  LOP3.LUT R4, R4, 0xff, RZ, 0xc0, !PT ;  /* 0x000000ff04047812 */ /* 0x000fe400078ec0ff */
[--C-:B------:R-:W-:Y:S02]  /*a1a0*/  HSET2.LE.AND R2, R5, R8.reuse, PT ;  /* 0x0000000805027233 */ /* 0x100fe40003803000 */
[----:B------:R-:W-:Y:S02]  /*a1b0*/  PRMT R113, R145, 0x5410, R144 ;  /* 0x0000541091717816 */ /* 0x000fe40000000090 */
[----:B------:R-:W-:Y:S02]  /*a1c0*/  @P3 PRMT R145, R212, 0x5410, RZ ;  /* 0x00005410d4913816 */ /* 0x000fe400000000ff */
[----:B------:R-:W-:Y:S02]  /*a1d0*/  ISETP.LE.U32.AND P3, PT, R4, UR13, PT ;  /* 0x0000000d04007c0c */ /* 0x000fe4000bf63070 */
[----:B------:R-:W-:-:S02]  /*a1e0*/  HSET2.LE.AND R4, R21, R8, PT ;  /* 0x0000000815047233 */ /* 0x000fc40003803000 */
[----:B------:R-:W-:Y:S02]  /*a1f0*/  LOP3.LUT R21, R58, R2, RZ, 0xc0, !PT ;  /* 0x000000023a157212 */ /* 0x000fe400078ec0ff */
[----:B------:R-:W-:Y:S01]  /*a200*/  HSET2.LE.AND R2, R10, R8, PT ;  /* 0x000000080a027233 */ /* 0x000fe20003803000 */
[----:B------:R-:W-:Y:S01]  /*a210*/  @P0 HFMA2.BF16_V2 R213, -RZ.H0_H0, RZ.H0_H0, -R144.H0_H0 ;  /* 0x200000ffffd50231 */ /* 0x000fe20000340990 */
[----:B------:R-:W-:Y:S02]  /*a220*/  LOP3.LUT R6, R22, 0xff00ff, RZ, 0xc0, !PT ;  /* 0x00ff00ff16067812 */ /* 0x000fe400078ec0ff */
[----:B------:R-:W-:Y:S02]  /*a230*/  LOP3.LUT R22, R53, R4, RZ, 0xc0, !PT ;  /* 0x0000000435167212 */ /* 0x000fe400078ec0ff */
[----:B------:R-:W-:Y:S02]  /*a240*/  LOP3.LUT R4, R57, R2, RZ, 0xc0, !PT ;  /* 0x0000000239047212 */ /* 0x000fe400078ec0ff */
[----:B------:R-:W-:-:S02]  /*a250*/  HSET2.LE.AND R5, R6, R8, PT ;  /* 0x0000000806057233 */ /* 0x000fc40003803000 */
[--C-:B------:R-:W-:Y:S02]  /*a260*/  HSET2.LE.AND R2, R34, R8.reuse, PT ;  /* 0x0000000822027233 */ /* 0x100fe40003803000 */
[----:B------:R-:W-:Y:S02]  /*a270*/  @P0 PRMT R144, R213, 0x5410, RZ ;  /* 0x00005410d5900816 */ /* 0x000fe400000000ff */
[----:B------:R-:W-:Y:S02]  /*a280*/  ISETP.LE.U32.AND P0, PT, R78, UR13, PT ;  /* 0x0000000d4e007c0c */ /* 0x000fe4000bf03070 */
[----:B------:R-:W-:Y:S02]  /*a290*/  LOP3.LUT R23, R51, R5, RZ, 0xc0, !PT ;  /* 0x0000000533177212 */ /* 0x000fe400078ec0ff */
[----:B------:R-:W-:Y:S02]  /*a2a0*/  LOP3.LUT R6, R55, R2, RZ, 0xc0, !PT ;  /* 0x0000000237067212 */ /* 0x000fe400078ec0ff */
[----:B------:R-:W-:-:S02]  /*a2b0*/  HSET2.LE.AND R5, R7, R8, PT ;  /* 0x0000000807057233 */ /* 0x000fc40003803000 */
[----:B-----5:R-:W-:Y:S02]  /*a2c0*/  F2FP.BF16.F32.PACK_AB R2, R236, R228 ;  /* 0x000000e4ec02723e */ /* 0x020fe400000010ff */
[----:B------:R-:W-:Y:S02]  /*a2d0*/  LOP3.LUT R7, R49, 0xff00ff, RZ, 0xc0, !PT ;  /* 0x00ff00ff31077812 */ /* 0x000fe400078ec0ff */
[----:B------:R-:W-:-:S03]  /*a2e0*/  PRMT R143, R2, 0x7610, R143 ;  /* 0x00007610028f7816 */ /* 0x000fc6000000008f */
[----:B------:R-:W-:Y:S01]  /*a2f0*/  HSET2.LE.AND R7, R7, R8, PT ;  /* 0x0000000807077233 */ /* 0x000fe20003803000 */
[----:B------:R2:W-:Y:S01]  /*a300*/  STG.E.U16 desc[UR32][R38.64+0x2], R67 ;  /* 0x0000024326007986 */ /* 0x0005e2000c101520 */
[----:B------:R-:W-:Y:S01]  /*a310*/  PRMT R142, R2, 0x7632, R142 ;  /* 0x00007632028e7816 */ /* 0x000fe2000000008e */
[----:B------:R-:W-:Y:S01]  /*a320*/  @!P0 HFMA2.BF16_V2 R215, -RZ.H0_H0, RZ.H0_H0, -R143.H0_H0 ;  /* 0x200000ffffd78231 */ /* 0x000fe2000034098f */
[----:B------:R-:W-:Y:S01]  /*a330*/  LOP3.LUT R5, R56, R5, RZ, 0xc0, !PT ;  /* 0x0000000538057212 */ /* 0x000fe200078ec0ff */
[----:B----4-:R-:W-:Y:S01]  /*a340*/  HMMA.16816.F32.BF16 R216, R20, R40, R96 ;  /* 0x0000002814d8723c */ /* 0x010fe20000041860 */
[----:B------:R-:W-:Y:S02]  /*a350*/  LOP3.LUT R7, R52, R7, RZ, 0xc0, !PT ;  /* 0x0000000734077212 */ /* 0x000fe400078ec0ff */
[----:B------:R-:W-:Y:S01]  /*a360*/  PRMT R96, R143, 0x5410, R142 ;  /* 0x000054108f607816 */ /* 0x000fe2000000008e */
[----:B------:R-:W-:Y:S01]  /*a370*/  FADD.FTZ R47, R63, R11 ;  /* 0x0000000b3f2f7221 */ /* 0x000fe20000010000 */
[----:B------:R-:W-:Y:S01]  /*a380*/  @!P0 PRMT R143, R215, 0x5410, RZ ;  /* 0x00005410d78f8816 */ /* 0x000fe200000000ff */
[----:B------:R-:W-:-:S02]  /*a390*/  IMAD.MOV.U32 R63, RZ, RZ, R122 ;  /* 0x000000ffff3f7224 */ /* 0x000fc400078e007a */
[----:B------:R-:W-:Y:S01]  /*a3a0*/  IMAD.MOV.U32 R122, RZ, RZ, R131 ;  /* 0x000000ffff7a7224 */ /* 0x000fe200078e0083 */
[----:B------:R-:W-:Y:S01]  /*a3b0*/  HMMA.16816.F32.BF16 R204, R4, R40, R88 ;  /* 0x0000002804cc723c */ /* 0x000fe20000041858 */
[----:B------:R-:W-:Y:S02]  /*a3c0*/  F2FP.BF16.F32.PACK_AB R2, R223, R235 ;  /* 0x000000ebdf02723e */ /* 0x000fe400000010ff */
[----:B--2---:R-:W-:-:S05]  /*a3d0*/  SHF.R.U32.HI R67, RZ, 0x18, R3 ;  /* 0x00000018ff437819 */ /* 0x004fca0000011603 */
[----:B------:R-:W-:Y:S01]  /*a3e0*/  HMMA.16816.F32.BF16 R128, R4, R42, R92 ;  /* 0x0000002a0480723c */ /* 0x000fe2000004185c */
[----:B------:R-:W-:-:S07]  /*a3f0*/  ISETP.LE.U32.AND P0, PT, R67, UR13, PT ;  /* 0x0000000d43007c0c */ /* 0x000fce000bf03070 */
[----:B------:R-:W-:Y:S01]  /*a400*/  HMMA.16816.F32.BF16 R212, R20, R42, R84 ;  /* 0x0000002a14d4723c */ /* 0x000fe20000041854 */
[----:B------:R-:W2:Y:S01]  /*a410*/  LDSM.16.MT88.4 R40, [R9+0x6000] ;  /* 0x006000000928783b */ /* 0x000ea20000004200 */
[C---:B------:R-:W-:Y:S01]  /*a420*/  PRMT R141, R2.reuse, 0x7632, R141 ;  /* 0x00007632028d7816 */ /* 0x040fe2000000008d */
[----:B------:R-:W-:Y:S01]  /*a430*/  USHF.L.U32 UR6, UR26, 0x3, URZ ;  /* 0x000000031a067899 */ /* 0x000fe200080006ff */
[----:B------:R-:W-:Y:S01]  /*a440*/  PRMT R140, R2, 0x7610, R140 ;  /* 0x00007610028c7816 */ /* 0x000fe2000000008c */
[----:B------:R-:W-:Y:S01]  /*a450*/  FADD.FTZ R46, R83, R35 ;  /* 0x00000023532e7221 */ /* 0x000fe20000010000 */
[----:B------:R-:W-:Y:S01]  /*a460*/  PRMT R2, R32, 0x7770, RZ ;  /* 0x0000777020027816 */ /* 0x000fe200000000ff */
[----:B------:R-:W-:Y:S02]  /*a470*/  @!P0 HFMA2.BF16_V2 R221, -RZ.H0_H0, RZ.H0_H0, -R141.H0_H0 ;  /* 0x200000ffffdd8231 */ /* 0x000fe4000034098d */
[----:B------:R-:W-:Y:S01]  /*a480*/  IMAD.U32 R10, RZ, RZ, UR6 ;  /* 0x00000006ff0a7e24 */ /* 0x000fe2000f8e00ff */
[----:B------:R-:W-:-:S02]  /*a490*/  PRMT R83, R140, 0x5410, R141 ;  /* 0x000054108c537816 */ /* 0x000fc4000000008d */
[----:B------:R-:W-:Y:S02]  /*a4a0*/  @!P0 PRMT R141, R221, 0x5410, RZ ;  /* 0x00005410dd8d8816 */ /* 0x000fe400000000ff */
[----:B------:R-:W-:Y:S01]  /*a4b0*/  ISETP.LE.U32.AND P0, PT, R2, UR13, PT ;  /* 0x0000000d02007c0c */ /* 0x000fe2000bf03070 */
[----:B------:R-:W-:-:S04]  /*a4c0*/  IMAD.WIDE R10, R10, 0x2, R38 ;  /* 0x000000020a0a7825 */ /* 0x000fc800078e0226 */
[----:B------:R-:W-:Y:S01]  /*a4d0*/  FADD.FTZ R34, R251, R48 ;  /* 0x00000030fb227221 */ /* 0x000fe20000010000 */
[----:B-1----:R-:W-:Y:S01]  /*a4e0*/  F2FP.BF16.F32.PACK_AB R2, R226, R227 ;  /* 0x000000e3e202723e */ /* 0x002fe200000010ff */
[----:B------:R-:W1:Y:S04]  /*a4f0*/  LDSM.16.MT88.4 R48, [R9+0x6800] ;  /* 0x006800000930783b */ /* 0x000e680000004200 */
[----:B------:R-:W-:Y:S04]  /*a500*/  STG.E.U16 desc[UR32][R38.64], R72 ;  /* 0x0000004826007986 */ /* 0x000fe8000c101520 */
[----:B------:R3:W-:Y:S04]  /*a510*/  STG.E.U16 desc[UR32][R10.64], R75 ;  /* 0x0000004b0a007986 */ /* 0x0007e8000c101520 */
[----:B------:R4:W-:Y:S01]  /*a520*/  STG.E.U16 desc[UR32][R10.64+0x2], R74 ;  /* 0x0000024a0a007986 */ /* 0x0009e2000c101520 */
[----:B------:R-:W-:Y:S01]  /*a530*/  FADD.FTZ R45, R209, R34 ;  /* 0x00000022d12d7221 */ /* 0x000fe20000010000 */
[----:B------:R-:W-:-:S02]  /*a540*/  IMAD.MOV.U32 R247, RZ, RZ, R208 ;  /* 0x000000fffff77224 */ /* 0x000fc400078e00d0 */
[----:B------:R-:W-:Y:S02]  /*a550*/  IMAD.MOV.U32 R208, RZ, RZ, R211 ;  /* 0x000000ffffd07224 */ /* 0x000fe400078e00d3 */
[----:B------:R-:W-:Y:S02]  /*a560*/  IMAD.MOV.U32 R211, RZ, RZ, R102 ;  /* 0x000000ffffd37224 */ /* 0x000fe400078e0066 */
[----:B------:R-:W-:Y:S01]  /*a570*/  IMAD.MOV.U32 R209, RZ, RZ, R242 ;  /* 0x000000ffffd17224 */ /* 0x000fe200078e00f2 */
[C---:B---3--:R-:W-:Y:S02]  /*a580*/  PRMT R75, R2.reuse, 0x7610, R75 ;  /* 0x00007610024b7816 */ /* 0x048fe4000000004b */
[----:B----4-:R-:W-:Y:S01]  /*a590*/  PRMT R74, R2, 0x7632, R74 ;  /* 0x00007632024a7816 */ /* 0x010fe2000000004a */
[----:B------:R-:W-:Y:S02]  /*a5a0*/  IMAD.U32 R2, RZ, RZ, UR26 ;  /* 0x0000001aff027e24 */ /* 0x000fe4000f8e00ff */
[----:B------:R-:W-:-:S02]  /*a5b0*/  @!P0 HFMA2.BF16_V2 R225, -RZ.H0_H0, RZ.H0_H0, -R75.H0_H0 ;  /* 0x200000ffffe18231 */ /* 0x000fc4000034094b */
[----:B------:R-:W-:Y:S01]  /*a5c0*/  IMAD.WIDE R34, R2, 0x70, R10 ;  /* 0x0000007002227825 */ /* 0x000fe200078e020a */
[----:B------:R-:W-:Y:S02]  /*a5d0*/  PRMT R2, R32, 0x7771, RZ ;  /* 0x0000777120027816 */ /* 0x000fe400000000ff */
[----:B------:R-:W-:Y:S02]  /*a5e0*/  PRMT R102, R75, 0x5410, R74 ;  /* 0x000054104b667816 */ /* 0x000fe4000000004a */
[----:B------:R-:W-:Y:S02]  /*a5f0*/  @!P0 PRMT R75, R225, 0x5410, RZ ;  /* 0x00005410e14b8816 */ /* 0x000fe400000000ff */
[----:B------:R-:W-:Y:S01]  /*a600*/  ISETP.GT.U32.AND P0, PT, R2, UR13, PT ;  /* 0x0000000d02007c0c */ /* 0x000fe2000bf04070 */
[----:B------:R-:W-:Y:S02]  /*a610*/  IMAD.MOV.U32 R242, RZ, RZ, R54 ;  /* 0x000000fffff27224 */ /* 0x000fe400078e0036 */
[----:B--2---:R-:W-:Y:S01]  /*a620*/  HMMA.16816.F32.BF16 R52, R16, R40, RZ ;  /* 0x000000281034723c */ /* 0x004fe200000418ff */
[----:B------:R-:W-:Y:S01]  /*a630*/  FADD.FTZ R33, R241, R33 ;  /* 0x00000021f1217221 */ /* 0x000fe20000010000 */
[----:B------:R-:W-:-:S02]  /*a640*/  @!P5 HFMA2.BF16_V2 R229, -RZ.H0_H0, RZ.H0_H0, -R162.H0_H0 ;  /* 0x200000ffffe5d231 */ /* 0x000fc400003409a2 */
[----:B------:R-:W-:Y:S02]  /*a650*/  IMAD.MOV.U32 R61, RZ, RZ, R123 ;  /* 0x000000ffff3d7224 */ /* 0x000fe400078e007b */
[----:B------:R-:W-:Y:S01]  /*a660*/  FADD.FTZ R33, R252, R33 ;  /* 0x00000021fc217221 */ /* 0x000fe20000010000 */
[----:B------:R-:W-:-:S03]  /*a670*/  LOP3.LUT R11, R64, 0xffff, RZ, 0xc0, !PT ;  /* 0x0000ffff400b7812 */ /* 0x000fc600078ec0ff */
[----:B------:R-:W-:Y:S01]  /*a680*/  @P0 HFMA2.BF16_V2 R230, -RZ.H0_H0, RZ.H0_H0, -R74.H0_H0 ;  /* 0x200000ffffe60231 */ /* 0x000fe2000034094a */
[----:B------:R-:W-:Y:S01]  /*a690*/  @!P5 PRMT R162, R229, 0x5410, RZ ;  /* 0x00005410e5a2d816 */ /* 0x000fe200000000ff */
[----:B------:R-:W-:Y:S01]  /*a6a0*/  IMAD.MOV.U32 R229, RZ, RZ, R61 ;  /* 0x000000ffffe57224 */ /* 0x000fe200078e003d */
[----:B------:R2:W-:Y:S01]  /*a6b0*/  MUFU.EX2 R222, R237 ;  /* 0x000000ed00de7308 */ /* 0x0005e20000000800 */
[----:B------:R-:W-:Y:S01]  /*a6c0*/  IMAD.MOV.U32 R61, RZ, RZ, R208 ;  /* 0x000000ffff3d7224 */ /* 0x000fe200078e00d0 */
[----:B------:R-:W-:Y:S01]  /*a6d0*/  @P0 PRMT R74, R230, 0x5410, RZ ;  /* 0x00005410e64a0816 */ /* 0x000fe200000000ff */
[----:B------:R-:W-:Y:S02]  /*a6e0*/  IMAD.MOV.U32 R72, RZ, RZ, R120 ;  /* 0x000000ffff487224 */ /* 0x000fe400078e0078 */
[----:B------:R-:W-:Y:S01]  /*a6f0*/  FADD.FTZ R208, R112, R33 ;  /* 0x0000002170d07221 */ /* 0x000fe20000010000 */
[----:B------:R-:W-:Y:S01]  /*a700*/  IMAD.MOV.U32 R230, RZ, RZ, R209 ;  /* 0x000000ffffe67224 */ /* 0x000fe200078e00d1 */
[----:B------:R-:W3:Y:S01]  /*a710*/  MUFU.EX2 R221, R238 ;  /* 0x000000ee00dd7308 */ /* 0x000ee20000000800 */
[----:B------:R-:W-:Y:S01]  /*a720*/  FADD.FTZ R209, R100, R45 ;  /* 0x0000002d64d17221 */ /* 0x000fe20000010000 */
[----:B------:R-:W-:Y:S01]  /*a730*/  IMAD.U32 R33, RZ, RZ, UR26 ;  /* 0x0000001aff217e24 */ /* 0x000fe2000f8e00ff */
[----:B------:R-:W-:Y:S01]  /*a740*/  SHF.R.U32.HI R45, RZ, 0x8, R11 ;  /* 0x00000008ff2d7819 */ /* 0x000fe2000001160b */
[----:B------:R-:W-:-:S02]  /*a750*/  @!P2 HFMA2.BF16_V2 R224, -RZ.H0_H0, RZ.H0_H0, -R178.H0_H0 ;  /* 0x200000ffffe0a231 */ /* 0x000fc400003409b2 */
[----:B------:R-:W-:Y:S02]  /*a760*/  IMAD.MOV.U32 R225, RZ, RZ, R72 ;  /* 0x000000ffffe17224 */ /* 0x000fe400078e0048 */
[----:B--2---:R-:W-:Y:S02]  /*a770*/  IMAD.MOV.U32 R237, RZ, RZ, R245 ;  /* 0x000000ffffed7224 */ /* 0x004fe400078e00f5 */
[----:B------:R-:W-:Y:S02]  /*a780*/  IMAD.MOV.U32 R245, RZ, RZ, R63 ;  /* 0x000000fffff57224 */ /* 0x000fe400078e003f */
[----:B------:R-:W-:Y:S02]  /*a790*/  IMAD.MOV.U32 R63, RZ, RZ, R73 ;  /* 0x000000ffff3f7224 */ /* 0x000fe400078e0049 */
[----:B------:R-:W-:Y:S01]  /*a7a0*/  IMAD.WIDE R72, R33, -0x70, R34 ;  /* 0xffffff9021487825 */ /* 0x000fe200078e0222 */
[----:B------:R-:W-:Y:S01]  /*a7b0*/  LOP3.LUT R33, R45, 0xffff, RZ, 0xc0, !PT ;  /* 0x0000ffff2d217812 */ /* 0x000fe200078ec0ff */
[----:B-1----:R-:W-:Y:S01]  /*a7c0*/  HMMA.16816.F32.BF16 R88, R12, R48, R52 ;  /* 0x000000300c58723c */ /* 0x002fe20000041834 */
[----:B------:R-:W-:Y:S01]  /*a7d0*/  @!P2 PRMT R178, R224, 0x5410, RZ ;  /* 0x00005410e0b2a816 */ /* 0x000fe200000000ff */
[----:B------:R-:W-:Y:S01]  /*a7e0*/  IMAD.U32 R10, RZ, RZ, UR6 ;  /* 0x00000006ff0a7e24 */ /* 0x000fe2000f8e00ff */
[----:B------:R-:W-:Y:S01]  /*a7f0*/  ISETP.LE.U32.AND P2, PT, R33, UR13, PT ;  /* 0x0000000d21007c0c */ /* 0x000fe2000bf43070 */
[----:B------:R-:W-:Y:S01]  /*a800*/  IMAD.MOV.U32 R60, RZ, RZ, R121 ;  /* 0x000000ffff3c7224 */ /* 0x000fe200078e0079 */
[----:B------:R-:W-:-:S03]  /*a810*/  LOP3.LUT R33, R3, 0xffff, RZ, 0xc0, !PT ;  /* 0x0000ffff03217812 */ /* 0x000fc600078ec0ff */
[----:B------:R-:W-:Y:S01]  /*a820*/  HMMA.16816.F32.BF16 R56, R28, R40, RZ ;  /* 0x000000281c38723c */ /* 0x000fe200000418ff */
[----:B------:R-:W-:Y:S01]  /*a830*/  IMAD.MOV.U32 R210, RZ, RZ, R122 ;  /* 0x000000ffffd27224 */ /* 0x000fe200078e007a */
[----:B------:R-:W-:Y:S01]  /*a840*/  STG.E.U16 desc[UR32][R34.64], R80 ;  /* 0x0000005022007986 */ /* 0x000fe2000c101520 */
[----:B------:R-:W-:-:S05]  /*a850*/  IMAD.WIDE R10, R10, 0x2, R34 ;  /* 0x000000020a0a7825 */ /* 0x000fca00078e0222 */
[----:B------:R-:W-:Y:S01]  /*a860*/  HMMA.16816.F32.BF16 R52, R16, R42, RZ ;  /* 0x0000002a1034723c */ /* 0x000fe200000418ff */
[----:B------:R3:W-:Y:S01]  /*a870*/  STG.E.U16 desc[UR32][R34.64+0x2], R79 ;  /* 0x0000024f22007986 */ /* 0x0007e2000c101520 */
[----:B------:R-:W-:-:S06]  /*a880*/  IMAD.MOV.U32 R224, RZ, RZ, R60 ;  /* 0x000000ffffe07224 */ /* 0x000fcc00078e003c */
[----:B------:R-:W-:Y:S01]  /*a890*/  HMMA.16816.F32.BF16 R40, R28, R42, RZ ;  /* 0x0000002a1c28723c */ /* 0x000fe200000418ff */
[----:B------:R-:W-:Y:S01]  /*a8a0*/  SHF.R.U32.HI R33, RZ, 0x8, R33 ;  /* 0x00000008ff217819 */ /* 0x000fe20000011621 */
[----:B------:R-:W-:Y:S02]  /*a8b0*/  IMAD.MOV.U32 R60, RZ, RZ, R210 ;  /* 0x000000ffff3c7224 */ /* 0x000fe400078e00d2 */
[----:B------:R-:W-:Y:S01]  /*a8c0*/  FADD.FTZ R211, R211, R47 ;  /* 0x0000002fd3d37221 */ /* 0x000fe20000010000 */
[----:B------:R-:W-:Y:S01]  /*a8d0*/  FADD.FTZ R210, R103, R46 ;  /* 0x0000002e67d27221 */ /* 0x000fe20000010000 */
[----:B------:R-:W-:Y:S01]  /*a8e0*/  @!P3 HFMA2.BF16_V2 R232, -RZ.H0_H0, RZ.H0_H0, -R140.H0_H0 ;  /* 0x200000ffffe8b231 */ /* 0x000fe2000034098c */
[C---:B------:R-:W-:Y:S02]  /*a8f0*/  PRMT R100, R32.reuse, 0x7773, RZ ;  /* 0x0000777320647816 */ /* 0x040fe400000000ff */
[----:B------:R-:W-:Y:S02]  /*a900*/  PRMT R112, R32, 0x7772, RZ ;  /* 0x0000777220707816 */ /* 0x000fe400000000ff */
[----:B------:R-:W-:-:S02]  /*a910*/  @!P3 PRMT R140, R232, 0x5410, RZ ;  /* 0x00005410e88cb816 */ /* 0x000fc400000000ff */
[----:B---3--:R-:W-:-:S04]  /*a920*/  F2FP.BF16.F32.PACK_AB R34, R221, R222 ;  /* 0x000000dedd22723e */ /* 0x008fc800000010ff */
[C---:B------:R-:W-:Y:S02]  /*a930*/  PRMT R47, R34.reuse, 0x7632, R47 ;  /* 0x00007632222f7816 */ /* 0x040fe4000000002f */
[----:B------:R-:W-:Y:S02]  /*a940*/  PRMT R46, R34, 0x7610, R46 ;  /* 0x00007610222e7816 */ /* 0x000fe4000000002e */
[----:B------:R-:W-:-:S04]  /*a950*/  LOP3.LUT R34, R33, 0xffff, RZ, 0xc0, !PT ;  /* 0x0000ffff21227812 */ /* 0x000fc800078ec0ff */
[----:B------:R-:W-:Y:S01]  /*a960*/  ISETP.LE.U32.AND P3, PT, R34, UR13, PT ;  /* 0x0000000d22007c0c */ /* 0x000fe2000bf63070 */
[----:B------:R-:W-:Y:S02]  /*a970*/  IMAD.MOV.U32 R34, RZ, RZ, R32 ;  /* 0x000000ffff227224 */ /* 0x000fe400078e0020 */
[----:B------:R-:W-:Y:S01]  /*a980*/  IMAD.IADD R32, R0, 0x1, R9 ;  /* 0x0000000100207824 */ /* 0x000fe200078e0209 */
[C---:B------:R-:W-:Y:S04]  /*a990*/  HMMA.16816.F32.BF16 R92, R24.reuse, R50, R40 ;  /* 0x00000032185c723c */ /* 0x040fe80000041828 */
[----:B------:R-:W1:Y:S04]  /*a9a0*/  LDSM.16.MT88.4 R40, [R32+0x6000] ;  /* 0x006000002028783b */ /* 0x000e680000004200 */
[----:B------:R-:W-:Y:S08]  /*a9b0*/  HMMA.16816.F32.BF16 R120, R24, R48, R56 ;  /* 0x000000301878723c */ /* 0x000ff00000041838 */
[----:B------:R-:W-:Y:S08]  /*a9c0*/  HMMA.16816.F32.BF16 R84, R12, R50, R52 ;  /* 0x000000320c54723c */ /* 0x000ff00000041834 */
[C---:B-1----:R-:W-:Y:S08]  /*a9d0*/  HMMA.16816.F32.BF16 R56, R16.reuse, R40, RZ ;  /* 0x000000281038723c */ /* 0x042ff000000418ff */
[----:B------:R-:W-:Y:S01]  /*a9e0*/  HMMA.16816.F32.BF16 R52, R16, R42, RZ ;  /* 0x0000002a1034723c */ /* 0x000fe200000418ff */
[----:B------:R-:W1:Y:S07]  /*a9f0*/  LDSM.16.MT88.4 R16, [R32+0x6800] ;  /* 0x006800002010783b */ /* 0x000e6e0000004200 */
[----:B------:R-:W-:Y:S01]  /*aa00*/  HMMA.16816.F32.BF16 R48, R28, R40, RZ ;  /* 0x000000281c30723c */ /* 0x000fe200000418ff */
[----:B------:R-:W-:-:S02]  /*aa10*/  @!P4 HFMA2.BF16_V2 R231, -RZ.H0_H0, RZ.H0_H0, -R146.H0_H0 ;  /* 0x200000ffffe7c231 */ /* 0x000fc40000340992 */
[----:B------:R-:W-:Y:S02]  /*aa20*/  @!P2 HFMA2.BF16_V2 R234, -RZ.H0_H0, RZ.H0_H0, -R150.H0_H0 ;  /* 0x200000ffffeaa231 */ /* 0x000fe40000340996 */
[----:B------:R-:W-:Y:S01]  /*aa30*/  IMAD.MOV.U32 R232, RZ, RZ, R61 ;  /* 0x000000ffffe87224 */ /* 0x000fe200078e003d */
[----:B------:R-:W-:Y:S02]  /*aa40*/  PRMT R35, R66, 0x5410, R62 ;  /* 0x0000541042237816 */ /* 0x000fe4000000003e */
[----:B------:R-:W-:Y:S01]  /*aa50*/  @!P4 PRMT R146, R231, 0x5410, RZ ;  /* 0x00005410e792c816 */ /* 0x000fe200000000ff */
[----:B------:R-:W-:Y:S01]  /*aa60*/  IMAD.MOV.U32 R231, RZ, RZ, R60 ;  /* 0x000000ffffe77224 */ /* 0x000fe200078e003c */
[----:B------:R-:W-:Y:S01]  /*aa70*/  @!P2 PRMT R150, R234, 0x5410, RZ ;  /* 0x00005410ea96a816 */ /* 0x000fe200000000ff */
[----:B------:R-:W-:Y:S01]  /*aa80*/  IMAD.MOV.U32 R234, RZ, RZ, R63 ;  /* 0x000000ffffea7224 */ /* 0x000fe200078e003f */
[----:B------:R-:W-:Y:S08]  /*aa90*/  HMMA.16816.F32.BF16 R28, R28, R42, RZ ;  /* 0x0000002a1c1c723c */ /* 0x000ff000000418ff */
[-C--:B-1----:R-:W-:Y:S08]  /*aaa0*/  HMMA.16816.F32.BF16 R60, R24, R16.reuse, R48 ;  /* 0x00000010183c723c */ /* 0x082ff00000041830 */
[C---:B------:R-:W-:Y:S08]  /*aab0*/  HMMA.16816.F32.BF16 R48, R12.reuse, R16, R56 ;  /* 0x000000100c30723c */ /* 0x040ff00000041838 */
[-C--:B------:R-:W-:Y:S01]  /*aac0*/  HMMA.16816.F32.BF16 R40, R12, R18.reuse, R52 ;  /* 0x000000120c28723c */ /* 0x080fe20000041834 */
[----:B------:R-:W1:Y:S07]  /*aad0*/  LDSM.16.MT88.4 R12, [R65+0x7000] ;  /* 0x00700000410c783b */ /* 0x000e6e0000004200 */
[----:B------:R-:W-:Y:S01]  /*aae0*/  HMMA.16816.F32.BF16 R28, R24, R18, R28 ;  /* 0x00000012181c723c */ /* 0x000fe2000004181c */
[----:B------:R-:W2:Y:S01]  /*aaf0*/  LDSM.16.MT88.4 R16, [R32+0x7000] ;  /* 0x007000002010783b */ /* 0x000ea20000004200 */
[----:B------:R-:W-:-:S06]  /*ab00*/  LOP3.LUT R34, R34, 0xff, RZ, 0xc0, !PT ;  /* 0x000000ff22227812 */ /* 0x000fcc00078ec0ff */
[-C--:B-1----:R-:W-:Y:S08]  /*ab10*/  HMMA.16816.F32.BF16 R136, R20, R12.reuse, R136 ;  /* 0x0000000c1488723c */ /* 0x082ff00000041888 */
[C---:B------:R-:W-:Y:S08]  /*ab20*/  HMMA.16816.F32.BF16 R108, R4.reuse, R12, R108 ;  /* 0x0000000c046c723c */ /* 0x040ff0000004186c */
[-C--:B------:R-:W-:Y:S08]  /*ab30*/  HMMA.16816.F32.BF16 R104, R4, R14.reuse, R104 ;  /* 0x0000000e0468723c */ /* 0x080ff00000041868 */
[----:B------:R-:W-:Y:S01]  /*ab40*/  HMMA.16816.F32.BF16 R24, R20, R14, R116 ;  /* 0x0000000e1418723c */ /* 0x000fe20000041874 */
[----:B------:R-:W1:Y:S01]  /*ab50*/  LDSM.16.MT88.4 R12, [R9+0x7000] ;  /* 0x00700000090c783b */ /* 0x000e620000004200 */
[----:B------:R-:W-:-:S02]  /*ab60*/  PRMT R66, R34, 0x5410, R2 ;  /* 0x0000541022427816 */ /* 0x000fc40000000002 */
[----:B------:R-:W-:Y:S01]  /*ab70*/  PRMT R2, R76, 0x5410, R77 ;  /* 0x000054104c027816 */ /* 0x000fe2000000004d */
[----:B------:R-:W3:Y:S01]  /*ab80*/  LDSM.16.MT88.4 R116, [R9+0x7800] ;  /* 0x007800000974783b */ /* 0x000ee20000004200 */
[----:B------:R-:W-:Y:S02]  /*ab90*/  SHF.R.U32.HI R3, RZ, 0x10, R3 ;  /* 0x00000010ff037819 */ /* 0x000fe40000011603 */
[----:B--2---:R-:W-:Y:S01]  /*aba0*/  HMMA.16816.F32.BF16 R48, R4, R16, R48 ;  /* 0x000000100430723c */ /* 0x004fe20000041830 */
[----:B------:R-:W-:Y:S02]  /*abb0*/  HSET2.LE.AND R2, R2, R8, PT ;  /* 0x0000000802027233 */ /* 0x000fe40003803000 */
[----:B------:R-:W-:-:S05]  /*abc0*/  LOP3.LUT R3, R3, 0xff, RZ, 0xc0, !PT ;  /* 0x000000ff03037812 */ /* 0x000fca00078ec0ff */
[----:B------:R-:W-:Y:S01]  /*abd0*/  HMMA.16816.F32.BF16 R40, R4, R18, R40 ;  /* 0x000000120428723c */ /* 0x000fe20000041828 */
[----:B------:R-:W-:-:S07]  /*abe0*/  ISETP.GT.U32.AND P0, PT, R100, UR13, PT ;  /* 0x0000000d64007c0c */ /* 0x000fce000bf04070 */
[C---:B-1----:R-:W-:Y:S08]  /*abf0*/  HMMA.16816.F32.BF16 R88, R4.reuse, R12, R88 ;  /* 0x0000000c0458723c */ /* 0x042ff00000041858 */
[----:B------:R-:W-:Y:S01]  /*ac00*/  HMMA.16816.F32.BF16 R84, R4, R14, R84 ;  /* 0x0000000e0454723c */ /* 0x000fe20000041854 */
[----:B------:R-:W-:Y:S02]  /*ac10*/  LOP3.LUT R4, R35, 0xff00ff, RZ, 0xc0, !PT ;  /* 0x00ff00ff23047812 */ /* 0x000fe400078ec0ff */
[----:B------:R-:W-:-:S02]  /*ac20*/  PRMT R6, R78, 0x5410, R33 ;  /* 0x000054104e067816 */ /* 0x000fc40000000021 */
[----:B------:R-:W-:-:S03]  /*ac30*/  LOP3.LUT R78, R114, R2, RZ, 0xc0, !PT ;  /* 0x00000002724e7212 */ /* 0x000fc600078ec0ff */
[----:B------:R-:W-:Y:S01]  /*ac40*/  HMMA.16816.F32.BF16 R120, R20, R12, R120 ;  /* 0x0000000c1478723c */ /* 0x000fe20000041878 */
[--C-:B------:R-:W-:Y:S02]  /*ac50*/  HSET2.LE.AND R2, R4, R8.reuse, PT ;  /* 0x0000000804027233 */ /* 0x100fe40003803000 */
[----:B------:R-:W-:Y:S01]  /*ac60*/  PRMT R103, R46, 0x5410, R47 ;  /* 0x000054102e677816 */ /* 0x000fe2000000002f */
[----:B------:R-:W-:Y:S01]  /*ac70*/  @P0 HFMA2.BF16_V2 R233, -RZ.H0_H0, RZ.H0_H0, -R47.H0_H0 ;  /* 0x200000ffffe90231 */ /* 0x000fe2000034092f */
[----:B------:R-:W-:Y:S01]  /*ac80*/  PRMT R5, R3, 0x5410, R67 ;  /* 0x0000541003057816 */ /* 0x000fe20000000043 */
[----:B------:R-:W-:Y:S01]  /*ac90*/  IMAD.MOV.U32 R57, RZ, RZ, R124 ;  /* 0x000000ffff397224 */ /* 0x000fe200078e007c */
[----:B------:R-:W-:Y:S01]  /*aca0*/  LOP3.LUT R79, R113, R2, RZ, 0xc0, !PT ;  /* 0x00000002714f7212 */ /* 0x000fe200078ec0ff */
[----:B------:R-:W-:Y:S01]  /*acb0*/  IMAD.MOV.U32 R59, RZ, RZ, R242 ;  /* 0x000000ffff3b7224 */ /* 0x000fe200078e00f2 */
[--C-:B------:R-:W-:Y:S01]  /*acc0*/  HSET2.LE.AND R3, R6, R8.reuse, PT ;  /* 0x0000000806037233 */ /* 0x100fe20003803000 */
[----:B------:R-:W-:Y:S01]  /*acd0*/  IMAD.MOV.U32 R58, RZ, RZ, R133 ;  /* 0x000000ffff3a7224 */ /* 0x000fe200078e0085 */
[----:B------:R-:W-:Y:S01]  /*ace0*/  SHF.R.U32.HI R2, RZ, 0x10, R64 ;  /* 0x00000010ff027819 */ /* 0x000fe20000011640 */
[----:B------:R-:W-:Y:S01]  /*acf0*/  IMAD.MOV.U32 R238, RZ, RZ, R247 ;  /* 0x000000ffffee7224 */ /* 0x000fe200078e00f7 */
[----:B------:R-:W-:Y:S01]  /*ad00*/  HSET2.LE.AND R4, R5, R8, PT ;  /* 0x0000000805047233 */ /* 0x000fe20003803000 */
[----:B------:R-:W-:Y:S01]  /*ad10*/  STG.E.U16 desc[UR32][R10.64], R201 ;  /* 0x000000c90a007986 */ /* 0x000fe2000c101520 */
[----:B------:R-:W-:-:S02]  /*ad20*/  LOP3.LUT R2, R2, 0xff, RZ, 0xc0, !PT ;  /* 0x000000ff02027812 */ /* 0x000fc400078ec0ff */
[----:B------:R-:W-:Y:S01]  /*ad30*/  LOP3.LUT R76, R96, R3, RZ, 0xc0, !PT ;  /* 0x00000003604c7212 */ /* 0x000fe200078ec0ff */
[----:B------:R-:W-:Y:S01]  /*ad40*/  STG.E.U16 desc[UR32][R10.64+0x2], R199 ;  /* 0x000002c70a007986 */ /* 0x000fe2000c101520 */
[----:B------:R-:W-:Y:S02]  /*ad50*/  PRMT R3, R112, 0x5410, R100 ;  /* 0x0000541070037816 */ /* 0x000fe40000000064 */
[----:B------:R-:W-:Y:S01]  /*ad60*/  LOP3.LUT R77, R83, R4, RZ, 0xc0, !PT ;  /* 0x00000004534d7212 */ /* 0x000fe200078ec0ff */
[----:B------:R-:W-:Y:S01]  /*ad70*/  IMAD.MOV.U32 R252, RZ, RZ, R125 ;  /* 0x000000fffffc7224 */ /* 0x000fe200078e007d */
[----:B------:R-:W-:Y:S01]  /*ad80*/  PRMT R4, R2, 0x5410, R101 ;  /* 0x0000541002047816 */ /* 0x000fe20000000065 */
[----:B------:R-:W-:Y:S01]  /*ad90*/  IMAD.MOV.U32 R241, RZ, RZ, R135 ;  /* 0x000000fffff17224 */ /* 0x000fe200078e0087 */
[----:B------:R-:W-:Y:S01]  /*ada0*/  HSET2.LE.AND R2, R66, R8, PT ;  /* 0x0000000842027233 */ /* 0x000fe20003803000 */
[----:B------:R-:W-:Y:S01]  /*adb0*/  IMAD.MOV.U32 R251, RZ, RZ, R134 ;  /* 0x000000fffffb7224 */ /* 0x000fe200078e0086 */
[----:B------:R-:W-:Y:S01]  /*adc0*/  LOP3.LUT R3, R3, 0xff00ff, RZ, 0xc0, !PT ;  /* 0x00ff00ff03037812 */ /* 0x000fe200078ec0ff */
[----:B------:R-:W-:Y:S01]  /*add0*/  HMMA.16816.F32.BF16 R12, R20, R14, R92 ;  /* 0x0000000e140c723c */ /* 0x000fe2000004185c */
[----:B------:R-:W-:Y:S01]  /*ade0*/  PRMT R7, R82, 0x5410, R45 ;  /* 0x0000541052077816 */ /* 0x000fe2000000002d */
[----:B------:R-:W-:Y:S01]  /*adf0*/  LDSM.16.MT88.4 R32, [R32+0x7800] ;  /* 0x007800002020783b */ /* 0x000fe20000004200 */
[----:B------:R-:W-:-:S02]  /*ae00*/  LOP3.LUT R102, R102, R2, RZ, 0xc0, !PT ;  /* 0x0000000266667212 */ /* 0x000fc400078ec0ff */
[--C-:B------:R-:W-:Y:S02]  /*ae10*/  HSET2.LE.AND R2, R3, R8.reuse, PT ;  /* 0x0000000803027233 */ /* 0x100fe40003803000 */
[----:B------:R-:W-:-:S03]  /*ae20*/  HSET2.LE.AND R3, R7, R8, PT ;  /* 0x0000000807037233 */ /* 0x000fc60003803000 */
[----:B------:R-:W-:Y:S02]  /*ae30*/  LOP3.LUT R103, R103, R2, RZ, 0xc0, !PT ;  /* 0x0000000267677212 */ /* 0x000fe400078ec0ff */
[----:B------:R-:W-:Y:S02]  /*ae40*/  HSET2.LE.AND R2, R4, R8, PT ;  /* 0x0000000804027233 */ /* 0x000fe40003803000 */
[----:B------:R-:W-:Y:S02]  /*ae50*/  LOP3.LUT R100, R220, R3, RZ, 0xc0, !PT ;  /* 0x00000003dc647212 */ /* 0x000fe400078ec0ff */
[----:B------:R-:W-:Y:S02]  /*ae60*/  @P0 PRMT R47, R233, 0x5410, RZ ;  /* 0x00005410e92f0816 */ /* 0x000fe400000000ff */
[----:B------:R-:W-:Y:S01]  /*ae70*/  LOP3.LUT R101, R115, R2, RZ, 0xc0, !PT ;  /* 0x0000000273657212 */ /* 0x000fe200078ec0ff */
[----:B------:R-:W-:Y:S02]  /*ae80*/  IMAD.MOV.U32 R233, RZ, RZ, R245 ;  /* 0x000000ffffe97224 */ /* 0x000fe400078e00f5 */
[----:B------:R-:W-:Y:S01]  /*ae90*/  FADD.FTZ R2, R57, R211 ;  /* 0x000000d339027221 */ /* 0x000fe20000010000 */
[----:B------:R-:W-:-:S02]  /*aea0*/  IMAD.U32 R3, RZ, RZ, UR26 ;  /* 0x0000001aff037e24 */ /* 0x000fc4000f8e00ff */
[----:B------:R-:W-:Y:S01]  /*aeb0*/  FADD.FTZ R6, R59, R209 ;  /* 0x000000d13b067221 */ /* 0x000fe20000010000 */
[----:B------:R-:W-:Y:S01]  /*aec0*/  FADD.FTZ R7, R58, R210 ;  /* 0x000000d23a077221 */ /* 0x000fe20000010000 */
[----:B------:R-:W-:Y:S01]  /*aed0*/  FADD.FTZ R4, R233, R2 ;  /* 0x00000002e9047221 */ /* 0x000fe20000010000 */
[----:B---3--:R-:W-:Y:S01]  /*aee0*/  HMMA.16816.F32.BF16 R88, R76, R116, R88 ;  /* 0x000000744c58723c */ /* 0x008fe20000041858 */
[----:B------:R-:W-:-:S04]  /*aef0*/  IMAD.WIDE R2, R3, 0x70, R72 ;  /* 0x0000007003027825 */ /* 0x000fc800078e0248 */
[----:B------:R-:W-:Y:S01]  /*af00*/  FADD.FTZ R5, R234, R208 ;  /* 0x000000d0ea057221 */ /* 0x000fe20000010000 */
[----:B------:R-:W-:Y:S01]  /*af10*/  FADD.FTZ R8, R231, R6 ;  /* 0x00000006e7087221 */ /* 0x000fe20000010000 */
[----:B------:R-:W-:Y:S01]  /*af20*/  FADD.FTZ R9, R232, R7 ;  /* 0x00000007e8097221 */ /* 0x000fe20000010000 */
[----:B------:R-:W-:Y:S01]  /*af30*/  FADD.FTZ R6, R237, R4 ;  /* 0x00000004ed067221 */ /* 0x000fe20000010000 */
[----:B------:R-:W-:Y:S01]  /*af40*/  HMMA.16816.F32.BF16 R84, R76, R118, R84 ;  /* 0x000000764c54723c */ /* 0x000fe20000041854 */
[----:B------:R-:W-:Y:S01]  /*af50*/  STG.E.U16 desc[UR32][R38.64+0x10], R203 ;  /* 0x000010cb26007986 */ /* 0x000fe2000c101520 */
[----:B------:R-:W-:-:S06]  /*af60*/  FADD.FTZ R7, R238, R5 ;  /* 0x00000005ee077221 */ /* 0x000fcc0000010000 */
[C---:B------:R-:W-:Y:S01]  /*af70*/  HMMA.16816.F32.BF16 R120, R100.reuse, R116, R120 ;  /* 0x000000746478723c */ /* 0x040fe20000041878 */
[----:B------:R-:W-:Y:S07]  /*af80*/  STG.E.U16 desc[UR32][R38.64+0x12], R202 ;  /* 0x000012ca26007986 */ /* 0x000fee000c101520 */
[----:B------:R-:W-:Y:S01]  /*af90*/  HMMA.16816.F32.BF16 R116, R100, R118, R12 ;  /* 0x000000766474723c */ /* 0x000fe2000004180c */
[----:B------:R-:W-:Y:S01]  /*afa0*/  IMAD.U32 R12, RZ, RZ, UR26 ;  /* 0x0000001aff0c7e24 */ /* 0x000fe2000f8e00ff */
[----:B------:R-:W-:Y:S01]  /*afb0*/  STG.E.U16 desc[UR32][R72.64+0x10], R198 ;  /* 0x000010c648007986 */ /* 0x000fe2000c101520 */
[----:B------:R-:W-:-:S02]  /*afc0*/  FADD.FTZ R13, R225, R6 ;  /* 0x00000006e10d7221 */ /* 0x000fc40000010000 */
[----:B------:R-:W-:Y:S01]  /*afd0*/  IMAD.WIDE R4, R12, -0x70, R2 ;  /* 0xffffff900c047825 */ /* 0x000fe200078e0202 */
[----:B------:R-:W-:Y:S04]  /*afe0*/  STG.E.U16 desc[UR32][R72.64+0x12], R200 ;  /* 0x000012c848007986 */ /* 0x000fe8000c101520 */
[----:B------:R-:W-:Y:S01]  /*aff0*/  STG.E.U16 desc[UR32][R2.64+0x10], R197 ;  /* 0x000010c502007986 */ /* 0x000fe2000c101520 */
[----:B------:R-:W-:-:S03]  /*b000*/  IMAD.U32 R6, RZ, RZ, UR26 ;  /* 0x0000001aff067e24 */ /* 0x000fc6000f8e00ff */
[----:B------:R1:W-:Y:S04]  /*b010*/  STG.E.U16 desc[UR32][R2.64+0x12], R189 ;  /* 0x000012bd02007986 */ /* 0x0003e8000c101520 */
[----:B------:R-:W-:Y:S04]  /*b020*/  STG.E.U16 desc[UR32][R10.64+0x12], R196 ;  /* 0x000012c40a007986 */ /* 0x000fe8000c101520 */
[----:B------:R-:W-:Y:S04]  /*b030*/  STG.E.U16 desc[UR32][R10.64+0x10], R188 ;  /* 0x000010bc0a007986 */ /* 0x000fe8000c101520 */
[----:B------:R-:W-:Y:S04]  /*b040*/  STG.E.U16 desc[UR32][R38.64+0x20], R187 ;  /* 0x000020bb26007986 */ /* 0x000fe8000c101520 */
[----:B------:R-:W-:Y:S01]  /*b050*/  STG.E.U16 desc[UR32][R38.64+0x22], R185 ;  /* 0x000022b926007986 */ /* 0x000fe2000c101520 */
[----:B-1----:R-:W-:Y:S01]  /*b060*/  FADD.FTZ R3, R230, R9 ;  /* 0x00000009e6037221 */ /* 0x002fe20000010000 */
[----:B------:R-:W-:-:S03]  /*b070*/  FADD.FTZ R2, R229, R8 ;  /* 0x00000008e5027221 */ /* 0x000fc60000010000 */
        /* <DEDUP_REMOVED lines=9> */
[----:B-1----:R-:W-:-:S03]  /*b110*/  IMAD.WIDE R4, R6, -0x70, R2 ;  /* 0xffffff9006047825 */ /* 0x002fc600078e0202 */
[----:B------:R-:W-:Y:S01]  /*b120*/  STG.E.U16 desc[UR32][R38.64+0x30], R175 ;  /* 0x000030af26007986 */ /* 0x000fe2000c101520 */
[----:B--2---:R-:W-:-:S03]  /*b130*/  IMAD.WIDE R2, R6, 0x70, R4 ;  /* 0x0000007006027825 */ /* 0x004fc600078e0204 */
[----:B------:R-:W-:Y:S04]  /*b140*/  STG.E.U16 desc[UR32][R38.64+0x32], R174 ;  /* 0x000032ae26007986 */ /* 0x000fe8000c101520 */
[----:B------:R-:W-:Y:S04]  /*b150*/  STG.E.U16 desc[UR32][R4.64+0x30], R173 ;  /* 0x000030ad04007986 */ /* 0x000fe8000c101520 */
[----:B------:R1:W-:Y:S04]  /*b160*/  STG.E.U16 desc[UR32][R4.64+0x32], R172 ;  /* 0x000032ac04007986 */ /* 0x0003e8000c101520 */
[----:B------:R-:W-:Y:S04]  /*b170*/  STG.E.U16 desc[UR32][R2.64+0x30], R171 ;  /* 0x000030ab02007986 */ /* 0x000fe8000c101520 */
[----:B------:R2:W-:Y:S01]  /*b180*/  STG.E.U16 desc[UR32][R2.64+0x32], R170 ;  /* 0x000032aa02007986 */ /* 0x0005e2000c101520 */
[----:B------:R-:W-:-:S03]  /*b190*/  FADD.FTZ R8, R224, R7 ;  /* 0x00000007e0087221 */ /* 0x000fc60000010000 */
[----:B------:R-:W-:Y:S04]  /*b1a0*/  STG.E.U16 desc[UR32][R10.64+0x30], R169 ;  /* 0x000030a90a007986 */ /* 0x000fe8000c101520 */
[----:B------:R-:W-:Y:S01]  /*b1b0*/  STG.E.U16 desc[UR32][R10.64+0x32], R168 ;  /* 0x000032a80a007986 */ /* 0x000fe2000c101520 */
[----:B-1----:R-:W-:-:S03]  /*b1c0*/  IMAD.WIDE R4, R6, -0x70, R2 ;  /* 0xffffff9006047825 */ /* 0x002fc600078e0202 */
[----:B------:R-:W-:Y:S01]  /*b1d0*/  STG.E.U16 desc[UR32][R38.64+0x40], R167 ;  /* 0x000040a726007986 */ /* 0x000fe2000c101520 */
[----:B--2---:R-:W-:-:S03]  /*b1e0*/  IMAD.WIDE R2, R6, 0x70, R4 ;  /* 0x0000007006027825 */ /* 0x004fc600078e0204 */
[----:B------:R-:W-:Y:S04]  /*b1f0*/  STG.E.U16 desc[UR32][R38.64+0x42], R166 ;  /* 0x000042a626007986 */ /* 0x000fe8000c101520 */
[----:B------:R-:W-:Y:S01]  /*b200*/  STG.E.U16 desc[UR32][R4.64+0x40], R165 ;  /* 0x000040a504007986 */ /* 0x000fe2000c101520 */
[----:B------:R-:W-:-:S03]  /*b210*/  IMAD.WIDE R6, R6, -0x70, R2 ;  /* 0xffffff9006067825 */ /* 0x000fc600078e0202 */
[----:B------:R1:W-:Y:S04]  /*b220*/  STG.E.U16 desc[UR32][R4.64+0x42], R164 ;  /* 0x000042a404007986 */ /* 0x0003e8000c101520 */
[----:B------:R-:W-:Y:S04]  /*b230*/  STG.E.U16 desc[UR32][R2.64+0x40], R163 ;  /* 0x000040a302007986 */ /* 0x000fe8000c101520 */
[----:B------:R2:W-:Y:S01]  /*b240*/  STG.E.U16 desc[UR32][R2.64+0x42], R162 ;  /* 0x000042a202007986 */ /* 0x0005e2000c101520 */
[----:B------:R-:W-:Y:S01]  /*b250*/  IMAD.MOV.U32 R245, RZ, RZ, R127 ;  /* 0x000000fffff57224 */ /* 0x000fe200078e007f */
[----:B------:R-:W-:Y:S01]  /*b260*/  ISETP.GT.U32.AND P0, PT, R112, UR13, PT ;  /* 0x0000000d70007c0c */ /* 0x000fe2000bf04070 */
[----:B------:R-:W-:Y:S01]  /*b270*/  IMAD.MOV.U32 R242, RZ, RZ, R126 ;  /* 0x000000fffff27224 */ /* 0x000fe200078e007e */
[----:B------:R-:W-:Y:S01]  /*b280*/  STG.E.U16 desc[UR32][R10.64+0x40], R161 ;  /* 0x000040a10a007986 */ /* 0x000fe2000c101520 */
[----:B------:R-:W-:-:S03]  /*b290*/  IMAD.MOV.U32 R247, RZ, RZ, R132 ;  /* 0x000000fffff77224 */ /* 0x000fc600078e0084 */
[----:B------:R-:W-:Y:S04]  /*b2a0*/  STG.E.U16 desc[UR32][R10.64+0x42], R160 ;  /* 0x000042a00a007986 */ /* 0x000fe8000c101520 */
[----:B------:R-:W3:Y:S01]  /*b2b0*/  LDSM.16.MT88.4 R124, [R81+0x7800] ;  /* 0x00780000517c783b */ /* 0x000ee20000004200 */
[----:B-1----:R-:W-:-:S03]  /*b2c0*/  IMAD.U32 R4, RZ, RZ, UR26 ;  /* 0x0000001aff047e24 */ /* 0x002fc6000f8e00ff */
[----:B------:R-:W1:Y:S01]  /*b2d0*/  LDSM.16.MT88.4 R132, [R65+0x7800] ;  /* 0x007800004184783b */ /* 0x000e620000004200 */
[----:B------:R-:W-:-:S04]  /*b2e0*/  IMAD.WIDE R4, R4, 0x70, R6 ;  /* 0x0000007004047825 */ /* 0x000fc800078e0206 */
[----:B--2---:R-:W-:Y:S01]  /*b2f0*/  IMAD.U32 R2, RZ, RZ, UR26 ;  /* 0x0000001aff027e24 */ /* 0x004fe2000f8e00ff */
[----:B------:R-:W-:Y:S03]  /*b300*/  STG.E.U16 desc[UR32][R38.64+0x50], R159 ;  /* 0x0000509f26007986 */ /* 0x000fe6000c101520 */
[----:B------:R-:W-:Y:S01]  /*b310*/  IMAD.WIDE R2, R2, -0x70, R4 ;  /* 0xffffff9002027825 */ /* 0x000fe200078e0204 */
[----:B------:R-:W-:Y:S04]  /*b320*/  STG.E.U16 desc[UR32][R38.64+0x52], R158 ;  /* 0x0000529e26007986 */ /* 0x000fe8000c101520 */
[----:B------:R-:W-:Y:S04]  /*b330*/  STG.E.U16 desc[UR32][R6.64+0x52], R157 ;  /* 0x0000529d06007986 */ /* 0x000fe8000c101520 */
[----:B------:R2:W-:Y:S01]  /*b340*/  STG.E.U16 desc[UR32][R6.64+0x50], R156 ;  /* 0x0000509c06007986 */ /* 0x0005e2000c101520 */
[----:B------:R-:W-:-:S03]  /*b350*/  @!P3 HFMA2.BF16_V2 R248, -RZ.H0_H0, RZ.H0_H0, -R142.H0_H0 ;  /* 0x200000fffff8b231 */ /* 0x000fc6000034098e */
[----:B------:R-:W-:Y:S04]  /*b360*/  STG.E.U16 desc[UR32][R4.64+0x50], R155 ;  /* 0x0000509b04007986 */ /* 0x000fe8000c101520 */
[----:B------:R4:W-:Y:S01]  /*b370*/  STG.E.U16 desc[UR32][R4.64+0x52], R154 ;  /* 0x0000529a04007986 */ /* 0x0009e2000c101520 */
[----:B------:R-:W-:-:S03]  /*b380*/  @P0 HFMA2.BF16_V2 R249, -RZ.H0_H0, RZ.H0_H0, -R46.H0_H0 ;  /* 0x200000fffff90231 */ /* 0x000fc6000034092e */
[----:B------:R-:W-:Y:S04]  /*b390*/  STG.E.U16 desc[UR32][R10.64+0x50], R153 ;  /* 0x000050990a007986 */ /* 0x000fe8000c101520 */
[----:B------:R-:W-:Y:S01]  /*b3a0*/  STG.E.U16 desc[UR32][R10.64+0x52], R152 ;  /* 0x000052980a007986 */ /* 0x000fe2000c101520 */
[----:B--2---:R-:W-:-:S04]  /*b3b0*/  IMAD.U32 R6, RZ, RZ, UR26 ;  /* 0x0000001aff067e24 */ /* 0x004fc8000f8e00ff */
[----:B------:R-:W-:Y:S01]  /*b3c0*/  IMAD.WIDE R14, R6, 0x70, R2 ;  /* 0x00000070060e7825 */ /* 0x000fe200078e0202 */
[----:B------:R-:W-:Y:S03]  /*b3d0*/  STG.E.U16 desc[UR32][R38.64+0x60], R151 ;  /* 0x0000609726007986 */ /* 0x000fe6000c101520 */
[----:B----4-:R-:W-:Y:S01]  /*b3e0*/  IMAD.U32 R4, RZ, RZ, UR26 ;  /* 0x0000001aff047e24 */ /* 0x010fe2000f8e00ff */
[----:B------:R-:W-:Y:S01]  /*b3f0*/  STG.E.U16 desc[UR32][R38.64+0x62], R150 ;  /* 0x0000629626007986 */ /* 0x000fe2000c101520 */
[----:B------:R-:W-:-:S03]  /*b400*/  @!P3 PRMT R142, R248, 0x5410, RZ ;  /* 0x00005410f88eb816 */ /* 0x000fc600000000ff */
[----:B------:R-:W-:Y:S04]  /*b410*/  STG.E.U16 desc[UR32][R2.64+0x60], R146 ;  /* 0x0000609202007986 */ /* 0x000fe8000c101520 */
[----:B------:R2:W-:Y:S01]  /*b420*/  STG.E.U16 desc[UR32][R2.64+0x62], R148 ;  /* 0x0000629402007986 */ /* 0x0005e2000c101520 */
[----:B------:R-:W-:-:S03]  /*b430*/  @P0 PRMT R46, R249, 0x5410, RZ ;  /* 0x00005410f92e0816 */ /* 0x000fc600000000ff */
[----:B------:R-:W-:Y:S01]  /*b440*/  STG.E.U16 desc[UR32][R14.64+0x60], R143 ;  /* 0x0000608f0e007986 */ /* 0x000fe2000c101520 */
[C---:B------:R-:W-:Y:S03]  /*b450*/  HMMA.16816.F32.BF16 R60, R20.reuse, R16, R60 ;  /* 0x00000010143c723c */ /* 0x040fe6000004183c */
[----:B------:R-:W-:Y:S04]  /*b460*/  STG.E.U16 desc[UR32][R14.64+0x62], R142 ;  /* 0x0000628e0e007986 */ /* 0x000fe8000c101520 */
[----:B------:R-:W-:Y:S01]  /*b470*/  STG.E.U16 desc[UR32][R10.64+0x60], R140 ;  /* 0x0000608c0a007986 */ /* 0x000fe2000c101520 */
[----:B------:R-:W-:Y:S03]  /*b480*/  HMMA.16816.F32.BF16 R28, R20, R18, R28 ;  /* 0x00000012141c723c */ /* 0x000fe6000004181c */
        /* <DEDUP_REMOVED lines=8> */
[----:B------:R4:W-:Y:S01]  /*b510*/  STG.E.U16 desc[UR32][R4.64+0x72], R147 ;  /* 0x0000729304007986 */ /* 0x0009e2000c101520 */
[----:B---3--:R-:W-:Y:S03]  /*b520*/  HMMA.16816.F32.BF16 R92, R76, R126, R128 ;  /* 0x0000007e4c5c723c */ /* 0x008fe60000041880 */
[----:B------:R3:W-:Y:S01]  /*b530*/  STL.64 [R1+0x48], R14 ;  /* 0x0000480e01007387 */ /* 0x0007e20000100a00 */
[----:B--2---:R-:W-:Y:S01]  /*b540*/  FADD.FTZ R2, R235, R8 ;  /* 0x00000008eb027221 */ /* 0x004fe20000010000 */
[----:B------:R-:W-:-:S03]  /*b550*/  FADD.FTZ R3, R236, R9 ;  /* 0x00000009ec037221 */ /* 0x000fc60000010000 */
        /* <DEDUP_REMOVED lines=11> */
[----:B------:R-:W-:Y:S02]  /*b610*/  FADD.FTZ R2, R226, R3 ;  /* 0x00000003e2027221 */ /* 0x000fe40000010000 */
[----:B------:R3:W-:Y:S01]  /*b620*/  STL [R1+0x110], R6 ;  /* 0x0001100601007387 */ /* 0x0007e20000100800 */
[C---:B------:R-:W-:Y:S03]  /*b630*/  HMMA.16816.F32.BF16 R96, R76.reuse, R124, R204 ;  /* 0x0000007c4c60723c */ /* 0x040fe600000418cc */
[----:B------:R3:W-:Y:S04]  /*b640*/  STL [R1+0x130], R5 ;  /* 0x0001300501007387 */ /* 0x0007e80000100800 */
[----:B------:R3:W-:Y:S01]  /*b650*/  STL [R1+0x134], R4 ;  /* 0x0001340401007387 */ /* 0x0007e20000100800 */
[C---:B-1----:R-:W-:Y:S03]  /*b660*/  HMMA.16816.F32.BF16 R108, R76.reuse, R132, R108 ;  /* 0x000000844c6c723c */ /* 0x042fe6000004186c */
[----:B------:R3:W-:Y:S04]  /*b670*/  STG.E.U16 desc[UR32][R10.64+0x70], R145 ;  /* 0x000070910a007986 */ /* 0x0007e8000c101520 */
[----:B------:R3:W-:Y:S01]  /*b680*/  STG.E.U16 desc[UR32][R10.64+0x72], R144 ;  /* 0x000072900a007986 */ /* 0x0007e2000c101520 */
[----:B------:R-:W-:Y:S03]  /*b690*/  HMMA.16816.F32.BF16 R104, R76, R134, R104 ;  /* 0x000000864c68723c */ /* 0x000fe60000041868 */
[----:B------:R3:W-:Y:S05]  /*b6a0*/  STL [R1+0x11c], R2 ;  /* 0x00011c0201007387 */ /* 0x0007ea0000100800 */
[C---:B------:R-:W-:Y:S08]  /*b6b0*/  HMMA.16816.F32.BF16 R128, R100.reuse, R124, R216 ;  /* 0x0000007c6480723c */ /* 0x040ff000000418d8 */
[----:B------:R-:W-:Y:S08]  /*b6c0*/  HMMA.16816.F32.BF16 R136, R100, R132, R136 ;  /* 0x000000846488723c */ /* 0x000ff00000041888 */
[----:B------:R-:W-:Y:S08]  /*b6d0*/  HMMA.16816.F32.BF16 R80, R76, R32, R48 ;  /* 0x000000204c50723c */ /* 0x000ff00000041830 */
[C---:B------:R-:W-:Y:S08]  /*b6e0*/  HMMA.16816.F32.BF16 R124, R100.reuse, R126, R212 ;  /* 0x0000007e647c723c */ /* 0x040ff000000418d4 */
[C---:B------:R-:W-:Y:S08]  /*b6f0*/  HMMA.16816.F32.BF16 R132, R100.reuse, R134, R24 ;  /* 0x000000866484723c */ /* 0x040ff00000041818 */
[----:B------:R-:W-:Y:S01]  /*b700*/  HMMA.16816.F32.BF16 R112, R100, R32, R60 ;  /* 0x000000206470723c */ /* 0x000fe2000004183c */
[----:B------:R-:W-:-:S07]  /*b710*/  UISETP.GT.U32.AND UP0, UPT, UR31, UR18, UPT ;  /* 0x000000121f00728c */ /* 0x000fce000bf04070 */
[-C--:B------:R-:W-:Y:S08]  /*b720*/  HMMA.16816.F32.BF16 R76, R76, R34.reuse, R40 ;  /* 0x000000224c4c723c */ /* 0x080ff00000041828 */
[----:B------:R-:W-:Y:S01]  /*b730*/  HMMA.16816.F32.BF16 R100, R100, R34, R28 ;  /* 0x000000226464723c */ /* 0x000fe2000004181c */
[----:B------:R-:W-:-:S04]  /*b740*/  IADD3 R252, P0, PT, R38, -0x80, RZ ;  /* 0xffffff8026fc7810 */ /* 0x000fc80007f1e0ff */
[----:B------:R-:W-:Y:S01]  /*b750*/  IADD3.X R251, PT, PT, R39, -0x1, RZ, P0, !PT ;  /* 0xffffffff27fb7810 */ /* 0x000fe200007fe4ff */
[----:B---3--:R-:W-:-:S14]  /*b760*/  BRA.U !UP0, `(.L_x_2550) ;  /* 0x0000011108f47547 */ /* 0x008fdc000b800000 */
[----:B------:R-:W2:Y:S01]  /*b770*/  LDL.LU R245, [R1+0x24] ;  /* 0x0000240001f57983 */ /* 0x000ea20000300800 */
[----:B------:R-:W1:Y:S01]  /*b780*/  LDCU UR6, c[0x0][0x440] ;  /* 0x00008800ff0677ac */ /* 0x000e620008000800 */
[----:B------:R-:W-:Y:S02]  /*b790*/  UIADD3 UR31, UPT, UPT, UR24, -0x2, URZ ;  /* 0xfffffffe181f7890 */ /* 0x000fe4000fffe0ff */
[----:B------:R-:W3:Y:S01]  /*b7a0*/  LDL R247, [R1+0x118] ;  /* 0x0001180001f77983 */ /* 0x000ee20000100800 */
[----:B------:R-:W-:Y:S01]  /*b7b0*/  SHF.R.U32.HI R180, RZ, 0x1, R182 ;  /* 0x00000001ffb47819 */ /* 0x000fe200000116b6 */
[----:B------:R-:W-:-:S04]  /*b7c0*/  DEPBAR.LE SB0, 0x0 ;  /* 0x000080000000791a */ /* 0x000fc80000000000 */
[----:B------:R-:W4:Y:S01]  /*b7d0*/  LDL R242, [R1+0x114] ;  /* 0x0001140001f27983 */ /* 0x000f220000100800 */
[----:B------:R-:W-:Y:S01]  /*b7e0*/  UIMAD.WIDE.U32 UR44, UR31, UR8, URZ ;  /* 0x000000081f2c72a5 */ /* 0x000fe2000f8e00ff */
[----:B------:R-:W-:Y:S01]  /*b7f0*/  LOP3.LUT R0, R180, 0x8, RZ, 0xc0, !PT ;  /* 0x00000008b4007812 */ /* 0x000fe200078ec0ff */
[----:B------:R-:W-:Y:S01]  /*b800*/  IMAD.U32 R4, RZ, RZ, UR8 ;  /* 0x00000008ff047e24 */ /* 0x000fe2000f8e00ff */
[----:B------:R-:W-:Y:S01]  /*b810*/  UIMAD.WIDE.U32 UR42, UR8, 0x20, URZ ;  /* 0x00000020082a78a5 */ /* 0x000fe2000f8e00ff */
[----:B------:R-:W-:Y:S01]  /*b820*/  IMAD.U32 R3, RZ, RZ, UR8 ;  /* 0x00000008ff037e24 */ /* 0x000fe2000f8e00ff */
[----:B------:R-:W-:Y:S01]  /*b830*/  UIMAD UR7, UR31, UR9, UR45 ;  /* 0x000000091f0772a4 */ /* 0x000fe2000f8e022d */
[----:B------:R-:W-:Y:S01]  /*b840*/  BAR.SYNC.DEFER_BLOCKING 0x0 ;  /* 0x0000000000007b1d */ /* 0x000fe20000010000 */
[----:B-1----:R-:W-:Y:S01]  /*b850*/  ISETP.GE.AND P0, PT, R176, UR6, PT ;  /* 0x00000006b0007c0c */ /* 0x002fe2000bf06270 */
[----:B------:R-:W-:Y:S01]  /*b860*/  USHF.L.U32 UR6, UR44, 0x6, URZ ;  /* 0x000000062c067899 */ /* 0x000fe200080006ff */
[----:B------:R-:W-:Y:S01]  /*b870*/  IMAD.U32 R2, RZ, RZ, UR9 ;  /* 0x00000009ff027e24 */ /* 0x000fe2000f8e00ff */
[----:B------:R-:W-:Y:S01]  /*b880*/  USHF.L.U64.HI UR7, UR44, 0x6, UR7 ;  /* 0x000000062c077899 */ /* 0x000fe20008010207 */
[----:B------:R-:W-:Y:S01]  /*b890*/  IMAD.U32 R5, RZ, RZ, UR8 ;  /* 0x00000008ff057e24 */ /* 0x000fe2000f8e00ff */
[----:B------:R-:W-:Y:S01]  /*b8a0*/  USHF.L.U32 UR22, UR9, 0x5, URZ ;  /* 0x0000000509167899 */ /* 0x000fe200080006ff */
[----:B------:R-:W-:-:S03]  /*b8b0*/  IMAD.SHL.U32 R181, R182, 0x20, RZ ;  /* 0x00000020b6b57824 */ /* 0x000fc600078e00ff */
[----:B------:R-:W-:Y:S02]  /*b8c0*/  IMAD.U32 R9, RZ, RZ, UR7 ;  /* 0x00000007ff097e24 */ /* 0x000fe4000f8e00ff */
[----:B------:R-:W-:Y:S02]  /*b8d0*/  LOP3.LUT R181, R181, 0x7c00, RZ, 0xc0, !PT ;  /* 0x00007c00b5b57812 */ /* 0x000fe400078ec0ff */
[----:B------:R-:W-:Y:S01]  /*b8e0*/  VOTEU.ALL UP0, P0 ;  /* 0x0000000000ff7886 */ /* 0x000fe20000000000 */
[----:B------:R-:W-:-:S04]  /*b8f0*/  @!P0 LEA R4, P2, R4, UR6, 0x4 ;  /* 0x0000000604048c11 */ /* 0x000fc8000f8420ff */
[----:B------:R-:W-:Y:S01]  /*b900*/  @!UP0 UIADD3 UR26, UP1, UPT, UR6, UR42, URZ ;  /* 0x0000002a061a8290 */ /* 0x000fe2000ff3e0ff */
[----:B------:R-:W-:Y:S01]  /*b910*/  @!P0 LEA.HI.X R12, R3, UR7, R2, 0x4, P2 ;  /* 0x00000007030c8c11 */ /* 0x000fe200090f2402 */
[----:B------:R-:W-:Y:S02]  /*b920*/  IMAD.U32 R2, RZ, RZ, UR6 ;  /* 0x00000006ff027e24 */ /* 0x000fe4000f8e00ff */
[----:B------:R-:W-:Y:S01]  /*b930*/  @!UP0 UIADD3.X UR22, UPT, UPT, UR7, UR43, UR22, UP1, !UPT ;  /* 0x0000002b07168290 */ /* 0x000fe20008ffe416 */
[----:B------:R-:W-:Y:S01]  /*b940*/  IMAD.U32 R3, RZ, RZ, UR7 ;  /* 0x00000007ff037e24 */ /* 0x000fe2000f8e00ff */
[----:B------:R-:W-:Y:S01]  /*b950*/  @P0 STS.128 [R195+0x6000], RZ ;  /* 0x006000ffc3000388 */ /* 0x000fe20000000c00 */
[----:B------:R-:W-:Y:S01]  /*b960*/  IMAD.U32 R13, RZ, RZ, UR26 ;  /* 0x0000001aff0d7e24 */ /* 0x000fe2000f8e00ff */
[----:B------:R-:W-:Y:S01]  /*b970*/  UISETP.GT.U32.AND UP0, UPT, UR31, UR18, UPT ;  /* 0x000000121f00728c */ /* 0x000fe2000bf04070 */
[----:B------:R-:W-:-:S04]  /*b980*/  @!P0 IMAD.WIDE.U32 R2, R5, 0x30, R2 ;  /* 0x0000003005028825 */ /* 0x000fc800078e0002 */
[----:B------:R-:W-:Y:S01]  /*b990*/  IMAD.U32 R7, RZ, RZ, UR22 ;  /* 0x00000016ff077e24 */ /* 0x000fe2000f8e00ff */
[----:B--2---:R-:W-:Y:S01]  /*b9a0*/  LOP3.LUT R249, R245, R0, RZ, 0x3c, !PT ;  /* 0x00000000f5f97212 */ /* 0x004fe200078e3cff */
[----:B------:R-:W-:Y:S02]  /*b9b0*/  IMAD.U32 R0, RZ, RZ, UR6 ;  /* 0x00000006ff007e24 */ /* 0x000fe4000f8e00ff */
[----:B------:R-:W-:Y:S02]  /*b9c0*/  IMAD.SHL.U32 R245, R182, 0x40, RZ ;  /* 0x00000040b6f57824 */ /* 0x000fe400078e00ff */
[----:B------:R-:W-:Y:S01]  /*b9d0*/  STL [R1+0xa4], R249 ;  /* 0x0000a4f901007387 */ /* 0x000fe20000100800 */
[-C--:B---3--:R-:W-:Y:S02]  /*b9e0*/  @!P0 LEA R10, P4, R0, R247.reuse, 0x1 ;  /* 0x000000f7000a8211 */ /* 0x088fe400078808ff */
[----:B------:R-:W-:Y:S02]  /*b9f0*/  LOP3.LUT R245, R245, 0x200, RZ, 0xc0, !PT ;  /* 0x00000200f5f57812 */ /* 0x000fe400078ec0ff */
[----:B------:R-:W-:-:S02]  /*ba00*/  @!P0 LEA R8, P3, R4, R247, 0x1 ;  /* 0x000000f704088211 */ /* 0x000fc400078608ff */
[-C--:B----4-:R-:W-:Y:S01]  /*ba10*/  @!P0 LEA.HI.X R11, R0, R242.reuse, R9, 0x1, P4 ;  /* 0x000000f2000b8211 */ /* 0x090fe200020f0c09 */
[----:B------:R-:W-:Y:S01]  /*ba20*/  STL [R1+0xa0], R245 ;  /* 0x0000a0f501007387 */ /* 0x000fe20000100800 */
[----:B------:R-:W-:Y:S02]  /*ba30*/  MOV R0, UR9 ;  /* 0x0000000900007c02 */ /* 0x000fe40008000f00 */
[CC--:B------:R-:W-:Y:S01]  /*ba40*/  @!P0 LEA R6, P2, R13.reuse, R247.reuse, 0x1 ;  /* 0x000000f70d068211 */ /* 0x0c0fe200078408ff */
[----:B------:R-:W-:Y:S01]  /*ba50*/  @!PT LDS RZ, [RZ] ;  /* 0x00000000fffff984 */ /* 0x000fe20000000800 */
[----:B------:R-:W-:Y:S01]  /*ba60*/  @!PT LDS RZ, [RZ] ;  /* 0x00000000fffff984 */ /* 0x000fe20000000800 */
[----:B------:R-:W-:Y:S01]  /*ba70*/  @!PT LDS RZ, [RZ] ;  /* 0x00000000fffff984 */ /* 0x000fe20000000800 */
[----:B------:R-:W-:Y:S01]  /*ba80*/  @!P0 LDGSTS.E.BYPASS.LTC128B.128 [R195+0x6000], desc[UR32][R10.64] ;  /* 0x060000000ac38fae */ /* 0x000fe2000b981a20 */
[-C--:B------:R-:W-:Y:S01]  /*ba90*/  @!P0 LEA.HI.X R9, R4, R242.reuse, R12, 0x1, P3 ;  /* 0x000000f204098211 */ /* 0x080fe200018f0c0c */
[----:B------:R-:W-:Y:S01]  /*baa0*/  @!P0 IMAD R0, R0, 0x30, RZ ;  /* 0x0000003000008824 */ /* 0x000fe200078e02ff */
[----:B------:R-:W-:Y:S01]  /*bab0*/  @!P0 LEA.HI.X R7, R13, R242, R7, 0x1, P2 ;  /* 0x000000f20d078211 */ /* 0x000fe200010f0c07 */
[----:B------:R-:W-:Y:S01]  /*bac0*/  @P0 STS.128 [R195+0x6800], RZ ;  /* 0x006800ffc3000388 */ /* 0x000fe20000000c00 */
[----:B------:R-:W-:Y:S01]  /*bad0*/  @!P0 LEA R4, P2, R2, R247, 0x1 ;  /* 0x000000f702048211 */ /* 0x000fe200078408ff */
[----:B------:R-:W-:Y:S01]  /*bae0*/  @!P0 IMAD.IADD R3, R0, 0x1, R3 ;  /* 0x0000000100038824 */ /* 0x000fe200078e0203 */
[----:B------:R-:W-:Y:S01]  /*baf0*/  LOP3.LUT R0, R245, R181, RZ, 0xfc, !PT ;  /* 0x000000b5f5007212 */ /* 0x000fe200078efcff */
[----:B------:R-:W-:Y:S01]  /*bb00*/  @!PT LDS RZ, [RZ] ;  /* 0x00000000fffff984 */ /* 0x000fe20000000800 */
[----:B------:R-:W-:Y:S01]  /*bb10*/  @!PT LDS RZ, [RZ] ;  /* 0x00000000fffff984 */ /* 0x000fe20000000800 */
[----:B------:R-:W-:Y:S01]  /*bb20*/  @!PT LDS RZ, [RZ] ;  /* 0x00000000fffff984 */ /* 0x000fe20000000800 */
[----:B------:R1:W-:Y:S01]  /*bb30*/  @!P0 LDGSTS.E.BYPASS.LTC128B.128 [R195+0x6800], desc[UR32][R8.64] ;  /* 0x0680000008c38fae */ /* 0x0003e2000b981a20 */
[----:B------:R-:W-:-:S02]  /*bb40*/  IMAD.MOV.U32 R247, RZ, RZ, 0x20 ;  /* 0x00000020fff77424 */ /* 0x000fc400078e00ff */
[----:B------:R-:W-:Y:S01]  /*bb50*/  LOP3.LUT R0, R0, R249, RZ, 0xfc, !PT ;  /* 0x000000f900007212 */ /* 0x000fe200078efcff */
[----:B------:R-:W-:Y:S01]  /*bb60*/  @P0 STS.128 [R195+0x7000], RZ ;  /* 0x007000ffc3000388 */ /* 0x000fe20000000c00 */
[----:B------:R-:W-:Y:S02]  /*bb70*/  @!P0 LEA.HI.X R5, R2, R242, R3, 0x1, P2 ;  /* 0x000000f202058211 */ /* 0x000fe400010f0c03 */
[----:B------:R-:W-:Y:S01]  /*bb80*/  LEA R242, R0, UR5, 0x1 ;  /* 0x0000000500f27c11 */ /* 0x000fe2000f8e08ff */
[----:B------:R-:W-:Y:S01]  /*bb90*/  @!PT LDS RZ, [RZ] ;  /* 0x00000000fffff984 */ /* 0x000fe20000000800 */
[----:B------:R-:W-:Y:S01]  /*bba0*/  @!PT LDS RZ, [RZ] ;  /* 0x00000000fffff984 */ /* 0x000fe20000000800 */
[----:B------:R-:W-:Y:S01]  /*bbb0*/  @!PT LDS RZ, [RZ] ;  /* 0x00000000fffff984 */ /* 0x000fe20000000800 */
[----:B------:R-:W-:Y:S01]  /*bbc0*/  @!P0 LDGSTS.E.BYPASS.LTC128B.128 [R195+0x7000], desc[UR32][R6.64] ;  /* 0x0700000006c38fae */ /* 0x000fe2000b981a20 */
[----:B------:R-:W-:-:S03]  /*bbd0*/  SEL R241, R247, 0xffffffe0, !P6 ;  /* 0xffffffe0f7f17807 */ /* 0x000fc60007000000 */
[----:B------:R-:W-:Y:S01]  /*bbe0*/  @P0 STS.128 [R195+0x7800], RZ ;  /* 0x007800ffc3000388 */ /* 0x000fe20000000c00 */
[----:B------:R-:W-:Y:S01]  /*bbf0*/  IADD3 R0, PT, PT, R241, R242, RZ ;  /* 0x000000f2f1007210 */ /* 0x000fe20007ffe0ff */
[----:B------:R-:W-:Y:S02]  /*bc00*/  IMAD.IADD R240, R244, 0x1, R241 ;  /* 0x00000001f4f07824 */ /* 0x000fe400078e02f1 */
[----:B------:R-:W-:Y:S01]  /*bc10*/  @!PT LDS RZ, [RZ] ;  /* 0x00000000fffff984 */ /* 0x000fe20000000800 */
[----:B------:R-:W-:Y:S01]  /*bc20*/  @!PT LDS RZ, [RZ] ;  /* 0x00000000fffff984 */ /* 0x000fe20000000800 */
[----:B------:R-:W-:Y:S01]  /*bc30*/  @!PT LDS RZ, [RZ] ;  /* 0x00000000fffff984 */ /* 0x000fe20000000800 */
[----:B------:R2:W-:Y:S01]  /*bc40*/  @!P0 LDGSTS.E.BYPASS.LTC128B.128 [R195+0x7800], desc[UR32][R4.64] ;  /* 0x0780000004c38fae */ /* 0x0005e2000b981a20 */
[----:B------:R-:W-:-:S03]  /*bc50*/  IMAD.IADD R248, R250, 0x1, R242 ;  /* 0x00000001faf87824 */ /* 0x000fc600078e02f2 */
[----:B------:R-:W-:Y:S01]  /*bc60*/  LDSM.16.M88.4 R24, [R244+0x5000] ;  /* 0x00500000f418783b */ /* 0x000fe20000000200 */
[C---:B------:R-:W-:Y:S02]  /*bc70*/  IMAD.IADD R2, R241.reuse, 0x1, R248 ;  /* 0x00000001f1027824 */ /* 0x040fe400078e02f8 */
[----:B------:R-:W-:Y:S01]  /*bc80*/  IMAD.IADD R241, R241, 0x1, R243 ;  /* 0x00000001f1f17824 */ /* 0x000fe200078e02f3 */
[----:B------:R-:W-:Y:S04]  /*bc90*/  LDSM.16.M88.4 R12, [R242] ;  /* 0x00000000f20c783b */ /* 0x000fe80000000200 */
[----:B-1----:R-:W1:Y:S04]  /*bca0*/  LDSM.16.M88.4 R8, [R242+0x2000] ;  /* 0x00200000f208783b */ /* 0x002e680000000200 */
[----:B------:R-:W3:Y:S04]  /*bcb0*/  LDSM.16.M88.4 R32, [R244+0x4000] ;  /* 0x00400000f420783b */ /* 0x000ee80000000200 */
[----:B------:R-:W4:Y:S04]  /*bcc0*/  LDSM.16.M88.4 R16, [R244+0x5800] ;  /* 0x00580000f410783b */ /* 0x000f280000000200 */
[----:B------:R-:W5:Y:S04]  /*bcd0*/  LDSM.16.M88.4 R28, [R244+0x4800] ;  /* 0x00480000f41c783b */ /* 0x000f680000000200 */
[----:B--2---:R-:W-:Y:S04]  /*bce0*/  LDSM.16.M88.4 R4, [R0+0x2000] ;  /* 0x002000000004783b */ /* 0x004fe80000000200 */
[----:B------:R-:W2:Y:S04]  /*bcf0*/  LDSM.16.M88.4 R64, [R240+0x5000] ;  /* 0x00500000f040783b */ /* 0x000ea80000000200 */
[----:B------:R-:W2:Y:S04]  /*bd00*/  LDSM.16.M88.4 R40, [R240+0x4000] ;  /* 0x00400000f028783b */ /* 0x000ea80000000200 */
[----:B------:R-:W2:Y:S04]  /*bd10*/  LDSM.16.M88.4 R72, [R240+0x5800] ;  /* 0x00580000f048783b */ /* 0x000ea80000000200 */
[----:B------:R-:W2:Y:S04]  /*bd20*/  LDSM.16.M88.4 R20, [R0] ;  /* 0x000000000014783b */ /* 0x000ea80000000200 */
[----:B------:R-:W2:Y:S01]  /*bd30*/  LDSM.16.M88.4 R52, [R240+0x4800] ;  /* 0x00480000f034783b */ /* 0x000ea20000000200 */
[C---:B-1----:R-:W-:Y:S03]  /*bd40*/  HMMA.16816.F32.BF16 R140, R8.reuse, R24, RZ ;  /* 0x00000018088c723c */ /* 0x042fe600000418ff */
[----:B------:R-:W0:Y:S04]  /*bd50*/  LDGDEPBAR ;  /* 0x00000000000079af */ /* 0x000e280000000000 */
[----:B------:R-:W-:Y:S01]  /*bd60*/  STL [R1+0x18], R2 ;  /* 0x0000180201007387 */ /* 0x000fe20000100800 */
[----:B------:R-:W-:Y:S08]  /*bd70*/  HMMA.16816.F32.BF16 R60, R8, R26, RZ ;  /* 0x0000001a083c723c */ /* 0x000ff000000418ff */
[-C--:B---3--:R-:W-:Y:S08]  /*bd80*/  HMMA.16816.F32.BF16 R160, R12, R32.reuse, RZ ;  /* 0x000000200ca0723c */ /* 0x088ff000000418ff */
[C---:B------:R-:W-:Y:S08]  /*bd90*/  HMMA.16816.F32.BF16 R156, R8.reuse, R32, RZ ;  /* 0x00000020089c723c */ /* 0x040ff000000418ff */
[-C--:B------:R-:W-:Y:S08]  /*bda0*/  HMMA.16816.F32.BF16 R152, R8, R34.reuse, RZ ;  /* 0x000000220898723c */ /* 0x080ff000000418ff */
[----:B------:R-:W-:Y:S08]  /*bdb0*/  HMMA.16816.F32.BF16 R164, R12, R34, RZ ;  /* 0x000000220ca4723c */ /* 0x000ff000000418ff */
[C---:B----4-:R-:W-:Y:S08]  /*bdc0*/  HMMA.16816.F32.BF16 R56, R8.reuse, R16, RZ ;  /* 0x000000100838723c */ /* 0x050ff000000418ff */
[C---:B------:R-:W-:Y:S08]  /*bdd0*/  HMMA.16816.F32.BF16 R48, R8.reuse, R18, RZ ;  /* 0x000000120830723c */ /* 0x040ff000000418ff */
        /* <DEDUP_REMOVED lines=12> */
[----:B------:R-:W1:Y:S07]  /*bea0*/  LDSM.16.M88.4 R60, [R243+0x4000] ;  /* 0x00400000f33c783b */ /* 0x000e6e0000000200 */
[C---:B------:R-:W-:Y:S08]  /*beb0*/  HMMA.16816.F32.BF16 R156, R4.reuse, R40, R156 ;  /* 0x00000028049c723c */ /* 0x040ff0000004189c */
[C---:B------:R-:W-:Y:S01]  /*bec0*/  HMMA.16816.F32.BF16 R212, R4.reuse, R72, R56 ;  /* 0x0000004804d4723c */ /* 0x040fe20000041838 */
[----:B------:R-:W2:Y:S07]  /*bed0*/  LDSM.16.M88.4 R56, [R243+0x4800] ;  /* 0x00480000f338783b */ /* 0x000eae0000000200 */
[C---:B------:R-:W-:Y:S08]  /*bee0*/  HMMA.16816.F32.BF16 R232, R4.reuse, R42, R152 ;  /* 0x0000002a04e8723c */ /* 0x040ff00000041898 */
[----:B------:R-:W-:Y:S01]  /*bef0*/  HMMA.16816.F32.BF16 R204, R4, R74, R48 ;  /* 0x0000004a04cc723c */ /* 0x000fe20000041830 */
[----:B------:R-:W3:Y:S07]  /*bf00*/  LDSM.16.M88.4 R48, [R243+0x5000] ;  /* 0x00500000f330783b */ /* 0x000eee0000000200 */
[C---:B------:R-:W-:Y:S08]  /*bf10*/  HMMA.16816.F32.BF16 R200, R20.reuse, R40, R160 ;  /* 0x0000002814c8723c */ /* 0x040ff000000418a0 */
[----:B------:R-:W-:Y:S01]  /*bf20*/  HMMA.16816.F32.BF16 R140, R20, R42, R164 ;  /* 0x0000002a148c723c */ /* 0x000fe200000418a4 */
[----:B------:R-:W4:Y:S07]  /*bf30*/  LDSM.16.M88.4 R40, [R243+0x5800] ;  /* 0x00580000f328783b */ /* 0x000f2e0000000200 */
[C---:B------:R-:W-:Y:S08]  /*bf40*/  HMMA.16816.F32.BF16 R228, R4.reuse, R52, R148 ;  /* 0x0000003404e4723c */ /* 0x040ff00000041894 */
[----:B------:R-:W-:Y:S01]  /*bf50*/  HMMA.16816.F32.BF16 R224, R4, R54, R144 ;  /* 0x0000003604e0723c */ /* 0x000fe20000041890 */
[----:B------:R-:W-:Y:S07]  /*bf60*/  LDSM.16.M88.4 R4, [R2+0x2000] ;  /* 0x002000000204783b */ /* 0x000fee0000000200 */
[C---:B------:R-:W-:Y:S01]  /*bf70*/  HMMA.16816.F32.BF16 R208, R20.reuse, R52, R32 ;  /* 0x0000003414d0723c */ /* 0x040fe20000041820 */
[----:B------:R-:W5:Y:S07]  /*bf80*/  LDSM.16.M88.4 R32, [R241+0x4000] ;  /* 0x00400000f120783b */ /* 0x000f6e0000000200 */
[C---:B------:R-:W-:Y:S01]  /*bf90*/  HMMA.16816.F32.BF16 R236, R20.reuse, R64, R28 ;  /* 0x0000004014ec723c */ /* 0x040fe2000004181c */
[----:B------:R-:W-:Y:S07]  /*bfa0*/  LDSM.16.M88.4 R28, [R241+0x4800] ;  /* 0x00480000f11c783b */ /* 0x000fee0000000200 */
[C---:B------:R-:W-:Y:S01]  /*bfb0*/  HMMA.16816.F32.BF16 R196, R20.reuse, R72, R8 ;  /* 0x0000004814c4723c */ /* 0x040fe20000041808 */
[----:B------:R-:W-:Y:S07]  /*bfc0*/  LDSM.16.M88.4 R8, [R2] ;  /* 0x000000000208783b */ /* 0x000fee0000000200 */
[C---:B------:R-:W-:Y:S08]  /*bfd0*/  HMMA.16816.F32.BF16 R52, R20.reuse, R54, R168 ;  /* 0x000000361434723c */ /* 0x040ff000000418a8 */
[C---:B------:R-:W-:Y:S01]  /*bfe0*/  HMMA.16816.F32.BF16 R148, R20.reuse, R66, R24 ;  /* 0x000000421494723c */ /* 0x040fe20000041818 */
[----:B------:R-:W-:Y:S07]  /*bff0*/  LDSM.16.M88.4 R24, [R241+0x5000] ;  /* 0x00500000f118783b */ /* 0x000fee0000000200 */
[----:B------:R-:W-:Y:S01]  /*c000*/  HMMA.16816.F32.BF16 R144, R20, R74, R172 ;  /* 0x0000004a1490723c */ /* 0x000fe200000418ac */
[----:B------:R-:W5:Y:S01]  /*c010*/  LDSM.16.M88.4 R20, [R241+0x5800] ;  /* 0x00580000f114783b */ /* 0x000f620000000200 */
[----:B------:R-:W-:-:S06]  /*c020*/  DEPBAR.LE SB0, 0x0 ;  /* 0x000080000000791a */ /* 0x000fcc0000000000 */
[C---:B-1----:R-:W-:Y:S08]  /*c030*/  HMMA.16816.F32.BF16 R184, R12.reuse, R60, R156 ;  /* 0x0000003c0cb8723c */ /* 0x042ff0000004189c */
[----:B------:R-:W-:Y:S08]  /*c040*/  HMMA.16816.F32.BF16 R172, R12, R62, R232 ;  /* 0x0000003e0cac723c */ /* 0x000ff000000418e8 */
[C---:B------:R-:W-:Y:S08]  /*c050*/  HMMA.16816.F32.BF16 R64, R16.reuse, R60, R200 ;  /* 0x0000003c1040723c */ /* 0x040ff000000418c8 */
[----:B------:R-:W-:Y:S08]  /*c060*/  HMMA.16816.F32.BF16 R140, R16, R62, R140 ;  /* 0x0000003e108c723c */ /* 0x000ff0000004188c */
[C---:B--2---:R-:W-:Y:S08]  /*c070*/  HMMA.16816.F32.BF16 R168, R12.reuse, R56, R228 ;  /* 0x000000380ca8723c */ /* 0x044ff000000418e4 */
[C---:B---3--:R-:W-:Y:S08]  /*c080*/  HMMA.16816.F32.BF16 R160, R12.reuse, R48, R220 ;  /* 0x000000300ca0723c */ /* 0x048ff000000418dc */
[C---:B----4-:R-:W-:Y:S08]  /*c090*/  HMMA.16816.F32.BF16 R152, R12.reuse, R40, R212 ;  /* 0x000000280c98723c */ /* 0x050ff000000418d4 */
        /* <DEDUP_REMOVED lines=9> */
[C---:B-----5:R-:W-:Y:S08]  /*c130*/  HMMA.16816.F32.BF16 R184, R4.reuse, R32, R184 ;  /* 0x0000002004b8723c */ /* 0x060ff000000418b8 */
        /* <DEDUP_REMOVED lines=16> */
[----:B------:R-:W-:-:S13]  /*c240*/  BRA.U !UP0, `(.L_x_2551) ;  /* 0x0000000108e87547 */ /* 0x000fda000b800000 */
        /* <DEDUP_REMOVED lines=56> */
.L_x_2553:
[----:B------:R-:W-:Y:S05]  /*c5d0*/  BSYNC.RECONVERGENT B0 ;  /* 0x0000000000007941 */ /* 0x000fea0003800200 */
.L_x_2552:
[----:B------:R-:W0:Y:S02]  /*c5e0*/  LDGDEPBAR ;  /* 0x00000000000079af */ /* 0x000e240000000000 */
.L_x_2551:
[----:B-12---:R-:W2:Y:S04]  /*c5f0*/  LDL.64 R2, [R1+0x150] ;  /* 0x0001500001027983 */ /* 0x006ea80000100a00 */
[----:B------:R-:W3:Y:S04]  /*c600*/  LDL.64 R4, [R1+0x128] ;  /* 0x0001280001047983 */ /* 0x000ee80000100a00 */
[----:B------:R-:W4:Y:S04]  /*c610*/  LDL.64 R6, [R1+0x148] ;  /* 0x0001480001067983 */ /* 0x000f280000100a00 */
[----:B------:R-:W4:Y:S01]  /*c620*/  LDL.64 R8, [R1+0x140] ;  /* 0x0001400001087983 */ /* 0x000f220000100a00 */
[----:B------:R-:W-:-:S04]  /*c630*/  IMAD.U32 R0, RZ, RZ, UR24 ;  /* 0x00000018ff007e24 */ /* 0x000fc8000f8e00ff */
[----:B------:R-:W-:-:S04]  /*c640*/  IMAD R0, R0, 0x40, R246 ;  /* 0x0000004000007824 */ /* 0x000fc800078e02f6 */
[C---:B------:R-:W-:Y:S02]  /*c650*/  VIADD R16, R0.reuse, 0xffffff80 ;  /* 0xffffff8000107836 */ /* 0x040fe40000000000 */
[C---:B------:R-:W-:Y:S02]  /*c660*/  VIADD R11, R0.reuse, 0xffffff90 ;  /* 0xffffff90000b7836 */ /* 0x040fe40000000000 */
[----:B--2---:R-:W-:Y:S02]  /*c670*/  IMAD.MOV.U32 R224, RZ, RZ, R2 ;  /* 0x000000ffffe07224 */ /* 0x004fe400078e0002 */
[----:B------:R-:W-:Y:S02]  /*c680*/  VIADD R2, R0, UR21 ;  /* 0x0000001500027c36 */ /* 0x000fe40008000000 */
[----:B---3--:R-:W-:Y:S02]  /*c690*/  IMAD.MOV.U32 R232, RZ, RZ, R4 ;  /* 0x000000ffffe87224 */ /* 0x008fe400078e0004 */
[----:B------:R-:W-:-:S02]  /*c6a0*/  VIADD R59, R2, 0xffffffb8 ;  /* 0xffffffb8023b7836 */ /* 0x000fc40000000000 */
[----:B------:R-:W-:Y:S02]  /*c6b0*/  IMAD.MOV.U32 R233, RZ, RZ, R5 ;  /* 0x000000ffffe97224 */ /* 0x000fe400078e0005 */
[----:B------:R-:W-:Y:S02]  /*c6c0*/  VIADD R4, R2, 0xffffff80 ;  /* 0xffffff8002047836 */ /* 0x000fe40000000000 */
[----:B------:R-:W-:Y:S02]  /*c6d0*/  IMAD.MOV.U32 R225, RZ, RZ, R3 ;  /* 0x000000ffffe17224 */ /* 0x000fe400078e0003 */
[----:B------:R-:W-:Y:S02]  /*c6e0*/  IMAD.IADD R5, R190, 0x1, -R59 ;  /* 0x00000001be057824 */ /* 0x000fe400078e0a3b */
[----:B----4-:R-:W-:Y:S02]  /*c6f0*/  IMAD.MOV.U32 R231, RZ, RZ, R7 ;  /* 0x000000ffffe77224 */ /* 0x010fe400078e0007 */
[----:B------:R-:W-:-:S02]  /*c700*/  IMAD.IADD R3, R44, 0x1, -R59 ;  /* 0x000000012c037824 */ /* 0x000fc400078e0a3b */
[----:B------:R-:W-:Y:S02]  /*c710*/  IMAD.MOV.U32 R228, RZ, RZ, R8 ;  /* 0x000000ffffe47224 */ /* 0x000fe400078e0008 */
[----:B------:R-:W-:Y:S02]  /*c720*/  IMAD.IADD R7, R37, 0x1, -R59 ;  /* 0x0000000125077824 */ /* 0x000fe400078e0a3b */
[----:B------:R-:W-:Y:S02]  /*c730*/  IMAD.IADD R8, R190, 0x1, -R4 ;  /* 0x00000001be087824 */ /* 0x000fe400078e0a04 */
[----:B------:R-:W-:Y:S01]  /*c740*/  IMAD.MOV.U32 R230, RZ, RZ, R6 ;  /* 0x000000ffffe67224 */ /* 0x000fe200078e0006 */
[----:B------:R-:W-:Y:S02]  /*c750*/  IABS R6, R5 ;  /* 0x0000000500067213 */ /* 0x000fe40000000000 */
[----:B------:R-:W-:Y:S02]  /*c760*/  IABS R5, R3 ;  /* 0x0000000300057213 */ /* 0x000fe40000000000 */
[----:B------:R-:W-:-:S02]  /*c770*/  IABS R3, R7 ;  /* 0x0000000700037213 */ /* 0x000fc40000000000 */
[----:B------:R-:W-:Y:S01]  /*c780*/  IABS R7, R8 ;  /* 0x0000000800077213 */ /* 0x000fe20000000000 */
[----:B------:R-:W-:Y:S01]  /*c790*/  IMAD.MOV.U32 R8, RZ, RZ, R6 ;  /* 0x000000ffff087224 */ /* 0x000fe200078e0006 */
[----:B------:R-:W-:-:S03]  /*c7a0*/  I2FP.F32.S32 R3, R3 ;  /* 0x0000000300037245 */ /* 0x000fc60000201400 */
[----:B------:R-:W-:Y:S01]  /*c7b0*/  IMAD.MOV.U32 R6, RZ, RZ, R7 ;  /* 0x000000ffff067224 */ /* 0x000fe200078e0007 */
[----:B------:R-:W-:Y:S02]  /*c7c0*/  I2FP.F32.S32 R8, R8 ;  /* 0x0000000800087245 */ /* 0x000fe40000201400 */
[----:B------:R-:W-:Y:S01]  /*c7d0*/  I2FP.F32.S32 R7, R5 ;  /* 0x0000000500077245 */ /* 0x000fe20000201400 */
[----:B------:R-:W-:Y:S01]  /*c7e0*/  FFMA.FTZ R166, R3, -UR12, R216 ;  /* 0x8000000c03a67c23 */ /* 0x000fe200080100d8 */
[----:B------:R-:W-:Y:S01]  /*c7f0*/  I2FP.F32.S32 R5, R6 ;  /* 0x0000000600057245 */ /* 0x000fe20000201400 */
[----:B------:R-:W-:Y:S02]  /*c800*/  VIADD R3, R2, 0xffffff81 ;  /* 0xffffff8102037836 */ /* 0x000fe40000000000 */
[----:B------:R-:W-:Y:S01]  /*c810*/  FFMA.FTZ R175, R8, -UR12, R144 ;  /* 0x8000000c08af7c23 */ /* 0x000fe20008010090 */
[----:B------:R-:W-:Y:S02]  /*c820*/  IMAD.IADD R8, R44, 0x1, -R4 ;  /* 0x000000012c087824 */ /* 0x000fe400078e0a04 */
[----:B------:R-:W-:Y:S01]  /*c830*/  FFMA.FTZ R168, R5, -UR12, R64 ;  /* 0x8000000c05a87c23 */ /* 0x000fe20008010040 */
[----:B------:R-:W-:-:S02]  /*c840*/  IMAD.IADD R6, R37, 0x1, -R4 ;  /* 0x0000000125067824 */ /* 0x000fc400078e0a04 */
[--C-:B------:R-:W-:Y:S02]  /*c850*/  IMAD.IADD R5, R190, 0x1, -R3.reuse ;  /* 0x00000001be057824 */ /* 0x100fe400078e0a03 */
[----:B------:R-:W-:Y:S01]  /*c860*/  FFMA.FTZ R158, R7, -UR12, R146 ;  /* 0x8000000c079e7c23 */ /* 0x000fe20008010092 */
[----:B------:R-:W-:Y:S01]  /*c870*/  IMAD.IADD R4, R36, 0x1, -R4 ;  /* 0x0000000124047824 */ /* 0x000fe200078e0a04 */
[----:B------:R-:W-:Y:S01]  /*c880*/  IABS R10, R8 ;  /* 0x00000008000a7213 */ /* 0x000fe20000000000 */
[----:B------:R-:W-:Y:S01]  /*c890*/  IMAD.IADD R7, R44, 0x1, -R3 ;  /* 0x000000012c077824 */ /* 0x000fe200078e0a03 */
[----:B------:R-:W-:Y:S02]  /*c8a0*/  IABS R8, R6 ;  /* 0x0000000600087213 */ /* 0x000fe40000000000 */
[----:B------:R-:W-:Y:S01]  /*c8b0*/  IABS R5, R5 ;  /* 0x0000000500057213 */ /* 0x000fe20000000000 */
[----:B------:R-:W-:Y:S01]  /*c8c0*/  IMAD.MOV.U32 R229, RZ, RZ, R9 ;  /* 0x000000ffffe57224 */ /* 0x000fe200078e0009 */
[----:B------:R-:W-:Y:S01]  /*c8d0*/  IABS R9, R4 ;  /* 0x0000000400097213 */ /* 0x000fe20000000000 */
[----:B------:R-:W-:Y:S01]  /*c8e0*/  IMAD.MOV.U32 R6, RZ, RZ, R10 ;  /* 0x000000ffff067224 */ /* 0x000fe200078e000a */
[----:B------:R-:W-:Y:S01]  /*c8f0*/  IABS R4, R7 ;  /* 0x0000000700047213 */ /* 0x000fe20000000000 */
[----:B------:R-:W-:Y:S01]  /*c900*/  IMAD.MOV.U32 R7, RZ, RZ, R8 ;  /* 0x000000ffff077224 */ /* 0x000fe200078e0008 */
[----:B------:R-:W-:-:S02]  /*c910*/  I2FP.F32.S32 R5, R5 ;  /* 0x0000000500057245 */ /* 0x000fc40000201400 */
[----:B------:R-:W-:Y:S02]  /*c920*/  I2FP.F32.S32 R8, R6 ;  /* 0x0000000600087245 */ /* 0x000fe40000201400 */
[----:B------:R-:W-:Y:S01]  /*c930*/  I2FP.F32.S32 R4, R4 ;  /* 0x0000000400047245 */ /* 0x000fe20000201400 */
[----:B------:R-:W-:Y:S01]  /*c940*/  FFMA.FTZ R151, R5, -UR12, R65 ;  /* 0x8000000c05977c23 */ /* 0x000fe20008010041 */
[----:B------:R-:W-:Y:S01]  /*c950*/  I2FP.F32.S32 R6, R9 ;  /* 0x0000000900067245 */ /* 0x000fe20000201400 */
[----:B------:R-:W-:Y:S01]  /*c960*/  VIADD R30, R2, 0xffffff88 ;  /* 0xffffff88021e7836 */ /* 0x000fe20000000000 */
[----:B------:R-:W-:Y:S01]  /*c970*/  I2FP.F32.S32 R7, R7 ;  /* 0x0000000700077245 */ /* 0x000fe20000201400 */
[----:B------:R-:W-:Y:S02]  /*c980*/  IMAD.IADD R5, R37, 0x1, -R3 ;  /* 0x0000000125057824 */ /* 0x000fe400078e0a03 */
[----:B------:R-:W-:Y:S01]  /*c990*/  FFMA.FTZ R45, R4, -UR12, R67 ;  /* 0x8000000c042d7c23 */ /* 0x000fe20008010043 */
[----:B------:R-:W-:Y:S01]  /*c9a0*/  FFMA.FTZ R174, R6, -UR12, R186 ;  /* 0x8000000c06ae7c23 */ /* 0x000fe200080100ba */
[----:B------:R-:W-:-:S02]  /*c9b0*/  IMAD.IADD R3, R36, 0x1, -R3 ;  /* 0x0000000124037824 */ /* 0x000fc400078e0a03 */
[----:B------:R-:W-:Y:S01]  /*c9c0*/  FFMA.FTZ R148, R7, -UR12, R184 ;  /* 0x8000000c07947c23 */ /* 0x000fe200080100b8 */
[--C-:B------:R-:W-:Y:S01]  /*c9d0*/  IMAD.IADD R4, R190, 0x1, -R30.reuse ;  /* 0x00000001be047824 */ /* 0x100fe200078e0a1e */
[----:B------:R-:W-:Y:S01]  /*c9e0*/  IABS R5, R5 ;  /* 0x0000000500057213 */ /* 0x000fe20000000000 */
[--C-:B------:R-:W-:Y:S02]  /*c9f0*/  IMAD.IADD R6, R44, 0x1, -R30.reuse ;  /* 0x000000012c067824 */ /* 0x100fe400078e0a1e */
[----:B------:R-:W-:Y:S02]  /*ca00*/  IMAD.IADD R7, R37, 0x1, -R30 ;  /* 0x0000000125077824 */ /* 0x000fe400078e0a1e */
[----:B------:R-:W-:Y:S01]  /*ca10*/  FFMA.FTZ R43, R8, -UR12, R66 ;  /* 0x8000000c082b7c23 */ /* 0x000fe20008010042 */
[----:B------:R-:W-:Y:S01]  /*ca20*/  IABS R9, R3 ;  /* 0x0000000300097213 */ /* 0x000fe20000000000 */
[----:B------:R-:W-:Y:S01]  /*ca30*/  IMAD.MOV.U32 R8, RZ, RZ, R5 ;  /* 0x000000ffff087224 */ /* 0x000fe200078e0005 */
[----:B------:R-:W-:-:S02]  /*ca40*/  IABS R4, R4 ;  /* 0x0000000400047213 */ /* 0x000fc40000000000 */
[----:B------:R-:W-:Y:S02]  /*ca50*/  IABS R3, R6 ;  /* 0x0000000600037213 */ /* 0x000fe40000000000 */
[----:B------:R-:W-:Y:S01]  /*ca60*/  IABS R5, R7 ;  /* 0x0000000700057213 */ /* 0x000fe20000000000 */
[----:B------:R-:W-:Y:S02]  /*ca70*/  IMAD.MOV.U32 R6, RZ, RZ, R4 ;  /* 0x000000ffff067224 */ /* 0x000fe400078e0004 */
[----:B------:R-:W-:Y:S02]  /*ca80*/  IMAD.MOV.U32 R4, RZ, RZ, R3 ;  /* 0x000000ffff047224 */ /* 0x000fe400078e0003 */
[----:B------:R-:W-:Y:S01]  /*ca90*/  IMAD.MOV.U32 R3, RZ, RZ, R5 ;  /* 0x000000ffff037224 */ /* 0x000fe200078e0005 */
[----:B------:R-:W-:Y:S02]  /*caa0*/  I2FP.F32.S32 R5, R9 ;  /* 0x0000000900057245 */ /* 0x000fe40000201400 */
[----:B------:R-:W-:Y:S01]  /*cab0*/  I2FP.F32.S32 R4, R4 ;  /* 0x0000000400047245 */ /* 0x000fe20000201400 */
[----:B------:R-:W-:Y:S01]  /*cac0*/  VIADD R29, R2, 0xffffff89 ;  /* 0xffffff89021d7836 */ /* 0x000fe20000000000 */
[----:B------:R-:W-:-:S02]  /*cad0*/  I2FP.F32.S32 R3, R3 ;  /* 0x0000000300037245 */ /* 0x000fc40000201400 */
[----:B------:R-:W-:Y:S01]  /*cae0*/  I2FP.F32.S32 R7, R8 ;  /* 0x0000000800077245 */ /* 0x000fe20000201400 */
[----:B------:R-:W-:Y:S01]  /*caf0*/  FFMA.FTZ R46, R4, -UR12, R142 ;  /* 0x8000000c042e7c23 */ /* 0x000fe2000801008e */
[----:B------:R-:W-:Y:S01]  /*cb00*/  I2FP.F32.S32 R6, R6 ;  /* 0x0000000600067245 */ /* 0x000fe20000201400 */
[----:B------:R-:W-:Y:S02]  /*cb10*/  VIADD R28, R2, 0xffffff90 ;  /* 0xffffff90021c7836 */ /* 0x000fe40000000000 */
[----:B------:R-:W-:Y:S01]  /*cb20*/  FFMA.FTZ R144, R3, -UR12, R196 ;  /* 0x8000000c03907c23 */ /* 0x000fe200080100c4 */
[----:B------:R-:W-:Y:S02]  /*cb30*/  IMAD.IADD R4, R190, 0x1, -R29 ;  /* 0x00000001be047824 */ /* 0x000fe400078e0a1d */
[----:B------:R-:W-:Y:S01]  /*cb40*/  FFMA.FTZ R167, R5, -UR12, R187 ;  /* 0x8000000c05a77c23 */ /* 0x000fe200080100bb */
[----:B------:R-:W-:Y:S02]  /*cb50*/  IMAD.IADD R3, R44, 0x1, -R29 ;  /* 0x000000012c037824 */ /* 0x000fe400078e0a1d */
[----:B------:R-:W-:Y:S01]  /*cb60*/  FFMA.FTZ R146, R7, -UR12, R185 ;  /* 0x8000000c07927c23 */ /* 0x000fe200080100b9 */
[----:B------:R-:W-:-:S02]  /*cb70*/  IMAD.IADD R5, R37, 0x1, -R29 ;  /* 0x0000000125057824 */ /* 0x000fc400078e0a1d */
[----:B------:R-:W-:Y:S01]  /*cb80*/  FFMA.FTZ R150, R6, -UR12, R140 ;  /* 0x8000000c06967c23 */ /* 0x000fe2000801008c */
[--C-:B------:R-:W-:Y:S01]  /*cb90*/  IMAD.IADD R7, R190, 0x1, -R28.reuse ;  /* 0x00000001be077824 */ /* 0x100fe200078e0a1c */
[----:B------:R-:W-:Y:S01]  /*cba0*/  IABS R6, R4 ;  /* 0x0000000400067213 */ /* 0x000fe20000000000 */
[----:B------:R-:W-:Y:S01]  /*cbb0*/  IMAD.IADD R8, R44, 0x1, -R28 ;  /* 0x000000012c087824 */ /* 0x000fe200078e0a1c */
[----:B------:R-:W-:Y:S02]  /*cbc0*/  IABS R4, R3 ;  /* 0x0000000300047213 */ /* 0x000fe40000000000 */
[----:B------:R-:W-:Y:S02]  /*cbd0*/  IABS R3, R5 ;  /* 0x0000000500037213 */ /* 0x000fe40000000000 */
[----:B------:R-:W-:Y:S01]  /*cbe0*/  IABS R5, R7 ;  /* 0x0000000700057213 */ /* 0x000fe20000000000 */
[----:B------:R-:W-:Y:S01]  /*cbf0*/  IMAD.MOV.U32 R7, RZ, RZ, R6 ;  /* 0x000000ffff077224 */ /* 0x000fe200078e0006 */
[----:B------:R-:W-:Y:S01]  /*cc00*/  IABS R9, R8 ;  /* 0x0000000800097213 */ /* 0x000fe20000000000 */
[----:B------:R-:W-:-:S02]  /*cc10*/  IMAD.MOV.U32 R6, RZ, RZ, R4 ;  /* 0x000000ffff067224 */ /* 0x000fc400078e0004 */
[----:B------:R-:W-:Y:S01]  /*cc20*/  IMAD.MOV.U32 R4, RZ, RZ, R5 ;  /* 0x000000ffff047224 */ /* 0x000fe200078e0005 */
[----:B------:R-:W-:Y:S01]  /*cc30*/  I2FP.F32.S32 R8, R7 ;  /* 0x0000000700087245 */ /* 0x000fe20000201400 */
[----:B------:R-:W-:Y:S01]  /*cc40*/  IMAD.MOV.U32 R5, RZ, RZ, R9 ;  /* 0x000000ffff057224 */ /* 0x000fe200078e0009 */
[----:B------:R-:W-:Y:S02]  /*cc50*/  I2FP.F32.S32 R7, R6 ;  /* 0x0000000600077245 */ /* 0x000fe40000201400 */
[----:B------:R-:W-:Y:S02]  /*cc60*/  I2FP.F32.S32 R6, R3 ;  /* 0x0000000300067245 */ /* 0x000fe40000201400 */
[----:B------:R-:W-:Y:S02]  /*cc70*/  I2FP.F32.S32 R3, R4 ;  /* 0x0000000400037245 */ /* 0x000fe40000201400 */
[----:B------:R-:W-:Y:S01]  /*cc80*/  I2FP.F32.S32 R4, R5 ;  /* 0x0000000500047245 */ /* 0x000fe20000201400 */
[----:B------:R-:W-:-:S02]  /*cc90*/  VIADD R25, R2, 0xffffff91 ;  /* 0xffffff9102197836 */ /* 0x000fc40000000000 */
[----:B------:R-:W-:Y:S01]  /*cca0*/  FFMA.FTZ R52, R7, -UR12, R143 ;  /* 0x8000000c07347c23 */ /* 0x000fe2000801008f */
[----:B------:R-:W-:Y:S02]  /*ccb0*/  VIADD R24, R2, 0xffffff98 ;  /* 0xffffff9802187836 */ /* 0x000fe40000000000 */
[----:B------:R-:W-:Y:S01]  /*ccc0*/  FFMA.FTZ R143, R3, -UR12, R60 ;  /* 0x8000000c038f7c23 */ /* 0x000fe2000801003c */
[----:B------:R-:W-:Y:S01]  /*ccd0*/  FFMA.FTZ R56, R4, -UR12, R62 ;  /* 0x8000000c04387c23 */ /* 0x000fe2000801003e */
[C---:B------:R-:W-:Y:S02]  /*cce0*/  IMAD.IADD R3, R37.reuse, 0x1, -R28 ;  /* 0x0000000125037824 */ /* 0x040fe400078e0a1c */
[----:B------:R-:W-:Y:S02]  /*ccf0*/  IMAD.IADD R4, R44, 0x1, -R25 ;  /* 0x000000012c047824 */ /* 0x000fe400078e0a19 */
[----:B------:R-:W-:Y:S02]  /*cd00*/  IMAD.IADD R9, R190, 0x1, -R24 ;  /* 0x00000001be097824 */ /* 0x000fe400078e0a18 */
[----:B------:R-:W-:Y:S01]  /*cd10*/  FFMA.FTZ R149, R8, -UR12, R141 ;  /* 0x8000000c08957c23 */ /* 0x000fe2000801008d */
[----:B------:R-:W-:Y:S01]  /*cd20*/  FFMA.FTZ R142, R6, -UR12, R197 ;  /* 0x8000000c068e7c23 */ /* 0x000fe200080100c5 */
[--C-:B------:R-:W-:Y:S01]  /*cd30*/  IMAD.IADD R5, R190, 0x1, -R25.reuse ;  /* 0x00000001be057824 */ /* 0x100fe200078e0a19 */
[----:B------:R-:W-:Y:S01]  /*cd40*/  IABS R6, R3 ;  /* 0x0000000300067213 */ /* 0x000fe20000000000 */
[----:B------:R-:W-:Y:S01]  /*cd50*/  IMAD.IADD R8, R37, 0x1, -R25 ;  /* 0x0000000125087824 */ /* 0x000fe200078e0a19 */
[----:B------:R-:W-:-:S02]  /*cd60*/  IABS R4, R4 ;  /* 0x0000000400047213 */ /* 0x000fc40000000000 */
[----:B------:R-:W-:Y:S02]  /*cd70*/  IABS R9, R9 ;  /* 0x0000000900097213 */ /* 0x000fe40000000000 */
[----:B------:R-:W-:Y:S01]  /*cd80*/  IABS R7, R5 ;  /* 0x0000000500077213 */ /* 0x000fe20000000000 */
[----:B------:R-:W-:Y:S01]  /*cd90*/  IMAD.MOV.U32 R5, RZ, RZ, R6 ;  /* 0x000000ffff057224 */ /* 0x000fe200078e0006 */
[----:B------:R-:W-:Y:S01]  /*cda0*/  IABS R3, R8 ;  /* 0x0000000800037213 */ /* 0x000fe20000000000 */
[----:B------:R-:W-:Y:S02]  /*cdb0*/  IMAD.MOV.U32 R6, RZ, RZ, R4 ;  /* 0x000000ffff067224 */ /* 0x000fe400078e0004 */
[----:B------:R-:W-:Y:S01]  /*cdc0*/  IMAD.MOV.U32 R4, RZ, RZ, R9 ;  /* 0x000000ffff047224 */ /* 0x000fe200078e0009 */
[----:B------:R-:W-:Y:S02]  /*cdd0*/  I2FP.F32.S32 R3, R3 ;  /* 0x0000000300037245 */ /* 0x000fe40000201400 */
[----:B------:R-:W-:-:S02]  /*cde0*/  I2FP.F32.S32 R6, R6 ;  /* 0x0000000600067245 */ /* 0x000fc40000201400 */
[----:B------:R-:W-:Y:S01]  /*cdf0*/  I2FP.F32.S32 R4, R4 ;  /* 0x0000000400047245 */ /* 0x000fe20000201400 */
[----:B------:R-:W-:Y:S01]  /*ce00*/  FFMA.FTZ R62, R3, -UR12, R201 ;  /* 0x8000000c033e7c23 */ /* 0x000fe200080100c9 */
[----:B------:R-:W-:Y:S01]  /*ce10*/  I2FP.F32.S32 R5, R5 ;  /* 0x0000000500057245 */ /* 0x000fe20000201400 */
[----:B------:R-:W-:Y:S02]  /*ce20*/  VIADD R23, R2, 0xffffff99 ;  /* 0xffffff9902177836 */ /* 0x000fe40000000000 */
[----:B------:R-:W-:Y:S01]  /*ce30*/  IMAD.IADD R3, R44, 0x1, -R24 ;  /* 0x000000012c037824 */ /* 0x000fe200078e0a18 */
[----:B------:R-:W-:Y:S01]  /*ce40*/  I2FP.F32.S32 R7, R7 ;  /* 0x0000000700077245 */ /* 0x000fe20000201400 */
[----:B------:R-:W-:Y:S01]  /*ce50*/  FFMA.FTZ R140, R4, -UR12, R32 ;  /* 0x8000000c048c7c23 */ /* 0x000fe20008010020 */
[----:B------:R-:W-:Y:S01]  /*ce60*/  FFMA.FTZ R60, R6, -UR12, R63 ;  /* 0x8000000c063c7c23 */ /* 0x000fe2000801003f */
[----:B------:R-:W-:Y:S02]  /*ce70*/  IMAD.IADD R4, R37, 0x1, -R24 ;  /* 0x0000000125047824 */ /* 0x000fe400078e0a18 */
[----:B------:R-:W-:Y:S01]  /*ce80*/  FFMA.FTZ R74, R5, -UR12, R200 ;  /* 0x8000000c054a7c23 */ /* 0x000fe200080100c8 */
[--C-:B------:R-:W-:Y:S01]  /*ce90*/  IMAD.IADD R6, R190, 0x1, -R23.reuse ;  /* 0x00000001be067824 */ /* 0x100fe200078e0a17 */
[----:B------:R-:W-:Y:S01]  /*cea0*/  IABS R3, R3 ;  /* 0x0000000300037213 */ /* 0x000fe20000000000 */
[----:B------:R-:W-:-:S02]  /*ceb0*/  IMAD.IADD R5, R44, 0x1, -R23 ;  /* 0x000000012c057824 */ /* 0x000fc400078e0a17 */
[----:B------:R-:W-:Y:S01]  /*cec0*/  FFMA.FTZ R141, R7, -UR12, R61 ;  /* 0x8000000c078d7c23 */ /* 0x000fe2000801003d */
[----:B------:R-:W-:Y:S02]  /*ced0*/  IABS R7, R4 ;  /* 0x0000000400077213 */ /* 0x000fe40000000000 */
[----:B------:R-:W-:Y:S01]  /*cee0*/  IABS R8, R6 ;  /* 0x0000000600087213 */ /* 0x000fe20000000000 */
[----:B------:R-:W-:Y:S01]  /*cef0*/  IMAD.MOV.U32 R4, RZ, RZ, R3 ;  /* 0x000000ffff047224 */ /* 0x000fe200078e0003 */
[----:B------:R-:W-:Y:S01]  /*cf00*/  IABS R5, R5 ;  /* 0x0000000500057213 */ /* 0x000fe20000000000 */
[----:B------:R-:W-:Y:S02]  /*cf10*/  IMAD.IADD R9, R37, 0x1, -R23 ;  /* 0x0000000125097824 */ /* 0x000fe400078e0a17 */
[----:B------:R-:W-:Y:S02]  /*cf20*/  IMAD.MOV.U32 R6, RZ, RZ, R7 ;  /* 0x000000ffff067224 */ /* 0x000fe400078e0007 */
[----:B------:R-:W-:Y:S01]  /*cf30*/  IMAD.MOV.U32 R7, RZ, RZ, R8 ;  /* 0x000000ffff077224 */ /* 0x000fe200078e0008 */
[----:B------:R-:W-:Y:S01]  /*cf40*/  I2FP.F32.S32 R8, R4 ;  /* 0x0000000400087245 */ /* 0x000fe20000201400 */
[----:B------:R-:W-:Y:S01]  /*cf50*/  IMAD.MOV.U32 R4, RZ, RZ, R5 ;  /* 0x000000ffff047224 */ /* 0x000fe200078e0005 */
[----:B------:R-:W-:Y:S01]  /*cf60*/  IABS R3, R9 ;  /* 0x0000000900037213 */ /* 0x000fe20000000000 */
[----:B------:R-:W-:Y:S01]  /*cf70*/  VIADD R22, R2, 0xffffffa0 ;  /* 0xffffffa002167836 */ /* 0x000fe20000000000 */
[----:B------:R-:W-:-:S02]  /*cf80*/  I2FP.F32.S32 R5, R6 ;  /* 0x0000000600057245 */ /* 0x000fc40000201400 */
[----:B------:R-:W-:Y:S02]  /*cf90*/  I2FP.F32.S32 R4, R4 ;  /* 0x0000000400047245 */ /* 0x000fe40000201400 */
[----:B------:R-:W-:Y:S01]  /*cfa0*/  I2FP.F32.S32 R3, R3 ;  /* 0x0000000300037245 */ /* 0x000fe20000201400 */
[----:B------:R-:W-:Y:S01]  /*cfb0*/  VIADD R21, R2, 0xffffffa1 ;  /* 0xffffffa102157836 */ /* 0x000fe20000000000 */
[----:B------:R-:W-:Y:S01]  /*cfc0*/  I2FP.F32.S32 R6, R7 ;  /* 0x0000000700067245 */ /* 0x000fe20000201400 */
[----:B------:R-:W-:Y:S01]  /*cfd0*/  FFMA.FTZ R49, R4, -UR12, R35 ;  /* 0x8000000c04317c23 */ /* 0x000fe20008010023 */
[----:B------:R-:W-:Y:S02]  /*cfe0*/  IMAD.IADD R4, R190, 0x1, -R22 ;  /* 0x00000001be047824 */ /* 0x000fe400078e0a16 */
[----:B------:R-:W-:Y:S01]  /*cff0*/  FFMA.FTZ R61, R3, -UR12, R205 ;  /* 0x8000000c033d7c23 */ /* 0x000fe200080100cd */
[----:B------:R-:W-:Y:S01]  /*d000*/  FFMA.FTZ R57, R5, -UR12, R204 ;  /* 0x8000000c05397c23 */ /* 0x000fe200080100cc */
[----:B------:R-:W-:-:S02]  /*d010*/  IMAD.IADD R3, R44, 0x1, -R22 ;  /* 0x000000012c037824 */ /* 0x000fc400078e0a16 */
[----:B------:R-:W-:Y:S02]  /*d020*/  IMAD.IADD R5, R37, 0x1, -R22 ;  /* 0x0000000125057824 */ /* 0x000fe400078e0a16 */
[----:B------:R-:W-:Y:S01]  /*d030*/  FFMA.FTZ R73, R6, -UR12, R33 ;  /* 0x8000000c06497c23 */ /* 0x000fe20008010021 */
[----:B------:R-:W-:Y:S01]  /*d040*/  IMAD.IADD R7, R190, 0x1, -R21 ;  /* 0x00000001be077824 */ /* 0x000fe200078e0a15 */
[----:B------:R-:W-:Y:S02]  /*d050*/  IABS R6, R4 ;  /* 0x0000000400067213 */ /* 0x000fe40000000000 */
[----:B------:R-:W-:Y:S02]  /*d060*/  IABS R4, R3 ;  /* 0x0000000300047213 */ /* 0x000fe40000000000 */
[----:B------:R-:W-:Y:S02]  /*d070*/  IABS R3, R5 ;  /* 0x0000000500037213 */ /* 0x000fe40000000000 */
[----:B------:R-:W-:Y:S01]  /*d080*/  IABS R5, R7 ;  /* 0x0000000700057213 */ /* 0x000fe20000000000 */
[----:B------:R-:W-:-:S02]  /*d090*/  IMAD.MOV.U32 R7, RZ, RZ, R6 ;  /* 0x000000ffff077224 */ /* 0x000fc400078e0006 */
[----:B------:R-:W-:Y:S02]  /*d0a0*/  IMAD.MOV.U32 R6, RZ, RZ, R4 ;  /* 0x000000ffff067224 */ /* 0x000fe400078e0004 */
[----:B------:R-:W-:Y:S01]  /*d0b0*/  IMAD.MOV.U32 R4, RZ, RZ, R5 ;  /* 0x000000ffff047224 */ /* 0x000fe200078e0005 */
[----:B------:R-:W-:-:S04]  /*d0c0*/  I2FP.F32.S32 R5, R3 ;  /* 0x0000000300057245 */ /* 0x000fc80000201400 */
[----:B------:R-:W-:Y:S02]  /*d0d0*/  I2FP.F32.S32 R3, R4 ;  /* 0x0000000400037245 */ /* 0x000fe40000201400 */
[----:B------:R-:W-:Y:S01]  /*d0e0*/  I2FP.F32.S32 R6, R6 ;  /* 0x0000000600067245 */ /* 0x000fe20000201400 */
[----:B------:R-:W-:Y:S02]  /*d0f0*/  VIADD R20, R2, 0xffffffa8 ;  /* 0xffffffa802147836 */ /* 0x000fe40000000000 */
[----:B------:R-:W-:Y:S01]  /*d100*/  FFMA.FTZ R67, R3, -UR12, R13 ;  /* 0x8000000c03437c23 */ /* 0x000fe2000801000d */
[--C-:B------:R-:W-:Y:S02]  /*d110*/  IMAD.IADD R3, R44, 0x1, -R21.reuse ;  /* 0x000000012c037824 */ /* 0x100fe400078e0a15 */
[----:B------:R-:W-:Y:S01]  /*d120*/  FFMA.FTZ R55, R5, -UR12, R208 ;  /* 0x8000000c05377c23 */ /* 0x000fe200080100d0 */
[----:B------:R-:W-:Y:S01]  /*d130*/  FFMA.FTZ R48, R6, -UR12, R14 ;  /* 0x8000000c06307c23 */ /* 0x000fe2000801000e */
[----:B------:R-:W-:-:S02]  /*d140*/  IMAD.IADD R5, R37, 0x1, -R21 ;  /* 0x0000000125057824 */ /* 0x000fc400078e0a15 */
[----:B------:R-:W-:Y:S01]  /*d150*/  IMAD.IADD R6, R190, 0x1, -R20 ;  /* 0x00000001be067824 */ /* 0x000fe200078e0a14 */
[----:B------:R-:W-:Y:S02]  /*d160*/  IABS R4, R3 ;  /* 0x0000000300047213 */ /* 0x000fe40000000000 */
[----:B------:R-:W-:Y:S02]  /*d170*/  IABS R3, R5 ;  /* 0x0000000500037213 */ /* 0x000fe40000000000 */
[----:B------:R-:W-:Y:S01]  /*d180*/  IABS R5, R6 ;  /* 0x0000000600057213 */ /* 0x000fe20000000000 */
[----:B------:R-:W-:Y:S01]  /*d190*/  IMAD.MOV.U32 R6, RZ, RZ, R4 ;  /* 0x000000ffff067224 */ /* 0x000fe200078e0004 */
[----:B------:R-:W-:-:S03]  /*d1a0*/  I2FP.F32.S32 R3, R3 ;  /* 0x0000000300037245 */ /* 0x000fc60000201400 */
[----:B------:R-:W-:Y:S01]  /*d1b0*/  IMAD.MOV.U32 R4, RZ, RZ, R5 ;  /* 0x000000ffff047224 */ /* 0x000fe200078e0005 */
[----:B------:R-:W-:Y:S01]  /*d1c0*/  I2FP.F32.S32 R6, R6 ;  /* 0x0000000600067245 */ /* 0x000fe20000201400 */
[----:B------:R-:W-:Y:S02]  /*d1d0*/  VIADD R19, R2, 0xffffffa9 ;  /* 0xffffffa902137836 */ /* 0x000fe40000000000 */
[----:B------:R-:W-:Y:S01]  /*d1e0*/  FFMA.FTZ R54, R3, -UR12, R209 ;  /* 0x8000000c03367c23 */ /* 0x000fe200080100d1 */
[--C-:B------:R-:W-:Y:S01]  /*d1f0*/  IMAD.IADD R3, R44, 0x1, -R20.reuse ;  /* 0x000000012c037824 */ /* 0x100fe200078e0a14 */
[----:B------:R-:W-:Y:S01]  /*d200*/  I2FP.F32.S32 R4, R4 ;  /* 0x0000000400047245 */ /* 0x000fe20000201400 */
[----:B------:R-:W-:Y:S01]  /*d210*/  FFMA.FTZ R42, R6, -UR12, R15 ;  /* 0x8000000c062a7c23 */ /* 0x000fe2000801000f */
[----:B------:R-:W-:Y:S02]  /*d220*/  IMAD.IADD R5, R37, 0x1, -R20 ;  /* 0x0000000125057824 */ /* 0x000fe400078e0a14 */
[----:B------:R-:W-:-:S02]  /*d230*/  IMAD.IADD R6, R190, 0x1, -R19 ;  /* 0x00000001be067824 */ /* 0x000fc400078e0a13 */
[----:B------:R-:W-:Y:S01]  /*d240*/  FFMA.FTZ R58, R4, -UR12, R152 ;  /* 0x8000000c043a7c23 */ /* 0x000fe20008010098 */
[----:B------:R-:W-:Y:S02]  /*d250*/  IABS R4, R3 ;  /* 0x0000000300047213 */ /* 0x000fe40000000000 */
[----:B------:R-:W-:Y:S02]  /*d260*/  IABS R3, R5 ;  /* 0x0000000500037213 */ /* 0x000fe40000000000 */
[----:B------:R-:W-:Y:S01]  /*d270*/  IABS R5, R6 ;  /* 0x0000000600057213 */ /* 0x000fe20000000000 */
[----:B------:R-:W-:-:S04]  /*d280*/  IMAD.MOV.U32 R6, RZ, RZ, R4 ;  /* 0x000000ffff067224 */ /* 0x000fc800078e0004 */
[----:B------:R-:W-:Y:S01]  /*d290*/  IMAD.MOV.U32 R4, RZ, RZ, R5 ;  /* 0x000000ffff047224 */ /* 0x000fe200078e0005 */
[----:B------:R-:W-:Y:S02]  /*d2a0*/  I2FP.F32.S32 R5, R3 ;  /* 0x0000000300057245 */ /* 0x000fe40000201400 */
[----:B------:R-:W-:Y:S02]  /*d2b0*/  I2FP.F32.S32 R6, R6 ;  /* 0x0000000600067245 */ /* 0x000fe40000201400 */
[----:B------:R-:W-:Y:S01]  /*d2c0*/  I2FP.F32.S32 R3, R4 ;  /* 0x0000000400037245 */ /* 0x000fe20000201400 */
[----:B------:R-:W-:Y:S02]  /*d2d0*/  VIADD R18, R2, 0xffffffb0 ;  /* 0xffffffb002127836 */ /* 0x000fe40000000000 */
[----:B------:R-:W-:Y:S01]  /*d2e0*/  FFMA.FTZ R51, R5, -UR12, R212 ;  /* 0x8000000c05337c23 */ /* 0x000fe200080100d4 */
[----:B------:R-:W-:Y:S01]  /*d2f0*/  FFMA.FTZ R41, R6, -UR12, R154 ;  /* 0x8000000c06297c23 */ /* 0x000fe2000801009a */
[----:B------:R-:W-:Y:S01]  /*d300*/  FFMA.FTZ R66, R3, -UR12, R153 ;  /* 0x8000000c03427c23 */ /* 0x000fe20008010099 */
[----:B------:R-:W-:-:S02]  /*d310*/  IMAD.IADD R3, R44, 0x1, -R19 ;  /* 0x000000012c037824 */ /* 0x000fc400078e0a13 */
[----:B------:R-:W-:Y:S02]  /*d320*/  IMAD.IADD R5, R37, 0x1, -R19 ;  /* 0x0000000125057824 */ /* 0x000fe400078e0a13 */
[----:B------:R-:W-:Y:S01]  /*d330*/  IMAD.IADD R6, R190, 0x1, -R18 ;  /* 0x00000001be067824 */ /* 0x000fe200078e0a12 */
        /* <DEDUP_REMOVED lines=20> */
[----:B------:R-:W-:-:S04]  /*d480*/  I2FP.F32.S32 R5, R3 ;  /* 0x0000000300057245 */ /* 0x000fc80000201400 */
[----:B------:R-:W-:Y:S01]  /*d490*/  I2FP.F32.S32 R3, R4 ;  /* 0x0000000400037245 */ /* 0x000fe20000201400 */
[----:B------:R-:W-:Y:S02]  /*d4a0*/  VIADD R26, R2, 0xffffffb9 ;  /* 0xffffffb9021a7836 */ /* 0x000fe40000000000 */
[----:B------:R-:W-:Y:S02]  /*d4b0*/  IMAD.IADD R2, R37, 0x1, -R27 ;  /* 0x0000000125027824 */ /* 0x000fe400078e0a1b */
[----:B------:R-:W-:Y:S01]  /*d4c0*/  FFMA.FTZ R53, R3, -UR12, R161 ;  /* 0x8000000c03357c23 */ /* 0x000fe200080100a1 */
[C---:B------:R-:W-:Y:S02]  /*d4d0*/  IMAD.IADD R3, R44.reuse, 0x1, -R27 ;  /* 0x000000012c037824 */ /* 0x040fe400078e0a1b */
[----:B------:R-:W-:Y:S01]  /*d4e0*/  FFMA.FTZ R35, R5, -UR12, R220 ;  /* 0x8000000c05237c23 */ /* 0x000fe200080100dc */
[----:B------:R-:W-:Y:S01]  /*d4f0*/  IMAD.IADD R5, R44, 0x1, -R26 ;  /* 0x000000012c057824 */ /* 0x000fe200078e0a1a */
[----:B------:R-:W-:-:S02]  /*d500*/  I2FP.F32.S32 R7, R7 ;  /* 0x0000000700077245 */ /* 0x000fc40000201400 */
[----:B------:R-:W-:Y:S02]  /*d510*/  IABS R4, R3 ;  /* 0x0000000300047213 */ /* 0x000fe40000000000 */
[----:B------:R-:W-:Y:S02]  /*d520*/  IABS R2, R2 ;  /* 0x0000000200027213 */ /* 0x000fe40000000000 */
[----:B------:R-:W-:Y:S01]  /*d530*/  IABS R3, R5 ;  /* 0x0000000500037213 */ /* 0x000fe20000000000 */
[----:B------:R-:W-:Y:S02]  /*d540*/  IMAD.MOV.U32 R5, RZ, RZ, R4 ;  /* 0x000000ffff057224 */ /* 0x000fe400078e0004 */
[----:B------:R-:W-:Y:S01]  /*d550*/  FFMA.FTZ R72, R7, -UR12, R12 ;  /* 0x8000000c07487c23 */ /* 0x000fe2000801000c */
[----:B------:R-:W-:Y:S02]  /*d560*/  IMAD.MOV.U32 R4, RZ, RZ, R2 ;  /* 0x000000ffff047224 */ /* 0x000fe400078e0002 */
[----:B------:R-:W-:-:S02]  /*d570*/  VIADD R44, R44, -UR25 ;  /* 0x800000192c2c7c36 */ /* 0x000fc40008000000 */
[C---:B------:R-:W-:Y:S02]  /*d580*/  VIADD R14, R0.reuse, 0xffffff81 ;  /* 0xffffff81000e7836 */ /* 0x040fe40000000000 */
[C---:B------:R-:W-:Y:S02]  /*d590*/  VIADD R13, R0.reuse, 0xffffff88 ;  /* 0xffffff88000d7836 */ /* 0x040fe40000000000 */
[----:B------:R-:W-:Y:S02]  /*d5a0*/  VIADD R12, R0, 0xffffff89 ;  /* 0xffffff89000c7836 */ /* 0x000fe40000000000 */
[----:B------:R-:W-:Y:S01]  /*d5b0*/  FFMA.FTZ R50, R8, -UR12, R34 ;  /* 0x8000000c08327c23 */ /* 0x000fe20008010022 */
[----:B------:R-:W-:Y:S01]  /*d5c0*/  I2FP.F32.S32 R6, R6 ;  /* 0x0000000600067245 */ /* 0x000fe20000201400 */
[----:B------:R-:W-:Y:S01]  /*d5d0*/  IMAD.MOV.U32 R2, RZ, RZ, R3 ;  /* 0x000000ffff027224 */ /* 0x000fe200078e0003 */
[----:B------:R-:W-:Y:S01]  /*d5e0*/  I2FP.F32.S32 R5, R5 ;  /* 0x0000000500057245 */ /* 0x000fe20000201400 */
[C---:B------:R-:W-:Y:S01]  /*d5f0*/  VIADD R10, R0.reuse, 0xffffff91 ;  /* 0xffffff91000a7836 */ /* 0x040fe20000000000 */
[----:B------:R-:W-:Y:S01]  /*d600*/  I2FP.F32.S32 R4, R4 ;  /* 0x0000000400047245 */ /* 0x000fe20000201400 */
[----:B------:R-:W-:Y:S01]  /*d610*/  VIADD R9, R0, 0xffffff98 ;  /* 0xffffff9800097836 */ /* 0x000fe20000000000 */
[----:B------:R-:W-:Y:S01]  /*d620*/  ISETP.GT.AND P4, PT, R44, R16, PT ;  /* 0x000000102c00720c */ /* 0x000fe20003f84270 */
[----:B------:R-:W-:Y:S01]  /*d630*/  VIADD R8, R0, 0xffffff99 ;  /* 0xffffff9900087836 */ /* 0x000fe20000000000 */
[----:B------:R-:W-:-:S02]  /*d640*/  ISETP.GT.AND P2, PT, R44, R14, PT ;  /* 0x0000000e2c00720c */ /* 0x000fc40003f44270 */
[C---:B------:R-:W-:Y:S02]  /*d650*/  ISETP.GT.AND P5, PT, R44.reuse, R13, PT ;  /* 0x0000000d2c00720c */ /* 0x040fe40003fa4270 */
[----:B------:R-:W-:Y:S01]  /*d660*/  ISETP.GT.AND P3, PT, R44, R12, PT ;  /* 0x0000000c2c00720c */ /* 0x000fe20003f64270 */
[----:B------:R-:W-:Y:S01]  /*d670*/  FFMA.FTZ R34, R6, -UR12, R162 ;  /* 0x8000000c06227c23 */ /* 0x000fe200080100a2 */
[----:B------:R-:W-:Y:S01]  /*d680*/  I2FP.F32.S32 R2, R2 ;  /* 0x0000000200027245 */ /* 0x000fe20000201400 */
[----:B------:R-:W-:Y:S01]  /*d690*/  FFMA.FTZ R32, R5, -UR12, R163 ;  /* 0x8000000c05207c23 */ /* 0x000fe200080100a3 */
[----:B------:R-:W-:Y:S01]  /*d6a0*/  FFMA.FTZ R33, R4, -UR12, R221 ;  /* 0x8000000c04217c23 */ /* 0x000fe200080100dd */
[----:B------:R-:W-:Y:S01]  /*d6b0*/  FSEL R43, R43, -INF , !P4 ;  /* 0xff8000002b2b7808 */ /* 0x000fe20006000000 */
[C---:B------:R-:W-:Y:S01]  /*d6c0*/  VIADD R7, R0.reuse, 0xffffffa0 ;  /* 0xffffffa000077836 */ /* 0x040fe20000000000 */
[----:B------:R-:W-:Y:S01]  /*d6d0*/  FSEL R45, R45, -INF , !P2 ;  /* 0xff8000002d2d7808 */ /* 0x000fe20005000000 */
[----:B------:R-:W-:Y:S01]  /*d6e0*/  VIADD R6, R0, 0xffffffa1 ;  /* 0xffffffa100067836 */ /* 0x000fe20000000000 */
[----:B------:R-:W-:Y:S01]  /*d6f0*/  FSEL R46, R46, -INF , !P5 ;  /* 0xff8000002e2e7808 */ /* 0x000fe20006800000 */
[----:B------:R-:W-:Y:S01]  /*d700*/  VIADD R5, R0, 0xffffffa8 ;  /* 0xffffffa800057836 */ /* 0x000fe20000000000 */
[----:B------:R-:W-:Y:S01]  /*d710*/  FSEL R52, R52, -INF , !P3 ;  /* 0xff80000034347808 */ /* 0x000fe20005800000 */
[----:B------:R-:W-:Y:S01]  /*d720*/  VIADD R4, R0, 0xffffffa9 ;  /* 0xffffffa900047836 */ /* 0x000fe20000000000 */
[----:B------:R-:W-:-:S02]  /*d730*/  ISETP.GT.AND P4, PT, R44, R11, PT ;  /* 0x0000000b2c00720c */ /* 0x000fc40003f84270 */
[C---:B------:R-:W-:Y:S02]  /*d740*/  ISETP.GT.AND P2, PT, R44.reuse, R10, PT ;  /* 0x0000000a2c00720c */ /* 0x040fe40003f44270 */
[C---:B------:R-:W-:Y:S02]  /*d750*/  ISETP.GT.AND P5, PT, R44.reuse, R9, PT ;  /* 0x000000092c00720c */ /* 0x040fe40003fa4270 */
[----:B------:R-:W-:Y:S01]  /*d760*/  ISETP.GT.AND P3, PT, R44, R8, PT ;  /* 0x000000082c00720c */ /* 0x000fe20003f64270 */
[----:B------:R-:W-:Y:S01]  /*d770*/  FFMA.FTZ R31, R2, -UR12, R147 ;  /* 0x8000000c021f7c23 */ /* 0x000fe20008010093 */
[----:B------:R-:W-:Y:S01]  /*d780*/  FSEL R56, R56, -INF , !P4 ;  /* 0xff80000038387808 */ /* 0x000fe20006000000 */
[----:B------:R-:W-:Y:S01]  /*d790*/  VIADD R3, R0, 0xffffffb0 ;  /* 0xffffffb000037836 */ /* 0x000fe20000000000 */
[----:B------:R-:W-:Y:S01]  /*d7a0*/  FSEL R60, R60, -INF , !P2 ;  /* 0xff8000003c3c7808 */ /* 0x000fe20005000000 */
[----:B------:R-:W-:Y:S01]  /*d7b0*/  VIADD R15, R0, 0xffffffb8 ;  /* 0xffffffb8000f7836 */ /* 0x000fe20000000000 */
[----:B------:R-:W-:Y:S01]  /*d7c0*/  FSEL R64, R50, -INF , !P5 ;  /* 0xff80000032407808 */ /* 0x000fe20006800000 */
[C---:B------:R-:W-:Y:S01]  /*d7d0*/  VIADD R2, R0.reuse, 0xffffffb1 ;  /* 0xffffffb100027836 */ /* 0x040fe20000000000 */
[----:B------:R-:W-:Y:S01]  /*d7e0*/  FSEL R65, R49, -INF , !P3 ;  /* 0xff80000031417808 */ /* 0x000fe20005800000 */
[----:B------:R-:W-:Y:S01]  /*d7f0*/  VIADD R17, R0, 0xffffffb9 ;  /* 0xffffffb900117836 */ /* 0x000fe20000000000 */
[----:B------:R-:W-:-:S02]  /*d800*/  ISETP.GT.AND P4, PT, R44, R7, PT ;  /* 0x000000072c00720c */ /* 0x000fc40003f84270 */
[C---:B------:R-:W-:Y:S02]  /*d810*/  ISETP.GT.AND P2, PT, R44.reuse, R6, PT ;  /* 0x000000062c00720c */ /* 0x040fe40003f44270 */
[C---:B------:R-:W-:Y:S02]  /*d820*/  ISETP.GT.AND P5, PT, R44.reuse, R5, PT ;  /* 0x000000052c00720c */ /* 0x040fe40003fa4270 */
[----:B------:R-:W-:Y:S01]  /*d830*/  ISETP.GT.AND P3, PT, R44, R4, PT ;  /* 0x000000042c00720c */ /* 0x000fe20003f64270 */
[----:B------:R-:W-:Y:S01]  /*d840*/  VIADD R0, R37, -UR25 ;  /* 0x8000001925007c36 */ /* 0x000fe20008000000 */
        /* <DEDUP_REMOVED lines=9> */
[----:B------:R-:W-:Y:S02]  /*d8e0*/  FSEL R164, R158, -INF , !P2 ;  /* 0xff8000009ea47808 */ /* 0x000fe40005000000 */
[----:B------:R-:W-:Y:S02]  /*d8f0*/  FSEL R162, R32, -INF , !P5 ;  /* 0xff80000020a27808 */ /* 0x000fe40006800000 */
[----:B------:R-:W-:Y:S01]  /*d900*/  FSEL R169, R31, -INF , !P3 ;  /* 0xff8000001fa97808 */ /* 0x000fe20005800000 */
[----:B------:R-:W-:Y:S01]  /*d910*/  IMAD.IADD R37, R37, 0x1, -R26 ;  /* 0x0000000125257824 */ /* 0x000fe200078e0a1a */
[C---:B------:R-:W-:Y:S02]  /*d920*/  ISETP.GT.AND P4, PT, R0.reuse, R16, PT ;  /* 0x000000100000720c */ /* 0x040fe40003f84270 */
[C---:B------:R-:W-:Y:S02]  /*d930*/  ISETP.GT.AND P2, PT, R0.reuse, R14, PT ;  /* 0x0000000e0000720c */ /* 0x040fe40003f44270 */
[----:B------:R-:W-:-:S02]  /*d940*/  ISETP.GT.AND P5, PT, R0, R13, PT ;  /* 0x0000000d0000720c */ /* 0x000fc40003fa4270 */
        /* <DEDUP_REMOVED lines=9> */
[----:B------:R-:W-:Y:S02]  /*d9e0*/  IABS R31, R37 ;  /* 0x00000025001f7213 */ /* 0x000fe40000000000 */
        /* <DEDUP_REMOVED lines=8> */
[----:B------:R-:W-:Y:S02]  /*da70*/  I2FP.F32.S32 R31, R31 ;  /* 0x0000001f001f7245 */ /* 0x000fe40000201400 */
[----:B------:R-:W-:Y:S02]  /*da80*/  FSEL R62, R55, -INF , !P4 ;  /* 0xff800000373e7808 */ /* 0x000fe40006000000 */
[----:B------:R-:W-:Y:S01]  /*da90*/  FSEL R146, R54, -INF , !P2 ;  /* 0xff80000036927808 */ /* 0x000fe20005000000 */
[----:B------:R-:W-:Y:S01]  /*daa0*/  FFMA.FTZ R31, R31, -UR12, R217 ;  /* 0x8000000c1f1f7c23 */ /* 0x000fe200080100d9 */
[----:B------:R-:W-:Y:S02]  /*dab0*/  FSEL R148, R51, -INF , !P5 ;  /* 0xff80000033947808 */ /* 0x000fe40006800000 */
[----:B------:R-:W-:Y:S02]  /*dac0*/  FSEL R165, R47, -INF , !P3 ;  /* 0xff8000002fa57808 */ /* 0x000fe40005800000 */
        /* <DEDUP_REMOVED lines=12> */
[----:B------:R-:W-:Y:S01]  /*db90*/  ISETP.GT.AND P3, PT, R0, R12, PT ;  /* 0x0000000c0000720c */ /* 0x000fe20003f64270 */
        /* <DEDUP_REMOVED lines=9> */
[----:B------:R-:W-:Y:S02]  /*dc30*/  IABS R31, R31 ;  /* 0x0000001f001f7213 */ /* 0x000fe40000000000 */
[----:B------:R-:W-:Y:S02]  /*dc40*/  FSEL R37, R143, -INF , !P4 ;  /* 0xff8000008f257808 */ /* 0x000fe40006000000 */
[----:B------:R-:W-:Y:S02]  /*dc50*/  FSEL R44, R141, -INF , !P2 ;  /* 0xff8000008d2c7808 */ /* 0x000fe40005000000 */
[----:B------:R-:W-:Y:S02]  /*dc60*/  FSEL R47, R140, -INF , !P5 ;  /* 0xff8000008c2f7808 */ /* 0x000fe40006800000 */
[----:B------:R-:W-:-:S02]  /*dc70*/  FSEL R51, R73, -INF , !P3 ;  /* 0xff80000049337808 */ /* 0x000fc40005800000 */
[C---:B------:R-:W-:Y:S02]  /*dc80*/  ISETP.GT.AND P4, PT, R0.reuse, R7, PT ;  /* 0x000000070000720c */ /* 0x040fe40003f84270 */
[C---:B------:R-:W-:Y:S02]  /*dc90*/  ISETP.GT.AND P2, PT, R0.reuse, R6, PT ;  /* 0x000000060000720c */ /* 0x040fe40003f44270 */
[C---:B------:R-:W-:Y:S02]  /*dca0*/  ISETP.GT.AND P5, PT, R0.reuse, R5, PT ;  /* 0x000000050000720c */ /* 0x040fe40003fa4270 */
[----:B------:R-:W-:Y:S02]  /*dcb0*/  ISETP.GT.AND P3, PT, R0, R4, PT ;  /* 0x000000040000720c */ /* 0x000fe40003f64270 */
[----:B------:R-:W-:Y:S02]  /*dcc0*/  I2FP.F32.S32 R31, R31 ;  /* 0x0000001f001f7245 */ /* 0x000fe40000201400 */
        /* <DEDUP_REMOVED lines=8> */
[----:B------:R-:W-:Y:S01]  /*dd50*/  FFMA.FTZ R0, R31, -UR12, R145 ;  /* 0x8000000c1f007c23 */ /* 0x000fe20008010091 */
[----:B------:R-:W-:Y:S02]  /*dd60*/  FSEL R31, R63, -INF , !P4 ;  /* 0xff8000003f1f7808 */ /* 0x000fe40006000000 */
[----:B------:R-:W-:Y:S02]  /*dd70*/  ISETP.GE.AND P4, PT, R16, R191, PT ;  /* 0x000000bf1000720c */ /* 0x000fe40003f86270 */
[----:B------:R-:W-:Y:S01]  /*dd80*/  FSEL R147, R0, -INF , !P3 ;  /* 0xff80000000937808 */ /* 0x000fe20005800000 */
[----:B------:R-:W-:Y:S01]  /*dd90*/  VIADD R0, R36, -UR25 ;  /* 0x8000001924007c36 */ /* 0x000fe20008000000 */
[----:B------:R-:W-:Y:S01]  /*dda0*/  FSEL R32, R32, -INF , !P4 ;  /* 0xff80000020207808 */ /* 0x000fe20006000000 */
[----:B------:R-:W-:Y:S01]  /*ddb0*/  IMAD.IADD R30, R36, 0x1, -R30 ;  /* 0x00000001241e7824 */ /* 0x000fe200078e0a1e */
[----:B------:R-:W-:-:S02]  /*ddc0*/  FSEL R140, R53, -INF , !P2 ;  /* 0xff800000358c7808 */ /* 0x000fc40005000000 */
[----:B------:R-:W-:Y:S02]  /*ddd0*/  ISETP.GT.AND P4, PT, R0, R16, PT ;  /* 0x000000100000720c */ /* 0x000fe40003f84270 */
[----:B------:R-:W-:Y:S02]  /*dde0*/  FSEL R149, R175, -INF , !P5 ;  /* 0xff800000af957808 */ /* 0x000fe40006800000 */
[C---:B------:R-:W-:Y:S02]  /*ddf0*/  ISETP.GE.AND P2, PT, R16.reuse, R193, PT ;  /* 0x000000c11000720c */ /* 0x040fe40003f46270 */
[C---:B------:R-:W-:Y:S02]  /*de00*/  ISETP.GE.AND P5, PT, R16.reuse, R192, PT ;  /* 0x000000c01000720c */ /* 0x040fe40003fa6270 */
[----:B------:R-:W-:Y:S02]  /*de10*/  ISETP.GE.AND P3, PT, R16, R194, PT ;  /* 0x000000c21000720c */ /* 0x000fe40003f66270 */
[----:B------:R-:W-:-:S02]  /*de20*/  FSEL R16, R174, -INF , !P4 ;  /* 0xff800000ae107808 */ /* 0x000fc40006000000 */
[----:B------:R-:W-:Y:S02]  /*de30*/  FSEL R43, R43, -INF , !P2 ;  /* 0xff8000002b2b7808 */ /* 0x000fe40005000000 */
[----:B------:R-:W-:Y:S02]  /*de40*/  IABS R30, R30 ;  /* 0x0000001e001e7213 */ /* 0x000fe40000000000 */
[----:B------:R-:W-:Y:S02]  /*de50*/  ISETP.GE.AND P2, PT, R14, R191, PT ;  /* 0x000000bf0e00720c */ /* 0x000fe40003f46270 */
[----:B------:R-:W-:Y:S02]  /*de60*/  FSEL R168, R16, -INF , !P3 ;  /* 0xff80000010a87808 */ /* 0x000fe40005800000 */
[----:B------:R-:W-:Y:S02]  /*de70*/  ISETP.GT.AND P3, PT, R0, R14, PT ;  /* 0x0000000e0000720c */ /* 0x000fe40003f64270 */
[----:B------:R-:W-:-:S02]  /*de80*/  ISETP.GE.AND P4, PT, R14, R193, PT ;  /* 0x000000c10e00720c */ /* 0x000fc40003f86270 */
[----:B------:R-:W-:Y:S02]  /*de90*/  I2FP.F32.S32 R30, R30 ;  /* 0x0000001e001e7245 */ /* 0x000fe40000201400 */
[----:B------:R-:W-:Y:S02]  /*dea0*/  FSEL R33, R33, -INF , !P2 ;  /* 0xff80000021217808 */ /* 0x000fe40005000000 */
[----:B------:R-:W-:Y:S02]  /*deb0*/  ISETP.GE.AND P2, PT, R14, R194, PT ;  /* 0x000000c20e00720c */ /* 0x000fe40003f46270 */
[----:B------:R-:W-:Y:S02]  /*dec0*/  FSEL R16, R167, -INF , !P3 ;  /* 0xff800000a7107808 */ /* 0x000fe40005800000 */
[----:B------:R-:W-:Y:S02]  /*ded0*/  FSEL R166, R40, -INF , !P5 ;  /* 0xff80000028a67808 */ /* 0x000fe40006800000 */
[----:B------:R-:W-:-:S02]  /*dee0*/  FSEL R45, R45, -INF , !P4 ;  /* 0xff8000002d2d7808 */ /* 0x000fc40006000000 */
[----:B------:R-:W-:Y:S01]  /*def0*/  ISETP.GE.AND P5, PT, R14, R192, PT ;  /* 0x000000c00e00720c */ /* 0x000fe20003fa6270 */
[----:B------:R-:W-:Y:S01]  /*df00*/  FFMA.FTZ R14, R30, -UR12, R198 ;  /* 0x8000000c1e0e7c23 */ /* 0x000fe200080100c6 */
        /* <DEDUP_REMOVED lines=8> */
[----:B------:R-:W-:Y:S01]  /*df90*/  FSEL R53, R46, -INF , !P3 ;  /* 0xff8000002e357808 */ /* 0x000fe20005800000 */
[----:B------:R-:W-:Y:S01]  /*dfa0*/  IMAD.IADD R29, R36, 0x1, -R29 ;  /* 0x00000001241d7824 */ /* 0x000fe200078e0a1d */
[----:B------:R-:W-:Y:S02]  /*dfb0*/  ISETP.GE.AND P3, PT, R12, R191, PT ;  /* 0x000000bf0c00720c */ /* 0x000fe40003f66270 */
[----:B------:R-:W-:-:S02]  /*dfc0*/  FSEL R13, R14, -INF , !P2 ;  /* 0xff8000000e0d7808 */ /* 0x000fc40005000000 */
[----:B------:R-:W-:Y:S02]  /*dfd0*/  FSEL R160, R42, -INF , !P5 ;  /* 0xff8000002aa07808 */ /* 0x000fe40006800000 */
[----:B------:R-:W-:Y:S02]  /*dfe0*/  FSEL R163, R13, -INF , !P4 ;  /* 0xff8000000da37808 */ /* 0x000fe40006000000 */
[----:B------:R-:W-:Y:S02]  /*dff0*/  FSEL R35, R35, -INF , !P3 ;  /* 0xff80000023237808 */ /* 0x000fe40005800000 */
[C---:B------:R-:W-:Y:S02]  /*e000*/  ISETP.GE.AND P2, PT, R12.reuse, R193, PT ;  /* 0x000000c10c00720c */ /* 0x040fe40003f46270 */
[----:B------:R-:W-:Y:S02]  /*e010*/  ISETP.GE.AND P5, PT, R12, R192, PT ;  /* 0x000000c00c00720c */ /* 0x000fe40003fa6270 */
[----:B------:R-:W-:-:S02]  /*e020*/  ISETP.GT.AND P4, PT, R0, R12, PT ;  /* 0x0000000c0000720c */ /* 0x000fc40003f84270 */
[----:B------:R-:W-:Y:S02]  /*e030*/  ISETP.GE.AND P3, PT, R12, R194, PT ;  /* 0x000000c20c00720c */ /* 0x000fe40003f66270 */
[----:B------:R-:W-:Y:S01]  /*e040*/  IABS R12, R29 ;  /* 0x0000001d000c7213 */ /* 0x000fe20000000000 */
[----:B------:R-:W-:-:S03]  /*e050*/  IMAD.IADD R28, R36, 0x1, -R28 ;  /* 0x00000001241c7824 */ /* 0x000fc600078e0a1c */
[----:B------:R-:W-:Y:S02]  /*e060*/  I2FP.F32.S32 R12, R12 ;  /* 0x0000000c000c7245 */ /* 0x000fe40000201400 */
[----:B------:R-:W-:-:S03]  /*e070*/  IABS R13, R28 ;  /* 0x0000001c000d7213 */ /* 0x000fc60000000000 */
[----:B------:R-:W-:Y:S01]  /*e080*/  FFMA.FTZ R12, R12, -UR12, R199 ;  /* 0x8000000c0c0c7c23 */ /* 0x000fe200080100c7 */
[----:B------:R-:W-:Y:S01]  /*e090*/  I2FP.F32.S32 R13, R13 ;  /* 0x0000000d000d7245 */ /* 0x000fe20000201400 */
[----:B------:R-:W-:-:S03]  /*e0a0*/  IMAD.IADD R25, R36, 0x1, -R25 ;  /* 0x0000000124197824 */ /* 0x000fc600078e0a19 */
[----:B------:R-:W-:Y:S01]  /*e0b0*/  FSEL R12, R12, -INF , !P4 ;  /* 0xff8000000c0c7808 */ /* 0x000fe20006000000 */
[----:B------:R-:W-:Y:S01]  /*e0c0*/  FFMA.FTZ R13, R13, -UR12, R202 ;  /* 0x8000000c0d0d7c23 */ /* 0x000fe200080100ca */
[----:B------:R-:W-:Y:S02]  /*e0d0*/  FSEL R52, R52, -INF , !P2 ;  /* 0xff80000034347808 */ /* 0x000fe40005000000 */
[----:B------:R-:W-:Y:S02]  /*e0e0*/  IABS R14, R25 ;  /* 0x00000019000e7213 */ /* 0x000fe40000000000 */
[----:B------:R-:W-:Y:S02]  /*e0f0*/  ISETP.GE.AND P2, PT, R11, R191, PT ;  /* 0x000000bf0b00720c */ /* 0x000fe40003f46270 */
[----:B------:R-:W-:Y:S02]  /*e100*/  FSEL R158, R12, -INF , !P3 ;  /* 0xff8000000c9e7808 */ /* 0x000fe40005800000 */
[----:B------:R-:W-:-:S02]  /*e110*/  ISETP.GT.AND P3, PT, R0, R11, PT ;  /* 0x0000000b0000720c */ /* 0x000fc40003f64270 */
[----:B------:R-:W-:Y:S02]  /*e120*/  ISETP.GE.AND P4, PT, R11, R193, PT ;  /* 0x000000c10b00720c */ /* 0x000fe40003f86270 */
[----:B------:R-:W-:Y:S02]  /*e130*/  I2FP.F32.S32 R14, R14 ;  /* 0x0000000e000e7245 */ /* 0x000fe40000201400 */
[----:B------:R-:W-:Y:S02]  /*e140*/  FSEL R37, R37, -INF , !P2 ;  /* 0xff80000025257808 */ /* 0x000fe40005000000 */
[----:B------:R-:W-:Y:S02]  /*e150*/  ISETP.GE.AND P2, PT, R11, R194, PT ;  /* 0x000000c20b00720c */ /* 0x000fe40003f46270 */
[----:B------:R-:W-:Y:S01]  /*e160*/  FSEL R12, R13, -INF , !P3 ;  /* 0xff8000000d0c7808 */ /* 0x000fe20005800000 */
[----:B------:R1:W-:Y:S01]  /*e170*/  STL.64 [R1+0x160], R180 ;  /* 0x000160b401007387 */ /* 0x0003e20000100a00 */
[----:B------:R-:W-:-:S02]  /*e180*/  FSEL R155, R48, -INF , !P5 ;  /* 0xff800000309b7808 */ /* 0x000fc40006800000 */
[----:B------:R-:W-:Y:S02]  /*e190*/  FSEL R74, R56, -INF , !P4 ;  /* 0xff800000384a7808 */ /* 0x000fe40006000000 */
[----:B------:R-:W-:Y:S01]  /*e1a0*/  ISETP.GE.AND P5, PT, R11, R192, PT ;  /* 0x000000c00b00720c */ /* 0x000fe20003fa6270 */
[----:B------:R-:W-:Y:S01]  /*e1b0*/  FFMA.FTZ R11, R14, -UR12, R203 ;  /* 0x8000000c0e0b7c23 */ /* 0x000fe200080100cb */
[C---:B------:R-:W-:Y:S02]  /*e1c0*/  ISETP.GE.AND P4, PT, R10.reuse, R191, PT ;  /* 0x000000bf0a00720c */ /* 0x040fe40003f86270 */
[----:B------:R-:W-:Y:S02]  /*e1d0*/  ISETP.GE.AND P3, PT, R10, R193, PT ;  /* 0x000000c10a00720c */ /* 0x000fe40003f66270 */
[----:B------:R-:W-:Y:S02]  /*e1e0*/  FSEL R154, R12, -INF , !P2 ;  /* 0xff8000000c9a7808 */ /* 0x000fe40005000000 */
[----:B------:R-:W-:-:S02]  /*e1f0*/  ISETP.GT.AND P2, PT, R0, R10, PT ;  /* 0x0000000a0000720c */ /* 0x000fc40003f44270 */
[----:B------:R-:W-:Y:S02]  /*e200*/  FSEL R152, R49, -INF , !P5 ;  /* 0xff80000031987808 */ /* 0x000fe40006800000 */
[----:B------:R-:W-:Y:S02]  /*e210*/  FSEL R44, R44, -INF , !P4 ;  /* 0xff8000002c2c7808 */ /* 0x000fe40006000000 */
[C---:B------:R-:W-:Y:S02]  /*e220*/  ISETP.GE.AND P5, PT, R10.reuse, R192, PT ;  /* 0x000000c00a00720c */ /* 0x040fe40003fa6270 */
[----:B------:R-:W-:Y:S02]  /*e230*/  ISETP.GE.AND P4, PT, R10, R194, PT ;  /* 0x000000c20a00720c */ /* 0x000fe40003f86270 */
[----:B------:R-:W-:Y:S01]  /*e240*/  FSEL R67, R60, -INF , !P3 ;  /* 0xff8000003c437808 */ /* 0x000fe20005800000 */
[----:B-1----:R-:W2:Y:S01]  /*e250*/  LDL.64 R180, [R1+0x120] ;  /* 0x0001200001b47983 */ /* 0x002ea20000100a00 */
[----:B------:R-:W-:Y:S01]  /*e260*/  ISETP.GE.AND P3, PT, R9, R191, PT ;  /* 0x000000bf0900720c */ /* 0x000fe20003f66270 */
[----:B------:R-:W-:Y:S01]  /*e270*/  IMAD.IADD R24, R36, 0x1, -R24 ;  /* 0x0000000124187824 */ /* 0x000fe200078e0a18 */
        /* <DEDUP_REMOVED lines=24> */
[----:B------:R-:W-:Y:S01]  /*e400*/  FSEL R63, R51, -INF , !P2 ;  /* 0xff800000333f7808 */ /* 0x000fe20005000000 */
[----:B------:R-:W-:Y:S01]  /*e410*/  IMAD.IADD R21, R36, 0x1, -R21 ;  /* 0x0000000124157824 */ /* 0x000fe200078e0a15 */
[----:B------:R-:W-:Y:S02]  /*e420*/  ISETP.GE.AND P2, PT, R8, R194, PT ;  /* 0x000000c20800720c */ /* 0x000fe40003f46270 */
[----:B------:R-:W-:Y:S02]  /*e430*/  FSEL R9, R10, -INF , !P3 ;  /* 0xff8000000a097808 */ /* 0x000fe40005800000 */
        /* <DEDUP_REMOVED lines=8> */
[----:B------:R-:W-:Y:S02]  /*e4c0*/  IABS R9, R21 ;  /* 0x0000001500097213 */ /* 0x000fe40000000000 */
[----:B------:R-:W-:Y:S02]  /*e4d0*/  FSEL R141, R61, -INF , !P5 ;  /* 0xff8000003d8d7808 */ /* 0x000fe40006800000 */
[----:B------:R-:W-:Y:S02]  /*e4e0*/  FSEL R56, R54, -INF , !P4 ;  /* 0xff80000036387808 */ /* 0x000fe40006000000 */
[C---:B------:R-:W-:Y:S02]  /*e4f0*/  ISETP.GE.AND P5, PT, R7.reuse, R192, PT ;  /* 0x000000c00700720c */ /* 0x040fe40003fa6270 */
[----:B------:R-:W-:Y:S02]  /*e500*/  ISETP.GE.AND P4, PT, R7, R194, PT ;  /* 0x000000c20700720c */ /* 0x000fe40003f86270 */
[----:B------:R-:W-:-:S02]  /*e510*/  FSEL R57, R75, -INF , !P3 ;  /* 0xff8000004b397808 */ /* 0x000fc40005800000 */
[----:B------:R-:W-:Y:S02]  /*e520*/  ISETP.GE.AND P3, PT, R6, R191, PT ;  /* 0x000000bf0600720c */ /* 0x000fe40003f66270 */
[----:B------:R-:W-:Y:S02]  /*e530*/  FSEL R7, R8, -INF , !P2 ;  /* 0xff80000008077808 */ /* 0x000fe40005000000 */
[----:B------:R-:W-:Y:S01]  /*e540*/  I2FP.F32.S32 R8, R9 ;  /* 0x0000000900087245 */ /* 0x000fe20000201400 */
[----:B------:R-:W-:Y:S01]  /*e550*/  IMAD.IADD R20, R36, 0x1, -R20 ;  /* 0x0000000124147824 */ /* 0x000fe200078e0a14 */
[----:B------:R-:W-:Y:S02]  /*e560*/  FSEL R72, R62, -INF , !P5 ;  /* 0xff8000003e487808 */ /* 0x000fe40006800000 */
[----:B------:R-:W-:Y:S02]  /*e570*/  FSEL R75, R7, -INF , !P4 ;  /* 0xff800000074b7808 */ /* 0x000fe40006000000 */
[----:B------:R-:W-:-:S02]  /*e580*/  FSEL R55, R55, -INF , !P3 ;  /* 0xff80000037377808 */ /* 0x000fc40005800000 */
[C---:B------:R-:W-:Y:S02]  /*e590*/  ISETP.GE.AND P2, PT, R6.reuse, R193, PT ;  /* 0x000000c10600720c */ /* 0x040fe40003f46270 */
[----:B------:R-:W-:Y:S02]  /*e5a0*/  ISETP.GE.AND P5, PT, R6, R192, PT ;  /* 0x000000c00600720c */ /* 0x000fe40003fa6270 */
[----:B------:R-:W-:Y:S02]  /*e5b0*/  ISETP.GT.AND P4, PT, R0, R6, PT ;  /* 0x000000060000720c */ /* 0x000fe40003f84270 */
[----:B------:R-:W-:Y:S01]  /*e5c0*/  ISETP.GE.AND P3, PT, R6, R194, PT ;  /* 0x000000c20600720c */ /* 0x000fe20003f66270 */
[----:B------:R-:W-:Y:S01]  /*e5d0*/  FFMA.FTZ R6, R8, -UR12, R211 ;  /* 0x8000000c08067c23 */ /* 0x000fe200080100d3 */
[----:B------:R-:W-:Y:S02]  /*e5e0*/  IABS R8, R20 ;  /* 0x0000001400087213 */ /* 0x000fe40000000000 */
[----:B------:R-:W-:-:S02]  /*e5f0*/  FSEL R51, R153, -INF , !P2 ;  /* 0xff80000099337808 */ /* 0x000fc40005000000 */
[----:B------:R-:W-:Y:S02]  /*e600*/  ISETP.GE.AND P2, PT, R5, R191, PT ;  /* 0x000000bf0500720c */ /* 0x000fe40003f46270 */
[----:B------:R-:W-:Y:S02]  /*e610*/  FSEL R6, R6, -INF , !P4 ;  /* 0xff80000006067808 */ /* 0x000fe40006000000 */
[----:B------:R-:W-:Y:S02]  /*e620*/  I2FP.F32.S32 R8, R8 ;  /* 0x0000000800087245 */ /* 0x000fe40000201400 */
[----:B------:R-:W-:Y:S02]  /*e630*/  FSEL R60, R146, -INF , !P5 ;  /* 0xff800000923c7808 */ /* 0x000fe40006800000 */
[----:B------:R-:W-:Y:S02]  /*e640*/  FSEL R64, R6, -INF , !P3 ;  /* 0xff80000006407808 */ /* 0x000fe40005800000 */
[----:B------:R-:W-:-:S02]  /*e650*/  FSEL R58, R58, -INF , !P2 ;  /* 0xff8000003a3a7808 */ /* 0x000fc40005000000 */
[C---:B------:R-:W-:Y:S02]  /*e660*/  ISETP.GE.AND P5, PT, R5.reuse, R193, PT ;  /* 0x000000c10500720c */ /* 0x040fe40003fa6270 */
[C---:B------:R-:W-:Y:S02]  /*e670*/  ISETP.GE.AND P4, PT, R5.reuse, R192, PT ;  /* 0x000000c00500720c */ /* 0x040fe40003f86270 */
[----:B------:R-:W-:Y:S02]  /*e680*/  ISETP.GT.AND P3, PT, R0, R5, PT ;  /* 0x000000050000720c */ /* 0x000fe40003f64270 */
[----:B------:R-:W-:Y:S01]  /*e690*/  ISETP.GE.AND P2, PT, R5, R194, PT ;  /* 0x000000c20500720c */ /* 0x000fe20003f46270 */
[----:B------:R-:W-:-:S05]  /*e6a0*/  FFMA.FTZ R5, R8, -UR12, R214 ;  /* 0x8000000c08057c23 */ /* 0x000fca00080100d6 */
[----:B------:R-:W-:Y:S02]  /*e6b0*/  FSEL R10, R5, -INF , !P3 ;  /* 0xff800000050a7808 */ /* 0x000fe40005800000 */
[----:B------:R-:W-:Y:S02]  /*e6c0*/  FMNMX3.FTZ R5, R71, R32, R33, !PT ;  /* 0x0000002047057276 */ /* 0x000fe40007810021 */
[----:B------:R-:W-:Y:S02]  /*e6d0*/  FSEL R50, R156, -INF , !P5 ;  /* 0xff8000009c327808 */ /* 0x000fe40006800000 */
[----:B------:R-:W-:Y:S02]  /*e6e0*/  FSEL R54, R148, -INF , !P4 ;  /* 0xff80000094367808 */ /* 0x000fe40006000000 */
[----:B------:R-:W-:Y:S02]  /*e6f0*/  FMNMX3.FTZ R5, R5, R40, R35, !PT ;  /* 0x0000002805057276 */ /* 0x000fe40007810023 */
[----:B------:R-:W-:-:S02]  /*e700*/  ISETP.GE.AND P5, PT, R4, R191, PT ;  /* 0x000000bf0400720c */ /* 0x000fc40003fa6270 */
[----:B------:R-:W-:Y:S02]  /*e710*/  ISETP.GE.AND P4, PT, R4, R193, PT ;  /* 0x000000c10400720c */ /* 0x000fe40003f86270 */
[----:B------:R-:W-:Y:S02]  /*e720*/  FMNMX3.FTZ R5, R5, R37, R44, !PT ;  /* 0x0000002505057276 */ /* 0x000fe4000781002c */
[----:B------:R-:W-:Y:S02]  /*e730*/  FSEL R48, R66, -INF , !P5 ;  /* 0xff80000042307808 */ /* 0x000fe40006800000 */
[----:B------:R-:W-:Y:S02]  /*e740*/  FSEL R49, R157, -INF , !P4 ;  /* 0xff8000009d317808 */ /* 0x000fe40006000000 */
[C---:B------:R-:W-:Y:S02]  /*e750*/  ISETP.GE.AND P5, PT, R3.reuse, R191, PT ;  /* 0x000000bf0300720c */ /* 0x040fe40003fa6270 */
[----:B------:R-:W-:Y:S01]  /*e760*/  ISETP.GE.AND P4, PT, R3, R193, PT ;  /* 0x000000c10300720c */ /* 0x000fe20003f86270 */
[----:B------:R-:W-:Y:S01]  /*e770*/  ULEA UR5, UR24, 0xfffffffc, 0x1 ;  /* 0xfffffffc18057891 */ /* 0x000fe2000f8e08ff */
[----:B------:R-:W-:Y:S01]  /*e780*/  FMNMX3.FTZ R6, R5, R142, R63, !PT ;  /* 0x0000008e05067276 */ /* 0x000fe2000781003f */
[----:B------:R-:W-:Y:S01]  /*e790*/  IMAD.U32 R7, RZ, RZ, UR39 ;  /* 0x00000027ff077e24 */ /* 0x000fe2000f8e00ff */
[----:B------:R-:W-:-:S02]  /*e7a0*/  FSEL R46, R31, -INF , !P5 ;  /* 0xff8000001f2e7808 */ /* 0x000fc40006800000 */
[----:B------:R-:W-:Y:S02]  /*e7b0*/  FSEL R47, R159, -INF , !P4 ;  /* 0xff8000009f2f7808 */ /* 0x000fe40006000000 */
[C---:B------:R-:W-:Y:S02]  /*e7c0*/  ISETP.GE.AND P5, PT, R2.reuse, R191, PT ;  /* 0x000000bf0200720c */ /* 0x040fe40003fa6270 */
[----:B------:R-:W-:Y:S02]  /*e7d0*/  ISETP.GE.AND P4, PT, R2, R193, PT ;  /* 0x000000c10200720c */ /* 0x000fe40003f86270 */
[----:B------:R-:W-:Y:S02]  /*e7e0*/  FMNMX3.FTZ R5, R69, R43, R45, !PT ;  /* 0x0000002b45057276 */ /* 0x000fe4000781002d */
[----:B------:R-:W-:Y:S02]  /*e7f0*/  FMNMX3.FTZ R6, R6, R56, R55, !PT ;  /* 0x0000003806067276 */ /* 0x000fe40007810037 */
[----:B------:R-:W-:-:S02]  /*e800*/  LOP3.LUT R9, R7, UR5, R229, 0x96, !PT ;  /* 0x0000000507097c12 */ /* 0x000fc4000f8e96e5 */
[----:B------:R-:W-:Y:S02]  /*e810*/  FSEL R41, R140, -INF , !P5 ;  /* 0xff8000008c297808 */ /* 0x000fe40006800000 */
[----:B------:R-:W-:Y:S02]  /*e820*/  FSEL R42, R162, -INF , !P4 ;  /* 0xff800000a22a7808 */ /* 0x000fe40006000000 */
[-C--:B------:R-:W-:Y:S02]  /*e830*/  ISETP.GE.AND P5, PT, R15, R191.reuse, PT ;  /* 0x000000bf0f00720c */ /* 0x080fe40003fa6270 */
[----:B------:R-:W-:Y:S02]  /*e840*/  ISETP.GE.AND P4, PT, R17, R191, PT ;  /* 0x000000bf1100720c */ /* 0x000fe40003f86270 */
[----:B------:R-:W-:Y:S02]  /*e850*/  FMNMX3.FTZ R5, R5, R53, R52, !PT ;  /* 0x0000003505057276 */ /* 0x000fe40007810034 */
[----:B------:R-:W-:-:S02]  /*e860*/  FMNMX3.FTZ R7, R6, R58, R48, !PT ;  /* 0x0000003a06077276 */ /* 0x000fc40007810030 */
[----:B------:R-:W-:Y:S02]  /*e870*/  FSEL R31, R149, -INF , !P5 ;  /* 0xff800000951f7808 */ /* 0x000fe40006800000 */
[----:B------:R-:W-:Y:S02]  /*e880*/  FSEL R21, R147, -INF , !P4 ;  /* 0xff80000093157808 */ /* 0x000fe40006000000 */
[----:B------:R-:W-:Y:S02]  /*e890*/  FMNMX3.FTZ R5, R5, R74, R67, !PT ;  /* 0x0000004a05057276 */ /* 0x000fe40007810043 */
[----:B------:R-:W-:Y:S02]  /*e8a0*/  FMNMX3.FTZ R7, R7, R46, R41, !PT ;  /* 0x0000002e07077276 */ /* 0x000fe40007810029 */
[----:B------:R-:W-:Y:S02]  /*e8b0*/  FMNMX3.FTZ R5, R5, R73, R65, !PT ;  /* 0x0000004905057276 */ /* 0x000fe40007810041 */
[----:B------:R-:W-:-:S02]  /*e8c0*/  FMNMX3.FTZ R7, R7, R31, R21, !PT ;  /* 0x0000001f07077276 */ /* 0x000fc40007810015 */
[----:B------:R-:W-:Y:S02]  /*e8d0*/  ISETP.GE.AND P5, PT, R15, R193, PT ;  /* 0x000000c10f00720c */ /* 0x000fe40003fa6270 */
[----:B------:R-:W-:Y:S01]  /*e8e0*/  FMNMX3.FTZ R6, R5, R57, R51, !PT ;  /* 0x0000003905067276 */ /* 0x000fe20007810033 */
[----:B------:R-:W1:Y:S01]  /*e8f0*/  SHFL.BFLY PT, R12, R7, 0x2, 0x1f ;  /* 0x0c401f00070c7f89 */ /* 0x000e6200000e0000 */
[----:B------:R-:W-:Y:S02]  /*e900*/  FSEL R29, R164, -INF , !P5 ;  /* 0xff800000a41d7808 */ /* 0x000fe40006800000 */
[----:B------:R-:W-:Y:S02]  /*e910*/  ISETP.GE.AND P5, PT, R17, R193, PT ;  /* 0x000000c11100720c */ /* 0x000fe40003fa6270 */
[----:B------:R-:W-:Y:S01]  /*e920*/  FMNMX3.FTZ R6, R6, R50, R49, !PT ;  /* 0x0000003206067276 */ /* 0x000fe20007810031 */
[C---:B------:R-:W-:Y:S01]  /*e930*/  IMAD.IADD R19, R36.reuse, 0x1, -R19 ;  /* 0x0000000124137824 */ /* 0x040fe200078e0a13 */
[----:B------:R-:W-:Y:S01]  /*e940*/  FSEL R28, R169, -INF , !P5 ;  /* 0xff800000a91c7808 */ /* 0x000fe20006800000 */
[----:B------:R-:W-:Y:S01]  /*e950*/  IMAD.IADD R18, R36, 0x1, -R18 ;  /* 0x0000000124127824 */ /* 0x000fe200078e0a12 */
[----:B------:R-:W-:Y:S01]  /*e960*/  FMNMX3.FTZ R6, R6, R47, R42, !PT ;  /* 0x0000002f06067276 */ /* 0x000fe2000781002a */
[----:B------:R-:W-:Y:S01]  /*e970*/  IMAD.U32 R226, RZ, RZ, UR20 ;  /* 0x00000014ffe27e24 */ /* 0x000fe2000f8e00ff */
[----:B------:R-:W-:-:S02]  /*e980*/  IABS R8, R19 ;  /* 0x0000001300087213 */ /* 0x000fc40000000000 */
[----:B------:R-:W-:Y:S02]  /*e990*/  FMNMX3.FTZ R6, R6, R29, R28, !PT ;  /* 0x0000001d06067276 */ /* 0x000fe4000781001c */
[----:B------:R-:W-:Y:S02]  /*e9a0*/  SHF.R.U32.HI R234, RZ, 0x5, R182 ;  /* 0x00000005ffea7819 */ /* 0x000fe400000116b6 */
[----:B------:R-:W-:Y:S01]  /*e9b0*/  IABS R18, R18 ;  /* 0x0000001200127213 */ /* 0x000fe20000000000 */
[----:B------:R-:W-:Y:S01]  /*e9c0*/  IMAD.IADD R27, R36, 0x1, -R27 ;  /* 0x00000001241b7824 */ /* 0x000fe200078e0a1b */
[----:B------:R-:W-:Y:S01]  /*e9d0*/  ISETP.GE.AND P3, PT, R4, R192, PT ;  /* 0x000000c00400720c */ /* 0x000fe20003f66270 */
[----:B------:R-:W3:Y:S01]  /*e9e0*/  SHFL.BFLY PT, R14, R6, 0x2, 0x1f ;  /* 0x0c401f00060e7f89 */ /* 0x000ee200000e0000 */
[----:B------:R-:W-:Y:S01]  /*e9f0*/  ISETP.GT.AND P4, PT, R0, R4, PT ;  /* 0x000000040000720c */ /* 0x000fe20003f84270 */
[----:B------:R-:W-:Y:S01]  /*ea00*/  IMAD R226, R226, 0x8, R234 ;  /* 0x00000008e2e27824 */ /* 0x000fe200078e02ea */
[----:B------:R-:W-:-:S02]  /*ea10*/  I2FP.F32.S32 R8, R8 ;  /* 0x0000000800087245 */ /* 0x000fc40000201400 */
[----:B------:R-:W-:Y:S01]  /*ea20*/  ISETP.GE.AND P5, PT, R4, R194, PT ;  /* 0x000000c20400720c */ /* 0x000fe20003fa6270 */
[----:B------:R-:W-:Y:S01]  /*ea30*/  IMAD.WIDE.U32 R4, R9, -0x326172a9, RZ ;  /* 0xcd9e8d5709047825 */ /* 0x000fe200078e00ff */
[----:B------:R-:W-:-:S03]  /*ea40*/  IABS R27, R27 ;  /* 0x0000001b001b7213 */ /* 0x000fc60000000000 */
[----:B------:R-:W-:Y:S02]  /*ea50*/  IMAD.MOV.U32 R9, RZ, RZ, R18 ;  /* 0x000000ffff097224 */ /* 0x000fe400078e0012 */
[----:B------:R-:W-:Y:S01]  /*ea60*/  FFMA.FTZ R8, R8, -UR12, R215 ;  /* 0x8000000c08087c23 */ /* 0x000fe200080100d7 */
[----:B------:R-:W-:Y:S01]  /*ea70*/  IMAD.WIDE.U32 R226, R226, -0x326172a9, RZ ;  /* 0xcd9e8d57e2e27825 */ /* 0x000fe200078e00ff */
[----:B-1----:R-:W-:Y:S02]  /*ea80*/  FMNMX.FTZ R12, R7, R12, !PT ;  /* 0x0000000c070c7209 */ /* 0x002fe40007810000 */
[----:B------:R-:W-:Y:S01]  /*ea90*/  I2FP.F32.S32 R9, R9 ;  /* 0x0000000900097245 */ /* 0x000fe20000201400 */
[----:B------:R-:W-:Y:S01]  /*eaa0*/  IMAD.MOV.U32 R7, RZ, RZ, R27 ;  /* 0x000000ffff077224 */ /* 0x000fe200078e001b */
[----:B------:R-:W-:Y:S02]  /*eab0*/  FSEL R34, R10, -INF , !P2 ;  /* 0xff8000000a227808 */ /* 0x000fe40005000000 */
[----:B------:R-:W-:-:S02]  /*eac0*/  FSEL R30, R165, -INF , !P3 ;  /* 0xff800000a51e7808 */ /* 0x000fc40005800000 */
[----:B------:R-:W-:Y:S02]  /*ead0*/  FSEL R8, R8, -INF , !P4 ;  /* 0xff80000008087808 */ /* 0x000fe40006000000 */
[----:B------:R-:W-:Y:S02]  /*eae0*/  LOP3.LUT R10, R226, UR37, R5, 0x96, !PT ;  /* 0x00000025e20a7c12 */ /* 0x000fe4000f8e9605 */
[C---:B------:R-:W-:Y:S02]  /*eaf0*/  ISETP.GE.AND P2, PT, R3.reuse, R192, PT ;  /* 0x000000c00300720c */ /* 0x040fe40003f46270 */
[----:B------:R-:W-:Y:S02]  /*eb00*/  ISETP.GT.AND P3, PT, R0, R3, PT ;  /* 0x000000030000720c */ /* 0x000fe40003f64270 */
[----:B------:R-:W-:Y:S01]  /*eb10*/  ISETP.GE.AND P4, PT, R3, R194, PT ;  /* 0x000000c20300720c */ /* 0x000fe20003f86270 */
[----:B------:R-:W-:Y:S01]  /*eb20*/  FFMA.FTZ R3, R9, -UR12, R222 ;  /* 0x8000000c09037c23 */ /* 0x000fe200080100de */
[----:B------:R-:W-:Y:S01]  /*eb30*/  I2FP.F32.S32 R7, R7 ;  /* 0x0000000700077245 */ /* 0x000fe20000201400 */
[----:B------:R-:W-:Y:S01]  /*eb40*/  IMAD.WIDE.U32 R10, R10, -0x2daee0ad, RZ ;  /* 0xd2511f530a0a7825 */ /* 0x000fe200078e00ff */
[----:B------:R-:W-:-:S02]  /*eb50*/  FSEL R27, R8, -INF , !P5 ;  /* 0xff800000081b7808 */ /* 0x000fc40006800000 */
[----:B------:R-:W-:Y:S01]  /*eb60*/  LOP3.LUT R8, R4, UR36, R233, 0x96, !PT ;  /* 0x0000002404087c12 */ /* 0x000fe2000f8e96e9 */
[----:B------:R-:W1:Y:S01]  /*eb70*/  SHFL.BFLY PT, R13, R12, 0x1, 0x1f ;  /* 0x0c201f000c0d7f89 */ /* 0x000e6200000e0000 */
[----:B------:R-:W-:Y:S02]  /*eb80*/  FSEL R24, R170, -INF , !P2 ;  /* 0xff800000aa187808 */ /* 0x000fe40005000000 */
[----:B------:R-:W-:Y:S02]  /*eb90*/  FSEL R3, R3, -INF , !P3 ;  /* 0xff80000003037808 */ /* 0x000fe40005800000 */
[----:B------:R-:W-:Y:S02]  /*eba0*/  ISETP.GE.AND P5, PT, R2, R192, PT ;  /* 0x000000c00200720c */ /* 0x000fe40003fa6270 */
[----:B------:R-:W-:Y:S02]  /*ebb0*/  ISETP.GT.AND P2, PT, R0, R2, PT ;  /* 0x000000020000720c */ /* 0x000fe40003f44270 */
[----:B------:R-:W-:Y:S01]  /*ebc0*/  ISETP.GE.AND P3, PT, R2, R194, PT ;  /* 0x000000c20200720c */ /* 0x000fe20003f66270 */
[----:B------:R-:W-:Y:S01]  /*ebd0*/  FFMA.FTZ R2, R7, -UR12, R223 ;  /* 0x8000000c07027c23 */ /* 0x000fe200080100df */
[----:B------:R-:W-:Y:S01]  /*ebe0*/  LOP3.LUT R7, R230, UR35, R11, 0x96, !PT ;  /* 0x00000023e6077c12 */ /* 0x000fe2000f8e960b */
[----:B------:R-:W-:Y:S01]  /*ebf0*/  IMAD.WIDE.U32 R8, R8, -0x2daee0ad, RZ ;  /* 0xd2511f5308087825 */ /* 0x000fe200078e00ff */
[----:B---3--:R-:W-:-:S03]  /*ec00*/  FMNMX.FTZ R14, R6, R14, !PT ;  /* 0x0000000e060e7209 */ /* 0x008fc60007810000 */
[----:B------:R-:W-:Y:S01]  /*ec10*/  IMAD.WIDE.U32 R6, R7, -0x326172a9, RZ ;  /* 0xcd9e8d5707067825 */ /* 0x000fe200078e00ff */
[----:B------:R-:W-:Y:S02]  /*ec20*/  LOP3.LUT R10, R10, UR34, R9, 0x96, !PT ;  /* 0x000000220a0a7c12 */ /* 0x000fe4000f8e9609 */
[----:B------:R-:W-:Y:S02]  /*ec30*/  FSEL R23, R3, -INF , !P4 ;  /* 0xff80000003177808 */ /* 0x000fe40006000000 */
[----:B------:R-:W-:Y:S01]  /*ec40*/  FSEL R3, R2, -INF , !P2 ;  /* 0xff80000002037808 */ /* 0x000fe20005000000 */
[----:B------:R-:W-:Y:S01]  /*ec50*/  IMAD.WIDE.U32 R10, R10, -0x326172a9, RZ ;  /* 0xcd9e8d570a0a7825 */ /* 0x000fe200078e00ff */
[----:B------:R-:W-:Y:S02]  /*ec60*/  LOP3.LUT R2, R232, UR23, R7, 0x96, !PT ;  /* 0x00000017e8027c12 */ /* 0x000fe4000f8e9607 */
[----:B------:R-:W-:Y:S02]  /*ec70*/  FSEL R22, R171, -INF , !P5 ;  /* 0xff800000ab167808 */ /* 0x000fe40006800000 */
[----:B------:R-:W-:Y:S01]  /*ec80*/  FSEL R20, R3, -INF , !P3 ;  /* 0xff80000003147808 */ /* 0x000fe20005800000 */
[----:B------:R-:W-:Y:S01]  /*ec90*/  IMAD.WIDE.U32 R2, R2, -0x2daee0ad, RZ ;  /* 0xd2511f5302027825 */ /* 0x000fe200078e00ff */
[----:B------:R-:W-:-:S02]  /*eca0*/  ISETP.GT.AND P5, PT, R0, R15, PT ;  /* 0x0000000f0000720c */ /* 0x000fc40003fa4270 */
[----:B------:R-:W-:Y:S01]  /*ecb0*/  ISETP.GT.AND P3, PT, R0, R17, PT ;  /* 0x000000110000720c */ /* 0x000fe20003f64270 */
[----:B------:R-:W-:Y:S01]  /*ecc0*/  IMAD.IADD R0, R36, 0x1, -R59 ;  /* 0x0000000124007824 */ /* 0x000fe200078e0a3b */
[----:B------:R-:W-:Y:S02]  /*ecd0*/  LOP3.LUT R9, R6, UR17, R11, 0x96, !PT ;  /* 0x0000001106097c12 */ /* 0x000fe4000f8e960b */
[C---:B------:R-:W-:Y:S02]  /*ece0*/  ISETP.GE.AND P4, PT, R15.reuse, R192, PT ;  /* 0x000000c00f00720c */ /* 0x040fe40003f86270 */
[----:B------:R-:W-:Y:S02]  /*ecf0*/  ISETP.GE.AND P2, PT, R15, R194, PT ;  /* 0x000000c20f00720c */ /* 0x000fe40003f46270 */
[----:B------:R-:W3:Y:S01]  /*ed00*/  SHFL.BFLY PT, R15, R14, 0x1, 0x1f ;  /* 0x0c201f000e0f7f89 */ /* 0x000ee200000e0000 */
[----:B------:R-:W-:Y:S01]  /*ed10*/  LOP3.LUT R6, R8, UR29, R3, 0x96, !PT ;  /* 0x0000001d08067c12 */ /* 0x000fe2000f8e9603 */
[----:B------:R-:W-:Y:S01]  /*ed20*/  IMAD.WIDE.U32 R8, R9, -0x2daee0ad, RZ ;  /* 0xd2511f5309087825 */ /* 0x000fe200078e00ff */
[----:B------:R-:W-:-:S02]  /*ed30*/  IABS R0, R0 ;  /* 0x0000000000007213 */ /* 0x000fc40000000000 */
[----:B-1----:R-:W-:Y:S02]  /*ed40*/  FMNMX.FTZ R238, R12, R13, !PT ;  /* 0x0000000d0cee7209 */ /* 0x002fe40007810000 */
[----:B------:R-:W-:Y:S01]  /*ed50*/  LOP3.LUT R12, R2, UR28, R9, 0x96, !PT ;  /* 0x0000001c020c7c12 */ /* 0x000fe2000f8e9609 */
[----:B------:R-:W-:Y:S01]  /*ed60*/  IMAD.MOV.U32 R3, RZ, RZ, R0 ;  /* 0x000000ffff037224 */ /* 0x000fe200078e0000 */
[----:B------:R-:W-:Y:S01]  /*ed70*/  FSEL R16, R172, -INF , !P4 ;  /* 0xff800000ac107808 */ /* 0x000fe20006000000 */
[C---:B------:R-:W-:Y:S01]  /*ed80*/  FMUL.FTZ R0, R238.reuse, UR40 ;  /* 0x00000028ee007c20 */ /* 0x040fe20008410000 */
[----:B------:R-:W-:Y:S01]  /*ed90*/  FSETP.NEU.FTZ.AND P4, PT, R238, -INF , PT ;  /* 0xff800000ee00780b */ /* 0x000fe20003f9d000 */
[----:B------:R-:W-:Y:S02]  /*eda0*/  IMAD.IADD R26, R36, 0x1, -R26 ;  /* 0x00000001241a7824 */ /* 0x000fe400078e0a1a */
[----:B------:R-:W-:Y:S01]  /*edb0*/  IMAD.WIDE.U32 R6, R6, -0x326172a9, RZ ;  /* 0xcd9e8d5706067825 */ /* 0x000fe200078e00ff */
[----:B------:R-:W-:-:S03]  /*edc0*/  FSEL R2, R0, RZ, P4 ;  /* 0x000000ff00027208 */ /* 0x000fc60002000000 */
[----:B------:R-:W-:Y:S01]  /*edd0*/  IMAD.WIDE.U32 R12, R12, -0x326172a9, RZ ;  /* 0xcd9e8d570c0c7825 */ /* 0x000fe200078e00ff */
[----:B------:R-:W-:-:S03]  /*ede0*/  I2FP.F32.S32 R3, R3 ;  /* 0x0000000300037245 */ /* 0x000fc60000201400 */
[--C-:B------:R-:W-:Y:S01]  /*edf0*/  FFMA.FTZ R0, R32, UR40, -R2.reuse ;  /* 0x0000002820007c23 */ /* 0x100fe20008010802 */
[----:B------:R-:W-:Y:S02]  /*ee00*/  IABS R11, R26 ;  /* 0x0000001a000b7213 */ /* 0x000fe40000000000 */
[----:B------:R-:W-:Y:S01]  /*ee10*/  LOP3.LUT R36, R6, UR15, R13, 0x96, !PT ;  /* 0x0000000f06247c12 */ /* 0x000fe2000f8e960d */
[----:B------:R-:W-:Y:S01]  /*ee20*/  FFMA.FTZ R6, R33, UR40, -R2 ;  /* 0x0000002821067c23 */ /* 0x000fe20008010802 */
[----:B------:R-:W-:Y:S01]  /*ee30*/  FFMA.FTZ R3, R3, -UR12, R218 ;  /* 0x8000000c03037c23 */ /* 0x000fe200080100da */
[----:B------:R-:W-:Y:S01]  /*ee40*/  I2FP.F32.S32 R11, R11 ;  /* 0x0000000b000b7245 */ /* 0x000fe20000201400 */
[----:B------:R1:W-:Y:S01]  /*ee50*/  MUFU.EX2 R25, R0 ;  /* 0x0000000000197308 */ /* 0x0003e20000000800 */
[----:B---3--:R-:W-:-:S03]  /*ee60*/  FMNMX.FTZ R236, R14, R15, !PT ;  /* 0x0000000f0eec7209 */ /* 0x008fc60007810000 */
[----:B------:R3:W4:Y:S01]  /*ee70*/  MUFU.EX2 R148, R6 ;  /* 0x0000000600947308 */ /* 0x0007220000000800 */
[----:B------:R-:W-:Y:S01]  /*ee80*/  FSEL R3, R3, -INF , !P5 ;  /* 0xff80000003037808 */ /* 0x000fe20006800000 */
[----:B------:R-:W-:Y:S01]  /*ee90*/  FFMA.FTZ R11, R11, -UR12, R219 ;  /* 0x8000000c0b0b7c23 */ /* 0x000fe200080100db */
[C---:B------:R-:W-:Y:S02]  /*eea0*/  LOP3.LUT R9, R36.reuse, 0xff, RZ, 0xc0, !PT ;  /* 0x000000ff24097812 */ /* 0x040fe400078ec0ff */
[----:B-1----:R-:W-:Y:S02]  /*eeb0*/  LOP3.LUT R0, R36, 0xffff, RZ, 0xc0, !PT ;  /* 0x0000ffff24007812 */ /* 0x002fe400078ec0ff */
[----:B------:R-:W-:Y:S02]  /*eec0*/  FSEL R13, R3, -INF , !P2 ;  /* 0xff800000030d7808 */ /* 0x000fe40005000000 */
[----:B------:R-:W-:Y:S01]  /*eed0*/  SHF.R.U32.HI R0, RZ, 0x8, R0 ;  /* 0x00000008ff007819 */ /* 0x000fe20000011600 */
[C---:B---3--:R-:W-:Y:S01]  /*eee0*/  FMUL.FTZ R6, R236.reuse, UR40 ;  /* 0x00000028ec067c20 */ /* 0x048fe20008410000 */
[----:B------:R-:W-:-:S02]  /*eef0*/  FSETP.NEU.FTZ.AND P5, PT, R236, -INF , PT ;  /* 0xff800000ec00780b */ /* 0x000fc40003fbd000 */
[----:B------:R-:W-:Y:S02]  /*ef00*/  ISETP.GE.AND P2, PT, R17, R192, PT ;  /* 0x000000c01100720c */ /* 0x000fe40003f46270 */
[----:B------:R-:W-:Y:S02]  /*ef10*/  LOP3.LUT R3, R0, 0xffff, RZ, 0xc0, !PT ;  /* 0x0000ffff00037812 */ /* 0x000fe400078ec0ff */
[----:B------:R-:W-:Y:S02]  /*ef20*/  FSEL R18, R11, -INF , !P3 ;  /* 0xff8000000b127808 */ /* 0x000fe40005800000 */
[----:B------:R-:W-:Y:S02]  /*ef30*/  ISETP.LE.U32.AND P3, PT, R9, UR13, PT ;  /* 0x0000000d09007c0c */ /* 0x000fe4000bf63070 */
[----:B------:R-:W-:Y:S02]  /*ef40*/  FSEL R0, R6, RZ, P5 ;  /* 0x000000ff06007208 */ /* 0x000fe40002800000 */
[----:B------:R-:W-:-:S02]  /*ef50*/  FSEL R11, R173, -INF , !P2 ;  /* 0xff800000ad0b7808 */ /* 0x000fc40005000000 */
[----:B------:R-:W-:Y:S02]  /*ef60*/  ISETP.LE.U32.AND P2, PT, R3, UR13, PT ;  /* 0x0000000d03007c0c */ /* 0x000fe4000bf43070 */
[----:B----4-:R-:W-:Y:S01]  /*ef70*/  F2FP.BF16.F32.PACK_AB R3, R148, R25 ;  /* 0x000000199403723e */ /* 0x010fe200000010ff */
[--C-:B------:R-:W-:Y:S01]  /*ef80*/  FFMA.FTZ R9, R43, UR40, -R0.reuse ;  /* 0x000000282b097c23 */ /* 0x100fe20008010800 */
[----:B------:R-:W-:Y:S02]  /*ef90*/  FFMA.FTZ R6, R45, UR40, -R0 ;  /* 0x000000282d067c23 */ /* 0x000fe40008010800 */
[C---:B------:R-:W-:Y:S01]  /*efa0*/  PRMT R62, R3.reuse, 0x7610, R62 ;  /* 0x00007610033e7816 */ /* 0x040fe2000000003e */
[----:B------:R-:W-:Y:S01]  /*efb0*/  MUFU.EX2 R19, R9 ;  /* 0x0000000900137308 */ /* 0x000fe20000000800 */
[----:B------:R-:W-:Y:S02]  /*efc0*/  PRMT R66, R3, 0x7632, R66 ;  /* 0x0000763203427816 */ /* 0x000fe40000000042 */
[----:B------:R-:W-:Y:S01]  /*efd0*/  PRMT R3, R36, 0x7632, R3 ;  /* 0x0000763224037816 */ /* 0x000fe20000000003 */
[----:B------:R-:W1:Y:S01]  /*efe0*/  MUFU.EX2 R147, R6 ;  /* 0x0000000600937308 */ /* 0x000e620000000800 */
[----:B------:R-:W-:-:S02]  /*eff0*/  @!P3 HFMA2.BF16_V2 R177, -RZ.H0_H0, RZ.H0_H0, -R62.H0_H0 ;  /* 0x200000ffffb1b231 */ /* 0x000fc4000034093e */
[----:B------:R-:W-:Y:S01]  /*f000*/  LOP3.LUT R3, R3, 0xff, RZ, 0xc0, !PT ;  /* 0x000000ff03037812 */ /* 0x000fe200078ec0ff */
[----:B------:R-:W-:Y:S01]  /*f010*/  @!P2 HFMA2.BF16_V2 R178, -RZ.H0_H0, RZ.H0_H0, -R66.H0_H0 ;  /* 0x200000ffffb2a231 */ /* 0x000fe20000340942 */
[----:B------:R-:W-:Y:S02]  /*f020*/  PRMT R234, R62, 0x5410, R66 ;  /* 0x000054103eea7816 */ /* 0x000fe40000000042 */
[----:B------:R-:W-:Y:S02]  /*f030*/  @!P3 PRMT R62, R177, 0x5410, RZ ;  /* 0x00005410b13eb816 */ /* 0x000fe400000000ff */
[----:B------:R-:W-:Y:S02]  /*f040*/  ISETP.LE.U32.AND P3, PT, R3, UR13, PT ;  /* 0x0000000d03007c0c */ /* 0x000fe4000bf63070 */
[----:B------:R-:W-:Y:S02]  /*f050*/  SHF.R.U32.HI R3, RZ, 0x18, R36 ;  /* 0x00000018ff037819 */ /* 0x000fe40000011624 */
[----:B------:R-:W-:-:S02]  /*f060*/  @!P2 PRMT R66, R178, 0x5410, RZ ;  /* 0x00005410b242a816 */ /* 0x000fc400000000ff */
[----:B------:R-:W-:Y:S02]  /*f070*/  ISETP.LE.U32.AND P2, PT, R3, UR13, PT ;  /* 0x0000000d03007c0c */ /* 0x000fe4000bf43070 */
[----:B-1----:R-:W-:Y:S01]  /*f080*/  F2FP.BF16.F32.PACK_AB R3, R147, R19 ;  /* 0x000000139303723e */ /* 0x002fe200000010ff */
[----:B------:R-:W-:-:S03]  /*f090*/  FFMA.FTZ R6, R35, UR40, -R2 ;  /* 0x0000002823067c23 */ /* 0x000fc60008010802 */
[C---:B------:R-:W-:Y:S02]  /*f0a0*/  PRMT R61, R3.reuse, 0x7610, R61 ;  /* 0x00007610033d7816 */ /* 0x040fe4000000003d */
[----:B------:R-:W-:Y:S01]  /*f0b0*/  PRMT R59, R3, 0x7632, R59 ;  /* 0x00007632033b7816 */ /* 0x000fe2000000003b */
[----:B------:R-:W-:Y:S01]  /*f0c0*/  FFMA.FTZ R3, R40, UR40, -R2 ;  /* 0x0000002828037c23 */ /* 0x000fe20008010802 */
[----:B------:R-:W-:Y:S04]  /*f0d0*/  MUFU.EX2 R156, R6 ;  /* 0x00000006009c7308 */ /* 0x000fe80000000800 */
[----:B------:R1:W3:Y:S01]  /*f0e0*/  MUFU.EX2 R146, R3 ;  /* 0x0000000300927308 */ /* 0x0002e20000000800 */
[----:B------:R-:W-:Y:S01]  /*f0f0*/  @!P3 HFMA2.BF16_V2 R183, -RZ.H0_H0, RZ.H0_H0, -R61.H0_H0 ;  /* 0x200000ffffb7b231 */ /* 0x000fe2000034093d */
[----:B------:R-:W-:Y:S01]  /*f100*/  PRMT R239, R61, 0x5410, R59 ;  /* 0x000054103def7816 */ /* 0x000fe2000000003b */
[----:B------:R-:W-:-:S03]  /*f110*/  @!P2 HFMA2.BF16_V2 R179, -RZ.H0_H0, RZ.H0_H0, -R59.H0_H0 ;  /* 0x200000ffffb3a231 */ /* 0x000fc6000034093b */
[----:B------:R-:W-:Y:S01]  /*f120*/  @!P3 PRMT R61, R183, 0x5410, RZ ;  /* 0x00005410b73db816 */ /* 0x000fe200000000ff */
[----:B-1----:R-:W-:-:S05]  /*f130*/  IMAD.MOV.U32 R3, RZ, RZ, R12 ;  /* 0x000000ffff037224 */ /* 0x002fca00078e000c */
[----:B------:R-:W-:-:S04]  /*f140*/  LOP3.LUT R3, R3, 0xff, RZ, 0xc0, !PT ;  /* 0x000000ff03037812 */ /* 0x000fc800078ec0ff */
[----:B------:R-:W-:Y:S02]  /*f150*/  ISETP.LE.U32.AND P3, PT, R3, UR13, PT ;  /* 0x0000000d03007c0c */ /* 0x000fe4000bf63070 */
[----:B------:R-:W-:Y:S01]  /*f160*/  PRMT R3, R12, 0x7771, RZ ;  /* 0x000077710c037816 */ /* 0x000fe200000000ff */
[--C-:B------:R-:W-:Y:S01]  /*f170*/  FFMA.FTZ R6, R52, UR40, -R0.reuse ;  /* 0x0000002834067c23 */ /* 0x100fe20008010800 */
[----:B------:R-:W-:Y:S01]  /*f180*/  LOP3.LUT R14, R10, UR16, R7, 0x96, !PT ;  /* 0x000000100a0e7c12 */ /* 0x000fe2000f8e9607 */
[----:B------:R-:W-:Y:S01]  /*f190*/  FFMA.FTZ R7, R53, UR40, -R0 ;  /* 0x0000002835077c23 */ /* 0x000fe20008010800 */
[----:B------:R-:W-:Y:S02]  /*f1a0*/  @!P2 PRMT R59, R179, 0x5410, RZ ;  /* 0x00005410b33ba816 */ /* 0x000fe400000000ff */
[----:B------:R-:W-:Y:S02]  /*f1b0*/  ISETP.GT.U32.AND P2, PT, R3, UR13, PT ;  /* 0x0000000d03007c0c */ /* 0x000fe4000bf44070 */
[----:B---3--:R-:W-:Y:S01]  /*f1c0*/  F2FP.BF16.F32.PACK_AB R3, R156, R146 ;  /* 0x000000929c03723e */ /* 0x008fe200000010ff */
[----:B------:R-:W-:Y:S04]  /*f1d0*/  MUFU.EX2 R53, R7 ;  /* 0x0000000700357308 */ /* 0x000fe80000000800 */
[----:B------:R-:W1:Y:S01]  /*f1e0*/  MUFU.EX2 R153, R6 ;  /* 0x0000000600997308 */ /* 0x000e620000000800 */
[----:B------:R-:W-:-:S02]  /*f1f0*/  PRMT R52, R3, 0x7610, R52 ;  /* 0x0000761003347816 */ /* 0x000fc40000000034 */
[----:B------:R-:W-:-:S03]  /*f200*/  PRMT R165, R3, 0x7632, R165 ;  /* 0x0000763203a57816 */ /* 0x000fc600000000a5 */
[----:B------:R-:W-:Y:S01]  /*f210*/  @!P3 HFMA2.BF16_V2 R184, -RZ.H0_H0, RZ.H0_H0, -R52.H0_H0 ;  /* 0x200000ffffb8b231 */ /* 0x000fe20000340934 */
[----:B------:R-:W-:Y:S02]  /*f220*/  PRMT R3, R12, 0x7772, RZ ;  /* 0x000077720c037816 */ /* 0x000fe400000000ff */
[----:B------:R-:W-:Y:S02]  /*f230*/  PRMT R237, R52, 0x5410, R165 ;  /* 0x0000541034ed7816 */ /* 0x000fe400000000a5 */
[----:B------:R-:W-:Y:S02]  /*f240*/  @!P3 PRMT R52, R184, 0x5410, RZ ;  /* 0x00005410b834b816 */ /* 0x000fe400000000ff */
[----:B------:R-:W-:Y:S02]  /*f250*/  ISETP.GT.U32.AND P3, PT, R3, UR13, PT ;  /* 0x0000000d03007c0c */ /* 0x000fe4000bf64070 */
[----:B-1----:R-:W-:Y:S01]  /*f260*/  F2FP.BF16.F32.PACK_AB R3, R153, R53 ;  /* 0x000000359903723e */ /* 0x002fe200000010ff */
[----:B------:R-:W-:-:S03]  /*f270*/  @P2 HFMA2.BF16_V2 R185, -RZ.H0_H0, RZ.H0_H0, -R165.H0_H0 ;  /* 0x200000ffffb92231 */ /* 0x000fc600003409a5 */
[C---:B------:R-:W-:Y:S02]  /*f280*/  PRMT R164, R3.reuse, 0x7610, R164 ;  /* 0x0000761003a47816 */ /* 0x040fe400000000a4 */
[----:B------:R-:W-:Y:S02]  /*f290*/  PRMT R189, R3, 0x7632, R189 ;  /* 0x0000763203bd7816 */ /* 0x000fe400000000bd */
[----:B------:R-:W-:Y:S01]  /*f2a0*/  PRMT R3, R12, 0x7773, RZ ;  /* 0x000077730c037816 */ /* 0x000fe200000000ff */
[----:B------:R-:W-:Y:S01]  /*f2b0*/  IMAD.WIDE.U32 R14, R14, -0x2daee0ad, RZ ;  /* 0xd2511f530e0e7825 */ /* 0x000fe200078e00ff */
[----:B------:R-:W-:Y:S02]  /*f2c0*/  @P2 PRMT R165, R185, 0x5410, RZ ;  /* 0x00005410b9a52816 */ /* 0x000fe400000000ff */
[----:B------:R-:W-:Y:S01]  /*f2d0*/  ISETP.GT.U32.AND P2, PT, R3, UR13, PT ;  /* 0x0000000d03007c0c */ /* 0x000fe2000bf44070 */
[--C-:B------:R-:W-:Y:S01]  /*f2e0*/  FFMA.FTZ R3, R37, UR40, -R2.reuse ;  /* 0x0000002825037c23 */ /* 0x100fe20008010802 */
[----:B------:R-:W-:Y:S01]  /*f2f0*/  FFMA.FTZ R6, R44, UR40, -R2 ;  /* 0x000000282c067c23 */ /* 0x000fe20008010802 */
[----:B------:R-:W-:Y:S01]  /*f300*/  LOP3.LUT R140, R8, UR27, R15, 0x96, !PT ;  /* 0x0000001b088c7c12 */ /* 0x000fe2000f8e960f */
[----:B------:R-:W-:Y:S01]  /*f310*/  @P3 HFMA2.BF16_V2 R186, -RZ.H0_H0, RZ.H0_H0, -R164.H0_H0 ;  /* 0x200000ffffba3231 */ /* 0x000fe200003409a4 */
[----:B------:R1:W-:Y:S01]  /*f320*/  MUFU.EX2 R149, R3 ;  /* 0x0000000300957308 */ /* 0x0003e20000000800 */
[----:B------:R-:W-:-:S03]  /*f330*/  PRMT R235, R164, 0x5410, R189 ;  /* 0x00005410a4eb7816 */ /* 0x000fc600000000bd */
[----:B------:R3:W4:Y:S01]  /*f340*/  MUFU.EX2 R157, R6 ;  /* 0x00000006009d7308 */ /* 0x0007220000000800 */
[----:B------:R-:W-:Y:S02]  /*f350*/  @P3 PRMT R164, R186, 0x5410, RZ ;  /* 0x00005410baa43816 */ /* 0x000fe400000000ff */
[----:B------:R-:W-:Y:S01]  /*f360*/  ISETP.GE.AND P3, PT, R17, R194, PT ;  /* 0x000000c21100720c */ /* 0x000fe20003f66270 */
[----:B------:R-:W-:Y:S01]  /*f370*/  @P2 HFMA2.BF16_V2 R187, -RZ.H0_H0, RZ.H0_H0, -R189.H0_H0 ;  /* 0x200000ffffbb2231 */ /* 0x000fe200003409bd */
[C---:B------:R-:W-:Y:S02]  /*f380*/  LOP3.LUT R7, R140.reuse, 0xff, RZ, 0xc0, !PT ;  /* 0x000000ff8c077812 */ /* 0x040fe400078ec0ff */
[----:B-1----:R-:W-:-:S04]  /*f390*/  LOP3.LUT R3, R140, 0xffff, RZ, 0xc0, !PT ;  /* 0x0000ffff8c037812 */ /* 0x002fc800078ec0ff */
[----:B------:R-:W-:Y:S02]  /*f3a0*/  SHF.R.U32.HI R3, RZ, 0x8, R3 ;  /* 0x00000008ff037819 */ /* 0x000fe40000011603 */
[----:B---3--:R-:W-:Y:S02]  /*f3b0*/  FSEL R6, R18, -INF , !P3 ;  /* 0xff80000012067808 */ /* 0x008fe40005800000 */
[----:B------:R-:W-:Y:S02]  /*f3c0*/  LOP3.LUT R3, R3, 0xffff, RZ, 0xc0, !PT ;  /* 0x0000ffff03037812 */ /* 0x000fe400078ec0ff */
[----:B------:R-:W-:Y:S02]  /*f3d0*/  ISETP.LE.U32.AND P3, PT, R7, UR13, PT ;  /* 0x0000000d07007c0c */ /* 0x000fe4000bf63070 */
[----:B------:R-:W-:Y:S02]  /*f3e0*/  @P2 PRMT R189, R187, 0x5410, RZ ;  /* 0x00005410bbbd2816 */ /* 0x000fe400000000ff */
[----:B------:R-:W-:-:S02]  /*f3f0*/  ISETP.LE.U32.AND P2, PT, R3, UR13, PT ;  /* 0x0000000d03007c0c */ /* 0x000fc4000bf43070 */
[----:B----4-:R-:W-:Y:S01]  /*f400*/  F2FP.BF16.F32.PACK_AB R3, R157, R149 ;  /* 0x000000959d03723e */ /* 0x010fe200000010ff */
[----:B------:R-:W-:Y:S01]  /*f410*/  IMAD.U32 R226, RZ, RZ, UR20 ;  /* 0x00000014ffe27e24 */ /* 0x000fe2000f8e00ff */
[----:B------:R-:W-:Y:S02]  /*f420*/  SHF.R.U32.HI R246, RZ, 0x5, R182 ;  /* 0x00000005fff67819 */ /* 0x000fe400000116b6 */
[C---:B------:R-:W-:Y:S02]  /*f430*/  PRMT R203, R3.reuse, 0x7610, R203 ;  /* 0x0000761003cb7816 */ /* 0x040fe400000000cb */
[----:B------:R-:W-:Y:S01]  /*f440*/  PRMT R202, R3, 0x7632, R202 ;  /* 0x0000763203ca7816 */ /* 0x000fe200000000ca */
[----:B------:R-:W-:Y:S02]  /*f450*/  IMAD.MOV.U32 R3, RZ, RZ, R14 ;  /* 0x000000ffff037224 */ /* 0x000fe400078e000e */
[----:B------:R-:W-:Y:S02]  /*f460*/  @!P3 HFMA2.BF16_V2 R196, -RZ.H0_H0, RZ.H0_H0, -R203.H0_H0 ;  /* 0x200000ffffc4b231 */ /* 0x000fe400003409cb */
[----:B------:R-:W-:-:S02]  /*f470*/  IMAD R226, R226, 0x8, R246 ;  /* 0x00000008e2e27824 */ /* 0x000fc400078e02f6 */
[----:B------:R-:W-:Y:S01]  /*f480*/  IMAD.MOV.U32 R246, RZ, RZ, R224 ;  /* 0x000000fffff67224 */ /* 0x000fe200078e00e0 */
[----:B------:R-:W-:Y:S01]  /*f490*/  LOP3.LUT R3, R3, 0xff, RZ, 0xc0, !PT ;  /* 0x000000ff03037812 */ /* 0x000fe200078ec0ff */
[----:B------:R-:W-:Y:S01]  /*f4a0*/  IMAD.MOV.U32 R224, RZ, RZ, R249 ;  /* 0x000000ffffe07224 */ /* 0x000fe200078e00f9 */
[----:B------:R-:W-:Y:S02]  /*f4b0*/  PRMT R249, R203, 0x5410, R202 ;  /* 0x00005410cbf97816 */ /* 0x000fe400000000ca */
[----:B------:R-:W-:Y:S02]  /*f4c0*/  @!P3 PRMT R203, R196, 0x5410, RZ ;  /* 0x00005410c4cbb816 */ /* 0x000fe400000000ff */
[----:B------:R-:W-:Y:S02]  /*f4d0*/  ISETP.LE.U32.AND P3, PT, R3, UR13, PT ;  /* 0x0000000d03007c0c */ /* 0x000fe4000bf63070 */
[----:B------:R-:W-:Y:S02]  /*f4e0*/  FMNMX3.FTZ R3, R70, R166, R161, !PT ;  /* 0x000000a646037276 */ /* 0x000fe400078100a1 */
[----:B--2---:R-:W-:-:S02]  /*f4f0*/  LOP3.LUT R17, R4, UR36, R181, 0x96, !PT ;  /* 0x0000002404117c12 */ /* 0x004fc4000f8e96b5 */
[----:B------:R-:W-:Y:S02]  /*f500*/  FMNMX3.FTZ R4, R3, R160, R155, !PT ;  /* 0x000000a003047276 */ /* 0x000fe4000781009b */
[----:B------:R-:W-:Y:S02]  /*f510*/  FMNMX3.FTZ R3, R68, R168, R167, !PT ;  /* 0x000000a844037276 */ /* 0x000fe400078100a7 */
        /* <DEDUP_REMOVED lines=9> */
[----:B------:R-:W-:Y:S02]  /*f5b0*/  FMNMX3.FTZ R3, R3, R75, R64, !PT ;  /* 0x0000004b03037276 */ /* 0x000fe40007810040 */
[----:B------:R-:W-:Y:S01]  /*f5c0*/  LOP3.LUT R18, R226, UR37, R5, 0x96, !PT ;  /* 0x00000025e2127c12 */ /* 0x000fe2000f8e9605 */
[----:B------:R-:W-:Y:S01]  /*f5d0*/  FFMA.FTZ R5, R74, UR40, -R0 ;  /* 0x000000284a057c23 */ /* 0x000fe20008010800 */
[----:B------:R-:W-:Y:S02]  /*f5e0*/  FMNMX3.FTZ R3, R3, R34, R27, !PT ;  /* 0x0000002203037276 */ /* 0x000fe4000781001b */
[----:B------:R-:W-:Y:S01]  /*f5f0*/  FMNMX3.FTZ R7, R4, R24, R22, !PT ;  /* 0x0000001804077276 */ /* 0x000fe20007810016 */
[----:B------:R-:W-:-:S02]  /*f600*/  FFMA.FTZ R4, R67, UR40, -R0 ;  /* 0x0000002843047c23 */ /* 0x000fc40008010800 */
[----:B------:R1:W-:Y:S04]  /*f610*/  MUFU.EX2 R67, R5 ;  /* 0x0000000500437308 */ /* 0x0003e80000000800 */
[----:B------:R2:W3:Y:S01]  /*f620*/  MUFU.EX2 R74, R4 ;  /* 0x00000004004a7308 */ /* 0x0004e20000000800 */
[----:B------:R-:W-:Y:S01]  /*f630*/  @!P2 HFMA2.BF16_V2 R188, -RZ.H0_H0, RZ.H0_H0, -R202.H0_H0 ;  /* 0x200000ffffbca231 */ /* 0x000fe200003409ca */
[----:B-1----:R-:W-:Y:S02]  /*f640*/  FMNMX3.FTZ R5, R3, R23, R20, !PT ;  /* 0x0000001703057276 */ /* 0x002fe40007810014 */
[----:B------:R-:W-:Y:S02]  /*f650*/  PRMT R3, R140, 0x7632, R3 ;  /* 0x000076328c037816 */ /* 0x000fe40000000003 */
[----:B------:R-:W-:-:S02]  /*f660*/  FMNMX3.FTZ R5, R5, R13, R6, !PT ;  /* 0x0000000d05057276 */ /* 0x000fc40007810006 */
[----:B--2---:R-:W-:Y:S02]  /*f670*/  LOP3.LUT R4, R3, 0xff, RZ, 0xc0, !PT ;  /* 0x000000ff03047812 */ /* 0x004fe400078ec0ff */
[----:B------:R-:W-:Y:S01]  /*f680*/  FMNMX3.FTZ R3, R7, R16, R11, !PT ;  /* 0x0000001007037276 */ /* 0x000fe2000781000b */
[----:B------:R-:W-:Y:S01]  /*f690*/  SHFL.BFLY PT, R8, R5, 0x2, 0x1f ;  /* 0x0c401f0005087f89 */ /* 0x000fe200000e0000 */
[----:B------:R-:W-:-:S03]  /*f6a0*/  @!P2 PRMT R202, R188, 0x5410, RZ ;  /* 0x00005410bccaa816 */ /* 0x000fc600000000ff */
[----:B------:R-:W1:Y:S01]  /*f6b0*/  SHFL.BFLY PT, R7, R3, 0x2, 0x1f ;  /* 0x0c401f0003077f89 */ /* 0x000e6200000e0000 */
[----:B------:R-:W-:Y:S02]  /*f6c0*/  ISETP.LE.U32.AND P2, PT, R4, UR13, PT ;  /* 0x0000000d04007c0c */ /* 0x000fe4000bf43070 */
[----:B---3--:R-:W-:-:S04]  /*f6d0*/  F2FP.BF16.F32.PACK_AB R4, R74, R67 ;  /* 0x000000434a04723e */ /* 0x008fc800000010ff */
[C---:B------:R-:W-:Y:S02]  /*f6e0*/  PRMT R201, R4.reuse, 0x7610, R201 ;  /* 0x0000761004c97816 */ /* 0x040fe400000000c9 */
[----:B------:R-:W-:Y:S01]  /*f6f0*/  PRMT R200, R4, 0x7632, R200 ;  /* 0x0000763204c87816 */ /* 0x000fe200000000c8 */
[----:B------:R-:W-:Y:S01]  /*f700*/  IMAD.MOV.U32 R227, RZ, RZ, R250 ;  /* 0x000000ffffe37224 */ /* 0x000fe200078e00fa */
[----:B------:R-:W-:-:S03]  /*f710*/  SHF.R.U32.HI R4, RZ, 0x18, R140 ;  /* 0x00000018ff047819 */ /* 0x000fc6000001168c */
[----:B------:R-:W-:Y:S01]  /*f720*/  @!P2 HFMA2.BF16_V2 R197, -RZ.H0_H0, RZ.H0_H0, -R201.H0_H0 ;  /* 0x200000ffffc5a231 */ /* 0x000fe200003409c9 */
[----:B------:R-:W-:-:S04]  /*f730*/  PRMT R250, R201, 0x5410, R200 ;  /* 0x00005410c9fa7816 */ /* 0x000fc800000000c8 */
[----:B------:R-:W-:Y:S02]  /*f740*/  @!P2 PRMT R201, R197, 0x5410, RZ ;  /* 0x00005410c5c9a816 */ /* 0x000fe400000000ff */
[----:B------:R-:W-:Y:S02]  /*f750*/  ISETP.LE.U32.AND P2, PT, R4, UR13, PT ;  /* 0x0000000d04007c0c */ /* 0x000fe4000bf43070 */
[----:B-1----:R-:W-:Y:S02]  /*f760*/  FMNMX.FTZ R4, R3, R7, !PT ;  /* 0x0000000703047209 */ /* 0x002fe40007810000 */
[----:B------:R-:W-:Y:S01]  /*f770*/  FMNMX.FTZ R3, R5, R8, !PT ;  /* 0x0000000805037209 */ /* 0x000fe20007810000 */
[--C-:B------:R-:W-:Y:S01]  /*f780*/  FFMA.FTZ R7, R142, UR40, -R2.reuse ;  /* 0x000000288e077c23 */ /* 0x100fe20008010802 */
[--C-:B------:R-:W-:Y:S01]  /*f790*/  FFMA.FTZ R5, R63, UR40, -R2.reuse ;  /* 0x000000283f057c23 */ /* 0x100fe20008010802 */
[----:B------:R-:W1:Y:S01]  /*f7a0*/  SHFL.BFLY PT, R9, R4, 0x1, 0x1f ;  /* 0x0c201f0004097f89 */ /* 0x000e6200000e0000 */
[----:B------:R-:W-:-:S03]  /*f7b0*/  FFMA.FTZ R142, R56, UR40, -R2 ;  /* 0x00000028388e7c23 */ /* 0x000fc60008010802 */
[----:B------:R-:W2:Y:S01]  /*f7c0*/  SHFL.BFLY PT, R8, R3, 0x1, 0x1f ;  /* 0x0c201f0003087f89 */ /* 0x000ea200000e0000 */
[--C-:B------:R-:W-:Y:S01]  /*f7d0*/  FFMA.FTZ R63, R55, UR40, -R2.reuse ;  /* 0x00000028373f7c23 */ /* 0x100fe20008010802 */
[----:B------:R-:W-:Y:S04]  /*f7e0*/  MUFU.EX2 R56, R5 ;  /* 0x0000000500387308 */ /* 0x000fe80000000800 */
[----:B------:R-:W3:Y:S01]  /*f7f0*/  MUFU.EX2 R55, R7 ;  /* 0x0000000700377308 */ /* 0x000ee20000000800 */
        /* <DEDUP_REMOVED lines=11> */
[----:B---3--:R-:W-:Y:S01]  /*f8b0*/  F2FP.BF16.F32.PACK_AB R0, R56, R55 ;  /* 0x000000373800723e */ /* 0x008fe200000010ff */
[----:B------:R-:W-:-:S02]  /*f8c0*/  @!P2 HFMA2.BF16_V2 R198, -RZ.H0_H0, RZ.H0_H0, -R200.H0_H0 ;  /* 0x200000ffffc6a231 */ /* 0x000fc400003409c8 */
[----:B------:R-:W-:Y:S01]  /*f8d0*/  IMAD.MOV.U32 R247, RZ, RZ, R225 ;  /* 0x000000fffff77224 */ /* 0x000fe200078e00e1 */
[----:B------:R-:W-:Y:S02]  /*f8e0*/  PRMT R199, R0, 0x7610, R199 ;  /* 0x0000761000c77816 */ /* 0x000fe400000000c7 */
[----:B-1----:R-:W-:Y:S02]  /*f8f0*/  FMNMX.FTZ R225, R4, R9, !PT ;  /* 0x0000000904e17209 */ /* 0x002fe40007810000 */
[----:B--2---:R-:W-:Y:S01]  /*f900*/  FMNMX.FTZ R226, R3, R8, !PT ;  /* 0x0000000803e27209 */ /* 0x004fe20007810000 */
[----:B------:R-:W-:Y:S01]  /*f910*/  @!P3 HFMA2.BF16_V2 R210, -RZ.H0_H0, RZ.H0_H0, -R199.H0_H0 ;  /* 0x200000ffffd2b231 */ /* 0x000fe200003409c7 */
[----:B------:R-:W-:Y:S01]  /*f920*/  @!P2 PRMT R200, R198, 0x5410, RZ ;  /* 0x00005410c6c8a816 */ /* 0x000fe200000000ff */
[----:B------:R-:W-:Y:S01]  /*f930*/  FFMA.FTZ R58, R58, UR40, -R2 ;  /* 0x000000283a3a7c23 */ /* 0x000fe20008010802 */
[----:B------:R-:W-:Y:S01]  /*f940*/  PRMT R198, R0, 0x7632, R198 ;  /* 0x0000763200c67816 */ /* 0x000fe200000000c6 */
[--C-:B------:R-:W-:Y:S01]  /*f950*/  FFMA.FTZ R159, R48, UR40, -R2.reuse ;  /* 0x00000028309f7c23 */ /* 0x100fe20008010802 */
[--C-:B------:R-:W-:Y:S01]  /*f960*/  FFMA.FTZ R169, R46, UR40, -R2.reuse ;  /* 0x000000282ea97c23 */ /* 0x100fe20008010802 */
[--C-:B------:R-:W-:Y:S01]  /*f970*/  FFMA.FTZ R162, R41, UR40, -R2.reuse ;  /* 0x0000002829a27c23 */ /* 0x100fe20008010802 */
[----:B------:R-:W-:Y:S01]  /*f980*/  FFMA.FTZ R208, R31, UR40, -R2 ;  /* 0x000000281fd07c23 */ /* 0x000fe20008010802 */
[----:B------:R-:W-:Y:S01]  /*f990*/  FSEL R7, R238, RZ, P4 ;  /* 0x000000ffee077208 */ /* 0x000fe20002000000 */
[C---:B------:R-:W-:Y:S01]  /*f9a0*/  FMUL.FTZ R2, R225.reuse, UR40 ;  /* 0x00000028e1027c20 */ /* 0x040fe20008410000 */
[----:B------:R-:W-:Y:S01]  /*f9b0*/  PRMT R0, R14, 0x7771, RZ ;  /* 0x000077710e007816 */ /* 0x000fe200000000ff */
[----:B------:R-:W-:Y:S01]  /*f9c0*/  FMUL.FTZ R3, R226, UR40 ;  /* 0x00000028e2037c20 */ /* 0x000fe20008410000 */
[----:B------:R-:W-:-:S02]  /*f9d0*/  FSETP.NEU.FTZ.AND P4, PT, R225, -INF , PT ;  /* 0xff800000e100780b */ /* 0x000fc40003f9d000 */
[----:B------:R-:W-:Y:S02]  /*f9e0*/  FSETP.NEU.FTZ.AND P2, PT, R226, -INF , PT ;  /* 0xff800000e200780b */ /* 0x000fe40003f5d000 */
[----:B------:R-:W-:Y:S02]  /*f9f0*/  PRMT R26, R199, 0x5410, R198 ;  /* 0x00005410c71a7816 */ /* 0x000fe400000000c6 */
[----:B------:R-:W-:Y:S02]  /*fa00*/  @!P3 PRMT R199, R210, 0x5410, RZ ;  /* 0x00005410d2c7b816 */ /* 0x000fe400000000ff */
[----:B------:R-:W-:Y:S02]  /*fa10*/  ISETP.GT.U32.AND P3, PT, R0, UR13, PT ;  /* 0x0000000d00007c0c */ /* 0x000fe4000bf64070 */
[----:B------:R-:W-:Y:S02]  /*fa20*/  FSEL R2, R2, RZ, P4 ;  /* 0x000000ff02027208 */ /* 0x000fe40002000000 */
[----:B------:R-:W-:-:S03]  /*fa30*/  FSEL R0, R3, RZ, P2 ;  /* 0x000000ff03007208 */ /* 0x000fc60001000000 */
[----:B------:R-:W-:Y:S01]  /*fa40*/  FFMA.FTZ R9, R166, UR40, -R2 ;  /* 0x00000028a6097c23 */ /* 0x000fe20008010802 */
[----:B------:R-:W-:Y:S02]  /*fa50*/  IMAD.MOV.U32 R166, RZ, RZ, R234 ;  /* 0x000000ffffa67224 */ /* 0x000fe400078e00ea */
[--C-:B------:R-:W-:Y:S01]  /*fa60*/  FFMA.FTZ R48, R34, UR40, -R0.reuse ;  /* 0x0000002822307c23 */ /* 0x100fe20008010800 */
[--C-:B------:R-:W-:Y:S01]  /*fa70*/  FFMA.FTZ R34, R27, UR40, -R0.reuse ;  /* 0x000000281b227c23 */ /* 0x100fe20008010800 */
[----:B------:R-:W-:Y:S01]  /*fa80*/  FFMA.FTZ R234, R23, UR40, -R0 ;  /* 0x0000002817ea7c23 */ /* 0x000fe20008010800 */
[----:B------:R-:W2:Y:S04]  /*fa90*/  LDL.LU R27, [R1+0x110] ;  /* 0x00011000011b7983 */ /* 0x000ea80000300800 */
[----:B------:R-:W3:Y:S01]  /*faa0*/  LDL.LU R23, [R1+0x11c] ;  /* 0x00011c0001177983 */ /* 0x000ee20000300800 */
        /* <DEDUP_REMOVED lines=15> */
[----:B------:R-:W-:-:S05]  /*fba0*/  IMAD.WIDE.U32 R2, R18, -0x2daee0ad, RZ ;  /* 0xd2511f5312027825 */ /* 0x000fca00078e00ff */
[----:B------:R-:W-:Y:S01]  /*fbb0*/  LOP3.LUT R3, R246, UR35, R3, 0x96, !PT ;  /* 0x00000023f6037c12 */ /* 0x000fe2000f8e9603 */
[----:B------:R-:W-:-:S04]  /*fbc0*/  IMAD.WIDE.U32 R4, R17, -0x2daee0ad, RZ ;  /* 0xd2511f5311047825 */ /* 0x000fc800078e00ff */
[----:B------:R-:W-:Y:S01]  /*fbd0*/  IMAD.WIDE.U32 R16, R3, -0x326172a9, RZ ;  /* 0xcd9e8d5703107825 */ /* 0x000fe200078e00ff */
[----:B------:R-:W-:-:S03]  /*fbe0*/  LOP3.LUT R5, R2, UR34, R5, 0x96, !PT ;  /* 0x0000002202057c12 */ /* 0x000fc6000f8e9605 */
[--C-:B------:R-:W-:Y:S01]  /*fbf0*/  FFMA.FTZ R22, R167, UR40, -R0.reuse ;  /* 0x00000028a7167c23 */ /* 0x100fe20008010800 */
[----:B------:R-:W-:Y:S01]  /*fc00*/  LOP3.LUT R2, R180, UR23, R17, 0x96, !PT ;  /* 0x00000017b4027c12 */ /* 0x000fe2000f8e9611 */
[----:B------:R-:W-:Y:S02]  /*fc10*/  @P3 HFMA2.BF16_V2 R211, -RZ.H0_H0, RZ.H0_H0, -R198.H0_H0 ;  /* 0x200000ffffd33231 */ /* 0x000fe400003409c6 */
[----:B------:R-:W-:Y:S02]  /*fc20*/  IMAD.MOV.U32 R167, RZ, RZ, R237 ;  /* 0x000000ffffa77224 */ /* 0x000fe400078e00ed */
        /* <DEDUP_REMOVED lines=13> */
[----:B------:R-:W-:-:S02]  /*fd00*/  PRMT R0, R14, 0x7772, RZ ;  /* 0x000077720e007816 */ /* 0x000fc400000000ff */
[----:B------:R-:W-:Y:S02]  /*fd10*/  @P3 PRMT R198, R211, 0x5410, RZ ;  /* 0x00005410d3c63816 */ /* 0x000fe400000000ff */
[----:B------:R-:W-:Y:S02]  /*fd20*/  ISETP.GT.U32.AND P3, PT, R0, UR13, PT ;  /* 0x0000000d00007c0c */ /* 0x000fe4000bf64070 */
[----:B------:R-:W-:Y:S01]  /*fd30*/  LOP3.LUT R3, R4, UR29, R3, 0x96, !PT ;  /* 0x0000001d04037c12 */ /* 0x000fe2000f8e9603 */
[----:B------:R-:W-:Y:S01]  /*fd40*/  IMAD.WIDE.U32 R4, R5, -0x326172a9, RZ ;  /* 0xcd9e8d5705047825 */ /* 0x000fe200078e00ff */
[----:B------:R-:W-:Y:S02]  /*fd50*/  PRMT R0, R14, 0x7773, RZ ;  /* 0x000077730e007816 */ /* 0x000fe400000000ff */
[----:B------:R-:W-:Y:S02]  /*fd60*/  FSEL R8, R225, RZ, P4 ;  /* 0x000000ffe1087208 */ /* 0x000fe40002000000 */
[----:B------:R-:W-:-:S02]  /*fd70*/  ISETP.GT.U32.AND P4, PT, R0, UR13, PT ;  /* 0x0000000d00007c0c */ /* 0x000fc4000bf84070 */
[----:B------:R-:W-:-:S05]  /*fd80*/  LOP3.LUT R0, R16, UR17, R5, 0x96, !PT ;  /* 0x0000001110007c12 */ /* 0x000fca000f8e9605 */
[----:B------:R-:W-:-:S04]  /*fd90*/  IMAD.WIDE.U32 R30, R0, -0x2daee0ad, RZ ;  /* 0xd2511f53001e7825 */ /* 0x000fc800078e00ff */
[----:B------:R-:W-:Y:S01]  /*fda0*/  FADD.FTZ R7, R71, -R7 ;  /* 0x8000000747077221 */ /* 0x000fe20000010000 */
[----:B------:R-:W-:Y:S01]  /*fdb0*/  LOP3.LUT R16, R2, UR28, R31, 0x96, !PT ;  /* 0x0000001c02107c12 */ /* 0x000fe2000f8e961f */
[----:B------:R-:W-:-:S04]  /*fdc0*/  IMAD.WIDE.U32 R2, R3, -0x326172a9, RZ ;  /* 0xcd9e8d5703027825 */ /* 0x000fc800078e00ff */
[----:B------:R-:W-:Y:S01]  /*fdd0*/  IMAD.MOV.U32 R210, RZ, RZ, R26 ;  /* 0x000000ffffd27224 */ /* 0x000fe200078e001a */
[----:B------:R-:W-:Y:S01]  /*fde0*/  LOP3.LUT R26, R4, UR16, R3, 0x96, !PT ;  /* 0x00000010041a7c12 */ /* 0x000fe2000f8e9603 */
[----:B------:R-:W-:Y:S01]  /*fdf0*/  FMUL.FTZ R4, R7, UR40 ;  /* 0x0000002807047c20 */ /* 0x000fe20008410000 */
[----:B------:R1:W-:Y:S01]  /*fe00*/  MUFU.EX2 R47, R21 ;  /* 0x00000015002f7308 */ /* 0x0003e20000000800 */
[----:B------:R-:W-:-:S04]  /*fe10*/  IMAD.MOV.U32 R20, RZ, RZ, R180 ;  /* 0x000000ffff147224 */ /* 0x000fc800078e00b4 */
[----:B------:R-:W3:Y:S01]  /*fe20*/  MUFU.EX2 R4, R4 ;  /* 0x0000000400047308 */ /* 0x000ee20000000800 */
[----:B-1----:R-:W-:Y:S02]  /*fe30*/  IMAD.MOV.U32 R21, RZ, RZ, R181 ;  /* 0x000000ffff157224 */ /* 0x002fe400078e00b5 */
[----:B------:R1:W5:Y:S04]  /*fe40*/  LDL.LU.64 R180, [R1+0x160] ;  /* 0x0001600001b47983 */ /* 0x0003680000300a00 */
[----:B------:R-:W4:Y:S01]  /*fe50*/  LDL.LU R13, [R1+0x130] ;  /* 0x00013000010d7983 */ /* 0x000f220000300800 */
[----:B---3--:R-:W-:-:S03]  /*fe60*/  FFMA.FTZ R18, R23, R4, R25 ;  /* 0x0000000417127223 */ /* 0x008fc60000010019 */
[----:B------:R-:W3:Y:S01]  /*fe70*/  LDL.LU R23, [R1+0x134] ;  /* 0x0001340001177983 */ /* 0x000ee20000300800 */
[----:B------:R-:W-:-:S05]  /*fe80*/  IMAD.WIDE.U32 R16, R16, -0x326172a9, RZ ;  /* 0xcd9e8d5710107825 */ /* 0x000fca00078e00ff */
[----:B------:R-:W-:-:S04]  /*fe90*/  LOP3.LUT R24, R2, UR15, R17, 0x96, !PT ;  /* 0x0000000f02187c12 */ /* 0x000fc8000f8e9611 */
[----:B------:R-:W-:-:S04]  /*fea0*/  LOP3.LUT R0, R24, 0xffff, RZ, 0xc0, !PT ;  /* 0x0000ffff18007812 */ /* 0x000fc800078ec0ff */
[----:B------:R-:W-:Y:S01]  /*feb0*/  SHF.R.U32.HI R0, RZ, 0x8, R0 ;  /* 0x00000008ff007819 */ /* 0x000fe20000011600 */
[----:B------:R-:W1:Y:S03]  /*fec0*/  MUFU.EX2 R43, R10 ;  /* 0x0000000a002b7308 */ /* 0x000e660000000800 */
[----:B------:R-:W-:Y:S02]  /*fed0*/  LOP3.LUT R0, R0, 0xffff, RZ, 0xc0, !PT ;  /* 0x0000ffff00007812 */ /* 0x000fe400078ec0ff */
[----:B------:R-:W-:Y:S02]  /*fee0*/  FSEL R6, R236, RZ, P5 ;  /* 0x000000ffec067208 */ /* 0x000fe40002800000 */
[----:B------:R-:W-:Y:S02]  /*fef0*/  ISETP.LE.U32.AND P5, PT, R0, UR13, PT ;  /* 0x0000000d00007c0c */ /* 0x000fe4000bfa3070 */
[----:B------:R-:W-:Y:S01]  /*ff00*/  PRMT R0, R24, 0x7632, R0 ;  /* 0x0000763218007816 */ /* 0x000fe20000000000 */
[----:B------:R-:W-:-:S03]  /*ff10*/  FADD.FTZ R2, R69, -R6 ;  /* 0x8000000645027221 */ /* 0x000fc60000010000 */
[----:B------:R-:W-:Y:S02]  /*ff20*/  LOP3.LUT R0, R0, 0xff, RZ, 0xc0, !PT ;  /* 0x000000ff00007812 */ /* 0x000fe400078ec0ff */
[----:B------:R-:W-:Y:S02]  /*ff30*/  FSEL R6, R226, RZ, P2 ;  /* 0x000000ffe2067208 */ /* 0x000fe40001000000 */
[----:B------:R-:W-:Y:S02]  /*ff40*/  ISETP.LE.U32.AND P2, PT, R0, UR13, PT ;  /* 0x0000000d00007c0c */ /* 0x000fe4000bf43070 */
[----:B-1----:R-:W-:Y:S01]  /*ff50*/  F2FP.BF16.F32.PACK_AB R0, R47, R43 ;  /* 0x0000002b2f00723e */ /* 0x002fe200000010ff */
[----:B------:R-:W-:-:S03]  /*ff60*/  FMUL.FTZ R2, R2, UR40 ;  /* 0x0000002802027c20 */ /* 0x000fc60008410000 */
[C---:B------:R-:W-:Y:S02]  /*ff70*/  PRMT R197, R0.reuse, 0x7610, R197 ;  /* 0x0000761000c57816 */ /* 0x040fe400000000c5 */
[----:B------:R-:W-:Y:S01]  /*ff80*/  PRMT R196, R0, 0x7632, R196 ;  /* 0x0000763200c47816 */ /* 0x000fe200000000c4 */
[----:B------:R-:W-:Y:S02]  /*ff90*/  IMAD.MOV.U32 R0, RZ, RZ, R16 ;  /* 0x000000ffff007224 */ /* 0x000fe400078e0010 */
[----:B------:R-:W-:Y:S01]  /*ffa0*/  FADD.FTZ R5, R70, -R8 ;  /* 0x8000000846057221 */ /* 0x000fe20000010000 */
[----:B------:R1:W-:Y:S01]  /*ffb0*/  MUFU.EX2 R3, R2 ;  /* 0x0000000200037308 */ /* 0x0003e20000000800 */
[----:B------:R-:W-:Y:S01]  /*ffc0*/  @P3 HFMA2.BF16_V2 R69, -RZ.H0_H0, RZ.H0_H0, -R197.H0_H0 ;  /* 0x200000ffff453231 */ /* 0x000fe200003409c5 */
[----:B------:R-:W-:Y:S01]  /*ffd0*/  PRMT R211, R197, 0x5410, R196 ;  /* 0x00005410c5d37816 */ /* 0x000fe200000000c4 */
[----:B------:R-:W-:-:S03]  /*ffe0*/  FMUL.FTZ R5, R5, UR40 ;  /* 0x0000002805057c20 */ /* 0x000fc60008410000 */
[----:B------:R-:W-:Y:S02]  /*fff0*/  @P3 PRMT R197, R69, 0x5410, RZ ;  /* 0x0000541045c53816 */ /* 0x000fe400000000ff */
[----:B-1----:R-:W-:Y:S02]  /*10000*/  LOP3.LUT R2, R0, 0xff, RZ, 0xc0, !PT ;  /* 0x000000ff00027812 */ /* 0x002fe400078ec0ff */
[----:B------:R-:W-:Y:S02]  /*10010*/  MUFU.EX2 R0, R9 ;  /* 0x0000000900007308 */ /* 0x000fe40000000800 */
[----:B------:R-:W-:Y:S02]  /*10020*/  ISETP.LE.U32.AND P3, PT, R2, UR13, PT ;  /* 0x0000000d02007c0c */ /* 0x000fe4000bf63070 */
[----:B------:R1:W-:Y:S04]  /*10030*/  MUFU.EX2 R2, R5 ;  /* 0x0000000500027308 */ /* 0x0003e80000000800 */
[----:B------:R-:W2:Y:S01]  /*10040*/  MUFU.EX2 R9, R15 ;  /* 0x0000000f00097308 */ /* 0x000ea20000000800 */
[----:B------:R-:W-:-:S02]  /*10050*/  @P4 HFMA2.BF16_V2 R70, -RZ.H0_H0, RZ.H0_H0, -R196.H0_H0 ;  /* 0x200000ffff464231 */ /* 0x000fc400003409c4 */
[----:B------:R-:W-:-:S04]  /*10060*/  FADD.FTZ R6, R68, -R6 ;  /* 0x8000000644067221 */ /* 0x000fc80000010000 */
[----:B------:R-:W-:Y:S01]  /*10070*/  FMUL.FTZ R6, R6, UR40 ;  /* 0x0000002806067c20 */ /* 0x000fe20008410000 */
[----:B------:R-:W-:Y:S02]  /*10080*/  @P4 PRMT R196, R70, 0x5410, RZ ;  /* 0x0000541046c44816 */ /* 0x000fe400000000ff */
[----:B-1----:R-:W-:Y:S01]  /*10090*/  LOP3.LUT R5, R24, 0xff, RZ, 0xc0, !PT ;  /* 0x000000ff18057812 */ /* 0x002fe200078ec0ff */
[----:B------:R-:W-:Y:S03]  /*100a0*/  MUFU.EX2 R8, R11 ;  /* 0x0000000b00087308 */ /* 0x000fe60000000800 */
[----:B------:R-:W-:Y:S02]  /*100b0*/  ISETP.LE.U32.AND P4, PT, R5, UR13, PT ;  /* 0x0000000d05007c0c */ /* 0x000fe4000bf83070 */
[----:B--2---:R-:W-:Y:S01]  /*100c0*/  F2FP.BF16.F32.PACK_AB R5, R9, R0 ;  /* 0x000000000905723e */ /* 0x004fe200000010ff */
[----:B------:R-:W-:Y:S01]  /*100d0*/  FFMA.FTZ R19, R27, R3, R19 ;  /* 0x000000031b137223 */ /* 0x000fe20000010013 */
[----:B------:R-:W-:Y:S01]  /*100e0*/  IMAD.WIDE.U32 R26, R26, -0x2daee0ad, RZ ;  /* 0xd2511f531a1a7825 */ /* 0x000fe200078e00ff */
[----:B------:R-:W-:Y:S03]  /*100f0*/  MUFU.EX2 R7, R22 ;  /* 0x0000001600077308 */ /* 0x000fe60000000800 */
[----:B----4-:R-:W-:-:S02]  /*10100*/  FFMA.FTZ R13, R13, R2, R0 ;  /* 0x000000020d0d7223 */ /* 0x010fc40000010000 */
[----:B------:R-:W-:Y:S01]  /*10110*/  MUFU.EX2 R0, R6 ;  /* 0x0000000600007308 */ /* 0x000fe20000000800 */
[----:B------:R-:W-:-:S03]  /*10120*/  LOP3.LUT R27, R30, UR27, R27, 0x96, !PT ;  /* 0x0000001b1e1b7c12 */ /* 0x000fc6000f8e961b */
[----:B------:R-:W-:Y:S01]  /*10130*/  MUFU.EX2 R6, R28 ;  /* 0x0000001c00067308 */ /* 0x000fe20000000800 */
[C---:B------:R-:W-:Y:S02]  /*10140*/  PRMT R41, R5.reuse, 0x7610, R41 ;  /* 0x0000761005297816 */ /* 0x040fe40000000029 */
[----:B------:R-:W-:Y:S02]  /*10150*/  PRMT R42, R5, 0x7632, R42 ;  /* 0x00007632052a7816 */ /* 0x000fe4000000002a */
[----:B------:R-:W1:Y:S01]  /*10160*/  MUFU.EX2 R5, R29 ;  /* 0x0000001d00057308 */ /* 0x000e620000000800 */
[----:B------:R-:W-:Y:S01]  /*10170*/  LOP3.LUT R10, R27, 0xffff, RZ, 0xc0, !PT ;  /* 0x0000ffff1b0a7812 */ /* 0x000fe200078ec0ff */
[----:B------:R-:W-:-:S03]  /*10180*/  @!P4 HFMA2.BF16_V2 R68, -RZ.H0_H0, RZ.H0_H0, -R41.H0_H0 ;  /* 0x200000ffff44c231 */ /* 0x000fc60000340929 */
[----:B------:R-:W-:Y:S01]  /*10190*/  SHF.R.U32.HI R10, RZ, 0x8, R10 ;  /* 0x00000008ff0a7819 */ /* 0x000fe2000001160a */
[----:B------:R-:W-:Y:S01]  /*101a0*/  IMAD.MOV.U32 R30, RZ, RZ, R20 ;  /* 0x000000ffff1e7224 */ /* 0x000fe200078e0014 */
[----:B------:R-:W-:Y:S01]  /*101b0*/  MUFU.EX2 R17, R33 ;  /* 0x0000002100117308 */ /* 0x000fe20000000800 */
[----:B------:R-:W-:Y:S01]  /*101c0*/  IMAD.MOV.U32 R31, RZ, RZ, R21 ;  /* 0x000000ffff1f7224 */ /* 0x000fe200078e0015 */
[----:B------:R-:W-:Y:S01]  /*101d0*/  LOP3.LUT R10, R10, 0xffff, RZ, 0xc0, !PT ;  /* 0x0000ffff0a0a7812 */ /* 0x000fe200078ec0ff */
[----:B------:R-:W-:Y:S01]  /*101e0*/  IMAD.MOV.U32 R20, RZ, RZ, R224 ;  /* 0x000000ffff147224 */ /* 0x000fe200078e00e0 */
[----:B------:R-:W-:Y:S01]  /*101f0*/  PRMT R224, R41, 0x5410, R42 ;  /* 0x0000541029e07816 */ /* 0x000fe2000000002a */
[----:B------:R2:W4:Y:S01]  /*10200*/  MUFU.EX2 R21, R37 ;  /* 0x0000002500157308 */ /* 0x0005220000000800 */
[----:B------:R-:W-:Y:S01]  /*10210*/  @!P4 PRMT R41, R68, 0x5410, RZ ;  /* 0x000054104429c816 */ /* 0x000fe200000000ff */
[----:B------:R-:W-:Y:S01]  /*10220*/  @!P5 HFMA2.BF16_V2 R71, -RZ.H0_H0, RZ.H0_H0, -R42.H0_H0 ;  /* 0x200000ffff47d231 */ /* 0x000fe2000034092a */
[----:B------:R-:W-:-:S02]  /*10230*/  ISETP.LE.U32.AND P4, PT, R10, UR13, PT ;  /* 0x0000000d0a007c0c */ /* 0x000fc4000bf83070 */
[----:B-1----:R-:W-:Y:S02]  /*10240*/  F2FP.BF16.F32.PACK_AB R60, R5, R6 ;  /* 0x00000006053c723e */ /* 0x002fe400000010ff */
[----:B------:R-:W-:Y:S01]  /*10250*/  @!P5 PRMT R42, R71, 0x5410, RZ ;  /* 0x00005410472ad816 */ /* 0x000fe200000000ff */
[----:B------:R-:W-:Y:S02]  /*10260*/  IMAD.MOV.U32 R69, RZ, RZ, R167 ;  /* 0x000000ffff457224 */ /* 0x000fe400078e00a7 */
[----:B------:R-:W-:Y:S01]  /*10270*/  IMAD.MOV.U32 R70, RZ, RZ, R166 ;  /* 0x000000ffff467224 */ /* 0x000fe200078e00a6 */
[----:B------:R-:W-:Y:S04]  /*10280*/  MUFU.EX2 R22, R144 ;  /* 0x0000009000167308 */ /* 0x000fe80000000800 */
[----:B------:R-:W-:Y:S01]  /*10290*/  MUFU.EX2 R33, R141 ;  /* 0x0000008d00217308 */ /* 0x000fe20000000800 */
        /* <DEDUP_REMOVED lines=48> */
[----:B---3--:R-:W-:-:S04]  /*105a0*/  FFMA.FTZ R11, R23, R0, R8 ;  /* 0x00000000170b7223 */ /* 0x008fc80000010008 */
[C---:B------:R-:W-:Y:S01]  /*105b0*/  FADD.FTZ R11, R7.reuse, R11 ;  /* 0x0000000b070b7221 */ /* 0x040fe20000010000 */
[----:B------:R-:W-:-:S03]  /*105c0*/  F2FP.BF16.F32.PACK_AB R7, R7, R8 ;  /* 0x000000080707723e */ /* 0x000fc600000010ff */
[----:B------:R-:W-:Y:S01]  /*105d0*/  FADD.FTZ R11, R6, R11 ;  /* 0x0000000b060b7221 */ /* 0x000fe20000010000 */
[----:B--2---:R-:W-:-:S03]  /*105e0*/  PRMT R37, R7, 0x7610, R37 ;  /* 0x0000761007257816 */ /* 0x004fc60000000025 */
[----:B------:R-:W-:Y:S01]  /*105f0*/  FADD.FTZ R10, R5, R11 ;  /* 0x0000000b050a7221 */ /* 0x000fe20000010000 */
[----:B------:R-:W-:Y:S01]  /*10600*/  SHF.R.U32.HI R5, RZ, 0x18, R24 ;  /* 0x00000018ff057819 */ /* 0x000fe20000011618 */
[----:B------:R-:W-:Y:S01]  /*10610*/  @!P2 HFMA2.BF16_V2 R212, -RZ.H0_H0, RZ.H0_H0, -R37.H0_H0 ;  /* 0x200000ffffd4a231 */ /* 0x000fe20000340925 */
[----:B------:R-:W-:Y:S01]  /*10620*/  PRMT R40, R7, 0x7632, R40 ;  /* 0x0000763207287816 */ /* 0x000fe20000000028 */
[----:B------:R-:W1:Y:S01]  /*10630*/  MUFU.EX2 R8, R32 ;  /* 0x0000002000087308 */ /* 0x000e620000000800 */
[----:B------:R-:W-:Y:S02]  /*10640*/  ISETP.LE.U32.AND P5, PT, R5, UR13, PT ;  /* 0x0000000d05007c0c */ /* 0x000fe4000bfa3070 */
[----:B------:R-:W-:Y:S01]  /*10650*/  PRMT R5, R16, 0x7771, RZ ;  /* 0x0000777110057816 */ /* 0x000fe200000000ff */
[----:B------:R-:W2:Y:S01]  /*10660*/  MUFU.EX2 R7, R35 ;  /* 0x0000002300077308 */ /* 0x000ea20000000800 */
[----:B------:R-:W-:Y:S02]  /*10670*/  PRMT R167, R37, 0x5410, R40 ;  /* 0x0000541025a77816 */ /* 0x000fe40000000028 */
[----:B------:R-:W-:-:S02]  /*10680*/  @!P2 PRMT R37, R212, 0x5410, RZ ;  /* 0x00005410d425a816 */ /* 0x000fc400000000ff */
[----:B------:R-:W-:Y:S02]  /*10690*/  ISETP.GT.U32.AND P2, PT, R5, UR13, PT ;  /* 0x0000000d05007c0c */ /* 0x000fe4000bf44070 */
[----:B----4-:R-:W-:Y:S01]  /*106a0*/  F2FP.BF16.F32.PACK_AB R5, R21, R17 ;  /* 0x000000111505723e */ /* 0x010fe200000010ff */
[----:B------:R-:W3:Y:S03]  /*106b0*/  MUFU.EX2 R6, R44 ;  /* 0x0000002c00067308 */ /* 0x000ee60000000800 */
[C---:B------:R-:W-:Y:S02]  /*106c0*/  PRMT R155, R5.reuse, 0x7610, R155 ;  /* 0x00007610059b7816 */ /* 0x040fe4000000009b */
        /* <DEDUP_REMOVED lines=11> */
[----:B------:R-:W-:Y:S01]  /*10780*/  ISETP.LE.U32.AND P5, PT, R5, UR13, PT ;  /* 0x0000000d05007c0c */ /* 0x000fe2000bfa3070 */
[----:B------:R-:W-:Y:S01]  /*10790*/  MUFU.EX2 R23, R46 ;  /* 0x0000002e00177308 */ /* 0x000fe20000000800 */
[----:B------:R-:W-:-:S03]  /*107a0*/  PRMT R5, R27, 0x7632, R5 ;  /* 0x000076321b057816 */ /* 0x000fc60000000005 */
[----:B------:R-:W1:Y:S01]  /*107b0*/  MUFU.EX2 R32, R49 ;  /* 0x0000003100207308 */ /* 0x000e620000000800 */
[----:B------:R-:W-:-:S03]  /*107c0*/  LOP3.LUT R7, R5, 0xff, RZ, 0xc0, !PT ;  /* 0x000000ff05077812 */ /* 0x000fc600078ec0ff */
[----:B------:R-:W2:Y:S04]  /*107d0*/  MUFU.EX2 R6, R75 ;  /* 0x0000004b00067308 */ /* 0x000ea80000000800 */
[----:B------:R-:W3:Y:S01]  /*107e0*/  MUFU.EX2 R5, R64 ;  /* 0x0000004000057308 */ /* 0x000ee20000000800 */
[----:B------:R-:W-:Y:S01]  /*107f0*/  @!P3 HFMA2.BF16_V2 R215, -RZ.H0_H0, RZ.H0_H0, -R155.H0_H0 ;  /* 0x200000ffffd7b231 */ /* 0x000fe2000034099b */
[----:B------:R-:W-:Y:S02]  /*10800*/  PRMT R166, R155, 0x5410, R179 ;  /* 0x000054109ba67816 */ /* 0x000fe400000000b3 */
[----:B-1----:R-:W-:Y:S01]  /*10810*/  F2FP.BF16.F32.PACK_AB R8, R32, R23 ;  /* 0x000000172008723e */ /* 0x002fe200000010ff */
[----:B------:R-:W-:Y:S01]  /*10820*/  @P2 HFMA2.BF16_V2 R214, -RZ.H0_H0, RZ.H0_H0, -R179.H0_H0 ;  /* 0x200000ffffd62231 */ /* 0x000fe200003409b3 */
[----:B------:R-:W-:-:S02]  /*10830*/  @!P3 PRMT R155, R215, 0x5410, RZ ;  /* 0x00005410d79bb816 */ /* 0x000fc400000000ff */
[C---:B------:R-:W-:Y:S02]  /*10840*/  PRMT R187, R8.reuse, 0x7610, R187 ;  /* 0x0000761008bb7816 */ /* 0x040fe400000000bb */
[----:B------:R-:W-:Y:S01]  /*10850*/  PRMT R188, R8, 0x7632, R188 ;  /* 0x0000763208bc7816 */ /* 0x000fe200000000bc */
[----:B--2---:R-:W-:Y:S01]  /*10860*/  FADD.FTZ R8, R6, R10 ;  /* 0x0000000a06087221 */ /* 0x004fe20000010000 */
[----:B------:R-:W-:Y:S02]  /*10870*/  ISETP.LE.U32.AND P3, PT, R7, UR13, PT ;  /* 0x0000000d07007c0c */ /* 0x000fe4000bf63070 */
[C---:B---3--:R-:W-:Y:S02]  /*10880*/  F2FP.BF16.F32.PACK_AB R49, R5.reuse, R6 ;  /* 0x000000060531723e */ /* 0x048fe400000010ff */
[----:B------:R-:W-:Y:S01]  /*10890*/  SHF.R.U32.HI R7, RZ, 0x18, R27 ;  /* 0x00000018ff077819 */ /* 0x000fe2000001161b */
[----:B------:R-:W1:Y:S01]  /*108a0*/  MUFU.EX2 R6, R48 ;  /* 0x0000003000067308 */ /* 0x000e620000000800 */
[----:B------:R-:W-:Y:S01]  /*108b0*/  @P2 PRMT R179, R214, 0x5410, RZ ;  /* 0x00005410d6b32816 */ /* 0x000fe200000000ff */
[----:B------:R-:W-:Y:S01]  /*108c0*/  FADD.FTZ R8, R5, R8 ;  /* 0x0000000805087221 */ /* 0x000fe20000010000 */
[----:B------:R-:W-:Y:S01]  /*108d0*/  ISETP.LE.U32.AND P2, PT, R7, UR13, PT ;  /* 0x0000000d07007c0c */ /* 0x000fe2000bf43070 */
[----:B------:R-:W2:Y:S01]  /*108e0*/  MUFU.EX2 R5, R34 ;  /* 0x0000002200057308 */ /* 0x000ea20000000800 */
[----:B------:R-:W-:Y:S01]  /*108f0*/  PRMT R185, R11, 0x7632, R185 ;  /* 0x000076320bb97816 */ /* 0x000fe200000000b9 */
[----:B------:R-:W-:-:S02]  /*10900*/  IMAD.MOV.U32 R7, RZ, RZ, R26 ;  /* 0x000000ffff077224 */ /* 0x000fc400078e001a */
[----:B------:R-:W-:Y:S01]  /*10910*/  @!P4 HFMA2.BF16_V2 R216, -RZ.H0_H0, RZ.H0_H0, -R188.H0_H0 ;  /* 0x200000ffffd8c231 */ /* 0x000fe200003409bc */
[----:B------:R-:W-:Y:S01]  /*10920*/  PRMT R186, R11, 0x7610, R186 ;  /* 0x000076100bba7816 */ /* 0x000fe200000000ba */
[----:B------:R-:W-:Y:S02]  /*10930*/  IMAD.MOV.U32 R212, RZ, RZ, R210 ;  /* 0x000000ffffd47224 */ /* 0x000fe400078e00d2 */
[----:B-1----:R-:W-:-:S04]  /*10940*/  FADD.FTZ R8, R6, R8 ;  /* 0x0000000806087221 */ /* 0x002fc80000010000 */
[----:B------:R-:W-:Y:S01]  /*10950*/  @!P2 HFMA2.BF16_V2 R218, -RZ.H0_H0, RZ.H0_H0, -R185.H0_H0 ;  /* 0x200000ffffdaa231 */ /* 0x000fe200003409b9 */
[----:B------:R-:W-:Y:S01]  /*10960*/  LOP3.LUT R7, R7, 0xff, RZ, 0xc0, !PT ;  /* 0x000000ff07077812 */ /* 0x000fe200078ec0ff */
[C---:B--2---:R-:W-:Y:S01]  /*10970*/  FADD.FTZ R75, R5.reuse, R8 ;  /* 0x00000008054b7221 */ /* 0x044fe20000010000 */
[----:B------:R-:W-:Y:S01]  /*10980*/  F2FP.BF16.F32.PACK_AB R15, R5, R6 ;  /* 0x00000006050f723e */ /* 0x000fe200000010ff */
[----:B------:R-:W-:Y:S01]  /*10990*/  @!P5 HFMA2.BF16_V2 R217, -RZ.H0_H0, RZ.H0_H0, -R187.H0_H0 ;  /* 0x200000ffffd9d231 */ /* 0x000fe200003409bb */
[----:B------:R-:W-:Y:S01]  /*109a0*/  PRMT R5, R26, 0x7771, RZ ;  /* 0x000077711a057816 */ /* 0x000fe200000000ff */
[----:B------:R-:W-:Y:S01]  /*109b0*/  IMAD.MOV.U32 R210, RZ, RZ, R227 ;  /* 0x000000ffffd27224 */ /* 0x000fe200078e00e3 */
[----:B------:R-:W-:Y:S02]  /*109c0*/  PRMT R237, R187, 0x5410, R188 ;  /* 0x00005410bbed7816 */ /* 0x000fe400000000bc */
[----:B------:R-:W-:Y:S02]  /*109d0*/  PRMT R227, R186, 0x5410, R185 ;  /* 0x00005410bae37816 */ /* 0x000fe400000000b9 */
[----:B------:R-:W-:-:S02]  /*109e0*/  @!P4 PRMT R188, R216, 0x5410, RZ ;  /* 0x00005410d8bcc816 */ /* 0x000fc400000000ff */
[----:B------:R-:W-:Y:S02]  /*109f0*/  @!P2 PRMT R185, R218, 0x5410, RZ ;  /* 0x00005410dab9a816 */ /* 0x000fe400000000ff */
[----:B------:R-:W-:Y:S02]  /*10a00*/  ISETP.LE.U32.AND P4, PT, R7, UR13, PT ;  /* 0x0000000d07007c0c */ /* 0x000fe4000bf83070 */
[----:B------:R-:W-:Y:S01]  /*10a10*/  ISETP.GT.U32.AND P2, PT, R5, UR13, PT ;  /* 0x0000000d05007c0c */ /* 0x000fe2000bf44070 */
[----:B------:R-:W-:Y:S01]  /*10a20*/  IMAD.MOV.U32 R214, RZ, RZ, R232 ;  /* 0x000000ffffd67224 */ /* 0x000fe200078e00e8 */
[----:B------:R-:W-:Y:S01]  /*10a30*/  @!P5 PRMT R187, R217, 0x5410, RZ ;  /* 0x00005410d9bbd816 */ /* 0x000fe200000000ff */
[----:B------:R-:W-:Y:S02]  /*10a40*/  IMAD.MOV.U32 R215, RZ, RZ, R233 ;  /* 0x000000ffffd77224 */ /* 0x000fe400078e00e9 */
[----:B------:R-:W-:Y:S01]  /*10a50*/  FMUL.FTZ R216, R128, R4 ;  /* 0x0000000480d87220 */ /* 0x000fe20000410000 */
[----:B------:R-:W-:-:S02]  /*10a60*/  IMAD.MOV.U32 R10, RZ, RZ, R228 ;  /* 0x000000ffff0a7224 */ /* 0x000fc400078e00e4 */
[-C--:B------:R-:W-:Y:S01]  /*10a70*/  FMUL.FTZ R217, R129, R4.reuse ;  /* 0x0000000481d97220 */ /* 0x080fe20000410000 */
[----:B------:R-:W-:Y:S02]  /*10a80*/  IMAD.MOV.U32 R11, RZ, RZ, R229 ;  /* 0x000000ffff0b7224 */ /* 0x000fe400078e00e5 */
[-C--:B------:R-:W-:Y:S01]  /*10a90*/  FMUL.FTZ R228, R112, R4.reuse ;  /* 0x0000000470e47220 */ /* 0x080fe20000410000 */
[-C--:B------:R-:W-:Y:S01]  /*10aa0*/  FMUL.FTZ R229, R113, R4.reuse ;  /* 0x0000000471e57220 */ /* 0x080fe20000410000 */
[-C--:B------:R-:W-:Y:S01]  /*10ab0*/  FMUL.FTZ R232, R100, R4.reuse ;  /* 0x0000000464e87220 */ /* 0x080fe20000410000 */
[----:B------:R-:W-:Y:S01]  /*10ac0*/  FMUL.FTZ R233, R101, R4 ;  /* 0x0000000465e97220 */ /* 0x000fe20000410000 */
[----:B------:R-:W-:Y:S01]  /*10ad0*/  F2FP.BF16.F32.PACK_AB R4, R33, R22 ;  /* 0x000000162104723e */ /* 0x000fe200000010ff */
[----:B------:R-:W-:Y:S02]  /*10ae0*/  IMAD.MOV.U32 R44, RZ, RZ, R211 ;  /* 0x000000ffff2c7224 */ /* 0x000fe400078e00d3 */
[----:B------:R-:W-:Y:S01]  /*10af0*/  IMAD.MOV.U32 R211, RZ, RZ, R235 ;  /* 0x000000ffffd37224 */ /* 0x000fe200078e00eb */
[C---:B------:R-:W-:Y:S01]  /*10b00*/  PRMT R184, R4.reuse, 0x7610, R184 ;  /* 0x0000761004b87816 */ /* 0x040fe200000000b8 */
[----:B------:R-:W-:Y:S01]  /*10b10*/  IMAD.MOV.U32 R6, RZ, RZ, R230 ;  /* 0x000000ffff067224 */ /* 0x000fe200078e00e6 */
[----:B------:R-:W-:Y:S01]  /*10b20*/  PRMT R183, R4, 0x7632, R183 ;  /* 0x0000763204b77816 */ /* 0x000fe200000000b7 */
[----:B------:R-:W-:-:S02]  /*10b30*/  IMAD.MOV.U32 R7, RZ, RZ, R231 ;  /* 0x000000ffff077224 */ /* 0x000fc400078e00e7 */
[-C--:B------:R-:W-:Y:S01]  /*10b40*/  FMUL.FTZ R230, R114, R3.reuse ;  /* 0x0000000372e67220 */ /* 0x080fe20000410000 */
[-C--:B------:R-:W-:Y:S01]  /*10b50*/  FMUL.FTZ R231, R115, R3.reuse ;  /* 0x0000000373e77220 */ /* 0x080fe20000410000 */
[----:B------:R-:W-:Y:S01]  /*10b60*/  FMUL.FTZ R235, R103, R3 ;  /* 0x0000000367eb7220 */ /* 0x000fe20000410000 */
[-C--:B------:R-:W-:Y:S01]  /*10b70*/  FMUL.FTZ R103, R99, R0.reuse ;  /* 0x0000000063677220 */ /* 0x080fe20000410000 */
[-C--:B------:R-:W-:Y:S01]  /*10b80*/  FMUL.FTZ R114, R78, R0.reuse ;  /* 0x000000004e727220 */ /* 0x080fe20000410000 */
[----:B------:R-:W-:Y:S01]  /*10b90*/  FMUL.FTZ R115, R79, R0 ;  /* 0x000000004f737220 */ /* 0x000fe20000410000 */
[----:B------:R-:W-:Y:S02]  /*10ba0*/  @!P3 HFMA2.BF16_V2 R219, -RZ.H0_H0, RZ.H0_H0, -R186.H0_H0 ;  /* 0x200000ffffdbb231 */ /* 0x000fe400003409ba */
[----:B------:R-:W-:Y:S01]  /*10bb0*/  IMAD.U32 R0, RZ, RZ, UR39 ;  /* 0x00000027ff007e24 */ /* 0x000fe2000f8e00ff */
[----:B------:R-:W-:Y:S01]  /*10bc0*/  SHF.R.U32.HI R10, RZ, 0x5, R182 ;  /* 0x00000005ff0a7819 */ /* 0x000fe200000116b6 */
[----:B------:R-:W-:-:S02]  /*10bd0*/  IMAD.U32 R4, RZ, RZ, UR20 ;  /* 0x00000014ff047e24 */ /* 0x000fc4000f8e00ff */
[----:B------:R-:W-:Y:S02]  /*10be0*/  @!P4 HFMA2.BF16_V2 R101, -RZ.H0_H0, RZ.H0_H0, -R184.H0_H0 ;  /* 0x200000ffff65c231 */ /* 0x000fe400003409b8 */
[----:B------:R-:W-:Y:S01]  /*10bf0*/  @P2 HFMA2.BF16_V2 R100, -RZ.H0_H0, RZ.H0_H0, -R183.H0_H0 ;  /* 0x200000ffff642231 */ /* 0x000fe200003409b7 */
[----:B------:R-:W-:Y:S01]  /*10c00*/  @!P3 PRMT R186, R219, 0x5410, RZ ;  /* 0x00005410dbbab816 */ /* 0x000fe200000000ff */
[----:B------:R-:W-:Y:S01]  /*10c10*/  FMUL.FTZ R219, R131, R3 ;  /* 0x0000000383db7220 */ /* 0x000fe20000410000 */
[----:B------:R-:W-:Y:S01]  /*10c20*/  LOP3.LUT R0, R0, UR5, R11, 0x96, !PT ;  /* 0x0000000500007c12 */ /* 0x000fe2000f8e960b */
[----:B------:R-:W-:Y:S01]  /*10c30*/  IMAD R4, R4, 0x8, R10 ;  /* 0x0000000804047824 */ /* 0x000fe200078e020a */
[----:B------:R-:W-:Y:S01]  /*10c40*/  PRMT R131, R184, 0x5410, R183 ;  /* 0x00005410b8837816 */ /* 0x000fe200000000b7 */
[----:B------:R-:W-:Y:S01]  /*10c50*/  IMAD.MOV.U32 R35, RZ, RZ, R69 ;  /* 0x000000ffff237224 */ /* 0x000fe200078e0045 */
[----:B------:R-:W-:Y:S01]  /*10c60*/  @!P4 PRMT R184, R101, 0x5410, RZ ;  /* 0x0000541065b8c816 */ /* 0x000fe200000000ff */
[-C--:B------:R-:W-:Y:S01]  /*10c70*/  FMUL.FTZ R69, R105, R2.reuse ;  /* 0x0000000269457220 */ /* 0x080fe20000410000 */
[----:B------:R-:W-:Y:S01]  /*10c80*/  @P2 PRMT R183, R100, 0x5410, RZ ;  /* 0x0000541064b72816 */ /* 0x000fe200000000ff */
[-C--:B------:R-:W-:Y:S01]  /*10c90*/  FMUL.FTZ R100, R96, R2.reuse ;  /* 0x0000000260647220 */ /* 0x080fe20000410000 */
[-C--:B------:R-:W-:Y:S01]  /*10ca0*/  FMUL.FTZ R101, R97, R2.reuse ;  /* 0x0000000261657220 */ /* 0x080fe20000410000 */
[-C--:B------:R-:W-:Y:S01]  /*10cb0*/  FMUL.FTZ R105, R81, R2.reuse ;  /* 0x0000000251697220 */ /* 0x080fe20000410000 */
[-C--:B------:R-:W-:Y:S01]  /*10cc0*/  FMUL.FTZ R112, R76, R2.reuse ;  /* 0x000000024c707220 */ /* 0x080fe20000410000 */
[----:B------:R-:W-:Y:S01]  /*10cd0*/  FMUL.FTZ R113, R77, R2 ;  /* 0x000000024d717220 */ /* 0x000fe20000410000 */
[----:B------:R-:W-:Y:S01]  /*10ce0*/  FADD.FTZ R2, R147, R19 ;  /* 0x0000001393027221 */ /* 0x000fe20000010000 */
[----:B------:R-:W-:Y:S01]  /*10cf0*/  IMAD.WIDE.U32 R4, R4, -0x326172a9, RZ ;  /* 0xcd9e8d5704047825 */ /* 0x000fe200078e00ff */
[----:B------:R-:W-:-:S03]  /*10d00*/  PRMT R64, R15, 0x7632, R64 ;  /* 0x000076320f407816 */ /* 0x000fc60000000040 */
[----:B------:R-:W-:Y:S01]  /*10d10*/  IMAD.WIDE.U32 R8, R0, -0x326172a9, RZ ;  /* 0xcd9e8d5700087825 */ /* 0x000fe200078e00ff */
[----:B------:R-:W-:-:S03]  /*10d20*/  PRMT R48, R15, 0x7610, R48 ;  /* 0x000076100f307816 */ /* 0x000fc60000000030 */
[-C--:B------:R-:W-:Y:S01]  /*10d30*/  FMUL.FTZ R218, R130, R3.reuse ;  /* 0x0000000382da7220 */ /* 0x080fe20000410000 */
[----:B------:R-:W-:Y:S01]  /*10d40*/  FMUL.FTZ R119, R119, R3 ;  /* 0x0000000377777220 */ /* 0x000fe20000410000 */
[----:B------:R-:W-:Y:S01]  /*10d50*/  FADD.FTZ R15, R53, R2 ;  /* 0x00000002350f7221 */ /* 0x000fe20000010000 */
[----:B------:R-:W-:Y:S01]  /*10d60*/  FADD.FTZ R3, R148, R18 ;  /* 0x0000001294037221 */ /* 0x000fe20000010000 */
[----:B------:R-:W-:-:S03]  /*10d70*/  LOP3.LUT R2, R4, UR37, R9, 0x96, !PT ;  /* 0x0000002504027c12 */ /* 0x000fc6000f8e9609 */
[----:B------:R-:W-:Y:S02]  /*10d80*/  FADD.FTZ R11, R146, R3 ;  /* 0x00000003920b7221 */ /* 0x000fe40000010000 */
[----:B------:R-:W-:-:S05]  /*10d90*/  IMAD.WIDE.U32 R2, R2, -0x2daee0ad, RZ ;  /* 0xd2511f5302027825 */ /* 0x000fca00078e00ff */
[----:B------:R-:W-:Y:S02]  /*10da0*/  LOP3.LUT R0, R6, UR35, R3, 0x96, !PT ;  /* 0x0000002306007c12 */ /* 0x000fe4000f8e9603 */
[----:B------:R-:W-:-:S03]  /*10db0*/  LOP3.LUT R3, R8, UR36, R215, 0x96, !PT ;  /* 0x0000002408037c12 */ /* 0x000fc6000f8e96d7 */
[----:B------:R-:W-:-:S04]  /*10dc0*/  IMAD.WIDE.U32 R6, R0, -0x326172a9, RZ ;  /* 0xcd9e8d5700067825 */ /* 0x000fc800078e00ff */
[----:B------:R-:W-:Y:S01]  /*10dd0*/  IMAD.WIDE.U32 R4, R3, -0x2daee0ad, RZ ;  /* 0xd2511f5303047825 */ /* 0x000fe200078e00ff */
[----:B------:R-:W-:-:S04]  /*10de0*/  LOP3.LUT R3, R214, UR23, R7, 0x96, !PT ;  /* 0x00000017d6037c12 */ /* 0x000fc8000f8e9607 */
        /* <DEDUP_REMOVED lines=18> */
[----:B------:R-:W-:Y:S01]  /*10f10*/  IMAD.MOV.U32 R53, RZ, RZ, R25 ;  /* 0x000000ffff357224 */ /* 0x000fe200078e0019 */
[----:B------:R-:W-:Y:S01]  /*10f20*/  MUFU.EX2 R19, R142 ;  /* 0x0000008e00137308 */ /* 0x000fe20000000800 */
[----:B------:R-:W-:Y:S01]  /*10f30*/  IMAD.MOV.U32 R25, RZ, RZ, R20 ;  /* 0x000000ffff197224 */ /* 0x000fe200078e0014 */
[----:B------:R-:W-:Y:S02]  /*10f40*/  LOP3.LUT R0, R0, 0xff, RZ, 0xc0, !PT ;  /* 0x000000ff00007812 */ /* 0x000fe400078ec0ff */
[----:B------:R-:W1:Y:S02]  /*10f50*/  MUFU.EX2 R20, R63 ;  /* 0x0000003f00147308 */ /* 0x000e640000000800 */
[----:B------:R-:W-:Y:S01]  /*10f60*/  ISETP.LE.U32.AND P5, PT, R0, UR13, PT ;  /* 0x0000000d00007c0c */ /* 0x000fe2000bfa3070 */
[----:B------:R-:W-:-:S05]  /*10f70*/  IMAD.MOV.U32 R0, RZ, RZ, R34 ;  /* 0x000000ffff007224 */ /* 0x000fca00078e0022 */
[----:B------:R-:W-:-:S04]  /*10f80*/  LOP3.LUT R0, R0, 0xff, RZ, 0xc0, !PT ;  /* 0x000000ff00007812 */ /* 0x000fc800078ec0ff */
[----:B------:R-:W-:Y:S02]  /*10f90*/  ISETP.LE.U32.AND P4, PT, R0, UR13, PT ;  /* 0x0000000d00007c0c */ /* 0x000fe4000bf83070 */
[----:B-1----:R-:W-:Y:S01]  /*10fa0*/  F2FP.BF16.F32.PACK_AB R0, R20, R19 ;  /* 0x000000131400723e */ /* 0x002fe200000010ff */
[----:B------:R-:W-:Y:S01]  /*10fb0*/  FADD.FTZ R2, R17, R13 ;  /* 0x0000000d11027221 */ /* 0x000fe20000010000 */
[----:B------:R-:W-:Y:S02]  /*10fc0*/  MUFU.EX2 R18, R51 ;  /* 0x0000003300127308 */ /* 0x000fe40000000800 */
[C---:B------:R-:W-:Y:S02]  /*10fd0*/  PRMT R177, R0.reuse, 0x7632, R177 ;  /* 0x0000763200b17816 */ /* 0x040fe400000000b1 */
[----:B------:R-:W1:Y:S01]  /*10fe0*/  MUFU.EX2 R17, R57 ;  /* 0x0000003900117308 */ /* 0x000e620000000800 */
[----:B------:R-:W-:Y:S02]  /*10ff0*/  PRMT R178, R0, 0x7610, R178 ;  /* 0x0000761000b27816 */ /* 0x000fe400000000b2 */
        /* <DEDUP_REMOVED lines=8> */
[----:B-1----:R-:W-:Y:S01]  /*11080*/  F2FP.BF16.F32.PACK_AB R0, R18, R17 ;  /* 0x000000111200723e */ /* 0x002fe200000010ff */
[----:B------:R-:W-:-:S02]  /*11090*/  IMAD.MOV.U32 R44, RZ, RZ, R30 ;  /* 0x000000ffff2c7224 */ /* 0x000fc400078e001e */
[----:B------:R-:W-:Y:S01]  /*110a0*/  IMAD.MOV.U32 R57, RZ, RZ, R25 ;  /* 0x000000ffff397224 */ /* 0x000fe200078e0019 */
[C---:B------:R-:W-:Y:S01]  /*110b0*/  PRMT R175, R0.reuse, 0x7610, R175 ;  /* 0x0000761000af7816 */ /* 0x040fe200000000af */
[----:B------:R-:W-:Y:S01]  /*110c0*/  MUFU.EX2 R25, R58 ;  /* 0x0000003a00197308 */ /* 0x000fe20000000800 */
[----:B------:R-:W-:-:S03]  /*110d0*/  PRMT R174, R0, 0x7632, R174 ;  /* 0x0000763200ae7816 */ /* 0x000fc600000000ae */
[----:B------:R-:W1:Y:S01]  /*110e0*/  MUFU.EX2 R30, R159 ;  /* 0x0000009f001e7308 */ /* 0x000e620000000800 */
[----:B------:R-:W-:Y:S02]  /*110f0*/  @!P5 HFMA2.BF16_V2 R79, -RZ.H0_H0, RZ.H0_H0, -R175.H0_H0 ;  /* 0x200000ffff4fd231 */ /* 0x000fe400003409af */
[----:B------:R-:W-:Y:S01]  /*11100*/  @!P2 HFMA2.BF16_V2 R78, -RZ.H0_H0, RZ.H0_H0, -R174.H0_H0 ;  /* 0x200000ffff4ea231 */ /* 0x000fe200003409ae */
[----:B------:R-:W-:Y:S01]  /*11110*/  LOP3.LUT R10, R4, UR16, R3, 0x96, !PT ;  /* 0x00000010040a7c12 */ /* 0x000fe2000f8e9603 */
[----:B------:R-:W-:Y:S02]  /*11120*/  IMAD.MOV.U32 R63, RZ, RZ, R28 ;  /* 0x000000ffff3f7224 */ /* 0x000fe400078e001c */
[----:B------:R-:W-:Y:S02]  /*11130*/  @!P3 HFMA2.BF16_V2 R77, -RZ.H0_H0, RZ.H0_H0, -R178.H0_H0 ;  /* 0x200000ffff4db231 */ /* 0x000fe400003409b2 */
[----:B------:R-:W-:Y:S01]  /*11140*/  IMAD.MOV.U32 R45, RZ, RZ, R31 ;  /* 0x000000ffff2d7224 */ /* 0x000fe200078e001f */
[----:B------:R-:W-:Y:S01]  /*11150*/  PRMT R0, R34, 0x7771, RZ ;  /* 0x0000777122007816 */ /* 0x000fe200000000ff */
[----:B------:R-:W-:Y:S01]  /*11160*/  IMAD.MOV.U32 R28, RZ, RZ, R246 ;  /* 0x000000ffff1c7224 */ /* 0x000fe200078e00f6 */
[----:B------:R-:W-:-:S02]  /*11170*/  PRMT R246, R175, 0x5410, R174 ;  /* 0x00005410aff67816 */ /* 0x000fc400000000ae */
[----:B------:R-:W-:Y:S01]  /*11180*/  @!P5 PRMT R175, R79, 0x5410, RZ ;  /* 0x000054104fafd816 */ /* 0x000fe200000000ff */
[----:B------:R-:W-:Y:S01]  /*11190*/  IMAD.MOV.U32 R79, RZ, RZ, R45 ;  /* 0x000000ffff4f7224 */ /* 0x000fe200078e002d */
[----:B------:R-:W-:Y:S01]  /*111a0*/  @!P2 PRMT R174, R78, 0x5410, RZ ;  /* 0x000054104eaea816 */ /* 0x000fe200000000ff */
[----:B------:R-:W-:Y:S01]  /*111b0*/  IMAD.MOV.U32 R78, RZ, RZ, R44 ;  /* 0x000000ffff4e7224 */ /* 0x000fe200078e002c */
[----:B------:R-:W-:Y:S01]  /*111c0*/  @!P3 PRMT R178, R77, 0x5410, RZ ;  /* 0x000054104db2b816 */ /* 0x000fe200000000ff */
[----:B------:R-:W-:Y:S01]  /*111d0*/  IMAD.WIDE.U32 R44, R10, -0x2daee0ad, RZ ;  /* 0xd2511f530a2c7825 */ /* 0x000fe200078e00ff */
[----:B------:R-:W-:Y:S02]  /*111e0*/  ISETP.GT.U32.AND P3, PT, R0, UR13, PT ;  /* 0x0000000d00007c0c */ /* 0x000fe4000bf64070 */
[----:B-1----:R-:W-:Y:S02]  /*111f0*/  F2FP.BF16.F32.PACK_AB R0, R30, R25 ;  /* 0x000000191e00723e */ /* 0x002fe400000010ff */
[----:B------:R-:W-:-:S02]  /*11200*/  LOP3.LUT R45, R6, UR27, R45, 0x96, !PT ;  /* 0x0000001b062d7c12 */ /* 0x000fc4000f8e962d */
[C---:B------:R-:W-:Y:S02]  /*11210*/  PRMT R172, R0.reuse, 0x7610, R172 ;  /* 0x0000761000ac7816 */ /* 0x040fe400000000ac */
[----:B------:R-:W-:Y:S02]  /*11220*/  PRMT R173, R0, 0x7632, R173 ;  /* 0x0000763200ad7816 */ /* 0x000fe400000000ad */
[----:B------:R-:W-:Y:S01]  /*11230*/  LOP3.LUT R0, R45, 0xffff, RZ, 0xc0, !PT ;  /* 0x0000ffff2d007812 */ /* 0x000fe200078ec0ff */
[----:B------:R-:W-:Y:S02]  /*11240*/  @!P4 HFMA2.BF16_V2 R81, -RZ.H0_H0, RZ.H0_H0, -R172.H0_H0 ;  /* 0x200000ffff51c231 */ /* 0x000fe400003409ac */
[----:B------:R-:W-:Y:S01]  /*11250*/  IMAD.MOV.U32 R51, RZ, RZ, R245 ;  /* 0x000000ffff337224 */ /* 0x000fe200078e00f5 */
[----:B------:R-:W-:Y:S02]  /*11260*/  SHF.R.U32.HI R0, RZ, 0x8, R0 ;  /* 0x00000008ff007819 */ /* 0x000fe40000011600 */
[----:B------:R-:W-:Y:S01]  /*11270*/  PRMT R245, R172, 0x5410, R173 ;  /* 0x00005410acf57816 */ /* 0x000fe200000000ad */
[----:B------:R-:W-:Y:S01]  /*11280*/  FADD.FTZ R5, R21, R2 ;  /* 0x0000000215057221 */ /* 0x000fe20000010000 */
[----:B------:R-:W-:Y:S01]  /*11290*/  @!P4 PRMT R172, R81, 0x5410, RZ ;  /* 0x0000541051acc816 */ /* 0x000fe200000000ff */
[----:B------:R-:W-:Y:S01]  /*112a0*/  IMAD.MOV.U32 R81, RZ, RZ, R29 ;  /* 0x000000ffff517224 */ /* 0x000fe200078e001d */
[----:B------:R-:W-:Y:S01]  /*112b0*/  LOP3.LUT R0, R0, 0xffff, RZ, 0xc0, !PT ;  /* 0x0000ffff00007812 */ /* 0x000fe200078ec0ff */
[----:B------:R-:W-:Y:S01]  /*112c0*/  MUFU.EX2 R21, R65 ;  /* 0x0000004100157308 */ /* 0x000fe20000000800 */
[----:B------:R-:W-:-:S03]  /*112d0*/  @P3 HFMA2.BF16_V2 R80, -RZ.H0_H0, RZ.H0_H0, -R173.H0_H0 ;  /* 0x200000ffff503231 */ /* 0x000fc600003409ad */
[----:B------:R-:W1:Y:S01]  /*112e0*/  MUFU.EX2 R29, R50 ;  /* 0x00000032001d7308 */ /* 0x000e620000000800 */
[----:B------:R-:W-:Y:S02]  /*112f0*/  ISETP.LE.U32.AND P2, PT, R0, UR13, PT ;  /* 0x0000000d00007c0c */ /* 0x000fe4000bf43070 */
[----:B------:R-:W-:Y:S02]  /*11300*/  PRMT R0, R34, 0x7772, RZ ;  /* 0x0000777222007816 */ /* 0x000fe400000000ff */
[----:B------:R-:W-:Y:S02]  /*11310*/  @P3 PRMT R173, R80, 0x5410, RZ ;  /* 0x0000541050ad3816 */ /* 0x000fe400000000ff */
[----:B------:R-:W-:Y:S02]  /*11320*/  ISETP.GT.U32.AND P3, PT, R0, UR13, PT ;  /* 0x0000000d00007c0c */ /* 0x000fe4000bf64070 */
[----:B------:R-:W-:-:S04]  /*11330*/  PRMT R0, R34, 0x7773, RZ ;  /* 0x0000777322007816 */ /* 0x000fc800000000ff */
[----:B------:R-:W-:Y:S02]  /*11340*/  ISETP.GT.U32.AND P5, PT, R0, UR13, PT ;  /* 0x0000000d00007c0c */ /* 0x000fe4000bfa4070 */
[----:B-1----:R-:W-:Y:S01]  /*11350*/  F2FP.BF16.F32.PACK_AB R0, R29, R21 ;  /* 0x000000151d00723e */ /* 0x002fe200000010ff */
[----:B------:R-:W-:-:S03]  /*11360*/  IMAD.MOV.U32 R80, RZ, RZ, R28 ;  /* 0x000000ffff507224 */ /* 0x000fc600078e001c */
[C---:B------:R-:W-:Y:S01]  /*11370*/  PRMT R171, R0.reuse, 0x7610, R171 ;  /* 0x0000761000ab7816 */ /* 0x040fe200000000ab */
[----:B------:R-:W-:Y:S01]  /*11380*/  FADD.FTZ R4, R153, R15 ;  /* 0x0000000f99047221 */ /* 0x000fe20000010000 */
[----:B------:R-:W-:Y:S01]  /*11390*/  PRMT R170, R0, 0x7632, R170 ;  /* 0x0000763200aa7816 */ /* 0x000fe200000000aa */
[----:B------:R-:W-:Y:S01]  /*113a0*/  MUFU.EX2 R28, R169 ;  /* 0x000000a9001c7308 */ /* 0x000fe20000000800 */
[----:B------:R-:W-:Y:S01]  /*113b0*/  PRMT R0, R45, 0x7632, R0 ;  /* 0x000076322d007816 */ /* 0x000fe20000000000 */
[----:B------:R-:W-:Y:S01]  /*113c0*/  @P3 HFMA2.BF16_V2 R83, -RZ.H0_H0, RZ.H0_H0, -R171.H0_H0 ;  /* 0x200000ffff533231 */ /* 0x000fe200003409ab */
[----:B------:R-:W-:Y:S01]  /*113d0*/  SHF.R.U32.HI R13, RZ, 0x5, R182 ;  /* 0x00000005ff0d7819 */ /* 0x000fe200000116b6 */
[----:B------:R-:W1:Y:S01]  /*113e0*/  MUFU.EX2 R31, R162 ;  /* 0x000000a2001f7308 */ /* 0x000e620000000800 */
[----:B------:R-:W-:Y:S02]  /*113f0*/  IMAD.U32 R10, RZ, RZ, UR20 ;  /* 0x00000014ff0a7e24 */ /* 0x000fe4000f8e00ff */
[----:B------:R-:W-:Y:S01]  /*11400*/  FADD.FTZ R2, R67, R4 ;  /* 0x0000000443027221 */ /* 0x000fe20000010000 */
[----:B------:R-:W-:Y:S01]  /*11410*/  LOP3.LUT R0, R0, 0xff, RZ, 0xc0, !PT ;  /* 0x000000ff00007812 */ /* 0x000fe200078ec0ff */
[----:B------:R-:W-:Y:S01]  /*11420*/  IMAD.MOV.U32 R15, RZ, RZ, R239 ;  /* 0x000000ffff0f7224 */ /* 0x000fe200078e00ef */
[----:B------:R-:W-:Y:S01]  /*11430*/  PRMT R239, R171, 0x5410, R170 ;  /* 0x00005410abef7816 */ /* 0x000fe200000000aa */
[----:B------:R-:W-:-:S02]  /*11440*/  IMAD R10, R10, 0x8, R13 ;  /* 0x000000080a0a7824 */ /* 0x000fc400078e020d */
[----:B------:R-:W-:Y:S01]  /*11450*/  FADD.FTZ R3, R156, R11 ;  /* 0x0000000b9c037221 */ /* 0x000fe20000010000 */
[----:B------:R-:W-:Y:S01]  /*11460*/  @P3 PRMT R171, R83, 0x5410, RZ ;  /* 0x0000541053ab3816 */ /* 0x000fe200000000ff */
[----:B------:R-:W-:Y:S01]  /*11470*/  FADD.FTZ R4, R74, R2 ;  /* 0x000000024a047221 */ /* 0x000fe20000010000 */
[----:B------:R-:W-:Y:S01]  /*11480*/  ISETP.LE.U32.AND P3, PT, R0, UR13, PT ;  /* 0x0000000d00007c0c */ /* 0x000fe2000bf63070 */
[----:B------:R-:W-:Y:S01]  /*11490*/  IMAD.MOV.U32 R0, RZ, RZ, R44 ;  /* 0x000000ffff007224 */ /* 0x000fe200078e002c */
[----:B------:R-:W-:Y:S01]  /*114a0*/  LOP3.LUT R2, R45, 0xff, RZ, 0xc0, !PT ;  /* 0x000000ff2d027812 */ /* 0x000fe200078ec0ff */
[----:B------:R-:W-:Y:S02]  /*114b0*/  VIADD R10, R10, 0x4 ;  /* 0x000000040a0a7836 */ /* 0x000fe40000000000 */
[----:B------:R-:W-:Y:S01]  /*114c0*/  FADD.FTZ R7, R149, R3 ;  /* 0x0000000395077221 */ /* 0x000fe20000010000 */
[----:B------:R-:W-:Y:S01]  /*114d0*/  @P5 HFMA2.BF16_V2 R82, -RZ.H0_H0, RZ.H0_H0, -R170.H0_H0 ;  /* 0x200000ffff525231 */ /* 0x000fe200003409aa */
[----:B------:R-:W-:Y:S01]  /*114e0*/  ISETP.LE.U32.AND P4, PT, R2, UR13, PT ;  /* 0x0000000d02007c0c */ /* 0x000fe2000bf83070 */
[----:B------:R-:W-:Y:S01]  /*114f0*/  FADD.FTZ R3, R23, R5 ;  /* 0x0000000517037221 */ /* 0x000fe20000010000 */
[----:B-1----:R-:W-:Y:S01]  /*11500*/  F2FP.BF16.F32.PACK_AB R2, R31, R28 ;  /* 0x0000001c1f02723e */ /* 0x002fe200000010ff */
[----:B------:R-:W-:Y:S01]  /*11510*/  IMAD.WIDE.U32 R10, R10, -0x326172a9, RZ ;  /* 0xcd9e8d570a0a7825 */ /* 0x000fe200078e00ff */
[----:B------:R-:W-:-:S03]  /*11520*/  LOP3.LUT R0, R0, 0xff, RZ, 0xc0, !PT ;  /* 0x000000ff00007812 */ /* 0x000fc600078ec0ff */
[----:B------:R-:W-:Y:S01]  /*11530*/  FADD.FTZ R5, R157, R7 ;  /* 0x000000079d057221 */ /* 0x000fe20000010000 */
[----:B------:R-:W-:Y:S01]  /*11540*/  @P5 PRMT R170, R82, 0x5410, RZ ;  /* 0x0000541052aa5816 */ /* 0x000fe200000000ff */
[----:B------:R-:W-:Y:S01]  /*11550*/  FADD.FTZ R3, R32, R3 ;  /* 0x0000000320037221 */ /* 0x000fe20000010000 */
[C---:B------:R-:W-:Y:S02]  /*11560*/  PRMT R169, R2.reuse, 0x7610, R169 ;  /* 0x0000761002a97816 */ /* 0x040fe400000000a9 */
[----:B------:R-:W-:Y:S01]  /*11570*/  PRMT R168, R2, 0x7632, R168 ;  /* 0x0000763202a87816 */ /* 0x000fe200000000a8 */
[----:B------:R-:W-:Y:S01]  /*11580*/  FADD.FTZ R2, R55, R5 ;  /* 0x0000000537027221 */ /* 0x000fe20000010000 */
[----:B------:R-:W-:Y:S02]  /*11590*/  ISETP.LE.U32.AND P5, PT, R0, UR13, PT ;  /* 0x0000000d00007c0c */ /* 0x000fe4000bfa3070 */
[----:B------:R-:W-:Y:S01]  /*115a0*/  LOP3.LUT R0, R10, UR37, R9, 0x96, !PT ;  /* 0x000000250a007c12 */ /* 0x000fe2000f8e9609 */
[----:B------:R-:W-:Y:S01]  /*115b0*/  FADD.FTZ R13, R22, R3 ;  /* 0x00000003160d7221 */ /* 0x000fe20000010000 */
[----:B------:R-:W-:-:S03]  /*115c0*/  FADD.FTZ R11, R56, R2 ;  /* 0x00000002380b7221 */ /* 0x000fc60000010000 */
[----:B------:R-:W-:Y:S01]  /*115d0*/  IMAD.WIDE.U32 R2, R0, -0x2daee0ad, RZ ;  /* 0xd2511f5300027825 */ /* 0x000fe200078e00ff */
[----:B------:R-:W-:-:S04]  /*115e0*/  LOP3.LUT R6, R8, UR36, R79, 0x96, !PT ;  /* 0x0000002408067c12 */ /* 0x000fc8000f8e964f */
[----:B------:R-:W-:Y:S01]  /*115f0*/  LOP3.LUT R0, R80, UR35, R3, 0x96, !PT ;  /* 0x0000002350007c12 */ /* 0x000fe2000f8e9603 */
[----:B------:R-:W-:-:S04]  /*11600*/  FADD.FTZ R10, R43, R4 ;  /* 0x000000042b0a7221 */ /* 0x000fc80000010000 */
        /* <DEDUP_REMOVED lines=11> */
[----:B------:R-:W-:Y:S01]  /*116c0*/  IMAD.MOV.U32 R80, RZ, RZ, R15 ;  /* 0x000000ffff507224 */ /* 0x000fe200078e000f */
[----:B------:R-:W-:Y:S01]  /*116d0*/  LOP3.LUT R15, R6, UR16, R3, 0x96, !PT ;  /* 0x00000010060f7c12 */ /* 0x000fe2000f8e9603 */
[----:B------:R-:W-:Y:S02]  /*116e0*/  IMAD.MOV.U32 R79, RZ, RZ, R53 ;  /* 0x000000ffff4f7224 */ /* 0x000fe400078e0035 */
[----:B------:R-:W-:Y:S01]  /*116f0*/  FADD.FTZ R3, R47, R10 ;  /* 0x0000000a2f037221 */ /* 0x000fe20000010000 */
[----:B------:R-:W-:Y:S01]  /*11700*/  IMAD.MOV.U32 R53, RZ, RZ, R210 ;  /* 0x000000ffff357224 */ /* 0x000fe200078e00d2 */
[----:B------:R1:W-:Y:S01]  /*11710*/  MUFU.EX2 R10, R205 ;  /* 0x000000cd000a7308 */ /* 0x0003e20000000800 */
[----:B------:R2:W3:Y:S04]  /*11720*/  LDL.LU.S16 R210, [R1+0x20] ;  /* 0x0000200001d27983 */ /* 0x0004e80000300600 */
[----:B-1----:R2:W4:Y:S01]  /*11730*/  LDL.LU.S16 R205, [R1+0x24] ;  /* 0x0000240001cd7983 */ /* 0x0025220000300600 */
[----:B------:R-:W-:-:S05]  /*11740*/  IMAD.WIDE.U32 R22, R0, -0x326172a9, RZ ;  /* 0xcd9e8d5700167825 */ /* 0x000fca00078e00ff */
[----:B------:R-:W-:-:S04]  /*11750*/  LOP3.LUT R23, R2, UR15, R23, 0x96, !PT ;  /* 0x0000000f02177c12 */ /* 0x000fc8000f8e9617 */
[----:B------:R-:W-:Y:S01]  /*11760*/  LOP3.LUT R0, R23, 0xffff, RZ, 0xc0, !PT ;  /* 0x0000ffff17007812 */ /* 0x000fe200078ec0ff */
[----:B------:R-:W-:-:S03]  /*11770*/  @!P2 HFMA2.BF16_V2 R96, -RZ.H0_H0, RZ.H0_H0, -R168.H0_H0 ;  /* 0x200000ffff60a231 */ /* 0x000fc600003409a8 */
[----:B------:R-:W-:Y:S01]  /*11780*/  SHF.R.U32.HI R0, RZ, 0x8, R0 ;  /* 0x00000008ff007819 */ /* 0x000fe20000011600 */
[----:B------:R-:W1:Y:S03]  /*11790*/  MUFU.EX2 R2, R72 ;  /* 0x0000004800027308 */ /* 0x000e660000000800 */
[----:B------:R-:W-:Y:S02]  /*117a0*/  LOP3.LUT R0, R0, 0xffff, RZ, 0xc0, !PT ;  /* 0x0000ffff00007812 */ /* 0x000fe400078ec0ff */
[----:B------:R-:W-:Y:S02]  /*117b0*/  PRMT R65, R169, 0x5410, R168 ;  /* 0x00005410a9417816 */ /* 0x000fe400000000a8 */
[----:B------:R-:W-:Y:S02]  /*117c0*/  @!P2 PRMT R168, R96, 0x5410, RZ ;  /* 0x0000541060a8a816 */ /* 0x000fe400000000ff */
[----:B------:R-:W-:-:S02]  /*117d0*/  ISETP.LE.U32.AND P2, PT, R0, UR13, PT ;  /* 0x0000000d00007c0c */ /* 0x000fc4000bf43070 */
[----:B------:R-:W2:Y:S01]  /*117e0*/  MUFU.EX2 R0, R73 ;  /* 0x0000004900007308 */ /* 0x000ea20000000800 */
[----:B------:R-:W-:Y:S01]  /*117f0*/  FADD.FTZ R4, R17, R3 ;  /* 0x0000000311047221 */ /* 0x000fe20000010000 */
[----:B------:R-:W-:Y:S02]  /*11800*/  FADD.FTZ R3, R33, R13 ;  /* 0x0000000d21037221 */ /* 0x000fe40000010000 */
[----:B------:R-:W2:Y:S02]  /*11810*/  MUFU.EX2 R9, R204 ;  /* 0x000000cc00097308 */ /* 0x000ea40000000800 */
[----:B-1----:R-:W-:Y:S01]  /*11820*/  FADD.FTZ R3, R2, R3 ;  /* 0x0000000302037221 */ /* 0x002fe20000010000 */
[----:B------:R-:W-:Y:S02]  /*11830*/  @!P4 HFMA2.BF16_V2 R97, -RZ.H0_H0, RZ.H0_H0, -R169.H0_H0 ;  /* 0x200000ffff61c231 */ /* 0x000fe400003409a9 */
[----:B------:R-:W-:Y:S01]  /*11840*/  FADD.FTZ R7, R18, R4 ;  /* 0x0000000412077221 */ /* 0x000fe20000010000 */
[----:B------:R-:W-:Y:S01]  /*11850*/  IMAD.MOV.U32 R67, RZ, RZ, R57 ;  /* 0x000000ffff437224 */ /* 0x000fe200078e0039 */
[C---:B--2---:R-:W-:Y:S01]  /*11860*/  F2FP.BF16.F32.PACK_AB R4, R0.reuse, R2 ;  /* 0x000000020004723e */ /* 0x044fe200000010ff */
[----:B------:R-:W-:Y:S01]  /*11870*/  FADD.FTZ R6, R0, R3 ;  /* 0x0000000300067221 */ /* 0x000fe20000010000 */
[----:B------:R-:W-:Y:S01]  /*11880*/  SHF.R.U32.HI R0, RZ, 0x18, R45 ;  /* 0x00000018ff007819 */ /* 0x000fe2000001162d */
[----:B------:R-:W-:Y:S01]  /*11890*/  IMAD.MOV.U32 R58, RZ, RZ, R215 ;  /* 0x000000ffff3a7224 */ /* 0x000fe200078e00d7 */
[----:B------:R-:W-:Y:S01]  /*118a0*/  @!P4 PRMT R169, R97, 0x5410, RZ ;  /* 0x0000541061a9c816 */ /* 0x000fe200000000ff */
[----:B------:R-:W-:Y:S01]  /*118b0*/  IMAD.MOV.U32 R57, RZ, RZ, R213 ;  /* 0x000000ffff397224 */ /* 0x000fe200078e00d5 */
[----:B------:R-:W-:Y:S01]  /*118c0*/  ISETP.LE.U32.AND P4, PT, R0, UR13, PT ;  /* 0x0000000d00007c0c */ /* 0x000fe2000bf83070 */
[----:B------:R1:W-:Y:S01]  /*118d0*/  MUFU.EX2 R213, R208 ;  /* 0x000000d000d57308 */ /* 0x0003e20000000800 */
[----:B------:R-:W-:-:S03]  /*118e0*/  F2FP.BF16.F32.PACK_AB R0, R10, R9 ;  /* 0x000000090a00723e */ /* 0x000fc600000010ff */
[----:B------:R-:W2:Y:S01]  /*118f0*/  MUFU.EX2 R215, R209 ;  /* 0x000000d100d77308 */ /* 0x000ea20000000800 */
[C---:B------:R-:W-:Y:S02]  /*11900*/  PRMT R161, R0.reuse, 0x7610, R161 ;  /* 0x0000761000a17816 */ /* 0x040fe400000000a1 */
[----:B------:R-:W-:-:S03]  /*11910*/  PRMT R163, R0, 0x7632, R163 ;  /* 0x0000763200a37816 */ /* 0x000fc600000000a3 */
[----:B------:R-:W-:Y:S01]  /*11920*/  @!P3 HFMA2.BF16_V2 R98, -RZ.H0_H0, RZ.H0_H0, -R161.H0_H0 ;  /* 0x200000ffff62b231 */ /* 0x000fe200003409a1 */
[----:B------:R-:W-:Y:S02]  /*11930*/  PRMT R0, R44, 0x7771, RZ ;  /* 0x000077712c007816 */ /* 0x000fe400000000ff */
[----:B------:R-:W-:Y:S01]  /*11940*/  PRMT R35, R161, 0x5410, R163 ;  /* 0x00005410a1237816 */ /* 0x000fe200000000a3 */
[----:B------:R-:W-:Y:S01]  /*11950*/  IMAD.MOV.U32 R78, RZ, RZ, R63 ;  /* 0x000000ffff4e7224 */ /* 0x000fe200078e003f */
[----:B------:R-:W-:Y:S01]  /*11960*/  @!P3 PRMT R161, R98, 0x5410, RZ ;  /* 0x0000541062a1b816 */ /* 0x000fe200000000ff */
[----:B------:R-:W-:Y:S01]  /*11970*/  IMAD.MOV.U32 R97, RZ, RZ, R214 ;  /* 0x000000ffff617224 */ /* 0x000fe200078e00d6 */
[----:B------:R-:W-:Y:S01]  /*11980*/  ISETP.GT.U32.AND P3, PT, R0, UR13, PT ;  /* 0x0000000d00007c0c */ /* 0x000fe2000bf64070 */
[----:B-1----:R1:W4:Y:S01]  /*11990*/  LDL.LU.S16 R208, [R1+0x1c] ;  /* 0x00001c0001d07983 */ /* 0x0023220000300600 */
[----:B--2---:R-:W-:Y:S01]  /*119a0*/  F2FP.BF16.F32.PACK_AB R2, R215, R213 ;  /* 0x000000d5d702723e */ /* 0x004fe200000010ff */
[----:B------:R-:W-:-:S02]  /*119b0*/  IMAD.MOV.U32 R63, RZ, RZ, R212 ;  /* 0x000000ffff3f7224 */ /* 0x000fc400078e00d4 */
[----:B------:R-:W-:Y:S01]  /*119c0*/  @!P4 HFMA2.BF16_V2 R99, -RZ.H0_H0, RZ.H0_H0, -R163.H0_H0 ;  /* 0x200000ffff63c231 */ /* 0x000fe200003409a3 */
[----:B------:R-:W-:Y:S01]  /*119d0*/  MUFU.EX2 R212, R207 ;  /* 0x000000cf00d47308 */ /* 0x000fe20000000800 */
[----:B------:R-:W-:Y:S02]  /*119e0*/  PRMT R162, R2, 0x7610, R162 ;  /* 0x0000761002a27816 */ /* 0x000fe400000000a2 */
[----:B------:R-:W-:Y:S01]  /*119f0*/  PRMT R0, R44, 0x7772, RZ ;  /* 0x000077722c007816 */ /* 0x000fe200000000ff */
[----:B------:R-:W2:Y:S01]  /*11a00*/  MUFU.EX2 R214, R206 ;  /* 0x000000ce00d67308 */ /* 0x000ea20000000800 */
[----:B------:R-:W-:Y:S01]  /*11a10*/  @!P4 PRMT R163, R99, 0x5410, RZ ;  /* 0x0000541063a3c816 */ /* 0x000fe200000000ff */
[----:B------:R-:W-:Y:S01]  /*11a20*/  @!P5 HFMA2.BF16_V2 R128, -RZ.H0_H0, RZ.H0_H0, -R162.H0_H0 ;  /* 0x200000ffff80d231 */ /* 0x000fe200003409a2 */
[----:B------:R-:W-:Y:S02]  /*11a30*/  PRMT R160, R2, 0x7632, R160 ;  /* 0x0000763202a07816 */ /* 0x000fe400000000a0 */
[----:B------:R-:W-:-:S02]  /*11a40*/  ISETP.GT.U32.AND P4, PT, R0, UR13, PT ;  /* 0x0000000d00007c0c */ /* 0x000fc4000bf84070 */
[----:B------:R-:W-:Y:S01]  /*11a50*/  PRMT R204, R48, 0x7610, R204 ;  /* 0x0000761030cc7816 */ /* 0x000fe200000000cc */
[----:B------:R-:W-:Y:S01]  /*11a60*/  IMAD.MOV.U32 R48, RZ, RZ, R250 ;  /* 0x000000ffff307224 */ /* 0x000fe200078e00fa */
[----:B------:R-:W-:Y:S01]  /*11a70*/  LOP3.LUT R0, R23, 0xff, RZ, 0xc0, !PT ;  /* 0x000000ff17007812 */ /* 0x000fe200078ec0ff */
[----:B------:R-:W-:Y:S01]  /*11a80*/  @P3 HFMA2.BF16_V2 R129, -RZ.H0_H0, RZ.H0_H0, -R160.H0_H0 ;  /* 0x200000ffff813231 */ /* 0x000fe200003409a0 */
[----:B------:R-:W-:Y:S02]  /*11a90*/  PRMT R250, R162, 0x5410, R160 ;  /* 0x00005410a2fa7816 */ /* 0x000fe400000000a0 */
[----:B------:R-:W-:Y:S02]  /*11aa0*/  @!P5 PRMT R162, R128, 0x5410, RZ ;  /* 0x0000541080a2d816 */ /* 0x000fe400000000ff */
[----:B------:R-:W-:Y:S02]  /*11ab0*/  ISETP.LE.U32.AND P5, PT, R0, UR13, PT ;  /* 0x0000000d00007c0c */ /* 0x000fe4000bfa3070 */
[----:B------:R-:W-:-:S02]  /*11ac0*/  PRMT R0, R44, 0x7773, RZ ;  /* 0x000077732c007816 */ /* 0x000fc400000000ff */
[----:B--2---:R-:W-:Y:S02]  /*11ad0*/  F2FP.BF16.F32.PACK_AB R2, R214, R212 ;  /* 0x000000d4d602723e */ /* 0x004fe400000010ff */
[----:B------:R-:W-:Y:S02]  /*11ae0*/  @P3 PRMT R160, R129, 0x5410, RZ ;  /* 0x0000541081a03816 */ /* 0x000fe400000000ff */
[----:B------:R-:W-:Y:S02]  /*11af0*/  ISETP.GT.U32.AND P3, PT, R0, UR13, PT ;  /* 0x0000000d00007c0c */ /* 0x000fe4000bf64070 */
[C---:B------:R-:W-:Y:S02]  /*11b00*/  PRMT R159, R2.reuse, 0x7610, R159 ;  /* 0x00007610029f7816 */ /* 0x040fe4000000009f */
[----:B------:R-:W-:Y:S01]  /*11b10*/  PRMT R0, R23, 0x7632, R0 ;  /* 0x0000763217007816 */ /* 0x000fe20000000000 */
[--C-:B------:R-:W-:Y:S01]  /*11b20*/  FADD.FTZ R5, R19, R11.reuse ;  /* 0x0000000b13057221 */ /* 0x100fe20000010000 */
[----:B------:R-:W-:Y:S01]  /*11b30*/  PRMT R158, R2, 0x7632, R158 ;  /* 0x00007632029e7816 */ /* 0x000fe2000000009e */
[----:B------:R-:W-:Y:S01]  /*11b40*/  @P4 HFMA2.BF16_V2 R130, -RZ.H0_H0, RZ.H0_H0, -R159.H0_H0 ;  /* 0x200000ffff824231 */ /* 0x000fe2000034099f */
[----:B------:R-:W-:Y:S01]  /*11b50*/  PRMT R11, R64, 0x7610, R11 ;  /* 0x00007610400b7816 */ /* 0x000fe2000000000b */
[----:B------:R-:W-:Y:S01]  /*11b60*/  IMAD.MOV.U32 R64, RZ, RZ, R249 ;  /* 0x000000ffff407224 */ /* 0x000fe200078e00f9 */
[----:B------:R-:W-:-:S02]  /*11b70*/  LOP3.LUT R0, R0, 0xff, RZ, 0xc0, !PT ;  /* 0x000000ff00007812 */ /* 0x000fc400078ec0ff */
[----:B------:R-:W-:Y:S01]  /*11b80*/  PRMT R249, R159, 0x5410, R158 ;  /* 0x000054109ff97816 */ /* 0x000fe2000000009e */
[----:B------:R-:W-:Y:S01]  /*11b90*/  @P3 HFMA2.BF16_V2 R251, -RZ.H0_H0, RZ.H0_H0, -R158.H0_H0 ;  /* 0x200000fffffb3231 */ /* 0x000fe2000034099e */
[----:B------:R-:W-:Y:S01]  /*11ba0*/  @P4 PRMT R159, R130, 0x5410, RZ ;  /* 0x00005410829f4816 */ /* 0x000fe200000000ff */
[----:B------:R-:W-:Y:S01]  /*11bb0*/  FADD.FTZ R5, R20, R5 ;  /* 0x0000000514057221 */ /* 0x000fe20000010000 */
[----:B------:R-:W-:Y:S02]  /*11bc0*/  ISETP.LE.U32.AND P4, PT, R0, UR13, PT ;  /* 0x0000000d00007c0c */ /* 0x000fe4000bf83070 */
[----:B------:R-:W-:Y:S01]  /*11bd0*/  SHF.R.U32.HI R0, RZ, 0x18, R23 ;  /* 0x00000018ff007819 */ /* 0x000fe20000011617 */
[----:B------:R-:W-:Y:S01]  /*11be0*/  FADD.FTZ R2, R25, R5 ;  /* 0x0000000519027221 */ /* 0x000fe20000010000 */
[----:B------:R-:W-:Y:S01]  /*11bf0*/  @P3 PRMT R158, R251, 0x5410, RZ ;  /* 0x00005410fb9e3816 */ /* 0x000fe200000000ff */
[----:B------:R1:W2:Y:S01]  /*11c00*/  LDL.LU.S16 R25, [R1+0x2c] ;  /* 0x00002c0001197983 */ /* 0x0002a20000300600 */
[----:B------:R-:W-:-:S02]  /*11c10*/  ISETP.LE.U32.AND P3, PT, R0, UR13, PT ;  /* 0x0000000d00007c0c */ /* 0x000fc4000bf63070 */
[----:B------:R-:W-:Y:S01]  /*11c20*/  PRMT R154, R49, 0x7610, R154 ;  /* 0x00007610319a7816 */ /* 0x000fe2000000009a */
[----:B------:R-:W-:Y:S01]  /*11c30*/  IMAD.WIDE.U32 R32, R15, -0x2daee0ad, RZ ;  /* 0xd2511f530f207825 */ /* 0x000fe200078e00ff */
[----:B------:R-:W-:-:S03]  /*11c40*/  PRMT R153, R49, 0x7632, R153 ;  /* 0x0000763231997816 */ /* 0x000fc60000000099 */
[----:B------:R-:W-:Y:S02]  /*11c50*/  FADD.FTZ R5, R21, R7 ;  /* 0x0000000715057221 */ /* 0x000fe40000010000 */
[----:B------:R1:W2:Y:S01]  /*11c60*/  LDL.LU.S16 R21, [R1+0x28] ;  /* 0x0000280001157983 */ /* 0x0002a20000300600 */
[----:B------:R-:W-:Y:S02]  /*11c70*/  LOP3.LUT R33, R8, UR27, R33, 0x96, !PT ;  /* 0x0000001b08217c12 */ /* 0x000fe4000f8e9621 */
[C---:B------:R-:W-:Y:S02]  /*11c80*/  PRMT R157, R4.reuse, 0x7610, R157 ;  /* 0x00007610049d7816 */ /* 0x040fe4000000009d */
[----:B------:R-:W-:Y:S02]  /*11c90*/  PRMT R156, R4, 0x7632, R156 ;  /* 0x00007632049c7816 */ /* 0x000fe4000000009c */
[----:B------:R-:W-:Y:S02]  /*11ca0*/  PRMT R19, R11, 0x7610, R19 ;  /* 0x000076100b137816 */ /* 0x000fe40000000013 */
[----:B------:R1:W2:Y:S01]  /*11cb0*/  LDL.LU.S16 R11, [R1+0x34] ;  /* 0x00003400010b7983 */ /* 0x0002a20000300600 */
[----:B---3--:R-:W-:-:S05]  /*11cc0*/  @!P3 HFMA2.BF16_V2 R210, -RZ.H0_H0, RZ.H0_H0, -R153.H0_H0 ;  /* 0x200000ffffd2b231 */ /* 0x008fca0000340999 */
[----:B------:R-:W-:Y:S01]  /*11cd0*/  PRMT R4, R210, 0x7610, R4 ;  /* 0x00007610d2047816 */ /* 0x000fe20000000004 */
[----:B----4-:R-:W-:Y:S01]  /*11ce0*/  @!P4 HFMA2.BF16_V2 R205, -RZ.H0_H0, RZ.H0_H0, -R154.H0_H0 ;  /* 0x200000ffffcdc231 */ /* 0x010fe2000034099a */
[----:B------:R-:W-:-:S04]  /*11cf0*/  PRMT R210, R154, 0x5410, R153 ;  /* 0x000054109ad27816 */ /* 0x000fc80000000099 */
[----:B------:R-:W-:-:S04]  /*11d00*/  PRMT R8, R205, 0x7610, R8 ;  /* 0x00007610cd087816 */ /* 0x000fc80000000008 */
[----:B------:R-:W-:Y:S02]  /*11d10*/  @!P4 PRMT R154, R8, 0x5410, RZ ;  /* 0x00005410089ac816 */ /* 0x000fe400000000ff */
[----:B------:R1:W3:Y:S01]  /*11d20*/  LDL.LU.S16 R8, [R1+0x30] ;  /* 0x0000300001087983 */ /* 0x0002e20000300600 */
[----:B------:R-:W-:Y:S02]  /*11d30*/  IMAD.MOV.U32 R0, RZ, RZ, R22 ;  /* 0x000000ffff007224 */ /* 0x000fe400078e0016 */
[----:B------:R-:W-:Y:S02]  /*11d40*/  @!P5 HFMA2.BF16_V2 R252, -RZ.H0_H0, RZ.H0_H0, -R157.H0_H0 ;  /* 0x200000fffffcd231 */ /* 0x000fe4000034099d */
[----:B------:R-:W-:Y:S02]  /*11d50*/  IMAD.MOV.U32 R81, RZ, RZ, R51 ;  /* 0x000000ffff517224 */ /* 0x000fe400078e0033 */
[----:B------:R-:W-:Y:S01]  /*11d60*/  IMAD.MOV.U32 R51, RZ, RZ, R211 ;  /* 0x000000ffff337224 */ /* 0x000fe200078e00d3 */
[----:B------:R-:W-:-:S02]  /*11d70*/  LOP3.LUT R0, R0, 0xff, RZ, 0xc0, !PT ;  /* 0x000000ff00007812 */ /* 0x000fc400078ec0ff */
[----:B------:R-:W-:Y:S02]  /*11d80*/  PRMT R211, R157, 0x5410, R156 ;  /* 0x000054109dd37816 */ /* 0x000fe4000000009c */
[----:B------:R-:W-:Y:S02]  /*11d90*/  @!P5 PRMT R157, R252, 0x5410, RZ ;  /* 0x00005410fc9dd816 */ /* 0x000fe400000000ff */
[----:B------:R-:W-:Y:S02]  /*11da0*/  ISETP.LE.U32.AND P5, PT, R0, UR13, PT ;  /* 0x0000000d00007c0c */ /* 0x000fe4000bfa3070 */
[----:B------:R-:W-:-:S04]  /*11db0*/  LOP3.LUT R0, R33, 0xffff, RZ, 0xc0, !PT ;  /* 0x0000ffff21007812 */ /* 0x000fc800078ec0ff */
[----:B------:R-:W-:-:S04]  /*11dc0*/  SHF.R.U32.HI R0, RZ, 0x8, R0 ;  /* 0x00000008ff007819 */ /* 0x000fc80000011600 */
[----:B------:R-:W-:Y:S01]  /*11dd0*/  LOP3.LUT R0, R0, 0xffff, RZ, 0xc0, !PT ;  /* 0x0000ffff00007812 */ /* 0x000fe200078ec0ff */
[----:B------:R-:W-:Y:S01]  /*11de0*/  FADD.FTZ R7, R30, R2 ;  /* 0x000000021e077221 */ /* 0x000fe20000010000 */
[----:B------:R-:W-:-:S05]  /*11df0*/  @!P2 HFMA2.BF16_V2 R208, -RZ.H0_H0, RZ.H0_H0, -R156.H0_H0 ;  /* 0x200000ffffd0a231 */ /* 0x000fca000034099c */
[----:B------:R-:W-:-:S04]  /*11e00*/  PRMT R3, R208, 0x7610, R3 ;  /* 0x00007610d0037816 */ /* 0x000fc80000000003 */
[----:B------:R-:W-:Y:S02]  /*11e10*/  @!P2 PRMT R156, R3, 0x5410, RZ ;  /* 0x00005410039ca816 */ /* 0x000fe400000000ff */
[----:B------:R-:W-:Y:S01]  /*11e20*/  ISETP.LE.U32.AND P2, PT, R0, UR13, PT ;  /* 0x0000000d00007c0c */ /* 0x000fe2000bf43070 */
[----:B------:R-:W-:Y:S04]  /*11e30*/  MUFU.EX2 R3, R150 ;  /* 0x0000009600037308 */ /* 0x000fe80000000800 */
[----:B------:R-:W4:Y:S01]  /*11e40*/  MUFU.EX2 R0, R152 ;  /* 0x0000009800007308 */ /* 0x000f220000000800 */
[----:B------:R-:W-:Y:S02]  /*11e50*/  @!P3 PRMT R153, R4, 0x5410, RZ ;  /* 0x000054100499b816 */ /* 0x000fe400000000ff */
[----:B------:R-:W-:Y:S01]  /*11e60*/  PRMT R2, R22, 0x7771, RZ ;  /* 0x0000777116027816 */ /* 0x000fe200000000ff */
[----:B------:R-:W-:Y:S01]  /*11e70*/  MUFU.EX2 R4, R220 ;  /* 0x000000dc00047308 */ /* 0x000fe20000000800 */
[----:B----4-:R-:W-:Y:S01]  /*11e80*/  FADD.FTZ R6, R0, R6 ;  /* 0x0000000600067221 */ /* 0x010fe20000010000 */
[----:B------:R-:W-:-:S02]  /*11e90*/  F2FP.BF16.F32.PACK_AB R0, R3, R0 ;  /* 0x000000000300723e */ /* 0x000fc400000010ff */
[----:B------:R-:W4:Y:S02]  /*11ea0*/  MUFU.EX2 R208, R221 ;  /* 0x000000dd00d07308 */ /* 0x000f240000000800 */
[C---:B------:R-:W-:Y:S02]  /*11eb0*/  PRMT R152, R0.reuse, 0x7610, R152 ;  /* 0x0000761000987816 */ /* 0x040fe40000000098 */
[----:B------:R-:W-:Y:S01]  /*11ec0*/  PRMT R151, R0, 0x7632, R151 ;  /* 0x0000763200977816 */ /* 0x000fe20000000097 */
[----:B------:R-:W-:Y:S01]  /*11ed0*/  IMAD.MOV.U32 R0, RZ, RZ, R32 ;  /* 0x000000ffff007224 */ /* 0x000fe200078e0020 */
[----:B------:R-:W-:Y:S02]  /*11ee0*/  ISETP.GT.U32.AND P4, PT, R2, UR13, PT ;  /* 0x0000000d02007c0c */ /* 0x000fe4000bf84070 */
[----:B------:R-:W-:Y:S02]  /*11ef0*/  LOP3.LUT R2, R33, 0xff, RZ, 0xc0, !PT ;  /* 0x000000ff21027812 */ /* 0x000fe400078ec0ff */
[----:B------:R-:W-:-:S02]  /*11f00*/  LOP3.LUT R0, R0, 0xff, RZ, 0xc0, !PT ;  /* 0x000000ff00007812 */ /* 0x000fc400078ec0ff */
[----:B------:R-:W-:Y:S01]  /*11f10*/  PRMT R73, R204, 0x7610, R73 ;  /* 0x00007610cc497816 */ /* 0x000fe20000000049 */
[----:B--2---:R-:W-:Y:S01]  /*11f20*/  @!P5 HFMA2.BF16_V2 R25, -RZ.H0_H0, RZ.H0_H0, -R152.H0_H0 ;  /* 0x200000ffff19d231 */ /* 0x004fe20000340998 */
[----:B------:R-:W-:-:S04]  /*11f30*/  ISETP.LE.U32.AND P3, PT, R2, UR13, PT ;  /* 0x0000000d02007c0c */ /* 0x000fc8000bf63070 */
[----:B------:R-:W-:Y:S02]  /*11f40*/  PRMT R20, R25, 0x7610, R20 ;  /* 0x0000761019147816 */ /* 0x000fe40000000014 */
[----:B------:R-:W-:Y:S02]  /*11f50*/  PRMT R204, R152, 0x5410, R151 ;  /* 0x0000541098cc7816 */ /* 0x000fe40000000097 */
[----:B------:R-:W-:Y:S02]  /*11f60*/  @!P5 PRMT R152, R20, 0x5410, RZ ;  /* 0x000054101498d816 */ /* 0x000fe400000000ff */
[----:B------:R-:W-:Y:S01]  /*11f70*/  ISETP.LE.U32.AND P5, PT, R0, UR13, PT ;  /* 0x0000000d00007c0c */ /* 0x000fe2000bfa3070 */
[----:B------:R-:W-:Y:S01]  /*11f80*/  @P4 HFMA2.BF16_V2 R21, -RZ.H0_H0, RZ.H0_H0, -R151.H0_H0 ;  /* 0x200000ffff154231 */ /* 0x000fe20000340997 */
[----:B----4-:R-:W-:Y:S01]  /*11f90*/  F2FP.BF16.F32.PACK_AB R0, R208, R4 ;  /* 0x00000004d000723e */ /* 0x010fe200000010ff */
[----:B------:R1:W2:Y:S03]  /*11fa0*/  LDL.LU.S16 R20, [R1+0x3c] ;  /* 0x00003c0001147983 */ /* 0x0002a60000300600 */
[----:B------:R-:W-:-:S02]  /*11fb0*/  PRMT R150, R0, 0x7610, R150 ;  /* 0x0000761000967816 */ /* 0x000fc40000000096 */
[----:B------:R-:W-:Y:S02]  /*11fc0*/  PRMT R149, R0, 0x7632, R149 ;  /* 0x0000763200957816 */ /* 0x000fe40000000095 */
[----:B------:R-:W-:Y:S01]  /*11fd0*/  PRMT R2, R21, 0x7610, R2 ;  /* 0x0000761015027816 */ /* 0x000fe20000000002 */
[----:B------:R-:W-:Y:S01]  /*11fe0*/  @!P3 HFMA2.BF16_V2 R11, -RZ.H0_H0, RZ.H0_H0, -R150.H0_H0 ;  /* 0x200000ffff0bb231 */ /* 0x000fe20000340996 */
[----:B------:R-:W-:Y:S02]  /*11ff0*/  PRMT R50, R19, 0x7610, R50 ;  /* 0x0000761013327816 */ /* 0x000fe40000000032 */
[----:B------:R-:W-:Y:S01]  /*12000*/  @P4 PRMT R151, R2, 0x5410, RZ ;  /* 0x0000541002974816 */ /* 0x000fe200000000ff */
[--C-:B------:R-:W-:Y:S01]  /*12010*/  FADD.FTZ R2, R29, R5.reuse ;  /* 0x000000051d027221 */ /* 0x100fe20000010000 */
[----:B------:R-:W-:Y:S01]  /*12020*/  PRMT R5, R11, 0x7610, R5 ;  /* 0x000076100b057816 */ /* 0x000fe20000000005 */
[----:B------:R1:W4:Y:S04]  /*12030*/  LDL.LU.S16 R19, [R1+0x38] ;  /* 0x0000380001137983 */ /* 0x0003280000300600 */
[----:B------:R1:W4:Y:S01]  /*12040*/  LDL.LU.S16 R11, [R1+0x44] ;  /* 0x00004400010b7983 */ /* 0x0003220000300600 */
[----:B------:R-:W-:-:S02]  /*12050*/  PRMT R74, R73, 0x7610, R74 ;  /* 0x00007610494a7816 */ /* 0x000fc4000000004a */
[----:B------:R-:W-:Y:S02]  /*12060*/  PRMT R83, R50, 0x7610, R83 ;  /* 0x0000761032537816 */ /* 0x000fe40000000053 */
[----:B------:R-:W-:Y:S01]  /*12070*/  PRMT R72, R74, 0x7610, R72 ;  /* 0x000076104a487816 */ /* 0x000fe20000000048 */
[----:B------:R-:W-:Y:S02]  /*12080*/  IMAD.MOV.U32 R74, RZ, RZ, R80 ;  /* 0x000000ffff4a7224 */ /* 0x000fe400078e0050 */
[----:B------:R-:W-:Y:S02]  /*12090*/  IMAD.MOV.U32 R80, RZ, RZ, R51 ;  /* 0x000000ffff507224 */ /* 0x000fe400078e0033 */
[----:B---3--:R-:W-:-:S05]  /*120a0*/  @!P2 HFMA2.BF16_V2 R8, -RZ.H0_H0, RZ.H0_H0, -R149.H0_H0 ;  /* 0x200000ffff08a231 */ /* 0x008fca0000340995 */
[----:B------:R-:W-:Y:S02]  /*120b0*/  PRMT R0, R8, 0x7610, R0 ;  /* 0x0000761008007816 */ /* 0x000fe40000000000 */
[----:B------:R1:W3:Y:S04]  /*120c0*/  LDL.LU.S16 R8, [R1+0x40] ;  /* 0x0000400001087983 */ /* 0x0002e80000300600 */
[----:B------:R-:W3:Y:S01]  /*120d0*/  LDL.64 R50, [R1+0x48] ;  /* 0x0000480001327983 */ /* 0x000ee20000100a00 */
[----:B------:R-:W-:Y:S04]  /*120e0*/  MUFU.EX2 R207, R223 ;  /* 0x000000df00cf7308 */ /* 0x000fe80000000800 */
[----:B------:R1:W1:Y:S02]  /*120f0*/  MUFU.EX2 R209, R222 ;  /* 0x000000de00d17308 */ /* 0x0002640000000800 */
[----:B-1----:R-:W-:-:S02]  /*12100*/  PRMT R222, R150, 0x5410, R149 ;  /* 0x0000541096de7816 */ /* 0x002fc40000000095 */
[----:B------:R-:W-:Y:S02]  /*12110*/  @!P2 PRMT R149, R0, 0x5410, RZ ;  /* 0x000054100095a816 */ /* 0x000fe400000000ff */
[----:B------:R-:W-:-:S04]  /*12120*/  PRMT R0, R32, 0x7771, RZ ;  /* 0x0000777120007816 */ /* 0x000fc800000000ff */
[----:B------:R-:W-:Y:S02]  /*12130*/  ISETP.GT.U32.AND P4, PT, R0, UR13, PT ;  /* 0x0000000d00007c0c */ /* 0x000fe4000bf84070 */
[----:B------:R-:W-:Y:S01]  /*12140*/  F2FP.BF16.F32.PACK_AB R0, R209, R207 ;  /* 0x000000cfd100723e */ /* 0x000fe200000010ff */
[----:B------:R-:W-:Y:S03]  /*12150*/  MUFU.EX2 R205, R143 ;  /* 0x0000008f00cd7308 */ /* 0x000fe60000000800 */
[C---:B------:R-:W-:Y:S01]  /*12160*/  PRMT R148, R0.reuse, 0x7610, R148 ;  /* 0x0000761000947816 */ /* 0x040fe20000000094 */
[----:B------:R-:W1:Y:S01]  /*12170*/  MUFU.EX2 R206, R145 ;  /* 0x0000009100ce7308 */ /* 0x000e620000000800 */
[----:B------:R-:W-:Y:S02]  /*12180*/  PRMT R147, R0, 0x7632, R147 ;  /* 0x0000763200937816 */ /* 0x000fe40000000093 */
[----:B------:R-:W-:-:S02]  /*12190*/  PRMT R0, R32, 0x7772, RZ ;  /* 0x0000777220007816 */ /* 0x000fc400000000ff */
[----:B------:R-:W-:Y:S02]  /*121a0*/  @!P3 PRMT R150, R5, 0x5410, RZ ;  /* 0x000054100596b816 */ /* 0x000fe400000000ff */
[----:B------:R-:W-:Y:S02]  /*121b0*/  ISETP.GT.U32.AND P3, PT, R0, UR13, PT ;  /* 0x0000000d00007c0c */ /* 0x000fe4000bf64070 */
[----:B------:R-:W-:-:S04]  /*121c0*/  PRMT R0, R32, 0x7773, RZ ;  /* 0x0000777320007816 */ /* 0x000fc800000000ff */
[----:B------:R-:W-:Y:S02]  /*121d0*/  ISETP.GT.U32.AND P2, PT, R0, UR13, PT ;  /* 0x0000000d00007c0c */ /* 0x000fe4000bf44070 */
[----:B-1----:R-:W-:-:S04]  /*121e0*/  F2FP.BF16.F32.PACK_AB R0, R206, R205 ;  /* 0x000000cdce00723e */ /* 0x002fc800000010ff */
[C---:B------:R-:W-:Y:S02]  /*121f0*/  PRMT R145, R0.reuse, 0x7632, R145 ;  /* 0x0000763200917816 */ /* 0x040fe40000000091 */
[----:B------:R-:W-:Y:S01]  /*12200*/  PRMT R146, R0, 0x7610, R146 ;  /* 0x0000761000927816 */ /* 0x000fe20000000092 */
[----:B------:R-:W-:Y:S01]  /*12210*/  FADD.FTZ R3, R3, R6 ;  /* 0x0000000603037221 */ /* 0x000fe20000010000 */
[----:B------:R-:W-:Y:S02]  /*12220*/  FADD.FTZ R6, R9, R2 ;  /* 0x0000000209067221 */ /* 0x000fe40000010000 */
[----:B------:R-:W-:Y:S01]  /*12230*/  PRMT R220, R146, 0x5410, R145 ;  /* 0x0000541092dc7816 */ /* 0x000fe20000000091 */
[----:B------:R-:W-:Y:S01]  /*12240*/  FADD.FTZ R252, R4, R3 ;  /* 0x0000000304fc7221 */ /* 0x000fe20000010000 */
[----:B------:R-:W-:Y:S01]  /*12250*/  PRMT R47, R83, 0x7610, R47 ;  /* 0x00007610532f7816 */ /* 0x000fe2000000002f */
[----:B------:R-:W-:Y:S02]  /*12260*/  IMAD.MOV.U32 R83, RZ, RZ, R74 ;  /* 0x000000ffff537224 */ /* 0x000fe400078e004a */
[----:B------:R-:W-:-:S02]  /*12270*/  IMAD.MOV.U32 R74, RZ, RZ, R58 ;  /* 0x000000ffff4a7224 */ /* 0x000fc400078e003a */
[----:B------:R-:W-:Y:S02]  /*12280*/  IMAD.MOV.U32 R58, RZ, RZ, R57 ;  /* 0x000000ffff3a7224 */ /* 0x000fe400078e0039 */
[----:B------:R-:W-:Y:S02]  /*12290*/  IMAD.MOV.U32 R57, RZ, RZ, R63 ;  /* 0x000000ffff397224 */ /* 0x000fe400078e003f */
[----:B------:R-:W-:Y:S01]  /*122a0*/  IMAD.MOV.U32 R63, RZ, RZ, R48 ;  /* 0x000000ffff3f7224 */ /* 0x000fe200078e0030 */
[----:B------:R-:W-:Y:S01]  /*122b0*/  PRMT R221, R148, 0x5410, R147 ;  /* 0x0000541094dd7816 */ /* 0x000fe20000000093 */
[----:B------:R-:W-:-:S04]  /*122c0*/  FADD.FTZ R5, R28, R7 ;  /* 0x000000071c057221 */ /* 0x000fc80000010000 */
[----:B------:R-:W-:Y:S01]  /*122d0*/  FADD.FTZ R251, R31, R5 ;  /* 0x000000051ffb7221 */ /* 0x000fe20000010000 */
[----:B--2---:R-:W-:-:S05]  /*122e0*/  @!P5 HFMA2.BF16_V2 R20, -RZ.H0_H0, RZ.H0_H0, -R148.H0_H0 ;  /* 0x200000ffff14d231 */ /* 0x004fca0000340994 */
[----:B------:R-:W-:Y:S01]  /*122f0*/  PRMT R18, R20, 0x7610, R18 ;  /* 0x0000761014127816 */ /* 0x000fe20000000012 */
[----:B----4-:R-:W-:-:S05]  /*12300*/  @P3 HFMA2.BF16_V2 R11, -RZ.H0_H0, RZ.H0_H0, -R146.H0_H0 ;  /* 0x200000ffff0b3231 */ /* 0x010fca0000340992 */
[----:B------:R-:W-:Y:S01]  /*12310*/  PRMT R2, R11, 0x7610, R2 ;  /* 0x000076100b027816 */ /* 0x000fe20000000002 */
[----:B------:R-:W-:-:S03]  /*12320*/  @P4 HFMA2.BF16_V2 R19, -RZ.H0_H0, RZ.H0_H0, -R147.H0_H0 ;  /* 0x200000ffff134231 */ /* 0x000fc60000340993 */
[----:B------:R-:W-:Y:S02]  /*12330*/  @P3 PRMT R146, R2, 0x5410, RZ ;  /* 0x0000541002923816 */ /* 0x000fe400000000ff */
[----:B------:R-:W-:-:S04]  /*12340*/  PRMT R9, R19, 0x7610, R9 ;  /* 0x0000761013097816 */ /* 0x000fc80000000009 */
[----:B------:R-:W-:Y:S02]  /*12350*/  @P4 PRMT R147, R9, 0x5410, RZ ;  /* 0x0000541009934816 */ /* 0x000fe400000000ff */
[----:B------:R1:W2:Y:S01]  /*12360*/  LDL.LU.S16 R9, [R1+0x5c] ;  /* 0x00005c0001097983 */ /* 0x0002a20000300600 */
[----:B---3--:R-:W-:-:S05]  /*12370*/  @P2 HFMA2.BF16_V2 R8, -RZ.H0_H0, RZ.H0_H0, -R145.H0_H0 ;  /* 0x200000ffff082231 */ /* 0x008fca0000340991 */
[----:B------:R-:W-:Y:S02]  /*12380*/  PRMT R0, R8, 0x7610, R0 ;  /* 0x0000761008007816 */ /* 0x000fe40000000000 */
[----:B------:R-:W3:Y:S02]  /*12390*/  LDC R8, c[0x0][0x448] ;  /* 0x00011200ff087b82 */ /* 0x000ee40000000800 */
[----:B---3--:R-:W-:-:S04]  /*123a0*/  IMAD.WIDE R2, R8, -0x70, R50 ;  /* 0xffffff9008027825 */ /* 0x008fc800078e0232 */
[C---:B------:R-:W-:Y:S02]  /*123b0*/  IMAD.SHL.U32 R20, R8.reuse, 0x8, RZ ;  /* 0x0000000808147824 */ /* 0x040fe400078e00ff */
[----:B------:R-:W-:-:S04]  /*123c0*/  IMAD.WIDE R48, R8, 0x70, R2 ;  /* 0x0000007008307825 */ /* 0x000fc800078e0202 */
[----:B------:R-:W-:-:S04]  /*123d0*/  IMAD.WIDE R2, R20, 0x2, R38 ;  /* 0x0000000214027825 */ /* 0x000fc800078e0226 */
[----:B------:R-:W-:-:S04]  /*123e0*/  IMAD.WIDE R50, R8, -0x70, R48 ;  /* 0xffffff9008327825 */ /* 0x000fc800078e0230 */
[----:B------:R-:W-:Y:S02]  /*123f0*/  IMAD.WIDE R2, R8, 0x70, R2 ;  /* 0x0000007008027825 */ /* 0x000fe400078e0202 */
[----:B------:R1:W3:Y:S04]  /*12400*/  LDL.LU.S16 R8, [R1+0x58] ;  /* 0x0000580001087983 */ /* 0x0002e80000300600 */
[----:B------:R1:W4:Y:S04]  /*12410*/  LDL.LU.S16 R5, [R1+0x64] ;  /* 0x0000640001057983 */ /* 0x0003280000300600 */
[----:B------:R1:W4:Y:S01]  /*12420*/  LDL.LU.S16 R4, [R1+0x60] ;  /* 0x0000600001047983 */ /* 0x0003220000300600 */
[----:B------:R-:W-:-:S02]  /*12430*/  @P2 PRMT R145, R0, 0x5410, RZ ;  /* 0x0000541000912816 */ /* 0x000fc400000000ff */
[----:B------:R-:W-:Y:S02]  /*12440*/  PRMT R0, R16, 0x7772, RZ ;  /* 0x0000777210007816 */ /* 0x000fe400000000ff */
[----:B------:R-:W-:Y:S02]  /*12450*/  @!P5 PRMT R148, R18, 0x5410, RZ ;  /* 0x000054101294d816 */ /* 0x000fe400000000ff */
[----:B------:R-:W-:Y:S02]  /*12460*/  ISETP.GT.U32.AND P5, PT, R0, UR13, PT ;  /* 0x0000000d00007c0c */ /* 0x000fe4000bfa4070 */
[----:B------:R-:W-:-:S04]  /*12470*/  PRMT R0, R16, 0x7773, RZ ;  /* 0x0000777310007816 */ /* 0x000fc800000000ff */
[----:B------:R-:W-:Y:S02]  /*12480*/  ISETP.GT.U32.AND P3, PT, R0, UR13, PT ;  /* 0x0000000d00007c0c */ /* 0x000fe4000bf64070 */
[----:B------:R-:W-:Y:S02]  /*12490*/  PRMT R0, R26, 0x7772, RZ ;  /* 0x000077721a007816 */ /* 0x000fe400000000ff */
[----:B------:R-:W-:Y:S02]  /*124a0*/  PRMT R141, R60, 0x7632, R141 ;  /* 0x000076323c8d7816 */ /* 0x000fe4000000008d */
[----:B------:R-:W-:Y:S02]  /*124b0*/  ISETP.GT.U32.AND P4, PT, R0, UR13, PT ;  /* 0x0000000d00007c0c */ /* 0x000fe4000bf84070 */
[----:B------:R-:W-:Y:S02]  /*124c0*/  PRMT R0, R26, 0x7773, RZ ;  /* 0x000077731a007816 */ /* 0x000fe400000000ff */
[----:B------:R-:W-:-:S02]  /*124d0*/  PRMT R142, R60, 0x7610, R142 ;  /* 0x000076103c8e7816 */ /* 0x000fc4000000008e */
[----:B------:R-:W-:Y:S02]  /*124e0*/  ISETP.GT.U32.AND P2, PT, R0, UR13, PT ;  /* 0x0000000d00007c0c */ /* 0x000fe4000bf44070 */
[----:B------:R-:W-:Y:S01]  /*124f0*/  PRMT R0, R33, 0x7632, R0 ;  /* 0x0000763221007816 */ /* 0x000fe20000000000 */
[----:B------:R-:W-:Y:S01]  /*12500*/  FADD.FTZ R223, R10, R6 ;  /* 0x000000060adf7221 */ /* 0x000fe20000010000 */
[C---:B------:R-:W-:Y:S02]  /*12510*/  PRMT R143, R54.reuse, 0x7610, R143 ;  /* 0x00007610368f7816 */ /* 0x040fe4000000008f */
[----:B------:R-:W-:Y:S02]  /*12520*/  PRMT R144, R54, 0x7632, R144 ;  /* 0x0000763236907816 */ /* 0x000fe40000000090 */
[----:B------:R-:W-:Y:S02]  /*12530*/  LOP3.LUT R0, R0, 0xff, RZ, 0xc0, !PT ;  /* 0x000000ff00007812 */ /* 0x000fe400078ec0ff */
[----:B------:R-:W-:Y:S01]  /*12540*/  PRMT R17, R142, 0x5410, R141 ;  /* 0x000054108e117816 */ /* 0x000fe2000000008d */
[----:B------:R-:W-:Y:S01]  /*12550*/  IMAD.WIDE R20, R20, 0x2, R2 ;  /* 0x0000000214147825 */ /* 0x000fe200078e0202 */
[----:B------:R-:W-:Y:S01]  /*12560*/  PRMT R25, R143, 0x5410, R144 ;  /* 0x000054108f197816 */ /* 0x000fe20000000090 */
[----:B------:R-:W-:-:S02]  /*12570*/  USHF.L.U32 UR5, UR13, 0x10, URZ ;  /* 0x000000100d057899 */ /* 0x000fc400080006ff */
[----:B--2---:R-:W-:-:S05]  /*12580*/  @P5 HFMA2.BF16_V2 R9, -RZ.H0_H0, RZ.H0_H0, -R142.H0_H0 ;  /* 0x200000ffff095231 */ /* 0x004fca000034098e */
[----:B------:R-:W-:-:S04]  /*12590*/  PRMT R7, R9, 0x7610, R7 ;  /* 0x0000761009077816 */ /* 0x000fc80000000007 */
[----:B------:R-:W-:Y:S02]  /*125a0*/  @P5 PRMT R142, R7, 0x5410, RZ ;  /* 0x00005410078e5816 */ /* 0x000fe400000000ff */
[----:B------:R-:W-:Y:S01]  /*125b0*/  PRMT R96, R47, 0x7610, R96 ;  /* 0x000076102f607816 */ /* 0x000fe20000000060 */
[----:B------:R-:W-:Y:S01]  /*125c0*/  IMAD.MOV.U32 R128, RZ, RZ, R14 ;  /* 0x000000ffff807224 */ /* 0x000fe200078e000e */
[----:B------:R-:W-:Y:S02]  /*125d0*/  PRMT R130, R14, 0x7771, RZ ;  /* 0x000077710e827816 */ /* 0x000fe400000000ff */
[----:B------:R-:W-:-:S04]  /*125e0*/  PRMT R56, R72, 0x7610, R56 ;  /* 0x0000761048387816 */ /* 0x000fc80000000038 */
[----:B------:R-:W-:Y:S01]  /*125f0*/  PRMT R43, R56, 0x7610, R43 ;  /* 0x00007610382b7816 */ /* 0x000fe2000000002b */
[----:B------:R-:W-:Y:S01]  /*12600*/  STG.E.U16 desc[UR32][R38.64+-0x80], R62 ;  /* 0xffff803e26007986 */ /* 0x000fe2000c101520 */
[----:B------:R-:W-:Y:S02]  /*12610*/  PRMT R82, R96, 0x7610, R82 ;  /* 0x0000761060527816 */ /* 0x000fe40000000052 */
[----:B------:R-:W-:Y:S01]  /*12620*/  PRMT R55, R43, 0x7610, R55 ;  /* 0x000076102b377816 */ /* 0x000fe20000000037 */
[----:B------:R-:W-:Y:S01]  /*12630*/  STG.E.U16 desc[UR32][R38.64+-0x7e], R66 ;  /* 0xffff824226007986 */ /* 0x000fe2000c101520 */
[----:B------:R-:W-:-:S03]  /*12640*/  PRMT R76, R82, 0x7610, R76 ;  /* 0x00007610524c7816 */ /* 0x000fc6000000004c */
[----:B------:R-:W-:Y:S01]  /*12650*/  STG.E.U16 desc[UR32][R50.64+-0x80], R61 ;  /* 0xffff803d32007986 */ /* 0x000fe2000c101520 */
[----:B------:R-:W-:-:S03]  /*12660*/  PRMT R77, R55, 0x7610, R77 ;  /* 0x00007610374d7816 */ /* 0x000fc6000000004d */
[----:B------:R-:W-:Y:S04]  /*12670*/  STG.E.U16 desc[UR32][R50.64+-0x7e], R59 ;  /* 0xffff823b32007986 */ /* 0x000fe8000c101520 */
[----:B------:R-:W-:Y:S04]  /*12680*/  STG.E.U16 desc[UR32][R48.64+-0x80], R41 ;  /* 0xffff802930007986 */ /* 0x000fe8000c101520 */
[----:B------:R-:W-:Y:S04]  /*12690*/  STG.E.U16 desc[UR32][R48.64+-0x7e], R42 ;  /* 0xffff822a30007986 */ /* 0x000fe8000c101520 */
[----:B------:R-:W-:Y:S01]  /*126a0*/  STG.E.U16 desc[UR32][R20.64+-0x80], R37 ;  /* 0xffff802514007986 */ /* 0x000fe2000c101520 */
[----:B---3--:R-:W-:-:S05]  /*126b0*/  @P3 HFMA2.BF16_V2 R8, -RZ.H0_H0, RZ.H0_H0, -R141.H0_H0 ;  /* 0x200000ffff083231 */ /* 0x008fca000034098d */
[----:B------:R-:W-:Y:S01]  /*126c0*/  PRMT R6, R8, 0x7610, R6 ;  /* 0x0000761008067816 */ /* 0x000fe20000000006 */
[----:B----4-:R-:W-:-:S03]  /*126d0*/  @P4 HFMA2.BF16_V2 R5, -RZ.H0_H0, RZ.H0_H0, -R143.H0_H0 ;  /* 0x200000ffff054231 */ /* 0x010fc6000034098f */
[----:B------:R-:W-:Y:S01]  /*126e0*/  @P3 PRMT R141, R6, 0x5410, RZ ;  /* 0x00005410068d3816 */ /* 0x000fe200000000ff */
[----:B------:R-:W-:Y:S01]  /*126f0*/  @P2 HFMA2.BF16_V2 R4, -RZ.H0_H0, RZ.H0_H0, -R144.H0_H0 ;  /* 0x200000ffff042231 */ /* 0x000fe20000340990 */
[----:B------:R-:W-:Y:S02]  /*12700*/  ISETP.LE.U32.AND P3, PT, R0, UR13, PT ;  /* 0x0000000d00007c0c */ /* 0x000fe4000bf63070 */
[----:B------:R-:W-:Y:S02]  /*12710*/  PRMT R0, R22, 0x7772, RZ ;  /* 0x0000777216007816 */ /* 0x000fe400000000ff */
[----:B------:R-:W-:Y:S02]  /*12720*/  PRMT R3, R5, 0x7610, R3 ;  /* 0x0000761005037816 */ /* 0x000fe40000000003 */
[----:B------:R-:W-:Y:S02]  /*12730*/  ISETP.GT.U32.AND P5, PT, R0, UR13, PT ;  /* 0x0000000d00007c0c */ /* 0x000fe4000bfa4070 */
[----:B------:R-:W-:-:S02]  /*12740*/  PRMT R2, R4, 0x7610, R2 ;  /* 0x0000761004027816 */ /* 0x000fc40000000002 */
[----:B------:R-:W-:Y:S02]  /*12750*/  PRMT R0, R22, 0x7773, RZ ;  /* 0x0000777316007816 */ /* 0x000fe400000000ff */
[----:B------:R-:W-:Y:S02]  /*12760*/  @P4 PRMT R143, R3, 0x5410, RZ ;  /* 0x00005410038f4816 */ /* 0x000fe400000000ff */
[----:B------:R-:W-:Y:S02]  /*12770*/  @P2 PRMT R144, R2, 0x5410, RZ ;  /* 0x0000541002902816 */ /* 0x000fe400000000ff */
[----:B------:R-:W-:Y:S02]  /*12780*/  ISETP.GT.U32.AND P4, PT, R0, UR13, PT ;  /* 0x0000000d00007c0c */ /* 0x000fe4000bf84070 */
        /* <DEDUP_REMOVED lines=13> */
[----:B------:R-:W-:Y:S01]  /*12860*/  HSET2.LE.AND R0, R0, R2, PT ;  /* 0x0000000200007233 */ /* 0x000fe20003803000 */
[----:B------:R-:W-:-:S04]  /*12870*/  IMAD.MOV.U32 R3, RZ, RZ, R12 ;  /* 0x000000ffff037224 */ /* 0x000fc800078e000c */
[----:B------:R-:W-:Y:S02]  /*12880*/  LOP3.LUT R8, R97, R0, RZ, 0xc0, !PT ;  /* 0x0000000061087212 */ /* 0x000fe400078ec0ff */
[----:B------:R-:W-:Y:S02]  /*12890*/  PRMT R0, R36, 0x7632, R0 ;  /* 0x0000763224007816 */ /* 0x000fe40000000000 */
[----:B------:R-:W-:Y:S02]  /*128a0*/  PRMT R5, R12, 0x7771, RZ ;  /* 0x000077710c057816 */ /* 0x000fe400000000ff */
[----:B------:R-:W-:Y:S02]  /*128b0*/  LOP3.LUT R3, R3, 0xff, RZ, 0xc0, !PT ;  /* 0x000000ff03037812 */ /* 0x000fe400078ec0ff */
[----:B------:R-:W-:Y:S02]  /*128c0*/  SHF.R.U32.HI R4, RZ, 0x18, R36 ;  /* 0x00000018ff047819 */ /* 0x000fe40000011624 */
[----:B------:R-:W-:-:S02]  /*128d0*/  LOP3.LUT R0, R0, 0xff, RZ, 0xc0, !PT ;  /* 0x000000ff00007812 */ /* 0x000fc400078ec0ff */
[----:B------:R-:W-:Y:S02]  /*128e0*/  PRMT R9, R3, 0x5410, R5 ;  /* 0x0000541003097816 */ /* 0x000fe40000000005 */
[----:B------:R-:W-:Y:S02]  /*128f0*/  PRMT R7, R0, 0x5410, R4 ;  /* 0x0000541000077816 */ /* 0x000fe40000000004 */
[C---:B------:R-:W-:Y:S02]  /*12900*/  PRMT R3, R16.reuse, 0x7773, RZ ;  /* 0x0000777310037816 */ /* 0x040fe400000000ff */
[C---:B------:R-:W-:Y:S01]  /*12910*/  PRMT R0, R16.reuse, 0x7772, RZ ;  /* 0x0000777210007816 */ /* 0x040fe200000000ff */
[----:B------:R-:W-:Y:S01]  /*12920*/  IMAD.MOV.U32 R5, RZ, RZ, R16 ;  /* 0x000000ffff057224 */ /* 0x000fe200078e0010 */
[----:B------:R-:W-:Y:S02]  /*12930*/  PRMT R6, R16, 0x7771, RZ ;  /* 0x0000777110067816 */ /* 0x000fe400000000ff */
[----:B------:R-:W-:-:S02]  /*12940*/  PRMT R16, R0, 0x5410, R3 ;  /* 0x0000541000107816 */ /* 0x000fc40000000003 */
[C---:B------:R-:W-:Y:S02]  /*12950*/  LOP3.LUT R0, R24.reuse, 0xffff, RZ, 0xc0, !PT ;  /* 0x0000ffff18007812 */ /* 0x040fe400078ec0ff */
[----:B------:R-:W-:Y:S02]  /*12960*/  LOP3.LUT R3, R24, 0xff, RZ, 0xc0, !PT ;  /* 0x000000ff18037812 */ /* 0x000fe400078ec0ff */
[----:B------:R-:W-:-:S04]  /*12970*/  SHF.R.U32.HI R0, RZ, 0x8, R0 ;  /* 0x00000008ff007819 */ /* 0x000fc80000011600 */
[--C-:B------:R-:W-:Y:S02]  /*12980*/  PRMT R12, R3, 0x5410, R0.reuse ;  /* 0x00005410030c7816 */ /* 0x100fe40000000000 */
[----:B------:R-:W-:-:S04]  /*12990*/  PRMT R0, R24, 0x7632, R0 ;  /* 0x0000763218007816 */ /* 0x000fc80000000000 */
        /* <DEDUP_REMOVED lines=12> */
[----:B------:R-:W2:Y:S01]  /*12a60*/  LDSM.16.MT88.4 R12, [R47+0x6000] ;  /* 0x006000002f0c783b */ /* 0x000ea20000004200 */
[----:B------:R-:W-:-:S05]  /*12a70*/  LOP3.LUT R4, R10, 0xff00ff, RZ, 0xc0, !PT ;  /* 0x00ff00ff0a047812 */ /* 0x000fca00078ec0ff */
[----:B------:R-:W-:-:S05]  /*12a80*/  HSET2.LE.AND R4, R4, R2, PT ;  /* 0x0000000204047233 */ /* 0x000fca0003803000 */
[----:B------:R-:W-:Y:S02]  /*12a90*/  LOP3.LUT R11, R80, R4, RZ, 0xc0, !PT ;  /* 0x00000004500b7212 */ /* 0x000fe400078ec0ff */
[----:B------:R-:W-:Y:S02]  /*12aa0*/  LOP3.LUT R4, R224, R0, RZ, 0xc0, !PT ;  /* 0x00000000e0047212 */ /* 0x000fe400078ec0ff */
[----:B------:R-:W-:Y:S01]  /*12ab0*/  LOP3.LUT R0, R16, 0xff00ff, RZ, 0xc0, !PT ;  /* 0x00ff00ff10007812 */ /* 0x000fe200078ec0ff */
[----:B------:R-:W-:Y:S01]  /*12ac0*/  IMAD.MOV.U32 R67, RZ, RZ, 0x20 ;  /* 0x00000020ff437424 */ /* 0x000fe200078e00ff */
[----:B------:R-:W-:Y:S02]  /*12ad0*/  LOP3.LUT R10, R74, R3, RZ, 0xc0, !PT ;  /* 0x000000034a0a7212 */ /* 0x000fe400078ec0ff */
[--C-:B------:R-:W-:Y:S02]  /*12ae0*/  HSET2.LE.AND R3, R5, R2.reuse, PT ;  /* 0x0000000205037233 */ /* 0x100fe40003803000 */
[----:B------:R-:W-:-:S02]  /*12af0*/  HSET2.LE.AND R0, R0, R2, PT ;  /* 0x0000000200007233 */ /* 0x000fc40003803000 */
[----:B------:R-:W-:Y:S01]  /*12b00*/  HSET2.LE.AND R6, R6, R2, PT ;  /* 0x0000000206067233 */ /* 0x000fe20003803000 */
[----:B------:R3:W-:Y:S01]  /*12b10*/  STL [R1+0x90], R7 ;  /* 0x0000900701007387 */ /* 0x0007e20000100800 */
[----:B------:R-:W-:-:S03]  /*12b20*/  LOP3.LUT R5, R167, R3, RZ, 0xc0, !PT ;  /* 0x00000003a7057212 */ /* 0x000fc600078ec0ff */
[----:B------:R-:W-:Y:S01]  /*12b30*/  LOP3.LUT R6, R166, R6, RZ, 0xc0, !PT ;  /* 0x00000006a6067212 */ /* 0x000fe200078ec0ff */
[----:B--2---:R-:W-:Y:S01]  /*12b40*/  HMMA.16816.F32.BF16 R80, R8, R12, R136 ;  /* 0x0000000c0850723c */ /* 0x004fe20000041888 */
[----:B------:R-:W-:Y:S01]  /*12b50*/  IMAD.MOV.U32 R137, RZ, RZ, R75 ;  /* 0x000000ffff897224 */ /* 0x000fe200078e004b */
[----:B---3--:R-:W-:Y:S02]  /*12b60*/  LOP3.LUT R7, R17, R0, RZ, 0xc0, !PT ;  /* 0x0000000011077212 */ /* 0x008fe400078ec0ff */
[----:B------:R-:W-:Y:S01]  /*12b70*/  SEL R0, R67, 0xffffffe0, !P6 ;  /* 0xffffffe043007807 */ /* 0x000fe20007000000 */
[----:B------:R-:W-:-:S04]  /*12b80*/  IMAD.MOV.U32 R139, RZ, RZ, R78 ;  /* 0x000000ffff8b7224 */ /* 0x000fc800078e004e */
[----:B------:R-:W-:Y:S01]  /*12b90*/  IMAD.IADD R37, R0, 0x1, R47 ;  /* 0x0000000100257824 */ /* 0x000fe200078e022f */
[----:B------:R-:W-:Y:S01]  /*12ba0*/  HMMA.16816.F32.BF16 R72, R4, R12, R108 ;  /* 0x0000000c0448723c */ /* 0x000fe2000004186c */
[----:B------:R-:W-:Y:S01]  /*12bb0*/  IMAD.MOV.U32 R138, RZ, RZ, R79 ;  /* 0x000000ffff8a7224 */ /* 0x000fe200078e004f */
[----:B------:R-:W-:Y:S02]  /*12bc0*/  PRMT R110, R76, 0x7610, R110 ;  /* 0x000076104c6e7816 */ /* 0x000fe4000000006e */
[----:B------:R-:W-:-:S04]  /*12bd0*/  PRMT R111, R77, 0x7610, R111 ;  /* 0x000076104d6f7816 */ /* 0x000fc8000000006f */
[-C--:B------:R-:W-:Y:S08]  /*12be0*/  HMMA.16816.F32.BF16 R68, R4, R14.reuse, R68 ;  /* 0x0000000e0444723c */ /* 0x080ff00000041844 */
[----:B------:R-:W-:Y:S01]  /*12bf0*/  HMMA.16816.F32.BF16 R76, R8, R14, R132 ;  /* 0x0000000e084c723c */ /* 0x000fe20000041884 */
[----:B------:R-:W2:Y:S01]  /*12c00*/  LDSM.16.MT88.4 R12, [R37+0x6000] ;  /* 0x00600000250c783b */ /* 0x000ea20000004200 */
[----:B------:R-:W-:-:S02]  /*12c10*/  IMAD.IADD R36, R53, 0x1, R47 ;  /* 0x0000000135247824 */ /* 0x000fc400078e022f */
[----:B------:R-:W-:Y:S02]  /*12c20*/  IMAD.MOV.U32 R224, RZ, RZ, R35 ;  /* 0x000000ffffe07224 */ /* 0x000fe400078e0023 */
[----:B------:R-:W-:Y:S01]  /*12c30*/  IMAD.IADD R35, R0, 0x1, R36 ;  /* 0x0000000100237824 */ /* 0x000fe200078e0224 */
[----:B------:R-:W3:Y:S01]  /*12c40*/  LDSM.16.MT88.4 R16, [R36+0x6000] ;  /* 0x006000002410783b */ /* 0x000ee20000004200 */
[----:B------:R-:W-:Y:S02]  /*12c50*/  IMAD.MOV.U32 R3, RZ, RZ, R63 ;  /* 0x000000ffff037224 */ /* 0x000fe400078e003f */
[----:B------:R-:W-:Y:S02]  /*12c60*/  IMAD.MOV.U32 R136, RZ, RZ, R65 ;  /* 0x000000ffff887224 */ /* 0x000fe400078e0041 */
[----:B------:R-:W-:Y:S01]  /*12c70*/  IMAD.MOV.U32 R24, RZ, RZ, R64 ;  /* 0x000000ffff187224 */ /* 0x000fe200078e0040 */
[----:B--2---:R-:W-:Y:S08]  /*12c80*/  HMMA.16816.F32.BF16 R60, R4, R14, R92 ;  /* 0x0000000e043c723c */ /* 0x004ff0000004185c */
[-C--:B------:R-:W-:Y:S08]  /*12c90*/  HMMA.16816.F32.BF16 R96, R8, R12.reuse, R216 ;  /* 0x0000000c0860723c */ /* 0x080ff000000418d8 */
[----:B------:R-:W-:Y:S08]  /*12ca0*/  HMMA.16816.F32.BF16 R64, R4, R12, R100 ;  /* 0x0000000c0440723c */ /* 0x000ff00000041864 */
[----:B------:R-:W-:Y:S01]  /*12cb0*/  HMMA.16816.F32.BF16 R92, R8, R14, R124 ;  /* 0x0000000e085c723c */ /* 0x000fe2000004187c */
[----:B------:R-:W2:Y:S01]  /*12cc0*/  LDSM.16.MT88.4 R12, [R35+0x6000] ;  /* 0x00600000230c783b */ /* 0x000ea20000004200 */
[----:B------:R-:W-:-:S03]  /*12cd0*/  IMAD.MOV.U32 R166, RZ, RZ, R58 ;  /* 0x000000ffffa67224 */ /* 0x000fc600078e003a */
[----:B------:R-:W-:Y:S01]  /*12ce0*/  STG.E.U16 desc[UR32][R20.64+-0x7e], R40 ;  /* 0xffff822814007986 */ /* 0x000fe2000c101520 */
[----:B------:R-:W-:Y:S02]  /*12cf0*/  IMAD.MOV.U32 R167, RZ, RZ, R57 ;  /* 0x000000ffffa77224 */ /* 0x000fe400078e0039 */
[----:B---3--:R-:W-:Y:S01]  /*12d00*/  HMMA.16816.F32.BF16 R56, R4, R16, R88 ;  /* 0x000000100438723c */ /* 0x008fe20000041858 */
[----:B------:R3:W-:Y:S07]  /*12d10*/  STG.E.U16 desc[UR32][R38.64+-0x70], R52 ;  /* 0xffff903426007986 */ /* 0x0007ee000c101520 */
[-C--:B------:R-:W-:Y:S08]  /*12d20*/  HMMA.16816.F32.BF16 R88, R8, R18.reuse, R116 ;  /* 0x000000120858723c */ /* 0x080ff00000041874 */
[C---:B---3--:R-:W-:Y:S08]  /*12d30*/  HMMA.16816.F32.BF16 R52, R4.reuse, R18, R84 ;  /* 0x000000120434723c */ /* 0x048ff00000041854 */
[----:B--2---:R-:W-:Y:S08]  /*12d40*/  HMMA.16816.F32.BF16 R40, R4, R12, R104 ;  /* 0x0000000c0428723c */ /* 0x004ff00000041868 */
[----:B------:R-:W-:Y:S01]  /*12d50*/  HMMA.16816.F32.BF16 R104, R8, R14, R232 ;  /* 0x0000000e0868723c */ /* 0x000fe200000418e8 */
[----:B------:R-:W-:Y:S01]  /*12d60*/  IMAD.MOV.U32 R233, RZ, RZ, R3 ;  /* 0x000000ffffe97224 */ /* 0x000fe200078e0003 */
[----:B------:R-:W-:-:S06]  /*12d70*/  PRMT R3, R26, 0x7772, RZ ;  /* 0x000077721a037816 */ /* 0x000fcc00000000ff */
[----:B------:R-:W-:Y:S01]  /*12d80*/  HMMA.16816.F32.BF16 R28, R4, R14, R112 ;  /* 0x0000000e041c723c */ /* 0x000fe20000041870 */
[----:B------:R-:W-:-:S07]  /*12d90*/  PRMT R4, R26, 0x7773, RZ ;  /* 0x000077731a047816 */ /* 0x000fce00000000ff */
[C---:B------:R-:W-:Y:S08]  /*12da0*/  HMMA.16816.F32.BF16 R84, R8.reuse, R16, R120 ;  /* 0x000000100854723c */ /* 0x040ff00000041878 */
[----:B------:R-:W-:Y:S01]  /*12db0*/  HMMA.16816.F32.BF16 R100, R8, R12, R228 ;  /* 0x0000000c0864723c */ /* 0x000fe200000418e4 */
[----:B------:R-:W-:Y:S01]  /*12dc0*/  PRMT R9, R3, 0x5410, R4 ;  /* 0x0000541003097816 */ /* 0x000fe20000000004 */
[----:B------:R-:W-:Y:S01]  /*12dd0*/  IMAD.MOV.U32 R6, RZ, RZ, R26 ;  /* 0x000000ffff067224 */ /* 0x000fe200078e001a */
[C---:B------:R-:W-:Y:S01]  /*12de0*/  LOP3.LUT R3, R27.reuse, 0xffff, RZ, 0xc0, !PT ;  /* 0x0000ffff1b037812 */ /* 0x040fe200078ec0ff */
[----:B------:R-:W-:Y:S01]  /*12df0*/  IMAD.MOV.U32 R232, RZ, RZ, R24 ;  /* 0x000000ffffe87224 */ /* 0x000fe200078e0018 */
[----:B------:R-:W-:Y:S01]  /*12e00*/  LOP3.LUT R4, R27, 0xff, RZ, 0xc0, !PT ;  /* 0x000000ff1b047812 */ /* 0x000fe200078ec0ff */
[----:B------:R-:W2:Y:S01]  /*12e10*/  LDSM.16.MT88.4 R16, [R47+0x6800] ;  /* 0x006800002f10783b */ /* 0x000ea20000004200 */
[----:B------:R-:W-:-:S02]  /*12e20*/  SHF.R.U32.HI R3, RZ, 0x8, R3 ;  /* 0x00000008ff037819 */ /* 0x000fc40000011603 */
[----:B------:R-:W-:Y:S01]  /*12e30*/  SHF.R.U32.HI R7, RZ, 0x18, R27 ;  /* 0x00000018ff077819 */ /* 0x000fe2000001161b */
[----:B------:R-:W3:Y:S01]  /*12e40*/  LDSM.16.MT88.4 R12, [R37+0x6800] ;  /* 0x00680000250c783b */ /* 0x000ee20000004200 */
[--C-:B------:R-:W-:Y:S02]  /*12e50*/  PRMT R5, R4, 0x5410, R3.reuse ;  /* 0x0000541004057816 */ /* 0x100fe40000000003 */
[----:B------:R-:W-:-:S04]  /*12e60*/  PRMT R3, R27, 0x7632, R3 ;  /* 0x000076321b037816 */ /* 0x000fc80000000003 */
[----:B------:R-:W-:Y:S02]  /*12e70*/  LOP3.LUT R4, R3, 0xff, RZ, 0xc0, !PT ;  /* 0x000000ff03047812 */ /* 0x000fe400078ec0ff */
[----:B------:R-:W-:Y:S02]  /*12e80*/  HSET2.LE.AND R3, R5, R2, PT ;  /* 0x0000000205037233 */ /* 0x000fe40003803000 */
[----:B------:R-:W-:Y:S02]  /*12e90*/  PRMT R5, R4, 0x5410, R7 ;  /* 0x0000541004057816 */ /* 0x000fe40000000007 */
[----:B------:R-:W-:Y:S02]  /*12ea0*/  LOP3.LUT R7, R9, 0xff00ff, RZ, 0xc0, !PT ;  /* 0x00ff00ff09077812 */ /* 0x000fe400078ec0ff */
[----:B------:R-:W-:Y:S02]  /*12eb0*/  PRMT R8, R26, 0x7771, RZ ;  /* 0x000077711a087816 */ /* 0x000fe400000000ff */
[----:B------:R-:W-:-:S02]  /*12ec0*/  LOP3.LUT R6, R6, 0xff, RZ, 0xc0, !PT ;  /* 0x000000ff06067812 */ /* 0x000fc400078ec0ff */
[----:B------:R-:W-:Y:S02]  /*12ed0*/  HSET2.LE.AND R7, R7, R2, PT ;  /* 0x0000000207077233 */ /* 0x000fe40003803000 */
[----:B------:R-:W-:Y:S02]  /*12ee0*/  PRMT R6, R6, 0x5410, R8 ;  /* 0x0000541006067816 */ /* 0x000fe40000000008 */
[----:B------:R-:W4:Y:S01]  /*12ef0*/  LDSM.16.MT88.4 R8, [R36+0x6800] ;  /* 0x006800002408783b */ /* 0x000f220000004200 */
[----:B------:R-:W-:-:S03]  /*12f00*/  LOP3.LUT R7, R25, R7, RZ, 0xc0, !PT ;  /* 0x0000000719077212 */ /* 0x000fc600078ec0ff */
[----:B------:R-:W1:Y:S01]  /*12f10*/  LDSM.16.MT88.4 R24, [R35+0x6800] ;  /* 0x006800002318783b */ /* 0x000e620000004200 */
[----:B------:R-:W-:Y:S02]  /*12f20*/  LOP3.LUT R4, R237, R3, RZ, 0xc0, !PT ;  /* 0x00000003ed047212 */ /* 0x000fe400078ec0ff */
[--C-:B------:R-:W-:Y:S02]  /*12f30*/  HSET2.LE.AND R3, R5, R2.reuse, PT ;  /* 0x0000000205037233 */ /* 0x100fe40003803000 */
[----:B------:R-:W-:-:S03]  /*12f40*/  HSET2.LE.AND R6, R6, R2, PT ;  /* 0x0000000206067233 */ /* 0x000fc60003803000 */
[----:B------:R-:W-:Y:S02]  /*12f50*/  LOP3.LUT R5, R227, R3, RZ, 0xc0, !PT ;  /* 0x00000003e3057212 */ /* 0x000fe400078ec0ff */
[----:B------:R-:W-:Y:S01]  /*12f60*/  LOP3.LUT R6, R131, R6, RZ, 0xc0, !PT ;  /* 0x0000000683067212 */ /* 0x000fe200078ec0ff */
[----:B------:R-:W-:Y:S01]  /*12f70*/  STG.E.U16 desc[UR32][R38.64+-0x6e], R165 ;  /* 0xffff92a526007986 */ /* 0x000fe2000c101520 */
[----:B------:R-:W-:Y:S01]  /*12f80*/  LOP3.LUT R3, R140, 0xffff, RZ, 0xc0, !PT ;  /* 0x0000ffff8c037812 */ /* 0x000fe200078ec0ff */
[----:B------:R-:W-:Y:S01]  /*12f90*/  IMAD.MOV.U32 R219, RZ, RZ, R136 ;  /* 0x000000ffffdb7224 */ /* 0x000fe200078e0088 */
[----:B------:R-:W-:Y:S01]  /*12fa0*/  PRMT R229, R110, 0x7610, R229 ;  /* 0x000076106ee57816 */ /* 0x000fe200000000e5 */
[----:B------:R1:W-:Y:S01]  /*12fb0*/  STG.E.U16 desc[UR32][R50.64+-0x70], R164 ;  /* 0xffff90a432007986 */ /* 0x0003e2000c101520 */
[----:B------:R-:W-:Y:S01]  /*12fc0*/  PRMT R228, R111, 0x7610, R228 ;  /* 0x000076106fe47816 */ /* 0x000fe200000000e4 */
[----:B------:R-:W-:Y:S01]  /*12fd0*/  IMAD.MOV.U32 R218, RZ, RZ, R137 ;  /* 0x000000ffffda7224 */ /* 0x000fe200078e0089 */
[----:B--2---:R-:W-:Y:S01]  /*12fe0*/  HMMA.16816.F32.BF16 R108, R4, R16, R72 ;  /* 0x00000010046c723c */ /* 0x004fe20000041848 */
[----:B------:R-:W-:-:S02]  /*12ff0*/  IMAD.MOV.U32 R217, RZ, RZ, R138 ;  /* 0x000000ffffd97224 */ /* 0x000fc400078e008a */
[----:B------:R-:W-:Y:S02]  /*13000*/  IMAD.MOV.U32 R216, RZ, RZ, R139 ;  /* 0x000000ffffd87224 */ /* 0x000fe400078e008b */
[----:B------:R-:W-:Y:S02]  /*13010*/  IMAD.MOV.U32 R235, RZ, RZ, R166 ;  /* 0x000000ffffeb7224 */ /* 0x000fe400078e00a6 */
[----:B------:R-:W-:Y:S01]  /*13020*/  IMAD.MOV.U32 R234, RZ, RZ, R167 ;  /* 0x000000ffffea7224 */ /* 0x000fe200078e00a7 */
[----:B------:R-:W-:Y:S01]  /*13030*/  HMMA.16816.F32.BF16 R112, R4, R18, R68 ;  /* 0x000000120470723c */ /* 0x000fe20000041844 */
[----:B------:R-:W-:-:S07]  /*13040*/  SHF.R.U32.HI R3, RZ, 0x8, R3 ;  /* 0x00000008ff037819 */ /* 0x000fce0000011603 */
[C---:B---3--:R-:W-:Y:S08]  /*13050*/  HMMA.16816.F32.BF16 R116, R4.reuse, R12, R64 ;  /* 0x0000000c0474723c */ /* 0x048ff00000041840 */
[C---:B------:R-:W-:Y:S08]  /*13060*/  HMMA.16816.F32.BF16 R120, R4.reuse, R14, R60 ;  /* 0x0000000e0478723c */ /* 0x040ff0000004183c */
[C---:B----4-:R-:W-:Y:S08]  /*13070*/  HMMA.16816.F32.BF16 R124, R4.reuse, R8, R56 ;  /* 0x00000008047c723c */ /* 0x050ff00000041838 */
[C---:B------:R-:W-:Y:S08]  /*13080*/  HMMA.16816.F32.BF16 R132, R4.reuse, R10, R52 ;  /* 0x0000000a0484723c */ /* 0x040ff00000041834 */
[C---:B-1----:R-:W-:Y:S01]  /*13090*/  HMMA.16816.F32.BF16 R164, R4.reuse, R24, R40 ;  /* 0x0000001804a4723c */ /* 0x042fe20000041828 */
        /* <DEDUP_REMOVED lines=21> */
[----:B------:R-:W-:-:S05]  /*131f0*/  PRMT R3, R22, 0x7772, RZ ;  /* 0x0000777216037816 */ /* 0x000fca00000000ff */
[----:B------:R-:W-:Y:S01]  /*13200*/  HMMA.16816.F32.BF16 R52, R4, R8, R84 ;  /* 0x000000080434723c */ /* 0x000fe20000041854 */
[----:B------:R-:W-:Y:S01]  /*13210*/  PRMT R8, R22, 0x7773, RZ ;  /* 0x0000777316087816 */ /* 0x000fe200000000ff */
[----:B------:R-:W-:-:S06]  /*13220*/  IMAD.MOV.U32 R9, RZ, RZ, R22 ;  /* 0x000000ffff097224 */ /* 0x000fcc00078e0016 */
[C---:B------:R-:W-:Y:S08]  /*13230*/  HMMA.16816.F32.BF16 R68, R4.reuse, R16, R80 ;  /* 0x000000100444723c */ /* 0x040ff00000041850 */
        /* <DEDUP_REMOVED lines=20> */
[----:B------:R-:W-:Y:S02]  /*13380*/  PRMT R5, R3, 0x5410, R7 ;  /* 0x0000541003057816 */ /* 0x000fe40000000007 */
[----:B------:R-:W-:Y:S02]  /*13390*/  HSET2.LE.AND R3, R4, R2, PT ;  /* 0x0000000204037233 */ /* 0x000fe40003803000 */
[----:B------:R-:W-:Y:S02]  /*133a0*/  LOP3.LUT R7, R11, 0xff00ff, RZ, 0xc0, !PT ;  /* 0x00ff00ff0b077812 */ /* 0x000fe400078ec0ff */
[----:B------:R-:W-:-:S02]  /*133b0*/  PRMT R19, R230, 0x7610, R19 ;  /* 0x00007610e6137816 */ /* 0x000fc40000000013 */
[----:B------:R-:W-:Y:S02]  /*133c0*/  PRMT R18, R231, 0x7610, R18 ;  /* 0x00007610e7127816 */ /* 0x000fe40000000012 */
[----:B------:R-:W-:Y:S02]  /*133d0*/  LOP3.LUT R4, R211, R3, RZ, 0xc0, !PT ;  /* 0x00000003d3047212 */ /* 0x000fe400078ec0ff */
[--C-:B------:R-:W-:Y:S02]  /*133e0*/  HSET2.LE.AND R3, R7, R2.reuse, PT ;  /* 0x0000000207037233 */ /* 0x100fe40003803000 */
[----:B------:R-:W-:Y:S02]  /*133f0*/  PRMT R7, R19, 0x5410, R18 ;  /* 0x0000541013077816 */ /* 0x000fe40000000012 */
[----:B------:R-:W-:Y:S02]  /*13400*/  HSET2.LE.AND R6, R8, R2, PT ;  /* 0x0000000208067233 */ /* 0x000fe40003803000 */
[----:B------:R-:W-:-:S02]  /*13410*/  LOP3.LUT R7, R7, R3, RZ, 0xc0, !PT ;  /* 0x0000000307077212 */ /* 0x000fc400078ec0ff */
[C---:B------:R-:W-:Y:S02]  /*13420*/  PRMT R8, R34.reuse, 0x7773, RZ ;  /* 0x0000777322087816 */ /* 0x040fe400000000ff */
        /* <DEDUP_REMOVED lines=41> */
[----:B------:R-:W-:Y:S08]  /*136c0*/  HMMA.16816.F32.BF16 R80, R4, R28, R164 ;  /* 0x0000001c0450723c */ /* 0x000ff000000418a4 */
[----:B------:R-:W-:Y:S01]  /*136d0*/  HMMA.16816.F32.BF16 R52, R8, R12, R52 ;  /* 0x0000000c0834723c */ /* 0x000fe20000041834 */
[----:B------:R-:W-:Y:S01]  /*136e0*/  PRMT R13, R32, 0x7771, RZ ;  /* 0x00007771200d7816 */ /* 0x000fe200000000ff */
[----:B-1----:R-:W-:-:S06]  /*136f0*/  FADD.FTZ R17, R3, R218 ;  /* 0x000000da03117221 */ /* 0x002fcc0000010000 */
[----:B------:R-:W-:Y:S01]  /*13700*/  HMMA.16816.F32.BF16 R120, R4, R30, R136 ;  /* 0x0000001e0478723c */ /* 0x000fe20000041888 */
[----:B------:R-:W-:Y:S01]  /*13710*/  IMAD.MOV.U32 R4, RZ, RZ, R32 ;  /* 0x000000ffff047224 */ /* 0x000fe200078e0020 */
[----:B------:R-:W-:-:S06]  /*13720*/  LOP3.LUT R5, R33, 0xffff, RZ, 0xc0, !PT ;  /* 0x0000ffff21057812 */ /* 0x000fcc00078ec0ff */
[----:B------:R-:W-:Y:S01]  /*13730*/  HMMA.16816.F32.BF16 R72, R8, R14, R72 ;  /* 0x0000000e0848723c */ /* 0x000fe20000041848 */
[----:B------:R-:W-:-:S07]  /*13740*/  LOP3.LUT R4, R4, 0xff, RZ, 0xc0, !PT ;  /* 0x000000ff04047812 */ /* 0x000fce00078ec0ff */
[----:B------:R-:W-:Y:S01]  /*13750*/  HMMA.16816.F32.BF16 R68, R8, R40, R68 ;  /* 0x000000280844723c */ /* 0x000fe20000041844 */
[----:B------:R-:W-:-:S07]  /*13760*/  LOP3.LUT R6, R33, 0xff, RZ, 0xc0, !PT ;  /* 0x000000ff21067812 */ /* 0x000fce00078ec0ff */
[----:B------:R-:W-:Y:S01]  /*13770*/  HMMA.16816.F32.BF16 R64, R8, R42, R64 ;  /* 0x0000002a0840723c */ /* 0x000fe20000041840 */
[----:B------:R-:W-:-:S07]  /*13780*/  SHF.R.U32.HI R5, RZ, 0x8, R5 ;  /* 0x00000008ff057819 */ /* 0x000fce0000011605 */
[C---:B------:R-:W-:Y:S01]  /*13790*/  HMMA.16816.F32.BF16 R56, R8.reuse, R26, R56 ;  /* 0x0000001a0838723c */ /* 0x040fe20000041838 */
[----:B------:R-:W-:Y:S01]  /*137a0*/  PRMT R13, R4, 0x5410, R13 ;  /* 0x00005410040d7816 */ /* 0x000fe2000000000d */
[----:B------:R-:W-:Y:S01]  /*137b0*/  STG.E.U16 desc[UR32][R48.64+-0x70], R155 ;  /* 0xffff909b30007986 */ /* 0x000fe2000c101520 */
[C---:B------:R-:W-:Y:S02]  /*137c0*/  PRMT R12, R32.reuse, 0x7773, RZ ;  /* 0x00007773200c7816 */ /* 0x040fe400000000ff */
[----:B------:R-:W-:Y:S01]  /*137d0*/  PRMT R7, R32, 0x7772, RZ ;  /* 0x0000777220077816 */ /* 0x000fe200000000ff */
[----:B------:R-:W-:Y:S01]  /*137e0*/  STG.E.U16 desc[UR32][R48.64+-0x6e], R179 ;  /* 0xffff92b330007986 */ /* 0x000fe2000c101520 */
[----:B------:R-:W-:Y:S02]  /*137f0*/  SHF.R.U32.HI R4, RZ, 0x10, R33 ;  /* 0x00000010ff047819 */ /* 0x000fe40000011621 */
[----:B------:R-:W-:Y:S01]  /*13800*/  PRMT R6, R6, 0x5410, R5 ;  /* 0x0000541006067816 */ /* 0x000fe20000000005 */
[----:B------:R-:W-:Y:S01]  /*13810*/  HMMA.16816.F32.BF16 R112, R8, R28, R100 ;  /* 0x0000001c0870723c */ /* 0x000fe20000041864 */
[----:B--2---:R-:W-:Y:S01]  /*13820*/  F2FP.BF16.F32.PACK_AB R3, R16, R3 ;  /* 0x000000031003723e */ /* 0x004fe200000010ff */
[----:B------:R-:W1:Y:S01]  /*13830*/  LDSM.16.MT88.4 R132, [R47+0x7800] ;  /* 0x007800002f84783b */ /* 0x000e620000004200 */
[----:B------:R-:W-:-:S02]  /*13840*/  PRMT R7, R7, 0x5410, R12 ;  /* 0x0000541007077816 */ /* 0x000fc4000000000c */
[----:B------:R-:W-:Y:S01]  /*13850*/  SHF.R.U32.HI R15, RZ, 0x18, R33 ;  /* 0x00000018ff0f7819 */ /* 0x000fe20000011621 */
[----:B------:R-:W2:Y:S01]  /*13860*/  LDSM.16.MT88.4 R124, [R37+0x7800] ;  /* 0x00780000257c783b */ /* 0x000ea20000004200 */
[----:B------:R-:W-:Y:S02]  /*13870*/  LOP3.LUT R5, R4, 0xff, RZ, 0xc0, !PT ;  /* 0x000000ff04057812 */ /* 0x000fe400078ec0ff */
[C---:B------:R-:W-:Y:S01]  /*13880*/  PRMT R14, R3.reuse, 0x7610, R14 ;  /* 0x00007610030e7816 */ /* 0x040fe2000000000e */
[----:B------:R-:W-:Y:S01]  /*13890*/  HMMA.16816.F32.BF16 R28, R8, R30, R128 ;  /* 0x0000001e081c723c */ /* 0x000fe20000041880 */
[----:B------:R-:W-:Y:S01]  /*138a0*/  PRMT R12, R3, 0x7632, R12 ;  /* 0x00007632030c7816 */ /* 0x000fe2000000000c */
[----:B------:R-:W-:Y:S01]  /*138b0*/  STG.E.U16 desc[UR32][R20.64+-0x70], R142 ;  /* 0xffff908e14007986 */ /* 0x000fe2000c101520 */
[----:B------:R-:W-:Y:S02]  /*138c0*/  HSET2.LE.AND R4, R6, R2, PT ;  /* 0x0000000206047233 */ /* 0x000fe40003803000 */
[----:B------:R-:W-:Y:S01]  /*138d0*/  LOP3.LUT R6, R7, 0xff00ff, RZ, 0xc0, !PT ;  /* 0x00ff00ff07067812 */ /* 0x000fe200078ec0ff */
[----:B------:R-:W-:Y:S01]  /*138e0*/  STG.E.U16 desc[UR32][R20.64+-0x6e], R141 ;  /* 0xffff928d14007986 */ /* 0x000fe2000c101520 */
[----:B------:R-:W-:-:S02]  /*138f0*/  PRMT R3, R5, 0x5410, R15 ;  /* 0x0000541005037816 */ /* 0x000fc4000000000f */
[----:B------:R-:W-:Y:S01]  /*13900*/  LOP3.LUT R76, R222, R4, RZ, 0xc0, !PT ;  /* 0x00000004de4c7212 */ /* 0x000fe200078ec0ff */
[----:B------:R-:W2:Y:S01]  /*13910*/  LDSM.16.MT88.4 R32, [R35+0x7800] ;  /* 0x007800002320783b */ /* 0x000ea20000004200 */
[--C-:B------:R-:W-:Y:S02]  /*13920*/  HSET2.LE.AND R4, R6, R2.reuse, PT ;  /* 0x0000000206047233 */ /* 0x100fe40003803000 */
[----:B------:R-:W-:Y:S02]  /*13930*/  HSET2.LE.AND R3, R3, R2, PT ;  /* 0x0000000203037233 */ /* 0x000fe40003803000 */
[----:B------:R-:W-:-:S04]  /*13940*/  PRMT R6, R14, 0x5410, R12 ;  /* 0x000054100e067816 */ /* 0x000fc8000000000c */
[----:B------:R-:W-:Y:S01]  /*13950*/  LOP3.LUT R77, R6, R3, RZ, 0xc0, !PT ;  /* 0x00000003064d7212 */ /* 0x000fe200078ec0ff */
[----:B------:R-:W-:Y:S01]  /*13960*/  IMAD.MOV.U32 R3, RZ, RZ, R44 ;  /* 0x000000ffff037224 */ /* 0x000fe200078e002c */
[----:B------:R-:W-:Y:S02]  /*13970*/  HSET2.LE.AND R5, R13, R2, PT ;  /* 0x000000020d057233 */ /* 0x000fe40003803000 */
[----:B------:R-:W-:Y:S02]  /*13980*/  LOP3.LUT R79, R220, R4, RZ, 0xc0, !PT ;  /* 0x00000004dc4f7212 */ /* 0x000fe400078ec0ff */
[----:B------:R-:W-:Y:S02]  /*13990*/  LOP3.LUT R7, R3, 0xff, RZ, 0xc0, !PT ;  /* 0x000000ff03077812 */ /* 0x000fe400078ec0ff */
[C---:B------:R-:W-:Y:S02]  /*139a0*/  LOP3.LUT R4, R45.reuse, 0xffff, RZ, 0xc0, !PT ;  /* 0x0000ffff2d047812 */ /* 0x040fe400078ec0ff */
[----:B------:R-:W-:-:S02]  /*139b0*/  PRMT R3, R45, 0x7632, R3 ;  /* 0x000076322d037816 */ /* 0x000fc40000000003 */
[----:B------:R-:W-:Y:S02]  /*139c0*/  LOP3.LUT R78, R221, R5, RZ, 0xc0, !PT ;  /* 0x00000005dd4e7212 */ /* 0x000fe400078ec0ff */
[C---:B------:R-:W-:Y:S02]  /*139d0*/  PRMT R6, R44.reuse, 0x7773, RZ ;  /* 0x000077732c067816 */ /* 0x040fe400000000ff */
[----:B------:R-:W-:Y:S02]  /*139e0*/  PRMT R5, R44, 0x7772, RZ ;  /* 0x000077722c057816 */ /* 0x000fe400000000ff */
[----:B------:R-:W-:Y:S02]  /*139f0*/  LOP3.LUT R8, R45, 0xff, RZ, 0xc0, !PT ;  /* 0x000000ff2d087812 */ /* 0x000fe400078ec0ff */
[----:B------:R-:W-:Y:S02]  /*13a00*/  SHF.R.U32.HI R4, RZ, 0x8, R4 ;  /* 0x00000008ff047819 */ /* 0x000fe40000011604 */
[----:B------:R-:W-:-:S02]  /*13a10*/  SHF.R.U32.HI R10, RZ, 0x18, R45 ;  /* 0x00000018ff0a7819 */ /* 0x000fc4000001162d */
[----:B------:R-:W-:Y:S02]  /*13a20*/  LOP3.LUT R3, R3, 0xff, RZ, 0xc0, !PT ;  /* 0x000000ff03037812 */ /* 0x000fe400078ec0ff */
[----:B------:R-:W-:Y:S02]  /*13a30*/  PRMT R5, R5, 0x5410, R6 ;  /* 0x0000541005057816 */ /* 0x000fe40000000006 */
[----:B------:R-:W-:Y:S02]  /*13a40*/  PRMT R4, R8, 0x5410, R4 ;  /* 0x0000541008047816 */ /* 0x000fe40000000004 */
[----:B------:R-:W-:-:S03]  /*13a50*/  PRMT R6, R3, 0x5410, R10 ;  /* 0x0000541003067816 */ /* 0x000fc6000000000a */
[--C-:B------:R-:W-:Y:S02]  /*13a60*/  HSET2.LE.AND R3, R4, R2.reuse, PT ;  /* 0x0000000204037233 */ /* 0x100fe40003803000 */
[----:B------:R-:W-:-:S05]  /*13a70*/  HSET2.LE.AND R4, R6, R2, PT ;  /* 0x0000000206047233 */ /* 0x000fca0003803000 */
[----:B------:R-:W-:Y:S02]  /*13a80*/  LOP3.LUT R101, R224, R4, RZ, 0xc0, !PT ;  /* 0x00000004e0657212 */ /* 0x000fe400078ec0ff */
[----:B------:R-:W1:Y:S01]  /*13a90*/  LDC R224, c[0x0][0x448] ;  /* 0x00011200ffe07b82 */ /* 0x000e620000000800 */
[----:B------:R-:W-:-:S04]  /*13aa0*/  PRMT R9, R44, 0x7771, RZ ;  /* 0x000077712c097816 */ /* 0x000fc800000000ff */
[----:B------:R-:W-:Y:S02]  /*13ab0*/  PRMT R9, R7, 0x5410, R9 ;  /* 0x0000541007097816 */ /* 0x000fe40000000009 */
[----:B------:R-:W-:-:S03]  /*13ac0*/  LOP3.LUT R7, R5, 0xff00ff, RZ, 0xc0, !PT ;  /* 0x00ff00ff05077812 */ /* 0x000fc600078ec0ff */
[----:B------:R-:W-:Y:S02]  /*13ad0*/  HSET2.LE.AND R5, R9, R2, PT ;  /* 0x0000000209057233 */ /* 0x000fe40003803000 */
[----:B------:R-:W-:-:S03]  /*13ae0*/  ISETP.LE.U32.AND P2, PT, R15, UR13, PT ;  /* 0x0000000d0f007c0c */ /* 0x000fc6000bf43070 */
        /* <DEDUP_REMOVED lines=8> */
[----:B----4-:R-:W-:-:S02]  /*13b70*/  @P5 HFMA2.BF16_V2 R25, -RZ.H0_H0, RZ.H0_H0, -R19.H0_H0 ;  /* 0x200000ffff195231 */ /* 0x010fc40000340913 */
[----:B---3--:R-:W-:-:S03]  /*13b80*/  @P4 HFMA2.BF16_V2 R24, -RZ.H0_H0, RZ.H0_H0, -R18.H0_H0 ;  /* 0x200000ffff184231 */ /* 0x008fc60000340912 */
[----:B------:R-:W-:Y:S02]  /*13b90*/  PRMT R5, R25, 0x7610, R5 ;  /* 0x0000761019057816 */ /* 0x000fe40000000005 */
[----:B------:R-:W-:Y:S02]  /*13ba0*/  PRMT R4, R24, 0x7610, R4 ;  /* 0x0000761018047816 */ /* 0x000fe40000000004 */
[----:B------:R-:W-:Y:S02]  /*13bb0*/  @P5 PRMT R19, R5, 0x5410, RZ ;  /* 0x0000541005135816 */ /* 0x000fe400000000ff */
[----:B------:R-:W-:Y:S01]  /*13bc0*/  @P4 PRMT R18, R4, 0x5410, RZ ;  /* 0x0000541004124816 */ /* 0x000fe200000000ff */
[----:B-1----:R-:W-:-:S04]  /*13bd0*/  IMAD.WIDE R4, R224, 0x70, R50 ;  /* 0x00000070e0047825 */ /* 0x002fc800078e0232 */
        /* <DEDUP_REMOVED lines=58> */
[----:B------:R-:W-:Y:S01]  /*13f80*/  HMMA.16816.F32.BF16 R108, R76, R132, R108 ;  /* 0x000000844c6c723c */ /* 0x000fe2000004186c */
        /* <DEDUP_REMOVED lines=13> */
[C---:B--2---:R-:W-:Y:S02]  /*14060*/  HMMA.16816.F32.BF16 R96, R76.reuse, R124, R96 ;  /* 0x0000007c4c60723c */ /* 0x044fe40000041860 */
[----:B------:R1:W-:Y:S04]  /*14070*/  STL [R1+0x134], R2 ;  /* 0x0001340201007387 */ /* 0x0003e80000100800 */
[----:B------:R1:W-:Y:S02]  /*14080*/  STG.E.U16 desc[UR32][R20.64+-0x10], R146 ;  /* 0xfffff09214007986 */ /* 0x0003e4000c101520 */
[C---:B------:R-:W-:Y:S02]  /*14090*/  HMMA.16816.F32.BF16 R92, R76.reuse, R126, R92 ;  /* 0x0000007e4c5c723c */ /* 0x040fe4000004185c */
[----:B------:R1:W-:Y:S04]  /*140a0*/  STG.E.U16 desc[UR32][R20.64+-0xe], R145 ;  /* 0xfffff29114007986 */ /* 0x0003e8000c101520 */
[----:B------:R1:W-:Y:S02]  /*140b0*/  STL [R1+0x130], R224 ;  /* 0x000130e001007387 */ /* 0x0003e40000100800 */
        /* <DEDUP_REMOVED lines=11> */
[----:B------:R-:W-:-:S07]  /*14170*/  UISETP.GT.U32.AND UP0, UPT, UR31, UR18, UPT ;  /* 0x000000121f00728c */ /* 0x000fce000bf04070 */
        /* <DEDUP_REMOVED lines=12> */
[----:B------:R-:W4:Y:S01]  /*14240*/  LDL.LU R231, [R1+0x18] ;  /* 0x0000180001e77983 */ /* 0x000f220000300800 */
        /* <DEDUP_REMOVED lines=20> */
[----:B------:R-:W-:Y:S01]  /*14390*/  IMAD.IADD R0, R0, 0x1, R242 ;  /* 0x0000000100007824 */ /* 0x000fe200078e02f2 */
[----:B--2---:R-:W-:-:S02]  /*143a0*/  @!P0 LEA R10, P4, R2, R218, 0x1 ;  /* 0x000000da020a8211 */ /* 0x004fc400078808ff */
[-C--:B------:R-:W-:Y:S02]  /*143b0*/  @!P0 LEA R8, P3, R4, R218.reuse, 0x1 ;  /* 0x000000da04088211 */ /* 0x080fe400078608ff */
[-C--:B---3--:R-:W-:Y:S01]  /*143c0*/  @!P0 LEA.HI.X R11, R2, R219.reuse, R3, 0x1, P4 ;  /* 0x000000db020b8211 */ /* 0x088fe200020f0c03 */
[----:B------:R-:W-:Y:S01]  /*143d0*/  IMAD.U32 R2, RZ, RZ, UR4 ;  /* 0x00000004ff027e24 */ /* 0x000fe2000f8e00ff */
[-C--:B------:R-:W-:Y:S01]  /*143e0*/  @!P0 LEA.HI.X R9, R4, R219.reuse, R9, 0x1, P3 ;  /* 0x000000db04098211 */ /* 0x080fe200018f0c09 */
[----:B------:R-:W-:Y:S01]  /*143f0*/  IMAD.U32 R3, RZ, RZ, UR6 ;  /* 0x00000006ff037e24 */ /* 0x000fe2000f8e00ff */
[-C--:B------:R-:W-:Y:S01]  /*14400*/  @!P0 LEA R6, P2, R5, R218.reuse, 0x1 ;  /* 0x000000da05068211 */ /* 0x080fe200078408ff */
[----:B------:R-:W-:Y:S01]  /*14410*/  @!P0 IMAD R4, R13, 0x30, RZ ;  /* 0x000000300d048824 */ /* 0x000fe200078e02ff */
[----:B------:R-:W-:Y:S01]  /*14420*/  @!PT LDS RZ, [RZ] ;  /* 0x00000000fffff984 */ /* 0x000fe20000000800 */
[----:B------:R-:W-:Y:S01]  /*14430*/  @!PT LDS RZ, [RZ] ;  /* 0x00000000fffff984 */ /* 0x000fe20000000800 */
[----:B------:R-:W-:Y:S01]  /*14440*/  @!PT LDS RZ, [RZ] ;  /* 0x00000000fffff984 */ /* 0x000fe20000000800 */
[----:B------:R-:W-:Y:S01]  /*14450*/  @!P0 LDGSTS.E.BYPASS.LTC128B.128 [R195+0x6000], desc[UR32][R10.64] ;  /* 0x060000000ac38fae */ /* 0x000fe2000b981a20 */
[----:B------:R-:W-:Y:S01]  /*14460*/  @!P0 IMAD.WIDE.U32 R2, R12, 0x30, R2 ;  /* 0x000000300c028825 */ /* 0x000fe200078e0002 */
[-C--:B------:R-:W-:Y:S01]  /*14470*/  @!P0 LEA.HI.X R7, R5, R219.reuse, R7, 0x1, P2 ;  /* 0x000000db05078211 */ /* 0x080fe200010f0c07 */
[----:B------:R-:W1:Y:S02]  /*14480*/  LDCU UR4, c[0x0][0x504] ;  /* 0x0000a080ff0477ac */ /* 0x000e640008000800 */
[----:B------:R-:W-:Y:S01]  /*14490*/  @!P0 IMAD.IADD R3, R4, 0x1, R3 ;  /* 0x0000000104038824 */ /* 0x000fe200078e0203 */
[C---:B------:R-:W-:Y:S01]  /*144a0*/  @!P0 LEA R4, P2, R2.reuse, R218, 0x1 ;  /* 0x000000da02048211 */ /* 0x040fe200078408ff */
[----:B------:R-:W-:Y:S03]  /*144b0*/  @P0 STS.128 [R195+0x6800], RZ ;  /* 0x006800ffc3000388 */ /* 0x000fe60000000c00 */
[----:B------:R-:W-:Y:S01]  /*144c0*/  @!P0 LEA.HI.X R5, R2, R219, R3, 0x1, P2 ;  /* 0x000000db02058211 */ /* 0x000fe200010f0c03 */
        /* <DEDUP_REMOVED lines=15> */
[----:B------:R-:W4:Y:S04]  /*145c0*/  LDSM.16.M88.4 R32, [R244+0x4000] ;  /* 0x00400000f420783b */ /* 0x000f280000000200 */
[----:B------:R-:W1:Y:S04]  /*145d0*/  LDSM.16.M88.4 R28, [R244+0x4800] ;  /* 0x00480000f41c783b */ /* 0x000e680000000200 */
[----:B------:R-:W1:Y:S04]  /*145e0*/  LDSM.16.M88.4 R24, [R244+0x5000] ;  /* 0x00500000f418783b */ /* 0x000e680000000200 */
[----:B------:R-:W1:Y:S04]  /*145f0*/  LDSM.16.M88.4 R20, [R244+0x5800] ;  /* 0x00580000f414783b */ /* 0x000e680000000200 */
[----:B--2---:R-:W2:Y:S04]  /*14600*/  LDSM.16.M88.4 R8, [R242+0x2000] ;  /* 0x00200000f208783b */ /* 0x004ea80000000200 */
[----:B---3--:R-:W-:Y:S04]  /*14610*/  LDSM.16.M88.4 R4, [R0] ;  /* 0x000000000004783b */ /* 0x008fe80000000200 */
[----:B------:R-:W-:Y:S04]  /*14620*/  LDSM.16.M88.4 R48, [R240+0x4800] ;  /* 0x00480000f030783b */ /* 0x000fe80000000200 */
[----:B------:R-:W3:Y:S04]  /*14630*/  LDSM.16.M88.4 R60, [R240+0x5800] ;  /* 0x00580000f03c783b */ /* 0x000ee80000000200 */
[----:B------:R-:W3:Y:S04]  /*14640*/  LDSM.16.M88.4 R16, [R0+0x2000] ;  /* 0x002000000010783b */ /* 0x000ee80000000200 */
[----:B------:R-:W3:Y:S01]  /*14650*/  LDSM.16.M88.4 R52, [R240+0x4000] ;  /* 0x00400000f034783b */ /* 0x000ee20000000200 */
[C---:B----4-:R-:W-:Y:S03]  /*14660*/  HMMA.16816.F32.BF16 R152, R12.reuse, R32, RZ ;  /* 0x000000200c98723c */ /* 0x050fe600000418ff */
[----:B------:R-:W4:Y:S04]  /*14670*/  LDSM.16.M88.4 R56, [R240+0x5000] ;  /* 0x00500000f038783b */ /* 0x000f280000000200 */
[----:B------:R-:W-:Y:S01]  /*14680*/  LDSM.16.M88.4 R208, [R241+0x5800] ;  /* 0x00580000f1d0783b */ /* 0x000fe20000000200 */
[C---:B-1----:R-:W-:Y:S01]  /*14690*/  HMMA.16816.F32.BF16 R144, R12.reuse, R28, RZ ;  /* 0x0000001c0c90723c */ /* 0x042fe200000418ff */
[----:B------:R-:W-:Y:S01]  /*146a0*/  IMAD.SHL.U32 R2, R182, 0x2, RZ ;  /* 0x00000002b6027824 */ /* 0x000fe200078e00ff */
[----:B------:R-:W-:Y:S01]  /*146b0*/  UIADD3 UR4, UPT, UPT, UR21, UR4, URZ ;  /* 0x0000000415047290 */ /* 0x000fe2000fffe0ff */
[----:B------:R-:W0:Y:S05]  /*146c0*/  LDGDEPBAR ;  /* 0x00000000000079af */ /* 0x000e2a0000000000 */
[C---:B------:R-:W-:Y:S08]  /*146d0*/  HMMA.16816.F32.BF16 R72, R12.reuse, R24, RZ ;  /* 0x000000180c48723c */ /* 0x040ff000000418ff */
[C---:B------:R-:W-:Y:S08]  /*146e0*/  HMMA.16816.F32.BF16 R64, R12.reuse, R20, RZ ;  /* 0x000000140c40723c */ /* 0x040ff000000418ff */
[C---:B------:R-:W-:Y:S08]  /*146f0*/  HMMA.16816.F32.BF16 R148, R12.reuse, R34, RZ ;  /* 0x000000220c94723c */ /* 0x040ff000000418ff */
[C---:B------:R-:W-:Y:S08]  /*14700*/  HMMA.16816.F32.BF16 R140, R12.reuse, R30, RZ ;  /* 0x0000001e0c8c723c */ /* 0x040ff000000418ff */
[C---:B------:R-:W-:Y:S08]  /*14710*/  HMMA.16816.F32.BF16 R68, R12.reuse, R26, RZ ;  /* 0x0000001a0c44723c */ /* 0x040ff000000418ff */
[----:B------:R-:W-:Y:S08]  /*14720*/  HMMA.16816.F32.BF16 R44, R12, R22, RZ ;  /* 0x000000160c2c723c */ /* 0x000ff000000418ff */
[C---:B--2---:R-:W-:Y:S08]  /*14730*/  HMMA.16816.F32.BF16 R12, R8.reuse, R28, RZ ;  /* 0x0000001c080c723c */ /* 0x044ff000000418ff */
[C---:B------:R-:W-:Y:S08]  /*14740*/  HMMA.16816.F32.BF16 R40, R8.reuse, R32, RZ ;  /* 0x000000200828723c */ /* 0x040ff000000418ff */
[C---:B------:R-:W-:Y:S08]  /*14750*/  HMMA.16816.F32.BF16 R156, R8.reuse, R24, RZ ;  /* 0x00000018089c723c */ /* 0x040ff000000418ff */
[C---:B------:R-:W-:Y:S08]  /*14760*/  HMMA.16816.F32.BF16 R168, R8.reuse, R26, RZ ;  /* 0x0000001a08a8723c */ /* 0x040ff000000418ff */
[C---:B------:R-:W-:Y:S01]  /*14770*/  HMMA.16816.F32.BF16 R164, R8.reuse, R34, RZ ;  /* 0x0000002208a4723c */ /* 0x040fe200000418ff */
[----:B------:R-:W-:Y:S07]  /*14780*/  LDSM.16.M88.4 R32, [R243+0x5000] ;  /* 0x00500000f320783b */ /* 0x000fee0000000200 */
[C---:B------:R-:W-:Y:S01]  /*14790*/  HMMA.16816.F32.BF16 R160, R8.reuse, R30, RZ ;  /* 0x0000001e08a0723c */ /* 0x040fe200000418ff */
[----:B------:R-:W-:Y:S07]  /*147a0*/  LDSM.16.M88.4 R28, [R243+0x5800] ;  /* 0x00580000f31c783b */ /* 0x000fee0000000200 */
[C---:B------:R-:W-:Y:S08]  /*147b0*/  HMMA.16816.F32.BF16 R24, R8.reuse, R20, RZ ;  /* 0x000000140818723c */ /* 0x040ff000000418ff */
[----:B------:R-:W-:Y:S01]  /*147c0*/  HMMA.16816.F32.BF16 R220, R8, R22, RZ ;  /* 0x0000001608dc723c */ /* 0x000fe200000418ff */
[----:B------:R-:W-:Y:S04]  /*147d0*/  LDSM.16.M88.4 R8, [R248+0x2000] ;  /* 0x00200000f808783b */ /* 0x000fe80000000200 */
[----:B------:R-:W-:Y:S03]  /*147e0*/  LDSM.16.M88.4 R20, [R231+0x2000] ;  /* 0x00200000e714783b */ /* 0x000fe60000000200 */
[----:B---3--:R-:W-:Y:S01]  /*147f0*/  HMMA.16816.F32.BF16 R184, R4, R62, R44 ;  /* 0x0000003e04b8723c */ /* 0x008fe2000004182c */
[----:B------:R-:W-:Y:S07]  /*14800*/  LDSM.16.M88.4 R44, [R243+0x4000] ;  /* 0x00400000f32c783b */ /* 0x000fee0000000200 */
[C---:B------:R-:W-:Y:S01]  /*14810*/  HMMA.16816.F32.BF16 R196, R16.reuse, R48, R12 ;  /* 0x0000003010c4723c */ /* 0x040fe2000004180c */
[----:B------:R-:W1:Y:S07]  /*14820*/  LDSM.16.M88.4 R12, [R248] ;  /* 0x00000000f80c783b */ /* 0x000e6e0000000200 */
[-C--:B------:R-:W-:Y:S01]  /*14830*/  HMMA.16816.F32.BF16 R172, R16, R52.reuse, R40 ;  /* 0x0000003410ac723c */ /* 0x080fe20000041828 */
[----:B------:R-:W2:Y:S07]  /*14840*/  LDSM.16.M88.4 R40, [R243+0x4800] ;  /* 0x00480000f328783b */ /* 0x000eae0000000200 */
[C---:B------:R-:W-:Y:S08]  /*14850*/  HMMA.16816.F32.BF16 R216, R4.reuse, R52, R152 ;  /* 0x0000003404d8723c */ /* 0x040ff00000041898 */
[C---:B------:R-:W-:Y:S08]  /*14860*/  HMMA.16816.F32.BF16 R152, R4.reuse, R48, R144 ;  /* 0x000000300498723c */ /* 0x040ff00000041890 */
[C---:B----4-:R-:W-:Y:S08]  /*14870*/  HMMA.16816.F32.BF16 R144, R4.reuse, R56, R72 ;  /* 0x000000380490723c */ /* 0x050ff00000041848 */
[C---:B------:R-:W-:Y:S08]  /*14880*/  HMMA.16816.F32.BF16 R212, R4.reuse, R54, R148 ;  /* 0x0000003604d4723c */ /* 0x040ff00000041894 */
[C---:B------:R-:W-:Y:S08]  /*14890*/  HMMA.16816.F32.BF16 R72, R4.reuse, R60, R64 ;  /* 0x0000003c0448723c */ /* 0x040ff00000041840 */
[----:B------:R-:W-:Y:S08]  /*148a0*/  HMMA.16816.F32.BF16 R148, R4, R50, R140 ;  /* 0x000000320494723c */ /* 0x000ff0000004188c */
[----:B------:R-:W-:Y:S01]  /*148b0*/  HMMA.16816.F32.BF16 R204, R16, R60, R24 ;  /* 0x0000003c10cc723c */ /* 0x000fe20000041818 */
[----:B------:R-:W3:Y:S07]  /*148c0*/  LDSM.16.M88.4 R24, [R241+0x4000] ;  /* 0x00400000f118783b */ /* 0x000eee0000000200 */
[----:B------:R-:W-:Y:S01]  /*148d0*/  HMMA.16816.F32.BF16 R140, R4, R58, R68 ;  /* 0x0000003a048c723c */ /* 0x000fe20000041844 */
[----:B------:R-:W-:Y:S07]  /*148e0*/  LDSM.16.M88.4 R4, [R231] ;  /* 0x00000000e704783b */ /* 0x000fee0000000200 */
[C---:B------:R-:W-:Y:S01]  /*148f0*/  HMMA.16816.F32.BF16 R64, R16.reuse, R54, R164 ;  /* 0x000000361040723c */ /* 0x040fe200000418a4 */
[----:B------:R-:W-:Y:S07]  /*14900*/  LDSM.16.M88.4 R52, [R241+0x5000] ;  /* 0x00500000f134783b */ /* 0x000fee0000000200 */
[----:B------:R-:W-:Y:S01]  /*14910*/  HMMA.16816.F32.BF16 R68, R16, R50, R160 ;  /* 0x000000321044723c */ /* 0x000fe200000418a0 */
[----:B------:R-:W4:Y:S01]  /*14920*/  LDSM.16.M88.4 R48, [R241+0x4800] ;  /* 0x00480000f130783b */ /* 0x000f220000000200 */
[----:B------:R-:W-:Y:S01]  /*14930*/  IMAD.U32 R0, RZ, RZ, UR24 ;  /* 0x00000018ff007e24 */ /* 0x000fe2000f8e00ff */
[----:B------:R-:W-:-:S05]  /*14940*/  DEPBAR.LE SB0, 0x0 ;  /* 0x000080000000791a */ /* 0x000fca0000000000 */
[C---:B------:R-:W-:Y:S08]  /*14950*/  HMMA.16816.F32.BF16 R200, R16.reuse, R56, R156 ;  /* 0x0000003810c8723c */ /* 0x040ff0000004189c */
[C---:B------:R-:W-:Y:S08]  /*14960*/  HMMA.16816.F32.BF16 R168, R16.reuse, R58, R168 ;  /* 0x0000003a10a8723c */ /* 0x040ff000000418a8 */
[----:B------:R-:W-:Y:S08]  /*14970*/  HMMA.16816.F32.BF16 R164, R16, R62, R220 ;  /* 0x0000003e10a4723c */ /* 0x000ff000000418dc */
[C---:B-1----:R-:W-:Y:S08]  /*14980*/  HMMA.16816.F32.BF16 R160, R12.reuse, R44, R216 ;  /* 0x0000002c0ca0723c */ /* 0x042ff000000418d8 */
[----:B------:R-:W-:Y:S08]  /*14990*/  HMMA.16816.F32.BF16 R156, R12, R46, R212 ;  /* 0x0000002e0c9c723c */ /* 0x000ff000000418d4 */
[C---:B------:R-:W-:Y:S01]  /*149a0*/  HMMA.16816.F32.BF16 R16, R8.reuse, R44, R172 ;  /* 0x0000002c0810723c */ /* 0x040fe200000418ac */
[----:B------:R1:W-:Y:S07]  /*149b0*/  STL [R1+0x158], R2 ;  /* 0x0001580201007387 */ /* 0x0003ee0000100800 */
[----:B------:R-:W-:Y:S08]  /*149c0*/  HMMA.16816.F32.BF16 R44, R8, R46, R64 ;  /* 0x0000002e082c723c */ /* 0x000ff00000041840 */
[C---:B--2---:R-:W-:Y:S08]  /*149d0*/  HMMA.16816.F32.BF16 R152, R12.reuse, R40, R152 ;  /* 0x000000280c98723c */ /* 0x044ff00000041898 */
[C---:B------:R-:W-:Y:S08]  /*149e0*/  HMMA.16816.F32.BF16 R144, R12.reuse, R32, R144 ;  /* 0x000000200c90723c */ /* 0x040ff00000041890 */
[----:B------:R-:W-:Y:S01]  /*149f0*/  HMMA.16816.F32.BF16 R72, R12, R28, R72 ;  /* 0x0000001c0c48723c */ /* 0x000fe20000041848 */
[----:B-1----:R-:W-:-:S07]  /*14a00*/  LOP3.LUT R2, R2, 0x6, RZ, 0xc0, !PT ;  /* 0x0000000602027812 */ /* 0x002fce00078ec0ff */
[C---:B------:R-:W-:Y:S08]  /*14a10*/  HMMA.16816.F32.BF16 R148, R12.reuse, R42, R148 ;  /* 0x0000002a0c94723c */ /* 0x040ff00000041894 */
[C---:B------:R-:W-:Y:S08]  /*14a20*/  HMMA.16816.F32.BF16 R140, R12.reuse, R34, R140 ;  /* 0x000000220c8c723c */ /* 0x040ff0000004188c */
[----:B------:R-:W-:Y:S08]  /*14a30*/  HMMA.16816.F32.BF16 R60, R12, R30, R184 ;  /* 0x0000001e0c3c723c */ /* 0x000ff000000418b8 */
[C---:B------:R-:W-:Y:S01]  /*14a40*/  HMMA.16816.F32.BF16 R12, R8.reuse, R40, R196 ;  /* 0x00000028080c723c */ /* 0x040fe200000418c4 */
[----:B------:R-:W-:Y:S01]  /*14a50*/  IMAD R0, R0, 0x40, R2 ;  /* 0x0000004000007824 */ /* 0x000fe200078e0202 */
[----:B------:R1:W-:Y:S06]  /*14a60*/  STL [R1+0x13c], R2 ;  /* 0x00013c0201007387 */ /* 0x0003ec0000100800 */
[C---:B------:R-:W-:Y:S08]  /*14a70*/  HMMA.16816.F32.BF16 R40, R8.reuse, R42, R68 ;  /* 0x0000002a0828723c */ /* 0x040ff00000041844 */
[C---:B------:R-:W-:Y:S08]  /*14a80*/  HMMA.16816.F32.BF16 R68, R8.reuse, R30, R164 ;  /* 0x0000001e0844723c */ /* 0x040ff000000418a4 */
[----:B------:R-:W-:Y:S01]  /*14a90*/  HMMA.16816.F32.BF16 R56, R8, R32, R200 ;  /* 0x000000200838723c */ /* 0x000fe200000418c8 */
[----:B-1----:R-:W-:-:S04]  /*14aa0*/  VIADD R2, R0, UR21 ;  /* 0x0000001500027c36 */ /* 0x002fc80008000000 */
[----:B------:R-:W-:-:S03]  /*14ab0*/  VIADD R31, R2, 0xffffff40 ;  /* 0xffffff40021f7836 */ /* 0x000fc60000000000 */
[----:B---3--:R-:W-:Y:S01]  /*14ac0*/  HMMA.16816.F32.BF16 R164, R20, R26, R44 ;  /* 0x0000001a14a4723c */ /* 0x008fe2000004182c */
[----:B------:R-:W-:Y:S02]  /*14ad0*/  VIADD R44, R190, 0x8 ;  /* 0x00000008be2c7836 */ /* 0x000fe40000000000 */
[----:B------:R-:W-:-:S05]  /*14ae0*/  VIADD R45, R2, 0xffffff41 ;  /* 0xffffff41022d7836 */ /* 0x000fca0000000000 */
[----:B------:R-:W-:Y:S01]  /*14af0*/  HMMA.16816.F32.BF16 R32, R8, R34, R168 ;  /* 0x000000220820723c */ /* 0x000fe200000418a8 */
[----:B------:R-:W-:-:S07]  /*14b00*/  IMAD.IADD R3, R44, 0x1, -R31 ;  /* 0x000000012c037824 */ /* 0x000fce00078e0a1f */
[-C--:B----4-:R-:W-:Y:S08]  /*14b10*/  HMMA.16816.F32.BF16 R152, R4, R48.reuse, R152 ;  /* 0x000000300498723c */ /* 0x090ff00000041898 */
[----:B------:R-:W-:Y:S01]  /*14b20*/  HMMA.16816.F32.BF16 R168, R20, R48, R12 ;  /* 0x0000003014a8723c */ /* 0x000fe2000004180c */
[----:B------:R-:W-:-:S07]  /*14b30*/  VIADD R48, R2, 0xffffff48 ;  /* 0xffffff4802307836 */ /* 0x000fce0000000000 */
[C---:B------:R-:W-:Y:S08]  /*14b40*/  HMMA.16816.F32.BF16 R160, R4.reuse, R24, R160 ;  /* 0x0000001804a0723c */ /* 0x040ff000000418a0 */
[C---:B------:R-:W-:Y:S08]  /*14b50*/  HMMA.16816.F32.BF16 R156, R4.reuse, R26, R156 ;  /* 0x0000001a049c723c */ /* 0x040ff0000004189c */
[C---:B------:R-:W-:Y:S08]  /*14b60*/  HMMA.16816.F32.BF16 R148, R4.reuse, R50, R148 ;  /* 0x000000320494723c */ /* 0x040ff00000041894 */
[C---:B------:R-:W-:Y:S08]  /*14b70*/  HMMA.16816.F32.BF16 R144, R4.reuse, R52, R144 ;  /* 0x000000340490723c */ /* 0x040ff00000041890 */
[C---:B------:R-:W-:Y:S08]  /*14b80*/  HMMA.16816.F32.BF16 R140, R4.reuse, R54, R140 ;  /* 0x00000036048c723c */ /* 0x040ff0000004188c */
[C---:B------:R-:W-:Y:S08]  /*14b90*/  HMMA.16816.F32.BF16 R196, R4.reuse, R208, R72 ;  /* 0x000000d004c4723c */ /* 0x040ff00000041848 */
[----:B------:R-:W-:Y:S01]  /*14ba0*/  HMMA.16816.F32.BF16 R64, R4, R210, R60 ;  /* 0x000000d20440723c */ /* 0x000fe2000004183c */
[----:B------:R-:W-:-:S02]  /*14bb0*/  IMAD.IADD R5, R44, 0x1, -R45 ;  /* 0x000000012c057824 */ /* 0x000fc400078e0a2d */
[----:B------:R-:W-:Y:S01]  /*14bc0*/  IMAD.IADD R6, R44, 0x1, -R48 ;  /* 0x000000012c067824 */ /* 0x000fe200078e0a30 */
[----:B------:R-:W-:Y:S02]  /*14bd0*/  IABS R4, R3 ;  /* 0x0000000300047213 */ /* 0x000fe40000000000 */
[----:B------:R-:W-:Y:S02]  /*14be0*/  IABS R3, R5 ;  /* 0x0000000500037213 */ /* 0x000fe40000000000 */
[----:B------:R-:W-:Y:S01]  /*14bf0*/  IABS R6, R6 ;  /* 0x0000000600067213 */ /* 0x000fe20000000000 */
[----:B------:R-:W-:Y:S02]  /*14c00*/  IMAD.MOV.U32 R5, RZ, RZ, R4 ;  /* 0x000000ffff057224 */ /* 0x000fe400078e0004 */
[----:B------:R-:W-:Y:S02]  /*14c10*/  IMAD.MOV.U32 R4, RZ, RZ, R3 ;  /* 0x000000ffff047224 */ /* 0x000fe400078e0003 */
[----:B------:R-:W-:Y:S01]  /*14c20*/  IMAD.MOV.U32 R3, RZ, RZ, R6 ;  /* 0x000000ffff037224 */ /* 0x000fe200078e0006 */
[----:B------:R-:W-:Y:S02]  /*14c30*/  HMMA.16816.F32.BF16 R200, R20, R54, R32 ;  /* 0x0000003614c8723c */ /* 0x000fe40000041820 */
[----:B------:R-:W-:-:S02]  /*14c40*/  I2FP.F32.S32 R4, R4 ;  /* 0x0000000400047245 */ /* 0x000fc40000201400 */
[----:B------:R-:W-:Y:S01]  /*14c50*/  I2FP.F32.S32 R3, R3 ;  /* 0x0000000300037245 */ /* 0x000fe20000201400 */
[C---:B------:R-:W-:Y:S02]  /*14c60*/  VIADD R34, R2.reuse, 0xffffff49 ;  /* 0xffffff4902227836 */ /* 0x040fe40000000000 */
[C---:B------:R-:W-:Y:S01]  /*14c70*/  VIADD R35, R2.reuse, 0xffffff50 ;  /* 0xffffff5002237836 */ /* 0x040fe20000000000 */
[----:B------:R-:W-:Y:S01]  /*14c80*/  HMMA.16816.F32.BF16 R172, R20, R50, R40 ;  /* 0x0000003214ac723c */ /* 0x000fe20000041828 */
[C---:B------:R-:W-:Y:S01]  /*14c90*/  VIADD R42, R2.reuse, 0xffffff51 ;  /* 0xffffff51022a7836 */ /* 0x040fe20000000000 */
[----:B------:R-:W-:Y:S01]  /*14ca0*/  I2FP.F32.S32 R5, R5 ;  /* 0x0000000500057245 */ /* 0x000fe20000201400 */
[----:B------:R-:W-:Y:S02]  /*14cb0*/  VIADD R46, R2, 0xffffff58 ;  /* 0xffffff58022e7836 */ /* 0x000fe40000000000 */
[----:B------:R-:W-:Y:S01]  /*14cc0*/  FFMA.FTZ R40, R4, -UR12, R163 ;  /* 0x8000000c04287c23 */ /* 0x000fe200080100a3 */
[----:B------:R-:W-:Y:S01]  /*14cd0*/  FFMA.FTZ R36, R3, -UR12, R158 ;  /* 0x8000000c03247c23 */ /* 0x000fe2000801009e */
[----:B------:R-:W-:-:S02]  /*14ce0*/  VIADD R47, R2, 0xffffff59 ;  /* 0xffffff59022f7836 */ /* 0x000fc40000000000 */
[C---:B------:R-:W-:Y:S02]  /*14cf0*/  IMAD.IADD R4, R44.reuse, 0x1, -R34 ;  /* 0x000000012c047824 */ /* 0x040fe400078e0a22 */
[C---:B------:R-:W-:Y:S01]  /*14d00*/  IMAD.IADD R3, R44.reuse, 0x1, -R35 ;  /* 0x000000012c037824 */ /* 0x040fe200078e0a23 */
[----:B------:R-:W-:Y:S01]  /*14d10*/  HMMA.16816.F32.BF16 R204, R8, R28, R204 ;  /* 0x0000001c08cc723c */ /* 0x000fe200000418cc */
[C---:B------:R-:W-:Y:S02]  /*14d20*/  IMAD.IADD R6, R44.reuse, 0x1, -R42 ;  /* 0x000000012c067824 */ /* 0x040fe400078e0a2a */
[C---:B------:R-:W-:Y:S02]  /*14d30*/  IMAD.IADD R7, R44.reuse, 0x1, -R46 ;  /* 0x000000012c077824 */ /* 0x040fe400078e0a2e */
[----:B------:R-:W-:Y:S01]  /*14d40*/  FFMA.FTZ R41, R5, -UR12, R162 ;  /* 0x8000000c05297c23 */ /* 0x000fe200080100a2 */
[----:B------:R-:W-:Y:S01]  /*14d50*/  IMAD.IADD R9, R44, 0x1, -R47 ;  /* 0x000000012c097824 */ /* 0x000fe200078e0a2f */
[----:B------:R-:W-:-:S02]  /*14d60*/  IABS R8, R4 ;  /* 0x0000000400087213 */ /* 0x000fc40000000000 */
[----:B------:R-:W-:Y:S02]  /*14d70*/  IABS R5, R3 ;  /* 0x0000000300057213 */ /* 0x000fe40000000000 */
[----:B------:R-:W-:Y:S02]  /*14d80*/  IABS R4, R6 ;  /* 0x0000000600047213 */ /* 0x000fe40000000000 */
[----:B------:R-:W-:Y:S02]  /*14d90*/  IABS R3, R7 ;  /* 0x0000000700037213 */ /* 0x000fe40000000000 */
[----:B------:R-:W-:Y:S01]  /*14da0*/  IABS R6, R9 ;  /* 0x0000000900067213 */ /* 0x000fe20000000000 */
[----:B------:R-:W-:Y:S02]  /*14db0*/  IMAD.MOV.U32 R7, RZ, RZ, R5 ;  /* 0x000000ffff077224 */ /* 0x000fe400078e0005 */
[----:B------:R-:W-:Y:S02]  /*14dc0*/  IMAD.MOV.U32 R5, RZ, RZ, R4 ;  /* 0x000000ffff057224 */ /* 0x000fe400078e0004 */
[----:B------:R-:W-:-:S02]  /*14dd0*/  IMAD.MOV.U32 R4, RZ, RZ, R3 ;  /* 0x000000ffff047224 */ /* 0x000fc400078e0003 */
[----:B------:R-:W-:Y:S01]  /*14de0*/  IMAD.MOV.U32 R3, RZ, RZ, R6 ;  /* 0x000000ffff037224 */ /* 0x000fe200078e0006 */
[----:B------:R-:W-:Y:S02]  /*14df0*/  I2FP.F32.S32 R5, R5 ;  /* 0x0000000500057245 */ /* 0x000fe40000201400 */
[----:B------:R-:W-:Y:S01]  /*14e00*/  I2FP.F32.S32 R4, R4 ;  /* 0x0000000400047245 */ /* 0x000fe20000201400 */
[C---:B------:R-:W-:Y:S01]  /*14e10*/  VIADD R37, R2.reuse, 0xffffff60 ;  /* 0xffffff6002257836 */ /* 0x040fe20000000000 */
[----:B------:R-:W-:Y:S01]  /*14e20*/  I2FP.F32.S32 R3, R3 ;  /* 0x0000000300037245 */ /* 0x000fe20000201400 */
[C---:B------:R-:W-:Y:S01]  /*14e30*/  VIADD R43, R2.reuse, 0xffffff61 ;  /* 0xffffff61022b7836 */ /* 0x040fe20000000000 */
[----:B------:R-:W-:Y:S01]  /*14e40*/  I2FP.F32.S32 R7, R7 ;  /* 0x0000000700077245 */ /* 0x000fe20000201400 */
[----:B------:R-:W-:Y:S01]  /*14e50*/  VIADD R49, R2, 0xffffff68 ;  /* 0xffffff6802317836 */ /* 0x000fe20000000000 */
[----:B------:R-:W-:Y:S01]  /*14e60*/  I2FP.F32.S32 R6, R8 ;  /* 0x0000000800067245 */ /* 0x000fe20000201400 */
[----:B------:R-:W-:Y:S01]  /*14e70*/  FFMA.FTZ R29, R4, -UR12, R150 ;  /* 0x8000000c041d7c23 */ /* 0x000fe20008010096 */
[----:B------:R-:W-:-:S02]  /*14e80*/  VIADD R50, R2, 0xffffff69 ;  /* 0xffffff6902327836 */ /* 0x000fc40000000000 */
[----:B------:R-:W-:Y:S01]  /*14e90*/  FFMA.FTZ R28, R3, -UR12, R151 ;  /* 0x8000000c031c7c23 */ /* 0x000fe20008010097 */
[C---:B------:R-:W-:Y:S02]  /*14ea0*/  IMAD.IADD R4, R44.reuse, 0x1, -R37 ;  /* 0x000000012c047824 */ /* 0x040fe400078e0a25 */
[----:B------:R-:W-:Y:S01]  /*14eb0*/  FFMA.FTZ R30, R5, -UR12, R155 ;  /* 0x8000000c051e7c23 */ /* 0x000fe2000801009b */
[C---:B------:R-:W-:Y:S02]  /*14ec0*/  IMAD.IADD R3, R44.reuse, 0x1, -R43 ;  /* 0x000000012c037824 */ /* 0x040fe400078e0a2b */
[----:B------:R-:W-:Y:S01]  /*14ed0*/  FFMA.FTZ R32, R7, -UR12, R154 ;  /* 0x8000000c07207c23 */ /* 0x000fe2000801009a */
[----:B------:R-:W-:Y:S02]  /*14ee0*/  IMAD.IADD R5, R44, 0x1, -R49 ;  /* 0x000000012c057824 */ /* 0x000fe400078e0a31 */
[----:B------:R-:W-:Y:S01]  /*14ef0*/  FFMA.FTZ R33, R6, -UR12, R159 ;  /* 0x8000000c06217c23 */ /* 0x000fe2000801009f */
[----:B------:R-:W-:Y:S01]  /*14f00*/  IMAD.IADD R7, R44, 0x1, -R50 ;  /* 0x000000012c077824 */ /* 0x000fe200078e0a32 */
[----:B------:R-:W-:-:S02]  /*14f10*/  IABS R6, R4 ;  /* 0x0000000400067213 */ /* 0x000fc40000000000 */
[----:B------:R-:W-:Y:S02]  /*14f20*/  IABS R4, R3 ;  /* 0x0000000300047213 */ /* 0x000fe40000000000 */
[----:B------:R-:W-:Y:S02]  /*14f30*/  IABS R3, R5 ;  /* 0x0000000500037213 */ /* 0x000fe40000000000 */
[----:B------:R-:W-:Y:S01]  /*14f40*/  IABS R5, R7 ;  /* 0x0000000700057213 */ /* 0x000fe20000000000 */
[----:B------:R-:W-:Y:S02]  /*14f50*/  IMAD.MOV.U32 R7, RZ, RZ, R6 ;  /* 0x000000ffff077224 */ /* 0x000fe400078e0006 */
[----:B------:R-:W-:Y:S02]  /*14f60*/  IMAD.MOV.U32 R6, RZ, RZ, R4 ;  /* 0x000000ffff067224 */ /* 0x000fe400078e0004 */
[----:B------:R-:W-:Y:S02]  /*14f70*/  IMAD.MOV.U32 R4, RZ, RZ, R3 ;  /* 0x000000ffff047224 */ /* 0x000fe400078e0003 */
[----:B------:R-:W-:Y:S01]  /*14f80*/  IMAD.MOV.U32 R3, RZ, RZ, R5 ;  /* 0x000000ffff037224 */ /* 0x000fe200078e0005 */
[----:B------:R-:W-:Y:S04]  /*14f90*/  HMMA.16816.F32.BF16 R72, R20, R24, R16 ;  /* 0x000000181448723c */ /* 0x000fe80000041810 */
[----:B------:R-:W-:Y:S01]  /*14fa0*/  I2FP.F32.S32 R3, R3 ;  /* 0x0000000300037245 */ /* 0x000fe20000201400 */
[C---:B------:R-:W-:Y:S01]  /*14fb0*/  VIADD R19, R0.reuse, 0xffffff40 ;  /* 0xffffff4000137836 */ /* 0x040fe20000000000 */
[----:B------:R-:W-:Y:S01]  /*14fc0*/  I2FP.F32.S32 R7, R7 ;  /* 0x0000000700077245 */ /* 0x000fe20000201400 */
[----:B------:R-:W-:Y:S01]  /*14fd0*/  VIADD R17, R0, 0xffffff41 ;  /* 0xffffff4100117836 */ /* 0x000fe20000000000 */
[----:B------:R-:W-:Y:S01]  /*14fe0*/  I2FP.F32.S32 R6, R6 ;  /* 0x0000000600067245 */ /* 0x000fe20000201400 */
[----:B------:R-:W-:Y:S01]  /*14ff0*/  FFMA.FTZ R24, R3, -UR12, R143 ;  /* 0x8000000c03187c23 */ /* 0x000fe2000801008f */
[----:B------:R-:W-:Y:S01]  /*15000*/  I2FP.F32.S32 R4, R4 ;  /* 0x0000000400047245 */ /* 0x000fe20000201400 */
[----:B------:R-:W-:-:S02]  /*15010*/  VIADD R3, R44, -UR4 ;  /* 0x800000042c037c36 */ /* 0x000fc40008000000 */
[C---:B------:R-:W-:Y:S02]  /*15020*/  VIADD R16, R0.reuse, 0xffffff48 ;  /* 0xffffff4800107836 */ /* 0x040fe40000000000 */
[----:B------:R-:W-:Y:S02]  /*15030*/  VIADD R15, R0, 0xffffff49 ;  /* 0xffffff49000f7836 */ /* 0x000fe40000000000 */
[----:B------:R-:W-:Y:S02]  /*15040*/  VIADD R51, R2, 0xffffff78 ;  /* 0xffffff7802337836 */ /* 0x000fe40000000000 */
[----:B------:R-:W-:Y:S01]  /*15050*/  FFMA.FTZ R27, R7, -UR12, R146 ;  /* 0x8000000c071b7c23 */ /* 0x000fe20008010092 */
[----:B------:R-:W-:Y:S01]  /*15060*/  FFMA.FTZ R26, R6, -UR12, R147 ;  /* 0x8000000c061a7c23 */ /* 0x000fe20008010093 */
[----:B------:R-:W-:Y:S01]  /*15070*/  FFMA.FTZ R25, R4, -UR12, R142 ;  /* 0x8000000c04197c23 */ /* 0x000fe2000801008e */
[C---:B------:R-:W-:Y:S01]  /*15080*/  VIADD R14, R0.reuse, 0xffffff50 ;  /* 0xffffff50000e7836 */ /* 0x040fe20000000000 */
[C---:B------:R-:W-:Y:S01]  /*15090*/  ISETP.GT.AND P2, PT, R3.reuse, R19, PT ;  /* 0x000000130300720c */ /* 0x040fe20003f44270 */
[C---:B------:R-:W-:Y:S01]  /*150a0*/  VIADD R13, R0.reuse, 0xffffff51 ;  /* 0xffffff51000d7836 */ /* 0x040fe20000000000 */
[C---:B------:R-:W-:Y:S01]  /*150b0*/  ISETP.GT.AND P5, PT, R3.reuse, R17, PT ;  /* 0x000000110300720c */ /* 0x040fe20003fa4270 */
[C---:B------:R-:W-:Y:S01]  /*150c0*/  VIADD R12, R0.reuse, 0xffffff58 ;  /* 0xffffff58000c7836 */ /* 0x040fe20000000000 */
[C---:B------:R-:W-:Y:S01]  /*150d0*/  ISETP.GT.AND P3, PT, R3.reuse, R16, PT ;  /* 0x000000100300720c */ /* 0x040fe20003f64270 */
[C---:B------:R-:W-:Y:S01]  /*150e0*/  VIADD R11, R0.reuse, 0xffffff59 ;  /* 0xffffff59000b7836 */ /* 0x040fe20000000000 */
[----:B------:R-:W-:Y:S01]  /*150f0*/  ISETP.GT.AND P4, PT, R3, R15, PT ;  /* 0x0000000f0300720c */ /* 0x000fe20003f84270 */
[----:B------:R-:W-:-:S02]  /*15100*/  VIADD R10, R0, 0xffffff60 ;  /* 0xffffff60000a7836 */ /* 0x000fc40000000000 */
[C---:B------:R-:W-:Y:S02]  /*15110*/  VIADD R9, R0.reuse, 0xffffff61 ;  /* 0xffffff6100097836 */ /* 0x040fe40000000000 */
[C---:B------:R-:W-:Y:S02]  /*15120*/  VIADD R8, R0.reuse, 0xffffff68 ;  /* 0xffffff6800087836 */ /* 0x040fe40000000000 */
[C---:B------:R-:W-:Y:S02]  /*15130*/  VIADD R7, R0.reuse, 0xffffff69 ;  /* 0xffffff6900077836 */ /* 0x040fe40000000000 */
[C---:B------:R-:W-:Y:S02]  /*15140*/  VIADD R6, R0.reuse, 0xffffff70 ;  /* 0xffffff7000067836 */ /* 0x040fe40000000000 */
[C---:B------:R-:W-:Y:S02]  /*15150*/  VIADD R18, R0.reuse, 0xffffff78 ;  /* 0xffffff7800127836 */ /* 0x040fe40000000000 */
[----:B------:R-:W-:-:S02]  /*15160*/  VIADD R5, R0, 0xffffff71 ;  /* 0xffffff7100057836 */ /* 0x000fc40000000000 */
[----:B------:R-:W-:Y:S02]  /*15170*/  VIADD R4, R0, 0xffffff79 ;  /* 0xffffff7900047836 */ /* 0x000fe40000000000 */
[----:B------:R-:W-:Y:S01]  /*15180*/  IMAD.IADD R0, R44, 0x1, -R51 ;  /* 0x000000012c007824 */ /* 0x000fe200078e0a33 */
        /* <DEDUP_REMOVED lines=12> */
[----:B------:R-:W-:Y:S01]  /*15250*/  FSEL R179, R28, -INF , !P4 ;  /* 0xff8000001cb37808 */ /* 0x000fe20006000000 */
[----:B------:R-:W-:Y:S01]  /*15260*/  HMMA.16816.F32.BF16 R184, R20, R52, R56 ;  /* 0x0000003414b8723c */ /* 0x000fe20000041838 */
[C---:B------:R-:W-:Y:S02]  /*15270*/  ISETP.GT.AND P2, PT, R3.reuse, R10, PT ;  /* 0x0000000a0300720c */ /* 0x040fe40003f44270 */
[C---:B------:R-:W-:Y:S02]  /*15280*/  ISETP.GT.AND P5, PT, R3.reuse, R9, PT ;  /* 0x000000090300720c */ /* 0x040fe40003fa4270 */
[C---:B------:R-:W-:Y:S02]  /*15290*/  ISETP.GT.AND P3, PT, R3.reuse, R8, PT ;  /* 0x000000080300720c */ /* 0x040fe40003f64270 */
[----:B------:R-:W-:-:S02]  /*152a0*/  ISETP.GT.AND P4, PT, R3, R7, PT ;  /* 0x000000070300720c */ /* 0x000fc40003f84270 */
[----:B------:R-:W-:Y:S01]  /*152b0*/  I2FP.F32.S32 R0, R0 ;  /* 0x0000000000007245 */ /* 0x000fe20000201400 */
[----:B------:R-:W-:Y:S01]  /*152c0*/  VIADD R52, R190, 0x40 ;  /* 0x00000040be347836 */ /* 0x000fe20000000000 */
[----:B------:R-:W-:Y:S02]  /*152d0*/  FSEL R183, R27, -INF , !P2 ;  /* 0xff8000001bb77808 */ /* 0x000fe40005000000 */
[----:B------:R-:W-:Y:S01]  /*152e0*/  FSEL R188, R26, -INF , !P5 ;  /* 0xff8000001abc7808 */ /* 0x000fe20006800000 */
[----:B------:R-:W-:Y:S01]  /*152f0*/  FFMA.FTZ R58, R0, -UR12, R66 ;  /* 0x8000000c003a7c23 */ /* 0x000fe20008010042 */
[----:B------:R-:W-:Y:S02]  /*15300*/  FSEL R189, R25, -INF , !P3 ;  /* 0xff80000019bd7808 */ /* 0x000fe40005800000 */
[----:B------:R-:W-:Y:S01]  /*15310*/  FSEL R212, R24, -INF , !P4 ;  /* 0xff80000018d47808 */ /* 0x000fe20006000000 */
[----:B------:R-:W-:Y:S01]  /*15320*/  IMAD.IADD R0, R52, 0x1, -R45 ;  /* 0x0000000134007824 */ /* 0x000fe200078e0a2d */
[----:B------:R-:W-:-:S02]  /*15330*/  ISETP.GT.AND P2, PT, R3, R6, PT ;  /* 0x000000060300720c */ /* 0x000fc40003f44270 */
[C---:B------:R-:W-:Y:S02]  /*15340*/  ISETP.GT.AND P5, PT, R3.reuse, R18, PT ;  /* 0x000000120300720c */ /* 0x040fe40003fa4270 */
[C---:B------:R-:W-:Y:S02]  /*15350*/  ISETP.GT.AND P3, PT, R3.reuse, R5, PT ;  /* 0x000000050300720c */ /* 0x040fe40003f64270 */
[----:B------:R-:W-:Y:S01]  /*15360*/  ISETP.GT.AND P4, PT, R3, R4, PT ;  /* 0x000000040300720c */ /* 0x000fe20003f84270 */
[C---:B------:R-:W-:Y:S02]  /*15370*/  IMAD.IADD R3, R52.reuse, 0x1, -R31 ;  /* 0x0000000134037824 */ /* 0x040fe400078e0a1f */
[C---:B------:R-:W-:Y:S02]  /*15380*/  IMAD.IADD R25, R52.reuse, 0x1, -R48 ;  /* 0x0000000134197824 */ /* 0x040fe400078e0a30 */
[C---:B------:R-:W-:Y:S02]  /*15390*/  IMAD.IADD R26, R52.reuse, 0x1, -R34 ;  /* 0x00000001341a7824 */ /* 0x040fe400078e0a22 */
        /* <DEDUP_REMOVED lines=11> */
[----:B------:R-:W-:Y:S02]  /*15450*/  I2FP.F32.S32 R3, R3 ;  /* 0x0000000300037245 */ /* 0x000fe40000201400 */
[----:B------:R-:W-:Y:S02]  /*15460*/  I2FP.F32.S32 R0, R0 ;  /* 0x0000000000007245 */ /* 0x000fe40000201400 */
[----:B------:R-:W-:Y:S01]  /*15470*/  I2FP.F32.S32 R27, R27 ;  /* 0x0000001b001b7245 */ /* 0x000fe20000201400 */
[----:B------:R-:W-:Y:S01]  /*15480*/  FFMA.FTZ R54, R3, -UR12, R165 ;  /* 0x8000000c03367c23 */ /* 0x000fe200080100a5 */
[----:B------:R-:W-:Y:S01]  /*15490*/  I2FP.F32.S32 R24, R24 ;  /* 0x0000001800187245 */ /* 0x000fe20000201400 */
[----:B------:R-:W-:Y:S01]  /*154a0*/  FFMA.FTZ R53, R0, -UR12, R168 ;  /* 0x8000000c00357c23 */ /* 0x000fe200080100a8 */
[----:B------:R-:W-:-:S02]  /*154b0*/  IMAD.IADD R3, R52, 0x1, -R42 ;  /* 0x0000000134037824 */ /* 0x000fc400078e0a2a */
[----:B------:R-:W-:Y:S01]  /*154c0*/  FFMA.FTZ R56, R26, -UR12, R73 ;  /* 0x8000000c1a387c23 */ /* 0x000fe20008010049 */
[C---:B------:R-:W-:Y:S02]  /*154d0*/  IMAD.IADD R0, R52.reuse, 0x1, -R46 ;  /* 0x0000000134007824 */ /* 0x040fe400078e0a2e */
[C---:B------:R-:W-:Y:S02]  /*154e0*/  IMAD.IADD R25, R52.reuse, 0x1, -R47 ;  /* 0x0000000134197824 */ /* 0x040fe400078e0a2f */
[C---:B------:R-:W-:Y:S02]  /*154f0*/  IMAD.IADD R26, R52.reuse, 0x1, -R37 ;  /* 0x00000001341a7824 */ /* 0x040fe400078e0a25 */
[----:B------:R-:W-:Y:S01]  /*15500*/  FFMA.FTZ R57, R27, -UR12, R72 ;  /* 0x8000000c1b397c23 */ /* 0x000fe20008010048 */
[----:B------:R-:W-:Y:S02]  /*15510*/  IMAD.IADD R28, R52, 0x1, -R43 ;  /* 0x00000001341c7824 */ /* 0x000fe400078e0a2b */
[----:B------:R-:W-:Y:S01]  /*15520*/  FFMA.FTZ R55, R24, -UR12, R164 ;  /* 0x8000000c18377c23 */ /* 0x000fe200080100a4 */
        /* <DEDUP_REMOVED lines=8> */
[----:B------:R-:W-:-:S05]  /*155b0*/  IMAD.MOV.U32 R0, RZ, RZ, R25 ;  /* 0x000000ffff007224 */ /* 0x000fca00078e0019 */
[----:B------:R-:W-:Y:S02]  /*155c0*/  I2FP.F32.S32 R0, R0 ;  /* 0x0000000000007245 */ /* 0x000fe40000201400 */
[----:B------:R-:W-:Y:S01]  /*155d0*/  I2FP.F32.S32 R3, R3 ;  /* 0x0000000300037245 */ /* 0x000fe20000201400 */
[----:B------:R-:W-:Y:S02]  /*155e0*/  VIADD R28, R2, 0xffffff70 ;  /* 0xffffff70021c7836 */ /* 0x000fe40000000000 */
[----:B------:R-:W-:Y:S01]  /*155f0*/  FFMA.FTZ R32, R0, -UR12, R185 ;  /* 0x8000000c00207c23 */ /* 0x000fe200080100b9 */
[----:B------:R-:W-:Y:S01]  /*15600*/  IMAD.IADD R0, R52, 0x1, -R49 ;  /* 0x0000000134007824 */ /* 0x000fe200078e0a31 */
[----:B------:R-:W-:Y:S01]  /*15610*/  I2FP.F32.S32 R27, R27 ;  /* 0x0000001b001b7245 */ /* 0x000fe20000201400 */
[C---:B------:R-:W-:Y:S01]  /*15620*/  VIADD R29, R2.reuse, 0xffffff71 ;  /* 0xffffff71021d7836 */ /* 0x040fe20000000000 */
[----:B------:R-:W-:Y:S01]  /*15630*/  I2FP.F32.S32 R26, R26 ;  /* 0x0000001a001a7245 */ /* 0x000fe20000201400 */
[----:B------:R-:W-:Y:S01]  /*15640*/  VIADD R30, R2, 0xffffff79 ;  /* 0xffffff79021e7836 */ /* 0x000fe20000000000 */
[----:B------:R-:W-:Y:S01]  /*15650*/  I2FP.F32.S32 R24, R24 ;  /* 0x0000001800187245 */ /* 0x000fe20000201400 */
[----:B------:R-:W-:Y:S01]  /*15660*/  FFMA.FTZ R33, R3, -UR12, R184 ;  /* 0x8000000c03217c23 */ /* 0x000fe200080100b8 */
[----:B------:R-:W-:Y:S01]  /*15670*/  IMAD.IADD R2, R52, 0x1, -R50 ;  /* 0x0000000134027824 */ /* 0x000fe200078e0a32 */
[----:B------:R-:W-:Y:S01]  /*15680*/  IABS R0, R0 ;  /* 0x0000000000007213 */ /* 0x000fe20000000000 */
[----:B------:R-:W-:-:S02]  /*15690*/  IMAD.IADD R3, R44, 0x1, -R28 ;  /* 0x000000012c037824 */ /* 0x000fc400078e0a1c */
[----:B------:R-:W-:Y:S01]  /*156a0*/  FFMA.FTZ R41, R27, -UR12, R169 ;  /* 0x8000000c1b297c23 */ /* 0x000fe200080100a9 */
[----:B------:R-:W-:Y:S02]  /*156b0*/  IMAD.IADD R25, R44, 0x1, -R29 ;  /* 0x000000012c197824 */ /* 0x000fe400078e0a1d */
[----:B------:R-:W-:Y:S01]  /*156c0*/  FFMA.FTZ R40, R26, -UR12, R172 ;  /* 0x8000000c1a287c23 */ /* 0x000fe200080100ac */
[----:B------:R-:W-:Y:S02]  /*156d0*/  IMAD.IADD R27, R44, 0x1, -R30 ;  /* 0x000000012c1b7824 */ /* 0x000fe400078e0a1e */
[----:B------:R-:W-:Y:S01]  /*156e0*/  FFMA.FTZ R36, R24, -UR12, R173 ;  /* 0x8000000c18247c23 */ /* 0x000fe200080100ad */
        /* <DEDUP_REMOVED lines=8> */
[----:B------:R-:W-:Y:S02]  /*15770*/  I2FP.F32.S32 R25, R24 ;  /* 0x0000001800197245 */ /* 0x000fe40000201400 */
[----:B------:R-:W-:Y:S02]  /*15780*/  I2FP.F32.S32 R3, R27 ;  /* 0x0000001b00037245 */ /* 0x000fe40000201400 */
[----:B------:R-:W-:Y:S02]  /*15790*/  I2FP.F32.S32 R24, R2 ;  /* 0x0000000200187245 */ /* 0x000fe40000201400 */
[----:B------:R-:W-:Y:S01]  /*157a0*/  I2FP.F32.S32 R2, R0 ;  /* 0x0000000000027245 */ /* 0x000fe20000201400 */
[----:B------:R-:W-:Y:S01]  /*157b0*/  FFMA.FTZ R27, R26, -UR12, R200 ;  /* 0x8000000c1a1b7c23 */ /* 0x000fe200080100c8 */
[----:B------:R-:W-:Y:S01]  /*157c0*/  FFMA.FTZ R26, R3, -UR12, R201 ;  /* 0x8000000c031a7c23 */ /* 0x000fe200080100c9 */
[----:B------:R-:W-:Y:S01]  /*157d0*/  FFMA.FTZ R25, R25, -UR12, R198 ;  /* 0x8000000c19197c23 */ /* 0x000fe200080100c6 */
[----:B------:R-:W-:Y:S01]  /*157e0*/  FFMA.FTZ R3, R24, -UR12, R199 ;  /* 0x8000000c18037c23 */ /* 0x000fe200080100c7 */
[----:B------:R-:W-:Y:S01]  /*157f0*/  FFMA.FTZ R2, R2, -UR12, R67 ;  /* 0x8000000c02027c23 */ /* 0x000fe20008010043 */
[----:B------:R-:W-:Y:S01]  /*15800*/  VIADD R0, R52, -UR4 ;  /* 0x8000000434007c36 */ /* 0x000fe20008000000 */
[----:B------:R-:W-:-:S02]  /*15810*/  FSEL R173, R58, -INF , !P5 ;  /* 0xff8000003aad7808 */ /* 0x000fc40006800000 */
[----:B------:R-:W-:Y:S02]  /*15820*/  FSEL R169, R25, -INF , !P2 ;  /* 0xff80000019a97808 */ /* 0x000fe40005000000 */
[----:B------:R-:W-:Y:S02]  /*15830*/  FSEL R172, R3, -INF , !P3 ;  /* 0xff80000003ac7808 */ /* 0x000fe40005800000 */
[----:B------:R-:W-:Y:S01]  /*15840*/  FSEL R177, R2, -INF , !P4 ;  /* 0xff80000002b17808 */ /* 0x000fe20006000000 */
[----:B------:R-:W-:Y:S01]  /*15850*/  IMAD.IADD R2, R190, 0x1, -R31 ;  /* 0x00000001be027824 */ /* 0x000fe200078e0a1f */
[----:B------:R-:W-:Y:S01]  /*15860*/  BAR.SYNC.DEFER_BLOCKING 0x0 ;  /* 0x0000000000007b1d */ /* 0x000fe20000010000 */
        /* <DEDUP_REMOVED lines=17> */
[----:B------:R-:W-:Y:S02]  /*15980*/  I2FP.F32.S32 R2, R2 ;  /* 0x0000000200027245 */ /* 0x000fe40000201400 */
[C---:B------:R-:W-:Y:S02]  /*15990*/  ISETP.GT.AND P2, PT, R0.reuse, R10, PT ;  /* 0x0000000a0000720c */ /* 0x040fe40003f44270 */
[C---:B------:R-:W-:Y:S02]  /*159a0*/  ISETP.GT.AND P5, PT, R0.reuse, R9, PT ;  /* 0x000000090000720c */ /* 0x040fe40003fa4270 */
[----:B------:R-:W-:-:S02]  /*159b0*/  ISETP.GT.AND P3, PT, R0, R8, PT ;  /* 0x000000080000720c */ /* 0x000fc40003f64270 */
[----:B------:R-:W-:Y:S01]  /*159c0*/  ISETP.GT.AND P4, PT, R0, R7, PT ;  /* 0x000000070000720c */ /* 0x000fe20003f84270 */
[C---:B------:R-:W-:Y:S01]  /*159d0*/  HMMA.16816.F32.BF16 R204, R20.reuse, R208, R204 ;  /* 0x000000d014cc723c */ /* 0x040fe200000418cc */
[----:B------:R-:W-:Y:S01]  /*159e0*/  FSEL R163, R33, -INF , !P2 ;  /* 0xff80000021a37808 */ /* 0x000fe20005000000 */
[----:B------:R-:W-:Y:S01]  /*159f0*/  FFMA.FTZ R53, R2, -UR12, R160 ;  /* 0x8000000c02357c23 */ /* 0x000fe200080100a0 */
[----:B------:R-:W-:Y:S01]  /*15a00*/  FSEL R164, R32, -INF , !P5 ;  /* 0xff80000020a47808 */ /* 0x000fe20006800000 */
[----:B------:R-:W-:Y:S01]  /*15a10*/  IMAD.IADD R2, R190, 0x1, -R45 ;  /* 0x00000001be027824 */ /* 0x000fe200078e0a2d */
[----:B------:R-:W-:Y:S02]  /*15a20*/  FSEL R165, R27, -INF , !P3 ;  /* 0xff8000001ba57808 */ /* 0x000fe40005800000 */
[----:B------:R-:W-:Y:S01]  /*15a30*/  FSEL R168, R26, -INF , !P4 ;  /* 0xff8000001aa87808 */ /* 0x000fe20006000000 */
[----:B------:R-:W-:Y:S01]  /*15a40*/  HMMA.16816.F32.BF16 R208, R20, R210, R68 ;  /* 0x000000d214d0723c */ /* 0x000fe20000041844 */
[----:B------:R-:W-:Y:S01]  /*15a50*/  ISETP.GT.AND P2, PT, R0, R6, PT ;  /* 0x000000060000720c */ /* 0x000fe20003f44270 */
[----:B------:R-:W-:Y:S01]  /*15a60*/  IMAD.IADD R20, R190, 0x1, -R48 ;  /* 0x00000001be147824 */ /* 0x000fe200078e0a30 */
[----:B------:R-:W-:-:S02]  /*15a70*/  ISETP.GT.AND P5, PT, R0, R5, PT ;  /* 0x000000050000720c */ /* 0x000fc40003fa4270 */
[C---:B------:R-:W-:Y:S02]  /*15a80*/  ISETP.GT.AND P3, PT, R0.reuse, R18, PT ;  /* 0x000000120000720c */ /* 0x040fe40003f64270 */
[----:B------:R-:W-:Y:S01]  /*15a90*/  ISETP.GT.AND P4, PT, R0, R4, PT ;  /* 0x000000040000720c */ /* 0x000fe20003f84270 */
[----:B------:R-:W-:Y:S02]  /*15aa0*/  IMAD.IADD R0, R52, 0x1, -R51 ;  /* 0x0000000134007824 */ /* 0x000fe400078e0a33 */
[C---:B------:R-:W-:Y:S02]  /*15ab0*/  IMAD.IADD R22, R190.reuse, 0x1, -R34 ;  /* 0x00000001be167824 */ /* 0x040fe400078e0a22 */
[----:B------:R-:W-:Y:S01]  /*15ac0*/  IMAD.IADD R23, R190, 0x1, -R35 ;  /* 0x00000001be177824 */ /* 0x000fe200078e0a23 */
[----:B------:R-:W-:Y:S02]  /*15ad0*/  IABS R3, R2 ;  /* 0x0000000200037213 */ /* 0x000fe40000000000 */
        /* <DEDUP_REMOVED lines=8> */
[----:B------:R-:W-:-:S02]  /*15b60*/  I2FP.F32.S32 R20, R20 ;  /* 0x0000001400147245 */ /* 0x000fc40000201400 */
[----:B------:R-:W-:Y:S02]  /*15b70*/  I2FP.F32.S32 R2, R2 ;  /* 0x0000000200027245 */ /* 0x000fe40000201400 */
[----:B------:R-:W-:Y:S02]  /*15b80*/  I2FP.F32.S32 R0, R0 ;  /* 0x0000000000007245 */ /* 0x000fe40000201400 */
[----:B------:R-:W-:Y:S01]  /*15b90*/  I2FP.F32.S32 R21, R21 ;  /* 0x0000001500157245 */ /* 0x000fe20000201400 */
[----:B------:R-:W-:Y:S01]  /*15ba0*/  FFMA.FTZ R44, R2, -UR12, R157 ;  /* 0x8000000c022c7c23 */ /* 0x000fe2000801009d */
[----:B------:R-:W-:Y:S01]  /*15bb0*/  I2FP.F32.S32 R3, R3 ;  /* 0x0000000300037245 */ /* 0x000fe20000201400 */
[----:B------:R-:W-:Y:S01]  /*15bc0*/  FFMA.FTZ R41, R0, -UR12, R152 ;  /* 0x8000000c00297c23 */ /* 0x000fe20008010098 */
[----:B------:R-:W-:Y:S01]  /*15bd0*/  FFMA.FTZ R36, R20, -UR12, R161 ;  /* 0x8000000c14247c23 */ /* 0x000fe200080100a1 */
[C---:B------:R-:W-:Y:S02]  /*15be0*/  IMAD.IADD R2, R190.reuse, 0x1, -R42 ;  /* 0x00000001be027824 */ /* 0x040fe400078e0a2a */
[----:B------:R-:W-:Y:S01]  /*15bf0*/  FFMA.FTZ R33, R21, -UR12, R208 ;  /* 0x8000000c15217c23 */ /* 0x000fe200080100d0 */
[----:B------:R-:W-:-:S02]  /*15c00*/  IMAD.IADD R0, R190, 0x1, -R46 ;  /* 0x00000001be007824 */ /* 0x000fc400078e0a2e */
[C---:B------:R-:W-:Y:S02]  /*15c10*/  IMAD.IADD R20, R190.reuse, 0x1, -R47 ;  /* 0x00000001be147824 */ /* 0x040fe400078e0a2f */
[C---:B------:R-:W-:Y:S02]  /*15c20*/  IMAD.IADD R21, R190.reuse, 0x1, -R37 ;  /* 0x00000001be157824 */ /* 0x040fe400078e0a25 */
[----:B------:R-:W-:Y:S01]  /*15c30*/  FFMA.FTZ R40, R3, -UR12, R156 ;  /* 0x8000000c03287c23 */ /* 0x000fe2000801009c */
[----:B------:R-:W-:Y:S01]  /*15c40*/  IMAD.IADD R23, R190, 0x1, -R43 ;  /* 0x00000001be177824 */ /* 0x000fe200078e0a2b */
[----:B------:R-:W-:Y:S02]  /*15c50*/  IABS R22, R2 ;  /* 0x0000000200167213 */ /* 0x000fe40000000000 */
[----:B------:R-:W-:Y:S02]  /*15c60*/  IABS R3, R0 ;  /* 0x0000000000037213 */ /* 0x000fe40000000000 */
[----:B------:R-:W-:-:S02]  /*15c70*/  IABS R2, R20 ;  /* 0x0000001400027213 */ /* 0x000fc40000000000 */
        /* <DEDUP_REMOVED lines=13> */
[----:B------:R-:W-:Y:S02]  /*15d50*/  IMAD.IADD R2, R190, 0x1, -R49 ;  /* 0x00000001be027824 */ /* 0x000fe400078e0a31 */
[----:B------:R-:W-:Y:S01]  /*15d60*/  FFMA.FTZ R32, R22, -UR12, R153 ;  /* 0x8000000c16207c23 */ /* 0x000fe20008010099 */
[----:B------:R-:W-:-:S02]  /*15d70*/  IMAD.IADD R0, R190, 0x1, -R50 ;  /* 0x00000001be007824 */ /* 0x000fc400078e0a32 */
[C---:B------:R-:W-:Y:S02]  /*15d80*/  IMAD.IADD R20, R52.reuse, 0x1, -R28 ;  /* 0x0000000134147824 */ /* 0x040fe400078e0a1c */
[C---:B------:R-:W-:Y:S02]  /*15d90*/  IMAD.IADD R22, R52.reuse, 0x1, -R29 ;  /* 0x0000000134167824 */ /* 0x040fe400078e0a1d */
[----:B------:R-:W-:Y:S01]  /*15da0*/  FFMA.FTZ R27, R21, -UR12, R148 ;  /* 0x8000000c151b7c23 */ /* 0x000fe20008010094 */
[----:B------:R-:W-:Y:S02]  /*15db0*/  IMAD.IADD R23, R52, 0x1, -R30 ;  /* 0x0000000134177824 */ /* 0x000fe400078e0a1e */
[----:B------:R-:W-:Y:S01]  /*15dc0*/  FFMA.FTZ R26, R3, -UR12, R149 ;  /* 0x8000000c031a7c23 */ /* 0x000fe20008010095 */
[----:B------:R-:W-:Y:S02]  /*15dd0*/  IABS R21, R2 ;  /* 0x0000000200157213 */ /* 0x000fe40000000000 */
[----:B------:R-:W-:-:S02]  /*15de0*/  IABS R3, R0 ;  /* 0x0000000000037213 */ /* 0x000fc40000000000 */
[----:B------:R-:W-:Y:S02]  /*15df0*/  IABS R2, R20 ;  /* 0x0000001400027213 */ /* 0x000fe40000000000 */
[----:B------:R-:W-:Y:S02]  /*15e00*/  IABS R0, R22 ;  /* 0x0000001600007213 */ /* 0x000fe40000000000 */
[----:B------:R-:W-:Y:S01]  /*15e10*/  IABS R23, R23 ;  /* 0x0000001700177213 */ /* 0x000fe20000000000 */
[----:B------:R-:W-:Y:S02]  /*15e20*/  IMAD.MOV.U32 R20, RZ, RZ, R3 ;  /* 0x000000ffff147224 */ /* 0x000fe400078e0003 */
[----:B------:R-:W-:Y:S02]  /*15e30*/  IMAD.MOV.U32 R3, RZ, RZ, R2 ;  /* 0x000000ffff037224 */ /* 0x000fe400078e0002 */
[----:B------:R-:W-:Y:S01]  /*15e40*/  IMAD.MOV.U32 R2, RZ, RZ, R0 ;  /* 0x000000ffff027224 */ /* 0x000fe200078e0000 */
[----:B------:R-:W-:Y:S01]  /*15e50*/  I2FP.F32.S32 R22, R21 ;  /* 0x0000001500167245 */ /* 0x000fe20000201400 */
[----:B------:R-:W-:Y:S01]  /*15e60*/  IMAD.MOV.U32 R0, RZ, RZ, R23 ;  /* 0x000000ffff007224 */ /* 0x000fe200078e0017 */
[----:B------:R-:W-:-:S02]  /*15e70*/  I2FP.F32.S32 R21, R20 ;  /* 0x0000001400157245 */ /* 0x000fc40000201400 */
[----:B------:R-:W-:Y:S02]  /*15e80*/  I2FP.F32.S32 R20, R3 ;  /* 0x0000000300147245 */ /* 0x000fe40000201400 */
[----:B------:R-:W-:Y:S02]  /*15e90*/  I2FP.F32.S32 R3, R2 ;  /* 0x0000000200037245 */ /* 0x000fe40000201400 */
[----:B------:R-:W-:Y:S01]  /*15ea0*/  I2FP.F32.S32 R2, R0 ;  /* 0x0000000000027245 */ /* 0x000fe20000201400 */
[----:B------:R-:W-:Y:S01]  /*15eb0*/  FFMA.FTZ R20, R20, -UR12, R204 ;  /* 0x8000000c14147c23 */ /* 0x000fe200080100cc */
[----:B------:R-:W-:Y:S02]  /*15ec0*/  VIADD R0, R190, -UR4 ;  /* 0x80000004be007c36 */ /* 0x000fe40008000000 */
[----:B------:R-:W-:Y:S01]  /*15ed0*/  FFMA.FTZ R3, R3, -UR12, R205 ;  /* 0x8000000c03037c23 */ /* 0x000fe200080100cd */
[----:B------:R-:W-:Y:S01]  /*15ee0*/  FFMA.FTZ R2, R2, -UR12, R209 ;  /* 0x8000000c02027c23 */ /* 0x000fe200080100d1 */
[----:B------:R-:W-:-:S03]  /*15ef0*/  FSEL R70, R20, -INF , !P2 ;  /* 0xff80000014467808 */ /* 0x000fc60005000000 */
        /* <DEDUP_REMOVED lines=14> */
[----:B------:R-:W-:Y:S01]  /*15fe0*/  ISETP.GT.AND P4, PT, R0, R11, PT ;  /* 0x0000000b0000720c */ /* 0x000fe20003f84270 */
[----:B------:R-:W-:Y:S01]  /*15ff0*/  FFMA.FTZ R22, R22, -UR12, R140 ;  /* 0x8000000c16167c23 */ /* 0x000fe2000801008c */
[----:B------:R-:W-:Y:S01]  /*16000*/  FFMA.FTZ R21, R21, -UR12, R141 ;  /* 0x8000000c15157c23 */ /* 0x000fe2000801008d */
        /* <DEDUP_REMOVED lines=8> */
[C---:B------:R-:W-:Y:S01]  /*16090*/  VIADD R23, R190.reuse, 0x48 ;  /* 0x00000048be177836 */ /* 0x040fe20000000000 */
[----:B------:R-:W-:Y:S01]  /*160a0*/  FSEL R25, R25, -INF , !P2 ;  /* 0xff80000019197808 */ /* 0x000fe20005000000 */
[----:B------:R-:W-:Y:S01]  /*160b0*/  IMAD.IADD R2, R190, 0x1, -R51 ;  /* 0x00000001be027824 */ /* 0x000fe200078e0a33 */
[----:B------:R-:W-:-:S02]  /*160c0*/  FSEL R24, R24, -INF , !P5 ;  /* 0xff80000018187808 */ /* 0x000fc40006800000 */
[----:B------:R-:W-:Y:S02]  /*160d0*/  FSEL R58, R22, -INF , !P3 ;  /* 0xff800000163a7808 */ /* 0x000fe40005800000 */
[----:B------:R-:W-:Y:S01]  /*160e0*/  FSEL R62, R21, -INF , !P4 ;  /* 0xff800000153e7808 */ /* 0x000fe20006000000 */
[----:B------:R-:W-:Y:S01]  /*160f0*/  IMAD.IADD R20, R190, 0x1, -R29 ;  /* 0x00000001be147824 */ /* 0x000fe200078e0a1d */
[C---:B------:R-:W-:Y:S02]  /*16100*/  ISETP.GT.AND P2, PT, R0.reuse, R6, PT ;  /* 0x000000060000720c */ /* 0x040fe40003f44270 */
[C---:B------:R-:W-:Y:S02]  /*16110*/  ISETP.GT.AND P5, PT, R0.reuse, R5, PT ;  /* 0x000000050000720c */ /* 0x040fe40003fa4270 */
[C---:B------:R-:W-:Y:S02]  /*16120*/  ISETP.GT.AND P3, PT, R0.reuse, R18, PT ;  /* 0x000000120000720c */ /* 0x040fe40003f64270 */
[----:B------:R-:W-:Y:S01]  /*16130*/  ISETP.GT.AND P4, PT, R0, R4, PT ;  /* 0x000000040000720c */ /* 0x000fe20003f84270 */
[----:B------:R-:W-:-:S02]  /*16140*/  IMAD.IADD R0, R23, 0x1, -R31 ;  /* 0x0000000117007824 */ /* 0x000fc400078e0a1f */
[C---:B------:R-:W-:Y:S01]  /*16150*/  IMAD.IADD R22, R190.reuse, 0x1, -R30 ;  /* 0x00000001be167824 */ /* 0x040fe200078e0a1e */
[----:B------:R-:W-:Y:S01]  /*16160*/  IABS R21, R2 ;  /* 0x0000000200157213 */ /* 0x000fe20000000000 */
[----:B------:R-:W-:Y:S01]  /*16170*/  IMAD.IADD R3, R190, 0x1, -R28 ;  /* 0x00000001be037824 */ /* 0x000fe200078e0a1c */
[----:B------:R-:W-:Y:S02]  /*16180*/  IABS R0, R0 ;  /* 0x0000000000007213 */ /* 0x000fe40000000000 */
[----:B------:R-:W-:Y:S02]  /*16190*/  IABS R2, R20 ;  /* 0x0000001400027213 */ /* 0x000fe40000000000 */
[----:B------:R-:W-:Y:S02]  /*161a0*/  IABS R20, R22 ;  /* 0x0000001600147213 */ /* 0x000fe40000000000 */
[----:B------:R-:W-:Y:S01]  /*161b0*/  IABS R3, R3 ;  /* 0x0000000300037213 */ /* 0x000fe20000000000 */
[----:B------:R-:W-:Y:S01]  /*161c0*/  IMAD.MOV.U32 R22, RZ, RZ, R0 ;  /* 0x000000ffff167224 */ /* 0x000fe200078e0000 */
[----:B------:R-:W-:Y:S01]  /*161d0*/  I2FP.F32.S32 R2, R2 ;  /* 0x0000000200027245 */ /* 0x000fe20000201400 */
[----:B------:R-:W-:Y:S01]  /*161e0*/  IMAD.MOV.U32 R0, RZ, RZ, R20 ;  /* 0x000000ffff007224 */ /* 0x000fe200078e0014 */
[----:B------:R-:W-:-:S02]  /*161f0*/  I2FP.F32.S32 R20, R3 ;  /* 0x0000000300147245 */ /* 0x000fc40000201400 */
        /* <DEDUP_REMOVED lines=10> */
[----:B------:R-:W-:Y:S01]  /*162a0*/  IMAD.IADD R2, R23, 0x1, -R45 ;  /* 0x0000000117027824 */ /* 0x000fe200078e0a2d */
[----:B------:R-:W-:Y:S01]  /*162b0*/  ISETP.GE.AND P2, PT, R19, R191, PT ;  /* 0x000000bf1300720c */ /* 0x000fe20003f46270 */
[----:B------:R-:W-:Y:S01]  /*162c0*/  VIADD R0, R23, -UR4 ;  /* 0x8000000417007c36 */ /* 0x000fe20008000000 */
[----:B------:R-:W-:-:S02]  /*162d0*/  ISETP.GE.AND P5, PT, R19, R193, PT ;  /* 0x000000c11300720c */ /* 0x000fc40003fa6270 */
[----:B------:R-:W-:Y:S02]  /*162e0*/  IABS R2, R2 ;  /* 0x0000000200027213 */ /* 0x000fe40000000000 */
[----:B------:R-:W-:Y:S02]  /*162f0*/  FSEL R56, R33, -INF , !P2 ;  /* 0xff80000021387808 */ /* 0x000fe40005000000 */
[----:B------:R-:W-:Y:S02]  /*16300*/  ISETP.GT.AND P2, PT, R0, R19, PT ;  /* 0x000000130000720c */ /* 0x000fe40003f44270 */
[----:B------:R-:W-:Y:S02]  /*16310*/  FSEL R68, R22, -INF , !P3 ;  /* 0xff80000016447808 */ /* 0x000fe40005800000 */
[----:B------:R-:W-:Y:S02]  /*16320*/  FSEL R69, R3, -INF , !P4 ;  /* 0xff80000003457808 */ /* 0x000fe40006000000 */
[----:B------:R-:W-:-:S02]  /*16330*/  FSEL R64, R61, -INF , !P5 ;  /* 0xff8000003d407808 */ /* 0x000fc40006800000 */
[----:B------:R-:W-:Y:S02]  /*16340*/  I2FP.F32.S32 R2, R2 ;  /* 0x0000000200027245 */ /* 0x000fe40000201400 */
[C---:B------:R-:W-:Y:S02]  /*16350*/  ISETP.GE.AND P3, PT, R19.reuse, R192, PT ;  /* 0x000000c01300720c */ /* 0x040fe40003f66270 */
[----:B------:R-:W-:Y:S02]  /*16360*/  ISETP.GE.AND P4, PT, R19, R194, PT ;  /* 0x000000c21300720c */ /* 0x000fe40003f86270 */
[----:B------:R-:W-:Y:S02]  /*16370*/  ISETP.GE.AND P5, PT, R17, R191, PT ;  /* 0x000000bf1100720c */ /* 0x000fe40003fa6270 */
[----:B------:R-:W-:Y:S01]  /*16380*/  FSEL R3, R21, -INF , !P2 ;  /* 0xff80000015037808 */ /* 0x000fe20005000000 */
[----:B------:R-:W-:Y:S01]  /*16390*/  FFMA.FTZ R19, R2, -UR12, R75 ;  /* 0x8000000c02137c23 */ /* 0x000fe2000801004b */
[----:B------:R-:W-:Y:S01]  /*163a0*/  FSEL R153, R57, -INF , !P3 ;  /* 0xff80000039997808 */ /* 0x000fe20005800000 */
[----:B------:R-:W-:Y:S01]  /*163b0*/  IMAD.IADD R2, R23, 0x1, -R48 ;  /* 0x0000000117027824 */ /* 0x000fe200078e0a30 */
[----:B------:R-:W-:-:S02]  /*163c0*/  FSEL R160, R3, -INF , !P4 ;  /* 0xff80000003a07808 */ /* 0x000fc40006000000 */
[----:B------:R-:W-:Y:S02]  /*163d0*/  FSEL R53, R36, -INF , !P5 ;  /* 0xff80000024357808 */ /* 0x000fe40006800000 */
[C---:B------:R-:W-:Y:S02]  /*163e0*/  ISETP.GE.AND P2, PT, R17.reuse, R193, PT ;  /* 0x000000c11100720c */ /* 0x040fe40003f46270 */
[C---:B------:R-:W-:Y:S02]  /*163f0*/  ISETP.GE.AND P3, PT, R17.reuse, R192, PT ;  /* 0x000000c01100720c */ /* 0x040fe40003f66270 */
[----:B------:R-:W-:Y:S02]  /*16400*/  ISETP.GE.AND P4, PT, R17, R194, PT ;  /* 0x000000c21100720c */ /* 0x000fe40003f86270 */
[----:B------:R-:W-:Y:S01]  /*16410*/  ISETP.GT.AND P5, PT, R0, R17, PT ;  /* 0x000000110000720c */ /* 0x000fe20003fa4270 */
[----:B------:R-:W-:Y:S01]  /*16420*/  IMAD.IADD R17, R23, 0x1, -R34 ;  /* 0x0000000117117824 */ /* 0x000fe200078e0a22 */
[----:B------:R-:W-:-:S04]  /*16430*/  IABS R3, R2 ;  /* 0x0000000200037213 */ /* 0x000fc80000000000 */
[----:B------:R-:W-:Y:S02]  /*16440*/  IABS R2, R17 ;  /* 0x0000001100027213 */ /* 0x000fe40000000000 */
[----:B------:R-:W-:Y:S02]  /*16450*/  FSEL R17, R19, -INF , !P5 ;  /* 0xff80000013117808 */ /* 0x000fe40006800000 */
[----:B------:R-:W-:Y:S02]  /*16460*/  FSEL R61, R143, -INF , !P2 ;  /* 0xff8000008f3d7808 */ /* 0x000fe40005000000 */
[----:B------:R-:W-:Y:S02]  /*16470*/  I2FP.F32.S32 R3, R3 ;  /* 0x0000000300037245 */ /* 0x000fe40000201400 */
[----:B------:R-:W-:Y:S02]  /*16480*/  ISETP.GE.AND P2, PT, R16, R191, PT ;  /* 0x000000bf1000720c */ /* 0x000fe40003f46270 */
[----:B------:R-:W-:Y:S01]  /*16490*/  FSEL R159, R17, -INF , !P4 ;  /* 0xff800000119f7808 */ /* 0x000fe20006000000 */
[----:B------:R-:W-:Y:S01]  /*164a0*/  IMAD.IADD R17, R23, 0x1, -R35 ;  /* 0x0000000117117824 */ /* 0x000fe200078e0a23 */
[----:B------:R-:W-:Y:S01]  /*164b0*/  FSEL R150, R60, -INF , !P3 ;  /* 0xff8000003c967808 */ /* 0x000fe20005800000 */
[----:B------:R-:W-:Y:S01]  /*164c0*/  FFMA.FTZ R3, R3, -UR12, R166 ;  /* 0x8000000c03037c23 */ /* 0x000fe200080100a6 */
[----:B------:R-:W-:-:S02]  /*164d0*/  ISETP.GE.AND P3, PT, R16, R193, PT ;  /* 0x000000c11000720c */ /* 0x000fc40003f66270 */
[----:B------:R-:W-:Y:S02]  /*164e0*/  FSEL R140, R40, -INF , !P2 ;  /* 0xff800000288c7808 */ /* 0x000fe40005000000 */
[----:B------:R-:W-:Y:S02]  /*164f0*/  I2FP.F32.S32 R19, R2 ;  /* 0x0000000200137245 */ /* 0x000fe40000201400 */
[----:B------:R-:W-:Y:S02]  /*16500*/  ISETP.GT.AND P2, PT, R0, R16, PT ;  /* 0x000000100000720c */ /* 0x000fe40003f44270 */
[----:B------:R-:W-:Y:S02]  /*16510*/  IABS R2, R17 ;  /* 0x0000001100027213 */ /* 0x000fe40000000000 */
[----:B------:R-:W-:Y:S02]  /*16520*/  FSEL R141, R146, -INF , !P3 ;  /* 0xff800000928d7808 */ /* 0x000fe40005800000 */
[----:B------:R-:W-:-:S02]  /*16530*/  ISETP.GE.AND P5, PT, R16, R192, PT ;  /* 0x000000c01000720c */ /* 0x000fc40003fa6270 */
[----:B------:R-:W-:Y:S02]  /*16540*/  ISETP.GE.AND P4, PT, R16, R194, PT ;  /* 0x000000c21000720c */ /* 0x000fe40003f86270 */
[----:B------:R-:W-:Y:S02]  /*16550*/  ISETP.GE.AND P3, PT, R15, R191, PT ;  /* 0x000000bf0f00720c */ /* 0x000fe40003f66270 */
[----:B------:R-:W-:Y:S02]  /*16560*/  FSEL R3, R3, -INF , !P2 ;  /* 0xff80000003037808 */ /* 0x000fe40005000000 */
[----:B------:R-:W-:Y:S02]  /*16570*/  I2FP.F32.S32 R2, R2 ;  /* 0x0000000200027245 */ /* 0x000fe40000201400 */
[----:B------:R-:W-:Y:S02]  /*16580*/  ISETP.GE.AND P2, PT, R15, R193, PT ;  /* 0x000000c10f00720c */ /* 0x000fe40003f46270 */
[----:B------:R-:W-:-:S02]  /*16590*/  FSEL R146, R55, -INF , !P5 ;  /* 0xff80000037927808 */ /* 0x000fc40006800000 */
[----:B------:R-:W-:Y:S02]  /*165a0*/  FSEL R158, R3, -INF , !P4 ;  /* 0xff800000039e7808 */ /* 0x000fe40006000000 */
[----:B------:R-:W-:Y:S02]  /*165b0*/  FSEL R72, R44, -INF , !P3 ;  /* 0xff8000002c487808 */ /* 0x000fe40005800000 */
[C---:B------:R-:W-:Y:S02]  /*165c0*/  ISETP.GE.AND P5, PT, R15.reuse, R192, PT ;  /* 0x000000c00f00720c */ /* 0x040fe40003fa6270 */
[----:B------:R-:W-:Y:S02]  /*165d0*/  ISETP.GE.AND P4, PT, R15, R194, PT ;  /* 0x000000c20f00720c */ /* 0x000fe40003f86270 */
[----:B------:R-:W-:Y:S01]  /*165e0*/  ISETP.GT.AND P3, PT, R0, R15, PT ;  /* 0x0000000f0000720c */ /* 0x000fe20003f64270 */
[----:B------:R-:W-:Y:S01]  /*165f0*/  FFMA.FTZ R15, R2, -UR12, R170 ;  /* 0x8000000c020f7c23 */ /* 0x000fe200080100aa */
[----:B------:R-:W-:Y:S01]  /*16600*/  FFMA.FTZ R19, R19, -UR12, R167 ;  /* 0x8000000c13137c23 */ /* 0x000fe200080100a7 */
[----:B------:R-:W-:Y:S01]  /*16610*/  FSEL R74, R147, -INF , !P2 ;  /* 0xff800000934a7808 */ /* 0x000fe20005000000 */
[----:B------:R-:W-:Y:S01]  /*16620*/  IMAD.IADD R2, R23, 0x1, -R42 ;  /* 0x0000000117027824 */ /* 0x000fe200078e0a2a */
[----:B------:R-:W-:-:S02]  /*16630*/  ISETP.GE.AND P2, PT, R14, R191, PT ;  /* 0x000000bf0e00720c */ /* 0x000fc40003f46270 */
[----:B------:R-:W-:Y:S02]  /*16640*/  FSEL R145, R54, -INF , !P5 ;  /* 0xff80000036917808 */ /* 0x000fe40006800000 */
[----:B------:R-:W-:Y:S02]  /*16650*/  FSEL R3, R19, -INF , !P3 ;  /* 0xff80000013037808 */ /* 0x000fe40005800000 */
[----:B------:R-:W-:Y:S02]  /*16660*/  ISETP.GE.AND P5, PT, R14, R193, PT ;  /* 0x000000c10e00720c */ /* 0x000fe40003fa6270 */
[----:B------:R-:W-:Y:S02]  /*16670*/  IABS R2, R2 ;  /* 0x0000000200027213 */ /* 0x000fe40000000000 */
[----:B------:R-:W-:Y:S02]  /*16680*/  FSEL R155, R41, -INF , !P2 ;  /* 0xff800000299b7808 */ /* 0x000fe40005000000 */
[----:B------:R-:W-:-:S02]  /*16690*/  ISETP.GT.AND P2, PT, R0, R14, PT ;  /* 0x0000000e0000720c */ /* 0x000fc40003f44270 */
[----:B------:R-:W-:Y:S02]  /*166a0*/  FSEL R157, R3, -INF , !P4 ;  /* 0xff800000039d7808 */ /* 0x000fe40006000000 */
[----:B------:R-:W-:Y:S02]  /*166b0*/  FSEL R66, R151, -INF , !P5 ;  /* 0xff80000097427808 */ /* 0x000fe40006800000 */
[----:B------:R-:W-:Y:S02]  /*166c0*/  I2FP.F32.S32 R2, R2 ;  /* 0x0000000200027245 */ /* 0x000fe40000201400 */
[C---:B------:R-:W-:Y:S02]  /*166d0*/  ISETP.GE.AND P3, PT, R14.reuse, R192, PT ;  /* 0x000000c00e00720c */ /* 0x040fe40003f66270 */
[----:B------:R-:W-:Y:S02]  /*166e0*/  ISETP.GE.AND P4, PT, R14, R194, PT ;  /* 0x000000c20e00720c */ /* 0x000fe40003f86270 */
[----:B------:R-:W-:-:S02]  /*166f0*/  ISETP.GE.AND P5, PT, R13, R191, PT ;  /* 0x000000bf0d00720c */ /* 0x000fc40003fa6270 */
[----:B------:R-:W-:Y:S01]  /*16700*/  FSEL R3, R15, -INF , !P2 ;  /* 0xff8000000f037808 */ /* 0x000fe20005000000 */
[----:B------:R-:W-:Y:S01]  /*16710*/  FFMA.FTZ R14, R2, -UR12, R171 ;  /* 0x8000000c020e7c23 */ /* 0x000fe200080100ab */
[----:B------:R-:W-:Y:S01]  /*16720*/  FSEL R143, R63, -INF , !P3 ;  /* 0xff8000003f8f7808 */ /* 0x000fe20005800000 */
[----:B------:R-:W-:Y:S01]  /*16730*/  IMAD.IADD R2, R23, 0x1, -R46 ;  /* 0x0000000117027824 */ /* 0x000fe200078e0a2e */
[----:B------:R-:W-:Y:S02]  /*16740*/  FSEL R156, R3, -INF , !P4 ;  /* 0xff800000039c7808 */ /* 0x000fe40006000000 */
[----:B------:R-:W-:Y:S02]  /*16750*/  FSEL R152, R32, -INF , !P5 ;  /* 0xff80000020987808 */ /* 0x000fe40006800000 */
[C---:B------:R-:W-:Y:S02]  /*16760*/  ISETP.GE.AND P2, PT, R13.reuse, R193, PT ;  /* 0x000000c10d00720c */ /* 0x040fe40003f46270 */
[----:B------:R-:W-:-:S02]  /*16770*/  ISETP.GE.AND P3, PT, R13, R192, PT ;  /* 0x000000c00d00720c */ /* 0x000fc40003f66270 */
        /* <DEDUP_REMOVED lines=8> */
[C---:B------:R-:W-:Y:S02]  /*16800*/  ISETP.GE.AND P2, PT, R12.reuse, R191, PT ;  /* 0x000000bf0c00720c */ /* 0x040fe40003f46270 */
        /* <DEDUP_REMOVED lines=54> */
[----:B------:R-:W-:Y:S01]  /*16b70*/  FSEL R63, R9, -INF , !P4 ;  /* 0xff800000093f7808 */ /* 0x000fe20006000000 */
[----:B------:R-:W-:Y:S01]  /*16b80*/  IMAD.IADD R9, R23, 0x1, -R28 ;  /* 0x0000000117097824 */ /* 0x000fe200078e0a1c */
[----:B------:R-:W-:Y:S02]  /*16b90*/  I2FP.F32.S32 R3, R3 ;  /* 0x0000000300037245 */ /* 0x000fe40000201400 */
[----:B------:R-:W-:-:S02]  /*16ba0*/  ISETP.GE.AND P2, PT, R8, R191, PT ;  /* 0x000000bf0800720c */ /* 0x000fc40003f46270 */
[----:B------:R-:W-:Y:S02]  /*16bb0*/  FSEL R47, R164, -INF , !P3 ;  /* 0xff800000a42f7808 */ /* 0x000fe40005800000 */
[----:B------:R-:W-:Y:S01]  /*16bc0*/  ISETP.GE.AND P3, PT, R8, R193, PT ;  /* 0x000000c10800720c */ /* 0x000fe20003f66270 */
[----:B------:R-:W-:Y:S01]  /*16bd0*/  FFMA.FTZ R3, R3, -UR12, R202 ;  /* 0x8000000c03037c23 */ /* 0x000fe200080100ca */
[----:B------:R-:W-:Y:S02]  /*16be0*/  I2FP.F32.S32 R10, R2 ;  /* 0x00000002000a7245 */ /* 0x000fe40000201400 */
[----:B------:R-:W-:Y:S02]  /*16bf0*/  FSEL R67, R58, -INF , !P2 ;  /* 0xff8000003a437808 */ /* 0x000fe40005000000 */
[----:B------:R-:W-:Y:S02]  /*16c00*/  ISETP.GT.AND P2, PT, R0, R8, PT ;  /* 0x000000080000720c */ /* 0x000fe40003f44270 */
[----:B------:R-:W-:-:S02]  /*16c10*/  IABS R2, R9 ;  /* 0x0000000900027213 */ /* 0x000fc40000000000 */
[----:B------:R-:W-:Y:S02]  /*16c20*/  FSEL R32, R189, -INF , !P3 ;  /* 0xff800000bd207808 */ /* 0x000fe40005800000 */
[----:B------:R-:W-:Y:S01]  /*16c30*/  ISETP.GE.AND P3, PT, R7, R191, PT ;  /* 0x000000bf0700720c */ /* 0x000fe20003f66270 */
[----:B------:R-:W-:Y:S01]  /*16c40*/  FFMA.FTZ R10, R10, -UR12, R203 ;  /* 0x8000000c0a0a7c23 */ /* 0x000fe200080100cb */
[----:B------:R-:W-:Y:S02]  /*16c50*/  ISETP.GE.AND P4, PT, R8, R194, PT ;  /* 0x000000c20800720c */ /* 0x000fe40003f86270 */
[----:B------:R-:W-:Y:S02]  /*16c60*/  FSEL R3, R3, -INF , !P2 ;  /* 0xff80000003037808 */ /* 0x000fe40005000000 */
[----:B------:R-:W-:Y:S02]  /*16c70*/  I2FP.F32.S32 R2, R2 ;  /* 0x0000000200027245 */ /* 0x000fe40000201400 */
[----:B------:R-:W-:-:S02]  /*16c80*/  FSEL R62, R62, -INF , !P3 ;  /* 0xff8000003e3e7808 */ /* 0x000fc40005800000 */
[----:B------:R-:W-:Y:S02]  /*16c90*/  ISETP.GE.AND P2, PT, R7, R193, PT ;  /* 0x000000c10700720c */ /* 0x000fe40003f46270 */
[----:B------:R-:W-:Y:S02]  /*16ca0*/  ISETP.GT.AND P3, PT, R0, R7, PT ;  /* 0x000000070000720c */ /* 0x000fe40003f64270 */
[----:B------:R-:W-:Y:S02]  /*16cb0*/  ISETP.GE.AND P5, PT, R8, R192, PT ;  /* 0x000000c00800720c */ /* 0x000fe40003fa6270 */
[----:B------:R-:W-:Y:S01]  /*16cc0*/  FSEL R50, R3, -INF , !P4 ;  /* 0xff80000003327808 */ /* 0x000fe20006000000 */
[----:B------:R-:W-:Y:S01]  /*16cd0*/  FFMA.FTZ R3, R2, -UR12, R206 ;  /* 0x8000000c02037c23 */ /* 0x000fe200080100ce */
[----:B------:R-:W-:Y:S02]  /*16ce0*/  ISETP.GE.AND P4, PT, R7, R194, PT ;  /* 0x000000c20700720c */ /* 0x000fe40003f86270 */
[----:B------:R-:W-:-:S02]  /*16cf0*/  FSEL R28, R212, -INF , !P2 ;  /* 0xff800000d41c7808 */ /* 0x000fc40005000000 */
[----:B------:R-:W-:Y:S02]  /*16d00*/  FSEL R2, R10, -INF , !P3 ;  /* 0xff8000000a027808 */ /* 0x000fe40005800000 */
[----:B------:R-:W-:Y:S02]  /*16d10*/  ISETP.GE.AND P2, PT, R6, R191, PT ;  /* 0x000000bf0600720c */ /* 0x000fe40003f46270 */
[----:B------:R-:W-:Y:S02]  /*16d20*/  FSEL R37, R165, -INF , !P5 ;  /* 0xff800000a5257808 */ /* 0x000fe40006800000 */
[----:B------:R-:W-:Y:S02]  /*16d30*/  ISETP.GE.AND P5, PT, R7, R192, PT ;  /* 0x000000c00700720c */ /* 0x000fe40003fa6270 */
[----:B------:R-:W-:Y:S01]  /*16d40*/  FSEL R48, R2, -INF , !P4 ;  /* 0xff80000002307808 */ /* 0x000fe20006000000 */
[----:B------:R-:W-:Y:S01]  /*16d50*/  IMAD.IADD R2, R23, 0x1, -R29 ;  /* 0x0000000117027824 */ /* 0x000fe200078e0a1d */
[----:B------:R-:W-:-:S02]  /*16d60*/  FSEL R58, R20, -INF , !P2 ;  /* 0xff800000143a7808 */ /* 0x000fc40005000000 */
[----:B------:R-:W-:Y:S02]  /*16d70*/  ISETP.GT.AND P2, PT, R0, R6, PT ;  /* 0x000000060000720c */ /* 0x000fe40003f44270 */
[----:B------:R-:W-:Y:S02]  /*16d80*/  FSEL R34, R168, -INF , !P5 ;  /* 0xff800000a8227808 */ /* 0x000fe40006800000 */
[C---:B------:R-:W-:Y:S02]  /*16d90*/  ISETP.GE.AND P5, PT, R6.reuse, R193, PT ;  /* 0x000000c10600720c */ /* 0x040fe40003fa6270 */
[----:B------:R-:W-:Y:S02]  /*16da0*/  ISETP.GE.AND P4, PT, R6, R194, PT ;  /* 0x000000c20600720c */ /* 0x000fe40003f86270 */
[----:B------:R-:W-:Y:S02]  /*16db0*/  IABS R2, R2 ;  /* 0x0000000200027213 */ /* 0x000fe40000000000 */
[----:B------:R-:W-:-:S02]  /*16dc0*/  FSEL R3, R3, -INF , !P2 ;  /* 0xff80000003037808 */ /* 0x000fc40005000000 */
[----:B------:R-:W-:Y:S02]  /*16dd0*/  FSEL R27, R169, -INF , !P5 ;  /* 0xff800000a91b7808 */ /* 0x000fe40006800000 */
[----:B------:R-:W-:Y:S02]  /*16de0*/  ISETP.GE.AND P3, PT, R6, R192, PT ;  /* 0x000000c00600720c */ /* 0x000fe40003f66270 */
[----:B------:R-:W-:Y:S02]  /*16df0*/  ISETP.GE.AND P5, PT, R5, R191, PT ;  /* 0x000000bf0500720c */ /* 0x000fe40003fa6270 */
[----:B------:R-:W-:Y:S01]  /*16e00*/  FSEL R45, R3, -INF , !P4 ;  /* 0xff800000032d7808 */ /* 0x000fe20006000000 */
[----:B------:R-:W-:Y:S01]  /*16e10*/  IMAD.IADD R3, R23, 0x1, -R51 ;  /* 0x0000000117037824 */ /* 0x000fe200078e0a33 */
[----:B------:R-:W-:Y:S02]  /*16e20*/  I2FP.F32.S32 R2, R2 ;  /* 0x0000000200027245 */ /* 0x000fe40000201400 */
[----:B------:R-:W-:-:S02]  /*16e30*/  FSEL R31, R70, -INF , !P3 ;  /* 0xff800000461f7808 */ /* 0x000fc40005800000 */
[----:B------:R-:W-:Y:S02]  /*16e40*/  FSEL R49, R59, -INF , !P5 ;  /* 0xff8000003b317808 */ /* 0x000fe40006800000 */
[C---:B------:R-:W-:Y:S02]  /*16e50*/  ISETP.GE.AND P3, PT, R5.reuse, R193, PT ;  /* 0x000000c10500720c */ /* 0x040fe40003f66270 */
[C---:B------:R-:W-:Y:S02]  /*16e60*/  ISETP.GE.AND P2, PT, R5.reuse, R192, PT ;  /* 0x000000c00500720c */ /* 0x040fe40003f46270 */
[----:B------:R-:W-:Y:S02]  /*16e70*/  ISETP.GE.AND P4, PT, R5, R194, PT ;  /* 0x000000c20500720c */ /* 0x000fe40003f86270 */
[----:B------:R-:W-:Y:S01]  /*16e80*/  ISETP.GT.AND P5, PT, R0, R5, PT ;  /* 0x000000050000720c */ /* 0x000fe20003fa4270 */
[----:B------:R-:W-:Y:S01]  /*16e90*/  FFMA.FTZ R5, R2, -UR12, R207 ;  /* 0x8000000c02057c23 */ /* 0x000fe200080100cf */
[----:B------:R-:W-:Y:S01]  /*16ea0*/  IABS R2, R3 ;  /* 0x0000000300027213 */ /* 0x000fe20000000000 */
[----:B------:R-:W-:-:S04]  /*16eb0*/  IMAD.IADD R6, R23, 0x1, -R30 ;  /* 0x0000000117067824 */ /* 0x000fc800078e0a1e */
[----:B------:R-:W-:Y:S01]  /*16ec0*/  IMAD.MOV.U32 R3, RZ, RZ, R2 ;  /* 0x000000ffff037224 */ /* 0x000fe200078e0002 */
[----:B------:R-:W-:Y:S02]  /*16ed0*/  FSEL R22, R172, -INF , !P3 ;  /* 0xff800000ac167808 */ /* 0x000fe40005800000 */
[----:B------:R-:W-:Y:S02]  /*16ee0*/  IABS R2, R6 ;  /* 0x0000000600027213 */ /* 0x000fe40000000000 */
[----:B------:R-:W-:Y:S02]  /*16ef0*/  I2FP.F32.S32 R3, R3 ;  /* 0x0000000300037245 */ /* 0x000fe40000201400 */
[C---:B------:R-:W-:Y:S02]  /*16f00*/  ISETP.GE.AND P3, PT, R18.reuse, R191, PT ;  /* 0x000000bf1200720c */ /* 0x040fe40003f66270 */
[----:B------:R-:W-:Y:S02]  /*16f10*/  FSEL R26, R71, -INF , !P2 ;  /* 0xff800000471a7808 */ /* 0x000fe40005000000 */
[----:B------:R-:W-:Y:S01]  /*16f20*/  ISETP.GE.AND P2, PT, R18, R193, PT ;  /* 0x000000c11200720c */ /* 0x000fe20003f46270 */
[----:B------:R-:W-:Y:S01]  /*16f30*/  FFMA.FTZ R3, R3, -UR12, R210 ;  /* 0x8000000c03037c23 */ /* 0x000fe200080100d2 */
[----:B------:R-:W-:-:S02]  /*16f40*/  I2FP.F32.S32 R2, R2 ;  /* 0x0000000200027245 */ /* 0x000fc40000201400 */
[----:B------:R-:W-:Y:S02]  /*16f50*/  FSEL R44, R68, -INF , !P3 ;  /* 0xff800000442c7808 */ /* 0x000fe40005800000 */
[----:B------:R-:W-:Y:S02]  /*16f60*/  FSEL R5, R5, -INF , !P5 ;  /* 0xff80000005057808 */ /* 0x000fe40006800000 */
[C---:B------:R-:W-:Y:S02]  /*16f70*/  ISETP.GT.AND P3, PT, R0.reuse, R18, PT ;  /* 0x000000120000720c */ /* 0x040fe40003f64270 */
[----:B------:R-:W-:Y:S01]  /*16f80*/  FSEL R19, R173, -INF , !P2 ;  /* 0xff800000ad137808 */ /* 0x000fe20005000000 */
[----:B------:R-:W-:Y:S01]  /*16f90*/  UISETP.GT.U32.AND UP0, UPT, UR31, UR18, UPT ;  /* 0x000000121f00728c */ /* 0x000fe2000bf04070 */
[----:B------:R-:W-:Y:S01]  /*16fa0*/  ISETP.GT.AND P2, PT, R0, R4, PT ;  /* 0x000000040000720c */ /* 0x000fe20003f44270 */
[----:B------:R-:W-:Y:S01]  /*16fb0*/  FFMA.FTZ R0, R2, -UR12, R211 ;  /* 0x8000000c02007c23 */ /* 0x000fe200080100d3 */
[----:B------:R-:W-:-:S02]  /*16fc0*/  FSEL R36, R5, -INF , !P4 ;  /* 0xff80000005247808 */ /* 0x000fc40006000000 */
[----:B------:R-:W-:Y:S02]  /*16fd0*/  FSEL R2, R3, -INF , !P3 ;  /* 0xff80000003027808 */ /* 0x000fe40005800000 */
[C---:B------:R-:W-:Y:S02]  /*16fe0*/  ISETP.GE.AND P5, PT, R18.reuse, R192, PT ;  /* 0x000000c01200720c */ /* 0x040fe40003fa6270 */
[----:B------:R-:W-:Y:S02]  /*16ff0*/  ISETP.GE.AND P4, PT, R18, R194, PT ;  /* 0x000000c21200720c */ /* 0x000fe40003f86270 */
[----:B------:R-:W-:Y:S02]  /*17000*/  ISETP.GE.AND P3, PT, R4, R191, PT ;  /* 0x000000bf0400720c */ /* 0x000fe40003f66270 */
[----:B------:R-:W-:Y:S02]  /*17010*/  FSEL R21, R161, -INF , !P5 ;  /* 0xff800000a1157808 */ /* 0x000fe40006800000 */
        /* <DEDUP_REMOVED lines=66> */
.L_x_2556:
[----:B------:R-:W-:Y:S05]  /*17440*/  BSYNC.RECONVERGENT B0 ;  /* 0x0000000000007941 */ /* 0x000fea0003800200 */
.L_x_2555:
[----:B------:R-:W0:Y:S02]  /*17450*/  LDGDEPBAR ;  /* 0x00000000000079af */ /* 0x000e240000000000 */
.L_x_2554:
[----:B-1----:R-:W3:Y:S04]  /*17460*/  LDL.64 R6, [R1+0x140] ;  /* 0x0001400001067983 */ /* 0x002ee80000100a00 */
[----:B------:R2:W-:Y:S04]  /*17470*/  STL.64 [R1+0x178], R194 ;  /* 0x000178c201007387 */ /* 0x0005e80000100a00 */
[----:B--2---:R-:W2:Y:S04]  /*17480*/  LDL.64 R194, [R1+0x148] ;  /* 0x0001480001c27983 */ /* 0x004ea80000100a00 */
[----:B------:R1:W-:Y:S04]  /*17490*/  STL.64 [R1+0x170], R192 ;  /* 0x000170c001007387 */ /* 0x0003e80000100a00 */
[----:B-1----:R-:W4:Y:S04]  /*174a0*/  LDL.64 R192, [R1+0x128] ;  /* 0x0001280001c07983 */ /* 0x002f280000100a00 */
[----:B------:R1:W-:Y:S04]  /*174b0*/  STL.64 [R1+0x168], R190 ;  /* 0x000168be01007387 */ /* 0x0003e80000100a00 */
[----:B-1----:R-:W4:Y:S04]  /*174c0*/  LDL.64 R190, [R1+0x150] ;  /* 0x0001500001be7983 */ /* 0x002f280000100a00 */
[----:B-----5:R1:W-:Y:S04]  /*174d0*/  STL.64 [R1+0x160], R180 ;  /* 0x000160b401007387 */ /* 0x0203e80000100a00 */
[----:B-1----:R-:W4:Y:S01]  /*174e0*/  LDL.64 R180, [R1+0x120] ;  /* 0x0001200001b47983 */ /* 0x002f220000100a00 */
        /* <DEDUP_REMOVED lines=62> */
[----:B--2---:R-:W-:-:S05]  /*178d0*/  LOP3.LUT R10, R194, UR35, R5, 0x96, !PT ;  /* 0x00000023c20a7c12 */ /* 0x004fca000f8e9605 */
[----:B------:R-:W-:Y:S01]  /*178e0*/  IMAD.WIDE.U32 R14, R10, -0x326172a9, RZ ;  /* 0xcd9e8d570a0e7825 */ /* 0x000fe200078e00ff */
[----:B----4-:R-:W-:-:S05]  /*178f0*/  LOP3.LUT R7, R2, UR36, R193, 0x96, !PT ;  /* 0x0000002402077c12 */ /* 0x010fca000f8e96c1 */
        /* <DEDUP_REMOVED lines=74> */
[----:B------:R-:W-:Y:S01]  /*17da0*/  FFMA.FTZ R10, R55, UR40, -R0 ;  /* 0x00000028370a7c23 */ /* 0x000fe20008010800 */
[----:B------:R-:W-:Y:S01]  /*17db0*/  PRMT R24, R3, 0x7632, R24 ;  /* 0x0000763203187816 */ /* 0x000fe20000000018 */
[----:B------:R-:W-:Y:S01]  /*17dc0*/  FFMA.FTZ R66, R62, UR40, -R2 ;  /* 0x000000283e427c23 */ /* 0x000fe20008010802 */
        /* <DEDUP_REMOVED lines=18> */
[----:B------:R-:W-:-:S03]  /*17ef0*/  FFMA.FTZ R140, R49, UR40, -R2 ;  /* 0x00000028318c7c23 */ /* 0x000fc60008010802 */
        /* <DEDUP_REMOVED lines=15> */
[----:B------:R2:W3:Y:S01]  /*17ff0*/  MUFU.EX2 R153, R4 ;  /* 0x0000000400997308 */ /* 0x0004e20000000800 */
[--C-:B------:R-:W-:Y:S01]  /*18000*/  FFMA.FTZ R17, R150, UR40, -R0.reuse ;  /* 0x0000002896117c23 */ /* 0x100fe20008010800 */
[--C-:B------:R-:W-:Y:S01]  /*18010*/  FFMA.FTZ R51, R145, UR40, -R0.reuse ;  /* 0x0000002891337c23 */ /* 0x100fe20008010800 */
[----:B------:R-:W-:Y:S01]  /*18020*/  @!P0 PRMT R29, R43, 0x5410, RZ ;  /* 0x000054102b1d8816 */ /* 0x000fe200000000ff */
[--C-:B------:R-:W-:Y:S01]  /*18030*/  FFMA.FTZ R43, R146, UR40, -R0.reuse ;  /* 0x00000028922b7c23 */ /* 0x100fe20008010800 */
[----:B------:R-:W-:Y:S01]  /*18040*/  ISETP.GT.U32.AND P0, PT, R8, UR13, PT ;  /* 0x0000000d08007c0c */ /* 0x000fe2000bf04070 */
        /* <DEDUP_REMOVED lines=14> */
[----:B------:R-:W-:Y:S01]  /*18130*/  FFMA.FTZ R143, R44, UR40, -R2 ;  /* 0x000000282c8f7c23 */ /* 0x000fe20008010802 */
[----:B-1----:R-:W-:Y:S01]  /*18140*/  FMNMX.FTZ R68, R68, R3, !PT ;  /* 0x0000000344447209 */ /* 0x002fe20007810000 */
[----:B------:R-:W-:Y:S01]  /*18150*/  MUFU.EX2 R16, R16 ;  /* 0x0000001000107308 */ /* 0x000fe20000000800 */
[----:B------:R-:W-:-:S02]  /*18160*/  @P0 PRMT R23, R18, 0x5410, RZ ;  /* 0x0000541012170816 */ /* 0x000fc400000000ff */
[----:B------:R-:W-:Y:S01]  /*18170*/  ISETP.GT.U32.AND P0, PT, R0, UR13, PT ;  /* 0x0000000d00007c0c */ /* 0x000fe2000bf04070 */
[----:B--2---:R-:W1:Y:S01]  /*18180*/  SHFL.BFLY PT, R4, R68, 0x1, 0x1f ;  /* 0x0c201f0044047f89 */ /* 0x004e6200000e0000 */
[----:B------:R-:W-:Y:S02]  /*18190*/  PRMT R0, R164, 0x7773, RZ ;  /* 0x00007773a4007816 */ /* 0x000fe400000000ff */
[----:B------:R-:W-:Y:S02]  /*181a0*/  LOP3.LUT R34, R162, UR27, R13, 0x96, !PT ;  /* 0x0000001ba2227c12 */ /* 0x000fe4000f8e960d */
[----:B------:R-:W-:Y:S02]  /*181b0*/  ISETP.GT.U32.AND P2, PT, R0, UR13, PT ;  /* 0x0000000d00007c0c */ /* 0x000fe4000bf44070 */
[----:B---3--:R-:W-:Y:S02]  /*181c0*/  F2FP.BF16.F32.PACK_AB R3, R172, R153 ;  /* 0x00000099ac03723e */ /* 0x008fe400000010ff */
[----:B------:R-:W-:-:S02]  /*181d0*/  LOP3.LUT R0, R34, 0xffff, RZ, 0xc0, !PT ;  /* 0x0000ffff22007812 */ /* 0x000fc400078ec0ff */
[C---:B------:R-:W-:Y:S02]  /*181e0*/  PRMT R146, R3.reuse, 0x7610, R146 ;  /* 0x0000761003927816 */ /* 0x040fe40000000092 */
[----:B------:R-:W-:Y:S02]  /*181f0*/  PRMT R145, R3, 0x7632, R145 ;  /* 0x0000763203917816 */ /* 0x000fe40000000091 */
[----:B------:R-:W-:Y:S01]  /*18200*/  SHF.R.U32.HI R0, RZ, 0x8, R0 ;  /* 0x00000008ff007819 */ /* 0x000fe20000011600 */
[----:B------:R-:W-:Y:S01]  /*18210*/  @P0 HFMA2.BF16_V2 R22, -RZ.H0_H0, RZ.H0_H0, -R146.H0_H0 ;  /* 0x200000ffff160231 */ /* 0x000fe20000340992 */
[----:B------:R-:W-:Y:S01]  /*18220*/  PRMT R229, R146, 0x5410, R145 ;  /* 0x0000541092e57816 */ /* 0x000fe20000000091 */
[----:B------:R-:W-:Y:S01]  /*18230*/  @P2 HFMA2.BF16_V2 R21, -RZ.H0_H0, RZ.H0_H0, -R145.H0_H0 ;  /* 0x200000ffff152231 */ /* 0x000fe20000340991 */
[----:B------:R-:W-:Y:S02]  /*18240*/  LOP3.LUT R0, R0, 0xffff, RZ, 0xc0, !PT ;  /* 0x0000ffff00007812 */ /* 0x000fe400078ec0ff */
[----:B------:R-:W-:-:S02]  /*18250*/  @P0 PRMT R146, R22, 0x5410, RZ ;  /* 0x0000541016920816 */ /* 0x000fc400000000ff */
[----:B------:R-:W-:Y:S02]  /*18260*/  ISETP.LE.U32.AND P0, PT, R0, UR13, PT ;  /* 0x0000000d00007c0c */ /* 0x000fe4000bf03070 */
[----:B-1----:R-:W-:Y:S01]  /*18270*/  FMNMX.FTZ R68, R68, R4, !PT ;  /* 0x0000000444447209 */ /* 0x002fe20007810000 */
[----:B------:R-:W-:Y:S01]  /*18280*/  FFMA.FTZ R4, R155, UR40, -R2 ;  /* 0x000000289b047c23 */ /* 0x000fe20008010802 */
[----:B------:R-:W-:Y:S02]  /*18290*/  @P2 PRMT R145, R21, 0x5410, RZ ;  /* 0x0000541015912816 */ /* 0x000fe400000000ff */
[C---:B------:R-:W-:Y:S01]  /*182a0*/  FSETP.NEU.FTZ.AND P2, PT, R68.reuse, -INF , PT ;  /* 0xff8000004400780b */ /* 0x040fe20003f5d000 */
[----:B------:R-:W-:Y:S01]  /*182b0*/  FMUL.FTZ R0, R68, UR40 ;  /* 0x0000002844007c20 */ /* 0x000fe20008410000 */
[----:B------:R-:W-:Y:S01]  /*182c0*/  LOP3.LUT R3, R34, 0xff, RZ, 0xc0, !PT ;  /* 0x000000ff22037812 */ /* 0x000fe200078ec0ff */
[----:B------:R-:W-:Y:S01]  /*182d0*/  MUFU.EX2 R155, R4 ;  /* 0x00000004009b7308 */ /* 0x000fe20000000800 */
[----:B------:R-:W-:-:S02]  /*182e0*/  FSEL R8, R70, RZ, P5 ;  /* 0x000000ff46087208 */ /* 0x000fc40002800000 */
[----:B------:R-:W-:Y:S02]  /*182f0*/  FSEL R0, R0, RZ, P2 ;  /* 0x000000ff00007208 */ /* 0x000fe40001000000 */
[----:B------:R-:W-:Y:S01]  /*18300*/  ISETP.LE.U32.AND P5, PT, R3, UR13, PT ;  /* 0x0000000d03007c0c */ /* 0x000fe2000bfa3070 */
[----:B------:R-:W-:Y:S01]  /*18310*/  FFMA.FTZ R3, R152, UR40, -R2 ;  /* 0x0000002898037c23 */ /* 0x000fe20008010802 */
[----:B------:R-:W-:Y:S01]  /*18320*/  FSEL R5, R68, RZ, P2 ;  /* 0x000000ff44057208 */ /* 0x000fe20001000000 */
        /* <DEDUP_REMOVED lines=18> */
[----:B------:R-:W-:Y:S01]  /*18450*/  MUFU.EX2 R151, R7 ;  /* 0x0000000700977308 */ /* 0x000fe20000000800 */
[--C-:B------:R-:W-:Y:S01]  /*18460*/  FFMA.FTZ R4, R154, UR40, -R2.reuse ;  /* 0x000000289a047c23 */ /* 0x100fe20008010802 */
[----:B------:R-:W-:Y:S01]  /*18470*/  FFMA.FTZ R3, R149, UR40, -R2 ;  /* 0x0000002895037c23 */ /* 0x000fe20008010802 */
[C---:B------:R-:W-:Y:S01]  /*18480*/  PRMT R211, R0.reuse, 0x7610, R211 ;  /* 0x0000761000d37816 */ /* 0x040fe200000000d3 */
[----:B------:R-:W1:Y:S01]  /*18490*/  MUFU.EX2 R152, R6 ;  /* 0x0000000600987308 */ /* 0x000e620000000800 */
[----:B------:R-:W-:Y:S01]  /*184a0*/  PRMT R210, R0, 0x7632, R210 ;  /* 0x0000763200d27816 */ /* 0x000fe200000000d2 */
[----:B------:R-:W-:Y:S01]  /*184b0*/  FFMA.FTZ R142, R41, UR40, -R2 ;  /* 0x00000028298e7c23 */ /* 0x000fe20008010802 */
[----:B------:R-:W-:Y:S01]  /*184c0*/  PRMT R0, R34, 0x7632, R0 ;  /* 0x0000763222007816 */ /* 0x000fe20000000000 */
[----:B------:R-:W-:Y:S01]  /*184d0*/  @!P5 HFMA2.BF16_V2 R57, -RZ.H0_H0, RZ.H0_H0, -R211.H0_H0 ;  /* 0x200000ffff39d231 */ /* 0x000fe200003409d3 */
[----:B------:R-:W-:Y:S01]  /*184e0*/  PRMT R235, R211, 0x5410, R210 ;  /* 0x00005410d3eb7816 */ /* 0x000fe200000000d2 */
[----:B------:R-:W-:Y:S01]  /*184f0*/  @!P0 HFMA2.BF16_V2 R33, -RZ.H0_H0, RZ.H0_H0, -R210.H0_H0 ;  /* 0x200000ffff218231 */ /* 0x000fe200003409d2 */
[----:B------:R-:W-:Y:S01]  /*18500*/  LOP3.LUT R0, R0, 0xff, RZ, 0xc0, !PT ;  /* 0x000000ff00007812 */ /* 0x000fe200078ec0ff */
[----:B------:R2:W-:Y:S01]  /*18510*/  MUFU.EX2 R149, R4 ;  /* 0x0000000400957308 */ /* 0x0005e20000000800 */
[----:B------:R-:W-:Y:S01]  /*18520*/  @!P5 PRMT R211, R57, 0x5410, RZ ;  /* 0x0000541039d3d816 */ /* 0x000fe200000000ff */
[----:B------:R-:W-:Y:S01]  /*18530*/  FFMA.FTZ R57, R144, UR40, -R2 ;  /* 0x0000002890397c23 */ /* 0x000fe20008010802 */
[----:B------:R-:W-:Y:S01]  /*18540*/  ISETP.LE.U32.AND P5, PT, R0, UR13, PT ;  /* 0x0000000d00007c0c */ /* 0x000fe2000bfa3070 */
[----:B------:R3:W4:Y:S01]  /*18550*/  MUFU.EX2 R154, R3 ;  /* 0x00000003009a7308 */ /* 0x0007220000000800 */
[----:B------:R-:W-:-:S02]  /*18560*/  SHF.R.U32.HI R0, RZ, 0x18, R34 ;  /* 0x00000018ff007819 */ /* 0x000fc40000011622 */
[----:B------:R-:W-:Y:S01]  /*18570*/  @!P0 PRMT R210, R33, 0x5410, RZ ;  /* 0x0000541021d28816 */ /* 0x000fe200000000ff */
[----:B------:R-:W-:Y:S01]  /*18580*/  MUFU.EX2 R144, R10 ;  /* 0x0000000a00907308 */ /* 0x000fe20000000800 */
[----:B------:R-:W-:Y:S02]  /*18590*/  ISETP.LE.U32.AND P0, PT, R0, UR13, PT ;  /* 0x0000000d00007c0c */ /* 0x000fe4000bf03070 */
[----:B-1----:R-:W-:Y:S01]  /*185a0*/  F2FP.BF16.F32.PACK_AB R0, R152, R151 ;  /* 0x000000979800723e */ /* 0x002fe200000010ff */
[----:B------:R-:W-:Y:S01]  /*185b0*/  MUFU.EX2 R7, R13 ;  /* 0x0000000d00077308 */ /* 0x000fe20000000800 */
[----:B--2---:R-:W-:Y:S02]  /*185c0*/  FSEL R4, R71, RZ, P4 ;  /* 0x000000ff47047208 */ /* 0x004fe40002000000 */
[C---:B------:R-:W-:Y:S02]  /*185d0*/  PRMT R209, R0.reuse, 0x7610, R209 ;  /* 0x0000761000d17816 */ /* 0x040fe400000000d1 */
[----:B------:R-:W-:Y:S01]  /*185e0*/  PRMT R208, R0, 0x7632, R208 ;  /* 0x0000763200d07816 */ /* 0x000fe200000000d0 */
[----:B------:R-:W-:-:S02]  /*185f0*/  IMAD.MOV.U32 R0, RZ, RZ, R12 ;  /* 0x000000ffff007224 */ /* 0x000fc400078e000c */
[----:B---3--:R-:W-:Y:S01]  /*18600*/  FADD.FTZ R3, R236, -R11 ;  /* 0x8000000bec037221 */ /* 0x008fe20000010000 */
[----:B------:R-:W-:Y:S01]  /*18610*/  @!P5 HFMA2.BF16_V2 R60, -RZ.H0_H0, RZ.H0_H0, -R209.H0_H0 ;  /* 0x200000ffff3cd231 */ /* 0x000fe200003409d1 */
[----:B------:R-:W-:Y:S01]  /*18620*/  PRMT R221, R209, 0x5410, R208 ;  /* 0x00005410d1dd7816 */ /* 0x000fe200000000d0 */
[----:B------:R-:W-:Y:S01]  /*18630*/  @!P0 HFMA2.BF16_V2 R20, -RZ.H0_H0, RZ.H0_H0, -R208.H0_H0 ;  /* 0x200000ffff148231 */ /* 0x000fe200003409d0 */
[----:B------:R-:W-:Y:S01]  /*18640*/  LOP3.LUT R0, R0, 0xff, RZ, 0xc0, !PT ;  /* 0x000000ff00007812 */ /* 0x000fe200078ec0ff */
[----:B------:R-:W-:Y:S01]  /*18650*/  FADD.FTZ R4, R238, -R4 ;  /* 0x80000004ee047221 */ /* 0x000fe20000010000 */
[----:B------:R-:W-:Y:S01]  /*18660*/  @!P5 PRMT R209, R60, 0x5410, RZ ;  /* 0x000054103cd1d816 */ /* 0x000fe200000000ff */
[----:B------:R-:W-:Y:S01]  /*18670*/  FFMA.FTZ R60, R148, UR40, -R2 ;  /* 0x00000028943c7c23 */ /* 0x000fe20008010802 */
[----:B------:R-:W-:Y:S01]  /*18680*/  ISETP.LE.U32.AND P5, PT, R0, UR13, PT ;  /* 0x0000000d00007c0c */ /* 0x000fe2000bfa3070 */
[----:B------:R-:W-:Y:S01]  /*18690*/  MUFU.EX2 R148, R9 ;  /* 0x0000000900947308 */ /* 0x000fe20000000800 */
[----:B----4-:R-:W-:Y:S01]  /*186a0*/  F2FP.BF16.F32.PACK_AB R2, R154, R149 ;  /* 0x000000959a02723e */ /* 0x010fe200000010ff */
[----:B------:R-:W-:Y:S01]  /*186b0*/  FMUL.FTZ R3, R3, UR40 ;  /* 0x0000002803037c20 */ /* 0x000fe20008410000 */
[----:B------:R-:W-:Y:S01]  /*186c0*/  PRMT R0, R12, 0x7771, RZ ;  /* 0x000077710c007816 */ /* 0x000fe200000000ff */
[----:B------:R-:W-:Y:S01]  /*186d0*/  MUFU.EX2 R9, R17 ;  /* 0x0000001100097308 */ /* 0x000fe20000000800 */
[----:B------:R-:W-:Y:S01]  /*186e0*/  PRMT R207, R2, 0x7610, R207 ;  /* 0x0000761002cf7816 */ /* 0x000fe200000000cf */
[----:B------:R-:W-:Y:S01]  /*186f0*/  FMUL.FTZ R4, R4, UR40 ;  /* 0x0000002804047c20 */ /* 0x000fe20008410000 */
[----:B------:R-:W-:Y:S01]  /*18700*/  @!P0 PRMT R208, R20, 0x5410, RZ ;  /* 0x0000541014d08816 */ /* 0x000fe200000000ff */
[----:B------:R-:W1:Y:S01]  /*18710*/  MUFU.EX2 R3, R3 ;  /* 0x0000000300037308 */ /* 0x000e620000000800 */
[----:B------:R-:W-:-:S02]  /*18720*/  ISETP.GT.U32.AND P0, PT, R0, UR13, PT ;  /* 0x0000000d00007c0c */ /* 0x000fc4000bf04070 */
[----:B------:R-:W-:Y:S01]  /*18730*/  PRMT R0, R14, 0x7632, R0 ;  /* 0x000076320e007816 */ /* 0x000fe20000000000 */
[----:B------:R-:W-:Y:S01]  /*18740*/  @!P5 HFMA2.BF16_V2 R32, -RZ.H0_H0, RZ.H0_H0, -R207.H0_H0 ;  /* 0x200000ffff20d231 */ /* 0x000fe200003409cf */
[----:B------:R-:W-:Y:S02]  /*18750*/  PRMT R206, R2, 0x7632, R206 ;  /* 0x0000763202ce7816 */ /* 0x000fe400000000ce */
[----:B------:R-:W-:Y:S02]  /*18760*/  LOP3.LUT R0, R0, 0xff, RZ, 0xc0, !PT ;  /* 0x000000ff00007812 */ /* 0x000fe400078ec0ff */
[----:B------:R-:W-:Y:S02]  /*18770*/  PRMT R227, R207, 0x5410, R206 ;  /* 0x00005410cfe37816 */ /* 0x000fe400000000ce */
[----:B------:R-:W-:Y:S01]  /*18780*/  @!P5 PRMT R207, R32, 0x5410, RZ ;  /* 0x0000541020cfd816 */ /* 0x000fe200000000ff */
[----:B------:R-:W-:Y:S01]  /*18790*/  IMAD.WIDE.U32 R32, R42, -0x2daee0ad, RZ ;  /* 0xd2511f532a207825 */ /* 0x000fe200078e00ff */
[----:B------:R-:W-:-:S03]  /*187a0*/  ISETP.LE.U32.AND P5, PT, R0, UR13, PT ;  /* 0x0000000d00007c0c */ /* 0x000fc6000bfa3070 */
[----:B------:R-:W-:Y:S01]  /*187b0*/  @P0 HFMA2.BF16_V2 R19, -RZ.H0_H0, RZ.H0_H0, -R206.H0_H0 ;  /* 0x200000ffff130231 */ /* 0x000fe200003409ce */
[----:B------:R-:W-:Y:S01]  /*187c0*/  PRMT R0, R12, 0x7772, RZ ;  /* 0x000077720c007816 */ /* 0x000fe200000000ff */
[----:B-1----:R-:W-:Y:S01]  /*187d0*/  FFMA.FTZ R6, R230, R3, R170 ;  /* 0x00000003e6067223 */ /* 0x002fe200000100aa */
[----:B------:R-:W-:Y:S02]  /*187e0*/  F2FP.BF16.F32.PACK_AB R2, R148, R144 ;  /* 0x000000909402723e */ /* 0x000fe400000010ff */
[----:B------:R-:W-:Y:S02]  /*187f0*/  ISETP.GT.U32.AND P2, PT, R0, UR13, PT ;  /* 0x0000000d00007c0c */ /* 0x000fe4000bf44070 */
[----:B------:R-:W-:Y:S02]  /*18800*/  PRMT R0, R12, 0x7773, RZ ;  /* 0x000077730c007816 */ /* 0x000fe400000000ff */
[----:B------:R-:W-:Y:S02]  /*18810*/  @P0 PRMT R206, R19, 0x5410, RZ ;  /* 0x0000541013ce0816 */ /* 0x000fe400000000ff */
[----:B------:R-:W-:-:S02]  /*18820*/  ISETP.GT.U32.AND P0, PT, R0, UR13, PT ;  /* 0x0000000d00007c0c */ /* 0x000fc4000bf04070 */
[C---:B------:R-:W-:Y:S02]  /*18830*/  PRMT R204, R2.reuse, 0x7632, R204 ;  /* 0x0000763202cc7816 */ /* 0x040fe400000000cc */
[----:B------:R-:W-:Y:S02]  /*18840*/  PRMT R205, R2, 0x7610, R205 ;  /* 0x0000761002cd7816 */ /* 0x000fe400000000cd */
[----:B------:R-:W-:Y:S02]  /*18850*/  LOP3.LUT R2, R14, 0xff, RZ, 0xc0, !PT ;  /* 0x000000ff0e027812 */ /* 0x000fe400078ec0ff */
[----:B------:R-:W-:Y:S01]  /*18860*/  PRMT R228, R205, 0x5410, R204 ;  /* 0x00005410cde47816 */ /* 0x000fe200000000cc */
[----:B------:R-:W-:Y:S01]  /*18870*/  @P2 HFMA2.BF16_V2 R63, -RZ.H0_H0, RZ.H0_H0, -R205.H0_H0 ;  /* 0x200000ffff3f2231 */ /* 0x000fe200003409cd */
[----:B------:R-:W-:Y:S02]  /*18880*/  LOP3.LUT R33, R168, UR27, R33, 0x96, !PT ;  /* 0x0000001ba8217c12 */ /* 0x000fe4000f8e9621 */
[----:B------:R-:W-:Y:S01]  /*18890*/  LOP3.LUT R0, R14, 0xffff, RZ, 0xc0, !PT ;  /* 0x0000ffff0e007812 */ /* 0x000fe200078ec0ff */
[----:B------:R-:W-:Y:S01]  /*188a0*/  @P0 HFMA2.BF16_V2 R62, -RZ.H0_H0, RZ.H0_H0, -R204.H0_H0 ;  /* 0x200000ffff3e0231 */ /* 0x000fe200003409cc */
[----:B------:R-:W-:Y:S01]  /*188b0*/  @P2 PRMT R205, R63, 0x5410, RZ ;  /* 0x000054103fcd2816 */ /* 0x000fe200000000ff */
[----:B------:R-:W-:Y:S01]  /*188c0*/  IMAD.MOV.U32 R63, RZ, RZ, R228 ;  /* 0x000000ffff3f7224 */ /* 0x000fe200078e00e4 */
[----:B------:R-:W-:-:S02]  /*188d0*/  SHF.R.U32.HI R0, RZ, 0x8, R0 ;  /* 0x00000008ff007819 */ /* 0x000fc40000011600 */
[----:B------:R-:W-:Y:S02]  /*188e0*/  @P0 PRMT R204, R62, 0x5410, RZ ;  /* 0x000054103ecc0816 */ /* 0x000fe400000000ff */
[----:B------:R-:W-:Y:S02]  /*188f0*/  ISETP.LE.U32.AND P0, PT, R2, UR13, PT ;  /* 0x0000000d02007c0c */ /* 0x000fe4000bf03070 */
[----:B------:R-:W-:Y:S02]  /*18900*/  F2FP.BF16.F32.PACK_AB R2, R9, R16 ;  /* 0x000000100902723e */ /* 0x000fe400000010ff */
[----:B------:R-:W-:Y:S02]  /*18910*/  LOP3.LUT R0, R0, 0xffff, RZ, 0xc0, !PT ;  /* 0x0000ffff00007812 */ /* 0x000fe400078ec0ff */
[C---:B------:R-:W-:Y:S02]  /*18920*/  PRMT R19, R2.reuse, 0x7610, R19 ;  /* 0x0000761002137816 */ /* 0x040fe40000000013 */
[----:B------:R-:W-:-:S02]  /*18930*/  PRMT R20, R2, 0x7632, R20 ;  /* 0x0000763202147816 */ /* 0x000fc40000000014 */
[----:B------:R-:W-:Y:S02]  /*18940*/  PRMT R2, R33, 0x7632, R2 ;  /* 0x0000763221027816 */ /* 0x000fe40000000002 */
[----:B------:R-:W-:Y:S01]  /*18950*/  PRMT R222, R19, 0x5410, R20 ;  /* 0x0000541013de7816 */ /* 0x000fe20000000014 */
[----:B------:R-:W-:Y:S01]  /*18960*/  @!P0 HFMA2.BF16_V2 R72, -RZ.H0_H0, RZ.H0_H0, -R19.H0_H0 ;  /* 0x200000ffff488231 */ /* 0x000fe20000340913 */
[----:B------:R-:W-:Y:S02]  /*18970*/  LOP3.LUT R2, R2, 0xff, RZ, 0xc0, !PT ;  /* 0x000000ff02027812 */ /* 0x000fe400078ec0ff */
[----:B------:R-:W-:Y:S01]  /*18980*/  ISETP.LE.U32.AND P2, PT, R0, UR13, PT ;  /* 0x0000000d00007c0c */ /* 0x000fe2000bf43070 */
[----:B------:R-:W-:Y:S01]  /*18990*/  IMAD.MOV.U32 R0, RZ, RZ, R32 ;  /* 0x000000ffff007224 */ /* 0x000fe200078e0020 */
[----:B------:R-:W-:Y:S02]  /*189a0*/  @!P0 PRMT R19, R72, 0x5410, RZ ;  /* 0x0000541048138816 */ /* 0x000fe400000000ff */
[----:B------:R-:W-:Y:S01]  /*189b0*/  ISETP.LE.U32.AND P0, PT, R2, UR13, PT ;  /* 0x0000000d02007c0c */ /* 0x000fe2000bf03070 */
[----:B------:R-:W-:Y:S01]  /*189c0*/  FADD.FTZ R2, R226, -R5 ;  /* 0x80000005e2027221 */ /* 0x000fe20000010000 */
[----:B------:R-:W-:Y:S01]  /*189d0*/  LOP3.LUT R0, R0, 0xff, RZ, 0xc0, !PT ;  /* 0x000000ff00007812 */ /* 0x000fe200078ec0ff */
[----:B------:R-:W2:Y:S02]  /*189e0*/  LDL.LU R5, [R1+0x134] ;  /* 0x0001340001057983 */ /* 0x000ea40000300800 */
[----:B------:R-:W-:Y:S01]  /*189f0*/  FMUL.FTZ R2, R2, UR40 ;  /* 0x0000002802027c20 */ /* 0x000fe20008410000 */
[----:B------:R-:W-:Y:S01]  /*18a00*/  ISETP.LE.U32.AND P4, PT, R0, UR13, PT ;  /* 0x0000000d00007c0c */ /* 0x000fe2000bf83070 */
[----:B------:R-:W3:Y:S01]  /*18a10*/  LDL.LU R10, [R1+0x11c] ;  /* 0x00011c00010a7983 */ /* 0x000ee20000300800 */
[----:B------:R-:W-:-:S03]  /*18a20*/  FADD.FTZ R0, R225, -R8 ;  /* 0x80000008e1007221 */ /* 0x000fc60000010000 */
[----:B------:R-:W-:Y:S01]  /*18a30*/  MUFU.EX2 R2, R2 ;  /* 0x0000000200027308 */ /* 0x000fe20000000800 */
[----:B------:R-:W-:-:S06]  /*18a40*/  FMUL.FTZ R0, R0, UR40 ;  /* 0x0000002800007c20 */ /* 0x000fcc0008410000 */
[----:B------:R-:W1:Y:S02]  /*18a50*/  MUFU.EX2 R0, R0 ;  /* 0x0000000000007308 */ /* 0x000e640000000800 */
[-C--:B-1----:R-:W-:Y:S01]  /*18a60*/  FFMA.FTZ R8, R224, R0.reuse, R16 ;  /* 0x00000000e0087223 */ /* 0x082fe20000010010 */
        /* <DEDUP_REMOVED lines=17> */
[----:B------:R-:W-:Y:S01]  /*18b80*/  IMAD.MOV.U32 R109, RZ, RZ, R227 ;  /* 0x000000ffff6d7224 */ /* 0x000fe200078e00e3 */
[----:B------:R-:W1:Y:S01]  /*18b90*/  MUFU.EX2 R0, R4 ;  /* 0x0000000400007308 */ /* 0x000e620000000800 */
[-C--:B------:R-:W-:Y:S01]  /*18ba0*/  FMUL.FTZ R227, R111, R2.reuse ;  /* 0x000000026fe37220 */ /* 0x080fe20000410000 */
[-C--:B------:R-:W-:Y:S01]  /*18bb0*/  FMUL.FTZ R111, R131, R3.reuse ;  /* 0x00000003836f7220 */ /* 0x080fe20000410000 */
[----:B------:R-:W-:Y:S01]  /*18bc0*/  FMUL.FTZ R226, R110, R2 ;  /* 0x000000026ee27220 */ /* 0x000fe20000410000 */
        /* <DEDUP_REMOVED lines=15> */
[----:B------:R-:W-:-:S02]  /*18cc0*/  @!P2 HFMA2.BF16_V2 R27, -RZ.H0_H0, RZ.H0_H0, -R20.H0_H0 ;  /* 0x200000ffff1ba231 */ /* 0x000fc40000340914 */
        /* <DEDUP_REMOVED lines=27> */
[----:B------:R-:W-:Y:S01]  /*18e80*/  MUFU.EX2 R27, R51 ;  /* 0x00000033001b7308 */ /* 0x000fe20000000800 */
[----:B---3--:R-:W-:Y:S01]  /*18e90*/  FFMA.FTZ R4, R10, R0, R171 ;  /* 0x000000000a047223 */ /* 0x008fe200000100ab */
[----:B------:R-:W-:Y:S02]  /*18ea0*/  IMAD.MOV.U32 R10, RZ, RZ, R235 ;  /* 0x000000ffff0a7224 */ /* 0x000fe400078e00eb */
[----:B------:R-:W-:Y:S02]  /*18eb0*/  FMUL.FTZ R235, R103, R3 ;  /* 0x0000000367eb7220 */ /* 0x000fe40000410000 */
[----:B------:R1:W3:Y:S01]  /*18ec0*/  MUFU.EX2 R3, R18 ;  /* 0x0000001200037308 */ /* 0x0002e20000000800 */
[----:B------:R-:W-:Y:S02]  /*18ed0*/  IMAD.MOV.U32 R103, RZ, RZ, R109 ;  /* 0x000000ffff677224 */ /* 0x000fe400078e006d */
[----:B--2---:R-:W-:Y:S01]  /*18ee0*/  FFMA.FTZ R5, R5, R2, R7 ;  /* 0x0000000205057223 */ /* 0x004fe20000010007 */
[-C--:B------:R-:W-:Y:S01]  /*18ef0*/  FMUL.FTZ R109, R129, R0.reuse ;  /* 0x00000000816d7220 */ /* 0x080fe20000410000 */
[----:B------:R-:W-:Y:S01]  /*18f00*/  FMUL.FTZ R129, R117, R0 ;  /* 0x0000000075817220 */ /* 0x000fe20000410000 */
[----:B------:R-:W-:Y:S01]  /*18f10*/  SHF.R.U32.HI R2, RZ, 0x18, R14 ;  /* 0x00000018ff027819 */ /* 0x000fe2000001160e */
[----:B-1----:R-:W-:-:S02]  /*18f20*/  IMAD.MOV.U32 R18, RZ, RZ, R108 ;  /* 0x000000ffff127224 */ /* 0x002fc400078e006c */
[-C--:B------:R-:W-:Y:S01]  /*18f30*/  FMUL.FTZ R108, R128, R0.reuse ;  /* 0x00000000806c7220 */ /* 0x080fe20000410000 */
[-C--:B------:R-:W-:Y:S01]  /*18f40*/  FMUL.FTZ R128, R116, R0.reuse ;  /* 0x0000000074807220 */ /* 0x080fe20000410000 */
[----:B------:R-:W-:Y:S02]  /*18f50*/  IMAD.MOV.U32 R116, RZ, RZ, R10 ;  /* 0x000000ffff747224 */ /* 0x000fe400078e000a */
[----:B------:R-:W-:Y:S02]  /*18f60*/  IMAD.MOV.U32 R10, RZ, RZ, R232 ;  /* 0x000000ffff0a7224 */ /* 0x000fe400078e00e8 */
[----:B------:R-:W-:Y:S01]  /*18f70*/  FMUL.FTZ R232, R100, R0 ;  /* 0x0000000064e87220 */ /* 0x000fe20000410000 */
[----:B---3--:R-:W-:Y:S02]  /*18f80*/  F2FP.BF16.F32.PACK_AB R0, R3, R7 ;  /* 0x000000070300723e */ /* 0x008fe400000010ff */
[----:B------:R-:W-:Y:S02]  /*18f90*/  ISETP.LE.U32.AND P2, PT, R2, UR13, PT ;  /* 0x0000000d02007c0c */ /* 0x000fe4000bf43070 */
[----:B------:R-:W-:-:S02]  /*18fa0*/  PRMT R13, R0, 0x7610, R13 ;  /* 0x00007610000d7816 */ /* 0x000fc4000000000d */
[----:B------:R-:W-:Y:S02]  /*18fb0*/  PRMT R16, R0, 0x7632, R16 ;  /* 0x0000763200107816 */ /* 0x000fe40000000010 */
[----:B------:R-:W-:Y:S01]  /*18fc0*/  LOP3.LUT R0, R33, 0xffff, RZ, 0xc0, !PT ;  /* 0x0000ffff21007812 */ /* 0x000fe200078ec0ff */
[----:B------:R-:W-:-:S03]  /*18fd0*/  @!P5 HFMA2.BF16_V2 R26, -RZ.H0_H0, RZ.H0_H0, -R13.H0_H0 ;  /* 0x200000ffff1ad231 */ /* 0x000fc6000034090d */
[----:B------:R-:W-:Y:S01]  /*18fe0*/  SHF.R.U32.HI R0, RZ, 0x8, R0 ;  /* 0x00000008ff007819 */ /* 0x000fe20000011600 */
[----:B------:R1:W2:Y:S03]  /*18ff0*/  MUFU.EX2 R7, R43 ;  /* 0x0000002b00077308 */ /* 0x0002a60000000800 */
[----:B------:R-:W-:Y:S01]  /*19000*/  LOP3.LUT R0, R0, 0xffff, RZ, 0xc0, !PT ;  /* 0x0000ffff00007812 */ /* 0x000fe200078ec0ff */
[----:B------:R-:W-:Y:S02]  /*19010*/  @!P2 HFMA2.BF16_V2 R28, -RZ.H0_H0, RZ.H0_H0, -R16.H0_H0 ;  /* 0x200000ffff1ca231 */ /* 0x000fe40000340910 */
[----:B-1----:R-:W-:Y:S01]  /*19020*/  IMAD.MOV.U32 R43, RZ, RZ, R63 ;  /* 0x000000ffff2b7224 */ /* 0x002fe200078e003f */
[----:B------:R-:W-:Y:S02]  /*19030*/  PRMT R63, R13, 0x5410, R16 ;  /* 0x000054100d3f7816 */ /* 0x000fe40000000010 */
[----:B------:R-:W-:-:S02]  /*19040*/  @!P5 PRMT R13, R26, 0x5410, RZ ;  /* 0x000054101a0dd816 */ /* 0x000fc400000000ff */
[----:B------:R-:W-:Y:S02]  /*19050*/  ISETP.LE.U32.AND P5, PT, R0, UR13, PT ;  /* 0x0000000d00007c0c */ /* 0x000fe4000bfa3070 */
[----:B------:R-:W-:Y:S02]  /*19060*/  PRMT R0, R166, 0x7771, RZ ;  /* 0x00007771a6007816 */ /* 0x000fe400000000ff */
[----:B------:R-:W-:Y:S02]  /*19070*/  @!P2 PRMT R16, R28, 0x5410, RZ ;  /* 0x000054101c10a816 */ /* 0x000fe400000000ff */
[----:B------:R-:W-:Y:S02]  /*19080*/  ISETP.GT.U32.AND P2, PT, R0, UR13, PT ;  /* 0x0000000d00007c0c */ /* 0x000fe4000bf44070 */
[----:B--2---:R-:W-:Y:S01]  /*19090*/  F2FP.BF16.F32.PACK_AB R0, R27, R7 ;  /* 0x000000071b00723e */ /* 0x004fe200000010ff */
[----:B------:R-:W-:Y:S01]  /*190a0*/  FADD.FTZ R5, R3, R5 ;  /* 0x0000000503057221 */ /* 0x000fe20000010000 */
[----:B------:R-:W-:-:S02]  /*190b0*/  FADD.FTZ R3, R175, R4 ;  /* 0x00000004af037221 */ /* 0x000fc40000010000 */
[C---:B------:R-:W-:Y:S01]  /*190c0*/  PRMT R202, R0.reuse, 0x7632, R202 ;  /* 0x0000763200ca7816 */ /* 0x040fe200000000ca */
[----:B------:R-:W-:Y:S01]  /*190d0*/  MUFU.EX2 R4, R21 ;  /* 0x0000001500047308 */ /* 0x000fe20000000800 */
[----:B------:R-:W-:-:S03]  /*190e0*/  PRMT R203, R0, 0x7610, R203 ;  /* 0x0000761000cb7816 */ /* 0x000fc600000000cb */
[----:B------:R-:W1:Y:S02]  /*190f0*/  MUFU.EX2 R21, R22 ;  /* 0x0000001600157308 */ /* 0x000e640000000800 */
[----:B------:R-:W-:Y:S01]  /*19100*/  @P2 HFMA2.BF16_V2 R30, -RZ.H0_H0, RZ.H0_H0, -R202.H0_H0 ;  /* 0x200000ffff1e2231 */ /* 0x000fe200003409ca */
[----:B------:R-:W-:Y:S01]  /*19110*/  PRMT R0, R166, 0x7772, RZ ;  /* 0x00007772a6007816 */ /* 0x000fe200000000ff */
[----:B------:R-:W-:Y:S01]  /*19120*/  IMAD.MOV.U32 R28, RZ, RZ, R62 ;  /* 0x000000ffff1c7224 */ /* 0x000fe200078e003e */
[----:B------:R-:W-:Y:S01]  /*19130*/  PRMT R62, R203, 0x5410, R202 ;  /* 0x00005410cb3e7816 */ /* 0x000fe200000000ca */
[----:B------:R-:W-:Y:S01]  /*19140*/  @!P3 HFMA2.BF16_V2 R31, -RZ.H0_H0, RZ.H0_H0, -R203.H0_H0 ;  /* 0x200000ffff1fb231 */ /* 0x000fe200003409cb */
[----:B------:R-:W-:Y:S02]  /*19150*/  @P2 PRMT R202, R30, 0x5410, RZ ;  /* 0x000054101eca2816 */ /* 0x000fe400000000ff */
[----:B------:R-:W-:Y:S02]  /*19160*/  ISETP.GT.U32.AND P2, PT, R0, UR13, PT ;  /* 0x0000000d00007c0c */ /* 0x000fe4000bf44070 */
[----:B------:R-:W-:-:S02]  /*19170*/  PRMT R0, R166, 0x7773, RZ ;  /* 0x00007773a6007816 */ /* 0x000fc400000000ff */
[----:B------:R-:W-:Y:S02]  /*19180*/  @!P3 PRMT R203, R31, 0x5410, RZ ;  /* 0x000054101fcbb816 */ /* 0x000fe400000000ff */
[----:B------:R-:W-:Y:S02]  /*19190*/  ISETP.GT.U32.AND P3, PT, R0, UR13, PT ;  /* 0x0000000d00007c0c */ /* 0x000fe4000bf64070 */
[----:B-1----:R-:W-:Y:S01]  /*191a0*/  F2FP.BF16.F32.PACK_AB R0, R21, R4 ;  /* 0x000000041500723e */ /* 0x002fe200000010ff */
[----:B------:R-:W-:Y:S02]  /*191b0*/  IMAD.MOV.U32 R117, RZ, RZ, R42 ;  /* 0x000000ffff757224 */ /* 0x000fe400078e002a */
[----:B------:R1:W-:Y:S01]  /*191c0*/  MUFU.EX2 R42, R56 ;  /* 0x00000038002a7308 */ /* 0x0003e20000000800 */
[C---:B------:R-:W-:Y:S02]  /*191d0*/  PRMT R201, R0.reuse, 0x7610, R201 ;  /* 0x0000761000c97816 */ /* 0x040fe400000000c9 */
[----:B------:R-:W-:Y:S01]  /*191e0*/  PRMT R200, R0, 0x7632, R200 ;  /* 0x0000763200c87816 */ /* 0x000fe200000000c8 */
[----:B------:R-:W-:-:S02]  /*191f0*/  FADD.FTZ R2, R174, R6 ;  /* 0x00000006ae027221 */ /* 0x000fc40000010000 */
[----:B------:R-:W-:Y:S02]  /*19200*/  @P2 HFMA2.BF16_V2 R36, -RZ.H0_H0, RZ.H0_H0, -R201.H0_H0 ;  /* 0x200000ffff242231 */ /* 0x000fe400003409c9 */
[----:B------:R-:W-:Y:S01]  /*19210*/  FADD.FTZ R6, R9, R8 ;  /* 0x0000000809067221 */ /* 0x000fe20000010000 */
[----:B-1----:R-:W-:Y:S02]  /*19220*/  IMAD.MOV.U32 R56, RZ, RZ, R11 ;  /* 0x000000ffff387224 */ /* 0x002fe400078e000b */
[----:B------:R-:W-:Y:S02]  /*19230*/  FADD.FTZ R11, R4, R5 ;  /* 0x00000005040b7221 */ /* 0x000fe40000010000 */
[----:B------:R-:W2:Y:S01]  /*19240*/  LDL.64 R4, [R1+0x140] ;  /* 0x0001400001047983 */ /* 0x000ea20000100a00 */
[----:B------:R-:W-:Y:S02]  /*19250*/  PRMT R51, R201, 0x5410, R200 ;  /* 0x00005410c9337816 */ /* 0x000fe400000000c8 */
[----:B------:R-:W-:Y:S01]  /*19260*/  @P2 PRMT R201, R36, 0x5410, RZ ;  /* 0x0000541024c92816 */ /* 0x000fe200000000ff */
[----:B------:R-:W-:-:S02]  /*19270*/  IMAD.MOV.U32 R36, RZ, RZ, R43 ;  /* 0x000000ffff247224 */ /* 0x000fc400078e002b */
[----:B------:R-:W-:Y:S02]  /*19280*/  IMAD.MOV.U32 R43, RZ, RZ, R18 ;  /* 0x000000ffff2b7224 */ /* 0x000fe400078e0012 */
[----:B------:R-:W-:Y:S02]  /*19290*/  FADD.FTZ R18, R7, R6 ;  /* 0x0000000607127221 */ /* 0x000fe40000010000 */
[----:B------:R-:W3:Y:S01]  /*192a0*/  LDL.64 R6, [R1+0x98] ;  /* 0x0000980001067983 */ /* 0x000ee20000100a00 */
[----:B------:R-:W1:Y:S01]  /*192b0*/  MUFU.EX2 R26, R59 ;  /* 0x0000003b001a7308 */ /* 0x000e620000000800 */
[----:B------:R-:W-:-:S03]  /*192c0*/  LOP3.LUT R0, R33, 0xff, RZ, 0xc0, !PT ;  /* 0x000000ff21007812 */ /* 0x000fc600078ec0ff */
[----:B------:R4:W-:Y:S01]  /*192d0*/  MUFU.EX2 R22, R46 ;  /* 0x0000002e00167308 */ /* 0x0009e20000000800 */
[----:B------:R-:W-:Y:S01]  /*192e0*/  ISETP.LE.U32.AND P2, PT, R0, UR13, PT ;  /* 0x0000000d00007c0c */ /* 0x000fe2000bf43070 */
[----:B------:R-:W-:Y:S01]  /*192f0*/  FADD.FTZ R8, R153, R2 ;  /* 0x0000000299087221 */ /* 0x000fe20000010000 */
[----:B------:R-:W-:Y:S02]  /*19300*/  @P3 HFMA2.BF16_V2 R37, -RZ.H0_H0, RZ.H0_H0, -R200.H0_H0 ;  /* 0x200000ffff253231 */ /* 0x000fe400003409c8 */
[----:B----4-:R-:W-:Y:S02]  /*19310*/  IMAD.MOV.U32 R46, RZ, RZ, R28 ;  /* 0x000000ffff2e7224 */ /* 0x010fe400078e001c */
[----:B------:R-:W4:Y:S01]  /*19320*/  MUFU.EX2 R28, R47 ;  /* 0x0000002f001c7308 */ /* 0x000f220000000800 */
[----:B-1----:R-:W-:Y:S02]  /*19330*/  F2FP.BF16.F32.PACK_AB R2, R42, R26 ;  /* 0x0000001a2a02723e */ /* 0x002fe400000010ff */
[----:B------:R-:W-:-:S02]  /*19340*/  PRMT R0, R32, 0x7771, RZ ;  /* 0x0000777120007816 */ /* 0x000fc400000000ff */
[C---:B------:R-:W-:Y:S02]  /*19350*/  PRMT R199, R2.reuse, 0x7610, R199 ;  /* 0x0000761002c77816 */ /* 0x040fe400000000c7 */
[----:B------:R-:W-:Y:S02]  /*19360*/  @P3 PRMT R200, R37, 0x5410, RZ ;  /* 0x0000541025c83816 */ /* 0x000fe400000000ff */
[----:B------:R-:W-:Y:S01]  /*19370*/  PRMT R198, R2, 0x7632, R198 ;  /* 0x0000763202c67816 */ /* 0x000fe200000000c6 */
[----:B------:R-:W-:Y:S01]  /*19380*/  @!P2 HFMA2.BF16_V2 R41, -RZ.H0_H0, RZ.H0_H0, -R199.H0_H0 ;  /* 0x200000ffff29a231 */ /* 0x000fe200003409c7 */
[----:B------:R-:W-:Y:S01]  /*19390*/  ISETP.GT.U32.AND P3, PT, R0, UR13, PT ;  /* 0x0000000d00007c0c */ /* 0x000fe2000bf64070 */
[----:B------:R-:W-:Y:S01]  /*193a0*/  IMAD.MOV.U32 R37, RZ, RZ, R119 ;  /* 0x000000ffff257224 */ /* 0x000fe200078e0077 */
[----:B------:R-:W-:Y:S02]  /*193b0*/  PRMT R0, R32, 0x7772, RZ ;  /* 0x0000777220007816 */ /* 0x000fe400000000ff */
[----:B----4-:R-:W-:Y:S01]  /*193c0*/  F2FP.BF16.F32.PACK_AB R2, R28, R22 ;  /* 0x000000161c02723e */ /* 0x010fe200000010ff */
[----:B------:R-:W-:Y:S01]  /*193d0*/  MUFU.EX2 R31, R64 ;  /* 0x00000040001f7308 */ /* 0x000fe20000000800 */
[----:B------:R-:W-:Y:S01]  /*193e0*/  PRMT R119, R199, 0x5410, R198 ;  /* 0x00005410c7777816 */ /* 0x000fe200000000c6 */
[----:B------:R-:W-:-:S02]  /*193f0*/  @!P5 HFMA2.BF16_V2 R44, -RZ.H0_H0, RZ.H0_H0, -R198.H0_H0 ;  /* 0x200000ffff2cd231 */ /* 0x000fc400003409c6 */
[----:B------:R1:W4:Y:S01]  /*19400*/  MUFU.EX2 R47, R65 ;  /* 0x00000041002f7308 */ /* 0x0003220000000800 */
[----:B------:R-:W-:Y:S02]  /*19410*/  @!P2 PRMT R199, R41, 0x5410, RZ ;  /* 0x0000541029c7a816 */ /* 0x000fe400000000ff */
[----:B------:R-:W-:Y:S02]  /*19420*/  PRMT R197, R2, 0x7610, R197 ;  /* 0x0000761002c57816 */ /* 0x000fe400000000c5 */
[----:B------:R-:W-:Y:S01]  /*19430*/  ISETP.GT.U32.AND P2, PT, R0, UR13, PT ;  /* 0x0000000d00007c0c */ /* 0x000fe2000bf44070 */
[----:B------:R-:W-:Y:S01]  /*19440*/  IMAD.MOV.U32 R9, RZ, RZ, R117 ;  /* 0x000000ffff097224 */ /* 0x000fe200078e0075 */
[----:B------:R-:W-:Y:S01]  /*19450*/  SHF.R.U32.HI R0, RZ, 0x18, R33 ;  /* 0x00000018ff007819 */ /* 0x000fe20000011621 */
[----:B------:R-:W-:Y:S01]  /*19460*/  MUFU.EX2 R30, R54 ;  /* 0x00000036001e7308 */ /* 0x000fe20000000800 */
[----:B------:R-:W-:Y:S01]  /*19470*/  IMAD.MOV.U32 R117, RZ, RZ, R17 ;  /* 0x000000ffff757224 */ /* 0x000fe200078e0011 */
[----:B------:R-:W-:-:S02]  /*19480*/  @!P5 PRMT R198, R44, 0x5410, RZ ;  /* 0x000054102cc6d816 */ /* 0x000fc400000000ff */
[----:B------:R-:W4:Y:S01]  /*19490*/  MUFU.EX2 R41, R55 ;  /* 0x0000003700297308 */ /* 0x000f220000000800 */
[----:B------:R-:W-:Y:S01]  /*194a0*/  @!P0 HFMA2.BF16_V2 R45, -RZ.H0_H0, RZ.H0_H0, -R197.H0_H0 ;  /* 0x200000ffff2d8231 */ /* 0x000fe200003409c5 */
[----:B------:R-:W-:Y:S01]  /*194b0*/  PRMT R196, R2, 0x7632, R196 ;  /* 0x0000763202c47816 */ /* 0x000fe200000000c4 */
[----:B-1----:R-:W-:Y:S01]  /*194c0*/  IMAD.MOV.U32 R65, RZ, RZ, R43 ;  /* 0x000000ffff417224 */ /* 0x002fe200078e002b */
[----:B------:R-:W-:Y:S01]  /*194d0*/  ISETP.LE.U32.AND P5, PT, R0, UR13, PT ;  /* 0x0000000d00007c0c */ /* 0x000fe2000bfa3070 */
[----:B------:R-:W-:Y:S01]  /*194e0*/  IMAD.MOV.U32 R43, RZ, RZ, R117 ;  /* 0x000000ffff2b7224 */ /* 0x000fe200078e0075 */
        /* <DEDUP_REMOVED lines=13> */
[----:B------:R-:W-:Y:S01]  /*195c0*/  FADD.FTZ R10, R172, R8 ;  /* 0x00000008ac0a7221 */ /* 0x000fe20000010000 */
[----:B------:R-:W-:Y:S02]  /*195d0*/  IMAD.MOV.U32 R64, RZ, RZ, R9 ;  /* 0x000000ffff407224 */ /* 0x000fe400078e0009 */
[----:B------:R-:W-:Y:S01]  /*195e0*/  FADD.FTZ R17, R173, R3 ;  /* 0x00000003ad117221 */ /* 0x000fe20000010000 */
[----:B------:R-:W-:-:S02]  /*195f0*/  @!P4 HFMA2.BF16_V2 R52, -RZ.H0_H0, RZ.H0_H0, -R188.H0_H0 ;  /* 0x200000ffff34c231 */ /* 0x000fc400003409bc */
[----:B------:R-:W-:Y:S02]  /*19600*/  IMAD.MOV.U32 R54, RZ, RZ, R118 ;  /* 0x000000ffff367224 */ /* 0x000fe400078e0076 */
[----:B------:R-:W-:Y:S02]  /*19610*/  @P3 HFMA2.BF16_V2 R48, -RZ.H0_H0, RZ.H0_H0, -R187.H0_H0 ;  /* 0x200000ffff303231 */ /* 0x000fe400003409bb */
[----:B------:R-:W-:Y:S01]  /*19620*/  IMAD.MOV.U32 R44, RZ, RZ, R116 ;  /* 0x000000ffff2c7224 */ /* 0x000fe200078e0074 */
[----:B------:R-:W-:Y:S02]  /*19630*/  PRMT R116, R188, 0x5410, R187 ;  /* 0x00005410bc747816 */ /* 0x000fe400000000bb */
[----:B------:R-:W-:Y:S01]  /*19640*/  @!P4 PRMT R188, R52, 0x5410, RZ ;  /* 0x0000541034bcc816 */ /* 0x000fe200000000ff */
[----:B------:R-:W-:Y:S01]  /*19650*/  IMAD.MOV.U32 R52, RZ, RZ, R54 ;  /* 0x000000ffff347224 */ /* 0x000fe200078e0036 */
[----:B------:R-:W-:Y:S01]  /*19660*/  @P3 PRMT R187, R48, 0x5410, RZ ;  /* 0x0000541030bb3816 */ /* 0x000fe200000000ff */
[----:B------:R-:W-:-:S02]  /*19670*/  IMAD.MOV.U32 R54, RZ, RZ, R65 ;  /* 0x000000ffff367224 */ /* 0x000fc400078e0041 */
[----:B------:R-:W-:Y:S02]  /*19680*/  IMAD.MOV.U32 R65, RZ, RZ, R64 ;  /* 0x000000ffff417224 */ /* 0x000fe400078e0040 */
[----:B------:R-:W-:Y:S02]  /*19690*/  IMAD.MOV.U32 R64, RZ, RZ, R37 ;  /* 0x000000ffff407224 */ /* 0x000fe400078e0025 */
[----:B------:R-:W-:Y:S02]  /*196a0*/  IMAD.MOV.U32 R48, RZ, RZ, R36 ;  /* 0x000000ffff307224 */ /* 0x000fe400078e0024 */
[----:B------:R-:W-:Y:S02]  /*196b0*/  @!P5 HFMA2.BF16_V2 R49, -RZ.H0_H0, RZ.H0_H0, -R196.H0_H0 ;  /* 0x200000ffff31d231 */ /* 0x000fe400003409c4 */
[----:B------:R-:W-:Y:S02]  /*196c0*/  IMAD.MOV.U32 R55, RZ, RZ, R45 ;  /* 0x000000ffff377224 */ /* 0x000fe400078e002d */
[----:B------:R-:W-:-:S02]  /*196d0*/  @P2 HFMA2.BF16_V2 R53, -RZ.H0_H0, RZ.H0_H0, -R183.H0_H0 ;  /* 0x200000ffff352231 */ /* 0x000fc400003409b7 */
[----:B------:R-:W-:Y:S01]  /*196e0*/  IMAD.MOV.U32 R45, RZ, RZ, R44 ;  /* 0x000000ffff2d7224 */ /* 0x000fe200078e002c */
[----:B------:R-:W-:Y:S01]  /*196f0*/  @!P5 PRMT R196, R49, 0x5410, RZ ;  /* 0x0000541031c4d816 */ /* 0x000fe200000000ff */
[----:B------:R-:W-:Y:S01]  /*19700*/  IMAD.MOV.U32 R44, RZ, RZ, R46 ;  /* 0x000000ffff2c7224 */ /* 0x000fe200078e002e */
[----:B------:R-:W-:Y:S01]  /*19710*/  MUFU.EX2 R49, R57 ;  /* 0x0000003900317308 */ /* 0x000fe20000000800 */
[----:B------:R-:W-:-:S03]  /*19720*/  PRMT R118, R183, 0x5410, R186 ;  /* 0x00005410b7767816 */ /* 0x000fc600000000ba */
[----:B------:R-:W1:Y:S01]  /*19730*/  MUFU.EX2 R46, R60 ;  /* 0x0000003c002e7308 */ /* 0x000e620000000800 */
[----:B------:R-:W-:Y:S02]  /*19740*/  @P2 PRMT R183, R53, 0x5410, RZ ;  /* 0x0000541035b72816 */ /* 0x000fe400000000ff */
[----:B--2---:R-:W-:-:S05]  /*19750*/  LOP3.LUT R0, R0, UR4, R5, 0x96, !PT ;  /* 0x0000000400007c12 */ /* 0x004fca000f8e9605 */
[----:B------:R-:W-:-:S05]  /*19760*/  IMAD.WIDE.U32 R8, R0, -0x326172a9, RZ ;  /* 0xcd9e8d5700087825 */ /* 0x000fca00078e00ff */
[----:B---3--:R-:W-:-:S05]  /*19770*/  LOP3.LUT R2, R6, UR37, R9, 0x96, !PT ;  /* 0x0000002506027c12 */ /* 0x008fca000f8e9609 */
        /* <DEDUP_REMOVED lines=24> */
[----:B------:R-:W-:-:S04]  /*19900*/  PRMT R0, R37, 0x7632, R0 ;  /* 0x0000763225007816 */ /* 0x000fc80000000000 */
[----:B------:R-:W-:-:S04]  /*19910*/  LOP3.LUT R0, R0, 0xff, RZ, 0xc0, !PT ;  /* 0x000000ff00007812 */ /* 0x000fc800078ec0ff */
[----:B------:R-:W-:Y:S02]  /*19920*/  ISETP.LE.U32.AND P3, PT, R0, UR13, PT ;  /* 0x0000000d00007c0c */ /* 0x000fe4000bf63070 */
[----:B-1----:R-:W-:-:S04]  /*19930*/  F2FP.BF16.F32.PACK_AB R0, R49, R46 ;  /* 0x0000002e3100723e */ /* 0x002fc800000010ff */
[C---:B------:R-:W-:Y:S02]  /*19940*/  PRMT R179, R0.reuse, 0x7610, R179 ;  /* 0x0000761000b37816 */ /* 0x040fe400000000b3 */
[----:B------:R-:W-:-:S03]  /*19950*/  PRMT R178, R0, 0x7632, R178 ;  /* 0x0000763200b27816 */ /* 0x000fc600000000b2 */
[----:B------:R-:W-:Y:S01]  /*19960*/  @!P4 HFMA2.BF16_V2 R61, -RZ.H0_H0, RZ.H0_H0, -R179.H0_H0 ;  /* 0x200000ffff3dc231 */ /* 0x000fe200003409b3 */
[----:B------:R-:W-:-:S04]  /*19970*/  PRMT R57, R179, 0x5410, R178 ;  /* 0x00005410b3397816 */ /* 0x000fc800000000b2 */
[----:B------:R-:W-:Y:S02]  /*19980*/  @!P4 PRMT R179, R61, 0x5410, RZ ;  /* 0x000054103db3c816 */ /* 0x000fe400000000ff */
[----:B------:R-:W3:Y:S01]  /*19990*/  LDL.LU.64 R60, [R1+0x48] ;  /* 0x00004800013c7983 */ /* 0x000ee20000300a00 */
[----:B------:R-:W-:Y:S01]  /*199a0*/  FADD.FTZ R2, R21, R11 ;  /* 0x0000000b15027221 */ /* 0x000fe20000010000 */
[----:B------:R-:W-:Y:S01]  /*199b0*/  FADD.FTZ R11, R177, R17 ;  /* 0x00000011b10b7221 */ /* 0x000fe20000010000 */
[----:B------:R-:W-:Y:S04]  /*199c0*/  MUFU.EX2 R21, R163 ;  /* 0x000000a300157308 */ /* 0x000fe80000000800 */
[----:B------:R-:W1:Y:S01]  /*199d0*/  MUFU.EX2 R17, R161 ;  /* 0x000000a100117308 */ /* 0x000e620000000800 */
[----:B------:R-:W-:Y:S01]  /*199e0*/  @P0 HFMA2.BF16_V2 R50, -RZ.H0_H0, RZ.H0_H0, -R186.H0_H0 ;  /* 0x200000ffff320231 */ /* 0x000fe200003409ba */
[----:B------:R-:W-:-:S04]  /*199f0*/  SHF.R.U32.HI R0, RZ, 0x18, R37 ;  /* 0x00000018ff007819 */ /* 0x000fc80000011625 */
[----:B------:R-:W-:Y:S02]  /*19a00*/  @P0 PRMT R186, R50, 0x5410, RZ ;  /* 0x0000541032ba0816 */ /* 0x000fe400000000ff */
[----:B------:R-:W-:Y:S02]  /*19a10*/  ISETP.LE.U32.AND P0, PT, R0, UR13, PT ;  /* 0x0000000d00007c0c */ /* 0x000fe4000bf03070 */
[----:B-1----:R-:W-:-:S04]  /*19a20*/  F2FP.BF16.F32.PACK_AB R0, R21, R17 ;  /* 0x000000111500723e */ /* 0x002fc800000010ff */
[C---:B------:R-:W-:Y:S02]  /*19a30*/  PRMT R175, R0.reuse, 0x7632, R175 ;  /* 0x0000763200af7816 */ /* 0x040fe400000000af */
[----:B------:R-:W-:-:S05]  /*19a40*/  PRMT R177, R0, 0x7610, R177 ;  /* 0x0000761000b17816 */ /* 0x000fca00000000b1 */
[----:B------:R-:W-:Y:S02]  /*19a50*/  @!P0 HFMA2.BF16_V2 R73, -RZ.H0_H0, RZ.H0_H0, -R175.H0_H0 ;  /* 0x200000ffff498231 */ /* 0x000fe400003409af */
[----:B------:R-:W-:Y:S01]  /*19a60*/  IMAD.MOV.U32 R53, RZ, RZ, R56 ;  /* 0x000000ffff357224 */ /* 0x000fe200078e0038 */
[----:B------:R-:W-:Y:S01]  /*19a70*/  PRMT R56, R177, 0x5410, R175 ;  /* 0x00005410b1387816 */ /* 0x000fe200000000af */
[----:B------:R-:W-:Y:S01]  /*19a80*/  IMAD.MOV.U32 R0, RZ, RZ, R36 ;  /* 0x000000ffff007224 */ /* 0x000fe200078e0024 */
[----:B------:R-:W-:Y:S01]  /*19a90*/  @!P0 PRMT R175, R73, 0x5410, RZ ;  /* 0x0000541049af8816 */ /* 0x000fe200000000ff */
[----:B------:R-:W-:Y:S01]  /*19aa0*/  IMAD.MOV.U32 R73, RZ, RZ, R54 ;  /* 0x000000ffff497224 */ /* 0x000fe200078e0036 */
[----:B------:R-:W-:Y:S01]  /*19ab0*/  LOP3.LUT R4, R4, UR16, R3, 0x96, !PT ;  /* 0x0000001004047c12 */ /* 0x000fe2000f8e9603 */
[----:B------:R-:W-:Y:S02]  /*19ac0*/  IMAD.MOV.U32 R54, RZ, RZ, R65 ;  /* 0x000000ffff367224 */ /* 0x000fe400078e0041 */
[----:B------:R-:W-:-:S02]  /*19ad0*/  @!P2 HFMA2.BF16_V2 R58, -RZ.H0_H0, RZ.H0_H0, -R178.H0_H0 ;  /* 0x200000ffff3aa231 */ /* 0x000fc400003409b2 */
[----:B------:R-:W-:Y:S02]  /*19ae0*/  IMAD.MOV.U32 R65, RZ, RZ, R64 ;  /* 0x000000ffff417224 */ /* 0x000fe400078e0040 */
[----:B------:R-:W-:Y:S01]  /*19af0*/  IMAD.MOV.U32 R64, RZ, RZ, R43 ;  /* 0x000000ffff407224 */ /* 0x000fe200078e002b */
[----:B------:R-:W-:Y:S01]  /*19b00*/  LOP3.LUT R0, R0, 0xff, RZ, 0xc0, !PT ;  /* 0x000000ff00007812 */ /* 0x000fe200078ec0ff */
[----:B------:R1:W-:Y:S01]  /*19b10*/  MUFU.EX2 R43, R67 ;  /* 0x00000043002b7308 */ /* 0x0003e20000000800 */
[----:B------:R-:W-:Y:S01]  /*19b20*/  IMAD.MOV.U32 R50, RZ, RZ, R44 ;  /* 0x000000ffff327224 */ /* 0x000fe200078e002c */
[----:B------:R-:W-:Y:S02]  /*19b30*/  @!P2 PRMT R178, R58, 0x5410, RZ ;  /* 0x000054103ab2a816 */ /* 0x000fe400000000ff */
[----:B------:R-:W-:Y:S01]  /*19b40*/  ISETP.LE.U32.AND P2, PT, R0, UR13, PT ;  /* 0x0000000d00007c0c */ /* 0x000fe2000bf43070 */
[----:B------:R-:W-:Y:S01]  /*19b50*/  IMAD.MOV.U32 R58, RZ, RZ, R48 ;  /* 0x000000ffff3a7224 */ /* 0x000fe200078e0030 */
[----:B------:R-:W-:Y:S01]  /*19b60*/  PRMT R0, R36, 0x7771, RZ ;  /* 0x0000777124007816 */ /* 0x000fe200000000ff */
[----:B------:R-:W4:Y:S01]  /*19b70*/  MUFU.EX2 R48, R66 ;  /* 0x0000004200307308 */ /* 0x000f220000000800 */
[----:B-1----:R-:W-:-:S02]  /*19b80*/  IMAD.MOV.U32 R67, RZ, RZ, R45 ;  /* 0x000000ffff437224 */ /* 0x002fc400078e002d */
[----:B------:R-:W-:Y:S01]  /*19b90*/  IMAD.WIDE.U32 R44, R4, -0x2daee0ad, RZ ;  /* 0xd2511f53042c7825 */ /* 0x000fe200078e00ff */
[----:B------:R-:W-:-:S04]  /*19ba0*/  ISETP.GT.U32.AND P0, PT, R0, UR13, PT ;  /* 0x0000000d00007c0c */ /* 0x000fc8000bf04070 */
[----:B------:R-:W-:-:S04]  /*19bb0*/  LOP3.LUT R45, R6, UR27, R45, 0x96, !PT ;  /* 0x0000001b062d7c12 */ /* 0x000fc8000f8e962d */
[----:B------:R-:W-:-:S04]  /*19bc0*/  LOP3.LUT R0, R45, 0xffff, RZ, 0xc0, !PT ;  /* 0x0000ffff2d007812 */ /* 0x000fc800078ec0ff */
[----:B------:R-:W-:Y:S01]  /*19bd0*/  SHF.R.U32.HI R0, RZ, 0x8, R0 ;  /* 0x00000008ff007819 */ /* 0x000fe20000011600 */
[----:B------:R-:W-:Y:S01]  /*19be0*/  FADD.FTZ R7, R151, R10 ;  /* 0x0000000a97077221 */ /* 0x000fe20000010000 */
[----:B------:R-:W-:Y:S02]  /*19bf0*/  FADD.FTZ R10, R22, R2 ;  /* 0x00000002160a7221 */ /* 0x000fe40000010000 */
[----:B------:R-:W-:Y:S02]  /*19c00*/  LOP3.LUT R0, R0, 0xffff, RZ, 0xc0, !PT ;  /* 0x0000ffff00007812 */ /* 0x000fe400078ec0ff */
[----:B----4-:R-:W-:Y:S02]  /*19c10*/  F2FP.BF16.F32.PACK_AB R2, R48, R43 ;  /* 0x0000002b3002723e */ /* 0x010fe400000010ff */
[----:B------:R-:W-:Y:S02]  /*19c20*/  ISETP.LE.U32.AND P4, PT, R0, UR13, PT ;  /* 0x0000000d00007c0c */ /* 0x000fe4000bf83070 */
[----:B------:R-:W-:Y:S01]  /*19c30*/  PRMT R0, R45, 0x7632, R0 ;  /* 0x000076322d007816 */ /* 0x000fe20000000000 */
[----:B------:R-:W-:Y:S01]  /*19c40*/  @!P3 HFMA2.BF16_V2 R74, -RZ.H0_H0, RZ.H0_H0, -R177.H0_H0 ;  /* 0x200000ffff4ab231 */ /* 0x000fe200003409b1 */
[----:B------:R-:W-:Y:S01]  /*19c50*/  PRMT R174, R2, 0x7632, R174 ;  /* 0x0000763202ae7816 */ /* 0x000fe200000000ae */
[----:B------:R-:W-:Y:S01]  /*19c60*/  FADD.FTZ R3, R27, R18 ;  /* 0x000000121b037221 */ /* 0x000fe20000010000 */
[----:B------:R-:W-:Y:S01]  /*19c70*/  LOP3.LUT R0, R0, 0xff, RZ, 0xc0, !PT ;  /* 0x000000ff00007812 */ /* 0x000fe200078ec0ff */
[----:B------:R-:W-:Y:S01]  /*19c80*/  MUFU.EX2 R18, R167 ;  /* 0x000000a700127308 */ /* 0x000fe20000000800 */
[----:B------:R-:W-:Y:S01]  /*19c90*/  @!P3 PRMT R177, R74, 0x5410, RZ ;  /* 0x000054104ab1b816 */ /* 0x000fe200000000ff */
[----:B------:R-:W-:-:S02]  /*19ca0*/  @P0 HFMA2.BF16_V2 R75, -RZ.H0_H0, RZ.H0_H0, -R174.H0_H0 ;  /* 0x200000ffff4b0231 */ /* 0x000fc400003409ae */
[----:B------:R-:W1:Y:S01]  /*19cb0*/  MUFU.EX2 R22, R165 ;  /* 0x000000a500167308 */ /* 0x000e620000000800 */
[----:B------:R-:W-:Y:S02]  /*19cc0*/  PRMT R173, R2, 0x7610, R173 ;  /* 0x0000761002ad7816 */ /* 0x000fe400000000ad */
[----:B------:R-:W-:Y:S02]  /*19cd0*/  ISETP.LE.U32.AND P3, PT, R0, UR13, PT ;  /* 0x0000000d00007c0c */ /* 0x000fe4000bf63070 */
[----:B------:R-:W-:Y:S01]  /*19ce0*/  PRMT R0, R36, 0x7772, RZ ;  /* 0x0000777224007816 */ /* 0x000fe200000000ff */
[----:B------:R-:W-:Y:S02]  /*19cf0*/  @!P2 HFMA2.BF16_V2 R76, -RZ.H0_H0, RZ.H0_H0, -R173.H0_H0 ;  /* 0x200000ffff4ca231 */ /* 0x000fe400003409ad */
[----:B------:R-:W-:Y:S01]  /*19d00*/  FADD.FTZ R5, R26, R3 ;  /* 0x000000031a057221 */ /* 0x000fe20000010000 */
[----:B------:R-:W-:-:S03]  /*19d10*/  IMAD.MOV.U32 R66, RZ, RZ, R238 ;  /* 0x000000ffff427224 */ /* 0x000fc600078e00ee */
[----:B------:R-:W-:Y:S02]  /*19d20*/  FADD.FTZ R6, R42, R5 ;  /* 0x000000052a067221 */ /* 0x000fe40000010000 */
[----:B------:R-:W-:Y:S01]  /*19d30*/  MUFU.EX2 R42, R169 ;  /* 0x000000a9002a7308 */ /* 0x000fe20000000800 */
[----:B------:R-:W-:-:S03]  /*19d40*/  FADD.FTZ R4, R152, R7 ;  /* 0x0000000798047221 */ /* 0x000fc60000010000 */
[----:B------:R-:W-:Y:S01]  /*19d50*/  MUFU.EX2 R7, R142 ;  /* 0x0000008e00077308 */ /* 0x000fe20000000800 */
[----:B------:R-:W-:Y:S01]  /*19d60*/  FADD.FTZ R3, R155, R11 ;  /* 0x0000000b9b037221 */ /* 0x000fe20000010000 */
[----:B------:R-:W-:Y:S02]  /*19d70*/  IMAD.MOV.U32 R11, RZ, RZ, R53 ;  /* 0x000000ffff0b7224 */ /* 0x000fe400078e0035 */
[----:B------:R-:W-:Y:S01]  /*19d80*/  MUFU.EX2 R53, R143 ;  /* 0x0000008f00357308 */ /* 0x000fe20000000800 */
[----:B------:R-:W-:-:S04]  /*19d90*/  LOP3.LUT R2, R45, 0xff, RZ, 0xc0, !PT ;  /* 0x000000ff2d027812 */ /* 0x000fc800078ec0ff */
[----:B------:R-:W-:Y:S01]  /*19da0*/  ISETP.LE.U32.AND P5, PT, R2, UR13, PT ;  /* 0x0000000d02007c0c */ /* 0x000fe2000bfa3070 */
[----:B------:R-:W-:Y:S01]  /*19db0*/  FADD.FTZ R2, R28, R10 ;  /* 0x0000000a1c027221 */ /* 0x000fe20000010000 */
[----:B------:R-:W-:Y:S02]  /*19dc0*/  IMAD.U32 R10, RZ, RZ, UR20 ;  /* 0x00000014ff0a7e24 */ /* 0x000fe4000f8e00ff */
[----:B------:R-:W-:Y:S01]  /*19dd0*/  FADD.FTZ R3, R159, R3 ;  /* 0x000000039f037221 */ /* 0x000fe20000010000 */
[----:B------:R-:W-:Y:S01]  /*19de0*/  FADD.FTZ R4, R144, R4 ;  /* 0x0000000490047221 */ /* 0x000fe20000010000 */
[----:B------:R-:W-:Y:S02]  /*19df0*/  FADD.FTZ R5, R30, R2 ;  /* 0x000000021e057221 */ /* 0x000fe40000010000 */
[----:B------:R-:W-:Y:S01]  /*19e00*/  FADD.FTZ R3, R149, R3 ;  /* 0x0000000395037221 */ /* 0x000fe20000010000 */
[----:B------:R-:W-:Y:S01]  /*19e10*/  FADD.FTZ R2, R148, R4 ;  /* 0x0000000494027221 */ /* 0x000fe20000010000 */
[----:B------:R-:W-:Y:S01]  /*19e20*/  FADD.FTZ R6, R31, R6 ;  /* 0x000000061f067221 */ /* 0x000fe20000010000 */
[----:B------:R-:W-:-:S03]  /*19e30*/  LOP3.LUT R4, R8, UR36, R181, 0x96, !PT ;  /* 0x0000002408047c12 */ /* 0x000fc6000f8e96b5 */
[----:B------:R-:W-:Y:S01]  /*19e40*/  FADD.FTZ R8, R47, R6 ;  /* 0x000000062f087221 */ /* 0x000fe20000010000 */
[----:B---3--:R-:W-:Y:S01]  /*19e50*/  IMAD.MOV.U32 R27, RZ, RZ, R61 ;  /* 0x000000ffff1b7224 */ /* 0x008fe200078e003d */
[----:B------:R-:W-:Y:S02]  /*19e60*/  PRMT R61, R173, 0x5410, R174 ;  /* 0x00005410ad3d7816 */ /* 0x000fe400000000ae */
[----:B------:R-:W-:Y:S02]  /*19e70*/  @P0 PRMT R174, R75, 0x5410, RZ ;  /* 0x000054104bae0816 */ /* 0x000fe400000000ff */
[----:B------:R-:W-:Y:S02]  /*19e80*/  ISETP.GT.U32.AND P0, PT, R0, UR13, PT ;  /* 0x0000000d00007c0c */ /* 0x000fe4000bf04070 */
[----:B------:R-:W-:Y:S02]  /*19e90*/  PRMT R0, R36, 0x7773, RZ ;  /* 0x0000777324007816 */ /* 0x000fe400000000ff */
[----:B------:R-:W-:Y:S01]  /*19ea0*/  @!P2 PRMT R173, R76, 0x5410, RZ ;  /* 0x000054104cada816 */ /* 0x000fe200000000ff */
[----:B------:R-:W-:Y:S01]  /*19eb0*/  IMAD.MOV.U32 R26, RZ, RZ, R60 ;  /* 0x000000ffff1a7224 */ /* 0x000fe200078e003c */
[----:B------:R-:W-:Y:S01]  /*19ec0*/  ISETP.GT.U32.AND P2, PT, R0, UR13, PT ;  /* 0x0000000d00007c0c */ /* 0x000fe2000bf44070 */
[----:B------:R-:W-:Y:S01]  /*19ed0*/  IMAD.MOV.U32 R76, RZ, RZ, R54 ;  /* 0x000000ffff4c7224 */ /* 0x000fe200078e0036 */
[----:B-1----:R-:W-:Y:S01]  /*19ee0*/  F2FP.BF16.F32.PACK_AB R0, R22, R18 ;  /* 0x000000121600723e */ /* 0x002fe200000010ff */
[----:B------:R-:W-:-:S02]  /*19ef0*/  IMAD.MOV.U32 R54, RZ, RZ, R64 ;  /* 0x000000ffff367224 */ /* 0x000fc400078e0040 */
[----:B------:R-:W-:Y:S01]  /*19f00*/  IMAD.MOV.U32 R60, RZ, RZ, R72 ;  /* 0x000000ffff3c7224 */ /* 0x000fe200078e0048 */
[----:B------:R-:W-:Y:S01]  /*19f10*/  MUFU.EX2 R64, R140 ;  /* 0x0000008c00407308 */ /* 0x000fe20000000800 */
[----:B------:R-:W-:-:S03]  /*19f20*/  PRMT R172, R0, 0x7610, R172 ;  /* 0x0000761000ac7816 */ /* 0x000fc600000000ac */
[----:B------:R-:W1:Y:S01]  /*19f30*/  MUFU.EX2 R72, R141 ;  /* 0x0000008d00487308 */ /* 0x000e620000000800 */
[----:B------:R-:W-:Y:S01]  /*19f40*/  PRMT R171, R0, 0x7632, R171 ;  /* 0x0000763200ab7816 */ /* 0x000fe200000000ab */
[----:B------:R-:W-:Y:S02]  /*19f50*/  IMAD.MOV.U32 R0, RZ, RZ, R44 ;  /* 0x000000ffff007224 */ /* 0x000fe400078e002c */
[----:B------:R-:W-:Y:S02]  /*19f60*/  @P0 HFMA2.BF16_V2 R78, -RZ.H0_H0, RZ.H0_H0, -R172.H0_H0 ;  /* 0x200000ffff4e0231 */ /* 0x000fe400003409ac */
[----:B------:R-:W-:Y:S01]  /*19f70*/  IMAD.MOV.U32 R75, RZ, RZ, R65 ;  /* 0x000000ffff4b7224 */ /* 0x000fe200078e0041 */
[----:B------:R-:W-:Y:S02]  /*19f80*/  PRMT R238, R172, 0x5410, R171 ;  /* 0x00005410acee7816 */ /* 0x000fe400000000ab */
[----:B------:R-:W-:Y:S01]  /*19f90*/  LOP3.LUT R0, R0, 0xff, RZ, 0xc0, !PT ;  /* 0x000000ff00007812 */ /* 0x000fe200078ec0ff */
[----:B------:R-:W3:Y:S01]  /*19fa0*/  MUFU.EX2 R65, R184 ;  /* 0x000000b800417308 */ /* 0x000ee20000000800 */
[----:B------:R-:W-:-:S02]  /*19fb0*/  @P0 PRMT R172, R78, 0x5410, RZ ;  /* 0x000054104eac0816 */ /* 0x000fc400000000ff */
[----:B------:R-:W-:Y:S02]  /*19fc0*/  ISETP.LE.U32.AND P0, PT, R0, UR13, PT ;  /* 0x0000000d00007c0c */ /* 0x000fe4000bf03070 */
[----:B-1----:R-:W-:Y:S01]  /*19fd0*/  F2FP.BF16.F32.PACK_AB R0, R64, R72 ;  /* 0x000000484000723e */ /* 0x002fe200000010ff */
[----:B------:R-:W-:-:S03]  /*19fe0*/  @P2 HFMA2.BF16_V2 R77, -RZ.H0_H0, RZ.H0_H0, -R171.H0_H0 ;  /* 0x200000ffff4d2231 */ /* 0x000fc600003409ab */
[C---:B------:R-:W-:Y:S02]  /*19ff0*/  PRMT R170, R0.reuse, 0x7610, R170 ;  /* 0x0000761000aa7816 */ /* 0x040fe400000000aa */
[----:B------:R-:W-:Y:S02]  /*1a000*/  PRMT R169, R0, 0x7632, R169 ;  /* 0x0000763200a97816 */ /* 0x000fe400000000a9 */
[----:B------:R-:W-:Y:S02]  /*1a010*/  SHF.R.U32.HI R0, RZ, 0x18, R45 ;  /* 0x00000018ff007819 */ /* 0x000fe4000001162d */
[----:B------:R-:W-:Y:S02]  /*1a020*/  @P2 PRMT R171, R77, 0x5410, RZ ;  /* 0x000054104dab2816 */ /* 0x000fe400000000ff */
[----:B------:R-:W-:Y:S02]  /*1a030*/  ISETP.LE.U32.AND P2, PT, R0, UR13, PT ;  /* 0x0000000d00007c0c */ /* 0x000fe4000bf43070 */
[----:B---3--:R-:W-:-:S04]  /*1a040*/  F2FP.BF16.F32.PACK_AB R0, R65, R42 ;  /* 0x0000002a4100723e */ /* 0x008fc800000010ff */
[C---:B------:R-:W-:Y:S02]  /*1a050*/  PRMT R168, R0.reuse, 0x7632, R168 ;  /* 0x0000763200a87816 */ /* 0x040fe400000000a8 */
[----:B------:R-:W-:Y:S01]  /*1a060*/  PRMT R163, R0, 0x7610, R163 ;  /* 0x0000761000a37816 */ /* 0x000fe200000000a3 */
[----:B------:R-:W-:-:S04]  /*1a070*/  @!P4 HFMA2.BF16_V2 R79, -RZ.H0_H0, RZ.H0_H0, -R169.H0_H0 ;  /* 0x200000ffff4fc231 */ /* 0x000fc800003409a9 */
[----:B------:R-:W-:Y:S01]  /*1a080*/  @!P2 HFMA2.BF16_V2 R81, -RZ.H0_H0, RZ.H0_H0, -R168.H0_H0 ;  /* 0x200000ffff51a231 */ /* 0x000fe200003409a8 */
[----:B------:R-:W-:Y:S02]  /*1a090*/  PRMT R74, R163, 0x5410, R168 ;  /* 0x00005410a34a7816 */ /* 0x000fe400000000a8 */
[----:B------:R-:W-:Y:S02]  /*1a0a0*/  PRMT R0, R44, 0x7771, RZ ;  /* 0x000077712c007816 */ /* 0x000fe400000000ff */
[----:B------:R-:W-:Y:S01]  /*1a0b0*/  @!P2 PRMT R168, R81, 0x5410, RZ ;  /* 0x0000541051a8a816 */ /* 0x000fe200000000ff */
[----:B------:R-:W-:Y:S01]  /*1a0c0*/  IMAD.MOV.U32 R81, RZ, RZ, R7 ;  /* 0x000000ffff517224 */ /* 0x000fe200078e0007 */
        /* <DEDUP_REMOVED lines=8> */
[----:B------:R-:W-:Y:S01]  /*1a150*/  SHF.R.U32.HI R7, RZ, 0x5, R182 ;  /* 0x00000005ff077819 */ /* 0x000fe200000116b6 */
[----:B------:R-:W-:-:S02]  /*1a160*/  @!P3 HFMA2.BF16_V2 R82, -RZ.H0_H0, RZ.H0_H0, -R163.H0_H0 ;  /* 0x200000ffff52b231 */ /* 0x000fc400003409a3 */
[----:B------:R-:W1:Y:S01]  /*1a170*/  MUFU.EX2 R52, R189 ;  /* 0x000000bd00347308 */ /* 0x000e620000000800 */
[C---:B------:R-:W-:Y:S02]  /*1a180*/  PRMT R162, R0.reuse, 0x7610, R162 ;  /* 0x0000761000a27816 */ /* 0x040fe400000000a2 */
[----:B------:R-:W-:Y:S02]  /*1a190*/  PRMT R161, R0, 0x7632, R161 ;  /* 0x0000763200a17816 */ /* 0x000fe400000000a1 */
[----:B------:R-:W-:Y:S01]  /*1a1a0*/  PRMT R0, R44, 0x7772, RZ ;  /* 0x000077722c007816 */ /* 0x000fe200000000ff */
[----:B------:R-:W-:Y:S01]  /*1a1b0*/  IMAD R10, R10, 0x8, R7 ;  /* 0x000000080a0a7824 */ /* 0x000fe200078e0207 */
[----:B------:R-:W-:Y:S02]  /*1a1c0*/  @!P3 PRMT R163, R82, 0x5410, RZ ;  /* 0x0000541052a3b816 */ /* 0x000fe400000000ff */
[----:B------:R-:W-:Y:S01]  /*1a1d0*/  ISETP.GT.U32.AND P3, PT, R0, UR13, PT ;  /* 0x0000000d00007c0c */ /* 0x000fe2000bf64070 */
[----:B------:R-:W-:Y:S01]  /*1a1e0*/  VIADD R10, R10, 0x4 ;  /* 0x000000040a0a7836 */ /* 0x000fe20000000000 */
[----:B------:R-:W-:Y:S01]  /*1a1f0*/  PRMT R0, R44, 0x7773, RZ ;  /* 0x000077732c007816 */ /* 0x000fe200000000ff */
[----:B------:R-:W-:-:S02]  /*1a200*/  IMAD.MOV.U32 R78, RZ, RZ, R11 ;  /* 0x000000ffff4e7224 */ /* 0x000fc400078e000b */
[----:B------:R-:W-:Y:S01]  /*1a210*/  IMAD.WIDE.U32 R10, R10, -0x326172a9, RZ ;  /* 0xcd9e8d570a0a7825 */ /* 0x000fe200078e00ff */
[----:B------:R-:W-:Y:S02]  /*1a220*/  ISETP.GT.U32.AND P2, PT, R0, UR13, PT ;  /* 0x0000000d00007c0c */ /* 0x000fe4000bf44070 */
[----:B-1----:R-:W-:-:S04]  /*1a230*/  F2FP.BF16.F32.PACK_AB R0, R52, R55 ;  /* 0x000000373400723e */ /* 0x002fc800000010ff */
[C---:B------:R-:W-:Y:S02]  /*1a240*/  PRMT R160, R0.reuse, 0x7610, R160 ;  /* 0x0000761000a07816 */ /* 0x040fe400000000a0 */
[----:B------:R-:W-:Y:S02]  /*1a250*/  PRMT R159, R0, 0x7632, R159 ;  /* 0x00007632009f7816 */ /* 0x000fe4000000009f */
[----:B------:R-:W-:Y:S01]  /*1a260*/  LOP3.LUT R0, R10, UR37, R9, 0x96, !PT ;  /* 0x000000250a007c12 */ /* 0x000fe2000f8e9609 */
[----:B------:R-:W-:Y:S01]  /*1a270*/  FADD.FTZ R9, R154, R3 ;  /* 0x000000039a097221 */ /* 0x000fe20000010000 */
[----:B------:R-:W-:-:S03]  /*1a280*/  FADD.FTZ R10, R17, R2 ;  /* 0x00000002110a7221 */ /* 0x000fc60000010000 */
[----:B------:R-:W-:-:S05]  /*1a290*/  IMAD.WIDE.U32 R2, R0, -0x2daee0ad, RZ ;  /* 0xd2511f5300027825 */ /* 0x000fca00078e00ff */
[----:B------:R-:W-:Y:S01]  /*1a2a0*/  LOP3.LUT R0, R190, UR35, R3, 0x96, !PT ;  /* 0x00000023be007c12 */ /* 0x000fe2000f8e9603 */
[----:B------:R-:W-:Y:S01]  /*1a2b0*/  FADD.FTZ R11, R41, R5 ;  /* 0x00000005290b7221 */ /* 0x000fe20000010000 */
[----:B------:R-:W-:Y:S02]  /*1a2c0*/  IMAD.MOV.U32 R185, RZ, RZ, R28 ;  /* 0x000000ffffb97224 */ /* 0x000fe400078e001c */
[----:B------:R-:W-:Y:S01]  /*1a2d0*/  @P4 HFMA2.BF16_V2 R83, -RZ.H0_H0, RZ.H0_H0, -R161.H0_H0 ;  /* 0x200000ffff534231 */ /* 0x000fe200003409a1 */
[----:B------:R-:W-:Y:S01]  /*1a2e0*/  PRMT R189, R162, 0x5410, R161 ;  /* 0x00005410a2bd7816 */ /* 0x000fe200000000a1 */
[----:B------:R-:W-:-:S04]  /*1a2f0*/  IMAD.WIDE.U32 R6, R0, -0x326172a9, RZ ;  /* 0xcd9e8d5700067825 */ /* 0x000fc800078e00ff */
[----:B------:R-:W-:Y:S01]  /*1a300*/  @P3 HFMA2.BF16_V2 R86, -RZ.H0_H0, RZ.H0_H0, -R160.H0_H0 ;  /* 0x200000ffff563231 */ /* 0x000fe200003409a0 */
[----:B------:R-:W-:Y:S01]  /*1a310*/  MUFU.EX2 R47, R157 ;  /* 0x0000009d002f7308 */ /* 0x000fe20000000800 */
[----:B------:R-:W-:Y:S02]  /*1a320*/  @!P5 HFMA2.BF16_V2 R80, -RZ.H0_H0, RZ.H0_H0, -R170.H0_H0 ;  /* 0x200000ffff50d231 */ /* 0x000fe400003409aa */
[----:B------:R-:W-:Y:S01]  /*1a330*/  IMAD.WIDE.U32 R4, R4, -0x2daee0ad, RZ ;  /* 0xd2511f5304047825 */ /* 0x000fe200078e00ff */
[----:B------:R-:W-:-:S03]  /*1a340*/  LOP3.LUT R3, R180, UR23, R7, 0x96, !PT ;  /* 0x00000017b4037c12 */ /* 0x000fc6000f8e9607 */
[----:B------:R-:W-:Y:S01]  /*1a350*/  @P2 HFMA2.BF16_V2 R85, -RZ.H0_H0, RZ.H0_H0, -R159.H0_H0 ;  /* 0x200000ffff552231 */ /* 0x000fe2000034099f */
[----:B------:R-:W-:Y:S01]  /*1a360*/  STG.E.U16 desc[UR32][R38.64+-0x100], R40 ;  /* 0xffff002826007986 */ /* 0x000fe2000c101520 */
[----:B------:R-:W-:Y:S01]  /*1a370*/  LOP3.LUT R0, R2, UR34, R5, 0x96, !PT ;  /* 0x0000002202007c12 */ /* 0x000fe2000f8e9605 */
[----:B------:R-:W-:-:S04]  /*1a380*/  IMAD.WIDE.U32 R2, R3, -0x2daee0ad, RZ ;  /* 0xd2511f5303027825 */ /* 0x000fc800078e00ff */
[----:B------:R-:W-:Y:S01]  /*1a390*/  @!P0 HFMA2.BF16_V2 R84, -RZ.H0_H0, RZ.H0_H0, -R162.H0_H0 ;  /* 0x200000ffff548231 */ /* 0x000fe200003409a2 */
[----:B------:R-:W-:Y:S01]  /*1a3a0*/  STG.E.U16 desc[UR32][R38.64+-0xfe], R35 ;  /* 0xffff022326007986 */ /* 0x000fe2000c101520 */
[----:B------:R-:W-:Y:S01]  /*1a3b0*/  LOP3.LUT R3, R4, UR29, R3, 0x96, !PT ;  /* 0x0000001d04037c12 */ /* 0x000fe2000f8e9603 */
[----:B------:R-:W-:Y:S01]  /*1a3c0*/  IMAD.WIDE.U32 R4, R0, -0x326172a9, RZ ;  /* 0xcd9e8d5700047825 */ /* 0x000fe200078e00ff */
[----:B------:R-:W-:Y:S01]  /*1a3d0*/  MUFU.EX2 R237, R237 ;  /* 0x000000ed00ed7308 */ /* 0x000fe20000000800 */
[----:B------:R-:W-:Y:S01]  /*1a3e0*/  USHF.L.U32 UR4, UR13, 0x10, URZ ;  /* 0x000000100d047899 */ /* 0x000fe200080006ff */
[----:B------:R2:W5:Y:S02]  /*1a3f0*/  LDL.LU.64 R190, [R1+0x168] ;  /* 0x0001680001be7983 */ /* 0x0005640000300a00 */
[----:B------:R-:W-:Y:S02]  /*1a400*/  LOP3.LUT R0, R6, UR17, R5, 0x96, !PT ;  /* 0x0000001106007c12 */ /* 0x000fe4000f8e9605 */
[----:B------:R-:W-:Y:S01]  /*1a410*/  @P4 PRMT R161, R83, 0x5410, RZ ;  /* 0x0000541053a14816 */ /* 0x000fe200000000ff */
[----:B------:R-:W-:Y:S01]  /*1a420*/  IMAD.MOV.U32 R82, RZ, RZ, R78 ;  /* 0x000000ffff527224 */ /* 0x000fe200078e004e */
[----:B------:R-:W-:Y:S01]  /*1a430*/  @!P5 PRMT R170, R80, 0x5410, RZ ;  /* 0x0000541050aad816 */ /* 0x000fe200000000ff */
[----:B------:R-:W-:Y:S01]  /*1a440*/  IMAD.WIDE.U32 R6, R0, -0x2daee0ad, RZ ;  /* 0xd2511f5300067825 */ /* 0x000fe200078e00ff */
[----:B------:R-:W-:Y:S01]  /*1a450*/  @!P0 PRMT R162, R84, 0x5410, RZ ;  /* 0x0000541054a28816 */ /* 0x000fe200000000ff */
[----:B------:R2:W5:Y:S03]  /*1a460*/  LDL.LU.64 R180, [R1+0x160] ;  /* 0x0001600001b47983 */ /* 0x0005660000300a00 */
[----:B------:R-:W-:Y:S01]  /*1a470*/  LOP3.LUT R0, R2, UR28, R7, 0x96, !PT ;  /* 0x0000001c02007c12 */ /* 0x000fe2000f8e9607 */
[----:B------:R-:W-:-:S04]  /*1a480*/  IMAD.WIDE.U32 R2, R3, -0x326172a9, RZ ;  /* 0xcd9e8d5703027825 */ /* 0x000fc800078e00ff */
[----:B------:R-:W-:Y:S01]  /*1a490*/  IMAD.MOV.U32 R5, RZ, RZ, R27 ;  /* 0x000000ffff057224 */ /* 0x000fe200078e001b */
[----:B------:R-:W-:Y:S01]  /*1a4a0*/  LOP3.LUT R3, R4, UR16, R3, 0x96, !PT ;  /* 0x0000001004037c12 */ /* 0x000fe2000f8e9603 */
[----:B------:R-:W-:Y:S02]  /*1a4b0*/  IMAD.MOV.U32 R4, RZ, RZ, R26 ;  /* 0x000000ffff047224 */ /* 0x000fe400078e001a */
[----:B------:R-:W-:-:S05]  /*1a4c0*/  IMAD.WIDE.U32 R26, R0, -0x326172a9, RZ ;  /* 0xcd9e8d57001a7825 */ /* 0x000fca00078e00ff */
[----:B------:R-:W-:-:S04]  /*1a4d0*/  LOP3.LUT R28, R2, UR15, R27, 0x96, !PT ;  /* 0x0000000f021c7c12 */ /* 0x000fc8000f8e961b */
[----:B------:R-:W-:-:S04]  /*1a4e0*/  LOP3.LUT R0, R28, 0xff, RZ, 0xc0, !PT ;  /* 0x000000ff1c007812 */ /* 0x000fc800078ec0ff */
[----:B------:R-:W-:Y:S02]  /*1a4f0*/  ISETP.LE.U32.AND P4, PT, R0, UR13, PT ;  /* 0x0000000d00007c0c */ /* 0x000fe4000bf83070 */
[----:B------:R-:W-:-:S04]  /*1a500*/  LOP3.LUT R0, R28, 0xffff, RZ, 0xc0, !PT ;  /* 0x0000ffff1c007812 */ /* 0x000fc800078ec0ff */
[----:B------:R-:W-:Y:S02]  /*1a510*/  SHF.R.U32.HI R0, RZ, 0x8, R0 ;  /* 0x00000008ff007819 */ /* 0x000fe40000011600 */
[----:B------:R-:W-:Y:S02]  /*1a520*/  PRMT R83, R160, 0x5410, R159 ;  /* 0x00005410a0537816 */ /* 0x000fe4000000009f */
[----:B------:R-:W-:Y:S02]  /*1a530*/  LOP3.LUT R0, R0, 0xffff, RZ, 0xc0, !PT ;  /* 0x0000ffff00007812 */ /* 0x000fe400078ec0ff */
[----:B------:R-:W-:Y:S01]  /*1a540*/  @P3 PRMT R160, R86, 0x5410, RZ ;  /* 0x0000541056a03816 */ /* 0x000fe200000000ff */
[----:B------:R-:W-:Y:S01]  /*1a550*/  IMAD.WIDE.U32 R30, R3, -0x2daee0ad, RZ ;  /* 0xd2511f53031e7825 */ /* 0x000fe200078e00ff */
[----:B------:R-:W-:Y:S02]  /*1a560*/  ISETP.LE.U32.AND P3, PT, R0, UR13, PT ;  /* 0x0000000d00007c0c */ /* 0x000fe4000bf63070 */
[----:B------:R-:W-:-:S02]  /*1a570*/  PRMT R0, R28, 0x7632, R0 ;  /* 0x000076321c007816 */ /* 0x000fc40000000000 */
[----:B------:R-:W-:Y:S02]  /*1a580*/  LOP3.LUT R31, R6, UR27, R31, 0x96, !PT ;  /* 0x0000001b061f7c12 */ /* 0x000fe4000f8e961f */
[----:B------:R-:W-:-:S04]  /*1a590*/  LOP3.LUT R0, R0, 0xff, RZ, 0xc0, !PT ;  /* 0x000000ff00007812 */ /* 0x000fc800078ec0ff */
[----:B------:R-:W-:Y:S02]  /*1a5a0*/  ISETP.LE.U32.AND P5, PT, R0, UR13, PT ;  /* 0x0000000d00007c0c */ /* 0x000fe4000bfa3070 */
[----:B------:R-:W-:-:S04]  /*1a5b0*/  LOP3.LUT R0, R31, 0xffff, RZ, 0xc0, !PT ;  /* 0x0000ffff1f007812 */ /* 0x000fc800078ec0ff */
[----:B------:R-:W-:Y:S01]  /*1a5c0*/  SHF.R.U32.HI R0, RZ, 0x8, R0 ;  /* 0x00000008ff007819 */ /* 0x000fe20000011600 */
[----:B------:R-:W-:Y:S03]  /*1a5d0*/  MUFU.EX2 R3, R212 ;  /* 0x000000d400037308 */ /* 0x000fe60000000800 */
[----:B------:R-:W-:Y:S01]  /*1a5e0*/  LOP3.LUT R0, R0, 0xffff, RZ, 0xc0, !PT ;  /* 0x0000ffff00007812 */ /* 0x000fe200078ec0ff */
[----:B------:R1:W3:Y:S01]  /*1a5f0*/  MUFU.EX2 R7, R213 ;  /* 0x000000d500077308 */ /* 0x0002e20000000800 */
[----:B------:R-:W-:Y:S02]  /*1a600*/  @P2 PRMT R159, R85, 0x5410, RZ ;  /* 0x00005410559f2816 */ /* 0x000fe400000000ff */
[----:B------:R-:W-:Y:S01]  /*1a610*/  ISETP.LE.U32.AND P2, PT, R0, UR13, PT ;  /* 0x0000000d00007c0c */ /* 0x000fe2000bf43070 */
[----:B------:R-:W-:-:S05]  /*1a620*/  IMAD.MOV.U32 R0, RZ, RZ, R30 ;  /* 0x000000ffff007224 */ /* 0x000fca00078e001e */
[----:B------:R-:W-:Y:S01]  /*1a630*/  LOP3.LUT R0, R0, 0xff, RZ, 0xc0, !PT ;  /* 0x000000ff00007812 */ /* 0x000fe200078ec0ff */
[----:B------:R-:W-:Y:S03]  /*1a640*/  MUFU.EX2 R6, R150 ;  /* 0x0000009600067308 */ /* 0x000fe60000000800 */
[----:B------:R-:W-:Y:S01]  /*1a650*/  ISETP.LE.U32.AND P0, PT, R0, UR13, PT ;  /* 0x0000000d00007c0c */ /* 0x000fe2000bf03070 */
[----:B-1----:R-:W-:Y:S01]  /*1a660*/  IMAD.MOV.U32 R213, RZ, RZ, R5 ;  /* 0x000000ffffd57224 */ /* 0x002fe200078e0005 */
[----:B---3--:R-:W-:Y:S01]  /*1a670*/  F2FP.BF16.F32.PACK_AB R0, R7, R3 ;  /* 0x000000030700723e */ /* 0x008fe200000010ff */
[----:B------:R-:W1:Y:S03]  /*1a680*/  MUFU.EX2 R5, R147 ;  /* 0x0000009300057308 */ /* 0x000e660000000800 */
[C---:B------:R-:W-:Y:S01]  /*1a690*/  PRMT R156, R0.reuse, 0x7610, R156 ;  /* 0x00007610009c7816 */ /* 0x040fe2000000009c */
[----:B------:R-:W-:Y:S01]  /*1a6a0*/  IMAD.MOV.U32 R80, RZ, RZ, R76 ;  /* 0x000000ffff507224 */ /* 0x000fe200078e004c */
[----:B------:R-:W-:Y:S01]  /*1a6b0*/  PRMT R155, R0, 0x7632, R155 ;  /* 0x00007632009b7816 */ /* 0x000fe2000000009b */
[----:B------:R-:W-:-:S02]  /*1a6c0*/  IMAD.MOV.U32 R212, RZ, RZ, R4 ;  /* 0x000000ffffd47224 */ /* 0x000fc400078e0004 */
[----:B------:R-:W-:Y:S02]  /*1a6d0*/  @!P4 HFMA2.BF16_V2 R88, -RZ.H0_H0, RZ.H0_H0, -R156.H0_H0 ;  /* 0x200000ffff58c231 */ /* 0x000fe4000034099c */
[----:B------:R-:W-:Y:S02]  /*1a6e0*/  IMAD.MOV.U32 R78, RZ, RZ, R60 ;  /* 0x000000ffff4e7224 */ /* 0x000fe400078e003c */
[----:B------:R-:W-:Y:S01]  /*1a6f0*/  FADD.FTZ R4, R46, R9 ;  /* 0x000000092e047221 */ /* 0x000fe20000010000 */
[----:B------:R-:W-:Y:S01]  /*1a700*/  IMAD.MOV.U32 R76, RZ, RZ, R236 ;  /* 0x000000ffff4c7224 */ /* 0x000fe200078e00ec */
[----:B------:R-:W-:Y:S01]  /*1a710*/  SHF.R.U32.HI R0, RZ, 0x18, R28 ;  /* 0x00000018ff007819 */ /* 0x000fe2000001161c */
[----:B------:R-:W-:Y:S01]  /*1a720*/  IMAD.MOV.U32 R236, RZ, RZ, R217 ;  /* 0x000000ffffec7224 */ /* 0x000fe200078e00d9 */
[----:B------:R-:W-:Y:S01]  /*1a730*/  MUFU.EX2 R9, R216 ;  /* 0x000000d800097308 */ /* 0x000fe20000000800 */
[----:B------:R-:W-:-:S03]  /*1a740*/  PRMT R217, R156, 0x5410, R155 ;  /* 0x000054109cd97816 */ /* 0x000fc6000000009b */
[----:B------:R-:W3:Y:S01]  /*1a750*/  MUFU.EX2 R60, R218 ;  /* 0x000000da003c7308 */ /* 0x000ee20000000800 */
[----:B------:R-:W-:Y:S02]  /*1a760*/  @!P4 PRMT R156, R88, 0x5410, RZ ;  /* 0x00005410589cc816 */ /* 0x000fe400000000ff */
[----:B------:R-:W-:Y:S02]  /*1a770*/  ISETP.LE.U32.AND P4, PT, R0, UR13, PT ;  /* 0x0000000d00007c0c */ /* 0x000fe4000bf83070 */
[----:B-1----:R-:W-:Y:S01]  /*1a780*/  F2FP.BF16.F32.PACK_AB R0, R6, R5 ;  /* 0x000000050600723e */ /* 0x002fe200000010ff */
[----:B------:R-:W-:-:S03]  /*1a790*/  @!P3 HFMA2.BF16_V2 R87, -RZ.H0_H0, RZ.H0_H0, -R155.H0_H0 ;  /* 0x200000ffff57b231 */ /* 0x000fc6000034099b */
[C---:B------:R-:W-:Y:S02]  /*1a7a0*/  PRMT R153, R0.reuse, 0x7610, R153 ;  /* 0x0000761000997816 */ /* 0x040fe40000000099 */
[----:B------:R-:W-:Y:S02]  /*1a7b0*/  PRMT R151, R0, 0x7632, R151 ;  /* 0x0000763200977816 */ /* 0x000fe40000000097 */
[----:B------:R-:W-:Y:S01]  /*1a7c0*/  LOP3.LUT R0, R31, 0xff, RZ, 0xc0, !PT ;  /* 0x000000ff1f007812 */ /* 0x000fe200078ec0ff */
[----:B------:R-:W-:Y:S01]  /*1a7d0*/  FADD.FTZ R2, R3, R8 ;  /* 0x0000000803027221 */ /* 0x000fe20000010000 */
[----:B------:R-:W-:Y:S01]  /*1a7e0*/  @!P3 PRMT R155, R87, 0x5410, RZ ;  /* 0x00005410579bb816 */ /* 0x000fe200000000ff */
[----:B------:R-:W-:Y:S01]  /*1a7f0*/  IMAD.MOV.U32 R79, RZ, RZ, R75 ;  /* 0x000000ffff4f7224 */ /* 0x000fe200078e004b */
[----:B------:R-:W-:Y:S01]  /*1a800*/  ISETP.LE.U32.AND P3, PT, R0, UR13, PT ;  /* 0x0000000d00007c0c */ /* 0x000fe2000bf63070 */
[----:B------:R-:W-:Y:S02]  /*1a810*/  IMAD.MOV.U32 R75, RZ, RZ, R54 ;  /* 0x000000ffff4b7224 */ /* 0x000fe400078e0036 */
[----:B------:R-:W-:Y:S01]  /*1a820*/  FADD.FTZ R3, R21, R10 ;  /* 0x0000000a15037221 */ /* 0x000fe20000010000 */
[----:B---3--:R-:W-:Y:S01]  /*1a830*/  F2FP.BF16.F32.PACK_AB R0, R60, R9 ;  /* 0x000000093c00723e */ /* 0x008fe200000010ff */
[----:B------:R-:W-:Y:S01]  /*1a840*/  MUFU.EX2 R54, R220 ;  /* 0x000000dc00367308 */ /* 0x000fe20000000800 */
[----:B------:R-:W-:Y:S01]  /*1a850*/  FADD.FTZ R7, R7, R2 ;  /* 0x0000000207077221 */ /* 0x000fe20000010000 */
[----:B------:R-:W-:-:S02]  /*1a860*/  FADD.FTZ R2, R5, R11 ;  /* 0x0000000b05027221 */ /* 0x000fc40000010000 */
[----:B------:R-:W1:Y:S01]  /*1a870*/  MUFU.EX2 R21, R219 ;  /* 0x000000db00157308 */ /* 0x000e620000000800 */
[C---:B------:R-:W-:Y:S02]  /*1a880*/  PRMT R154, R0.reuse, 0x7610, R154 ;  /* 0x00007610009a7816 */ /* 0x040fe4000000009a */
[----:B------:R-:W-:Y:S01]  /*1a890*/  PRMT R152, R0, 0x7632, R152 ;  /* 0x0000763200987816 */ /* 0x000fe20000000098 */
[----:B------:R-:W-:Y:S01]  /*1a8a0*/  FADD.FTZ R0, R49, R4 ;  /* 0x0000000431007221 */ /* 0x000fe20000010000 */
[----:B------:R-:W-:Y:S01]  /*1a8b0*/  FADD.FTZ R6, R6, R2 ;  /* 0x0000000206067221 */ /* 0x000fe20000010000 */
[----:B------:R-:W-:Y:S02]  /*1a8c0*/  @!P4 HFMA2.BF16_V2 R89, -RZ.H0_H0, RZ.H0_H0, -R151.H0_H0 ;  /* 0x200000ffff59c231 */ /* 0x000fe40000340997 */
[----:B------:R-:W-:Y:S01]  /*1a8d0*/  FADD.FTZ R2, R18, R3 ;  /* 0x0000000312027221 */ /* 0x000fe20000010000 */
[----:B------:R-:W-:Y:S01]  /*1a8e0*/  FADD.FTZ R3, R43, R0 ;  /* 0x000000002b037221 */ /* 0x000fe20000010000 */
[----:B------:R-:W-:-:S02]  /*1a8f0*/  PRMT R0, R30, 0x7771, RZ ;  /* 0x000077711e007816 */ /* 0x000fc400000000ff */
[----:B------:R-:W-:Y:S02]  /*1a900*/  PRMT R216, R153, 0x5410, R151 ;  /* 0x0000541099d87816 */ /* 0x000fe40000000097 */
[----:B------:R-:W-:Y:S02]  /*1a910*/  @!P4 PRMT R151, R89, 0x5410, RZ ;  /* 0x000054105997c816 */ /* 0x000fe400000000ff */
[----:B------:R-:W-:Y:S01]  /*1a920*/  ISETP.GT.U32.AND P4, PT, R0, UR13, PT ;  /* 0x0000000d00007c0c */ /* 0x000fe2000bf84070 */
[----:B------:R-:W3:Y:S01]  /*1a930*/  MUFU.EX2 R88, R158 ;  /* 0x0000009e00587308 */ /* 0x000ee20000000800 */
[----:B-1----:R-:W-:Y:S01]  /*1a940*/  F2FP.BF16.F32.PACK_AB R0, R21, R54 ;  /* 0x000000361500723e */ /* 0x002fe200000010ff */
[----:B------:R-:W-:Y:S02]  /*1a950*/  @!P3 HFMA2.BF16_V2 R92, -RZ.H0_H0, RZ.H0_H0, -R154.H0_H0 ;  /* 0x200000ffff5cb231 */ /* 0x000fe4000034099a */
[----:B------:R-:W-:Y:S02]  /*1a960*/  IMAD.MOV.U32 R84, RZ, RZ, R77 ;  /* 0x000000ffff547224 */ /* 0x000fe400078e004d */
[----:B------:R-:W-:Y:S01]  /*1a970*/  IMAD.MOV.U32 R86, RZ, RZ, R212 ;  /* 0x000000ffff567224 */ /* 0x000fe200078e00d4 */
[C---:B------:R-:W-:Y:S01]  /*1a980*/  PRMT R150, R0.reuse, 0x7610, R150 ;  /* 0x0000761000967816 */ /* 0x040fe20000000096 */
[----:B------:R-:W-:Y:S01]  /*1a990*/  IMAD.MOV.U32 R77, RZ, RZ, R66 ;  /* 0x000000ffff4d7224 */ /* 0x000fe200078e0042 */
[----:B------:R-:W-:Y:S01]  /*1a9a0*/  PRMT R149, R0, 0x7632, R149 ;  /* 0x0000763200957816 */ /* 0x000fe20000000095 */
[----:B------:R-:W1:Y:S01]  /*1a9b0*/  LDC R212, c[0x0][0x448] ;  /* 0x00011200ffd47b82 */ /* 0x000e620000000800 */
[----:B------:R-:W-:Y:S01]  /*1a9c0*/  PRMT R0, R30, 0x7772, RZ ;  /* 0x000077721e007816 */ /* 0x000fe200000000ff */
[----:B------:R-:W-:Y:S01]  /*1a9d0*/  IMAD.MOV.U32 R66, RZ, RZ, R221 ;  /* 0x000000ffff427224 */ /* 0x000fe200078e00dd */
[----:B------:R-:W4:Y:S01]  /*1a9e0*/  MUFU.EX2 R5, R239 ;  /* 0x000000ef00057308 */ /* 0x000f220000000800 */
[----:B------:R-:W-:Y:S01]  /*1a9f0*/  PRMT R221, R154, 0x5410, R152 ;  /* 0x000054109add7816 */ /* 0x000fe20000000098 */
[----:B------:R-:W-:Y:S01]  /*1aa00*/  @!P2 HFMA2.BF16_V2 R91, -RZ.H0_H0, RZ.H0_H0, -R152.H0_H0 ;  /* 0x200000ffff5ba231 */ /* 0x000fe20000340998 */
[----:B------:R-:W-:Y:S01]  /*1aa10*/  @!P3 PRMT R154, R92, 0x5410, RZ ;  /* 0x000054105c9ab816 */ /* 0x000fe200000000ff */
[----:B------:R2:W4:Y:S01]  /*1aa20*/  MUFU.EX2 R4, R252 ;  /* 0x000000fc00047308 */ /* 0x0005220000000800 */
[----:B------:R-:W-:-:S02]  /*1aa30*/  ISETP.GT.U32.AND P3, PT, R0, UR13, PT ;  /* 0x0000000d00007c0c */ /* 0x000fc4000bf64070 */
[----:B------:R-:W-:Y:S01]  /*1aa40*/  PRMT R0, R30, 0x7773, RZ ;  /* 0x000077731e007816 */ /* 0x000fe200000000ff */
[----:B------:R-:W4:Y:S01]  /*1aa50*/  MUFU.EX2 R8, R215 ;  /* 0x000000d700087308 */ /* 0x000f220000000800 */
[----:B------:R-:W-:Y:S02]  /*1aa60*/  @!P2 PRMT R152, R91, 0x5410, RZ ;  /* 0x000054105b98a816 */ /* 0x000fe400000000ff */
[----:B------:R-:W-:Y:S02]  /*1aa70*/  ISETP.GT.U32.AND P2, PT, R0, UR13, PT ;  /* 0x0000000d00007c0c */ /* 0x000fe4000bf44070 */
[----:B---3--:R-:W-:Y:S01]  /*1aa80*/  F2FP.BF16.F32.PACK_AB R0, R88, R47 ;  /* 0x0000002f5800723e */ /* 0x008fe200000010ff */
[----:B--2---:R-:W-:Y:S02]  /*1aa90*/  FADD.FTZ R252, R48, R3 ;  /* 0x0000000330fc7221 */ /* 0x004fe40000010000 */
[----:B------:R-:W2:Y:S01]  /*1aaa0*/  MUFU.EX2 R3, R214 ;  /* 0x000000d600037308 */ /* 0x000ea20000000800 */
[----:B------:R-:W-:-:S02]  /*1aab0*/  PRMT R148, R0, 0x7610, R148 ;  /* 0x0000761000947816 */ /* 0x000fc40000000094 */
[----:B------:R-:W-:Y:S01]  /*1aac0*/  PRMT R147, R0, 0x7632, R147 ;  /* 0x0000763200937816 */ /* 0x000fe20000000093 */
[----:B----4-:R-:W-:Y:S01]  /*1aad0*/  FADD.FTZ R0, R5, R7 ;  /* 0x0000000705007221 */ /* 0x010fe20000010000 */
[----:B------:R-:W-:Y:S01]  /*1aae0*/  IMAD.MOV.U32 R87, RZ, RZ, R213 ;  /* 0x000000ffff577224 */ /* 0x000fe200078e00d5 */
[C---:B------:R-:W-:Y:S01]  /*1aaf0*/  F2FP.BF16.F32.PACK_AB R5, R4.reuse, R5 ;  /* 0x000000050405723e */ /* 0x040fe200000010ff */
[----:B------:R-:W-:Y:S02]  /*1ab00*/  IMAD.MOV.U32 R48, RZ, RZ, R86 ;  /* 0x000000ffff307224 */ /* 0x000fe400078e0056 */
[----:B------:R-:W-:Y:S01]  /*1ab10*/  FADD.FTZ R4, R4, R0 ;  /* 0x0000000004047221 */ /* 0x000fe20000010000 */
[----:B------:R-:W-:Y:S02]  /*1ab20*/  IMAD.MOV.U32 R49, RZ, RZ, R87 ;  /* 0x000000ffff317224 */ /* 0x000fe400078e0057 */
[----:B------:R-:W-:-:S04]  /*1ab30*/  FADD.FTZ R0, R8, R6 ;  /* 0x0000000608007221 */ /* 0x000fc80000010000 */
[----:B--2---:R-:W-:Y:S01]  /*1ab40*/  FADD.FTZ R7, R3, R0 ;  /* 0x0000000003077221 */ /* 0x004fe20000010000 */
[----:B-1----:R-:W-:-:S04]  /*1ab50*/  IMAD.WIDE R214, R212, -0x70, R48 ;  /* 0xffffff90d4d67825 */ /* 0x002fc800078e0230 */
[----:B------:R-:W-:Y:S02]  /*1ab60*/  @P2 HFMA2.BF16_V2 R95, -RZ.H0_H0, RZ.H0_H0, -R147.H0_H0 ;  /* 0x200000ffff5f2231 */ /* 0x000fe40000340993 */
[----:B------:R-:W-:Y:S02]  /*1ab70*/  IMAD.MOV.U32 R0, RZ, RZ, R26 ;  /* 0x000000ffff007224 */ /* 0x000fe400078e001a */
[----:B------:R-:W-:Y:S02]  /*1ab80*/  IMAD.MOV.U32 R17, RZ, RZ, R84 ;  /* 0x000000ffff117224 */ /* 0x000fe400078e0054 */
[----:B------:R-:W-:Y:S01]  /*1ab90*/  IMAD.MOV.U32 R84, RZ, RZ, R185 ;  /* 0x000000ffff547224 */ /* 0x000fe200078e00b9 */
[----:B------:R-:W-:Y:S01]  /*1aba0*/  LOP3.LUT R0, R0, 0xff, RZ, 0xc0, !PT ;  /* 0x000000ff00007812 */ /* 0x000fe200078ec0ff */
[----:B------:R-:W-:Y:S02]  /*1abb0*/  IMAD.MOV.U32 R86, RZ, RZ, R184 ;  /* 0x000000ffff567224 */ /* 0x000fe400078e00b8 */
[----:B------:R-:W-:Y:S01]  /*1abc0*/  IMAD.WIDE R184, R212, 0x70, R214 ;  /* 0x00000070d4b87825 */ /* 0x000fe200078e02d6 */
[----:B------:R-:W-:-:S03]  /*1abd0*/  PRMT R219, R148, 0x5410, R147 ;  /* 0x0000541094db7816 */ /* 0x000fc60000000093 */
[----:B------:R-:W-:Y:S01]  /*1abe0*/  @!P0 HFMA2.BF16_V2 R94, -RZ.H0_H0, RZ.H0_H0, -R150.H0_H0 ;  /* 0x200000ffff5e8231 */ /* 0x000fe20000340996 */
[----:B------:R-:W-:Y:S01]  /*1abf0*/  @P2 PRMT R147, R95, 0x5410, RZ ;  /* 0x000054105f932816 */ /* 0x000fe200000000ff */
[----:B------:R-:W-:Y:S01]  /*1ac00*/  IMAD.MOV.U32 R41, RZ, RZ, R73 ;  /* 0x000000ffff297224 */ /* 0x000fe200078e0049 */
[----:B------:R-:W-:Y:S01]  /*1ac10*/  ISETP.LE.U32.AND P2, PT, R0, UR13, PT ;  /* 0x0000000d00007c0c */ /* 0x000fe2000bf43070 */
[----:B------:R-:W-:Y:S01]  /*1ac20*/  IMAD.MOV.U32 R85, RZ, RZ, R74 ;  /* 0x000000ffff557224 */ /* 0x000fe200078e004a */
[----:B------:R-:W-:Y:S01]  /*1ac30*/  PRMT R0, R26, 0x7771, RZ ;  /* 0x000077711a007816 */ /* 0x000fe200000000ff */
[----:B------:R-:W-:Y:S02]  /*1ac40*/  IMAD.MOV.U32 R73, RZ, RZ, R57 ;  /* 0x000000ffff497224 */ /* 0x000fe400078e0039 */
[----:B------:R-:W-:Y:S01]  /*1ac50*/  IMAD.MOV.U32 R74, RZ, RZ, R56 ;  /* 0x000000ffff4a7224 */ /* 0x000fe200078e0038 */
[----:B------:R-:W-:Y:S01]  /*1ac60*/  PRMT R220, R150, 0x5410, R149 ;  /* 0x0000541096dc7816 */ /* 0x000fe20000000095 */
[----:B------:R-:W-:Y:S01]  /*1ac70*/  IMAD.WIDE R56, R212, -0x70, R184 ;  /* 0xffffff90d4387825 */ /* 0x000fe200078e02b8 */
[----:B------:R-:W-:-:S02]  /*1ac80*/  @!P0 PRMT R150, R94, 0x5410, RZ ;  /* 0x000054105e968816 */ /* 0x000fc400000000ff */
[----:B------:R-:W-:Y:S01]  /*1ac90*/  ISETP.GT.U32.AND P0, PT, R0, UR13, PT ;  /* 0x0000000d00007c0c */ /* 0x000fe2000bf04070 */
[----:B------:R-:W-:Y:S01]  /*1aca0*/  FADD.FTZ R2, R22, R2 ;  /* 0x0000000216027221 */ /* 0x000fe20000010000 */
[----:B------:R1:W-:Y:S01]  /*1acb0*/  STG.E.U16 desc[UR32][R56.64+-0xfe], R24 ;  /* 0xffff021838007986 */ /* 0x0003e2000c101520 */
[----:B------:R-:W-:Y:S02]  /*1acc0*/  F2FP.BF16.F32.PACK_AB R6, R3, R8 ;  /* 0x000000080306723e */ /* 0x000fe400000010ff */
[----:B------:R-:W-:Y:S01]  /*1acd0*/  FADD.FTZ R239, R42, R2 ;  /* 0x000000022aef7221 */ /* 0x000fe20000010000 */
[C---:B------:R-:W-:Y:S02]  /*1ace0*/  PRMT R143, R5.reuse, 0x7632, R143 ;  /* 0x00007632058f7816 */ /* 0x040fe4000000008f */
[----:B------:R-:W-:Y:S02]  /*1acf0*/  PRMT R144, R5, 0x7610, R144 ;  /* 0x0000761005907816 */ /* 0x000fe40000000090 */
[----:B------:R-:W-:-:S03]  /*1ad00*/  PRMT R0, R26, 0x7772, RZ ;  /* 0x000077721a007816 */ /* 0x000fc600000000ff */
[----:B------:R-:W-:Y:S01]  /*1ad10*/  @P0 HFMA2.BF16_V2 R97, -RZ.H0_H0, RZ.H0_H0, -R143.H0_H0 ;  /* 0x200000ffff610231 */ /* 0x000fe2000034098f */
[----:B------:R-:W-:Y:S01]  /*1ad20*/  PRMT R213, R144, 0x5410, R143 ;  /* 0x0000541090d57816 */ /* 0x000fe2000000008f */
[----:B-1----:R-:W-:-:S04]  /*1ad30*/  IMAD.SHL.U32 R24, R212, 0x8, RZ ;  /* 0x00000008d4187824 */ /* 0x002fc800078e00ff */
[----:B------:R-:W-:-:S04]  /*1ad40*/  IMAD.WIDE R2, R24, 0x2, R38 ;  /* 0x0000000218027825 */ /* 0x000fc800078e0226 */
[----:B------:R-:W-:Y:S02]  /*1ad50*/  @P3 HFMA2.BF16_V2 R96, -RZ.H0_H0, RZ.H0_H0, -R148.H0_H0 ;  /* 0x200000ffff603231 */ /* 0x000fe40000340994 */
[----:B------:R-:W-:Y:S01]  /*1ad60*/  IMAD.WIDE R2, R212, 0x70, R2 ;  /* 0x00000070d4027825 */ /* 0x000fe200078e0202 */
[----:B------:R1:W-:Y:S01]  /*1ad70*/  STG.E.U16 desc[UR32][R56.64+-0x100], R25 ;  /* 0xffff001938007986 */ /* 0x0003e2000c101520 */
[----:B------:R-:W-:Y:S02]  /*1ad80*/  @P0 PRMT R143, R97, 0x5410, RZ ;  /* 0x00005410618f0816 */ /* 0x000fe400000000ff */
[----:B------:R-:W-:Y:S02]  /*1ad90*/  ISETP.GT.U32.AND P0, PT, R0, UR13, PT ;  /* 0x0000000d00007c0c */ /* 0x000fe4000bf04070 */
[----:B------:R-:W-:Y:S02]  /*1ada0*/  PRMT R0, R26, 0x7773, RZ ;  /* 0x000077731a007816 */ /* 0x000fe400000000ff */
[----:B------:R-:W-:-:S02]  /*1adb0*/  @P3 PRMT R148, R96, 0x5410, RZ ;  /* 0x0000541060943816 */ /* 0x000fc400000000ff */
[----:B------:R-:W-:Y:S02]  /*1adc0*/  ISETP.GT.U32.AND P3, PT, R0, UR13, PT ;  /* 0x0000000d00007c0c */ /* 0x000fe4000bf64070 */
[----:B------:R-:W-:Y:S01]  /*1add0*/  PRMT R0, R31, 0x7632, R0 ;  /* 0x000076321f007816 */ /* 0x000fe20000000000 */
[----:B------:R-:W-:-:S03]  /*1ade0*/  @!P2 HFMA2.BF16_V2 R98, -RZ.H0_H0, RZ.H0_H0, -R144.H0_H0 ;  /* 0x200000ffff62a231 */ /* 0x000fc60000340990 */
[----:B------:R-:W-:Y:S01]  /*1adf0*/  LOP3.LUT R0, R0, 0xff, RZ, 0xc0, !PT ;  /* 0x000000ff00007812 */ /* 0x000fe200078ec0ff */
[----:B-1----:R-:W-:Y:S02]  /*1ae00*/  IMAD.WIDE R24, R24, 0x2, R2 ;  /* 0x0000000218187825 */ /* 0x002fe400078e0202 */
[----:B------:R-:W1:Y:S01]  /*1ae10*/  MUFU.EX2 R2, R223 ;  /* 0x000000df00027308 */ /* 0x000e620000000800 */
[----:B------:R-:W-:Y:S02]  /*1ae20*/  @!P2 PRMT R144, R98, 0x5410, RZ ;  /* 0x000054106290a816 */ /* 0x000fe400000000ff */
[----:B------:R-:W-:Y:S02]  /*1ae30*/  ISETP.LE.U32.AND P2, PT, R0, UR13, PT ;  /* 0x0000000d00007c0c */ /* 0x000fe4000bf43070 */
[----:B-1----:R-:W-:Y:S01]  /*1ae40*/  F2FP.BF16.F32.PACK_AB R0, R237, R2 ;  /* 0x00000002ed00723e */ /* 0x002fe200000010ff */
[----:B------:R-:W-:Y:S01]  /*1ae50*/  FADD.FTZ R223, R2, R7 ;  /* 0x0000000702df7221 */ /* 0x000fe20000010000 */
[----:B------:R-:W-:-:S02]  /*1ae60*/  PRMT R2, R164, 0x7773, RZ ;  /* 0x00007773a4027816 */ /* 0x000fc400000000ff */
[C---:B------:R-:W-:Y:S02]  /*1ae70*/  PRMT R140, R0.reuse, 0x7610, R140 ;  /* 0x00007610008c7816 */ /* 0x040fe4000000008c */
[----:B------:R-:W-:Y:S02]  /*1ae80*/  PRMT R59, R0, 0x7632, R59 ;  /* 0x00007632003b7816 */ /* 0x000fe4000000003b */
        /* <DEDUP_REMOVED lines=11> */
[----:B------:R-:W-:Y:S01]  /*1af40*/  LOP3.LUT R2, R3, 0xff0000, R2, 0xf8, !PT ;  /* 0x00ff000003027812 */ /* 0x000fe200078ef802 */
[----:B------:R-:W-:-:S04]  /*1af50*/  IMAD.MOV.U32 R87, RZ, RZ, R236 ;  /* 0x000000ffff577224 */ /* 0x000fc800078e00ec */
        /* <DEDUP_REMOVED lines=12> */
[----:B------:R-:W-:Y:S01]  /*1b020*/  LOP3.LUT R0, R0, 0xff, RZ, 0xc0, !PT ;  /* 0x000000ff00007812 */ /* 0x000fe200078ec0ff */
[----:B------:R-:W-:Y:S01]  /*1b030*/  IMAD.MOV.U32 R46, RZ, RZ, R41 ;  /* 0x000000ffff2e7224 */ /* 0x000fe200078e0029 */
[----:B------:R-:W-:Y:S02]  /*1b040*/  PRMT R7, R4, 0x5410, R7 ;  /* 0x0000541004077816 */ /* 0x000fe40000000007 */
[----:B------:R-:W-:-:S02]  /*1b050*/  PRMT R4, R0, 0x5410, R3 ;  /* 0x0000541000047816 */ /* 0x000fc40000000003 */
[C---:B------:R-:W-:Y:S02]  /*1b060*/  PRMT R3, R166.reuse, 0x7773, RZ ;  /* 0x00007773a6037816 */ /* 0x040fe400000000ff */
[----:B------:R-:W-:Y:S01]  /*1b070*/  PRMT R0, R166, 0x7772, RZ ;  /* 0x00007772a6007816 */ /* 0x000fe200000000ff */
[----:B------:R-:W-:Y:S02]  /*1b080*/  IMAD.MOV.U32 R11, RZ, RZ, R46 ;  /* 0x000000ffff0b7224 */ /* 0x000fe400078e002e */
[----:B------:R-:W-:Y:S01]  /*1b090*/  IMAD.MOV.U32 R46, RZ, RZ, R17 ;  /* 0x000000ffff2e7224 */ /* 0x000fe200078e0011 */
[----:B------:R-:W-:Y:S02]  /*1b0a0*/  PRMT R17, R0, 0x5410, R3 ;  /* 0x0000541000117816 */ /* 0x000fe40000000003 */
[C---:B------:R-:W-:Y:S02]  /*1b0b0*/  LOP3.LUT R0, R14.reuse, 0xffff, RZ, 0xc0, !PT ;  /* 0x0000ffff0e007812 */ /* 0x040fe400078ec0ff */
[----:B------:R-:W-:-:S02]  /*1b0c0*/  LOP3.LUT R3, R14, 0xff, RZ, 0xc0, !PT ;  /* 0x000000ff0e037812 */ /* 0x000fc400078ec0ff */
[----:B------:R-:W-:Y:S01]  /*1b0d0*/  SHF.R.U32.HI R0, RZ, 0x8, R0 ;  /* 0x00000008ff007819 */ /* 0x000fe20000011600 */
[----:B------:R-:W-:Y:S01]  /*1b0e0*/  STG.E.U16 desc[UR32][R184.64+-0x100], R19 ;  /* 0xffff0013b8007986 */ /* 0x000fe2000c101520 */
[----:B------:R-:W-:Y:S01]  /*1b0f0*/  IMAD.MOV.U32 R35, RZ, RZ, R12 ;  /* 0x000000ffff237224 */ /* 0x000fe200078e000c */
[----:B------:R-:W-:Y:S02]  /*1b100*/  PRMT R158, R12, 0x7771, RZ ;  /* 0x000077710c9e7816 */ /* 0x000fe400000000ff */
[----:B------:R-:W-:Y:S01]  /*1b110*/  STG.E.U16 desc[UR32][R48.64+-0xfe], R20 ;  /* 0xffff021430007986 */ /* 0x000fe2000c101520 */
[--C-:B------:R-:W-:Y:S02]  /*1b120*/  PRMT R5, R3, 0x5410, R0.reuse ;  /* 0x0000541003057816 */ /* 0x100fe40000000000 */
[----:B------:R-:W-:Y:S01]  /*1b130*/  PRMT R0, R14, 0x7632, R0 ;  /* 0x000076320e007816 */ /* 0x000fe20000000000 */
[----:B------:R-:W-:Y:S01]  /*1b140*/  STG.E.U16 desc[UR32][R24.64+-0x100], R13 ;  /* 0xffff000d18007986 */ /* 0x000fe2000c101520 */
[----:B------:R-:W-:-:S02]  /*1b150*/  SHF.R.U32.HI R3, RZ, 0x18, R14 ;  /* 0x00000018ff037819 */ /* 0x000fc4000001160e */
[----:B------:R-:W-:Y:S01]  /*1b160*/  LOP3.LUT R0, R0, 0xff, RZ, 0xc0, !PT ;  /* 0x000000ff00007812 */ /* 0x000fe200078ec0ff */
[----:B------:R1:W-:Y:S01]  /*1b170*/  STG.E.U16 desc[UR32][R24.64+-0xfe], R16 ;  /* 0xffff021018007986 */ /* 0x0003e2000c101520 */
[C---:B------:R-:W-:Y:S02]  /*1b180*/  PRMT R142, R6.reuse, 0x7610, R142 ;  /* 0x00007610068e7816 */ /* 0x040fe4000000008e */
[----:B------:R-:W-:Y:S01]  /*1b190*/  PRMT R141, R6, 0x7632, R141 ;  /* 0x00007632068d7816 */ /* 0x000fe2000000008d */
[----:B------:R-:W-:Y:S01]  /*1b1a0*/  IMAD.MOV.U32 R6, RZ, RZ, R166 ;  /* 0x000000ffff067224 */ /* 0x000fe200078e00a6 */
[----:B------:R-:W-:-:S04]  /*1b1b0*/  PRMT R9, R166, 0x7771, RZ ;  /* 0x00007771a6097816 */ /* 0x000fc800000000ff */
[----:B------:R-:W-:-:S04]  /*1b1c0*/  LOP3.LUT R6, R6, 0xff, RZ, 0xc0, !PT ;  /* 0x000000ff06067812 */ /* 0x000fc800078ec0ff */
[----:B------:R-:W-:Y:S02]  /*1b1d0*/  PRMT R6, R6, 0x5410, R9 ;  /* 0x0000541006067816 */ /* 0x000fe40000000009 */
[----:B-1----:R-:W-:Y:S02]  /*1b1e0*/  PRMT R16, R0, 0x5410, R3 ;  /* 0x0000541000107816 */ /* 0x002fe40000000003 */
[--C-:B------:R-:W-:Y:S02]  /*1b1f0*/  HSET2.LE.AND R3, R7, R2.reuse, PT ;  /* 0x0000000207037233 */ /* 0x100fe40003803000 */
[----:B------:R-:W-:Y:S02]  /*1b200*/  HSET2.LE.AND R0, R4, R2, PT ;  /* 0x0000000204007233 */ /* 0x000fe40003803000 */
[----:B------:R-:W-:Y:S02]  /*1b210*/  LOP3.LUT R4, R10, 0xff00ff, RZ, 0xc0, !PT ;  /* 0x00ff00ff0a047812 */ /* 0x000fe400078ec0ff */
[----:B------:R-:W-:-:S02]  /*1b220*/  LOP3.LUT R10, R87, R3, RZ, 0xc0, !PT ;  /* 0x00000003570a7212 */ /* 0x000fc400078ec0ff */
[--C-:B------:R-:W-:Y:S02]  /*1b230*/  HSET2.LE.AND R3, R5, R2.reuse, PT ;  /* 0x0000000205037233 */ /* 0x100fe40003803000 */
[----:B------:R-:W-:Y:S02]  /*1b240*/  LOP3.LUT R9, R11, R0, RZ, 0xc0, !PT ;  /* 0x000000000b097212 */ /* 0x000fe400078ec0ff */
[--C-:B------:R-:W-:Y:S02]  /*1b250*/  HSET2.LE.AND R0, R4, R2.reuse, PT ;  /* 0x0000000204007233 */ /* 0x100fe40003803000 */
[----:B------:R-:W-:Y:S02]  /*1b260*/  LOP3.LUT R4, R222, R3, RZ, 0xc0, !PT ;  /* 0x00000003de047212 */ /* 0x000fe400078ec0ff */
[----:B------:R-:W-:Y:S02]  /*1b270*/  HSET2.LE.AND R3, R6, R2, PT ;  /* 0x0000000206037233 */ /* 0x000fe40003803000 */
[----:B------:R-:W-:-:S02]  /*1b280*/  LOP3.LUT R7, R17, 0xff00ff, RZ, 0xc0, !PT ;  /* 0x00ff00ff11077812 */ /* 0x000fc400078ec0ff */
[----:B------:R-:W-:Y:S01]  /*1b290*/  LOP3.LUT R11, R46, R0, RZ, 0xc0, !PT ;  /* 0x000000002e0b7212 */ /* 0x000fe200078ec0ff */
[----:B------:R-:W-:Y:S01]  /*1b2a0*/  IMAD.MOV.U32 R91, RZ, RZ, 0x20 ;  /* 0x00000020ff5b7424 */ /* 0x000fe200078e00ff */
[--C-:B------:R-:W-:Y:S02]  /*1b2b0*/  HSET2.LE.AND R0, R16, R2.reuse, PT ;  /* 0x0000000210007233 */ /* 0x100fe40003803000 */
[----:B------:R-:W-:Y:S01]  /*1b2c0*/  LOP3.LUT R6, R62, R3, RZ, 0xc0, !PT ;  /* 0x000000033e067212 */ /* 0x000fe200078ec0ff */
[----:B------:R-:W-:Y:S01]  /*1b2d0*/  @!P5 HFMA2.BF16_V2 R90, -RZ.H0_H0, RZ.H0_H0, -R153.H0_H0 ;  /* 0x200000ffff5ad231 */ /* 0x000fe20000340999 */
[----:B------:R-:W-:Y:S01]  /*1b2e0*/  HSET2.LE.AND R7, R7, R2, PT ;  /* 0x0000000207077233 */ /* 0x000fe20003803000 */
[----:B------:R-:W-:Y:S01]  /*1b2f0*/  IMAD.MOV.U32 R41, RZ, RZ, R189 ;  /* 0x000000ffff297224 */ /* 0x000fe200078e00bd */
[----:B------:R-:W-:Y:S01]  /*1b300*/  LOP3.LUT R5, R63, R0, RZ, 0xc0, !PT ;  /* 0x000000003f057212 */ /* 0x000fe200078ec0ff */
[----:B------:R-:W-:Y:S02]  /*1b310*/  @P0 HFMA2.BF16_V2 R99, -RZ.H0_H0, RZ.H0_H0, -R142.H0_H0 ;  /* 0x200000ffff630231 */ /* 0x000fe4000034098e */
[----:B------:R-:W-:Y:S01]  /*1b320*/  IMAD.MOV.U32 R46, RZ, RZ, R82 ;  /* 0x000000ffff2e7224 */ /* 0x000fe200078e0052 */
[----:B------:R-:W-:Y:S01]  /*1b330*/  SEL R0, R91, 0xffffffe0, !P6 ;  /* 0xffffffe05b007807 */ /* 0x000fe20007000000 */
[----:B------:R-:W-:-:S02]  /*1b340*/  @P3 HFMA2.BF16_V2 R100, -RZ.H0_H0, RZ.H0_H0, -R141.H0_H0 ;  /* 0x200000ffff643231 */ /* 0x000fc4000034098d */
[----:B------:R-:W-:Y:S01]  /*1b350*/  IMAD.MOV.U32 R87, RZ, RZ, R41 ;  /* 0x000000ffff577224 */ /* 0x000fe200078e0029 */
[----:B------:R-:W-:Y:S01]  /*1b360*/  LOP3.LUT R7, R51, R7, RZ, 0xc0, !PT ;  /* 0x0000000733077212 */ /* 0x000fe200078ec0ff */
[----:B------:R-:W-:Y:S01]  /*1b370*/  @P4 HFMA2.BF16_V2 R93, -RZ.H0_H0, RZ.H0_H0, -R149.H0_H0 ;  /* 0x200000ffff5d4231 */ /* 0x000fe20000340995 */
[----:B------:R-:W-:Y:S01]  /*1b380*/  @!P5 PRMT R153, R90, 0x5410, RZ ;  /* 0x000054105a99d816 */ /* 0x000fe200000000ff */
[----:B------:R-:W-:Y:S02]  /*1b390*/  @!P2 HFMA2.BF16_V2 R102, -RZ.H0_H0, RZ.H0_H0, -R140.H0_H0 ;  /* 0x200000ffff66a231 */ /* 0x000fe4000034098c */
[----:B------:R-:W-:Y:S01]  /*1b3a0*/  IMAD.MOV.U32 R41, RZ, RZ, R79 ;  /* 0x000000ffff297224 */ /* 0x000fe200078e004f */
[----:B------:R-:W-:Y:S01]  /*1b3b0*/  PRMT R212, R142, 0x5410, R141 ;  /* 0x000054108ed47816 */ /* 0x000fe2000000008d */
[----:B------:R-:W-:Y:S01]  /*1b3c0*/  IMAD.MOV.U32 R98, RZ, RZ, R48 ;  /* 0x000000ffff627224 */ /* 0x000fe200078e0030 */
[----:B------:R-:W-:Y:S01]  /*1b3d0*/  @P0 PRMT R142, R99, 0x5410, RZ ;  /* 0x00005410638e0816 */ /* 0x000fe200000000ff */
[----:B------:R-:W-:-:S02]  /*1b3e0*/  IMAD.MOV.U32 R89, RZ, RZ, R83 ;  /* 0x000000ffff597224 */ /* 0x000fc400078e0053 */
[----:B------:R-:W-:Y:S02]  /*1b3f0*/  IMAD.MOV.U32 R90, RZ, RZ, R81 ;  /* 0x000000ffff5a7224 */ /* 0x000fe400078e0051 */
[----:B------:R-:W-:Y:S02]  /*1b400*/  IMAD.MOV.U32 R79, RZ, RZ, R80 ;  /* 0x000000ffff4f7224 */ /* 0x000fe400078e0050 */
[----:B------:R-:W-:Y:S02]  /*1b410*/  IMAD.MOV.U32 R48, RZ, RZ, R46 ;  /* 0x000000ffff307224 */ /* 0x000fe400078e002e */
[----:B------:R-:W-:Y:S01]  /*1b420*/  IMAD.MOV.U32 R167, RZ, RZ, R47 ;  /* 0x000000ffffa77224 */ /* 0x000fe200078e002f */
[----:B------:R-:W-:Y:S01]  /*1b430*/  @P3 PRMT R141, R100, 0x5410, RZ ;  /* 0x00005410648d3816 */ /* 0x000fe200000000ff */
[----:B------:R-:W-:Y:S01]  /*1b440*/  IMAD.MOV.U32 R99, RZ, RZ, R49 ;  /* 0x000000ffff637224 */ /* 0x000fe200078e0031 */
[----:B------:R-:W-:Y:S01]  /*1b450*/  PRMT R218, R140, 0x5410, R59 ;  /* 0x000054108cda7816 */ /* 0x000fe2000000003b */
[----:B------:R-:W-:Y:S01]  /*1b460*/  IMAD.MOV.U32 R49, RZ, RZ, R41 ;  /* 0x000000ffff317224 */ /* 0x000fe200078e0029 */
[----:B------:R-:W-:Y:S01]  /*1b470*/  @P4 PRMT R149, R93, 0x5410, RZ ;  /* 0x000054105d954816 */ /* 0x000fe200000000ff */
[----:B------:R-:W-:Y:S01]  /*1b480*/  IMAD.MOV.U32 R96, RZ, RZ, R89 ;  /* 0x000000ffff607224 */ /* 0x000fe200078e0059 */
[----:B------:R-:W-:Y:S01]  /*1b490*/  @!P2 PRMT R140, R102, 0x5410, RZ ;  /* 0x00005410668ca816 */ /* 0x000fe200000000ff */
[----:B------:R-:W-:Y:S01]  /*1b4a0*/  IMAD.MOV.U32 R97, RZ, RZ, R90 ;  /* 0x000000ffff617224 */ /* 0x000fe200078e005a */
[----:B------:R-:W-:Y:S01]  /*1b4b0*/  STG.E.U16 desc[UR32][R38.64+-0xee], R23 ;  /* 0xffff121726007986 */ /* 0x000fe2000c101520 */
[----:B------:R-:W-:-:S02]  /*1b4c0*/  IMAD.MOV.U32 R100, RZ, RZ, R88 ;  /* 0x000000ffff647224 */ /* 0x000fc400078e0058 */
[----:B------:R-:W-:Y:S02]  /*1b4d0*/  IMAD.MOV.U32 R51, RZ, RZ, R79 ;  /* 0x000000ffff337224 */ /* 0x000fe400078e004f */
[----:B------:R-:W-:Y:S02]  /*1b4e0*/  IMAD.MOV.U32 R40, RZ, RZ, R77 ;  /* 0x000000ffff287224 */ /* 0x000fe400078e004d */
[----:B------:R-:W-:Y:S02]  /*1b4f0*/  IMAD.MOV.U32 R41, RZ, RZ, R78 ;  /* 0x000000ffff297224 */ /* 0x000fe400078e004e */
[----:B------:R-:W-:Y:S02]  /*1b500*/  IMAD.MOV.U32 R43, RZ, RZ, R76 ;  /* 0x000000ffff2b7224 */ /* 0x000fe400078e004c */
[----:B------:R-:W-:Y:S01]  /*1b510*/  IMAD.MOV.U32 R102, RZ, RZ, R21 ;  /* 0x000000ffff667224 */ /* 0x000fe200078e0015 */
[----:B------:R-:W-:-:S04]  /*1b520*/  SHF.R.U32.HI R189, RZ, 0x18, R31 ;  /* 0x00000018ffbd7819 */ /* 0x000fc8000001161f */
[----:B------:R-:W-:Y:S01]  /*1b530*/  ISETP.LE.U32.AND P0, PT, R189, UR13, PT ;  /* 0x0000000dbd007c0c */ /* 0x000fe2000bf03070 */
[----:B------:R-:W-:Y:S01]  /*1b540*/  IMAD.MOV.U32 R42, RZ, RZ, R75 ;  /* 0x000000ffff2a7224 */ /* 0x000fe200078e004b */
[----:B------:R1:W-:Y:S01]  /*1b550*/  STG.E.U16 desc[UR32][R38.64+-0xf0], R29 ;  /* 0xffff101d26007986 */ /* 0x0003e2000c101520 */
[----:B------:R-:W-:Y:S02]  /*1b560*/  IMAD.MOV.U32 R165, RZ, RZ, R66 ;  /* 0x000000ffffa57224 */ /* 0x000fe400078e0042 */
[----:B------:R-:W-:-:S08]  /*1b570*/  IMAD.MOV.U32 R222, RZ, RZ, R55 ;  /* 0x000000ffffde7224 */ /* 0x000fd000078e0037 */
[----:B------:R-:W-:Y:S02]  /*1b580*/  @!P0 HFMA2.BF16_V2 R101, -RZ.H0_H0, RZ.H0_H0, -R59.H0_H0 ;  /* 0x200000ffff658231 */ /* 0x000fe4000034093b */
[----:B------:R-:W-:Y:S02]  /*1b590*/  IMAD.MOV.U32 R166, RZ, RZ, R54 ;  /* 0x000000ffffa67224 */ /* 0x000fe400078e0036 */
[----:B------:R-:W-:Y:S01]  /*1b5a0*/  IMAD.MOV.U32 R164, RZ, RZ, R53 ;  /* 0x000000ffffa47224 */ /* 0x000fe200078e0035 */
[----:B------:R-:W-:Y:S01]  /*1b5b0*/  @!P0 PRMT R59, R101, 0x5410, RZ ;  /* 0x00005410653b8816 */ /* 0x000fe200000000ff */
[----:B------:R-:W-:Y:S01]  /*1b5c0*/  IMAD.MOV.U32 R101, RZ, RZ, R52 ;  /* 0x000000ffff657224 */ /* 0x000fe200078e0034 */
[----:B------:R3:W-:Y:S04]  /*1b5d0*/  STG.E.U16 desc[UR32][R56.64+-0xee], R145 ;  /* 0xffff129138007986 */ /* 0x0007e8000c101520 */
[----:B------:R4:W-:Y:S01]  /*1b5e0*/  STG.E.U16 desc[UR32][R56.64+-0xf0], R146 ;  /* 0xffff109238007986 */ /* 0x0009e2000c101520 */
[----:B-1----:R-:W-:-:S02]  /*1b5f0*/  IMAD.MOV.U32 R29, RZ, RZ, R67 ;  /* 0x000000ffff1d7224 */ /* 0x002fc400078e0043 */
        /* <DEDUP_REMOVED lines=20> */
[C---:B--2---:R-:W-:Y:S01]  /*1b740*/  HMMA.16816.F32.BF16 R52, R4.reuse, R18, R248 ;  /* 0x000000120434723c */ /* 0x044fe200000418f8 */
[----:B------:R-:W-:Y:S02]  /*1b750*/  IMAD.MOV.U32 R137, RZ, RZ, R65 ;  /* 0x000000ffff897224 */ /* 0x000fe400078e0041 */
[----:B------:R-:W-:Y:S02]  /*1b760*/  IMAD.MOV.U32 R138, RZ, RZ, R60 ;  /* 0x000000ffff8a7224 */ /* 0x000fe400078e003c */
[----:B------:R-:W-:Y:S01]  /*1b770*/  IMAD.MOV.U32 R139, RZ, RZ, R64 ;  /* 0x000000ffff8b7224 */ /* 0x000fe200078e0040 */
[----:B------:R-:W-:Y:S01]  /*1b780*/  PRMT R3, R32, 0x7772, RZ ;  /* 0x0000777220037816 */ /* 0x000fe200000000ff */
[----:B------:R-:W-:Y:S01]  /*1b790*/  IMAD.MOV.U32 R248, RZ, RZ, R225 ;  /* 0x000000fffff87224 */ /* 0x000fe200078e00e1 */
[----:B---3--:R-:W-:Y:S01]  /*1b7a0*/  HMMA.16816.F32.BF16 R72, R4, R20, R228 ;  /* 0x000000140448723c */ /* 0x008fe200000418e4 */
[----:B------:R-:W-:-:S02]  /*1b7b0*/  IMAD.MOV.U32 R249, RZ, RZ, R226 ;  /* 0x000000fffff97224 */ /* 0x000fc400078e00e2 */
[----:B------:R-:W-:Y:S02]  /*1b7c0*/  IMAD.MOV.U32 R250, RZ, RZ, R227 ;  /* 0x000000fffffa7224 */ /* 0x000fe400078e00e3 */
[----:B------:R-:W-:-:S03]  /*1b7d0*/  IMAD.MOV.U32 R225, RZ, RZ, R101 ;  /* 0x000000ffffe17224 */ /* 0x000fc600078e0065 */
[----:B------:R-:W-:Y:S01]  /*1b7e0*/  HMMA.16816.F32.BF16 R64, R4, R22, R240 ;  /* 0x000000160440723c */ /* 0x000fe200000418f0 */
[----:B------:R-:W-:Y:S02]  /*1b7f0*/  IMAD.MOV.U32 R226, RZ, RZ, R102 ;  /* 0x000000ffffe27224 */ /* 0x000fe400078e0066 */
[----:B------:R-:W-:Y:S02]  /*1b800*/  IMAD.MOV.U32 R227, RZ, RZ, R100 ;  /* 0x000000ffffe37224 */ /* 0x000fe400078e0064 */
[----:B------:R-:W-:-:S03]  /*1b810*/  IMAD.MOV.U32 R229, RZ, RZ, R222 ;  /* 0x000000ffffe57224 */ /* 0x000fc600078e00de */
[----:B------:R-:W-:Y:S01]  /*1b820*/  HMMA.16816.F32.BF16 R60, R4, R16, R244 ;  /* 0x00000010043c723c */ /* 0x000fe200000418f4 */
[----:B------:R-:W-:Y:S02]  /*1b830*/  IMAD.MOV.U32 R222, RZ, RZ, R97 ;  /* 0x000000ffffde7224 */ /* 0x000fe400078e0061 */
[----:B------:R-:W-:-:S05]  /*1b840*/  IMAD.MOV.U32 R246, RZ, RZ, R98 ;  /* 0x000000fffff67224 */ /* 0x000fca00078e0062 */
[----:B-1----:R-:W-:Y:S01]  /*1b850*/  HMMA.16816.F32.BF16 R48, R4, R12, R48 ;  /* 0x0000000c0430723c */ /* 0x002fe20000041830 */
[----:B------:R-:W-:Y:S02]  /*1b860*/  IMAD.MOV.U32 R247, RZ, RZ, R99 ;  /* 0x000000fffff77224 */ /* 0x000fe400078e0063 */
[----:B------:R-:W-:-:S05]  /*1b870*/  IMAD.MOV.U32 R240, RZ, RZ, R96 ;  /* 0x000000fffff07224 */ /* 0x000fca00078e0060 */
[-C--:B------:R-:W-:Y:S01]  /*1b880*/  HMMA.16816.F32.BF16 R40, R4, R14.reuse, R40 ;  /* 0x0000000e0428723c */ /* 0x080fe20000041828 */
[----:B------:R-:W-:Y:S01]  /*1b890*/  PRMT R4, R32, 0x7773, RZ ;  /* 0x0000777320047816 */ /* 0x000fe200000000ff */
[----:B------:R-:W-:Y:S02]  /*1b8a0*/  IMAD.MOV.U32 R5, RZ, RZ, R32 ;  /* 0x000000ffff057224 */ /* 0x000fe400078e0020 */
[----:B------:R-:W-:Y:S02]  /*1b8b0*/  IMAD.MOV.U32 R245, RZ, RZ, R87 ;  /* 0x000000fffff57224 */ /* 0x000fe400078e0057 */
[----:B------:R-:W-:Y:S02]  /*1b8c0*/  IMAD.MOV.U32 R244, RZ, RZ, R85 ;  /* 0x000000fffff47224 */ /* 0x000fe400078e0055 */
[----:B------:R-:W-:Y:S01]  /*1b8d0*/  HMMA.16816.F32.BF16 R100, R8, R14, R232 ;  /* 0x0000000e0864723c */ /* 0x000fe200000418e8 */
[----:B------:R-:W-:Y:S02]  /*1b8e0*/  IMAD.MOV.U32 R251, RZ, RZ, R86 ;  /* 0x000000fffffb7224 */ /* 0x000fe400078e0056 */
[----:B------:R-:W-:Y:S01]  /*1b8f0*/  IMAD.MOV.U32 R234, RZ, RZ, R29 ;  /* 0x000000ffffea7224 */ /* 0x000fe200078e001d */
[----:B------:R-:W-:-:S02]  /*1b900*/  PRMT R29, R3, 0x5410, R4 ;  /* 0x00005410031d7816 */ /* 0x000fc40000000004 */
[----:B------:R-:W-:Y:S02]  /*1b910*/  LOP3.LUT R5, R5, 0xff, RZ, 0xc0, !PT ;  /* 0x000000ff05057812 */ /* 0x000fe400078ec0ff */
[----:B------:R-:W-:Y:S01]  /*1b920*/  HMMA.16816.F32.BF16 R108, R8, R20, R108 ;  /* 0x00000014086c723c */ /* 0x000fe2000004186c */
[C---:B------:R-:W-:Y:S02]  /*1b930*/  LOP3.LUT R4, R33.reuse, 0xffff, RZ, 0xc0, !PT ;  /* 0x0000ffff21047812 */ /* 0x040fe400078ec0ff */
[----:B------:R-:W-:-:S05]  /*1b940*/  LOP3.LUT R6, R33, 0xff, RZ, 0xc0, !PT ;  /* 0x000000ff21067812 */ /* 0x000fca00078ec0ff */
[C---:B------:R-:W-:Y:S01]  /*1b950*/  HMMA.16816.F32.BF16 R84, R8.reuse, R22, R124 ;  /* 0x000000160854723c */ /* 0x040fe2000004187c */
[----:B------:R-:W-:Y:S01]  /*1b960*/  SHF.R.U32.HI R4, RZ, 0x8, R4 ;  /* 0x00000008ff047819 */ /* 0x000fe20000011604 */
[----:B------:R-:W1:Y:S06]  /*1b970*/  LDSM.16.MT88.4 R20, [R58+0x6800] ;  /* 0x006800003a14783b */ /* 0x000e6c0000004200 */
        /* <DEDUP_REMOVED lines=124> */
[----:B------:R-:W-:Y:S07]  /*1c140*/  STG.E.U16 desc[UR32][R246.64+-0xee], R202 ;  /* 0xffff12caf6007986 */ /* 0x000fee000c101520 */
[C---:B------:R-:W-:Y:S08]  /*1c150*/  HMMA.16816.F32.BF16 R92, R4.reuse, R34, R124 ;  /* 0x00000022045c723c */ /* 0x040ff0000004187c */
[C---:B---3--:R-:W-:Y:S08]  /*1c160*/  HMMA.16816.F32.BF16 R88, R4.reuse, R12, R128 ;  /* 0x0000000c0458723c */ /* 0x048ff00000041880 */
[C---:B------:R-:W-:Y:S08]  /*1c170*/  HMMA.16816.F32.BF16 R84, R4.reuse, R14, R132 ;  /* 0x0000000e0454723c */ /* 0x040ff00000041884 */
        /* <DEDUP_REMOVED lines=21> */
[----:B------:R-:W1:Y:S02]  /*1c2d0*/  LDSM.16.MT88.4 R132, [R58+0x7800] ;  /* 0x007800003a84783b */ /* 0x000e640000004200 */
[----:B------:R-:W-:-:S02]  /*1c2e0*/  HSET2.LE.AND R3, R3, R2, PT ;  /* 0x0000000203037233 */ /* 0x000fc40003803000 */
[----:B------:R-:W-:Y:S01]  /*1c2f0*/  PRMT R4, R6, 0x5410, R189 ;  /* 0x0000541006047816 */ /* 0x000fe200000000bd */
[----:B------:R-:W2:Y:S01]  /*1c300*/  LDSM.16.MT88.4 R124, [R46+0x7800] ;  /* 0x007800002e7c783b */ /* 0x000ea20000004200 */
[----:B------:R-:W-:Y:S01]  /*1c310*/  LOP3.LUT R6, R7, 0xff00ff, RZ, 0xc0, !PT ;  /* 0x00ff00ff07067812 */ /* 0x000fe200078ec0ff */
[----:B------:R-:W-:Y:S01]  /*1c320*/  HMMA.16816.F32.BF16 R32, R8, R14, R76 ;  /* 0x0000000e0820723c */ /* 0x000fe2000004184c */
[----:B------:R-:W-:Y:S01]  /*1c330*/  LOP3.LUT R76, R221, R3, RZ, 0xc0, !PT ;  /* 0x00000003dd4c7212 */ /* 0x000fe200078ec0ff */
[----:B------:R-:W-:Y:S01]  /*1c340*/  IMAD.MOV.U32 R3, RZ, RZ, R44 ;  /* 0x000000ffff037224 */ /* 0x000fe200078e002c */
[--C-:B------:R-:W-:Y:S01]  /*1c350*/  HSET2.LE.AND R4, R4, R2.reuse, PT ;  /* 0x0000000204047233 */ /* 0x100fe20003803000 */
[----:B------:R-:W3:Y:S01]  /*1c360*/  LDSM.16.MT88.4 R116, [R27+0x1800] ;  /* 0x001800001b74783b */ /* 0x000ee20000004200 */
        /* <DEDUP_REMOVED lines=24> */
[----:B------:R-:W-:-:S05]  /*1c4f0*/  HSET2.LE.AND R2, R7, R2, PT ;  /* 0x0000000207027233 */ /* 0x000fca0003803000 */
[----:B------:R-:W-:Y:S02]  /*1c500*/  LOP3.LUT R103, R240, R2, RZ, 0xc0, !PT ;  /* 0x00000002f0677212 */ /* 0x000fe400078ec0ff */
[----:B------:R-:W4:Y:S01]  /*1c510*/  LDC R240, c[0x0][0x448] ;  /* 0x00011200fff07b82 */ /* 0x000f220000000800 */
[----:B------:R-:W-:Y:S01]  /*1c520*/  LOP3.LUT R100, R251, R3, RZ, 0xc0, !PT ;  /* 0x00000003fb647212 */ /* 0x000fe200078ec0ff */
[----:B------:R-:W-:Y:S01]  /*1c530*/  STG.E.U16 desc[UR32][R38.64+-0xe0], R211 ;  /* 0xffff20d326007986 */ /* 0x000fe2000c101520 */
[----:B------:R-:W-:Y:S02]  /*1c540*/  LOP3.LUT R101, R244, R4, RZ, 0xc0, !PT ;  /* 0x00000004f4657212 */ /* 0x000fe400078ec0ff */
[----:B------:R-:W-:Y:S01]  /*1c550*/  LOP3.LUT R102, R245, R5, RZ, 0xc0, !PT ;  /* 0x00000005f5667212 */ /* 0x000fe200078ec0ff */
[----:B------:R-:W-:Y:S01]  /*1c560*/  STG.E.U16 desc[UR32][R38.64+-0xde], R210 ;  /* 0xffff22d226007986 */ /* 0x000fe2000c101520 */
[----:B----4-:R-:W-:-:S04]  /*1c570*/  IMAD.WIDE R2, R240, 0x70, R56 ;  /* 0x00000070f0027825 */ /* 0x010fc800078e0238 */
[----:B------:R-:W-:-:S04]  /*1c580*/  IMAD.WIDE R6, R240, -0x70, R2 ;  /* 0xffffff90f0067825 */ /* 0x000fc800078e0202 */
[C---:B------:R-:W-:Y:S01]  /*1c590*/  IMAD.WIDE R8, R240.reuse, 0x70, R6 ;  /* 0x00000070f0087825 */ /* 0x040fe200078e0206 */
        /* <DEDUP_REMOVED lines=18> */
[----:B----4-:R-:W-:-:S03]  /*1c6c0*/  IMAD.WIDE R2, R240, 0x70, R4 ;  /* 0x00000070f0027825 */ /* 0x010fc600078e0204 */
[----:B------:R4:W-:Y:S04]  /*1c6d0*/  STG.E.U16 desc[UR32][R6.64+-0xbe], R175 ;  /* 0xffff42af06007986 */ /* 0x0009e8000c101520 */
[----:B------:R-:W-:Y:S04]  /*1c6e0*/  STG.E.U16 desc[UR32][R8.64+-0xc0], R156 ;  /* 0xffff409c08007986 */ /* 0x000fe8000c101520 */
[----:B------:R-:W-:Y:S04]  /*1c6f0*/  STG.E.U16 desc[UR32][R8.64+-0xbe], R155 ;  /* 0xffff429b08007986 */ /* 0x000fe8000c101520 */
[----:B------:R-:W-:Y:S04]  /*1c700*/  STG.E.U16 desc[UR32][R24.64+-0xc0], R153 ;  /* 0xffff409918007986 */ /* 0x000fe8000c101520 */
[----:B------:R-:W-:Y:S04]  /*1c710*/  STG.E.U16 desc[UR32][R24.64+-0xbe], R151 ;  /* 0xffff429718007986 */ /* 0x000fe8000c101520 */
[----:B------:R-:W-:Y:S01]  /*1c720*/  STG.E.U16 desc[UR32][R38.64+-0xb0], R173 ;  /* 0xffff50ad26007986 */ /* 0x000fe2000c101520 */
[----:B----4-:R-:W-:-:S03]  /*1c730*/  IMAD.WIDE R6, R240, -0x70, R2 ;  /* 0xffffff90f0067825 */ /* 0x010fc600078e0202 */
[----:B------:R-:W-:Y:S04]  /*1c740*/  STG.E.U16 desc[UR32][R38.64+-0xae], R174 ;  /* 0xffff52ae26007986 */ /* 0x000fe8000c101520 */
[----:B------:R-:W-:Y:S04]  /*1c750*/  STG.E.U16 desc[UR32][R4.64+-0xb0], R172 ;  /* 0xffff50ac04007986 */ /* 0x000fe8000c101520 */
[----:B------:R4:W-:Y:S04]  /*1c760*/  STG.E.U16 desc[UR32][R4.64+-0xae], R171 ;  /* 0xffff52ab04007986 */ /* 0x0009e8000c101520 */
[----:B------:R-:W-:Y:S04]  /*1c770*/  STG.E.U16 desc[UR32][R2.64+-0xb0], R144 ;  /* 0xffff509002007986 */ /* 0x000fe8000c101520 */
[----:B------:R1:W-:Y:S04]  /*1c780*/  STG.E.U16 desc[UR32][R2.64+-0xae], R143 ;  /* 0xffff528f02007986 */ /* 0x0003e8000c101520 */
[----:B------:R-:W-:Y:S04]  /*1c790*/  STG.E.U16 desc[UR32][R24.64+-0xb0], R142 ;  /* 0xffff508e18007986 */ /* 0x000fe8000c101520 */
[----:B------:R-:W-:Y:S01]  /*1c7a0*/  STG.E.U16 desc[UR32][R24.64+-0xae], R141 ;  /* 0xffff528d18007986 */ /* 0x000fe2000c101520 */
[----:B----4-:R-:W-:-:S03]  /*1c7b0*/  IMAD.WIDE R4, R240, 0x70, R6 ;  /* 0x00000070f0047825 */ /* 0x010fc600078e0206 */
[----:B------:R-:W-:Y:S04]  /*1c7c0*/  STG.E.U16 desc[UR32][R38.64+-0xa0], R170 ;  /* 0xffff60aa26007986 */ /* 0x000fe8000c101520 */
[----:B------:R-:W-:Y:S01]  /*1c7d0*/  STG.E.U16 desc[UR32][R38.64+-0x9e], R169 ;  /* 0xffff62a926007986 */ /* 0x000fe2000c101520 */
[----:B-1----:R-:W-:-:S03]  /*1c7e0*/  IMAD.WIDE R2, R240, -0x70, R4 ;  /* 0xffffff90f0027825 */ /* 0x002fc600078e0204 */
        /* <DEDUP_REMOVED lines=13> */
[----:B------:R-:W-:Y:S03]  /*1c8c0*/  HMMA.16816.F32.BF16 R108, R76, R132, R108 ;  /* 0x000000844c6c723c */ /* 0x000fe6000004186c */
        /* <DEDUP_REMOVED lines=17> */
[C---:B--2---:R-:W-:Y:S01]  /*1c9e0*/  HMMA.16816.F32.BF16 R96, R76.reuse, R124, R96 ;  /* 0x0000007c4c60723c */ /* 0x044fe20000041860 */
[----:B------:R1:W-:Y:S04]  /*1c9f0*/  STL [R1+0x134], R4 ;  /* 0x0001340401007387 */ /* 0x0003e80000100800 */
[----:B------:R1:W-:Y:S03]  /*1ca00*/  STG.E.U16 desc[UR32][R24.64+-0x8e], R147 ;  /* 0xffff729318007986 */ /* 0x0003e6000c101520 */
[C---:B------:R-:W-:Y:S01]  /*1ca10*/  HMMA.16816.F32.BF16 R92, R76.reuse, R126, R92 ;  /* 0x0000007e4c5c723c */ /* 0x040fe2000004185c */
[----:B------:R1:W-:Y:S07]  /*1ca20*/  STL [R1+0x11c], R2 ;  /* 0x00011c0201007387 */ /* 0x0003ee0000100800 */
[C---:B---3--:R-:W-:Y:S08]  /*1ca30*/  HMMA.16816.F32.BF16 R88, R76.reuse, R116, R88 ;  /* 0x000000744c58723c */ /* 0x048ff00000041858 */
        /* <DEDUP_REMOVED lines=12> */
[----:B------:R-:W-:-:S04]  /*1cb00*/  IADD3 R252, P0, PT, R38, -0x180, RZ ;  /* 0xfffffe8026fc7810 */ /* 0x000fc80007f1e0ff */
[----:B------:R-:W-:Y:S01]  /*1cb10*/  IADD3.X R251, PT, PT, R39, -0x1, RZ, P0, !PT ;  /* 0xffffffff27fb7810 */ /* 0x000fe200007fe4ff */
[----:B------:R-:W-:Y:S01]  /*1cb20*/  @UP0 UIADD3 UR24, UPT, UPT, UR24, -0x4, URZ ;  /* 0xfffffffc18180890 */ /* 0x000fe2000fffe0ff */
[----:B-1----:R-:W-:-:S13]  /*1cb30*/  BRA.U UP0, `(.L_x_2557) ;  /* 0x0000000100047547 */ /* 0x002fda000b800000 */
.L_x_2550:
[----:B------:R-:W-:-:S12]  /*1cb40*/  UIADD3 UR24, UPT, UPT, UR31, -0x1, URZ ;  /* 0xffffffff1f187890 */ /* 0x000fd8000fffe0ff */
.L_x_2557:
        /* <DEDUP_REMOVED lines=11> */
[C---:B-----5:R-:W-:Y:S01]  /*1cc00*/  IADD3 R187, PT, PT, R190.reuse, 0x40, RZ ;  /* 0x00000040bebb7810 */ /* 0x060fe20007ffe0ff */
        /* <DEDUP_REMOVED lines=11> */
[----:B------:R-:W4:Y:S01]  /*1ccc0*/  LDCU UR4, c[0x0][0x45c] ;  /* 0x00008b80ff0477ac */ /* 0x000f220008000800 */
        /* <DEDUP_REMOVED lines=25> */
[----:B----4-:R-:W-:Y:S05]  /*1ce60*/  BRA `(.L_x_2559) ;  /* 0x0000000000b87947 */ /* 0x010fea0003800000 */
.L_x_2561:
[----:B------:R-:W2:Y:S01]  /*1ce70*/  LDL R155, [R1+0x10c] ;  /* 0x00010c00019b7983 */ /* 0x000ea20000100800 */
[----:B------:R-:W1:Y:S01]  /*1ce80*/  LDC.64 R144, c[0x0][0x3b8] ;  /* 0x0000ee00ff907b82 */ /* 0x000e620000000a00 */
[----:B------:R-:W-:Y:S01]  /*1ce90*/  ISETP.GE.AND P2, PT, R176, UR6, PT ;  /* 0x00000006b0007c0c */ /* 0x000fe2000bf46270 */
[----:B------:R-:W-:Y:S01]  /*1cea0*/  UIADD3 UR8, UPT, UPT, UR24, -0x1, URZ ;  /* 0xffffffff18087890 */ /* 0x000fe2000fffe0ff */
[----:B------:R-:W3:Y:S05]  /*1ceb0*/  LDL R153, [R1+0x108] ;  /* 0x0001080001997983 */ /* 0x000eea0000100800 */
[----:B-1----:R-:W-:Y:S04]  /*1cec0*/  IMAD.WIDE.U32 R146, R144, UR8, RZ ;  /* 0x0000000890927c25 */ /* 0x002fe8000f8e00ff */
[C---:B------:R-:W-:Y:S02]  /*1ced0*/  IMAD R147, R145.reuse, UR8, R147 ;  /* 0x0000000891937c24 */ /* 0x040fe4000f8e0293 */
[C---:B------:R-:W-:Y:S03]  /*1cee0*/  IMAD.SHL.U32 R140, R146.reuse, 0x40, RZ ;  /* 0x00000040928c7824 */ /* 0x040fe600078e00ff */
[----:B------:R-:W-:Y:S02]  /*1cef0*/  SHF.L.U64.HI R141, R146, 0x6, R147 ;  /* 0x00000006928d7819 */ /* 0x000fe40000010293 */
[CC--:B------:R-:W-:Y:S04]  /*1cf00*/  @!P0 LEA R146, P3, R144.reuse, R140.reuse, 0x4 ;  /* 0x0000008c90928211 */ /* 0x0c0fe800078620ff */
[CCC-:B------:R-:W-:Y:S02]  /*1cf10*/  @!P0 LEA.HI.X R149, R144.reuse, R141.reuse, R145.reuse, 0x4, P3 ;  /* 0x0000008d90958211 */ /* 0x1c0fe400018f2491 */
[C---:B------:R-:W-:Y:S04]  /*1cf20*/  @!P0 LEA R147, P3, R144.reuse, R140, 0x5 ;  /* 0x0000008c90938211 */ /* 0x040fe800078628ff */
[----:B------:R-:W-:Y:S01]  /*1cf30*/  @!P0 LEA.HI.X R152, R144, R141, R145, 0x5, P3 ;  /* 0x0000008d90988211 */ /* 0x000fe200018f2c91 */
[----:B------:R-:W-:Y:S01]  /*1cf40*/  @!P0 IMAD R145, R145, 0x30, RZ ;  /* 0x0000003091918824 */ /* 0x000fe200078e02ff */
[C---:B--2---:R-:W-:Y:S04]  /*1cf50*/  @!P2 LEA R150, P3, R140.reuse, R155, 0x1 ;  /* 0x0000009b8c96a211 */ /* 0x044fe800078608ff */
[--C-:B---3--:R-:W-:Y:S01]  /*1cf60*/  @!P2 LEA.HI.X R151, R140, R153, R141.reuse, 0x1, P3 ;  /* 0x000000998c97a211 */ /* 0x108fe200018f0c8d */
[----:B------:R-:W-:Y:S01]  /*1cf70*/  @!P0 IMAD.WIDE.U32 R140, R144, 0x30, R140 ;  /* 0x00000030908c8825 */ /* 0x000fe200078e008c */
[C---:B------:R-:W-:Y:S03]  /*1cf80*/  @!P0 LEA R148, P3, R146.reuse, R155, 0x1 ;  /* 0x0000009b92948211 */ /* 0x040fe600078608ff */
[----:B------:R-:W-:Y:S01]  /*1cf90*/  @!PT LDS RZ, [RZ] ;  /* 0x00000000fffff984 */ /* 0x000fe20000000800 */
[----:B------:R-:W-:Y:S01]  /*1cfa0*/  @!PT LDS RZ, [RZ] ;  /* 0x00000000fffff984 */ /* 0x000fe20000000800 */
[----:B------:R-:W-:Y:S01]  /*1cfb0*/  @!PT LDS RZ, [RZ] ;  /* 0x00000000fffff984 */ /* 0x000fe20000000800 */
[----:B------:R1:W-:Y:S01]  /*1cfc0*/  @!P2 LDGSTS.E.BYPASS.LTC128B.128 [R195+0x4000], desc[UR32][R150.64] ;  /* 0x0400000096c3afae */ /* 0x0003e2000b981a20 */
[----:B------:R-:W-:Y:S01]  /*1cfd0*/  @!P0 LEA.HI.X R149, R146, R153, R149, 0x1, P3 ;  /* 0x0000009992958211 */ /* 0x000fe200018f0c95 */
[----:B------:R-:W-:Y:S01]  /*1cfe0*/  @!P0 IMAD.IADD R141, R145, 0x1, R141 ;  /* 0x00000001918d8824 */ /* 0x000fe200078e028d */
[C---:B------:R-:W-:Y:S01]  /*1cff0*/  @!P0 LEA R146, P3, R147.reuse, R155, 0x1 ;  /* 0x0000009b93928211 */ /* 0x040fe200078608ff */
[----:B------:R1:W-:Y:S03]  /*1d000*/  @P2 STS.128 [R195+0x4000], RZ ;  /* 0x004000ffc3002388 */ /* 0x0003e60000000c00 */
[----:B------:R-:W-:Y:S01]  /*1d010*/  @!P0 LEA.HI.X R147, R147, R153, R152, 0x1, P3 ;  /* 0x0000009993938211 */ /* 0x000fe200018f0c98 */
        /* <DEDUP_REMOVED lines=19> */
.L_x_2559:
[----:B------:R-:W2:Y:S01]  /*1d150*/  LDL R15, [R1+0x118] ;  /* 0x00011800010f7983 */ /* 0x000ea20000100800 */
[----:B------:R-:W-:Y:S01]  /*1d160*/  ISETP.GE.AND P0, PT, R176, UR6, PT ;  /* 0x00000006b0007c0c */ /* 0x000fe2000bf06270 */
[----:B------:R-:W-:Y:S04]  /*1d170*/  DEPBAR.LE SB0, 0x0 ;  /* 0x000080000000791a */ /* 0x000fe80000000000 */
[----:B------:R-:W3:Y:S01]  /*1d180*/  LDL R14, [R1+0x114] ;  /* 0x00011400010e7983 */ /* 0x000ee20000100800 */
[----:B-1----:R-:W-:Y:S01]  /*1d190*/  IMAD.WIDE.U32 R4, R248, UR24, RZ ;  /* 0x00000018f8047c25 */ /* 0x002fe2000f8e00ff */
[----:B------:R-:W-:Y:S01]  /*1d1a0*/  SHF.R.U32.HI R180, RZ, 0x1, R182 ;  /* 0x00000001ffb47819 */ /* 0x000fe200000116b6 */
[----:B------:R-:W-:Y:S01]  /*1d1b0*/  USHF.L.U32 UR27, UR24, 0x1, URZ ;  /* 0x00000001181b7899 */ /* 0x000fe200080006ff */
[----:B------:R-:W-:Y:S01]  /*1d1c0*/  BAR.SYNC.DEFER_BLOCKING 0x0 ;  /* 0x0000000000007b1d */ /* 0x000fe20000010000 */
[----:B------:R-:W-:Y:S01]  /*1d1d0*/  IMAD.SHL.U32 R6, R4, 0x40, RZ ;  /* 0x0000004004067824 */ /* 0x000fe200078e00ff */
[----:B------:R-:W-:Y:S01]  /*1d1e0*/  LOP3.LUT R2, R180, 0x8, RZ, 0xc0, !PT ;  /* 0x00000008b4027812 */ /* 0x000fe200078ec0ff */
[----:B------:R-:W-:Y:S01]  /*1d1f0*/  IMAD R5, R249, UR24, R5 ;  /* 0x00000018f9057c24 */ /* 0x000fe2000f8e0205 */
[----:B------:R-:W-:Y:S01]  /*1d200*/  UIADD3 UR8, UPT, UPT, UR38, 0x3c6ef372, URZ ;  /* 0x3c6ef37226087890 */ /* 0x000fe2000fffe0ff */
[----:B------:R-:W-:Y:S01]  /*1d210*/  IMAD.SHL.U32 R0, R182, 0x20, RZ ;  /* 0x00000020b6007824 */ /* 0x000fe200078e00ff */
[-C--:B------:R-:W-:Y:S01]  /*1d220*/  @!P0 LEA R11, P1, R248, R6.reuse, 0x5 ;  /* 0x00000006f80b8211 */ /* 0x080fe200078228ff */
[----:B------:R-:W-:Y:S01]  /*1d230*/  IMAD.SHL.U32 R75, R182, 0x2, RZ ;  /* 0x00000002b64b7824 */ /* 0x000fe200078e00ff */
[----:B------:R-:W-:Y:S01]  /*1d240*/  SHF.L.U64.HI R7, R4, 0x6, R5 ;  /* 0x0000000604077819 */ /* 0x000fe20000010205 */
[----:B------:R-:W-:Y:S01]  /*1d250*/  UISETP.GT.AND UP0, UPT, UR24, UR18, UPT ;  /* 0x000000121800728c */ /* 0x000fe2000bf04270 */
[C---:B------:R-:W-:Y:S02]  /*1d260*/  @!P0 LEA R5, P3, R248.reuse, R6, 0x4 ;  /* 0x00000006f8058211 */ /* 0x040fe400078620ff */
[-CC-:B------:R-:W-:Y:S02]  /*1d270*/  @!P0 LEA.HI.X R13, R248, R7.reuse, R249.reuse, 0x5, P1 ;  /* 0x00000007f80d8211 */ /* 0x180fe400008f2cf9 */
[----:B------:R-:W-:Y:S01]  /*1d280*/  LOP3.LUT R181, R0, 0x7c00, RZ, 0xc0, !PT ;  /* 0x00007c0000b57812 */ /* 0x000fe200078ec0ff */
[----:B------:R-:W-:Y:S01]  /*1d290*/  IMAD.SHL.U32 R0, R182, 0x8, RZ ;  /* 0x00000008b6007824 */ /* 0x000fe200078e00ff */
[----:B------:R-:W-:Y:S02]  /*1d2a0*/  @!P0 LEA.HI.X R9, R248, R7, R249, 0x4, P3 ;  /* 0x00000007f8098211 */ /* 0x000fe400018f24f9 */
[--C-:B------:R-:W-:Y:S02]  /*1d2b0*/  LOP3.LUT R4, R181, 0x200, R183.reuse, 0xf8, !PT ;  /* 0x00000200b5047812 */ /* 0x100fe400078ef8b7 */
[----:B------:R-:W-:Y:S04]  /*1d2c0*/  LOP3.LUT R176, R0, 0x38, RZ, 0xc0, !PT ;  /* 0x0000003800b07812 */ /* 0x000fe800078ec0ff */
[----:B------:R-:W-:Y:S01]  /*1d2d0*/  LOP3.LUT R0, R176, 0x1c0, R183, 0xf8, !PT ;  /* 0x000001c0b0007812 */ /* 0x000fe200078ef8b7 */
[----:B------:R-:W4:Y:S03]  /*1d2e0*/  LDL.64 R200, [R1+0x140] ;  /* 0x0001400001c87983 */ /* 0x000f260000100a00 */
[----:B------:R-:W-:Y:S01]  /*1d2f0*/  LOP3.LUT R2, R4, R0, R2, 0xf6, !PT ;  /* 0x0000000004027212 */ /* 0x000fe200078ef602 */
[----:B------:R-:W-:Y:S01]  /*1d300*/  @!P0 IMAD R4, R249, 0x30, RZ ;  /* 0x00000030f9048824 */ /* 0x000fe200078e02ff */
[----:B------:R-:W-:Y:S01]  /*1d310*/  LOP3.LUT R68, R0, R185, RZ, 0x3c, !PT ;  /* 0x000000b900447212 */ /* 0x000fe200078e3cff */
[----:B------:R-:W5:Y:S01]  /*1d320*/  LDL R198, [R1+0x104] ;  /* 0x0001040001c67983 */ /* 0x000f620000100800 */
[----:B------:R-:W-:Y:S03]  /*1d330*/  LEA R0, R2, UR5, 0x1 ;  /* 0x0000000502007c11 */ /* 0x000fe6000f8e08ff */
[----:B------:R-:W-:Y:S02]  /*1d340*/  IMAD R68, R68, 0x2, R184 ;  /* 0x0000000244447824 */ /* 0x000fe400078e02b8 */
[----:B------:R-:W5:Y:S01]  /*1d350*/  LDL R197, [R1+0x100] ;  /* 0x0001000001c57983 */ /* 0x000f620000100800 */
[----:B------:R-:W-:Y:S02]  /*1d360*/  IMAD.IADD R148, R178, 0x1, R0 ;  /* 0x00000001b2947824 */ /* 0x000fe400078e0200 */
[----:B------:R-:W-:Y:S03]  /*1d370*/  VIADD R52, R68, UR5 ;  /* 0x0000000544347c36 */ /* 0x000fe60008000000 */
[----:B------:R-:W5:Y:S01]  /*1d380*/  LDL.64 R222, [R1+0x128] ;  /* 0x0001280001de7983 */ /* 0x000f620000100a00 */
[----:B------:R-:W-:Y:S05]  /*1d390*/  IMAD.IADD R160, R52, 0x1, R178 ;  /* 0x0000000134a07824 */ /* 0x000fea00078e02b2 */
[----:B------:R-:W-:Y:S01]  /*1d3a0*/  STL [R1+0x158], R75 ;  /* 0x0001584b01007387 */ /* 0x000fe20000100800 */
[-C--:B--2---:R-:W-:Y:S02]  /*1d3b0*/  @!P0 LEA R10, P1, R11, R15.reuse, 0x1 ;  /* 0x0000000f0b0a8211 */ /* 0x084fe400078208ff */
[CC--:B------:R-:W-:Y:S02]  /*1d3c0*/  @!P2 LEA R12, P4, R6.reuse, R15.reuse, 0x1 ;  /* 0x0000000f060ca211 */ /* 0x0c0fe400078808ff */
[-C--:B------:R-:W-:Y:S02]  /*1d3d0*/  @!P0 LEA R8, P3, R5, R15.reuse, 0x1 ;  /* 0x0000000f05088211 */ /* 0x080fe400078608ff */
[-C--:B---3--:R-:W-:Y:S02]  /*1d3e0*/  @!P0 LEA.HI.X R11, R11, R14.reuse, R13, 0x1, P1 ;  /* 0x0000000e0b0b8211 */ /* 0x088fe400008f0c0d */
[-CC-:B------:R-:W-:Y:S01]  /*1d3f0*/  @!P2 LEA.HI.X R13, R6, R14.reuse, R7.reuse, 0x1, P4 ;  /* 0x0000000e060da211 */ /* 0x180fe200020f0c07 */
[----:B------:R-:W-:Y:S01]  /*1d400*/  @!P0 IMAD.WIDE.U32 R6, R248, 0x30, R6 ;  /* 0x00000030f8068825 */ /* 0x000fe200078e0006 */
[-C--:B------:R-:W-:Y:S03]  /*1d410*/  @!P0 LEA.HI.X R9, R5, R14.reuse, R9, 0x1, P3 ;  /* 0x0000000e05098211 */ /* 0x080fe600018f0c09 */
[----:B------:R-:W-:Y:S01]  /*1d420*/  @!PT LDS RZ, [RZ] ;  /* 0x00000000fffff984 */ /* 0x000fe20000000800 */
[----:B------:R-:W-:Y:S01]  /*1d430*/  @!PT LDS RZ, [RZ] ;  /* 0x00000000fffff984 */ /* 0x000fe20000000800 */
[----:B------:R-:W-:Y:S01]  /*1d440*/  @!PT LDS RZ, [RZ] ;  /* 0x00000000fffff984 */ /* 0x000fe20000000800 */
[----:B------:R-:W-:Y:S01]  /*1d450*/  @!P2 LDGSTS.E.BYPASS.LTC128B.128 [R195+0x6000], desc[UR32][R12.64] ;  /* 0x060000000cc3afae */ /* 0x000fe2000b981a20 */
[----:B------:R-:W-:Y:S01]  /*1d460*/  @!P0 IMAD.IADD R5, R4, 0x1, R7 ;  /* 0x0000000104058824 */ /* 0x000fe200078e0207 */
[C---:B------:R-:W-:Y:S04]  /*1d470*/  @!P0 LEA R4, P1, R6.reuse, R15, 0x1 ;  /* 0x0000000f06048211 */ /* 0x040fe800078208ff */
[----:B------:R-:W-:Y:S01]  /*1d480*/  @P2 STS.128 [R195+0x6000], RZ ;  /* 0x006000ffc3002388 */ /* 0x000fe20000000c00 */
[----:B------:R-:W-:Y:S05]  /*1d490*/  @!P0 LEA.HI.X R5, R6, R14, R5, 0x1, P1 ;  /* 0x0000000e06058211 */ /* 0x000fea00008f0c05 */
[----:B------:R-:W-:Y:S01]  /*1d4a0*/  @P0 STS.128 [R195+0x6800], RZ ;  /* 0x006800ffc3000388 */ /* 0x000fe20000000c00 */
[----:B------:R-:W-:Y:S05]  /*1d4b0*/  LOP3.LUT P1, RZ, R182, 0x4, RZ, 0xc0, !PT ;  /* 0x00000004b6ff7812 */ /* 0x000fea000782c0ff */
[----:B------:R-:W-:Y:S01]  /*1d4c0*/  @!PT LDS RZ, [RZ] ;  /* 0x00000000fffff984 */ /* 0x000fe20000000800 */
[----:B------:R-:W-:Y:S01]  /*1d4d0*/  @!PT LDS RZ, [RZ] ;  /* 0x00000000fffff984 */ /* 0x000fe20000000800 */
[----:B------:R-:W-:Y:S01]  /*1d4e0*/  @!PT LDS RZ, [RZ] ;  /* 0x00000000fffff984 */ /* 0x000fe20000000800 */
[----:B------:R-:W-:Y:S01]  /*1d4f0*/  @!P0 LDGSTS.E.BYPASS.LTC128B.128 [R195+0x6800], desc[UR32][R8.64] ;  /* 0x0680000008c38fae */ /* 0x000fe2000b981a20 */
[----:B------:R-:W-:Y:S05]  /*1d500*/  SEL R2, R186, 0xffffffc0, !P1 ;  /* 0xffffffc0ba027807 */ /* 0x000fea0004800000 */
        /* <DEDUP_REMOVED lines=12> */
[----:B------:R2:W3:Y:S06]  /*1d5d0*/  LDSM.16.M88.4 R60, [R0+0x2000] ;  /* 0x00200000003c783b */ /* 0x0004ec0000000200 */
[----:B------:R-:W4:Y:S06]  /*1d5e0*/  LDSM.16.M88.4 R32, [R68+UR5+0x4800] ;  /* 0x004800054420783b */ /* 0x000f2c0008000200 */
[----:B------:R-:W0:Y:S06]  /*1d5f0*/  LDGDEPBAR ;  /* 0x00000000000079af */ /* 0x000e2c0000000000 */
[----:B------:R-:W5:Y:S06]  /*1d600*/  LDSM.16.M88.4 R48, [R68+UR5+0x5000] ;  /* 0x005000054430783b */ /* 0x000f6c0008000200 */
[----:B------:R-:W5:Y:S01]  /*1d610*/  LDSM.16.M88.4 R68, [R68+UR5+0x5800] ;  /* 0x005800054444783b */ /* 0x000f620008000200 */
[----:B--2---:R-:W-:Y:S02]  /*1d620*/  IMAD.IADD R0, R2, 0x1, R0 ;  /* 0x0000000102007824 */ /* 0x004fe400078e0200 */
[----:B------:R-:W-:Y:S03]  /*1d630*/  IMAD.IADD R2, R52, 0x1, R2 ;  /* 0x0000000134027824 */ /* 0x000fe600078e0202 */
[----:B------:R-:W-:Y:S01]  /*1d640*/  LDSM.16.M88.4 R140, [R148] ;  /* 0x00000000948c783b */ /* 0x000fe20000000200 */
[-C--:B-1----:R-:W-:Y:S05]  /*1d650*/  HMMA.16816.F32.BF16 R4, R64, R16.reuse, RZ ;  /* 0x000000104004723c */ /* 0x082fea00000418ff */
[----:B------:R-:W1:Y:S06]  /*1d660*/  LDSM.16.M88.4 R144, [R160+0x4000] ;  /* 0x00400000a090783b */ /* 0x000e6c0000000200 */
[----:B------:R-:W2:Y:S01]  /*1d670*/  LDSM.16.M88.4 R148, [R148+0x2000] ;  /* 0x002000009494783b */ /* 0x000ea20000000200 */
[C---:B---3--:R-:W-:Y:S05]  /*1d680*/  HMMA.16816.F32.BF16 R8, R60.reuse, R16, RZ ;  /* 0x000000103c08723c */ /* 0x048fea00000418ff */
[----:B------:R-:W3:Y:S03]  /*1d690*/  LDSM.16.M88.4 R152, [R160+0x4800] ;  /* 0x00480000a098783b */ /* 0x000ee60000000200 */
[-C--:B------:R-:W-:Y:S03]  /*1d6a0*/  HMMA.16816.F32.BF16 R12, R60, R18.reuse, RZ ;  /* 0x000000123c0c723c */ /* 0x080fe600000418ff */
[----:B------:R-:W3:Y:S05]  /*1d6b0*/  LDSM.16.M88.4 R156, [R160+0x5000] ;  /* 0x00500000a09c783b */ /* 0x000eea0000000200 */
[C---:B------:R-:W-:Y:S01]  /*1d6c0*/  HMMA.16816.F32.BF16 R16, R64.reuse, R18, RZ ;  /* 0x000000124010723c */ /* 0x040fe200000418ff */
[----:B------:R-:W3:Y:S06]  /*1d6d0*/  LDSM.16.M88.4 R160, [R160+0x5800] ;  /* 0x00580000a0a0783b */ /* 0x000eec0000000200 */
[----:B------:R-:W-:Y:S01]  /*1d6e0*/  LDSM.16.M88.4 R164, [R0] ;  /* 0x0000000000a4783b */ /* 0x000fe20000000200 */
[-C--:B----4-:R-:W-:Y:S05]  /*1d6f0*/  HMMA.16816.F32.BF16 R20, R64, R32.reuse, RZ ;  /* 0x000000204014723c */ /* 0x090fea00000418ff */
[----:B------:R4:W-:Y:S03]  /*1d700*/  LDSM.16.M88.4 R172, [R0+0x2000] ;  /* 0x0020000000ac783b */ /* 0x0009e60000000200 */
[C---:B------:R-:W-:Y:S03]  /*1d710*/  HMMA.16816.F32.BF16 R24, R60.reuse, R32, RZ ;  /* 0x000000203c18723c */ /* 0x040fe600000418ff */
[----:B------:R-:W4:Y:S05]  /*1d720*/  LDSM.16.M88.4 R168, [R2+0x4000] ;  /* 0x0040000002a8783b */ /* 0x000f2a0000000200 */
[-C--:B------:R-:W-:Y:S08]  /*1d730*/  HMMA.16816.F32.BF16 R28, R60, R34.reuse, RZ ;  /* 0x000000223c1c723c */ /* 0x080ff000000418ff */
[C---:B------:R-:W-:Y:S08]  /*1d740*/  HMMA.16816.F32.BF16 R32, R64.reuse, R34, RZ ;  /* 0x000000224020723c */ /* 0x040ff000000418ff */
[-C--:B-----5:R-:W-:Y:S08]  /*1d750*/  HMMA.16816.F32.BF16 R36, R64, R48.reuse, RZ ;  /* 0x000000304024723c */ /* 0x0a0ff000000418ff */
[C---:B------:R-:W-:Y:S08]  /*1d760*/  HMMA.16816.F32.BF16 R40, R60.reuse, R48, RZ ;  /* 0x000000303c28723c */ /* 0x040ff000000418ff */
        /* <DEDUP_REMOVED lines=11> */
[----:B------:R-:W-:Y:S07]  /*1d820*/  LDSM.16.M88.4 R144, [R2+0x5800] ;  /* 0x005800000290783b */ /* 0x000fee0000000200 */
[-C--:B---3--:R-:W-:Y:S08]  /*1d830*/  HMMA.16816.F32.BF16 R20, R140, R152.reuse, R20 ;  /* 0x000000988c14723c */ /* 0x088ff00000041814 */
[C---:B------:R-:W-:Y:S08]  /*1d840*/  HMMA.16816.F32.BF16 R24, R148.reuse, R152, R24 ;  /* 0x000000989418723c */ /* 0x040ff00000041818 */
[-C--:B------:R-:W-:Y:S08]  /*1d850*/  HMMA.16816.F32.BF16 R28, R148, R154.reuse, R28 ;  /* 0x0000009a941c723c */ /* 0x080ff0000004181c */
[C---:B------:R-:W-:Y:S08]  /*1d860*/  HMMA.16816.F32.BF16 R32, R140.reuse, R154, R32 ;  /* 0x0000009a8c20723c */ /* 0x040ff00000041820 */
[-C--:B------:R-:W-:Y:S08]  /*1d870*/  HMMA.16816.F32.BF16 R36, R140, R156.reuse, R36 ;  /* 0x0000009c8c24723c */ /* 0x080ff00000041824 */
[C---:B------:R-:W-:Y:S04]  /*1d880*/  HMMA.16816.F32.BF16 R40, R148.reuse, R156, R40 ;  /* 0x0000009c9428723c */ /* 0x040fe80000041828 */
[C---:B------:R-:W-:Y:S02]  /*1d890*/  IMAD.IADD R156, R178.reuse, 0x1, R0 ;  /* 0x00000001b29c7824 */ /* 0x040fe400078e0200 */
[----:B----4-:R-:W-:Y:S02]  /*1d8a0*/  IMAD.IADD R0, R178, 0x1, R2 ;  /* 0x00000001b2007824 */ /* 0x010fe400078e0202 */
[-C--:B------:R-:W-:Y:S03]  /*1d8b0*/  HMMA.16816.F32.BF16 R44, R148, R158.reuse, R44 ;  /* 0x0000009e942c723c */ /* 0x080fe6000004182c */
[----:B------:R-:W-:Y:S05]  /*1d8c0*/  LDSM.16.M88.4 R152, [R0+0x4000] ;  /* 0x004000000098783b */ /* 0x000fea0000000200 */
[C---:B------:R-:W-:Y:S08]  /*1d8d0*/  HMMA.16816.F32.BF16 R48, R140.reuse, R158, R48 ;  /* 0x0000009e8c30723c */ /* 0x040ff00000041830 */
[-C--:B------:R-:W-:Y:S08]  /*1d8e0*/  HMMA.16816.F32.BF16 R52, R140, R160.reuse, R52 ;  /* 0x000000a08c34723c */ /* 0x080ff00000041834 */
[C---:B------:R-:W-:Y:S08]  /*1d8f0*/  HMMA.16816.F32.BF16 R56, R148.reuse, R160, R56 ;  /* 0x000000a09438723c */ /* 0x040ff00000041838 */
[-C--:B------:R-:W-:Y:S01]  /*1d900*/  HMMA.16816.F32.BF16 R60, R148, R162.reuse, R60 ;  /* 0x000000a2943c723c */ /* 0x080fe2000004183c */
[----:B------:R-:W-:Y:S06]  /*1d910*/  LDSM.16.M88.4 R148, [R156] ;  /* 0x000000009c94783b */ /* 0x000fec0000000200 */
[----:B------:R-:W-:Y:S01]  /*1d920*/  LDSM.16.M88.4 R156, [R156+0x2000] ;  /* 0x002000009c9c783b */ /* 0x000fe20000000200 */
[----:B------:R-:W-:Y:S05]  /*1d930*/  HMMA.16816.F32.BF16 R64, R140, R162, R64 ;  /* 0x000000a28c40723c */ /* 0x000fea0000041840 */
[----:B------:R1:W2:Y:S03]  /*1d940*/  LDSM.16.M88.4 R140, [R2+0x5000] ;  /* 0x00500000028c783b */ /* 0x0002a60000000200 */
[-C--:B------:R-:W-:Y:S03]  /*1d950*/  HMMA.16816.F32.BF16 R4, R164, R168.reuse, R4 ;  /* 0x000000a8a404723c */ /* 0x080fe60000041804 */
[----:B------:R-:W3:Y:S05]  /*1d960*/  LDSM.16.M88.4 R160, [R0+0x4800] ;  /* 0x0048000000a0783b */ /* 0x000eea0000000200 */
[C---:B------:R-:W-:Y:S08]  /*1d970*/  HMMA.16816.F32.BF16 R8, R172.reuse, R168, R8 ;  /* 0x000000a8ac08723c */ /* 0x040ff00000041808 */
[-C--:B------:R-:W-:Y:S03]  /*1d980*/  HMMA.16816.F32.BF16 R12, R172, R170.reuse, R12 ;  /* 0x000000aaac0c723c */ /* 0x080fe6000004180c */
[----:B-1----:R-:W-:Y:S05]  /*1d990*/  LOP3.LUT R2, R75, 0x6, RZ, 0xc0, !PT ;  /* 0x000000064b027812 */ /* 0x002fea00078ec0ff */
[C---:B------:R-:W-:Y:S01]  /*1d9a0*/  HMMA.16816.F32.BF16 R16, R164.reuse, R170, R16 ;  /* 0x000000aaa410723c */ /* 0x040fe20000041810 */
[----:B------:R-:W-:Y:S06]  /*1d9b0*/  STL [R1+0x13c], R2 ;  /* 0x00013c0201007387 */ /* 0x000fec0000100800 */
[----:B------:R-:W4:Y:S01]  /*1d9c0*/  LDL.64 R214, [R1+0x120] ;  /* 0x0001200001d67983 */ /* 0x000f220000100a00 */
[-C--:B-----5:R-:W-:Y:S05]  /*1d9d0*/  HMMA.16816.F32.BF16 R20, R164, R68.reuse, R20 ;  /* 0x00000044a414723c */ /* 0x0a0fea0000041814 */
[----:B------:R-:W1:Y:S03]  /*1d9e0*/  LDSM.16.M88.4 R168, [R0+0x5000] ;  /* 0x0050000000a8783b */ /* 0x000e660000000200 */
[C---:B------:R-:W-:Y:S08]  /*1d9f0*/  HMMA.16816.F32.BF16 R24, R172.reuse, R68, R24 ;  /* 0x00000044ac18723c */ /* 0x040ff00000041818 */
[-C--:B------:R-:W-:Y:S08]  /*1da00*/  HMMA.16816.F32.BF16 R28, R172, R70.reuse, R28 ;  /* 0x00000046ac1c723c */ /* 0x080ff0000004181c */
[C---:B------:R-:W-:Y:S01]  /*1da10*/  HMMA.16816.F32.BF16 R32, R164.reuse, R70, R32 ;  /* 0x00000046a420723c */ /* 0x040fe20000041820 */
[----:B------:R5:W1:Y:S01]  /*1da20*/  LDSM.16.M88.4 R68, [R0+0x5800] ;  /* 0x005800000044783b */ /* 0x000a620000000200 */
[----:B------:R-:W-:Y:S04]  /*1da30*/  DEPBAR.LE SB0, 0x0 ;  /* 0x000080000000791a */ /* 0x000fe80000000000 */
[----:B------:R-:W-:Y:S02]  /*1da40*/  BAR.SYNC.DEFER_BLOCKING 0x0 ;  /* 0x0000000000007b1d */ /* 0x000fe40000010000 */
[-C--:B--2---:R-:W-:Y:S08]  /*1da50*/  HMMA.16816.F32.BF16 R36, R164, R140.reuse, R36 ;  /* 0x0000008ca424723c */ /* 0x084ff00000041824 */
[C---:B------:R-:W-:Y:S08]  /*1da60*/  HMMA.16816.F32.BF16 R40, R172.reuse, R140, R40 ;  /* 0x0000008cac28723c */ /* 0x040ff00000041828 */
[-C--:B------:R-:W-:Y:S01]  /*1da70*/  HMMA.16816.F32.BF16 R44, R172, R142.reuse, R44 ;  /* 0x0000008eac2c723c */ /* 0x080fe2000004182c */
[----:B-----5:R-:W-:Y:S04]  /*1da80*/  IMAD.U32 R0, RZ, RZ, UR24 ;  /* 0x00000018ff007e24 */ /* 0x020fe8000f8e00ff */
[----:B------:R-:W-:Y:S02]  /*1da90*/  IMAD R0, R0, 0x40, R2 ;  /* 0x0000004000007824 */ /* 0x000fe400078e0202 */
[----:B------:R-:W-:Y:S01]  /*1daa0*/  IMAD.U32 R2, RZ, RZ, UR39 ;  /* 0x00000027ff027e24 */ /* 0x000fe2000f8e00ff */
[C---:B------:R-:W-:Y:S04]  /*1dab0*/  HMMA.16816.F32.BF16 R48, R164.reuse, R142, R48 ;  /* 0x0000008ea430723c */ /* 0x040fe80000041830 */
[C---:B------:R-:W-:Y:S01]  /*1dac0*/  VIADD R142, R0.reuse, 0x38 ;  /* 0x00000038008e7836 */ /* 0x040fe20000000000 */
[----:B------:R-:W-:Y:S01]  /*1dad0*/  LOP3.LUT R140, R201, UR27, R2, 0x96, !PT ;  /* 0x0000001bc98c7c12 */ /* 0x000fe2000f8e9602 */
[----:B------:R-:W-:Y:S02]  /*1dae0*/  VIADD R2, R0, UR21 ;  /* 0x0000001500027c36 */ /* 0x000fe40008000000 */
[-C--:B------:R-:W-:Y:S03]  /*1daf0*/  HMMA.16816.F32.BF16 R52, R164, R144.reuse, R52 ;  /* 0x00000090a434723c */ /* 0x080fe60000041834 */
[----:B------:R-:W-:Y:S02]  /*1db00*/  VIADD R75, R142, UR21 ;  /* 0x000000158e4b7c36 */ /* 0x000fe40008000000 */
[--C-:B------:R-:W-:Y:S02]  /*1db10*/  IMAD.IADD R141, R188, 0x1, -R2.reuse ;  /* 0x00000001bc8d7824 */ /* 0x100fe400078e0a02 */
[----:B------:R-:W-:Y:S01]  /*1db20*/  VIADD R143, R75, 0xffffffc9 ;  /* 0xffffffc94b8f7836 */ /* 0x000fe20000000000 */
[C---:B------:R-:W-:Y:S04]  /*1db30*/  HMMA.16816.F32.BF16 R56, R172.reuse, R144, R56 ;  /* 0x00000090ac38723c */ /* 0x040fe80000041838 */
[----:B------:R-:W-:Y:S04]  /*1db40*/  IMAD.WIDE.U32 R144, R140, -0x326172a9, RZ ;  /* 0xcd9e8d578c907825 */ /* 0x000fe800078e00ff */
[-C--:B------:R-:W-:Y:S08]  /*1db50*/  HMMA.16816.F32.BF16 R60, R172, R146.reuse, R60 ;  /* 0x00000092ac3c723c */ /* 0x080ff0000004183c */
[----:B------:R-:W-:Y:S04]  /*1db60*/  HMMA.16816.F32.BF16 R64, R164, R146, R64 ;  /* 0x00000092a440723c */ /* 0x000fe80000041840 */
[C---:B------:R-:W-:Y:S02]  /*1db70*/  LOP3.LUT R165, R145.reuse, R197, RZ, 0x3c, !PT ;  /* 0x000000c591a57212 */ /* 0x040fe400078e3cff */
[----:B------:R-:W-:Y:S02]  /*1db80*/  LOP3.LUT R167, R145, R198, RZ, 0x3c, !PT ;  /* 0x000000c691a77212 */ /* 0x000fe400078e3cff */
[-C--:B------:R-:W-:Y:S08]  /*1db90*/  HMMA.16816.F32.BF16 R4, R148, R152.reuse, R4 ;  /* 0x000000989404723c */ /* 0x080ff00000041804 */
[C---:B------:R-:W-:Y:S08]  /*1dba0*/  HMMA.16816.F32.BF16 R8, R156.reuse, R152, R8 ;  /* 0x000000989c08723c */ /* 0x040ff00000041808 */
[-C--:B------:R-:W-:Y:S08]  /*1dbb0*/  HMMA.16816.F32.BF16 R12, R156, R154.reuse, R12 ;  /* 0x0000009a9c0c723c */ /* 0x080ff0000004180c */
[C---:B------:R-:W-:Y:S08]  /*1dbc0*/  HMMA.16816.F32.BF16 R16, R148.reuse, R154, R16 ;  /* 0x0000009a9410723c */ /* 0x040ff00000041810 */
[-C--:B---3--:R-:W-:Y:S08]  /*1dbd0*/  HMMA.16816.F32.BF16 R20, R148, R160.reuse, R20 ;  /* 0x000000a09414723c */ /* 0x088ff00000041814 */
[C---:B------:R-:W-:Y:S04]  /*1dbe0*/  HMMA.16816.F32.BF16 R24, R156.reuse, R160, R24 ;  /* 0x000000a09c18723c */ /* 0x040fe80000041818 */
[----:B------:R-:W-:Y:S04]  /*1dbf0*/  LOP3.LUT R160, R223, UR8, RZ, 0x3c, !PT ;  /* 0x00000008dfa07c12 */ /* 0x000fe8000f8e3cff */
[-C--:B------:R-:W-:Y:S03]  /*1dc00*/  HMMA.16816.F32.BF16 R28, R156, R162.reuse, R28 ;  /* 0x000000a29c1c723c */ /* 0x080fe6000004181c */
[----:B------:R-:W-:Y:S05]  /*1dc10*/  LOP3.LUT R164, R144, R160, RZ, 0x3c, !PT ;  /* 0x000000a090a47212 */ /* 0x000fea00078e3cff */
[C---:B------:R-:W-:Y:S08]  /*1dc20*/  HMMA.16816.F32.BF16 R32, R148.reuse, R162, R32 ;  /* 0x000000a29420723c */ /* 0x040ff00000041820 */
[-C--:B-1----:R-:W-:Y:S08]  /*1dc30*/  HMMA.16816.F32.BF16 R36, R148, R168.reuse, R36 ;  /* 0x000000a89424723c */ /* 0x082ff00000041824 */
[C---:B------:R-:W-:Y:S08]  /*1dc40*/  HMMA.16816.F32.BF16 R40, R156.reuse, R168, R40 ;  /* 0x000000a89c28723c */ /* 0x040ff00000041828 */
[-C--:B------:R-:W-:Y:S08]  /*1dc50*/  HMMA.16816.F32.BF16 R44, R156, R170.reuse, R44 ;  /* 0x000000aa9c2c723c */ /* 0x080ff0000004182c */
[C---:B------:R-:W-:Y:S08]  /*1dc60*/  HMMA.16816.F32.BF16 R48, R148.reuse, R170, R48 ;  /* 0x000000aa9430723c */ /* 0x040ff00000041830 */
[-C--:B------:R-:W-:Y:S08]  /*1dc70*/  HMMA.16816.F32.BF16 R52, R148, R68.reuse, R52 ;  /* 0x000000449434723c */ /* 0x080ff00000041834 */
[C---:B------:R-:W-:Y:S04]  /*1dc80*/  HMMA.16816.F32.BF16 R56, R156.reuse, R68, R56 ;  /* 0x000000449c38723c */ /* 0x040fe80000041838 */
[C---:B------:R-:W-:Y:S02]  /*1dc90*/  IMAD.IADD R69, R190.reuse, 0x1, -R2 ;  /* 0x00000001be457824 */ /* 0x040fe400078e0a02 */
[--C-:B------:R-:W-:Y:S02]  /*1dca0*/  IMAD.IADD R68, R190, 0x1, -R143.reuse ;  /* 0x00000001be447824 */ /* 0x100fe400078e0a8f */
[-C--:B------:R-:W-:Y:S03]  /*1dcb0*/  HMMA.16816.F32.BF16 R60, R156, R70.reuse, R60 ;  /* 0x000000469c3c723c */ /* 0x080fe6000004183c */
[----:B------:R-:W-:Y:S02]  /*1dcc0*/  IABS R140, R69 ;  /* 0x00000045008c7213 */ /* 0x000fe40000000000 */
[----:B------:R-:W-:Y:S02]  /*1dcd0*/  IABS R69, R68 ;  /* 0x0000004400457213 */ /* 0x000fe40000000000 */
[----:B------:R-:W-:Y:S01]  /*1dce0*/  IABS R68, R141 ;  /* 0x0000008d00447213 */ /* 0x000fe20000000000 */
[----:B------:R-:W-:Y:S01]  /*1dcf0*/  IMAD.IADD R141, R187, 0x1, -R143 ;  /* 0x00000001bb8d7824 */ /* 0x000fe200078e0a8f */
[----:B------:R-:W-:Y:S01]  /*1dd00*/  I2FP.F32.S32 R69, R69 ;  /* 0x0000004500457245 */ /* 0x000fe20000201400 */
[----:B------:R-:W-:Y:S04]  /*1dd10*/  HMMA.16816.F32.BF16 R64, R148, R70, R64 ;  /* 0x000000469440723c */ /* 0x000fe80000041840 */
[----:B------:R-:W-:Y:S01]  /*1dd20*/  I2FP.F32.S32 R68, R68 ;  /* 0x0000004400447245 */ /* 0x000fe20000201400 */
[----:B------:R-:W-:Y:S01]  /*1dd30*/  FFMA.FTZ R5, R69, -UR12, R5 ;  /* 0x8000000c45057c23 */ /* 0x000fe20008010005 */
[----:B------:R-:W-:Y:S01]  /*1dd40*/  I2FP.F32.S32 R140, R140 ;  /* 0x0000008c008c7245 */ /* 0x000fe20000201400 */
[----:B------:R-:W-:Y:S02]  /*1dd50*/  IMAD.IADD R69, R188, 0x1, -R143 ;  /* 0x00000001bc457824 */ /* 0x000fe400078e0a8f */
[----:B------:R-:W-:Y:S01]  /*1dd60*/  FFMA.FTZ R6, R68, -UR12, R6 ;  /* 0x8000000c44067c23 */ /* 0x000fe20008010006 */
[----:B------:R-:W-:Y:S02]  /*1dd70*/  IMAD.IADD R68, R187, 0x1, -R2 ;  /* 0x00000001bb447824 */ /* 0x000fe400078e0a02 */
[----:B------:R-:W-:Y:S01]  /*1dd80*/  FFMA.FTZ R4, R140, -UR12, R4 ;  /* 0x8000000c8c047c23 */ /* 0x000fe20008010004 */
[----:B------:R-:W-:Y:S01]  /*1dd90*/  IMAD.IADD R140, R189, 0x1, -R2 ;  /* 0x00000001bd8c7824 */ /* 0x000fe200078e0a02 */
[----:B------:R-:W-:Y:S01]  /*1dda0*/  IABS R2, R141 ;  /* 0x0000008d00027213 */ /* 0x000fe20000000000 */
[----:B------:R-:W-:Y:S03]  /*1ddb0*/  VIADD R71, R0, 0x1 ;  /* 0x0000000100477836 */ /* 0x000fe60000000000 */
[----:B------:R-:W-:Y:S02]  /*1ddc0*/  I2FP.F32.S32 R2, R2 ;  /* 0x0000000200027245 */ /* 0x000fe40000201400 */
[----:B------:R-:W-:Y:S03]  /*1ddd0*/  IABS R140, R140 ;  /* 0x0000008c008c7213 */ /* 0x000fe60000000000 */
[----:B------:R-:W-:Y:S01]  /*1dde0*/  FFMA.FTZ R9, R2, -UR12, R9 ;  /* 0x8000000c02097c23 */ /* 0x000fe20008010009 */
[----:B------:R-:W-:Y:S05]  /*1ddf0*/  I2FP.F32.S32 R140, R140 ;  /* 0x0000008c008c7245 */ /* 0x000fea0000201400 */
[----:B------:R-:W-:Y:S01]  /*1de00*/  FFMA.FTZ R10, R140, -UR12, R10 ;  /* 0x8000000c8c0a7c23 */ /* 0x000fe2000801000a */
[----:B----4-:R-:W-:Y:S01]  /*1de10*/  LOP3.LUT R196, R215, UR8, RZ, 0x3c, !PT ;  /* 0x00000008d7c47c12 */ /* 0x010fe2000f8e3cff */
[----:B------:R-:W-:Y:S03]  /*1de20*/  UIADD3 UR8, UPT, UPT, UR21, UR25, URZ ;  /* 0x0000001915087290 */ /* 0x000fe6000fffe0ff */
[----:B------:R-:W-:Y:S02]  /*1de30*/  LOP3.LUT R154, R144, R196, RZ, 0x3c, !PT ;  /* 0x000000c4909a7212 */ /* 0x000fe400078e3cff */
[----:B------:R-:W-:Y:S01]  /*1de40*/  IABS R144, R68 ;  /* 0x0000004400907213 */ /* 0x000fe20000000000 */
[----:B------:R-:W-:Y:S01]  /*1de50*/  VIADD R2, R190, -UR8 ;  /* 0x80000008be027c36 */ /* 0x000fe20008000000 */
[----:B------:R-:W-:Y:S01]  /*1de60*/  IABS R68, R69 ;  /* 0x0000004500447213 */ /* 0x000fe20000000000 */
[----:B------:R-:W-:Y:S02]  /*1de70*/  VIADD R70, R187, -UR8 ;  /* 0x80000008bb467c36 */ /* 0x000fe40008000000 */
[----:B------:R-:W-:Y:S01]  /*1de80*/  IMAD.MOV.U32 R69, RZ, RZ, R144 ;  /* 0x000000ffff457224 */ /* 0x000fe200078e0090 */
[----:B------:R-:W-:Y:S02]  /*1de90*/  I2FP.F32.S32 R68, R68 ;  /* 0x0000004400447245 */ /* 0x000fe40000201400 */
[-C--:B------:R-:W-:Y:S02]  /*1dea0*/  ISETP.GT.AND P6, PT, R2, R0.reuse, PT ;  /* 0x000000000200720c */ /* 0x080fe40003fc4270 */
[----:B------:R-:W-:Y:S01]  /*1deb0*/  I2FP.F32.S32 R69, R69 ;  /* 0x0000004500457245 */ /* 0x000fe20000201400 */
[----:B------:R-:W-:Y:S01]  /*1dec0*/  FFMA.FTZ R7, R68, -UR12, R7 ;  /* 0x8000000c44077c23 */ /* 0x000fe20008010007 */
[-C--:B------:R-:W-:Y:S01]  /*1ded0*/  ISETP.GT.AND P4, PT, R70, R0.reuse, PT ;  /* 0x000000004600720c */ /* 0x080fe20003f84270 */
[----:B------:R-:W-:Y:S02]  /*1dee0*/  VIADD R68, R188, -UR8 ;  /* 0x80000008bc447c36 */ /* 0x000fe40008000000 */
[----:B------:R-:W-:Y:S01]  /*1def0*/  FFMA.FTZ R8, R69, -UR12, R8 ;  /* 0x8000000c45087c23 */ /* 0x000fe20008010008 */
[----:B------:R-:W-:Y:S02]  /*1df00*/  VIADD R69, R189, -UR8 ;  /* 0x80000008bd457c36 */ /* 0x000fe40008000000 */
[----:B------:R-:W-:Y:S01]  /*1df10*/  ISETP.GT.AND P5, PT, R68, R0, PT ;  /* 0x000000004400720c */ /* 0x000fe20003fa4270 */
[----:B------:R-:W-:Y:S01]  /*1df20*/  @!UPT UIADD3 URZ, UPT, UPT, URZ, URZ, URZ ;  /* 0x000000fffffff290 */ /* 0x000fe2000fffe0ff */
[----:B------:R-:W-:Y:S11]  /*1df30*/  BRA.U.ANY UP0, `(.L_x_2561) ;  /* 0xffffffed00cc7547 */ /* 0x000ff6000b93ffff */
.L_x_2560:
[-C--:B------:R-:W-:Y:S01]  /*1df40*/  ISETP.GT.AND P3, PT, R2, R71.reuse, PT ;  /* 0x000000470200720c */ /* 0x080fe20003f64270 */
[----:B------:R-:W2:Y:S01]  /*1df50*/  LDL.64 R208, [R1+0x150] ;  /* 0x0001500001d07983 */ /* 0x000ea20000100a00 */
[----:B------:R-:W-:Y:S01]  /*1df60*/  FSEL R140, R4, -INF , !P6 ;  /* 0xff800000048c7808 */ /* 0x000fe20007000000 */
[----:B------:R-:W-:Y:S01]  /*1df70*/  UIADD3 UR8, UPT, UPT, UR39, 0x646e171e, URZ ;  /* 0x646e171e27087890 */ /* 0x000fe2000fffe0ff */
[----:B------:R-:W-:Y:S01]  /*1df80*/  ISETP.GT.AND P6, PT, R68, R71, PT ;  /* 0x000000474400720c */ /* 0x000fe20003fc4270 */
[----:B------:R-:W-:Y:S01]  /*1df90*/  VIADD R4, R75, 0xffffffd1 ;  /* 0xffffffd14b047836 */ /* 0x000fe20000000000 */
[----:B-1----:R-:W-:Y:S01]  /*1dfa0*/  FSEL R145, R5, -INF , !P3 ;  /* 0xff80000005917808 */ /* 0x002fe20005800000 */
[----:B------:R-:W-:Y:S01]  /*1dfb0*/  VIADD R5, R75, 0xffffffd0 ;  /* 0xffffffd04b057836 */ /* 0x000fe20000000000 */
[----:B------:R-:W-:Y:S01]  /*1dfc0*/  FSEL R141, R7, -INF , !P6 ;  /* 0xff800000078d7808 */ /* 0x000fe20007000000 */
[----:B------:R-:W3:Y:S01]  /*1dfd0*/  LDL.64 R174, [R1+0x148] ;  /* 0x0001480001ae7983 */ /* 0x000ee20000100a00 */
[----:B------:R-:W-:Y:S01]  /*1dfe0*/  FSEL R146, R8, -INF , !P4 ;  /* 0xff80000008927808 */ /* 0x000fe20006000000 */
[--C-:B------:R-:W-:Y:S01]  /*1dff0*/  IMAD.IADD R7, R189, 0x1, -R5.reuse ;  /* 0x00000001bd077824 */ /* 0x100fe200078e0a05 */
[----:B------:R-:W-:Y:S01]  /*1e000*/  FSEL R144, R6, -INF , !P5 ;  /* 0xff80000006907808 */ /* 0x000fe20006800000 */
[----:B------:R-:W-:Y:S01]  /*1e010*/  IMAD.IADD R8, R187, 0x1, -R5 ;  /* 0x00000001bb087824 */ /* 0x000fe200078e0a05 */
[----:B------:R-:W-:Y:S01]  /*1e020*/  ISETP.GT.AND P0, PT, R69, R0, PT ;  /* 0x000000004500720c */ /* 0x000fe20003f04270 */
[----:B------:R-:W-:Y:S01]  /*1e030*/  UIADD3 UR22, UPT, UPT, UR39, 0x76cf5d0a, URZ ;  /* 0x76cf5d0a27167890 */ /* 0x000fe2000fffe0ff */
[----:B------:R-:W-:Y:S01]  /*1e040*/  IABS R7, R7 ;  /* 0x0000000700077213 */ /* 0x000fe20000000000 */
[----:B------:R-:W-:Y:S01]  /*1e050*/  UIADD3 UR11, UPT, UPT, UR39, 0x32370b8f, URZ ;  /* 0x32370b8f270b7890 */ /* 0x000fe2000fffe0ff */
[----:B------:R-:W-:Y:S01]  /*1e060*/  IABS R8, R8 ;  /* 0x0000000800087213 */ /* 0x000fe20000000000 */
[----:B------:R-:W-:Y:S01]  /*1e070*/  IMAD.IADD R6, R187, 0x1, -R4 ;  /* 0x00000001bb067824 */ /* 0x000fe200078e0a04 */
[----:B------:R-:W-:Y:S01]  /*1e080*/  I2FP.F32.S32 R7, R7 ;  /* 0x0000000700077245 */ /* 0x000fe20000201400 */
[----:B------:R-:W-:Y:S01]  /*1e090*/  IMAD.IADD R143, R189, 0x1, -R143 ;  /* 0x00000001bd8f7824 */ /* 0x000fe200078e0a8f */
[----:B------:R-:W-:Y:S01]  /*1e0a0*/  I2FP.F32.S32 R8, R8 ;  /* 0x0000000800087245 */ /* 0x000fe20000201400 */
[----:B------:R-:W-:Y:S01]  /*1e0b0*/  UIADD3 UR10, UPT, UPT, UR39, -0x126145ec, URZ ;  /* 0xed9eba14270a7890 */ /* 0x000fe2000fffe0ff */
[----:B------:R-:W-:Y:S01]  /*1e0c0*/  IABS R6, R6 ;  /* 0x0000000600067213 */ /* 0x000fe20000000000 */
[----:B------:R-:W-:Y:S01]  /*1e0d0*/  UIADD3 UR9, UPT, UPT, UR39, -0x56f99767, URZ ;  /* 0xa906689927097890 */ /* 0x000fe2000fffe0ff */
[----:B------:R-:W-:Y:S01]  /*1e0e0*/  ISETP.GT.AND P3, PT, R70, R71, PT ;  /* 0x000000474600720c */ /* 0x000fe20003f64270 */
[----:B------:R-:W-:Y:S01]  /*1e0f0*/  FFMA.FTZ R12, R8, -UR12, R12 ;  /* 0x8000000c080c7c23 */ /* 0x000fe2000801000c */
[----:B------:R-:W-:Y:S01]  /*1e100*/  IABS R143, R143 ;  /* 0x0000008f008f7213 */ /* 0x000fe20000000000 */
[----:B------:R-:W-:Y:S01]  /*1e110*/  FFMA.FTZ R14, R7, -UR12, R14 ;  /* 0x8000000c070e7c23 */ /* 0x000fe2000801000e */
[----:B------:R-:W-:Y:S01]  /*1e120*/  I2FP.F32.S32 R6, R6 ;  /* 0x0000000600067245 */ /* 0x000fe20000201400 */
[--C-:B------:R-:W-:Y:S01]  /*1e130*/  IMAD.IADD R7, R189, 0x1, -R4.reuse ;  /* 0x00000001bd077824 */ /* 0x100fe200078e0a04 */
[----:B------:R-:W-:Y:S01]  /*1e140*/  FSEL R9, R9, -INF , !P3 ;  /* 0xff80000009097808 */ /* 0x000fe20005800000 */
[--C-:B------:R-:W-:Y:S01]  /*1e150*/  IMAD.IADD R8, R190, 0x1, -R5.reuse ;  /* 0x00000001be087824 */ /* 0x100fe200078e0a05 */
[----:B------:R-:W-:Y:S01]  /*1e160*/  I2FP.F32.S32 R143, R143 ;  /* 0x0000008f008f7245 */ /* 0x000fe20000201400 */
[----:B------:R-:W-:Y:S01]  /*1e170*/  IMAD.IADD R5, R188, 0x1, -R5 ;  /* 0x00000001bc057824 */ /* 0x000fe200078e0a05 */
[----:B------:R-:W-:Y:S01]  /*1e180*/  FSEL R10, R10, -INF , !P0 ;  /* 0xff8000000a0a7808 */ /* 0x000fe20004000000 */
[----:B------:R-:W-:Y:S01]  /*1e190*/  FFMA.FTZ R13, R6, -UR12, R13 ;  /* 0x8000000c060d7c23 */ /* 0x000fe2000801000d */
[----:B------:R-:W-:Y:S01]  /*1e1a0*/  ISETP.GT.AND P5, PT, R69, R71, PT ;  /* 0x000000474500720c */ /* 0x000fe20003fa4270 */
[----:B------:R-:W-:Y:S01]  /*1e1b0*/  FFMA.FTZ R11, R143, -UR12, R11 ;  /* 0x8000000c8f0b7c23 */ /* 0x000fe2000801000b */
[C---:B------:R-:W-:Y:S01]  /*1e1c0*/  ISETP.GE.AND P6, PT, R71.reuse, R191, PT ;  /* 0x000000bf4700720c */ /* 0x040fe20003fc6270 */
[----:B------:R-:W-:Y:S01]  /*1e1d0*/  UIADD3 UR27, UPT, UPT, UR27, 0x1, URZ ;  /* 0x000000011b1b7890 */ /* 0x000fe2000fffe0ff */
[C---:B------:R-:W-:Y:S01]  /*1e1e0*/  ISETP.GE.AND P4, PT, R71.reuse, R193, PT ;  /* 0x000000c14700720c */ /* 0x040fe20003f86270 */
[--C-:B------:R-:W-:Y:S01]  /*1e1f0*/  IMAD.IADD R6, R190, 0x1, -R4.reuse ;  /* 0x00000001be067824 */ /* 0x100fe200078e0a04 */
[C---:B------:R-:W-:Y:S01]  /*1e200*/  ISETP.GE.AND P3, PT, R71.reuse, R192, PT ;  /* 0x000000c04700720c */ /* 0x040fe20003f66270 */
[----:B------:R-:W-:Y:S01]  /*1e210*/  IMAD.IADD R4, R188, 0x1, -R4 ;  /* 0x00000001bc047824 */ /* 0x000fe200078e0a04 */
[----:B------:R-:W-:Y:S01]  /*1e220*/  ISETP.GE.AND P0, PT, R71, R194, PT ;  /* 0x000000c24700720c */ /* 0x000fe20003f06270 */
[----:B------:R-:W-:Y:S01]  /*1e230*/  UISETP.GT.AND UP0, UPT, UR24, UR18, UPT ;  /* 0x000000121800728c */ /* 0x000fe2000bf04270 */
[----:B------:R-:W-:Y:S01]  /*1e240*/  IABS R71, R7 ;  /* 0x0000000700477213 */ /* 0x000fe20000000000 */
[----:B------:R-:W-:Y:S01]  /*1e250*/  UIADD3 UR24, UPT, UPT, UR24, -0x1, URZ ;  /* 0xffffffff18187890 */ /* 0x000fe2000fffe0ff */
[----:B------:R-:W-:Y:S02]  /*1e260*/  IABS R143, R5 ;  /* 0x00000005008f7213 */ /* 0x000fe40000000000 */
[----:B------:R-:W-:Y:S01]  /*1e270*/  IABS R7, R8 ;  /* 0x0000000800077213 */ /* 0x000fe20000000000 */
[----:B------:R-:W-:Y:S01]  /*1e280*/  IMAD.MOV.U32 R5, RZ, RZ, R71 ;  /* 0x000000ffff057224 */ /* 0x000fe200078e0047 */
[----:B------:R-:W-:Y:S02]  /*1e290*/  IABS R8, R4 ;  /* 0x0000000400087213 */ /* 0x000fe40000000000 */
[----:B------:R-:W-:Y:S02]  /*1e2a0*/  FSEL R11, R11, -INF , !P5 ;  /* 0xff8000000b0b7808 */ /* 0x000fe40006800000 */
[----:B------:R-:W-:Y:S02]  /*1e2b0*/  I2FP.F32.S32 R4, R5 ;  /* 0x0000000500047245 */ /* 0x000fe40000201400 */
[----:B------:R-:W-:Y:S01]  /*1e2c0*/  I2FP.F32.S32 R5, R7 ;  /* 0x0000000700057245 */ /* 0x000fe20000201400 */
[----:B------:R-:W-:Y:S01]  /*1e2d0*/  IMAD.MOV.U32 R7, RZ, RZ, R143 ;  /* 0x000000ffff077224 */ /* 0x000fe200078e008f */
[----:B------:R-:W-:Y:S01]  /*1e2e0*/  ISETP.GE.AND P5, PT, R0, R191, PT ;  /* 0x000000bf0000720c */ /* 0x000fe20003fa6270 */
[----:B------:R-:W-:Y:S01]  /*1e2f0*/  FFMA.FTZ R15, R4, -UR12, R15 ;  /* 0x8000000c040f7c23 */ /* 0x000fe2000801000f */
[----:B------:R-:W-:Y:S01]  /*1e300*/  FSEL R145, R145, -INF , !P6 ;  /* 0xff80000091917808 */ /* 0x000fe20007000000 */
[----:B------:R-:W-:Y:S01]  /*1e310*/  FFMA.FTZ R16, R5, -UR12, R16 ;  /* 0x8000000c05107c23 */ /* 0x000fe20008010010 */
[----:B------:R-:W-:Y:S01]  /*1e320*/  I2FP.F32.S32 R4, R7 ;  /* 0x0000000700047245 */ /* 0x000fe20000201400 */
[----:B------:R-:W-:Y:S01]  /*1e330*/  VIADD R7, R75, 0xffffffd8 ;  /* 0xffffffd84b077836 */ /* 0x000fe20000000000 */
[----:B------:R-:W-:Y:S02]  /*1e340*/  I2FP.F32.S32 R5, R8 ;  /* 0x0000000800057245 */ /* 0x000fe40000201400 */
[----:B------:R-:W-:Y:S01]  /*1e350*/  FSEL R148, R140, -INF , !P5 ;  /* 0xff8000008c947808 */ /* 0x000fe20006800000 */
[----:B------:R-:W-:Y:S01]  /*1e360*/  FFMA.FTZ R18, R4, -UR12, R18 ;  /* 0x8000000c04127c23 */ /* 0x000fe20008010012 */
[C---:B------:R-:W-:Y:S01]  /*1e370*/  ISETP.GE.AND P5, PT, R0.reuse, R193, PT ;  /* 0x000000c10000720c */ /* 0x040fe20003fa6270 */
[----:B------:R-:W-:Y:S01]  /*1e380*/  FFMA.FTZ R19, R5, -UR12, R19 ;  /* 0x8000000c05137c23 */ /* 0x000fe20008010013 */
[----:B------:R-:W-:Y:S01]  /*1e390*/  IABS R6, R6 ;  /* 0x0000000600067213 */ /* 0x000fe20000000000 */
[----:B------:R-:W-:Y:S01]  /*1e3a0*/  VIADD R5, R0, 0x8 ;  /* 0x0000000800057836 */ /* 0x000fe20000000000 */
[----:B------:R-:W-:Y:S01]  /*1e3b0*/  FSEL R172, R144, -INF , !P5 ;  /* 0xff80000090ac7808 */ /* 0x000fe20006800000 */
[----:B------:R-:W-:Y:S01]  /*1e3c0*/  VIADD R4, R0, 0x9 ;  /* 0x0000000900047836 */ /* 0x000fe20000000000 */
[----:B------:R-:W-:Y:S01]  /*1e3d0*/  FSEL R171, R141, -INF , !P4 ;  /* 0xff8000008dab7808 */ /* 0x000fe20006000000 */
[----:B------:R-:W-:Y:S01]  /*1e3e0*/  IMAD.IADD R8, R188, 0x1, -R7 ;  /* 0x00000001bc087824 */ /* 0x000fe200078e0a07 */
[CC--:B------:R-:W-:Y:S02]  /*1e3f0*/  ISETP.GT.AND P6, PT, R70.reuse, R5.reuse, PT ;  /* 0x000000054600720c */ /* 0x0c0fe40003fc4270 */
[----:B------:R-:W-:Y:S02]  /*1e400*/  ISETP.GT.AND P5, PT, R70, R4, PT ;  /* 0x000000044600720c */ /* 0x000fe40003fa4270 */
[-C--:B------:R-:W-:Y:S02]  /*1e410*/  ISETP.GT.AND P4, PT, R69, R5.reuse, PT ;  /* 0x000000054500720c */ /* 0x080fe40003f84270 */
[----:B------:R-:W-:Y:S02]  /*1e420*/  I2FP.F32.S32 R6, R6 ;  /* 0x0000000600067245 */ /* 0x000fe40000201400 */
[----:B------:R-:W-:Y:S02]  /*1e430*/  FSEL R12, R12, -INF , !P6 ;  /* 0xff8000000c0c7808 */ /* 0x000fe40007000000 */
[----:B------:R-:W-:Y:S01]  /*1e440*/  FSEL R13, R13, -INF , !P5 ;  /* 0xff8000000d0d7808 */ /* 0x000fe20006800000 */
[----:B------:R-:W-:Y:S01]  /*1e450*/  FFMA.FTZ R17, R6, -UR12, R17 ;  /* 0x8000000c06117c23 */ /* 0x000fe20008010011 */
[----:B------:R-:W-:Y:S01]  /*1e460*/  ISETP.GT.AND P6, PT, R69, R4, PT ;  /* 0x000000044500720c */ /* 0x000fe20003fc4270 */
[--C-:B------:R-:W-:Y:S01]  /*1e470*/  IMAD.IADD R6, R190, 0x1, -R7.reuse ;  /* 0x00000001be067824 */ /* 0x100fe200078e0a07 */
[----:B------:R-:W-:Y:S02]  /*1e480*/  ISETP.GE.AND P5, PT, R0, R192, PT ;  /* 0x000000c00000720c */ /* 0x000fe40003fa6270 */
[----:B------:R-:W-:Y:S02]  /*1e490*/  FSEL R14, R14, -INF , !P4 ;  /* 0xff8000000e0e7808 */ /* 0x000fe40006000000 */
[----:B------:R-:W-:Y:S02]  /*1e4a0*/  ISETP.GE.AND P4, PT, R0, R194, PT ;  /* 0x000000c20000720c */ /* 0x000fe40003f86270 */
[----:B------:R-:W-:Y:S02]  /*1e4b0*/  FSEL R15, R15, -INF , !P6 ;  /* 0xff8000000f0f7808 */ /* 0x000fe40007000000 */
[----:B------:R-:W-:Y:S02]  /*1e4c0*/  FSEL R141, R146, -INF , !P5 ;  /* 0xff800000928d7808 */ /* 0x000fe40006800000 */
[CC--:B------:R-:W-:Y:S02]  /*1e4d0*/  ISETP.GT.AND P6, PT, R2.reuse, R5.reuse, PT ;  /* 0x000000050200720c */ /* 0x0c0fe40003fc4270 */
[-C--:B------:R-:W-:Y:S02]  /*1e4e0*/  ISETP.GT.AND P5, PT, R2, R4.reuse, PT ;  /* 0x000000040200720c */ /* 0x080fe40003fa4270 */
[----:B------:R-:W-:Y:S02]  /*1e4f0*/  FSEL R140, R9, -INF , !P3 ;  /* 0xff800000098c7808 */ /* 0x000fe40005800000 */
[----:B------:R-:W-:Y:S02]  /*1e500*/  FSEL R143, R10, -INF , !P4 ;  /* 0xff8000000a8f7808 */ /* 0x000fe40006000000 */
[C---:B------:R-:W-:Y:S02]  /*1e510*/  ISETP.GT.AND P3, PT, R68.reuse, R5, PT ;  /* 0x000000054400720c */ /* 0x040fe40003f64270 */
[----:B------:R-:W-:Y:S02]  /*1e520*/  ISETP.GT.AND P4, PT, R68, R4, PT ;  /* 0x000000044400720c */ /* 0x000fe40003f84270 */
[----:B------:R-:W-:Y:S02]  /*1e530*/  FSEL R144, R11, -INF , !P0 ;  /* 0xff8000000b907808 */ /* 0x000fe40004000000 */
[----:B------:R-:W-:Y:S02]  /*1e540*/  FSEL R16, R16, -INF , !P6 ;  /* 0xff80000010107808 */ /* 0x000fe40007000000 */
[----:B------:R-:W-:Y:S02]  /*1e550*/  FSEL R17, R17, -INF , !P5 ;  /* 0xff80000011117808 */ /* 0x000fe40006800000 */
[CC--:B------:R-:W-:Y:S02]  /*1e560*/  ISETP.GE.AND P0, PT, R5.reuse, R192.reuse, PT ;  /* 0x000000c00500720c */ /* 0x0c0fe40003f06270 */
[----:B------:R-:W-:Y:S02]  /*1e570*/  ISETP.GE.AND P6, PT, R4, R192, PT ;  /* 0x000000c00400720c */ /* 0x000fe40003fc6270 */
[-C--:B------:R-:W-:Y:S02]  /*1e580*/  ISETP.GE.AND P5, PT, R5, R194.reuse, PT ;  /* 0x000000c20500720c */ /* 0x080fe40003fa6270 */
[----:B------:R-:W-:Y:S02]  /*1e590*/  FSEL R18, R18, -INF , !P3 ;  /* 0xff80000012127808 */ /* 0x000fe40005800000 */
[----:B------:R-:W-:Y:S02]  /*1e5a0*/  FSEL R19, R19, -INF , !P4 ;  /* 0xff80000013137808 */ /* 0x000fe40006000000 */
[C---:B------:R-:W-:Y:S02]  /*1e5b0*/  ISETP.GE.AND P3, PT, R5.reuse, R191, PT ;  /* 0x000000bf0500720c */ /* 0x040fe40003f66270 */
[----:B------:R-:W-:Y:S01]  /*1e5c0*/  ISETP.GE.AND P4, PT, R5, R193, PT ;  /* 0x000000c10500720c */ /* 0x000fe20003f86270 */
[----:B------:R-:W-:Y:S01]  /*1e5d0*/  VIADD R5, R75, 0xffffffd9 ;  /* 0xffffffd94b057836 */ /* 0x000fe20000000000 */
[----:B------:R-:W-:Y:S01]  /*1e5e0*/  FSEL R157, R12, -INF , !P0 ;  /* 0xff8000000c9d7808 */ /* 0x000fe20004000000 */
[----:B------:R-:W-:Y:S01]  /*1e5f0*/  IMAD.IADD R12, R187, 0x1, -R7 ;  /* 0x00000001bb0c7824 */ /* 0x000fe200078e0a07 */
[----:B------:R-:W-:Y:S01]  /*1e600*/  FSEL R159, R13, -INF , !P6 ;  /* 0xff8000000d9f7808 */ /* 0x000fe20007000000 */
[----:B------:R-:W-:Y:S01]  /*1e610*/  IMAD.IADD R10, R188, 0x1, -R5 ;  /* 0x00000001bc0a7824 */ /* 0x000fe200078e0a05 */
        /* <DEDUP_REMOVED lines=23> */
[----:B------:R-:W-:Y:S01]  /*1e790*/  IABS R7, R7 ;  /* 0x0000000700077213 */ /* 0x000fe20000000000 */
[----:B------:R-:W-:Y:S01]  /*1e7a0*/  IMAD.IADD R8, R187, 0x1, -R5 ;  /* 0x00000001bb087824 */ /* 0x000fe200078e0a05 */
[----:B------:R-:W-:Y:S01]  /*1e7b0*/  FSEL R152, R16, -INF , !P3 ;  /* 0xff80000010987808 */ /* 0x000fe20005800000 */
[----:B------:R-:W-:Y:S01]  /*1e7c0*/  VIADD R6, R0, 0x11 ;  /* 0x0000001100067836 */ /* 0x000fe20000000000 */
[----:B------:R-:W-:Y:S01]  /*1e7d0*/  FSEL R20, R20, -INF , !P0 ;  /* 0xff80000014147808 */ /* 0x000fe20004000000 */
[----:B------:R-:W-:Y:S01]  /*1e7e0*/  FFMA.FTZ R21, R9, -UR12, R21 ;  /* 0x8000000c09157c23 */ /* 0x000fe20008010015 */
[----:B------:R-:W-:Y:S01]  /*1e7f0*/  IABS R9, R8 ;  /* 0x0000000800097213 */ /* 0x000fe20000000000 */
[----:B------:R-:W-:Y:S01]  /*1e800*/  IMAD.IADD R5, R189, 0x1, -R5 ;  /* 0x00000001bd057824 */ /* 0x000fe200078e0a05 */
[----:B------:R-:W-:Y:S01]  /*1e810*/  ISETP.GT.AND P0, PT, R2, R6, PT ;  /* 0x000000060200720c */ /* 0x000fe20003f04270 */
[----:B------:R-:W-:Y:S01]  /*1e820*/  VIADD R16, R0, 0x39 ;  /* 0x0000003900107836 */ /* 0x000fe20000000000 */
[----:B------:R-:W-:Y:S02]  /*1e830*/  I2FP.F32.S32 R7, R7 ;  /* 0x0000000700077245 */ /* 0x000fe40000201400 */
[----:B------:R-:W-:Y:S01]  /*1e840*/  IABS R8, R5 ;  /* 0x0000000500087213 */ /* 0x000fe20000000000 */
[----:B------:R-:W-:Y:S01]  /*1e850*/  IMAD.MOV.U32 R5, RZ, RZ, R9 ;  /* 0x000000ffff057224 */ /* 0x000fe200078e0009 */
[----:B------:R-:W-:Y:S01]  /*1e860*/  FSEL R21, R21, -INF , !P0 ;  /* 0xff80000015157808 */ /* 0x000fe20004000000 */
[----:B------:R-:W-:Y:S01]  /*1e870*/  FFMA.FTZ R26, R7, -UR12, R26 ;  /* 0x8000000c071a7c23 */ /* 0x000fe2000801001a */
[----:B------:R-:W-:Y:S01]  /*1e880*/  ISETP.GT.AND P0, PT, R68, R4, PT ;  /* 0x000000044400720c */ /* 0x000fe20003f04270 */
[----:B------:R-:W-:Y:S01]  /*1e890*/  VIADD R7, R75, 0xffffffe0 ;  /* 0xffffffe04b077836 */ /* 0x000fe20000000000 */
[----:B------:R-:W-:Y:S02]  /*1e8a0*/  I2FP.F32.S32 R5, R5 ;  /* 0x0000000500057245 */ /* 0x000fe40000201400 */
[----:B------:R-:W-:Y:S01]  /*1e8b0*/  FSEL R22, R22, -INF , !P0 ;  /* 0xff80000016167808 */ /* 0x000fe20004000000 */
[----:B------:R-:W-:Y:S01]  /*1e8c0*/  IMAD.IADD R12, R190, 0x1, -R7 ;  /* 0x00000001be0c7824 */ /* 0x000fe200078e0a07 */
[----:B------:R-:W-:Y:S01]  /*1e8d0*/  ISETP.GT.AND P0, PT, R68, R6, PT ;  /* 0x000000064400720c */ /* 0x000fe20003f04270 */
[----:B------:R-:W-:Y:S01]  /*1e8e0*/  FFMA.FTZ R25, R5, -UR12, R25 ;  /* 0x8000000c05197c23 */ /* 0x000fe20008010019 */
[----:B------:R-:W-:Y:S01]  /*1e8f0*/  I2FP.F32.S32 R8, R8 ;  /* 0x0000000800087245 */ /* 0x000fe20000201400 */
[----:B------:R-:W-:Y:S01]  /*1e900*/  VIADD R5, R75, 0xffffffe1 ;  /* 0xffffffe14b057836 */ /* 0x000fe20000000000 */
[----:B------:R-:W-:Y:S01]  /*1e910*/  FSEL R23, R23, -INF , !P0 ;  /* 0xff80000017177808 */ /* 0x000fe20004000000 */
[C---:B------:R-:W-:Y:S01]  /*1e920*/  IMAD.IADD R9, R189.reuse, 0x1, -R7 ;  /* 0x00000001bd097824 */ /* 0x040fe200078e0a07 */
[----:B------:R-:W-:Y:S01]  /*1e930*/  ISETP.GT.AND P0, PT, R70, R4, PT ;  /* 0x000000044600720c */ /* 0x000fe20003f04270 */
[----:B------:R-:W-:Y:S01]  /*1e940*/  FFMA.FTZ R27, R8, -UR12, R27 ;  /* 0x8000000c081b7c23 */ /* 0x000fe2000801001b */
[----:B------:R-:W-:Y:S01]  /*1e950*/  ISETP.GT.AND P3, PT, R70, R6, PT ;  /* 0x000000064600720c */ /* 0x000fe20003f64270 */
[----:B------:R-:W-:Y:S01]  /*1e960*/  IMAD.IADD R11, R189, 0x1, -R5 ;  /* 0x00000001bd0b7824 */ /* 0x000fe200078e0a05 */
[----:B------:R-:W-:Y:S02]  /*1e970*/  FSEL R151, R19, -INF , !P5 ;  /* 0xff80000013977808 */ /* 0x000fe40006800000 */
[----:B------:R-:W-:Y:S02]  /*1e980*/  FSEL R24, R24, -INF , !P0 ;  /* 0xff80000018187808 */ /* 0x000fe40004000000 */
[----:B------:R-:W-:Y:S02]  /*1e990*/  FSEL R25, R25, -INF , !P3 ;  /* 0xff80000019197808 */ /* 0x000fe40005800000 */
[----:B------:R-:W-:Y:S02]  /*1e9a0*/  FSEL R153, R17, -INF , !P6 ;  /* 0xff80000011997808 */ /* 0x000fe40007000000 */
[----:B------:R-:W-:Y:S02]  /*1e9b0*/  FSEL R150, R18, -INF , !P4 ;  /* 0xff80000012967808 */ /* 0x000fe40006000000 */
[-C--:B------:R-:W-:Y:S02]  /*1e9c0*/  ISETP.GE.AND P5, PT, R4, R191.reuse, PT ;  /* 0x000000bf0400720c */ /* 0x080fe40003fa6270 */
[----:B------:R-:W-:Y:S02]  /*1e9d0*/  ISETP.GE.AND P0, PT, R6, R191, PT ;  /* 0x000000bf0600720c */ /* 0x000fe40003f06270 */
[-C--:B------:R-:W-:Y:S02]  /*1e9e0*/  ISETP.GE.AND P3, PT, R4, R193.reuse, PT ;  /* 0x000000c10400720c */ /* 0x080fe40003f66270 */
[C---:B------:R-:W-:Y:S02]  /*1e9f0*/  ISETP.GT.AND P6, PT, R69.reuse, R4, PT ;  /* 0x000000044500720c */ /* 0x040fe40003fc4270 */
[----:B------:R-:W-:Y:S02]  /*1ea00*/  ISETP.GT.AND P4, PT, R69, R6, PT ;  /* 0x000000064500720c */ /* 0x000fe40003f84270 */
[----:B------:R-:W-:Y:S02]  /*1ea10*/  FSEL R161, R20, -INF , !P5 ;  /* 0xff80000014a17808 */ /* 0x000fe40006800000 */
[----:B------:R-:W-:Y:S02]  /*1ea20*/  FSEL R163, R21, -INF , !P0 ;  /* 0xff80000015a37808 */ /* 0x000fe40004000000 */
[----:B------:R-:W-:Y:S02]  /*1ea30*/  FSEL R162, R22, -INF , !P3 ;  /* 0xff80000016a27808 */ /* 0x000fe40005800000 */
[----:B------:R-:W-:Y:S02]  /*1ea40*/  FSEL R26, R26, -INF , !P6 ;  /* 0xff8000001a1a7808 */ /* 0x000fe40007000000 */
[----:B------:R-:W-:Y:S02]  /*1ea50*/  FSEL R27, R27, -INF , !P4 ;  /* 0xff8000001b1b7808 */ /* 0x000fe40006000000 */
[C---:B------:R-:W-:Y:S02]  /*1ea60*/  ISETP.GE.AND P5, PT, R6.reuse, R193, PT ;  /* 0x000000c10600720c */ /* 0x040fe40003fa6270 */
[C---:B------:R-:W-:Y:S02]  /*1ea70*/  ISETP.GE.AND P0, PT, R6.reuse, R192, PT ;  /* 0x000000c00600720c */ /* 0x040fe40003f06270 */
[----:B------:R-:W-:Y:S01]  /*1ea80*/  ISETP.GE.AND P3, PT, R6, R194, PT ;  /* 0x000000c20600720c */ /* 0x000fe20003f66270 */
[C-C-:B------:R-:W-:Y:S01]  /*1ea90*/  IMAD.IADD R6, R187.reuse, 0x1, -R7.reuse ;  /* 0x00000001bb067824 */ /* 0x140fe200078e0a07 */
[----:B------:R-:W-:Y:S01]  /*1eaa0*/  ISETP.GE.AND P6, PT, R4, R192, PT ;  /* 0x000000c00400720c */ /* 0x000fe20003fc6270 */
[----:B------:R-:W-:Y:S01]  /*1eab0*/  IMAD.IADD R7, R188, 0x1, -R7 ;  /* 0x00000001bc077824 */ /* 0x000fe200078e0a07 */
        /* <DEDUP_REMOVED lines=17> */
[----:B------:R-:W-:Y:S01]  /*1ebd0*/  IABS R7, R7 ;  /* 0x0000000700077213 */ /* 0x000fe20000000000 */
[----:B------:R-:W-:Y:S01]  /*1ebe0*/  VIADD R4, R0, 0x18 ;  /* 0x0000001800047836 */ /* 0x000fe20000000000 */
[----:B------:R-:W-:Y:S01]  /*1ebf0*/  FSEL R24, R24, -INF , !P6 ;  /* 0xff80000018187808 */ /* 0x000fe20007000000 */
[----:B------:R-:W-:Y:S01]  /*1ec00*/  FFMA.FTZ R31, R6, -UR12, R31 ;  /* 0x8000000c061f7c23 */ /* 0x000fe2000801001f */
[----:B------:R-:W-:Y:S01]  /*1ec10*/  I2FP.F32.S32 R7, R7 ;  /* 0x0000000700077245 */ /* 0x000fe20000201400 */
[--C-:B------:R-:W-:Y:S01]  /*1ec20*/  IMAD.IADD R8, R190, 0x1, -R5.reuse ;  /* 0x00000001be087824 */ /* 0x100fe200078e0a05 */
[----:B------:R-:W-:Y:S01]  /*1ec30*/  ISETP.GT.AND P5, PT, R70, R4, PT ;  /* 0x000000044600720c */ /* 0x000fe20003fa4270 */
[----:B------:R-:W-:Y:S01]  /*1ec40*/  VIADD R6, R0, 0x19 ;  /* 0x0000001900067836 */ /* 0x000fe20000000000 */
[----:B------:R-:W-:Y:S01]  /*1ec50*/  FSEL R25, R25, -INF , !P0 ;  /* 0xff80000019197808 */ /* 0x000fe20004000000 */
[----:B------:R-:W-:Y:S01]  /*1ec60*/  IMAD.IADD R5, R188, 0x1, -R5 ;  /* 0x00000001bc057824 */ /* 0x000fe200078e0a05 */
[----:B------:R-:W-:Y:S01]  /*1ec70*/  IABS R9, R8 ;  /* 0x0000000800097213 */ /* 0x000fe20000000000 */
[----:B------:R-:W-:Y:S01]  /*1ec80*/  FFMA.FTZ R34, R7, -UR12, R34 ;  /* 0x8000000c07227c23 */ /* 0x000fe20008010022 */
[----:B------:R-:W-:Y:S01]  /*1ec90*/  FSEL R28, R28, -INF , !P5 ;  /* 0xff8000001c1c7808 */ /* 0x000fe20006800000 */
[----:B------:R-:W-:Y:S01]  /*1eca0*/  VIADD R7, R75, 0xffffffe8 ;  /* 0xffffffe84b077836 */ /* 0x000fe20000000000 */
[----:B------:R-:W-:Y:S02]  /*1ecb0*/  ISETP.GT.AND P5, PT, R70, R6, PT ;  /* 0x000000064600720c */ /* 0x000fe40003fa4270 */
[----:B------:R-:W-:Y:S01]  /*1ecc0*/  IABS R8, R5 ;  /* 0x0000000500087213 */ /* 0x000fe20000000000 */
[----:B------:R-:W-:Y:S01]  /*1ecd0*/  IMAD.MOV.U32 R5, RZ, RZ, R9 ;  /* 0x000000ffff057224 */ /* 0x000fe200078e0009 */
[----:B------:R-:W-:Y:S01]  /*1ece0*/  FSEL R29, R29, -INF , !P5 ;  /* 0xff8000001d1d7808 */ /* 0x000fe20006800000 */
[----:B------:R-:W-:Y:S01]  /*1ecf0*/  IMAD.IADD R10, R188, 0x1, -R7 ;  /* 0x00000001bc0a7824 */ /* 0x000fe200078e0a07 */
[C---:B------:R-:W-:Y:S02]  /*1ed00*/  ISETP.GT.AND P5, PT, R69.reuse, R4, PT ;  /* 0x000000044500720c */ /* 0x040fe40003fa4270 */
[----:B------:R-:W-:Y:S02]  /*1ed10*/  I2FP.F32.S32 R5, R5 ;  /* 0x0000000500057245 */ /* 0x000fe40000201400 */
[----:B------:R-:W-:Y:S02]  /*1ed20*/  FSEL R30, R30, -INF , !P5 ;  /* 0xff8000001e1e7808 */ /* 0x000fe40006800000 */
[-C--:B------:R-:W-:Y:S01]  /*1ed30*/  ISETP.GT.AND P5, PT, R69, R6.reuse, PT ;  /* 0x000000064500720c */ /* 0x080fe20003fa4270 */
[----:B------:R-:W-:Y:S01]  /*1ed40*/  FFMA.FTZ R33, R5, -UR12, R33 ;  /* 0x8000000c05217c23 */ /* 0x000fe20008010021 */
[C---:B------:R-:W-:Y:S01]  /*1ed50*/  ISETP.GT.AND P6, PT, R2.reuse, R6, PT ;  /* 0x000000060200720c */ /* 0x040fe20003fc4270 */
[----:B------:R-:W-:Y:S01]  /*1ed60*/  VIADD R5, R75, 0xffffffe9 ;  /* 0xffffffe94b057836 */ /* 0x000fe20000000000 */
[----:B------:R-:W-:Y:S02]  /*1ed70*/  FSEL R31, R31, -INF , !P5 ;  /* 0xff8000001f1f7808 */ /* 0x000fe40006800000 */
[-C--:B------:R-:W-:Y:S01]  /*1ed80*/  ISETP.GT.AND P5, PT, R2, R4.reuse, PT ;  /* 0x000000040200720c */ /* 0x080fe20003fa4270 */
[----:B------:R-:W-:Y:S01]  /*1ed90*/  IMAD.IADD R12, R188, 0x1, -R5 ;  /* 0x00000001bc0c7824 */ /* 0x000fe200078e0a05 */
[----:B------:R-:W-:Y:S02]  /*1eda0*/  ISETP.GT.AND P0, PT, R68, R4, PT ;  /* 0x000000044400720c */ /* 0x000fe40003f04270 */
[----:B------:R-:W-:Y:S02]  /*1edb0*/  I2FP.F32.S32 R8, R8 ;  /* 0x0000000800087245 */ /* 0x000fe40000201400 */
[----:B------:R-:W-:Y:S02]  /*1edc0*/  FSEL R27, R27, -INF , !P3 ;  /* 0xff8000001b1b7808 */ /* 0x000fe40005800000 */
[----:B------:R-:W-:Y:S01]  /*1edd0*/  FSEL R32, R32, -INF , !P5 ;  /* 0xff80000020207808 */ /* 0x000fe20006800000 */
[----:B------:R-:W-:Y:S01]  /*1ede0*/  FFMA.FTZ R35, R8, -UR12, R35 ;  /* 0x8000000c08237c23 */ /* 0x000fe20008010023 */
[----:B------:R-:W-:Y:S01]  /*1edf0*/  FSEL R33, R33, -INF , !P6 ;  /* 0xff80000021217808 */ /* 0x000fe20007000000 */
[----:B------:R-:W-:Y:S01]  /*1ee00*/  IMAD.IADD R8, R190, 0x1, -R7 ;  /* 0x00000001be087824 */ /* 0x000fe200078e0a07 */
[----:B------:R-:W-:Y:S02]  /*1ee10*/  FSEL R34, R34, -INF , !P0 ;  /* 0xff80000022227808 */ /* 0x000fe40004000000 */
[C---:B------:R-:W-:Y:S02]  /*1ee20*/  ISETP.GE.AND P3, PT, R4.reuse, R192, PT ;  /* 0x000000c00400720c */ /* 0x040fe40003f66270 */
[C---:B------:R-:W-:Y:S02]  /*1ee30*/  ISETP.GE.AND P5, PT, R4.reuse, R194, PT ;  /* 0x000000c20400720c */ /* 0x040fe40003fa6270 */
[C---:B------:R-:W-:Y:S02]  /*1ee40*/  ISETP.GE.AND P6, PT, R4.reuse, R191, PT ;  /* 0x000000bf0400720c */ /* 0x040fe40003fc6270 */
[----:B------:R-:W-:Y:S01]  /*1ee50*/  ISETP.GE.AND P0, PT, R4, R193, PT ;  /* 0x000000c10400720c */ /* 0x000fe20003f06270 */
[----:B------:R-:W-:Y:S01]  /*1ee60*/  IMAD.IADD R4, R190, 0x1, -R5 ;  /* 0x00000001be047824 */ /* 0x000fe200078e0a05 */
[----:B------:R-:W-:Y:S02]  /*1ee70*/  FSEL R26, R26, -INF , !P4 ;  /* 0xff8000001a1a7808 */ /* 0x000fe40006000000 */
[----:B------:R-:W-:Y:S02]  /*1ee80*/  IABS R11, R8 ;  /* 0x00000008000b7213 */ /* 0x000fe40000000000 */
[----:B------:R-:W-:Y:S02]  /*1ee90*/  IABS R9, R4 ;  /* 0x0000000400097213 */ /* 0x000fe40000000000 */
[----:B------:R-:W-:Y:S02]  /*1eea0*/  IABS R4, R10 ;  /* 0x0000000a00047213 */ /* 0x000fe40000000000 */
[----:B------:R-:W-:Y:S02]  /*1eeb0*/  ISETP.GT.AND P4, PT, R68, R6, PT ;  /* 0x000000064400720c */ /* 0x000fe40003f84270 */
[----:B------:R-:W-:Y:S01]  /*1eec0*/  IABS R8, R12 ;  /* 0x0000000c00087213 */ /* 0x000fe20000000000 */
[----:B------:R-:W-:Y:S01]  /*1eed0*/  VIADD R12, R0, 0x29 ;  /* 0x00000029000c7836 */ /* 0x000fe20000000000 */
[----:B------:R-:W-:Y:S02]  /*1eee0*/  I2FP.F32.S32 R9, R9 ;  /* 0x0000000900097245 */ /* 0x000fe40000201400 */
[----:B------:R-:W-:Y:S02]  /*1eef0*/  I2FP.F32.S32 R4, R4 ;  /* 0x0000000400047245 */ /* 0x000fe40000201400 */
[----:B------:R-:W-:Y:S01]  /*1ef00*/  FSEL R35, R35, -INF , !P4 ;  /* 0xff80000023237808 */ /* 0x000fe20006000000 */
[----:B------:R-:W-:Y:S01]  /*1ef10*/  FFMA.FTZ R37, R9, -UR12, R37 ;  /* 0x8000000c09257c23 */ /* 0x000fe20008010025 */
[----:B------:R-:W-:Y:S01]  /*1ef20*/  I2FP.F32.S32 R8, R8 ;  /* 0x0000000800087245 */ /* 0x000fe20000201400 */
[----:B------:R-:W-:Y:S01]  /*1ef30*/  FFMA.FTZ R38, R4, -UR12, R38 ;  /* 0x8000000c04267c23 */ /* 0x000fe20008010026 */
[----:B------:R-:W-:Y:S01]  /*1ef40*/  ISETP.GE.AND P4, PT, R6, R192, PT ;  /* 0x000000c00600720c */ /* 0x000fe20003f86270 */
[----:B------:R-:W-:Y:S01]  /*1ef50*/  VIADD R4, R0, 0x20 ;  /* 0x0000002000047836 */ /* 0x000fe20000000000 */
[----:B------:R-:W-:Y:S01]  /*1ef60*/  FSEL R28, R28, -INF , !P3 ;  /* 0xff8000001c1c7808 */ /* 0x000fe20005800000 */
[----:B------:R-:W-:Y:S01]  /*1ef70*/  FFMA.FTZ R39, R8, -UR12, R39 ;  /* 0x8000000c08277c23 */ /* 0x000fe20008010027 */
[----:B------:R-:W-:Y:S01]  /*1ef80*/  I2FP.F32.S32 R11, R11 ;  /* 0x0000000b000b7245 */ /* 0x000fe20000201400 */
[--C-:B------:R-:W-:Y:S01]  /*1ef90*/  IMAD.IADD R9, R187, 0x1, -R7.reuse ;  /* 0x00000001bb097824 */ /* 0x100fe200078e0a07 */
[----:B------:R-:W-:Y:S01]  /*1efa0*/  ISETP.GE.AND P3, PT, R6, R194, PT ;  /* 0x000000c20600720c */ /* 0x000fe20003f66270 */
[----:B------:R-:W-:Y:S01]  /*1efb0*/  IMAD.IADD R8, R189, 0x1, -R7 ;  /* 0x00000001bd087824 */ /* 0x000fe200078e0a07 */
[----:B------:R-:W-:Y:S01]  /*1efc0*/  FSEL R29, R29, -INF , !P4 ;  /* 0xff8000001d1d7808 */ /* 0x000fe20006000000 */
[----:B------:R-:W-:Y:S01]  /*1efd0*/  FFMA.FTZ R36, R11, -UR12, R36 ;  /* 0x8000000c0b247c23 */ /* 0x000fe20008010024 */
[----:B------:R-:W-:Y:S01]  /*1efe0*/  FSEL R30, R30, -INF , !P5 ;  /* 0xff8000001e1e7808 */ /* 0x000fe20006800000 */
[--C-:B------:R-:W-:Y:S01]  /*1eff0*/  IMAD.IADD R7, R187, 0x1, -R5.reuse ;  /* 0x00000001bb077824 */ /* 0x100fe200078e0a05 */
[C---:B------:R-:W-:Y:S01]  /*1f000*/  ISETP.GE.AND P4, PT, R6.reuse, R191, PT ;  /* 0x000000bf0600720c */ /* 0x040fe20003f86270 */
[----:B------:R-:W-:Y:S01]  /*1f010*/  IMAD.IADD R5, R189, 0x1, -R5 ;  /* 0x00000001bd057824 */ /* 0x000fe200078e0a05 */
[----:B------:R-:W-:Y:S01]  /*1f020*/  ISETP.GE.AND P5, PT, R6, R193, PT ;  /* 0x000000c10600720c */ /* 0x000fe20003fa6270 */
[----:B------:R-:W-:Y:S01]  /*1f030*/  VIADD R6, R0, 0x21 ;  /* 0x0000002100067836 */ /* 0x000fe20000000000 */
[----:B------:R-:W-:Y:S02]  /*1f040*/  FSEL R31, R31, -INF , !P3 ;  /* 0xff8000001f1f7808 */ /* 0x000fe40005800000 */
[----:B------:R-:W-:Y:S02]  /*1f050*/  IABS R10, R9 ;  /* 0x00000009000a7213 */ /* 0x000fe40000000000 */
[----:B------:R-:W-:Y:S02]  /*1f060*/  ISETP.GT.AND P3, PT, R2, R4, PT ;  /* 0x000000040200720c */ /* 0x000fe40003f64270 */
[----:B------:R-:W-:Y:S01]  /*1f070*/  IABS R9, R8 ;  /* 0x0000000800097213 */ /* 0x000fe20000000000 */
[----:B------:R-:W-:Y:S01]  /*1f080*/  IMAD.MOV.U32 R8, RZ, RZ, R10 ;  /* 0x000000ffff087224 */ /* 0x000fe200078e000a */
[----:B------:R-:W-:Y:S02]  /*1f090*/  FSEL R36, R36, -INF , !P3 ;  /* 0xff80000024247808 */ /* 0x000fe40005800000 */
[----:B------:R-:W-:Y:S02]  /*1f0a0*/  ISETP.GT.AND P3, PT, R2, R6, PT ;  /* 0x000000060200720c */ /* 0x000fe40003f64270 */
[----:B------:R-:W-:Y:S02]  /*1f0b0*/  IABS R7, R7 ;  /* 0x0000000700077213 */ /* 0x000fe40000000000 */
[----:B------:R-:W-:Y:S02]  /*1f0c0*/  FSEL R37, R37, -INF , !P3 ;  /* 0xff80000025257808 */ /* 0x000fe40005800000 */
[----:B------:R-:W-:Y:S02]  /*1f0d0*/  I2FP.F32.S32 R8, R8 ;  /* 0x0000000800087245 */ /* 0x000fe40000201400 */
[----:B------:R-:W-:Y:S02]  /*1f0e0*/  ISETP.GT.AND P3, PT, R68, R4, PT ;  /* 0x000000044400720c */ /* 0x000fe40003f64270 */
[----:B------:R-:W-:Y:S01]  /*1f0f0*/  I2FP.F32.S32 R7, R7 ;  /* 0x0000000700077245 */ /* 0x000fe20000201400 */
[----:B------:R-:W-:Y:S01]  /*1f100*/  FFMA.FTZ R40, R8, -UR12, R40 ;  /* 0x8000000c08287c23 */ /* 0x000fe20008010028 */
[----:B------:R-:W-:Y:S02]  /*1f110*/  FSEL R38, R38, -INF , !P3 ;  /* 0xff80000026267808 */ /* 0x000fe40005800000 */
[----:B------:R-:W-:Y:S01]  /*1f120*/  ISETP.GT.AND P3, PT, R68, R6, PT ;  /* 0x000000064400720c */ /* 0x000fe20003f64270 */
[----:B------:R-:W-:Y:S01]  /*1f130*/  FFMA.FTZ R41, R7, -UR12, R41 ;  /* 0x8000000c07297c23 */ /* 0x000fe20008010029 */
[----:B------:R-:W-:Y:S02]  /*1f140*/  I2FP.F32.S32 R8, R9 ;  /* 0x0000000900087245 */ /* 0x000fe40000201400 */
[----:B------:R-:W-:Y:S02]  /*1f150*/  IABS R5, R5 ;  /* 0x0000000500057213 */ /* 0x000fe40000000000 */
[----:B------:R-:W-:Y:S01]  /*1f160*/  FSEL R39, R39, -INF , !P3 ;  /* 0xff80000027277808 */ /* 0x000fe20005800000 */
[----:B------:R-:W-:Y:S01]  /*1f170*/  FFMA.FTZ R42, R8, -UR12, R42 ;  /* 0x8000000c082a7c23 */ /* 0x000fe2000801002a */
[----:B------:R-:W-:Y:S01]  /*1f180*/  FSEL R32, R32, -INF , !P6 ;  /* 0xff80000020207808 */ /* 0x000fe20007000000 */
[----:B------:R-:W-:Y:S01]  /*1f190*/  VIADD R8, R75, 0xfffffff1 ;  /* 0xfffffff14b087836 */ /* 0x000fe20000000000 */
[C---:B------:R-:W-:Y:S02]  /*1f1a0*/  ISETP.GT.AND P3, PT, R70.reuse, R4, PT ;  /* 0x000000044600720c */ /* 0x040fe40003f64270 */
[----:B------:R-:W-:Y:S01]  /*1f1b0*/  ISETP.GT.AND P6, PT, R70, R6, PT ;  /* 0x000000064600720c */ /* 0x000fe20003fc4270 */
[--C-:B------:R-:W-:Y:S01]  /*1f1c0*/  IMAD.IADD R10, R190, 0x1, -R8.reuse ;  /* 0x00000001be0a7824 */ /* 0x100fe200078e0a08 */
[----:B------:R-:W-:Y:S02]  /*1f1d0*/  I2FP.F32.S32 R5, R5 ;  /* 0x0000000500057245 */ /* 0x000fe40000201400 */
[----:B------:R-:W-:Y:S02]  /*1f1e0*/  FSEL R33, R33, -INF , !P4 ;  /* 0xff80000021217808 */ /* 0x000fe40006000000 */
[----:B------:R-:W-:Y:S01]  /*1f1f0*/  FSEL R34, R34, -INF , !P0 ;  /* 0xff80000022227808 */ /* 0x000fe20004000000 */
[----:B------:R-:W-:Y:S01]  /*1f200*/  FFMA.FTZ R43, R5, -UR12, R43 ;  /* 0x8000000c052b7c23 */ /* 0x000fe2000801002b */
[----:B------:R-:W-:Y:S01]  /*1f210*/  FSEL R35, R35, -INF , !P5 ;  /* 0xff80000023237808 */ /* 0x000fe20006800000 */
[----:B------:R-:W-:Y:S01]  /*1f220*/  VIADD R5, R75, 0xfffffff0 ;  /* 0xfffffff04b057836 */ /* 0x000fe20000000000 */
[----:B------:R-:W-:Y:S02]  /*1f230*/  FSEL R40, R40, -INF , !P3 ;  /* 0xff80000028287808 */ /* 0x000fe40005800000 */
[----:B------:R-:W-:Y:S01]  /*1f240*/  FSEL R41, R41, -INF , !P6 ;  /* 0xff80000029297808 */ /* 0x000fe20007000000 */
[--C-:B------:R-:W-:Y:S01]  /*1f250*/  IMAD.IADD R9, R187, 0x1, -R5.reuse ;  /* 0x00000001bb097824 */ /* 0x100fe200078e0a05 */
[----:B------:R-:W-:Y:S01]  /*1f260*/  ISETP.GT.AND P4, PT, R69, R4, PT ;  /* 0x000000044500720c */ /* 0x000fe20003f84270 */
[----:B------:R-:W-:Y:S01]  /*1f270*/  IMAD.IADD R7, R189, 0x1, -R5 ;  /* 0x00000001bd077824 */ /* 0x000fe200078e0a05 */
        /* <DEDUP_REMOVED lines=16> */
[----:B------:R-:W-:Y:S02]  /*1f380*/  IABS R7, R7 ;  /* 0x0000000700077213 */ /* 0x000fe40000000000 */
[----:B------:R-:W-:Y:S01]  /*1f390*/  ISETP.GE.AND P0, PT, R6, R193, PT ;  /* 0x000000c10600720c */ /* 0x000fe20003f06270 */
[----:B------:R-:W-:Y:S01]  /*1f3a0*/  FFMA.FTZ R44, R9, -UR12, R44 ;  /* 0x8000000c092c7c23 */ /* 0x000fe2000801002c */
[----:B------:R-:W-:Y:S02]  /*1f3b0*/  FSEL R37, R37, -INF , !P4 ;  /* 0xff80000025257808 */ /* 0x000fe40006000000 */
[----:B------:R-:W-:Y:S02]  /*1f3c0*/  FSEL R38, R38, -INF , !P5 ;  /* 0xff80000026267808 */ /* 0x000fe40006800000 */
[C---:B------:R-:W-:Y:S02]  /*1f3d0*/  ISETP.GE.AND P4, PT, R6.reuse, R192, PT ;  /* 0x000000c00600720c */ /* 0x040fe40003f86270 */
[----:B------:R-:W-:Y:S02]  /*1f3e0*/  I2FP.F32.S32 R7, R7 ;  /* 0x0000000700077245 */ /* 0x000fe40000201400 */
[----:B------:R-:W-:Y:S01]  /*1f3f0*/  ISETP.GE.AND P5, PT, R6, R194, PT ;  /* 0x000000c20600720c */ /* 0x000fe20003fa6270 */
[----:B------:R-:W-:Y:S01]  /*1f400*/  IMAD.IADD R6, R189, 0x1, -R8 ;  /* 0x00000001bd067824 */ /* 0x000fe200078e0a08 */
[----:B------:R-:W-:Y:S01]  /*1f410*/  FSEL R39, R39, -INF , !P0 ;  /* 0xff80000027277808 */ /* 0x000fe20004000000 */
[----:B------:R-:W-:Y:S01]  /*1f420*/  FFMA.FTZ R46, R7, -UR12, R46 ;  /* 0x8000000c072e7c23 */ /* 0x000fe2000801002e */
[----:B------:R-:W-:Y:S01]  /*1f430*/  ISETP.GT.AND P0, PT, R70, R4, PT ;  /* 0x000000044600720c */ /* 0x000fe20003f04270 */
[--C-:B------:R-:W-:Y:S01]  /*1f440*/  IMAD.IADD R7, R190, 0x1, -R5.reuse ;  /* 0x00000001be077824 */ /* 0x100fe200078e0a05 */
[----:B------:R-:W-:Y:S01]  /*1f450*/  IABS R9, R6 ;  /* 0x0000000600097213 */ /* 0x000fe20000000000 */
[----:B------:R-:W-:Y:S01]  /*1f460*/  IMAD.IADD R8, R188, 0x1, -R8 ;  /* 0x00000001bc087824 */ /* 0x000fe200078e0a08 */
[----:B------:R-:W-:Y:S01]  /*1f470*/  FSEL R44, R44, -INF , !P0 ;  /* 0xff8000002c2c7808 */ /* 0x000fe20004000000 */
[----:B------:R-:W-:Y:S01]  /*1f480*/  IMAD.IADD R5, R188, 0x1, -R5 ;  /* 0x00000001bc057824 */ /* 0x000fe200078e0a05 */
[----:B------:R-:W-:Y:S02]  /*1f490*/  ISETP.GT.AND P0, PT, R70, R12, PT ;  /* 0x0000000c4600720c */ /* 0x000fe40003f04270 */
[----:B------:R-:W-:Y:S02]  /*1f4a0*/  I2FP.F32.S32 R9, R9 ;  /* 0x0000000900097245 */ /* 0x000fe40000201400 */
[----:B------:R-:W-:Y:S02]  /*1f4b0*/  FSEL R45, R45, -INF , !P0 ;  /* 0xff8000002d2d7808 */ /* 0x000fe40004000000 */
[----:B------:R-:W-:Y:S01]  /*1f4c0*/  IABS R7, R7 ;  /* 0x0000000700077213 */ /* 0x000fe20000000000 */
[----:B------:R-:W-:Y:S01]  /*1f4d0*/  FFMA.FTZ R47, R9, -UR12, R47 ;  /* 0x8000000c092f7c23 */ /* 0x000fe2000801002f */
[----:B------:R-:W-:Y:S02]  /*1f4e0*/  IABS R6, R10 ;  /* 0x0000000a00067213 */ /* 0x000fe40000000000 */
[----:B------:R-:W-:Y:S02]  /*1f4f0*/  ISETP.GT.AND P0, PT, R69, R4, PT ;  /* 0x000000044500720c */ /* 0x000fe40003f04270 */
[----:B------:R-:W-:Y:S02]  /*1f500*/  I2FP.F32.S32 R7, R7 ;  /* 0x0000000700077245 */ /* 0x000fe40000201400 */
[----:B------:R-:W-:Y:S02]  /*1f510*/  I2FP.F32.S32 R6, R6 ;  /* 0x0000000600067245 */ /* 0x000fe40000201400 */
[----:B------:R-:W-:Y:S01]  /*1f520*/  FSEL R46, R46, -INF , !P0 ;  /* 0xff8000002e2e7808 */ /* 0x000fe20004000000 */
[----:B------:R-:W-:Y:S01]  /*1f530*/  FFMA.FTZ R48, R7, -UR12, R48 ;  /* 0x8000000c07307c23 */ /* 0x000fe20008010030 */
[----:B------:R-:W-:Y:S01]  /*1f540*/  ISETP.GT.AND P0, PT, R69, R12, PT ;  /* 0x0000000c4500720c */ /* 0x000fe20003f04270 */
[----:B------:R-:W-:Y:S01]  /*1f550*/  VIADD R7, R75, 0xfffffff8 ;  /* 0xfffffff84b077836 */ /* 0x000fe20000000000 */
[----:B------:R-:W-:Y:S01]  /*1f560*/  FSEL R40, R40, -INF , !P3 ;  /* 0xff80000028287808 */ /* 0x000fe20005800000 */
[----:B------:R-:W-:Y:S01]  /*1f570*/  FFMA.FTZ R49, R6, -UR12, R49 ;  /* 0x8000000c06317c23 */ /* 0x000fe20008010031 */
[----:B------:R-:W-:Y:S01]  /*1f580*/  FSEL R47, R47, -INF , !P0 ;  /* 0xff8000002f2f7808 */ /* 0x000fe20004000000 */
[----:B------:R-:W-:Y:S01]  /*1f590*/  VIADD R6, R75, 0xfffffff9 ;  /* 0xfffffff94b067836 */ /* 0x000fe20000000000 */
[----:B------:R-:W-:Y:S01]  /*1f5a0*/  ISETP.GT.AND P0, PT, R2, R4, PT ;  /* 0x000000040200720c */ /* 0x000fe20003f04270 */
[--C-:B------:R-:W-:Y:S01]  /*1f5b0*/  IMAD.IADD R10, R188, 0x1, -R7.reuse ;  /* 0x00000001bc0a7824 */ /* 0x100fe200078e0a07 */
[----:B------:R-:W-:Y:S01]  /*1f5c0*/  ISETP.GT.AND P3, PT, R2, R12, PT ;  /* 0x0000000c0200720c */ /* 0x000fe20003f64270 */
[----:B------:R-:W-:Y:S01]  /*1f5d0*/  IMAD.IADD R11, R188, 0x1, -R6 ;  /* 0x00000001bc0b7824 */ /* 0x000fe200078e0a06 */
[----:B------:R-:W-:Y:S02]  /*1f5e0*/  IABS R5, R5 ;  /* 0x0000000500057213 */ /* 0x000fe40000000000 */
[----:B------:R-:W-:Y:S02]  /*1f5f0*/  FSEL R41, R41, -INF , !P4 ;  /* 0xff80000029297808 */ /* 0x000fe40006000000 */
[----:B------:R-:W-:Y:S02]  /*1f600*/  FSEL R42, R42, -INF , !P6 ;  /* 0xff8000002a2a7808 */ /* 0x000fe40007000000 */
[----:B------:R-:W-:Y:S02]  /*1f610*/  FSEL R43, R43, -INF , !P5 ;  /* 0xff8000002b2b7808 */ /* 0x000fe40006800000 */
[----:B------:R-:W-:Y:S02]  /*1f620*/  FSEL R48, R48, -INF , !P0 ;  /* 0xff80000030307808 */ /* 0x000fe40004000000 */
[----:B------:R-:W-:Y:S02]  /*1f630*/  I2FP.F32.S32 R5, R5 ;  /* 0x0000000500057245 */ /* 0x000fe40000201400 */
[----:B------:R-:W-:Y:S02]  /*1f640*/  FSEL R49, R49, -INF , !P3 ;  /* 0xff80000031317808 */ /* 0x000fe40005800000 */
[----:B------:R-:W-:Y:S01]  /*1f650*/  ISETP.GT.AND P4, PT, R68, R4, PT ;  /* 0x000000044400720c */ /* 0x000fe20003f84270 */
[----:B------:R-:W-:Y:S01]  /*1f660*/  FFMA.FTZ R50, R5, -UR12, R50 ;  /* 0x8000000c05327c23 */ /* 0x000fe20008010032 */
[----:B------:R-:W-:Y:S01]  /*1f670*/  ISETP.GE.AND P6, PT, R4, R192, PT ;  /* 0x000000c00400720c */ /* 0x000fe20003fc6270 */
[----:B------:R-:W-:Y:S01]  /*1f680*/  IMAD.IADD R5, R190, 0x1, -R6 ;  /* 0x00000001be057824 */ /* 0x000fe200078e0a06 */
[C---:B------:R-:W-:Y:S02]  /*1f690*/  ISETP.GE.AND P5, PT, R4.reuse, R194, PT ;  /* 0x000000c20400720c */ /* 0x040fe40003fa6270 */
[C---:B------:R-:W-:Y:S02]  /*1f6a0*/  ISETP.GE.AND P0, PT, R4.reuse, R191, PT ;  /* 0x000000bf0400720c */ /* 0x040fe40003f06270 */
[----:B------:R-:W-:Y:S01]  /*1f6b0*/  ISETP.GE.AND P3, PT, R4, R193, PT ;  /* 0x000000c10400720c */ /* 0x000fe20003f66270 */
[----:B------:R-:W-:Y:S01]  /*1f6c0*/  IMAD.IADD R4, R190, 0x1, -R7 ;  /* 0x00000001be047824 */ /* 0x000fe200078e0a07 */
[----:B------:R-:W-:Y:S02]  /*1f6d0*/  IABS R13, R8 ;  /* 0x00000008000d7213 */ /* 0x000fe40000000000 */
[----:B------:R-:W-:Y:S02]  /*1f6e0*/  IABS R8, R10 ;  /* 0x0000000a00087213 */ /* 0x000fe40000000000 */
[----:B------:R-:W-:Y:S01]  /*1f6f0*/  IABS R4, R4 ;  /* 0x0000000400047213 */ /* 0x000fe20000000000 */
[----:B------:R-:W-:Y:S01]  /*1f700*/  IMAD.MOV.U32 R10, RZ, RZ, R13 ;  /* 0x000000ffff0a7224 */ /* 0x000fe200078e000d */
[----:B------:R-:W-:Y:S02]  /*1f710*/  IABS R9, R5 ;  /* 0x0000000500097213 */ /* 0x000fe40000000000 */
[----:B------:R-:W-:Y:S01]  /*1f720*/  FSEL R50, R50, -INF , !P4 ;  /* 0xff80000032327808 */ /* 0x000fe20006000000 */
[----:B------:R-:W-:Y:S01]  /*1f730*/  IMAD.MOV.U32 R5, RZ, RZ, R4 ;  /* 0x000000ffff057224 */ /* 0x000fe200078e0004 */
[----:B------:R-:W-:Y:S02]  /*1f740*/  IABS R4, R11 ;  /* 0x0000000b00047213 */ /* 0x000fe40000000000 */
[----:B------:R-:W-:Y:S02]  /*1f750*/  I2FP.F32.S32 R11, R10 ;  /* 0x0000000a000b7245 */ /* 0x000fe40000201400 */
[----:B------:R-:W-:Y:S01]  /*1f760*/  I2FP.F32.S32 R10, R5 ;  /* 0x00000005000a7245 */ /* 0x000fe20000201400 */
[----:B------:R-:W-:Y:S01]  /*1f770*/  IMAD.MOV.U32 R5, RZ, RZ, R8 ;  /* 0x000000ffff057224 */ /* 0x000fe200078e0008 */
[----:B------:R-:W-:Y:S01]  /*1f780*/  I2FP.F32.S32 R4, R4 ;  /* 0x0000000400047245 */ /* 0x000fe20000201400 */
[----:B------:R-:W-:Y:S01]  /*1f790*/  FFMA.FTZ R51, R11, -UR12, R51 ;  /* 0x8000000c0b337c23 */ /* 0x000fe20008010033 */
[----:B------:R-:W-:Y:S01]  /*1f7a0*/  I2FP.F32.S32 R9, R9 ;  /* 0x0000000900097245 */ /* 0x000fe20000201400 */
[----:B------:R-:W-:Y:S01]  /*1f7b0*/  IMAD.IADD R8, R187, 0x1, -R7 ;  /* 0x00000001bb087824 */ /* 0x000fe200078e0a07 */
[----:B------:R-:W-:Y:S01]  /*1f7c0*/  I2FP.F32.S32 R5, R5 ;  /* 0x0000000500057245 */ /* 0x000fe20000201400 */
[----:B------:R-:W-:Y:S01]  /*1f7d0*/  FFMA.FTZ R55, R4, -UR12, R55 ;  /* 0x8000000c04377c23 */ /* 0x000fe20008010037 */
[----:B------:R-:W-:Y:S01]  /*1f7e0*/  ISETP.GT.AND P4, PT, R68, R12, PT ;  /* 0x0000000c4400720c */ /* 0x000fe20003f84270 */
[----:B------:R-:W-:Y:S01]  /*1f7f0*/  VIADD R4, R0, 0x31 ;  /* 0x0000003100047836 */ /* 0x000fe20000000000 */
[----:B------:R-:W-:Y:S01]  /*1f800*/  FSEL R44, R44, -INF , !P6 ;  /* 0xff8000002c2c7808 */ /* 0x000fe20007000000 */
[----:B------:R-:W-:Y:S01]  /*1f810*/  FFMA.FTZ R54, R5, -UR12, R54 ;  /* 0x8000000c05367c23 */ /* 0x000fe20008010036 */
[----:B------:R-:W-:Y:S01]  /*1f820*/  FSEL R51, R51, -INF , !P4 ;  /* 0xff80000033337808 */ /* 0x000fe20006000000 */
[----:B------:R-:W-:Y:S01]  /*1f830*/  VIADD R5, R0, 0x30 ;  /* 0x0000003000057836 */ /* 0x000fe20000000000 */
[----:B------:R-:W-:Y:S01]  /*1f840*/  ISETP.GE.AND P4, PT, R12, R192, PT ;  /* 0x000000c00c00720c */ /* 0x000fe20003f86270 */
[----:B------:R-:W-:Y:S01]  /*1f850*/  FFMA.FTZ R52, R10, -UR12, R52 ;  /* 0x8000000c0a347c23 */ /* 0x000fe20008010034 */
[----:B------:R-:W-:Y:S01]  /*1f860*/  IABS R10, R8 ;  /* 0x00000008000a7213 */ /* 0x000fe20000000000 */
[--C-:B------:R-:W-:Y:S01]  /*1f870*/  IMAD.IADD R0, R187, 0x1, -R6.reuse ;  /* 0x00000001bb007824 */ /* 0x100fe200078e0a06 */
[----:B------:R-:W-:Y:S01]  /*1f880*/  FSEL R45, R45, -INF , !P4 ;  /* 0xff8000002d2d7808 */ /* 0x000fe20006000000 */
[----:B------:R-:W-:Y:S01]  /*1f890*/  FFMA.FTZ R53, R9, -UR12, R53 ;  /* 0x8000000c09357c23 */ /* 0x000fe20008010035 */
[----:B------:R-:W-:Y:S01]  /*1f8a0*/  ISETP.GE.AND P6, PT, R12, R194, PT ;  /* 0x000000c20c00720c */ /* 0x000fe20003fc6270 */
[C---:B------:R-:W-:Y:S01]  /*1f8b0*/  IMAD.IADD R6, R189.reuse, 0x1, -R6 ;  /* 0x00000001bd067824 */ /* 0x040fe200078e0a06 */
[----:B------:R-:W-:Y:S01]  /*1f8c0*/  IABS R9, R0 ;  /* 0x0000000000097213 */ /* 0x000fe20000000000 */
[----:B------:R-:W-:Y:S01]  /*1f8d0*/  IMAD.MOV.U32 R0, RZ, RZ, R10 ;  /* 0x000000ffff007224 */ /* 0x000fe200078e000a */
[-C--:B------:R-:W-:Y:S01]  /*1f8e0*/  ISETP.GT.AND P4, PT, R2, R5.reuse, PT ;  /* 0x000000050200720c */ /* 0x080fe20003f84270 */
[----:B------:R-:W-:Y:S01]  /*1f8f0*/  IMAD.WIDE.U32 R10, R164, -0x2daee0ad, RZ ;  /* 0xd2511f53a40a7825 */ /* 0x000fe200078e00ff */
[----:B------:R-:W-:Y:S02]  /*1f900*/  IABS R8, R6 ;  /* 0x0000000600087213 */ /* 0x000fe40000000000 */
        /* <DEDUP_REMOVED lines=8> */
[-C--:B------:R-:W-:Y:S02]  /*1f990*/  ISETP.GT.AND P5, PT, R2, R4.reuse, PT ;  /* 0x000000040200720c */ /* 0x080fe40003fa4270 */
[C---:B------:R-:W-:Y:S02]  /*1f9a0*/  ISETP.GT.AND P6, PT, R68.reuse, R5, PT ;  /* 0x000000054400720c */ /* 0x040fe40003fc4270 */
[----:B------:R-:W-:Y:S02]  /*1f9b0*/  ISETP.GT.AND P4, PT, R68, R4, PT ;  /* 0x000000044400720c */ /* 0x000fe40003f84270 */
[----:B------:R-:W-:Y:S02]  /*1f9c0*/  IABS R7, R7 ;  /* 0x0000000700077213 */ /* 0x000fe40000000000 */
[----:B------:R-:W-:Y:S02]  /*1f9d0*/  I2FP.F32.S32 R6, R6 ;  /* 0x0000000600067245 */ /* 0x000fe40000201400 */
[----:B------:R-:W-:Y:S02]  /*1f9e0*/  FSEL R53, R53, -INF , !P5 ;  /* 0xff80000035357808 */ /* 0x000fe40006800000 */
[----:B------:R-:W-:Y:S01]  /*1f9f0*/  FSEL R54, R54, -INF , !P6 ;  /* 0xff80000036367808 */ /* 0x000fe20007000000 */
[----:B------:R-:W-:Y:S01]  /*1fa00*/  FFMA.FTZ R57, R6, -UR12, R57 ;  /* 0x8000000c06397c23 */ /* 0x000fe20008010039 */
[----:B------:R-:W-:Y:S02]  /*1fa10*/  FSEL R55, R55, -INF , !P4 ;  /* 0xff80000037377808 */ /* 0x000fe40006000000 */
[----:B------:R-:W-:Y:S02]  /*1fa20*/  I2FP.F32.S32 R7, R7 ;  /* 0x0000000700077245 */ /* 0x000fe40000201400 */
[----:B------:R-:W-:Y:S02]  /*1fa30*/  I2FP.F32.S32 R8, R8 ;  /* 0x0000000800087245 */ /* 0x000fe40000201400 */
[C---:B------:R-:W-:Y:S01]  /*1fa40*/  ISETP.GE.AND P5, PT, R12.reuse, R191, PT ;  /* 0x000000bf0c00720c */ /* 0x040fe20003fa6270 */
[----:B------:R-:W-:Y:S01]  /*1fa50*/  FFMA.FTZ R58, R7, -UR12, R58 ;  /* 0x8000000c073a7c23 */ /* 0x000fe2000801003a */
[----:B------:R-:W-:Y:S01]  /*1fa60*/  ISETP.GE.AND P6, PT, R12, R193, PT ;  /* 0x000000c10c00720c */ /* 0x000fe20003fc6270 */
[----:B------:R-:W-:Y:S01]  /*1fa70*/  VIADD R12, R75, 0x1 ;  /* 0x000000014b0c7836 */ /* 0x000fe20000000000 */
[----:B------:R-:W-:Y:S01]  /*1fa80*/  ISETP.GT.AND P4, PT, R70, R5, PT ;  /* 0x000000054600720c */ /* 0x000fe20003f84270 */
[----:B------:R-:W-:Y:S01]  /*1fa90*/  FFMA.FTZ R59, R8, -UR12, R59 ;  /* 0x8000000c083b7c23 */ /* 0x000fe2000801003b */
[----:B------:R-:W-:Y:S01]  /*1faa0*/  IABS R0, R0 ;  /* 0x0000000000007213 */ /* 0x000fe20000000000 */
[--C-:B------:R-:W-:Y:S01]  /*1fab0*/  IMAD.IADD R7, R187, 0x1, -R12.reuse ;  /* 0x00000001bb077824 */ /* 0x100fe200078e0a0c */
[----:B------:R-:W-:Y:S01]  /*1fac0*/  FSEL R56, R56, -INF , !P4 ;  /* 0xff80000038387808 */ /* 0x000fe20006000000 */
[C---:B------:R-:W-:Y:S01]  /*1fad0*/  IMAD.IADD R8, R189.reuse, 0x1, -R12 ;  /* 0x00000001bd087824 */ /* 0x040fe200078e0a0c */
[----:B------:R-:W-:Y:S01]  /*1fae0*/  I2FP.F32.S32 R6, R0 ;  /* 0x0000000000067245 */ /* 0x000fe20000201400 */
[----:B------:R-:W-:Y:S01]  /*1faf0*/  IMAD.IADD R0, R189, 0x1, -R75 ;  /* 0x00000001bd007824 */ /* 0x000fe200078e0a4b */
[----:B------:R-:W-:Y:S02]  /*1fb00*/  ISETP.GT.AND P4, PT, R69, R4, PT ;  /* 0x000000044500720c */ /* 0x000fe40003f84270 */
[----:B------:R-:W-:Y:S01]  /*1fb10*/  FSEL R48, R48, -INF , !P0 ;  /* 0xff80000030307808 */ /* 0x000fe20004000000 */
[----:B------:R-:W-:Y:S01]  /*1fb20*/  FFMA.FTZ R60, R6, -UR12, R60 ;  /* 0x8000000c063c7c23 */ /* 0x000fe2000801003c */
[----:B------:R-:W-:Y:S02]  /*1fb30*/  FSEL R59, R59, -INF , !P4 ;  /* 0xff8000003b3b7808 */ /* 0x000fe40006000000 */
[----:B------:R-:W-:Y:S02]  /*1fb40*/  ISETP.GE.AND P4, PT, R5, R191, PT ;  /* 0x000000bf0500720c */ /* 0x000fe40003f86270 */
[----:B------:R-:W-:Y:S02]  /*1fb50*/  IABS R6, R7 ;  /* 0x0000000700067213 */ /* 0x000fe40000000000 */
[----:B------:R-:W-:Y:S02]  /*1fb60*/  IABS R0, R0 ;  /* 0x0000000000007213 */ /* 0x000fe40000000000 */
[----:B------:R-:W-:Y:S02]  /*1fb70*/  FSEL R52, R52, -INF , !P4 ;  /* 0xff80000034347808 */ /* 0x000fe40006000000 */
[----:B------:R-:W-:Y:S02]  /*1fb80*/  I2FP.F32.S32 R7, R6 ;  /* 0x0000000600077245 */ /* 0x000fe40000201400 */
[----:B------:R-:W-:Y:S02]  /*1fb90*/  ISETP.GE.AND P4, PT, R4, R191, PT ;  /* 0x000000bf0400720c */ /* 0x000fe40003f86270 */
[----:B------:R-:W-:Y:S01]  /*1fba0*/  I2FP.F32.S32 R6, R0 ;  /* 0x0000000000067245 */ /* 0x000fe20000201400 */
[----:B------:R-:W-:Y:S01]  /*1fbb0*/  FFMA.FTZ R61, R7, -UR12, R61 ;  /* 0x8000000c073d7c23 */ /* 0x000fe2000801003d */
[----:B------:R-:W-:Y:S01]  /*1fbc0*/  IABS R0, R8 ;  /* 0x0000000800007213 */ /* 0x000fe20000000000 */
[----:B------:R-:W-:Y:S01]  /*1fbd0*/  IMAD.WIDE.U32 R8, R154, -0x2daee0ad, RZ ;  /* 0xd2511f539a087825 */ /* 0x000fe200078e00ff */
[----:B------:R-:W-:Y:S02]  /*1fbe0*/  FSEL R53, R53, -INF , !P4 ;  /* 0xff80000035357808 */ /* 0x000fe40006000000 */
[----:B------:R-:W-:Y:S01]  /*1fbf0*/  ISETP.GT.AND P0, PT, R70, R4, PT ;  /* 0x000000044600720c */ /* 0x000fe20003f04270 */
[----:B------:R-:W-:Y:S01]  /*1fc00*/  FFMA.FTZ R62, R6, -UR12, R62 ;  /* 0x8000000c063e7c23 */ /* 0x000fe2000801003e */
[-C--:B------:R-:W-:Y:S01]  /*1fc10*/  ISETP.GE.AND P4, PT, R5, R193.reuse, PT ;  /* 0x000000c10500720c */ /* 0x080fe20003f86270 */
[----:B------:R-:W-:Y:S01]  /*1fc20*/  IMAD.WIDE.U32 R6, R167, -0x2daee0ad, RZ ;  /* 0xd2511f53a7067825 */ /* 0x000fe200078e00ff */
[----:B------:R-:W-:Y:S02]  /*1fc30*/  I2FP.F32.S32 R0, R0 ;  /* 0x0000000000007245 */ /* 0x000fe40000201400 */
[----:B------:R-:W-:Y:S02]  /*1fc40*/  FSEL R49, R49, -INF , !P5 ;  /* 0xff80000031317808 */ /* 0x000fe40006800000 */
[----:B------:R-:W-:Y:S01]  /*1fc50*/  FSEL R50, R50, -INF , !P3 ;  /* 0xff80000032327808 */ /* 0x000fe20005800000 */
[----:B------:R-:W-:Y:S01]  /*1fc60*/  FFMA.FTZ R63, R0, -UR12, R63 ;  /* 0x8000000c003f7c23 */ /* 0x000fe2000801003f */
[----:B------:R-:W-:Y:S01]  /*1fc70*/  FSEL R57, R57, -INF , !P0 ;  /* 0xff80000039397808 */ /* 0x000fe20004000000 */
[--C-:B------:R-:W-:Y:S01]  /*1fc80*/  IMAD.IADD R0, R190, 0x1, -R75.reuse ;  /* 0x00000001be007824 */ /* 0x100fe200078e0a4b */
[----:B------:R-:W-:Y:S01]  /*1fc90*/  FSEL R54, R54, -INF , !P4 ;  /* 0xff80000036367808 */ /* 0x000fe20006000000 */
[----:B------:R-:W-:Y:S01]  /*1fca0*/  IMAD.IADD R75, R188, 0x1, -R75 ;  /* 0x00000001bc4b7824 */ /* 0x000fe200078e0a4b */
[C---:B------:R-:W-:Y:S02]  /*1fcb0*/  ISETP.GT.AND P5, PT, R70.reuse, R142, PT ;  /* 0x0000008e4600720c */ /* 0x040fe40003fa4270 */
[----:B------:R-:W-:Y:S02]  /*1fcc0*/  ISETP.GT.AND P3, PT, R70, R16, PT ;  /* 0x000000104600720c */ /* 0x000fe40003f64270 */
[----:B------:R-:W-:Y:S02]  /*1fcd0*/  ISETP.GT.AND P0, PT, R69, R142, PT ;  /* 0x0000008e4500720c */ /* 0x000fe40003f04270 */
[----:B------:R-:W-:Y:S02]  /*1fce0*/  ISETP.GE.AND P4, PT, R4, R193, PT ;  /* 0x000000c10400720c */ /* 0x000fe40003f86270 */
[----:B------:R-:W-:Y:S02]  /*1fcf0*/  FSEL R51, R51, -INF , !P6 ;  /* 0xff80000033337808 */ /* 0x000fe40007000000 */
[----:B------:R-:W-:Y:S02]  /*1fd00*/  FSEL R55, R55, -INF , !P4 ;  /* 0xff80000037377808 */ /* 0x000fe40006000000 */
[----:B------:R-:W-:Y:S02]  /*1fd10*/  FSEL R60, R60, -INF , !P5 ;  /* 0xff8000003c3c7808 */ /* 0x000fe40006800000 */
[----:B------:R-:W-:Y:S02]  /*1fd20*/  FSEL R61, R61, -INF , !P3 ;  /* 0xff8000003d3d7808 */ /* 0x000fe40005800000 */
[----:B------:R-:W-:Y:S02]  /*1fd30*/  FSEL R62, R62, -INF , !P0 ;  /* 0xff8000003e3e7808 */ /* 0x000fe40004000000 */
[----:B------:R-:W-:Y:S02]  /*1fd40*/  ISETP.GT.AND P6, PT, R69, R5, PT ;  /* 0x000000054500720c */ /* 0x000fe40003fc4270 */
[C---:B------:R-:W-:Y:S02]  /*1fd50*/  ISETP.GE.AND P4, PT, R5.reuse, R192, PT ;  /* 0x000000c00500720c */ /* 0x040fe40003f86270 */
[----:B------:R-:W-:Y:S01]  /*1fd60*/  ISETP.GE.AND P5, PT, R5, R194, PT ;  /* 0x000000c20500720c */ /* 0x000fe20003fa6270 */
[----:B------:R-:W-:Y:S01]  /*1fd70*/  IMAD.IADD R5, R190, 0x1, -R12 ;  /* 0x00000001be057824 */ /* 0x000fe200078e0a0c */
[C---:B------:R-:W-:Y:S02]  /*1fd80*/  ISETP.GE.AND P3, PT, R4.reuse, R192, PT ;  /* 0x000000c00400720c */ /* 0x040fe40003f66270 */
[----:B------:R-:W-:Y:S02]  /*1fd90*/  ISETP.GE.AND P0, PT, R4, R194, PT ;  /* 0x000000c20400720c */ /* 0x000fe40003f06270 */
[----:B------:R-:W-:Y:S02]  /*1fda0*/  IABS R4, R0 ;  /* 0x0000000000047213 */ /* 0x000fe40000000000 */
[----:B------:R-:W-:Y:S02]  /*1fdb0*/  IABS R0, R5 ;  /* 0x0000000500007213 */ /* 0x000fe40000000000 */
[----:B------:R-:W-:Y:S02]  /*1fdc0*/  I2FP.F32.S32 R4, R4 ;  /* 0x0000000400047245 */ /* 0x000fe40000201400 */
[----:B------:R-:W-:Y:S02]  /*1fdd0*/  I2FP.F32.S32 R0, R0 ;  /* 0x0000000000007245 */ /* 0x000fe40000201400 */
[----:B------:R-:W-:Y:S01]  /*1fde0*/  FSEL R56, R56, -INF , !P4 ;  /* 0xff80000038387808 */ /* 0x000fe20006000000 */
[----:B------:R-:W-:Y:S01]  /*1fdf0*/  FFMA.FTZ R64, R4, -UR12, R64 ;  /* 0x8000000c04407c23 */ /* 0x000fe20008010040 */
[----:B------:R-:W-:Y:S01]  /*1fe00*/  FSEL R57, R57, -INF , !P3 ;  /* 0xff80000039397808 */ /* 0x000fe20005800000 */
[----:B------:R-:W-:Y:S01]  /*1fe10*/  IMAD.WIDE.U32 R4, R165, -0x2daee0ad, RZ ;  /* 0xd2511f53a5047825 */ /* 0x000fe200078e00ff */
[C---:B------:R-:W-:Y:S02]  /*1fe20*/  ISETP.GT.AND P4, PT, R2.reuse, R142, PT ;  /* 0x0000008e0200720c */ /* 0x040fe40003f84270 */
[----:B------:R-:W-:Y:S01]  /*1fe30*/  ISETP.GT.AND P3, PT, R2, R16, PT ;  /* 0x000000100200720c */ /* 0x000fe20003f64270 */
[----:B------:R-:W-:Y:S01]  /*1fe40*/  FFMA.FTZ R65, R0, -UR12, R65 ;  /* 0x8000000c00417c23 */ /* 0x000fe20008010041 */
[----:B--2---:R-:W-:Y:S02]  /*1fe50*/  LOP3.LUT R0, R208, UR22, R5, 0x96, !PT ;  /* 0x00000016d0007c12 */ /* 0x004fe4000f8e9605 */
[----:B------:R-:W-:Y:S02]  /*1fe60*/  LOP3.LUT R13, R4, UR11, R9, 0x96, !PT ;  /* 0x0000000b040d7c12 */ /* 0x000fe4000f8e9609 */
[----:B---3--:R-:W-:Y:S01]  /*1fe70*/  LOP3.LUT R2, R174, UR22, R7, 0x96, !PT ;  /* 0x00000016ae027c12 */ /* 0x008fe2000f8e9607 */
[----:B------:R-:W-:Y:S01]  /*1fe80*/  IMAD.WIDE.U32 R20, R0, -0x326172a9, RZ ;  /* 0xcd9e8d5700147825 */ /* 0x000fe200078e00ff */
[----:B------:R-:W-:Y:S02]  /*1fe90*/  LOP3.LUT R14, R6, UR11, R11, 0x96, !PT ;  /* 0x0000000b060e7c12 */ /* 0x000fe4000f8e960b */
[----:B------:R-:W-:Y:S01]  /*1fea0*/  IABS R7, R75 ;  /* 0x0000004b00077213 */ /* 0x000fe20000000000 */
[----:B------:R-:W-:Y:S01]  /*1feb0*/  IMAD.IADD R0, R188, 0x1, -R12 ;  /* 0x00000001bc007824 */ /* 0x000fe200078e0a0c */
[----:B------:R-:W-:Y:S01]  /*1fec0*/  LOP3.LUT R4, R214, UR23, R21, 0x96, !PT ;  /* 0x00000017d6047c12 */ /* 0x000fe2000f8e9615 */
[----:B------:R-:W-:Y:S01]  /*1fed0*/  IMAD.WIDE.U32 R12, R13, -0x326172a9, RZ ;  /* 0xcd9e8d570d0c7825 */ /* 0x000fe200078e00ff */
[----:B------:R-:W-:Y:S02]  /*1fee0*/  FSEL R58, R58, -INF , !P6 ;  /* 0xff8000003a3a7808 */ /* 0x000fe40007000000 */
[----:B------:R-:W-:Y:S01]  /*1fef0*/  IABS R9, R0 ;  /* 0x0000000000097213 */ /* 0x000fe20000000000 */
[----:B------:R-:W-:Y:S01]  /*1ff00*/  IMAD.WIDE.U32 R14, R14, -0x326172a9, RZ ;  /* 0xcd9e8d570e0e7825 */ /* 0x000fe200078e00ff */
[----:B------:R-:W-:Y:S02]  /*1ff10*/  LOP3.LUT R0, R20, UR17, R13, 0x96, !PT ;  /* 0x0000001114007c12 */ /* 0x000fe4000f8e960d */
[----:B------:R-:W-:Y:S01]  /*1ff20*/  ISETP.GT.AND P6, PT, R69, R16, PT ;  /* 0x000000104500720c */ /* 0x000fe20003fc4270 */
[----:B------:R-:W-:Y:S01]  /*1ff30*/  IMAD.WIDE.U32 R18, R2, -0x326172a9, RZ ;  /* 0xcd9e8d5702127825 */ /* 0x000fe200078e00ff */
[----:B------:R-:W-:Y:S02]  /*1ff40*/  I2FP.F32.S32 R9, R9 ;  /* 0x0000000900097245 */ /* 0x000fe40000201400 */
[----:B------:R-:W-:Y:S01]  /*1ff50*/  FSEL R63, R63, -INF , !P6 ;  /* 0xff8000003f3f7808 */ /* 0x000fe20007000000 */
[----:B------:R-:W-:Y:S01]  /*1ff60*/  IMAD.WIDE.U32 R4, R4, -0x2daee0ad, RZ ;  /* 0xd2511f5304047825 */ /* 0x000fe200078e00ff */
[----:B------:R-:W-:Y:S02]  /*1ff70*/  LOP3.LUT R6, R222, UR23, R19, 0x96, !PT ;  /* 0x00000017de067c12 */ /* 0x000fe4000f8e9613 */
[----:B------:R-:W-:Y:S01]  /*1ff80*/  LOP3.LUT R2, R18, UR17, R15, 0x96, !PT ;  /* 0x0000001112027c12 */ /* 0x000fe2000f8e960f */
[----:B------:R-:W-:Y:S01]  /*1ff90*/  IMAD.WIDE.U32 R18, R0, -0x2daee0ad, RZ ;  /* 0xd2511f5300127825 */ /* 0x000fe200078e00ff */
[----:B------:R-:W-:Y:S02]  /*1ffa0*/  LOP3.LUT R8, R8, UR10, R5, 0x96, !PT ;  /* 0x0000000a08087c12 */ /* 0x000fe4000f8e9605 */
[----:B------:R-:W-:Y:S01]  /*1ffb0*/  I2FP.F32.S32 R5, R7 ;  /* 0x0000000700057245 */ /* 0x000fe20000201400 */
[----:B------:R-:W-:Y:S01]  /*1ffc0*/  IMAD.WIDE.U32 R22, R2, -0x2daee0ad, RZ ;  /* 0xd2511f5302167825 */ /* 0x000fe200078e00ff */
[----:B------:R-:W-:Y:S02]  /*1ffd0*/  LOP3.LUT R4, R4, UR9, R19, 0x96, !PT ;  /* 0x0000000904047c12 */ /* 0x000fe4000f8e9613 */
[----:B------:R-:W-:Y:S01]  /*1ffe0*/  ISETP.GE.AND P6, PT, R142, R192, PT ;  /* 0x000000c08e00720c */ /* 0x000fe20003fc6270 */
[----:B------:R-:W-:Y:S01]  /*1fff0*/  IMAD.WIDE.U32 R6, R6, -0x2daee0ad, RZ ;  /* 0xd2511f5306067825 */ /* 0x000fe200078e00ff */
[----:B------:R-:W-:Y:S02]  /*20000*/  FMNMX3.FTZ R2, R73, R148, R145, !PT ;  /* 0x0000009449027276 */ /* 0x000fe40007810091 */
[----:B------:R-:W-:Y:S01]  /*20010*/  FSEL R60, R60, -INF , !P6 ;  /* 0xff8000003c3c7808 */ /* 0x000fe20007000000 */
[----:B------:R-:W-:Y:S01]  /*20020*/  FFMA.FTZ R66, R5, -UR12, R66 ;  /* 0x8000000c05427c23 */ /* 0x000fe20008010042 */
[----:B------:R-:W-:Y:S01]  /*20030*/  LOP3.LUT R10, R10, UR10, R7, 0x96, !PT ;  /* 0x0000000a0a0a7c12 */ /* 0x000fe2000f8e9607 */
[----:B------:R-:W-:Y:S01]  /*20040*/  IMAD.WIDE.U32 R4, R4, -0x326172a9, RZ ;  /* 0xcd9e8d5704047825 */ /* 0x000fe200078e00ff */
[----:B------:R-:W-:Y:S02]  /*20050*/  LOP3.LUT R6, R6, UR9, R23, 0x96, !PT ;  /* 0x0000000906067c12 */ /* 0x000fe4000f8e9617 */
[----:B------:R-:W-:Y:S01]  /*20060*/  ISETP.GE.AND P6, PT, R16, R192, PT ;  /* 0x000000c01000720c */ /* 0x000fe20003fc6270 */
[----:B------:R-:W-:Y:S01]  /*20070*/  FFMA.FTZ R67, R9, -UR12, R67 ;  /* 0x8000000c09437c23 */ /* 0x000fe20008010043 */
[----:B------:R-:W-:Y:S01]  /*20080*/  FMNMX3.FTZ R0, R3, R141, R140, !PT ;  /* 0x0000008d03007276 */ /* 0x000fe2000781008c */
[----:B------:R-:W-:Y:S01]  /*20090*/  IMAD.WIDE.U32 R8, R8, -0x326172a9, RZ ;  /* 0xcd9e8d5708087825 */ /* 0x000fe200078e00ff */
[----:B------:R-:W-:Y:S02]  /*200a0*/  FSEL R58, R58, -INF , !P5 ;  /* 0xff8000003a3a7808 */ /* 0x000fe40006800000 */
[----:B------:R-:W-:Y:S01]  /*200b0*/  FSEL R61, R61, -INF , !P6 ;  /* 0xff8000003d3d7808 */ /* 0x000fe20007000000 */
[----:B------:R-:W-:Y:S01]  /*200c0*/  IMAD.WIDE.U32 R6, R6, -0x326172a9, RZ ;  /* 0xcd9e8d5706067825 */ /* 0x000fe200078e00ff */
[----:B------:R-:W-:Y:S02]  /*200d0*/  LOP3.LUT R146, R8, UR15, R5, 0x96, !PT ;  /* 0x0000000f08927c12 */ /* 0x000fe4000f8e9605 */
[----:B------:R-:W-:Y:S01]  /*200e0*/  FSEL R64, R64, -INF , !P4 ;  /* 0xff80000040407808 */ /* 0x000fe20006000000 */
[----:B------:R-:W-:Y:S01]  /*200f0*/  IMAD.WIDE.U32 R10, R10, -0x326172a9, RZ ;  /* 0xcd9e8d570a0a7825 */ /* 0x000fe200078e00ff */
[----:B------:R-:W-:Y:S02]  /*20100*/  FSEL R65, R65, -INF , !P3 ;  /* 0xff80000041417808 */ /* 0x000fe40005800000 */
[----:B------:R-:W-:Y:S01]  /*20110*/  FMNMX3.FTZ R8, R2, R152, R153, !PT ;  /* 0x0000009802087276 */ /* 0x000fe20007810099 */
[----:B------:R-:W-:Y:S01]  /*20120*/  IMAD.MOV.U32 R225, RZ, RZ, R4 ;  /* 0x000000ffffe17224 */ /* 0x000fe200078e0004 */
[----:B------:R-:W-:Y:S01]  /*20130*/  ISETP.GT.AND P5, PT, R68, R142, PT ;  /* 0x0000008e4400720c */ /* 0x000fe20003fa4270 */
[----:B------:R-:W-:Y:S01]  /*20140*/  IMAD.MOV.U32 R244, RZ, RZ, R6 ;  /* 0x000000fffff47224 */ /* 0x000fe200078e0006 */
[C---:B------:R-:W-:Y:S02]  /*20150*/  ISETP.GE.AND P6, PT, R142.reuse, R194, PT ;  /* 0x000000c28e00720c */ /* 0x040fe40003fc6270 */
[C---:B------:R-:W-:Y:S02]  /*20160*/  ISETP.GE.AND P4, PT, R142.reuse, R191, PT ;  /* 0x000000bf8e00720c */ /* 0x040fe40003f86270 */
[----:B------:R-:W-:Y:S02]  /*20170*/  ISETP.GE.AND P3, PT, R142, R193, PT ;  /* 0x000000c18e00720c */ /* 0x000fe40003f66270 */
[----:B------:R-:W-:Y:S02]  /*20180*/  FMNMX3.FTZ R2, R0, R157, R159, !PT ;  /* 0x0000009d00027276 */ /* 0x000fe4000781009f */
        /* <DEDUP_REMOVED lines=17> */
[----:B------:R-:W-:Y:S02]  /*202a0*/  ISETP.GT.AND P0, PT, R68, R16, PT ;  /* 0x000000104400720c */ /* 0x000fe40003f04270 */
[----:B------:R-:W-:Y:S02]  /*202b0*/  FMNMX3.FTZ R70, R70, R56, R57, !PT ;  /* 0x0000003846467276 */ /* 0x000fe40007810039 */
[----:B------:R-:W-:Y:S01]  /*202c0*/  FSEL R21, R66, -INF , !P5 ;  /* 0xff80000042157808 */ /* 0x000fe20006800000 */
[----:B------:R-:W-:Y:S01]  /*202d0*/  IMAD.MOV.U32 R66, RZ, RZ, R208 ;  /* 0x000000ffff427224 */ /* 0x000fe200078e00d0 */
[----:B------:R-:W-:Y:S02]  /*202e0*/  FMNMX3.FTZ R5, R7, R36, R37, !PT ;  /* 0x0000002407057276 */ /* 0x000fe40007810025 */
[----:B------:R-:W-:Y:S02]  /*202f0*/  FMNMX3.FTZ R2, R2, R38, R39, !PT ;  /* 0x0000002602027276 */ /* 0x000fe40007810027 */
[----:B------:R-:W-:Y:S02]  /*20300*/  ISETP.GE.AND P5, PT, R16, R194, PT ;  /* 0x000000c21000720c */ /* 0x000fe40003fa6270 */
[----:B------:R-:W-:Y:S02]  /*20310*/  FMNMX3.FTZ R0, R0, R46, R47, !PT ;  /* 0x0000002e00007276 */ /* 0x000fe4000781002f */
[----:B------:R-:W-:Y:S01]  /*20320*/  FSEL R20, R67, -INF , !P0 ;  /* 0xff80000043147808 */ /* 0x000fe20004000000 */
[----:B------:R-:W-:Y:S01]  /*20330*/  IMAD.MOV.U32 R67, RZ, RZ, R209 ;  /* 0x000000ffff437224 */ /* 0x000fe200078e00d1 */
[----:B------:R-:W-:Y:S01]  /*20340*/  FSEL R15, R62, -INF , !P6 ;  /* 0xff8000003e0f7808 */ /* 0x000fe20007000000 */
[----:B------:R-:W-:Y:S01]  /*20350*/  IMAD.MOV.U32 R62, RZ, RZ, R214 ;  /* 0x000000ffff3e7224 */ /* 0x000fe200078e00d6 */
[----:B------:R-:W-:Y:S02]  /*20360*/  FMNMX3.FTZ R70, R70, R60, R61, !PT ;  /* 0x0000003c46467276 */ /* 0x000fe4000781003d */
[C---:B------:R-:W-:Y:S02]  /*20370*/  ISETP.GE.AND P0, PT, R16.reuse, R191, PT ;  /* 0x000000bf1000720c */ /* 0x040fe40003f06270 */
[----:B------:R-:W-:Y:S01]  /*20380*/  ISETP.GE.AND P6, PT, R16, R193, PT ;  /* 0x000000c11000720c */ /* 0x000fe20003fc6270 */
[----:B------:R-:W1:Y:S01]  /*20390*/  SHFL.BFLY PT, R10, R70, 0x2, 0x1f ;  /* 0x0c401f00460a7f89 */ /* 0x000e6200000e0000 */
[----:B------:R-:W-:Y:S02]  /*203a0*/  FMNMX3.FTZ R5, R5, R48, R49, !PT ;  /* 0x0000003005057276 */ /* 0x000fe40007810031 */
[----:B------:R-:W-:Y:S02]  /*203b0*/  FMNMX3.FTZ R2, R2, R50, R51, !PT ;  /* 0x0000003202027276 */ /* 0x000fe40007810033 */
[----:B------:R-:W-:Y:S01]  /*203c0*/  FSEL R7, R63, -INF , !P5 ;  /* 0xff8000003f077808 */ /* 0x000fe20006800000 */
[----:B------:R-:W-:Y:S01]  /*203d0*/  IMAD.MOV.U32 R63, RZ, RZ, R215 ;  /* 0x000000ffff3f7224 */ /* 0x000fe200078e00d7 */
[----:B------:R-:W-:Y:S02]  /*203e0*/  FMNMX3.FTZ R0, R0, R58, R59, !PT ;  /* 0x0000003a00007276 */ /* 0x000fe4000781003b */
[----:B------:R-:W-:Y:S02]  /*203f0*/  LOP3.LUT R9, R12, UR16, R9, 0x96, !PT ;  /* 0x000000100c097c12 */ /* 0x000fe4000f8e9609 */
[----:B------:R-:W-:Y:S02]  /*20400*/  FMNMX3.FTZ R5, R5, R52, R53, !PT ;  /* 0x0000003405057276 */ /* 0x000fe40007810035 */
[----:B------:R-:W-:Y:S02]  /*20410*/  FMNMX3.FTZ R2, R2, R54, R55, !PT ;  /* 0x0000003602027276 */ /* 0x000fe40007810037 */
[----:B------:R-:W-:Y:S01]  /*20420*/  FSEL R13, R64, -INF , !P4 ;  /* 0xff800000400d7808 */ /* 0x000fe20006000000 */
[----:B------:R-:W-:Y:S01]  /*20430*/  IMAD.MOV.U32 R64, RZ, RZ, R62 ;  /* 0x000000ffff407224 */ /* 0x000fe200078e003e */
[----:B------:R-:W-:Y:S01]  /*20440*/  FSEL R12, R65, -INF , !P0 ;  /* 0xff800000410c7808 */ /* 0x000fe20004000000 */
[----:B------:R-:W-:Y:S01]  /*20450*/  IMAD.MOV.U32 R65, RZ, RZ, R63 ;  /* 0x000000ffff417224 */ /* 0x000fe200078e003f */
[----:B------:R-:W-:Y:S02]  /*20460*/  FSEL R21, R21, -INF , !P3 ;  /* 0xff80000015157808 */ /* 0x000fe40005800000 */
[----:B------:R-:W-:Y:S02]  /*20470*/  FSEL R20, R20, -INF , !P6 ;  /* 0xff80000014147808 */ /* 0x000fe40007000000 */
[----:B------:R-:W-:Y:S02]  /*20480*/  FMNMX3.FTZ R68, R0, R15, R7, !PT ;  /* 0x0000000f00447276 */ /* 0x000fe40007810007 */
[----:B------:R-:W-:Y:S02]  /*20490*/  FMNMX3.FTZ R71, R5, R13, R12, !PT ;  /* 0x0000000d05477276 */ /* 0x000fe4000781000c */
[----:B------:R-:W-:Y:S01]  /*204a0*/  FMNMX3.FTZ R69, R2, R21, R20, !PT ;  /* 0x0000001502457276 */ /* 0x000fe20007810014 */
[----:B------:R-:W2:Y:S01]  /*204b0*/  SHFL.BFLY PT, R0, R68, 0x2, 0x1f ;  /* 0x0c401f0044007f89 */ /* 0x000ea200000e0000 */
[----:B------:R-:W-:Y:S02]  /*204c0*/  LOP3.LUT R14, R14, UR16, R11, 0x96, !PT ;  /* 0x000000100e0e7c12 */ /* 0x000fe4000f8e960b */
[C---:B------:R-:W-:Y:S05]  /*204d0*/  PRMT R167, R4.reuse, 0x7771, RZ ;  /* 0x0000777104a77816 */ /* 0x040fea00000000ff */
[----:B------:R-:W3:Y:S01]  /*204e0*/  SHFL.BFLY PT, R2, R71, 0x2, 0x1f ;  /* 0x0c401f0047027f89 */ /* 0x000ee200000e0000 */
[C---:B------:R-:W-:Y:S02]  /*204f0*/  PRMT R165, R4.reuse, 0x7772, RZ ;  /* 0x0000777204a57816 */ /* 0x040fe400000000ff */
[----:B------:R-:W-:Y:S05]  /*20500*/  PRMT R164, R4, 0x7773, RZ ;  /* 0x0000777304a47816 */ /* 0x000fea00000000ff */
[----:B------:R-:W4:Y:S01]  /*20510*/  SHFL.BFLY PT, R11, R69, 0x2, 0x1f ;  /* 0x0c401f00450b7f89 */ /* 0x000f2200000e0000 */
[----:B-1----:R-:W-:Y:S01]  /*20520*/  FMNMX.FTZ R70, R70, R10, !PT ;  /* 0x0000000a46467209 */ /* 0x002fe20007810000 */
[----:B------:R-:W-:Y:S01]  /*20530*/  IMAD.WIDE.U32 R4, R9, -0x2daee0ad, RZ ;  /* 0xd2511f5309047825 */ /* 0x000fe200078e00ff */
[C---:B------:R-:W-:Y:S02]  /*20540*/  PRMT R205, R6.reuse, 0x7772, RZ ;  /* 0x0000777206cd7816 */ /* 0x040fe400000000ff */
[----:B------:R-:W-:Y:S01]  /*20550*/  PRMT R211, R6, 0x7773, RZ ;  /* 0x0000777306d37816 */ /* 0x000fe200000000ff */
[----:B------:R-:W-:Y:S01]  /*20560*/  IMAD.WIDE.U32 R8, R14, -0x2daee0ad, RZ ;  /* 0xd2511f530e087825 */ /* 0x000fe200078e00ff */
[----:B------:R-:W-:Y:S02]  /*20570*/  PRMT R206, R6, 0x7771, RZ ;  /* 0x0000777106ce7816 */ /* 0x000fe400000000ff */
[----:B------:R-:W-:Y:S01]  /*20580*/  LOP3.LUT R147, R18, UR8, R5, 0x96, !PT ;  /* 0x0000000812937c12 */ /* 0x000fe2000f8e9605 */
[----:B------:R-:W-:Y:S01]  /*20590*/  IMAD.MOV.U32 R246, RZ, RZ, R8 ;  /* 0x000000fffff67224 */ /* 0x000fe200078e0008 */
[C---:B------:R-:W-:Y:S01]  /*205a0*/  PRMT R233, R8.reuse, 0x7772, RZ ;  /* 0x0000777208e97816 */ /* 0x040fe200000000ff */
[----:B------:R-:W-:Y:S01]  /*205b0*/  IMAD.MOV.U32 R243, RZ, RZ, R4 ;  /* 0x000000fffff37224 */ /* 0x000fe200078e0004 */
[C---:B------:R-:W-:Y:S01]  /*205c0*/  PRMT R234, R8.reuse, 0x7773, RZ ;  /* 0x0000777308ea7816 */ /* 0x040fe200000000ff */
[----:B------:R-:W-:Y:S01]  /*205d0*/  IMAD.U32 R6, RZ, RZ, UR27 ;  /* 0x0000001bff067e24 */ /* 0x000fe2000f8e00ff */
[----:B------:R-:W-:Y:S02]  /*205e0*/  PRMT R236, R8, 0x7771, RZ ;  /* 0x0000777108ec7816 */ /* 0x000fe400000000ff */
[----:B--2---:R-:W-:Y:S01]  /*205f0*/  FMNMX.FTZ R68, R68, R0, !PT ;  /* 0x0000000044447209 */ /* 0x004fe20007810000 */
[----:B------:R-:W1:Y:S01]  /*20600*/  SHFL.BFLY PT, R8, R70, 0x1, 0x1f ;  /* 0x0c201f0046087f89 */ /* 0x000e6200000e0000 */
[----:B------:R-:W-:Y:S02]  /*20610*/  LOP3.LUT R149, R22, UR8, R9, 0x96, !PT ;  /* 0x0000000816957c12 */ /* 0x000fe4000f8e9609 */
[----:B---3--:R-:W-:Y:S05]  /*20620*/  FMNMX.FTZ R71, R71, R2, !PT ;  /* 0x0000000247477209 */ /* 0x008fea0007810000 */
[----:B------:R-:W2:Y:S01]  /*20630*/  SHFL.BFLY PT, R9, R68, 0x1, 0x1f ;  /* 0x0c201f0044097f89 */ /* 0x000ea200000e0000 */
[----:B------:R-:W-:Y:S02]  /*20640*/  LOP3.LUT R0, R146, 0xffff, RZ, 0xc0, !PT ;  /* 0x0000ffff92007812 */ /* 0x000fe400078ec0ff */
[----:B----4-:R-:W-:Y:S05]  /*20650*/  FMNMX.FTZ R69, R69, R11, !PT ;  /* 0x0000000b45457209 */ /* 0x010fea0007810000 */
[----:B------:R-:W3:Y:S01]  /*20660*/  SHFL.BFLY PT, R10, R71, 0x1, 0x1f ;  /* 0x0c201f00470a7f89 */ /* 0x000ee200000e0000 */
[----:B------:R-:W-:Y:S02]  /*20670*/  LOP3.LUT R2, R142, 0xffff, RZ, 0xc0, !PT ;  /* 0x0000ffff8e027812 */ /* 0x000fe400078ec0ff */
[----:B------:R-:W-:Y:S05]  /*20680*/  LOP3.LUT R6, R201, UR39, R6, 0x96, !PT ;  /* 0x00000027c9067c12 */ /* 0x000fea000f8e9606 */
[----:B------:R-:W4:Y:S01]  /*20690*/  SHFL.BFLY PT, R11, R69, 0x1, 0x1f ;  /* 0x0c201f00450b7f89 */ /* 0x000f2200000e0000 */
[----:B------:R-:W-:Y:S02]  /*206a0*/  SHF.R.U32.HI R168, RZ, 0x8, R0 ;  /* 0x00000008ffa87819 */ /* 0x000fe40000011600 */
[----:B------:R-:W-:Y:S01]  /*206b0*/  PRMT R235, R4, 0x7771, RZ ;  /* 0x0000777104eb7816 */ /* 0x000fe200000000ff */
[----:B------:R-:W-:Y:S01]  /*206c0*/  IMAD.WIDE.U32 R16, R6, -0x326172a9, RZ ;  /* 0xcd9e8d5706107825 */ /* 0x000fe200078e00ff */
[C---:B------:R-:W-:Y:S02]  /*206d0*/  PRMT R232, R4.reuse, 0x7772, RZ ;  /* 0x0000777204e87816 */ /* 0x040fe400000000ff */
[----:B------:R-:W-:Y:S02]  /*206e0*/  PRMT R231, R4, 0x7773, RZ ;  /* 0x0000777304e77816 */ /* 0x000fe400000000ff */
[----:B------:R-:W-:Y:S02]  /*206f0*/  SHF.R.U32.HI R154, RZ, 0x8, R2 ;  /* 0x00000008ff9a7819 */ /* 0x000fe40000011602 */
[----:B------:R-:W-:Y:S02]  /*20700*/  LOP3.LUT R0, R147, 0xffff, RZ, 0xc0, !PT ;  /* 0x0000ffff93007812 */ /* 0x000fe400078ec0ff */
[----:B------:R-:W-:Y:S02]  /*20710*/  LOP3.LUT R4, R149, 0xffff, RZ, 0xc0, !PT ;  /* 0x0000ffff95047812 */ /* 0x000fe400078ec0ff */
[----:B------:R-:W-:Y:S02]  /*20720*/  LOP3.LUT R5, R154, 0xffff, RZ, 0xc0, !PT ;  /* 0x0000ffff9a057812 */ /* 0x000fe400078ec0ff */
[----:B------:R-:W-:Y:S02]  /*20730*/  LOP3.LUT R2, R168, 0xffff, RZ, 0xc0, !PT ;  /* 0x0000ffffa8027812 */ /* 0x000fe400078ec0ff */
[----:B------:R-:W-:Y:S02]  /*20740*/  SHF.R.U32.HI R219, RZ, 0x8, R0 ;  /* 0x00000008ffdb7819 */ /* 0x000fe40000011600 */
[----:B-1----:R-:W-:Y:S02]  /*20750*/  FMNMX.FTZ R70, R70, R8, !PT ;  /* 0x0000000846467209 */ /* 0x002fe40007810000 */
[----:B------:R-:W-:Y:S02]  /*20760*/  SHF.R.U32.HI R220, RZ, 0x8, R4 ;  /* 0x00000008ffdc7819 */ /* 0x000fe40000011604 */
[----:B------:R-:W-:Y:S01]  /*20770*/  ISETP.LE.U32.AND P6, PT, R5, UR13, PT ;  /* 0x0000000d05007c0c */ /* 0x000fe2000bfc3070 */
[----:B------:R-:W-:Y:S01]  /*20780*/  FMUL.FTZ R5, R70, UR4 ;  /* 0x0000000446057c20 */ /* 0x000fe20008410000 */
[----:B------:R-:W-:Y:S02]  /*20790*/  ISETP.LE.U32.AND P4, PT, R2, UR13, PT ;  /* 0x0000000d02007c0c */ /* 0x000fe4000bf83070 */
[----:B------:R-:W-:Y:S02]  /*207a0*/  LOP3.LUT R0, R219, 0xffff, RZ, 0xc0, !PT ;  /* 0x0000ffffdb007812 */ /* 0x000fe400078ec0ff */
[----:B------:R-:W-:Y:S02]  /*207b0*/  LOP3.LUT R2, R220, 0xffff, RZ, 0xc0, !PT ;  /* 0x0000ffffdc027812 */ /* 0x000fe400078ec0ff */
[----:B------:R-:W-:Y:S02]  /*207c0*/  LOP3.LUT R4, R17, R198, RZ, 0x3c, !PT ;  /* 0x000000c611047212 */ /* 0x000fe400078e3cff */
[----:B------:R-:W-:Y:S02]  /*207d0*/  FSETP.NEU.FTZ.AND P0, PT, R70, -INF , PT ;  /* 0xff8000004600780b */ /* 0x000fe40003f1d000 */
[----:B--2---:R-:W-:Y:S02]  /*207e0*/  FMNMX.FTZ R68, R68, R9, !PT ;  /* 0x0000000944447209 */ /* 0x004fe40007810000 */
[----:B------:R-:W-:Y:S02]  /*207f0*/  ISETP.LE.U32.AND P3, PT, R0, UR13, PT ;  /* 0x0000000d00007c0c */ /* 0x000fe4000bf63070 */
[----:B------:R-:W-:Y:S02]  /*20800*/  ISETP.LE.U32.AND P5, PT, R2, UR13, PT ;  /* 0x0000000d02007c0c */ /* 0x000fe4000bfa3070 */
[----:B------:R-:W-:Y:S02]  /*20810*/  LOP3.LUT R0, R16, R160, RZ, 0x3c, !PT ;  /* 0x000000a010007212 */ /* 0x000fe400078e3cff */
[----:B---3--:R-:W-:Y:S02]  /*20820*/  FMNMX.FTZ R71, R71, R10, !PT ;  /* 0x0000000a47477209 */ /* 0x008fe40007810000 */
[----:B----4-:R-:W-:Y:S01]  /*20830*/  FMNMX.FTZ R69, R69, R11, !PT ;  /* 0x0000000b45457209 */ /* 0x010fe20007810000 */
[----:B------:R-:W-:Y:S01]  /*20840*/  IMAD.WIDE.U32 R10, R4, -0x2daee0ad, RZ ;  /* 0xd2511f53040a7825 */ /* 0x000fe200078e00ff */
[----:B------:R-:W-:Y:S02]  /*20850*/  FSEL R5, R5, RZ, P0 ;  /* 0x000000ff05057208 */ /* 0x000fe40000000000 */
[----:B------:R-:W-:Y:S01]  /*20860*/  FSEL R2, R70, RZ, P0 ;  /* 0x000000ff46027208 */ /* 0x000fe20000000000 */
[C---:B------:R-:W-:Y:S01]  /*20870*/  FMUL.FTZ R4, R68.reuse, UR4 ;  /* 0x0000000444047c20 */ /* 0x040fe20008410000 */
[----:B------:R-:W-:Y:S01]  /*20880*/  FSETP.NEU.FTZ.AND P0, PT, R68, -INF , PT ;  /* 0xff8000004400780b */ /* 0x000fe20003f1d000 */
[--C-:B------:R-:W-:Y:S01]  /*20890*/  FFMA.FTZ R160, R24, UR4, -R5.reuse ;  /* 0x0000000418a07c23 */ /* 0x100fe20008010805 */
[----:B------:R-:W-:Y:S01]  /*208a0*/  LOP3.LUT R196, R16, R196, RZ, 0x3c, !PT ;  /* 0x000000c410c47212 */ /* 0x000fe200078e3cff */
[--C-:B------:R-:W-:Y:S01]  /*208b0*/  FFMA.FTZ R169, R25, UR4, -R5.reuse ;  /* 0x0000000419a97c23 */ /* 0x100fe20008010805 */
[----:B------:R-:W-:Y:S01]  /*208c0*/  LOP3.LUT R173, R17, R197, RZ, 0x3c, !PT ;  /* 0x000000c511ad7212 */ /* 0x000fe200078e3cff */
[----:B------:R-:W-:Y:S01]  /*208d0*/  IMAD.WIDE.U32 R16, R0, -0x2daee0ad, RZ ;  /* 0xd2511f5300107825 */ /* 0x000fe200078e00ff */
[----:B------:R-:W-:Y:S02]  /*208e0*/  FSEL R0, R68, RZ, P0 ;  /* 0x000000ff44007208 */ /* 0x000fe40000000000 */
[----:B------:R-:W-:Y:S01]  /*208f0*/  FSEL R4, R4, RZ, P0 ;  /* 0x000000ff04047208 */ /* 0x000fe20000000000 */
[----:B------:R-:W-:Y:S01]  /*20900*/  FFMA.FTZ R19, R141, UR4, -R5 ;  /* 0x000000048d137c23 */ /* 0x000fe20008010805 */
[C---:B------:R-:W-:Y:S01]  /*20910*/  FSETP.NEU.FTZ.AND P0, PT, R71.reuse, -INF , PT ;  /* 0xff8000004700780b */ /* 0x040fe20003f1d000 */
[C---:B------:R-:W-:Y:S01]  /*20920*/  FMUL.FTZ R6, R71.reuse, UR4 ;  /* 0x0000000447067c20 */ /* 0x040fe20008410000 */
[----:B------:R-:W-:Y:S01]  /*20930*/  LOP3.LUT R8, R174, UR22, R11, 0x96, !PT ;  /* 0x00000016ae087c12 */ /* 0x000fe2000f8e960b */
[----:B------:R-:W-:Y:S01]  /*20940*/  FADD.FTZ R3, -R2, R3 ;  /* 0x0000000302037221 */ /* 0x000fe20000010100 */
[----:B------:R-:W-:Y:S01]  /*20950*/  LOP3.LUT R10, R10, UR11, R17, 0x96, !PT ;  /* 0x0000000b0a0a7c12 */ /* 0x000fe2000f8e9611 */
[----:B------:R-:W-:Y:S01]  /*20960*/  FADD.FTZ R2, -R0, R72 ;  /* 0x0000004800027221 */ /* 0x000fe20000010100 */
[----:B------:R-:W-:Y:S01]  /*20970*/  FSEL R0, R71, RZ, P0 ;  /* 0x000000ff47007208 */ /* 0x000fe20000000000 */
[----:B------:R-:W-:Y:S01]  /*20980*/  IMAD.WIDE.U32 R24, R8, -0x326172a9, RZ ;  /* 0xcd9e8d5708187825 */ /* 0x000fe200078e00ff */
[----:B------:R-:W-:Y:S01]  /*20990*/  FSEL R6, R6, RZ, P0 ;  /* 0x000000ff06067208 */ /* 0x000fe20000000000 */
[----:B------:R-:W-:Y:S01]  /*209a0*/  MUFU.EX2 R19, R19 ;  /* 0x0000001300137308 */ /* 0x000fe20000000800 */
[----:B------:R-:W-:Y:S01]  /*209b0*/  FSETP.NEU.FTZ.AND P0, PT, R69, -INF , PT ;  /* 0xff8000004500780b */ /* 0x000fe20003f1d000 */
        /* <DEDUP_REMOVED lines=17> */
[----:B------:R-:W-:Y:S01]  /*20ad0*/  FADD.FTZ R4, -R0, R73 ;  /* 0x0000004900047221 */ /* 0x000fe20000010100 */
[----:B------:R-:W-:Y:S01]  /*20ae0*/  FSEL R0, R69, RZ, P0 ;  /* 0x000000ff45007208 */ /* 0x000fe20000000000 */
[----:B------:R-:W-:Y:S04]  /*20af0*/  IMAD.WIDE.U32 R10, R10, -0x326172a9, RZ ;  /* 0xcd9e8d570a0a7825 */ /* 0x000fe800078e00ff */
[--C-:B------:R-:W-:Y:S01]  /*20b00*/  FFMA.FTZ R14, R140, UR4, -R5.reuse ;  /* 0x000000048c0e7c23 */ /* 0x100fe20008010805 */
[----:B------:R-:W-:Y:S01]  /*20b10*/  MUFU.EX2 R18, R18 ;  /* 0x0000001200127308 */ /* 0x000fe20000000800 */
        /* <DEDUP_REMOVED lines=13> */
[----:B------:R-:W-:Y:S01]  /*20bf0*/  LOP3.LUT R0, R24, UR17, R11, 0x96, !PT ;  /* 0x0000001118007c12 */ /* 0x000fe2000f8e960b */
[----:B------:R-:W-:Y:S01]  /*20c00*/  IMAD.WIDE.U32 R8, R8, -0x2daee0ad, RZ ;  /* 0xd2511f5308087825 */ /* 0x000fe200078e00ff */
[----:B------:R-:W2:Y:S01]  /*20c10*/  LDL.LU R24, [R1+0x130] ;  /* 0x0001300001187983 */ /* 0x000ea20000300800 */
[----:B------:R-:W-:Y:S02]  /*20c20*/  MUFU.EX2 R7, R14 ;  /* 0x0000000e00077308 */ /* 0x000fe40000000800 */
[----:B------:R-:W-:Y:S01]  /*20c30*/  FFMA.FTZ R163, R163, UR4, -R6 ;  /* 0x00000004a3a37c23 */ /* 0x000fe20008010806 */
[----:B------:R-:W-:Y:S01]  /*20c40*/  IMAD.MOV.U32 R140, RZ, RZ, R252 ;  /* 0x000000ffff8c7224 */ /* 0x000fe200078e00fc */
        /* <DEDUP_REMOVED lines=17> */
[----:B------:R-:W3:Y:S01]  /*20d60*/  LDL.LU R15, [R1+0x134] ;  /* 0x00013400010f7983 */ /* 0x000ee20000300800 */
[----:B------:R-:W-:Y:S01]  /*20d70*/  IMAD.MOV.U32 R141, RZ, RZ, R251 ;  /* 0x000000ffff8d7224 */ /* 0x000fe200078e00fb */
[----:B------:R-:W-:Y:S01]  /*20d80*/  MUFU.EX2 R143, R9 ;  /* 0x00000009008f7308 */ /* 0x000fe20000000800 */
[----:B------:R-:W1:Y:S01]  /*20d90*/  LDC R251, c[0x0][0x448] ;  /* 0x00011200fffb7b82 */ /* 0x000e620000000800 */
[----:B------:R-:W-:Y:S01]  /*20da0*/  FSEL R6, R6, RZ, P0 ;  /* 0x000000ff06067208 */ /* 0x000fe20000000000 */
[----:B------:R-:W-:Y:S04]  /*20db0*/  IMAD.WIDE.U32 R26, R0, -0x2daee0ad, RZ ;  /* 0xd2511f53001a7825 */ /* 0x000fe800078e00ff */
[----:B------:R-:W-:Y:S03]  /*20dc0*/  FMUL.FTZ R0, R3, UR4 ;  /* 0x0000000403007c20 */ /* 0x000fe60008410000 */
[----:B------:R-:W-:Y:S01]  /*20dd0*/  MUFU.EX2 R72, R72 ;  /* 0x0000004800487308 */ /* 0x000fe20000000800 */
[----:B------:R-:W-:Y:S01]  /*20de0*/  FMUL.FTZ R2, R2, UR4 ;  /* 0x0000000402027c20 */ /* 0x000fe20008410000 */
[--C-:B------:R-:W-:Y:S01]  /*20df0*/  FFMA.FTZ R250, R21, UR4, -R6.reuse ;  /* 0x0000000415fa7c23 */ /* 0x100fe20008010806 */
[--C-:B------:R-:W-:Y:S01]  /*20e00*/  FFMA.FTZ R247, R20, UR4, -R6.reuse ;  /* 0x0000000414f77c23 */ /* 0x100fe20008010806 */
[----:B------:R-:W4:Y:S06]  /*20e10*/  LDL.LU R21, [R1+0x11c] ;  /* 0x00011c0001157983 */ /* 0x000f2c0000300800 */
[----:B------:R-:W5:Y:S01]  /*20e20*/  MUFU.EX2 R0, R0 ;  /* 0x0000000000007308 */ /* 0x000f620000000800 */
[----:B------:R-:W-:Y:S02]  /*20e30*/  IMAD.MOV.U32 R33, RZ, RZ, R27 ;  /* 0x000000ffff217224 */ /* 0x000fe400078e001b */
[----:B------:R-:W-:Y:S01]  /*20e40*/  FMUL.FTZ R3, R4, UR4 ;  /* 0x0000000404037c20 */ /* 0x000fe20008410000 */
[----:B------:R1:W4:Y:S06]  /*20e50*/  LDL.S16 R20, [R1+0x94] ;  /* 0x0000940001147983 */ /* 0x00032c0000100600 */
[----:B------:R-:W1:Y:S01]  /*20e60*/  MUFU.EX2 R2, R2 ;  /* 0x0000000200027308 */ /* 0x000e620000000800 */
[----:B------:R-:W-:Y:S01]  /*20e70*/  IMAD.U32 R74, RZ, RZ, UR26 ;  /* 0x0000001aff4a7e24 */ /* 0x000fe2000f8e00ff */
[----:B------:R-:W-:Y:S01]  /*20e80*/  LOP3.LUT R144, R8, UR9, R33, 0x96, !PT ;  /* 0x0000000908907c12 */ /* 0x000fe2000f8e9621 */
[--C-:B------:R-:W-:Y:S01]  /*20e90*/  FFMA.FTZ R73, R172, UR4, -R6.reuse ;  /* 0x00000004ac497c23 */ /* 0x100fe20008010806 */
[--C-:B------:R-:W-:Y:S01]  /*20ea0*/  FFMA.FTZ R23, R171, UR4, -R6.reuse ;  /* 0x00000004ab177c23 */ /* 0x100fe20008010806 */
[--C-:B------:R-:W-:Y:S01]  /*20eb0*/  FFMA.FTZ R150, R150, UR4, -R6.reuse ;  /* 0x0000000496967c23 */ /* 0x100fe20008010806 */
[----:B------:R-:W-:Y:S01]  /*20ec0*/  LEA R74, P0, R74, R140, 0x1 ;  /* 0x0000008c4a4a7211 */ /* 0x000fe200078008ff */
[--C-:B------:R-:W-:Y:S01]  /*20ed0*/  FFMA.FTZ R151, R151, UR4, -R6.reuse ;  /* 0x0000000497977c23 */ /* 0x100fe20008010806 */
[--C-:B------:R-:W-:Y:S01]  /*20ee0*/  FFMA.FTZ R162, R162, UR4, -R6.reuse ;  /* 0x00000004a2a27c23 */ /* 0x100fe20008010806 */
[----:B------:R-:W-:Y:S01]  /*20ef0*/  FFMA.FTZ R166, R166, UR4, -R6 ;  /* 0x00000004a6a67c23 */ /* 0x000fe20008010806 */
[C---:B-----5:R-:W-:Y:S01]  /*20f00*/  FMUL.FTZ R44, R0.reuse, R84 ;  /* 0x00000054002c7220 */ /* 0x060fe20000410000 */
[C---:B------:R-:W-:Y:S01]  /*20f10*/  FMUL.FTZ R12, R0.reuse, R104 ;  /* 0x00000068000c7220 */ /* 0x040fe20000410000 */
[C---:B------:R-:W-:Y:S01]  /*20f20*/  FMUL.FTZ R13, R0.reuse, R105 ;  /* 0x00000069000d7220 */ /* 0x040fe20000410000 */
[C---:B------:R-:W-:Y:S01]  /*20f30*/  FMUL.FTZ R28, R0.reuse, R92 ;  /* 0x0000005c001c7220 */ /* 0x040fe20000410000 */
[C---:B------:R-:W-:Y:S01]  /*20f40*/  FMUL.FTZ R29, R0.reuse, R93 ;  /* 0x0000005d001d7220 */ /* 0x040fe20000410000 */
[C---:B------:R-:W-:Y:S01]  /*20f50*/  FMUL.FTZ R61, R0.reuse, R77 ;  /* 0x0000004d003d7220 */ /* 0x040fe20000410000 */
[C---:B------:R-:W-:Y:S01]  /*20f60*/  FMUL.FTZ R8, R0.reuse, R108 ;  /* 0x0000006c00087220 */ /* 0x040fe20000410000 */
[C---:B------:R-:W-:Y:S01]  /*20f70*/  FMUL.FTZ R9, R0.reuse, R109 ;  /* 0x0000006d00097220 */ /* 0x040fe20000410000 */
[----:B------:R-:W-:Y:S01]  /*20f80*/  SHF.R.U32.HI R109, RZ, 0x18, R142 ;  /* 0x00000018ff6d7819 */ /* 0x000fe2000001168e */
[C---:B------:R-:W-:Y:S01]  /*20f90*/  FMUL.FTZ R25, R0.reuse, R97 ;  /* 0x0000006100197220 */ /* 0x040fe20000410000 */
[C---:B------:R-:W-:Y:S01]  /*20fa0*/  FMUL.FTZ R40, R0.reuse, R88 ;  /* 0x0000005800287220 */ /* 0x040fe20000410000 */
[----:B------:R-:W-:Y:S01]  /*20fb0*/  F2FP.BF16.F32.PACK_AB R88, R7, R19 ;  /* 0x000000130758723e */ /* 0x000fe200000010ff */
        /* <DEDUP_REMOVED lines=13> */
[----:B------:R-:W-:Y:S02]  /*21090*/  IMAD.U32 R6, RZ, RZ, UR26 ;  /* 0x0000001aff067e24 */ /* 0x000fe4000f8e00ff */
[----:B-1----:R-:W-:Y:S01]  /*210a0*/  FMUL.FTZ R14, R2, R106 ;  /* 0x0000006a020e7220 */ /* 0x002fe20000410000 */
[----:B------:R-:W-:Y:S01]  /*210b0*/  LOP3.LUT R106, R142, 0xff, RZ, 0xc0, !PT ;  /* 0x000000ff8e6a7812 */ /* 0x000fe200078ec0ff */
[----:B------:R-:W-:Y:S01]  /*210c0*/  FMUL.FTZ R58, R2, R82 ;  /* 0x00000052023a7220 */ /* 0x000fe20000410000 */
[----:B------:R-:W-:Y:S01]  /*210d0*/  IMAD.WIDE.U32 R144, R144, -0x326172a9, RZ ;  /* 0xcd9e8d5790907825 */ /* 0x000fe200078e00ff */
[----:B------:R-:W-:Y:S01]  /*210e0*/  LEA.HI.X.SX32 R75, R6, R141, 0x1, P0 ;  /* 0x0000008d064b7211 */ /* 0x000fe200000f0eff */
[----:B------:R-:W-:Y:S01]  /*210f0*/  MUFU.EX2 R73, R73 ;  /* 0x0000004900497308 */ /* 0x000fe20000000800 */
[----:B------:R-:W-:Y:S01]  /*21100*/  ISETP.LE.U32.AND P0, PT, R106, UR13, PT ;  /* 0x0000000d6a007c0c */ /* 0x000fe2000bf03070 */
[----:B------:R-:W5:Y:S01]  /*21110*/  LDL.LU R6, [R1+0x110] ;  /* 0x0001100001067983 */ /* 0x000f620000300800 */
[----:B------:R-:W-:Y:S04]  /*21120*/  IMAD.WIDE.U32 R16, R16, -0x326172a9, RZ ;  /* 0xcd9e8d5710107825 */ /* 0x000fe800078e00ff */
[C---:B------:R-:W-:Y:S03]  /*21130*/  FMUL.FTZ R30, R2.reuse, R94 ;  /* 0x0000005e021e7220 */ /* 0x040fe60000410000 */
[----:B------:R-:W-:Y:S01]  /*21140*/  MUFU.EX2 R76, R23 ;  /* 0x00000017004c7308 */ /* 0x000fe20000000800 */
[----:B------:R-:W-:Y:S01]  /*21150*/  FMUL.FTZ R31, R2, R95 ;  /* 0x0000005f021f7220 */ /* 0x000fe20000410000 */
[----:B------:R-:W-:Y:S01]  /*21160*/  IMAD.MOV.U32 R38, RZ, RZ, R64 ;  /* 0x000000ffff267224 */ /* 0x000fe200078e0040 */
[----:B------:R-:W-:Y:S01]  /*21170*/  LOP3.LUT R245, R10, UR16, R17, 0x96, !PT ;  /* 0x000000100af57c12 */ /* 0x000fe2000f8e9611 */
[----:B------:R-:W-:Y:S01]  /*21180*/  IMAD.MOV.U32 R32, RZ, RZ, R26 ;  /* 0x000000ffff207224 */ /* 0x000fe200078e001a */
[----:B------:R-:W-:Y:S01]  /*21190*/  LOP3.LUT R148, R16, UR15, R145, 0x96, !PT ;  /* 0x0000000f10947c12 */ /* 0x000fe2000f8e9691 */
[C---:B------:R-:W-:Y:S01]  /*211a0*/  FMUL.FTZ R10, R2.reuse, R110 ;  /* 0x0000006e020a7220 */ /* 0x040fe20000410000 */
[C---:B------:R-:W-:Y:S01]  /*211b0*/  FMUL.FTZ R11, R2.reuse, R111 ;  /* 0x0000006f020b7220 */ /* 0x040fe20000410000 */
[C---:B------:R-:W-:Y:S01]  /*211c0*/  FMUL.FTZ R26, R2.reuse, R98 ;  /* 0x00000062021a7220 */ /* 0x040fe20000410000 */
[C---:B------:R-:W-:Y:S01]  /*211d0*/  FMUL.FTZ R27, R2.reuse, R99 ;  /* 0x00000063021b7220 */ /* 0x040fe20000410000 */
[C---:B------:R-:W-:Y:S01]  /*211e0*/  FMUL.FTZ R42, R2.reuse, R90 ;  /* 0x0000005a022a7220 */ /* 0x040fe20000410000 */
[----:B------:R-:W-:Y:S01]  /*211f0*/  FMUL.FTZ R43, R2, R91 ;  /* 0x0000005b022b7220 */ /* 0x000fe20000410000 */
[----:B------:R-:W-:Y:S01]  /*21200*/  PRMT R91, R88, 0x7632, R91 ;  /* 0x00007632585b7816 */ /* 0x000fe2000000005b */
[C---:B------:R-:W-:Y:S01]  /*21210*/  FMUL.FTZ R46, R2.reuse, R86 ;  /* 0x00000056022e7220 */ /* 0x040fe20000410000 */
[C---:B------:R-:W-:Y:S01]  /*21220*/  FMUL.FTZ R47, R2.reuse, R87 ;  /* 0x00000057022f7220 */ /* 0x040fe20000410000 */
[----:B------:R-:W-:Y:S01]  /*21230*/  FMUL.FTZ R59, R2, R83 ;  /* 0x00000053023b7220 */ /* 0x000fe20000410000 */
[----:B------:R-:W-:Y:S01]  /*21240*/  PRMT R83, R146, 0x7632, R83 ;  /* 0x0000763292537816 */ /* 0x000fe20000000053 */
[C---:B------:R-:W-:Y:S01]  /*21250*/  FMUL.FTZ R62, R2.reuse, R78 ;  /* 0x0000004e023e7220 */ /* 0x040fe20000410000 */
[----:B------:R-:W-:Y:S01]  /*21260*/  FMUL.FTZ R63, R2, R79 ;  /* 0x0000004f023f7220 */ /* 0x000fe20000410000 */
[----:B------:R-:W-:Y:S01]  /*21270*/  IMAD.MOV.U32 R39, RZ, RZ, R65 ;  /* 0x000000ffff277224 */ /* 0x000fe200078e0041 */
[----:B------:R-:W-:Y:S01]  /*21280*/  LOP3.LUT R83, R83, 0xff, RZ, 0xc0, !PT ;  /* 0x000000ff53537812 */ /* 0x000fe200078ec0ff */
        /* <DEDUP_REMOVED lines=12> */
[C---:B--2---:R-:W-:Y:S01]  /*21350*/  FFMA.FTZ R4, R0.reuse, R24, R19 ;  /* 0x0000001800047223 */ /* 0x044fe20000010013 */
[----:B------:R-:W-:Y:S06]  /*21360*/  FMUL.FTZ R24, R0, R96 ;  /* 0x0000006000187220 */ /* 0x000fec0000410000 */
[----:B------:R-:W1:Y:S01]  /*21370*/  MUFU.EX2 R0, R3 ;  /* 0x0000000300007308 */ /* 0x000e620000000800 */
[----:B------:R2:W2:Y:S01]  /*21380*/  LDL.S16 R96, [R1+0x8c] ;  /* 0x00008c0001607983 */ /* 0x0004a20000100600 */
[--C-:B------:R-:W-:Y:S01]  /*21390*/  FADD.FTZ R78, R7, R4.reuse ;  /* 0x00000004074e7221 */ /* 0x100fe20000010000 */
[----:B------:R-:W-:Y:S01]  /*213a0*/  PRMT R4, R142, 0x7632, R4 ;  /* 0x000076328e047816 */ /* 0x000fe20000000004 */
[----:B------:R-:W-:Y:S03]  /*213b0*/  IMAD.U32 R142, RZ, RZ, UR26 ;  /* 0x0000001aff8e7e24 */ /* 0x000fe6000f8e00ff */
[----:B------:R-:W-:Y:S01]  /*213c0*/  LOP3.LUT R145, R4, 0xff, RZ, 0xc0, !PT ;  /* 0x000000ff04917812 */ /* 0x000fe200078ec0ff */
[C---:B-1----:R-:W-:Y:S01]  /*213d0*/  FMUL.FTZ R52, R0.reuse, R112 ;  /* 0x0000007000347220 */ /* 0x042fe20000410000 */
[C---:B------:R-:W-:Y:S01]  /*213e0*/  FMUL.FTZ R53, R0.reuse, R113 ;  /* 0x0000007100357220 */ /* 0x040fe20000410000 */
[C---:B------:R-:W-:Y:S01]  /*213f0*/  FMUL.FTZ R4, R0.reuse, R136 ;  /* 0x0000008800047220 */ /* 0x040fe20000410000 */
[----:B------:R-:W-:Y:S01]  /*21400*/  FMUL.FTZ R16, R0, R132 ;  /* 0x0000008400107220 */ /* 0x000fe20000410000 */
[C---:B---3--:R-:W-:Y:S01]  /*21410*/  FFMA.FTZ R3, R2.reuse, R15, R18 ;  /* 0x0000000f02037223 */ /* 0x048fe20000010012 */
[----:B------:R-:W-:Y:S01]  /*21420*/  FMUL.FTZ R15, R2, R107 ;  /* 0x0000006b020f7220 */ /* 0x000fe20000410000 */
[C---:B------:R-:W-:Y:S01]  /*21430*/  FMUL.FTZ R17, R0.reuse, R133 ;  /* 0x0000008500117220 */ /* 0x040fe20000410000 */
[----:B------:R-:W1:Y:S01]  /*21440*/  MUFU.EX2 R2, R22 ;  /* 0x0000001600027308 */ /* 0x000e620000000800 */
[C---:B------:R-:W-:Y:S01]  /*21450*/  FMUL.FTZ R32, R0.reuse, R124 ;  /* 0x0000007c00207220 */ /* 0x040fe20000410000 */
[C---:B------:R-:W-:Y:S01]  /*21460*/  FMUL.FTZ R33, R0.reuse, R125 ;  /* 0x0000007d00217220 */ /* 0x040fe20000410000 */
[----:B------:R-:W-:Y:S04]  /*21470*/  IMAD.WIDE R124, R251, 0x70, R74 ;  /* 0x00000070fb7c7825 */ /* 0x000fe800078e024a */
[C---:B------:R-:W-:Y:S01]  /*21480*/  FMUL.FTZ R36, R0.reuse, R120 ;  /* 0x0000007800247220 */ /* 0x040fe20000410000 */
[C---:B------:R-:W-:Y:S01]  /*21490*/  FMUL.FTZ R37, R0.reuse, R121 ;  /* 0x0000007900257220 */ /* 0x040fe20000410000 */
[C---:B------:R-:W-:Y:S01]  /*214a0*/  FMUL.FTZ R48, R0.reuse, R116 ;  /* 0x0000007400307220 */ /* 0x040fe20000410000 */
[C---:B----4-:R-:W-:Y:S01]  /*214b0*/  FFMA.FTZ R80, R0.reuse, R21, R72 ;  /* 0x0000001500507223 */ /* 0x050fe20000010048 */
[----:B------:R-:W-:Y:S01]  /*214c0*/  F2FP.BF16.F32.PACK_AB R72, R143, R72 ;  /* 0x000000488f48723e */ /* 0x000fe200000010ff */
[C---:B------:R-:W-:Y:S01]  /*214d0*/  FMUL.FTZ R21, R0.reuse, R129 ;  /* 0x0000008100157220 */ /* 0x040fe20000410000 */
[----:B------:R-:W-:Y:S01]  /*214e0*/  FMUL.FTZ R49, R0, R117 ;  /* 0x0000007500317220 */ /* 0x000fe20000410000 */
[----:B------:R-:W-:Y:S01]  /*214f0*/  PRMT R117, R106, 0x5410, R154 ;  /* 0x000054106a757816 */ /* 0x000fe2000000009a */
[----:B------:R-:W-:Y:S01]  /*21500*/  FMUL.FTZ R64, R0, R100 ;  /* 0x0000006400407220 */ /* 0x000fe20000410000 */
[C---:B-1----:R-:W-:Y:S01]  /*21510*/  F2FP.BF16.F32.PACK_AB R90, R2.reuse, R18 ;  /* 0x00000012025a723e */ /* 0x042fe200000010ff */
[----:B------:R-:W-:Y:S02]  /*21520*/  @!P0 HFMA2.BF16_V2 R20, -RZ.H0_H0, RZ.H0_H0, -R72.H0_H0 ;  /* 0x200000ffff148231 */ /* 0x000fe40000340948 */
[--C-:B------:R-:W-:Y:S01]  /*21530*/  FADD.FTZ R81, R2, R3.reuse ;  /* 0x0000000302517221 */ /* 0x100fe20000010000 */
[----:B------:R-:W-:Y:S01]  /*21540*/  PRMT R3, R72, 0x7632, R3 ;  /* 0x0000763248037816 */ /* 0x000fe20000000003 */
[----:B------:R-:W-:Y:S01]  /*21550*/  FMUL.FTZ R2, R5, UR4 ;  /* 0x0000000405027c20 */ /* 0x000fe20008410000 */
[----:B------:R-:W-:Y:S01]  /*21560*/  PRMT R89, R90, 0x7632, R89 ;  /* 0x000076325a597816 */ /* 0x000fe20000000059 */
[----:B------:R1:W-:Y:S01]  /*21570*/  @!P0 STL.S16 [R1+0x94], R20 ;  /* 0x0000941401008387 */ /* 0x0003e20000100600 */
[----:B------:R-:W-:Y:S01]  /*21580*/  PRMT R7, R20, 0x7610, R7 ;  /* 0x0000761014077816 */ /* 0x000fe20000000007 */
[----:B------:R-:W-:Y:S01]  /*21590*/  FMUL.FTZ R5, R0, R137 ;  /* 0x0000008900057220 */ /* 0x000fe20000410000 */
[----:B------:R-:W-:Y:S01]  /*215a0*/  PRMT R85, R72, 0x5410, R3 ;  /* 0x0000541048557816 */ /* 0x000fe20000000003 */
[----:B------:R3:W4:Y:S01]  /*215b0*/  LDL.S16 R84, [R1+0x98] ;  /* 0x0000980001547983 */ /* 0x0007220000100600 */
[----:B------:R-:W-:Y:S01]  /*215c0*/  @!P0 PRMT R72, R7, 0x5410, RZ ;  /* 0x0000541007488816 */ /* 0x000fe200000000ff */
[----:B------:R-:W1:Y:S01]  /*215d0*/  MUFU.EX2 R2, R2 ;  /* 0x0000000200027308 */ /* 0x000e620000000800 */
[----:B------:R-:W-:Y:S01]  /*215e0*/  ISETP.LE.U32.AND P0, PT, R145, UR13, PT ;  /* 0x0000000d91007c0c */ /* 0x000fe2000bf03070 */
[----:B------:R3:W3:Y:S01]  /*215f0*/  LDL.S16 R82, [R1+0x90] ;  /* 0x0000900001527983 */ /* 0x0006e20000100600 */
[----:B------:R-:W-:Y:S01]  /*21600*/  FMUL.FTZ R65, R0, R101 ;  /* 0x0000006500417220 */ /* 0x000fe20000410000 */
[----:B------:R-:W-:Y:S01]  /*21610*/  FADD.FTZ R80, R143, R80 ;  /* 0x000000508f507221 */ /* 0x000fe20000010000 */
[----:B------:R-:W-:Y:S01]  /*21620*/  IMAD.MOV.U32 R132, RZ, RZ, R94 ;  /* 0x000000ffff847224 */ /* 0x000fe200078e005e */
[----:B------:R2:W-:Y:S04]  /*21630*/  STG.E.U16 desc[UR32][R140.64], R72 ;  /* 0x000000488c007986 */ /* 0x0005e8000c101520 */
[----:B------:R-:W-:Y:S01]  /*21640*/  MUFU.EX2 R94, R150 ;  /* 0x00000096005e7308 */ /* 0x000fe20000000800 */
[----:B------:R-:W-:Y:S04]  /*21650*/  IMAD.WIDE.U32 R100, R196, -0x2daee0ad, RZ ;  /* 0xd2511f53c4647825 */ /* 0x000fe800078e00ff */
[----:B------:R-:W-:Y:S01]  /*21660*/  IMAD.MOV.U32 R129, RZ, RZ, R93 ;  /* 0x000000ffff817224 */ /* 0x000fe200078e005d */
[----:B------:R-:W-:Y:S01]  /*21670*/  LOP3.LUT R129, R147, 0xff, RZ, 0xc0, !PT ;  /* 0x000000ff93817812 */ /* 0x000fe200078ec0ff */
        /* <DEDUP_REMOVED lines=16> */
[C---:B-----5:R-:W-:Y:S01]  /*21780*/  FFMA.FTZ R79, R2.reuse, R6, R73 ;  /* 0x00000006024f7223 */ /* 0x060fe20000010049 */
[----:B------:R-:W-:Y:S01]  /*21790*/  FMUL.FTZ R6, R2, R138 ;  /* 0x0000008a02067220 */ /* 0x000fe20000410000 */
[----:B------:R-:W-:Y:S01]  /*217a0*/  F2FP.BF16.F32.PACK_AB R2, R76, R73 ;  /* 0x000000494c02723e */ /* 0x000fe200000010ff */
[----:B------:R-:W-:Y:S01]  /*217b0*/  IMAD.MOV.U32 R128, RZ, RZ, R92 ;  /* 0x000000ffff807224 */ /* 0x000fe200078e005c */
[----:B------:R-:W-:Y:S01]  /*217c0*/  MUFU.EX2 R73, R159 ;  /* 0x0000009f00497308 */ /* 0x000fe20000000800 */
[----:B------:R-:W-:Y:S01]  /*217d0*/  IMAD.MOV.U32 R133, RZ, RZ, R95 ;  /* 0x000000ffff857224 */ /* 0x000fe200078e005f */
[----:B------:R-:W-:Y:S01]  /*217e0*/  PRMT R0, R2, 0x7632, R0 ;  /* 0x0000763202007816 */ /* 0x000fe20000000000 */
[----:B------:R-:W-:Y:S07]  /*217f0*/  FADD.FTZ R79, R76, R79 ;  /* 0x0000004f4c4f7221 */ /* 0x000fee0000010000 */
[----:B------:R-:W-:Y:S01]  /*21800*/  MUFU.EX2 R102, R160 ;  /* 0x000000a000667308 */ /* 0x000fe20000000800 */
[----:B------:R-:W-:Y:S01]  /*21810*/  IMAD.MOV.U32 R201, RZ, RZ, R133 ;  /* 0x000000ffffc97224 */ /* 0x000fe200078e0085 */
[----:B------:R-:W-:Y:S08]  /*21820*/  PRMT R133, R144, 0x7771, RZ ;  /* 0x0000777190857816 */ /* 0x000ff000000000ff */
[----:B------:R-:W1:Y:S10]  /*21830*/  MUFU.EX2 R93, R152 ;  /* 0x00000098005d7308 */ /* 0x000e740000000800 */
[----:B------:R-:W5:Y:S01]  /*21840*/  MUFU.EX2 R76, R156 ;  /* 0x0000009c004c7308 */ /* 0x000f620000000800 */
[----:B--2---:R-:W-:Y:S05]  /*21850*/  @!P6 HFMA2.BF16_V2 R96, -RZ.H0_H0, RZ.H0_H0, -R3.H0_H0 ;  /* 0x200000ffff60e231 */ /* 0x004fea0000340903 */
[----:B------:R-:W-:Y:S01]  /*21860*/  PRMT R77, R96, 0x7610, R77 ;  /* 0x00007610604d7816 */ /* 0x000fe2000000004d */
[----:B------:R-:W-:Y:S03]  /*21870*/  @!P6 STL.S16 [R1+0x8c], R96 ;  /* 0x00008c600100e387 */ /* 0x000fe60000100600 */
[----:B------:R-:W-:Y:S02]  /*21880*/  @!P6 PRMT R3, R77, 0x5410, RZ ;  /* 0x000054104d03e816 */ /* 0x000fe400000000ff */
[----:B------:R-:W-:Y:S02]  /*21890*/  ISETP.LE.U32.AND P6, PT, R109, UR13, PT ;  /* 0x0000000d6d007c0c */ /* 0x000fe4000bfc3070 */
[----:B------:R-:W-:Y:S01]  /*218a0*/  LOP3.LUT R77, R148, 0xffff, RZ, 0xc0, !PT ;  /* 0x0000ffff944d7812 */ /* 0x000fe200078ec0ff */
[----:B------:R2:W-:Y:S01]  /*218b0*/  STG.E.U16 desc[UR32][R140.64+0x2], R3 ;  /* 0x000002038c007986 */ /* 0x0005e2000c101520 */
[----:B------:R-:W-:Y:S02]  /*218c0*/  PRMT R109, R145, 0x5410, R109 ;  /* 0x00005410916d7816 */ /* 0x000fe4000000006d */
[----:B------:R-:W-:Y:S04]  /*218d0*/  SHF.R.U32.HI R157, RZ, 0x8, R77 ;  /* 0x00000008ff9d7819 */ /* 0x000fe8000001164d */
[----:B------:R-:W-:Y:S01]  /*218e0*/  LOP3.LUT R72, R157, 0xffff, RZ, 0xc0, !PT ;  /* 0x0000ffff9d487812 */ /* 0x000fe200078ec0ff */
[----:B--2---:R-:W-:Y:S02]  /*218f0*/  IMAD.U32 R3, RZ, RZ, UR26 ;  /* 0x0000001aff037e24 */ /* 0x004fe4000f8e00ff */
[----:B----4-:R-:W-:Y:S02]  /*21900*/  @!P0 HFMA2.BF16_V2 R84, -RZ.H0_H0, RZ.H0_H0, -R2.H0_H0 ;  /* 0x200000ffff548231 */ /* 0x010fe40000340902 */
[----:B---3--:R-:W-:Y:S03]  /*21910*/  @!P6 HFMA2.BF16_V2 R82, -RZ.H0_H0, RZ.H0_H0, -R0.H0_H0 ;  /* 0x200000ffff52e231 */ /* 0x008fe60000340900 */
[----:B------:R-:W-:Y:S01]  /*21920*/  PRMT R86, R84, 0x7610, R86 ;  /* 0x0000761054567816 */ /* 0x000fe20000000056 */
[----:B------:R2:W-:Y:S04]  /*21930*/  @!P0 STL.S16 [R1+0x98], R84 ;  /* 0x0000985401008387 */ /* 0x0005e80000100600 */
[----:B------:R3:W-:Y:S04]  /*21940*/  @!P6 STL.S16 [R1+0x90], R82 ;  /* 0x000090520100e387 */ /* 0x0007e80000100600 */
[----:B------:R4:W4:Y:S04]  /*21950*/  LDL.S16 R92, [R1+0xa0] ;  /* 0x0000a000015c7983 */ /* 0x0009280000100600 */
[----:B------:R1:W4:Y:S01]  /*21960*/  LDL.S16 R114, [R1+0xdc] ;  /* 0x0000dc0001727983 */ /* 0x0003220000100600 */
[----:B--2---:R-:W-:Y:S02]  /*21970*/  PRMT R84, R2, 0x5410, R0 ;  /* 0x0000541002547816 */ /* 0x004fe40000000000 */
[----:B------:R-:W-:Y:S02]  /*21980*/  @!P0 PRMT R2, R86, 0x5410, RZ ;  /* 0x0000541056028816 */ /* 0x000fe400000000ff */
[----:B------:R-:W-:Y:S02]  /*21990*/  ISETP.LE.U32.AND P0, PT, R72, UR13, PT ;  /* 0x0000000d48007c0c */ /* 0x000fe4000bf03070 */
[----:B------:R-:W-:Y:S01]  /*219a0*/  PRMT R72, R82, 0x7610, R72 ;  /* 0x0000761052487816 */ /* 0x000fe20000000048 */
[----:B------:R2:W-:Y:S01]  /*219b0*/  STG.E.U16 desc[UR32][R74.64], R2 ;  /* 0x000000024a007986 */ /* 0x0005e2000c101520 */
[----:B------:R-:W-:Y:S02]  /*219c0*/  LOP3.LUT R86, R146, 0xff, RZ, 0xc0, !PT ;  /* 0x000000ff92567812 */ /* 0x000fe400078ec0ff */
[----:B------:R-:W-:Y:S01]  /*219d0*/  @!P6 PRMT R0, R72, 0x5410, RZ ;  /* 0x000054104800e816 */ /* 0x000fe200000000ff */
[----:B---3--:R3:W3:Y:S01]  /*219e0*/  LDL.S16 R82, [R1+0x9c] ;  /* 0x00009c0001527983 */ /* 0x0086e20000100600 */
[----:B------:R-:W-:Y:S01]  /*219f0*/  LEA R142, P6, R142, R124, 0x1 ;  /* 0x0000007c8e8e7211 */ /* 0x000fe200078c08ff */
[----:B------:R-:W-:Y:S02]  /*21a00*/  MUFU.EX2 R72, R169 ;  /* 0x000000a900487308 */ /* 0x000fe40000000800 */
[----:B------:R5:W-:Y:S01]  /*21a10*/  STG.E.U16 desc[UR32][R74.64+0x2], R0 ;  /* 0x000002004a007986 */ /* 0x000be2000c101520 */
[----:B------:R-:W-:Y:S01]  /*21a20*/  LEA.HI.X.SX32 R143, R3, R125, 0x1, P6 ;  /* 0x0000007d038f7211 */ /* 0x000fe200030f0eff */
[----:B-1----:R-:W-:Y:S01]  /*21a30*/  FADD.FTZ R3, R93, R80 ;  /* 0x000000505d037221 */ /* 0x002fe20000010000 */
[C---:B------:R-:W-:Y:S02]  /*21a40*/  ISETP.LE.U32.AND P6, PT, R86.reuse, UR13, PT ;  /* 0x0000000d56007c0c */ /* 0x040fe4000bfc3070 */
[----:B------:R-:W-:Y:S01]  /*21a50*/  PRMT R86, R86, 0x5410, R168 ;  /* 0x0000541056567816 */ /* 0x000fe200000000a8 */
[----:B--2---:R-:W-:Y:S01]  /*21a60*/  FADD.FTZ R2, R97, R78 ;  /* 0x0000004e61027221 */ /* 0x004fe20000010000 */
[C---:B------:R-:W-:Y:S03]  /*21a70*/  F2FP.BF16.F32.PACK_AB R97, R73.reuse, R97 ;  /* 0x000000614961723e */ /* 0x040fe600000010ff */
[----:B------:R-:W-:Y:S01]  /*21a80*/  FADD.FTZ R78, R73, R2 ;  /* 0x00000002494e7221 */ /* 0x000fe20000010000 */
[----:B------:R-:W-:Y:S01]  /*21a90*/  PRMT R98, R97, 0x7632, R98 ;  /* 0x0000763261627816 */ /* 0x000fe20000000062 */
[----:B------:R-:W1:Y:S01]  /*21aa0*/  MUFU.EX2 R73, R151 ;  /* 0x0000009700497308 */ /* 0x000e620000000800 */
[----:B------:R-:W-:Y:S01]  /*21ab0*/  FADD.FTZ R2, R99, R81 ;  /* 0x0000005163027221 */ /* 0x000fe20000010000 */
[C---:B-----5:R-:W-:Y:S01]  /*21ac0*/  F2FP.BF16.F32.PACK_AB R99, R76.reuse, R99 ;  /* 0x000000634c63723e */ /* 0x060fe200000010ff */
[----:B------:R-:W-:Y:S07]  /*21ad0*/  IMAD.WIDE.U32 R74, R173, -0x2daee0ad, RZ ;  /* 0xd2511f53ad4a7825 */ /* 0x000fee00078e00ff */
[----:B------:R-:W2:Y:S01]  /*21ae0*/  MUFU.EX2 R0, R153 ;  /* 0x0000009900007308 */ /* 0x000ea20000000800 */
[----:B------:R-:W-:Y:S01]  /*21af0*/  FADD.FTZ R77, R76, R2 ;  /* 0x000000024c4d7221 */ /* 0x000fe20000010000 */
[----:B------:R-:W-:Y:S01]  /*21b00*/  LOP3.LUT R81, R74, UR11, R101, 0x96, !PT ;  /* 0x0000000b4a517c12 */ /* 0x000fe2000f8e9665 */
[----:B------:R-:W-:Y:S01]  /*21b10*/  FADD.FTZ R74, R94, R79 ;  /* 0x0000004f5e4a7221 */ /* 0x000fe20000010000 */
[----:B------:R-:W-:Y:S06]  /*21b20*/  LOP3.LUT R75, R110, UR22, R75, 0x96, !PT ;  /* 0x000000166e4b7c12 */ /* 0x000fec000f8e964b */
[----:B------:R-:W5:Y:S01]  /*21b30*/  MUFU.EX2 R2, R170 ;  /* 0x000000aa00027308 */ /* 0x000f620000000800 */
[----:B------:R-:W-:Y:S01]  /*21b40*/  IMAD.WIDE.U32 R120, R81, -0x326172a9, RZ ;  /* 0xcd9e8d5751787825 */ /* 0x000fe200078e00ff */
[C---:B-1----:R-:W-:Y:S08]  /*21b50*/  F2FP.BF16.F32.PACK_AB R94, R73.reuse, R94 ;  /* 0x0000005e495e723e */ /* 0x042ff000000010ff */
[----:B------:R-:W-:Y:S01]  /*21b60*/  MUFU.EX2 R81, R207 ;  /* 0x000000cf00517308 */ /* 0x000fe20000000800 */
[----:B------:R-:W-:Y:S01]  /*21b70*/  FADD.FTZ R79, R73, R74 ;  /* 0x0000004a494f7221 */ /* 0x000fe20000010000 */
[----:B------:R-:W-:Y:S01]  /*21b80*/  FADD.FTZ R74, R102, R78 ;  /* 0x0000004e664a7221 */ /* 0x000fe20000010000 */
[----:B------:R-:W-:Y:S01]  /*21b90*/  F2FP.BF16.F32.PACK_AB R102, R72, R102 ;  /* 0x000000664866723e */ /* 0x000fe200000010ff */
[----:B------:R-:W-:Y:S01]  /*21ba0*/  IMAD.WIDE.U32 R110, R75, -0x326172a9, RZ ;  /* 0xcd9e8d574b6e7825 */ /* 0x000fe200078e00ff */
[----:B--2---:R-:W-:Y:S03]  /*21bb0*/  F2FP.BF16.F32.PACK_AB R93, R0, R93 ;  /* 0x0000005d005d723e */ /* 0x004fe600000010ff */
[----:B------:R-:W-:Y:S01]  /*21bc0*/  FADD.FTZ R78, R72, R74 ;  /* 0x0000004a484e7221 */ /* 0x000fe20000010000 */
[----:B------:R-:W-:Y:S01]  /*21bd0*/  PRMT R72, R88, 0x5410, R91 ;  /* 0x0000541058487816 */ /* 0x000fe2000000005b */
[----:B------:R-:W-:Y:S01]  /*21be0*/  FADD.FTZ R76, R0, R3 ;  /* 0x00000003004c7221 */ /* 0x000fe20000010000 */
[----:B------:R-:W-:Y:S01]  /*21bf0*/  LOP3.LUT R74, R128, UR23, R111, 0x96, !PT ;  /* 0x00000017804a7c12 */ /* 0x000fe2000f8e966f */
[----:B------:R-:W1:Y:S01]  /*21c00*/  MUFU.EX2 R3, R161 ;  /* 0x000000a100037308 */ /* 0x000e620000000800 */
[----:B------:R-:W-:Y:S01]  /*21c10*/  FADD.FTZ R73, R104, R77 ;  /* 0x0000004d68497221 */ /* 0x000fe20000010000 */
[----:B-----5:R-:W-:Y:S02]  /*21c20*/  F2FP.BF16.F32.PACK_AB R104, R2, R104 ;  /* 0x000000680268723e */ /* 0x020fe400000010ff */
[----:B------:R-:W-:Y:S06]  /*21c30*/  LOP3.LUT R77, R110, UR17, R121, 0x96, !PT ;  /* 0x000000116e4d7c12 */ /* 0x000fec000f8e9679 */
[----:B------:R-:W2:Y:S01]  /*21c40*/  MUFU.EX2 R0, R163 ;  /* 0x000000a300007308 */ /* 0x000ea20000000800 */
[----:B------:R-:W-:Y:S01]  /*21c50*/  PRMT R103, R104, 0x7632, R103 ;  /* 0x0000763268677816 */ /* 0x000fe20000000067 */
[----:B------:R-:W-:Y:S01]  /*21c60*/  FADD.FTZ R80, R2, R73 ;  /* 0x0000004902507221 */ /* 0x000fe20000010000 */
[----:B------:R-:W-:Y:S04]  /*21c70*/  IMAD.WIDE.U32 R74, R74, -0x2daee0ad, RZ ;  /* 0xd2511f534a4a7825 */ /* 0x000fe800078e00ff */
[----:B------:R-:W-:Y:S01]  /*21c80*/  IMAD.U32 R121, RZ, RZ, UR7 ;  /* 0x00000007ff797e24 */ /* 0x000fe2000f8e00ff */
[----:B------:R-:W-:Y:S01]  /*21c90*/  LOP3.LUT R122, R100, UR10, R75, 0x96, !PT ;  /* 0x0000000a647a7c12 */ /* 0x000fe2000f8e964b */
[----:B-1----:R-:W-:Y:S01]  /*21ca0*/  FADD.FTZ R2, R3, R76 ;  /* 0x0000004c03027221 */ /* 0x002fe20000010000 */
[----:B------:R-:W-:Y:S01]  /*21cb0*/  IMAD.U32 R100, RZ, RZ, UR13 ;  /* 0x0000000dff647e24 */ /* 0x000fe2000f8e00ff */
[C---:B--2---:R-:W-:Y:S02]  /*21cc0*/  F2FP.BF16.F32.PACK_AB R3, R0.reuse, R3 ;  /* 0x000000030003723e */ /* 0x044fe400000010ff */
[----:B------:R-:W-:Y:S02]  /*21cd0*/  FADD.FTZ R95, R0, R2 ;  /* 0x00000002005f7221 */ /* 0x000fe40000010000 */
[----:B------:R-:W-:Y:S01]  /*21ce0*/  LOP3.LUT R121, R100, 0xff0000, R121, 0xf8, !PT ;  /* 0x00ff000064797812 */ /* 0x000fe200078ef879 */
[----:B------:R-:W-:Y:S01]  /*21cf0*/  MUFU.EX2 R0, R166 ;  /* 0x000000a600007308 */ /* 0x000fe20000000800 */
[----:B------:R-:W-:Y:S09]  /*21d00*/  PRMT R100, R99, 0x7632, R100 ;  /* 0x0000763263647816 */ /* 0x000ff20000000064 */
[----:B------:R-:W-:Y:S01]  /*21d10*/  MUFU.EX2 R2, R202 ;  /* 0x000000ca00027308 */ /* 0x000fe20000000800 */
[----:B----4-:R-:W-:Y:S05]  /*21d20*/  @!P6 HFMA2.BF16_V2 R92, -RZ.H0_H0, RZ.H0_H0, -R88.H0_H0 ;  /* 0x200000ffff5ce231 */ /* 0x010fea0000340958 */
[----:B------:R1:W-:Y:S01]  /*21d30*/  @!P6 STL.S16 [R1+0xa0], R92 ;  /* 0x0000a05c0100e387 */ /* 0x0003e20000100600 */
[----:B------:R-:W-:Y:S04]  /*21d40*/  PRMT R105, R92, 0x7610, R105 ;  /* 0x000076105c697816 */ /* 0x000fe80000000069 */
[----:B------:R-:W-:Y:S02]  /*21d50*/  @!P6 PRMT R88, R105, 0x5410, RZ ;  /* 0x000054106958e816 */ /* 0x000fe400000000ff */
[----:B------:R-:W-:Y:S01]  /*21d60*/  ISETP.LE.U32.AND P6, PT, R83, UR13, PT ;  /* 0x0000000d53007c0c */ /* 0x000fe2000bfc3070 */
[----:B------:R-:W-:Y:S02]  /*21d70*/  MUFU.EX2 R105, R199 ;  /* 0x000000c700697308 */ /* 0x000fe40000000800 */
[----:B------:R2:W-:Y:S10]  /*21d80*/  STG.E.U16 desc[UR32][R124.64], R88 ;  /* 0x000000587c007986 */ /* 0x0005f4000c101520 */
[----:B------:R-:W-:Y:S02]  /*21d90*/  @!P6 HFMA2.BF16_V2 R114, -RZ.H0_H0, RZ.H0_H0, -R90.H0_H0 ;  /* 0x200000ffff72e231 */ /* 0x000fe4000034095a */
[----:B---3--:R-:W-:Y:S03]  /*21da0*/  @!P4 HFMA2.BF16_V2 R82, -RZ.H0_H0, RZ.H0_H0, -R91.H0_H0 ;  /* 0x200000ffff52c231 */ /* 0x008fe6000034095b */
[----:B------:R-:W-:Y:S01]  /*21db0*/  PRMT R76, R114, 0x7610, R76 ;  /* 0x00007610724c7816 */ /* 0x000fe2000000004c */
[----:B-1----:R-:W1:Y:S01]  /*21dc0*/  MUFU.EX2 R92, R162 ;  /* 0x000000a2005c7308 */ /* 0x002e620000000800 */
[----:B------:R3:W-:Y:S01]  /*21dd0*/  @!P4 STL.S16 [R1+0x9c], R82 ;  /* 0x00009c520100c387 */ /* 0x0007e20000100600 */
[----:B------:R-:W-:Y:S03]  /*21de0*/  PRMT R87, R82, 0x7610, R87 ;  /* 0x0000761052577816 */ /* 0x000fe60000000057 */
[----:B------:R4:W5:Y:S01]  /*21df0*/  LDL.S16 R96, [R1+0xd8] ;  /* 0x0000d80001607983 */ /* 0x0009620000100600 */
[----:B------:R-:W-:Y:S03]  /*21e00*/  @!P4 PRMT R91, R87, 0x5410, RZ ;  /* 0x00005410575bc816 */ /* 0x000fe600000000ff */
[----:B------:R4:W4:Y:S01]  /*21e10*/  LDL.S16 R113, [R1+0xd4] ;  /* 0x0000d40001717983 */ /* 0x0009220000100600 */
[----:B--2---:R-:W-:Y:S03]  /*21e20*/  PRMT R88, R3, 0x7632, R88 ;  /* 0x0000763203587816 */ /* 0x004fe60000000058 */
[----:B------:R2:W2:Y:S01]  /*21e30*/  LDL.S16 R112, [R1+0xd0] ;  /* 0x0000d00001707983 */ /* 0x0004a20000100600 */
[----:B-1----:R-:W-:Y:S01]  /*21e40*/  FADD.FTZ R73, R92, R79 ;  /* 0x0000004f5c497221 */ /* 0x002fe20000010000 */
[----:B------:R-:W-:Y:S02]  /*21e50*/  LOP3.LUT R79, R225, 0xff, RZ, 0xc0, !PT ;  /* 0x000000ffe14f7812 */ /* 0x000fe400078ec0ff */
[C---:B------:R-:W-:Y:S01]  /*21e60*/  F2FP.BF16.F32.PACK_AB R92, R0.reuse, R92 ;  /* 0x0000005c005c723e */ /* 0x040fe200000010ff */
[----:B------:R-:W-:Y:S01]  /*21e70*/  @!P6 STL.S16 [R1+0xdc], R114 ;  /* 0x0000dc720100e387 */ /* 0x000fe20000100600 */
[----:B------:R-:W-:Y:S01]  /*21e80*/  FADD.FTZ R87, R0, R73 ;  /* 0x0000004900577221 */ /* 0x000fe20000010000 */
[----:B------:R-:W-:Y:S01]  /*21e90*/  FADD.FTZ R73, R108, R78 ;  /* 0x0000004e6c497221 */ /* 0x000fe20000010000 */
[C---:B------:R-:W-:Y:S01]  /*21ea0*/  F2FP.BF16.F32.PACK_AB R108, R2.reuse, R108 ;  /* 0x0000006c026c723e */ /* 0x040fe200000010ff */
[----:B------:R1:W-:Y:S01]  /*21eb0*/  STG.E.U16 desc[UR32][R124.64+0x2], R91 ;  /* 0x0000025b7c007986 */ /* 0x0003e2000c101520 */
[----:B------:R-:W1:Y:S01]  /*21ec0*/  MUFU.EX2 R0, R200 ;  /* 0x000000c800007308 */ /* 0x000e620000000800 */
[----:B------:R-:W-:Y:S01]  /*21ed0*/  FADD.FTZ R101, R2, R73 ;  /* 0x0000004902657221 */ /* 0x000fe20000010000 */
[----:B------:R-:W-:Y:S01]  /*21ee0*/  PRMT R73, R90, 0x5410, R89 ;  /* 0x000054105a497816 */ /* 0x000fe20000000059 */
[----:B------:R-:W-:Y:S01]  /*21ef0*/  FADD.FTZ R2, R105, R80 ;  /* 0x0000005069027221 */ /* 0x000fe20000010000 */
[----:B---3--:R-:W-:Y:S06]  /*21f00*/  SHF.R.U32.HI R82, RZ, 0x18, R146 ;  /* 0x00000018ff527819 */ /* 0x008fec0000011692 */
[----:B------:R-:W3:Y:S01]  /*21f10*/  MUFU.EX2 R80, R213 ;  /* 0x000000d500507308 */ /* 0x000ee20000000800 */
[----:B------:R-:W-:Y:S02]  /*21f20*/  @!P6 PRMT R90, R76, 0x5410, RZ ;  /* 0x000054104c5ae816 */ /* 0x000fe400000000ff */
[----:B------:R-:W-:Y:S07]  /*21f30*/  ISETP.LE.U32.AND P4, PT, R82, UR13, PT ;  /* 0x0000000d52007c0c */ /* 0x000fee000bf83070 */
[----:B------:R-:W-:Y:S01]  /*21f40*/  MUFU.EX2 R76, R174 ;  /* 0x000000ae004c7308 */ /* 0x000fe20000000800 */
[----:B------:R-:W-:Y:S01]  /*21f50*/  ISETP.LE.U32.AND P6, PT, R79, UR13, PT ;  /* 0x0000000d4f007c0c */ /* 0x000fe2000bfc3070 */
[----:B------:R3:W-:Y:S01]  /*21f60*/  STG.E.U16 desc[UR32][R142.64], R90 ;  /* 0x0000005a8e007986 */ /* 0x0007e2000c101520 */
[----:B------:R-:W-:Y:S02]  /*21f70*/  PRMT R107, R108, 0x7632, R107 ;  /* 0x000076326c6b7816 */ /* 0x000fe4000000006b */
[----:B-1----:R-:W-:Y:S01]  /*21f80*/  F2FP.BF16.F32.PACK_AB R105, R0, R105 ;  /* 0x000000690069723e */ /* 0x002fe200000010ff */
[----:B------:R-:W-:Y:S01]  /*21f90*/  IMAD.MOV.U32 R200, RZ, RZ, R132 ;  /* 0x000000ffffc87224 */ /* 0x000fe200078e0084 */
[----:B------:R-:W-:Y:S02]  /*21fa0*/  PRMT R82, R83, 0x5410, R82 ;  /* 0x0000541053527816 */ /* 0x000fe40000000052 */
[----:B---3--:R-:W-:Y:S02]  /*21fb0*/  F2FP.BF16.F32.PACK_AB R138, R80, R81 ;  /* 0x00000051508a723e */ /* 0x008fe400000010ff */
[----:B------:R-:W-:Y:S02]  /*21fc0*/  LOP3.LUT R91, R246, 0xff, RZ, 0xc0, !PT ;  /* 0x000000fff65b7812 */ /* 0x000fe400078ec0ff */
[----:B------:R-:W-:Y:S04]  /*21fd0*/  PRMT R90, R149, 0x7632, R90 ;  /* 0x00007632955a7816 */ /* 0x000fe8000000005a */
[----:B------:R-:W-:Y:S01]  /*21fe0*/  LOP3.LUT R90, R90, 0xff, RZ, 0xc0, !PT ;  /* 0x000000ff5a5a7812 */ /* 0x000fe200078ec0ff */
[----:B-----5:R-:W-:Y:S02]  /*21ff0*/  @!P4 HFMA2.BF16_V2 R96, -RZ.H0_H0, RZ.H0_H0, -R89.H0_H0 ;  /* 0x200000ffff60c231 */ /* 0x020fe40000340959 */
[----:B----4-:R-:W-:Y:S03]  /*22000*/  @!P6 HFMA2.BF16_V2 R113, -RZ.H0_H0, RZ.H0_H0, -R97.H0_H0 ;  /* 0x200000ffff71e231 */ /* 0x010fe60000340961 */
[----:B------:R1:W-:Y:S01]  /*22010*/  @!P4 STL.S16 [R1+0xd8], R96 ;  /* 0x0000d8600100c387 */ /* 0x0003e20000100600 */
[----:B------:R-:W-:Y:S03]  /*22020*/  PRMT R75, R96, 0x7610, R75 ;  /* 0x00007610604b7816 */ /* 0x000fe6000000004b */
[----:B------:R3:W4:Y:S01]  /*22030*/  LDL.S16 R128, [R1+0xcc] ;  /* 0x0000cc0001807983 */ /* 0x0007220000100600 */
[----:B------:R-:W-:Y:S02]  /*22040*/  @!P4 PRMT R89, R75, 0x5410, RZ ;  /* 0x000054104b59c816 */ /* 0x000fe400000000ff */
[----:B------:R-:W-:Y:S01]  /*22050*/  ISETP.GT.U32.AND P4, PT, R167, UR13, PT ;  /* 0x0000000da7007c0c */ /* 0x000fe2000bf84070 */
[----:B------:R3:W5:Y:S01]  /*22060*/  LDL.S16 R118, [R1+0xc8] ;  /* 0x0000c80001767983 */ /* 0x0007620000100600 */
[----:B------:R-:W1:Y:S01]  /*22070*/  MUFU.EX2 R75, R175 ;  /* 0x000000af004b7308 */ /* 0x000e620000000800 */
[----:B------:R-:W-:Y:S02]  /*22080*/  PRMT R110, R113, 0x7610, R110 ;  /* 0x00007610716e7816 */ /* 0x000fe4000000006e */
[----:B------:R3:W-:Y:S04]  /*22090*/  @!P6 STL.S16 [R1+0xd4], R113 ;  /* 0x0000d4710100e387 */ /* 0x0007e80000100600 */
[----:B------:R3:W-:Y:S04]  /*220a0*/  STG.E.U16 desc[UR32][R142.64+0x2], R89 ;  /* 0x000002598e007986 */ /* 0x0007e8000c101520 */
[----:B--2---:R-:W-:Y:S01]  /*220b0*/  @P4 HFMA2.BF16_V2 R112, -RZ.H0_H0, RZ.H0_H0, -R98.H0_H0 ;  /* 0x200000ffff704231 */ /* 0x004fe20000340962 */
[----:B-1----:R-:W-:Y:S01]  /*220c0*/  F2FP.BF16.F32.PACK_AB R137, R75, R76 ;  /* 0x0000004c4b89723e */ /* 0x002fe200000010ff */
[----:B------:R-:W-:Y:S03]  /*220d0*/  IMAD.WIDE.U32 R174, R77, -0x2daee0ad, RZ ;  /* 0xd2511f534dae7825 */ /* 0x000fe600078e00ff */
[----:B------:R-:W-:Y:S01]  /*220e0*/  PRMT R78, R112, 0x7610, R78 ;  /* 0x00007610704e7816 */ /* 0x000fe2000000004e */
[----:B------:R1:W-:Y:S01]  /*220f0*/  @P4 STL.S16 [R1+0xd0], R112 ;  /* 0x0000d07001004387 */ /* 0x0003e20000100600 */
[----:B------:R-:W-:Y:S01]  /*22100*/  FADD.FTZ R96, R0, R2 ;  /* 0x0000000200607221 */ /* 0x000fe20000010000 */
[----:B------:R-:W-:Y:S01]  /*22110*/  MUFU.EX2 R77, R210 ;  /* 0x000000d2004d7308 */ /* 0x000fe20000000800 */
[----:B------:R-:W-:Y:S01]  /*22120*/  LOP3.LUT R119, R74, UR9, R175, 0x96, !PT ;  /* 0x000000094a777c12 */ /* 0x000fe2000f8e96af */
[----:B------:R-:W-:Y:S01]  /*22130*/  FADD.FTZ R74, R76, R95 ;  /* 0x0000005f4c4a7221 */ /* 0x000fe20000010000 */
[----:B------:R2:W2:Y:S07]  /*22140*/  LDL.S16 R123, [R1+0xf8] ;  /* 0x0000f800017b7983 */ /* 0x0004ae0000100600 */
[----:B------:R-:W1:Y:S01]  /*22150*/  MUFU.EX2 R2, R172 ;  /* 0x000000ac00027308 */ /* 0x000e620000000800 */
[----:B------:R-:W-:Y:S01]  /*22160*/  FADD.FTZ R95, R75, R74 ;  /* 0x0000004a4b5f7221 */ /* 0x000fe20000010000 */
[----:B------:R-:W-:Y:S01]  /*22170*/  PRMT R74, R97, 0x5410, R98 ;  /* 0x00005410614a7816 */ /* 0x000fe20000000062 */
[----:B------:R2:W2:Y:S01]  /*22180*/  LDL.S16 R114, [R1+0xf4] ;  /* 0x0000f40001727983 */ /* 0x0004a20000100600 */
[----:B------:R-:W-:Y:S06]  /*22190*/  @!P6 PRMT R97, R110, 0x5410, RZ ;  /* 0x000054106e61e816 */ /* 0x000fec00000000ff */
[----:B------:R-:W1:Y:S01]  /*221a0*/  MUFU.EX2 R0, R171 ;  /* 0x000000ab00007308 */ /* 0x000e620000000800 */
[----:B------:R-:W-:Y:S01]  /*221b0*/  ISETP.GT.U32.AND P6, PT, R165, UR13, PT ;  /* 0x0000000da5007c0c */ /* 0x000fe2000bfc4070 */
[----:B------:R2:W2:Y:S01]  /*221c0*/  LDL.S16 R110, [R1+0xf0] ;  /* 0x0000f000016e7983 */ /* 0x0004a20000100600 */
[----:B------:R-:W-:Y:S07]  /*221d0*/  @P4 PRMT R98, R78, 0x5410, RZ ;  /* 0x000054104e624816 */ /* 0x000fee00000000ff */
[----:B------:R-:W1:Y:S01]  /*221e0*/  MUFU.EX2 R76, R212 ;  /* 0x000000d4004c7308 */ /* 0x000e620000000800 */
[----:B------:R-:W-:Y:S02]  /*221f0*/  ISETP.GT.U32.AND P4, PT, R164, UR13, PT ;  /* 0x0000000da4007c0c */ /* 0x000fe4000bf84070 */
[----:B---3--:R-:W-:Y:S01]  /*22200*/  PRMT R113, R79, 0x5410, R167 ;  /* 0x000054104f717816 */ /* 0x008fe200000000a7 */
[----:B-1----:R-:W-:Y:S01]  /*22210*/  FADD.FTZ R75, R2, R87 ;  /* 0x00000057024b7221 */ /* 0x002fe20000010000 */
[----:B------:R-:W-:Y:S05]  /*22220*/  SHF.R.U32.HI R89, RZ, 0x18, R149 ;  /* 0x00000018ff597819 */ /* 0x000fea0000011695 */
[----:B------:R-:W1:Y:S01]  /*22230*/  MUFU.EX2 R78, R203 ;  /* 0x000000cb004e7308 */ /* 0x000e620000000800 */
[--C-:B------:R-:W-:Y:S01]  /*22240*/  FADD.FTZ R79, R81, R101.reuse ;  /* 0x00000065514f7221 */ /* 0x100fe20000010000 */
[----:B------:R-:W-:Y:S01]  /*22250*/  PRMT R101, R102, 0x7632, R101 ;  /* 0x0000763266657816 */ /* 0x000fe20000000065 */
[----:B------:R-:W-:Y:S02]  /*22260*/  FADD.FTZ R87, R0, R75 ;  /* 0x0000004b00577221 */ /* 0x000fe40000010000 */
[----:B------:R-:W-:Y:S05]  /*22270*/  FADD.FTZ R81, R80, R79 ;  /* 0x0000004f50517221 */ /* 0x000fea0000010000 */
[----:B------:R-:W3:Y:S01]  /*22280*/  MUFU.EX2 R75, R204 ;  /* 0x000000cc004b7308 */ /* 0x000ee20000000800 */
[----:B------:R-:W-:Y:S01]  /*22290*/  FADD.FTZ R79, R77, R96 ;  /* 0x000000604d4f7221 */ /* 0x000fe20000010000 */
[----:B------:R-:W-:Y:S02]  /*222a0*/  F2FP.BF16.F32.PACK_AB R150, R76, R77 ;  /* 0x0000004d4c96723e */ /* 0x000fe400000010ff */
[----:B------:R-:W-:Y:S06]  /*222b0*/  F2FP.BF16.F32.PACK_AB R146, R0, R2 ;  /* 0x000000020092723e */ /* 0x000fec00000010ff */
[----:B------:R-:W3:Y:S01]  /*222c0*/  MUFU.EX2 R80, R218 ;  /* 0x000000da00507308 */ /* 0x000ee20000000800 */
[----:B------:R-:W-:Y:S01]  /*222d0*/  FADD.FTZ R96, R76, R79 ;  /* 0x0000004f4c607221 */ /* 0x000fe20000010000 */
[----:B------:R-:W-:Y:S01]  /*222e0*/  PRMT R112, R165, 0x5410, R164 ;  /* 0x00005410a5707816 */ /* 0x000fe200000000a4 */
[----:B-1----:R-:W-:Y:S07]  /*222f0*/  FADD.FTZ R77, R78, R95 ;  /* 0x0000005f4e4d7221 */ /* 0x002fee0000010000 */
[----:B------:R-:W1:Y:S01]  /*22300*/  MUFU.EX2 R0, R197 ;  /* 0x000000c500007308 */ /* 0x000e620000000800 */
[----:B------:R-:W-:Y:S09]  /*22310*/  LOP3.LUT R83, R112, 0xff00ff, RZ, 0xc0, !PT ;  /* 0x00ff00ff70537812 */ /* 0x000ff200078ec0ff */
[----:B------:R-:W1:Y:S01]  /*22320*/  MUFU.EX2 R2, R198 ;  /* 0x000000c600027308 */ /* 0x000e620000000800 */
[C---:B---3--:R-:W-:Y:S01]  /*22330*/  F2FP.BF16.F32.PACK_AB R151, R75.reuse, R78 ;  /* 0x0000004e4b97723e */ /* 0x048fe200000010ff */
[----:B------:R-:W-:Y:S01]  /*22340*/  FADD.FTZ R95, R75, R77 ;  /* 0x0000004d4b5f7221 */ /* 0x000fe20000010000 */
[----:B------:R-:W-:Y:S07]  /*22350*/  PRMT R75, R147, 0x7632, R75 ;  /* 0x00007632934b7816 */ /* 0x000fee000000004b */
[----:B------:R-:W3:Y:S01]  /*22360*/  MUFU.EX2 R79, R221 ;  /* 0x000000dd004f7308 */ /* 0x000ee20000000800 */
[----:B------:R-:W-:Y:S01]  /*22370*/  SHF.R.U32.HI R147, RZ, 0x18, R147 ;  /* 0x00000018ff937819 */ /* 0x000fe20000011693 */
[----:B------:R-:W-:Y:S01]  /*22380*/  FADD.FTZ R81, R80, R81 ;  /* 0x0000005150517221 */ /* 0x000fe20000010000 */
[----:B------:R-:W-:Y:S07]  /*22390*/  HSET2.LE.AND R83, R83, R121, PT ;  /* 0x0000007953537233 */ /* 0x000fee0003803000 */
[----:B------:R-:W3:Y:S01]  /*223a0*/  MUFU.EX2 R78, R216 ;  /* 0x000000d8004e7308 */ /* 0x000ee20000000800 */
[----:B-1----:R-:W-:Y:S09]  /*223b0*/  FADD.FTZ R76, R0, R87 ;  /* 0x00000057004c7221 */ /* 0x002ff20000010000 */
[----:B------:R-:W-:Y:S01]  /*223c0*/  MUFU.EX2 R77, R214 ;  /* 0x000000d6004d7308 */ /* 0x000fe20000000800 */
[C---:B------:R-:W-:Y:S01]  /*223d0*/  F2FP.BF16.F32.PACK_AB R0, R2.reuse, R0 ;  /* 0x000000000200723e */ /* 0x040fe200000010ff */
[----:B------:R-:W-:Y:S08]  /*223e0*/  FADD.FTZ R87, R2, R76 ;  /* 0x0000004c02577221 */ /* 0x000ff00000010000 */
[----:B------:R-:W-:Y:S01]  /*223f0*/  MUFU.EX2 R112, R240 ;  /* 0x000000f000707308 */ /* 0x000fe20000000800 */
[----:B---3--:R-:W-:Y:S09]  /*22400*/  F2FP.BF16.F32.PACK_AB R152, R79, R80 ;  /* 0x000000504f98723e */ /* 0x008ff200000010ff */
[----:B------:R-:W1:Y:S01]  /*22410*/  MUFU.EX2 R2, R217 ;  /* 0x000000d900027308 */ /* 0x000e620000000800 */
[--C-:B------:R-:W-:Y:S01]  /*22420*/  FADD.FTZ R80, R78, R96.reuse ;  /* 0x000000604e507221 */ /* 0x100fe20000010000 */
[----:B------:R-:W-:Y:S08]  /*22430*/  PRMT R96, R94, 0x7632, R96 ;  /* 0x000076325e607816 */ /* 0x000ff00000000060 */
[----:B------:R-:W3:Y:S01]  /*22440*/  MUFU.EX2 R76, R215 ;  /* 0x000000d7004c7308 */ /* 0x000ee20000000800 */
[C---:B-1----:R-:W-:Y:S01]  /*22450*/  F2FP.BF16.F32.PACK_AB R154, R2.reuse, R78 ;  /* 0x0000004e029a723e */ /* 0x042fe200000010ff */
[----:B------:R-:W-:Y:S08]  /*22460*/  FADD.FTZ R80, R2, R80 ;  /* 0x0000005002507221 */ /* 0x000ff00000010000 */
[----:B------:R-:W-:Y:S01]  /*22470*/  MUFU.EX2 R78, R209 ;  /* 0x000000d1004e7308 */ /* 0x000fe20000000800 */
[----:B---3--:R-:W-:Y:S09]  /*22480*/  F2FP.BF16.F32.PACK_AB R153, R76, R77 ;  /* 0x0000004d4c99723e */ /* 0x008ff200000010ff */
[----:B------:R-:W-:Y:S01]  /*22490*/  MUFU.EX2 R2, R229 ;  /* 0x000000e500027308 */ /* 0x000fe20000000800 */
[----:B----4-:R-:W-:Y:S02]  /*224a0*/  @P6 HFMA2.BF16_V2 R128, -RZ.H0_H0, RZ.H0_H0, -R99.H0_H0 ;  /* 0x200000ffff806231 */ /* 0x010fe40000340963 */
[----:B-----5:R-:W-:Y:S03]  /*224b0*/  @P4 HFMA2.BF16_V2 R118, -RZ.H0_H0, RZ.H0_H0, -R100.H0_H0 ;  /* 0x200000ffff764231 */ /* 0x020fe60000340964 */
[----:B------:R1:W-:Y:S01]  /*224c0*/  @P6 STL.S16 [R1+0xcc], R128 ;  /* 0x0000cc8001006387 */ /* 0x0003e20000100600 */
[----:B------:R-:W-:Y:S03]  /*224d0*/  PRMT R116, R128, 0x7610, R116 ;  /* 0x0000761080747816 */ /* 0x000fe60000000074 */
[----:B------:R3:W-:Y:S01]  /*224e0*/  @P4 STL.S16 [R1+0xc8], R118 ;  /* 0x0000c87601004387 */ /* 0x0007e20000100600 */
[----:B------:R-:W-:Y:S03]  /*224f0*/  PRMT R106, R118, 0x7610, R106 ;  /* 0x00007610766a7816 */ /* 0x000fe6000000006a */
[----:B------:R4:W5:Y:S01]  /*22500*/  LDL.S16 R134, [R1+0xec] ;  /* 0x0000ec0001867983 */ /* 0x0009620000100600 */
[----:B-1----:R-:W-:Y:S01]  /*22510*/  LOP3.LUT R128, R75, 0xff, RZ, 0xc0, !PT ;  /* 0x000000ff4b807812 */ /* 0x002fe200078ec0ff */
[----:B--2---:R-:W-:Y:S01]  /*22520*/  @!P3 HFMA2.BF16_V2 R114, -RZ.H0_H0, RZ.H0_H0, -R101.H0_H0 ;  /* 0x200000ffff72b231 */ /* 0x004fe20000340965 */
[----:B------:R-:W-:Y:S01]  /*22530*/  PRMT R75, R99, 0x5410, R100 ;  /* 0x00005410634b7816 */ /* 0x000fe20000000064 */
[----:B---3--:R4:W2:Y:S01]  /*22540*/  LDL.S16 R118, [R1+0xe8] ;  /* 0x0000e80001767983 */ /* 0x0088a20000100600 */
[----:B------:R-:W-:Y:S02]  /*22550*/  @P6 PRMT R99, R116, 0x5410, RZ ;  /* 0x0000541074636816 */ /* 0x000fe400000000ff */
[----:B------:R-:W-:Y:S01]  /*22560*/  ISETP.LE.U32.AND P6, PT, R129, UR13, PT ;  /* 0x0000000d81007c0c */ /* 0x000fe2000bfc3070 */
[----:B------:R4:W3:Y:S01]  /*22570*/  LDL.S16 R116, [R1+0xe4] ;  /* 0x0000e40001747983 */ /* 0x0008e20000100600 */
[----:B------:R-:W-:Y:S01]  /*22580*/  @P4 PRMT R100, R106, 0x5410, RZ ;  /* 0x000054106a644816 */ /* 0x000fe200000000ff */
[----:B------:R-:W-:Y:S01]  /*22590*/  FADD.FTZ R106, R79, R81 ;  /* 0x000000514f6a7221 */ /* 0x000fe20000010000 */
[----:B------:R-:W-:Y:S01]  /*225a0*/  ISETP.LE.U32.AND P4, PT, R128, UR13, PT ;  /* 0x0000000d80007c0c */ /* 0x000fe2000bf83070 */
[----:B------:R-:W1:Y:S01]  /*225b0*/  MUFU.EX2 R79, R208 ;  /* 0x000000d0004f7308 */ /* 0x000e620000000800 */
[----:B------:R-:W-:Y:S01]  /*225c0*/  PRMT R115, R114, 0x7610, R115 ;  /* 0x0000761072737816 */ /* 0x000fe20000000073 */
[--C-:B------:R-:W-:Y:S01]  /*225d0*/  FADD.FTZ R81, R77, R95.reuse ;  /* 0x0000005f4d517221 */ /* 0x100fe20000010000 */
[----:B------:R-:W-:Y:S02]  /*225e0*/  LOP3.LUT R83, R75, R83, RZ, 0xc0, !PT ;  /* 0x000000534b537212 */ /* 0x000fe400078ec0ff */
[----:B------:R-:W-:Y:S03]  /*225f0*/  PRMT R95, R93, 0x7632, R95 ;  /* 0x000076325d5f7816 */ /* 0x000fe6000000005f */
[----:B------:R-:W-:Y:S04]  /*22600*/  @!P6 HFMA2.BF16_V2 R123, -RZ.H0_H0, RZ.H0_H0, -R102.H0_H0 ;  /* 0x200000ffff7be231 */ /* 0x000fe80000340966 */
[----:B------:R-:W-:Y:S01]  /*22610*/  @!P4 HFMA2.BF16_V2 R110, -RZ.H0_H0, RZ.H0_H0, -R104.H0_H0 ;  /* 0x200000ffff6ec231 */ /* 0x000fe20000340968 */
[----:B------:R4:W-:Y:S01]  /*22620*/  @!P6 STL.S16 [R1+0xf8], R123 ;  /* 0x0000f87b0100e387 */ /* 0x0009e20000100600 */
[----:B------:R-:W-:Y:S01]  /*22630*/  PRMT R136, R123, 0x7610, R136 ;  /* 0x000076107b887816 */ /* 0x000fe20000000088 */
[----:B-1----:R-:W-:Y:S01]  /*22640*/  FADD.FTZ R77, R79, R87 ;  /* 0x000000574f4d7221 */ /* 0x002fe20000010000 */
[----:B------:R-:W-:Y:S01]  /*22650*/  F2FP.BF16.F32.PACK_AB R156, R78, R79 ;  /* 0x0000004f4e9c723e */ /* 0x000fe200000010ff */
[----:B------:R1:W-:Y:S01]  /*22660*/  @!P3 STL.S16 [R1+0xf4], R114 ;  /* 0x0000f4720100b387 */ /* 0x0003e20000100600 */
[----:B------:R-:W-:Y:S01]  /*22670*/  PRMT R111, R110, 0x7610, R111 ;  /* 0x000076106e6f7816 */ /* 0x000fe2000000006f */
[----:B------:R-:W-:Y:S02]  /*22680*/  MUFU.EX2 R87, R226 ;  /* 0x000000e200577308 */ /* 0x000fe40000000800 */
[----:B------:R1:W-:Y:S01]  /*22690*/  @!P4 STL.S16 [R1+0xf0], R110 ;  /* 0x0000f06e0100c387 */ /* 0x0003e20000100600 */
[----:B----4-:R-:W-:Y:S02]  /*226a0*/  LOP3.LUT R123, R243, 0xff, RZ, 0xc0, !PT ;  /* 0x000000fff37b7812 */ /* 0x010fe400078ec0ff */
[----:B-1----:R-:W-:Y:S02]  /*226b0*/  PRMT R114, R102, 0x5410, R101 ;  /* 0x0000541066727816 */ /* 0x002fe40000000065 */
[----:B------:R-:W-:Y:S02]  /*226c0*/  @!P6 PRMT R102, R136, 0x5410, RZ ;  /* 0x000054108866e816 */ /* 0x000fe400000000ff */
[----:B------:R-:W-:Y:S01]  /*226d0*/  ISETP.LE.U32.AND P6, PT, R147, UR13, PT ;  /* 0x0000000d93007c0c */ /* 0x000fe2000bfc3070 */
[----:B------:R-:W-:Y:S01]  /*226e0*/  FADD.FTZ R110, R76, R81 ;  /* 0x000000514c6e7221 */ /* 0x000fe20000010000 */
[----:B------:R-:W-:Y:S01]  /*226f0*/  @!P3 PRMT R101, R115, 0x5410, RZ ;  /* 0x000054107365b816 */ /* 0x000fe200000000ff */
[----:B------:R-:W1:Y:S01]  /*22700*/  MUFU.EX2 R76, R230 ;  /* 0x000000e6004c7308 */ /* 0x000e620000000800 */
[----:B------:R-:W-:Y:S02]  /*22710*/  ISETP.LE.U32.AND P3, PT, R123, UR13, PT ;  /* 0x0000000d7b007c0c */ /* 0x000fe4000bf63070 */
[----:B------:R-:W-:Y:S07]  /*22720*/  PRMT R115, R104, 0x5410, R103 ;  /* 0x0000541068737816 */ /* 0x000fee0000000067 */
[----:B------:R-:W-:Y:S01]  /*22730*/  MUFU.EX2 R81, R227 ;  /* 0x000000e300517308 */ /* 0x000fe20000000800 */
[----:B------:R-:W-:Y:S01]  /*22740*/  @!P4 PRMT R104, R111, 0x5410, RZ ;  /* 0x000054106f68c816 */ /* 0x000fe200000000ff */
[----:B------:R-:W-:Y:S01]  /*22750*/  FADD.FTZ R111, R78, R77 ;  /* 0x0000004d4e6f7221 */ /* 0x000fe20000010000 */
[----:B------:R-:W-:Y:S01]  /*22760*/  ISETP.GT.U32.AND P4, PT, R235, UR13, PT ;  /* 0x0000000deb007c0c */ /* 0x000fe2000bf84070 */
[----:B------:R-:W-:Y:S06]  /*22770*/  FADD.FTZ R78, R2, R106 ;  /* 0x0000006a024e7221 */ /* 0x000fec0000010000 */
[----:B------:R-:W4:Y:S10]  /*22780*/  MUFU.EX2 R77, R228 ;  /* 0x000000e4004d7308 */ /* 0x000f340000000800 */
[----:B------:R-:W4:Y:S01]  /*22790*/  MUFU.EX2 R106, R224 ;  /* 0x000000e0006a7308 */ /* 0x000f220000000800 */
[----:B-1----:R-:W-:Y:S02]  /*227a0*/  F2FP.BF16.F32.PACK_AB R2, R76, R2 ;  /* 0x000000024c02723e */ /* 0x002fe400000010ff */
[----:B----4-:R-:W-:Y:S01]  /*227b0*/  F2FP.BF16.F32.PACK_AB R160, R77, R81 ;  /* 0x000000514da0723e */ /* 0x010fe200000010ff */
[----:B------:R-:W-:Y:S01]  /*227c0*/  FADD.FTZ R75, R106, R110 ;  /* 0x0000006e6a4b7221 */ /* 0x000fe20000010000 */
[----:B------:R-:W-:Y:S05]  /*227d0*/  F2FP.BF16.F32.PACK_AB R155, R87, R106 ;  /* 0x0000006a579b723e */ /* 0x000fea00000010ff */
[----:B------:R-:W1:Y:S10]  /*227e0*/  MUFU.EX2 R110, R242 ;  /* 0x000000f2006e7308 */ /* 0x000e740000000800 */
[----:B------:R-:W4:Y:S01]  /*227f0*/  MUFU.EX2 R106, R239 ;  /* 0x000000ef006a7308 */ /* 0x000f220000000800 */
[----:B-1----:R-:W-:Y:S01]  /*22800*/  F2FP.BF16.F32.PACK_AB R161, R110, R112 ;  /* 0x000000706ea1723e */ /* 0x002fe200000010ff */
[----:B-----5:R-:W-:Y:S05]  /*22810*/  @!P6 HFMA2.BF16_V2 R134, -RZ.H0_H0, RZ.H0_H0, -R103.H0_H0 ;  /* 0x200000ffff86e231 */ /* 0x020fea0000340967 */
[----:B------:R1:W-:Y:S01]  /*22820*/  @!P6 STL.S16 [R1+0xec], R134 ;  /* 0x0000ec860100e387 */ /* 0x0003e20000100600 */
[----:B------:R-:W-:Y:S04]  /*22830*/  PRMT R131, R134, 0x7610, R131 ;  /* 0x0000761086837816 */ /* 0x000fe80000000083 */
[----:B------:R-:W-:Y:S02]  /*22840*/  @!P6 PRMT R103, R131, 0x5410, RZ ;  /* 0x000054108367e816 */ /* 0x000fe400000000ff */
[----:B------:R-:W-:Y:S01]  /*22850*/  ISETP.GT.U32.AND P6, PT, R232, UR13, PT ;  /* 0x0000000de8007c0c */ /* 0x000fe2000bfc4070 */
[----:B--2---:R-:W-:Y:S02]  /*22860*/  @!P3 HFMA2.BF16_V2 R118, -RZ.H0_H0, RZ.H0_H0, -R108.H0_H0 ;  /* 0x200000ffff76b231 */ /* 0x004fe4000034096c */
[----:B---3--:R-:W-:Y:S03]  /*22870*/  @P4 HFMA2.BF16_V2 R116, -RZ.H0_H0, RZ.H0_H0, -R107.H0_H0 ;  /* 0x200000ffff744231 */ /* 0x008fe6000034096b */
[----:B------:R-:W-:Y:S01]  /*22880*/  @!P3 STL.S16 [R1+0xe8], R118 ;  /* 0x0000e8760100b387 */ /* 0x000fe20000100600 */
[----:B------:R-:W-:Y:S03]  /*22890*/  PRMT R127, R118, 0x7610, R127 ;  /* 0x00007610767f7816 */ /* 0x000fe6000000007f */
[----:B------:R2:W-:Y:S01]  /*228a0*/  @P4 STL.S16 [R1+0xe4], R116 ;  /* 0x0000e47401004387 */ /* 0x0005e20000100600 */
[----:B------:R-:W-:Y:S03]  /*228b0*/  PRMT R126, R116, 0x7610, R126 ;  /* 0x00007610747e7816 */ /* 0x000fe6000000007e */
[----:B------:R3:W5:Y:S04]  /*228c0*/  LDL.S16 R136, [R1+0xfc] ;  /* 0x0000fc0001887983 */ /* 0x0007680000100600 */
[----:B-1----:R3:W3:Y:S01]  /*228d0*/  LDL.S16 R134, [R1+0xe0] ;  /* 0x0000e00001867983 */ /* 0x0026e20000100600 */
[----:B--2---:R-:W-:Y:S01]  /*228e0*/  FADD.FTZ R116, R76, R78 ;  /* 0x0000004e4c747221 */ /* 0x004fe20000010000 */
[----:B------:R-:W-:Y:S01]  /*228f0*/  FADD.FTZ R76, R81, R80 ;  /* 0x00000050514c7221 */ /* 0x000fe20000010000 */
[--C-:B------:R-:W-:Y:S02]  /*22900*/  HSET2.LE.AND R81, R82, R121.reuse, PT ;  /* 0x0000007952517233 */ /* 0x100fe40003803000 */
[----:B------:R-:W-:Y:S01]  /*22910*/  FADD.FTZ R116, R112, R116 ;  /* 0x0000007470747221 */ /* 0x000fe20000010000 */
[----:B------:R-:W-:Y:S01]  /*22920*/  FADD.FTZ R118, R77, R76 ;  /* 0x0000004c4d767221 */ /* 0x000fe20000010000 */
[--C-:B------:R-:W-:Y:S01]  /*22930*/  HSET2.LE.AND R80, R86, R121.reuse, PT ;  /* 0x0000007956507233 */ /* 0x100fe20003803000 */
[----:B------:R-:W1:Y:S01]  /*22940*/  LDSM.16.MT88.4 R76, [R177+0x6000] ;  /* 0x00600000b14c783b */ /* 0x000e620000004200 */
[----:B------:R-:W-:Y:S01]  /*22950*/  LOP3.LUT R81, R73, R81, RZ, 0xc0, !PT ;  /* 0x0000005149517212 */ /* 0x000fe200078ec0ff */
[----:B------:R-:W-:Y:S01]  /*22960*/  FADD.FTZ R110, R110, R116 ;  /* 0x000000746e6e7221 */ /* 0x000fe20000010000 */
[--C-:B------:R-:W-:Y:S01]  /*22970*/  HSET2.LE.AND R73, R109, R121.reuse, PT ;  /* 0x000000796d497233 */ /* 0x100fe20003803000 */
[----:B----4-:R-:W-:Y:S01]  /*22980*/  FADD.FTZ R112, R106, R118 ;  /* 0x000000766a707221 */ /* 0x010fe20000010000 */
[----:B------:R-:W2:Y:S01]  /*22990*/  MUFU.EX2 R109, R241 ;  /* 0x000000f1006d7308 */ /* 0x000ea20000000800 */
[----:B------:R-:W-:Y:S02]  /*229a0*/  LOP3.LUT R80, R72, R80, RZ, 0xc0, !PT ;  /* 0x0000005048507212 */ /* 0x000fe400078ec0ff */
[----:B------:R4:W-:Y:S07]  /*229b0*/  STL [R1+0x130], R110 ;  /* 0x0001306e01007387 */ /* 0x0009ee0000100800 */
[----:B------:R-:W2:Y:S01]  /*229c0*/  MUFU.EX2 R86, R222 ;  /* 0x000000de00567308 */ /* 0x000ea20000000800 */
[----:B------:R-:W-:Y:S01]  /*229d0*/  LOP3.LUT R73, R84, R73, RZ, 0xc0, !PT ;  /* 0x0000004954497212 */ /* 0x000fe200078ec0ff */
[----:B------:R1:W3:Y:S01]  /*229e0*/  LDL.S16 R131, [R1+0xac] ;  /* 0x0000ac0001837983 */ /* 0x0002e20000100600 */
[--C-:B------:R-:W-:Y:S07]  /*229f0*/  HSET2.LE.AND R82, R113, R121.reuse, PT ;  /* 0x0000007971527233 */ /* 0x100fee0003803000 */
[----:B------:R-:W4:Y:S01]  /*22a00*/  MUFU.EX2 R84, R223 ;  /* 0x000000df00547308 */ /* 0x000f220000000800 */
[----:B------:R-:W-:Y:S02]  /*22a10*/  LOP3.LUT R113, R244, 0xff, RZ, 0xc0, !PT ;  /* 0x000000fff4717812 */ /* 0x000fe400078ec0ff */
[--C-:B------:R-:W-:Y:S01]  /*22a20*/  HSET2.LE.AND R72, R117, R121.reuse, PT ;  /* 0x0000007975487233 */ /* 0x100fe20003803000 */
[----:B------:R-:W-:Y:S01]  /*22a30*/  FADD.FTZ R117, R87, R75 ;  /* 0x0000004b57757221 */ /* 0x000fe20000010000 */
[----:B--2---:R-:W-:Y:S01]  /*22a40*/  FADD.FTZ R112, R109, R112 ;  /* 0x000000706d707221 */ /* 0x004fe20000010000 */
[----:B------:R-:W-:Y:S02]  /*22a50*/  LOP3.LUT R82, R74, R82, RZ, 0xc0, !PT ;  /* 0x000000524a527212 */ /* 0x000fe400078ec0ff */
[----:B------:R-:W-:Y:S01]  /*22a60*/  LOP3.LUT R72, R85, R72, RZ, 0xc0, !PT ;  /* 0x0000004855487212 */ /* 0x000fe200078ec0ff */
[----:B------:R-:W-:Y:S01]  /*22a70*/  FADD.FTZ R87, R86, R111 ;  /* 0x0000006f56577221 */ /* 0x000fe20000010000 */
[----:B------:R2:W-:Y:S01]  /*22a80*/  STL [R1+0x134], R112 ;  /* 0x0001347001007387 */ /* 0x0005e20000100800 */
[----:B------:R-:W-:Y:S01]  /*22a90*/  PRMT R74, R113, 0x5410, R206 ;  /* 0x00005410714a7816 */ /* 0x000fe200000000ce */
[----:B------:R-:W1:Y:S01]  /*22aa0*/  MUFU.EX2 R111, R238 ;  /* 0x000000ee006f7308 */ /* 0x000e620000000800 */
[----:B------:R-:W-:Y:S01]  /*22ab0*/  PRMT R85, R205, 0x5410, R211 ;  /* 0x00005410cd557816 */ /* 0x000fe200000000d3 */
[C---:B----4-:R-:W-:Y:S01]  /*22ac0*/  FADD.FTZ R159, R84.reuse, R87 ;  /* 0x00000057549f7221 */ /* 0x050fe20000010000 */
[----:B------:R-:W-:Y:S02]  /*22ad0*/  PRMT R75, R93, 0x5410, R95 ;  /* 0x000054105d4b7816 */ /* 0x000fe4000000005f */
[--C-:B------:R-:W-:Y:S02]  /*22ae0*/  HSET2.LE.AND R74, R74, R121.reuse, PT ;  /* 0x000000794a4a7233 */ /* 0x100fe40003803000 */
[----:B------:R-:W-:Y:S03]  /*22af0*/  LOP3.LUT R85, R85, 0xff00ff, RZ, 0xc0, !PT ;  /* 0x00ff00ff55557812 */ /* 0x000fe600078ec0ff */
[----:B------:R-:W4:Y:S01]  /*22b00*/  MUFU.EX2 R110, R237 ;  /* 0x000000ed006e7308 */ /* 0x000f220000000800 */
[----:B------:R-:W-:Y:S02]  /*22b10*/  F2FP.BF16.F32.PACK_AB R145, R84, R86 ;  /* 0x000000565491723e */ /* 0x000fe400000010ff */
[----:B------:R-:W-:Y:S02]  /*22b20*/  LOP3.LUT R74, R75, R74, RZ, 0xc0, !PT ;  /* 0x0000004a4b4a7212 */ /* 0x000fe400078ec0ff */
[----:B------:R-:W-:Y:S02]  /*22b30*/  HSET2.LE.AND R75, R85, R121, PT ;  /* 0x00000079554b7233 */ /* 0x000fe40003803000 */
[----:B------:R-:W-:Y:S02]  /*22b40*/  PRMT R84, R94, 0x5410, R96 ;  /* 0x000054105e547816 */ /* 0x000fe40000000060 */
[----:B------:R-:W-:Y:S02]  /*22b50*/  F2FP.BF16.F32.PACK_AB R162, R109, R106 ;  /* 0x0000006a6da2723e */ /* 0x000fe400000010ff */
[----:B------:R-:W-:Y:S02]  /*22b60*/  LOP3.LUT R75, R84, R75, RZ, 0xc0, !PT ;  /* 0x0000004b544b7212 */ /* 0x000fe400078ec0ff */
[----:B------:R-:W4:Y:S01]  /*22b70*/  LDSM.16.MT88.4 R84, [R179+0x6000] ;  /* 0x00600000b354783b */ /* 0x000f220000004200 */
[----:B------:R-:W-:Y:S02]  /*22b80*/  PRMT R106, R105, 0x7632, R106 ;  /* 0x00007632696a7816 */ /* 0x000fe4000000006a */
[----:B--2---:R-:W-:Y:S02]  /*22b90*/  PRMT R112, R108, 0x5410, R107 ;  /* 0x000054106c707816 */ /* 0x004fe4000000006b */
[----:B------:R-:W-:Y:S01]  /*22ba0*/  @!P3 PRMT R108, R127, 0x5410, RZ ;  /* 0x000054107f6cb816 */ /* 0x000fe200000000ff */
[-C--:B-1----:R-:W-:Y:S02]  /*22bb0*/  HMMA.16816.F32.BF16 R4, R72, R76.reuse, R4 ;  /* 0x0000004c4804723c */ /* 0x082fe40000041804 */
[----:B------:R2:W2:Y:S03]  /*22bc0*/  LDL.S16 R127, [R1+0xa8] ;  /* 0x0000a800017f7983 */ /* 0x0004a60000100600 */
[----:B------:R-:W-:Y:S02]  /*22bd0*/  ISETP.LE.U32.AND P3, PT, R113, UR13, PT ;  /* 0x0000000d71007c0c */ /* 0x000fe4000bf63070 */
[----:B------:R-:W-:Y:S01]  /*22be0*/  PRMT R113, R105, 0x5410, R106 ;  /* 0x0000541069717816 */ /* 0x000fe2000000006a */
[C---:B------:R-:W-:Y:S04]  /*22bf0*/  HMMA.16816.F32.BF16 R8, R80.reuse, R76, R8 ;  /* 0x0000004c5008723c */ /* 0x040fe80000041808 */
[----:B------:R-:W-:Y:S01]  /*22c00*/  FADD.FTZ R76, R111, R117 ;  /* 0x000000756f4c7221 */ /* 0x000fe20000010000 */
[----:B------:R-:W-:Y:S02]  /*22c10*/  @P4 PRMT R107, R126, 0x5410, RZ ;  /* 0x000054107e6b4816 */ /* 0x000fe400000000ff */
[C---:B----4-:R-:W-:Y:S01]  /*22c20*/  F2FP.BF16.F32.PACK_AB R158, R110.reuse, R111 ;  /* 0x0000006f6e9e723e */ /* 0x050fe200000010ff */
[----:B------:R-:W-:Y:S01]  /*22c30*/  FADD.FTZ R110, R110, R76 ;  /* 0x0000004c6e6e7221 */ /* 0x000fe20000010000 */
[----:B------:R-:W-:Y:S01]  /*22c40*/  ISETP.GT.U32.AND P4, PT, R205, UR13, PT ;  /* 0x0000000dcd007c0c */ /* 0x000fe2000bf84070 */
[-C--:B------:R-:W-:Y:S03]  /*22c50*/  HMMA.16816.F32.BF16 R12, R80, R78.reuse, R12 ;  /* 0x0000004e500c723c */ /* 0x080fe6000004180c */
[----:B------:R-:W-:Y:S01]  /*22c60*/  IMAD.WIDE.U32 R76, R122, -0x326172a9, RZ ;  /* 0xcd9e8d577a4c7825 */ /* 0x000fe200078e00ff */
[----:B------:R-:W-:Y:S04]  /*22c70*/  LOP3.LUT R122, R149, 0xff, RZ, 0xc0, !PT ;  /* 0x000000ff957a7812 */ /* 0x000fe800078ec0ff */
[C---:B------:R-:W-:Y:S04]  /*22c80*/  HMMA.16816.F32.BF16 R16, R72.reuse, R78, R16 ;  /* 0x0000004e4810723c */ /* 0x040fe80000041810 */
[----:B------:R-:W-:Y:S04]  /*22c90*/  LOP3.LUT R139, R120, UR16, R77, 0x96, !PT ;  /* 0x00000010788b7c12 */ /* 0x000fe8000f8e964d */
[-C--:B------:R-:W-:Y:S08]  /*22ca0*/  HMMA.16816.F32.BF16 R20, R72, R84.reuse, R20 ;  /* 0x000000544814723c */ /* 0x080ff00000041814 */
[C---:B------:R-:W-:Y:S04]  /*22cb0*/  HMMA.16816.F32.BF16 R24, R80.reuse, R84, R24 ;  /* 0x000000545018723c */ /* 0x040fe80000041818 */
[----:B------:R-:W-:Y:S04]  /*22cc0*/  IMAD.WIDE R84, R251, -0x70, R124 ;  /* 0xffffff90fb547825 */ /* 0x000fe800078e027c */
[-C--:B------:R-:W-:Y:S08]  /*22cd0*/  HMMA.16816.F32.BF16 R28, R80, R86.reuse, R28 ;  /* 0x00000056501c723c */ /* 0x080ff0000004181c */
[C---:B------:R-:W-:Y:S04]  /*22ce0*/  HMMA.16816.F32.BF16 R32, R72.reuse, R86, R32 ;  /* 0x000000564820723c */ /* 0x040fe80000041820 */
[----:B-----5:R-:W-:Y:S02]  /*22cf0*/  @P6 HFMA2.BF16_V2 R136, -RZ.H0_H0, RZ.H0_H0, -R105.H0_H0 ;  /* 0x200000ffff886231 */ /* 0x020fe40000340969 */
[----:B---3--:R-:W-:Y:S03]  /*22d00*/  @!P3 HFMA2.BF16_V2 R134, -RZ.H0_H0, RZ.H0_H0, -R93.H0_H0 ;  /* 0x200000ffff86b231 */ /* 0x008fe6000034095d */
[----:B------:R1:W-:Y:S01]  /*22d10*/  @P6 STL.S16 [R1+0xfc], R136 ;  /* 0x0000fc8801006387 */ /* 0x0003e20000100600 */
[----:B------:R-:W-:Y:S03]  /*22d20*/  PRMT R135, R136, 0x7610, R135 ;  /* 0x0000761088877816 */ /* 0x000fe60000000087 */
[----:B------:R3:W4:Y:S01]  /*22d30*/  LDL.S16 R116, [R1+0xa4] ;  /* 0x0000a40001747983 */ /* 0x0007220000100600 */
[----:B------:R-:W-:Y:S02]  /*22d40*/  @P6 PRMT R105, R135, 0x5410, RZ ;  /* 0x0000541087696816 */ /* 0x000fe400000000ff */
[----:B------:R-:W-:Y:S01]  /*22d50*/  ISETP.GT.U32.AND P6, PT, R206, UR13, PT ;  /* 0x0000000dce007c0c */ /* 0x000fe2000bfc4070 */
[----:B------:R-:W5:Y:S01]  /*22d60*/  LDL R126, [R1+0x138] ;  /* 0x00013800017e7983 */ /* 0x000f620000100800 */
[----:B------:R-:W-:Y:S03]  /*22d70*/  PRMT R118, R134, 0x7610, R118 ;  /* 0x0000761086767816 */ /* 0x000fe60000000076 */
[----:B------:R3:W-:Y:S01]  /*22d80*/  STL [R1+0x11c], R110 ;  /* 0x00011c6e01007387 */ /* 0x0007e20000100800 */
[----:B------:R-:W-:Y:S03]  /*22d90*/  @!P3 PRMT R93, R118, 0x5410, RZ ;  /* 0x00005410765db816 */ /* 0x000fe600000000ff */
[----:B------:R3:W-:Y:S01]  /*22da0*/  @!P3 STL.S16 [R1+0xe0], R134 ;  /* 0x0000e0860100b387 */ /* 0x0007e20000100600 */
[----:B------:R-:W-:Y:S03]  /*22db0*/  ISETP.GT.U32.AND P3, PT, R211, UR13, PT ;  /* 0x0000000dd3007c0c */ /* 0x000fe6000bf64070 */
[----:B------:R2:W5:Y:S04]  /*22dc0*/  LDL.S16 R118, [R1+0xc4] ;  /* 0x0000c40001767983 */ /* 0x0005680000100600 */
[----:B------:R-:W-:Y:S01]  /*22dd0*/  STG.E.U16 desc[UR32][R140.64+0x10], R93 ;  /* 0x0000105d8c007986 */ /* 0x000fe2000c101520 */
[----:B-1----:R-:W-:Y:S02]  /*22de0*/  IMAD.MOV.U32 R136, RZ, RZ, R144 ;  /* 0x000000ffff887224 */ /* 0x002fe400078e0090 */
[----:B------:R-:W-:Y:S02]  /*22df0*/  @P6 HFMA2.BF16_V2 R131, -RZ.H0_H0, RZ.H0_H0, -R95.H0_H0 ;  /* 0x200000ffff836231 */ /* 0x000fe4000034095f */
[----:B---3--:R-:W-:Y:S03]  /*22e00*/  IMAD.WIDE.U32 R110, R119, -0x326172a9, RZ ;  /* 0xcd9e8d57776e7825 */ /* 0x008fe600078e00ff */
[----:B------:R-:W-:Y:S01]  /*22e10*/  @P6 STL.S16 [R1+0xac], R131 ;  /* 0x0000ac8301006387 */ /* 0x000fe20000100600 */
[----:B------:R-:W-:Y:S01]  /*22e20*/  PRMT R78, R131, 0x7610, R78 ;  /* 0x00007610834e7816 */ /* 0x000fe2000000004e */
[----:B------:R-:W-:Y:S01]  /*22e30*/  IMAD.MOV.U32 R135, RZ, RZ, R110 ;  /* 0x000000ffff877224 */ /* 0x000fe200078e006e */
[----:B------:R-:W-:Y:S02]  /*22e40*/  LOP3.LUT R117, R76, UR15, R111, 0x96, !PT ;  /* 0x0000000f4c757c12 */ /* 0x000fe4000f8e966f */
[----:B------:R-:W-:Y:S02]  /*22e50*/  @P6 PRMT R95, R78, 0x5410, RZ ;  /* 0x000054104e5f6816 */ /* 0x000fe400000000ff */
[----:B------:R-:W-:Y:S02]  /*22e60*/  PRMT R132, R110, 0x7771, RZ ;  /* 0x000077716e847816 */ /* 0x000fe400000000ff */
[----:B------:R-:W-:Y:S01]  /*22e70*/  PRMT R111, R3, 0x5410, R88 ;  /* 0x00005410036f7816 */ /* 0x000fe20000000058 */
[----:B------:R1:W-:Y:S01]  /*22e80*/  STG.E.U16 desc[UR32][R140.64+0x12], R95 ;  /* 0x0000125f8c007986 */ /* 0x0003e2000c101520 */
[----:B------:R-:W-:Y:S04]  /*22e90*/  LOP3.LUT R76, R117, 0xffff, RZ, 0xc0, !PT ;  /* 0x0000ffff754c7812 */ /* 0x000fe800078ec0ff */
[----:B------:R-:W-:Y:S04]  /*22ea0*/  SHF.R.U32.HI R134, RZ, 0x8, R76 ;  /* 0x00000008ff867819 */ /* 0x000fe8000001164c */
[----:B------:R-:W-:Y:S04]  /*22eb0*/  LOP3.LUT R76, R134, 0xffff, RZ, 0xc0, !PT ;  /* 0x0000ffff864c7812 */ /* 0x000fe800078ec0ff */
[----:B------:R-:W-:Y:S02]  /*22ec0*/  ISETP.LE.U32.AND P6, PT, R76, UR13, PT ;  /* 0x0000000d4c007c0c */ /* 0x000fe4000bfc3070 */
[----:B-1----:R-:W-:Y:S01]  /*22ed0*/  PRMT R95, R92, 0x7632, R95 ;  /* 0x000076325c5f7816 */ /* 0x002fe2000000005f */
[----:B--2---:R-:W-:Y:S05]  /*22ee0*/  @P4 HFMA2.BF16_V2 R127, -RZ.H0_H0, RZ.H0_H0, -R94.H0_H0 ;  /* 0x200000ffff7f4231 */ /* 0x004fea000034095e */
[----:B------:R1:W-:Y:S01]  /*22ef0*/  @P4 STL.S16 [R1+0xa8], R127 ;  /* 0x0000a87f01004387 */ /* 0x0003e20000100600 */
[----:B------:R-:W-:Y:S03]  /*22f00*/  PRMT R77, R127, 0x7610, R77 ;  /* 0x000076107f4d7816 */ /* 0x000fe6000000004d */
[----:B------:R2:W3:Y:S01]  /*22f10*/  LDL.S16 R131, [R1+0xc0] ;  /* 0x0000c00001837983 */ /* 0x0004e20000100600 */
[----:B------:R-:W-:Y:S02]  /*22f20*/  @P4 PRMT R94, R77, 0x5410, RZ ;  /* 0x000054104d5e4816 */ /* 0x000fe400000000ff */
[----:B------:R-:W-:Y:S01]  /*22f30*/  ISETP.GT.U32.AND P4, PT, R231, UR13, PT ;  /* 0x0000000de7007c0c */ /* 0x000fe2000bf84070 */
[----:B------:R2:W2:Y:S04]  /*22f40*/  LDL.S16 R120, [R1+0xbc] ;  /* 0x0000bc0001787983 */ /* 0x0004a80000100600 */
[----:B------:R-:W-:Y:S01]  /*22f50*/  STG.E.U16 desc[UR32][R84.64+0x10], R94 ;  /* 0x0000105e54007986 */ /* 0x000fe2000c101520 */
[----:B-1----:R-:W-:Y:S01]  /*22f60*/  PRMT R127, R144, 0x7772, RZ ;  /* 0x00007772907f7816 */ /* 0x002fe200000000ff */
[----:B----4-:R-:W-:Y:S05]  /*22f70*/  @P3 HFMA2.BF16_V2 R116, -RZ.H0_H0, RZ.H0_H0, -R96.H0_H0 ;  /* 0x200000ffff743231 */ /* 0x010fea0000340960 */
[----:B------:R1:W-:Y:S01]  /*22f80*/  @P3 STL.S16 [R1+0xa4], R116 ;  /* 0x0000a47401003387 */ /* 0x0003e20000100600 */
[----:B------:R-:W-:Y:S03]  /*22f90*/  PRMT R109, R116, 0x7610, R109 ;  /* 0x00007610746d7816 */ /* 0x000fe6000000006d */
[----:B------:R4:W4:Y:S01]  /*22fa0*/  LDL.S16 R164, [R1+0xb8] ;  /* 0x0000b80001a47983 */ /* 0x0009220000100600 */
[----:B------:R-:W-:Y:S02]  /*22fb0*/  @P3 PRMT R96, R109, 0x5410, RZ ;  /* 0x000054106d603816 */ /* 0x000fe400000000ff */
[----:B------:R-:W-:Y:S01]  /*22fc0*/  ISETP.LE.U32.AND P3, PT, R122, UR13, PT ;  /* 0x0000000d7a007c0c */ /* 0x000fe2000bf63070 */
[----:B------:R2:W4:Y:S01]  /*22fd0*/  LDL.S16 R163, [R1+0xb4] ;  /* 0x0000b40001a37983 */ /* 0x0005220000100600 */
[----:B-----5:R-:W-:Y:S03]  /*22fe0*/  @P4 HFMA2.BF16_V2 R118, -RZ.H0_H0, RZ.H0_H0, -R106.H0_H0 ;  /* 0x200000ffff764231 */ /* 0x020fe6000034096a */
[----:B------:R2:W5:Y:S04]  /*22ff0*/  LDL.S16 R109, [R1+0xb0] ;  /* 0x0000b000016d7983 */ /* 0x0005680000100600 */
[----:B------:R1:W-:Y:S01]  /*23000*/  @P4 STL.S16 [R1+0xc4], R118 ;  /* 0x0000c47601004387 */ /* 0x0003e20000100600 */
[----:B------:R-:W-:Y:S03]  /*23010*/  PRMT R130, R118, 0x7610, R130 ;  /* 0x0000761076827816 */ /* 0x000fe60000000082 */
[----:B------:R1:W-:Y:S01]  /*23020*/  STG.E.U16 desc[UR32][R84.64+0x12], R96 ;  /* 0x0000126054007986 */ /* 0x0003e2000c101520 */
[----:B------:R-:W-:Y:S02]  /*23030*/  @P4 PRMT R106, R130, 0x5410, RZ ;  /* 0x00005410826a4816 */ /* 0x000fe400000000ff */
[----:B------:R-:W-:Y:S02]  /*23040*/  ISETP.LE.U32.AND P4, PT, R89, UR13, PT ;  /* 0x0000000d59007c0c */ /* 0x000fe4000bf83070 */
[----:B------:R-:W-:Y:S01]  /*23050*/  PRMT R130, R110, 0x7773, RZ ;  /* 0x000077736e827816 */ /* 0x000fe200000000ff */
[----:B-1----:R-:W-:Y:S02]  /*23060*/  VIADD R116, R177, 0x6040 ;  /* 0x00006040b1747836 */ /* 0x002fe40000000000 */
[----:B------:R-:W-:Y:S01]  /*23070*/  @P1 VIADD R116, R126, 0xffffffc0 ;  /* 0xffffffc07e741836 */ /* 0x000fe20000000000 */
[----:B------:R-:W-:Y:S04]  /*23080*/  PRMT R126, R144, 0x7773, RZ ;  /* 0x00007773907e7816 */ /* 0x000fe800000000ff */
[----:B------:R-:W1:Y:S01]  /*23090*/  LDSM.16.MT88.4 R76, [R116] ;  /* 0x00000000744c783b */ /* 0x000e620000004200 */
[----:B------:R-:W-:Y:S07]  /*230a0*/  IMAD.WIDE R118, R251, 0x70, R84 ;  /* 0x00000070fb767825 */ /* 0x000fee00078e0254 */
[----:B------:R1:W-:Y:S01]  /*230b0*/  STG.E.U16 desc[UR32][R118.64+0x10], R97 ;  /* 0x0000106176007986 */ /* 0x0003e2000c101520 */
[----:B------:R-:W-:Y:S03]  /*230c0*/  PRMT R96, R146, 0x7632, R96 ;  /* 0x0000763292607816 */ /* 0x000fe60000000060 */
[----:B------:R3:W-:Y:S04]  /*230d0*/  STG.E.U16 desc[UR32][R118.64+0x12], R98 ;  /* 0x0000126276007986 */ /* 0x0007e8000c101520 */
[----:B------:R-:W-:Y:S04]  /*230e0*/  STG.E.U16 desc[UR32][R142.64+0x10], R99 ;  /* 0x000010638e007986 */ /* 0x000fe8000c101520 */
[----:B------:R-:W-:Y:S01]  /*230f0*/  STG.E.U16 desc[UR32][R142.64+0x12], R100 ;  /* 0x000012648e007986 */ /* 0x000fe2000c101520 */
[----:B-1----:R-:W-:Y:S01]  /*23100*/  PRMT R97, R137, 0x7610, R97 ;  /* 0x0000761089617816 */ /* 0x002fe20000000061 */
[-C--:B------:R-:W-:Y:S03]  /*23110*/  HMMA.16816.F32.BF16 R36, R72, R76.reuse, R36 ;  /* 0x0000004c4824723c */ /* 0x080fe60000041824 */
[----:B---3--:R-:W-:Y:S04]  /*23120*/  IMAD.WIDE R118, R251, -0x70, R118 ;  /* 0xffffff90fb767825 */ /* 0x008fe800078e0276 */
[----:B------:R-:W-:Y:S01]  /*23130*/  @!P3 HFMA2.BF16_V2 R131, -RZ.H0_H0, RZ.H0_H0, -R3.H0_H0 ;  /* 0x200000ffff83b231 */ /* 0x000fe20000340903 */
[----:B------:R-:W-:Y:S01]  /*23140*/  PRMT R98, R137, 0x7632, R98 ;  /* 0x0000763289627816 */ /* 0x000fe20000000062 */
[----:B--2---:R-:W-:Y:S03]  /*23150*/  @!P5 HFMA2.BF16_V2 R120, -RZ.H0_H0, RZ.H0_H0, -R88.H0_H0 ;  /* 0x200000ffff78d231 */ /* 0x004fe60000340958 */
[----:B------:R1:W-:Y:S01]  /*23160*/  @!P3 STL.S16 [R1+0xc0], R131 ;  /* 0x0000c0830100b387 */ /* 0x0003e20000100600 */
[----:B------:R-:W-:Y:S01]  /*23170*/  PRMT R125, R131, 0x7610, R125 ;  /* 0x00007610837d7816 */ /* 0x000fe2000000007d */
[C---:B------:R-:W-:Y:S02]  /*23180*/  HMMA.16816.F32.BF16 R40, R80.reuse, R76, R40 ;  /* 0x0000004c5028723c */ /* 0x040fe40000041828 */
[----:B------:R2:W-:Y:S02]  /*23190*/  @!P5 STL.S16 [R1+0xbc], R120 ;  /* 0x0000bc780100d387 */ /* 0x0005e40000100600 */
[----:B------:R-:W-:Y:S02]  /*231a0*/  @!P3 PRMT R3, R125, 0x5410, RZ ;  /* 0x000054107d03b816 */ /* 0x000fe400000000ff */
[----:B------:R-:W-:Y:S02]  /*231b0*/  ISETP.LE.U32.AND P3, PT, R90, UR13, PT ;  /* 0x0000000d5a007c0c */ /* 0x000fe4000bf63070 */
[----:B------:R-:W-:Y:S01]  /*231c0*/  PRMT R124, R120, 0x7610, R124 ;  /* 0x00007610787c7816 */ /* 0x000fe2000000007c */
[----:B------:R3:W-:Y:S01]  /*231d0*/  STG.E.U16 desc[UR32][R140.64+0x20], R3 ;  /* 0x000020038c007986 */ /* 0x0007e2000c101520 */
[-C--:B------:R-:W-:Y:S03]  /*231e0*/  HMMA.16816.F32.BF16 R44, R80, R78.reuse, R44 ;  /* 0x0000004e502c723c */ /* 0x080fe6000004182c */
[----:B------:R-:W-:Y:S02]  /*231f0*/  @!P5 PRMT R88, R124, 0x5410, RZ ;  /* 0x000054107c58d816 */ /* 0x000fe400000000ff */
[----:B------:R-:W-:Y:S02]  /*23200*/  ISETP.LE.U32.AND P5, PT, R91, UR13, PT ;  /* 0x0000000d5b007c0c */ /* 0x000fe4000bfa3070 */
[----:B------:R-:W-:Y:S01]  /*23210*/  PRMT R77, R90, 0x5410, R89 ;  /* 0x000054105a4d7816 */ /* 0x000fe20000000059 */
[----:B------:R-:W-:Y:S01]  /*23220*/  STG.E.U16 desc[UR32][R140.64+0x22], R88 ;  /* 0x000022588c007986 */ /* 0x000fe2000c101520 */
[C---:B------:R-:W-:Y:S04]  /*23230*/  HMMA.16816.F32.BF16 R48, R72.reuse, R78, R48 ;  /* 0x0000004e4830723c */ /* 0x040fe80000041830 */
[----:B-1----:R-:W-:Y:S02]  /*23240*/  PRMT R131, R110, 0x7772, RZ ;  /* 0x000077726e837816 */ /* 0x002fe400000000ff */
[----:B------:R-:W-:Y:S01]  /*23250*/  PRMT R76, R122, 0x5410, R220 ;  /* 0x000054107a4c7816 */ /* 0x000fe200000000dc */
[----:B--2---:R-:W-:Y:S01]  /*23260*/  IMAD.IADD R120, R178, 0x1, R116 ;  /* 0x00000001b2787824 */ /* 0x004fe200078e0274 */
[----:B------:R-:W-:Y:S02]  /*23270*/  PRMT R124, R233, 0x5410, R234 ;  /* 0x00005410e97c7816 */ /* 0x000fe400000000ea */
[----:B------:R-:W-:Y:S02]  /*23280*/  PRMT R125, R232, 0x5410, R231 ;  /* 0x00005410e87d7816 */ /* 0x000fe400000000e7 */
[----:B------:R-:W1:Y:S01]  /*23290*/  LDSM.16.MT88.4 R84, [R120] ;  /* 0x000000007854783b */ /* 0x000e620000004200 */
[----:B------:R-:W-:Y:S02]  /*232a0*/  PRMT R100, R138, 0x7610, R100 ;  /* 0x000076108a647816 */ /* 0x000fe40000000064 */
[----:B------:R-:W-:Y:S02]  /*232b0*/  LOP3.LUT R79, R124, 0xff00ff, RZ, 0xc0, !PT ;  /* 0x00ff00ff7c4f7812 */ /* 0x000fe400078ec0ff */
[----:B---3--:R-:W-:Y:S02]  /*232c0*/  PRMT R3, R129, 0x5410, R219 ;  /* 0x0000541081037816 */ /* 0x008fe400000000db */
[----:B------:R-:W-:Y:S02]  /*232d0*/  PRMT R99, R138, 0x7632, R99 ;  /* 0x000076328a637816 */ /* 0x000fe40000000063 */
[--C-:B------:R-:W-:Y:S02]  /*232e0*/  HSET2.LE.AND R79, R79, R121.reuse, PT ;  /* 0x000000794f4f7233 */ /* 0x100fe40003803000 */
[--C-:B------:R-:W-:Y:S02]  /*232f0*/  HSET2.LE.AND R76, R76, R121.reuse, PT ;  /* 0x000000794c4c7233 */ /* 0x100fe40003803000 */
[----:B------:R-:W-:Y:S03]  /*23300*/  HSET2.LE.AND R77, R77, R121, PT ;  /* 0x000000794d4d7233 */ /* 0x000fe60003803000 */
[----:B------:R-:W-:Y:S01]  /*23310*/  LOP3.LUT R76, R111, R76, RZ, 0xc0, !PT ;  /* 0x0000004c6f4c7212 */ /* 0x000fe200078ec0ff */
[-C--:B-1----:R-:W-:Y:S08]  /*23320*/  HMMA.16816.F32.BF16 R52, R72, R84.reuse, R52 ;  /* 0x000000544834723c */ /* 0x082ff00000041834 */
[C---:B------:R-:W-:Y:S04]  /*23330*/  HMMA.16816.F32.BF16 R56, R80.reuse, R84, R56 ;  /* 0x000000545038723c */ /* 0x040fe80000041838 */
[----:B------:R-:W-:Y:S02]  /*23340*/  PRMT R84, R151, 0x7632, R84 ;  /* 0x0000763297547816 */ /* 0x000fe40000000054 */
[----:B------:R-:W-:Y:S02]  /*23350*/  PRMT R85, R153, 0x7610, R85 ;  /* 0x0000761099557816 */ /* 0x000fe40000000055 */
[-C--:B------:R-:W-:Y:S03]  /*23360*/  HMMA.16816.F32.BF16 R60, R80, R86.reuse, R60 ;  /* 0x00000056503c723c */ /* 0x080fe6000004183c */
[----:B------:R-:W-:Y:S05]  /*23370*/  IMAD.WIDE R82, R251, 0x70, R118 ;  /* 0x00000070fb527825 */ /* 0x000fea00078e0276 */
[----:B------:R-:W-:Y:S04]  /*23380*/  HMMA.16816.F32.BF16 R64, R72, R86, R64 ;  /* 0x000000564840723c */ /* 0x000fe80000041840 */
[----:B------:R-:W-:Y:S02]  /*23390*/  PRMT R72, R117, 0x7632, R72 ;  /* 0x0000763275487816 */ /* 0x000fe40000000048 */
[----:B------:R-:W-:Y:S02]  /*233a0*/  PRMT R87, R150, 0x7610, R87 ;  /* 0x0000761096577816 */ /* 0x000fe40000000057 */
[----:B------:R-:W-:Y:S02]  /*233b0*/  LOP3.LUT R122, R72, 0xff, RZ, 0xc0, !PT ;  /* 0x000000ff487a7812 */ /* 0x000fe400078ec0ff */
[----:B------:R-:W-:Y:S01]  /*233c0*/  PRMT R86, R150, 0x7632, R86 ;  /* 0x0000763296567816 */ /* 0x000fe20000000056 */
[----:B----4-:R-:W-:Y:S02]  /*233d0*/  @!P3 HFMA2.BF16_V2 R164, -RZ.H0_H0, RZ.H0_H0, -R92.H0_H0 ;  /* 0x200000ffffa4b231 */ /* 0x010fe4000034095c */
[----:B------:R-:W-:Y:S03]  /*233e0*/  @!P4 HFMA2.BF16_V2 R163, -RZ.H0_H0, RZ.H0_H0, -R95.H0_H0 ;  /* 0x200000ffffa3c231 */ /* 0x000fe6000034095f */
[----:B------:R1:W-:Y:S01]  /*233f0*/  @!P3 STL.S16 [R1+0xb8], R164 ;  /* 0x0000b8a40100b387 */ /* 0x0003e20000100600 */
[----:B------:R-:W-:Y:S01]  /*23400*/  PRMT R110, R164, 0x7610, R110 ;  /* 0x00007610a46e7816 */ /* 0x000fe2000000006e */
[----:B-----5:R-:W-:Y:S02]  /*23410*/  @!P5 HFMA2.BF16_V2 R109, -RZ.H0_H0, RZ.H0_H0, -R97.H0_H0 ;  /* 0x200000ffff6dd231 */ /* 0x020fe40000340961 */
[----:B------:R2:W-:Y:S01]  /*23420*/  @!P4 STL.S16 [R1+0xb4], R163 ;  /* 0x0000b4a30100c387 */ /* 0x0005e20000100600 */
[----:B------:R-:W-:Y:S03]  /*23430*/  PRMT R94, R163, 0x7610, R94 ;  /* 0x00007610a35e7816 */ /* 0x000fe6000000005e */
[----:B------:R3:W-:Y:S01]  /*23440*/  @!P5 STL.S16 [R1+0xb0], R109 ;  /* 0x0000b06d0100d387 */ /* 0x0007e20000100600 */
[----:B------:R-:W-:Y:S03]  /*23450*/  PRMT R93, R109, 0x7610, R93 ;  /* 0x000076106d5d7816 */ /* 0x000fe6000000005d */
[----:B------:R4:W5:Y:S04]  /*23460*/  LDL.S16 R165, [R1+0x88] ;  /* 0x0000880001a57983 */ /* 0x0009680000100600 */
[----:B------:R4:W4:Y:S04]  /*23470*/  LDL.S16 R149, [R1+0x6c] ;  /* 0x00006c0001957983 */ /* 0x0009280000100600 */
[----:B------:R4:W4:Y:S04]  /*23480*/  LDL.S16 R144, [R1+0x80] ;  /* 0x0000800001907983 */ /* 0x0009280000100600 */
[----:B------:R4:W4:Y:S04]  /*23490*/  LDL.S16 R137, [R1+0x7c] ;  /* 0x00007c0001897983 */ /* 0x0009280000100600 */
[----:B-1----:R1:W4:Y:S04]  /*234a0*/  LDL.S16 R164, [R1+0x84] ;  /* 0x0000840001a47983 */ /* 0x0023280000100600 */
[----:B--2---:R1:W2:Y:S01]  /*234b0*/  LDL.S16 R163, [R1+0x78] ;  /* 0x0000780001a37983 */ /* 0x0042a20000100600 */
[----:B---3--:R-:W-:Y:S02]  /*234c0*/  PRMT R109, R92, 0x5410, R95 ;  /* 0x000054105c6d7816 */ /* 0x008fe4000000005f */
[----:B------:R-:W-:Y:S02]  /*234d0*/  @!P3 PRMT R92, R110, 0x5410, RZ ;  /* 0x000054106e5cb816 */ /* 0x000fe400000000ff */
[----:B------:R-:W-:Y:S02]  /*234e0*/  @!P4 PRMT R95, R94, 0x5410, RZ ;  /* 0x000054105e5fc816 */ /* 0x000fe400000000ff */
[----:B------:R-:W-:Y:S01]  /*234f0*/  PRMT R110, R97, 0x5410, R98 ;  /* 0x00005410616e7816 */ /* 0x000fe20000000062 */
[----:B------:R3:W-:Y:S01]  /*23500*/  STG.E.U16 desc[UR32][R118.64+0x20], R92 ;  /* 0x0000205c76007986 */ /* 0x0007e2000c101520 */
[----:B------:R-:W-:Y:S02]  /*23510*/  @!P5 PRMT R97, R93, 0x5410, RZ ;  /* 0x000054105d61d816 */ /* 0x000fe400000000ff */
[----:B------:R-:W-:Y:S01]  /*23520*/  ISETP.GT.U32.AND P5, PT, R236, UR13, PT ;  /* 0x0000000dec007c0c */ /* 0x000fe2000bfa4070 */
[----:B------:R1:W-:Y:S01]  /*23530*/  STG.E.U16 desc[UR32][R118.64+0x22], R95 ;  /* 0x0000225f76007986 */ /* 0x0003e2000c101520 */
[----:B------:R-:W-:Y:S02]  /*23540*/  ISETP.GT.U32.AND P3, PT, R233, UR13, PT ;  /* 0x0000000de9007c0c */ /* 0x000fe4000bf64070 */
[----:B------:R-:W-:Y:S01]  /*23550*/  ISETP.GT.U32.AND P4, PT, R234, UR13, PT ;  /* 0x0000000dea007c0c */ /* 0x000fe2000bf84070 */
[----:B------:R-:W-:Y:S01]  /*23560*/  STG.E.U16 desc[UR32][R82.64+0x20], R102 ;  /* 0x0000206652007986 */ /* 0x000fe2000c101520 */
[----:B------:R-:W-:Y:S02]  /*23570*/  PRMT R94, R123, 0x5410, R235 ;  /* 0x000054107b5e7816 */ /* 0x000fe400000000eb */
[----:B------:R-:W-:Y:S01]  /*23580*/  PRMT R123, R91, 0x5410, R236 ;  /* 0x000054105b7b7816 */ /* 0x000fe200000000ec */
[----:B------:R1:W-:Y:S01]  /*23590*/  STG.E.U16 desc[UR32][R82.64+0x22], R101 ;  /* 0x0000226552007986 */ /* 0x0003e2000c101520 */
[----:B------:R-:W-:Y:S02]  /*235a0*/  PRMT R93, R128, 0x5410, R147 ;  /* 0x00005410805d7816 */ /* 0x000fe40000000093 */
[----:B------:R-:W-:Y:S01]  /*235b0*/  LOP3.LUT R77, R109, R77, RZ, 0xc0, !PT ;  /* 0x0000004d6d4d7212 */ /* 0x000fe200078ec0ff */
[----:B------:R-:W1:Y:S01]  /*235c0*/  LDSM.16.MT88.4 R88, [R177+0x6800] ;  /* 0x00680000b158783b */ /* 0x000e620000004200 */
[--C-:B------:R-:W-:Y:S02]  /*235d0*/  HSET2.LE.AND R78, R123, R121.reuse, PT ;  /* 0x000000797b4e7233 */ /* 0x100fe40003803000 */
[--C-:B------:R-:W-:Y:S02]  /*235e0*/  HSET2.LE.AND R93, R93, R121.reuse, PT ;  /* 0x000000795d5d7233 */ /* 0x100fe40003803000 */
[--C-:B------:R-:W-:Y:S02]  /*235f0*/  HSET2.LE.AND R94, R94, R121.reuse, PT ;  /* 0x000000795e5e7233 */ /* 0x100fe40003803000 */
[----:B------:R-:W-:Y:S01]  /*23600*/  LOP3.LUT R78, R110, R78, RZ, 0xc0, !PT ;  /* 0x0000004e6e4e7212 */ /* 0x000fe200078ec0ff */
[----:B------:R-:W-:Y:S01]  /*23610*/  STG.E.U16 desc[UR32][R142.64+0x20], R104 ;  /* 0x000020688e007986 */ /* 0x000fe2000c101520 */
[----:B------:R-:W-:Y:S02]  /*23620*/  LOP3.LUT R93, R115, R93, RZ, 0xc0, !PT ;  /* 0x0000005d735d7212 */ /* 0x000fe400078ec0ff */
[--C-:B---3--:R-:W-:Y:S01]  /*23630*/  HSET2.LE.AND R92, R3, R121.reuse, PT ;  /* 0x00000079035c7233 */ /* 0x108fe20003803000 */
[----:B------:R-:W-:Y:S01]  /*23640*/  STG.E.U16 desc[UR32][R142.64+0x22], R103 ;  /* 0x000022678e007986 */ /* 0x000fe2000c101520 */
[----:B------:R-:W-:Y:S02]  /*23650*/  PRMT R3, R146, 0x7610, R3 ;  /* 0x0000761092037816 */ /* 0x000fe40000000003 */
[----:B-1----:R-:W-:Y:S01]  /*23660*/  LOP3.LUT R119, R117, 0xff, RZ, 0xc0, !PT ;  /* 0x000000ff75777812 */ /* 0x002fe200078ec0ff */
[----:B------:R1:W-:Y:S01]  /*23670*/  STG.E.U16 desc[UR32][R140.64+0x30], R97 ;  /* 0x000030618c007986 */ /* 0x0003e2000c101520 */
[----:B------:R-:W-:Y:S02]  /*23680*/  LOP3.LUT R92, R114, R92, RZ, 0xc0, !PT ;  /* 0x0000005c725c7212 */ /* 0x000fe400078ec0ff */
[----:B------:R-:W-:Y:S02]  /*23690*/  PRMT R80, R3, 0x5410, R96 ;  /* 0x0000541003507816 */ /* 0x000fe40000000060 */
[----:B------:R-:W-:Y:S02]  /*236a0*/  LOP3.LUT R118, R148, 0xff, RZ, 0xc0, !PT ;  /* 0x000000ff94767812 */ /* 0x000fe400078ec0ff */
[----:B------:R-:W-:Y:S01]  /*236b0*/  LOP3.LUT R95, R125, 0xff00ff, RZ, 0xc0, !PT ;  /* 0x00ff00ff7d5f7812 */ /* 0x000fe200078ec0ff */
[----:B------:R-:W-:Y:S01]  /*236c0*/  IMAD.WIDE R82, R251, -0x70, R82 ;  /* 0xffffff90fb527825 */ /* 0x000fe200078e0252 */
[----:B------:R-:W-:Y:S02]  /*236d0*/  LOP3.LUT R79, R80, R79, RZ, 0xc0, !PT ;  /* 0x0000004f504f7212 */ /* 0x000fe400078ec0ff */
[----:B------:R-:W-:Y:S02]  /*236e0*/  PRMT R80, R151, 0x7610, R80 ;  /* 0x0000761097507816 */ /* 0x000fe40000000050 */
[----:B------:R-:W-:Y:S02]  /*236f0*/  HSET2.LE.AND R95, R95, R121, PT ;  /* 0x000000795f5f7233 */ /* 0x000fe40003803000 */
[----:B------:R-:W-:Y:S02]  /*23700*/  LOP3.LUT R94, R112, R94, RZ, 0xc0, !PT ;  /* 0x0000005e705e7212 */ /* 0x000fe400078ec0ff */
[----:B------:R-:W-:Y:S02]  /*23710*/  SHF.R.U32.HI R117, RZ, 0x18, R117 ;  /* 0x00000018ff757819 */ /* 0x000fe40000011675 */
[----:B------:R-:W-:Y:S02]  /*23720*/  LOP3.LUT R95, R113, R95, RZ, 0xc0, !PT ;  /* 0x0000005f715f7212 */ /* 0x000fe400078ec0ff */
[----:B------:R-:W-:Y:S01]  /*23730*/  PRMT R115, R148, 0x7632, R115 ;  /* 0x0000763294737816 */ /* 0x000fe20000000073 */
[-C--:B------:R-:W-:Y:S05]  /*23740*/  HMMA.16816.F32.BF16 R4, R76, R88.reuse, R4 ;  /* 0x000000584c04723c */ /* 0x080fea0000041804 */
[----:B------:R-:W-:Y:S02]  /*23750*/  LOP3.LUT R115, R115, 0xff, RZ, 0xc0, !PT ;  /* 0x000000ff73737812 */ /* 0x000fe400078ec0ff */
[----:B-1----:R-:W-:Y:S01]  /*23760*/  PRMT R97, R152, 0x7610, R97 ;  /* 0x0000761098617816 */ /* 0x002fe20000000061 */
[C---:B------:R-:W-:Y:S04]  /*23770*/  HMMA.16816.F32.BF16 R8, R92.reuse, R88, R8 ;  /* 0x000000585c08723c */ /* 0x040fe80000041808 */
[----:B------:R-:W-:Y:S04]  /*23780*/  IMAD.WIDE R88, R251, 0x70, R82 ;  /* 0x00000070fb587825 */ /* 0x000fe800078e0252 */
[-C--:B------:R-:W-:Y:S08]  /*23790*/  HMMA.16816.F32.BF16 R12, R92, R90.reuse, R12 ;  /* 0x0000005a5c0c723c */ /* 0x080ff0000004180c */
[C---:B------:R-:W-:Y:S04]  /*237a0*/  HMMA.16816.F32.BF16 R16, R76.reuse, R90, R16 ;  /* 0x0000005a4c10723c */ /* 0x040fe80000041810 */
[C---:B------:R-:W-:Y:S02]  /*237b0*/  PRMT R91, R154.reuse, 0x7610, R91 ;  /* 0x000076109a5b7816 */ /* 0x040fe4000000005b */
[----:B------:R-:W-:Y:S01]  /*237c0*/  PRMT R90, R154, 0x7632, R90 ;  /* 0x000076329a5a7816 */ /* 0x000fe2000000005a */
[----:B-----5:R-:W-:Y:S05]  /*237d0*/  @P5 HFMA2.BF16_V2 R165, -RZ.H0_H0, RZ.H0_H0, -R98.H0_H0 ;  /* 0x200000ffffa55231 */ /* 0x020fea0000340962 */
[----:B------:R-:W-:Y:S01]  /*237e0*/  @P5 STL.S16 [R1+0x88], R165 ;  /* 0x000088a501005387 */ /* 0x000fe20000100600 */
[----:B------:R-:W-:Y:S01]  /*237f0*/  PRMT R128, R165, 0x7610, R128 ;  /* 0x00007610a5807816 */ /* 0x000fe20000000080 */
[----:B----4-:R-:W-:Y:S03]  /*23800*/  @!P6 HFMA2.BF16_V2 R144, -RZ.H0_H0, RZ.H0_H0, -R99.H0_H0 ;  /* 0x200000ffff90e231 */ /* 0x010fe60000340963 */
[----:B------:R-:W-:Y:S02]  /*23810*/  @P5 PRMT R98, R128, 0x5410, RZ ;  /* 0x0000541080625816 */ /* 0x000fe400000000ff */
[C---:B------:R-:W-:Y:S02]  /*23820*/  ISETP.LE.U32.AND P5, PT, R119.reuse, UR13, PT ;  /* 0x0000000d77007c0c */ /* 0x040fe4000bfa3070 */
[----:B------:R-:W-:Y:S01]  /*23830*/  PRMT R113, R144, 0x7610, R113 ;  /* 0x0000761090717816 */ /* 0x000fe20000000071 */
[----:B------:R1:W-:Y:S01]  /*23840*/  STG.E.U16 desc[UR32][R140.64+0x32], R98 ;  /* 0x000032628c007986 */ /* 0x0003e2000c101520 */
[----:B------:R-:W-:Y:S01]  /*23850*/  @P3 HFMA2.BF16_V2 R164, -RZ.H0_H0, RZ.H0_H0, -R3.H0_H0 ;  /* 0x200000ffffa43231 */ /* 0x000fe20000340903 */
[----:B------:R-:W-:Y:S01]  /*23860*/  PRMT R119, R119, 0x5410, R134 ;  /* 0x0000541077777816 */ /* 0x000fe20000000086 */
[----:B--2---:R-:W-:Y:S03]  /*23870*/  @P4 HFMA2.BF16_V2 R163, -RZ.H0_H0, RZ.H0_H0, -R96.H0_H0 ;  /* 0x200000ffffa34231 */ /* 0x004fe60000340960 */
[----:B------:R-:W-:Y:S01]  /*23880*/  @P3 STL.S16 [R1+0x84], R164 ;  /* 0x000084a401003387 */ /* 0x000fe20000100600 */
[----:B------:R-:W-:Y:S03]  /*23890*/  PRMT R114, R164, 0x7610, R114 ;  /* 0x00007610a4727816 */ /* 0x000fe60000000072 */
[----:B------:R2:W3:Y:S01]  /*238a0*/  LDL.S16 R110, [R1+0x74] ;  /* 0x00007400016e7983 */ /* 0x0004e20000100600 */
[----:B------:R-:W-:Y:S01]  /*238b0*/  @P3 PRMT R3, R114, 0x5410, RZ ;  /* 0x0000541072033816 */ /* 0x000fe200000000ff */
[----:B------:R-:W-:Y:S01]  /*238c0*/  @!P5 HFMA2.BF16_V2 R149, -RZ.H0_H0, RZ.H0_H0, -R100.H0_H0 ;  /* 0x200000ffff95d231 */ /* 0x000fe20000340964 */
[----:B------:R-:W-:Y:S01]  /*238d0*/  PRMT R72, R163, 0x7610, R72 ;  /* 0x00007610a3487816 */ /* 0x000fe20000000048 */
[----:B------:R2:W4:Y:S01]  /*238e0*/  LDL.S16 R102, [R1+0x70] ;  /* 0x0000700001667983 */ /* 0x0005220000100600 */
[----:B------:R-:W-:Y:S02]  /*238f0*/  ISETP.LE.U32.AND P3, PT, R122, UR13, PT ;  /* 0x0000000d7a007c0c */ /* 0x000fe4000bf63070 */
[----:B------:R-:W-:Y:S01]  /*23900*/  @P4 PRMT R96, R72, 0x5410, RZ ;  /* 0x0000541048604816 */ /* 0x000fe200000000ff */
[----:B------:R-:W-:Y:S01]  /*23910*/  @P4 STL.S16 [R1+0x78], R163 ;  /* 0x000078a301004387 */ /* 0x000fe20000100600 */
[C---:B------:R-:W-:Y:S02]  /*23920*/  ISETP.LE.U32.AND P4, PT, R118.reuse, UR13, PT ;  /* 0x0000000d76007c0c */ /* 0x040fe4000bf83070 */
[----:B------:R-:W-:Y:S01]  /*23930*/  PRMT R81, R149, 0x7610, R81 ;  /* 0x0000761095517816 */ /* 0x000fe20000000051 */
[----:B------:R2:W5:Y:S01]  /*23940*/  LDL.S16 R125, [R1+0x60] ;  /* 0x00006000017d7983 */ /* 0x0005620000100600 */
[----:B------:R-:W-:Y:S02]  /*23950*/  PRMT R118, R118, 0x5410, R157 ;  /* 0x0000541076767816 */ /* 0x000fe4000000009d */
[----:B------:R-:W-:Y:S01]  /*23960*/  SHF.R.U32.HI R114, RZ, 0x18, R148 ;  /* 0x00000018ff727819 */ /* 0x000fe20000011694 */
[----:B------:R2:W2:Y:S01]  /*23970*/  LDL.S16 R124, [R1+0x5c] ;  /* 0x00005c00017c7983 */ /* 0x0004a20000100600 */
[----:B-1----:R-:W-:Y:S01]  /*23980*/  LOP3.LUT R98, R135, 0xff, RZ, 0xc0, !PT ;  /* 0x000000ff87627812 */ /* 0x002fe200078ec0ff */
[----:B------:R-:W-:Y:S02]  /*23990*/  @!P3 HFMA2.BF16_V2 R137, -RZ.H0_H0, RZ.H0_H0, -R87.H0_H0 ;  /* 0x200000ffff89b231 */ /* 0x000fe40000340957 */
[----:B------:R-:W1:Y:S03]  /*239a0*/  LDSM.16.MT88.4 R72, [R179+0x6800] ;  /* 0x00680000b348783b */ /* 0x000e660000004200 */
[----:B------:R-:W-:Y:S05]  /*239b0*/  PRMT R104, R137, 0x7610, R104 ;  /* 0x0000761089687816 */ /* 0x000fea0000000068 */
[----:B------:R-:W-:Y:S04]  /*239c0*/  @!P5 STL.S16 [R1+0x6c], R149 ;  /* 0x00006c950100d387 */ /* 0x000fe80000100600 */
[----:B------:R-:W-:Y:S04]  /*239d0*/  @!P6 STL.S16 [R1+0x80], R144 ;  /* 0x000080900100e387 */ /* 0x000fe80000100600 */
[----:B------:R-:W-:Y:S04]  /*239e0*/  @!P3 STL.S16 [R1+0x7c], R137 ;  /* 0x00007c890100b387 */ /* 0x000fe80000100600 */
[----:B------:R1:W-:Y:S04]  /*239f0*/  STG.E.U16 desc[UR32][R82.64+0x30], R3 ;  /* 0x0000300352007986 */ /* 0x0003e8000c101520 */
[----:B------:R1:W-:Y:S04]  /*23a00*/  STG.E.U16 desc[UR32][R82.64+0x32], R96 ;  /* 0x0000326052007986 */ /* 0x0003e8000c101520 */
[----:B------:R1:W-:Y:S04]  /*23a10*/  STG.E.U16 desc[UR32][R88.64+0x30], R108 ;  /* 0x0000306c58007986 */ /* 0x0003e8000c101520 */
[----:B------:R1:W-:Y:S04]  /*23a20*/  STG.E.U16 desc[UR32][R88.64+0x32], R107 ;  /* 0x0000326b58007986 */ /* 0x0003e8000c101520 */
[----:B------:R-:W-:Y:S04]  /*23a30*/  STG.E.U16 desc[UR32][R142.64+0x32], R106 ;  /* 0x0000326a8e007986 */ /* 0x000fe8000c101520 */
[----:B------:R-:W-:Y:S01]  /*23a40*/  STG.E.U16 desc[UR32][R142.64+0x30], R105 ;  /* 0x000030698e007986 */ /* 0x000fe2000c101520 */
[-C--:B-1----:R-:W-:Y:S03]  /*23a50*/  HMMA.16816.F32.BF16 R20, R76, R72.reuse, R20 ;  /* 0x000000484c14723c */ /* 0x082fe60000041814 */
[----:B------:R-:W-:Y:S05]  /*23a60*/  PRMT R3, R0, 0x7632, R3 ;  /* 0x0000763200037816 */ /* 0x000fea0000000003 */
[C---:B------:R-:W-:Y:S04]  /*23a70*/  HMMA.16816.F32.BF16 R24, R92.reuse, R72, R24 ;  /* 0x000000485c18723c */ /* 0x040fe80000041818 */
[----:B------:R-:W-:Y:S01]  /*23a80*/  PRMT R96, R152, 0x7632, R96 ;  /* 0x0000763298607816 */ /* 0x000fe20000000060 */
[----:B------:R-:W-:Y:S01]  /*23a90*/  IMAD.WIDE R72, R251, -0x70, R88 ;  /* 0xffffff90fb487825 */ /* 0x000fe200078e0258 */
[----:B------:R-:W-:Y:S02]  /*23aa0*/  PRMT R108, R87, 0x5410, R86 ;  /* 0x00005410576c7816 */ /* 0x000fe40000000056 */
[----:B------:R-:W-:Y:S01]  /*23ab0*/  @!P3 PRMT R87, R104, 0x5410, RZ ;  /* 0x000054106857b816 */ /* 0x000fe200000000ff */
[-C--:B------:R-:W-:Y:S03]  /*23ac0*/  HMMA.16816.F32.BF16 R28, R92, R74.reuse, R28 ;  /* 0x0000004a5c1c723c */ /* 0x080fe6000004181c */
[----:B------:R-:W-:Y:S02]  /*23ad0*/  PRMT R104, R80, 0x5410, R84 ;  /* 0x0000541050687816 */ /* 0x000fe40000000054 */
[----:B------:R-:W-:Y:S02]  /*23ae0*/  ISETP.LE.U32.AND P3, PT, R98, UR13, PT ;  /* 0x0000000d62007c0c */ /* 0x000fe4000bf63070 */
[----:B------:R-:W-:Y:S01]  /*23af0*/  LOP3.LUT R88, R136, 0xff, RZ, 0xc0, !PT ;  /* 0x000000ff88587812 */ /* 0x000fe200078ec0ff */
[C---:B------:R-:W-:Y:S04]  /*23b00*/  HMMA.16816.F32.BF16 R32, R76.reuse, R74, R32 ;  /* 0x0000004a4c20723c */ /* 0x040fe80000041820 */
[----:B------:R-:W-:Y:S01]  /*23b10*/  PRMT R89, R155, 0x7632, R89 ;  /* 0x000076329b597816 */ /* 0x000fe20000000059 */
[----:B---3--:R-:W-:Y:S02]  /*23b20*/  @!P4 HFMA2.BF16_V2 R110, -RZ.H0_H0, RZ.H0_H0, -R80.H0_H0 ;  /* 0x200000ffff6ec231 */ /* 0x008fe40000340950 */
[----:B----4-:R-:W-:Y:S03]  /*23b30*/  @!P0 HFMA2.BF16_V2 R102, -RZ.H0_H0, RZ.H0_H0, -R84.H0_H0 ;  /* 0x200000ffff668231 */ /* 0x010fe60000340954 */
[----:B------:R1:W-:Y:S01]  /*23b40*/  @!P4 STL.S16 [R1+0x74], R110 ;  /* 0x0000746e0100c387 */ /* 0x0003e20000100600 */
[----:B------:R-:W-:Y:S03]  /*23b50*/  PRMT R112, R110, 0x7610, R112 ;  /* 0x000076106e707816 */ /* 0x000fe60000000070 */
[----:B------:R3:W-:Y:S01]  /*23b60*/  @!P0 STL.S16 [R1+0x70], R102 ;  /* 0x0000706601008387 */ /* 0x0007e20000100600 */
[----:B------:R-:W-:Y:S02]  /*23b70*/  @!P4 PRMT R80, R112, 0x5410, RZ ;  /* 0x000054107050c816 */ /* 0x000fe400000000ff */
[----:B------:R-:W-:Y:S01]  /*23b80*/  ISETP.LE.U32.AND P4, PT, R115, UR13, PT ;  /* 0x0000000d73007c0c */ /* 0x000fe2000bf83070 */
[----:B------:R4:W4:Y:S01]  /*23b90*/  LDL.S16 R83, [R1+0x58] ;  /* 0x0000580001537983 */ /* 0x0009220000100600 */
[----:B------:R-:W-:Y:S01]  /*23ba0*/  PRMT R109, R102, 0x7610, R109 ;  /* 0x00007610666d7816 */ /* 0x000fe2000000006d */
[----:B--2---:R-:W-:Y:S02]  /*23bb0*/  @!P3 HFMA2.BF16_V2 R124, -RZ.H0_H0, RZ.H0_H0, -R97.H0_H0 ;  /* 0x200000ffff7cb231 */ /* 0x004fe40000340961 */
[----:B------:R2:W2:Y:S01]  /*23bc0*/  LDL.S16 R82, [R1+0x68] ;  /* 0x0000680001527983 */ /* 0x0004a20000100600 */
[----:B------:R-:W-:Y:S02]  /*23bd0*/  @!P0 PRMT R84, R109, 0x5410, RZ ;  /* 0x000054106d548816 */ /* 0x000fe400000000ff */
[----:B------:R-:W-:Y:S01]  /*23be0*/  ISETP.LE.U32.AND P0, PT, R114, UR13, PT ;  /* 0x0000000d72007c0c */ /* 0x000fe2000bf03070 */
[----:B------:R2:W2:Y:S01]  /*23bf0*/  LDL.S16 R112, [R1+0x54] ;  /* 0x0000540001707983 */ /* 0x0004a20000100600 */
[----:B------:R-:W-:Y:S03]  /*23c00*/  PRMT R123, R124, 0x7610, R123 ;  /* 0x000076107c7b7816 */ /* 0x000fe6000000007b */
[----:B------:R-:W-:Y:S04]  /*23c10*/  STG.E.U16 desc[UR32][R140.64+0x40], R80 ;  /* 0x000040508c007986 */ /* 0x000fe8000c101520 */
[----:B------:R5:W-:Y:S01]  /*23c20*/  STG.E.U16 desc[UR32][R140.64+0x42], R84 ;  /* 0x000042548c007986 */ /* 0x000be2000c101520 */
[----:B-1----:R-:W-:Y:S01]  /*23c30*/  IMAD.WIDE.U32 R110, R245, -0x2daee0ad, RZ ;  /* 0xd2511f53f56e7825 */ /* 0x002fe200078e00ff */
[----:B---3--:R-:W-:Y:S02]  /*23c40*/  PRMT R102, R100, 0x5410, R99 ;  /* 0x0000541064667816 */ /* 0x008fe40000000063 */
[----:B------:R-:W-:Y:S02]  /*23c50*/  @!P5 PRMT R100, R81, 0x5410, RZ ;  /* 0x000054105164d816 */ /* 0x000fe400000000ff */
[----:B------:R3:W3:Y:S01]  /*23c60*/  LDL.S16 R81, [R1+0x64] ;  /* 0x0000640001517983 */ /* 0x0006e20000100600 */
[----:B------:R-:W-:Y:S02]  /*23c70*/  @!P6 PRMT R99, R113, 0x5410, RZ ;  /* 0x000054107163e816 */ /* 0x000fe400000000ff */
[----:B------:R-:W-:Y:S01]  /*23c80*/  ISETP.LE.U32.AND P6, PT, R117, UR13, PT ;  /* 0x0000000d75007c0c */ /* 0x000fe2000bfc3070 */
[----:B------:R1:W3:Y:S01]  /*23c90*/  LDL.S16 R113, [R1+0x50] ;  /* 0x0000500001717983 */ /* 0x0002e20000100600 */
[----:B------:R-:W-:Y:S02]  /*23ca0*/  ISETP.GT.U32.AND P5, PT, R132, UR13, PT ;  /* 0x0000000d84007c0c */ /* 0x000fe4000bfa4070 */
[----:B------:R-:W-:Y:S02]  /*23cb0*/  LOP3.LUT R109, R200, UR8, R111, 0x96, !PT ;  /* 0x00000008c86d7c12 */ /* 0x000fe4000f8e966f */
[----:B------:R-:W-:Y:S07]  /*23cc0*/  PRMT R117, R122, 0x5410, R117 ;  /* 0x000054107a757816 */ /* 0x000fee0000000075 */
[----:B-----5:R-:W-:Y:S01]  /*23cd0*/  @!P6 HFMA2.BF16_V2 R125, -RZ.H0_H0, RZ.H0_H0, -R86.H0_H0 ;  /* 0x200000ffff7de231 */ /* 0x020fe20000340956 */
[----:B------:R-:W-:Y:S04]  /*23ce0*/  LOP3.LUT R84, R109, 0xffff, RZ, 0xc0, !PT ;  /* 0x0000ffff6d547812 */ /* 0x000fe800078ec0ff */
[----:B------:R5:W-:Y:S01]  /*23cf0*/  @!P6 STL.S16 [R1+0x60], R125 ;  /* 0x0000607d0100e387 */ /* 0x000be20000100600 */
[----:B------:R-:W-:Y:S03]  /*23d00*/  PRMT R103, R125, 0x7610, R103 ;  /* 0x000076107d677816 */ /* 0x000fe60000000067 */
[----:B------:R1:W-:Y:S01]  /*23d10*/  @!P3 STL.S16 [R1+0x5c], R124 ;  /* 0x00005c7c0100b387 */ /* 0x0003e20000100600 */
[----:B------:R-:W-:Y:S02]  /*23d20*/  @!P6 PRMT R86, R103, 0x5410, RZ ;  /* 0x000054106756e816 */ /* 0x000fe400000000ff */
[----:B------:R-:W-:Y:S02]  /*23d30*/  ISETP.GT.U32.AND P6, PT, R131, UR13, PT ;  /* 0x0000000d83007c0c */ /* 0x000fe4000bfc4070 */
[----:B------:R-:W-:Y:S02]  /*23d40*/  PRMT R103, R97, 0x5410, R96 ;  /* 0x0000541061677816 */ /* 0x000fe40000000060 */
[----:B------:R-:W-:Y:S02]  /*23d50*/  @!P3 PRMT R97, R123, 0x5410, RZ ;  /* 0x000054107b61b816 */ /* 0x000fe400000000ff */
[----:B------:R-:W-:Y:S02]  /*23d60*/  ISETP.GT.U32.AND P3, PT, R127, UR13, PT ;  /* 0x0000000d7f007c0c */ /* 0x000fe4000bf64070 */
[----:B------:R-:W-:Y:S02]  /*23d70*/  PRMT R123, R131, 0x5410, R130 ;  /* 0x00005410837b7816 */ /* 0x000fe40000000082 */
[----:B-----5:R-:W-:Y:S04]  /*23d80*/  SHF.R.U32.HI R125, RZ, 0x8, R84 ;  /* 0x00000008ff7d7819 */ /* 0x020fe80000011654 */
[----:B------:R-:W-:Y:S02]  /*23d90*/  LOP3.LUT R84, R125, 0xffff, RZ, 0xc0, !PT ;  /* 0x0000ffff7d547812 */ /* 0x000fe400078ec0ff */
[----:B-1----:R-:W-:Y:S01]  /*23da0*/  PRMT R124, R98, 0x5410, R132 ;  /* 0x00005410627c7816 */ /* 0x002fe20000000084 */
[----:B----4-:R-:W-:Y:S02]  /*23db0*/  @P5 HFMA2.BF16_V2 R83, -RZ.H0_H0, RZ.H0_H0, -R96.H0_H0 ;  /* 0x200000ffff535231 */ /* 0x010fe40000340960 */
[----:B--2---:R-:W-:Y:S03]  /*23dc0*/  @!P4 HFMA2.BF16_V2 R82, -RZ.H0_H0, RZ.H0_H0, -R0.H0_H0 ;  /* 0x200000ffff52c231 */ /* 0x004fe60000340900 */
[----:B------:R-:W-:Y:S01]  /*23dd0*/  @P5 STL.S16 [R1+0x58], R83 ;  /* 0x0000585301005387 */ /* 0x000fe20000100600 */
[----:B------:R-:W-:Y:S03]  /*23de0*/  PRMT R101, R83, 0x7610, R101 ;  /* 0x0000761053657816 */ /* 0x000fe60000000065 */
[----:B------:R-:W-:Y:S01]  /*23df0*/  @!P4 STL.S16 [R1+0x68], R82 ;  /* 0x000068520100c387 */ /* 0x000fe20000100600 */
[----:B------:R-:W-:Y:S02]  /*23e00*/  PRMT R111, R82, 0x7610, R111 ;  /* 0x00007610526f7816 */ /* 0x000fe4000000006f */
[----:B------:R-:W-:Y:S02]  /*23e10*/  @P5 PRMT R96, R101, 0x5410, RZ ;  /* 0x0000541065605816 */ /* 0x000fe400000000ff */
[----:B------:R-:W-:Y:S02]  /*23e20*/  PRMT R101, R0, 0x5410, R3 ;  /* 0x0000541000657816 */ /* 0x000fe40000000003 */
[----:B------:R-:W-:Y:S02]  /*23e30*/  @!P4 PRMT R0, R111, 0x5410, RZ ;  /* 0x000054106f00c816 */ /* 0x000fe400000000ff */
[----:B------:R-:W-:Y:S02]  /*23e40*/  ISETP.LE.U32.AND P4, PT, R88, UR13, PT ;  /* 0x0000000d58007c0c */ /* 0x000fe4000bf83070 */
[----:B------:R-:W-:Y:S01]  /*23e50*/  ISETP.GT.U32.AND P5, PT, R126, UR13, PT ;  /* 0x0000000d7e007c0c */ /* 0x000fe2000bfa4070 */
[----:B------:R1:W-:Y:S01]  /*23e60*/  STG.E.U16 desc[UR32][R72.64+0x40], R0 ;  /* 0x0000400048007986 */ /* 0x0003e2000c101520 */
[----:B------:R-:W-:Y:S02]  /*23e70*/  PRMT R126, R127, 0x5410, R126 ;  /* 0x000054107f7e7816 */ /* 0x000fe4000000007e */
[----:B------:R-:W-:Y:S01]  /*23e80*/  PRMT R111, R88, 0x5410, R133 ;  /* 0x00005410586f7816 */ /* 0x000fe20000000085 */
[----:B---3--:R-:W-:Y:S01]  /*23e90*/  @!P0 HFMA2.BF16_V2 R81, -RZ.H0_H0, RZ.H0_H0, -R3.H0_H0 ;  /* 0x200000ffff518231 */ /* 0x008fe20000340903 */
[----:B------:R-:W-:Y:S01]  /*23ea0*/  PRMT R88, R155, 0x7610, R88 ;  /* 0x000076109b587816 */ /* 0x000fe20000000058 */
[----:B------:R-:W-:Y:S03]  /*23eb0*/  @P6 HFMA2.BF16_V2 R113, -RZ.H0_H0, RZ.H0_H0, -R91.H0_H0 ;  /* 0x200000ffff716231 */ /* 0x000fe6000034095b */
[----:B------:R-:W-:Y:S01]  /*23ec0*/  @!P0 STL.S16 [R1+0x64], R81 ;  /* 0x0000645101008387 */ /* 0x000fe20000100600 */
[----:B------:R-:W-:Y:S01]  /*23ed0*/  @!P4 HFMA2.BF16_V2 R112, -RZ.H0_H0, RZ.H0_H0, -R85.H0_H0 ;  /* 0x200000ffff70c231 */ /* 0x000fe20000340955 */
[----:B------:R-:W-:Y:S02]  /*23ee0*/  PRMT R107, R81, 0x7610, R107 ;  /* 0x00007610516b7816 */ /* 0x000fe4000000006b */
[----:B------:R2:W3:Y:S01]  /*23ef0*/  LDL.S16 R136, [R1+0x4c] ;  /* 0x00004c0001887983 */ /* 0x0004e20000100600 */
[----:B------:R-:W-:Y:S02]  /*23f00*/  PRMT R105, R113, 0x7610, R105 ;  /* 0x0000761071697816 */ /* 0x000fe40000000069 */
[----:B------:R-:W-:Y:S01]  /*23f10*/  @!P0 PRMT R3, R107, 0x5410, RZ ;  /* 0x000054106b038816 */ /* 0x000fe200000000ff */
[----:B------:R-:W4:Y:S01]  /*23f20*/  LDSM.16.MT88.4 R80, [R116+0x800] ;  /* 0x000800007450783b */ /* 0x000f220000004200 */
[----:B------:R-:W-:Y:S01]  /*23f30*/  IMAD.WIDE R106, R251, 0x70, R72 ;  /* 0x00000070fb6a7825 */ /* 0x000fe200078e0248 */
[----:B------:R-:W-:Y:S02]  /*23f40*/  ISETP.LE.U32.AND P0, PT, R84, UR13, PT ;  /* 0x0000000d54007c0c */ /* 0x000fe4000bf03070 */
[----:B------:R-:W-:Y:S04]  /*23f50*/  PRMT R84, R153, 0x7632, R84 ;  /* 0x0000763299547816 */ /* 0x000fe80000000054 */
[----:B------:R-:W-:Y:S01]  /*23f60*/  @P6 STL.S16 [R1+0x50], R113 ;  /* 0x0000507101006387 */ /* 0x000fe20000100600 */
[----:B-1----:R-:W-:Y:S03]  /*23f70*/  PRMT R0, R112, 0x7610, R0 ;  /* 0x0000761070007816 */ /* 0x002fe60000000000 */
[----:B------:R1:W-:Y:S04]  /*23f80*/  @!P4 STL.S16 [R1+0x54], R112 ;  /* 0x000054700100c387 */ /* 0x0003e80000100600 */
[----:B------:R2:W5:Y:S04]  /*23f90*/  LDL.S16 R128, [R1+0x48] ;  /* 0x0000480001807983 */ /* 0x0005680000100600 */
[----:B------:R2:W2:Y:S04]  /*23fa0*/  LDL.S16 R127, [R1+0x44] ;  /* 0x00004400017f7983 */ /* 0x0004a80000100600 */
[----:B------:R2:W2:Y:S04]  /*23fb0*/  LDL.S16 R135, [R1+0x40] ;  /* 0x0000400001877983 */ /* 0x0004a80000100600 */
[----:B------:R4:W-:Y:S04]  /*23fc0*/  STG.E.U16 desc[UR32][R72.64+0x42], R3 ;  /* 0x0000420348007986 */ /* 0x0009e8000c101520 */
[----:B------:R-:W4:Y:S01]  /*23fd0*/  LDSM.16.MT88.4 R72, [R120+0x800] ;  /* 0x000800007848783b */ /* 0x000f220000004200 */
[----:B-1----:R-:W-:Y:S07]  /*23fe0*/  IMAD.WIDE.U32 R112, R139, -0x2daee0ad, RZ ;  /* 0xd2511f538b707825 */ /* 0x002fee00078e00ff */
[----:B------:R1:W-:Y:S01]  /*23ff0*/  STG.E.U16 desc[UR32][R106.64+0x40], R100 ;  /* 0x000040646a007986 */ /* 0x0003e2000c101520 */
[-C--:B----4-:R-:W-:Y:S03]  /*24000*/  HMMA.16816.F32.BF16 R36, R76, R80.reuse, R36 ;  /* 0x000000504c24723c */ /* 0x090fe60000041824 */
[----:B------:R4:W-:Y:S04]  /*24010*/  STG.E.U16 desc[UR32][R106.64+0x42], R99 ;  /* 0x000042636a007986 */ /* 0x0009e8000c101520 */
[----:B------:R2:W-:Y:S01]  /*24020*/  STG.E.U16 desc[UR32][R142.64+0x40], R87 ;  /* 0x000040578e007986 */ /* 0x0005e2000c101520 */
[C---:B------:R-:W-:Y:S03]  /*24030*/  HMMA.16816.F32.BF16 R40, R92.reuse, R80, R40 ;  /* 0x000000505c28723c */ /* 0x040fe60000041828 */
[----:B------:R2:W-:Y:S01]  /*24040*/  STG.E.U16 desc[UR32][R142.64+0x42], R86 ;  /* 0x000042568e007986 */ /* 0x0005e2000c101520 */
[----:B------:R-:W-:Y:S02]  /*24050*/  PRMT R81, R115, 0x5410, R114 ;  /* 0x0000541073517816 */ /* 0x000fe40000000072 */
[----:B------:R-:W-:Y:S02]  /*24060*/  PRMT R3, R156, 0x7632, R3 ;  /* 0x000076329c037816 */ /* 0x000fe40000000003 */
[-C--:B------:R-:W-:Y:S03]  /*24070*/  HMMA.16816.F32.BF16 R44, R92, R82.reuse, R44 ;  /* 0x000000525c2c723c */ /* 0x080fe6000004182c */
[--C-:B------:R-:W-:Y:S05]  /*24080*/  HSET2.LE.AND R81, R81, R121.reuse, PT ;  /* 0x0000007951517233 */ /* 0x100fea0003803000 */
[C---:B------:R-:W-:Y:S04]  /*24090*/  HMMA.16816.F32.BF16 R48, R76.reuse, R82, R48 ;  /* 0x000000524c30723c */ /* 0x040fe80000041830 */
[----:B-1----:R-:W-:Y:S02]  /*240a0*/  PRMT R100, R91, 0x5410, R90 ;  /* 0x000054105b647816 */ /* 0x002fe4000000005a */
[----:B------:R-:W-:Y:S01]  /*240b0*/  @P6 PRMT R91, R105, 0x5410, RZ ;  /* 0x00005410695b6816 */ /* 0x000fe200000000ff */
[----:B----4-:R-:W-:Y:S01]  /*240c0*/  IMAD.WIDE R106, R251, -0x70, R106 ;  /* 0xffffff90fb6a7825 */ /* 0x010fe200078e026a */
[----:B------:R-:W-:Y:S01]  /*240d0*/  ISETP.GT.U32.AND P6, PT, R133, UR13, PT ;  /* 0x0000000d85007c0c */ /* 0x000fe2000bfc4070 */
[-C--:B------:R-:W-:Y:S03]  /*240e0*/  HMMA.16816.F32.BF16 R52, R76, R72.reuse, R52 ;  /* 0x000000484c34723c */ /* 0x080fe60000041834 */
[----:B------:R-:W-:Y:S02]  /*240f0*/  PRMT R99, R85, 0x5410, R84 ;  /* 0x0000541055637816 */ /* 0x000fe40000000054 */
[----:B------:R-:W-:Y:S02]  /*24100*/  @!P4 PRMT R85, R0, 0x5410, RZ ;  /* 0x000054100055c816 */ /* 0x000fe400000000ff */
[----:B------:R-:W-:Y:S01]  /*24110*/  ISETP.GT.U32.AND P4, PT, R130, UR13, PT ;  /* 0x0000000d82007c0c */ /* 0x000fe2000bf84070 */
[C---:B------:R-:W-:Y:S02]  /*24120*/  HMMA.16816.F32.BF16 R56, R92.reuse, R72, R56 ;  /* 0x000000485c38723c */ /* 0x040fe40000041838 */
[----:B------:R-:W-:Y:S02]  /*24130*/  STG.E.U16 desc[UR32][R140.64+0x50], R85 ;  /* 0x000050558c007986 */ /* 0x000fe4000c101520 */
[----:B------:R-:W-:Y:S02]  /*24140*/  LOP3.LUT R105, R174, UR8, R113, 0x96, !PT ;  /* 0x00000008ae697c12 */ /* 0x000fe4000f8e9671 */
[----:B------:R-:W-:Y:S02]  /*24150*/  LOP3.LUT R113, R109, 0xff, RZ, 0xc0, !PT ;  /* 0x000000ff6d717812 */ /* 0x000fe400078ec0ff */
[----:B------:R-:W-:Y:S01]  /*24160*/  LOP3.LUT R0, R105, 0xffff, RZ, 0xc0, !PT ;  /* 0x0000ffff69007812 */ /* 0x000fe200078ec0ff */
[-C--:B------:R-:W-:Y:S03]  /*24170*/  HMMA.16816.F32.BF16 R60, R92, R74.reuse, R60 ;  /* 0x0000004a5c3c723c */ /* 0x080fe6000004183c */
[----:B------:R-:W-:Y:S01]  /*24180*/  SHF.R.U32.HI R114, RZ, 0x8, R0 ;  /* 0x00000008ff727819 */ /* 0x000fe20000011600 */
[----:B------:R-:W-:Y:S01]  /*24190*/  IMAD.WIDE R92, R251, 0x70, R106 ;  /* 0x00000070fb5c7825 */ /* 0x000fe200078e026a */
[----:B------:R-:W-:Y:S02]  /*241a0*/  PRMT R0, R156, 0x7610, R0 ;  /* 0x000076109c007816 */ /* 0x000fe40000000000 */
[----:B------:R-:W-:Y:S01]  /*241b0*/  LOP3.LUT R83, R126, 0xff00ff, RZ, 0xc0, !PT ;  /* 0x00ff00ff7e537812 */ /* 0x000fe200078ec0ff */
[----:B------:R-:W-:Y:S01]  /*241c0*/  HMMA.16816.F32.BF16 R64, R76, R74, R64 ;  /* 0x0000004a4c40723c */ /* 0x000fe20000041840 */
[----:B------:R-:W-:Y:S03]  /*241d0*/  LDSM.16.MT88.4 R76, [R179+0x7000] ;  /* 0x00700000b34c783b */ /* 0x000fe60000004200 */
[--C-:B------:R-:W-:Y:S02]  /*241e0*/  HSET2.LE.AND R82, R111, R121.reuse, PT ;  /* 0x000000796f527233 */ /* 0x100fe40003803000 */
[--C-:B------:R-:W-:Y:S02]  /*241f0*/  HSET2.LE.AND R83, R83, R121.reuse, PT ;  /* 0x0000007953537233 */ /* 0x100fe40003803000 */
[----:B------:R-:W-:Y:S02]  /*24200*/  LOP3.LUT R80, R114, 0xffff, RZ, 0xc0, !PT ;  /* 0x0000ffff72507812 */ /* 0x000fe400078ec0ff */
[----:B------:R-:W-:Y:S02]  /*24210*/  LOP3.LUT R82, R99, R82, RZ, 0xc0, !PT ;  /* 0x0000005263527212 */ /* 0x000fe400078ec0ff */
[----:B------:R-:W-:Y:S02]  /*24220*/  PRMT R73, R109, 0x7632, R73 ;  /* 0x000076326d497816 */ /* 0x000fe40000000049 */
[----:B------:R-:W-:Y:S02]  /*24230*/  LOP3.LUT R75, R123, 0xff00ff, RZ, 0xc0, !PT ;  /* 0x00ff00ff7b4b7812 */ /* 0x000fe400078ec0ff */
[----:B------:R-:W-:Y:S02]  /*24240*/  SHF.R.U32.HI R109, RZ, 0x18, R109 ;  /* 0x00000018ff6d7819 */ /* 0x000fe4000001166d */
[----:B------:R-:W-:Y:S02]  /*24250*/  LOP3.LUT R81, R101, R81, RZ, 0xc0, !PT ;  /* 0x0000005165517212 */ /* 0x000fe400078ec0ff */
[--C-:B------:R-:W-:Y:S02]  /*24260*/  HSET2.LE.AND R74, R124, R121.reuse, PT ;  /* 0x000000797c4a7233 */ /* 0x100fe40003803000 */
[----:B------:R-:W-:Y:S03]  /*24270*/  HSET2.LE.AND R75, R75, R121, PT ;  /* 0x000000794b4b7233 */ /* 0x000fe60003803000 */
[----:B------:R-:W-:Y:S02]  /*24280*/  LOP3.LUT R74, R103, R74, RZ, 0xc0, !PT ;  /* 0x0000004a674a7212 */ /* 0x000fe400078ec0ff */
[----:B------:R-:W-:Y:S01]  /*24290*/  LOP3.LUT R75, R100, R75, RZ, 0xc0, !PT ;  /* 0x0000004b644b7212 */ /* 0x000fe200078ec0ff */
[----:B------:R-:W-:Y:S01]  /*242a0*/  IMAD.MOV.U32 R100, RZ, RZ, R110 ;  /* 0x000000ffff647224 */ /* 0x000fe200078e006e */
[----:B------:R-:W-:Y:S04]  /*242b0*/  PRMT R103, R110, 0x7773, RZ ;  /* 0x000077736e677816 */ /* 0x000fe800000000ff */
[----:B------:R-:W-:Y:S01]  /*242c0*/  LOP3.LUT R100, R100, 0xff, RZ, 0xc0, !PT ;  /* 0x000000ff64647812 */ /* 0x000fe200078ec0ff */
[----:B---3--:R-:W-:Y:S05]  /*242d0*/  @P6 HFMA2.BF16_V2 R136, -RZ.H0_H0, RZ.H0_H0, -R84.H0_H0 ;  /* 0x200000ffff886231 */ /* 0x008fea0000340954 */
[----:B------:R-:W-:Y:S01]  /*242e0*/  @P6 STL.S16 [R1+0x4c], R136 ;  /* 0x00004c8801006387 */ /* 0x000fe20000100600 */
[----:B------:R-:W-:Y:S03]  /*242f0*/  PRMT R98, R136, 0x7610, R98 ;  /* 0x0000761088627816 */ /* 0x000fe60000000062 */
[----:B------:R3:W4:Y:S01]  /*24300*/  LDL.S16 R130, [R1+0x3c] ;  /* 0x00003c0001827983 */ /* 0x0007220000100600 */
[----:B------:R-:W-:Y:S02]  /*24310*/  @P6 PRMT R84, R98, 0x5410, RZ ;  /* 0x0000541062546816 */ /* 0x000fe400000000ff */
[----:B------:R-:W-:Y:S02]  /*24320*/  PRMT R98, R0, 0x5410, R3 ;  /* 0x0000541000627816 */ /* 0x000fe40000000003 */
[----:B------:R-:W-:Y:S01]  /*24330*/  ISETP.LE.U32.AND P6, PT, R80, UR13, PT ;  /* 0x0000000d50007c0c */ /* 0x000fe2000bfc3070 */
[----:B------:R-:W-:Y:S01]  /*24340*/  STG.E.U16 desc[UR32][R140.64+0x52], R84 ;  /* 0x000052548c007986 */ /* 0x000fe2000c101520 */
[----:B------:R-:W-:Y:S02]  /*24350*/  LOP3.LUT R83, R98, R83, RZ, 0xc0, !PT ;  /* 0x0000005362537212 */ /* 0x000fe400078ec0ff */
[----:B------:R-:W-:Y:S01]  /*24360*/  PRMT R80, R105, 0x7632, R80 ;  /* 0x0000763269507816 */ /* 0x000fe20000000050 */
[----:B-----5:R-:W-:Y:S03]  /*24370*/  @P3 HFMA2.BF16_V2 R128, -RZ.H0_H0, RZ.H0_H0, -R0.H0_H0 ;  /* 0x200000ffff803231 */ /* 0x020fe60000340900 */
[----:B------:R-:W-:Y:S01]  /*24380*/  LOP3.LUT R80, R80, 0xff, RZ, 0xc0, !PT ;  /* 0x000000ff50507812 */ /* 0x000fe200078ec0ff */
[----:B--2---:R-:W-:Y:S01]  /*24390*/  @P5 HFMA2.BF16_V2 R127, -RZ.H0_H0, RZ.H0_H0, -R3.H0_H0 ;  /* 0x200000ffff7f5231 */ /* 0x004fe20000340903 */
[----:B------:R1:W-:Y:S01]  /*243a0*/  @P3 STL.S16 [R1+0x48], R128 ;  /* 0x0000488001003387 */ /* 0x0003e20000100600 */
[----:B------:R-:W-:Y:S01]  /*243b0*/  PRMT R87, R128, 0x7610, R87 ;  /* 0x0000761080577816 */ /* 0x000fe20000000057 */
[----:B------:R-:W-:Y:S02]  /*243c0*/  @P4 HFMA2.BF16_V2 R135, -RZ.H0_H0, RZ.H0_H0, -R90.H0_H0 ;  /* 0x200000ffff874231 */ /* 0x000fe4000034095a */
[----:B------:R2:W-:Y:S01]  /*243d0*/  @P5 STL.S16 [R1+0x44], R127 ;  /* 0x0000447f01005387 */ /* 0x0005e20000100600 */
[----:B------:R-:W-:Y:S02]  /*243e0*/  PRMT R86, R127, 0x7610, R86 ;  /* 0x000076107f567816 */ /* 0x000fe40000000056 */
[----:B------:R-:W-:Y:S01]  /*243f0*/  @P3 PRMT R0, R87, 0x5410, RZ ;  /* 0x0000541057003816 */ /* 0x000fe200000000ff */
[----:B------:R3:W5:Y:S01]  /*24400*/  LDL.S16 R122, [R1+0x20] ;  /* 0x00002000017a7983 */ /* 0x0007620000100600 */
[----:B------:R-:W-:Y:S02]  /*24410*/  ISETP.LE.U32.AND P3, PT, R113, UR13, PT ;  /* 0x0000000d71007c0c */ /* 0x000fe4000bf63070 */
[----:B------:R-:W-:Y:S01]  /*24420*/  @P5 PRMT R3, R86, 0x5410, RZ ;  /* 0x0000541056035816 */ /* 0x000fe200000000ff */
[----:B------:R3:W-:Y:S01]  /*24430*/  STG.E.U16 desc[UR32][R106.64+0x50], R0 ;  /* 0x000050006a007986 */ /* 0x0007e2000c101520 */
[----:B------:R-:W-:Y:S02]  /*24440*/  ISETP.LE.U32.AND P5, PT, R80, UR13, PT ;  /* 0x0000000d50007c0c */ /* 0x000fe4000bfa3070 */
[----:B------:R-:W-:Y:S01]  /*24450*/  PRMT R129, R135, 0x7610, R129 ;  /* 0x0000761087817816 */ /* 0x000fe20000000081 */
[----:B------:R-:W3:Y:S01]  /*24460*/  LDSM.16.MT88.4 R84, [R177+0x7000] ;  /* 0x00700000b154783b */ /* 0x000ee20000004200 */
[--C-:B------:R-:W-:Y:S02]  /*24470*/  HSET2.LE.AND R80, R119, R121.reuse, PT ;  /* 0x0000007977507233 */ /* 0x100fe40003803000 */
[----:B------:R-:W-:Y:S03]  /*24480*/  @P4 PRMT R90, R129, 0x5410, RZ ;  /* 0x00005410815a4816 */ /* 0x000fe600000000ff */
[----:B------:R-:W-:Y:S02]  /*24490*/  LOP3.LUT R72, R102, R80, RZ, 0xc0, !PT ;  /* 0x0000005066487212 */ /* 0x000fe400078ec0ff */
[----:B------:R3:W-:Y:S01]  /*244a0*/  STG.E.U16 desc[UR32][R106.64+0x52], R3 ;  /* 0x000052036a007986 */ /* 0x0007e2000c101520 */
[--C-:B------:R-:W-:Y:S03]  /*244b0*/  HSET2.LE.AND R80, R118, R121.reuse, PT ;  /* 0x0000007976507233 */ /* 0x100fe60003803000 */
[----:B-1----:R1:W5:Y:S02]  /*244c0*/  LDL.S16 R128, [R1+0x28] ;  /* 0x0000280001807983 */ /* 0x0023640000100600 */
[----:B------:R-:W-:Y:S02]  /*244d0*/  LOP3.LUT R80, R104, R80, RZ, 0xc0, !PT ;  /* 0x0000005068507212 */ /* 0x000fe400078ec0ff */
[----:B--2---:R1:W2:Y:S01]  /*244e0*/  LDL.S16 R127, [R1+0x24] ;  /* 0x00002400017f7983 */ /* 0x0042a20000100600 */
[----:B------:R-:W-:Y:S03]  /*244f0*/  PRMT R104, R110, 0x7772, RZ ;  /* 0x000077726e687816 */ /* 0x000fe600000000ff */
[----:B------:R-:W-:Y:S01]  /*24500*/  @P4 STL.S16 [R1+0x40], R135 ;  /* 0x0000408701004387 */ /* 0x000fe20000100600 */
[----:B---3--:R-:W-:Y:S03]  /*24510*/  PRMT R0, R145, 0x7610, R0 ;  /* 0x0000761091007816 */ /* 0x008fe60000000000 */
[----:B------:R3:W-:Y:S04]  /*24520*/  STG.E.U16 desc[UR32][R92.64+0x50], R97 ;  /* 0x000050615c007986 */ /* 0x0007e8000c101520 */
[----:B------:R1:W-:Y:S04]  /*24530*/  STG.E.U16 desc[UR32][R92.64+0x52], R96 ;  /* 0x000052605c007986 */ /* 0x0003e8000c101520 */
[----:B------:R-:W-:Y:S01]  /*24540*/  STG.E.U16 desc[UR32][R142.64+0x50], R91 ;  /* 0x0000505b8e007986 */ /* 0x000fe2000c101520 */
[----:B------:R-:W-:Y:S03]  /*24550*/  LOP3.LUT R107, R73, 0xff, RZ, 0xc0, !PT ;  /* 0x000000ff496b7812 */ /* 0x000fe600078ec0ff */
[----:B------:R-:W-:Y:S01]  /*24560*/  LDSM.16.MT88.4 R132, [R177+0x7800] ;  /* 0x00780000b184783b */ /* 0x000fe20000004200 */
[----:B------:R-:W-:Y:S02]  /*24570*/  HSET2.LE.AND R73, R117, R121, PT ;  /* 0x0000007975497233 */ /* 0x000fe40003803000 */
[----:B------:R-:W-:Y:S01]  /*24580*/  ISETP.LE.U32.AND P4, PT, R107, UR13, PT ;  /* 0x0000000d6b007c0c */ /* 0x000fe2000bf83070 */
[-C--:B------:R-:W-:Y:S04]  /*24590*/  HMMA.16816.F32.BF16 R4, R80, R84.reuse, R4 ;  /* 0x000000545004723c */ /* 0x080fe80000041804 */
[----:B------:R1:W-:Y:S01]  /*245a0*/  STG.E.U16 desc[UR32][R142.64+0x52], R90 ;  /* 0x0000525a8e007986 */ /* 0x0003e2000c101520 */
[----:B------:R-:W-:Y:S02]  /*245b0*/  LOP3.LUT R73, R108, R73, RZ, 0xc0, !PT ;  /* 0x000000496c497212 */ /* 0x000fe400078ec0ff */
[----:B------:R-:W-:Y:S02]  /*245c0*/  PRMT R3, R145, 0x7632, R3 ;  /* 0x0000763291037816 */ /* 0x000fe40000000003 */
[----:B------:R-:W-:Y:S02]  /*245d0*/  PRMT R106, R110, 0x7771, RZ ;  /* 0x000077716e6a7816 */ /* 0x000fe400000000ff */
[----:B---3--:R-:W-:Y:S01]  /*245e0*/  PRMT R97, R88, 0x5410, R89 ;  /* 0x0000541058617816 */ /* 0x008fe20000000059 */
[C---:B------:R-:W-:Y:S04]  /*245f0*/  HMMA.16816.F32.BF16 R8, R72.reuse, R84, R8 ;  /* 0x000000544808723c */ /* 0x040fe80000041808 */
[----:B------:R-:W-:Y:S01]  /*24600*/  IMAD.WIDE R84, R251, -0x70, R92 ;  /* 0xffffff90fb547825 */ /* 0x000fe200078e025c */
[----:B-1----:R-:W-:Y:S03]  /*24610*/  PRMT R92, R158, 0x7632, R92 ;  /* 0x000076329e5c7816 */ /* 0x002fe6000000005c */
[-C--:B------:R-:W-:Y:S08]  /*24620*/  HMMA.16816.F32.BF16 R12, R72, R86.reuse, R12 ;  /* 0x00000056480c723c */ /* 0x080ff0000004180c */
[C---:B------:R-:W-:Y:S01]  /*24630*/  HMMA.16816.F32.BF16 R16, R80.reuse, R86, R16 ;  /* 0x000000565010723c */ /* 0x040fe20000041810 */
[----:B------:R-:W1:Y:S07]  /*24640*/  MUFU.EX2 R90, R250 ;  /* 0x000000fa005a7308 */ /* 0x000e6e0000000800 */
[-C--:B------:R-:W-:Y:S08]  /*24650*/  HMMA.16816.F32.BF16 R20, R80, R76.reuse, R20 ;  /* 0x0000004c5014723c */ /* 0x080ff00000041814 */
[C---:B------:R-:W-:Y:S08]  /*24660*/  HMMA.16816.F32.BF16 R24, R72.reuse, R76, R24 ;  /* 0x0000004c4818723c */ /* 0x040ff00000041818 */
[-C--:B------:R-:W-:Y:S08]  /*24670*/  HMMA.16816.F32.BF16 R28, R72, R78.reuse, R28 ;  /* 0x0000004e481c723c */ /* 0x080ff0000004181c */
[C---:B------:R-:W-:Y:S04]  /*24680*/  HMMA.16816.F32.BF16 R32, R80.reuse, R78, R32 ;  /* 0x0000004e5020723c */ /* 0x040fe80000041820 */
[----:B----4-:R-:W-:Y:S05]  /*24690*/  @!P3 HFMA2.BF16_V2 R130, -RZ.H0_H0, RZ.H0_H0, -R88.H0_H0 ;  /* 0x200000ffff82b231 */ /* 0x010fea0000340958 */
[----:B------:R-:W-:Y:S01]  /*246a0*/  @!P3 STL.S16 [R1+0x3c], R130 ;  /* 0x00003c820100b387 */ /* 0x000fe20000100600 */
[----:B------:R-:W-:Y:S03]  /*246b0*/  PRMT R102, R130, 0x7610, R102 ;  /* 0x0000761082667816 */ /* 0x000fe60000000066 */
[----:B------:R3:W4:Y:S01]  /*246c0*/  LDL.S16 R99, [R1+0x1c] ;  /* 0x00001c0001637983 */ /* 0x0007220000100600 */
[----:B------:R-:W-:Y:S02]  /*246d0*/  @!P3 PRMT R88, R102, 0x5410, RZ ;  /* 0x000054106658b816 */ /* 0x000fe400000000ff */
[----:B------:R-:W-:Y:S01]  /*246e0*/  ISETP.LE.U32.AND P3, PT, R109, UR13, PT ;  /* 0x0000000d6d007c0c */ /* 0x000fe2000bf63070 */
[----:B------:R3:W3:Y:S01]  /*246f0*/  LDL.S16 R98, [R1+0x18] ;  /* 0x0000180001627983 */ /* 0x0006e20000100600 */
[----:B------:R-:W-:Y:S03]  /*24700*/  LOP3.LUT R102, R105, 0xff, RZ, 0xc0, !PT ;  /* 0x000000ff69667812 */ /* 0x000fe600078ec0ff */
[----:B------:R1:W3:Y:S04]  /*24710*/  LDL.S16 R95, [R1+0x14] ;  /* 0x00001400015f7983 */ /* 0x0002e80000100600 */
[----:B------:R1:W-:Y:S04]  /*24720*/  STG.E.U16 desc[UR32][R140.64+0x60], R88 ;  /* 0x000060588c007986 */ /* 0x0003e8000c101520 */
[----:B-----5:R-:W-:Y:S05]  /*24730*/  @!P3 HFMA2.BF16_V2 R122, -RZ.H0_H0, RZ.H0_H0, -R3.H0_H0 ;  /* 0x200000ffff7ab231 */ /* 0x020fea0000340903 */
[----:B------:R-:W-:Y:S01]  /*24740*/  PRMT R91, R122, 0x7610, R91 ;  /* 0x000076107a5b7816 */ /* 0x000fe2000000005b */
[----:B------:R-:W-:Y:S02]  /*24750*/  @!P0 HFMA2.BF16_V2 R128, -RZ.H0_H0, RZ.H0_H0, -R89.H0_H0 ;  /* 0x200000ffff808231 */ /* 0x000fe40000340959 */
[----:B--2---:R-:W-:Y:S03]  /*24760*/  @!P4 HFMA2.BF16_V2 R127, -RZ.H0_H0, RZ.H0_H0, -R0.H0_H0 ;  /* 0x200000ffff7fc231 */ /* 0x004fe60000340900 */
[----:B------:R-:W-:Y:S01]  /*24770*/  @!P0 STL.S16 [R1+0x28], R128 ;  /* 0x0000288001008387 */ /* 0x000fe20000100600 */
[----:B------:R-:W-:Y:S02]  /*24780*/  PRMT R96, R128, 0x7610, R96 ;  /* 0x0000761080607816 */ /* 0x000fe40000000060 */
[----:B-1----:R-:W-:Y:S01]  /*24790*/  PRMT R88, R160, 0x7632, R88 ;  /* 0x00007632a0587816 */ /* 0x002fe20000000058 */
[----:B------:R-:W-:Y:S01]  /*247a0*/  @!P4 STL.S16 [R1+0x24], R127 ;  /* 0x0000247f0100c387 */ /* 0x000fe20000100600 */
[----:B------:R-:W-:Y:S02]  /*247b0*/  PRMT R117, R127, 0x7610, R117 ;  /* 0x000076107f757816 */ /* 0x000fe40000000075 */
[----:B------:R-:W-:Y:S01]  /*247c0*/  @!P0 PRMT R89, R96, 0x5410, RZ ;  /* 0x0000541060598816 */ /* 0x000fe200000000ff */
[----:B------:R-:W-:Y:S01]  /*247d0*/  @!P3 STL.S16 [R1+0x20], R122 ;  /* 0x0000207a0100b387 */ /* 0x000fe20000100600 */
[----:B------:R-:W-:Y:S02]  /*247e0*/  PRMT R96, R0, 0x5410, R3 ;  /* 0x0000541000607816 */ /* 0x000fe40000000003 */
[----:B------:R-:W-:Y:S01]  /*247f0*/  @!P4 PRMT R0, R117, 0x5410, RZ ;  /* 0x000054107500c816 */ /* 0x000fe200000000ff */
[----:B------:R1:W-:Y:S01]  /*24800*/  STG.E.U16 desc[UR32][R140.64+0x62], R89 ;  /* 0x000062598c007986 */ /* 0x0003e2000c101520 */
[----:B------:R-:W-:Y:S01]  /*24810*/  @!P3 PRMT R3, R91, 0x5410, RZ ;  /* 0x000054105b03b816 */ /* 0x000fe200000000ff */
[----:B------:R-:W-:Y:S01]  /*24820*/  FADD.FTZ R91, R90, R159 ;  /* 0x0000009f5a5b7221 */ /* 0x000fe20000010000 */
[----:B------:R-:W-:Y:S01]  /*24830*/  ISETP.LE.U32.AND P0, PT, R102, UR13, PT ;  /* 0x0000000d66007c0c */ /* 0x000fe2000bf03070 */
[----:B------:R2:W-:Y:S01]  /*24840*/  STG.E.U16 desc[UR32][R84.64+0x60], R0 ;  /* 0x0000600054007986 */ /* 0x0005e2000c101520 */
[----:B------:R-:W-:Y:S02]  /*24850*/  ISETP.GT.U32.AND P4, PT, R106, UR13, PT ;  /* 0x0000000d6a007c0c */ /* 0x000fe4000bf84070 */
[----:B------:R-:W-:Y:S01]  /*24860*/  ISETP.GT.U32.AND P3, PT, R104, UR13, PT ;  /* 0x0000000d68007c0c */ /* 0x000fe2000bf64070 */
[----:B------:R5:W-:Y:S01]  /*24870*/  STG.E.U16 desc[UR32][R84.64+0x62], R3 ;  /* 0x0000620354007986 */ /* 0x000be2000c101520 */
[----:B------:R-:W-:Y:S03]  /*24880*/  PRMT R106, R100, 0x5410, R106 ;  /* 0x00005410646a7816 */ /* 0x000fe6000000006a */
[----:B------:R3:W3:Y:S04]  /*24890*/  LDL.S16 R119, [R1+0x38] ;  /* 0x0000380001777983 */ /* 0x0006e80000100600 */
[----:B------:R3:W3:Y:S01]  /*248a0*/  LDL.S16 R118, [R1+0x34] ;  /* 0x0000340001767983 */ /* 0x0006e20000100600 */
[----:B-1----:R-:W1:Y:S01]  /*248b0*/  MUFU.EX2 R89, R247 ;  /* 0x000000f700597308 */ /* 0x002e620000000800 */
[----:B--2---:R-:W-:Y:S02]  /*248c0*/  PRMT R0, R2, 0x7632, R0 ;  /* 0x0000763202007816 */ /* 0x004fe40000000000 */
[----:B-----5:R-:W-:Y:S02]  /*248d0*/  PRMT R3, R160, 0x7610, R3 ;  /* 0x00007610a0037816 */ /* 0x020fe40000000003 */
[----:B-1----:R-:W-:Y:S01]  /*248e0*/  F2FP.BF16.F32.PACK_AB R90, R89, R90 ;  /* 0x0000005a595a723e */ /* 0x002fe200000010ff */
[----:B----4-:R-:W-:Y:S02]  /*248f0*/  @!P0 HFMA2.BF16_V2 R99, -RZ.H0_H0, RZ.H0_H0, -R2.H0_H0 ;  /* 0x200000ffff638231 */ /* 0x010fe40000340902 */
[----:B---3--:R-:W-:Y:S03]  /*24900*/  @!P6 HFMA2.BF16_V2 R98, -RZ.H0_H0, RZ.H0_H0, -R0.H0_H0 ;  /* 0x200000ffff62e231 */ /* 0x008fe60000340900 */
[----:B------:R-:W-:Y:S01]  /*24910*/  @!P0 STL.S16 [R1+0x1c], R99 ;  /* 0x00001c6301008387 */ /* 0x000fe20000100600 */
[----:B------:R-:W-:Y:S01]  /*24920*/  PRMT R101, R99, 0x7610, R101 ;  /* 0x0000761063657816 */ /* 0x000fe20000000065 */
[----:B------:R-:W-:Y:S02]  /*24930*/  @!P5 HFMA2.BF16_V2 R95, -RZ.H0_H0, RZ.H0_H0, -R3.H0_H0 ;  /* 0x200000ffff5fd231 */ /* 0x000fe40000340903 */
[----:B------:R1:W-:Y:S01]  /*24940*/  @!P6 STL.S16 [R1+0x18], R98 ;  /* 0x000018620100e387 */ /* 0x0003e20000100600 */
[----:B------:R-:W-:Y:S03]  /*24950*/  PRMT R94, R98, 0x7610, R94 ;  /* 0x00007610625e7816 */ /* 0x000fe6000000005e */
[----:B------:R2:W-:Y:S01]  /*24960*/  @!P5 STL.S16 [R1+0x14], R95 ;  /* 0x0000145f0100d387 */ /* 0x0005e20000100600 */
[----:B------:R-:W-:Y:S03]  /*24970*/  PRMT R110, R95, 0x7610, R110 ;  /* 0x000076105f6e7816 */ /* 0x000fe6000000006e */
[----:B------:R3:W4:Y:S04]  /*24980*/  LDL.S16 R117, [R1+0x30] ;  /* 0x0000300001757983 */ /* 0x0007280000100600 */
[----:B------:R3:W5:Y:S01]  /*24990*/  LDL.S16 R93, [R1+0x2c] ;  /* 0x00002c00015d7983 */ /* 0x0007620000100600 */
[----:B-1----:R-:W-:Y:S04]  /*249a0*/  IMAD.WIDE R98, R251, 0x70, R84 ;  /* 0x00000070fb627825 */ /* 0x002fe800078e0254 */
[----:B------:R-:W-:Y:S01]  /*249b0*/  FADD.FTZ R84, R89, R91 ;  /* 0x0000005b59547221 */ /* 0x000fe20000010000 */
[----:B--2---:R-:W-:Y:S04]  /*249c0*/  PRMT R95, R2, 0x5410, R0 ;  /* 0x00005410025f7816 */ /* 0x004fe80000000000 */
[----:B------:R-:W-:Y:S01]  /*249d0*/  STL [R1+0x110], R84 ;  /* 0x0001105401007387 */ /* 0x000fe20000100800 */
[----:B------:R-:W-:Y:S02]  /*249e0*/  @!P6 PRMT R0, R94, 0x5410, RZ ;  /* 0x000054105e00e816 */ /* 0x000fe400000000ff */
[----:B------:R-:W-:Y:S01]  /*249f0*/  PRMT R94, R3, 0x5410, R88 ;  /* 0x00005410035e7816 */ /* 0x000fe20000000058 */
[----:B------:R3:W2:Y:S01]  /*24a00*/  LDL.S16 R91, [R1+0x10] ;  /* 0x00001000015b7983 */ /* 0x0006a20000100600 */
[----:B------:R-:W-:Y:S02]  /*24a10*/  @!P5 PRMT R3, R110, 0x5410, RZ ;  /* 0x000054106e03d816 */ /* 0x000fe400000000ff */
[----:B------:R-:W-:Y:S01]  /*24a20*/  @!P0 PRMT R2, R101, 0x5410, RZ ;  /* 0x0000541065028816 */ /* 0x000fe200000000ff */
[----:B------:R3:W3:Y:S01]  /*24a30*/  LDL.S16 R110, [R1+0xc] ;  /* 0x00000c00016e7983 */ /* 0x0006e20000100600 */
[----:B------:R-:W-:Y:S02]  /*24a40*/  ISETP.LE.U32.AND P6, PT, R100, UR13, PT ;  /* 0x0000000d64007c0c */ /* 0x000fe4000bfc3070 */
[----:B------:R-:W-:Y:S01]  /*24a50*/  ISETP.GT.U32.AND P0, PT, R103, UR13, PT ;  /* 0x0000000d67007c0c */ /* 0x000fe2000bf04070 */
[----:B------:R1:W-:Y:S01]  /*24a60*/  STG.E.U16 desc[UR32][R98.64+0x62], R0 ;  /* 0x0000620062007986 */ /* 0x0003e2000c101520 */
[----:B------:R-:W-:Y:S02]  /*24a70*/  SHF.R.U32.HI R101, RZ, 0x18, R105 ;  /* 0x00000018ff657819 */ /* 0x000fe40000011669 */
[----:B------:R-:W-:Y:S01]  /*24a80*/  PRMT R100, R113, 0x5410, R125 ;  /* 0x0000541071647816 */ /* 0x000fe2000000007d */
[----:B------:R1:W-:Y:S01]  /*24a90*/  STG.E.U16 desc[UR32][R98.64+0x60], R2 ;  /* 0x0000600262007986 */ /* 0x0003e2000c101520 */
[----:B------:R-:W-:Y:S02]  /*24aa0*/  ISETP.LE.U32.AND P5, PT, R101, UR13, PT ;  /* 0x0000000d65007c0c */ /* 0x000fe4000bfa3070 */
[----:B------:R-:W-:Y:S01]  /*24ab0*/  SHF.R.U32.HI R105, RZ, 0x10, R105 ;  /* 0x00000010ff697819 */ /* 0x000fe20000011669 */
[----:B------:R1:W-:Y:S01]  /*24ac0*/  STG.E.U16 desc[UR32][R142.64+0x60], R3 ;  /* 0x000060038e007986 */ /* 0x0003e2000c101520 */
[--C-:B------:R-:W-:Y:S02]  /*24ad0*/  HSET2.LE.AND R100, R100, R121.reuse, PT ;  /* 0x0000007964647233 */ /* 0x100fe40003803000 */
[----:B------:R-:W-:Y:S01]  /*24ae0*/  LOP3.LUT R105, R105, 0xff, RZ, 0xc0, !PT ;  /* 0x000000ff69697812 */ /* 0x000fe200078ec0ff */
[----:B------:R-:W1:Y:S01]  /*24af0*/  LDSM.16.MT88.4 R84, [R116+0x1000] ;  /* 0x001000007454783b */ /* 0x000e620000004200 */
[----:B------:R-:W-:Y:S02]  /*24b00*/  PRMT R103, R104, 0x5410, R103 ;  /* 0x0000541068677816 */ /* 0x000fe40000000067 */
[----:B------:R-:W-:Y:S01]  /*24b10*/  LOP3.LUT R100, R97, R100, RZ, 0xc0, !PT ;  /* 0x0000006461647212 */ /* 0x000fe200078ec0ff */
[----:B------:R-:W-:Y:S01]  /*24b20*/  @P4 HFMA2.BF16_V2 R118, -RZ.H0_H0, RZ.H0_H0, -R92.H0_H0 ;  /* 0x200000ffff764231 */ /* 0x000fe2000034095c */
[----:B------:R-:W-:Y:S03]  /*24b30*/  LOP3.LUT R103, R103, 0xff00ff, RZ, 0xc0, !PT ;  /* 0x00ff00ff67677812 */ /* 0x000fe600078ec0ff */
[----:B------:R-:W-:Y:S01]  /*24b40*/  LDSM.16.MT88.4 R124, [R179+0x7800] ;  /* 0x00780000b37c783b */ /* 0x000fe20000004200 */
[----:B------:R-:W-:Y:S02]  /*24b50*/  PRMT R115, R118, 0x7610, R115 ;  /* 0x0000761076737816 */ /* 0x000fe40000000073 */
[----:B------:R-:W-:Y:S02]  /*24b60*/  HSET2.LE.AND R103, R103, R121, PT ;  /* 0x0000007967677233 */ /* 0x000fe40003803000 */
[----:B-1----:R-:W-:Y:S02]  /*24b70*/  PRMT R0, R158, 0x7610, R0 ;  /* 0x000076109e007816 */ /* 0x002fe40000000000 */
[C---:B------:R-:W-:Y:S03]  /*24b80*/  PRMT R2, R90.reuse, 0x7610, R2 ;  /* 0x000076105a027816 */ /* 0x040fe60000000002 */
[----:B------:R-:W-:Y:S01]  /*24b90*/  @!P6 HFMA2.BF16_V2 R119, -RZ.H0_H0, RZ.H0_H0, -R0.H0_H0 ;  /* 0x200000ffff77e231 */ /* 0x000fe20000340900 */
[----:B------:R-:W-:Y:S04]  /*24ba0*/  PRMT R3, R90, 0x7632, R3 ;  /* 0x000076325a037816 */ /* 0x000fe80000000003 */
[----:B------:R-:W-:Y:S01]  /*24bb0*/  @!P6 STL.S16 [R1+0x38], R119 ;  /* 0x000038770100e387 */ /* 0x000fe20000100600 */
[----:B------:R-:W-:Y:S03]  /*24bc0*/  PRMT R89, R119, 0x7610, R89 ;  /* 0x0000761077597816 */ /* 0x000fe60000000059 */
[----:B------:R-:W-:Y:S01]  /*24bd0*/  @P4 STL.S16 [R1+0x34], R118 ;  /* 0x0000347601004387 */ /* 0x000fe20000100600 */
[-C--:B------:R-:W-:Y:S08]  /*24be0*/  HMMA.16816.F32.BF16 R36, R80, R84.reuse, R36 ;  /* 0x000000545024723c */ /* 0x080ff00000041824 */
[C---:B------:R-:W-:Y:S04]  /*24bf0*/  HMMA.16816.F32.BF16 R40, R72.reuse, R84, R40 ;  /* 0x000000544828723c */ /* 0x040fe80000041828 */
[----:B------:R-:W-:Y:S04]  /*24c00*/  PRMT R85, R112, 0x7772, RZ ;  /* 0x0000777270557816 */ /* 0x000fe800000000ff */
[-C--:B------:R-:W-:Y:S08]  /*24c10*/  HMMA.16816.F32.BF16 R44, R72, R86.reuse, R44 ;  /* 0x00000056482c723c */ /* 0x080ff0000004182c */
[C---:B------:R-:W-:Y:S04]  /*24c20*/  HMMA.16816.F32.BF16 R48, R80.reuse, R86, R48 ;  /* 0x000000565030723c */ /* 0x040fe80000041830 */
[----:B----4-:R-:W-:Y:S02]  /*24c30*/  @P3 HFMA2.BF16_V2 R117, -RZ.H0_H0, RZ.H0_H0, -R2.H0_H0 ;  /* 0x200000ffff753231 */ /* 0x010fe40000340902 */
[----:B-----5:R-:W-:Y:S03]  /*24c40*/  @P0 HFMA2.BF16_V2 R93, -RZ.H0_H0, RZ.H0_H0, -R3.H0_H0 ;  /* 0x200000ffff5d0231 */ /* 0x020fe60000340903 */
[----:B------:R-:W-:Y:S01]  /*24c50*/  @P3 STL.S16 [R1+0x30], R117 ;  /* 0x0000307501003387 */ /* 0x000fe20000100600 */
[----:B------:R-:W-:Y:S03]  /*24c60*/  PRMT R111, R117, 0x7610, R111 ;  /* 0x00007610756f7816 */ /* 0x000fe6000000006f */
[----:B------:R1:W-:Y:S01]  /*24c70*/  @P0 STL.S16 [R1+0x2c], R93 ;  /* 0x00002c5d01000387 */ /* 0x0003e20000100600 */
[----:B------:R-:W-:Y:S03]  /*24c80*/  PRMT R108, R93, 0x7610, R108 ;  /* 0x000076105d6c7816 */ /* 0x000fe6000000006c */
[----:B------:R-:W-:Y:S01]  /*24c90*/  LDSM.16.MT88.4 R116, [R116+0x1800] ;  /* 0x001800007474783b */ /* 0x000fe20000004200 */
[----:B--2---:R-:W-:Y:S05]  /*24ca0*/  @!P5 HFMA2.BF16_V2 R91, -RZ.H0_H0, RZ.H0_H0, -R88.H0_H0 ;  /* 0x200000ffff5bd231 */ /* 0x004fea0000340958 */
[----:B------:R-:W-:Y:S02]  /*24cb0*/  PRMT R76, R91, 0x7610, R76 ;  /* 0x000076105b4c7816 */ /* 0x000fe4000000004c */
[----:B------:R-:W-:Y:S01]  /*24cc0*/  @!P5 STL.S16 [R1+0x10], R91 ;  /* 0x0000105b0100d387 */ /* 0x000fe20000100600 */
[----:B-1----:R-:W-:Y:S02]  /*24cd0*/  PRMT R93, R0, 0x5410, R92 ;  /* 0x00005410005d7816 */ /* 0x002fe4000000005c */
[----:B------:R-:W-:Y:S01]  /*24ce0*/  @!P5 PRMT R88, R76, 0x5410, RZ ;  /* 0x000054104c58d816 */ /* 0x000fe200000000ff */
[----:B------:R-:W-:Y:S01]  /*24cf0*/  IMAD.WIDE R76, R251, -0x70, R98 ;  /* 0xffffff90fb4c7825 */ /* 0x000fe200078e0262 */
[----:B------:R-:W-:Y:S02]  /*24d00*/  @!P6 PRMT R0, R89, 0x5410, RZ ;  /* 0x000054105900e816 */ /* 0x000fe400000000ff */
[----:B------:R-:W-:Y:S01]  /*24d10*/  @P4 PRMT R92, R115, 0x5410, RZ ;  /* 0x00005410735c4816 */ /* 0x000fe200000000ff */
[----:B------:R-:W-:Y:S01]  /*24d20*/  STG.E.U16 desc[UR32][R142.64+0x62], R88 ;  /* 0x000062588e007986 */ /* 0x000fe2000c101520 */
[----:B------:R-:W-:Y:S03]  /*24d30*/  IMAD.WIDE R98, R251, 0x70, R76 ;  /* 0x00000070fb627825 */ /* 0x000fe600078e024c */
[----:B------:R1:W-:Y:S04]  /*24d40*/  STG.E.U16 desc[UR32][R140.64+0x70], R0 ;  /* 0x000070008c007986 */ /* 0x0003e8000c101520 */
[----:B------:R2:W-:Y:S04]  /*24d50*/  STG.E.U16 desc[UR32][R140.64+0x72], R92 ;  /* 0x0000725c8c007986 */ /* 0x0005e8000c101520 */
[----:B------:R-:W4:Y:S01]  /*24d60*/  LDSM.16.MT88.4 R88, [R120+0x1000] ;  /* 0x001000007858783b */ /* 0x000f220000004200 */
[----:B-1----:R-:W-:Y:S01]  /*24d70*/  IMAD.MOV.U32 R0, RZ, RZ, R112 ;  /* 0x000000ffff007224 */ /* 0x002fe200078e0070 */
[----:B--2---:R-:W-:Y:S04]  /*24d80*/  PRMT R92, R2, 0x5410, R3 ;  /* 0x00005410025c7816 */ /* 0x004fe80000000003 */
[----:B------:R-:W-:Y:S02]  /*24d90*/  LOP3.LUT R78, R0, 0xff, RZ, 0xc0, !PT ;  /* 0x000000ff004e7812 */ /* 0x000fe400078ec0ff */
[----:B------:R-:W-:Y:S02]  /*24da0*/  PRMT R0, R161, 0x7610, R0 ;  /* 0x00007610a1007816 */ /* 0x000fe40000000000 */
[----:B------:R-:W-:Y:S02]  /*24db0*/  ISETP.LE.U32.AND P5, PT, R78, UR13, PT ;  /* 0x0000000d4e007c0c */ /* 0x000fe4000bfa3070 */
[----:B------:R-:W-:Y:S02]  /*24dc0*/  @P0 PRMT R3, R108, 0x5410, RZ ;  /* 0x000054106c030816 */ /* 0x000fe400000000ff */
[----:B------:R-:W-:Y:S02]  /*24dd0*/  @P3 PRMT R2, R111, 0x5410, RZ ;  /* 0x000054106f023816 */ /* 0x000fe400000000ff */
[----:B------:R-:W-:Y:S01]  /*24de0*/  ISETP.GT.U32.AND P3, PT, R85, UR13, PT ;  /* 0x0000000d55007c0c */ /* 0x000fe2000bf64070 */
[----:B------:R1:W-:Y:S01]  /*24df0*/  STG.E.U16 desc[UR32][R76.64+0x72], R3 ;  /* 0x000072034c007986 */ /* 0x0003e2000c101520 */
[----:B------:R-:W-:Y:S01]  /*24e00*/  LOP3.LUT R103, R92, R103, RZ, 0xc0, !PT ;  /* 0x000000675c677212 */ /* 0x000fe200078ec0ff */
[-C--:B----4-:R-:W-:Y:S02]  /*24e10*/  HMMA.16816.F32.BF16 R52, R80, R88.reuse, R52 ;  /* 0x000000585034723c */ /* 0x090fe40000041834 */
[----:B------:R2:W-:Y:S02]  /*24e20*/  STG.E.U16 desc[UR32][R76.64+0x70], R2 ;  /* 0x000070024c007986 */ /* 0x0005e4000c101520 */
[----:B---3--:R-:W-:Y:S04]  /*24e30*/  @!P5 HFMA2.BF16_V2 R110, -RZ.H0_H0, RZ.H0_H0, -R0.H0_H0 ;  /* 0x200000ffff6ed231 */ /* 0x008fe80000340900 */
[C---:B------:R-:W-:Y:S01]  /*24e40*/  HMMA.16816.F32.BF16 R56, R72.reuse, R88, R56 ;  /* 0x000000584838723c */ /* 0x040fe20000041838 */
[----:B------:R-:W-:Y:S03]  /*24e50*/  @!P5 STL.S16 [R1+0xc], R110 ;  /* 0x00000c6e0100d387 */ /* 0x000fe60000100600 */
[----:B------:R-:W-:Y:S01]  /*24e60*/  PRMT R79, R110, 0x7610, R79 ;  /* 0x000076106e4f7816 */ /* 0x000fe2000000004f */
[----:B------:R3:W4:Y:S03]  /*24e70*/  LDL.S16 R108, [R1+0x8] ;  /* 0x00000800016c7983 */ /* 0x0007260000100600 */
[-C--:B------:R-:W-:Y:S01]  /*24e80*/  HMMA.16816.F32.BF16 R60, R72, R90.reuse, R60 ;  /* 0x0000005a483c723c */ /* 0x080fe2000004183c */
[----:B------:R3:W5:Y:S04]  /*24e90*/  LDL.S16 R145, [R1+0x4] ;  /* 0x0000040001917983 */ /* 0x0007680000100600 */
[----:B------:R3:W3:Y:S01]  /*24ea0*/  LDL.S16 R144, [R1] ;  /* 0x0000000001907983 */ /* 0x0006e20000100600 */
[----:B-1----:R-:W-:Y:S02]  /*24eb0*/  PRMT R3, R107, 0x5410, R109 ;  /* 0x000054106b037816 */ /* 0x002fe4000000006d */
[----:B------:R-:W-:Y:S01]  /*24ec0*/  HMMA.16816.F32.BF16 R64, R80, R90, R64 ;  /* 0x0000005a5040723c */ /* 0x000fe20000041840 */
[----:B------:R-:W1:Y:S03]  /*24ed0*/  LDSM.16.MT88.4 R72, [R120+0x1800] ;  /* 0x001800007848783b */ /* 0x000e660000004200 */
[----:B--2---:R-:W-:Y:S02]  /*24ee0*/  PRMT R2, R161, 0x7632, R2 ;  /* 0x00007632a1027816 */ /* 0x004fe40000000002 */
[----:B------:R-:W-:Y:S02]  /*24ef0*/  PRMT R77, R105, 0x5410, R101 ;  /* 0x00005410694d7816 */ /* 0x000fe40000000065 */
[----:B------:R-:W-:Y:S02]  /*24f00*/  PRMT R84, R0, 0x5410, R2 ;  /* 0x0000541000547816 */ /* 0x000fe40000000002 */
[----:B------:R-:W-:Y:S02]  /*24f10*/  @!P5 PRMT R0, R79, 0x5410, RZ ;  /* 0x000054104f00d816 */ /* 0x000fe400000000ff */
[----:B------:R-:W-:Y:S02]  /*24f20*/  PRMT R76, R102, 0x5410, R114 ;  /* 0x00005410664c7816 */ /* 0x000fe40000000072 */
[--C-:B------:R-:W-:Y:S01]  /*24f30*/  HSET2.LE.AND R101, R3, R121.reuse, PT ;  /* 0x0000007903657233 */ /* 0x100fe20003803000 */
[----:B------:R2:W-:Y:S01]  /*24f40*/  STG.E.U16 desc[UR32][R98.64+0x70], R0 ;  /* 0x0000700062007986 */ /* 0x0005e2000c101520 */
[--C-:B------:R-:W-:Y:S02]  /*24f50*/  HSET2.LE.AND R102, R106, R121.reuse, PT ;  /* 0x000000796a667233 */ /* 0x100fe40003803000 */
[----:B------:R-:W-:Y:S02]  /*24f60*/  PRMT R3, R162, 0x7610, R3 ;  /* 0x00007610a2037816 */ /* 0x000fe40000000003 */
[----:B------:R-:W-:Y:S02]  /*24f70*/  LOP3.LUT R101, R96, R101, RZ, 0xc0, !PT ;  /* 0x0000006560657212 */ /* 0x000fe400078ec0ff */
[----:B------:R-:W-:Y:S02]  /*24f80*/  LOP3.LUT R102, R93, R102, RZ, 0xc0, !PT ;  /* 0x000000665d667212 */ /* 0x000fe400078ec0ff */
[--C-:B------:R-:W-:Y:S02]  /*24f90*/  HSET2.LE.AND R76, R76, R121.reuse, PT ;  /* 0x000000794c4c7233 */ /* 0x100fe40003803000 */
[--C-:B------:R-:W-:Y:S03]  /*24fa0*/  HSET2.LE.AND R77, R77, R121.reuse, PT ;  /* 0x000000794d4d7233 */ /* 0x100fe60003803000 */
[-C--:B------:R-:W-:Y:S05]  /*24fb0*/  HMMA.16816.F32.BF16 R136, R100, R132.reuse, R4 ;  /* 0x000000846488723c */ /* 0x080fea0000041804 */
[----:B------:R-:W-:Y:S02]  /*24fc0*/  LOP3.LUT R76, R95, R76, RZ, 0xc0, !PT ;  /* 0x0000004c5f4c7212 */ /* 0x000fe400078ec0ff */
[----:B------:R-:W-:Y:S02]  /*24fd0*/  LOP3.LUT R77, R94, R77, RZ, 0xc0, !PT ;  /* 0x0000004d5e4d7212 */ /* 0x000fe400078ec0ff */
[C---:B--2---:R-:W-:Y:S02]  /*24fe0*/  PRMT R0, R112.reuse, 0x7771, RZ ;  /* 0x0000777170007816 */ /* 0x044fe400000000ff */
[----:B------:R-:W-:Y:S02]  /*24ff0*/  PRMT R112, R112, 0x7773, RZ ;  /* 0x0000777370707816 */ /* 0x000fe400000000ff */
[----:B------:R-:W-:Y:S02]  /*25000*/  ISETP.GT.U32.AND P0, PT, R0, UR13, PT ;  /* 0x0000000d00007c0c */ /* 0x000fe4000bf04070 */
[----:B------:R-:W-:Y:S02]  /*25010*/  PRMT R78, R78, 0x5410, R0 ;  /* 0x000054104e4e7816 */ /* 0x000fe40000000000 */
[----:B------:R-:W-:Y:S03]  /*25020*/  PRMT R0, R85, 0x5410, R112 ;  /* 0x0000541055007816 */ /* 0x000fe60000000070 */
[--C-:B------:R-:W-:Y:S02]  /*25030*/  HSET2.LE.AND R78, R78, R121.reuse, PT ;  /* 0x000000794e4e7233 */ /* 0x100fe40003803000 */
[----:B------:R-:W-:Y:S03]  /*25040*/  LOP3.LUT R0, R0, 0xff00ff, RZ, 0xc0, !PT ;  /* 0x00ff00ff00007812 */ /* 0x000fe600078ec0ff */
[----:B------:R-:W-:Y:S02]  /*25050*/  LOP3.LUT R78, R84, R78, RZ, 0xc0, !PT ;  /* 0x0000004e544e7212 */ /* 0x000fe400078ec0ff */
[----:B------:R-:W-:Y:S02]  /*25060*/  HSET2.LE.AND R79, R0, R121, PT ;  /* 0x00000079004f7233 */ /* 0x000fe40003803000 */
[----:B------:R-:W-:Y:S01]  /*25070*/  PRMT R0, R162, 0x7632, R0 ;  /* 0x00007632a2007816 */ /* 0x000fe20000000000 */
[----:B----4-:R-:W-:Y:S02]  /*25080*/  @P0 HFMA2.BF16_V2 R108, -RZ.H0_H0, RZ.H0_H0, -R2.H0_H0 ;  /* 0x200000ffff6c0231 */ /* 0x010fe40000340902 */
[----:B-----5:R-:W-:Y:S03]  /*25090*/  @P3 HFMA2.BF16_V2 R145, -RZ.H0_H0, RZ.H0_H0, -R3.H0_H0 ;  /* 0x200000ffff913231 */ /* 0x020fe60000340903 */
[----:B------:R-:W-:Y:S01]  /*250a0*/  PRMT R86, R108, 0x7610, R86 ;  /* 0x000076106c567816 */ /* 0x000fe20000000056 */
[----:B------:R-:W-:Y:S03]  /*250b0*/  @P0 STL.S16 [R1+0x8], R108 ;  /* 0x0000086c01000387 */ /* 0x000fe60000100600 */
[----:B------:R-:W-:Y:S01]  /*250c0*/  @P0 PRMT R2, R86, 0x5410, RZ ;  /* 0x0000541056020816 */ /* 0x000fe200000000ff */
[----:B------:R-:W-:Y:S01]  /*250d0*/  @P3 STL.S16 [R1+0x4], R145 ;  /* 0x0000049101003387 */ /* 0x000fe20000100600 */
[----:B------:R-:W-:Y:S02]  /*250e0*/  ISETP.GT.U32.AND P0, PT, R112, UR13, PT ;  /* 0x0000000d70007c0c */ /* 0x000fe4000bf04070 */
[----:B------:R-:W-:Y:S01]  /*250f0*/  PRMT R4, R145, 0x7610, R4 ;  /* 0x0000761091047816 */ /* 0x000fe20000000004 */
[----:B------:R2:W-:Y:S10]  /*25100*/  STG.E.U16 desc[UR32][R98.64+0x72], R2 ;  /* 0x0000720262007986 */ /* 0x0005f4000c101520 */
[----:B---3--:R-:W-:Y:S05]  /*25110*/  @P0 HFMA2.BF16_V2 R144, -RZ.H0_H0, RZ.H0_H0, -R0.H0_H0 ;  /* 0x200000ffff900231 */ /* 0x008fea0000340900 */
[----:B------:R-:W-:Y:S01]  /*25120*/  @P0 STL.S16 [R1], R144 ;  /* 0x0000009001000387 */ /* 0x000fe20000100600 */
[----:B--2---:R-:W-:Y:S02]  /*25130*/  PRMT R2, R3, 0x5410, R0 ;  /* 0x0000541003027816 */ /* 0x004fe40000000000 */
[----:B------:R-:W-:Y:S02]  /*25140*/  @P3 PRMT R3, R4, 0x5410, RZ ;  /* 0x0000541004033816 */ /* 0x000fe400000000ff */
[----:B------:R-:W-:Y:S02]  /*25150*/  LOP3.LUT R79, R2, R79, RZ, 0xc0, !PT ;  /* 0x0000004f024f7212 */ /* 0x000fe400078ec0ff */
[----:B------:R-:W-:Y:S01]  /*25160*/  PRMT R2, R144, 0x7610, R2 ;  /* 0x0000761090027816 */ /* 0x000fe20000000002 */
[----:B------:R2:W-:Y:S03]  /*25170*/  STG.E.U16 desc[UR32][R142.64+0x70], R3 ;  /* 0x000070038e007986 */ /* 0x0005e6000c101520 */
[----:B------:R-:W-:Y:S01]  /*25180*/  @P0 PRMT R0, R2, 0x5410, RZ ;  /* 0x0000541002000816 */ /* 0x000fe200000000ff */
[C---:B------:R-:W-:Y:S04]  /*25190*/  HMMA.16816.F32.BF16 R108, R76.reuse, R132, R8 ;  /* 0x000000844c6c723c */ /* 0x040fe80000041808 */
[----:B------:R3:W-:Y:S01]  /*251a0*/  STG.E.U16 desc[UR32][R142.64+0x72], R0 ;  /* 0x000072008e007986 */ /* 0x0007e2000c101520 */
[----:B------:R-:W-:Y:S03]  /*251b0*/  IADD3 R252, P0, PT, R140, -0x80, RZ ;  /* 0xffffff808cfc7810 */ /* 0x000fe60007f1e0ff */
[-C--:B------:R-:W-:Y:S03]  /*251c0*/  HMMA.16816.F32.BF16 R104, R76, R134.reuse, R12 ;  /* 0x000000864c68723c */ /* 0x080fe6000004180c */
[----:B------:R-:W-:Y:S05]  /*251d0*/  IADD3.X R251, PT, PT, R141, -0x1, RZ, P0, !PT ;  /* 0xffffffff8dfb7810 */ /* 0x000fea00007fe4ff */
[C---:B------:R-:W-:Y:S04]  /*251e0*/  HMMA.16816.F32.BF16 R132, R100.reuse, R134, R16 ;  /* 0x000000866484723c */ /* 0x040fe80000041810 */
[----:B--2---:R-:W-:Y:S04]  /*251f0*/  IMAD.MOV.U32 R3, RZ, RZ, R70 ;  /* 0x000000ffff037224 */ /* 0x004fe800078e0046 */
        /* <DEDUP_REMOVED lines=10> */
[----:B------:R-:W-:Y:S02]  /*252a0*/  IMAD.MOV.U32 R72, RZ, RZ, R68 ;  /* 0x000000ffff487224 */ /* 0x000fe400078e0044 */
[----:B------:R-:W-:Y:S02]  /*252b0*/  IMAD.MOV.U32 R73, RZ, RZ, R71 ;  /* 0x000000ffff497224 */ /* 0x000fe400078e0047 */
[-C--:B------:R-:W-:Y:S08]  /*252c0*/  HMMA.16816.F32.BF16 R76, R76, R74.reuse, R60 ;  /* 0x0000004a4c4c723c */ /* 0x080ff0000004183c */
[----:B------:R-:W-:Y:S04]  /*252d0*/  HMMA.16816.F32.BF16 R100, R100, R74, R64 ;  /* 0x0000004a6464723c */ /* 0x000fe80000041840 */
[----:B------:R-:W-:Y:S04]  /*252e0*/  IMAD.MOV.U32 R74, RZ, RZ, R69 ;  /* 0x000000ffff4a7224 */ /* 0x000fe800078e0045 */
[----:B------:R-:W-:Y:S01]  /*252f0*/  @!UPT UIADD3 URZ, UPT, UPT, URZ, URZ, URZ ;  /* 0x000000fffffff290 */ /* 0x000fe2000fffe0ff */
[----:B---3--:R-:W-:Y:S11]  /*25300*/  BRA.U UP0, `(.L_x_2559) ;  /* 0xffffff7d00907547 */ /* 0x008ff6000b83ffff */
.L_x_2558:
        /* <DEDUP_REMOVED lines=211> */
.L_x_2562:
        /* <DEDUP_REMOVED lines=80> */
.L_x_2564:
[----:B------:R-:W-:Y:S05]  /*26540*/  BSYNC.RECONVERGENT B0 ;  /* 0x0000000000007941 */ /* 0x000fea0003800200 */
.L_x_2563:
        /* <DEDUP_REMOVED lines=44> */
.L_x_2566:
[----:B------:R-:W-:Y:S05]  /*26810*/  BSYNC.RECONVERGENT B0 ;  /* 0x0000000000007941 */ /* 0x000fea0003800200 */
.L_x_2565:
        /* <DEDUP_REMOVED lines=18> */
.L_x_2568:
[----:B------:R-:W-:Y:S05]  /*26940*/  BSYNC.RECONVERGENT B0 ;  /* 0x0000000000007941 */ /* 0x000fea0003800200 */
.L_x_2567:
        /* <DEDUP_REMOVED lines=16> */
.L_x_2570:
[----:B------:R-:W-:Y:S05]  /*26a50*/  BSYNC.RECONVERGENT B0 ;  /* 0x0000000000007941 */ /* 0x000fea0003800200 */
.L_x_2569:
        /* <DEDUP_REMOVED lines=16> */
.L_x_2572:
[----:B------:R-:W-:Y:S05]  /*26b60*/  BSYNC.RECONVERGENT B0 ;  /* 0x0000000000007941 */ /* 0x000fea0003800200 */
.L_x_2571:
        /* <DEDUP_REMOVED lines=16> */
.L_x_2574:
[----:B------:R-:W-:Y:S05]  /*26c70*/  BSYNC.RECONVERGENT B0 ;  /* 0x0000000000007941 */ /* 0x000fea0003800200 */
.L_x_2573:
        /* <DEDUP_REMOVED lines=16> */
.L_x_2576:
[----:B------:R-:W-:Y:S05]  /*26d80*/  BSYNC.RECONVERGENT B0 ;  /* 0x0000000000007941 */ /* 0x000fea0003800200 */
.L_x_2575:
        /* <DEDUP_REMOVED lines=16> */
.L_x_2578:
[----:B------:R-:W-:Y:S05]  /*26e90*/  BSYNC.RECONVERGENT B0 ;  /* 0x0000000000007941 */ /* 0x000fea0003800200 */
.L_x_2577:
        /* <DEDUP_REMOVED lines=15> */
.L_x_2579:
        /* <DEDUP_REMOVED lines=15> */
.L_x_2716:


//--------------------- .text._ZN5flash16flash_fwd_kernelI23Flash_fwd_kernel_traitsILi64ELi128ELi64ELi4ELb0ELb0EN7cutlass10bfloat16_tE19Flash_kernel_traitsILi64ELi128ELi64ELi4ES3_EELb0ELb0ELb1ELb1ELb0ELb0ELb1ELb0EEEvNS_16Flash_fwd_paramsE --------------------------
	.section	.text._ZN5flash16flash_fwd_kernelI23Flash_fwd_kernel_traitsILi64ELi128ELi64ELi4ELb0ELb0EN7cutlass10bfloat16_tE19Flash_kernel_traitsILi64ELi128ELi64ELi4ES3_EELb0ELb0ELb1ELb1ELb0ELb0ELb1ELb0EEEvNS_16Flash_fwd_paramsE,"ax",@progbits
	.align	128
        .global         _ZN5flash16flash_fwd_kernelI23Flash_fwd_kernel_traitsILi64ELi128ELi64ELi4ELb0ELb0EN7cutlass10bfloat16_tE19Flash_kernel_traitsILi64ELi128ELi64ELi4ES3_EELb0ELb0ELb1ELb1ELb0ELb0ELb1ELb0EEEvNS_16Flash_fwd_paramsE
        .type           _ZN5flash16flash_fwd_kernelI23Flash_fwd_kernel_traitsILi64ELi128ELi64ELi4ELb0ELb0EN7cutlass10bfloat16_tE19Flash_kernel_traitsILi64ELi128ELi64ELi4ES3_EELb0ELb0ELb1ELb1ELb0ELb0ELb1ELb0EEEvNS_16Flash_fwd_paramsE,@function
        .size           _ZN5flash16flash_fwd_kernelI23Flash_fwd_kernel_traitsILi64ELi128ELi64ELi4ELb0ELb0EN7cutlass10bfloat16_tE19Flash_kernel_traitsILi64ELi128ELi64ELi4ES3_EELb0ELb0ELb1ELb1ELb0ELb0ELb1ELb0EEEvNS_16Flash_fwd_paramsE,(.L_x_2717 - _ZN5flash16flash_fwd_kernelI23Flash_fwd_kernel_traitsILi64ELi128ELi64ELi4ELb0ELb0EN7cutlass10bfloat16_tE19Flash_kernel_traitsILi64ELi128ELi64ELi4ES3_EELb0ELb0ELb1ELb1ELb0ELb0ELb1ELb0EEEvNS_16Flash_fwd_paramsE)
        .other          _ZN5flash16flash_fwd_kernelI23Flash_fwd_kernel_traitsILi64ELi128ELi64ELi4ELb0ELb0EN7cutlass10bfloat16_tE19Flash_kernel_traitsILi64ELi128ELi64ELi4ES3_EELb0ELb0ELb1ELb1ELb0ELb0ELb1ELb0EEEvNS_16Flash_fwd_paramsE,@"STO_CUDA_ENTRY STV_DEFAULT"
_ZN5flash16flash_fwd_kernelI23Flash_fwd_kernel_traitsILi64ELi128ELi64ELi4ELb0ELb0EN7cutlass10bfloat16_tE19Flash_kernel_traitsILi64ELi128ELi64ELi4ES3_EELb0ELb0ELb1ELb1ELb0ELb0ELb1ELb0EEEvNS_16Flash_fwd_paramsE:
.text._ZN5flash16flash_fwd_kernelI23Flash_fwd_kernel_traitsILi64ELi128ELi64ELi4ELb0ELb0EN7cutlass10bfloat16_tE19Flash_kernel_traitsILi64ELi128ELi64ELi4ES3_EELb0ELb0ELb1ELb1ELb0ELb0ELb1ELb0EEEvNS_16Flash_fwd_paramsE:
[----:B------:R-:W1:Y:S01]  /*0000*/  LDC R1, c[0x0][0x37c] ;  /* 0x0000df00ff017b82 */ /* 0x000e620000000800 */
[----:B------:R-:W2:Y:S01]  /*0010*/  S2R R22, SR_CTAID.Y ;  /* 0x0000000000167919 */ /* 0x000ea20000002600 */
[----:B------:R-:W3:Y:S06]  /*0020*/  LDCU.64 UR4, c[0x0][0x460] ;  /* 0x00008c00ff0477ac */ /* 0x000eec0008000a00 */
[----:B------:R-:W2:Y:S01]  /*0030*/  LDC.64 R4, c[0x0][0x460] ;  /* 0x00011800ff047b82 */ /* 0x000ea20000000a00 */
[----:B------:R-:W-:Y:S01]  /*0040*/  IMAD.MOV.U32 R0, RZ, RZ, -0x1 ;  /* 0xffffffffff007424 */ /* 0x000fe200078e00ff */
[----:B------:R-:W4:Y:S01]  /*0050*/  LDCU.64 UR24, c[0x0][0x358] ;  /* 0x00006b00ff1877ac */ /* 0x000f220008000a00 */
[----:B-1----:R-:W-:-:S05]  /*0060*/  VIADD R1, R1, 0xfffffff0 ;  /* 0xfffffff001017836 */ /* 0x002fca0000000000 */
[----:B------:R-:W1:Y:S01]  /*0070*/  LDC.64 R2, c[0x0][0x478] ;  /* 0x00011e00ff027b82 */ /* 0x000e620000000a00 */
[----:B---3--:R-:W-:Y:S01]  /*0080*/  ISETP.NE.U32.AND P1, PT, RZ, UR4, PT ;  /* 0x00000004ff007c0c */ /* 0x008fe2000bf25070 */
[----:B------:R-:W-:-:S03]  /*0090*/  UISETP.NE.U32.AND UP0, UPT, UR4, URZ, UPT ;  /* 0x000000ff0400728c */ /* 0x000fc6000bf05070 */
[----:B------:R-:W-:Y:S01]  /*00a0*/  ISETP.NE.AND.EX P1, PT, RZ, UR5, PT, P1 ;  /* 0x00000005ff007c0c */ /* 0x000fe2000bf25310 */
[----:B------:R-:W-:Y:S01]  /*00b0*/  UISETP.NE.AND.EX UP0, UPT, UR5, URZ, UPT, UP0 ;  /* 0x000000ff0500728c */ /* 0x000fe2000bf05300 */
[----:B------:R-:W3:Y:S05]  /*00c0*/  LDCU.64 UR4, c[0x0][0x470] ;  /* 0x00008e00ff0477ac */ /* 0x000eea0008000a00 */
[----:B------:R-:W-:Y:S01]  /*00d0*/  PLOP3.LUT P0, PT, PT, PT, UP0, 0x80, 0x8 ;  /* 0x000000000008781c */ /* 0x000fe20003f0f008 */
[----:B--2---:R-:W-:-:S05]  /*00e0*/  IMAD.WIDE.U32 R4, R22, 0x4, R4 ;  /* 0x0000000416047825 */ /* 0x004fca00078e0004 */
[----:B----4-:R-:W2:Y:S07]  /*00f0*/  @P1 LDG.E R0, desc[UR24][R4.64] ;  /* 0x0000001804001981 */ /* 0x010eae000c1e1900 */
[----:B------:R4:W2:Y:S01]  /*0100*/  @P0 LDG.E R9, desc[UR24][R4.64+0x4] ;  /* 0x0000041804090981 */ /* 0x0008a2000c1e1900 */
[----:B---3--:R-:W-:Y:S01]  /*0110*/  ISETP.NE.U32.AND P4, PT, RZ, UR4, PT ;  /* 0x00000004ff007c0c */ /* 0x008fe2000bf85070 */
[----:B------:R-:W-:Y:S01]  /*0120*/  IMAD.SHL.U32 R6, R22, 0x4, RZ ;  /* 0x0000000416067824 */ /* 0x000fe200078e00ff */
[----:B------:R-:W-:Y:S01]  /*0130*/  SHF.R.U32.HI R7, RZ, 0x1e, R22 ;  /* 0x0000001eff077819 */ /* 0x000fe20000011616 */
[----:B------:R-:W-:Y:S01]  /*0140*/  IMAD.MOV.U32 R10, RZ, RZ, RZ ;  /* 0x000000ffff0a7224 */ /* 0x000fe200078e00ff */
[----:B------:R-:W-:-:S02]  /*0150*/  ISETP.NE.AND.EX P4, PT, RZ, UR5, PT, P4 ;  /* 0x00000005ff007c0c */ /* 0x000fc4000bf85340 */
[----:B-1----:R-:W-:-:S04]  /*0160*/  ISETP.NE.U32.AND P2, PT, R2, RZ, PT ;  /* 0x000000ff0200720c */ /* 0x002fc80003f45070 */
[----:B------:R-:W-:-:S13]  /*0170*/  ISETP.NE.AND.EX P2, PT, R3, RZ, PT, P2 ;  /* 0x000000ff0300720c */ /* 0x000fda0003f45320 */
[C---:B------:R-:W-:Y:S02]  /*0180*/  @P2 IADD3 R2, P1, PT, R6.reuse, R2, RZ ;  /* 0x0000000206022210 */ /* 0x040fe40007f3e0ff */
[----:B----4-:R-:W-:-:S03]  /*0190*/  @P4 IADD3 R4, P3, PT, R6, UR4, RZ ;  /* 0x0000000406044c10 */ /* 0x010fc6000ff7e0ff */
[C---:B------:R-:W-:Y:S01]  /*01a0*/  @P2 IMAD.X R3, R7.reuse, 0x1, R3, P1 ;  /* 0x0000000107032824 */ /* 0x040fe200008e0603 */
[----:B------:R-:W-:Y:S01]  /*01b0*/  @P4 IADD3.X R5, PT, PT, R7, UR5, RZ, P3, !PT ;  /* 0x0000000507054c10 */ /* 0x000fe20009ffe4ff */
[----:B------:R-:W1:Y:S03]  /*01c0*/  LDCU.U8 UR4, c[0x0][0x532] ;  /* 0x0000a640ff0477ac */ /* 0x000e660008000000 */
[----:B------:R-:W5:Y:S04]  /*01d0*/  @P2 LDG.E R8, desc[UR24][R2.64] ;  /* 0x0000001802082981 */ /* 0x000f68000c1e1900 */
[----:B------:R3:W5:Y:S02]  /*01e0*/  @P4 LDG.E R10, desc[UR24][R4.64] ;  /* 0x00000018040a4981 */ /* 0x000764000c1e1900 */
[----:B---3--:R-:W3:Y:S01]  /*01f0*/  LDC.64 R4, c[0x0][0x468] ;  /* 0x00011a00ff047b82 */ /* 0x008ee20000000a00 */
[----:B-1----:R-:W-:Y:S01]  /*0200*/  ISETP.NE.AND P4, PT, RZ, UR4, PT ;  /* 0x00000004ff007c0c */ /* 0x002fe2000bf85270 */
[----:B------:R-:W-:Y:S01]  /*0210*/  IMAD.MOV.U32 R11, RZ, RZ, -0x1 ;  /* 0xffffffffff0b7424 */ /* 0x000fe200078e00ff */
[----:B---3--:R-:W-:-:S02]  /*0220*/  IADD3 R2, P1, PT, R6, R4, RZ ;  /* 0x0000000406027210 */ /* 0x008fc40007f3e0ff */
[----:B------:R-:W-:-:S03]  /*0230*/  ISETP.EQ.U32.AND P3, PT, R4, RZ, PT ;  /* 0x000000ff0400720c */ /* 0x000fc60003f62070 */
[----:B------:R-:W-:Y:S02]  /*0240*/  IMAD.X R3, R7, 0x1, R5, P1 ;  /* 0x0000000107037824 */ /* 0x000fe400008e0605 */
[----:B------:R-:W1:Y:S01]  /*0250*/  @!P2 LDC.64 R6, c[0x0][0x488] ;  /* 0x00012200ff06ab82 */ /* 0x000e620000000a00 */
[----:B------:R-:W-:-:S07]  /*0260*/  ISETP.EQ.OR.EX P3, PT, R5, RZ, !P4, P3 ;  /* 0x000000ff0500720c */ /* 0x000fce0006762730 */
[----:B------:R-:W3:Y:S06]  /*0270*/  S2UR UR26, SR_CTAID.X ;  /* 0x00000000001a79c3 */ /* 0x000eec0000002500 */
[----:B------:R4:W5:Y:S01]  /*0280*/  @!P3 LDG.E R11, desc[UR24][R2.64] ;  /* 0x00000018020bb981 */ /* 0x000962000c1e1900 */
[----:B------:R-:W-:-:S04]  /*0290*/  ISETP.NE.U32.AND P3, PT, R4, RZ, PT ;  /* 0x000000ff0400720c */ /* 0x000fc80003f65070 */
[----:B------:R-:W-:Y:S01]  /*02a0*/  ISETP.NE.AND.EX P3, PT, R5, RZ, PT, P3 ;  /* 0x000000ff0500720c */ /* 0x000fe20003f65330 */
[----:B------:R-:W4:Y:S01]  /*02b0*/  @!UP0 LDCU UR19, c[0x0][0x434] ;  /* 0x00008680ff1387ac */ /* 0x000f220008000800 */
[----:B-1----:R-:W-:-:S04]  /*02c0*/  @!P2 ISETP.NE.U32.AND P1, PT, R6, RZ, PT ;  /* 0x000000ff0600a20c */ /* 0x002fc80003f25070 */
[----:B------:R-:W-:Y:S01]  /*02d0*/  @!P2 ISETP.NE.AND.EX P1, PT, R7, RZ, PT, P1 ;  /* 0x000000ff0700a20c */ /* 0x000fe20003f25310 */
[----:B---3--:R-:W-:Y:S01]  /*02e0*/  USHF.L.U32 UR18, UR26, 0x7, URZ ;  /* 0x000000071a127899 */ /* 0x008fe200080006ff */
[----:B--2---:R-:W-:Y:S02]  /*02f0*/  R2UR UR17, R0 ;  /* 0x00000000001172ca */ /* 0x004fe400000e0000 */
[----:B------:R-:W1:Y:S01]  /*0300*/  @!P2 LDC R0, c[0x0][0x43c] ;  /* 0x00010f00ff00ab82 */ /* 0x000e620000000800 */
[----:B------:R-:W-:Y:S02]  /*0310*/  @P0 R2UR UR4, R9 ;  /* 0x00000000090402ca */ /* 0x000fe400000e0000 */
[----:B-1----:R-:W-:-:S05]  /*0320*/  @!P2 SEL R4, R0, RZ, P1 ;  /* 0x000000ff0004a207 */ /* 0x002fca0000800000 */
[----:B------:R-:W1:Y:S06]  /*0330*/  @!P3 LDC R0, c[0x0][0x438] ;  /* 0x00010e00ff00bb82 */ /* 0x000e6c0000000800 */
[----:B----4-:R-:W-:-:S04]  /*0340*/  @UP0 UIADD3 UR19, UPT, UPT, UR4, -UR17, URZ ;  /* 0x8000001104130290 */ /* 0x010fc8000fffe0ff */
[----:B------:R-:W-:-:S06]  /*0350*/  UISETP.GT.AND UP0, UPT, UR19, UR18, UPT ;  /* 0x000000121300728c */ /* 0x000fcc000bf04270 */
[----:B------:R-:W-:Y:S01]  /*0360*/  PLOP3.LUT P0, PT, PT, PT, UP0, 0x80, 0x8 ;  /* 0x000000000008781c */ /* 0x000fe20003f0f008 */
[----:B------:R-:W-:-:S12]  /*0370*/  @!P3 BRA `(.L_x_2580) ;  /* 0x00000000000cb947 */ /* 0x000fd80003800000 */
[----:B-1----:R-:W2:Y:S02]  /*0380*/  @P4 LDG.E R0, desc[UR24][R2.64+0x4] ;  /* 0x0000041802004981 */ /* 0x002ea4000c1e1900 */
[----:B--2--5:R-:W-:-:S06]  /*0390*/  @P4 IADD3 R0, PT, PT, R0, -R11, RZ ;  /* 0x8000000b00004210 */ /* 0x024fcc0007ffe0ff */
[----:B------:R2:W5:Y:S02]  /*03a0*/  @!P4 LDG.E R0, desc[UR24][R2.64] ;  /* 0x000000180200c981 */ /* 0x000564000c1e1900 */
.L_x_2580:
[----:B--2--5:R-:W-:Y:S02]  /*03b0*/  @P2 IADD3 R2, PT, PT, R8, -R10, RZ ;  /* 0x8000000a08022210 */ /* 0x024fe40007ffe0ff */
[----:B-1----:R-:W-:Y:S01]  /*03c0*/  @!P2 IADD3 R0, PT, PT, R4, R0, -R10 ;  /* 0x000000000400a210 */ /* 0x002fe20007ffe80a */
[----:B------:R-:W-:Y:S06]  /*03d0*/  @!P0 EXIT ;  /* 0x000000000000894d */ /* 0x000fec0003800000 */
[----:B------:R-:W1:Y:S01]  /*03e0*/  LDCU UR21, c[0x0][0x504] ;  /* 0x0000a080ff1577ac */ /* 0x000e620008000800 */
[----:B------:R-:W-:Y:S01]  /*03f0*/  @P2 R2UR UR23, R2 ;  /* 0x00000000021722ca */ /* 0x000fe200000e0000 */
[----:B------:R-:W2:Y:S01]  /*0400*/  S2R R14, SR_CTAID.Z ;  /* 0x00000000000e7919 */ /* 0x000ea20000002700 */
[----:B------:R-:W-:Y:S01]  /*0410*/  @!P2 R2UR UR23, R0 ;  /* 0x000000000017a2ca */ /* 0x000fe200000e0000 */
[----:B------:R-:W3:Y:S01]  /*0420*/  LDCU UR22, c[0x0][0x508] ;  /* 0x0000a100ff1677ac */ /* 0x000ee20008000800 */
[----:B------:R-:W4:Y:S11]  /*0430*/  S2R R138, SR_TID.X ;  /* 0x00000000008a7919 */ /* 0x000f360000002100 */
[----:B------:R-:W-:-:S02]  /*0440*/  UIADD3 UR7, UPT, UPT, UR23, 0x3f, URZ ;  /* 0x0000003f17077890 */ /* 0x000fc4000fffe0ff */
[----:B-1----:R-:W-:Y:S02]  /*0450*/  UIADD3 UR21, UPT, UPT, UR19, UR21, URZ ;  /* 0x0000001513157290 */ /* 0x002fe4000fffe0ff */
[----:B------:R-:W-:Y:S02]  /*0460*/  UIADD3 UR5, UPT, UPT, UR7, UR18, -UR19 ;  /* 0x0000001207057290 */ /* 0x000fe4000fffe813 */
[----:B------:R-:W-:Y:S02]  /*0470*/  UIADD3 UR9, UPT, UPT, -UR21, UR18, UR23 ;  /* 0x0000001215097290 */ /* 0x000fe4000fffe117 */
[----:B---3--:R-:W-:Y:S02]  /*0480*/  UIADD3 UR5, UPT, UPT, UR5, 0x80, UR22 ;  /* 0x0000008005057890 */ /* 0x008fe4000fffe016 */
        /* <DEDUP_REMOVED lines=12> */
[----:B------:R-:W-:-:S04]  /*0550*/  USEL UR20, UR6, UR4, UP0 ;  /* 0x0000000406147287 */ /* 0x000fc80008000000 */
[----:B------:R-:W-:-:S09]  /*0560*/  UISETP.GT.AND UP0, UPT, UR20, UR16, UPT ;  /* 0x000000101400728c */ /* 0x000fd2000bf04270 */
[----:B--2-4-:R-:W-:Y:S05]  /*0570*/  BRA.U UP0, `(.L_x_2581) ;  /* 0x0000001100907547 */ /* 0x014fea000b800000 */
[----:B------:R-:W1:Y:S01]  /*0580*/  LDC.U8 R2, c[0x0][0x549] ;  /* 0x00015240ff027b82 */ /* 0x000e620000000000 */
[----:B------:R-:W-:-:S04]  /*0590*/  MOV R0, UR17 ;  /* 0x0000001100007c02 */ /* 0x000fc80008000f00 */
[C---:B------:R-:W-:Y:S02]  /*05a0*/  ISETP.NE.AND P3, PT, R0.reuse, -0x1, PT ;  /* 0xffffffff0000780c */ /* 0x040fe40003f65270 */
[----:B------:R-:W-:Y:S01]  /*05b0*/  ISETP.NE.AND P1, PT, R0, -0x1, PT ;  /* 0xffffffff0000780c */ /* 0x000fe20003f25270 */
[----:B------:R-:W2:Y:S08]  /*05c0*/  LDC.U8 R13, c[0x0][0x548] ;  /* 0x00015200ff0d7b82 */ /* 0x000eb00000000000 */
[----:B------:R-:W3:Y:S01]  /*05d0*/  LDC R12, c[0x0][0x434] ;  /* 0x00010d00ff0c7b82 */ /* 0x000ee20000000800 */
[----:B-1----:R-:W-:-:S07]  /*05e0*/  ISETP.NE.AND P2, PT, R2, RZ, PT ;  /* 0x000000ff0200720c */ /* 0x002fce0003f45270 */
[----:B------:R-:W1:Y:S01]  /*05f0*/  @!P3 LDC.64 R4, c[0x0][0x400] ;  /* 0x00010000ff04bb82 */ /* 0x000e620000000a00 */
[----:B--2---:R-:W-:-:S07]  /*0600*/  ISETP.NE.AND P0, PT, R13, RZ, !P2 ;  /* 0x000000ff0d00720c */ /* 0x004fce0005705270 */
[----:B------:R-:W2:Y:S08]  /*0610*/  @P3 LDC.64 R6, c[0x0][0x408] ;  /* 0x00010200ff063b82 */ /* 0x000eb00000000a00 */
[----:B------:R-:W4:Y:S08]  /*0620*/  @P2 LDC.64 R8, c[0x0][0x430] ;  /* 0x00010c00ff082b82 */ /* 0x000f300000000a00 */
[----:B------:R-:W3:Y:S01]  /*0630*/  @P2 LDC R11, c[0x0][0x430] ;  /* 0x00010c00ff0b2b82 */ /* 0x000ee20000000800 */
[----:B-1----:R-:W-:-:S04]  /*0640*/  @!P3 IMAD.WIDE.U32 R2, R22, R4, RZ ;  /* 0x000000041602b225 */ /* 0x002fc800078e00ff */
[----:B------:R-:W-:Y:S02]  /*0650*/  @!P3 IMAD R10, R22, R5, R3 ;  /* 0x00000005160ab224 */ /* 0x000fe400078e0203 */
[----:B--2---:R-:W-:Y:S01]  /*0660*/  @P3 IMAD.WIDE.U32 R4, R6, UR17, RZ ;  /* 0x0000001106043c25 */ /* 0x004fe2000f8e00ff */
[----:B------:R-:W-:Y:S02]  /*0670*/  @!P3 MOV R6, R2 ;  /* 0x000000020006b202 */ /* 0x000fe40000000f00 */
[----:B------:R-:W-:Y:S01]  /*0680*/  @P2 MOV R2, 0x1 ;  /* 0x0000000100022802 */ /* 0x000fe20000000f00 */
[----:B------:R-:W-:Y:S02]  /*0690*/  @P3 IMAD R10, R7, UR17, R5 ;  /* 0x00000011070a3c24 */ /* 0x000fe4000f8e0205 */
[----:B----4-:R-:W-:Y:S01]  /*06a0*/  @P2 IMAD R0, R8, R9, RZ ;  /* 0x0000000908002224 */ /* 0x010fe200078e02ff */
[----:B------:R-:W-:Y:S06]  /*06b0*/  @P2 BRA `(.L_x_2582) ;  /* 0x0000000000282947 */ /* 0x000fec0003800000 */
[----:B------:R-:W-:Y:S01]  /*06c0*/  ISETP.NE.AND P2, PT, R13, RZ, PT ;  /* 0x000000ff0d00720c */ /* 0x000fe20003f45270 */
[----:B------:R-:W1:-:S12]  /*06d0*/  LDC R7, c[0x0][0x3e0] ;  /* 0x0000f800ff077b82 */ /* 0x000e580000000800 */
[----:B------:R-:W2:Y:S01]  /*06e0*/  @P2 LDC R0, c[0x0][0x454] ;  /* 0x00011500ff002b82 */ /* 0x000ea20000000800 */
[----:B---3--:R-:W-:Y:S02]  /*06f0*/  @P2 MOV R11, 0x1 ;  /* 0x00000001000b2802 */ /* 0x008fe40000000f00 */
[----:B------:R-:W-:-:S05]  /*0700*/  @!P2 MOV R11, 0x1 ;  /* 0x00000001000ba802 */ /* 0x000fca0000000f00 */
[----:B------:R-:W1:Y:S08]  /*0710*/  @P2 LDC R2, c[0x0][0x454] ;  /* 0x00011500ff022b82 */ /* 0x000e700000000800 */
[----:B------:R-:W3:Y:S08]  /*0720*/  @!P2 LDC R3, c[0x0][0x434] ;  /* 0x00010d00ff03ab82 */ /* 0x000ef00000000800 */
[----:B------:R-:W4:Y:S01]  /*0730*/  @!P2 LDC R0, c[0x0][0x434] ;  /* 0x00010d00ff00ab82 */ /* 0x000f220000000800 */
[----:B-1----:R-:W-:-:S02]  /*0740*/  @P2 IMAD R2, R2, R7, RZ ;  /* 0x0000000702022224 */ /* 0x002fc400078e02ff */
[----:B--23--:R-:W-:-:S07]  /*0750*/  @!P2 IMAD R2, R3, R7, RZ ;  /* 0x000000070302a224 */ /* 0x00cfce00078e02ff */
.L_x_2582:
[----:B------:R-:W1:Y:S01]  /*0760*/  LDCU UR6, c[0x0][0x440] ;  /* 0x00008800ff0677ac */ /* 0x000e620008000800 */
[----:B---3--:R-:W-:Y:S01]  /*0770*/  IMAD R3, R22, R12, RZ ;  /* 0x0000000c16037224 */ /* 0x008fe200078e02ff */
[----:B------:R-:W-:Y:S01]  /*0780*/  SHF.R.U32.HI R15, RZ, 0x3, R138 ;  /* 0x00000003ff0f7819 */ /* 0x000fe2000001168a */
[----:B----4-:R-:W-:Y:S01]  /*0790*/  IMAD R0, R14, R0, RZ ;  /* 0x000000000e007224 */ /* 0x010fe200078e02ff */
[----:B------:R-:W2:Y:S01]  /*07a0*/  LDCU.64 UR4, c[0x0][0x410] ;  /* 0x00008200ff0477ac */ /* 0x000ea20008000a00 */
[----:B------:R-:W-:Y:S01]  /*07b0*/  IMAD.SHL.U32 R5, R138, 0x8, RZ ;  /* 0x000000088a057824 */ /* 0x000fe200078e00ff */
[----:B------:R-:W-:Y:S01]  /*07c0*/  SEL R3, R3, UR17, !P1 ;  /* 0x0000001103037c07 */ /* 0x000fe2000c800000 */
[----:B------:R-:W-:Y:S01]  /*07d0*/  @P3 IMAD.MOV.U32 R6, RZ, RZ, R4 ;  /* 0x000000ffff063224 */ /* 0x000fe200078e0004 */
[----:B------:R-:W-:Y:S01]  /*07e0*/  UIADD3 UR19, UPT, UPT, -UR18, UR19, URZ ;  /* 0x0000001312137290 */ /* 0x000fe2000fffe1ff */
[----:B------:R-:W-:Y:S01]  /*07f0*/  @!P0 IMAD R0, R22, R2, R0 ;  /* 0x0000000216008224 */ /* 0x000fe200078e0200 */
[----:B------:R-:W-:Y:S01]  /*0800*/  LOP3.LUT R5, R5, 0x38, RZ, 0xc0, !PT ;  /* 0x0000003805057812 */ /* 0x000fe200078ec0ff */
[----:B------:R-:W-:Y:S01]  /*0810*/  IMAD R2, R11, UR18, RZ ;  /* 0x000000120b027c24 */ /* 0x000fe2000f8e02ff */
[----:B------:R-:W-:Y:S01]  /*0820*/  SHF.R.S32.HI R4, RZ, 0x1f, R3 ;  /* 0x0000001fff047819 */ /* 0x000fe20000011403 */
[----:B------:R-:W-:Y:S01]  /*0830*/  UIMAD.WIDE.U32 UR26, UR26, 0x80, URZ ;  /* 0x000000801a1a78a5 */ /* 0x000fe2000f8e00ff */
[----:B------:R-:W-:Y:S01]  /*0840*/  SEL R3, R3, RZ, P0 ;  /* 0x000000ff03037207 */ /* 0x000fe20000000000 */
[C---:B------:R-:W-:Y:S01]  /*0850*/  VIADD R20, R15.reuse, 0x10 ;  /* 0x000000100f147836 */ /* 0x040fe20000000000 */
[----:B------:R-:W-:Y:S01]  /*0860*/  SEL R4, R4, RZ, P0 ;  /* 0x000000ff04047207 */ /* 0x000fe20000000000 */
[----:B------:R-:W-:Y:S01]  /*0870*/  VIADD R21, R15, 0x20 ;  /* 0x000000200f157836 */ /* 0x000fe20000000000 */
[----:B-1----:R-:W-:Y:S01]  /*0880*/  ISETP.GE.AND P4, PT, R5, UR6, PT ;  /* 0x0000000605007c0c */ /* 0x002fe2000bf86270 */
[----:B------:R-:W-:Y:S01]  /*0890*/  BSSY.RECONVERGENT B0, `(.L_x_2583) ;  /* 0x000001b000007945 */ /* 0x000fe20003800200 */
[----:B------:R-:W-:-:S02]  /*08a0*/  IADD3 R13, P3, P0, R2, R3, R0 ;  /* 0x00000003020d7210 */ /* 0x000fc4000787e000 */
[----:B------:R-:W-:Y:S02]  /*08b0*/  SHF.R.S32.HI R3, RZ, 0x1f, R2 ;  /* 0x0000001fff037819 */ /* 0x000fe40000011402 */
[----:B------:R-:W-:Y:S02]  /*08c0*/  SHF.R.S32.HI R0, RZ, 0x1f, R0 ;  /* 0x0000001fff007819 */ /* 0x000fe40000011400 */
[----:B------:R-:W-:Y:S02]  /*08d0*/  IADD3 R2, P2, PT, R5, R6, RZ ;  /* 0x0000000605027210 */ /* 0x000fe40007f5e0ff */
[----:B------:R-:W-:Y:S02]  /*08e0*/  ISETP.GE.OR P5, PT, R15, UR19, P4 ;  /* 0x000000130f007c0c */ /* 0x000fe4000a7a6670 */
[----:B------:R-:W-:Y:S01]  /*08f0*/  IADD3.X R12, PT, PT, R3, R4, R0, P3, P0 ;  /* 0x00000004030c7210 */ /* 0x000fe20001fe0400 */
[----:B------:R-:W-:Y:S01]  /*0900*/  IMAD.X R3, RZ, RZ, R10, P2 ;  /* 0x000000ffff037224 */ /* 0x000fe200010e060a */
[----:B------:R-:W-:-:S02]  /*0910*/  ISETP.NE.AND P1, PT, R5, RZ, PT ;  /* 0x000000ff0500720c */ /* 0x000fc40003f25270 */
[----:B------:R-:W-:Y:S01]  /*0920*/  ISETP.GE.OR P2, PT, R20, UR19, P4 ;  /* 0x0000001314007c0c */ /* 0x000fe2000a746670 */
[----:B--2---:R-:W-:Y:S01]  /*0930*/  IMAD.WIDE.U32 R8, R14, UR4, R2 ;  /* 0x000000040e087c25 */ /* 0x004fe2000f8e0002 */
[----:B------:R-:W-:Y:S02]  /*0940*/  ISETP.GE.OR P3, PT, R15, UR19, P1 ;  /* 0x000000130f007c0c */ /* 0x000fe40008f66670 */
[----:B------:R-:W-:Y:S01]  /*0950*/  ISETP.GE.OR P0, PT, R20, UR19, P1 ;  /* 0x0000001314007c0c */ /* 0x000fe20008f06670 */
[----:B------:R-:W-:Y:S01]  /*0960*/  IMAD R7, R14, UR5, R9 ;  /* 0x000000050e077c24 */ /* 0x000fe2000f8e0209 */
[----:B------:R-:W-:Y:S02]  /*0970*/  ISETP.GE.OR P6, PT, R21, UR19, P1 ;  /* 0x0000001315007c0c */ /* 0x000fe40008fc6670 */
        /* <DEDUP_REMOVED lines=12> */
.L_x_2584:
[----:B------:R-:W-:Y:S05]  /*0a40*/  BSYNC.RECONVERGENT B0 ;  /* 0x0000000000007941 */ /* 0x000fea0003800200 */
.L_x_2583:
        /* <DEDUP_REMOVED lines=17> */
.L_x_2586:
[----:B------:R-:W-:Y:S05]  /*0b60*/  BSYNC.RECONVERGENT B0 ;  /* 0x0000000000007941 */ /* 0x000fea0003800200 */
.L_x_2585:
        /* <DEDUP_REMOVED lines=17> */
.L_x_2588:
[----:B------:R-:W-:Y:S05]  /*0c80*/  BSYNC.RECONVERGENT B0 ;  /* 0x0000000000007941 */ /* 0x000fea0003800200 */
.L_x_2587:
        /* <DEDUP_REMOVED lines=17> */
.L_x_2590:
[----:B------:R-:W-:Y:S05]  /*0da0*/  BSYNC.RECONVERGENT B0 ;  /* 0x0000000000007941 */ /* 0x000fea0003800200 */
.L_x_2589:
        /* <DEDUP_REMOVED lines=18> */
.L_x_2592:
[----:B------:R-:W-:Y:S05]  /*0ed0*/  BSYNC.RECONVERGENT B0 ;  /* 0x0000000000007941 */ /* 0x000fea0003800200 */
.L_x_2591:
        /* <DEDUP_REMOVED lines=17> */
.L_x_2594:
[----:B------:R-:W-:Y:S05]  /*0ff0*/  BSYNC.RECONVERGENT B0 ;  /* 0x0000000000007941 */ /* 0x000fea0003800200 */
.L_x_2593:
        /* <DEDUP_REMOVED lines=15> */
.L_x_2596:
[----:B------:R-:W-:Y:S05]  /*10f0*/  BSYNC.RECONVERGENT B0 ;  /* 0x0000000000007941 */ /* 0x000fea0003800200 */
.L_x_2595:
        /* <DEDUP_REMOVED lines=15> */
.L_x_2598:
[----:B------:R-:W-:Y:S05]  /*11f0*/  BSYNC.RECONVERGENT B0 ;  /* 0x0000000000007941 */ /* 0x000fea0003800200 */
.L_x_2597:
        /* <DEDUP_REMOVED lines=10> */
.L_x_2600:
[----:B------:R-:W-:Y:S05]  /*12a0*/  BSYNC.RECONVERGENT B0 ;  /* 0x0000000000007941 */ /* 0x000fea0003800200 */
.L_x_2599:
        /* <DEDUP_REMOVED lines=15> */
.L_x_2602:
[----:B------:R-:W-:Y:S05]  /*13a0*/  BSYNC.RECONVERGENT B0 ;  /* 0x0000000000007941 */ /* 0x000fea0003800200 */
.L_x_2601:
        /* <DEDUP_REMOVED lines=10> */
.L_x_2604:
[----:B------:R-:W-:Y:S05]  /*1450*/  BSYNC.RECONVERGENT B0 ;  /* 0x0000000000007941 */ /* 0x000fea0003800200 */
.L_x_2603:
        /* <DEDUP_REMOVED lines=10> */
.L_x_2606:
[----:B------:R-:W-:Y:S05]  /*1500*/  BSYNC.RECONVERGENT B0 ;  /* 0x0000000000007941 */ /* 0x000fea0003800200 */
.L_x_2605:
        /* <DEDUP_REMOVED lines=10> */
.L_x_2608:
[----:B------:R-:W-:Y:S05]  /*15b0*/  BSYNC.RECONVERGENT B0 ;  /* 0x0000000000007941 */ /* 0x000fea0003800200 */
.L_x_2607:
        /* <DEDUP_REMOVED lines=10> */
.L_x_2610:
[----:B------:R-:W-:Y:S05]  /*1660*/  BSYNC.RECONVERGENT B0 ;  /* 0x0000000000007941 */ /* 0x000fea0003800200 */
.L_x_2609:
        /* <DEDUP_REMOVED lines=10> */
.L_x_2612:
[----:B------:R-:W-:Y:S05]  /*1710*/  BSYNC.RECONVERGENT B0 ;  /* 0x0000000000007941 */ /* 0x000fea0003800200 */
.L_x_2611:
[----:B------:R-:W-:Y:S05]  /*1720*/  @P1 EXIT ;  /* 0x000000000000194d */ /* 0x000fea0003800000 */
[----:B------:R-:W5:Y:S01]  /*1730*/  LDCU.64 UR4, c[0x0][0x420] ;  /* 0x00008400ff0477ac */ /* 0x000f620008000a00 */
[----:B-1----:R-:W-:-:S05]  /*1740*/  IMAD R0, R17, R11, RZ ;  /* 0x0000000b11007224 */ /* 0x002fca00078e02ff */
[----:B------:R-:W-:-:S04]  /*1750*/  IADD3 R3, P0, PT, R0, R13, RZ ;  /* 0x0000000d00037210 */ /* 0x000fc80007f1e0ff */
[----:B------:R-:W-:Y:S02]  /*1760*/  LEA.HI.X.SX32 R0, R0, R12, 0x1, P0 ;  /* 0x0000000c00007211 */ /* 0x000fe400000f0eff */
[----:B-----5:R-:W-:-:S04]  /*1770*/  LEA R2, P0, R3, UR4, 0x2 ;  /* 0x0000000403027c11 */ /* 0x020fc8000f8010ff */
[----:B------:R-:W-:Y:S01]  /*1780*/  LEA.HI.X R3, R3, UR5, R0, 0x2, P0 ;  /* 0x0000000503037c11 */ /* 0x000fe200080f1400 */
[----:B------:R-:W-:-:S05]  /*1790*/  IMAD.MOV.U32 R0, RZ, RZ, 0x7f800000 ;  /* 0x7f800000ff007424 */ /* 0x000fca00078e00ff */
[----:B------:R-:W-:Y:S01]  /*17a0*/  STG.E desc[UR24][R2.64], R0 ;  /* 0x0000000002007986 */ /* 0x000fe2000c101918 */
[----:B------:R-:W-:Y:S05]  /*17b0*/  EXIT ;  /* 0x000000000000794d */ /* 0x000fea0003800000 */
.L_x_2581:
[----:B------:R-:W-:Y:S02]  /*17c0*/  MOV R0, UR17 ;  /* 0x0000001100007c02 */ /* 0x000fe40008000f00 */
[----:B------:R-:W-:Y:S02]  /*17d0*/  ISETP.NE.AND P2, PT, R11, -0x1, PT ;  /* 0xffffffff0b00780c */ /* 0x000fe40003f45270 */
[----:B------:R-:W-:-:S13]  /*17e0*/  ISETP.NE.AND P0, PT, R0, -0x1, PT ;  /* 0xffffffff0000780c */ /* 0x000fda0003f05270 */
[----:B------:R-:W1:Y:S08]  /*17f0*/  @!P0 LDC.64 R6, c[0x0][0x398] ;  /* 0x0000e600ff068b82 */ /* 0x000e700000000a00 */
[----:B------:R-:W2:Y:S01]  /*1800*/  @P0 LDC.64 R8, c[0x0][0x3b0] ;  /* 0x0000ec00ff080b82 */ /* 0x000ea20000000a00 */
[----:B-1----:R-:W-:-:S04]  /*1810*/  @!P0 IMAD.WIDE.U32 R4, R22, R6, RZ ;  /* 0x0000000616048225 */ /* 0x002fc800078e00ff */
[----:B------:R-:W-:Y:S01]  /*1820*/  @!P0 IMAD R13, R22, R7, R5 ;  /* 0x00000007160d8224 */ /* 0x000fe200078e0205 */
[----:B------:R-:W-:Y:S01]  /*1830*/  @!P0 MOV R12, R4 ;  /* 0x00000004000c8202 */ /* 0x000fe20000000f00 */
[----:B--2---:R-:W-:-:S04]  /*1840*/  @P0 IMAD.WIDE.U32 R2, R8, UR17, RZ ;  /* 0x0000001108020c25 */ /* 0x004fc8000f8e00ff */
        /* <DEDUP_REMOVED lines=16> */
.L_x_2613:
[----:B------:R-:W1:Y:S01]  /*1950*/  LDC.64 R220, c[0x0][0x3b8] ;  /* 0x0000ee00ffdc7b82 */ /* 0x000e620000000a00 */
[----:B------:R-:W-:-:S05]  /*1960*/  IADD3 R2, PT, PT, R10, R11, RZ ;  /* 0x0000000b0a027210 */ /* 0x000fca0007ffe0ff */
[C---:B-1----:R-:W-:Y:S02]  /*1970*/  IMAD R0, R2.reuse, R221, RZ ;  /* 0x000000dd02007224 */ /* 0x042fe400078e02ff */
[----:B------:R-:W-:-:S05]  /*1980*/  IMAD.WIDE.U32 R2, R2, R220, RZ ;  /* 0x000000dc02027225 */ /* 0x000fca00078e00ff */
[----:B------:R-:W-:Y:S02]  /*1990*/  IADD3 R6, PT, PT, R3, R0, RZ ;  /* 0x0000000003067210 */ /* 0x000fe40007ffe0ff */
[----:B------:R-:W-:-:S07]  /*19a0*/  MOV R5, R2 ;  /* 0x0000000200057202 */ /* 0x000fce0000000f00 */
.L_x_2614:
        /* <DEDUP_REMOVED lines=39> */
.L_x_2615:
[----:B------:R-:W1:Y:S01]  /*1c20*/  LDC.64 R176, c[0x0][0x3c0] ;  /* 0x0000f000ffb07b82 */ /* 0x000e620000000a00 */
[----:B------:R-:W-:-:S05]  /*1c30*/  IADD3 R0, PT, PT, R10, R11, RZ ;  /* 0x0000000b0a007210 */ /* 0x000fca0007ffe0ff */
[C---:B-1----:R-:W-:Y:S02]  /*1c40*/  IMAD R4, R0.reuse, R177, RZ ;  /* 0x000000b100047224 */ /* 0x042fe400078e02ff */
[----:B------:R-:W-:-:S05]  /*1c50*/  IMAD.WIDE.U32 R2, R0, R176, RZ ;  /* 0x000000b000027225 */ /* 0x000fca00078e00ff */
[----:B------:R-:W-:-:S07]  /*1c60*/  IADD3 R0, PT, PT, R3, R4, RZ ;  /* 0x0000000403007210 */ /* 0x000fce0007ffe0ff */
.L_x_2616:
[C---:B------:R-:W-:Y:S01]  /*1c70*/  IMAD.SHL.U32 R203, R138.reuse, 0x8, RZ ;  /* 0x000000088acb7824 */ /* 0x040fe200078e00ff */
[----:B------:R-:W1:Y:S01]  /*1c80*/  LDCU.128 UR8, c[0x0][0x3d0] ;  /* 0x00007a00ff0877ac */ /* 0x000e620008000c00 */
[----:B------:R-:W-:Y:S01]  /*1c90*/  SHF.R.U32.HI R10, RZ, 0x3, R138 ;  /* 0x00000003ff0a7819 */ /* 0x000fe2000001168a */
[----:B------:R-:W-:Y:S01]  /*1ca0*/  IMAD.SHL.U32 R183, R138, 0x40, RZ ;  /* 0x000000408ab77824 */ /* 0x000fe200078e00ff */
[----:B------:R-:W2:Y:S01]  /*1cb0*/  S2UR UR5, SR_CgaCtaId ;  /* 0x00000000000579c3 */ /* 0x000ea20000008800 */
[----:B------:R-:W-:Y:S01]  /*1cc0*/  LOP3.LUT R246, R203, 0x38, RZ, 0xc0, !PT ;  /* 0x00000038cbf67812 */ /* 0x000fe200078ec0ff */
[----:B------:R-:W3:Y:S01]  /*1cd0*/  LDCU.64 UR14, c[0x0][0x388] ;  /* 0x00007100ff0e77ac */ /* 0x000ee20008000a00 */
[----:B------:R-:W-:Y:S01]  /*1ce0*/  SHF.R.S32.HI R9, RZ, 0x1f, R8 ;  /* 0x0000001fff097819 */ /* 0x000fe20000011408 */
[----:B------:R-:W-:Y:S01]  /*1cf0*/  BSSY.RECONVERGENT B0, `(.L_x_2617) ;  /* 0x000003e000007945 */ /* 0x000fe20003800200 */
[C---:B------:R-:W-:Y:S01]  /*1d00*/  IADD3 R4, P1, PT, R246.reuse, R5, RZ ;  /* 0x00000005f6047210 */ /* 0x040fe20007f3e0ff */
[----:B------:R-:W4:Y:S01]  /*1d10*/  LDCU.64 UR12, c[0x0][0x390] ;  /* 0x00007200ff0c77ac */ /* 0x000f220008000a00 */
[----:B------:R-:W-:-:S02]  /*1d20*/  IADD3 R2, P0, PT, R246, R2, RZ ;  /* 0x00000002f6027210 */ /* 0x000fc40007f1e0ff */
[----:B------:R-:W-:Y:S01]  /*1d30*/  LOP3.LUT R16, R183, 0x1c0, RZ, 0xc0, !PT ;  /* 0x000001c0b7107812 */ /* 0x000fe200078ec0ff */
[----:B------:R-:W-:Y:S01]  /*1d40*/  IMAD.X R5, RZ, RZ, R6, P1 ;  /* 0x000000ffff057224 */ /* 0x000fe200008e0606 */
[----:B------:R-:W5:Y:S01]  /*1d50*/  LDCU.64 UR6, c[0x0][0x3c8] ;  /* 0x00007900ff0677ac */ /* 0x000f620008000a00 */
[----:B------:R-:W-:Y:S01]  /*1d60*/  IMAD.X R3, RZ, RZ, R0, P0 ;  /* 0x000000ffff037224 */ /* 0x000fe200000e0600 */
[----:B------:R-:W-:Y:S01]  /*1d70*/  LOP3.LUT R0, R203, 0x1f8, RZ, 0xc0, !PT ;  /* 0x000001f8cb007812 */ /* 0x000fe200078ec0ff */
[----:B------:R-:W-:Y:S01]  /*1d80*/  IMAD.WIDE.U32 R4, R10, R220, R4 ;  /* 0x000000dc0a047225 */ /* 0x000fe200078e0004 */
[----:B------:R-:W-:Y:S01]  /*1d90*/  LOP3.LUT R16, R16, 0x38, R203, 0xf8, !PT ;  /* 0x0000003810107812 */ /* 0x000fe200078ef8cb */
[----:B------:R-:W-:Y:S01]  /*1da0*/  UMOV UR4, 0x400 ;  /* 0x0000040000047882 */ /* 0x000fe20000000000 */
[----:B------:R-:W-:Y:S01]  /*1db0*/  LOP3.LUT R0, R0, 0x38, R138, 0x78, !PT ;  /* 0x0000003800007812 */ /* 0x000fe200078e788a */
[----:B------:R-:W-:Y:S01]  /*1dc0*/  IMAD.WIDE.U32 R2, R10, R176, R2 ;  /* 0x000000b00a027225 */ /* 0x000fe200078e0002 */
[----:B------:R-:W-:-:S02]  /*1dd0*/  SHF.R.U32.HI R136, RZ, 0x1, R138 ;  /* 0x00000001ff887819 */ /* 0x000fc4000001168a */
[----:B------:R-:W-:Y:S01]  /*1de0*/  LOP3.LUT R203, R0, 0x1e00, R203, 0xf8, !PT ;  /* 0x00001e0000cb7812 */ /* 0x000fe200078ef8cb */
[C---:B------:R-:W-:Y:S01]  /*1df0*/  IMAD R5, R10.reuse, R221, R5 ;  /* 0x000000dd0a057224 */ /* 0x040fe200078e0205 */
[----:B------:R-:W-:Y:S01]  /*1e00*/  LOP3.LUT R157, R183, 0x200, RZ, 0xc0, !PT ;  /* 0x00000200b79d7812 */ /* 0x000fe200078ec0ff */
[----:B------:R-:W-:Y:S01]  /*1e10*/  IMAD R3, R10, R177, R3 ;  /* 0x000000b10a037224 */ /* 0x000fe200078e0203 */
[----:B--2---:R-:W-:Y:S01]  /*1e20*/  ULEA UR5, UR5, UR4, 0x18 ;  /* 0x0000000405057291 */ /* 0x004fe2000f8ec0ff */
[C---:B-1----:R-:W-:Y:S01]  /*1e30*/  IMAD R0, R9.reuse, UR8, RZ ;  /* 0x0000000809007c24 */ /* 0x042fe2000f8e02ff */
[----:B------:R-:W-:Y:S01]  /*1e40*/  LOP3.LUT R156, R16, 0x8, R136, 0x78, !PT ;  /* 0x00000008109c7812 */ /* 0x000fe200078e7888 */
[----:B------:R-:W-:Y:S02]  /*1e50*/  IMAD R9, R9, UR10, RZ ;  /* 0x0000000a09097c24 */ /* 0x000fe4000f8e02ff */
[----:B------:R-:W-:Y:S01]  /*1e60*/  IMAD.WIDE.U32 R6, R8, UR8, R4 ;  /* 0x0000000808067c25 */ /* 0x000fe2000f8e0004 */
[----:B------:R-:W-:Y:S01]  /*1e70*/  IADD3 R4, P0, PT, R246, R12, RZ ;  /* 0x0000000cf6047210 */ /* 0x000fe20007f1e0ff */
[----:B------:R-:W-:Y:S01]  /*1e80*/  USHF.L.U32 UR8, UR26, 0x7, URZ ;  /* 0x000000071a087899 */ /* 0x000fe200080006ff */
[----:B------:R-:W-:Y:S01]  /*1e90*/  LEA R203, R203, UR5, 0x1 ;  /* 0x00000005cbcb7c11 */ /* 0x000fe2000f8e08ff */
[----:B------:R-:W-:Y:S01]  /*1ea0*/  IMAD.WIDE.U32 R2, R8, UR10, R2 ;  /* 0x0000000a08027c25 */ /* 0x000fe2000f8e0002 */
[----:B------:R-:W-:Y:S01]  /*1eb0*/  UIADD3 UR10, UPT, UPT, -UR18, UR19, URZ ;  /* 0x00000013120a7290 */ /* 0x000fe2000fffe1ff */
[----:B---3--:R-:W-:-:S02]  /*1ec0*/  LEA R248, P2, R6, UR14, 0x1 ;  /* 0x0000000e06f87c11 */ /* 0x008fc4000f8408ff */
[----:B------:R-:W-:Y:S01]  /*1ed0*/  IMAD.X R5, RZ, RZ, R13, P0 ;  /* 0x000000ffff057224 */ /* 0x000fe200000e060d */
[----:B----4-:R-:W-:Y:S01]  /*1ee0*/  LEA R250, P1, R2, UR12, 0x1 ;  /* 0x0000000c02fa7c11 */ /* 0x010fe2000f8208ff */
[----:B------:R-:W-:Y:S01]  /*1ef0*/  IMAD R0, R8, UR9, R0 ;  /* 0x0000000908007c24 */ /* 0x000fe2000f8e0200 */
[----:B------:R-:W-:Y:S01]  /*1f00*/  ISETP.GE.AND P0, PT, R10, UR10, PT ;  /* 0x0000000a0a007c0c */ /* 0x000fe2000bf06270 */
[----:B------:R-:W-:Y:S01]  /*1f10*/  IMAD R9, R8, UR11, R9 ;  /* 0x0000000b08097c24 */ /* 0x000fe2000f8e0209 */
[----:B------:R-:W-:Y:S01]  /*1f20*/  USHF.R.U32.HI UR11, URZ, 0x19, UR26 ;  /* 0x00000019ff0b7899 */ /* 0x000fe2000801161a */
[----:B------:R-:W-:Y:S01]  /*1f30*/  IMAD.IADD R0, R7, 0x1, R0 ;  /* 0x0000000107007824 */ /* 0x000fe200078e0200 */
[----:B------:R-:W-:Y:S01]  /*1f40*/  LOP3.LUT R19, R10, UR8, RZ, 0xfc, !PT ;  /* 0x000000080a137c12 */ /* 0x000fe2000f8efcff */
[----:B------:R-:W-:Y:S02]  /*1f50*/  IMAD.IADD R3, R3, 0x1, R9 ;  /* 0x0000000103037824 */ /* 0x000fe400078e0209 */
[----:B-----5:R-:W-:Y:S01]  /*1f60*/  IMAD.WIDE.U32 R8, R14, UR6, R4 ;  /* 0x000000060e087c25 */ /* 0x020fe2000f8e0004 */
[----:B------:R-:W-:-:S02]  /*1f70*/  LEA.HI.X R247, R6, UR15, R0, 0x1, P2 ;  /* 0x0000000f06f77c11 */ /* 0x000fc400090f0c00 */
[----:B------:R-:W-:Y:S01]  /*1f80*/  LEA.HI.X R249, R2, UR13, R3, 0x1, P1 ;  /* 0x0000000d02f97c11 */ /* 0x000fe200088f0c03 */
[----:B------:R-:W-:Y:S02]  /*1f90*/  IMAD R7, R14, UR7, R9 ;  /* 0x000000070e077c24 */ /* 0x000fe4000f8e0209 */
        /* <DEDUP_REMOVED lines=18> */
.L_x_2619:
[----:B------:R1:W-:Y:S02]  /*20c0*/  STS.128 [R203], RZ ;  /* 0x000000ffcb007388 */ /* 0x0003e40000000c00 */
.L_x_2618:
[----:B------:R-:W-:Y:S05]  /*20d0*/  BSYNC.RECONVERGENT B0 ;  /* 0x0000000000007941 */ /* 0x000fea0003800200 */
.L_x_2617:
[C---:B------:R-:W-:Y:S01]  /*20e0*/  VIADD R18, R10.reuse, 0x10 ;  /* 0x000000100a127836 */ /* 0x040fe20000000000 */
[----:B------:R-:W-:Y:S01]  /*20f0*/  UIADD3 UR12, UPT, UPT, UR20, -0x1, URZ ;  /* 0xffffffff140c7890 */ /* 0x000fe2000fffe0ff */
[C---:B------:R-:W-:Y:S01]  /*2100*/  VIADD R17, R10.reuse, 0x20 ;  /* 0x000000200a117836 */ /* 0x040fe20000000000 */
[----:B------:R-:W-:Y:S01]  /*2110*/  BSSY.RECONVERGENT B0, `(.L_x_2620) ;  /* 0x0000024000007945 */ /* 0x000fe20003800200 */
[----:B------:R-:W-:Y:S01]  /*2120*/  VIADD R13, R10, 0x30 ;  /* 0x000000300a0d7836 */ /* 0x000fe20000000000 */
[----:B------:R-:W-:Y:S01]  /*2130*/  ISETP.GE.AND P1, PT, R18, UR10, PT ;  /* 0x0000000a12007c0c */ /* 0x000fe2000bf26270 */
[C---:B--2---:R-:W-:Y:S01]  /*2140*/  VIADD R4, R10.reuse, 0x40 ;  /* 0x000000400a047836 */ /* 0x044fe20000000000 */
[----:B------:R-:W-:Y:S01]  /*2150*/  UIMAD UR4, UR12, -0x40, UR23 ;  /* 0xffffffc00c0478a4 */ /* 0x000fe2000f8e0217 */
[C---:B------:R-:W-:Y:S01]  /*2160*/  VIADD R3, R10.reuse, 0x50 ;  /* 0x000000500a037836 */ /* 0x040fe20000000000 */
[----:B------:R-:W-:Y:S01]  /*2170*/  ISETP.GE.AND P0, PT, R17, UR10, PT ;  /* 0x0000000a11007c0c */ /* 0x000fe2000bf06270 */
[C---:B------:R-:W-:Y:S01]  /*2180*/  VIADD R2, R10.reuse, 0x60 ;  /* 0x000000600a027836 */ /* 0x040fe20000000000 */
[----:B------:R-:W-:Y:S01]  /*2190*/  ISETP.GE.AND P6, PT, R13, UR10, PT ;  /* 0x0000000a0d007c0c */ /* 0x000fe2000bfc6270 */
[----:B------:R-:W-:Y:S01]  /*21a0*/  VIADD R0, R10, 0x70 ;  /* 0x000000700a007836 */ /* 0x000fe20000000000 */
[----:B------:R-:W-:-:S02]  /*21b0*/  ISETP.GE.AND P5, PT, R4, UR10, PT ;  /* 0x0000000a04007c0c */ /* 0x000fc4000bfa6270 */
[----:B------:R-:W-:Y:S02]  /*21c0*/  ISETP.GE.AND P4, PT, R3, UR10, PT ;  /* 0x0000000a03007c0c */ /* 0x000fe4000bf86270 */
[----:B------:R-:W-:Y:S02]  /*21d0*/  ISETP.GE.AND P3, PT, R2, UR10, PT ;  /* 0x0000000a02007c0c */ /* 0x000fe4000bf66270 */
        /* <DEDUP_REMOVED lines=23> */
.L_x_2621:
[----:B------:R-:W-:Y:S05]  /*2350*/  BSYNC.RECONVERGENT B0 ;  /* 0x0000000000007941 */ /* 0x000fea0003800200 */
.L_x_2620:
[----:B------:R-:W-:Y:S01]  /*2360*/  SHF.L.U32 R154, R220, 0x6, RZ ;  /* 0x00000006dc9a7819 */ /* 0x000fe200000006ff */
[----:B------:R-:W-:Y:S01]  /*2370*/  BSSY.RECONVERGENT B0, `(.L_x_2622) ;  /* 0x0000019000007945 */ /* 0x000fe20003800200 */
[----:B------:R-:W-:Y:S01]  /*2380*/  ISETP.GE.AND P1, PT, R10, UR4, PT ;  /* 0x000000040a007c0c */ /* 0x000fe2000bf26270 */
[----:B------:R-:W-:Y:S02]  /*2390*/  IMAD R12, R155, UR12, RZ ;  /* 0x0000000c9b0c7c24 */ /* 0x000fe4000f8e02ff */
[----:B------:R-:W-:Y:S01]  /*23a0*/  IMAD.WIDE.U32 R10, R154, UR12, RZ ;  /* 0x0000000c9a0a7c25 */ /* 0x000fe2000f8e00ff */
        /* <DEDUP_REMOVED lines=21> */
.L_x_2623:
[----:B------:R-:W-:Y:S05]  /*2500*/  BSYNC.RECONVERGENT B0 ;  /* 0x0000000000007941 */ /* 0x000fea0003800200 */
.L_x_2622:
        /* <DEDUP_REMOVED lines=22> */
.L_x_2625:
[----:B------:R-:W-:Y:S05]  /*2670*/  BSYNC.RECONVERGENT B0 ;  /* 0x0000000000007941 */ /* 0x000fea0003800200 */
.L_x_2624:
        /* <DEDUP_REMOVED lines=22> */
.L_x_2627:
[----:B------:R-:W-:Y:S05]  /*27e0*/  BSYNC.RECONVERGENT B0 ;  /* 0x0000000000007941 */ /* 0x000fea0003800200 */
.L_x_2626:
        /* <DEDUP_REMOVED lines=22> */
.L_x_2629:
[----:B------:R-:W-:Y:S05]  /*2950*/  BSYNC.RECONVERGENT B0 ;  /* 0x0000000000007941 */ /* 0x000fea0003800200 */
.L_x_2628:
        /* <DEDUP_REMOVED lines=22> */
.L_x_2631:
[----:B------:R-:W-:Y:S05]  /*2ac0*/  BSYNC.RECONVERGENT B0 ;  /* 0x0000000000007941 */ /* 0x000fea0003800200 */
.L_x_2630:
        /* <DEDUP_REMOVED lines=22> */
.L_x_2633:
[----:B------:R-:W-:Y:S05]  /*2c30*/  BSYNC.RECONVERGENT B0 ;  /* 0x0000000000007941 */ /* 0x000fea0003800200 */
.L_x_2632:
        /* <DEDUP_REMOVED lines=13> */
.L_x_2636:
[----:B------:R3:W-:Y:S02]  /*2d10*/  STS.128 [R203+0x4000], RZ ;  /* 0x004000ffcb007388 */ /* 0x0007e40000000c00 */
.L_x_2635:
[----:B------:R-:W-:Y:S05]  /*2d20*/  BSYNC.RECONVERGENT B0 ;  /* 0x0000000000007941 */ /* 0x000fea0003800200 */
.L_x_2634:
[----:B------:R-:W-:Y:S01]  /*2d30*/  ISETP.GE.AND P0, PT, R18, UR4, PT ;  /* 0x0000000412007c0c */ /* 0x000fe2000bf06270 */
[----:B------:R-:W-:Y:S01]  /*2d40*/  BSSY.RECONVERGENT B0, `(.L_x_2637) ;  /* 0x0000012000007945 */ /* 0x000fe20003800200 */
[----:B------:R-:W-:Y:S01]  /*2d50*/  ISETP.GE.AND P3, PT, R17, UR4, PT ;  /* 0x0000000411007c0c */ /* 0x000fe2000bf66270 */
[C---:B------:R-:W-:Y:S01]  /*2d60*/  IMAD.SHL.U32 R152, R220.reuse, 0x10, RZ ;  /* 0x00000010dc987824 */ /* 0x040fe200078e00ff */
[----:B------:R-:W-:Y:S02]  /*2d70*/  ISETP.GE.AND P2, PT, R13, UR4, PT ;  /* 0x000000040d007c0c */ /* 0x000fe4000bf46270 */
        /* <DEDUP_REMOVED lines=14> */
.L_x_2638:
[----:B------:R-:W-:Y:S05]  /*2e60*/  BSYNC.RECONVERGENT B0 ;  /* 0x0000000000007941 */ /* 0x000fea0003800200 */
.L_x_2637:
        /* <DEDUP_REMOVED lines=14> */
.L_x_2640:
[----:B------:R-:W-:Y:S05]  /*2f50*/  BSYNC.RECONVERGENT B0 ;  /* 0x0000000000007941 */ /* 0x000fea0003800200 */
.L_x_2639:
        /* <DEDUP_REMOVED lines=16> */
.L_x_2642:
[----:B------:R-:W-:Y:S05]  /*3060*/  BSYNC.RECONVERGENT B0 ;  /* 0x0000000000007941 */ /* 0x000fea0003800200 */
.L_x_2641:
[----:B------:R-:W5:Y:S01]  /*3070*/  LDCU.64 UR6, c[0x0][0x538] ;  /* 0x0000a700ff0677ac */ /* 0x000f620008000a00 */
[----:B------:R-:W0:Y:S01]  /*3080*/  LDGDEPBAR ;  /* 0x00000000000079af */ /* 0x000e220000000000 */
[----:B-----5:R-:W-:-:S04]  /*3090*/  ISETP.NE.U32.AND P0, PT, RZ, UR6, PT ;  /* 0x00000006ff007c0c */ /* 0x020fc8000bf05070 */
[----:B------:R-:W-:Y:S02]  /*30a0*/  ISETP.NE.AND.EX P0, PT, RZ, UR7, PT, P0 ;  /* 0x00000007ff007c0c */ /* 0x000fe4000bf05300 */
[----:B------:R-:W-:Y:S01]  /*30b0*/  SHF.L.U32 R137, R138, 0x1, RZ ;  /* 0x000000018a897819 */ /* 0x000fe200000006ff */
[C---:B------:R-:W-:Y:S01]  /*30c0*/  IMAD.SHL.U32 R223, R176.reuse, 0x40, RZ ;  /* 0x00000040b0df7824 */ /* 0x040fe200078e00ff */
[----:B------:R-:W-:Y:S01]  /*30d0*/  SHF.L.U64.HI R222, R176, 0x6, R177 ;  /* 0x00000006b0de7819 */ /* 0x000fe200000102b1 */
[----:B------:R-:W-:-:S08]  /*30e0*/  DEPBAR.LE SB0, 0x0 ;  /* 0x000080000000791a */ /* 0x000fd00000000000 */
[----:B------:R-:W-:Y:S01]  /*30f0*/  VOTEU.ANY UP0, P0 ;  /* 0x0000000000ff7886 */ /* 0x000fe20000000100 */
[----:B------:R-:W-:-:S13]  /*3100*/  PLOP3.LUT P0, PT, PT, PT, UP0, 0x80, 0x8 ;  /* 0x000000000008781c */ /* 0x000fda0003f0f008 */
[----:B---3--:R-:W3:Y:S01]  /*3110*/  @P0 LDC.64 R4, c[0x0][0x540] ;  /* 0x00015000ff040b82 */ /* 0x008ee20000000a00 */
[----:B------:R-:W-:-:S07]  /*3120*/  @P0 IMAD.MOV.U32 R15, RZ, RZ, RZ ;  /* 0x000000ffff0f0224 */ /* 0x000fce00078e00ff */
[----:B------:R-:W5:Y:S01]  /*3130*/  @P0 LDC R0, c[0x0][0x458] ;  /* 0x00011600ff000b82 */ /* 0x000f620000000800 */
[----:B---3--:R-:W-:-:S04]  /*3140*/  @P0 IMAD.WIDE.U32 R2, R22, R4, R14 ;  /* 0x0000000416020225 */ /* 0x008fc800078e000e */
[----:B------:R-:W-:Y:S01]  /*3150*/  @P0 IMAD R5, R22, R5, R3 ;  /* 0x0000000516050224 */ /* 0x000fe200078e0203 */
[----:B------:R-:W-:-:S04]  /*3160*/  @P0 LEA R4, P2, R2, UR6, 0x2 ;  /* 0x0000000602040c11 */ /* 0x000fc8000f8410ff */
[----:B------:R-:W-:-:S05]  /*3170*/  @P0 LEA.HI.X R5, R2, UR7, R5, 0x2, P2 ;  /* 0x0000000702050c11 */ /* 0x000fca00090f1405 */
[----:B------:R-:W3:Y:S01]  /*3180*/  @P0 LDG.E R4, desc[UR24][R4.64] ;  /* 0x0000001804040981 */ /* 0x000ee2000c1e1900 */
[----:B-----5:R-:W3:Y:S01]  /*3190*/  @P0 MUFU.RCP R0, R0 ;  /* 0x0000000000000308 */ /* 0x020ee20000001000 */
[----:B------:R-:W-:Y:S01]  /*31a0*/  IMAD R6, R222, UR12, RZ ;  /* 0x0000000cde067c24 */ /* 0x000fe2000f8e02ff */
[----:B------:R-:W-:Y:S01]  /*31b0*/  UMOV UR8, URZ ;  /* 0x000000ff00087c82 */ /* 0x000fe20008000000 */
[----:B------:R1:W-:Y:S01]  /*31c0*/  STL [R1+0xc], R137 ;  /* 0x00000c8901007387 */ /* 0x0003e20000100800 */
[----:B------:R-:W-:Y:S01]  /*31d0*/  BSSY.RECONVERGENT B0, `(.L_x_2643) ;  /* 0x0000015000007945 */ /* 0x000fe20003800200 */
[----:B------:R-:W-:Y:S01]  /*31e0*/  BAR.SYNC.DEFER_BLOCKING 0x0 ;  /* 0x0000000000007b1d */ /* 0x000fe20000010000 */
[----:B---3--:R-:W-:Y:S01]  /*31f0*/  @P0 FMUL.FTZ R0, R4, R0 ;  /* 0x0000000004000220 */ /* 0x008fe20000410000 */
[----:B------:R-:W-:-:S04]  /*3200*/  IMAD.WIDE.U32 R4, R223, UR12, RZ ;  /* 0x0000000cdf047c25 */ /* 0x000fc8000f8e00ff */
[----:B------:R-:W-:Y:S01]  /*3210*/  @P0 R2UR UR6, R0 ;  /* 0x00000000000602ca */ /* 0x000fe200000e0000 */
[----:B------:R-:W-:-:S12]  /*3220*/  IMAD.IADD R7, R5, 0x1, R6 ;  /* 0x0000000105077824 */ /* 0x000fd800078e0206 */
        /* <DEDUP_REMOVED lines=12> */
.L_x_2645:
[----:B------:R3:W-:Y:S01]  /*32f0*/  STS.128 [R203+0x6000], RZ ;  /* 0x006000ffcb007388 */ /* 0x0007e20000000c00 */
[----:B------:R-:W-:Y:S05]  /*3300*/  BRA `(.L_x_2646) ;  /* 0x0000000000047947 */ /* 0x000fea0003800000 */
.L_x_2644:
[----:B------:R1:W-:Y:S02]  /*3310*/  STS.128 [R203+0x6000], RZ ;  /* 0x006000ffcb007388 */ /* 0x0003e40000000c00 */
.L_x_2646:
[----:B------:R-:W-:Y:S05]  /*3320*/  BSYNC.RECONVERGENT B0 ;  /* 0x0000000000007941 */ /* 0x000fea0003800200 */
.L_x_2643:
[----:B------:R-:W-:Y:S01]  /*3330*/  ISETP.GE.AND P0, PT, R18, UR4, PT ;  /* 0x0000000412007c0c */ /* 0x000fe2000bf06270 */
[C---:B-1----:R-:W-:Y:S01]  /*3340*/  IMAD.SHL.U32 R2, R138.reuse, 0x20, RZ ;  /* 0x000000208a027824 */ /* 0x042fe200078e00ff */
[----:B------:R-:W-:Y:S01]  /*3350*/  LOP3.LUT R0, R138, 0x8, RZ, 0xc0, !PT ;  /* 0x000000088a007812 */ /* 0x000fe200078ec0ff */
[----:B------:R-:W-:Y:S01]  /*3360*/  BSSY.RECONVERGENT B0, `(.L_x_2647) ;  /* 0x0000018000007945 */ /* 0x000fe20003800200 */
[----:B------:R-:W-:Y:S01]  /*3370*/  LOP3.LUT R183, R183, 0x400, RZ, 0xc0, !PT ;  /* 0x00000400b7b77812 */ /* 0x000fe200078ec0ff */
[----:B------:R-:W-:Y:S01]  /*3380*/  IMAD.SHL.U32 R224, R176, 0x10, RZ ;  /* 0x00000010b0e07824 */ /* 0x000fe200078e00ff */
[----:B------:R-:W-:Y:S02]  /*3390*/  LOP3.LUT R0, R16, R0, RZ, 0x3c, !PT ;  /* 0x0000000010007212 */ /* 0x000fe400078e3cff */
[----:B------:R-:W-:Y:S02]  /*33a0*/  LOP3.LUT R2, R157, 0x7c00, R2, 0xf8, !PT ;  /* 0x00007c009d027812 */ /* 0x000fe400078ef802 */
[----:B------:R-:W-:Y:S01]  /*33b0*/  ISETP.GE.AND P2, PT, R17, UR4, PT ;  /* 0x0000000411007c0c */ /* 0x000fe2000bf46270 */
[----:B------:R-:W-:Y:S01]  /*33c0*/  IMAD R183, R0, 0x2, R183 ;  /* 0x0000000200b77824 */ /* 0x000fe200078e02b7 */
[----:B------:R-:W-:Y:S01]  /*33d0*/  ISETP.GE.AND P1, PT, R13, UR4, PT ;  /* 0x000000040d007c0c */ /* 0x000fe2000bf26270 */
        /* <DEDUP_REMOVED lines=16> */
.L_x_2648:
[----:B------:R-:W-:Y:S05]  /*34e0*/  BSYNC.RECONVERGENT B0 ;  /* 0x0000000000007941 */ /* 0x000fea0003800200 */
.L_x_2647:
        /* <DEDUP_REMOVED lines=16> */
.L_x_2650:
[----:B------:R-:W-:Y:S05]  /*35f0*/  BSYNC.RECONVERGENT B0 ;  /* 0x0000000000007941 */ /* 0x000fea0003800200 */
.L_x_2649:
        /* <DEDUP_REMOVED lines=17> */
.L_x_2652:
[----:B------:R-:W-:Y:S05]  /*3710*/  BSYNC.RECONVERGENT B0 ;  /* 0x0000000000007941 */ /* 0x000fea0003800200 */
.L_x_2651:
[----:B------:R-:W-:Y:S01]  /*3720*/  LDSM.16.M88.4 R8, [R188] ;  /* 0x00000000bc08783b */ /* 0x000fe20000000200 */
[----:B------:R-:W-:Y:S01]  /*3730*/  R2P PR, R138, 0x6 ;  /* 0x000000068a007804 */ /* 0x000fe20000000000 */
[----:B------:R-:W-:Y:S01]  /*3740*/  IMAD.MOV.U32 R0, RZ, RZ, 0x20 ;  /* 0x00000020ff007424 */ /* 0x000fe200078e00ff */
[----:B------:R-:W5:Y:S01]  /*3750*/  LDCU UR4, c[0x0][0x50c] ;  /* 0x0000a180ff0477ac */ /* 0x000f620008000800 */
[----:B------:R-:W2:Y:S01]  /*3760*/  LDSM.16.M88.4 R12, [R183+UR5+0x4000] ;  /* 0x00400005b70c783b */ /* 0x000ea20008000200 */
[----:B-1----:R-:W-:Y:S01]  /*3770*/  VIADD R3, R183, UR5 ;  /* 0x00000005b7037c36 */ /* 0x002fe20008000000 */
[----:B------:R-:W-:Y:S01]  /*3780*/  LOP3.LUT R136, R136, 0x1f0, RZ, 0xc0, !PT ;  /* 0x000001f088887812 */ /* 0x000fe200078ec0ff */
[----:B------:R-:W-:Y:S01]  /*3790*/  IMAD.MOV.U32 R2, RZ, RZ, 0x40 ;  /* 0x00000040ff027424 */ /* 0x000fe200078e00ff */
[----:B------:R-:W1:Y:S01]  /*37a0*/  LDSM.16.M88.4 R4, [R188+0x2000] ;  /* 0x00200000bc04783b */ /* 0x000e620000000200 */
[----:B------:R-:W-:Y:S01]  /*37b0*/  SEL R0, R0, 0xffffffe0, !P1 ;  /* 0xffffffe000007807 */ /* 0x000fe20004800000 */
[----:B------:R-:W-:-:S02]  /*37c0*/  UISETP.GT.U32.AND UP0, UPT, UR12, UR16, UPT ;  /* 0x000000100c00728c */ /* 0x000fc4000bf04070 */
[----:B------:R-:W3:Y:S01]  /*37d0*/  LDSM.16.M88.4 R16, [R183+UR5+0x5800] ;  /* 0x00580005b710783b */ /* 0x000ee20008000200 */
[----:B------:R-:W-:Y:S01]  /*37e0*/  SEL R2, R2, 0xffffffc0, !P2 ;  /* 0xffffffc002027807 */ /* 0x000fe20005000000 */
[C-C-:B------:R-:W-:Y:S02]  /*37f0*/  IMAD.IADD R191, R188.reuse, 0x1, R0.reuse ;  /* 0x00000001bcbf7824 */ /* 0x140fe400078e0200 */
[C---:B------:R-:W-:Y:S01]  /*3800*/  IMAD.IADD R187, R3.reuse, 0x1, R0 ;  /* 0x0000000103bb7824 */ /* 0x040fe200078e0200 */
[----:B------:R-:W4:Y:S01]  /*3810*/  LDSM.16.M88.4 R28, [R183+UR5+0x4800] ;  /* 0x00480005b71c783b */ /* 0x000f220008000200 */
[--C-:B------:R-:W-:Y:S02]  /*3820*/  IMAD.IADD R189, R188, 0x1, R2.reuse ;  /* 0x00000001bcbd7824 */ /* 0x100fe400078e0202 */
[----:B------:R-:W-:Y:S01]  /*3830*/  IMAD.IADD R182, R3, 0x1, R2 ;  /* 0x0000000103b67824 */ /* 0x000fe200078e0202 */
[----:B------:R-:W5:Y:S01]  /*3840*/  LDSM.16.M88.4 R24, [R183+UR5+0x5000] ;  /* 0x00500005b718783b */ /* 0x000f620008000200 */
[----:B------:R-:W-:-:S02]  /*3850*/  IMAD.IADD R190, R0, 0x1, R189 ;  /* 0x0000000100be7824 */ /* 0x000fc400078e02bd */
[----:B------:R-:W-:Y:S01]  /*3860*/  IMAD.IADD R186, R0, 0x1, R182 ;  /* 0x0000000100ba7824 */ /* 0x000fe200078e02b6 */
[----:B------:R-:W-:Y:S01]  /*3870*/  LDSM.16.M88.4 R20, [R191] ;  /* 0x00000000bf14783b */ /* 0x000fe20000000200 */
[----:B------:R-:W-:-:S03]  /*3880*/  IMAD.U32 R3, RZ, RZ, UR12 ;  /* 0x0000000cff037e24 */ /* 0x000fc6000f8e00ff */
[----:B------:R-:W5:Y:S04]  /*3890*/  LDSM.16.M88.4 R32, [R187+0x5800] ;  /* 0x00580000bb20783b */ /* 0x000f680000000200 */
[----:B------:R-:W-:Y:S04]  /*38a0*/  LDSM.16.M88.4 R44, [R189] ;  /* 0x00000000bd2c783b */ /* 0x000fe80000000200 */
[----:B------:R-:W-:Y:S04]  /*38b0*/  LDSM.16.M88.4 R112, [R182+0x5800] ;  /* 0x00580000b670783b */ /* 0x000fe80000000200 */
[----:B------:R-:W-:Y:S01]  /*38c0*/  LDSM.16.M88.4 R96, [R187+0x5000] ;  /* 0x00500000bb60783b */ /* 0x000fe20000000200 */
[-C--:B--2---:R-:W-:Y:S03]  /*38d0*/  HMMA.16816.F32.BF16 R100, R8, R12.reuse, RZ ;  /* 0x0000000c0864723c */ /* 0x084fe600000418ff */
[----:B------:R-:W-:Y:S04]  /*38e0*/  LDSM.16.M88.4 R76, [R190] ;  /* 0x00000000be4c783b */ /* 0x000fe80000000200 */
[----:B------:R-:W-:Y:S01]  /*38f0*/  LDSM.16.M88.4 R116, [R186+0x5800] ;  /* 0x00580000ba74783b */ /* 0x000fe20000000200 */
[C---:B-1----:R-:W-:Y:S03]  /*3900*/  HMMA.16816.F32.BF16 R92, R4.reuse, R12, RZ ;  /* 0x0000000c045c723c */ /* 0x042fe600000418ff */
[----:B------:R-:W-:Y:S04]  /*3910*/  LDSM.16.M88.4 R36, [R187+0x4000] ;  /* 0x00400000bb24783b */ /* 0x000fe80000000200 */
[----:B------:R-:W-:Y:S01]  /*3920*/  LDSM.16.M88.4 R40, [R187+0x4800] ;  /* 0x00480000bb28783b */ /* 0x000fe20000000200 */
[-C--:B------:R-:W-:Y:S03]  /*3930*/  HMMA.16816.F32.BF16 R88, R4, R14.reuse, RZ ;  /* 0x0000000e0458723c */ /* 0x080fe600000418ff */
[----:B------:R-:W0:Y:S05]  /*3940*/  LDGDEPBAR ;  /* 0x00000000000079af */ /* 0x000e2a0000000000 */
[C---:B------:R-:W-:Y:S01]  /*3950*/  HMMA.16816.F32.BF16 R104, R8.reuse, R14, RZ ;  /* 0x0000000e0868723c */ /* 0x040fe200000418ff */
[----:B------:R-:W1:Y:S07]  /*3960*/  LDSM.16.M88.4 R12, [R191+0x2000] ;  /* 0x00200000bf0c783b */ /* 0x000e6e0000000200 */
[-C--:B---3--:R-:W-:Y:S08]  /*3970*/  HMMA.16816.F32.BF16 R48, R8, R18.reuse, RZ ;  /* 0x000000120830723c */ /* 0x088ff000000418ff */
[C---:B------:R-:W-:Y:S08]  /*3980*/  HMMA.16816.F32.BF16 R56, R4.reuse, R18, RZ ;  /* 0x000000120438723c */ /* 0x040ff000000418ff */
[C---:B----4-:R-:W-:Y:S08]  /*3990*/  HMMA.16816.F32.BF16 R84, R4.reuse, R28, RZ ;  /* 0x0000001c0454723c */ /* 0x050ff000000418ff */
[C---:B-----5:R-:W-:Y:S08]  /*39a0*/  HMMA.16816.F32.BF16 R80, R4.reuse, R24, RZ ;  /* 0x000000180450723c */ /* 0x060ff000000418ff */
[C---:B------:R-:W-:Y:S08]  /*39b0*/  HMMA.16816.F32.BF16 R72, R4.reuse, R16, RZ ;  /* 0x000000100448723c */ /* 0x040ff000000418ff */
[C---:B------:R-:W-:Y:S08]  /*39c0*/  HMMA.16816.F32.BF16 R68, R4.reuse, R30, RZ ;  /* 0x0000001e0444723c */ /* 0x040ff000000418ff */
[----:B------:R-:W-:Y:S08]  /*39d0*/  HMMA.16816.F32.BF16 R52, R4, R26, RZ ;  /* 0x0000001a0434723c */ /* 0x000ff000000418ff */
[----:B------:R-:W-:Y:S08]  /*39e0*/  HMMA.16816.F32.BF16 R4, R20, R34, R48 ;  /* 0x000000221404723c */ /* 0x000ff00000041830 */
[C---:B------:R-:W-:Y:S08]  /*39f0*/  HMMA.16816.F32.BF16 R60, R8.reuse, R28, RZ ;  /* 0x0000001c083c723c */ /* 0x040ff000000418ff */
[C---:B------:R-:W-:Y:S08]  /*3a00*/  HMMA.16816.F32.BF16 R108, R8.reuse, R30, RZ ;  /* 0x0000001e086c723c */ /* 0x040ff000000418ff */
[C---:B------:R-:W-:Y:S08]  /*3a10*/  HMMA.16816.F32.BF16 R28, R8.reuse, R24, RZ ;  /* 0x00000018081c723c */ /* 0x040ff000000418ff */
[C---:B------:R-:W-:Y:S01]  /*3a20*/  HMMA.16816.F32.BF16 R64, R8.reuse, R16, RZ ;  /* 0x000000100840723c */ /* 0x040fe200000418ff */
[----:B------:R-:W-:Y:S07]  /*3a30*/  LDSM.16.M88.4 R16, [R182+0x4000] ;  /* 0x00400000b610783b */ /* 0x000fee0000000200 */
[----:B------:R-:W-:Y:S01]  /*3a40*/  HMMA.16816.F32.BF16 R120, R8, R26, RZ ;  /* 0x0000001a0878723c */ /* 0x000fe200000418ff */
[----:B------:R-:W-:Y:S07]  /*3a50*/  LDSM.16.M88.4 R24, [R186+0x4000] ;  /* 0x00400000ba18783b */ /* 0x000fee0000000200 */
[----:B-1----:R-:W-:Y:S01]  /*3a60*/  HMMA.16816.F32.BF16 R8, R12, R34, R56 ;  /* 0x000000220c08723c */ /* 0x002fe20000041838 */
[----:B------:R-:W1:Y:S07]  /*3a70*/  LDSM.16.M88.4 R56, [R189+0x2000] ;  /* 0x00200000bd38783b */ /* 0x000e6e0000000200 */
[----:B------:R-:W-:Y:S08]  /*3a80*/  HMMA.16816.F32.BF16 R4, R44, R114, R4 ;  /* 0x000000722c04723c */ /* 0x000ff00000041804 */
[----:B------:R-:W-:Y:S01]  /*3a90*/  HMMA.16816.F32.BF16 R128, R12, R98, R52 ;  /* 0x000000620c80723c */ /* 0x000fe20000041834 */
[----:B------:R-:W2:Y:S07]  /*3aa0*/  LDSM.16.M88.4 R52, [R190+0x2000] ;  /* 0x00200000be34783b */ /* 0x000eae0000000200 */
[----:B------:R-:W-:Y:S08]  /*3ab0*/  HMMA.16816.F32.BF16 R48, R20, R36, R100 ;  /* 0x000000241430723c */ /* 0x000ff00000041864 */
[----:B------:R-:W-:Y:S01]  /*3ac0*/  HMMA.16816.F32.BF16 R148, R76, R118, R4 ;  /* 0x000000764c94723c */ /* 0x000fe20000041804 */
[----:B------:R-:W-:Y:S01]  /*3ad0*/  LOP3.LUT R4, R137, 0x6, RZ, 0xc0, !PT ;  /* 0x0000000689047812 */ /* 0x000fe200078ec0ff */
[----:B------:R-:W-:Y:S01]  /*3ae0*/  IMAD.U32 R7, RZ, RZ, UR22 ;  /* 0x00000016ff077e24 */ /* 0x000fe2000f8e00ff */
[----:B------:R-:W-:-:S03]  /*3af0*/  SHF.R.U32.HI R5, RZ, 0x2, R138 ;  /* 0x00000002ff057819 */ /* 0x000fc6000001168a */
[----:B------:R3:W-:Y:S01]  /*3b00*/  STL [R1+0x8], R4 ;  /* 0x0000080401007387 */ /* 0x0007e20000100800 */
[----:B------:R-:W-:Y:S01]  /*3b10*/  LOP3.LUT R5, R5, 0x7, RZ, 0xc0, !PT ;  /* 0x0000000705057812 */ /* 0x000fe200078ec0ff */
[C---:B------:R-:W-:Y:S08]  /*3b20*/  HMMA.16816.F32.BF16 R92, R12.reuse, R36, R92 ;  /* 0x000000240c5c723c */ /* 0x040ff0000004185c */
[----:B------:R-:W-:Y:S03]  /*3b30*/  HMMA.16816.F32.BF16 R84, R12, R40, R84 ;  /* 0x000000280c54723c */ /* 0x000fe60000041854 */
[----:B------:R-:W-:-:S05]  /*3b40*/  FMUL.FTZ R6, R148, UR4 ;  /* 0x0000000494067c20 */ /* 0x000fca0008410000 */
[----:B------:R-:W-:Y:S01]  /*3b50*/  HMMA.16816.F32.BF16 R124, R12, R96, R80 ;  /* 0x000000600c7c723c */ /* 0x000fe20000041850 */
[----:B---3--:R-:W-:-:S07]  /*3b60*/  IMAD R4, R3, 0x40, R4 ;  /* 0x0000004003047824 */ /* 0x008fce00078e0204 */
[----:B------:R-:W-:Y:S01]  /*3b70*/  HMMA.16816.F32.BF16 R132, R12, R32, R72 ;  /* 0x000000200c84723c */ /* 0x000fe20000041848 */
[----:B------:R-:W-:-:S05]  /*3b80*/  IADD3 R3, PT, PT, R5, UR18, R136 ;  /* 0x0000001205037c10 */ /* 0x000fca000fffe088 */
[----:B------:R-:W-:Y:S02]  /*3b90*/  VIADD R192, R3, UR23 ;  /* 0x0000001703c07c36 */ /* 0x000fe40008000000 */
[C---:B------:R-:W-:Y:S02]  /*3ba0*/  HMMA.16816.F32.BF16 R88, R12.reuse, R38, R88 ;  /* 0x000000260c58723c */ /* 0x040fe40000041858 */
[C---:B------:R-:W-:Y:S02]  /*3bb0*/  VIADD R194, R192.reuse, -UR21 ;  /* 0x80000015c0c27c36 */ /* 0x040fe40008000000 */
[C---:B------:R-:W-:Y:S02]  /*3bc0*/  VIADD R193, R192.reuse, 0x40 ;  /* 0x00000040c0c17836 */ /* 0x040fe40000000000 */
[----:B------:R-:W-:Y:S02]  /*3bd0*/  VIADD R198, R192, 0x48 ;  /* 0x00000048c0c67836 */ /* 0x000fe40000000000 */
[----:B------:R-:W-:Y:S01]  /*3be0*/  HMMA.16816.F32.BF16 R68, R12, R42, R68 ;  /* 0x0000002a0c44723c */ /* 0x000fe20000041844 */
[----:B------:R-:W-:-:S02]  /*3bf0*/  VIADD R196, R193, -UR21 ;  /* 0x80000015c1c47c36 */ /* 0x000fc40008000000 */
[----:B------:R-:W-:-:S05]  /*3c00*/  VIADD R195, R198, -UR21 ;  /* 0x80000015c6c37c36 */ /* 0x000fca0008000000 */
[----:B-1----:R-:W-:Y:S01]  /*3c10*/  HMMA.16816.F32.BF16 R12, R56, R114, R8 ;  /* 0x00000072380c723c */ /* 0x002fe20000041808 */
[----:B------:R-:W-:-:S05]  /*3c20*/  IMAD.U32 R8, RZ, RZ, UR23 ;  /* 0x00000017ff087e24 */ /* 0x000fca000f8e00ff */
[----:B------:R-:W-:Y:S02]  /*3c30*/  IADD3 R7, PT, PT, R8, -UR19, R7 ;  /* 0x8000001308077c10 */ /* 0x000fe4000fffe007 */
[C---:B------:R-:W-:Y:S01]  /*3c40*/  HMMA.16816.F32.BF16 R72, R20.reuse, R96, R28 ;  /* 0x000000601448723c */ /* 0x040fe2000004181c */
[----:B------:R-:W-:Y:S01]  /*3c50*/  VIADD R28, R4, 0x38 ;  /* 0x00000038041c7836 */ /* 0x000fe20000000000 */
[----:B------:R1:W3:Y:S01]  /*3c60*/  MUFU.TANH R29, R6 ;  /* 0x00000006001d7308 */ /* 0x0002e20000002400 */
[----:B------:R-:W-:Y:S02]  /*3c70*/  IMAD.IADD R3, R3, 0x1, R7 ;  /* 0x0000000103037824 */ /* 0x000fe400078e0207 */
[----:B------:R-:W-:Y:S01]  /*3c80*/  VIADD R5, R28, UR19 ;  /* 0x000000131c057c36 */ /* 0x000fe20008000000 */
[----:B------:R-:W-:Y:S02]  /*3c90*/  ISETP.GT.AND P1, PT, R194, R28, PT ;  /* 0x0000001cc200720c */ /* 0x000fe40003f24270 */
[----:B------:R-:W-:Y:S01]  /*3ca0*/  HMMA.16816.F32.BF16 R80, R20, R32, R64 ;  /* 0x000000201450723c */ /* 0x000fe20000041840 */
[----:B------:R-:W-:-:S02]  /*3cb0*/  VIADDMNMX R200, R3, 0x1, R8, PT ;  /* 0x0000000103c87846 */ /* 0x000fc40003800108 */
[C-C-:B------:R-:W-:Y:S02]  /*3cc0*/  VIADDMNMX R202, R3.reuse, 0x9, R8.reuse, PT ;  /* 0x0000000903ca7846 */ /* 0x140fe40003800108 */
[C-C-:B------:R-:W-:Y:S02]  /*3cd0*/  VIADDMNMX R199, R3.reuse, 0x41, R8.reuse, PT ;  /* 0x0000004103c77846 */ /* 0x140fe40003800108 */
[----:B------:R-:W-:Y:S01]  /*3ce0*/  VIADDMNMX R201, R3, 0x49, R8, PT ;  /* 0x0000004903c97846 */ /* 0x000fe20003800108 */
[----:B------:R-:W-:Y:S01]  /*3cf0*/  HMMA.16816.F32.BF16 R32, R44, R16, R48 ;  /* 0x000000102c20723c */ /* 0x000fe20000041830 */
[C---:B------:R-:W-:Y:S02]  /*3d00*/  ISETP.GE.AND P4, PT, R28.reuse, R200, PT ;  /* 0x000000c81c00720c */ /* 0x040fe40003f86270 */
[----:B------:R-:W-:Y:S01]  /*3d10*/  ISETP.GE.AND P6, PT, R28, R202, PT ;  /* 0x000000ca1c00720c */ /* 0x000fe20003fc6270 */
[----:B-1----:R-:W-:Y:S01]  /*3d20*/  IMAD.IADD R6, R192, 0x1, -R5 ;  /* 0x00000001c0067824 */ /* 0x002fe200078e0a05 */
[----:B------:R-:W-:-:S02]  /*3d30*/  ISETP.GE.AND P3, PT, R28, R199, PT ;  /* 0x000000c71c00720c */ /* 0x000fc40003f66270 */
[----:B------:R-:W-:Y:S01]  /*3d40*/  ISETP.GE.AND P5, PT, R28, R201, PT ;  /* 0x000000c91c00720c */ /* 0x000fe20003fa6270 */
[----:B------:R-:W-:Y:S01]  /*3d50*/  HMMA.16816.F32.BF16 R36, R20, R38, R104 ;  /* 0x000000261424723c */ /* 0x000fe20000041868 */
[----:B------:R-:W-:Y:S02]  /*3d60*/  IABS R6, R6 ;  /* 0x0000000600067213 */ /* 0x000fe40000000000 */
[----:B------:R-:W-:Y:S02]  /*3d70*/  ISETP.GT.AND P2, PT, R196, R28, PT ;  /* 0x0000001cc400720c */ /* 0x000fe40003f44270 */
[----:B------:R-:W-:-:S03]  /*3d80*/  I2FP.F32.S32 R6, R6 ;  /* 0x0000000600067245 */ /* 0x000fc60000201400 */
[----:B--2---:R-:W-:Y:S02]  /*3d90*/  HMMA.16816.F32.BF16 R104, R52, R118, R12 ;  /* 0x000000763468723c */ /* 0x004fe4000004180c */
[----:B---3--:R-:W-:Y:S01]  /*3da0*/  FFMA.FTZ R3, R6, -UR8, R29 ;  /* 0x8000000806037c23 */ /* 0x008fe2000801001d */
[----:B------:R-:W-:-:S05]  /*3db0*/  FMUL.FTZ R6, R150, UR4 ;  /* 0x0000000496067c20 */ /* 0x000fca0008410000 */
[----:B------:R-:W-:Y:S01]  /*3dc0*/  HMMA.16816.F32.BF16 R8, R56, R16, R92 ;  /* 0x000000103808723c */ /* 0x000fe2000004185c */
[----:B------:R-:W-:Y:S01]  /*3dd0*/  VIADD R16, R192, 0x8 ;  /* 0x00000008c0107836 */ /* 0x000fe20000000000 */
[----:B------:R-:W-:Y:S01]  /*3de0*/  FSEL R17, R3, -INF , !P1 ;  /* 0xff80000003117808 */ /* 0x000fe20004800000 */
[----:B------:R-:W-:Y:S01]  /*3df0*/  IMAD.IADD R3, R193, 0x1, -R5 ;  /* 0x00000001c1037824 */ /* 0x000fe200078e0a05 */
[-C--:B------:R-:W-:Y:S01]  /*3e00*/  ISETP.GT.AND P1, PT, R195, R28.reuse, PT ;  /* 0x0000001cc300720c */ /* 0x080fe20003f24270 */
[----:B------:R-:W-:Y:S01]  /*3e10*/  VIADD R197, R16, -UR21 ;  /* 0x8000001510c57c36 */ /* 0x000fe20008000000 */
[----:B------:R-:W-:Y:S02]  /*3e20*/  FSEL R175, R17, -INF , !P4 ;  /* 0xff80000011af7808 */ /* 0x000fe40006000000 */
[----:B------:R-:W-:Y:S02]  /*3e30*/  HMMA.16816.F32.BF16 R64, R76, R24, R32 ;  /* 0x000000184c40723c */ /* 0x000fe40000041820 */
[----:B------:R-:W-:-:S06]  /*3e40*/  ISETP.GT.AND P0, PT, R197, R28, PT ;  /* 0x0000001cc500720c */ /* 0x000fcc0003f04270 */
[----:B------:R-:W-:Y:S01]  /*3e50*/  HMMA.16816.F32.BF16 R60, R20, R40, R60 ;  /* 0x00000028143c723c */ /* 0x000fe2000004183c */
[----:B------:R1:W-:Y:S07]  /*3e60*/  MUFU.TANH R40, R6 ;  /* 0x0000000600287308 */ /* 0x0003ee0000002400 */
[----:B------:R-:W-:Y:S08]  /*3e70*/  HMMA.16816.F32.BF16 R28, R44, R18, R36 ;  /* 0x000000122c1c723c */ /* 0x000ff00000041824 */
[----:B------:R-:W-:Y:S01]  /*3e80*/  HMMA.16816.F32.BF16 R92, R52, R24, R8 ;  /* 0x00000018345c723c */ /* 0x000fe20000041808 */
[----:B------:R-:W-:-:S02]  /*3e90*/  VIADD R11, R5, 0xffffffc9 ;  /* 0xffffffc9050b7836 */ /* 0x000fc40000000000 */
[----:B------:R-:W-:Y:S01]  /*3ea0*/  FMUL.FTZ R10, R65, UR4 ;  /* 0x00000004410a7c20 */ /* 0x000fe20008410000 */
[----:B-1----:R-:W-:Y:S01]  /*3eb0*/  FMUL.FTZ R6, R104, UR4 ;  /* 0x0000000468067c20 */ /* 0x002fe20008410000 */
[----:B------:R-:W-:Y:S02]  /*3ec0*/  IMAD.IADD R8, R198, 0x1, -R5 ;  /* 0x00000001c6087824 */ /* 0x000fe400078e0a05 */
[----:B------:R-:W-:Y:S01]  /*3ed0*/  IMAD.IADD R9, R192, 0x1, -R11 ;  /* 0x00000001c0097824 */ /* 0x000fe200078e0a0b */
[----:B------:R1:W2:Y:S01]  /*3ee0*/  MUFU.TANH R32, R6 ;  /* 0x0000000600207308 */ /* 0x0002a20000002400 */
[----:B------:R-:W-:Y:S07]  /*3ef0*/  HMMA.16816.F32.BF16 R12, R56, R18, R88 ;  /* 0x00000012380c723c */ /* 0x000fee0000041858 */
[----:B------:R-:W3:Y:S01]  /*3f00*/  MUFU.TANH R10, R10 ;  /* 0x0000000a000a7308 */ /* 0x000ee20000002400 */
[C---:B------:R-:W-:Y:S08]  /*3f10*/  HMMA.16816.F32.BF16 R108, R20.reuse, R42, R108 ;  /* 0x0000002a146c723c */ /* 0x040ff0000004186c */
[----:B------:R-:W-:Y:S01]  /*3f20*/  HMMA.16816.F32.BF16 R48, R20, R98, R120 ;  /* 0x000000621430723c */ /* 0x000fe20000041878 */
[----:B-1----:R-:W-:Y:S01]  /*3f30*/  FMUL.FTZ R6, R106, UR4 ;  /* 0x000000046a067c20 */ /* 0x002fe20008410000 */
[----:B------:R-:W-:Y:S03]  /*3f40*/  LDSM.16.M88.4 R20, [R186+0x4800] ;  /* 0x00480000ba14783b */ /* 0x000fe60000000200 */
[----:B------:R1:W4:Y:S02]  /*3f50*/  MUFU.TANH R24, R6 ;  /* 0x0000000600187308 */ /* 0x0003240000002400 */
[----:B-1----:R-:W-:-:S05]  /*3f60*/  IMAD.IADD R6, R16, 0x1, -R5 ;  /* 0x0000000110067824 */ /* 0x002fca00078e0a05 */
[----:B------:R-:W-:Y:S02]  /*3f70*/  IABS R7, R6 ;  /* 0x0000000600077213 */ /* 0x000fe40000000000 */
[----:B------:R-:W-:Y:S02]  /*3f80*/  IABS R6, R3 ;  /* 0x0000000300067213 */ /* 0x000fe40000000000 */
[----:B------:R-:W-:Y:S02]  /*3f90*/  IABS R3, R8 ;  /* 0x0000000800037213 */ /* 0x000fe40000000000 */
[----:B------:R-:W-:Y:S02]  /*3fa0*/  IABS R8, R9 ;  /* 0x0000000900087213 */ /* 0x000fe40000000000 */
[----:B------:R-:W-:Y:S02]  /*3fb0*/  I2FP.F32.S32 R6, R6 ;  /* 0x0000000600067245 */ /* 0x000fe40000201400 */
[----:B------:R-:W-:-:S02]  /*3fc0*/  I2FP.F32.S32 R9, R8 ;  /* 0x0000000800097245 */ /* 0x000fc40000201400 */
[----:B------:R-:W-:Y:S01]  /*3fd0*/  I2FP.F32.S32 R3, R3 ;  /* 0x0000000300037245 */ /* 0x000fe20000201400 */
[----:B--2---:R-:W-:Y:S01]  /*3fe0*/  FFMA.FTZ R8, R6, -UR8, R32 ;  /* 0x8000000806087c23 */ /* 0x004fe20008010020 */
[----:B------:R-:W-:Y:S01]  /*3ff0*/  I2FP.F32.S32 R7, R7 ;  /* 0x0000000700077245 */ /* 0x000fe20000201400 */
[-C--:B------:R-:W-:Y:S01]  /*4000*/  HMMA.16816.F32.BF16 R32, R76, R26.reuse, R28 ;  /* 0x0000001a4c20723c */ /* 0x080fe2000004181c */
[----:B---3--:R-:W-:Y:S01]  /*4010*/  FFMA.FTZ R9, R9, -UR8, R10 ;  /* 0x8000000809097c23 */ /* 0x008fe2000801000a */
[----:B----4-:R-:W-:Y:S01]  /*4020*/  FFMA.FTZ R6, R3, -UR8, R24 ;  /* 0x8000000803067c23 */ /* 0x010fe20008010018 */
[----:B------:R-:W-:Y:S02]  /*4030*/  VIADD R3, R4, 0x1 ;  /* 0x0000000104037836 */ /* 0x000fe40000000000 */
[----:B------:R-:W-:Y:S01]  /*4040*/  FFMA.FTZ R7, R7, -UR8, R40 ;  /* 0x8000000807077c23 */ /* 0x000fe20008010028 */
[----:B------:R-:W-:Y:S01]  /*4050*/  FMUL.FTZ R10, R67, UR4 ;  /* 0x00000004430a7c20 */ /* 0x000fe20008410000 */
[----:B------:R-:W-:Y:S01]  /*4060*/  FSEL R6, R6, -INF , !P1 ;  /* 0xff80000006067808 */ /* 0x000fe20004800000 */
[----:B------:R-:W-:Y:S02]  /*4070*/  HMMA.16816.F32.BF16 R28, R52, R26, R12 ;  /* 0x0000001a341c723c */ /* 0x000fe4000004180c */
[----:B------:R-:W-:Y:S01]  /*4080*/  FSEL R7, R7, -INF , !P0 ;  /* 0xff80000007077808 */ /* 0x000fe20004000000 */
[----:B------:R1:W2:Y:S01]  /*4090*/  MUFU.TANH R24, R10 ;  /* 0x0000000a00187308 */ /* 0x0002a20000002400 */
[----:B------:R-:W-:Y:S01]  /*40a0*/  FSEL R167, R6, -INF , !P5 ;  /* 0xff80000006a77808 */ /* 0x000fe20006800000 */
[----:B------:R-:W-:Y:S01]  /*40b0*/  FMUL.FTZ R6, R95, UR4 ;  /* 0x000000045f067c20 */ /* 0x000fe20008410000 */
[----:B------:R-:W-:Y:S01]  /*40c0*/  ISETP.GT.AND P0, PT, R194, R3, PT ;  /* 0x00000003c200720c */ /* 0x000fe20003f04270 */
[----:B------:R-:W3:Y:S01]  /*40d0*/  LDSM.16.M88.4 R12, [R182+0x4800] ;  /* 0x00480000b60c783b */ /* 0x000ee20000000200 */
[----:B------:R-:W-:-:S02]  /*40e0*/  FSEL R205, R7, -INF , !P6 ;  /* 0xff80000007cd7808 */ /* 0x000fc40007000000 */
[----:B------:R-:W-:Y:S01]  /*40f0*/  FSEL R7, R8, -INF , !P2 ;  /* 0xff80000008077808 */ /* 0x000fe20005000000 */
[----:B------:R-:W-:Y:S01]  /*4100*/  FMUL.FTZ R8, R93, UR4 ;  /* 0x000000045d087c20 */ /* 0x000fe20008410000 */
[----:B------:R-:W-:Y:S01]  /*4110*/  FSEL R17, R9, -INF , !P0 ;  /* 0xff80000009117808 */ /* 0x000fe20004000000 */
[----:B------:R4:W-:Y:S01]  /*4120*/  MUFU.TANH R18, R6 ;  /* 0x0000000600127308 */ /* 0x0009e20000002400 */
[----:B------:R-:W-:Y:S01]  /*4130*/  FMUL.FTZ R9, R32, UR4 ;  /* 0x0000000420097c20 */ /* 0x000fe20008410000 */
[----:B------:R-:W-:Y:S01]  /*4140*/  FSEL R166, R7, -INF , !P3 ;  /* 0xff80000007a67808 */ /* 0x000fe20005800000 */
[----:B------:R-:W-:Y:S01]  /*4150*/  IMAD.IADD R7, R16, 0x1, -R11 ;  /* 0x0000000110077824 */ /* 0x000fe200078e0a0b */
[C---:B------:R-:W-:Y:S02]  /*4160*/  ISETP.GE.AND P4, PT, R3.reuse, R200, PT ;  /* 0x000000c80300720c */ /* 0x040fe40003f86270 */
[----:B------:R-:W-:Y:S01]  /*4170*/  ISETP.GE.AND P6, PT, R3, R202, PT ;  /* 0x000000ca0300720c */ /* 0x000fe20003fc6270 */
[----:B------:R-:W-:Y:S01]  /*4180*/  FMUL.FTZ R41, R29, UR4 ;  /* 0x000000041d297c20 */ /* 0x000fe20008410000 */
[----:B-1----:R-:W-:Y:S01]  /*4190*/  VIADD R10, R5, 0xffffffd0 ;  /* 0xffffffd0050a7836 */ /* 0x002fe20000000000 */
[C---:B------:R-:W-:Y:S01]  /*41a0*/  ISETP.GE.AND P2, PT, R3.reuse, R199, PT ;  /* 0x000000c70300720c */ /* 0x040fe20003f46270 */
[----:B------:R1:W5:Y:S01]  /*41b0*/  MUFU.TANH R19, R8 ;  /* 0x0000000800137308 */ /* 0x0003620000002400 */
[----:B------:R-:W-:Y:S01]  /*41c0*/  ISETP.GE.AND P3, PT, R3, R201, PT ;  /* 0x000000c90300720c */ /* 0x000fe20003f66270 */
[----:B------:R-:W-:Y:S01]  /*41d0*/  FMUL.FTZ R42, R31, UR4 ;  /* 0x000000041f2a7c20 */ /* 0x000fe20008410000 */
[----:B------:R-:W-:-:S02]  /*41e0*/  ISETP.GT.AND P1, PT, R197, R3, PT ;  /* 0x00000003c500720c */ /* 0x000fc40003f24270 */
[-C--:B------:R-:W-:Y:S02]  /*41f0*/  ISETP.GT.AND P5, PT, R196, R3.reuse, PT ;  /* 0x00000003c400720c */ /* 0x080fe40003fa4270 */
[----:B------:R-:W-:Y:S01]  /*4200*/  ISETP.GT.AND P0, PT, R195, R3, PT ;  /* 0x00000003c300720c */ /* 0x000fe20003f04270 */
[--C-:B----4-:R-:W-:Y:S01]  /*4210*/  IMAD.IADD R6, R193, 0x1, -R11.reuse ;  /* 0x00000001c1067824 */ /* 0x110fe200078e0a0b */
[----:B------:R-:W-:Y:S01]  /*4220*/  IABS R7, R7 ;  /* 0x0000000700077213 */ /* 0x000fe20000000000 */
[----:B------:R-:W-:Y:S01]  /*4230*/  IMAD.IADD R3, R198, 0x1, -R11 ;  /* 0x00000001c6037824 */ /* 0x000fe200078e0a0b */
[----:B------:R-:W-:Y:S01]  /*4240*/  FSEL R90, R17, -INF , !P4 ;  /* 0xff800000115a7808 */ /* 0x000fe20006000000 */
[----:B------:R4:W5:Y:S01]  /*4250*/  MUFU.TANH R11, R9 ;  /* 0x00000009000b7308 */ /* 0x0009620000002400 */
[----:B------:R-:W-:Y:S01]  /*4260*/  I2FP.F32.S32 R7, R7 ;  /* 0x0000000700077245 */ /* 0x000fe20000201400 */
[----:B-1----:R-:W-:-:S04]  /*4270*/  IMAD.IADD R8, R192, 0x1, -R10 ;  /* 0x00000001c0087824 */ /* 0x002fc800078e0a0a */
[----:B--2---:R-:W-:-:S05]  /*4280*/  FFMA.FTZ R7, R7, -UR8, R24 ;  /* 0x8000000807077c23 */ /* 0x004fca0008010018 */
[----:B------:R-:W-:Y:S01]  /*4290*/  FSEL R7, R7, -INF , !P1 ;  /* 0xff80000007077808 */ /* 0x000fe20004800000 */
[-C--:B---3--:R-:W-:Y:S03]  /*42a0*/  HMMA.16816.F32.BF16 R24, R44, R12.reuse, R60 ;  /* 0x0000000c2c18723c */ /* 0x088fe6000004183c */
[----:B------:R-:W-:Y:S01]  /*42b0*/  FSEL R97, R7, -INF , !P6 ;  /* 0xff80000007617808 */ /* 0x000fe20007000000 */
[----:B------:R-:W-:Y:S01]  /*42c0*/  FMUL.FTZ R7, R28, UR4 ;  /* 0x000000041c077c20 */ /* 0x000fe20008410000 */
[----:B----4-:R-:W-:Y:S02]  /*42d0*/  IABS R9, R6 ;  /* 0x0000000600097213 */ /* 0x010fe40000000000 */
[----:B------:R-:W-:Y:S01]  /*42e0*/  IABS R6, R3 ;  /* 0x0000000300067213 */ /* 0x000fe20000000000 */
[----:B------:R-:W-:Y:S01]  /*42f0*/  HMMA.16816.F32.BF16 R36, R56, R12, R84 ;  /* 0x0000000c3824723c */ /* 0x000fe20000041854 */
[----:B------:R-:W-:Y:S01]  /*4300*/  IABS R3, R8 ;  /* 0x0000000800037213 */ /* 0x000fe20000000000 */
[----:B------:R-:W-:-:S02]  /*4310*/  IMAD.MOV.U32 R8, RZ, RZ, R9 ;  /* 0x000000ffff087224 */ /* 0x000fc400078e0009 */
[----:B------:R-:W-:Y:S01]  /*4320*/  FMUL.FTZ R12, R35, UR4 ;  /* 0x00000004230c7c20 */ /* 0x000fe20008410000 */
[----:B------:R-:W-:Y:S02]  /*4330*/  IMAD.MOV.U32 R9, RZ, RZ, R6 ;  /* 0x000000ffff097224 */ /* 0x000fe400078e0006 */
[----:B------:R-:W-:Y:S01]  /*4340*/  I2FP.F32.S32 R6, R8 ;  /* 0x0000000800067245 */ /* 0x000fe20000201400 */
[----:B------:R-:W-:Y:S02]  /*4350*/  MUFU.TANH R40, R12 ;  /* 0x0000000c00287308 */ /* 0x000fe40000002400 */
[----:B------:R-:W-:Y:S02]  /*4360*/  I2FP.F32.S32 R9, R9 ;  /* 0x0000000900097245 */ /* 0x000fe40000201400 */
[----:B------:R-:W-:Y:S01]  /*4370*/  I2FP.F32.S32 R8, R3 ;  /* 0x0000000300087245 */ /* 0x000fe20000201400 */
[----:B-----5:R-:W-:Y:S01]  /*4380*/  FFMA.FTZ R6, R6, -UR8, R19 ;  /* 0x8000000806067c23 */ /* 0x020fe20008010013 */
[----:B------:R-:W-:-:S02]  /*4390*/  VIADD R3, R4, 0x8 ;  /* 0x0000000804037836 */ /* 0x000fc40000000000 */
[----:B------:R-:W-:Y:S01]  /*43a0*/  FFMA.FTZ R9, R9, -UR8, R18 ;  /* 0x8000000809097c23 */ /* 0x000fe20008010012 */
[----:B------:R-:W-:Y:S01]  /*43b0*/  FFMA.FTZ R8, R8, -UR8, R11 ;  /* 0x8000000808087c23 */ /* 0x000fe2000801000b */
[----:B------:R-:W-:Y:S01]  /*43c0*/  FSEL R6, R6, -INF , !P5 ;  /* 0xff80000006067808 */ /* 0x000fe20006800000 */
[----:B------:R-:W-:Y:S01]  /*43d0*/  FMUL.FTZ R11, R34, UR4 ;  /* 0x00000004220b7c20 */ /* 0x000fe20008410000 */
[----:B------:R-:W-:Y:S01]  /*43e0*/  ISETP.GT.AND P4, PT, R194, R3, PT ;  /* 0x00000003c200720c */ /* 0x000fe20003f84270 */
[----:B------:R1:W-:Y:S01]  /*43f0*/  MUFU.TANH R18, R7 ;  /* 0x0000000700127308 */ /* 0x0003e20000002400 */
[----:B------:R-:W-:Y:S02]  /*4400*/  FSEL R88, R6, -INF , !P2 ;  /* 0xff80000006587808 */ /* 0x000fe40005000000 */
[----:B------:R-:W-:Y:S01]  /*4410*/  FSEL R6, R9, -INF , !P0 ;  /* 0xff80000009067808 */ /* 0x000fe20004000000 */
[----:B------:R-:W-:Y:S01]  /*4420*/  VIADD R9, R5, 0xffffffd1 ;  /* 0xffffffd105097836 */ /* 0x000fe20000000000 */
[----:B------:R-:W-:-:S02]  /*4430*/  ISETP.GE.AND P1, PT, R3, R200, PT ;  /* 0x000000c80300720c */ /* 0x000fc40003f26270 */
[----:B------:R-:W-:Y:S01]  /*4440*/  FSEL R89, R6, -INF , !P3 ;  /* 0xff80000006597808 */ /* 0x000fe20005800000 */
[----:B------:R-:W-:Y:S01]  /*4450*/  FMUL.FTZ R6, R30, UR4 ;  /* 0x000000041e067c20 */ /* 0x000fe20008410000 */
[----:B------:R2:W3:Y:S01]  /*4460*/  MUFU.TANH R19, R11 ;  /* 0x0000000b00137308 */ /* 0x0004e20000002400 */
[C---:B------:R-:W-:Y:S01]  /*4470*/  ISETP.GE.AND P6, PT, R3.reuse, R202, PT ;  /* 0x000000ca0300720c */ /* 0x040fe20003fc6270 */
[----:B------:R-:W-:Y:S01]  /*4480*/  HMMA.16816.F32.BF16 R28, R76, R20, R24 ;  /* 0x000000144c1c723c */ /* 0x000fe20000041818 */
[C---:B------:R-:W-:Y:S02]  /*4490*/  ISETP.GE.AND P5, PT, R3.reuse, R199, PT ;  /* 0x000000c70300720c */ /* 0x040fe40003fa6270 */
[----:B------:R-:W-:Y:S02]  /*44a0*/  ISETP.GE.AND P2, PT, R3, R201, PT ;  /* 0x000000c90300720c */ /* 0x000fe40003f46270 */
[-C--:B------:R-:W-:Y:S01]  /*44b0*/  ISETP.GT.AND P0, PT, R197, R3.reuse, PT ;  /* 0x00000003c500720c */ /* 0x080fe20003f04270 */
[----:B------:R4:W-:Y:S01]  /*44c0*/  MUFU.TANH R17, R6 ;  /* 0x0000000600117308 */ /* 0x0009e20000002400 */
[----:B------:R-:W-:Y:S01]  /*44d0*/  ISETP.GT.AND P3, PT, R196, R3, PT ;  /* 0x00000003c400720c */ /* 0x000fe20003f64270 */
[----:B-1----:R-:W-:Y:S01]  /*44e0*/  IMAD.IADD R7, R16, 0x1, -R10 ;  /* 0x0000000110077824 */ /* 0x002fe200078e0a0a */
[----:B------:R-:W-:Y:S04]  /*44f0*/  HMMA.16816.F32.BF16 R24, R44, R14, R108 ;  /* 0x0000000e2c18723c */ /* 0x000fe8000004186c */
[----:B------:R-:W-:-:S02]  /*4500*/  IABS R7, R7 ;  /* 0x0000000700077213 */ /* 0x000fc40000000000 */
[----:B--2---:R-:W-:Y:S01]  /*4510*/  FSEL R11, R8, -INF , !P4 ;  /* 0xff800000080b7808 */ /* 0x004fe20006000000 */
[----:B------:R-:W-:Y:S01]  /*4520*/  FMUL.FTZ R8, R33, UR4 ;  /* 0x0000000421087c20 */ /* 0x000fe20008410000 */
[----:B------:R-:W-:Y:S01]  /*4530*/  ISETP.GT.AND P4, PT, R195, R3, PT ;  /* 0x00000003c300720c */ /* 0x000fe20003f84270 */
[--C-:B------:R-:W-:Y:S01]  /*4540*/  IMAD.IADD R3, R198, 0x1, -R10.reuse ;  /* 0x00000001c6037824 */ /* 0x100fe200078e0a0a */
[----:B------:R-:W-:Y:S01]  /*4550*/  I2FP.F32.S32 R7, R7 ;  /* 0x0000000700077245 */ /* 0x000fe20000201400 */
[----:B------:R1:W2:Y:S01]  /*4560*/  MUFU.TANH R13, R8 ;  /* 0x00000008000d7308 */ /* 0x0002a20000002400 */
[----:B------:R-:W-:Y:S01]  /*4570*/  FSEL R84, R11, -INF , !P1 ;  /* 0xff8000000b547808 */ /* 0x000fe20004800000 */
[----:B------:R-:W-:Y:S01]  /*4580*/  FMUL.FTZ R12, R28, UR4 ;  /* 0x000000041c0c7c20 */ /* 0x000fe20008410000 */
[----:B----4-:R-:W-:Y:S02]  /*4590*/  IMAD.IADD R6, R193, 0x1, -R10 ;  /* 0x00000001c1067824 */ /* 0x010fe400078e0a0a */
[----:B---3--:R-:W-:Y:S01]  /*45a0*/  FFMA.FTZ R7, R7, -UR8, R19 ;  /* 0x8000000807077c23 */ /* 0x008fe20008010013 */
[----:B------:R-:W-:Y:S02]  /*45b0*/  HMMA.16816.F32.BF16 R32, R56, R14, R68 ;  /* 0x0000000e3820723c */ /* 0x000fe40000041844 */
[----:B------:R-:W-:Y:S01]  /*45c0*/  IABS R10, R6 ;  /* 0x00000006000a7213 */ /* 0x000fe20000000000 */
[----:B------:R-:W3:Y:S01]  /*45d0*/  MUFU.TANH R19, R41 ;  /* 0x0000002900137308 */ /* 0x000ee20000002400 */
[----:B------:R-:W-:-:S02]  /*45e0*/  IABS R6, R3 ;  /* 0x0000000300067213 */ /* 0x000fc40000000000 */
[----:B------:R-:W-:-:S04]  /*45f0*/  FSEL R7, R7, -INF , !P0 ;  /* 0xff80000007077808 */ /* 0x000fc80004000000 */
[----:B------:R-:W-:Y:S01]  /*4600*/  FSEL R96, R7, -INF , !P6 ;  /* 0xff80000007607808 */ /* 0x000fe20007000000 */
[----:B-1----:R-:W-:-:S05]  /*4610*/  IMAD.IADD R8, R192, 0x1, -R9 ;  /* 0x00000001c0087824 */ /* 0x002fca00078e0a09 */
[----:B------:R-:W-:Y:S01]  /*4620*/  IABS R3, R8 ;  /* 0x0000000800037213 */ /* 0x000fe20000000000 */
[----:B------:R-:W-:Y:S01]  /*4630*/  IMAD.MOV.U32 R8, RZ, RZ, R6 ;  /* 0x000000ffff087224 */ /* 0x000fe200078e0006 */
[----:B------:R-:W-:Y:S02]  /*4640*/  I2FP.F32.S32 R6, R10 ;  /* 0x0000000a00067245 */ /* 0x000fe40000201400 */
[----:B------:R-:W-:Y:S02]  /*4650*/  I2FP.F32.S32 R3, R3 ;  /* 0x0000000300037245 */ /* 0x000fe40000201400 */
[----:B------:R-:W-:Y:S01]  /*4660*/  I2FP.F32.S32 R8, R8 ;  /* 0x0000000800087245 */ /* 0x000fe20000201400 */
[----:B------:R-:W-:Y:S02]  /*4670*/  FFMA.FTZ R6, R6, -UR8, R18 ;  /* 0x8000000806067c23 */ /* 0x000fe40008010012 */
[----:B--2---:R-:W-:Y:S01]  /*4680*/  FFMA.FTZ R10, R3, -UR8, R13 ;  /* 0x80000008030a7c23 */ /* 0x004fe2000801000d */
[----:B------:R-:W-:-:S02]  /*4690*/  VIADD R3, R4, 0x9 ;  /* 0x0000000904037836 */ /* 0x000fc40000000000 */
[----:B------:R-:W-:Y:S01]  /*46a0*/  FFMA.FTZ R8, R8, -UR8, R17 ;  /* 0x8000000808087c23 */ /* 0x000fe20008010011 */
[----:B------:R-:W-:Y:S01]  /*46b0*/  FSEL R7, R6, -INF , !P3 ;  /* 0xff80000006077808 */ /* 0x000fe20005800000 */
[----:B------:R-:W1:Y:S01]  /*46c0*/  MUFU.TANH R18, R42 ;  /* 0x0000002a00127308 */ /* 0x000e620000002400 */
[----:B------:R-:W-:Y:S02]  /*46d0*/  ISETP.GT.AND P1, PT, R194, R3, PT ;  /* 0x00000003c200720c */ /* 0x000fe40003f24270 */
[----:B------:R-:W-:Y:S02]  /*46e0*/  FSEL R6, R8, -INF , !P4 ;  /* 0xff80000008067808 */ /* 0x000fe40006000000 */
[----:B------:R-:W-:Y:S01]  /*46f0*/  FSEL R62, R7, -INF , !P5 ;  /* 0xff800000073e7808 */ /* 0x000fe20006800000 */
[--C-:B------:R-:W-:Y:S01]  /*4700*/  IMAD.IADD R7, R16, 0x1, -R9.reuse ;  /* 0x0000000110077824 */ /* 0x100fe200078e0a09 */
[----:B------:R-:W-:Y:S01]  /*4710*/  FSEL R63, R6, -INF , !P2 ;  /* 0xff800000063f7808 */ /* 0x000fe20005000000 */
[----:B------:R-:W-:Y:S01]  /*4720*/  IMAD.IADD R6, R193, 0x1, -R9 ;  /* 0x00000001c1067824 */ /* 0x000fe200078e0a09 */
[----:B------:R-:W-:Y:S01]  /*4730*/  FSEL R11, R10, -INF , !P1 ;  /* 0xff8000000a0b7808 */ /* 0x000fe20004800000 */
[----:B------:R-:W-:Y:S01]  /*4740*/  VIADD R10, R5, 0xffffffd8 ;  /* 0xffffffd8050a7836 */ /* 0x000fe20000000000 */
[C---:B------:R-:W-:Y:S01]  /*4750*/  ISETP.GE.AND P0, PT, R3.reuse, R200, PT ;  /* 0x000000c80300720c */ /* 0x040fe20003f06270 */
[----:B------:R2:W4:Y:S01]  /*4760*/  MUFU.TANH R17, R12 ;  /* 0x0000000c00117308 */ /* 0x0005220000002400 */
[C---:B------:R-:W-:Y:S01]  /*4770*/  ISETP.GE.AND P6, PT, R3.reuse, R202, PT ;  /* 0x000000ca0300720c */ /* 0x040fe20003fc6270 */
[----:B------:R-:W-:Y:S01]  /*4780*/  IMAD.IADD R8, R192, 0x1, -R10 ;  /* 0x00000001c0087824 */ /* 0x000fe200078e0a0a */
[----:B------:R-:W-:-:S02]  /*4790*/  ISETP.GE.AND P3, PT, R3, R199, PT ;  /* 0x000000c70300720c */ /* 0x000fc40003f66270 */
[----:B------:R-:W-:Y:S02]  /*47a0*/  ISETP.GE.AND P5, PT, R3, R201, PT ;  /* 0x000000c90300720c */ /* 0x000fe40003fa6270 */
[-C--:B------:R-:W-:Y:S02]  /*47b0*/  ISETP.GT.AND P4, PT, R197, R3.reuse, PT ;  /* 0x00000003c500720c */ /* 0x080fe40003f84270 */
[-C--:B------:R-:W-:Y:S02]  /*47c0*/  ISETP.GT.AND P2, PT, R196, R3.reuse, PT ;  /* 0x00000003c400720c */ /* 0x080fe40003f44270 */
[----:B------:R-:W-:Y:S01]  /*47d0*/  ISETP.GT.AND P1, PT, R195, R3, PT ;  /* 0x00000003c300720c */ /* 0x000fe20003f24270 */
[----:B------:R-:W-:Y:S01]  /*47e0*/  IMAD.IADD R3, R198, 0x1, -R9 ;  /* 0x00000001c6037824 */ /* 0x000fe200078e0a09 */
[----:B------:R-:W-:Y:S02]  /*47f0*/  IABS R9, R6 ;  /* 0x0000000600097213 */ /* 0x000fe40000000000 */
[----:B------:R-:W-:-:S02]  /*4800*/  IABS R7, R7 ;  /* 0x0000000700077213 */ /* 0x000fc40000000000 */
[----:B------:R-:W-:Y:S01]  /*4810*/  IABS R6, R3 ;  /* 0x0000000300067213 */ /* 0x000fe20000000000 */
[----:B--2---:R-:W-:Y:S01]  /*4820*/  HMMA.16816.F32.BF16 R12, R52, R20, R36 ;  /* 0x00000014340c723c */ /* 0x004fe20000041824 */
[----:B------:R-:W-:Y:S02]  /*4830*/  IABS R3, R8 ;  /* 0x0000000800037213 */ /* 0x000fe40000000000 */
[----:B------:R-:W-:Y:S01]  /*4840*/  I2FP.F32.S32 R7, R7 ;  /* 0x0000000700077245 */ /* 0x000fe20000201400 */
[----:B------:R-:W-:Y:S01]  /*4850*/  IMAD.MOV.U32 R8, RZ, RZ, R6 ;  /* 0x000000ffff087224 */ /* 0x000fe200078e0006 */
[----:B------:R-:W-:Y:S02]  /*4860*/  I2FP.F32.S32 R6, R9 ;  /* 0x0000000900067245 */ /* 0x000fe40000201400 */
[----:B------:R-:W-:Y:S01]  /*4870*/  FSEL R65, R11, -INF , !P0 ;  /* 0xff8000000b417808 */ /* 0x000fe20004000000 */
[----:B------:R-:W-:Y:S01]  /*4880*/  FFMA.FTZ R7, R7, -UR8, R40 ;  /* 0x8000000807077c23 */ /* 0x000fe20008010028 */
[----:B------:R-:W-:Y:S01]  /*4890*/  I2FP.F32.S32 R9, R8 ;  /* 0x0000000800097245 */ /* 0x000fe20000201400 */
[----:B---3--:R-:W-:Y:S01]  /*48a0*/  FFMA.FTZ R6, R6, -UR8, R19 ;  /* 0x8000000806067c23 */ /* 0x008fe20008010013 */
[----:B------:R-:W-:Y:S01]  /*48b0*/  I2FP.F32.S32 R8, R3 ;  /* 0x0000000300087245 */ /* 0x000fe20000201400 */
[----:B------:R-:W-:Y:S01]  /*48c0*/  VIADD R3, R4, 0x10 ;  /* 0x0000001004037836 */ /* 0x000fe20000000000 */
[----:B------:R-:W-:Y:S01]  /*48d0*/  FSEL R7, R7, -INF , !P4 ;  /* 0xff80000007077808 */ /* 0x000fe20006000000 */
[----:B-1----:R-:W-:Y:S01]  /*48e0*/  FFMA.FTZ R9, R9, -UR8, R18 ;  /* 0x8000000809097c23 */ /* 0x002fe20008010012 */
[----:B------:R-:W-:Y:S01]  /*48f0*/  FSEL R6, R6, -INF , !P2 ;  /* 0xff80000006067808 */ /* 0x000fe20005000000 */
[----:B------:R-:W-:Y:S01]  /*4900*/  FMUL.FTZ R11, R30, UR4 ;  /* 0x000000041e0b7c20 */ /* 0x000fe20008410000 */
[----:B----4-:R-:W-:Y:S01]  /*4910*/  FFMA.FTZ R8, R8, -UR8, R17 ;  /* 0x8000000808087c23 */ /* 0x010fe20008010011 */
[----:B------:R-:W-:Y:S01]  /*4920*/  FSEL R67, R7, -INF , !P6 ;  /* 0xff80000007437808 */ /* 0x000fe20007000000 */
[----:B------:R-:W-:Y:S01]  /*4930*/  FMUL.FTZ R7, R12, UR4 ;  /* 0x000000040c077c20 */ /* 0x000fe20008410000 */
[----:B------:R-:W-:Y:S01]  /*4940*/  FSEL R60, R6, -INF , !P3 ;  /* 0xff800000063c7808 */ /* 0x000fe20005800000 */
[----:B------:R-:W-:Y:S01]  /*4950*/  FMUL.FTZ R12, R29, UR4 ;  /* 0x000000041d0c7c20 */ /* 0x000fe20008410000 */
[----:B------:R-:W-:Y:S01]  /*4960*/  FSEL R6, R9, -INF , !P1 ;  /* 0xff80000009067808 */ /* 0x000fe20004800000 */
[----:B------:R1:W2:Y:S01]  /*4970*/  MUFU.TANH R19, R11 ;  /* 0x0000000b00137308 */ /* 0x0002a20000002400 */
[----:B------:R-:W-:Y:S01]  /*4980*/  ISETP.GT.AND P0, PT, R194, R3, PT ;  /* 0x00000003c200720c */ /* 0x000fe20003f04270 */
[----:B------:R-:W-:Y:S01]  /*4990*/  VIADD R9, R5, 0xffffffd9 ;  /* 0xffffffd905097836 */ /* 0x000fe20000000000 */
[----:B------:R-:W-:Y:S01]  /*49a0*/  FSEL R61, R6, -INF , !P5 ;  /* 0xff800000063d7808 */ /* 0x000fe20006800000 */
[----:B------:R-:W-:Y:S01]  /*49b0*/  FMUL.FTZ R6, R14, UR4 ;  /* 0x000000040e067c20 */ /* 0x000fe20008410000 */
[C---:B------:R-:W-:Y:S01]  /*49c0*/  ISETP.GE.AND P4, PT, R3.reuse, R200, PT ;  /* 0x000000c80300720c */ /* 0x040fe20003f86270 */
[-C--:B------:R-:W-:Y:S01]  /*49d0*/  HMMA.16816.F32.BF16 R36, R76, R22.reuse, R24 ;  /* 0x000000164c24723c */ /* 0x080fe20000041818 */
[C---:B------:R-:W-:Y:S01]  /*49e0*/  ISETP.GE.AND P6, PT, R3.reuse, R202, PT ;  /* 0x000000ca0300720c */ /* 0x040fe20003fc6270 */
[----:B------:R3:W-:Y:S01]  /*49f0*/  MUFU.TANH R14, R6 ;  /* 0x00000006000e7308 */ /* 0x0007e20000002400 */
[----:B------:R-:W-:Y:S01]  /*4a00*/  ISETP.GE.AND P2, PT, R3, R199, PT ;  /* 0x000000c70300720c */ /* 0x000fe20003f46270 */
[----:B------:R-:W-:Y:S01]  /*4a10*/  FMUL.FTZ R17, R31, UR4 ;  /* 0x000000041f117c20 */ /* 0x000fe20008410000 */
[----:B------:R-:W-:Y:S01]  /*4a20*/  ISETP.GE.AND P3, PT, R3, R201, PT ;  /* 0x000000c90300720c */ /* 0x000fe20003f66270 */
[----:B------:R-:W-:Y:S01]  /*4a30*/  FMUL.FTZ R13, R13, UR4 ;  /* 0x000000040d0d7c20 */ /* 0x000fe20008410000 */
[-C--:B------:R-:W-:Y:S01]  /*4a40*/  ISETP.GT.AND P1, PT, R197, R3.reuse, PT ;  /* 0x00000003c500720c */ /* 0x080fe20003f24270 */
[----:B------:R-:W-:Y:S01]  /*4a50*/  HMMA.16816.F32.BF16 R40, R52, R22, R32 ;  /* 0x000000163428723c */ /* 0x000fe20000041820 */
[-C--:B------:R-:W-:Y:S01]  /*4a60*/  ISETP.GT.AND P5, PT, R196, R3.reuse, PT ;  /* 0x00000003c400720c */ /* 0x080fe20003fa4270 */
[----:B------:R4:W5:Y:S01]  /*4a70*/  MUFU.TANH R18, R7 ;  /* 0x0000000700127308 */ /* 0x0009620000002400 */
[----:B------:R-:W5:Y:S01]  /*4a80*/  LDSM.16.M88.4 R32, [R182+0x5000] ;  /* 0x00500000b620783b */ /* 0x000f620000000200 */
[----:B-1----:R-:W-:Y:S01]  /*4a90*/  FSEL R11, R8, -INF , !P0 ;  /* 0xff800000080b7808 */ /* 0x002fe20004000000 */
[----:B------:R-:W-:Y:S01]  /*4aa0*/  IMAD.IADD R8, R192, 0x1, -R9 ;  /* 0x00000001c0087824 */ /* 0x000fe200078e0a09 */
[----:B------:R-:W-:Y:S01]  /*4ab0*/  ISETP.GT.AND P0, PT, R195, R3, PT ;  /* 0x00000003c300720c */ /* 0x000fe20003f04270 */
[----:B------:R-:W-:-:S02]  /*4ac0*/  IMAD.IADD R3, R198, 0x1, -R10 ;  /* 0x00000001c6037824 */ /* 0x000fc400078e0a0a */
[----:B------:R-:W-:Y:S01]  /*4ad0*/  FMUL.FTZ R15, R15, UR4 ;  /* 0x000000040f0f7c20 */ /* 0x000fe20008410000 */
[----:B------:R-:W-:Y:S01]  /*4ae0*/  FSEL R148, R11, -INF , !P4 ;  /* 0xff8000000b947808 */ /* 0x000fe20006000000 */
[----:B------:R-:W1:Y:S01]  /*4af0*/  MUFU.TANH R12, R12 ;  /* 0x0000000c000c7308 */ /* 0x000e620000002400 */
[----:B------:R-:W1:Y:S01]  /*4b00*/  LDSM.16.M88.4 R20, [R186+0x5000] ;  /* 0x00500000ba14783b */ /* 0x000e620000000200 */
[----:B---3--:R-:W-:Y:S01]  /*4b10*/  IMAD.IADD R6, R193, 0x1, -R10 ;  /* 0x00000001c1067824 */ /* 0x008fe200078e0a0a */
[----:B------:R-:W-:-:S05]  /*4b20*/  DEPBAR.LE SB0, 0x0 ;  /* 0x000080000000791a */ /* 0x000fca0000000000 */
[----:B------:R-:W-:Y:S01]  /*4b30*/  MUFU.TANH R13, R13 ;  /* 0x0000000d000d7308 */ /* 0x000fe20000002400 */
[----:B------:R-:W-:Y:S01]  /*4b40*/  FMUL.FTZ R30, R41, UR4 ;  /* 0x00000004291e7c20 */ /* 0x000fe20008410000 */
[----:B----4-:R-:W-:Y:S01]  /*4b50*/  IMAD.IADD R7, R16, 0x1, -R10 ;  /* 0x0000000110077824 */ /* 0x010fe200078e0a0a */
[----:B------:R-:W-:Y:S01]  /*4b60*/  IABS R10, R6 ;  /* 0x00000006000a7213 */ /* 0x000fe20000000000 */
[----:B------:R-:W-:Y:S01]  /*4b70*/  FMUL.FTZ R31, R43, UR4 ;  /* 0x000000042b1f7c20 */ /* 0x000fe20008410000 */
[----:B------:R-:W-:Y:S02]  /*4b80*/  IABS R6, R3 ;  /* 0x0000000300067213 */ /* 0x000fe40000000000 */
[----:B------:R-:W-:Y:S01]  /*4b90*/  IABS R7, R7 ;  /* 0x0000000700077213 */ /* 0x000fe20000000000 */
[----:B------:R-:W-:Y:S01]  /*4ba0*/  MUFU.TANH R15, R15 ;  /* 0x0000000f000f7308 */ /* 0x000fe20000002400 */
[----:B------:R-:W-:Y:S01]  /*4bb0*/  IABS R3, R8 ;  /* 0x0000000800037213 */ /* 0x000fe20000000000 */
[----:B------:R-:W-:Y:S01]  /*4bc0*/  IMAD.MOV.U32 R8, RZ, RZ, R6 ;  /* 0x000000ffff087224 */ /* 0x000fe200078e0006 */
[----:B------:R-:W-:-:S02]  /*4bd0*/  I2FP.F32.S32 R7, R7 ;  /* 0x0000000700077245 */ /* 0x000fc40000201400 */
[----:B------:R-:W-:Y:S02]  /*4be0*/  I2FP.F32.S32 R6, R10 ;  /* 0x0000000a00067245 */ /* 0x000fe40000201400 */
[----:B------:R-:W-:Y:S01]  /*4bf0*/  I2FP.F32.S32 R3, R3 ;  /* 0x0000000300037245 */ /* 0x000fe20000201400 */
[----:B--2---:R-:W-:Y:S01]  /*4c00*/  FFMA.FTZ R7, R7, -UR8, R19 ;  /* 0x8000000807077c23 */ /* 0x004fe20008010013 */
[----:B------:R-:W-:Y:S01]  /*4c10*/  I2FP.F32.S32 R8, R8 ;  /* 0x0000000800087245 */ /* 0x000fe20000201400 */
[----:B-----5:R-:W-:Y:S02]  /*4c20*/  FFMA.FTZ R6, R6, -UR8, R18 ;  /* 0x8000000806067c23 */ /* 0x020fe40008010012 */
[----:B-1----:R-:W-:Y:S01]  /*4c30*/  FFMA.FTZ R10, R3, -UR8, R12 ;  /* 0x80000008030a7c23 */ /* 0x002fe2000801000c */
[----:B------:R-:W-:Y:S01]  /*4c40*/  FSEL R7, R7, -INF , !P1 ;  /* 0xff80000007077808 */ /* 0x000fe20004800000 */
[----:B------:R-:W-:Y:S01]  /*4c50*/  FFMA.FTZ R8, R8, -UR8, R14 ;  /* 0x8000000808087c23 */ /* 0x000fe2000801000e */
[----:B------:R-:W-:Y:S01]  /*4c60*/  VIADD R3, R4, 0x11 ;  /* 0x0000001104037836 */ /* 0x000fe20000000000 */
[----:B------:R1:W2:Y:S01]  /*4c70*/  MUFU.TANH R14, R17 ;  /* 0x00000011000e7308 */ /* 0x0002a20000002400 */
[----:B------:R-:W-:Y:S01]  /*4c80*/  FSEL R150, R7, -INF , !P6 ;  /* 0xff80000007967808 */ /* 0x000fe20007000000 */
[----:B------:R-:W-:Y:S01]  /*4c90*/  FMUL.FTZ R12, R36, UR4 ;  /* 0x00000004240c7c20 */ /* 0x000fe20008410000 */
[----:B------:R-:W-:Y:S01]  /*4ca0*/  FSEL R7, R6, -INF , !P5 ;  /* 0xff80000006077808 */ /* 0x000fe20006800000 */
[----:B------:R-:W-:Y:S01]  /*4cb0*/  HMMA.16816.F32.BF16 R24, R44, R32, R72 ;  /* 0x000000202c18723c */ /* 0x000fe20000041848 */
[----:B------:R-:W-:-:S02]  /*4cc0*/  ISETP.GT.AND P1, PT, R194, R3, PT ;  /* 0x00000003c200720c */ /* 0x000fc40003f24270 */
[----:B------:R-:W-:Y:S01]  /*4cd0*/  FSEL R6, R8, -INF , !P0 ;  /* 0xff80000008067808 */ /* 0x000fe20004000000 */
[----:B------:R-:W3:Y:S01]  /*4ce0*/  MUFU.TANH R12, R12 ;  /* 0x0000000c000c7308 */ /* 0x000ee20000002400 */
[----:B------:R-:W-:Y:S01]  /*4cf0*/  FSEL R102, R7, -INF , !P2 ;  /* 0xff80000007667808 */ /* 0x000fe20005000000 */
[--C-:B------:R-:W-:Y:S01]  /*4d00*/  IMAD.IADD R7, R16, 0x1, -R9.reuse ;  /* 0x0000000110077824 */ /* 0x100fe200078e0a09 */
[----:B------:R-:W-:Y:S01]  /*4d10*/  FSEL R103, R6, -INF , !P3 ;  /* 0xff80000006677808 */ /* 0x000fe20005800000 */
[----:B------:R-:W-:Y:S01]  /*4d20*/  IMAD.IADD R6, R193, 0x1, -R9 ;  /* 0x00000001c1067824 */ /* 0x000fe200078e0a09 */
[----:B------:R-:W-:Y:S01]  /*4d30*/  FSEL R11, R10, -INF , !P1 ;  /* 0xff8000000a0b7808 */ /* 0x000fe20004800000 */
[----:B------:R-:W-:Y:S01]  /*4d40*/  VIADD R10, R5, 0xffffffe0 ;  /* 0xffffffe0050a7836 */ /* 0x000fe20000000000 */
[C---:B------:R-:W-:Y:S01]  /*4d50*/  ISETP.GE.AND P4, PT, R3.reuse, R200, PT ;  /* 0x000000c80300720c */ /* 0x040fe20003f86270 */
[----:B------:R-:W-:Y:S01]  /*4d60*/  HMMA.16816.F32.BF16 R48, R44, R34, R48 ;  /* 0x000000222c30723c */ /* 0x000fe20000041830 */
[C---:B------:R-:W-:Y:S01]  /*4d70*/  ISETP.GE.AND P6, PT, R3.reuse, R202, PT ;  /* 0x000000ca0300720c */ /* 0x040fe20003fc6270 */
[----:B------:R-:W-:Y:S01]  /*4d80*/  IMAD.IADD R8, R192, 0x1, -R10 ;  /* 0x00000001c0087824 */ /* 0x000fe200078e0a0a */
[----:B------:R-:W-:Y:S01]  /*4d90*/  ISETP.GE.AND P5, PT, R3, R199, PT ;  /* 0x000000c70300720c */ /* 0x000fe20003fa6270 */
[----:B-1----:R-:W-:Y:S01]  /*4da0*/  FMUL.FTZ R17, R39, UR4 ;  /* 0x0000000427117c20 */ /* 0x002fe20008410000 */
[----:B------:R-:W-:Y:S01]  /*4db0*/  ISETP.GE.AND P2, PT, R3, R201, PT ;  /* 0x000000c90300720c */ /* 0x000fe20003f46270 */
[----:B------:R-:W-:Y:S01]  /*4dc0*/  BAR.SYNC.DEFER_BLOCKING 0x0 ;  /* 0x0000000000007b1d */ /* 0x000fe20000010000 */
[-C--:B------:R-:W-:Y:S01]  /*4dd0*/  ISETP.GT.AND P0, PT, R197, R3.reuse, PT ;  /* 0x00000003c500720c */ /* 0x080fe20003f04270 */
[----:B------:R-:W-:Y:S01]  /*4de0*/  HMMA.16816.F32.BF16 R24, R76, R20, R24 ;  /* 0x000000144c18723c */ /* 0x000fe20000041818 */
[----:B------:R-:W-:-:S02]  /*4df0*/  ISETP.GT.AND P3, PT, R196, R3, PT ;  /* 0x00000003c400720c */ /* 0x000fc40003f64270 */
[----:B------:R-:W-:Y:S01]  /*4e00*/  ISETP.GT.AND P1, PT, R195, R3, PT ;  /* 0x00000003c300720c */ /* 0x000fe20003f24270 */
[----:B------:R-:W-:Y:S01]  /*4e10*/  IMAD.IADD R3, R198, 0x1, -R9 ;  /* 0x00000001c6037824 */ /* 0x000fe200078e0a09 */
[----:B------:R-:W-:Y:S02]  /*4e20*/  IABS R9, R6 ;  /* 0x0000000600097213 */ /* 0x000fe40000000000 */
[----:B------:R-:W-:Y:S01]  /*4e30*/  IABS R7, R7 ;  /* 0x0000000700077213 */ /* 0x000fe20000000000 */
[----:B------:R-:W-:Y:S01]  /*4e40*/  HMMA.16816.F32.BF16 R44, R44, R112, R80 ;  /* 0x000000702c2c723c */ /* 0x000fe20000041850 */
[----:B------:R-:W-:Y:S02]  /*4e50*/  IABS R6, R3 ;  /* 0x0000000300067213 */ /* 0x000fe40000000000 */
[----:B------:R-:W-:Y:S01]  /*4e60*/  IABS R3, R8 ;  /* 0x0000000800037213 */ /* 0x000fe20000000000 */
[----:B------:R-:W-:Y:S01]  /*4e70*/  IMAD.MOV.U32 R8, RZ, RZ, R9 ;  /* 0x000000ffff087224 */ /* 0x000fe200078e0009 */
[----:B------:R-:W-:Y:S01]  /*4e80*/  I2FP.F32.S32 R7, R7 ;  /* 0x0000000700077245 */ /* 0x000fe20000201400 */
[----:B------:R-:W-:Y:S01]  /*4e90*/  IMAD.MOV.U32 R9, RZ, RZ, R6 ;  /* 0x000000ffff097224 */ /* 0x000fe200078e0006 */
[----:B------:R-:W-:Y:S01]  /*4ea0*/  FSEL R119, R11, -INF , !P4 ;  /* 0xff8000000b777808 */ /* 0x000fe20006000000 */
[----:B------:R-:W-:Y:S01]  /*4eb0*/  FMUL.FTZ R11, R38, UR4 ;  /* 0x00000004260b7c20 */ /* 0x000fe20008410000 */
[----:B------:R-:W-:Y:S01]  /*4ec0*/  I2FP.F32.S32 R6, R8 ;  /* 0x0000000800067245 */ /* 0x000fe20000201400 */
[----:B--2---:R-:W-:Y:S01]  /*4ed0*/  FFMA.FTZ R7, R7, -UR8, R14 ;  /* 0x8000000807077c23 */ /* 0x004fe2000801000e */
[----:B------:R-:W-:Y:S01]  /*4ee0*/  I2FP.F32.S32 R9, R9 ;  /* 0x0000000900097245 */ /* 0x000fe20000201400 */
[----:B------:R1:W2:Y:S01]  /*4ef0*/  MUFU.TANH R29, R11 ;  /* 0x0000000b001d7308 */ /* 0x0002a20000002400 */
[----:B------:R-:W-:Y:S01]  /*4f00*/  I2FP.F32.S32 R8, R3 ;  /* 0x0000000300087245 */ /* 0x000fe20000201400 */
[----:B------:R-:W-:Y:S01]  /*4f10*/  FFMA.FTZ R6, R6, -UR8, R13 ;  /* 0x8000000806067c23 */ /* 0x000fe2000801000d */
[----:B------:R-:W-:Y:S01]  /*4f20*/  FSEL R7, R7, -INF , !P0 ;  /* 0xff80000007077808 */ /* 0x000fe20004000000 */
[----:B------:R-:W-:Y:S01]  /*4f30*/  FFMA.FTZ R9, R9, -UR8, R15 ;  /* 0x8000000809097c23 */ /* 0x000fe2000801000f */
[----:B------:R-:W-:-:S02]  /*4f40*/  VIADD R3, R4, 0x18 ;  /* 0x0000001804037836 */ /* 0x000fc40000000000 */
[----:B---3--:R-:W-:Y:S01]  /*4f50*/  FFMA.FTZ R8, R8, -UR8, R12 ;  /* 0x8000000808087c23 */ /* 0x008fe2000801000c */
[----:B------:R-:W-:Y:S01]  /*4f60*/  FSEL R147, R7, -INF , !P6 ;  /* 0xff80000007937808 */ /* 0x000fe20007000000 */
[C---:B------:R-:W-:Y:S01]  /*4f70*/  HMMA.16816.F32.BF16 R12, R56.reuse, R32, R124 ;  /* 0x00000020380c723c */ /* 0x040fe2000004187c */
[----:B------:R-:W-:Y:S02]  /*4f80*/  FSEL R7, R6, -INF , !P3 ;  /* 0xff80000006077808 */ /* 0x000fe40005800000 */
[----:B------:R-:W-:Y:S01]  /*4f90*/  FSEL R6, R9, -INF , !P1 ;  /* 0xff80000009067808 */ /* 0x000fe20004800000 */
[----:B------:R-:W-:Y:S01]  /*4fa0*/  VIADD R9, R5, 0xffffffe1 ;  /* 0xffffffe105097836 */ /* 0x000fe20000000000 */
[----:B------:R-:W-:Y:S02]  /*4fb0*/  ISETP.GT.AND P0, PT, R194, R3, PT ;  /* 0x00000003c200720c */ /* 0x000fe40003f04270 */
[----:B------:R-:W-:Y:S01]  /*4fc0*/  FSEL R101, R6, -INF , !P2 ;  /* 0xff80000006657808 */ /* 0x000fe20005000000 */
[----:B------:R-:W-:Y:S01]  /*4fd0*/  FMUL.FTZ R6, R42, UR4 ;  /* 0x000000042a067c20 */ /* 0x000fe20008410000 */
[----:B------:R-:W-:Y:S01]  /*4fe0*/  FSEL R100, R7, -INF , !P5 ;  /* 0xff80000007647808 */ /* 0x000fe20006800000 */
[----:B-1----:R-:W-:Y:S01]  /*4ff0*/  FMUL.FTZ R11, R40, UR4 ;  /* 0x00000004280b7c20 */ /* 0x002fe20008410000 */
[C---:B------:R-:W-:Y:S01]  /*5000*/  ISETP.GE.AND P4, PT, R3.reuse, R200, PT ;  /* 0x000000c80300720c */ /* 0x040fe20003f86270 */
[----:B------:R1:W-:Y:S01]  /*5010*/  MUFU.TANH R19, R6 ;  /* 0x0000000600137308 */ /* 0x0003e20000002400 */
[C---:B------:R-:W-:Y:S01]  /*5020*/  ISETP.GE.AND P6, PT, R3.reuse, R202, PT ;  /* 0x000000ca0300720c */ /* 0x040fe20003fc6270 */
[----:B------:R-:W-:Y:S01]  /*5030*/  IMAD.IADD R7, R16, 0x1, -R10 ;  /* 0x0000000110077824 */ /* 0x000fe200078e0a0a */
[C---:B------:R-:W-:Y:S01]  /*5040*/  ISETP.GE.AND P3, PT, R3.reuse, R199, PT ;  /* 0x000000c70300720c */ /* 0x040fe20003f66270 */
[----:B------:R-:W-:Y:S01]  /*5050*/  HMMA.16816.F32.BF16 R32, R56, R34, R128 ;  /* 0x000000223820723c */ /* 0x000fe20000041880 */
[----:B------:R-:W-:-:S02]  /*5060*/  ISETP.GE.AND P5, PT, R3, R201, PT ;  /* 0x000000c90300720c */ /* 0x000fc40003fa6270 */
[-C--:B------:R-:W-:Y:S01]  /*5070*/  ISETP.GT.AND P1, PT, R197, R3.reuse, PT ;  /* 0x00000003c500720c */ /* 0x080fe20003f24270 */
[----:B------:R3:W4:Y:S01]  /*5080*/  MUFU.TANH R28, R11 ;  /* 0x0000000b001c7308 */ /* 0x0007220000002400 */
[----:B------:R-:W-:Y:S02]  /*5090*/  ISETP.GT.AND P2, PT, R196, R3, PT ;  /* 0x00000003c400720c */ /* 0x000fe40003f44270 */
[----:B------:R-:W-:Y:S01]  /*50a0*/  IABS R7, R7 ;  /* 0x0000000700077213 */ /* 0x000fe20000000000 */
[----:B------:R-:W-:Y:S03]  /*50b0*/  HMMA.16816.F32.BF16 R56, R56, R112, R132 ;  /* 0x000000703838723c */ /* 0x000fe60000041884 */
[----:B------:R-:W-:Y:S01]  /*50c0*/  I2FP.F32.S32 R7, R7 ;  /* 0x0000000700077245 */ /* 0x000fe20000201400 */
[----:B-1----:R-:W-:-:S04]  /*50d0*/  IMAD.IADD R6, R193, 0x1, -R10 ;  /* 0x00000001c1067824 */ /* 0x002fc800078e0a0a */
[----:B--2---:R-:W-:-:S05]  /*50e0*/  FFMA.FTZ R7, R7, -UR8, R29 ;  /* 0x8000000807077c23 */ /* 0x004fca000801001d */
[----:B------:R-:W-:Y:S02]  /*50f0*/  FSEL R7, R7, -INF , !P1 ;  /* 0xff80000007077808 */ /* 0x000fe40004800000 */
[----:B---3--:R-:W-:Y:S01]  /*5100*/  FSEL R11, R8, -INF , !P0 ;  /* 0xff800000080b7808 */ /* 0x008fe20004000000 */
[----:B------:R-:W-:Y:S01]  /*5110*/  FMUL.FTZ R8, R37, UR4 ;  /* 0x0000000425087c20 */ /* 0x000fe20008410000 */
[----:B------:R-:W-:Y:S01]  /*5120*/  ISETP.GT.AND P0, PT, R195, R3, PT ;  /* 0x00000003c300720c */ /* 0x000fe20003f04270 */
[----:B------:R-:W-:Y:S01]  /*5130*/  IMAD.IADD R3, R198, 0x1, -R10 ;  /* 0x00000001c6037824 */ /* 0x000fe200078e0a0a */
[----:B------:R-:W-:Y:S01]  /*5140*/  IABS R10, R6 ;  /* 0x00000006000a7213 */ /* 0x000fe20000000000 */
[----:B------:R1:W2:Y:S01]  /*5150*/  MUFU.TANH R18, R8 ;  /* 0x0000000800127308 */ /* 0x0002a20000002400 */
[----:B------:R-:W-:Y:S02]  /*5160*/  FSEL R144, R7, -INF , !P6 ;  /* 0xff80000007907808 */ /* 0x000fe40007000000 */
[----:B------:R-:W-:-:S02]  /*5170*/  IABS R6, R3 ;  /* 0x0000000300067213 */ /* 0x000fc40000000000 */
[----:B------:R-:W-:Y:S01]  /*5180*/  FSEL R118, R11, -INF , !P4 ;  /* 0xff8000000b767808 */ /* 0x000fe20006000000 */
[----:B-1----:R-:W-:-:S05]  /*5190*/  IMAD.IADD R8, R192, 0x1, -R9 ;  /* 0x00000001c0087824 */ /* 0x002fca00078e0a09 */
[----:B------:R-:W-:Y:S01]  /*51a0*/  IABS R3, R8 ;  /* 0x0000000800037213 */ /* 0x000fe20000000000 */
[----:B------:R-:W-:Y:S01]  /*51b0*/  IMAD.MOV.U32 R8, RZ, RZ, R6 ;  /* 0x000000ffff087224 */ /* 0x000fe200078e0006 */
[----:B------:R-:W-:Y:S02]  /*51c0*/  I2FP.F32.S32 R6, R10 ;  /* 0x0000000a00067245 */ /* 0x000fe40000201400 */
[----:B------:R-:W-:Y:S02]  /*51d0*/  I2FP.F32.S32 R3, R3 ;  /* 0x0000000300037245 */ /* 0x000fe40000201400 */
[----:B------:R-:W-:Y:S01]  /*51e0*/  I2FP.F32.S32 R8, R8 ;  /* 0x0000000800087245 */ /* 0x000fe20000201400 */
[----:B----4-:R-:W-:Y:S02]  /*51f0*/  FFMA.FTZ R6, R6, -UR8, R28 ;  /* 0x8000000806067c23 */ /* 0x010fe4000801001c */
[----:B--2---:R-:W-:Y:S01]  /*5200*/  FFMA.FTZ R10, R3, -UR8, R18 ;  /* 0x80000008030a7c23 */ /* 0x004fe20008010012 */
[----:B------:R-:W-:-:S02]  /*5210*/  VIADD R3, R4, 0x19 ;  /* 0x0000001904037836 */ /* 0x000fc40000000000 */
[----:B------:R-:W-:Y:S01]  /*5220*/  FFMA.FTZ R8, R8, -UR8, R19 ;  /* 0x8000000808087c23 */ /* 0x000fe20008010013 */
[----:B------:R-:W-:Y:S01]  /*5230*/  FSEL R7, R6, -INF , !P2 ;  /* 0xff80000006077808 */ /* 0x000fe20005000000 */
[----:B------:R-:W1:Y:S01]  /*5240*/  MUFU.TANH R19, R17 ;  /* 0x0000001100137308 */ /* 0x000e620000002400 */
[----:B------:R-:W-:Y:S02]  /*5250*/  ISETP.GT.AND P1, PT, R194, R3, PT ;  /* 0x00000003c200720c */ /* 0x000fe40003f24270 */
[----:B------:R-:W-:Y:S01]  /*5260*/  FSEL R6, R8, -INF , !P0 ;  /* 0xff80000008067808 */ /* 0x000fe20004000000 */
[----:B------:R-:W-:Y:S01]  /*5270*/  FMUL.FTZ R8, R24, UR4 ;  /* 0x0000000418087c20 */ /* 0x000fe20008410000 */
[----:B------:R-:W-:Y:S01]  /*5280*/  FSEL R40, R7, -INF , !P3 ;  /* 0xff80000007287808 */ /* 0x000fe20005800000 */
[--C-:B------:R-:W-:Y:S01]  /*5290*/  IMAD.IADD R7, R16, 0x1, -R9.reuse ;  /* 0x0000000110077824 */ /* 0x100fe200078e0a09 */
[----:B------:R-:W-:Y:S01]  /*52a0*/  FSEL R41, R6, -INF , !P5 ;  /* 0xff80000006297808 */ /* 0x000fe20006800000 */
[----:B------:R-:W-:Y:S01]  /*52b0*/  IMAD.IADD R6, R193, 0x1, -R9 ;  /* 0x00000001c1067824 */ /* 0x000fe200078e0a09 */
[----:B------:R-:W-:Y:S01]  /*52c0*/  FSEL R11, R10, -INF , !P1 ;  /* 0xff8000000a0b7808 */ /* 0x000fe20004800000 */
[----:B------:R-:W-:Y:S01]  /*52d0*/  VIADD R10, R5, 0xffffffe8 ;  /* 0xffffffe8050a7836 */ /* 0x000fe20000000000 */
[C---:B------:R-:W-:Y:S01]  /*52e0*/  ISETP.GE.AND P4, PT, R3.reuse, R200, PT ;  /* 0x000000c80300720c */ /* 0x040fe20003f86270 */
[----:B------:R-:W2:Y:S01]  /*52f0*/  MUFU.TANH R18, R30 ;  /* 0x0000001e00127308 */ /* 0x000ea20000002400 */
[----:B------:R-:W-:-:S02]  /*5300*/  ISETP.GE.AND P6, PT, R3, R202, PT ;  /* 0x000000ca0300720c */ /* 0x000fc40003fc6270 */
[C---:B------:R-:W-:Y:S02]  /*5310*/  ISETP.GE.AND P2, PT, R3.reuse, R199, PT ;  /* 0x000000c70300720c */ /* 0x040fe40003f46270 */
[----:B------:R-:W-:Y:S02]  /*5320*/  ISETP.GE.AND P3, PT, R3, R201, PT ;  /* 0x000000c90300720c */ /* 0x000fe40003f66270 */
[-C--:B------:R-:W-:Y:S01]  /*5330*/  ISETP.GT.AND P0, PT, R197, R3.reuse, PT ;  /* 0x00000003c500720c */ /* 0x080fe20003f04270 */
[----:B------:R3:W-:Y:S01]  /*5340*/  MUFU.TANH R17, R31 ;  /* 0x0000001f00117308 */ /* 0x0007e20000002400 */
[-C--:B------:R-:W-:Y:S02]  /*5350*/  ISETP.GT.AND P5, PT, R196, R3.reuse, PT ;  /* 0x00000003c400720c */ /* 0x080fe40003fa4270 */
[----:B------:R-:W-:Y:S01]  /*5360*/  ISETP.GT.AND P1, PT, R195, R3, PT ;  /* 0x00000003c300720c */ /* 0x000fe20003f24270 */
[----:B------:R-:W-:Y:S01]  /*5370*/  IMAD.IADD R3, R198, 0x1, -R9 ;  /* 0x00000001c6037824 */ /* 0x000fe200078e0a09 */
[----:B------:R-:W-:-:S02]  /*5380*/  IABS R9, R6 ;  /* 0x0000000600097213 */ /* 0x000fc40000000000 */
[----:B------:R-:W-:Y:S02]  /*5390*/  IABS R7, R7 ;  /* 0x0000000700077213 */ /* 0x000fe40000000000 */
[----:B------:R-:W-:Y:S02]  /*53a0*/  IABS R6, R3 ;  /* 0x0000000300067213 */ /* 0x000fe40000000000 */
[----:B------:R-:W-:Y:S02]  /*53b0*/  I2FP.F32.S32 R7, R7 ;  /* 0x0000000700077245 */ /* 0x000fe40000201400 */
[----:B------:R-:W-:-:S03]  /*53c0*/  FSEL R130, R11, -INF , !P4 ;  /* 0xff8000000b827808 */ /* 0x000fc60006000000 */
[----:B-1----:R-:W-:Y:S01]  /*53d0*/  FFMA.FTZ R7, R7, -UR8, R19 ;  /* 0x8000000807077c23 */ /* 0x002fe20008010013 */
[----:B---3--:R-:W-:Y:S01]  /*53e0*/  HMMA.16816.F32.BF16 R28, R52, R20, R12 ;  /* 0x00000014341c723c */ /* 0x008fe2000004180c */
[----:B------:R1:W3:Y:S03]  /*53f0*/  MUFU.TANH R12, R8 ;  /* 0x00000008000c7308 */ /* 0x0002e60000002400 */
[----:B------:R-:W-:-:S04]  /*5400*/  FSEL R7, R7, -INF , !P0 ;  /* 0xff80000007077808 */ /* 0x000fc80004000000 */
[----:B------:R-:W-:Y:S01]  /*5410*/  FSEL R131, R7, -INF , !P6 ;  /* 0xff80000007837808 */ /* 0x000fe20007000000 */
[----:B-1----:R-:W-:-:S10]  /*5420*/  IMAD.IADD R8, R192, 0x1, -R10 ;  /* 0x00000001c0087824 */ /* 0x002fd400078e0a0a */
[----:B------:R-:W-:Y:S01]  /*5430*/  FMUL.FTZ R11, R28, UR4 ;  /* 0x000000041c0b7c20 */ /* 0x000fe20008410000 */
[----:B------:R-:W-:Y:S01]  /*5440*/  FMUL.FTZ R13, R31, UR4 ;  /* 0x000000041f0d7c20 */ /* 0x000fe20008410000 */
[----:B------:R-:W-:Y:S01]  /*5450*/  IABS R3, R8 ;  /* 0x0000000800037213 */ /* 0x000fe20000000000 */
[----:B------:R-:W-:Y:S01]  /*5460*/  IMAD.MOV.U32 R8, RZ, RZ, R6 ;  /* 0x000000ffff087224 */ /* 0x000fe200078e0006 */
[----:B------:R-:W-:Y:S02]  /*5470*/  I2FP.F32.S32 R6, R9 ;  /* 0x0000000900067245 */ /* 0x000fe40000201400 */
[----:B------:R-:W-:Y:S02]  /*5480*/  I2FP.F32.S32 R3, R3 ;  /* 0x0000000300037245 */ /* 0x000fe40000201400 */
[----:B------:R-:W-:Y:S01]  /*5490*/  I2FP.F32.S32 R8, R8 ;  /* 0x0000000800087245 */ /* 0x000fe20000201400 */
[----:B--2---:R-:W-:Y:S02]  /*54a0*/  FFMA.FTZ R6, R6, -UR8, R18 ;  /* 0x8000000806067c23 */ /* 0x004fe40008010012 */
[----:B---3--:R-:W-:Y:S01]  /*54b0*/  FFMA.FTZ R9, R3, -UR8, R12 ;  /* 0x8000000803097c23 */ /* 0x008fe2000801000c */
[----:B------:R-:W-:-:S02]  /*54c0*/  VIADD R3, R4, 0x20 ;  /* 0x0000002004037836 */ /* 0x000fc40000000000 */
[----:B------:R-:W-:Y:S01]  /*54d0*/  FFMA.FTZ R8, R8, -UR8, R17 ;  /* 0x8000000808087c23 */ /* 0x000fe20008010011 */
[----:B------:R-:W-:Y:S01]  /*54e0*/  FSEL R7, R6, -INF , !P5 ;  /* 0xff80000006077808 */ /* 0x000fe20006800000 */
[----:B------:R-:W-:Y:S01]  /*54f0*/  FMUL.FTZ R12, R26, UR4 ;  /* 0x000000041a0c7c20 */ /* 0x000fe20008410000 */
[----:B------:R1:W-:Y:S01]  /*5500*/  MUFU.TANH R18, R11 ;  /* 0x0000000b00127308 */ /* 0x0003e20000002400 */
[----:B------:R-:W-:Y:S01]  /*5510*/  ISETP.GT.AND P0, PT, R194, R3, PT ;  /* 0x00000003c200720c */ /* 0x000fe20003f04270 */
[----:B------:R-:W-:Y:S01]  /*5520*/  FMUL.FTZ R17, R27, UR4 ;  /* 0x000000041b117c20 */ /* 0x000fe20008410000 */
[----:B------:R-:W-:Y:S02]  /*5530*/  FSEL R6, R8, -INF , !P1 ;  /* 0xff80000008067808 */ /* 0x000fe40004800000 */
[----:B------:R-:W-:Y:S01]  /*5540*/  FSEL R38, R7, -INF , !P2 ;  /* 0xff80000007267808 */ /* 0x000fe20005000000 */
[----:B------:R-:W-:Y:S01]  /*5550*/  IMAD.IADD R7, R16, 0x1, -R10 ;  /* 0x0000000110077824 */ /* 0x000fe200078e0a0a */
[----:B------:R-:W-:Y:S01]  /*5560*/  FSEL R39, R6, -INF , !P3 ;  /* 0xff80000006277808 */ /* 0x000fe20005800000 */
[----:B------:R-:W-:Y:S01]  /*5570*/  FMUL.FTZ R6, R30, UR4 ;  /* 0x000000041e067c20 */ /* 0x000fe20008410000 */
[----:B------:R2:W3:Y:S01]  /*5580*/  MUFU.TANH R19, R12 ;  /* 0x0000000c00137308 */ /* 0x0004e20000002400 */
[----:B------:R-:W-:-:S02]  /*5590*/  ISETP.GE.AND P4, PT, R3, R200, PT ;  /* 0x000000c80300720c */ /* 0x000fc40003f86270 */
[C---:B------:R-:W-:Y:S02]  /*55a0*/  ISETP.GE.AND P6, PT, R3.reuse, R202, PT ;  /* 0x000000ca0300720c */ /* 0x040fe40003fc6270 */
[C---:B------:R-:W-:Y:S02]  /*55b0*/  ISETP.GE.AND P5, PT, R3.reuse, R199, PT ;  /* 0x000000c70300720c */ /* 0x040fe40003fa6270 */
[----:B------:R-:W-:Y:S01]  /*55c0*/  ISETP.GE.AND P1, PT, R3, R201, PT ;  /* 0x000000c90300720c */ /* 0x000fe20003f26270 */
[----:B------:R4:W-:Y:S01]  /*55d0*/  MUFU.TANH R15, R6 ;  /* 0x00000006000f7308 */ /* 0x0009e20000002400 */
[----:B-1----:R-:W-:Y:S01]  /*55e0*/  FSEL R11, R9, -INF , !P0 ;  /* 0xff800000090b7808 */ /* 0x002fe20004000000 */
[----:B------:R-:W-:Y:S01]  /*55f0*/  VIADD R9, R5, 0xffffffe9 ;  /* 0xffffffe905097836 */ /* 0x000fe20000000000 */
[-C--:B------:R-:W-:Y:S02]  /*5600*/  ISETP.GT.AND P2, PT, R197, R3.reuse, PT ;  /* 0x00000003c500720c */ /* 0x080fe40003f44270 */
[-C--:B------:R-:W-:Y:S01]  /*5610*/  ISETP.GT.AND P3, PT, R196, R3.reuse, PT ;  /* 0x00000003c400720c */ /* 0x080fe20003f64270 */
[----:B------:R-:W-:Y:S01]  /*5620*/  IMAD.IADD R8, R192, 0x1, -R9 ;  /* 0x00000001c0087824 */ /* 0x000fe200078e0a09 */
[----:B------:R-:W-:Y:S01]  /*5630*/  ISETP.GT.AND P0, PT, R195, R3, PT ;  /* 0x00000003c300720c */ /* 0x000fe20003f04270 */
[----:B------:R-:W-:Y:S01]  /*5640*/  IMAD.IADD R3, R198, 0x1, -R10 ;  /* 0x00000001c6037824 */ /* 0x000fe200078e0a0a */
[----:B------:R-:W-:Y:S01]  /*5650*/  IABS R7, R7 ;  /* 0x0000000700077213 */ /* 0x000fe20000000000 */
[----:B--2---:R-:W-:Y:S01]  /*5660*/  FMUL.FTZ R12, R25, UR4 ;  /* 0x00000004190c7c20 */ /* 0x004fe20008410000 */
[----:B------:R1:W-:Y:S01]  /*5670*/  MUFU.TANH R20, R17 ;  /* 0x0000001100147308 */ /* 0x0003e20000002400 */
[----:B------:R-:W-:Y:S01]  /*5680*/  HMMA.16816.F32.BF16 R24, R76, R22, R48 ;  /* 0x000000164c18723c */ /* 0x000fe20000041830 */
[----:B------:R-:W-:-:S02]  /*5690*/  I2FP.F32.S32 R7, R7 ;  /* 0x0000000700077245 */ /* 0x000fc40000201400 */
[----:B------:R-:W-:Y:S01]  /*56a0*/  FSEL R145, R11, -INF , !P4 ;  /* 0xff8000000b917808 */ /* 0x000fe20006000000 */
[----:B----4-:R-:W-:-:S03]  /*56b0*/  IMAD.IADD R6, R193, 0x1, -R10 ;  /* 0x00000001c1067824 */ /* 0x010fc600078e0a0a */
[----:B------:R-:W2:Y:S01]  /*56c0*/  MUFU.TANH R14, R12 ;  /* 0x0000000c000e7308 */ /* 0x000ea20000002400 */
[----:B---3--:R-:W-:Y:S01]  /*56d0*/  FFMA.FTZ R7, R7, -UR8, R19 ;  /* 0x8000000807077c23 */ /* 0x008fe20008010013 */
[----:B------:R-:W-:Y:S01]  /*56e0*/  HMMA.16816.F32.BF16 R76, R76, R116, R44 ;  /* 0x000000744c4c723c */ /* 0x000fe2000004182c */
[----:B------:R-:W-:Y:S02]  /*56f0*/  IABS R10, R6 ;  /* 0x00000006000a7213 */ /* 0x000fe40000000000 */
[----:B------:R-:W-:Y:S02]  /*5700*/  IABS R6, R3 ;  /* 0x0000000300067213 */ /* 0x000fe40000000000 */
[----:B------:R-:W-:Y:S02]  /*5710*/  IABS R3, R8 ;  /* 0x0000000800037213 */ /* 0x000fe40000000000 */
[----:B------:R-:W-:Y:S01]  /*5720*/  FSEL R7, R7, -INF , !P2 ;  /* 0xff80000007077808 */ /* 0x000fe20005000000 */
[----:B------:R-:W-:Y:S01]  /*5730*/  IMAD.MOV.U32 R8, RZ, RZ, R6 ;  /* 0x000000ffff087224 */ /* 0x000fe200078e0006 */
[----:B------:R-:W-:Y:S01]  /*5740*/  I2FP.F32.S32 R6, R10 ;  /* 0x0000000a00067245 */ /* 0x000fe20000201400 */
[----:B-1----:R-:W-:Y:S01]  /*5750*/  FMUL.FTZ R17, R24, UR4 ;  /* 0x0000000418117c20 */ /* 0x002fe20008410000 */
[----:B------:R-:W-:-:S02]  /*5760*/  I2FP.F32.S32 R3, R3 ;  /* 0x0000000300037245 */ /* 0x000fc40000201400 */
[----:B------:R-:W-:Y:S01]  /*5770*/  I2FP.F32.S32 R8, R8 ;  /* 0x0000000800087245 */ /* 0x000fe20000201400 */
[----:B------:R-:W-:Y:S01]  /*5780*/  FFMA.FTZ R6, R6, -UR8, R18 ;  /* 0x8000000806067c23 */ /* 0x000fe20008010012 */
[----:B------:R-:W-:Y:S01]  /*5790*/  FSEL R146, R7, -INF , !P6 ;  /* 0xff80000007927808 */ /* 0x000fe20007000000 */
[----:B--2---:R-:W-:Y:S01]  /*57a0*/  FFMA.FTZ R10, R3, -UR8, R14 ;  /* 0x80000008030a7c23 */ /* 0x004fe2000801000e */
[----:B------:R-:W-:Y:S02]  /*57b0*/  VIADD R3, R4, 0x21 ;  /* 0x0000002104037836 */ /* 0x000fe40000000000 */
[----:B------:R-:W-:Y:S01]  /*57c0*/  FFMA.FTZ R8, R8, -UR8, R15 ;  /* 0x8000000808087c23 */ /* 0x000fe2000801000f */
[----:B------:R-:W-:Y:S01]  /*57d0*/  FSEL R7, R6, -INF , !P3 ;  /* 0xff80000006077808 */ /* 0x000fe20005800000 */
[----:B------:R-:W-:Y:S01]  /*57e0*/  FMUL.FTZ R12, R29, UR4 ;  /* 0x000000041d0c7c20 */ /* 0x000fe20008410000 */
[----:B------:R-:W-:Y:S01]  /*57f0*/  MUFU.TANH R18, R13 ;  /* 0x0000000d00127308 */ /* 0x000fe20000002400 */
[----:B------:R-:W-:-:S02]  /*5800*/  ISETP.GT.AND P2, PT, R194, R3, PT ;  /* 0x00000003c200720c */ /* 0x000fc40003f44270 */
        /* <DEDUP_REMOVED lines=8> */
[----:B------:R1:W2:Y:S01]  /*5890*/  MUFU.TANH R19, R12 ;  /* 0x0000000c00137308 */ /* 0x0002a20000002400 */
[C---:B------:R-:W-:Y:S01]  /*58a0*/  ISETP.GE.AND P6, PT, R3.reuse, R202, PT ;  /* 0x000000ca0300720c */ /* 0x040fe20003fc6270 */
[----:B------:R-:W-:Y:S01]  /*58b0*/  IMAD.IADD R8, R192, 0x1, -R10 ;  /* 0x00000001c0087824 */ /* 0x000fe200078e0a0a */
[----:B------:R-:W-:-:S02]  /*58c0*/  ISETP.GE.AND P3, PT, R3, R199, PT ;  /* 0x000000c70300720c */ /* 0x000fc40003f66270 */
[----:B------:R-:W-:Y:S02]  /*58d0*/  ISETP.GE.AND P5, PT, R3, R201, PT ;  /* 0x000000c90300720c */ /* 0x000fe40003fa6270 */
[-C--:B------:R-:W-:Y:S01]  /*58e0*/  ISETP.GT.AND P0, PT, R197, R3.reuse, PT ;  /* 0x00000003c500720c */ /* 0x080fe20003f04270 */
[----:B------:R-:W3:Y:S01]  /*58f0*/  MUFU.TANH R17, R17 ;  /* 0x0000001100117308 */ /* 0x000ee20000002400 */
[-C--:B------:R-:W-:Y:S02]  /*5900*/  ISETP.GT.AND P1, PT, R196, R3.reuse, PT ;  /* 0x00000003c400720c */ /* 0x080fe40003f24270 */
[----:B------:R-:W-:Y:S01]  /*5910*/  ISETP.GT.AND P2, PT, R195, R3, PT ;  /* 0x00000003c300720c */ /* 0x000fe20003f44270 */
[----:B------:R-:W-:Y:S01]  /*5920*/  IMAD.IADD R3, R198, 0x1, -R9 ;  /* 0x00000001c6037824 */ /* 0x000fe200078e0a09 */
[----:B------:R-:W-:Y:S02]  /*5930*/  IABS R9, R6 ;  /* 0x0000000600097213 */ /* 0x000fe40000000000 */
[----:B------:R-:W-:-:S02]  /*5940*/  IABS R7, R7 ;  /* 0x0000000700077213 */ /* 0x000fc40000000000 */
[----:B------:R-:W-:Y:S01]  /*5950*/  IABS R6, R3 ;  /* 0x0000000300067213 */ /* 0x000fe20000000000 */
[C---:B-1----:R-:W-:Y:S01]  /*5960*/  HMMA.16816.F32.BF16 R12, R52.reuse, R22, R32 ;  /* 0x00000016340c723c */ /* 0x042fe20000041820 */
[----:B------:R-:W-:Y:S01]  /*5970*/  IABS R3, R8 ;  /* 0x0000000800037213 */ /* 0x000fe20000000000 */
[----:B------:R-:W-:Y:S01]  /*5980*/  IMAD.MOV.U32 R8, RZ, RZ, R9 ;  /* 0x000000ffff087224 */ /* 0x000fe200078e0009 */
[----:B------:R-:W-:Y:S01]  /*5990*/  I2FP.F32.S32 R7, R7 ;  /* 0x0000000700077245 */ /* 0x000fe20000201400 */
[----:B------:R-:W-:Y:S01]  /*59a0*/  IMAD.MOV.U32 R9, RZ, RZ, R6 ;  /* 0x000000ffff097224 */ /* 0x000fe200078e0006 */
[----:B------:R-:W-:Y:S01]  /*59b0*/  FSEL R138, R11, -INF , !P4 ;  /* 0xff8000000b8a7808 */ /* 0x000fe20006000000 */
[----:B------:R-:W-:Y:S01]  /*59c0*/  FMUL.FTZ R11, R26, UR4 ;  /* 0x000000041a0b7c20 */ /* 0x000fe20008410000 */
[----:B------:R-:W-:Y:S01]  /*59d0*/  I2FP.F32.S32 R6, R8 ;  /* 0x0000000800067245 */ /* 0x000fe20000201400 */
[----:B------:R-:W-:Y:S01]  /*59e0*/  FFMA.FTZ R7, R7, -UR8, R20 ;  /* 0x8000000807077c23 */ /* 0x000fe20008010014 */
[----:B------:R-:W-:Y:S01]  /*59f0*/  I2FP.F32.S32 R9, R9 ;  /* 0x0000000900097245 */ /* 0x000fe20000201400 */
[----:B------:R-:W-:Y:S01]  /*5a00*/  HMMA.16816.F32.BF16 R52, R52, R116, R56 ;  /* 0x000000743434723c */ /* 0x000fe20000041838 */
[----:B------:R-:W-:Y:S01]  /*5a10*/  I2FP.F32.S32 R8, R3 ;  /* 0x0000000300087245 */ /* 0x000fe20000201400 */
[----:B--2---:R-:W-:Y:S01]  /*5a20*/  FFMA.FTZ R6, R6, -UR8, R19 ;  /* 0x8000000806067c23 */ /* 0x004fe20008010013 */
[----:B------:R-:W-:Y:S01]  /*5a30*/  FSEL R7, R7, -INF , !P0 ;  /* 0xff80000007077808 */ /* 0x000fe20004000000 */
[----:B------:R-:W-:Y:S01]  /*5a40*/  FFMA.FTZ R9, R9, -UR8, R18 ;  /* 0x8000000809097c23 */ /* 0x000fe20008010012 */
[----:B------:R-:W-:-:S02]  /*5a50*/  VIADD R3, R4, 0x28 ;  /* 0x0000002804037836 */ /* 0x000fc40000000000 */
[----:B---3--:R-:W-:Y:S01]  /*5a60*/  FFMA.FTZ R8, R8, -UR8, R17 ;  /* 0x8000000808087c23 */ /* 0x008fe20008010011 */
[----:B------:R-:W-:Y:S01]  /*5a70*/  FSEL R143, R7, -INF , !P6 ;  /* 0xff800000078f7808 */ /* 0x000fe20007000000 */
[----:B------:R1:W-:Y:S01]  /*5a80*/  MUFU.TANH R19, R11 ;  /* 0x0000000b00137308 */ /* 0x0003e20000002400 */
[----:B------:R-:W-:Y:S01]  /*5a90*/  FSEL R7, R6, -INF , !P1 ;  /* 0xff80000006077808 */ /* 0x000fe20004800000 */
[----:B------:R-:W-:Y:S01]  /*5aa0*/  FMUL.FTZ R15, R15, UR4 ;  /* 0x000000040f0f7c20 */ /* 0x000fe20008410000 */
[----:B------:R-:W-:Y:S01]  /*5ab0*/  FSEL R6, R9, -INF , !P2 ;  /* 0xff80000009067808 */ /* 0x000fe20005000000 */
[----:B------:R-:W-:Y:S01]  /*5ac0*/  FMUL.FTZ R20, R13, UR4 ;  /* 0x000000040d147c20 */ /* 0x000fe20008410000 */
[----:B------:R-:W-:Y:S01]  /*5ad0*/  ISETP.GT.AND P0, PT, R194, R3, PT ;  /* 0x00000003c200720c */ /* 0x000fe20003f04270 */
[----:B------:R-:W-:Y:S01]  /*5ae0*/  VIADD R13, R5, 0xfffffff8 ;  /* 0xfffffff8050d7836 */ /* 0x000fe20000000000 */
[----:B------:R-:W-:Y:S01]  /*5af0*/  FSEL R137, R6, -INF , !P5 ;  /* 0xff80000006897808 */ /* 0x000fe20006800000 */
[----:B------:R-:W-:Y:S01]  /*5b00*/  FMUL.FTZ R6, R14, UR4 ;  /* 0x000000040e067c20 */ /* 0x000fe20008410000 */
[----:B------:R-:W-:Y:S01]  /*5b10*/  FSEL R128, R7, -INF , !P3 ;  /* 0xff80000007807808 */ /* 0x000fe20005800000 */
[--C-:B------:R-:W-:Y:S01]  /*5b20*/  IMAD.IADD R7, R193, 0x1, -R10.reuse ;  /* 0x00000001c1077824 */ /* 0x100fe200078e0a0a */
[----:B------:R-:W-:Y:S01]  /*5b30*/  FSEL R17, R8, -INF , !P0 ;  /* 0xff80000008117808 */ /* 0x000fe20004000000 */
[----:B------:R-:W-:Y:S01]  /*5b40*/  IMAD.IADD R8, R16, 0x1, -R10 ;  /* 0x0000000110087824 */ /* 0x000fe200078e0a0a */
[----:B------:R-:W-:-:S02]  /*5b50*/  ISETP.GE.AND P4, PT, R3, R200, PT ;  /* 0x000000c80300720c */ /* 0x000fc40003f86270 */
[C---:B------:R-:W-:Y:S02]  /*5b60*/  ISETP.GE.AND P6, PT, R3.reuse, R202, PT ;  /* 0x000000ca0300720c */ /* 0x040fe40003fc6270 */
[C---:B------:R-:W-:Y:S01]  /*5b70*/  ISETP.GE.AND P1, PT, R3.reuse, R199, PT ;  /* 0x000000c70300720c */ /* 0x040fe20003f26270 */
[----:B-1----:R-:W-:Y:S01]  /*5b80*/  FMUL.FTZ R11, R12, UR4 ;  /* 0x000000040c0b7c20 */ /* 0x002fe20008410000 */
[----:B------:R-:W-:Y:S01]  /*5b90*/  ISETP.GE.AND P2, PT, R3, R201, PT ;  /* 0x000000c90300720c */ /* 0x000fe20003f46270 */
[----:B------:R1:W2:Y:S01]  /*5ba0*/  MUFU.TANH R12, R6 ;  /* 0x00000006000c7308 */ /* 0x0002a20000002400 */
[-C--:B------:R-:W-:Y:S02]  /*5bb0*/  ISETP.GT.AND P3, PT, R197, R3.reuse, PT ;  /* 0x00000003c500720c */ /* 0x080fe40003f64270 */
[-C--:B------:R-:W-:Y:S02]  /*5bc0*/  ISETP.GT.AND P5, PT, R196, R3.reuse, PT ;  /* 0x00000003c400720c */ /* 0x080fe40003fa4270 */
[----:B------:R-:W-:Y:S01]  /*5bd0*/  ISETP.GT.AND P0, PT, R195, R3, PT ;  /* 0x00000003c300720c */ /* 0x000fe20003f04270 */
[----:B------:R-:W-:Y:S01]  /*5be0*/  VIADD R3, R5, 0xfffffff1 ;  /* 0xfffffff105037836 */ /* 0x000fe20000000000 */
[----:B------:R-:W-:Y:S01]  /*5bf0*/  FSEL R135, R17, -INF , !P4 ;  /* 0xff80000011877808 */ /* 0x000fe20006000000 */
[----:B------:R3:W4:Y:S02]  /*5c00*/  MUFU.TANH R18, R11 ;  /* 0x0000000b00127308 */ /* 0x0007240000002400 */
[----:B------:R-:W-:-:S06]  /*5c10*/  IMAD.IADD R9, R192, 0x1, -R3 ;  /* 0x00000001c0097824 */ /* 0x000fcc00078e0a03 */
[----:B------:R5:W-:Y:S01]  /*5c20*/  MUFU.TANH R17, R15 ;  /* 0x0000000f00117308 */ /* 0x000be20000002400 */
[----:B-1----:R-:W-:Y:S01]  /*5c30*/  IMAD.IADD R6, R198, 0x1, -R10 ;  /* 0x00000001c6067824 */ /* 0x002fe200078e0a0a */
[----:B------:R-:W-:Y:S01]  /*5c40*/  IABS R10, R7 ;  /* 0x00000007000a7213 */ /* 0x000fe20000000000 */
[----:B---3--:R-:W-:-:S05]  /*5c50*/  FMUL.FTZ R11, R25, UR4 ;  /* 0x00000004190b7c20 */ /* 0x008fca0008410000 */
[----:B------:R1:W3:Y:S01]  /*5c60*/  MUFU.TANH R14, R11 ;  /* 0x0000000b000e7308 */ /* 0x0002e20000002400 */
[----:B-----5:R-:W-:-:S07]  /*5c70*/  FMUL.FTZ R15, R76, UR4 ;  /* 0x000000044c0f7c20 */ /* 0x020fce0008410000 */
[----:B------:R-:W-:Y:S01]  /*5c80*/  MUFU.TANH R15, R15 ;  /* 0x0000000f000f7308 */ /* 0x000fe20000002400 */
[----:B-1----:R-:W-:Y:S02]  /*5c90*/  IABS R11, R8 ;  /* 0x00000008000b7213 */ /* 0x002fe40000000000 */
[----:B------:R-:W-:Y:S02]  /*5ca0*/  IABS R8, R6 ;  /* 0x0000000600087213 */ /* 0x000fe40000000000 */
[----:B------:R-:W-:Y:S01]  /*5cb0*/  IABS R6, R9 ;  /* 0x0000000900067213 */ /* 0x000fe20000000000 */
[----:B------:R-:W-:Y:S02]  /*5cc0*/  IMAD.MOV.U32 R7, RZ, RZ, R11 ;  /* 0x000000ffff077224 */ /* 0x000fe400078e000b */
[----:B------:R-:W-:Y:S01]  /*5cd0*/  FMUL.FTZ R11, R27, UR4 ;  /* 0x000000041b0b7c20 */ /* 0x000fe20008410000 */
[----:B------:R-:W-:Y:S01]  /*5ce0*/  IMAD.MOV.U32 R9, RZ, RZ, R10 ;  /* 0x000000ffff097224 */ /* 0x000fe200078e000a */
[----:B------:R-:W-:-:S02]  /*5cf0*/  I2FP.F32.S32 R10, R8 ;  /* 0x00000008000a7245 */ /* 0x000fc40000201400 */
[----:B------:R-:W-:Y:S02]  /*5d00*/  I2FP.F32.S32 R7, R7 ;  /* 0x0000000700077245 */ /* 0x000fe40000201400 */
[----:B------:R-:W-:Y:S01]  /*5d10*/  I2FP.F32.S32 R9, R9 ;  /* 0x0000000900097245 */ /* 0x000fe20000201400 */
[----:B--2---:R-:W-:Y:S01]  /*5d20*/  FFMA.FTZ R12, R10, -UR8, R12 ;  /* 0x800000080a0c7c23 */ /* 0x004fe2000801000c */
[----:B------:R-:W-:Y:S02]  /*5d30*/  IMAD.IADD R10, R193, 0x1, -R3 ;  /* 0x00000001c10a7824 */ /* 0x000fe400078e0a03 */
[----:B------:R-:W-:Y:S01]  /*5d40*/  FFMA.FTZ R8, R7, -UR8, R19 ;  /* 0x8000000807087c23 */ /* 0x000fe20008010013 */
[----:B------:R-:W-:Y:S01]  /*5d50*/  I2FP.F32.S32 R6, R6 ;  /* 0x0000000600067245 */ /* 0x000fe20000201400 */
[----:B----4-:R-:W-:Y:S01]  /*5d60*/  FFMA.FTZ R7, R9, -UR8, R18 ;  /* 0x8000000809077c23 */ /* 0x010fe20008010012 */
[----:B------:R1:W2:Y:S01]  /*5d70*/  MUFU.TANH R19, R11 ;  /* 0x0000000b00137308 */ /* 0x0002a20000002400 */
[----:B------:R-:W-:Y:S01]  /*5d80*/  IMAD.IADD R9, R198, 0x1, -R3 ;  /* 0x00000001c6097824 */ /* 0x000fe200078e0a03 */
[----:B------:R-:W-:Y:S01]  /*5d90*/  FSEL R8, R8, -INF , !P3 ;  /* 0xff80000008087808 */ /* 0x000fe20005800000 */
[----:B---3--:R-:W-:Y:S01]  /*5da0*/  FFMA.FTZ R14, R6, -UR8, R14 ;  /* 0x80000008060e7c23 */ /* 0x008fe2000801000e */
[----:B------:R-:W-:-:S02]  /*5db0*/  VIADD R6, R4, 0x29 ;  /* 0x0000002904067836 */ /* 0x000fc40000000000 */
[----:B------:R-:W-:Y:S02]  /*5dc0*/  FSEL R136, R8, -INF , !P6 ;  /* 0xff80000008887808 */ /* 0x000fe40007000000 */
[----:B------:R3:W4:Y:S01]  /*5dd0*/  MUFU.TANH R18, R20 ;  /* 0x0000001400127308 */ /* 0x0007220000002400 */
[----:B------:R-:W-:Y:S02]  /*5de0*/  IABS R8, R10 ;  /* 0x0000000a00087213 */ /* 0x000fe40000000000 */
[----:B------:R-:W-:Y:S02]  /*5df0*/  IABS R9, R9 ;  /* 0x0000000900097213 */ /* 0x000fe40000000000 */
[----:B------:R-:W-:Y:S02]  /*5e00*/  ISETP.GT.AND P3, PT, R194, R6, PT ;  /* 0x00000006c200720c */ /* 0x000fe40003f64270 */
[----:B------:R-:W-:Y:S02]  /*5e10*/  I2FP.F32.S32 R8, R8 ;  /* 0x0000000800087245 */ /* 0x000fe40000201400 */
[----:B------:R-:W-:Y:S01]  /*5e20*/  I2FP.F32.S32 R9, R9 ;  /* 0x0000000900097245 */ /* 0x000fe20000201400 */
[----:B-1----:R-:W-:Y:S01]  /*5e30*/  IMAD.IADD R11, R16, 0x1, -R3 ;  /* 0x00000001100b7824 */ /* 0x002fe200078e0a03 */
[----:B------:R-:W-:-:S02]  /*5e40*/  FSEL R3, R7, -INF , !P5 ;  /* 0xff80000007037808 */ /* 0x000fc40006800000 */
[----:B------:R-:W-:Y:S02]  /*5e50*/  FSEL R7, R12, -INF , !P0 ;  /* 0xff8000000c077808 */ /* 0x000fe40004000000 */
[----:B------:R-:W-:Y:S02]  /*5e60*/  IABS R11, R11 ;  /* 0x0000000b000b7213 */ /* 0x000fe40000000000 */
[----:B------:R-:W-:Y:S01]  /*5e70*/  FSEL R124, R7, -INF , !P2 ;  /* 0xff800000077c7808 */ /* 0x000fe20005000000 */
[----:B---3--:R-:W-:Y:S01]  /*5e80*/  FMUL.FTZ R20, R79, UR4 ;  /* 0x000000044f147c20 */ /* 0x008fe20008410000 */
[----:B------:R-:W-:Y:S01]  /*5e90*/  FSEL R121, R3, -INF , !P1 ;  /* 0xff80000003797808 */ /* 0x000fe20004800000 */
[----:B------:R-:W-:Y:S01]  /*5ea0*/  IMAD.MOV.U32 R7, RZ, RZ, R11 ;  /* 0x000000ffff077224 */ /* 0x000fe200078e000b */
[----:B------:R-:W-:Y:S01]  /*5eb0*/  ISETP.GT.AND P0, PT, R197, R6, PT ;  /* 0x00000006c500720c */ /* 0x000fe20003f04270 */
[----:B------:R-:W-:Y:S01]  /*5ec0*/  IMAD.IADD R3, R192, 0x1, -R13 ;  /* 0x00000001c0037824 */ /* 0x000fe200078e0a0d */
[----:B------:R-:W-:Y:S01]  /*5ed0*/  FSEL R10, R14, -INF , !P3 ;  /* 0xff8000000e0a7808 */ /* 0x000fe20005800000 */
[----:B------:R-:W-:Y:S01]  /*5ee0*/  FMUL.FTZ R11, R78, UR4 ;  /* 0x000000044e0b7c20 */ /* 0x000fe20008410000 */
[----:B------:R-:W-:Y:S01]  /*5ef0*/  I2FP.F32.S32 R7, R7 ;  /* 0x0000000700077245 */ /* 0x000fe20000201400 */
[----:B------:R-:W-:Y:S01]  /*5f00*/  FMUL.FTZ R14, R55, UR4 ;  /* 0x00000004370e7c20 */ /* 0x000fe20008410000 */
[----:B------:R-:W-:-:S02]  /*5f10*/  IABS R3, R3 ;  /* 0x0000000300037213 */ /* 0x000fc40000000000 */
[C---:B------:R-:W-:Y:S01]  /*5f20*/  ISETP.GE.AND P4, PT, R6.reuse, R200, PT ;  /* 0x000000c80600720c */ /* 0x040fe20003f86270 */
[----:B--2---:R-:W-:Y:S01]  /*5f30*/  FFMA.FTZ R7, R7, -UR8, R19 ;  /* 0x8000000807077c23 */ /* 0x004fe20008010013 */
[----:B------:R-:W-:Y:S01]  /*5f40*/  I2FP.F32.S32 R3, R3 ;  /* 0x0000000300037245 */ /* 0x000fe20000201400 */
[----:B------:R-:W-:Y:S01]  /*5f50*/  MUFU.TANH R19, R11 ;  /* 0x0000000b00137308 */ /* 0x000fe20000002400 */
[C---:B------:R-:W-:Y:S02]  /*5f60*/  ISETP.GE.AND P5, PT, R6.reuse, R202, PT ;  /* 0x000000ca0600720c */ /* 0x040fe40003fa6270 */
[C---:B------:R-:W-:Y:S02]  /*5f70*/  ISETP.GE.AND P6, PT, R6.reuse, R199, PT ;  /* 0x000000c70600720c */ /* 0x040fe40003fc6270 */
[----:B------:R-:W-:Y:S02]  /*5f80*/  ISETP.GE.AND P1, PT, R6, R201, PT ;  /* 0x000000c90600720c */ /* 0x000fe40003f26270 */
[----:B------:R-:W-:-:S02]  /*5f90*/  ISETP.GT.AND P2, PT, R196, R6, PT ;  /* 0x00000006c400720c */ /* 0x000fc40003f44270 */
[----:B------:R-:W-:Y:S01]  /*5fa0*/  ISETP.GT.AND P3, PT, R195, R6, PT ;  /* 0x00000006c300720c */ /* 0x000fe20003f64270 */
[----:B----4-:R-:W-:Y:S01]  /*5fb0*/  FFMA.FTZ R6, R8, -UR8, R18 ;  /* 0x8000000808067c23 */ /* 0x010fe20008010012 */
[----:B------:R-:W-:Y:S01]  /*5fc0*/  FFMA.FTZ R8, R9, -UR8, R17 ;  /* 0x8000000809087c23 */ /* 0x000fe20008010011 */
[----:B------:R-:W-:Y:S01]  /*5fd0*/  FSEL R7, R7, -INF , !P0 ;  /* 0xff80000007077808 */ /* 0x000fe20004000000 */
[----:B------:R-:W-:Y:S01]  /*5fe0*/  FFMA.FTZ R9, R3, -UR8, R15 ;  /* 0x8000000803097c23 */ /* 0x000fe2000801000f */
[----:B------:R-:W-:Y:S01]  /*5ff0*/  VIADD R3, R4, 0x30 ;  /* 0x0000003004037836 */ /* 0x000fe20000000000 */
[----:B------:R-:W-:Y:S01]  /*6000*/  FSEL R125, R10, -INF , !P4 ;  /* 0xff8000000a7d7808 */ /* 0x000fe20006000000 */
[----:B------:R-:W-:Y:S01]  /*6010*/  FMUL.FTZ R10, R52, UR4 ;  /* 0x00000004340a7c20 */ /* 0x000fe20008410000 */
[----:B------:R-:W-:Y:S02]  /*6020*/  FSEL R127, R7, -INF , !P5 ;  /* 0xff800000077f7808 */ /* 0x000fe40006800000 */
[----:B------:R-:W-:Y:S01]  /*6030*/  FSEL R7, R6, -INF , !P2 ;  /* 0xff80000006077808 */ /* 0x000fe20005000000 */
[----:B------:R1:W2:Y:S01]  /*6040*/  MUFU.TANH R18, R10 ;  /* 0x0000000a00127308 */ /* 0x0002a20000002400 */
[----:B------:R-:W-:-:S02]  /*6050*/  FSEL R6, R8, -INF , !P3 ;  /* 0xff80000008067808 */ /* 0x000fc40005800000 */
[----:B------:R-:W-:Y:S02]  /*6060*/  ISETP.GT.AND P0, PT, R194, R3, PT ;  /* 0x00000003c200720c */ /* 0x000fe40003f04270 */
[----:B------:R-:W-:Y:S01]  /*6070*/  FSEL R75, R6, -INF , !P1 ;  /* 0xff800000064b7808 */ /* 0x000fe20004800000 */
[----:B------:R-:W-:Y:S01]  /*6080*/  FMUL.FTZ R6, R54, UR4 ;  /* 0x0000000436067c20 */ /* 0x000fe20008410000 */
        /* <DEDUP_REMOVED lines=9> */
[----:B------:R-:W-:Y:S01]  /*6120*/  ISETP.GE.AND P3, PT, R3, R201, PT ;  /* 0x000000c90300720c */ /* 0x000fe20003f66270 */
[----:B-1----:R-:W-:Y:S01]  /*6130*/  FMUL.FTZ R10, R77, UR4 ;  /* 0x000000044d0a7c20 */ /* 0x002fe20008410000 */
[-C--:B------:R-:W-:Y:S02]  /*6140*/  ISETP.GT.AND P6, PT, R197, R3.reuse, PT ;  /* 0x00000003c500720c */ /* 0x080fe40003fc4270 */
[-C--:B------:R-:W-:Y:S01]  /*6150*/  ISETP.GT.AND P1, PT, R196, R3.reuse, PT ;  /* 0x00000003c400720c */ /* 0x080fe20003f24270 */
[----:B------:R1:W5:Y:S01]  /*6160*/  MUFU.TANH R15, R10 ;  /* 0x0000000a000f7308 */ /* 0x0003620000002400 */
[----:B------:R-:W-:Y:S01]  /*6170*/  ISETP.GT.AND P0, PT, R195, R3, PT ;  /* 0x00000003c300720c */ /* 0x000fe20003f04270 */
[----:B------:R-:W-:Y:S01]  /*6180*/  IMAD.IADD R3, R198, 0x1, -R13 ;  /* 0x00000001c6037824 */ /* 0x000fe200078e0a0d */
[----:B------:R-:W-:Y:S02]  /*6190*/  IABS R11, R7 ;  /* 0x00000007000b7213 */ /* 0x000fe40000000000 */
[----:B------:R-:W-:-:S02]  /*61a0*/  FSEL R141, R12, -INF , !P4 ;  /* 0xff8000000c8d7808 */ /* 0x000fc40006000000 */
[----:B------:R-:W-:Y:S01]  /*61b0*/  IABS R7, R3 ;  /* 0x0000000300077213 */ /* 0x000fe20000000000 */
[----:B---3--:R-:W-:Y:S01]  /*61c0*/  IMAD.IADD R6, R193, 0x1, -R13 ;  /* 0x00000001c1067824 */ /* 0x008fe200078e0a0d */
[----:B------:R-:W-:Y:S01]  /*61d0*/  IABS R3, R8 ;  /* 0x0000000800037213 */ /* 0x000fe20000000000 */
[----:B------:R-:W-:Y:S02]  /*61e0*/  FMUL.FTZ R13, R53, UR4 ;  /* 0x00000004350d7c20 */ /* 0x000fe40008410000 */
[----:B------:R-:W-:Y:S01]  /*61f0*/  IMAD.MOV.U32 R8, RZ, RZ, R7 ;  /* 0x000000ffff087224 */ /* 0x000fe200078e0007 */
[----:B-1----:R-:W-:Y:S01]  /*6200*/  IABS R10, R6 ;  /* 0x00000006000a7213 */ /* 0x002fe20000000000 */
[----:B------:R-:W-:-:S03]  /*6210*/  IMAD.MOV.U32 R6, RZ, RZ, R11 ;  /* 0x000000ffff067224 */ /* 0x000fc600078e000b */
[----:B------:R-:W-:Y:S02]  /*6220*/  I2FP.F32.S32 R11, R8 ;  /* 0x00000008000b7245 */ /* 0x000fe40000201400 */
[----:B------:R-:W-:Y:S02]  /*6230*/  I2FP.F32.S32 R7, R10 ;  /* 0x0000000a00077245 */ /* 0x000fe40000201400 */
[----:B------:R-:W-:Y:S02]  /*6240*/  I2FP.F32.S32 R6, R6 ;  /* 0x0000000600067245 */ /* 0x000fe40000201400 */
[----:B------:R-:W-:Y:S01]  /*6250*/  I2FP.F32.S32 R10, R3 ;  /* 0x00000003000a7245 */ /* 0x000fe20000201400 */
[----:B--2---:R-:W-:Y:S01]  /*6260*/  FFMA.FTZ R7, R7, -UR8, R18 ;  /* 0x8000000807077c23 */ /* 0x004fe20008010012 */
[----:B------:R-:W-:Y:S02]  /*6270*/  VIADD R3, R4, 0x31 ;  /* 0x0000003104037836 */ /* 0x000fe40000000000 */
[----:B------:R-:W-:Y:S01]  /*6280*/  FFMA.FTZ R8, R6, -UR8, R19 ;  /* 0x8000000806087c23 */ /* 0x000fe20008010013 */
[----:B----4-:R-:W-:Y:S01]  /*6290*/  FFMA.FTZ R6, R11, -UR8, R17 ;  /* 0x800000080b067c23 */ /* 0x010fe20008010011 */
[----:B-----5:R-:W-:Y:S01]  /*62a0*/  FFMA.FTZ R10, R10, -UR8, R15 ;  /* 0x800000080a0a7c23 */ /* 0x020fe2000801000f */
[----:B------:R-:W-:Y:S01]  /*62b0*/  FSEL R7, R7, -INF , !P1 ;  /* 0xff80000007077808 */ /* 0x000fe20004800000 */
[----:B------:R1:W2:Y:S01]  /*62c0*/  MUFU.TANH R19, R20 ;  /* 0x0000001400137308 */ /* 0x0002a20000002400 */
[----:B------:R-:W-:Y:S01]  /*62d0*/  ISETP.GT.AND P4, PT, R194, R3, PT ;  /* 0x00000003c200720c */ /* 0x000fe20003f84270 */
[----:B------:R-:W-:Y:S01]  /*62e0*/  VIADD R11, R5, 0x1 ;  /* 0x00000001050b7836 */ /* 0x000fe20000000000 */
[----:B------:R-:W-:Y:S01]  /*62f0*/  FSEL R6, R6, -INF , !P0 ;  /* 0xff80000006067808 */ /* 0x000fe20004000000 */
[----:B------:R-:W-:Y:S01]  /*6300*/  FMUL.FTZ R18, R64, UR4 ;  /* 0x0000000440127c20 */ /* 0x000fe20008410000 */
[----:B------:R-:W-:Y:S01]  /*6310*/  FSEL R126, R7, -INF , !P2 ;  /* 0xff800000077e7808 */ /* 0x000fe20005000000 */
[--C-:B------:R-:W-:Y:S01]  /*6320*/  IMAD.IADD R7, R16, 0x1, -R9.reuse ;  /* 0x0000000110077824 */ /* 0x100fe200078e0a09 */
[----:B------:R-:W-:Y:S01]  /*6330*/  FSEL R8, R8, -INF , !P6 ;  /* 0xff80000008087808 */ /* 0x000fe20007000000 */
[----:B------:R3:W4:Y:S01]  /*6340*/  MUFU.TANH R17, R13 ;  /* 0x0000000d00117308 */ /* 0x0007220000002400 */
[----:B------:R-:W-:Y:S01]  /*6350*/  FSEL R133, R6, -INF , !P3 ;  /* 0xff80000006857808 */ /* 0x000fe20005800000 */
[----:B------:R-:W-:Y:S01]  /*6360*/  IMAD.IADD R6, R193, 0x1, -R9 ;  /* 0x00000001c1067824 */ /* 0x000fe200078e0a09 */
[----:B------:R-:W-:Y:S01]  /*6370*/  FSEL R12, R10, -INF , !P4 ;  /* 0xff8000000a0c7808 */ /* 0x000fe20006000000 */
[----:B------:R-:W-:Y:S01]  /*6380*/  FMUL.FTZ R10, R149, UR4 ;  /* 0x00000004950a7c20 */ /* 0x000fe20008410000 */
[----:B------:R-:W-:Y:S01]  /*6390*/  FSEL R142, R8, -INF , !P5 ;  /* 0xff800000088e7808 */ /* 0x000fe20006800000 */
[----:B------:R-:W-:Y:S01]  /*63a0*/  IMAD.IADD R8, R192, 0x1, -R11 ;  /* 0x00000001c0087824 */ /* 0x000fe200078e0a0b */
[C---:B------:R-:W-:Y:S01]  /*63b0*/  ISETP.GE.AND P6, PT, R3.reuse, R200, PT ;  /* 0x000000c80300720c */ /* 0x040fe20003fc6270 */
[----:B------:R-:W5:Y:S01]  /*63c0*/  MUFU.TANH R15, R14 ;  /* 0x0000000e000f7308 */ /* 0x000f620000002400 */
[C---:B------:R-:W-:Y:S01]  /*63d0*/  ISETP.GE.AND P5, PT, R3.reuse, R202, PT ;  /* 0x000000ca0300720c */ /* 0x040fe20003fa6270 */
[----:B-1----:R-:W-:Y:S01]  /*63e0*/  FMUL.FTZ R20, R66, UR4 ;  /* 0x0000000442147c20 */ /* 0x002fe20008410000 */
[----:B------:R-:W-:-:S02]  /*63f0*/  ISETP.GE.AND P1, PT, R3, R199, PT ;  /* 0x000000c70300720c */ /* 0x000fc40003f26270 */
[----:B------:R-:W-:Y:S02]  /*6400*/  ISETP.GE.AND P2, PT, R3, R201, PT ;  /* 0x000000c90300720c */ /* 0x000fe40003f46270 */
[-C--:B------:R-:W-:Y:S01]  /*6410*/  ISETP.GT.AND P0, PT, R197, R3.reuse, PT ;  /* 0x00000003c500720c */ /* 0x080fe20003f04270 */
[----:B------:R1:W5:Y:S01]  /*6420*/  MUFU.TANH R14, R10 ;  /* 0x0000000a000e7308 */ /* 0x0003620000002400 */
[-C--:B------:R-:W-:Y:S01]  /*6430*/  ISETP.GT.AND P3, PT, R196, R3.reuse, PT ;  /* 0x00000003c400720c */ /* 0x080fe20003f64270 */
[----:B---3--:R-:W-:Y:S01]  /*6440*/  FMUL.FTZ R13, R151, UR4 ;  /* 0x00000004970d7c20 */ /* 0x008fe20008410000 */
[----:B------:R-:W-:Y:S01]  /*6450*/  ISETP.GT.AND P4, PT, R195, R3, PT ;  /* 0x00000003c300720c */ /* 0x000fe20003f84270 */
[----:B------:R-:W-:Y:S01]  /*6460*/  IMAD.IADD R3, R198, 0x1, -R9 ;  /* 0x00000001c6037824 */ /* 0x000fe200078e0a09 */
[----:B------:R-:W-:Y:S02]  /*6470*/  IABS R7, R7 ;  /* 0x0000000700077213 */ /* 0x000fe40000000000 */
[----:B------:R-:W-:Y:S01]  /*6480*/  IABS R9, R6 ;  /* 0x0000000600097213 */ /* 0x000fe20000000000 */
[----:B------:R-:W3:Y:S01]  /*6490*/  MUFU.TANH R13, R13 ;  /* 0x0000000d000d7308 */ /* 0x000ee20000002400 */
[----:B------:R-:W-:Y:S01]  /*64a0*/  FSEL R134, R12, -INF , !P6 ;  /* 0xff8000000c867808 */ /* 0x000fe20007000000 */
[----:B------:R-:W-:-:S02]  /*64b0*/  IMAD.MOV.U32 R6, RZ, RZ, R7 ;  /* 0x000000ffff067224 */ /* 0x000fc400078e0007 */
[----:B------:R-:W-:-:S03]  /*64c0*/  IMAD.MOV.U32 R7, RZ, RZ, R9 ;  /* 0x000000ffff077224 */ /* 0x000fc600078e0009 */
[----:B------:R-:W-:Y:S01]  /*64d0*/  I2FP.F32.S32 R6, R6 ;  /* 0x0000000600067245 */ /* 0x000fe20000201400 */
[----:B------:R-:W-:Y:S01]  /*64e0*/  MUFU.TANH R21, R18 ;  /* 0x0000001200157308 */ /* 0x000fe20000002400 */
[----:B------:R-:W-:Y:S02]  /*64f0*/  I2FP.F32.S32 R9, R7 ;  /* 0x0000000700097245 */ /* 0x000fe40000201400 */
[----:B-1----:R-:W-:Y:S02]  /*6500*/  IABS R10, R3 ;  /* 0x00000003000a7213 */ /* 0x002fe40000000000 */
[----:B------:R-:W-:Y:S01]  /*6510*/  IABS R3, R8 ;  /* 0x0000000800037213 */ /* 0x000fe20000000000 */
[----:B--2---:R-:W-:Y:S01]  /*6520*/  FFMA.FTZ R8, R6, -UR8, R19 ;  /* 0x8000000806087c23 */ /* 0x004fe20008010013 */
[----:B------:R-:W-:Y:S01]  /*6530*/  I2FP.F32.S32 R10, R10 ;  /* 0x0000000a000a7245 */ /* 0x000fe20000201400 */
[----:B----4-:R-:W-:Y:S01]  /*6540*/  FFMA.FTZ R6, R9, -UR8, R17 ;  /* 0x8000000809067c23 */ /* 0x010fe20008010011 */
[----:B------:R-:W-:Y:S01]  /*6550*/  I2FP.F32.S32 R7, R3 ;  /* 0x0000000300077245 */ /* 0x000fe20000201400 */
[----:B------:R-:W-:Y:S01]  /*6560*/  VIADD R3, R4, 0x39 ;  /* 0x0000003904037836 */ /* 0x000fe20000000000 */
[----:B------:R-:W-:Y:S01]  /*6570*/  MUFU.TANH R19, R20 ;  /* 0x0000001400137308 */ /* 0x000fe20000002400 */
[----:B-----5:R-:W-:Y:S01]  /*6580*/  FFMA.FTZ R9, R10, -UR8, R15 ;  /* 0x800000080a097c23 */ /* 0x020fe2000801000f */
[----:B------:R-:W-:Y:S01]  /*6590*/  FMUL.FTZ R15, R94, UR4 ;  /* 0x000000045e0f7c20 */ /* 0x000fe20008410000 */
[----:B------:R-:W-:Y:S01]  /*65a0*/  FFMA.FTZ R10, R7, -UR8, R14 ;  /* 0x80000008070a7c23 */ /* 0x000fe2000801000e */
[----:B------:R-:W-:Y:S01]  /*65b0*/  FSEL R7, R8, -INF , !P0 ;  /* 0xff80000008077808 */ /* 0x000fe20004000000 */
[----:B------:R-:W-:Y:S01]  /*65c0*/  FMUL.FTZ R8, R105, UR4 ;  /* 0x0000000469087c20 */ /* 0x000fe20008410000 */
[----:B------:R-:W-:-:S02]  /*65d0*/  ISETP.GT.AND P0, PT, R194, R3, PT ;  /* 0x00000003c200720c */ /* 0x000fc40003f04270 */
[----:B------:R-:W-:Y:S01]  /*65e0*/  FSEL R140, R7, -INF , !P5 ;  /* 0xff800000078c7808 */ /* 0x000fe20006800000 */
[----:B------:R1:W2:Y:S01]  /*65f0*/  MUFU.TANH R12, R8 ;  /* 0x00000008000c7308 */ /* 0x0002a20000002400 */
[----:B------:R-:W-:Y:S01]  /*6600*/  FSEL R7, R6, -INF , !P3 ;  /* 0xff80000006077808 */ /* 0x000fe20005800000 */
[--C-:B------:R-:W-:Y:S01]  /*6610*/  IMAD.IADD R6, R16, 0x1, -R11.reuse ;  /* 0x0000000110067824 */ /* 0x100fe200078e0a0b */
[----:B------:R-:W-:Y:S02]  /*6620*/  FSEL R9, R9, -INF , !P4 ;  /* 0xff80000009097808 */ /* 0x000fe40006000000 */
[----:B------:R-:W-:Y:S02]  /*6630*/  FSEL R120, R7, -INF , !P1 ;  /* 0xff80000007787808 */ /* 0x000fe40004800000 */
[----:B------:R-:W-:Y:S01]  /*6640*/  IABS R7, R6 ;  /* 0x0000000600077213 */ /* 0x000fe20000000000 */
[----:B------:R-:W-:Y:S01]  /*6650*/  MUFU.TANH R15, R15 ;  /* 0x0000000f000f7308 */ /* 0x000fe20000002400 */
[----:B------:R-:W-:Y:S01]  /*6660*/  FSEL R122, R9, -INF , !P2 ;  /* 0xff800000097a7808 */ /* 0x000fe20005000000 */
[----:B------:R-:W-:Y:S01]  /*6670*/  IMAD.IADD R9, R198, 0x1, -R11 ;  /* 0x00000001c6097824 */ /* 0x000fe200078e0a0b */
[----:B------:R-:W-:-:S02]  /*6680*/  FSEL R14, R10, -INF , !P0 ;  /* 0xff8000000a0e7808 */ /* 0x000fc40004000000 */
[----:B------:R-:W-:Y:S02]  /*6690*/  I2FP.F32.S32 R7, R7 ;  /* 0x0000000700077245 */ /* 0x000fe40000201400 */
[C---:B------:R-:W-:Y:S02]  /*66a0*/  ISETP.GE.AND P6, PT, R3.reuse, R200, PT ;  /* 0x000000c80300720c */ /* 0x040fe40003fc6270 */
[----:B------:R-:W-:Y:S01]  /*66b0*/  ISETP.GE.AND P5, PT, R3, R202, PT ;  /* 0x000000ca0300720c */ /* 0x000fe20003fa6270 */
[----:B-1----:R-:W-:Y:S01]  /*66c0*/  IMAD.IADD R8, R193, 0x1, -R11 ;  /* 0x00000001c1087824 */ /* 0x002fe200078e0a0b */
[----:B------:R-:W-:Y:S01]  /*66d0*/  ISETP.GE.AND P3, PT, R3, R199, PT ;  /* 0x000000c70300720c */ /* 0x000fe20003f66270 */
[----:B---3--:R-:W-:Y:S01]  /*66e0*/  FFMA.FTZ R13, R7, -UR8, R13 ;  /* 0x80000008070d7c23 */ /* 0x008fe2000801000d */
[----:B------:R-:W-:Y:S02]  /*66f0*/  ISETP.GE.AND P1, PT, R3, R201, PT ;  /* 0x000000c90300720c */ /* 0x000fe40003f26270 */
[----:B------:R-:W-:Y:S01]  /*6700*/  IABS R6, R8 ;  /* 0x0000000800067213 */ /* 0x000fe20000000000 */
[----:B------:R-:W-:Y:S01]  /*6710*/  FMUL.FTZ R8, R92, UR4 ;  /* 0x000000045c087c20 */ /* 0x000fe20008410000 */
[----:B------:R-:W-:-:S02]  /*6720*/  ISETP.GT.AND P4, PT, R197, R3, PT ;  /* 0x00000003c500720c */ /* 0x000fc40003f84270 */
[-C--:B------:R-:W-:Y:S01]  /*6730*/  ISETP.GT.AND P2, PT, R196, R3.reuse, PT ;  /* 0x00000003c400720c */ /* 0x080fe20003f44270 */
[----:B------:R1:W-:Y:S01]  /*6740*/  MUFU.TANH R18, R8 ;  /* 0x0000000800127308 */ /* 0x0003e20000002400 */
[----:B------:R-:W-:Y:S01]  /*6750*/  ISETP.GT.AND P0, PT, R195, R3, PT ;  /* 0x00000003c300720c */ /* 0x000fe20003f04270 */
[----:B------:R-:W-:Y:S01]  /*6760*/  VIADD R3, R4, UR19 ;  /* 0x0000001304037c36 */ /* 0x000fe20008000000 */
[----:B------:R-:W-:Y:S02]  /*6770*/  I2FP.F32.S32 R6, R6 ;  /* 0x0000000600067245 */ /* 0x000fe40000201400 */
[----:B------:R-:W-:Y:S01]  /*6780*/  IABS R9, R9 ;  /* 0x0000000900097213 */ /* 0x000fe20000000000 */
[----:B------:R-:W-:Y:S01]  /*6790*/  IMAD.IADD R7, R192, 0x1, -R3 ;  /* 0x00000001c0077824 */ /* 0x000fe200078e0a03 */
[----:B------:R-:W-:Y:S01]  /*67a0*/  FSEL R123, R14, -INF , !P6 ;  /* 0xff8000000e7b7808 */ /* 0x000fe20007000000 */
[----:B--2---:R-:W-:Y:S01]  /*67b0*/  FFMA.FTZ R12, R6, -UR8, R12 ;  /* 0x80000008060c7c23 */ /* 0x004fe2000801000c */
[----:B------:R-:W-:Y:S01]  /*67c0*/  ISETP.GE.AND P6, PT, R4, R200, PT ;  /* 0x000000c80400720c */ /* 0x000fe20003fc6270 */
[----:B------:R-:W-:Y:S01]  /*67d0*/  IMAD.MOV.U32 R11, RZ, RZ, R9 ;  /* 0x000000ffff0b7224 */ /* 0x000fe200078e0009 */
[----:B------:R-:W-:Y:S01]  /*67e0*/  IABS R6, R7 ;  /* 0x0000000700067213 */ /* 0x000fe20000000000 */
[----:B------:R-:W-:-:S03]  /*67f0*/  IMAD.IADD R7, R193, 0x1, -R3 ;  /* 0x00000001c1077824 */ /* 0x000fc600078e0a03 */
[----:B------:R-:W-:Y:S01]  /*6800*/  I2FP.F32.S32 R11, R11 ;  /* 0x0000000b000b7245 */ /* 0x000fe20000201400 */
[----:B------:R-:W-:Y:S01]  /*6810*/  IMAD.MOV.U32 R10, RZ, RZ, R6 ;  /* 0x000000ffff0a7224 */ /* 0x000fe200078e0006 */
[----:B------:R-:W-:Y:S01]  /*6820*/  IABS R7, R7 ;  /* 0x0000000700077213 */ /* 0x000fe20000000000 */
[----:B-1----:R-:W-:-:S04]  /*6830*/  FMUL.FTZ R8, R107, UR4 ;  /* 0x000000046b087c20 */ /* 0x002fc80008410000 */
[----:B------:R1:W2:Y:S01]  /*6840*/  MUFU.TANH R17, R8 ;  /* 0x0000000800117308 */ /* 0x0002a20000002400 */
[----:B------:R-:W-:-:S05]  /*6850*/  IMAD.MOV.U32 R6, RZ, RZ, R7 ;  /* 0x000000ffff067224 */ /* 0x000fca00078e0007 */
[----:B------:R-:W-:Y:S01]  /*6860*/  I2FP.F32.S32 R6, R6 ;  /* 0x0000000600067245 */ /* 0x000fe20000201400 */
[--C-:B-1----:R-:W-:Y:S02]  /*6870*/  IMAD.IADD R8, R16, 0x1, -R3.reuse ;  /* 0x0000000110087824 */ /* 0x102fe400078e0a03 */
[----:B------:R-:W-:-:S03]  /*6880*/  IMAD.IADD R3, R198, 0x1, -R3 ;  /* 0x00000001c6037824 */ /* 0x000fc600078e0a03 */
[----:B------:R-:W-:Y:S02]  /*6890*/  IABS R8, R8 ;  /* 0x0000000800087213 */ /* 0x000fe40000000000 */
[----:B------:R-:W-:-:S03]  /*68a0*/  IABS R3, R3 ;  /* 0x0000000300037213 */ /* 0x000fc60000000000 */
[----:B------:R-:W-:Y:S01]  /*68b0*/  IMAD.MOV.U32 R9, RZ, RZ, R8 ;  /* 0x000000ffff097224 */ /* 0x000fe200078e0008 */
[----:B------:R-:W-:Y:S01]  /*68c0*/  I2FP.F32.S32 R8, R10 ;  /* 0x0000000a00087245 */ /* 0x000fe20000201400 */
[----:B--2---:R-:W-:Y:S01]  /*68d0*/  FFMA.FTZ R10, R11, -UR8, R17 ;  /* 0x800000080b0a7c23 */ /* 0x004fe20008010011 */
[----:B------:R-:W-:Y:S02]  /*68e0*/  I2FP.F32.S32 R3, R3 ;  /* 0x0000000300037245 */ /* 0x000fe40000201400 */
[----:B------:R-:W-:Y:S01]  /*68f0*/  I2FP.F32.S32 R7, R9 ;  /* 0x0000000900077245 */ /* 0x000fe20000201400 */
[----:B------:R-:W-:Y:S01]  /*6900*/  FFMA.FTZ R9, R8, -UR8, R21 ;  /* 0x8000000808097c23 */ /* 0x000fe20008010015 */
[----:B------:R-:W-:Y:S01]  /*6910*/  FSEL R10, R10, -INF , !P0 ;  /* 0xff8000000a0a7808 */ /* 0x000fe20004000000 */
[----:B------:R-:W-:Y:S01]  /*6920*/  FFMA.FTZ R3, R3, -UR8, R15 ;  /* 0x8000000803037c23 */ /* 0x000fe2000801000f */
[----:B------:R-:W-:Y:S01]  /*6930*/  ISETP.GT.AND P0, PT, R196, R4, PT ;  /* 0x00000004c400720c */ /* 0x000fe20003f04270 */
[----:B------:R-:W-:Y:S01]  /*6940*/  FFMA.FTZ R8, R7, -UR8, R19 ;  /* 0x8000000807087c23 */ /* 0x000fe20008010013 */
[----:B------:R-:W-:Y:S01]  /*6950*/  FFMA.FTZ R7, R6, -UR8, R18 ;  /* 0x8000000806077c23 */ /* 0x000fe20008010012 */
[----:B------:R-:W-:-:S02]  /*6960*/  FSEL R6, R13, -INF , !P4 ;  /* 0xff8000000d067808 */ /* 0x000fc40006000000 */
[-C--:B------:R-:W-:Y:S02]  /*6970*/  ISETP.GT.AND P4, PT, R194, R4.reuse, PT ;  /* 0x00000004c200720c */ /* 0x080fe40003f84270 */
[----:B------:R-:W-:Y:S02]  /*6980*/  FSEL R132, R6, -INF , !P5 ;  /* 0xff80000006847808 */ /* 0x000fe40006800000 */
[----:B------:R-:W-:Y:S02]  /*6990*/  FSEL R6, R12, -INF , !P2 ;  /* 0xff8000000c067808 */ /* 0x000fe40005000000 */
[----:B------:R-:W-:Y:S02]  /*69a0*/  ISETP.GT.AND P2, PT, R197, R4, PT ;  /* 0x00000004c500720c */ /* 0x000fe40003f44270 */
[----:B------:R-:W-:Y:S02]  /*69b0*/  FSEL R9, R9, -INF , !P4 ;  /* 0xff80000009097808 */ /* 0x000fe40006000000 */
        /* <DEDUP_REMOVED lines=8> */
[----:B------:R-:W-:Y:S02]  /*6a40*/  FSEL R73, R10, -INF , !P1 ;  /* 0xff8000000a497808 */ /* 0x000fe40004800000 */
[----:B------:R-:W-:Y:S02]  /*6a50*/  FSEL R36, R9, -INF , !P6 ;  /* 0xff80000009247808 */ /* 0x000fe40007000000 */
[----:B------:R-:W-:Y:S02]  /*6a60*/  FSEL R37, R8, -INF , !P5 ;  /* 0xff80000008257808 */ /* 0x000fe40006800000 */
[----:B------:R-:W-:Y:S02]  /*6a70*/  FSEL R18, R7, -INF , !P4 ;  /* 0xff80000007127808 */ /* 0x000fe40006000000 */
[----:B------:R-:W-:Y:S01]  /*6a80*/  FSEL R19, R3, -INF , !P0 ;  /* 0xff80000003137808 */ /* 0x000fe20004000000 */
[----:B------:R-:W-:Y:S06]  /*6a90*/  BRA.U !UP0, `(.L_x_2653) ;  /* 0x0000000108bc7547 */ /* 0x000fec000b800000 */
[----:B------:R-:W1:Y:S01]  /*6aa0*/  LDCU UR6, c[0x0][0x440] ;  /* 0x00008800ff0677ac */ /* 0x000e620008000800 */
[----:B------:R-:W-:Y:S01]  /*6ab0*/  BSSY.RECONVERGENT B0, `(.L_x_2654) ;  /* 0x000002c000007945 */ /* 0x000fe20003800200 */
[----:B------:R-:W-:-:S06]  /*6ac0*/  UIADD3 UR7, UPT, UPT, UR20, -0x2, URZ ;  /* 0xfffffffe14077890 */ /* 0x000fcc000fffe0ff */
[----:B------:R-:W-:-:S04]  /*6ad0*/  IMAD.WIDE.U32 R6, R154, UR7, RZ ;  /* 0x000000079a067c25 */ /* 0x000fc8000f8e00ff */
[----:B------:R-:W-:Y:S01]  /*6ae0*/  IMAD R8, R155, UR7, RZ ;  /* 0x000000079b087c24 */ /* 0x000fe2000f8e02ff */
[----:B-1----:R-:W-:-:S03]  /*6af0*/  ISETP.GE.AND P0, PT, R246, UR6, PT ;  /* 0x00000006f6007c0c */ /* 0x002fc6000bf06270 */
[----:B------:R-:W-:Y:S01]  /*6b00*/  IMAD.IADD R9, R7, 0x1, R8 ;  /* 0x0000000107097824 */ /* 0x000fe200078e0208 */
[----:B------:R-:W-:-:S09]  /*6b10*/  ISETP.GE.AND P1, PT, R246, UR6, PT ;  /* 0x00000006f6007c0c */ /* 0x000fd2000bf26270 */
        /* <DEDUP_REMOVED lines=37> */
.L_x_2655:
[----:B------:R-:W-:Y:S05]  /*6d70*/  BSYNC.RECONVERGENT B0 ;  /* 0x0000000000007941 */ /* 0x000fea0003800200 */
.L_x_2654:
[----:B------:R-:W0:Y:S02]  /*6d80*/  LDGDEPBAR ;  /* 0x00000000000079af */ /* 0x000e240000000000 */
.L_x_2653:
[----:B------:R-:W-:Y:S01]  /*6d90*/  FMNMX3.FTZ R3, R18, R88, R62, !PT ;  /* 0x0000005812037276 */ /* 0x000fe2000781003e */
[----:B------:R-:W3:Y:S01]  /*6da0*/  LDCU UR7, c[0x0][0x45c] ;  /* 0x00008b80ff0777ac */ /* 0x000ee20008000800 */
[----:B--2---:R-:W-:Y:S02]  /*6db0*/  FMNMX3.FTZ R7, R36, R90, R84, !PT ;  /* 0x0000005a24077276 */ /* 0x004fe40007810054 */
        /* <DEDUP_REMOVED lines=13> */
[----:B------:R-:W-:Y:S02]  /*6e90*/  FMNMX.FTZ R72, R68, R72, !PT ;  /* 0x0000004844487209 */ /* 0x000fe40007810000 */
[----:B------:R-:W-:Y:S02]  /*6ea0*/  FMNMX3.FTZ R3, R3, R137, R124, !PT ;  /* 0x0000008903037276 */ /* 0x000fe4000781007c */
[----:B------:R-:W-:Y:S01]  /*6eb0*/  FMNMX3.FTZ R6, R37, R97, R96, !PT ;  /* 0x0000006125067276 */ /* 0x000fe20007810060 */
[----:B------:R-:W2:Y:S01]  /*6ec0*/  SHFL.BFLY PT, R8, R72, 0x2, 0x1f ;  /* 0x0c401f0048087f89 */ /* 0x000ea200000e0000 */
[----:B------:R-:W-:-:S02]  /*6ed0*/  FMNMX3.FTZ R3, R3, R75, R133, !PT ;  /* 0x0000004b03037276 */ /* 0x000fc40007810085 */
[----:B------:R-:W-:Y:S02]  /*6ee0*/  FMNMX3.FTZ R7, R7, R130, R145, !PT ;  /* 0x0000008207077276 */ /* 0x000fe40007810091 */
[----:B------:R-:W-:Y:S02]  /*6ef0*/  FMNMX3.FTZ R3, R3, R122, R167, !PT ;  /* 0x0000007a03037276 */ /* 0x000fe400078100a7 */
[----:B------:R-:W-:Y:S02]  /*6f00*/  FMNMX3.FTZ R6, R6, R67, R150, !PT ;  /* 0x0000004306067276 */ /* 0x000fe40007810096 */
[----:B------:R-:W-:Y:S02]  /*6f10*/  FMNMX.FTZ R3, R73, R3, !PT ;  /* 0x0000000349037209 */ /* 0x000fe40007810000 */
[----:B------:R-:W-:Y:S02]  /*6f20*/  FMNMX3.FTZ R7, R7, R138, R135, !PT ;  /* 0x0000008a07077276 */ /* 0x000fe40007810087 */
[----:B------:R-:W-:Y:S01]  /*6f30*/  FMNMX3.FTZ R6, R6, R147, R144, !PT ;  /* 0x0000009306067276 */ /* 0x000fe20007810090 */
[----:B------:R-:W4:Y:S01]  /*6f40*/  SHFL.BFLY PT, R69, R3, 0x2, 0x1f ;  /* 0x0c401f0003457f89 */ /* 0x000f2200000e0000 */
[----:B------:R-:W-:-:S02]  /*6f50*/  FMNMX3.FTZ R7, R7, R125, R141, !PT ;  /* 0x0000007d07077276 */ /* 0x000fc4000781008d */
[----:B------:R-:W-:Y:S02]  /*6f60*/  FMNMX3.FTZ R6, R6, R131, R146, !PT ;  /* 0x0000008306067276 */ /* 0x000fe40007810092 */
[----:B------:R-:W-:Y:S02]  /*6f70*/  FMNMX3.FTZ R7, R7, R134, R175, !PT ;  /* 0x0000008607077276 */ /* 0x000fe400078100af */
[----:B------:R-:W-:Y:S02]  /*6f80*/  FMNMX3.FTZ R6, R6, R143, R136, !PT ;  /* 0x0000008f06067276 */ /* 0x000fe40007810088 */
[----:B------:R-:W-:Y:S02]  /*6f90*/  FMNMX.FTZ R7, R123, R7, !PT ;  /* 0x000000077b077209 */ /* 0x000fe40007810000 */
[----:B------:R-:W-:Y:S02]  /*6fa0*/  FMNMX3.FTZ R6, R6, R127, R142, !PT ;  /* 0x0000007f06067276 */ /* 0x000fe4000781008e */
[----:B--2---:R-:W-:Y:S01]  /*6fb0*/  FMNMX.FTZ R72, R72, R8, !PT ;  /* 0x0000000848487209 */ /* 0x004fe20007810000 */
[----:B------:R-:W2:Y:S01]  /*6fc0*/  SHFL.BFLY PT, R9, R7, 0x2, 0x1f ;  /* 0x0c401f0007097f89 */ /* 0x000ea200000e0000 */
[----:B------:R-:W-:-:S03]  /*6fd0*/  FMNMX3.FTZ R6, R6, R140, R205, !PT ;  /* 0x0000008c06067276 */ /* 0x000fc600078100cd */
[----:B-1----:R-:W1:Y:S01]  /*6fe0*/  SHFL.BFLY PT, R10, R72, 0x1, 0x1f ;  /* 0x0c201f00480a7f89 */ /* 0x002e6200000e0000 */
[----:B------:R-:W-:Y:S02]  /*6ff0*/  FMNMX.FTZ R8, R132, R6, !PT ;  /* 0x0000000684087209 */ /* 0x000fe40007810000 */
[----:B----4-:R-:W-:-:S03]  /*7000*/  FMNMX.FTZ R69, R3, R69, !PT ;  /* 0x0000004503457209 */ /* 0x010fc60007810000 */
[----:B------:R-:W4:Y:S01]  /*7010*/  SHFL.BFLY PT, R11, R8, 0x2, 0x1f ;  /* 0x0c401f00080b7f89 */ /* 0x000f2200000e0000 */
[----:B------:R-:W-:-:S03]  /*7020*/  IADD3 R3, PT, PT, R157, R156, RZ ;  /* 0x0000009c9d037210 */ /* 0x000fc60007ffe0ff */
[----:B------:R-:W5:Y:S01]  /*7030*/  SHFL.BFLY PT, R12, R69, 0x1, 0x1f ;  /* 0x0c201f00450c7f89 */ /* 0x000f6200000e0000 */
[----:B------:R-:W-:-:S04]  /*7040*/  LEA R180, R3, UR5, 0x1 ;  /* 0x0000000503b47c11 */ /* 0x000fc8000f8e08ff */
[-C--:B------:R-:W-:Y:S01]  /*7050*/  IADD3 R181, PT, PT, R2, R180.reuse, RZ ;  /* 0x000000b402b57210 */ /* 0x080fe20007ffe0ff */
[----:B------:R-:W-:Y:S01]  /*7060*/  LDSM.16.MT88.4 R28, [R180+0x6000] ;  /* 0x00600000b41c783b */ /* 0x000fe20000004200 */
[C---:B------:R-:W-:Y:S02]  /*7070*/  IADD3 R185, PT, PT, R0.reuse, R180, RZ ;  /* 0x000000b400b97210 */ /* 0x040fe40007ffe0ff */
[----:B--2---:R-:W-:Y:S01]  /*7080*/  FMNMX.FTZ R9, R7, R9, !PT ;  /* 0x0000000907097209 */ /* 0x004fe20007810000 */
[----:B------:R-:W-:Y:S01]  /*7090*/  LDSM.16.MT88.4 R20, [R181+0x6000] ;  /* 0x00600000b514783b */ /* 0x000fe20000004200 */
[----:B------:R-:W-:Y:S02]  /*70a0*/  IADD3 R184, PT, PT, R0, R181, RZ ;  /* 0x000000b500b87210 */ /* 0x000fe40007ffe0ff */
[----:B-1----:R-:W-:Y:S01]  /*70b0*/  FMNMX.FTZ R72, R72, R10, !PT ;  /* 0x0000000a48487209 */ /* 0x002fe20007810000 */
[----:B------:R-:W-:Y:S03]  /*70c0*/  LDSM.16.MT88.4 R24, [R185+0x6000] ;  /* 0x00600000b918783b */ /* 0x000fe60000004200 */
[C---:B------:R-:W-:Y:S01]  /*70d0*/  FSETP.NEU.FTZ.AND P0, PT, R72.reuse, -INF , PT ;  /* 0xff8000004800780b */ /* 0x040fe20003f1d000 */
[----:B---3--:R-:W-:Y:S01]  /*70e0*/  FMUL.FTZ R6, R72, UR7 ;  /* 0x0000000748067c20 */ /* 0x008fe20008410000 */
[----:B------:R-:W-:Y:S01]  /*70f0*/  LDSM.16.MT88.4 R32, [R184+0x6000] ;  /* 0x00600000b820783b */ /* 0x000fe20000004200 */
[----:B----4-:R-:W-:-:S03]  /*7100*/  FMNMX.FTZ R7, R8, R11, !PT ;  /* 0x0000000b08077209 */ /* 0x010fc60007810000 */
[----:B------:R-:W-:Y:S02]  /*7110*/  FSEL R6, R6, RZ, P0 ;  /* 0x000000ff06067208 */ /* 0x000fe40000000000 */
[----:B-----5:R-:W-:Y:S01]  /*7120*/  FMNMX.FTZ R69, R69, R12, !PT ;  /* 0x0000000c45457209 */ /* 0x020fe20007810000 */
[----:B------:R-:W1:Y:S02]  /*7130*/  SHFL.BFLY PT, R11, R7, 0x1, 0x1f ;  /* 0x0c201f00070b7f89 */ /* 0x000e6400000e0000 */
[--C-:B------:R-:W-:Y:S01]  /*7140*/  FFMA.FTZ R3, R18, UR7, -R6.reuse ;  /* 0x0000000712037c23 */ /* 0x100fe20008010806 */
[----:B------:R-:W-:Y:S01]  /*7150*/  FSETP.NEU.FTZ.AND P0, PT, R69, -INF , PT ;  /* 0xff8000004500780b */ /* 0x000fe20003f1d000 */
[----:B------:R-:W2:Y:S01]  /*7160*/  SHFL.BFLY PT, R12, R9, 0x1, 0x1f ;  /* 0x0c201f00090c7f89 */ /* 0x000ea200000e0000 */
[--C-:B------:R-:W-:Y:S01]  /*7170*/  FFMA.FTZ R8, R88, UR7, -R6.reuse ;  /* 0x0000000758087c23 */ /* 0x100fe20008010806 */
[----:B------:R3:W-:Y:S01]  /*7180*/  MUFU.EX2 R218, R3 ;  /* 0x0000000300da7308 */ /* 0x0007e20000000800 */
[----:B------:R-:W-:-:S03]  /*7190*/  FFMA.FTZ R10, R62, UR7, -R6 ;  /* 0x000000073e0a7c23 */ /* 0x000fc60008010806 */
[----:B------:R4:W-:Y:S04]  /*71a0*/  MUFU.EX2 R216, R8 ;  /* 0x0000000800d87308 */ /* 0x0009e80000000800 */
[----:B------:R5:W-:Y:S01]  /*71b0*/  MUFU.EX2 R217, R10 ;  /* 0x0000000a00d97308 */ /* 0x000be20000000800 */
[----:B---3--:R-:W-:Y:S01]  /*71c0*/  FMUL.FTZ R3, R69, UR7 ;  /* 0x0000000745037c20 */ /* 0x008fe20008410000 */
[----:B----4-:R-:W-:-:S04]  /*71d0*/  FFMA.FTZ R8, R60, UR7, -R6 ;  /* 0x000000073c087c23 */ /* 0x010fc80008010806 */
[----:B------:R-:W-:Y:S02]  /*71e0*/  FSEL R3, R3, RZ, P0 ;  /* 0x000000ff03037208 */ /* 0x000fe40000000000 */
[----:B-1----:R-:W-:Y:S01]  /*71f0*/  FMNMX.FTZ R70, R7, R11, !PT ;  /* 0x0000000b07467209 */ /* 0x002fe20007810000 */
[----:B------:R1:W3:Y:S01]  /*7200*/  MUFU.EX2 R219, R8 ;  /* 0x0000000800db7308 */ /* 0x0002e20000000800 */
[----:B--2---:R-:W-:Y:S01]  /*7210*/  FMNMX.FTZ R71, R9, R12, !PT ;  /* 0x0000000c09477209 */ /* 0x004fe20007810000 */
[--C-:B------:R-:W-:Y:S01]  /*7220*/  FFMA.FTZ R2, R63, UR7, -R3.reuse ;  /* 0x000000073f027c23 */ /* 0x100fe20008010803 */
[--C-:B-----5:R-:W-:Y:S02]  /*7230*/  FFMA.FTZ R10, R19, UR7, -R3.reuse ;  /* 0x00000007130a7c23 */ /* 0x120fe40008010803 */
[C---:B------:R-:W-:Y:S01]  /*7240*/  FSETP.NEU.FTZ.AND P0, PT, R71.reuse, -INF , PT ;  /* 0xff8000004700780b */ /* 0x040fe20003f1d000 */
[----:B------:R-:W-:Y:S01]  /*7250*/  FMUL.FTZ R0, R71, UR7 ;  /* 0x0000000747007c20 */ /* 0x000fe20008410000 */
[----:B------:R2:W-:Y:S04]  /*7260*/  MUFU.EX2 R213, R2 ;  /* 0x0000000200d57308 */ /* 0x0005e80000000800 */
[----:B------:R-:W-:Y:S01]  /*7270*/  FSEL R0, R0, RZ, P0 ;  /* 0x000000ff00007208 */ /* 0x000fe20000000000 */
[----:B------:R3:W-:Y:S01]  /*7280*/  MUFU.EX2 R214, R10 ;  /* 0x0000000a00d67308 */ /* 0x0007e20000000800 */
[----:B------:R-:W-:Y:S01]  /*7290*/  FSETP.NEU.FTZ.AND P0, PT, R70, -INF , PT ;  /* 0xff8000004600780b */ /* 0x000fe20003f1d000 */
[----:B-1----:R-:W-:-:S02]  /*72a0*/  FFMA.FTZ R8, R89, UR7, -R3 ;  /* 0x0000000759087c23 */ /* 0x002fc40008010803 */
[--C-:B------:R-:W-:Y:S01]  /*72b0*/  FFMA.FTZ R7, R36, UR7, -R0.reuse ;  /* 0x0000000724077c23 */ /* 0x100fe20008010800 */
[--C-:B------:R-:W-:Y:S01]  /*72c0*/  FFMA.FTZ R12, R90, UR7, -R0.reuse ;  /* 0x000000075a0c7c23 */ /* 0x100fe20008010800 */
[----:B------:R1:W4:Y:S01]  /*72d0*/  MUFU.EX2 R212, R8 ;  /* 0x0000000800d47308 */ /* 0x0003220000000800 */
[----:B------:R-:W-:Y:S01]  /*72e0*/  FFMA.FTZ R17, R138, UR7, -R0 ;  /* 0x000000078a117c23 */ /* 0x000fe20008010800 */
[----:B--2---:R-:W-:Y:S02]  /*72f0*/  FMUL.FTZ R2, R70, UR7 ;  /* 0x0000000746027c20 */ /* 0x004fe40008410000 */
[----:B------:R2:W-:Y:S03]  /*7300*/  MUFU.EX2 R206, R7 ;  /* 0x0000000700ce7308 */ /* 0x0005e60000000800 */
[----:B------:R-:W-:Y:S01]  /*7310*/  FSEL R2, R2, RZ, P0 ;  /* 0x000000ff02027208 */ /* 0x000fe20000000000 */
[----:B------:R5:W-:Y:S01]  /*7320*/  MUFU.EX2 R179, R12 ;  /* 0x0000000c00b37308 */ /* 0x000be20000000800 */
[----:B---3--:R-:W-:-:S03]  /*7330*/  F2FP.BF16.F32.PACK_AB R10, R219, R217 ;  /* 0x000000d9db0a723e */ /* 0x008fc600000010ff */
[--C-:B------:R-:W-:Y:S01]  /*7340*/  FFMA.FTZ R13, R97, UR7, -R2.reuse ;  /* 0x00000007610d7c23 */ /* 0x100fe20008010802 */
[----:B-1----:R-:W-:Y:S01]  /*7350*/  FFMA.FTZ R8, R61, UR7, -R3 ;  /* 0x000000073d087c23 */ /* 0x002fe20008010803 */
[----:B----4-:R-:W-:Y:S01]  /*7360*/  F2FP.BF16.F32.PACK_AB R9, R212, R214 ;  /* 0x000000d6d409723e */ /* 0x010fe200000010ff */
[----:B------:R1:W-:Y:S01]  /*7370*/  MUFU.EX2 R149, R17 ;  /* 0x0000001100957308 */ /* 0x0003e20000000800 */
[----:B------:R-:W-:Y:S01]  /*7380*/  FFMA.FTZ R18, R143, UR7, -R2 ;  /* 0x000000078f127c23 */ /* 0x000fe20008010802 */
[--C-:B--2---:R-:W-:Y:S02]  /*7390*/  FFMA.FTZ R7, R84, UR7, -R0.reuse ;  /* 0x0000000754077c23 */ /* 0x104fe40008010800 */
[----:B------:R2:W3:Y:S01]  /*73a0*/  MUFU.EX2 R215, R8 ;  /* 0x0000000800d77308 */ /* 0x0004e20000000800 */
[----:B-----5:R-:W-:-:S03]  /*73b0*/  FFMA.FTZ R12, R65, UR7, -R0 ;  /* 0x00000007410c7c23 */ /* 0x020fc60008010800 */
[----:B------:R4:W-:Y:S04]  /*73c0*/  MUFU.EX2 R210, R7 ;  /* 0x0000000700d27308 */ /* 0x0009e80000000800 */
[----:B------:R5:W5:Y:S01]  /*73d0*/  MUFU.EX2 R211, R12 ;  /* 0x0000000c00d37308 */ /* 0x000b620000000800 */
[----:B-1----:R-:W-:-:S03]  /*73e0*/  FFMA.FTZ R17, R125, UR7, -R0 ;  /* 0x000000077d117c23 */ /* 0x002fc60008010800 */
[----:B------:R-:W-:Y:S01]  /*73f0*/  MUFU.EX2 R171, R13 ;  /* 0x0000000d00ab7308 */ /* 0x000fe20000000800 */
[----:B--2---:R-:W-:Y:S02]  /*7400*/  F2FP.BF16.F32.PACK_AB R8, R216, R218 ;  /* 0x000000dad808723e */ /* 0x004fe400000010ff */
[----:B---3--:R-:W-:Y:S01]  /*7410*/  F2FP.BF16.F32.PACK_AB R11, R215, R213 ;  /* 0x000000d5d70b723e */ /* 0x008fe200000010ff */
[----:B----4-:R-:W-:-:S04]  /*7420*/  FFMA.FTZ R7, R37, UR7, -R2 ;  /* 0x0000000725077c23 */ /* 0x010fc80008010802 */
[----:B------:R1:W2:Y:S01]  /*7430*/  MUFU.EX2 R172, R7 ;  /* 0x0000000700ac7308 */ /* 0x0002a20000000800 */
[--C-:B-----5:R-:W-:Y:S01]  /*7440*/  FFMA.FTZ R12, R96, UR7, -R2.reuse ;  /* 0x00000007600c7c23 */ /* 0x120fe20008010802 */
[C---:B------:R-:W-:Y:S01]  /*7450*/  HMMA.16816.F32.BF16 R92, R8.reuse, R28, RZ ;  /* 0x0000001c085c723c */ /* 0x040fe200000418ff */
[----:B------:R-:W-:Y:S02]  /*7460*/  F2FP.BF16.F32.PACK_AB R14, R211, R210 ;  /* 0x000000d2d30e723e */ /* 0x000fe400000010ff */
[----:B------:R3:W-:Y:S05]  /*7470*/  MUFU.EX2 R178, R12 ;  /* 0x0000000c00b27308 */ /* 0x0007ea0000000800 */
[----:B------:R-:W-:Y:S01]  /*7480*/  HMMA.16816.F32.BF16 R88, R8, R24, RZ ;  /* 0x000000180858723c */ /* 0x000fe200000418ff */
[----:B-1----:R-:W-:Y:S01]  /*7490*/  FFMA.FTZ R7, R67, UR7, -R2 ;  /* 0x0000000743077c23 */ /* 0x002fe20008010802 */
[----:B--2---:R-:W-:-:S03]  /*74a0*/  F2FP.BF16.F32.PACK_AB R13, R171, R172 ;  /* 0x000000acab0d723e */ /* 0x004fc600000010ff */
[----:B------:R-:W1:Y:S03]  /*74b0*/  MUFU.EX2 R209, R7 ;  /* 0x0000000700d17308 */ /* 0x000e660000000800 */
[----:B------:R-:W-:Y:S01]  /*74c0*/  HMMA.16816.F32.BF16 R84, R8, R20, RZ ;  /* 0x000000140854723c */ /* 0x000fe200000418ff */
[----:B---3--:R-:W-:-:S07]  /*74d0*/  F2FP.BF16.F32.PACK_AB R12, R179, R206 ;  /* 0x000000ceb30c723e */ /* 0x008fce00000010ff */
[----:B------:R-:W-:Y:S01]  /*74e0*/  HMMA.16816.F32.BF16 R80, R8, R32, RZ ;  /* 0x000000200850723c */ /* 0x000fe200000418ff */
[----:B-1----:R-:W-:Y:S01]  /*74f0*/  F2FP.BF16.F32.PACK_AB R15, R209, R178 ;  /* 0x000000b2d10f723e */ /* 0x002fe200000010ff */
[----:B------:R-:W-:-:S06]  /*7500*/  FFMA.FTZ R7, R100, UR7, -R6 ;  /* 0x0000000764077c23 */ /* 0x000fcc0008010806 */
[C---:B------:R-:W-:Y:S01]  /*7510*/  HMMA.16816.F32.BF16 R76, R8.reuse, R30, RZ ;  /* 0x0000001e084c723c */ /* 0x040fe200000418ff */
[----:B------:R1:W-:Y:S07]  /*7520*/  MUFU.EX2 R204, R7 ;  /* 0x0000000700cc7308 */ /* 0x0003ee0000000800 */
[C---:B------:R-:W-:Y:S08]  /*7530*/  HMMA.16816.F32.BF16 R64, R8.reuse, R26, RZ ;  /* 0x0000001a0840723c */ /* 0x040ff000000418ff */
[----:B------:R-:W-:Y:S01]  /*7540*/  HMMA.16816.F32.BF16 R60, R8, R22, RZ ;  /* 0x00000016083c723c */ /* 0x000fe200000418ff */
[----:B-1----:R-:W-:-:S04]  /*7550*/  FFMA.FTZ R7, R38, UR7, -R6 ;  /* 0x0000000726077c23 */ /* 0x002fc80008010806 */
[----:B------:R1:W-:Y:S03]  /*7560*/  MUFU.EX2 R207, R7 ;  /* 0x0000000700cf7308 */ /* 0x0003e60000000800 */
[----:B------:R-:W-:Y:S01]  /*7570*/  HMMA.16816.F32.BF16 R52, R8, R34, RZ ;  /* 0x000000220834723c */ /* 0x000fe200000418ff */
[----:B------:R-:W-:Y:S01]  /*7580*/  FFMA.FTZ R8, R102, UR7, -R6 ;  /* 0x0000000766087c23 */ /* 0x000fe20008010806 */
[----:B------:R-:W-:-:S03]  /*7590*/  FFMA.FTZ R9, R103, UR7, -R3 ;  /* 0x0000000767097c23 */ /* 0x000fc60008010803 */
[----:B------:R2:W-:Y:S03]  /*75a0*/  MUFU.EX2 R174, R8 ;  /* 0x0000000800ae7308 */ /* 0x0005e60000000800 */
[----:B------:R-:W-:Y:S01]  /*75b0*/  HMMA.16816.F32.BF16 R48, R12, R24, RZ ;  /* 0x000000180c30723c */ /* 0x000fe200000418ff */
[----:B------:R-:W-:Y:S01]  /*75c0*/  MUFU.EX2 R168, R9 ;  /* 0x0000000900a87308 */ /* 0x000fe20000000800 */
[----:B-1----:R-:W-:-:S04]  /*75d0*/  FFMA.FTZ R7, R41, UR7, -R3 ;  /* 0x0000000729077c23 */ /* 0x002fc80008010803 */
[----:B------:R1:W-:Y:S02]  /*75e0*/  MUFU.EX2 R169, R7 ;  /* 0x0000000700a97308 */ /* 0x0003e40000000800 */
[----:B------:R-:W-:Y:S01]  /*75f0*/  HMMA.16816.F32.BF16 R108, R12, R26, RZ ;  /* 0x0000001a0c6c723c */ /* 0x000fe200000418ff */
[----:B------:R-:W3:Y:S01]  /*7600*/  LDSM.16.MT88.4 R24, [R185+0x6800] ;  /* 0x00680000b918783b */ /* 0x000ee20000004200 */
[----:B--2---:R-:W-:-:S04]  /*7610*/  FFMA.FTZ R8, R40, UR7, -R6 ;  /* 0x0000000728087c23 */ /* 0x004fc80008010806 */
[----:B------:R2:W4:Y:S02]  /*7620*/  MUFU.EX2 R208, R8 ;  /* 0x0000000800d07308 */ /* 0x0005240000000800 */
[----:B------:R-:W-:Y:S01]  /*7630*/  HMMA.16816.F32.BF16 R56, R12, R28, RZ ;  /* 0x0000001c0c38723c */ /* 0x000fe200000418ff */
[----:B-1----:R-:W-:-:S07]  /*7640*/  FFMA.FTZ R7, R148, UR7, -R0 ;  /* 0x0000000794077c23 */ /* 0x002fce0008010800 */
[----:B------:R-:W-:Y:S01]  /*7650*/  HMMA.16816.F32.BF16 R96, R12, R30, RZ ;  /* 0x0000001e0c60723c */ /* 0x000fe200000418ff */
[----:B------:R-:W1:Y:S01]  /*7660*/  LDSM.16.MT88.4 R28, [R180+0x6800] ;  /* 0x00680000b41c783b */ /* 0x000e620000004200 */
[----:B------:R5:W-:Y:S01]  /*7670*/  MUFU.EX2 R162, R7 ;  /* 0x0000000700a27308 */ /* 0x000be20000000800 */
[----:B--2---:R-:W-:Y:S01]  /*7680*/  FFMA.FTZ R8, R101, UR7, -R3 ;  /* 0x0000000765087c23 */ /* 0x004fe20008010803 */
[----:B----4-:R-:W-:-:S04]  /*7690*/  F2FP.BF16.F32.PACK_AB R10, R207, R208 ;  /* 0x000000d0cf0a723e */ /* 0x010fc800000010ff */
[C---:B------:R-:W-:Y:S01]  /*76a0*/  HMMA.16816.F32.BF16 R44, R12.reuse, R20, RZ ;  /* 0x000000140c2c723c */ /* 0x040fe200000418ff */
[----:B------:R2:W4:Y:S07]  /*76b0*/  MUFU.EX2 R170, R8 ;  /* 0x0000000800aa7308 */ /* 0x00052e0000000800 */
[----:B------:R-:W-:Y:S01]  /*76c0*/  HMMA.16816.F32.BF16 R104, R12, R22, RZ ;  /* 0x000000160c68723c */ /* 0x000fe200000418ff */
[----:B------:R-:W1:Y:S01]  /*76d0*/  LDSM.16.MT88.4 R20, [R181+0x6800] ;  /* 0x00680000b514783b */ /* 0x000e620000004200 */
[----:B-----5:R-:W-:-:S04]  /*76e0*/  FFMA.FTZ R7, R118, UR7, -R0 ;  /* 0x0000000776077c23 */ /* 0x020fc80008010800 */
[----:B------:R5:W-:Y:S01]  /*76f0*/  MUFU.EX2 R163, R7 ;  /* 0x0000000700a37308 */ /* 0x000be20000000800 */
[----:B--2---:R-:W-:Y:S01]  /*7700*/  FFMA.FTZ R8, R39, UR7, -R3 ;  /* 0x0000000727087c23 */ /* 0x004fe20008010803 */
[C---:B------:R-:W-:Y:S01]  /*7710*/  HMMA.16816.F32.BF16 R40, R12.reuse, R32, RZ ;  /* 0x000000200c28723c */ /* 0x040fe200000418ff */
[----:B------:R-:W2:Y:S01]  /*7720*/  LDSM.16.MT88.4 R36, [R184+0x6800] ;  /* 0x00680000b824783b */ /* 0x000ea20000004200 */
[----:B----4-:R-:W-:Y:S01]  /*7730*/  F2FP.BF16.F32.PACK_AB R9, R170, R168 ;  /* 0x000000a8aa09723e */ /* 0x010fe200000010ff */
[----:B------:R4:W3:Y:S05]  /*7740*/  MUFU.EX2 R173, R8 ;  /* 0x0000000800ad7308 */ /* 0x0008ea0000000800 */
[----:B------:R-:W-:Y:S01]  /*7750*/  HMMA.16816.F32.BF16 R100, R12, R34, RZ ;  /* 0x000000220c64723c */ /* 0x000fe200000418ff */
[----:B------:R-:W-:Y:S01]  /*7760*/  FFMA.FTZ R12, R119, UR7, -R0 ;  /* 0x00000007770c7c23 */ /* 0x000fe20008010800 */
[--C-:B------:R-:W-:Y:S01]  /*7770*/  FFMA.FTZ R13, R147, UR7, -R2.reuse ;  /* 0x00000007930d7c23 */ /* 0x100fe20008010802 */
[----:B------:R-:W-:Y:S01]  /*7780*/  LDSM.16.MT88.4 R32, [R180+0x7000] ;  /* 0x00700000b420783b */ /* 0x000fe20000004200 */
[----:B-----5:R-:W-:Y:S01]  /*7790*/  FFMA.FTZ R7, R150, UR7, -R2 ;  /* 0x0000000796077c23 */ /* 0x020fe20008010802 */
[----:B------:R5:W2:Y:S04]  /*77a0*/  MUFU.EX2 R165, R12 ;  /* 0x0000000c00a57308 */ /* 0x000aa80000000800 */
[----:B------:R1:W-:Y:S01]  /*77b0*/  MUFU.EX2 R158, R7 ;  /* 0x00000007009e7308 */ /* 0x0003e20000000800 */
[----:B----4-:R-:W-:-:S02]  /*77c0*/  F2FP.BF16.F32.PACK_AB R8, R204, R174 ;  /* 0x000000aecc08723e */ /* 0x010fc400000010ff */
[----:B---3--:R-:W-:Y:S01]  /*77d0*/  F2FP.BF16.F32.PACK_AB R11, R173, R169 ;  /* 0x000000a9ad0b723e */ /* 0x008fe200000010ff */
[----:B------:R3:W4:Y:S01]  /*77e0*/  MUFU.EX2 R159, R13 ;  /* 0x0000000d009f7308 */ /* 0x0007220000000800 */
[----:B-----5:R-:W-:-:S05]  /*77f0*/  FFMA.FTZ R12, R130, UR7, -R0 ;  /* 0x00000007820c7c23 */ /* 0x020fca0008010800 */
[----:B------:R-:W-:Y:S01]  /*7800*/  HMMA.16816.F32.BF16 R116, R8, R24, R88 ;  /* 0x000000180874723c */ /* 0x000fe20000041858 */
[----:B------:R5:W4:Y:S01]  /*7810*/  MUFU.EX2 R164, R12 ;  /* 0x0000000c00a47308 */ /* 0x000b220000000800 */
[----:B-1----:R-:W-:Y:S01]  /*7820*/  FFMA.FTZ R7, R131, UR7, -R2 ;  /* 0x0000000783077c23 */ /* 0x002fe20008010802 */
[----:B---3--:R-:W-:-:S03]  /*7830*/  FFMA.FTZ R13, R139, UR7, -R3 ;  /* 0x000000078b0d7c23 */ /* 0x008fc60008010803 */
[----:B------:R1:W-:Y:S02]  /*7840*/  MUFU.EX2 R160, R7 ;  /* 0x0000000700a07308 */ /* 0x0003e40000000800 */
[----:B------:R-:W-:Y:S02]  /*7850*/  HMMA.16816.F32.BF16 R88, R8, R30, R76 ;  /* 0x0000001e0858723c */ /* 0x000fe4000004184c */
[----:B------:R-:W-:Y:S01]  /*7860*/  MUFU.EX2 R151, R13 ;  /* 0x0000000d00977308 */ /* 0x000fe20000000800 */
[----:B-----5:R-:W-:-:S05]  /*7870*/  FFMA.FTZ R12, R144, UR7, -R2 ;  /* 0x00000007900c7c23 */ /* 0x020fca0008010802 */
[----:B------:R-:W-:Y:S01]  /*7880*/  HMMA.16816.F32.BF16 R76, R8, R26, R64 ;  /* 0x0000001a084c723c */ /* 0x000fe20000041840 */
[----:B------:R3:W5:Y:S01]  /*7890*/  MUFU.EX2 R161, R12 ;  /* 0x0000000c00a17308 */ /* 0x0007620000000800 */
[----:B-1----:R-:W-:-:S06]  /*78a0*/  FFMA.FTZ R7, R128, UR7, -R6 ;  /* 0x0000000780077c23 */ /* 0x002fcc0008010806 */
[C---:B------:R-:W-:Y:S01]  /*78b0*/  HMMA.16816.F32.BF16 R112, R8.reuse, R28, R92 ;  /* 0x0000001c0870723c */ /* 0x040fe2000004185c */
[----:B------:R1:W-:Y:S07]  /*78c0*/  MUFU.EX2 R155, R7 ;  /* 0x00000007009b7308 */ /* 0x0003ee0000000800 */
[----:B------:R-:W-:Y:S01]  /*78d0*/  HMMA.16816.F32.BF16 R64, R8, R22, R60 ;  /* 0x000000160840723c */ /* 0x000fe2000004183c */
[----:B---3--:R-:W-:-:S04]  /*78e0*/  FFMA.FTZ R12, R129, UR7, -R6 ;  /* 0x00000007810c7c23 */ /* 0x008fc80008010806 */
[----:B------:R3:W5:Y:S01]  /*78f0*/  MUFU.EX2 R157, R12 ;  /* 0x0000000c009d7308 */ /* 0x0007620000000800 */
[--C-:B-1----:R-:W-:Y:S02]  /*7900*/  FFMA.FTZ R7, R74, UR7, -R6.reuse ;  /* 0x000000074a077c23 */ /* 0x102fe40008010806 */
[C---:B------:R-:W-:Y:S01]  /*7910*/  HMMA.16816.F32.BF16 R92, R8.reuse, R20, R84 ;  /* 0x00000014085c723c */ /* 0x040fe20000041854 */
[----:B------:R-:W-:Y:S04]  /*7920*/  MUFU.EX2 R74, R18 ;  /* 0x00000012004a7308 */ /* 0x000fe80000000800 */
[----:B------:R1:W-:Y:S03]  /*7930*/  MUFU.EX2 R154, R7 ;  /* 0x00000007009a7308 */ /* 0x0003e60000000800 */
[----:B--2---:R-:W-:Y:S01]  /*7940*/  HMMA.16816.F32.BF16 R80, R8, R36, R80 ;  /* 0x000000240850723c */ /* 0x004fe20000041850 */
[----:B---3--:R-:W-:-:S04]  /*7950*/  FFMA.FTZ R12, R121, UR7, -R6 ;  /* 0x00000007790c7c23 */ /* 0x008fc80008010806 */
[----:B------:R2:W-:Y:S03]  /*7960*/  MUFU.EX2 R156, R12 ;  /* 0x0000000c009c7308 */ /* 0x0005e60000000800 */
[----:B------:R-:W-:Y:S01]  /*7970*/  HMMA.16816.F32.BF16 R60, R8, R38, R52 ;  /* 0x00000026083c723c */ /* 0x000fe20000041834 */
[----:B------:R-:W-:Y:S02]  /*7980*/  F2FP.BF16.F32.PACK_AB R8, R165, R162 ;  /* 0x000000a2a508723e */ /* 0x000fe400000010ff */
[----:B----4-:R-:W-:Y:S01]  /*7990*/  F2FP.BF16.F32.PACK_AB R9, R159, R158 ;  /* 0x0000009e9f09723e */ /* 0x010fe200000010ff */
[--C-:B-1----:R-:W-:Y:S01]  /*79a0*/  FFMA.FTZ R7, R124, UR7, -R3.reuse ;  /* 0x000000077c077c23 */ /* 0x102fe20008010803 */
[----:B------:R-:W-:Y:S02]  /*79b0*/  F2FP.BF16.F32.PACK_AB R10, R164, R163 ;  /* 0x000000a3a40a723e */ /* 0x000fe400000010ff */
[----:B-----5:R-:W-:Y:S01]  /*79c0*/  F2FP.BF16.F32.PACK_AB R11, R160, R161 ;  /* 0x000000a1a00b723e */ /* 0x020fe200000010ff */
[----:B------:R1:W-:Y:S01]  /*79d0*/  MUFU.EX2 R150, R7 ;  /* 0x0000000700967308 */ /* 0x0003e20000000800 */
[----:B--2---:R-:W-:-:S05]  /*79e0*/  FFMA.FTZ R12, R137, UR7, -R3 ;  /* 0x00000007890c7c23 */ /* 0x004fca0008010803 */
[C---:B------:R-:W-:Y:S01]  /*79f0*/  HMMA.16816.F32.BF16 R52, R8.reuse, R20, R44 ;  /* 0x000000140834723c */ /* 0x040fe2000004182c */
[----:B------:R2:W3:Y:S07]  /*7a00*/  MUFU.EX2 R153, R12 ;  /* 0x0000000c00997308 */ /* 0x0004ee0000000800 */
[----:B------:R-:W-:Y:S01]  /*7a10*/  HMMA.16816.F32.BF16 R56, R8, R28, R56 ;  /* 0x0000001c0838723c */ /* 0x000fe20000041838 */
[----:B-1----:R-:W-:-:S04]  /*7a20*/  FFMA.FTZ R7, R145, UR7, -R0 ;  /* 0x0000000791077c23 */ /* 0x002fc80008010800 */
[----:B------:R1:W-:Y:S03]  /*7a30*/  MUFU.EX2 R148, R7 ;  /* 0x0000000700947308 */ /* 0x0003e60000000800 */
[----:B------:R-:W-:Y:S01]  /*7a40*/  HMMA.16816.F32.BF16 R128, R8, R36, R40 ;  /* 0x000000240880723c */ /* 0x000fe20000041828 */
[----:B--2---:R-:W-:-:S04]  /*7a50*/  FFMA.FTZ R12, R75, UR7, -R3 ;  /* 0x000000074b0c7c23 */ /* 0x004fc80008010803 */
[----:B------:R2:W4:Y:S03]  /*7a60*/  MUFU.EX2 R152, R12 ;  /* 0x0000000c00987308 */ /* 0x0005260000000800 */
[----:B------:R-:W-:Y:S01]  /*7a70*/  HMMA.16816.F32.BF16 R44, R8, R30, R96 ;  /* 0x0000001e082c723c */ /* 0x000fe20000041860 */
[----:B------:R-:W5:Y:S01]  /*7a80*/  LDSM.16.MT88.4 R28, [R185+0x7000] ;  /* 0x00700000b91c783b */ /* 0x000f620000004200 */
[----:B-1----:R-:W-:-:S04]  /*7a90*/  FFMA.FTZ R7, R135, UR7, -R0 ;  /* 0x0000000787077c23 */ /* 0x002fc80008010800 */
[----:B------:R1:W-:Y:S02]  /*7aa0*/  MUFU.EX2 R147, R7 ;  /* 0x0000000700937308 */ /* 0x0003e40000000800 */
[C---:B------:R-:W-:Y:S01]  /*7ab0*/  HMMA.16816.F32.BF16 R48, R8.reuse, R24, R48 ;  /* 0x000000180830723c */ /* 0x040fe20000041830 */
[----:B--2---:R-:W-:Y:S07]  /*7ac0*/  LDSM.16.MT88.4 R12, [R184+0x7000] ;  /* 0x00700000b80c783b */ /* 0x004fee0000004200 */
[----:B------:R-:W-:Y:S01]  /*7ad0*/  HMMA.16816.F32.BF16 R40, R8, R26, R108 ;  /* 0x0000001a0828723c */ /* 0x000fe2000004186c */
[----:B------:R-:W2:Y:S01]  /*7ae0*/  LDSM.16.MT88.4 R24, [R181+0x7000] ;  /* 0x00700000b518783b */ /* 0x000ea20000004200 */
[----:B-1----:R-:W-:-:S03]  /*7af0*/  FFMA.FTZ R7, R146, UR7, -R2 ;  /* 0x0000000792077c23 */ /* 0x002fc60008010802 */
[----:B------:R-:W-:Y:S01]  /*7b00*/  LDSM.16.MT88.4 R108, [R185+0x7800] ;  /* 0x00780000b96c783b */ /* 0x000fe20000004200 */
[----:B------:R1:W-:Y:S02]  /*7b10*/  MUFU.EX2 R146, R17 ;  /* 0x0000001100927308 */ /* 0x0003e40000000800 */
[C---:B------:R-:W-:Y:S02]  /*7b20*/  HMMA.16816.F32.BF16 R20, R8.reuse, R22, R104 ;  /* 0x000000160814723c */ /* 0x040fe40000041868 */
[----:B------:R5:W2:Y:S06]  /*7b30*/  MUFU.EX2 R145, R7 ;  /* 0x0000000700917308 */ /* 0x000aac0000000800 */
[----:B------:R-:W-:Y:S01]  /*7b40*/  HMMA.16816.F32.BF16 R36, R8, R38, R100 ;  /* 0x000000260824723c */ /* 0x000fe20000041864 */
[----:B------:R-:W-:-:S02]  /*7b50*/  F2FP.BF16.F32.PACK_AB R8, R155, R157 ;  /* 0x0000009d9b08723e */ /* 0x000fc400000010ff */
[----:B---3--:R-:W-:Y:S01]  /*7b60*/  F2FP.BF16.F32.PACK_AB R9, R153, R151 ;  /* 0x000000979909723e */ /* 0x008fe200000010ff */
[--C-:B-1----:R-:W-:Y:S01]  /*7b70*/  FFMA.FTZ R17, R136, UR7, -R2.reuse ;  /* 0x0000000788117c23 */ /* 0x102fe20008010802 */
[----:B------:R-:W-:Y:S02]  /*7b80*/  F2FP.BF16.F32.PACK_AB R10, R154, R156 ;  /* 0x0000009c9a0a723e */ /* 0x000fe400000010ff */
[----:B----4-:R-:W-:Y:S01]  /*7b90*/  F2FP.BF16.F32.PACK_AB R11, R152, R150 ;  /* 0x00000096980b723e */ /* 0x010fe200000010ff */
[----:B-----5:R-:W-:Y:S01]  /*7ba0*/  FFMA.FTZ R7, R127, UR7, -R2 ;  /* 0x000000077f077c23 */ /* 0x020fe20008010802 */
[----:B------:R1:W-:Y:S04]  /*7bb0*/  MUFU.EX2 R144, R17 ;  /* 0x0000001100907308 */ /* 0x0003e80000000800 */
[----:B------:R3:W4:Y:S01]  /*7bc0*/  MUFU.EX2 R75, R7 ;  /* 0x00000007004b7308 */ /* 0x0007220000000800 */
[C---:B------:R-:W-:Y:S08]  /*7bd0*/  HMMA.16816.F32.BF16 R100, R8.reuse, R28, R116 ;  /* 0x0000001c0864723c */ /* 0x040ff00000041874 */
[----:B------:R-:W-:Y:S01]  /*7be0*/  HMMA.16816.F32.BF16 R84, R8, R32, R112 ;  /* 0x000000200854723c */ /* 0x000fe20000041870 */
[--C-:B-1----:R-:W-:Y:S01]  /*7bf0*/  FFMA.FTZ R17, R120, UR7, -R6.reuse ;  /* 0x0000000778117c23 */ /* 0x102fe20008010806 */
[----:B---3--:R-:W-:-:S02]  /*7c00*/  FFMA.FTZ R7, R126, UR7, -R6 ;  /* 0x000000077e077c23 */ /* 0x008fc40008010806 */
[----:B------:R-:W-:Y:S04]  /*7c10*/  LDSM.16.MT88.4 R124, [R181+0x7800] ;  /* 0x00780000b57c783b */ /* 0x000fe80000004200 */
[C---:B--2---:R-:W-:Y:S01]  /*7c20*/  HMMA.16816.F32.BF16 R116, R8.reuse, R24, R92 ;  /* 0x000000180874723c */ /* 0x044fe2000004185c */
[----:B------:R-:W1:Y:S07]  /*7c30*/  LDSM.16.MT88.4 R92, [R180+0x7800] ;  /* 0x00780000b45c783b */ /* 0x000e6e0000004200 */
        /* <DEDUP_REMOVED lines=8> */
[----:B----4-:R-:W-:-:S07]  /*7cc0*/  F2FP.BF16.F32.PACK_AB R11, R75, R144 ;  /* 0x000000904b0b723e */ /* 0x010fce00000010ff */
        /* <DEDUP_REMOVED lines=26> */
[----:B------:R-:W2:Y:S01]  /*7e70*/  LDSM.16.MT88.4 R8, [R184+0x7800] ;  /* 0x00780000b808783b */ /* 0x000ea20000004200 */
[----:B----4-:R-:W-:Y:S01]  /*7e80*/  FFMA.FTZ R3, R134, UR7, -R0 ;  /* 0x0000000786037c23 */ /* 0x010fe20008010800 */
[----:B------:R3:W-:Y:S01]  /*7e90*/  MUFU.EX2 R18, R6 ;  /* 0x0000000600127308 */ /* 0x0007e20000000800 */
[----:B-----5:R-:W-:-:S03]  /*7ea0*/  F2FP.BF16.F32.PACK_AB R139, R251, R26 ;  /* 0x0000001afb8b723e */ /* 0x020fc600000010ff */
[----:B------:R4:W5:Y:S04]  /*7eb0*/  MUFU.EX2 R24, R3 ;  /* 0x0000000300187308 */ /* 0x0009680000000800 */
[----:B-1----:R-:W-:Y:S01]  /*7ec0*/  HMMA.16816.F32.BF16 R84, R136, R92, R84 ;  /* 0x0000005c8854723c */ /* 0x002fe20000041854 */
[----:B---3--:R-:W-:-:S07]  /*7ed0*/  FFMA.FTZ R6, R175, UR7, -R0 ;  /* 0x00000007af067c23 */ /* 0x008fce0008010800 */
[C---:B------:R-:W-:Y:S01]  /*7ee0*/  HMMA.16816.F32.BF16 R88, R136.reuse, R94, R88 ;  /* 0x0000005e8858723c */ /* 0x040fe20000041858 */
[----:B----4-:R-:W-:Y:S01]  /*7ef0*/  FFMA.FTZ R3, R123, UR7, -R0 ;  /* 0x000000077b037c23 */ /* 0x010fe20008010800 */
[----:B------:R-:W-:Y:S01]  /*7f00*/  FFMA.FTZ R0, R142, UR7, -R2 ;  /* 0x000000078e007c23 */ /* 0x000fe20008010802 */
[----:B------:R1:W-:Y:S04]  /*7f10*/  MUFU.EX2 R17, R6 ;  /* 0x0000000600117308 */ /* 0x0003e80000000800 */
[----:B------:R3:W4:Y:S01]  /*7f20*/  MUFU.EX2 R19, R3 ;  /* 0x0000000300137308 */ /* 0x0007220000000800 */
[C---:B------:R-:W-:Y:S03]  /*7f30*/  HMMA.16816.F32.BF16 R100, R136.reuse, R108, R100 ;  /* 0x0000006c8864723c */ /* 0x040fe60000041864 */
[----:B------:R2:W-:Y:S05]  /*7f40*/  MUFU.EX2 R15, R0 ;  /* 0x00000000000f7308 */ /* 0x0005ea0000000800 */
[----:B------:R-:W-:Y:S01]  /*7f50*/  HMMA.16816.F32.BF16 R104, R136, R110, R76 ;  /* 0x0000006e8868723c */ /* 0x000fe2000004184c */
[----:B-1----:R-:W-:Y:S01]  /*7f60*/  FADD.FTZ R6, R214, R212 ;  /* 0x000000d4d6067221 */ /* 0x002fe20000010000 */
[----:B---3--:R-:W-:-:S03]  /*7f70*/  FFMA.FTZ R3, R140, UR7, -R2 ;  /* 0x000000078c037c23 */ /* 0x008fc60008010802 */
[----:B------:R-:W-:Y:S01]  /*7f80*/  FADD.FTZ R6, R213, R6 ;  /* 0x00000006d5067221 */ /* 0x000fe20000010000 */
[----:B-----5:R-:W-:Y:S02]  /*7f90*/  F2FP.BF16.F32.PACK_AB R140, R24, R18 ;  /* 0x00000012188c723e */ /* 0x020fe400000010ff */
[C---:B------:R-:W-:Y:S01]  /*7fa0*/  HMMA.16816.F32.BF16 R116, R136.reuse, R124, R116 ;  /* 0x0000007c8874723c */ /* 0x040fe20000041874 */
[--C-:B--2---:R-:W-:Y:S01]  /*7fb0*/  FFMA.FTZ R0, R205, UR7, -R2.reuse ;  /* 0x00000007cd007c23 */ /* 0x104fe20008010802 */
[----:B------:R-:W-:Y:S01]  /*7fc0*/  FFMA.FTZ R2, R132, UR7, -R2 ;  /* 0x0000000784027c23 */ /* 0x000fe20008010802 */
[----:B------:R1:W2:Y:S01]  /*7fd0*/  MUFU.EX2 R13, R3 ;  /* 0x00000003000d7308 */ /* 0x0002a20000000800 */
[----:B------:R-:W-:Y:S01]  /*7fe0*/  FADD.FTZ R6, R215, R6 ;  /* 0x00000006d7067221 */ /* 0x000fe20000010000 */
[----:B----4-:R-:W-:Y:S02]  /*7ff0*/  F2FP.BF16.F32.PACK_AB R142, R19, R17 ;  /* 0x00000011138e723e */ /* 0x010fe400000010ff */
[----:B------:R3:W-:Y:S01]  /*8000*/  MUFU.EX2 R12, R2 ;  /* 0x00000002000c7308 */ /* 0x0007e20000000800 */
[----:B------:R-:W-:Y:S01]  /*8010*/  FADD.FTZ R6, R168, R6 ;  /* 0x00000006a8067221 */ /* 0x000fe20000010000 */
[----:B------:R-:W-:Y:S02]  /*8020*/  HMMA.16816.F32.BF16 R132, R136, R8, R80 ;  /* 0x000000088884723c */ /* 0x000fe40000041850 */
[----:B------:R4:W5:Y:S01]  /*8030*/  MUFU.EX2 R14, R0 ;  /* 0x00000000000e7308 */ /* 0x0009620000000800 */
[----:B------:R-:W-:Y:S01]  /*8040*/  FADD.FTZ R6, R170, R6 ;  /* 0x00000006aa067221 */ /* 0x000fe20000010000 */
[----:B-1----:R-:W-:Y:S01]  /*8050*/  FADD.FTZ R3, R206, R179 ;  /* 0x000000b3ce037221 */ /* 0x002fe20000010000 */
[----:B--2---:R-:W-:-:S03]  /*8060*/  F2FP.BF16.F32.PACK_AB R141, R13, R15 ;  /* 0x0000000f0d8d723e */ /* 0x004fc600000010ff */
[C---:B------:R-:W-:Y:S01]  /*8070*/  HMMA.16816.F32.BF16 R120, R136.reuse, R126, R64 ;  /* 0x0000007e8878723c */ /* 0x040fe20000041840 */
[----:B---3--:R-:W-:Y:S01]  /*8080*/  FADD.FTZ R2, R172, R171 ;  /* 0x000000abac027221 */ /* 0x008fe20000010000 */
[----:B------:R-:W-:Y:S01]  /*8090*/  FADD.FTZ R3, R210, R3 ;  /* 0x00000003d2037221 */ /* 0x000fe20000010000 */
[----:B----4-:R-:W-:Y:S02]  /*80a0*/  FADD.FTZ R0, R218, R216 ;  /* 0x000000d8da007221 */ /* 0x010fe40000010000 */
[----:B------:R-:W-:Y:S01]  /*80b0*/  FADD.FTZ R2, R178, R2 ;  /* 0x00000002b2027221 */ /* 0x000fe20000010000 */
[----:B------:R-:W-:Y:S01]  /*80c0*/  FADD.FTZ R3, R211, R3 ;  /* 0x00000003d3037221 */ /* 0x000fe20000010000 */
[----:B-----5:R-:W-:Y:S01]  /*80d0*/  F2FP.BF16.F32.PACK_AB R143, R12, R14 ;  /* 0x0000000e0c8f723e */ /* 0x020fe200000010ff */
        /* <DEDUP_REMOVED lines=50> */
[----:B------:R-:W-:-:S02]  /*8400*/  FADD.FTZ R2, R29, R2 ;  /* 0x000000021d027221 */ /* 0x000fc40000010000 */
[----:B------:R1:W-:Y:S01]  /*8410*/  STL [R1], R227 ;  /* 0x000000e301007387 */ /* 0x0003e20000100800 */
[----:B------:R-:W-:Y:S01]  /*8420*/  HMMA.16816.F32.BF16 R108, R140, R110, R40 ;  /* 0x0000006e8c6c723c */ /* 0x000fe20000041828 */
[----:B------:R-:W-:Y:S01]  /*8430*/  FADD.FTZ R0, R26, R0 ;  /* 0x000000001a007221 */ /* 0x000fe20000010000 */
[----:B------:R-:W-:Y:S01]  /*8440*/  FADD.FTZ R252, R252, R2 ;  /* 0x00000002fcfc7221 */ /* 0x000fe20000010000 */
[----:B------:R1:W-:Y:S02]  /*8450*/  STL [R1+0x4], R226 ;  /* 0x000004e201007387 */ /* 0x0003e40000100800 */
[----:B------:R-:W-:-:S03]  /*8460*/  FADD.FTZ R251, R251, R0 ;  /* 0x00000000fbfb7221 */ /* 0x000fc60000010000 */
[C---:B------:R-:W-:Y:S08]  /*8470*/  HMMA.16816.F32.BF16 R124, R140.reuse, R126, R20 ;  /* 0x0000007e8c7c723c */ /* 0x040ff00000041814 */
[C---:B------:R-:W-:Y:S08]  /*8480*/  HMMA.16816.F32.BF16 R128, R140.reuse, R8, R128 ;  /* 0x000000088c80723c */ /* 0x040ff00000041880 */
[----:B------:R-:W-:Y:S01]  /*8490*/  HMMA.16816.F32.BF16 R140, R140, R10, R36 ;  /* 0x0000000a8c8c723c */ /* 0x000fe20000041824 */
[----:B------:R-:W-:-:S04]  /*84a0*/  NOP ;  /* 0x0000000000007918 */ /* 0x000fc80000000000 */
[----:B------:R-:W-:-:S15]  /*84b0*/  BRA.U !UP0, `(.L_x_2656) ;  /* 0x000000a508f07547 */ /* 0x000fde000b800000 */
[----:B------:R-:W2:Y:S01]  /*84c0*/  LDCU UR6, c[0x0][0x440] ;  /* 0x00008800ff0677ac */ /* 0x000ea20008000800 */
[----:B------:R-:W-:-:S04]  /*84d0*/  DEPBAR.LE SB0, 0x0 ;  /* 0x000080000000791a */ /* 0x000fc80000000000 */
[----:B------:R-:W-:Y:S01]  /*84e0*/  UIADD3 UR12, UPT, UPT, UR20, -0x2, URZ ;  /* 0xfffffffe140c7890 */ /* 0x000fe2000fffe0ff */
[----:B------:R-:W-:Y:S01]  /*84f0*/  IMAD.WIDE.U32 R6, R176, 0x20, RZ ;  /* 0x00000020b0067825 */ /* 0x000fe200078e00ff */
[----:B------:R-:W-:Y:S02]  /*8500*/  SHF.L.U32 R8, R177, 0x5, RZ ;  /* 0x00000005b1087819 */ /* 0x000fe400000006ff */
[----:B------:R-:W-:Y:S02]  /*8510*/  UISETP.GT.U32.AND UP0, UPT, UR12, UR16, UPT ;  /* 0x000000100c00728c */ /* 0x000fe4000bf04070 */
[----:B------:R-:W-:Y:S02]  /*8520*/  IMAD R0, R222, UR12, RZ ;  /* 0x0000000cde007c24 */ /* 0x000fe4000f8e02ff */
[----:B------:R-:W-:Y:S01]  /*8530*/  IMAD.WIDE.U32 R2, R223, UR12, RZ ;  /* 0x0000000cdf027c25 */ /* 0x000fe2000f8e00ff */
[----:B------:R-:W-:Y:S01]  /*8540*/  BAR.SYNC.DEFER_BLOCKING 0x0 ;  /* 0x0000000000007b1d */ /* 0x000fe20000010000 */
[----:B--2---:R-:W-:-:S03]  /*8550*/  ISETP.GE.AND P0, PT, R246, UR6, PT ;  /* 0x00000006f6007c0c */ /* 0x004fc6000bf06270 */
[----:B------:R-:W-:-:S10]  /*8560*/  IADD3 R3, PT, PT, R3, R0, RZ ;  /* 0x0000000003037210 */ /* 0x000fd40007ffe0ff */
        /* <DEDUP_REMOVED lines=10> */
[CC--:B------:R-:W-:Y:S01]  /*8610*/  @!P0 LEA R8, P1, R6.reuse, R250.reuse, 0x1 ;  /* 0x000000fa06088211 */ /* 0x0c0fe200078208ff */
[----:B------:R-:W-:Y:S01]  /*8620*/  @!P0 IMAD R0, R177, 0x30, RZ ;  /* 0x00000030b1008824 */ /* 0x000fe200078e02ff */
[----:B------:R-:W-:Y:S01]  /*8630*/  @!PT LDS RZ, [RZ] ;  /* 0x00000000fffff984 */ /* 0x000fe20000000800 */
[----:B------:R-:W-:Y:S01]  /*8640*/  @!PT LDS RZ, [RZ] ;  /* 0x00000000fffff984 */ /* 0x000fe20000000800 */
[----:B------:R-:W-:Y:S01]  /*8650*/  @!PT LDS RZ, [RZ] ;  /* 0x00000000fffff984 */ /* 0x000fe20000000800 */
[----:B------:R2:W-:Y:S02]  /*8660*/  @!P0 LDGSTS.E.BYPASS.LTC128B.128 [R203+0x6000], desc[UR24][R12.64] ;  /* 0x060000000ccb8fae */ /* 0x0005e4000b981a18 */
[----:B------:R-:W-:Y:S02]  /*8670*/  @!P0 LEA.HI.X R9, R6, R249, R9, 0x1, P1 ;  /* 0x000000f906098211 */ /* 0x000fe400008f0c09 */
[----:B------:R-:W-:Y:S01]  /*8680*/  @!P0 IADD3 R0, PT, PT, R0, R3, RZ ;  /* 0x0000000300008210 */ /* 0x000fe20007ffe0ff */
[----:B------:R-:W-:Y:S01]  /*8690*/  @P0 STS.128 [R203+0x6800], RZ ;  /* 0x006800ffcb000388 */ /* 0x000fe20000000c00 */
[----:B------:R-:W-:-:S03]  /*86a0*/  @!P0 LEA R6, P1, R2, R250, 0x1 ;  /* 0x000000fa02068211 */ /* 0x000fc600078208ff */
[----:B------:R-:W-:Y:S01]  /*86b0*/  @!PT LDS RZ, [RZ] ;  /* 0x00000000fffff984 */ /* 0x000fe20000000800 */
[----:B------:R-:W-:Y:S01]  /*86c0*/  @!PT LDS RZ, [RZ] ;  /* 0x00000000fffff984 */ /* 0x000fe20000000800 */
[----:B------:R-:W-:Y:S01]  /*86d0*/  @!PT LDS RZ, [RZ] ;  /* 0x00000000fffff984 */ /* 0x000fe20000000800 */
[----:B------:R-:W-:Y:S01]  /*86e0*/  @!P0 LDGSTS.E.BYPASS.LTC128B.128 [R203+0x6800], desc[UR24][R10.64] ;  /* 0x068000000acb8fae */ /* 0x000fe2000b981a18 */
[----:B------:R-:W-:-:S03]  /*86f0*/  @!P0 LEA.HI.X R7, R2, R249, R0, 0x1, P1 ;  /* 0x000000f902078211 */ /* 0x000fc600008f0c00 */
        /* <DEDUP_REMOVED lines=11> */
[----:B------:R-:W3:Y:S04]  /*87b0*/  LDSM.16.M88.4 R44, [R183+UR5+0x4000] ;  /* 0x00400005b72c783b */ /* 0x000ee80008000200 */
[----:B------:R-:W5:Y:S04]  /*87c0*/  LDSM.16.M88.4 R36, [R188+0x2000] ;  /* 0x00200000bc24783b */ /* 0x000f680000000200 */
[----:B------:R-:W-:Y:S04]  /*87d0*/  LDSM.16.M88.4 R32, [R191] ;  /* 0x00000000bf20783b */ /* 0x000fe80000000200 */
[----:B------:R-:W1:Y:S04]  /*87e0*/  LDSM.16.M88.4 R52, [R187+0x4000] ;  /* 0x00400000bb34783b */ /* 0x000e680000000200 */
[----:B------:R-:W4:Y:S04]  /*87f0*/  LDSM.16.M88.4 R28, [R191+0x2000] ;  /* 0x00200000bf1c783b */ /* 0x000f280000000200 */
[----:B------:R-:W-:Y:S04]  /*8800*/  LDSM.16.M88.4 R56, [R182+0x4000] ;  /* 0x00400000b638783b */ /* 0x000fe80000000200 */
[----:B------:R-:W4:Y:S04]  /*8810*/  LDSM.16.M88.4 R24, [R189] ;  /* 0x00000000bd18783b */ /* 0x000f280000000200 */
[----:B------:R-:W-:Y:S04]  /*8820*/  LDSM.16.M88.4 R48, [R186+0x4000] ;  /* 0x00400000ba30783b */ /* 0x000fe80000000200 */
[----:B--2---:R-:W-:Y:S04]  /*8830*/  LDSM.16.M88.4 R12, [R190] ;  /* 0x00000000be0c783b */ /* 0x004fe80000000200 */
[----:B------:R-:W2:Y:S01]  /*8840*/  LDSM.16.M88.4 R20, [R189+0x2000] ;  /* 0x00200000bd14783b */ /* 0x000ea20000000200 */
[-C--:B---3--:R-:W-:Y:S03]  /*8850*/  HMMA.16816.F32.BF16 R8, R40, R44.reuse, RZ ;  /* 0x0000002c2808723c */ /* 0x088fe600000418ff */
[----:B------:R-:W3:Y:S04]  /*8860*/  LDSM.16.M88.4 R64, [R183+UR5+0x4800] ;  /* 0x00480005b740783b */ /* 0x000ee80008000200 */
[----:B------:R-:W0:Y:S01]  /*8870*/  LDGDEPBAR ;  /* 0x00000000000079af */ /* 0x000e220000000000 */
[----:B-----5:R-:W-:Y:S08]  /*8880*/  HMMA.16816.F32.BF16 R76, R36, R44, RZ ;  /* 0x0000002c244c723c */ /* 0x020ff000000418ff */
[----:B------:R-:W-:Y:S08]  /*8890*/  HMMA.16816.F32.BF16 R152, R40, R46, RZ ;  /* 0x0000002e2898723c */ /* 0x000ff000000418ff */
[-C--:B-1----:R-:W-:Y:S01]  /*88a0*/  HMMA.16816.F32.BF16 R60, R32, R52.reuse, R8 ;  /* 0x00000034203c723c */ /* 0x082fe20000041808 */
[----:B------:R-:W1:Y:S07]  /*88b0*/  LDSM.16.M88.4 R8, [R190+0x2000] ;  /* 0x00200000be08783b */ /* 0x000e6e0000000200 */
[----:B----4-:R-:W-:Y:S08]  /*88c0*/  HMMA.16816.F32.BF16 R144, R28, R52, R76 ;  /* 0x000000341c90723c */ /* 0x010ff0000004184c */
[----:B------:R-:W-:Y:S08]  /*88d0*/  HMMA.16816.F32.BF16 R148, R36, R46, RZ ;  /* 0x0000002e2494723c */ /* 0x000ff000000418ff */
[-C--:B------:R-:W-:Y:S01]  /*88e0*/  HMMA.16816.F32.BF16 R76, R24, R56.reuse, R60 ;  /* 0x00000038184c723c */ /* 0x080fe2000004183c */
[----:B------:R-:W4:Y:S07]  /*88f0*/  LDSM.16.M88.4 R60, [R187+0x4800] ;  /* 0x00480000bb3c783b */ /* 0x000f2e0000000200 */
[----:B--2---:R-:W-:Y:S08]  /*8900*/  HMMA.16816.F32.BF16 R44, R20, R56, R144 ;  /* 0x00000038142c723c */ /* 0x004ff00000041890 */
[----:B------:R-:W-:Y:S08]  /*8910*/  HMMA.16816.F32.BF16 R148, R28, R54, R148 ;  /* 0x000000361c94723c */ /* 0x000ff00000041894 */
[----:B------:R-:W-:Y:S08]  /*8920*/  HMMA.16816.F32.BF16 R156, R12, R48, R76 ;  /* 0x000000300c9c723c */ /* 0x000ff0000004184c */
[----:B------:R-:W-:Y:S01]  /*8930*/  HMMA.16816.F32.BF16 R76, R32, R54, R152 ;  /* 0x00000036204c723c */ /* 0x000fe20000041898 */
[----:B------:R-:W2:Y:S07]  /*8940*/  LDSM.16.M88.4 R52, [R182+0x4800] ;  /* 0x00480000b634783b */ /* 0x000eae0000000200 */
[----:B---3--:R-:W-:Y:S03]  /*8950*/  HMMA.16816.F32.BF16 R144, R40, R64, RZ ;  /* 0x000000402890723c */ /* 0x008fe600000418ff */
[----:B------:R-:W-:Y:S01]  /*8960*/  FMUL.FTZ R156, R156, UR4 ;  /* 0x000000049c9c7c20 */ /* 0x000fe20008410000 */
[----:B------:R-:W-:Y:S01]  /*8970*/  FMUL.FTZ R157, R157, UR4 ;  /* 0x000000049d9d7c20 */ /* 0x000fe20008410000 */
[----:B------:R-:W-:Y:S01]  /*8980*/  FMUL.FTZ R158, R158, UR4 ;  /* 0x000000049e9e7c20 */ /* 0x000fe20008410000 */
[----:B------:R-:W-:Y:S01]  /*8990*/  FMUL.FTZ R159, R159, UR4 ;  /* 0x000000049f9f7c20 */ /* 0x000fe20008410000 */
[----:B------:R-:W3:Y:S01]  /*89a0*/  MUFU.TANH R217, R156 ;  /* 0x0000009c00d97308 */ /* 0x000ee20000002400 */
[----:B-1----:R-:W-:Y:S07]  /*89b0*/  HMMA.16816.F32.BF16 R152, R8, R48, R44 ;  /* 0x000000300898723c */ /* 0x002fee000004182c */
[----:B------:R-:W1:Y:S01]  /*89c0*/  MUFU.TANH R179, R157 ;  /* 0x0000009d00b37308 */ /* 0x000e620000002400 */
        /* <DEDUP_REMOVED lines=31> */
[----:B------:R-:W3:Y:S06]  /*8bc0*/  LDSM.16.M88.4 R64, [R183+UR5+0x5000] ;  /* 0x00500005b740783b */ /* 0x000eec0008000200 */
[----:B------:R-:W1:Y:S05]  /*8bd0*/  MUFU.TANH R18, R146 ;  /* 0x0000009200127308 */ /* 0x000e6a0000002400 */
[-C--:B------:R-:W-:Y:S03]  /*8be0*/  HMMA.16816.F32.BF16 R172, R28, R62.reuse, R76 ;  /* 0x0000003e1cac723c */ /* 0x080fe6000004184c */
[----:B------:R-:W1:Y:S05]  /*8bf0*/  MUFU.TANH R160, R160 ;  /* 0x000000a000a07308 */ /* 0x000e6a0000002400 */
[----:B-----5:R-:W-:Y:S03]  /*8c00*/  HMMA.16816.F32.BF16 R156, R32, R62, R48 ;  /* 0x0000003e209c723c */ /* 0x020fe60000041830 */
[----:B------:R-:W1:Y:S05]  /*8c10*/  MUFU.TANH R162, R162 ;  /* 0x000000a200a27308 */ /* 0x000e6a0000002400 */
[-C--:B--2---:R-:W-:Y:S03]  /*8c20*/  HMMA.16816.F32.BF16 R76, R24, R52.reuse, R168 ;  /* 0x00000034184c723c */ /* 0x084fe600000418a8 */
[----:B------:R2:W1:Y:S05]  /*8c30*/  MUFU.TANH R168, R147 ;  /* 0x0000009300a87308 */ /* 0x00046a0000002400 */
[----:B------:R-:W-:Y:S03]  /*8c40*/  HMMA.16816.F32.BF16 R48, R20, R52, R164 ;  /* 0x000000341430723c */ /* 0x000fe600000418a4 */
[----:B------:R-:W1:Y:S05]  /*8c50*/  MUFU.TANH R171, R161 ;  /* 0x000000a100ab7308 */ /* 0x000e6a0000002400 */
[----:B---3--:R-:W-:Y:S03]  /*8c60*/  HMMA.16816.F32.BF16 R60, R36, R64, RZ ;  /* 0x00000040243c723c */ /* 0x008fe600000418ff */
[----:B------:R-:W3:Y:S05]  /*8c70*/  MUFU.TANH R163, R163 ;  /* 0x000000a300a37308 */ /* 0x000eea0000002400 */
        /* <DEDUP_REMOVED lines=9> */
[-C--:B--2---:R-:W-:Y:S03]  /*8d10*/  HMMA.16816.F32.BF16 R144, R24, R54.reuse, R156 ;  /* 0x000000361890723c */ /* 0x084fe6000004189c */
[----:B------:R-:W-:Y:S01]  /*8d20*/  FMUL.FTZ R165, R165, UR4 ;  /* 0x00000004a5a57c20 */ /* 0x000fe20008410000 */
[----:B------:R-:W-:Y:S01]  /*8d30*/  FMUL.FTZ R167, R167, UR4 ;  /* 0x00000004a7a77c20 */ /* 0x000fe20008410000 */
[----:B------:R-:W-:Y:S01]  /*8d40*/  FMUL.FTZ R164, R164, UR4 ;  /* 0x00000004a4a47c20 */ /* 0x000fe20008410000 */
[----:B------:R-:W-:Y:S01]  /*8d50*/  FMUL.FTZ R166, R166, UR4 ;  /* 0x00000004a6a67c20 */ /* 0x000fe20008410000 */
[----:B------:R-:W2:Y:S01]  /*8d60*/  MUFU.TANH R205, R149 ;  /* 0x0000009500cd7308 */ /* 0x000ea20000002400 */
        /* <DEDUP_REMOVED lines=10> */
[----:B------:R-:W3:Y:S06]  /*8e10*/  LDSM.16.M88.4 R52, [R183+UR5+0x5800] ;  /* 0x00580005b734783b */ /* 0x000eec0008000200 */
        /* <DEDUP_REMOVED lines=29> */
[----:B------:R2:W1:Y:S01]  /*8ff0*/  MUFU.TANH R174, R147 ;  /* 0x0000009300ae7308 */ /* 0x0004620000002400 */
[-C--:B------:R-:W-:Y:S07]  /*9000*/  HMMA.16816.F32.BF16 R156, R20, R50.reuse, R76 ;  /* 0x00000032149c723c */ /* 0x080fee000004184c */
[----:B------:R-:W1:Y:S01]  /*9010*/  MUFU.TANH R206, R148 ;  /* 0x0000009400ce7308 */ /* 0x000e620000002400 */
[----:B------:R-:W-:Y:S01]  /*9020*/  HMMA.16816.F32.BF16 R64, R24, R50, R64 ;  /* 0x000000321840723c */ /* 0x000fe20000041840 */
[----:B------:R-:W4:Y:S02]  /*9030*/  LDSM.16.M88.4 R48, [R182+0x5800] ;  /* 0x00580000b630783b */ /* 0x000f240000000200 */
[----:B------:R-:W-:Y:S01]  /*9040*/  FMUL.FTZ R152, R152, UR4 ;  /* 0x0000000498987c20 */ /* 0x000fe20008410000 */
[----:B------:R-:W-:Y:S01]  /*9050*/  FMUL.FTZ R153, R153, UR4 ;  /* 0x0000000499997c20 */ /* 0x000fe20008410000 */
[----:B------:R-:W-:Y:S01]  /*9060*/  FMUL.FTZ R154, R154, UR4 ;  /* 0x000000049a9a7c20 */ /* 0x000fe20008410000 */
[----:B------:R-:W-:Y:S01]  /*9070*/  FMUL.FTZ R155, R155, UR4 ;  /* 0x000000049b9b7c20 */ /* 0x000fe20008410000 */
[----:B------:R-:W1:Y:S01]  /*9080*/  MUFU.TANH R212, R149 ;  /* 0x0000009500d47308 */ /* 0x000e620000002400 */
[-C--:B---3--:R-:W-:Y:S07]  /*9090*/  HMMA.16816.F32.BF16 R44, R36, R52.reuse, RZ ;  /* 0x00000034242c723c */ /* 0x088fee00000418ff */
[----:B------:R-:W3:Y:S01]  /*90a0*/  MUFU.TANH R172, R150 ;  /* 0x0000009600ac7308 */ /* 0x000ee20000002400 */
[C---:B--2---:R-:W-:Y:S07]  /*90b0*/  HMMA.16816.F32.BF16 R144, R40.reuse, R52, RZ ;  /* 0x000000342890723c */ /* 0x044fee00000418ff */
[----:B------:R2:W1:Y:S01]  /*90c0*/  MUFU.TANH R211, R151 ;  /* 0x0000009700d37308 */ /* 0x0004620000002400 */
[-C--:B------:R-:W-:Y:S07]  /*90d0*/  HMMA.16816.F32.BF16 R40, R40, R54.reuse, RZ ;  /* 0x000000362828723c */ /* 0x080fee00000418ff */
[----:B------:R-:W1:Y:S01]  /*90e0*/  MUFU.TANH R166, R166 ;  /* 0x000000a600a67308 */ /* 0x000e620000002400 */
[----:B------:R-:W-:Y:S07]  /*90f0*/  HMMA.16816.F32.BF16 R36, R36, R54, RZ ;  /* 0x000000362424723c */ /* 0x000fee00000418ff */
[----:B------:R-:W1:Y:S01]  /*9100*/  MUFU.TANH R208, R152 ;  /* 0x0000009800d07308 */ /* 0x000e620000002400 */
[----:B------:R-:W-:Y:S07]  /*9110*/  HMMA.16816.F32.BF16 R76, R12, R62, R64 ;  /* 0x0000003e0c4c723c */ /* 0x000fee0000041840 */
[----:B------:R-:W1:Y:S01]  /*9120*/  MUFU.TANH R213, R153 ;  /* 0x0000009900d57308 */ /* 0x000e620000002400 */
[----:B-----5:R-:W-:Y:S01]  /*9130*/  HMMA.16816.F32.BF16 R64, R28, R56, R44 ;  /* 0x000000381c40723c */ /* 0x020fe2000004182c */
[----:B------:R-:W5:Y:S01]  /*9140*/  LDSM.16.M88.4 R44, [R186+0x5800] ;  /* 0x00580000ba2c783b */ /* 0x000f620000000200 */
[----:B------:R-:W-:-:S05]  /*9150*/  DEPBAR.LE SB0, 0x0 ;  /* 0x000080000000791a */ /* 0x000fca0000000000 */
[----:B------:R-:W1:Y:S01]  /*9160*/  MUFU.TANH R52, R154 ;  /* 0x0000009a00347308 */ /* 0x000e620000002400 */
[C---:B------:R-:W-:Y:S03]  /*9170*/  HMMA.16816.F32.BF16 R144, R32.reuse, R56, R144 ;  /* 0x000000382090723c */ /* 0x040fe60000041890 */
[----:B------:R-:W-:Y:S01]  /*9180*/  FMUL.FTZ R76, R76, UR4 ;  /* 0x000000044c4c7c20 */ /* 0x000fe20008410000 */
[----:B------:R-:W-:Y:S01]  /*9190*/  FMUL.FTZ R77, R77, UR4 ;  /* 0x000000044d4d7c20 */ /* 0x000fe20008410000 */
[----:B------:R-:W-:Y:S01]  /*91a0*/  FMUL.FTZ R78, R78, UR4 ;  /* 0x000000044e4e7c20 */ /* 0x000fe20008410000 */
[----:B------:R-:W-:Y:S01]  /*91b0*/  FMUL.FTZ R79, R79, UR4 ;  /* 0x000000044f4f7c20 */ /* 0x000fe20008410000 */
[----:B------:R-:W1:Y:S01]  /*91c0*/  MUFU.TANH R57, R155 ;  /* 0x0000009b00397308 */ /* 0x000e620000002400 */
[-C--:B------:R-:W-:Y:S07]  /*91d0*/  HMMA.16816.F32.BF16 R32, R32, R58.reuse, R40 ;  /* 0x0000003a2020723c */ /* 0x080fee0000041828 */
[----:B------:R-:W1:Y:S01]  /*91e0*/  MUFU.TANH R76, R76 ;  /* 0x0000004c004c7308 */ /* 0x000e620000002400 */
[----:B------:R-:W-:Y:S07]  /*91f0*/  HMMA.16816.F32.BF16 R28, R28, R58, R36 ;  /* 0x0000003a1c1c723c */ /* 0x000fee0000041824 */
[----:B------:R-:W1:Y:S01]  /*9200*/  MUFU.TANH R77, R77 ;  /* 0x0000004d004d7308 */ /* 0x000e620000002400 */
[----:B--2---:R-:W-:Y:S07]  /*9210*/  HMMA.16816.F32.BF16 R148, R8, R62, R156 ;  /* 0x0000003e0894723c */ /* 0x004fee000004189c */
[----:B------:R-:W2:Y:S01]  /*9220*/  MUFU.TANH R78, R78 ;  /* 0x0000004e004e7308 */ /* 0x000ea20000002400 */
[C---:B----4-:R-:W-:Y:S07]  /*9230*/  HMMA.16816.F32.BF16 R60, R24.reuse, R48, R144 ;  /* 0x00000030183c723c */ /* 0x050fee0000041890 */
[----:B------:R-:W4:Y:S01]  /*9240*/  MUFU.TANH R79, R79 ;  /* 0x0000004f004f7308 */ /* 0x000f220000002400 */
[----:B------:R-:W-:Y:S03]  /*9250*/  HMMA.16816.F32.BF16 R24, R24, R50, R32 ;  /* 0x000000321818723c */ /* 0x000fe60000041820 */
[----:B------:R-:W-:Y:S01]  /*9260*/  FMUL.FTZ R148, R148, UR4 ;  /* 0x0000000494947c20 */ /* 0x000fe20008410000 */
[----:B------:R-:W-:Y:S01]  /*9270*/  FMUL.FTZ R149, R149, UR4 ;  /* 0x0000000495957c20 */ /* 0x000fe20008410000 */
[----:B------:R-:W-:Y:S01]  /*9280*/  FMUL.FTZ R150, R150, UR4 ;  /* 0x0000000496967c20 */ /* 0x000fe20008410000 */
[----:B------:R-:W-:-:S02]  /*9290*/  FMUL.FTZ R151, R151, UR4 ;  /* 0x0000000497977c20 */ /* 0x000fc40008410000 */
[C---:B------:R-:W-:Y:S01]  /*92a0*/  HMMA.16816.F32.BF16 R40, R20.reuse, R48, R64 ;  /* 0x000000301428723c */ /* 0x040fe20000041840 */
[----:B------:R-:W1:Y:S07]  /*92b0*/  MUFU.TANH R148, R148 ;  /* 0x0000009400947308 */ /* 0x000e6e0000002400 */
[----:B------:R-:W-:Y:S01]  /*92c0*/  HMMA.16816.F32.BF16 R20, R20, R50, R28 ;  /* 0x000000321414723c */ /* 0x000fe2000004181c */
[----:B------:R-:W1:Y:S07]  /*92d0*/  MUFU.TANH R56, R149 ;  /* 0x0000009500387308 */ /* 0x000e6e0000002400 */
[C---:B-----5:R-:W-:Y:S01]  /*92e0*/  HMMA.16816.F32.BF16 R60, R12.reuse, R44, R60 ;  /* 0x0000002c0c3c723c */ /* 0x060fe2000004183c */
        /* <DEDUP_REMOVED lines=12> */
[----:B------:R-:W-:-:S04]  /*93b0*/  FMUL.FTZ R12, R12, UR4 ;  /* 0x000000040c0c7c20 */ /* 0x000fc80008410000 */
[----:B------:R5:W1:Y:S02]  /*93c0*/  MUFU.TANH R38, R13 ;  /* 0x0000000d00267308 */ /* 0x000a640000002400 */
        /* <DEDUP_REMOVED lines=9> */
[----:B------:R-:W1:Y:S01]  /*9460*/  MUFU.TANH R61, R61 ;  /* 0x0000003d003d7308 */ /* 0x000e620000002400 */
[----:B-----5:R-:W-:-:S07]  /*9470*/  FMUL.FTZ R13, R14, UR4 ;  /* 0x000000040e0d7c20 */ /* 0x020fce0008410000 */
[----:B------:R-:W1:Y:S08]  /*9480*/  MUFU.TANH R62, R62 ;  /* 0x0000003e003e7308 */ /* 0x000e700000002400 */
[----:B------:R-:W1:Y:S08]  /*9490*/  MUFU.TANH R63, R63 ;  /* 0x0000003f003f7308 */ /* 0x000e700000002400 */
[----:B------:R1:W1:Y:S08]  /*94a0*/  MUFU.TANH R39, R32 ;  /* 0x0000002000277308 */ /* 0x0002700000002400 */
[----:B------:R1:W1:Y:S08]  /*94b0*/  MUFU.TANH R43, R33 ;  /* 0x00000021002b7308 */ /* 0x0002700000002400 */
[----:B------:R1:W1:Y:S08]  /*94c0*/  MUFU.TANH R24, R34 ;  /* 0x0000002200187308 */ /* 0x0002700000002400 */
[----:B------:R1:W1:Y:S08]  /*94d0*/  MUFU.TANH R42, R35 ;  /* 0x00000023002a7308 */ /* 0x0002700000002400 */
[----:B------:R1:W1:Y:S08]  /*94e0*/  MUFU.TANH R17, R12 ;  /* 0x0000000c00117308 */ /* 0x0002700000002400 */
[----:B------:R-:W1:Y:S08]  /*94f0*/  MUFU.TANH R13, R13 ;  /* 0x0000000d000d7308 */ /* 0x000e700000002400 */
[----:B------:R1:W1:Y:S08]  /*9500*/  MUFU.TANH R15, R8 ;  /* 0x00000008000f7308 */ /* 0x0002700000002400 */
[----:B------:R1:W1:Y:S08]  /*9510*/  MUFU.TANH R37, R9 ;  /* 0x0000000900257308 */ /* 0x0002700000002400 */
[----:B------:R1:W1:Y:S08]  /*9520*/  MUFU.TANH R14, R10 ;  /* 0x0000000a000e7308 */ /* 0x0002700000002400 */
[----:B------:R1:W1:Y:S01]  /*9530*/  MUFU.TANH R41, R11 ;  /* 0x0000000b00297308 */ /* 0x0002620000002400 */
[----:B------:R-:W-:Y:S06]  /*9540*/  BAR.SYNC.DEFER_BLOCKING 0x0 ;  /* 0x0000000000007b1d */ /* 0x000fec0000010000 */
[----:B--234-:R-:W-:Y:S05]  /*9550*/  BRA.U !UP0, `(.L_x_2657) ;  /* 0x0000000108b07547 */ /* 0x01cfea000b800000 */
[----:B------:R-:W-:Y:S01]  /*9560*/  UIADD3 UR6, UPT, UPT, UR20, -0x3, URZ ;  /* 0xfffffffd14067890 */ /* 0x000fe2000fffe0ff */
[----:B------:R2:W-:Y:S01]  /*9570*/  @P0 STS.128 [R203+0x4000], RZ ;  /* 0x004000ffcb000388 */ /* 0x0005e20000000c00 */
[----:B------:R-:W-:Y:S04]  /*9580*/  BSSY.RECONVERGENT B0, `(.L_x_2658) ;  /* 0x0000028000007945 */ /* 0x000fe80003800200 */
[----:B------:R-:W-:-:S04]  /*9590*/  IMAD.WIDE.U32 R6, R220, UR6, RZ ;  /* 0x00000006dc067c25 */ /* 0x000fc8000f8e00ff */
[----:B------:R-:W-:Y:S02]  /*95a0*/  IMAD R0, R221, UR6, R7 ;  /* 0x00000006dd007c24 */ /* 0x000fe4000f8e0207 */
[----:B------:R-:W-:-:S03]  /*95b0*/  IMAD.SHL.U32 R2, R6, 0x40, RZ ;  /* 0x0000004006027824 */ /* 0x000fc600078e00ff */
[----:B------:R-:W-:Y:S02]  /*95c0*/  SHF.L.U64.HI R3, R6, 0x6, R0 ;  /* 0x0000000606037819 */ /* 0x000fe40000010200 */
[CC--:B------:R-:W-:Y:S02]  /*95d0*/  @!P0 LEA R0, P2, R220.reuse, R2.reuse, 0x4 ;  /* 0x00000002dc008211 */ /* 0x0c0fe400078420ff */
[----:B------:R-:W-:Y:S02]  /*95e0*/  @!P0 LEA R7, P1, R220, R2, 0x5 ;  /* 0x00000002dc078211 */ /* 0x000fe400078228ff */
[-C--:B-1----:R-:W-:Y:S02]  /*95f0*/  @!P0 LEA R10, P3, R2, R248.reuse, 0x1 ;  /* 0x000000f8020a8211 */ /* 0x082fe400078608ff */
        /* <DEDUP_REMOVED lines=32> */
.L_x_2659:
[----:B------:R-:W-:Y:S05]  /*9800*/  BSYNC.RECONVERGENT B0 ;  /* 0x0000000000007941 */ /* 0x000fea0003800200 */
.L_x_2658:
[----:B------:R-:W0:Y:S02]  /*9810*/  LDGDEPBAR ;  /* 0x00000000000079af */ /* 0x000e240000000000 */
.L_x_2657:
[C---:B------:R-:W-:Y:S02]  /*9820*/  VIADD R0, R5.reuse, 0xffffffc0 ;  /* 0xffffffc005007836 */ /* 0x040fe40000000000 */
[----:B------:R-:W-:Y:S02]  /*9830*/  VIADD R26, R5, 0xffffffb1 ;  /* 0xffffffb1051a7836 */ /* 0x000fe40000000000 */
[--C-:B------:R-:W-:Y:S02]  /*9840*/  IMAD.IADD R2, R192, 0x1, -R0.reuse ;  /* 0x00000001c0027824 */ /* 0x100fe400078e0a00 */
[--C-:B-12---:R-:W-:Y:S02]  /*9850*/  IMAD.IADD R6, R16, 0x1, -R0.reuse ;  /* 0x0000000110067824 */ /* 0x106fe400078e0a00 */
[--C-:B------:R-:W-:Y:S01]  /*9860*/  IMAD.IADD R8, R193, 0x1, -R0.reuse ;  /* 0x00000001c1087824 */ /* 0x100fe200078e0a00 */
[----:B------:R-:W-:Y:S01]  /*9870*/  IABS R3, R2 ;  /* 0x0000000200037213 */ /* 0x000fe20000000000 */
[----:B------:R-:W-:Y:S01]  /*9880*/  IMAD.IADD R0, R198, 0x1, -R0 ;  /* 0x00000001c6007824 */ /* 0x000fe200078e0a00 */
[----:B------:R-:W-:Y:S01]  /*9890*/  IABS R2, R6 ;  /* 0x0000000600027213 */ /* 0x000fe20000000000 */
[----:B------:R-:W-:Y:S01]  /*98a0*/  VIADD R25, R5, 0xffffffb8 ;  /* 0xffffffb805197836 */ /* 0x000fe20000000000 */
[----:B------:R-:W-:Y:S01]  /*98b0*/  I2FP.F32.S32 R6, R3 ;  /* 0x0000000300067245 */ /* 0x000fe20000201400 */
[----:B------:R-:W-:Y:S01]  /*98c0*/  IMAD.MOV.U32 R66, RZ, RZ, R226 ;  /* 0x000000ffff427224 */ /* 0x000fe200078e00e2 */
[----:B------:R-:W-:Y:S01]  /*98d0*/  I2FP.F32.S32 R3, R2 ;  /* 0x0000000200037245 */ /* 0x000fe20000201400 */
[----:B------:R-:W-:Y:S01]  /*98e0*/  VIADD R2, R4, 0xfffffff8 ;  /* 0xfffffff804027836 */ /* 0x000fe20000000000 */
[----:B------:R-:W-:Y:S01]  /*98f0*/  IABS R10, R8 ;  /* 0x00000008000a7213 */ /* 0x000fe20000000000 */
[----:B------:R-:W-:Y:S01]  /*9900*/  FFMA.FTZ R6, R6, -UR8, R17 ;  /* 0x8000000806067c23 */ /* 0x000fe20008010011 */
[----:B------:R-:W-:Y:S01]  /*9910*/  IABS R8, R0 ;  /* 0x0000000000087213 */ /* 0x000fe20000000000 */
[----:B------:R-:W-:Y:S01]  /*9920*/  FFMA.FTZ R9, R3, -UR8, R13 ;  /* 0x8000000803097c23 */ /* 0x000fe2000801000d */
[C---:B------:R-:W-:Y:S01]  /*9930*/  VIADD R3, R5.reuse, 0xffffff89 ;  /* 0xffffff8905037836 */ /* 0x040fe20000000000 */
[-C--:B------:R-:W-:Y:S01]  /*9940*/  ISETP.GT.AND P1, PT, R194, R2.reuse, PT ;  /* 0x00000002c200720c */ /* 0x080fe20003f24270 */
[----:B------:R-:W-:Y:S01]  /*9950*/  VIADD R20, R5, 0xffffffb9 ;  /* 0xffffffb905147836 */ /* 0x000fe20000000000 */
[----:B------:R-:W-:Y:S01]  /*9960*/  ISETP.GT.AND P2, PT, R197, R2, PT ;  /* 0x00000002c500720c */ /* 0x000fe20003f44270 */
[--C-:B------:R-:W-:Y:S01]  /*9970*/  IMAD.IADD R7, R16, 0x1, -R3.reuse ;  /* 0x0000000110077824 */ /* 0x100fe200078e0a03 */
[----:B------:R-:W-:Y:S01]  /*9980*/  FSEL R12, R6, -INF , !P1 ;  /* 0xff800000060c7808 */ /* 0x000fe20004800000 */
[--C-:B------:R-:W-:Y:S01]  /*9990*/  IMAD.IADD R6, R192, 0x1, -R3.reuse ;  /* 0x00000001c0067824 */ /* 0x100fe200078e0a03 */
[----:B------:R-:W-:Y:S01]  /*99a0*/  ISETP.GE.AND P5, PT, R2, R200, PT ;  /* 0x000000c80200720c */ /* 0x000fe20003fa6270 */
[----:B------:R-:W-:Y:S01]  /*99b0*/  VIADD R21, R5, 0xffffffc1 ;  /* 0xffffffc105157836 */ /* 0x000fe20000000000 */
[----:B------:R-:W-:Y:S01]  /*99c0*/  IABS R0, R7 ;  /* 0x0000000700007213 */ /* 0x000fe20000000000 */
[----:B------:R-:W-:Y:S01]  /*99d0*/  IMAD.MOV.U32 R7, RZ, RZ, R10 ;  /* 0x000000ffff077224 */ /* 0x000fe200078e000a */
[----:B------:R-:W-:Y:S01]  /*99e0*/  IABS R6, R6 ;  /* 0x0000000600067213 */ /* 0x000fe20000000000 */
[----:B------:R-:W-:Y:S01]  /*99f0*/  IMAD.IADD R10, R193, 0x1, -R3 ;  /* 0x00000001c10a7824 */ /* 0x000fe200078e0a03 */
[----:B------:R-:W-:Y:S01]  /*9a00*/  I2FP.F32.S32 R0, R0 ;  /* 0x0000000000007245 */ /* 0x000fe20000201400 */
[----:B------:R-:W-:Y:S01]  /*9a10*/  IMAD.MOV.U32 R65, RZ, RZ, R227 ;  /* 0x000000ffff417224 */ /* 0x000fe200078e00e3 */
[----:B------:R-:W-:-:S02]  /*9a20*/  I2FP.F32.S32 R7, R7 ;  /* 0x0000000700077245 */ /* 0x000fc40000201400 */
        /* <DEDUP_REMOVED lines=8> */
[----:B------:R-:W-:Y:S01]  /*9ab0*/  FSEL R64, R12, -INF , !P5 ;  /* 0xff8000000c407808 */ /* 0x000fe20006800000 */
[----:B------:R-:W-:Y:S01]  /*9ac0*/  FFMA.FTZ R7, R8, -UR8, R14 ;  /* 0x8000000808077c23 */ /* 0x000fe2000801000e */
[----:B------:R-:W-:Y:S01]  /*9ad0*/  ISETP.GT.AND P5, PT, R194, R0, PT ;  /* 0x00000000c200720c */ /* 0x000fe20003fa4270 */
[----:B------:R-:W-:Y:S01]  /*9ae0*/  IMAD.IADD R8, R198, 0x1, -R3 ;  /* 0x00000001c6087824 */ /* 0x000fe200078e0a03 */
[----:B------:R-:W-:-:S02]  /*9af0*/  ISETP.GT.AND P1, PT, R195, R2, PT ;  /* 0x00000002c300720c */ /* 0x000fc40003f24270 */
[----:B------:R-:W-:Y:S02]  /*9b00*/  FSEL R9, R9, -INF , !P3 ;  /* 0xff80000009097808 */ /* 0x000fe40005800000 */
[C---:B------:R-:W-:Y:S02]  /*9b10*/  ISETP.GE.AND P4, PT, R2.reuse, R202, PT ;  /* 0x000000ca0200720c */ /* 0x040fe40003f86270 */
[C---:B------:R-:W-:Y:S02]  /*9b20*/  ISETP.GE.AND P6, PT, R2.reuse, R199, PT ;  /* 0x000000c70200720c */ /* 0x040fe40003fc6270 */
[----:B------:R-:W-:Y:S01]  /*9b30*/  ISETP.GE.AND P2, PT, R2, R201, PT ;  /* 0x000000c90200720c */ /* 0x000fe20003f46270 */
[----:B------:R-:W-:Y:S01]  /*9b40*/  VIADD R2, R5, 0xffffff90 ;  /* 0xffffff9005027836 */ /* 0x000fe20000000000 */
[----:B------:R-:W-:Y:S02]  /*9b50*/  ISETP.GE.AND P3, PT, R0, R200, PT ;  /* 0x000000c80000720c */ /* 0x000fe40003f66270 */
[----:B------:R-:W-:-:S02]  /*9b60*/  FSEL R3, R6, -INF , !P5 ;  /* 0xff80000006037808 */ /* 0x000fc40006800000 */
[----:B------:R-:W-:Y:S02]  /*9b70*/  FSEL R7, R7, -INF , !P1 ;  /* 0xff80000007077808 */ /* 0x000fe40004800000 */
[----:B------:R-:W-:Y:S01]  /*9b80*/  FSEL R32, R3, -INF , !P3 ;  /* 0xff80000003207808 */ /* 0x000fe20005800000 */
[--C-:B------:R-:W-:Y:S01]  /*9b90*/  IMAD.IADD R3, R192, 0x1, -R2.reuse ;  /* 0x00000001c0037824 */ /* 0x100fe200078e0a02 */
[----:B------:R-:W-:Y:S01]  /*9ba0*/  FSEL R67, R7, -INF , !P2 ;  /* 0xff80000007437808 */ /* 0x000fe20005000000 */
[----:B------:R-:W-:Y:S01]  /*9bb0*/  IMAD.IADD R7, R16, 0x1, -R2 ;  /* 0x0000000110077824 */ /* 0x000fe200078e0a02 */
[----:B------:R-:W-:Y:S02]  /*9bc0*/  IABS R8, R8 ;  /* 0x0000000800087213 */ /* 0x000fe40000000000 */
[----:B------:R-:W-:Y:S02]  /*9bd0*/  FSEL R73, R9, -INF , !P6 ;  /* 0xff80000009497808 */ /* 0x000fe40007000000 */
[----:B------:R-:W-:-:S02]  /*9be0*/  IABS R6, R3 ;  /* 0x0000000300067213 */ /* 0x000fc40000000000 */
[----:B------:R-:W-:Y:S02]  /*9bf0*/  ISETP.GT.AND P1, PT, R197, R0, PT ;  /* 0x00000000c500720c */ /* 0x000fe40003f24270 */
[----:B------:R-:W-:Y:S01]  /*9c00*/  IABS R9, R10 ;  /* 0x0000000a00097213 */ /* 0x000fe20000000000 */
[----:B------:R-:W-:Y:S01]  /*9c10*/  IMAD.IADD R10, R193, 0x1, -R2 ;  /* 0x00000001c10a7824 */ /* 0x000fe200078e0a02 */
[----:B------:R-:W-:Y:S01]  /*9c20*/  IABS R3, R7 ;  /* 0x0000000700037213 */ /* 0x000fe20000000000 */
[----:B------:R-:W-:Y:S01]  /*9c30*/  IMAD.MOV.U32 R7, RZ, RZ, R8 ;  /* 0x000000ffff077224 */ /* 0x000fe200078e0008 */
[----:B------:R-:W-:Y:S01]  /*9c40*/  I2FP.F32.S32 R9, R9 ;  /* 0x0000000900097245 */ /* 0x000fe20000201400 */
[----:B------:R-:W-:Y:S01]  /*9c50*/  IMAD.IADD R8, R198, 0x1, -R2 ;  /* 0x00000001c6087824 */ /* 0x000fe200078e0a02 */
[----:B------:R-:W-:Y:S02]  /*9c60*/  FSEL R11, R11, -INF , !P1 ;  /* 0xff8000000b0b7808 */ /* 0x000fe40004800000 */
[----:B------:R-:W-:Y:S01]  /*9c70*/  ISETP.GE.AND P6, PT, R0, R202, PT ;  /* 0x000000ca0000720c */ /* 0x000fe20003fc6270 */
[----:B------:R-:W-:Y:S01]  /*9c80*/  FFMA.FTZ R9, R9, -UR8, R178 ;  /* 0x8000000809097c23 */ /* 0x000fe200080100b2 */
[----:B------:R-:W-:-:S02]  /*9c90*/  ISETP.GT.AND P2, PT, R196, R0, PT ;  /* 0x00000000c400720c */ /* 0x000fc40003f44270 */
[C---:B------:R-:W-:Y:S02]  /*9ca0*/  ISETP.GE.AND P5, PT, R0.reuse, R199, PT ;  /* 0x000000c70000720c */ /* 0x040fe40003fa6270 */
        /* <DEDUP_REMOVED lines=9> */
[----:B------:R-:W-:Y:S01]  /*9d40*/  ISETP.GT.AND P6, PT, R194, R0, PT ;  /* 0x00000000c200720c */ /* 0x000fe20003fc4270 */
[----:B------:R-:W-:Y:S01]  /*9d50*/  FFMA.FTZ R12, R3, -UR8, R18 ;  /* 0x80000008030c7c23 */ /* 0x000fe20008010012 */
[----:B------:R-:W-:Y:S01]  /*9d60*/  FSEL R9, R9, -INF , !P2 ;  /* 0xff80000009097808 */ /* 0x000fe20005000000 */
[----:B------:R-:W-:Y:S01]  /*9d70*/  VIADD R3, R5, 0xffffff91 ;  /* 0xffffff9105037836 */ /* 0x000fe20000000000 */
[----:B------:R-:W-:Y:S02]  /*9d80*/  ISETP.GE.AND P2, PT, R0, R200, PT ;  /* 0x000000c80000720c */ /* 0x000fe40003f46270 */
[----:B------:R-:W-:Y:S02]  /*9d90*/  FSEL R2, R6, -INF , !P6 ;  /* 0xff80000006027808 */ /* 0x000fe40007000000 */
[----:B------:R-:W-:-:S02]  /*9da0*/  FSEL R7, R7, -INF , !P3 ;  /* 0xff80000007077808 */ /* 0x000fc40005800000 */
[----:B------:R-:W-:Y:S01]  /*9db0*/  FSEL R29, R2, -INF , !P2 ;  /* 0xff800000021d7808 */ /* 0x000fe20005000000 */
[--C-:B------:R-:W-:Y:S01]  /*9dc0*/  IMAD.IADD R2, R192, 0x1, -R3.reuse ;  /* 0x00000001c0027824 */ /* 0x100fe200078e0a03 */
[----:B------:R-:W-:Y:S01]  /*9dd0*/  FSEL R36, R7, -INF , !P1 ;  /* 0xff80000007247808 */ /* 0x000fe20004800000 */
[----:B------:R-:W-:Y:S01]  /*9de0*/  IMAD.IADD R7, R16, 0x1, -R3 ;  /* 0x0000000110077824 */ /* 0x000fe200078e0a03 */
[----:B------:R-:W-:Y:S02]  /*9df0*/  IABS R8, R8 ;  /* 0x0000000800087213 */ /* 0x000fe40000000000 */
[----:B------:R-:W-:Y:S02]  /*9e00*/  FSEL R35, R9, -INF , !P5 ;  /* 0xff80000009237808 */ /* 0x000fe40006800000 */
[----:B------:R-:W-:Y:S02]  /*9e10*/  IABS R6, R2 ;  /* 0x0000000200067213 */ /* 0x000fe40000000000 */
[----:B------:R-:W-:-:S02]  /*9e20*/  ISETP.GT.AND P3, PT, R197, R0, PT ;  /* 0x00000000c500720c */ /* 0x000fc40003f64270 */
[----:B------:R-:W-:Y:S01]  /*9e30*/  IABS R9, R10 ;  /* 0x0000000a00097213 */ /* 0x000fe20000000000 */
[--C-:B------:R-:W-:Y:S01]  /*9e40*/  IMAD.IADD R10, R193, 0x1, -R3.reuse ;  /* 0x00000001c10a7824 */ /* 0x100fe200078e0a03 */
        /* <DEDUP_REMOVED lines=237> */
[----:B------:R-:W-:Y:S02]  /*ad20*/  IABS R10, R10 ;  /* 0x0000000a000a7213 */ /* 0x000fe40000000000 */
[----:B------:R-:W-:Y:S01]  /*ad30*/  FSEL R59, R7, -INF , !P3 ;  /* 0xff800000073b7808 */ /* 0x000fe20005800000 */
[----:B------:R-:W-:Y:S01]  /*ad40*/  IMAD.IADD R7, R16, 0x1, -R2 ;  /* 0x0000000110077824 */ /* 0x000fe200078e0a02 */
[----:B------:R-:W-:Y:S02]  /*ad50*/  FSEL R58, R9, -INF , !P6 ;  /* 0xff800000093a7808 */ /* 0x000fe40007000000 */
[----:B------:R-:W-:Y:S01]  /*ad60*/  IABS R9, R8 ;  /* 0x0000000800097213 */ /* 0x000fe20000000000 */
[----:B------:R-:W-:Y:S01]  /*ad70*/  IMAD.MOV.U32 R8, RZ, RZ, R10 ;  /* 0x000000ffff087224 */ /* 0x000fe200078e000a */
[----:B------:R-:W-:-:S02]  /*ad80*/  ISETP.GT.AND P2, PT, R197, R0, PT ;  /* 0x00000000c500720c */ /* 0x000fc40003f44270 */
[----:B------:R-:W-:Y:S02]  /*ad90*/  IABS R6, R3 ;  /* 0x0000000300067213 */ /* 0x000fe40000000000 */
        /* <DEDUP_REMOVED lines=20> */
[----:B------:R-:W-:Y:S01]  /*aee0*/  IMAD.IADD R3, R198, 0x1, -R2 ;  /* 0x00000001c6037824 */ /* 0x000fe200078e0a02 */
[----:B------:R-:W-:Y:S02]  /*aef0*/  FSEL R8, R8, -INF , !P5 ;  /* 0xff80000008087808 */ /* 0x000fe40006800000 */
[----:B------:R-:W-:Y:S02]  /*af00*/  ISETP.GE.AND P5, PT, R0, R200, PT ;  /* 0x000000c80000720c */ /* 0x000fe40003fa6270 */
[----:B------:R-:W-:Y:S01]  /*af10*/  FSEL R2, R6, -INF , !P6 ;  /* 0xff80000006027808 */ /* 0x000fe20007000000 */
[----:B------:R-:W-:Y:S01]  /*af20*/  IMAD.IADD R6, R193, 0x1, -R26 ;  /* 0x00000001c1067824 */ /* 0x000fe200078e0a1a */
[----:B------:R-:W-:-:S02]  /*af30*/  FSEL R7, R7, -INF , !P1 ;  /* 0xff80000007077808 */ /* 0x000fc40004800000 */
[----:B------:R-:W-:Y:S01]  /*af40*/  FSEL R229, R2, -INF , !P5 ;  /* 0xff80000002e57808 */ /* 0x000fe20006800000 */
[----:B------:R-:W-:Y:S01]  /*af50*/  IMAD.IADD R2, R192, 0x1, -R26 ;  /* 0x00000001c0027824 */ /* 0x000fe200078e0a1a */
[----:B------:R-:W-:Y:S02]  /*af60*/  FSEL R245, R7, -INF , !P2 ;  /* 0xff80000007f57808 */ /* 0x000fe40005000000 */
[----:B------:R-:W-:Y:S02]  /*af70*/  IABS R7, R9 ;  /* 0x0000000900077213 */ /* 0x000fe40000000000 */
[----:B------:R-:W-:Y:S02]  /*af80*/  IABS R9, R3 ;  /* 0x0000000300097213 */ /* 0x000fe40000000000 */
[----:B------:R-:W-:Y:S02]  /*af90*/  IABS R3, R2 ;  /* 0x0000000200037213 */ /* 0x000fe40000000000 */
[----:B------:R-:W-:Y:S01]  /*afa0*/  IABS R2, R6 ;  /* 0x0000000600027213 */ /* 0x000fe20000000000 */
[----:B------:R-:W-:Y:S01]  /*afb0*/  IMAD.MOV.U32 R6, RZ, RZ, R7 ;  /* 0x000000ffff067224 */ /* 0x000fe200078e0007 */
[----:B------:R-:W-:-:S02]  /*afc0*/  ISETP.GT.AND P1, PT, R197, R0, PT ;  /* 0x00000000c500720c */ /* 0x000fc40003f24270 */
[----:B------:R-:W-:Y:S02]  /*afd0*/  FSEL R158, R8, -INF , !P3 ;  /* 0xff800000089e7808 */ /* 0x000fe40005800000 */
[----:B------:R-:W-:Y:S02]  /*afe0*/  I2FP.F32.S32 R6, R6 ;  /* 0x0000000600067245 */ /* 0x000fe40000201400 */
[----:B------:R-:W-:Y:S02]  /*aff0*/  I2FP.F32.S32 R9, R9 ;  /* 0x0000000900097245 */ /* 0x000fe40000201400 */
[----:B------:R-:W-:Y:S01]  /*b000*/  FSEL R8, R11, -INF , !P1 ;  /* 0xff8000000b087808 */ /* 0x000fe20004800000 */
[----:B------:R-:W-:Y:S01]  /*b010*/  FFMA.FTZ R6, R6, -UR8, R148 ;  /* 0x8000000806067c23 */ /* 0x000fe20008010094 */
[----:B------:R-:W-:Y:S02]  /*b020*/  ISETP.GE.AND P3, PT, R0, R202, PT ;  /* 0x000000ca0000720c */ /* 0x000fe40003f66270 */
        /* <DEDUP_REMOVED lines=8> */
[----:B------:R-:W-:Y:S01]  /*b0b0*/  FFMA.FTZ R7, R7, -UR8, R77 ;  /* 0x8000000807077c23 */ /* 0x000fe2000801004d */
[----:B------:R-:W-:Y:S01]  /*b0c0*/  FSEL R228, R8, -INF , !P3 ;  /* 0xff80000008e47808 */ /* 0x000fe20005800000 */
[----:B------:R-:W-:Y:S01]  /*b0d0*/  IMAD.IADD R8, R198, 0x1, -R25 ;  /* 0x00000001c6087824 */ /* 0x000fe200078e0a19 */
[----:B------:R-:W-:Y:S01]  /*b0e0*/  ISETP.GT.AND P3, PT, R194, R0, PT ;  /* 0x00000000c200720c */ /* 0x000fe20003f64270 */
[----:B------:R-:W-:Y:S01]  /*b0f0*/  FFMA.FTZ R9, R3, -UR8, R56 ;  /* 0x8000000803097c23 */ /* 0x000fe20008010038 */
[----:B------:R-:W-:-:S02]  /*b100*/  FSEL R6, R6, -INF , !P2 ;  /* 0xff80000006067808 */ /* 0x000fc40005000000 */
[----:B------:R-:W-:Y:S02]  /*b110*/  FSEL R3, R2, -INF , !P5 ;  /* 0xff80000002037808 */ /* 0x000fe40006800000 */
[----:B------:R-:W-:Y:S02]  /*b120*/  ISETP.GE.AND P2, PT, R0, R200, PT ;  /* 0x000000c80000720c */ /* 0x000fe40003f46270 */
[----:B------:R-:W-:Y:S02]  /*b130*/  FSEL R2, R7, -INF , !P3 ;  /* 0xff80000007027808 */ /* 0x000fe40005800000 */
[----:B------:R-:W-:Y:S01]  /*b140*/  FSEL R157, R6, -INF , !P6 ;  /* 0xff800000069d7808 */ /* 0x000fe20007000000 */
[--C-:B------:R-:W-:Y:S01]  /*b150*/  IMAD.IADD R6, R193, 0x1, -R25.reuse ;  /* 0x00000001c1067824 */ /* 0x100fe200078e0a19 */
[----:B------:R-:W-:Y:S01]  /*b160*/  FSEL R226, R2, -INF , !P2 ;  /* 0xff80000002e27808 */ /* 0x000fe20005000000 */
[----:B------:R-:W-:Y:S01]  /*b170*/  IMAD.IADD R2, R198, 0x1, -R26 ;  /* 0x00000001c6027824 */ /* 0x000fe200078e0a1a */
[----:B------:R-:W-:Y:S01]  /*b180*/  FSEL R240, R3, -INF , !P1 ;  /* 0xff80000003f07808 */ /* 0x000fe20004800000 */
[----:B------:R-:W-:Y:S01]  /*b190*/  IMAD.IADD R3, R192, 0x1, -R25 ;  /* 0x00000001c0037824 */ /* 0x000fe200078e0a19 */
[----:B------:R-:W-:-:S02]  /*b1a0*/  ISETP.GT.AND P1, PT, R196, R0, PT ;  /* 0x00000000c400720c */ /* 0x000fc40003f24270 */
[----:B------:R-:W-:Y:S02]  /*b1b0*/  IABS R7, R2 ;  /* 0x0000000200077213 */ /* 0x000fe40000000000 */
[----:B------:R-:W-:Y:S02]  /*b1c0*/  IABS R3, R3 ;  /* 0x0000000300037213 */ /* 0x000fe40000000000 */
[----:B------:R-:W-:Y:S02]  /*b1d0*/  IABS R2, R6 ;  /* 0x0000000600027213 */ /* 0x000fe40000000000 */
[----:B------:R-:W-:Y:S01]  /*b1e0*/  IABS R6, R8 ;  /* 0x0000000800067213 */ /* 0x000fe20000000000 */
[----:B------:R-:W-:Y:S01]  /*b1f0*/  IMAD.MOV.U32 R8, RZ, RZ, R7 ;  /* 0x000000ffff087224 */ /* 0x000fe200078e0007 */
[----:B------:R-:W-:Y:S01]  /*b200*/  FSEL R14, R9, -INF , !P1 ;  /* 0xff800000090e7808 */ /* 0x000fe20004800000 */
[----:B------:R-:W-:Y:S01]  /*b210*/  IMAD.MOV.U32 R7, RZ, RZ, R3 ;  /* 0x000000ffff077224 */ /* 0x000fe200078e0003 */
[----:B------:R-:W-:Y:S01]  /*b220*/  ISETP.GT.AND P6, PT, R197, R0, PT ;  /* 0x00000000c500720c */ /* 0x000fe20003fc4270 */
[----:B------:R-:W-:Y:S01]  /*b230*/  IMAD.MOV.U32 R3, RZ, RZ, R6 ;  /* 0x000000ffff037224 */ /* 0x000fe200078e0006 */
[----:B------:R-:W-:Y:S01]  /*b240*/  ISETP.GE.AND P5, PT, R0, R202, PT ;  /* 0x000000ca0000720c */ /* 0x000fe20003fa6270 */
[----:B------:R-:W-:Y:S01]  /*b250*/  IMAD.IADD R6, R192, 0x1, -R21 ;  /* 0x00000001c0067824 */ /* 0x000fe200078e0a15 */
[----:B------:R-:W-:-:S02]  /*b260*/  ISETP.GE.AND P3, PT, R0, R199, PT ;  /* 0x000000c70000720c */ /* 0x000fc40003f66270 */
[----:B------:R-:W-:Y:S02]  /*b270*/  ISETP.GT.AND P2, PT, R195, R0, PT ;  /* 0x00000000c300720c */ /* 0x000fe40003f44270 */
[----:B------:R-:W-:Y:S02]  /*b280*/  ISETP.GE.AND P1, PT, R0, R201, PT ;  /* 0x000000c90000720c */ /* 0x000fe40003f26270 */
[----:B------:R-:W-:Y:S02]  /*b290*/  I2FP.F32.S32 R2, R2 ;  /* 0x0000000200027245 */ /* 0x000fe40000201400 */
[----:B------:R-:W-:Y:S01]  /*b2a0*/  I2FP.F32.S32 R0, R3 ;  /* 0x0000000300007245 */ /* 0x000fe20000201400 */
[----:B------:R-:W-:Y:S01]  /*b2b0*/  IMAD.IADD R3, R192, 0x1, -R20 ;  /* 0x00000001c0037824 */ /* 0x000fe200078e0a14 */
[----:B------:R-:W-:Y:S01]  /*b2c0*/  I2FP.F32.S32 R8, R8 ;  /* 0x0000000800087245 */ /* 0x000fe20000201400 */
[----:B------:R-:W-:Y:S01]  /*b2d0*/  FFMA.FTZ R22, R2, -UR8, R39 ;  /* 0x8000000802167c23 */ /* 0x000fe20008010027 */
[----:B------:R-:W-:Y:S01]  /*b2e0*/  I2FP.F32.S32 R7, R7 ;  /* 0x0000000700077245 */ /* 0x000fe20000201400 */
[----:B------:R-:W-:Y:S01]  /*b2f0*/  FFMA.FTZ R24, R0, -UR8, R24 ;  /* 0x8000000800187c23 */ /* 0x000fe20008010018 */
[----:B------:R-:W-:-:S02]  /*b300*/  IMAD.IADD R2, R193, 0x1, -R20 ;  /* 0x00000001c1027824 */ /* 0x000fc400078e0a14 */
[----:B------:R-:W-:Y:S01]  /*b310*/  FFMA.FTZ R11, R8, -UR8, R54 ;  /* 0x80000008080b7c23 */ /* 0x000fe20008010036 */
[----:B------:R-:W-:Y:S02]  /*b320*/  IMAD.IADD R0, R198, 0x1, -R20 ;  /* 0x00000001c6007824 */ /* 0x000fe400078e0a14 */
[----:B------:R-:W-:Y:S01]  /*b330*/  FFMA.FTZ R23, R7, -UR8, R60 ;  /* 0x8000000807177c23 */ /* 0x000fe2000801003c */
[----:B------:R-:W-:Y:S01]  /*b340*/  IMAD.IADD R8, R193, 0x1, -R21 ;  /* 0x00000001c1087824 */ /* 0x000fe200078e0a15 */
        /* <DEDUP_REMOVED lines=9> */
[----:B------:R-:W-:-:S02]  /*b3e0*/  I2FP.F32.S32 R6, R2 ;  /* 0x0000000200067245 */ /* 0x000fc40000201400 */
[----:B------:R-:W-:Y:S02]  /*b3f0*/  I2FP.F32.S32 R9, R3 ;  /* 0x0000000300097245 */ /* 0x000fe40000201400 */
[----:B------:R-:W-:Y:S01]  /*b400*/  I2FP.F32.S32 R2, R0 ;  /* 0x0000000000027245 */ /* 0x000fe20000201400 */
[----:B------:R-:W-:Y:S01]  /*b410*/  VIADD R0, R5, 0xffffff88 ;  /* 0xffffff8805007836 */ /* 0x000fe20000000000 */
[----:B------:R-:W-:Y:S01]  /*b420*/  I2FP.F32.S32 R8, R8 ;  /* 0x0000000800087245 */ /* 0x000fe20000201400 */
[----:B------:R-:W-:Y:S01]  /*b430*/  FFMA.FTZ R19, R6, -UR8, R38 ;  /* 0x8000000806137c23 */ /* 0x000fe20008010026 */
[----:B------:R-:W-:Y:S01]  /*b440*/  I2FP.F32.S32 R3, R7 ;  /* 0x0000000700037245 */ /* 0x000fe20000201400 */
[----:B------:R-:W-:Y:S01]  /*b450*/  FFMA.FTZ R18, R2, -UR8, R37 ;  /* 0x8000000802127c23 */ /* 0x000fe20008010025 */
[----:B------:R-:W-:Y:S02]  /*b460*/  IMAD.IADD R2, R198, 0x1, -R21 ;  /* 0x00000001c6027824 */ /* 0x000fe400078e0a15 */
[----:B------:R-:W-:Y:S01]  /*b470*/  FFMA.FTZ R17, R8, -UR8, R43 ;  /* 0x8000000808117c23 */ /* 0x000fe2000801002b */
[----:B------:R-:W-:-:S02]  /*b480*/  IMAD.IADD R7, R192, 0x1, -R0 ;  /* 0x00000001c0077824 */ /* 0x000fc400078e0a00 */
[----:B------:R-:W-:Y:S01]  /*b490*/  FFMA.FTZ R15, R3, -UR8, R42 ;  /* 0x80000008030f7c23 */ /* 0x000fe2000801002a */
[--C-:B------:R-:W-:Y:S01]  /*b4a0*/  IMAD.IADD R6, R16, 0x1, -R0.reuse ;  /* 0x0000000110067824 */ /* 0x100fe200078e0a00 */
[----:B------:R-:W-:Y:S01]  /*b4b0*/  IABS R2, R2 ;  /* 0x0000000200027213 */ /* 0x000fe20000000000 */
[--C-:B------:R-:W-:Y:S01]  /*b4c0*/  IMAD.IADD R8, R193, 0x1, -R0.reuse ;  /* 0x00000001c1087824 */ /* 0x100fe200078e0a00 */
[----:B------:R-:W-:Y:S01]  /*b4d0*/  FSEL R43, R14, -INF , !P3 ;  /* 0xff8000000e2b7808 */ /* 0x000fe20005800000 */
[----:B------:R-:W-:Y:S02]  /*b4e0*/  IMAD.IADD R3, R198, 0x1, -R0 ;  /* 0x00000001c6037824 */ /* 0x000fe400078e0a00 */
[----:B------:R-:W-:Y:S01]  /*b4f0*/  FFMA.FTZ R13, R9, -UR8, R61 ;  /* 0x80000008090d7c23 */ /* 0x000fe2000801003d */
[----:B------:R-:W-:Y:S01]  /*b500*/  IMAD.MOV.U32 R0, RZ, RZ, R2 ;  /* 0x000000ffff007224 */ /* 0x000fe200078e0002 */
[----:B------:R-:W-:Y:S02]  /*b510*/  IABS R8, R8 ;  /* 0x0000000800087213 */ /* 0x000fe40000000000 */
[----:B------:R-:W-:-:S02]  /*b520*/  IABS R3, R3 ;  /* 0x0000000300037213 */ /* 0x000fc40000000000 */
[----:B------:R-:W-:Y:S01]  /*b530*/  I2FP.F32.S32 R0, R0 ;  /* 0x0000000000007245 */ /* 0x000fe20000201400 */
[----:B------:R-:W-:Y:S01]  /*b540*/  IMAD.MOV.U32 R10, RZ, RZ, R8 ;  /* 0x000000ffff0a7224 */ /* 0x000fe200078e0008 */
[----:B------:R-:W-:Y:S02]  /*b550*/  I2FP.F32.S32 R3, R3 ;  /* 0x0000000300037245 */ /* 0x000fe40000201400 */
[----:B------:R-:W-:Y:S01]  /*b560*/  FSEL R2, R11, -INF , !P2 ;  /* 0xff8000000b027808 */ /* 0x000fe20005000000 */
[----:B------:R-:W-:Y:S01]  /*b570*/  FFMA.FTZ R8, R0, -UR8, R41 ;  /* 0x8000000800087c23 */ /* 0x000fe20008010029 */
[----:B------:R-:W-:Y:S02]  /*b580*/  VIADD R0, R4, 0xfffffff0 ;  /* 0xfffffff004007836 */ /* 0x000fe40000000000 */
[----:B------:R-:W-:Y:S01]  /*b590*/  FFMA.FTZ R14, R3, -UR8, R214 ;  /* 0x80000008030e7c23 */ /* 0x000fe200080100d6 */
[----:B------:R-:W-:Y:S01]  /*b5a0*/  FSEL R148, R2, -INF , !P1 ;  /* 0xff80000002947808 */ /* 0x000fe20004800000 */
[----:B------:R-:W-:Y:S01]  /*b5b0*/  VIADD R11, R4, 0xfffffff1 ;  /* 0xfffffff1040b7836 */ /* 0x000fe20000000000 */
[----:B------:R-:W-:-:S02]  /*b5c0*/  IABS R6, R6 ;  /* 0x0000000600067213 */ /* 0x000fc40000000000 */
[----:B------:R-:W-:Y:S02]  /*b5d0*/  ISETP.GT.AND P3, PT, R194, R0, PT ;  /* 0x00000000c200720c */ /* 0x000fe40003f64270 */
[----:B------:R-:W-:Y:S01]  /*b5e0*/  ISETP.GE.AND P2, PT, R0, R200, PT ;  /* 0x000000c80000720c */ /* 0x000fe20003f46270 */
[----:B------:R-:W-:Y:S01]  /*b5f0*/  IMAD.MOV.U32 R12, RZ, RZ, R6 ;  /* 0x000000ffff0c7224 */ /* 0x000fe200078e0006 */
[----:B------:R-:W-:Y:S02]  /*b600*/  FSEL R3, R23, -INF , !P3 ;  /* 0xff80000017037808 */ /* 0x000fe40005800000 */
[-C--:B------:R-:W-:Y:S02]  /*b610*/  ISETP.GT.AND P1, PT, R196, R0.reuse, PT ;  /* 0x00000000c400720c */ /* 0x080fe40003f24270 */
[----:B------:R-:W-:Y:S02]  /*b620*/  FSEL R237, R3, -INF , !P2 ;  /* 0xff80000003ed7808 */ /* 0x000fe40005000000 */
[----:B------:R-:W-:-:S02]  /*b630*/  ISETP.GT.AND P2, PT, R195, R0, PT ;  /* 0x00000000c300720c */ /* 0x000fc40003f44270 */
[----:B------:R-:W-:Y:S02]  /*b640*/  ISETP.GE.AND P3, PT, R0, R199, PT ;  /* 0x000000c70000720c */ /* 0x000fe40003f66270 */
[----:B------:R-:W-:Y:S02]  /*b650*/  FSEL R3, R22, -INF , !P1 ;  /* 0xff80000016037808 */ /* 0x000fe40004800000 */
[----:B------:R-:W-:Y:S02]  /*b660*/  ISETP.GE.AND P1, PT, R0, R201, PT ;  /* 0x000000c90000720c */ /* 0x000fe40003f26270 */
[----:B------:R-:W-:Y:S02]  /*b670*/  FSEL R2, R24, -INF , !P2 ;  /* 0xff80000018027808 */ /* 0x000fe40005000000 */
[----:B------:R-:W-:Y:S02]  /*b680*/  FSEL R223, R3, -INF , !P3 ;  /* 0xff80000003df7808 */ /* 0x000fe40005800000 */
[----:B------:R-:W-:-:S02]  /*b690*/  ISETP.GT.AND P3, PT, R194, R11, PT ;  /* 0x0000000bc200720c */ /* 0x000fc40003f64270 */
[----:B------:R-:W-:Y:S02]  /*b6a0*/  FSEL R227, R2, -INF , !P1 ;  /* 0xff80000002e37808 */ /* 0x000fe40004800000 */
[----:B------:R-:W-:Y:S02]  /*b6b0*/  ISETP.GT.AND P1, PT, R196, R11, PT ;  /* 0x0000000bc400720c */ /* 0x000fe40003f24270 */
[----:B------:R-:W-:Y:S02]  /*b6c0*/  ISETP.GE.AND P2, PT, R11, R200, PT ;  /* 0x000000c80b00720c */ /* 0x000fe40003f46270 */
[----:B------:R-:W-:Y:S01]  /*b6d0*/  FSEL R3, R13, -INF , !P3 ;  /* 0xff8000000d037808 */ /* 0x000fe20005800000 */
[----:B------:R-:W-:Y:S01]  /*b6e0*/  VIADD R13, R4, 0xfffffff9 ;  /* 0xfffffff9040d7836 */ /* 0x000fe20000000000 */
[----:B------:R-:W-:Y:S02]  /*b6f0*/  ISETP.GE.AND P3, PT, R11, R199, PT ;  /* 0x000000c70b00720c */ /* 0x000fe40003f66270 */
[----:B------:R-:W-:-:S02]  /*b700*/  FSEL R2, R17, -INF , !P1 ;  /* 0xff80000011027808 */ /* 0x000fc40004800000 */
[----:B------:R-:W-:Y:S02]  /*b710*/  FSEL R235, R3, -INF , !P2 ;  /* 0xff80000003eb7808 */ /* 0x000fe40005000000 */
[----:B------:R-:W-:Y:S02]  /*b720*/  ISETP.GT.AND P2, PT, R195, R11, PT ;  /* 0x0000000bc300720c */ /* 0x000fe40003f44270 */
[----:B------:R-:W-:Y:S02]  /*b730*/  IABS R7, R7 ;  /* 0x0000000700077213 */ /* 0x000fe40000000000 */
[----:B------:R-:W-:Y:S01]  /*b740*/  FSEL R219, R2, -INF , !P3 ;  /* 0xff80000002db7808 */ /* 0x000fe20005800000 */
[----:B------:R-:W-:Y:S01]  /*b750*/  VIADD R2, R4, 0xffffffc0 ;  /* 0xffffffc004027836 */ /* 0x000fe20000000000 */
[----:B------:R-:W-:Y:S01]  /*b760*/  ISETP.GT.AND P3, PT, R194, R13, PT ;  /* 0x0000000dc200720c */ /* 0x000fe20003f64270 */
[----:B------:R-:W-:Y:S01]  /*b770*/  IMAD.MOV.U32 R9, RZ, RZ, R7 ;  /* 0x000000ffff097224 */ /* 0x000fe200078e0007 */
[----:B------:R-:W-:Y:S01]  /*b780*/  ISETP.GE.AND P1, PT, R11, R201, PT ;  /* 0x000000c90b00720c */ /* 0x000fe20003f26270 */
[----:B------:R-:W-:Y:S01]  /*b790*/  IMAD.IADD R7, R16, 0x1, -R26 ;  /* 0x0000000110077824 */ /* 0x000fe200078e0a1a */
[----:B------:R-:W-:-:S02]  /*b7a0*/  FSEL R3, R15, -INF , !P2 ;  /* 0xff8000000f037808 */ /* 0x000fc40005000000 */
[----:B------:R-:W-:Y:S02]  /*b7b0*/  ISETP.GE.AND P2, PT, R13, R200, PT ;  /* 0x000000c80d00720c */ /* 0x000fe40003f46270 */
[----:B------:R-:W-:Y:S02]  /*b7c0*/  FSEL R6, R19, -INF , !P3 ;  /* 0xff80000013067808 */ /* 0x000fe40005800000 */
[----:B------:R-:W-:Y:S02]  /*b7d0*/  FSEL R224, R3, -INF , !P1 ;  /* 0xff80000003e07808 */ /* 0x000fe40004800000 */
[----:B------:R-:W-:Y:S02]  /*b7e0*/  ISETP.GT.AND P1, PT, R196, R13, PT ;  /* 0x0000000dc400720c */ /* 0x000fe40003f24270 */
[----:B------:R-:W-:Y:S02]  /*b7f0*/  FSEL R231, R6, -INF , !P2 ;  /* 0xff80000006e77808 */ /* 0x000fe40005000000 */
[----:B------:R-:W-:-:S02]  /*b800*/  I2FP.F32.S32 R9, R9 ;  /* 0x0000000900097245 */ /* 0x000fc40000201400 */
[----:B------:R-:W-:Y:S02]  /*b810*/  ISETP.GT.AND P2, PT, R195, R13, PT ;  /* 0x0000000dc300720c */ /* 0x000fe40003f44270 */
[----:B------:R-:W-:Y:S01]  /*b820*/  ISETP.GE.AND P3, PT, R13, R199, PT ;  /* 0x000000c70d00720c */ /* 0x000fe20003f66270 */
[----:B------:R-:W-:Y:S01]  /*b830*/  FFMA.FTZ R9, R9, -UR8, R217 ;  /* 0x8000000809097c23 */ /* 0x000fe200080100d9 */
[----:B------:R-:W-:Y:S02]  /*b840*/  FSEL R6, R18, -INF , !P1 ;  /* 0xff80000012067808 */ /* 0x000fe40004800000 */
[----:B------:R-:W-:Y:S02]  /*b850*/  I2FP.F32.S32 R12, R12 ;  /* 0x0000000c000c7245 */ /* 0x000fe40000201400 */
[----:B------:R-:W-:Y:S02]  /*b860*/  I2FP.F32.S32 R10, R10 ;  /* 0x0000000a000a7245 */ /* 0x000fe40000201400 */
[----:B------:R-:W-:Y:S01]  /*b870*/  ISETP.GE.AND P1, PT, R13, R201, PT ;  /* 0x000000c90d00720c */ /* 0x000fe20003f26270 */
[----:B------:R-:W-:Y:S01]  /*b880*/  FFMA.FTZ R12, R12, -UR8, R216 ;  /* 0x800000080c0c7c23 */ /* 0x000fe200080100d8 */
[----:B------:R-:W-:Y:S01]  /*b890*/  FSEL R3, R8, -INF , !P2 ;  /* 0xff80000008037808 */ /* 0x000fe20005000000 */
[----:B------:R-:W-:Y:S01]  /*b8a0*/  FFMA.FTZ R10, R10, -UR8, R215 ;  /* 0x800000080a0a7c23 */ /* 0x000fe200080100d7 */
[----:B------:R-:W-:-:S02]  /*b8b0*/  FSEL R222, R6, -INF , !P3 ;  /* 0xff80000006de7808 */ /* 0x000fc40005800000 */
[-C--:B------:R-:W-:Y:S02]  /*b8c0*/  ISETP.GT.AND P3, PT, R194, R2.reuse, PT ;  /* 0x00000002c200720c */ /* 0x080fe40003f64270 */
[-C--:B------:R-:W-:Y:S02]  /*b8d0*/  ISETP.GT.AND P2, PT, R197, R2.reuse, PT ;  /* 0x00000002c500720c */ /* 0x080fe40003f44270 */
[----:B------:R-:W-:Y:S02]  /*b8e0*/  FSEL R225, R3, -INF , !P1 ;  /* 0xff80000003e17808 */ /* 0x000fe40004800000 */
[----:B------:R-:W-:Y:S02]  /*b8f0*/  ISETP.GT.AND P1, PT, R196, R2, PT ;  /* 0x00000002c400720c */ /* 0x000fe40003f24270 */
[----:B------:R-:W-:Y:S02]  /*b900*/  FSEL R8, R9, -INF , !P3 ;  /* 0xff80000009087808 */ /* 0x000fe40005800000 */
[----:B------:R-:W-:-:S02]  /*b910*/  ISETP.GE.AND P3, PT, R2, R200, PT ;  /* 0x000000c80200720c */ /* 0x000fc40003f66270 */
[----:B------:R-:W-:Y:S01]  /*b920*/  FSEL R18, R12, -INF , !P2 ;  /* 0xff8000000c127808 */ /* 0x000fe20005000000 */
[----:B------:R-:W-:Y:S01]  /*b930*/  IMAD.IADD R12, R16, 0x1, -R21 ;  /* 0x00000001100c7824 */ /* 0x000fe200078e0a15 */
[----:B------:R-:W-:Y:S02]  /*b940*/  ISETP.GE.AND P2, PT, R2, R199, PT ;  /* 0x000000c70200720c */ /* 0x000fe40003f46270 */
[----:B------:R-:W-:Y:S02]  /*b950*/  FSEL R9, R10, -INF , !P1 ;  /* 0xff8000000a097808 */ /* 0x000fe40004800000 */
[----:B------:R-:W-:Y:S02]  /*b960*/  FSEL R8, R8, -INF , !P3 ;  /* 0xff80000008087808 */ /* 0x000fe40005800000 */
[----:B------:R-:W-:Y:S02]  /*b970*/  ISETP.GT.AND P1, PT, R195, R2, PT ;  /* 0x00000002c300720c */ /* 0x000fe40003f24270 */
[----:B------:R-:W-:-:S02]  /*b980*/  FSEL R9, R9, -INF , !P2 ;  /* 0xff80000009097808 */ /* 0x000fc40005000000 */
[----:B------:R-:W-:Y:S02]  /*b990*/  ISETP.GT.AND P3, PT, R197, R0, PT ;  /* 0x00000000c500720c */ /* 0x000fe40003f64270 */
[----:B------:R-:W-:Y:S02]  /*b9a0*/  ISETP.GE.AND P2, PT, R0, R202, PT ;  /* 0x000000ca0000720c */ /* 0x000fe40003f46270 */
[----:B------:R-:W-:Y:S01]  /*b9b0*/  FSEL R10, R14, -INF , !P1 ;  /* 0xff8000000e0a7808 */ /* 0x000fe20004800000 */
[----:B------:R-:W-:Y:S01]  /*b9c0*/  IMAD.IADD R14, R16, 0x1, -R20 ;  /* 0x00000001100e7824 */ /* 0x000fe200078e0a14 */
[----:B------:R-:W-:Y:S02]  /*b9d0*/  FMNMX3.FTZ R0, R71, R8, R32, !PT ;  /* 0x0000000847007276 */ /* 0x000fe40007810020 */
[----:B------:R-:W-:Y:S02]  /*b9e0*/  ISETP.GE.AND P1, PT, R2, R201, PT ;  /* 0x000000c90200720c */ /* 0x000fe40003f26270 */
[----:B------:R-:W-:-:S02]  /*b9f0*/  FMNMX3.FTZ R3, R72, R9, R35, !PT ;  /* 0x0000000948037276 */ /* 0x000fc40007810023 */
[----:B------:R-:W-:Y:S02]  /*ba00*/  FMNMX3.FTZ R0, R0, R29, R28, !PT ;  /* 0x0000001d00007276 */ /* 0x000fe4000781001c */
[----:B------:R-:W-:Y:S02]  /*ba10*/  FSEL R10, R10, -INF , !P1 ;  /* 0xff8000000a0a7808 */ /* 0x000fe40004800000 */
[----:B------:R-:W-:Y:S02]  /*ba20*/  ISETP.GE.AND P1, PT, R2, R202, PT ;  /* 0x000000ca0200720c */ /* 0x000fe40003f26270 */
        /* <DEDUP_REMOVED lines=14> */
[----:B------:R-:W-:-:S02]  /*bb10*/  IABS R7, R7 ;  /* 0x0000000700077213 */ /* 0x000fc40000000000 */
[----:B------:R-:W-:Y:S02]  /*bb20*/  FMNMX3.FTZ R0, R0, R49, R48, !PT ;  /* 0x0000003100007276 */ /* 0x000fe40007810030 */
[----:B------:R-:W-:Y:S01]  /*bb30*/  FMNMX3.FTZ R2, R6, R64, R231, !PT ;  /* 0x0000004006027276 */ /* 0x000fe200078100e7 */
[----:B------:R-:W-:Y:S01]  /*bb40*/  IMAD.MOV.U32 R19, RZ, RZ, R7 ;  /* 0x000000ffff137224 */ /* 0x000fe200078e0007 */
[----:B------:R-:W-:Y:S01]  /*bb50*/  FMNMX3.FTZ R0, R0, R59, R245, !PT ;  /* 0x0000003b00007276 */ /* 0x000fe200078100f5 */
[----:B------:R-:W-:Y:S01]  /*bb60*/  IMAD.IADD R7, R16, 0x1, -R25 ;  /* 0x0000000110077824 */ /* 0x000fe200078e0a19 */
[----:B------:R-:W-:Y:S01]  /*bb70*/  IABS R12, R12 ;  /* 0x0000000c000c7213 */ /* 0x000fe20000000000 */
[----:B------:R-:W1:Y:S01]  /*bb80*/  SHFL.BFLY PT, R15, R2, 0x2, 0x1f ;  /* 0x0c401f00020f7f89 */ /* 0x000e6200000e0000 */
[----:B------:R-:W-:Y:S02]  /*bb90*/  FMNMX3.FTZ R6, R0, R240, R148, !PT ;  /* 0x000000f000067276 */ /* 0x000fe40007810094 */
[----:B------:R-:W-:Y:S01]  /*bba0*/  FMNMX3.FTZ R0, R3, R73, R222, !PT ;  /* 0x0000004903007276 */ /* 0x000fe200078100de */
[----:B------:R-:W-:Y:S01]  /*bbb0*/  IMAD.MOV.U32 R20, RZ, RZ, R12 ;  /* 0x000000ffff147224 */ /* 0x000fe200078e000c */
[----:B------:R-:W-:-:S02]  /*bbc0*/  I2FP.F32.S32 R19, R19 ;  /* 0x0000001300137245 */ /* 0x000fc40000201400 */
[----:B------:R-:W-:Y:S01]  /*bbd0*/  IABS R7, R7 ;  /* 0x0000000700077213 */ /* 0x000fe20000000000 */
[----:B------:R-:W2:Y:S01]  /*bbe0*/  SHFL.BFLY PT, R17, R0, 0x2, 0x1f ;  /* 0x0c401f0000117f89 */ /* 0x000ea200000e0000 */
[----:B------:R-:W-:Y:S01]  /*bbf0*/  FMNMX3.FTZ R6, R6, R227, R224, !PT ;  /* 0x000000e306067276 */ /* 0x000fe200078100e0 */
[----:B------:R-:W-:Y:S01]  /*bc00*/  FFMA.FTZ R19, R19, -UR8, R79 ;  /* 0x8000000813137c23 */ /* 0x000fe2000801004f */
[----:B------:R-:W-:Y:S02]  /*bc10*/  IABS R14, R14 ;  /* 0x0000000e000e7213 */ /* 0x000fe40000000000 */
[----:B------:R-:W-:Y:S02]  /*bc20*/  FSEL R12, R18, -INF , !P1 ;  /* 0xff800000120c7808 */ /* 0x000fe40004800000 */
[----:B------:R-:W-:Y:S02]  /*bc30*/  I2FP.F32.S32 R7, R7 ;  /* 0x0000000700077245 */ /* 0x000fe40000201400 */
[----:B------:R-:W-:-:S02]  /*bc40*/  FMNMX3.FTZ R6, R6, R67, R225, !PT ;  /* 0x0000004306067276 */ /* 0x000fc400078100e1 */
[----:B------:R-:W-:Y:S01]  /*bc50*/  I2FP.F32.S32 R14, R14 ;  /* 0x0000000e000e7245 */ /* 0x000fe20000201400 */
[----:B------:R-:W-:Y:S01]  /*bc60*/  FFMA.FTZ R7, R7, -UR8, R62 ;  /* 0x8000000807077c23 */ /* 0x000fe2000801003e */
[----:B------:R-:W-:Y:S01]  /*bc70*/  FMNMX3.FTZ R3, R70, R12, R44, !PT ;  /* 0x0000000c46037276 */ /* 0x000fe2000781002c */
[----:B------:R-:W3:Y:S01]  /*bc80*/  SHFL.BFLY PT, R18, R6, 0x2, 0x1f ;  /* 0x0c401f0006127f89 */ /* 0x000ee200000e0000 */
[----:B------:R-:W-:Y:S02]  /*bc90*/  I2FP.F32.S32 R20, R20 ;  /* 0x0000001400147245 */ /* 0x000fe40000201400 */
[----:B------:R-:W-:Y:S02]  /*bca0*/  FSEL R21, R19, -INF , !P6 ;  /* 0xff80000013157808 */ /* 0x000fe40007000000 */
[----:B------:R-:W-:Y:S02]  /*bcb0*/  ISETP.GT.AND P1, PT, R197, R11, PT ;  /* 0x0000000bc500720c */ /* 0x000fe40003f24270 */
[----:B------:R-:W-:Y:S01]  /*bcc0*/  ISETP.GE.AND P6, PT, R11, R202, PT ;  /* 0x000000ca0b00720c */ /* 0x000fe20003fc6270 */
[----:B------:R-:W-:Y:S01]  /*bcd0*/  FFMA.FTZ R11, R14, -UR8, R63 ;  /* 0x800000080e0b7c23 */ /* 0x000fe2000801003f */
[----:B------:R-:W-:Y:S01]  /*bce0*/  FMNMX3.FTZ R3, R3, R40, R30, !PT ;  /* 0x0000002803037276 */ /* 0x000fe2000781001e */
[----:B------:R-:W-:Y:S01]  /*bcf0*/  FFMA.FTZ R14, R20, -UR8, R55 ;  /* 0x80000008140e7c23 */ /* 0x000fe20008010037 */
[----:B------:R-:W-:-:S02]  /*bd00*/  FSEL R20, R7, -INF , !P3 ;  /* 0xff80000007147808 */ /* 0x000fc40005800000 */
[----:B------:R-:W-:Y:S02]  /*bd10*/  FMNMX3.FTZ R7, R3, R155, R153, !PT ;  /* 0x0000009b03077276 */ /* 0x000fe40007810099 */
[----:B-1----:R-:W-:Y:S02]  /*bd20*/  FMNMX.FTZ R3, R2, R15, !PT ;  /* 0x0000000f02037209 */ /* 0x002fe40007810000 */
[----:B------:R-:W-:Y:S02]  /*bd30*/  FMNMX3.FTZ R2, R7, R151, R149, !PT ;  /* 0x0000009707027276 */ /* 0x000fe40007810095 */
[----:B------:R-:W-:Y:S02]  /*bd40*/  ISETP.GT.AND P3, PT, R197, R13, PT ;  /* 0x0000000dc500720c */ /* 0x000fe40003f64270 */
[----:B------:R-:W-:Y:S02]  /*bd50*/  FSEL R19, R11, -INF , !P1 ;  /* 0xff8000000b137808 */ /* 0x000fe40004800000 */
[----:B------:R-:W-:-:S02]  /*bd60*/  FSEL R208, R21, -INF , !P5 ;  /* 0xff80000015d07808 */ /* 0x000fc40006800000 */
[----:B------:R-:W-:Y:S02]  /*bd70*/  FMNMX3.FTZ R2, R2, R239, R230, !PT ;  /* 0x000000ef02027276 */ /* 0x000fe400078100e6 */
[----:B------:R-:W-:Y:S02]  /*bd80*/  ISETP.GE.AND P1, PT, R13, R202, PT ;  /* 0x000000ca0d00720c */ /* 0x000fe40003f26270 */
[----:B------:R-:W-:Y:S02]  /*bd90*/  FSEL R11, R14, -INF , !P3 ;  /* 0xff8000000e0b7808 */ /* 0x000fe40005800000 */
[----:B------:R-:W-:Y:S01]  /*bda0*/  FSEL R242, R20, -INF , !P2 ;  /* 0xff80000014f27808 */ /* 0x000fe20005000000 */
[----:B------:R-:W1:Y:S01]  /*bdb0*/  SHFL.BFLY PT, R14, R3, 0x1, 0x1f ;  /* 0x0c201f00030e7f89 */ /* 0x000e6200000e0000 */
[----:B------:R-:W-:Y:S02]  /*bdc0*/  FSEL R244, R19, -INF , !P6 ;  /* 0xff80000013f47808 */ /* 0x000fe40007000000 */
[----:B------:R-:W-:Y:S01]  /*bdd0*/  FMNMX3.FTZ R7, R2, R228, R208, !PT ;  /* 0x000000e402077276 */ /* 0x000fe200078100d0 */
[----:B------:R-:W-:Y:S01]  /*bde0*/  LDSM.16.MT88.4 R20, [R185+0x6000] ;  /* 0x00600000b914783b */ /* 0x000fe20000004200 */
[----:B--2---:R-:W-:-:S02]  /*bdf0*/  FMNMX.FTZ R0, R0, R17, !PT ;  /* 0x0000001100007209 */ /* 0x004fc40007810000 */
[----:B------:R-:W-:Y:S02]  /*be00*/  FSEL R243, R11, -INF , !P1 ;  /* 0xff8000000bf37808 */ /* 0x000fe40004800000 */
[----:B------:R-:W-:Y:S01]  /*be10*/  FMNMX3.FTZ R7, R7, R242, R244, !PT ;  /* 0x000000f207077276 */ /* 0x000fe200078100f4 */
[----:B------:R-:W2:Y:S01]  /*be20*/  SHFL.BFLY PT, R13, R0, 0x1, 0x1f ;  /* 0x0c201f00000d7f89 */ /* 0x000ea200000e0000 */
[----:B---3--:R-:W-:Y:S02]  /*be30*/  FMNMX.FTZ R2, R6, R18, !PT ;  /* 0x0000001206027209 */ /* 0x008fe40007810000 */
[----:B------:R-:W-:-:S03]  /*be40*/  FMNMX3.FTZ R7, R7, R218, R243, !PT ;  /* 0x000000da07077276 */ /* 0x000fc600078100f3 */
[----:B------:R-:W3:Y:S04]  /*be50*/  SHFL.BFLY PT, R11, R2, 0x1, 0x1f ;  /* 0x0c201f00020b7f89 */ /* 0x000ee800000e0000 */
        /* <DEDUP_REMOVED lines=9> */
[--C-:B------:R-:W-:Y:S01]  /*bef0*/  FFMA.FTZ R8, R8, UR7, -R6.reuse ;  /* 0x0000000708087c23 */ /* 0x100fe20008010806 */
[----:B------:R-:W-:Y:S01]  /*bf00*/  FFMA.FTZ R17, R154, UR7, -R6 ;  /* 0x000000079a117c23 */ /* 0x000fe20008010806 */
[----:B----4-:R-:W-:Y:S02]  /*bf10*/  FMNMX.FTZ R3, R7, R15, !PT ;  /* 0x0000000f07037209 */ /* 0x010fe40007810000 */
[----:B------:R1:W-:Y:S01]  /*bf20*/  MUFU.EX2 R214, R8 ;  /* 0x0000000800d67308 */ /* 0x0003e20000000800 */
[----:B------:R-:W-:Y:S01]  /*bf30*/  FSEL R2, R0, RZ, P2 ;  /* 0x000000ff00027208 */ /* 0x000fe20001000000 */
[C---:B------:R-:W-:Y:S01]  /*bf40*/  FMUL.FTZ R0, R232.reuse, UR7 ;  /* 0x00000007e8007c20 */ /* 0x040fe20008410000 */
[----:B------:R-:W-:Y:S01]  /*bf50*/  FSETP.NEU.FTZ.AND P1, PT, R232, -INF , PT ;  /* 0xff800000e800780b */ /* 0x000fe20003f3d000 */
[----:B------:R-:W2:Y:S01]  /*bf60*/  SHFL.BFLY PT, R13, R3, 0x1, 0x1f ;  /* 0x0c201f00030d7f89 */ /* 0x000ea200000e0000 */
[----:B------:R3:W-:Y:S01]  /*bf70*/  MUFU.EX2 R165, R17 ;  /* 0x0000001100a57308 */ /* 0x0007e20000000800 */
[--C-:B------:R-:W-:Y:S01]  /*bf80*/  FFMA.FTZ R7, R33, UR7, -R2.reuse ;  /* 0x0000000721077c23 */ /* 0x100fe20008010802 */
[----:B------:R-:W-:Y:S01]  /*bf90*/  FSEL R0, R0, RZ, P1 ;  /* 0x000000ff00007208 */ /* 0x000fe20000800000 */
[----:B------:R-:W-:Y:S01]  /*bfa0*/  FFMA.FTZ R9, R9, UR7, -R2 ;  /* 0x0000000709097c23 */ /* 0x000fe20008010802 */
[----:B------:R-:W-:Y:S01]  /*bfb0*/  FSEL R11, R232, RZ, P1 ;  /* 0x000000ffe80b7208 */ /* 0x000fe20000800000 */
[----:B------:R4:W-:Y:S02]  /*bfc0*/  MUFU.EX2 R216, R7 ;  /* 0x0000000700d87308 */ /* 0x0009e40000000800 */
[----:B------:R-:W-:Y:S01]  /*bfd0*/  FFMA.FTZ R10, R10, UR7, -R0 ;  /* 0x000000070a0a7c23 */ /* 0x000fe20008010800 */
[----:B-1----:R-:W-:Y:S01]  /*bfe0*/  FFMA.FTZ R8, R35, UR7, -R2 ;  /* 0x0000000723087c23 */ /* 0x002fe20008010802 */
[----:B------:R1:W-:Y:S04]  /*bff0*/  MUFU.EX2 R213, R9 ;  /* 0x0000000900d57308 */ /* 0x0003e80000000800 */
[----:B------:R5:W-:Y:S01]  /*c000*/  MUFU.EX2 R215, R8 ;  /* 0x0000000800d77308 */ /* 0x000be20000000800 */
[----:B---3--:R-:W-:-:S03]  /*c010*/  FFMA.FTZ R17, R150, UR7, -R6 ;  /* 0x0000000796117c23 */ /* 0x008fc60008010806 */
[----:B------:R3:W-:Y:S01]  /*c020*/  MUFU.EX2 R209, R10 ;  /* 0x0000000a00d17308 */ /* 0x0007e20000000800 */
[----:B----4-:R-:W-:Y:S02]  /*c030*/  FFMA.FTZ R7, R36, UR7, -R0 ;  /* 0x0000000724077c23 */ /* 0x010fe40008010800 */
[----:B------:R-:W-:Y:S01]  /*c040*/  LDSM.16.MT88.4 R36, [R184+0x6000] ;  /* 0x00600000b824783b */ /* 0x000fe20000004200 */
[----:B------:R-:W-:Y:S01]  /*c050*/  MUFU.EX2 R166, R17 ;  /* 0x0000001100a67308 */ /* 0x000fe20000000800 */
[----:B--2---:R-:W-:Y:S02]  /*c060*/  FMNMX.FTZ R234, R3, R13, !PT ;  /* 0x0000000d03ea7209 */ /* 0x004fe40007810000 */
[----:B-1----:R-:W-:Y:S01]  /*c070*/  FSEL R9, R233, RZ, P2 ;  /* 0x000000ffe9097208 */ /* 0x002fe20001000000 */
[----:B------:R1:W-:Y:S01]  /*c080*/  MUFU.EX2 R212, R7 ;  /* 0x0000000700d47308 */ /* 0x0003e20000000800 */
[C---:B------:R-:W-:Y:S01]  /*c090*/  FSETP.NEU.FTZ.AND P1, PT, R234.reuse, -INF , PT ;  /* 0xff800000ea00780b */ /* 0x040fe20003f3d000 */
[----:B-----5:R-:W-:Y:S01]  /*c0a0*/  FFMA.FTZ R8, R27, UR7, -R2 ;  /* 0x000000071b087c23 */ /* 0x020fe20008010802 */
[----:B------:R-:W-:Y:S01]  /*c0b0*/  FMUL.FTZ R3, R234, UR7 ;  /* 0x00000007ea037c20 */ /* 0x000fe20008410000 */
[----:B------:R-:W2:Y:S01]  /*c0c0*/  LDSM.16.MT88.4 R24, [R180+0x6000] ;  /* 0x00600000b418783b */ /* 0x000ea20000004200 */
[----:B------:R-:W-:Y:S01]  /*c0d0*/  FADD.FTZ R9, R72, -R9 ;  /* 0x8000000948097221 */ /* 0x000fe20000010000 */
[----:B---3--:R-:W-:Y:S01]  /*c0e0*/  FFMA.FTZ R10, R34, UR7, -R0 ;  /* 0x00000007220a7c23 */ /* 0x008fe20008010800 */
[----:B------:R3:W4:Y:S01]  /*c0f0*/  MUFU.EX2 R217, R8 ;  /* 0x0000000800d97308 */ /* 0x0007220000000800 */
[----:B------:R-:W-:Y:S01]  /*c100*/  FSEL R3, R3, RZ, P1 ;  /* 0x000000ff03037208 */ /* 0x000fe20000800000 */
[----:B------:R-:W-:-:S02]  /*c110*/  FMUL.FTZ R9, R9, UR7 ;  /* 0x0000000709097c20 */ /* 0x000fc40008410000 */
[----:B------:R4:W-:Y:S02]  /*c120*/  MUFU.EX2 R211, R10 ;  /* 0x0000000a00d37308 */ /* 0x0009e40000000800 */
[----:B------:R-:W-:Y:S01]  /*c130*/  FFMA.FTZ R12, R12, UR7, -R3 ;  /* 0x000000070c0c7c23 */ /* 0x000fe20008010803 */
[----:B-1----:R-:W-:Y:S01]  /*c140*/  FADD.FTZ R7, R69, -R11 ;  /* 0x8000000b45077221 */ /* 0x002fe20000010000 */
[----:B------:R1:W5:Y:S01]  /*c150*/  MUFU.EX2 R41, R9 ;  /* 0x0000000900297308 */ /* 0x0003620000000800 */
[--C-:B------:R-:W-:Y:S01]  /*c160*/  FFMA.FTZ R13, R44, UR7, -R3.reuse ;  /* 0x000000072c0d7c23 */ /* 0x100fe20008010803 */
[--C-:B------:R-:W-:Y:S01]  /*c170*/  FFMA.FTZ R18, R153, UR7, -R3.reuse ;  /* 0x0000000799127c23 */ /* 0x100fe20008010803 */
[----:B------:R-:W-:Y:S01]  /*c180*/  FMUL.FTZ R42, R7, UR7 ;  /* 0x00000007072a7c20 */ /* 0x000fe20008410000 */
[----:B------:R-:W-:Y:S01]  /*c190*/  FFMA.FTZ R7, R32, UR7, -R6 ;  /* 0x0000000720077c23 */ /* 0x000fe20008010806 */
[----:B------:R5:W-:Y:S01]  /*c1a0*/  MUFU.EX2 R204, R12 ;  /* 0x0000000c00cc7308 */ /* 0x000be20000000800 */
[----:B------:R-:W2:Y:S01]  /*c1b0*/  LDSM.16.MT88.4 R32, [R181+0x6000] ;  /* 0x00600000b520783b */ /* 0x000ea20000004200 */
[----:B---3--:R-:W-:Y:S01]  /*c1c0*/  FFMA.FTZ R8, R31, UR7, -R0 ;  /* 0x000000071f087c23 */ /* 0x008fe20008010800 */
[----:B------:R-:W-:Y:S01]  /*c1d0*/  FFMA.FTZ R17, R151, UR7, -R3 ;  /* 0x0000000797117c23 */ /* 0x000fe20008010803 */
[----:B------:R3:W-:Y:S01]  /*c1e0*/  MUFU.EX2 R205, R7 ;  /* 0x0000000700cd7308 */ /* 0x0007e20000000800 */
[----:B----4-:R-:W-:-:S03]  /*c1f0*/  F2FP.BF16.F32.PACK_AB R10, R217, R216 ;  /* 0x000000d8d90a723e */ /* 0x010fc600000010ff */
[----:B------:R4:W4:Y:S01]  /*c200*/  MUFU.EX2 R210, R8 ;  /* 0x0000000800d27308 */ /* 0x0009220000000800 */
[----:B-1----:R-:W-:Y:S01]  /*c210*/  F2FP.BF16.F32.PACK_AB R9, R212, R209 ;  /* 0x000000d1d409723e */ /* 0x002fe200000010ff */
[-C--:B-----5:R-:W-:Y:S01]  /*c220*/  FMUL.FTZ R88, R88, R41.reuse ;  /* 0x0000002958587220 */ /* 0x0a0fe20000410000 */
[-C--:B------:R-:W-:Y:S01]  /*c230*/  FMUL.FTZ R89, R89, R41.reuse ;  /* 0x0000002959597220 */ /* 0x080fe20000410000 */
[----:B------:R-:W1:Y:S01]  /*c240*/  MUFU.EX2 R42, R42 ;  /* 0x0000002a002a7308 */ /* 0x000e620000000800 */
[-C--:B------:R-:W-:Y:S01]  /*c250*/  FMUL.FTZ R104, R104, R41.reuse ;  /* 0x0000002968687220 */ /* 0x080fe20000410000 */
[--C-:B------:R-:W-:Y:S01]  /*c260*/  FFMA.FTZ R12, R40, UR7, -R3.reuse ;  /* 0x00000007280c7c23 */ /* 0x100fe20008010803 */
[-C--:B------:R-:W-:Y:S01]  /*c270*/  FMUL.FTZ R105, R105, R41.reuse ;  /* 0x0000002969697220 */ /* 0x080fe20000410000 */
[----:B------:R5:W-:Y:S01]  /*c280*/  MUFU.EX2 R179, R13 ;  /* 0x0000000d00b37308 */ /* 0x000be20000000800 */
[-C--:B------:R-:W-:Y:S01]  /*c290*/  FMUL.FTZ R84, R84, R41.reuse ;  /* 0x0000002954547220 */ /* 0x080fe20000410000 */
[--C-:B---3--:R-:W-:Y:S01]  /*c2a0*/  FFMA.FTZ R7, R28, UR7, -R6.reuse ;  /* 0x000000071c077c23 */ /* 0x108fe20008010806 */
[-C--:B------:R-:W-:Y:S01]  /*c2b0*/  FMUL.FTZ R85, R85, R41.reuse ;  /* 0x0000002955557220 */ /* 0x080fe20000410000 */
[----:B------:R3:W-:Y:S01]  /*c2c0*/  MUFU.EX2 R178, R12 ;  /* 0x0000000c00b27308 */ /* 0x0007e20000000800 */
[----:B------:R-:W-:Y:S01]  /*c2d0*/  FMUL.FTZ R100, R100, R41 ;  /* 0x0000002964647220 */ /* 0x000fe20000410000 */
[----:B----4-:R-:W-:Y:S01]  /*c2e0*/  FFMA.FTZ R8, R29, UR7, -R6 ;  /* 0x000000071d087c23 */ /* 0x010fe20008010806 */
[----:B------:R-:W-:Y:S01]  /*c2f0*/  F2FP.BF16.F32.PACK_AB R11, R210, R211 ;  /* 0x000000d3d20b723e */ /* 0x000fe200000010ff */
[----:B------:R4:W-:Y:S01]  /*c300*/  MUFU.EX2 R207, R7 ;  /* 0x0000000700cf7308 */ /* 0x0009e20000000800 */
[-C--:B------:R-:W-:Y:S01]  /*c310*/  FMUL.FTZ R101, R101, R41.reuse ;  /* 0x0000002965657220 */ /* 0x080fe20000410000 */
[-C--:B-1----:R-:W-:Y:S01]  /*c320*/  FMUL.FTZ R90, R90, R42.reuse ;  /* 0x0000002a5a5a7220 */ /* 0x082fe20000410000 */
[-C--:B------:R-:W-:Y:S01]  /*c330*/  FMUL.FTZ R91, R91, R42.reuse ;  /* 0x0000002a5b5b7220 */ /* 0x080fe20000410000 */
[----:B------:R1:W-:Y:S01]  /*c340*/  MUFU.EX2 R206, R8 ;  /* 0x0000000800ce7308 */ /* 0x0003e20000000800 */
[-C--:B------:R-:W-:Y:S01]  /*c350*/  FMUL.FTZ R106, R106, R42.reuse ;  /* 0x0000002a6a6a7220 */ /* 0x080fe20000410000 */
[----:B-----5:R-:W-:Y:S01]  /*c360*/  FFMA.FTZ R13, R30, UR7, -R3 ;  /* 0x000000071e0d7c23 */ /* 0x020fe20008010803 */
[-C--:B------:R-:W-:Y:S01]  /*c370*/  FMUL.FTZ R107, R107, R42.reuse ;  /* 0x0000002a6b6b7220 */ /* 0x080fe20000410000 */
[-C--:B------:R-:W-:Y:S01]  /*c380*/  FMUL.FTZ R86, R86, R42.reuse ;  /* 0x0000002a56567220 */ /* 0x080fe20000410000 */
[-C--:B------:R-:W-:Y:S01]  /*c390*/  FMUL.FTZ R87, R87, R42.reuse ;  /* 0x0000002a57577220 */ /* 0x080fe20000410000 */
[----:B------:R-:W-:Y:S01]  /*c3a0*/  MUFU.EX2 R175, R13 ;  /* 0x0000000d00af7308 */ /* 0x000fe20000000800 */
[--C-:B---3--:R-:W-:Y:S01]  /*c3b0*/  FFMA.FTZ R12, R51, UR7, -R2.reuse ;  /* 0x00000007330c7c23 */ /* 0x108fe20008010802 */
[-C--:B------:R-:W-:Y:S01]  /*c3c0*/  FMUL.FTZ R102, R102, R42.reuse ;  /* 0x0000002a66667220 */ /* 0x080fe20000410000 */
[-C--:B------:R-:W-:Y:S01]  /*c3d0*/  FMUL.FTZ R103, R103, R42.reuse ;  /* 0x0000002a67677220 */ /* 0x080fe20000410000 */
[----:B----4-:R-:W-:Y:S01]  /*c3e0*/  FSEL R7, R236, RZ, P3 ;  /* 0x000000ffec077208 */ /* 0x010fe20001800000 */
[----:B------:R3:W-:Y:S01]  /*c3f0*/  MUFU.EX2 R173, R12 ;  /* 0x0000000c00ad7308 */ /* 0x0007e20000000800 */
[-C--:B------:R-:W-:Y:S01]  /*c400*/  FMUL.FTZ R116, R116, R41.reuse ;  /* 0x0000002974747220 */ /* 0x080fe20000410000 */
[----:B------:R-:W-:Y:S01]  /*c410*/  FMUL.FTZ R117, R117, R41 ;  /* 0x0000002975757220 */ /* 0x000fe20000410000 */
[----:B-1----:R-:W-:Y:S01]  /*c420*/  F2FP.BF16.F32.PACK_AB R8, R215, R213 ;  /* 0x000000d5d708723e */ /* 0x002fe200000010ff */
[----:B------:R-:W-:Y:S01]  /*c430*/  FADD.FTZ R14, R71, -R7 ;  /* 0x80000007470e7221 */ /* 0x000fe20000010000 */
[----:B------:R-:W-:Y:S01]  /*c440*/  FSEL R7, R234, RZ, P1 ;  /* 0x000000ffea077208 */ /* 0x000fe20000800000 */
[-C--:B------:R-:W-:Y:S01]  /*c450*/  FMUL.FTZ R118, R118, R42.reuse ;  /* 0x0000002a76767220 */ /* 0x080fe20000410000 */
[-C--:B------:R-:W-:Y:S01]  /*c460*/  FMUL.FTZ R119, R119, R42.reuse ;  /* 0x0000002a77777220 */ /* 0x080fe20000410000 */
[----:B------:R-:W-:Y:S01]  /*c470*/  FMUL.FTZ R14, R14, UR7 ;  /* 0x000000070e0e7c20 */ /* 0x000fe20008410000 */
[-C--:B------:R-:W-:Y:S01]  /*c480*/  FMUL.FTZ R120, R120, R41.reuse ;  /* 0x0000002978787220 */ /* 0x080fe20000410000 */
[----:B------:R-:W-:Y:S01]  /*c490*/  FADD.FTZ R7, R70, -R7 ;  /* 0x8000000746077221 */ /* 0x000fe20000010000 */
[-C--:B------:R-:W-:Y:S01]  /*c4a0*/  FMUL.FTZ R121, R121, R41.reuse ;  /* 0x0000002979797220 */ /* 0x080fe20000410000 */
[----:B------:R-:W1:Y:S01]  /*c4b0*/  MUFU.EX2 R40, R14 ;  /* 0x0000000e00287308 */ /* 0x000e620000000800 */
[-C--:B------:R-:W-:Y:S01]  /*c4c0*/  FMUL.FTZ R122, R122, R42.reuse ;  /* 0x0000002a7a7a7220 */ /* 0x080fe20000410000 */
[----:B------:R-:W-:Y:S01]  /*c4d0*/  FMUL.FTZ R7, R7, UR7 ;  /* 0x0000000707077c20 */ /* 0x000fe20008410000 */
[-C--:B------:R-:W-:Y:S01]  /*c4e0*/  FMUL.FTZ R123, R123, R42.reuse ;  /* 0x0000002a7b7b7220 */ /* 0x080fe20000410000 */
[-C--:B------:R-:W-:Y:S01]  /*c4f0*/  FMUL.FTZ R132, R132, R41.reuse ;  /* 0x0000002984847220 */ /* 0x080fe20000410000 */
[-C--:B------:R-:W-:Y:S01]  /*c500*/  FMUL.FTZ R133, R133, R41.reuse ;  /* 0x0000002985857220 */ /* 0x080fe20000410000 */
[----:B------:R-:W4:Y:S01]  /*c510*/  MUFU.EX2 R19, R7 ;  /* 0x0000000700137308 */ /* 0x000f220000000800 */
[-C--:B------:R-:W-:Y:S01]  /*c520*/  FMUL.FTZ R134, R134, R42.reuse ;  /* 0x0000002a86867220 */ /* 0x080fe20000410000 */
[-C--:B------:R-:W-:Y:S01]  /*c530*/  FMUL.FTZ R135, R135, R42.reuse ;  /* 0x0000002a87877220 */ /* 0x080fe20000410000 */
[-C--:B------:R-:W-:Y:S01]  /*c540*/  FMUL.FTZ R136, R136, R41.reuse ;  /* 0x0000002988887220 */ /* 0x080fe20000410000 */
[----:B------:R-:W-:Y:S01]  /*c550*/  FMUL.FTZ R137, R137, R41 ;  /* 0x0000002989897220 */ /* 0x000fe20000410000 */
[-C--:B------:R-:W-:Y:S01]  /*c560*/  FMUL.FTZ R138, R138, R42.reuse ;  /* 0x0000002a8a8a7220 */ /* 0x080fe20000410000 */
[----:B------:R-:W-:Y:S01]  /*c570*/  FMUL.FTZ R139, R139, R42 ;  /* 0x0000002a8b8b7220 */ /* 0x000fe20000410000 */
[----:B---3--:R-:W-:Y:S01]  /*c580*/  FFMA.FTZ R12, R45, UR7, -R2 ;  /* 0x000000072d0c7c23 */ /* 0x008fe20008010802 */
[C---:B--2---:R-:W-:Y:S01]  /*c590*/  HMMA.16816.F32.BF16 R144, R8.reuse, R26, R88 ;  /* 0x0000001a0890723c */ /* 0x044fe20000041858 */
[-C--:B-1----:R-:W-:Y:S01]  /*c5a0*/  FMUL.FTZ R80, R80, R40.reuse ;  /* 0x0000002850507220 */ /* 0x082fe20000410000 */
[-C--:B------:R-:W-:Y:S01]  /*c5b0*/  FMUL.FTZ R81, R81, R40.reuse ;  /* 0x0000002851517220 */ /* 0x080fe20000410000 */
[----:B------:R1:W-:Y:S01]  /*c5c0*/  MUFU.EX2 R174, R12 ;  /* 0x0000000c00ae7308 */ /* 0x0003e20000000800 */
[-C--:B------:R-:W-:Y:S01]  /*c5d0*/  FMUL.FTZ R92, R92, R40.reuse ;  /* 0x000000285c5c7220 */ /* 0x080fe20000410000 */
[----:B------:R-:W-:Y:S01]  /*c5e0*/  FMUL.FTZ R93, R93, R40 ;  /* 0x000000285d5d7220 */ /* 0x000fe20000410000 */
[-C--:B----4-:R-:W-:Y:S01]  /*c5f0*/  FMUL.FTZ R82, R82, R19.reuse ;  /* 0x0000001352527220 */ /* 0x090fe20000410000 */
[----:B------:R-:W-:Y:S01]  /*c600*/  FMUL.FTZ R83, R83, R19 ;  /* 0x0000001353537220 */ /* 0x000fe20000410000 */
[----:B------:R-:W-:Y:S01]  /*c610*/  HMMA.16816.F32.BF16 R88, R8, R22, R104 ;  /* 0x000000160858723c */ /* 0x000fe20000041868 */
        /* <DEDUP_REMOVED lines=8> */
[----:B-1----:R-:W-:Y:S01]  /*c6a0*/  FFMA.FTZ R12, R50, UR7, -R0 ;  /* 0x00000007320c7c23 */ /* 0x002fe20008010800 */
[-C--:B------:R-:W-:Y:S01]  /*c6b0*/  FMUL.FTZ R108, R108, R40.reuse ;  /* 0x000000286c6c7220 */ /* 0x080fe20000410000 */
[-C--:B------:R-:W-:Y:S01]  /*c6c0*/  FMUL.FTZ R109, R109, R40.reuse ;  /* 0x000000286d6d7220 */ /* 0x080fe20000410000 */
[-C--:B------:R-:W-:Y:S01]  /*c6d0*/  FMUL.FTZ R110, R110, R19.reuse ;  /* 0x000000136e6e7220 */ /* 0x080fe20000410000 */
[-C--:B------:R-:W-:Y:S01]  /*c6e0*/  FMUL.FTZ R111, R111, R19.reuse ;  /* 0x000000136f6f7220 */ /* 0x080fe20000410000 */
[--C-:B------:R-:W-:Y:S01]  /*c6f0*/  FFMA.FTZ R7, R47, UR7, -R2.reuse ;  /* 0x000000072f077c23 */ /* 0x100fe20008010802 */
[----:B------:R1:W-:Y:S01]  /*c700*/  MUFU.EX2 R169, R12 ;  /* 0x0000000c00a97308 */ /* 0x0003e20000000800 */
[C---:B------:R-:W-:Y:S01]  /*c710*/  HMMA.16816.F32.BF16 R100, R8.reuse, R20, R100 ;  /* 0x000000140864723c */ /* 0x040fe20000041864 */
[----:B------:R-:W-:Y:S01]  /*c720*/  FFMA.FTZ R13, R46, UR7, -R2 ;  /* 0x000000072e0d7c23 */ /* 0x000fe20008010802 */
[----:B------:R-:W-:Y:S01]  /*c730*/  IMAD.MOV.U32 R106, RZ, RZ, R67 ;  /* 0x000000ffff6a7224 */ /* 0x000fe200078e0043 */
[----:B------:R2:W3:Y:S01]  /*c740*/  MUFU.EX2 R171, R7 ;  /* 0x0000000700ab7308 */ /* 0x0004e20000000800 */
[----:B------:R-:W-:Y:S01]  /*c750*/  IMAD.MOV.U32 R105, RZ, RZ, R66 ;  /* 0x000000ffff697224 */ /* 0x000fe200078e0042 */
[----:B------:R-:W4:Y:S01]  /*c760*/  LDSM.16.MT88.4 R28, [R180+0x6800] ;  /* 0x00680000b41c783b */ /* 0x000f220000004200 */
[----:B------:R-:W-:Y:S01]  /*c770*/  IMAD.MOV.U32 R104, RZ, RZ, R65 ;  /* 0x000000ffff687224 */ /* 0x000fe200078e0041 */
[----:B------:R-:W5:Y:S01]  /*c780*/  MUFU.EX2 R172, R13 ;  /* 0x0000000d00ac7308 */ /* 0x000f620000000800 */
[C---:B------:R-:W-:Y:S01]  /*c790*/  HMMA.16816.F32.BF16 R116, R8.reuse, R32, R116 ;  /* 0x000000200874723c */ /* 0x040fe20000041874 */
[-C--:B------:R-:W-:Y:S01]  /*c7a0*/  FMUL.FTZ R112, R112, R40.reuse ;  /* 0x0000002870707220 */ /* 0x080fe20000410000 */
[-C--:B------:R-:W-:Y:S01]  /*c7b0*/  FMUL.FTZ R113, R113, R40.reuse ;  /* 0x0000002871717220 */ /* 0x080fe20000410000 */
[-C--:B------:R-:W-:Y:S01]  /*c7c0*/  FMUL.FTZ R114, R114, R19.reuse ;  /* 0x0000001372727220 */ /* 0x080fe20000410000 */
[----:B------:R-:W-:Y:S01]  /*c7d0*/  FMUL.FTZ R115, R115, R19 ;  /* 0x0000001373737220 */ /* 0x000fe20000410000 */
[----:B-1----:R-:W-:Y:S01]  /*c7e0*/  FFMA.FTZ R12, R48, UR7, -R0 ;  /* 0x00000007300c7c23 */ /* 0x002fe20008010800 */
[-C--:B------:R-:W-:Y:S01]  /*c7f0*/  FMUL.FTZ R124, R124, R40.reuse ;  /* 0x000000287c7c7220 */ /* 0x080fe20000410000 */
[----:B------:R-:W-:Y:S01]  /*c800*/  FMUL.FTZ R125, R125, R40 ;  /* 0x000000287d7d7220 */ /* 0x000fe20000410000 */
[----:B------:R-:W-:Y:S01]  /*c810*/  HMMA.16816.F32.BF16 R76, R8, R34, R120 ;  /* 0x00000022084c723c */ /* 0x000fe20000041878 */
[----:B------:R-:W-:-:S02]  /*c820*/  IMAD.MOV.U32 R123, RZ, RZ, R64 ;  /* 0x000000ffff7b7224 */ /* 0x000fc400078e0040 */
[--C-:B--2---:R-:W-:Y:S01]  /*c830*/  FFMA.FTZ R7, R159, UR7, -R0.reuse ;  /* 0x000000079f077c23 */ /* 0x104fe20008010800 */
[----:B------:R1:W-:Y:S01]  /*c840*/  MUFU.EX2 R168, R12 ;  /* 0x0000000c00a87308 */ /* 0x0003e20000000800 */
[-C--:B------:R-:W-:Y:S01]  /*c850*/  FMUL.FTZ R126, R126, R19.reuse ;  /* 0x000000137e7e7220 */ /* 0x080fe20000410000 */
[-C--:B------:R-:W-:Y:S01]  /*c860*/  FMUL.FTZ R127, R127, R19.reuse ;  /* 0x000000137f7f7220 */ /* 0x080fe20000410000 */
[-C--:B------:R-:W-:Y:S01]  /*c870*/  FMUL.FTZ R128, R128, R40.reuse ;  /* 0x0000002880807220 */ /* 0x080fe20000410000 */
[----:B------:R2:W5:Y:S01]  /*c880*/  MUFU.EX2 R167, R7 ;  /* 0x0000000700a77308 */ /* 0x0005620000000800 */
[C---:B------:R-:W-:Y:S01]  /*c890*/  HMMA.16816.F32.BF16 R72, R8.reuse, R36, R132 ;  /* 0x000000240848723c */ /* 0x040fe20000041884 */
        /* <DEDUP_REMOVED lines=8> */
[----:B------:R-:W-:Y:S01]  /*c920*/  F2FP.BF16.F32.PACK_AB R8, R205, R214 ;  /* 0x000000d6cd08723e */ /* 0x000fe200000010ff */
[----:B-1----:R-:W-:Y:S01]  /*c930*/  LDSM.16.MT88.4 R12, [R184+0x6800] ;  /* 0x00680000b80c783b */ /* 0x002fe20000004200 */
[----:B------:R-:W-:Y:S01]  /*c940*/  F2FP.BF16.F32.PACK_AB R9, R179, R204 ;  /* 0x000000ccb309723e */ /* 0x000fe200000010ff */
[----:B------:R-:W-:Y:S01]  /*c950*/  IMAD.MOV.U32 R122, RZ, RZ, R59 ;  /* 0x000000ffff7a7224 */ /* 0x000fe200078e003b */
[----:B------:R-:W-:Y:S01]  /*c960*/  F2FP.BF16.F32.PACK_AB R10, R207, R206 ;  /* 0x000000cecf0a723e */ /* 0x000fe200000010ff */
[----:B--2---:R-:W-:Y:S01]  /*c970*/  FFMA.FTZ R7, R49, UR7, -R0 ;  /* 0x0000000731077c23 */ /* 0x004fe20008010800 */
[----:B------:R-:W-:Y:S01]  /*c980*/  F2FP.BF16.F32.PACK_AB R11, R175, R178 ;  /* 0x000000b2af0b723e */ /* 0x000fe200000010ff */
[----:B------:R-:W-:Y:S01]  /*c990*/  IMAD.MOV.U32 R121, RZ, RZ, R58 ;  /* 0x000000ffff797224 */ /* 0x000fe200078e003a */
[----:B------:R1:W-:Y:S01]  /*c9a0*/  MUFU.EX2 R159, R18 ;  /* 0x00000012009f7308 */ /* 0x0003e20000000800 */
[----:B------:R-:W-:-:S02]  /*c9b0*/  IMAD.MOV.U32 R120, RZ, RZ, R106 ;  /* 0x000000ffff787224 */ /* 0x000fc400078e006a */
[----:B------:R-:W-:Y:S01]  /*c9c0*/  IMAD.MOV.U32 R135, RZ, RZ, R107 ;  /* 0x000000ffff877224 */ /* 0x000fe200078e006b */
[----:B------:R2:W4:Y:S01]  /*c9d0*/  MUFU.EX2 R170, R7 ;  /* 0x0000000700aa7308 */ /* 0x0005220000000800 */
[C---:B------:R-:W-:Y:S03]  /*c9e0*/  HMMA.16816.F32.BF16 R68, R8.reuse, R24, R80 ;  /* 0x000000180844723c */ /* 0x040fe60000041850 */
[----:B------:R3:W-:Y:S05]  /*c9f0*/  MUFU.EX2 R162, R17 ;  /* 0x0000001100a27308 */ /* 0x0007ea0000000800 */
[----:B------:R-:W-:Y:S01]  /*ca00*/  HMMA.16816.F32.BF16 R64, R8, R26, R92 ;  /* 0x0000001a0840723c */ /* 0x000fe2000004185c */
[----:B------:R-:W4:Y:S01]  /*ca10*/  LDSM.16.MT88.4 R24, [R185+0x6800] ;  /* 0x00680000b918783b */ /* 0x000f220000004200 */
[----:B-1----:R-:W-:Y:S01]  /*ca20*/  FFMA.FTZ R18, R158, UR7, -R2 ;  /* 0x000000079e127c23 */ /* 0x002fe20008010802 */
[----:B--2---:R-:W-:-:S03]  /*ca30*/  FFMA.FTZ R7, R156, UR7, -R6 ;  /* 0x000000079c077c23 */ /* 0x004fc60008010806 */
[----:B------:R1:W-:Y:S02]  /*ca40*/  MUFU.EX2 R158, R18 ;  /* 0x00000012009e7308 */ /* 0x0003e40000000800 */
[C---:B------:R-:W-:Y:S01]  /*ca50*/  HMMA.16816.F32.BF16 R52, R8.reuse, R20, R96 ;  /* 0x000000140834723c */ /* 0x040fe20000041860 */
[----:B---3--:R-:W-:Y:S01]  /*ca60*/  FFMA.FTZ R17, R157, UR7, -R2 ;  /* 0x000000079d117c23 */ /* 0x008fe20008010802 */
[----:B------:R2:W3:Y:S06]  /*ca70*/  MUFU.EX2 R163, R7 ;  /* 0x0000000700a37308 */ /* 0x0004ec0000000800 */
[----:B------:R-:W-:Y:S01]  /*ca80*/  HMMA.16816.F32.BF16 R108, R8, R22, R108 ;  /* 0x00000016086c723c */ /* 0x000fe2000004186c */
[----:B------:R-:W3:Y:S01]  /*ca90*/  LDSM.16.MT88.4 R20, [R181+0x6800] ;  /* 0x00680000b514783b */ /* 0x000ee20000004200 */
[----:B-1----:R-:W-:Y:S01]  /*caa0*/  FFMA.FTZ R18, R122, UR7, -R0 ;  /* 0x000000077a127c23 */ /* 0x002fe20008010800 */
[----:B------:R-:W-:-:S02]  /*cab0*/  IMAD.MOV.U32 R122, RZ, RZ, R104 ;  /* 0x000000ffff7a7224 */ /* 0x000fc400078e0068 */
[----:B--2---:R-:W-:-:S03]  /*cac0*/  FFMA.FTZ R7, R152, UR7, -R6 ;  /* 0x0000000798077c23 */ /* 0x004fc60008010806 */
[C---:B------:R-:W-:Y:S01]  /*cad0*/  HMMA.16816.F32.BF16 R56, R8.reuse, R32, R112 ;  /* 0x000000200838723c */ /* 0x040fe20000041870 */
[----:B------:R1:W-:Y:S04]  /*cae0*/  MUFU.EX2 R154, R18 ;  /* 0x00000012009a7308 */ /* 0x0003e80000000800 */
[----:B------:R2:W-:Y:S03]  /*caf0*/  MUFU.EX2 R164, R7 ;  /* 0x0000000700a47308 */ /* 0x0005e60000000800 */
[----:B------:R-:W-:Y:S01]  /*cb00*/  HMMA.16816.F32.BF16 R44, R8, R34, R124 ;  /* 0x00000022082c723c */ /* 0x000fe2000004187c */
[----:B------:R-:W-:Y:S01]  /*cb10*/  LDSM.16.MT88.4 R124, [R181+0x7800] ;  /* 0x00780000b57c783b */ /* 0x000fe20000004200 */
[----:B-1----:R-:W-:-:S06]  /*cb20*/  FFMA.FTZ R18, R230, UR7, -R3 ;  /* 0x00000007e6127c23 */ /* 0x002fcc0008010803 */
[C---:B------:R-:W-:Y:S01]  /*cb30*/  HMMA.16816.F32.BF16 R48, R8.reuse, R36, R128 ;  /* 0x000000240830723c */ /* 0x040fe20000041880 */
[----:B------:R-:W-:Y:S02]  /*cb40*/  IMAD.MOV.U32 R130, RZ, RZ, R122 ;  /* 0x000000ffff827224 */ /* 0x000fe400078e007a */
[----:B--2---:R-:W-:Y:S02]  /*cb50*/  FFMA.FTZ R7, R155, UR7, -R3 ;  /* 0x000000079b077c23 */ /* 0x004fe40008010803 */
[----:B------:R1:W-:Y:S03]  /*cb60*/  MUFU.EX2 R155, R17 ;  /* 0x00000011009b7308 */ /* 0x0003e60000000800 */
[----:B------:R-:W-:Y:S01]  /*cb70*/  HMMA.16816.F32.BF16 R32, R8, R38, R140 ;  /* 0x000000260820723c */ /* 0x000fe2000004188c */
[----:B------:R2:W3:Y:S01]  /*cb80*/  MUFU.EX2 R160, R7 ;  /* 0x0000000700a07308 */ /* 0x0004e20000000800 */
[----:B------:R-:W-:-:S02]  /*cb90*/  F2FP.BF16.F32.PACK_AB R8, R171, R173 ;  /* 0x000000adab08723e */ /* 0x000fc400000010ff */
[----:B-----5:R-:W-:Y:S02]  /*cba0*/  F2FP.BF16.F32.PACK_AB R10, R174, R172 ;  /* 0x000000acae0a723e */ /* 0x020fe400000010ff */
[----:B------:R-:W-:Y:S02]  /*cbb0*/  F2FP.BF16.F32.PACK_AB R9, R169, R167 ;  /* 0x000000a7a909723e */ /* 0x000fe400000010ff */
[----:B----4-:R-:W-:Y:S01]  /*cbc0*/  F2FP.BF16.F32.PACK_AB R11, R168, R170 ;  /* 0x000000aaa80b723e */ /* 0x010fe200000010ff */
[----:B-1----:R-:W-:Y:S01]  /*cbd0*/  FFMA.FTZ R17, R245, UR7, -R0 ;  /* 0x00000007f5117c23 */ /* 0x002fe20008010800 */
[----:B--2---:R-:W-:-:S05]  /*cbe0*/  FFMA.FTZ R7, R149, UR7, -R3 ;  /* 0x0000000795077c23 */ /* 0x004fca0008010803 */
[C---:B------:R-:W-:Y:S01]  /*cbf0*/  HMMA.16816.F32.BF16 R84, R8.reuse, R28, R84 ;  /* 0x0000001c0854723c */ /* 0x040fe20000041854 */
[----:B------:R1:W-:Y:S04]  /*cc00*/  MUFU.EX2 R152, R17 ;  /* 0x0000001100987308 */ /* 0x0003e80000000800 */
[----:B------:R2:W4:Y:S03]  /*cc10*/  MUFU.EX2 R161, R7 ;  /* 0x0000000700a17308 */ /* 0x0005260000000800 */
[----:B------:R-:W-:Y:S01]  /*cc20*/  HMMA.16816.F32.BF16 R96, R8, R30, R144 ;  /* 0x0000001e0860723c */ /* 0x000fe20000041890 */
[----:B-1----:R-:W-:-:S07]  /*cc30*/  FFMA.FTZ R17, R148, UR7, -R0 ;  /* 0x0000000794117c23 */ /* 0x002fce0008010800 */
[----:B------:R-:W-:Y:S01]  /*cc40*/  HMMA.16816.F32.BF16 R92, R8, R24, R100 ;  /* 0x00000018085c723c */ /* 0x000fe20000041864 */
[----:B--2---:R-:W-:Y:S01]  /*cc50*/  FFMA.FTZ R7, R121, UR7, -R2 ;  /* 0x0000000779077c23 */ /* 0x004fe20008010802 */
[----:B------:R1:W-:Y:S01]  /*cc60*/  MUFU.EX2 R151, R17 ;  /* 0x0000001100977308 */ /* 0x0003e20000000800 */
[----:B------:R-:W-:-:S05]  /*cc70*/  IMAD.MOV.U32 R121, RZ, RZ, R105 ;  /* 0x000000ffff797224 */ /* 0x000fca00078e0069 */
[----:B------:R-:W-:Y:S01]  /*cc80*/  HMMA.16816.F32.BF16 R88, R8, R26, R88 ;  /* 0x0000001a0858723c */ /* 0x000fe20000041858 */
[----:B------:R2:W5:Y:S01]  /*cc90*/  MUFU.EX2 R156, R7 ;  /* 0x00000007009c7308 */ /* 0x0005620000000800 */
[----:B------:R-:W-:-:S06]  /*cca0*/  IMAD.MOV.U32 R131, RZ, RZ, R121 ;  /* 0x000000ffff837224 */ /* 0x000fcc00078e0079 */
[----:B---3--:R-:W-:Y:S01]  /*ccb0*/  HMMA.16816.F32.BF16 R80, R8, R20, R116 ;  /* 0x000000140850723c */ /* 0x008fe20000041874 */
[----:B-1----:R-:W-:-:S04]  /*ccc0*/  FFMA.FTZ R17, R238, UR7, -R6 ;  /* 0x00000007ee117c23 */ /* 0x002fc80008010806 */
[----:B------:R1:W-:Y:S01]  /*ccd0*/  MUFU.EX2 R149, R17 ;  /* 0x0000001100957308 */ /* 0x0003e20000000800 */
[----:B--2---:R-:W-:Y:S02]  /*cce0*/  FFMA.FTZ R7, R43, UR7, -R2 ;  /* 0x000000072b077c23 */ /* 0x004fe40008010802 */
[C---:B------:R-:W-:Y:S01]  /*ccf0*/  HMMA.16816.F32.BF16 R76, R8.reuse, R22, R76 ;  /* 0x00000016084c723c */ /* 0x040fe2000004184c */
[----:B------:R-:W-:Y:S04]  /*cd00*/  MUFU.EX2 R43, R18 ;  /* 0x00000012002b7308 */ /* 0x000fe80000000800 */
[----:B------:R2:W3:Y:S03]  /*cd10*/  MUFU.EX2 R157, R7 ;  /* 0x00000007009d7308 */ /* 0x0004e60000000800 */
[----:B------:R-:W-:Y:S01]  /*cd20*/  HMMA.16816.F32.BF16 R72, R8, R12, R72 ;  /* 0x0000000c0848723c */ /* 0x000fe20000041848 */
[----:B-1----:R-:W-:-:S07]  /*cd30*/  FFMA.FTZ R17, R226, UR7, -R6 ;  /* 0x00000007e2117c23 */ /* 0x002fce0008010806 */
[----:B------:R-:W-:Y:S01]  /*cd40*/  HMMA.16816.F32.BF16 R60, R8, R14, R60 ;  /* 0x0000000e083c723c */ /* 0x000fe2000004183c */
[----:B------:R-:W-:Y:S01]  /*cd50*/  F2FP.BF16.F32.PACK_AB R8, R165, R163 ;  /* 0x000000a3a508723e */ /* 0x000fe200000010ff */
[----:B------:R1:W-:Y:S01]  /*cd60*/  MUFU.EX2 R150, R17 ;  /* 0x0000001100967308 */ /* 0x0003e20000000800 */
[----:B------:R-:W-:Y:S01]  /*cd70*/  F2FP.BF16.F32.PACK_AB R9, R159, R160 ;  /* 0x000000a09f09723e */ /* 0x000fe200000010ff */
[----:B--2---:R-:W-:Y:S01]  /*cd80*/  FFMA.FTZ R7, R240, UR7, -R0 ;  /* 0x00000007f0077c23 */ /* 0x004fe20008010800 */
[----:B------:R-:W-:Y:S02]  /*cd90*/  F2FP.BF16.F32.PACK_AB R10, R166, R164 ;  /* 0x000000a4a60a723e */ /* 0x000fe400000010ff */
[----:B----4-:R-:W-:Y:S01]  /*cda0*/  F2FP.BF16.F32.PACK_AB R11, R161, R162 ;  /* 0x000000a2a10b723e */ /* 0x010fe200000010ff */
[----:B------:R2:W4:Y:S06]  /*cdb0*/  MUFU.EX2 R153, R7 ;  /* 0x0000000700997308 */ /* 0x00052c0000000800 */
[----:B------:R-:W-:Y:S01]  /*cdc0*/  HMMA.16816.F32.BF16 R68, R8, R28, R68 ;  /* 0x0000001c0844723c */ /* 0x000fe20000041844 */
[----:B-1----:R-:W-:-:S04]  /*cdd0*/  FFMA.FTZ R17, R228, UR7, -R3 ;  /* 0x00000007e4117c23 */ /* 0x002fc80008010803 */
[----:B------:R1:W-:Y:S03]  /*cde0*/  MUFU.EX2 R146, R17 ;  /* 0x0000001100927308 */ /* 0x0003e60000000800 */
[----:B------:R-:W-:Y:S01]  /*cdf0*/  HMMA.16816.F32.BF16 R64, R8, R30, R64 ;  /* 0x0000001e0840723c */ /* 0x000fe20000041840 */
[----:B------:R-:W4:Y:S01]  /*ce00*/  LDSM.16.MT88.4 R28, [R180+0x7000] ;  /* 0x00700000b41c783b */ /* 0x000f220000004200 */
[----:B--2---:R-:W-:-:S04]  /*ce10*/  FFMA.FTZ R7, R241, UR7, -R6 ;  /* 0x00000007f1077c23 */ /* 0x004fc80008010806 */
[----:B------:R2:W4:Y:S02]  /*ce20*/  MUFU.EX2 R147, R7 ;  /* 0x0000000700937308 */ /* 0x0005240000000800 */
[----:B------:R-:W-:Y:S01]  /*ce30*/  HMMA.16816.F32.BF16 R52, R8, R24, R52 ;  /* 0x000000180834723c */ /* 0x000fe20000041834 */
[----:B-1----:R-:W-:-:S07]  /*ce40*/  FFMA.FTZ R17, R219, UR7, -R2 ;  /* 0x00000007db117c23 */ /* 0x002fce0008010802 */
[----:B------:R-:W-:Y:S01]  /*ce50*/  HMMA.16816.F32.BF16 R36, R8, R26, R108 ;  /* 0x0000001a0824723c */ /* 0x000fe2000004186c */
[----:B------:R-:W1:Y:S01]  /*ce60*/  LDSM.16.MT88.4 R24, [R185+0x7000] ;  /* 0x00700000b918783b */ /* 0x000e620000004200 */
[----:B--2---:R-:W-:-:S03]  /*ce70*/  FFMA.FTZ R7, R229, UR7, -R6 ;  /* 0x00000007e5077c23 */ /* 0x004fc60008010806 */
[----:B------:R-:W-:Y:S03]  /*ce80*/  LDSM.16.MT88.4 R108, [R185+0x7800] ;  /* 0x00780000b96c783b */ /* 0x000fe60000004200 */
[C---:B------:R-:W-:Y:S01]  /*ce90*/  HMMA.16816.F32.BF16 R56, R8.reuse, R20, R56 ;  /* 0x000000140838723c */ /* 0x040fe20000041838 */
[----:B------:R2:W-:Y:S07]  /*cea0*/  MUFU.EX2 R148, R7 ;  /* 0x0000000700947308 */ /* 0x0005ee0000000800 */
[----:B------:R-:W-:Y:S01]  /*ceb0*/  HMMA.16816.F32.BF16 R44, R8, R22, R44 ;  /* 0x00000016082c723c */ /* 0x000fe2000004182c */
[----:B------:R-:W1:Y:S01]  /*cec0*/  LDSM.16.MT88.4 R20, [R181+0x7000] ;  /* 0x00700000b514783b */ /* 0x000e620000004200 */
[----:B--2---:R-:W-:-:S06]  /*ced0*/  FFMA.FTZ R7, R239, UR7, -R3 ;  /* 0x00000007ef077c23 */ /* 0x004fcc0008010803 */
[C---:B------:R-:W-:Y:S01]  /*cee0*/  HMMA.16816.F32.BF16 R48, R8.reuse, R12, R48 ;  /* 0x0000000c0830723c */ /* 0x040fe20000041830 */
[----:B------:R2:W1:Y:S07]  /*cef0*/  MUFU.EX2 R144, R7 ;  /* 0x0000000700907308 */ /* 0x00046e0000000800 */
[----:B------:R-:W-:Y:S01]  /*cf00*/  HMMA.16816.F32.BF16 R32, R8, R14, R32 ;  /* 0x0000000e0820723c */ /* 0x000fe20000041820 */
[----:B------:R-:W1:Y:S01]  /*cf10*/  LDSM.16.MT88.4 R12, [R184+0x7000] ;  /* 0x00700000b80c783b */ /* 0x000e620000004200 */
[----:B-----5:R-:W-:-:S02]  /*cf20*/  F2FP.BF16.F32.PACK_AB R8, R158, R156 ;  /* 0x0000009c9e08723e */ /* 0x020fc400000010ff */
[----:B---3--:R-:W-:Y:S02]  /*cf30*/  F2FP.BF16.F32.PACK_AB R10, R157, R155 ;  /* 0x0000009b9d0a723e */ /* 0x008fe400000010ff */
[----:B------:R-:W-:Y:S02]  /*cf40*/  F2FP.BF16.F32.PACK_AB R9, R152, R154 ;  /* 0x0000009a9809723e */ /* 0x000fe400000010ff */
[----:B----4-:R-:W-:Y:S01]  /*cf50*/  F2FP.BF16.F32.PACK_AB R11, R151, R153 ;  /* 0x00000099970b723e */ /* 0x010fe200000010ff */
[----:B--2---:R-:W-:-:S04]  /*cf60*/  FFMA.FTZ R7, R208, UR7, -R3 ;  /* 0x00000007d0077c23 */ /* 0x004fc80008010803 */
[----:B------:R2:W3:Y:S02]  /*cf70*/  MUFU.EX2 R145, R7 ;  /* 0x0000000700917308 */ /* 0x0004e40000000800 */
[C---:B------:R-:W-:Y:S08]  /*cf80*/  HMMA.16816.F32.BF16 R84, R8.reuse, R28, R84 ;  /* 0x0000001c0854723c */ /* 0x040ff00000041854 */
[----:B------:R-:W-:Y:S01]  /*cf90*/  HMMA.16816.F32.BF16 R96, R8, R30, R96 ;  /* 0x0000001e0860723c */ /* 0x000fe20000041860 */
[----:B--2---:R-:W-:-:S07]  /*cfa0*/  FFMA.FTZ R7, R223, UR7, -R2 ;  /* 0x00000007df077c23 */ /* 0x004fce0008010802 */
[C---:B-1----:R-:W-:Y:S01]  /*cfb0*/  HMMA.16816.F32.BF16 R100, R8.reuse, R24, R92 ;  /* 0x000000180864723c */ /* 0x042fe2000004185c */
        /* <DEDUP_REMOVED lines=24> */
[C---:B------:R-:W-:Y:S01]  /*d140*/  HMMA.16816.F32.BF16 R56, R8.reuse, R20, R56 ;  /* 0x000000140838723c */ /* 0x040fe20000041838 */
[--C-:B---3--:R-:W-:Y:S01]  /*d150*/  FFMA.FTZ R2, R120, UR7, -R0.reuse ;  /* 0x0000000778027c23 */ /* 0x108fe20008010800 */
[----:B------:R-:W-:Y:S01]  /*d160*/  FFMA.FTZ R0, R225, UR7, -R0 ;  /* 0x00000007e1007c23 */ /* 0x000fe20008010800 */
[----:B----4-:R-:W-:Y:S02]  /*d170*/  F2FP.BF16.F32.PACK_AB R138, R27, R26 ;  /* 0x0000001a1b8a723e */ /* 0x010fe400000010ff */
[----:B------:R2:W-:Y:S03]  /*d180*/  MUFU.EX2 R24, R2 ;  /* 0x0000000200187308 */ /* 0x0005e60000000800 */
[C---:B------:R-:W-:Y:S01]  /*d190*/  HMMA.16816.F32.BF16 R44, R8.reuse, R22, R44 ;  /* 0x00000016082c723c */ /* 0x040fe2000004182c */
[----:B------:R3:W4:Y:S04]  /*d1a0*/  MUFU.EX2 R22, R0 ;  /* 0x0000000000167308 */ /* 0x0007280000000800 */
[----:B------:R5:W1:Y:S03]  /*d1b0*/  MUFU.EX2 R23, R7 ;  /* 0x0000000700177308 */ /* 0x000a660000000800 */
[----:B------:R-:W-:Y:S01]  /*d1c0*/  HMMA.16816.F32.BF16 R48, R8, R12, R48 ;  /* 0x0000000c0830723c */ /* 0x000fe20000041830 */
[----:B--2---:R-:W-:-:S07]  /*d1d0*/  FFMA.FTZ R2, R237, UR7, -R6 ;  /* 0x00000007ed027c23 */ /* 0x004fce0008010806 */
[----:B------:R-:W-:Y:S01]  /*d1e0*/  HMMA.16816.F32.BF16 R32, R8, R14, R32 ;  /* 0x0000000e0820723c */ /* 0x000fe20000041820 */
[----:B------:R-:W2:Y:S01]  /*d1f0*/  LDSM.16.MT88.4 R8, [R184+0x7800] ;  /* 0x00780000b808783b */ /* 0x000ea20000004200 */
[--C-:B---3--:R-:W-:Y:S01]  /*d200*/  FFMA.FTZ R0, R235, UR7, -R6.reuse ;  /* 0x00000007eb007c23 */ /* 0x108fe20008010806 */
[----:B------:R3:W-:Y:S01]  /*d210*/  MUFU.EX2 R14, R2 ;  /* 0x00000002000e7308 */ /* 0x0007e20000000800 */
[----:B----4-:R-:W-:Y:S01]  /*d220*/  F2FP.BF16.F32.PACK_AB R139, R22, R24 ;  /* 0x00000018168b723e */ /* 0x010fe200000010ff */
[--C-:B-----5:R-:W-:Y:S01]  /*d230*/  FFMA.FTZ R7, R123, UR7, -R6.reuse ;  /* 0x000000077b077c23 */ /* 0x120fe20008010806 */
[----:B-1----:R-:W-:Y:S01]  /*d240*/  F2FP.BF16.F32.PACK_AB R137, R23, R25 ;  /* 0x000000191789723e */ /* 0x002fe200000010ff */
[----:B------:R1:W4:Y:S04]  /*d250*/  MUFU.EX2 R18, R0 ;  /* 0x0000000000127308 */ /* 0x0003280000000800 */
[----:B------:R-:W-:Y:S02]  /*d260*/  MUFU.EX2 R20, R7 ;  /* 0x0000000700147308 */ /* 0x000fe40000000800 */
[----:B------:R-:W-:Y:S01]  /*d270*/  HMMA.16816.F32.BF16 R88, R136, R94, R96 ;  /* 0x0000005e8858723c */ /* 0x000fe20000041860 */
[----:B---3--:R-:W-:Y:S01]  /*d280*/  FFMA.FTZ R2, R231, UR7, -R6 ;  /* 0x00000007e7027c23 */ /* 0x008fe20008010806 */
[----:B------:R-:W-:Y:S01]  /*d290*/  FFMA.FTZ R6, R131, R19, R204 ;  /* 0x0000001383067223 */ /* 0x000fe200000100cc */
[----:B-1----:R-:W-:-:S02]  /*d2a0*/  FFMA.FTZ R0, R242, UR7, -R3 ;  /* 0x00000007f2007c23 */ /* 0x002fc40008010803 */
[----:B------:R1:W3:Y:S01]  /*d2b0*/  MUFU.EX2 R21, R2 ;  /* 0x0000000200157308 */ /* 0x0002e20000000800 */
[----:B----4-:R-:W-:Y:S01]  /*d2c0*/  F2FP.BF16.F32.PACK_AB R140, R18, R14 ;  /* 0x0000000e128c723e */ /* 0x010fe200000010ff */
[----:B------:R-:W-:Y:S01]  /*d2d0*/  FADD.FTZ R6, R179, R6 ;  /* 0x00000006b3067221 */ /* 0x000fe20000010000 */
[C---:B------:R-:W-:Y:S01]  /*d2e0*/  HMMA.16816.F32.BF16 R116, R136.reuse, R124, R80 ;  /* 0x0000007c8874723c */ /* 0x040fe20000041850 */
[----:B------:R4:W-:Y:S07]  /*d2f0*/  MUFU.EX2 R12, R0 ;  /* 0x00000000000c7308 */ /* 0x0009ee0000000800 */
[C---:B------:R-:W-:Y:S01]  /*d300*/  HMMA.16816.F32.BF16 R84, R136.reuse, R92, R84 ;  /* 0x0000005c8854723c */ /* 0x040fe20000041854 */
[--C-:B-1----:R-:W-:Y:S01]  /*d310*/  FFMA.FTZ R2, R244, UR7, -R3.reuse ;  /* 0x00000007f4027c23 */ /* 0x102fe20008010803 */
[----:B---3--:R-:W-:Y:S01]  /*d320*/  F2FP.BF16.F32.PACK_AB R142, R21, R20 ;  /* 0x00000014158e723e */ /* 0x008fe200000010ff */
[--C-:B----4-:R-:W-:Y:S01]  /*d330*/  FFMA.FTZ R0, R218, UR7, -R3.reuse ;  /* 0x00000007da007c23 */ /* 0x110fe20008010803 */
[----:B------:R-:W-:Y:S01]  /*d340*/  FFMA.FTZ R3, R243, UR7, -R3 ;  /* 0x00000007f3037c23 */ /* 0x000fe20008010803 */
[----:B------:R1:W3:Y:S03]  /*d350*/  MUFU.EX2 R13, R2 ;  /* 0x00000002000d7308 */ /* 0x0002e60000000800 */
[C---:B--2---:R-:W-:Y:S01]  /*d360*/  HMMA.16816.F32.BF16 R132, R136.reuse, R8, R72 ;  /* 0x000000088884723c */ /* 0x044fe20000041848 */
[----:B------:R-:W-:Y:S01]  /*d370*/  IMAD.MOV.U32 R72, RZ, RZ, R233 ;  /* 0x000000ffff487224 */ /* 0x000fe200078e00e9 */
[----:B------:R2:W-:Y:S04]  /*d380*/  MUFU.EX2 R15, R0 ;  /* 0x00000000000f7308 */ /* 0x0005e80000000800 */
[----:B------:R4:W5:Y:S02]  /*d390*/  MUFU.EX2 R17, R3 ;  /* 0x0000000300117308 */ /* 0x0009640000000800 */
[----:B------:R-:W-:Y:S01]  /*d3a0*/  HMMA.16816.F32.BF16 R100, R136, R108, R100 ;  /* 0x0000006c8864723c */ /* 0x000fe20000041864 */
[----:B-1----:R-:W-:Y:S01]  /*d3b0*/  FFMA.FTZ R2, R252, R41, R213 ;  /* 0x00000029fc027223 */ /* 0x002fe200000100d5 */
[----:B---3--:R-:W-:-:S06]  /*d3c0*/  F2FP.BF16.F32.PACK_AB R141, R13, R12 ;  /* 0x0000000c0d8d723e */ /* 0x008fcc00000010ff */
[C---:B------:R-:W-:Y:S01]  /*d3d0*/  HMMA.16816.F32.BF16 R104, R136.reuse, R110, R104 ;  /* 0x0000006e8868723c */ /* 0x040fe20000041868 */
[----:B--2---:R-:W-:Y:S01]  /*d3e0*/  FFMA.FTZ R0, R251, R42, R209 ;  /* 0x0000002afb007223 */ /* 0x004fe200000100d1 */
[----:B------:R-:W-:Y:S01]  /*d3f0*/  FADD.FTZ R2, R215, R2 ;  /* 0x00000002d7027221 */ /* 0x000fe20000010000 */
[----:B----4-:R-:W-:Y:S01]  /*d400*/  FFMA.FTZ R3, R130, R40, R214 ;  /* 0x0000002882037223 */ /* 0x010fe200000100d6 */
[----:B-----5:R-:W-:Y:S01]  /*d410*/  F2FP.BF16.F32.PACK_AB R143, R17, R15 ;  /* 0x0000000f118f723e */ /* 0x020fe200000010ff */
[----:B------:R-:W-:Y:S01]  /*d420*/  FADD.FTZ R0, R212, R0 ;  /* 0x00000000d4007221 */ /* 0x000fe20000010000 */
[----:B------:R-:W-:Y:S01]  /*d430*/  FADD.FTZ R2, R216, R2 ;  /* 0x00000002d8027221 */ /* 0x000fe20000010000 */
[----:B------:R-:W-:Y:S01]  /*d440*/  FADD.FTZ R3, R205, R3 ;  /* 0x00000003cd037221 */ /* 0x000fe20000010000 */
[----:B------:R-:W-:Y:S01]  /*d450*/  HMMA.16816.F32.BF16 R120, R136, R126, R76 ;  /* 0x0000007e8878723c */ /* 0x000fe2000004184c */
[----:B------:R-:W-:Y:S02]  /*d460*/  FADD.FTZ R0, R211, R0 ;  /* 0x00000000d3007221 */ /* 0x000fe40000010000 */
[----:B------:R-:W-:Y:S01]  /*d470*/  FADD.FTZ R7, R206, R3 ;  /* 0x00000003ce077221 */ /* 0x000fe20000010000 */
[----:B------:R-:W-:Y:S01]  /*d480*/  FADD.FTZ R3, R178, R6 ;  /* 0x00000006b2037221 */ /* 0x000fe20000010000 */
[----:B------:R-:W-:-:S03]  /*d490*/  FADD.FTZ R6, R210, R0 ;  /* 0x00000000d2067221 */ /* 0x000fc60000010000 */
        /* <DEDUP_REMOVED lines=53> */
[----:B------:R-:W-:Y:S01]  /*d7f0*/  IMAD.MOV.U32 R69, RZ, RZ, R232 ;  /* 0x000000ffff457224 */ /* 0x000fe200078e00e8 */
[----:B------:R2:W-:Y:S01]  /*d800*/  STL [R1], R223 ;  /* 0x000000df01007387 */ /* 0x0005e20000100800 */
[----:B------:R-:W-:Y:S01]  /*d810*/  HMMA.16816.F32.BF16 R108, R140, R110, R36 ;  /* 0x0000006e8c6c723c */ /* 0x000fe20000041824 */
[----:B------:R-:W-:Y:S01]  /*d820*/  FADD.FTZ R0, R24, R0 ;  /* 0x0000000018007221 */ /* 0x000fe20000010000 */
[----:B------:R-:W-:Y:S01]  /*d830*/  FADD.FTZ R252, R27, R2 ;  /* 0x000000021bfc7221 */ /* 0x000fe20000010000 */
[----:B------:R2:W-:Y:S01]  /*d840*/  STL [R1+0x4], R244 ;  /* 0x000004f401007387 */ /* 0x0005e20000100800 */
[----:B------:R-:W-:-:S02]  /*d850*/  IMAD.MOV.U32 R70, RZ, RZ, R234 ;  /* 0x000000ffff467224 */ /* 0x000fc400078e00ea */
[----:B------:R-:W-:Y:S01]  /*d860*/  FADD.FTZ R251, R22, R0 ;  /* 0x0000000016fb7221 */ /* 0x000fe20000010000 */
[----:B------:R-:W-:Y:S01]  /*d870*/  IMAD.MOV.U32 R71, RZ, RZ, R236 ;  /* 0x000000ffff477224 */ /* 0x000fe200078e00ec */
[----:B------:R-:W-:Y:S08]  /*d880*/  HMMA.16816.F32.BF16 R124, R140, R126, R44 ;  /* 0x0000007e8c7c723c */ /* 0x000ff0000004182c */
[-C--:B------:R-:W-:Y:S08]  /*d890*/  HMMA.16816.F32.BF16 R136, R136, R10.reuse, R60 ;  /* 0x0000000a8888723c */ /* 0x080ff0000004183c */
[----:B------:R-:W-:Y:S01]  /*d8a0*/  HMMA.16816.F32.BF16 R140, R140, R10, R32 ;  /* 0x0000000a8c8c723c */ /* 0x000fe20000041820 */
[----:B------:R-:W-:-:S04]  /*d8b0*/  NOP ;  /* 0x0000000000007918 */ /* 0x000fc80000000000 */
[----:B------:R-:W-:-:S15]  /*d8c0*/  BRA.U !UP0, `(.L_x_2656) ;  /* 0x0000005108ec7547 */ /* 0x000fde000b800000 */
[----:B------:R-:W-:Y:S01]  /*d8d0*/  UIADD3 UR12, UPT, UPT, UR20, -0x3, URZ ;  /* 0xfffffffd140c7890 */ /* 0x000fe2000fffe0ff */
[----:B------:R-:W-:-:S04]  /*d8e0*/  DEPBAR.LE SB0, 0x0 ;  /* 0x000080000000791a */ /* 0x000fc80000000000 */
[----:B------:R-:W-:Y:S01]  /*d8f0*/  BAR.SYNC.DEFER_BLOCKING 0x0 ;  /* 0x0000000000007b1d */ /* 0x000fe20000010000 */
[----:B------:R-:W-:Y:S01]  /*d900*/  IMAD.WIDE.U32 R6, R176, UR12, RZ ;  /* 0x0000000cb0067c25 */ /* 0x000fe2000f8e00ff */
[----:B------:R-:W-:-:S03]  /*d910*/  UISETP.GT.U32.AND UP0, UPT, UR12, UR16, UPT ;  /* 0x000000100c00728c */ /* 0x000fc6000bf04070 */
[----:B------:R-:W-:Y:S02]  /*d920*/  IMAD R0, R177, UR12, R7 ;  /* 0x0000000cb1007c24 */ /* 0x000fe4000f8e0207 */
        /* <DEDUP_REMOVED lines=22> */
[----:B------:R-:W-:Y:S01]  /*da90*/  @!P0 LEA.HI.X R7, R2, R249, R0, 0x1, P1 ;  /* 0x000000f902078211 */ /* 0x000fe200008f0c00 */
[----:B------:R-:W-:Y:S02]  /*daa0*/  VIADD R2, R5, 0xffffff48 ;  /* 0xffffff4805027836 */ /* 0x000fe40000000000 */
        /* <DEDUP_REMOVED lines=14> */
[----:B------:R-:W-:Y:S04]  /*db90*/  LDSM.16.M88.4 R36, [R188+0x2000] ;  /* 0x00200000bc24783b */ /* 0x000fe80000000200 */
[----:B------:R-:W-:Y:S04]  /*dba0*/  LDSM.16.M88.4 R40, [R188] ;  /* 0x00000000bc28783b */ /* 0x000fe80000000200 */
[----:B------:R-:W-:Y:S04]  /*dbb0*/  LDSM.16.M88.4 R44, [R187+0x4000] ;  /* 0x00400000bb2c783b */ /* 0x000fe80000000200 */
[----:B------:R-:W-:Y:S04]  /*dbc0*/  LDSM.16.M88.4 R28, [R191+0x2000] ;  /* 0x00200000bf1c783b */ /* 0x000fe80000000200 */
[----:B-1----:R-:W1:Y:S04]  /*dbd0*/  LDSM.16.M88.4 R8, [R183+UR5+0x4000] ;  /* 0x00400005b708783b */ /* 0x002e680008000200 */
[----:B------:R-:W-:Y:S04]  /*dbe0*/  LDSM.16.M88.4 R32, [R191] ;  /* 0x00000000bf20783b */ /* 0x000fe80000000200 */
[----:B------:R-:W4:Y:S04]  /*dbf0*/  LDSM.16.M88.4 R52, [R183+UR5+0x5800] ;  /* 0x00580005b734783b */ /* 0x000f280008000200 */
[----:B------:R-:W-:Y:S04]  /*dc00*/  LDSM.16.M88.4 R60, [R182+0x4000] ;  /* 0x00400000b63c783b */ /* 0x000fe80000000200 */
[----:B------:R-:W5:Y:S04]  /*dc10*/  LDSM.16.M88.4 R24, [R189] ;  /* 0x00000000bd18783b */ /* 0x000f680000000200 */
[----:B------:R-:W2:Y:S04]  /*dc20*/  LDSM.16.M88.4 R68, [R183+UR5+0x4800] ;  /* 0x00480005b744783b */ /* 0x000ea80008000200 */
[----:B------:R-:W3:Y:S04]  /*dc30*/  LDSM.16.M88.4 R64, [R183+UR5+0x5000] ;  /* 0x00500005b740783b */ /* 0x000ee80008000200 */
[----:B------:R-:W3:Y:S04]  /*dc40*/  LDSM.16.M88.4 R56, [R187+0x5800] ;  /* 0x00580000bb38783b */ /* 0x000ee80000000200 */
[----:B------:R-:W-:Y:S04]  /*dc50*/  LDSM.16.M88.4 R48, [R186+0x4000] ;  /* 0x00400000ba30783b */ /* 0x000fe80000000200 */
[----:B------:R-:W-:Y:S01]  /*dc60*/  LDSM.16.M88.4 R72, [R187+0x4800] ;  /* 0x00480000bb48783b */ /* 0x000fe20000000200 */
[-C--:B-1----:R-:W-:Y:S03]  /*dc70*/  HMMA.16816.F32.BF16 R12, R36, R8.reuse, RZ ;  /* 0x00000008240c723c */ /* 0x082fe600000418ff */
[----:B------:R-:W-:Y:S04]  /*dc80*/  LDSM.16.M88.4 R76, [R187+0x5000] ;  /* 0x00500000bb4c783b */ /* 0x000fe80000000200 */
[----:B------:R-:W-:Y:S01]  /*dc90*/  LDSM.16.M88.4 R216, [R182+0x5800] ;  /* 0x00580000b6d8783b */ /* 0x000fe20000000200 */
[C---:B------:R-:W-:Y:S03]  /*dca0*/  HMMA.16816.F32.BF16 R20, R40.reuse, R8, RZ ;  /* 0x000000082814723c */ /* 0x040fe600000418ff */
[----:B------:R-:W0:Y:S05]  /*dcb0*/  LDGDEPBAR ;  /* 0x00000000000079af */ /* 0x000e2a0000000000 */
[----:B----4-:R-:W-:Y:S08]  /*dcc0*/  HMMA.16816.F32.BF16 R152, R40, R54, RZ ;  /* 0x000000362898723c */ /* 0x010ff000000418ff */
[-C--:B------:R-:W-:Y:S01]  /*dcd0*/  HMMA.16816.F32.BF16 R164, R28, R44.reuse, R12 ;  /* 0x0000002c1ca4723c */ /* 0x080fe2000004180c */
[----:B------:R-:W1:Y:S07]  /*dce0*/  LDSM.16.M88.4 R12, [R190] ;  /* 0x00000000be0c783b */ /* 0x000e6e0000000200 */
[----:B------:R-:W-:Y:S01]  /*dcf0*/  HMMA.16816.F32.BF16 R144, R32, R44, R20 ;  /* 0x0000002c2090723c */ /* 0x000fe20000041814 */
[----:B------:R-:W4:Y:S07]  /*dd00*/  LDSM.16.M88.4 R20, [R189+0x2000] ;  /* 0x00200000bd14783b */ /* 0x000f2e0000000200 */
[-C--:B------:R-:W-:Y:S08]  /*dd10*/  HMMA.16816.F32.BF16 R208, R36, R10.reuse, RZ ;  /* 0x0000000a24d0723c */ /* 0x080ff000000418ff */
[----:B------:R-:W-:Y:S01]  /*dd20*/  HMMA.16816.F32.BF16 R212, R40, R10, RZ ;  /* 0x0000000a28d4723c */ /* 0x000fe200000418ff */
[----:B------:R-:W4:Y:S07]  /*dd30*/  LDSM.16.M88.4 R8, [R190+0x2000] ;  /* 0x00200000be08783b */ /* 0x000f2e0000000200 */
[----:B-----5:R-:W-:Y:S08]  /*dd40*/  HMMA.16816.F32.BF16 R156, R24, R60, R144 ;  /* 0x0000003c189c723c */ /* 0x020ff00000041890 */
[C---:B------:R-:W-:Y:S08]  /*dd50*/  HMMA.16816.F32.BF16 R148, R36.reuse, R54, RZ ;  /* 0x000000362494723c */ /* 0x040ff000000418ff */
[C---:B--2---:R-:W-:Y:S08]  /*dd60*/  HMMA.16816.F32.BF16 R204, R36.reuse, R68, RZ ;  /* 0x0000004424cc723c */ /* 0x044ff000000418ff */
[C---:B---3--:R-:W-:Y:S08]  /*dd70*/  HMMA.16816.F32.BF16 R172, R36.reuse, R64, RZ ;  /* 0x0000004024ac723c */ /* 0x048ff000000418ff */
[C---:B------:R-:W-:Y:S08]  /*dd80*/  HMMA.16816.F32.BF16 R168, R36.reuse, R52, RZ ;  /* 0x0000003424a8723c */ /* 0x040ff000000418ff */
[C---:B------:R-:W-:Y:S08]  /*dd90*/  HMMA.16816.F32.BF16 R176, R36.reuse, R70, RZ ;  /* 0x0000004624b0723c */ /* 0x040ff000000418ff */
[----:B------:R-:W-:Y:S08]  /*dda0*/  HMMA.16816.F32.BF16 R160, R36, R66, RZ ;  /* 0x0000004224a0723c */ /* 0x000ff000000418ff */
[----:B------:R-:W-:Y:S01]  /*ddb0*/  HMMA.16816.F32.BF16 R36, R32, R58, R152 ;  /* 0x0000003a2024723c */ /* 0x000fe20000041898 */
[----:B------:R-:W2:Y:S07]  /*ddc0*/  LDSM.16.M88.4 R152, [R186+0x5800] ;  /* 0x00580000ba98783b */ /* 0x000eae0000000200 */
[C---:B------:R-:W-:Y:S08]  /*ddd0*/  HMMA.16816.F32.BF16 R144, R40.reuse, R68, RZ ;  /* 0x000000442890723c */ /* 0x040ff000000418ff */
[C---:B------:R-:W-:Y:S08]  /*dde0*/  HMMA.16816.F32.BF16 R228, R40.reuse, R70, RZ ;  /* 0x0000004628e4723c */ /* 0x040ff000000418ff */
[C---:B------:R-:W-:Y:S08]  /*ddf0*/  HMMA.16816.F32.BF16 R68, R40.reuse, R64, RZ ;  /* 0x000000402844723c */ /* 0x040ff000000418ff */
[----:B------:R-:W-:Y:S08]  /*de00*/  HMMA.16816.F32.BF16 R240, R40, R66, RZ ;  /* 0x0000004228f0723c */ /* 0x000ff000000418ff */
[----:B-1----:R-:W-:Y:S08]  /*de10*/  HMMA.16816.F32.BF16 R64, R12, R48, R156 ;  /* 0x000000300c40723c */ /* 0x002ff0000004189c */
[----:B------:R-:W-:Y:S08]  /*de20*/  HMMA.16816.F32.BF16 R224, R40, R52, RZ ;  /* 0x0000003428e0723c */ /* 0x000ff000000418ff */
[----:B----4-:R-:W-:Y:S03]  /*de30*/  HMMA.16816.F32.BF16 R40, R20, R60, R164 ;  /* 0x0000003c1428723c */ /* 0x010fe600000418a4 */
[----:B------:R-:W-:Y:S01]  /*de40*/  FMUL.FTZ R0, R64, UR4 ;  /* 0x0000000440007c20 */ /* 0x000fe20008410000 */
[----:B------:R-:W-:-:S03]  /*de50*/  FMUL.FTZ R7, R66, UR4 ;  /* 0x0000000442077c20 */ /* 0x000fc60008410000 */
[----:B------:R1:W3:Y:S01]  /*de60*/  MUFU.TANH R6, R0 ;  /* 0x0000000000067308 */ /* 0x0002e20000002400 */
[C---:B------:R-:W-:Y:S08]  /*de70*/  HMMA.16816.F32.BF16 R52, R28.reuse, R58, R148 ;  /* 0x0000003a1c34723c */ /* 0x040ff00000041894 */
[C---:B------:R-:W-:Y:S08]  /*de80*/  HMMA.16816.F32.BF16 R204, R28.reuse, R72, R204 ;  /* 0x000000481ccc723c */ /* 0x040ff000000418cc */
[----:B------:R-:W-:Y:S01]  /*de90*/  HMMA.16816.F32.BF16 R172, R28, R76, R172 ;  /* 0x0000004c1cac723c */ /* 0x000fe200000418ac */
[----:B-1----:R-:W-:-:S05]  /*dea0*/  IMAD.IADD R0, R192, 0x1, -R2 ;  /* 0x00000001c0007824 */ /* 0x002fca00078e0a02 */
[----:B------:R-:W-:Y:S02]  /*deb0*/  IABS R0, R0 ;  /* 0x0000000000007213 */ /* 0x000fe40000000000 */
[----:B------:R-:W-:Y:S02]  /*dec0*/  HMMA.16816.F32.BF16 R168, R28, R56, R168 ;  /* 0x000000381ca8723c */ /* 0x000fe400000418a8 */
[----:B------:R-:W-:Y:S01]  /*ded0*/  I2FP.F32.S32 R3, R0 ;  /* 0x0000000000037245 */ /* 0x000fe20000201400 */
[----:B------:R-:W-:-:S04]  /*dee0*/  VIADD R0, R4, 0xffffff80 ;  /* 0xffffff8004007836 */ /* 0x000fc80000000000 */
[----:B---3--:R-:W-:Y:S01]  /*def0*/  FFMA.FTZ R3, R3, -UR8, R6 ;  /* 0x8000000803037c23 */ /* 0x008fe20008010006 */
[C---:B------:R-:W-:Y:S01]  /*df00*/  HMMA.16816.F32.BF16 R148, R28.reuse, R46, R208 ;  /* 0x0000002e1c94723c */ /* 0x040fe200000418d0 */
[----:B------:R-:W-:Y:S02]  /*df10*/  ISETP.GT.AND P1, PT, R194, R0, PT ;  /* 0x00000000c200720c */ /* 0x000fe40003f24270 */
[C---:B------:R-:W-:Y:S02]  /*df20*/  ISETP.GE.AND P2, PT, R0.reuse, R200, PT ;  /* 0x000000c80000720c */ /* 0x040fe40003f46270 */
[----:B------:R-:W-:Y:S02]  /*df30*/  FSEL R3, R3, -INF , !P1 ;  /* 0xff80000003037808 */ /* 0x000fe40004800000 */
[----:B------:R-:W-:Y:S01]  /*df40*/  ISETP.GT.AND P5, PT, R197, R0, PT ;  /* 0x00000000c500720c */ /* 0x000fe20003fa4270 */
[----:B------:R-:W-:Y:S01]  /*df50*/  HMMA.16816.F32.BF16 R176, R28, R74, R176 ;  /* 0x0000004a1cb0723c */ /* 0x000fe200000418b0 */
[----:B------:R-:W-:-:S02]  /*df60*/  ISETP.GE.AND P4, PT, R0, R202, PT ;  /* 0x000000ca0000720c */ /* 0x000fc40003f86270 */
[----:B------:R-:W-:Y:S01]  /*df70*/  ISETP.GT.AND P3, PT, R196, R0, PT ;  /* 0x00000000c400720c */ /* 0x000fe20003f64270 */
[----:B------:R-:W-:Y:S01]  /*df80*/  IMAD.MOV.U32 R61, RZ, RZ, R168 ;  /* 0x000000ffff3d7224 */ /* 0x000fe200078e00a8 */
[C---:B------:R-:W-:Y:S01]  /*df90*/  ISETP.GE.AND P6, PT, R0.reuse, R199, PT ;  /* 0x000000c70000720c */ /* 0x040fe20003fc6270 */
[----:B------:R-:W-:Y:S01]  /*dfa0*/  IMAD.MOV.U32 R60, RZ, RZ, R169 ;  /* 0x000000ffff3c7224 */ /* 0x000fe200078e00a9 */
[----:B------:R-:W-:Y:S01]  /*dfb0*/  ISETP.GE.AND P1, PT, R0, R201, PT ;  /* 0x000000c90000720c */ /* 0x000fe20003f26270 */
[----:B------:R-:W-:Y:S01]  /*dfc0*/  HMMA.16816.F32.BF16 R164, R28, R78, R160 ;  /* 0x0000004e1ca4723c */ /* 0x000fe200000418a0 */
[----:B------:R-:W-:Y:S02]  /*dfd0*/  IMAD.MOV.U32 R59, RZ, RZ, R170 ;  /* 0x000000ffff3b7224 */ /* 0x000fe400078e00aa */
[----:B------:R-:W-:-:S05]  /*dfe0*/  IMAD.MOV.U32 R58, RZ, RZ, R171 ;  /* 0x000000ffff3a7224 */ /* 0x000fca00078e00ab */
[----:B------:R-:W-:Y:S08]  /*dff0*/  HMMA.16816.F32.BF16 R28, R24, R218, R36 ;  /* 0x000000da181c723c */ /* 0x000ff00000041824 */
[----:B------:R-:W-:Y:S01]  /*e000*/  HMMA.16816.F32.BF16 R40, R8, R48, R40 ;  /* 0x000000300828723c */ /* 0x000fe20000041828 */
[----:B------:R1:W3:Y:S07]  /*e010*/  MUFU.TANH R48, R7 ;  /* 0x0000000700307308 */ /* 0x0002ee0000002400 */
[----:B------:R-:W-:Y:S01]  /*e020*/  HMMA.16816.F32.BF16 R36, R20, R218, R52 ;  /* 0x000000da1424723c */ /* 0x000fe20000041834 */
[----:B------:R-:W-:-:S02]  /*e030*/  FSEL R219, R3, -INF , !P2 ;  /* 0xff80000003db7808 */ /* 0x000fc40005000000 */
[----:B------:R-:W-:Y:S01]  /*e040*/  ISETP.GT.AND P2, PT, R195, R0, PT ;  /* 0x00000000c300720c */ /* 0x000fe20003f44270 */
[----:B------:R-:W-:-:S04]  /*e050*/  VIADD R0, R5, 0xffffff80 ;  /* 0xffffff8005007836 */ /* 0x000fc80000000000 */
[----:B--2---:R-:W-:Y:S01]  /*e060*/  HMMA.16816.F32.BF16 R156, R12, R154, R28 ;  /* 0x0000009a0c9c723c */ /* 0x004fe2000004181c */
[----:B------:R-:W-:Y:S02]  /*e070*/  IMAD.IADD R3, R192, 0x1, -R0 ;  /* 0x00000001c0037824 */ /* 0x000fe400078e0a00 */
[----:B------:R-:W-:Y:S01]  /*e080*/  FMUL.FTZ R6, R40, UR4 ;  /* 0x0000000428067c20 */ /* 0x000fe20008410000 */
[----:B-1----:R-:W-:Y:S02]  /*e090*/  IMAD.IADD R7, R16, 0x1, -R2 ;  /* 0x0000000110077824 */ /* 0x002fe400078e0a02 */
[----:B------:R-:W-:Y:S01]  /*e0a0*/  FMUL.FTZ R41, R41, UR4 ;  /* 0x0000000429297c20 */ /* 0x000fe20008410000 */
[----:B------:R-:W-:Y:S01]  /*e0b0*/  FMUL.FTZ R43, R43, UR4 ;  /* 0x000000042b2b7c20 */ /* 0x000fe20008410000 */
[----:B------:R1:W-:Y:S01]  /*e0c0*/  MUFU.TANH R29, R6 ;  /* 0x00000006001d7308 */ /* 0x0003e20000002400 */
[C---:B------:R-:W-:Y:S08]  /*e0d0*/  HMMA.16816.F32.BF16 R44, R32.reuse, R46, R212 ;  /* 0x0000002e202c723c */ /* 0x040ff000000418d4 */
[----:B------:R-:W-:Y:S02]  /*e0e0*/  HMMA.16816.F32.BF16 R160, R32, R76, R68 ;  /* 0x0000004c20a0723c */ /* 0x000fe40000041844 */
[----:B------:R-:W-:-:S04]  /*e0f0*/  FMUL.FTZ R17, R156, UR4 ;  /* 0x000000049c117c20 */ /* 0x000fc80008410000 */
[----:B------:R2:W-:Y:S02]  /*e100*/  MUFU.TANH R19, R17 ;  /* 0x0000001100137308 */ /* 0x0005e40000002400 */
[----:B------:R-:W-:Y:S01]  /*e110*/  HMMA.16816.F32.BF16 R68, R8, R154, R36 ;  /* 0x0000009a0844723c */ /* 0x000fe20000041824 */
[----:B-1----:R-:W-:Y:S01]  /*e120*/  FMUL.FTZ R6, R42, UR4 ;  /* 0x000000042a067c20 */ /* 0x002fe20008410000 */
[----:B------:R-:W-:-:S04]  /*e130*/  FMUL.FTZ R37, R67, UR4 ;  /* 0x0000000443257c20 */ /* 0x000fc80008410000 */
[----:B------:R1:W4:Y:S02]  /*e140*/  MUFU.TANH R28, R6 ;  /* 0x00000006001c7308 */ /* 0x0003240000002400 */
[C---:B------:R-:W-:Y:S08]  /*e150*/  HMMA.16816.F32.BF16 R144, R32.reuse, R72, R144 ;  /* 0x000000482090723c */ /* 0x040ff00000041890 */
[----:B------:R-:W-:Y:S01]  /*e160*/  HMMA.16816.F32.BF16 R224, R32, R56, R224 ;  /* 0x0000003820e0723c */ /* 0x000fe200000418e0 */
[----:B--2---:R-:W-:-:S07]  /*e170*/  IABS R17, R7 ;  /* 0x0000000700117213 */ /* 0x004fce0000000000 */
[----:B------:R-:W-:Y:S01]  /*e180*/  HMMA.16816.F32.BF16 R72, R32, R74, R228 ;  /* 0x0000004a2048723c */ /* 0x000fe200000418e4 */
[--C-:B-1----:R-:W-:Y:S02]  /*e190*/  IMAD.IADD R6, R193, 0x1, -R2.reuse ;  /* 0x00000001c1067824 */ /* 0x102fe400078e0a02 */
[----:B------:R-:W-:-:S03]  /*e1a0*/  IMAD.IADD R2, R198, 0x1, -R2 ;  /* 0x00000001c6027824 */ /* 0x000fc600078e0a02 */
[----:B------:R-:W-:Y:S02]  /*e1b0*/  IABS R6, R6 ;  /* 0x0000000600067213 */ /* 0x000fe40000000000 */
[----:B------:R-:W-:Y:S01]  /*e1c0*/  IABS R7, R2 ;  /* 0x0000000200077213 */ /* 0x000fe20000000000 */
[----:B------:R-:W-:Y:S01]  /*e1d0*/  HMMA.16816.F32.BF16 R76, R32, R78, R240 ;  /* 0x0000004e204c723c */ /* 0x000fe200000418f0 */
[----:B------:R-:W-:Y:S01]  /*e1e0*/  IABS R2, R3 ;  /* 0x0000000300027213 */ /* 0x000fe20000000000 */
[----:B------:R-:W-:Y:S01]  /*e1f0*/  IMAD.MOV.U32 R3, RZ, RZ, R17 ;  /* 0x000000ffff037224 */ /* 0x000fe200078e0011 */
[----:B------:R-:W-:Y:S01]  /*e200*/  I2FP.F32.S32 R18, R6 ;  /* 0x0000000600127245 */ /* 0x000fe20000201400 */
[----:B------:R-:W-:-:S03]  /*e210*/  IMAD.MOV.U32 R17, RZ, RZ, R7 ;  /* 0x000000ffff117224 */ /* 0x000fc600078e0007 */
[----:B------:R-:W-:Y:S02]  /*e220*/  I2FP.F32.S32 R7, R3 ;  /* 0x0000000300077245 */ /* 0x000fe40000201400 */
[----:B------:R-:W-:Y:S02]  /*e230*/  I2FP.F32.S32 R6, R17 ;  /* 0x0000001100067245 */ /* 0x000fe40000201400 */
[----:B------:R-:W-:Y:S01]  /*e240*/  I2FP.F32.S32 R3, R2 ;  /* 0x0000000200037245 */ /* 0x000fe20000201400 */
[----:B---3--:R-:W-:Y:S01]  /*e250*/  FFMA.FTZ R17, R7, -UR8, R48 ;  /* 0x8000000807117c23 */ /* 0x008fe20008010030 */
[----:B------:R-:W-:Y:S02]  /*e260*/  VIADD R2, R4, 0xffffffb8 ;  /* 0xffffffb804027836 */ /* 0x000fe40000000000 */
[----:B----4-:R-:W-:Y:S01]  /*e270*/  FFMA.FTZ R6, R6, -UR8, R28 ;  /* 0x8000000806067c23 */ /* 0x010fe2000801001c */
[----:B------:R-:W-:Y:S01]  /*e280*/  FFMA.FTZ R7, R18, -UR8, R29 ;  /* 0x8000000812077c23 */ /* 0x000fe2000801001d */
[----:B------:R-:W-:Y:S01]  /*e290*/  FFMA.FTZ R3, R3, -UR8, R19 ;  /* 0x8000000803037c23 */ /* 0x000fe20008010013 */
[----:B------:R-:W-:Y:S01]  /*e2a0*/  FSEL R17, R17, -INF , !P5 ;  /* 0xff80000011117808 */ /* 0x000fe20006800000 */
[-C--:B------:R-:W-:Y:S01]  /*e2b0*/  HMMA.16816.F32.BF16 R28, R20, R62.reuse, R148 ;  /* 0x0000003e141c723c */ /* 0x080fe20000041894 */
[----:B------:R-:W-:Y:S01]  /*e2c0*/  ISETP.GT.AND P5, PT, R194, R2, PT ;  /* 0x00000002c200720c */ /* 0x000fe20003fa4270 */
[----:B------:R-:W-:Y:S01]  /*e2d0*/  IMAD.MOV.U32 R148, RZ, RZ, R61 ;  /* 0x000000ffff947224 */ /* 0x000fe200078e003d */
[----:B------:R-:W-:Y:S01]  /*e2e0*/  FSEL R6, R6, -INF , !P2 ;  /* 0xff80000006067808 */ /* 0x000fe20005000000 */
[----:B------:R-:W-:Y:S01]  /*e2f0*/  IMAD.MOV.U32 R149, RZ, RZ, R60 ;  /* 0x000000ffff957224 */ /* 0x000fe200078e003c */
[----:B------:R-:W-:Y:S01]  /*e300*/  FSEL R7, R7, -INF , !P3 ;  /* 0xff80000007077808 */ /* 0x000fe20005800000 */
[----:B------:R-:W-:Y:S01]  /*e310*/  FMUL.FTZ R18, R65, UR4 ;  /* 0x0000000441127c20 */ /* 0x000fe20008410000 */
[----:B------:R-:W-:Y:S01]  /*e320*/  ISETP.GE.AND P3, PT, R2, R200, PT ;  /* 0x000000c80200720c */ /* 0x000fe20003f66270 */
[----:B------:R-:W-:Y:S01]  /*e330*/  HMMA.16816.F32.BF16 R60, R24, R62, R44 ;  /* 0x0000003e183c723c */ /* 0x000fe2000004182c */
[----:B------:R-:W-:Y:S01]  /*e340*/  FSEL R3, R3, -INF , !P5 ;  /* 0xff80000003037808 */ /* 0x000fe20006800000 */
[----:B------:R1:W2:Y:S01]  /*e350*/  MUFU.TANH R39, R18 ;  /* 0x0000001200277308 */ /* 0x0002a20000002400 */
[----:B------:R-:W-:Y:S01]  /*e360*/  FSEL R66, R6, -INF , !P1 ;  /* 0xff80000006427808 */ /* 0x000fe20004800000 */
[----:B------:R-:W-:Y:S01]  /*e370*/  FMUL.FTZ R6, R68, UR4 ;  /* 0x0000000444067c20 */ /* 0x000fe20008410000 */
[----:B------:R-:W-:Y:S01]  /*e380*/  FSEL R222, R17, -INF , !P4 ;  /* 0xff80000011de7808 */ /* 0x000fe20006000000 */
[--C-:B------:R-:W-:Y:S01]  /*e390*/  IMAD.IADD R17, R193, 0x1, -R0.reuse ;  /* 0x00000001c1117824 */ /* 0x100fe200078e0a00 */
[----:B------:R-:W-:Y:S01]  /*e3a0*/  FSEL R215, R7, -INF , !P6 ;  /* 0xff80000007d77808 */ /* 0x000fe20007000000 */
[----:B------:R-:W-:Y:S01]  /*e3b0*/  FMUL.FTZ R7, R158, UR4 ;  /* 0x000000049e077c20 */ /* 0x000fe20008410000 */
[----:B------:R-:W-:Y:S01]  /*e3c0*/  FSEL R239, R3, -INF , !P3 ;  /* 0xff80000003ef7808 */ /* 0x000fe20005800000 */
[----:B------:R3:W4:Y:S01]  /*e3d0*/  MUFU.TANH R36, R6 ;  /* 0x0000000600247308 */ /* 0x0007220000002400 */
[----:B------:R-:W-:Y:S01]  /*e3e0*/  ISETP.GT.AND P4, PT, R197, R2, PT ;  /* 0x00000002c500720c */ /* 0x000fe20003f84270 */
[----:B------:R-:W-:Y:S01]  /*e3f0*/  IMAD.IADD R3, R198, 0x1, -R0 ;  /* 0x00000001c6037824 */ /* 0x000fe200078e0a00 */
[----:B------:R-:W-:Y:S01]  /*e400*/  ISETP.GE.AND P6, PT, R2, R202, PT ;  /* 0x000000ca0200720c */ /* 0x000fe20003fc6270 */
[----:B------:R-:W-:Y:S01]  /*e410*/  IMAD.MOV.U32 R150, RZ, RZ, R59 ;  /* 0x000000ffff967224 */ /* 0x000fe200078e003b */
[-C--:B------:R-:W-:Y:S01]  /*e420*/  ISETP.GT.AND P2, PT, R196, R2.reuse, PT ;  /* 0x00000002c400720c */ /* 0x080fe20003f44270 */
[----:B------:R-:W-:Y:S01]  /*e430*/  IMAD.MOV.U32 R151, RZ, RZ, R58 ;  /* 0x000000ffff977224 */ /* 0x000fe200078e003a */
[C---:B------:R-:W-:Y:S01]  /*e440*/  ISETP.GE.AND P5, PT, R2.reuse, R199, PT ;  /* 0x000000c70200720c */ /* 0x040fe20003fa6270 */
[----:B------:R5:W4:Y:S01]  /*e450*/  MUFU.TANH R38, R7 ;  /* 0x0000000700267308 */ /* 0x000b220000002400 */
[----:B------:R-:W-:Y:S01]  /*e460*/  ISETP.GE.AND P1, PT, R2, R201, PT ;  /* 0x000000c90200720c */ /* 0x000fe20003f26270 */
[----:B-1----:R-:W-:Y:S01]  /*e470*/  FMUL.FTZ R18, R70, UR4 ;  /* 0x0000000446127c20 */ /* 0x002fe20008410000 */
[----:B------:R-:W-:Y:S01]  /*e480*/  ISETP.GT.AND P3, PT, R195, R2, PT ;  /* 0x00000002c300720c */ /* 0x000fe20003f64270 */
[----:B------:R-:W-:Y:S01]  /*e490*/  VIADD R2, R5, 0xffffff49 ;  /* 0xffffff4905027836 */ /* 0x000fe20000000000 */
[----:B------:R-:W-:Y:S03]  /*e4a0*/  HMMA.16816.F32.BF16 R60, R12, R50, R60 ;  /* 0x000000320c3c723c */ /* 0x000fe6000004183c */
[----:B------:R1:W4:Y:S01]  /*e4b0*/  MUFU.TANH R19, R18 ;  /* 0x0000001200137308 */ /* 0x0003220000002400 */
[----:B---3--:R-:W-:-:S04]  /*e4c0*/  IMAD.IADD R6, R16, 0x1, -R0 ;  /* 0x0000000110067824 */ /* 0x008fc800078e0a00 */
[----:B------:R-:W-:Y:S01]  /*e4d0*/  HMMA.16816.F32.BF16 R48, R8, R50, R28 ;  /* 0x000000320830723c */ /* 0x000fe2000004181c */
[----:B------:R-:W3:Y:S01]  /*e4e0*/  LDSM.16.M88.4 R28, [R182+0x4800] ;  /* 0x00480000b61c783b */ /* 0x000ee20000000200 */
[----:B-----5:R-:W-:-:S05]  /*e4f0*/  IMAD.IADD R7, R192, 0x1, -R2 ;  /* 0x00000001c0077824 */ /* 0x020fca00078e0a02 */
[----:B------:R-:W-:Y:S02]  /*e500*/  IABS R0, R7 ;  /* 0x0000000700007213 */ /* 0x000fe40000000000 */
[----:B------:R-:W-:Y:S02]  /*e510*/  IABS R7, R3 ;  /* 0x0000000300077213 */ /* 0x000fe40000000000 */
[----:B-1----:R-:W-:Y:S02]  /*e520*/  IABS R18, R6 ;  /* 0x0000000600127213 */ /* 0x002fe40000000000 */
[----:B------:R-:W-:Y:S02]  /*e530*/  IABS R6, R17 ;  /* 0x0000001100067213 */ /* 0x000fe40000000000 */
[----:B------:R-:W-:Y:S01]  /*e540*/  I2FP.F32.S32 R0, R0 ;  /* 0x0000000000007245 */ /* 0x000fe20000201400 */
[----:B------:R-:W-:Y:S01]  /*e550*/  IMAD.MOV.U32 R3, RZ, RZ, R18 ;  /* 0x000000ffff037224 */ /* 0x000fe200078e0012 */
[----:B------:R-:W-:-:S02]  /*e560*/  I2FP.F32.S32 R6, R6 ;  /* 0x0000000600067245 */ /* 0x000fc40000201400 */
[----:B------:R-:W-:Y:S01]  /*e570*/  FMUL.FTZ R49, R49, UR4 ;  /* 0x0000000431317c20 */ /* 0x000fe20008410000 */
[----:B------:R-:W-:Y:S01]  /*e580*/  I2FP.F32.S32 R18, R7 ;  /* 0x0000000700127245 */ /* 0x000fe20000201400 */
[----:B--2---:R-:W-:Y:S01]  /*e590*/  FFMA.FTZ R7, R0, -UR8, R39 ;  /* 0x8000000800077c23 */ /* 0x004fe20008010027 */
[----:B------:R-:W-:Y:S01]  /*e5a0*/  I2FP.F32.S32 R3, R3 ;  /* 0x0000000300037245 */ /* 0x000fe20000201400 */
[----:B----4-:R-:W-:Y:S01]  /*e5b0*/  FFMA.FTZ R6, R6, -UR8, R36 ;  /* 0x8000000806067c23 */ /* 0x010fe20008010024 */
[----:B------:R-:W-:Y:S01]  /*e5c0*/  VIADD R0, R4, 0xffffff81 ;  /* 0xffffff8104007836 */ /* 0x000fe20000000000 */
[----:B------:R-:W-:Y:S01]  /*e5d0*/  MUFU.TANH R36, R43 ;  /* 0x0000002b00247308 */ /* 0x000fe20000002400 */
[----:B------:R-:W-:Y:S01]  /*e5e0*/  FMUL.FTZ R51, R51, UR4 ;  /* 0x0000000433337c20 */ /* 0x000fe20008410000 */
[----:B------:R-:W-:Y:S01]  /*e5f0*/  FFMA.FTZ R17, R3, -UR8, R38 ;  /* 0x8000000803117c23 */ /* 0x000fe20008010026 */
[----:B------:R-:W-:Y:S01]  /*e600*/  FFMA.FTZ R3, R18, -UR8, R19 ;  /* 0x8000000812037c23 */ /* 0x000fe20008010013 */
[----:B------:R-:W-:-:S02]  /*e610*/  FSEL R6, R6, -INF , !P2 ;  /* 0xff80000006067808 */ /* 0x000fc40005000000 */
[----:B------:R-:W-:Y:S02]  /*e620*/  ISETP.GE.AND P2, PT, R0, R200, PT ;  /* 0x000000c80000720c */ /* 0x000fe40003f46270 */
[----:B------:R-:W-:Y:S01]  /*e630*/  FSEL R17, R17, -INF , !P4 ;  /* 0xff80000011117808 */ /* 0x000fe20006000000 */
[----:B------:R-:W-:Y:S01]  /*e640*/  MUFU.TANH R38, R37 ;  /* 0x0000002500267308 */ /* 0x000fe20000002400 */
[-C--:B------:R-:W-:Y:S02]  /*e650*/  ISETP.GT.AND P4, PT, R194, R0.reuse, PT ;  /* 0x00000000c200720c */ /* 0x080fe40003f84270 */
[----:B------:R-:W-:Y:S02]  /*e660*/  FSEL R235, R6, -INF , !P5 ;  /* 0xff80000006eb7808 */ /* 0x000fe40006800000 */
[----:B------:R-:W-:Y:S01]  /*e670*/  FSEL R6, R3, -INF , !P3 ;  /* 0xff80000003067808 */ /* 0x000fe20005800000 */
[C---:B---3--:R-:W-:Y:S01]  /*e680*/  HMMA.16816.F32.BF16 R44, R24.reuse, R28, R144 ;  /* 0x0000001c182c723c */ /* 0x048fe20000041890 */
[----:B------:R-:W-:Y:S01]  /*e690*/  FSEL R238, R17, -INF , !P6 ;  /* 0xff80000011ee7808 */ /* 0x000fe20007000000 */
[----:B------:R-:W-:Y:S01]  /*e6a0*/  FMUL.FTZ R17, R60, UR4 ;  /* 0x000000043c117c20 */ /* 0x000fe20008410000 */
[----:B------:R-:W-:Y:S01]  /*e6b0*/  FSEL R3, R7, -INF , !P4 ;  /* 0xff80000007037808 */ /* 0x000fe20006000000 */
[--C-:B------:R-:W-:Y:S01]  /*e6c0*/  IMAD.IADD R7, R16, 0x1, -R2.reuse ;  /* 0x0000000110077824 */ /* 0x100fe200078e0a02 */
[----:B------:R-:W-:Y:S01]  /*e6d0*/  FSEL R237, R6, -INF , !P1 ;  /* 0xff80000006ed7808 */ /* 0x000fe20004800000 */
[----:B------:R-:W1:Y:S01]  /*e6e0*/  MUFU.TANH R37, R41 ;  /* 0x0000002900257308 */ /* 0x000e620000002400 */
[--C-:B------:R-:W-:Y:S01]  /*e6f0*/  IMAD.IADD R6, R193, 0x1, -R2.reuse ;  /* 0x00000001c1067824 */ /* 0x100fe200078e0a02 */
[----:B------:R-:W-:Y:S01]  /*e700*/  FSEL R65, R3, -INF , !P2 ;  /* 0xff80000003417808 */ /* 0x000fe20005000000 */
[----:B------:R-:W-:Y:S01]  /*e710*/  IMAD.IADD R2, R198, 0x1, -R2 ;  /* 0x00000001c6027824 */ /* 0x000fe200078e0a02 */
[----:B------:R-:W-:Y:S01]  /*e720*/  ISETP.GT.AND P6, PT, R197, R0, PT ;  /* 0x00000000c500720c */ /* 0x000fe20003fc4270 */
[----:B------:R-:W-:Y:S01]  /*e730*/  VIADD R3, R5, 0xffffff50 ;  /* 0xffffff5005037836 */ /* 0x000fe20000000000 */
[----:B------:R-:W-:Y:S01]  /*e740*/  IABS R6, R6 ;  /* 0x0000000600067213 */ /* 0x000fe20000000000 */
[----:B------:R-:W-:Y:S01]  /*e750*/  HMMA.16816.F32.BF16 R32, R24, R30, R72 ;  /* 0x0000001e1820723c */ /* 0x000fe20000041848 */
[----:B------:R2:W3:Y:S01]  /*e760*/  MUFU.TANH R19, R17 ;  /* 0x0000001100137308 */ /* 0x0004e20000002400 */
[----:B------:R-:W-:-:S02]  /*e770*/  ISETP.GE.AND P5, PT, R0, R202, PT ;  /* 0x000000ca0000720c */ /* 0x000fc40003fa6270 */
[----:B------:R-:W-:Y:S02]  /*e780*/  I2FP.F32.S32 R6, R6 ;  /* 0x0000000600067245 */ /* 0x000fe40000201400 */
[-C--:B------:R-:W-:Y:S02]  /*e790*/  ISETP.GT.AND P3, PT, R196, R0.reuse, PT ;  /* 0x00000000c400720c */ /* 0x080fe40003f64270 */
[C---:B------:R-:W-:Y:S02]  /*e7a0*/  ISETP.GE.AND P4, PT, R0.reuse, R199, PT ;  /* 0x000000c70000720c */ /* 0x040fe40003f86270 */
[----:B------:R-:W-:Y:S01]  /*e7b0*/  ISETP.GE.AND P1, PT, R0, R201, PT ;  /* 0x000000c90000720c */ /* 0x000fe20003f26270 */
[----:B-1----:R-:W-:Y:S01]  /*e7c0*/  FFMA.FTZ R6, R6, -UR8, R37 ;  /* 0x8000000806067c23 */ /* 0x002fe20008010025 */
[----:B------:R-:W-:Y:S01]  /*e7d0*/  ISETP.GT.AND P2, PT, R195, R0, PT ;  /* 0x00000000c300720c */ /* 0x000fe20003f44270 */
[----:B------:R-:W-:Y:S01]  /*e7e0*/  IMAD.IADD R0, R192, 0x1, -R3 ;  /* 0x00000001c0007824 */ /* 0x000fe200078e0a03 */
[----:B------:R-:W-:Y:S01]  /*e7f0*/  HMMA.16816.F32.BF16 R40, R20, R28, R204 ;  /* 0x0000001c1428723c */ /* 0x000fe200000418cc */
[----:B------:R-:W-:Y:S01]  /*e800*/  FMUL.FTZ R29, R63, UR4 ;  /* 0x000000043f1d7c20 */ /* 0x000fe20008410000 */
[----:B------:R-:W-:-:S02]  /*e810*/  FSEL R6, R6, -INF , !P3 ;  /* 0xff80000006067808 */ /* 0x000fc40005800000 */
[----:B------:R-:W-:Y:S02]  /*e820*/  IABS R0, R0 ;  /* 0x0000000000007213 */ /* 0x000fe40000000000 */
[----:B--2---:R-:W-:Y:S02]  /*e830*/  IABS R17, R7 ;  /* 0x0000000700117213 */ /* 0x004fe40000000000 */
[----:B------:R-:W-:Y:S02]  /*e840*/  IABS R7, R2 ;  /* 0x0000000200077213 */ /* 0x000fe40000000000 */
[----:B------:R-:W-:Y:S01]  /*e850*/  FSEL R59, R6, -INF , !P4 ;  /* 0xff800000063b7808 */ /* 0x000fe20006000000 */
[----:B------:R-:W-:Y:S01]  /*e860*/  IMAD.MOV.U32 R2, RZ, RZ, R17 ;  /* 0x000000ffff027224 */ /* 0x000fe200078e0011 */
[----:B------:R-:W-:Y:S02]  /*e870*/  I2FP.F32.S32 R18, R7 ;  /* 0x0000000700127245 */ /* 0x000fe40000201400 */
[----:B------:R-:W-:Y:S01]  /*e880*/  I2FP.F32.S32 R17, R0 ;  /* 0x0000000000117245 */ /* 0x000fe20000201400 */
[----:B------:R-:W-:Y:S01]  /*e890*/  VIADD R0, R4, 0xffffff88 ;  /* 0xffffff8804007836 */ /* 0x000fe20000000000 */
[----:B------:R-:W-:-:S03]  /*e8a0*/  I2FP.F32.S32 R2, R2 ;  /* 0x0000000200027245 */ /* 0x000fc60000201400 */
[----:B---3--:R-:W-:Y:S01]  /*e8b0*/  FFMA.FTZ R17, R17, -UR8, R19 ;  /* 0x8000000811117c23 */ /* 0x008fe20008010013 */
[----:B------:R-:W-:Y:S01]  /*e8c0*/  ISETP.GT.AND P3, PT, R197, R0, PT ;  /* 0x00000000c500720c */ /* 0x000fe20003f64270 */
[----:B------:R-:W-:Y:S01]  /*e8d0*/  FFMA.FTZ R7, R2, -UR8, R38 ;  /* 0x8000000802077c23 */ /* 0x000fe20008010026 */
[----:B------:R-:W-:Y:S01]  /*e8e0*/  FFMA.FTZ R2, R18, -UR8, R36 ;  /* 0x8000000812027c23 */ /* 0x000fe20008010024 */
[----:B------:R-:W-:Y:S01]  /*e8f0*/  FMUL.FTZ R18, R62, UR4 ;  /* 0x000000043e127c20 */ /* 0x000fe20008410000 */
[----:B------:R-:W1:Y:S01]  /*e900*/  LDSM.16.M88.4 R36, [R186+0x4800] ;  /* 0x00480000ba24783b */ /* 0x000e620000000200 */
[----:B------:R-:W-:Y:S02]  /*e910*/  ISETP.GE.AND P4, PT, R0, R202, PT ;  /* 0x000000ca0000720c */ /* 0x000fe40003f86270 */
[----:B------:R-:W-:Y:S01]  /*e920*/  FSEL R7, R7, -INF , !P6 ;  /* 0xff80000007077808 */ /* 0x000fe20007000000 */
[----:B------:R-:W-:Y:S01]  /*e930*/  MUFU.TANH R52, R18 ;  /* 0x0000001200347308 */ /* 0x000fe20000002400 */
[----:B------:R-:W-:-:S02]  /*e940*/  FSEL R6, R2, -INF , !P2 ;  /* 0xff80000002067808 */ /* 0x000fc40005000000 */
[----:B------:R-:W-:Y:S01]  /*e950*/  FSEL R64, R7, -INF , !P5 ;  /* 0xff80000007407808 */ /* 0x000fe20006800000 */
[----:B------:R-:W-:Y:S01]  /*e960*/  FMUL.FTZ R7, R48, UR4 ;  /* 0x0000000430077c20 */ /* 0x000fe20008410000 */
[----:B------:R-:W-:Y:S02]  /*e970*/  ISETP.GT.AND P6, PT, R194, R0, PT ;  /* 0x00000000c200720c */ /* 0x000fe40003fc4270 */
[----:B------:R-:W-:Y:S01]  /*e980*/  FSEL R60, R6, -INF , !P1 ;  /* 0xff800000063c7808 */ /* 0x000fe20004800000 */
[----:B------:R-:W-:Y:S01]  /*e990*/  FMUL.FTZ R6, R50, UR4 ;  /* 0x0000000432067c20 */ /* 0x000fe20008410000 */
[----:B------:R2:W3:Y:S01]  /*e9a0*/  MUFU.TANH R48, R7 ;  /* 0x0000000700307308 */ /* 0x0004e20000002400 */
[----:B------:R-:W-:Y:S01]  /*e9b0*/  FSEL R2, R17, -INF , !P6 ;  /* 0xff80000011027808 */ /* 0x000fe20007000000 */
[----:B------:R-:W-:Y:S01]  /*e9c0*/  FMUL.FTZ R17, R61, UR4 ;  /* 0x000000043d117c20 */ /* 0x000fe20008410000 */
[----:B------:R-:W-:Y:S02]  /*e9d0*/  ISETP.GE.AND P5, PT, R0, R200, PT ;  /* 0x000000c80000720c */ /* 0x000fe40003fa6270 */
[----:B------:R-:W-:-:S02]  /*e9e0*/  ISETP.GT.AND P2, PT, R196, R0, PT ;  /* 0x00000000c400720c */ /* 0x000fc40003f44270 */
[----:B------:R-:W-:Y:S01]  /*e9f0*/  FSEL R62, R2, -INF , !P5 ;  /* 0xff800000023e7808 */ /* 0x000fe20006800000 */
[----:B------:R4:W-:Y:S01]  /*ea00*/  MUFU.TANH R28, R6 ;  /* 0x00000006001c7308 */ /* 0x0009e20000002400 */
[C---:B------:R-:W-:Y:S02]  /*ea10*/  ISETP.GE.AND P6, PT, R0.reuse, R199, PT ;  /* 0x000000c70000720c */ /* 0x040fe40003fc6270 */
[----:B------:R-:W-:Y:S02]  /*ea20*/  ISETP.GE.AND P1, PT, R0, R201, PT ;  /* 0x000000c90000720c */ /* 0x000fe40003f26270 */
[----:B------:R-:W-:Y:S01]  /*ea30*/  ISETP.GT.AND P5, PT, R195, R0, PT ;  /* 0x00000000c300720c */ /* 0x000fe20003fa4270 */
[----:B------:R-:W-:Y:S02]  /*ea40*/  VIADD R0, R5, 0xffffff51 ;  /* 0xffffff5105007836 */ /* 0x000fe40000000000 */
[----:B------:R5:W3:Y:S01]  /*ea50*/  MUFU.TANH R19, R17 ;  /* 0x0000001100137308 */ /* 0x000ae20000002400 */
[----:B--2---:R-:W-:-:S02]  /*ea60*/  IMAD.IADD R7, R16, 0x1, -R3 ;  /* 0x0000000110077824 */ /* 0x004fc400078e0a03 */
[----:B------:R-:W-:-:S05]  /*ea70*/  IMAD.IADD R2, R192, 0x1, -R0 ;  /* 0x00000001c0027824 */ /* 0x000fca00078e0a00 */
[----:B------:R-:W-:Y:S01]  /*ea80*/  IABS R2, R2 ;  /* 0x0000000200027213 */ /* 0x000fe20000000000 */
[--C-:B----4-:R-:W-:Y:S01]  /*ea90*/  IMAD.IADD R6, R193, 0x1, -R3.reuse ;  /* 0x00000001c1067824 */ /* 0x110fe200078e0a03 */
[----:B-1----:R-:W-:Y:S01]  /*eaa0*/  HMMA.16816.F32.BF16 R44, R12, R36, R44 ;  /* 0x000000240c2c723c */ /* 0x002fe2000004182c */
[----:B------:R-:W-:Y:S01]  /*eab0*/  IMAD.IADD R3, R198, 0x1, -R3 ;  /* 0x00000001c6037824 */ /* 0x000fe200078e0a03 */
[----:B-----5:R-:W-:-:S06]  /*eac0*/  IABS R17, R7 ;  /* 0x0000000700117213 */ /* 0x020fcc0000000000 */
[----:B------:R-:W-:Y:S01]  /*ead0*/  HMMA.16816.F32.BF16 R40, R8, R36, R40 ;  /* 0x000000240828723c */ /* 0x000fe20000041828 */
[----:B------:R-:W-:Y:S02]  /*eae0*/  IABS R7, R6 ;  /* 0x0000000600077213 */ /* 0x000fe40000000000 */
[----:B------:R-:W-:Y:S01]  /*eaf0*/  IABS R6, R3 ;  /* 0x0000000300067213 */ /* 0x000fe20000000000 */
[----:B------:R-:W-:Y:S01]  /*eb00*/  IMAD.MOV.U32 R3, RZ, RZ, R17 ;  /* 0x000000ffff037224 */ /* 0x000fe200078e0011 */
[----:B------:R-:W-:-:S03]  /*eb10*/  I2FP.F32.S32 R7, R7 ;  /* 0x0000000700077245 */ /* 0x000fc60000201400 */
[----:B------:R-:W-:Y:S01]  /*eb20*/  IMAD.MOV.U32 R18, RZ, RZ, R6 ;  /* 0x000000ffff127224 */ /* 0x000fe200078e0006 */
[----:B------:R-:W-:Y:S01]  /*eb30*/  I2FP.F32.S32 R6, R3 ;  /* 0x0000000300067245 */ /* 0x000fe20000201400 */
[----:B---3--:R-:W-:Y:S01]  /*eb40*/  FFMA.FTZ R7, R7, -UR8, R48 ;  /* 0x8000000807077c23 */ /* 0x008fe20008010030 */
[----:B------:R-:W-:Y:S01]  /*eb50*/  I2FP.F32.S32 R3, R2 ;  /* 0x0000000200037245 */ /* 0x000fe20000201400 */
[----:B------:R-:W-:Y:S01]  /*eb60*/  VIADD R2, R4, 0xffffff89 ;  /* 0xffffff8904027836 */ /* 0x000fe20000000000 */
[----:B------:R-:W-:Y:S01]  /*eb70*/  I2FP.F32.S32 R18, R18 ;  /* 0x0000001200127245 */ /* 0x000fe20000201400 */
[----:B------:R-:W-:Y:S01]  /*eb80*/  FFMA.FTZ R17, R6, -UR8, R52 ;  /* 0x8000000806117c23 */ /* 0x000fe20008010034 */
[----:B------:R-:W-:Y:S01]  /*eb90*/  FSEL R7, R7, -INF , !P2 ;  /* 0xff80000007077808 */ /* 0x000fe20005000000 */
[----:B------:R-:W-:Y:S01]  /*eba0*/  FFMA.FTZ R3, R3, -UR8, R19 ;  /* 0x8000000803037c23 */ /* 0x000fe20008010013 */
[----:B------:R-:W-:Y:S01]  /*ebb0*/  ISETP.GE.AND P2, PT, R2, R200, PT ;  /* 0x000000c80200720c */ /* 0x000fe20003f46270 */
[----:B------:R-:W-:Y:S01]  /*ebc0*/  FFMA.FTZ R6, R18, -UR8, R28 ;  /* 0x8000000812067c23 */ /* 0x000fe2000801001c */
[----:B------:R-:W-:Y:S01]  /*ebd0*/  FSEL R17, R17, -INF , !P3 ;  /* 0xff80000011117808 */ /* 0x000fe20005800000 */
[----:B------:R-:W1:Y:S01]  /*ebe0*/  MUFU.TANH R48, R29 ;  /* 0x0000001d00307308 */ /* 0x000e620000002400 */
[----:B------:R-:W-:Y:S01]  /*ebf0*/  ISETP.GT.AND P3, PT, R194, R2, PT ;  /* 0x00000002c200720c */ /* 0x000fe20003f64270 */
[----:B------:R-:W-:Y:S01]  /*ec00*/  FMUL.FTZ R36, R43, UR4 ;  /* 0x000000042b247c20 */ /* 0x000fe20008410000 */
[----:B------:R-:W-:-:S02]  /*ec10*/  FSEL R6, R6, -INF , !P5 ;  /* 0xff80000006067808 */ /* 0x000fc40006800000 */
[----:B------:R-:W-:Y:S02]  /*ec20*/  FSEL R3, R3, -INF , !P3 ;  /* 0xff80000003037808 */ /* 0x000fe40005800000 */
[----:B------:R-:W-:Y:S01]  /*ec30*/  FSEL R61, R17, -INF , !P4 ;  /* 0xff800000113d7808 */ /* 0x000fe20006000000 */
[----:B------:R-:W-:Y:S01]  /*ec40*/  FMUL.FTZ R17, R44, UR4 ;  /* 0x000000042c117c20 */ /* 0x000fe20008410000 */
[----:B------:R-:W-:Y:S01]  /*ec50*/  FSEL R55, R7, -INF , !P6 ;  /* 0xff80000007377808 */ /* 0x000fe20007000000 */
[--C-:B------:R-:W-:Y:S01]  /*ec60*/  IMAD.IADD R7, R16, 0x1, -R0.reuse ;  /* 0x0000000110077824 */ /* 0x100fe200078e0a00 */
[----:B------:R-:W-:Y:S01]  /*ec70*/  FSEL R57, R3, -INF , !P2 ;  /* 0xff80000003397808 */ /* 0x000fe20005000000 */
[----:B------:R-:W-:Y:S01]  /*ec80*/  VIADD R3, R5, 0xffffff58 ;  /* 0xffffff5805037836 */ /* 0x000fe20000000000 */
[----:B------:R-:W-:Y:S01]  /*ec90*/  FSEL R56, R6, -INF , !P1 ;  /* 0xff80000006387808 */ /* 0x000fe20004800000 */
[--C-:B------:R-:W-:Y:S01]  /*eca0*/  IMAD.IADD R6, R193, 0x1, -R0.reuse ;  /* 0x00000001c1067824 */ /* 0x100fe200078e0a00 */
[----:B------:R-:W-:Y:S01]  /*ecb0*/  ISETP.GT.AND P4, PT, R197, R2, PT ;  /* 0x00000002c500720c */ /* 0x000fe20003f84270 */
[----:B------:R-:W2:Y:S01]  /*ecc0*/  MUFU.TANH R29, R49 ;  /* 0x00000031001d7308 */ /* 0x000ea20000002400 */
[----:B------:R-:W-:Y:S01]  /*ecd0*/  ISETP.GE.AND P6, PT, R2, R202, PT ;  /* 0x000000ca0200720c */ /* 0x000fe20003fc6270 */
[----:B------:R-:W-:Y:S01]  /*ece0*/  IMAD.IADD R0, R198, 0x1, -R0 ;  /* 0x00000001c6007824 */ /* 0x000fe200078e0a00 */
[----:B------:R-:W-:-:S02]  /*ecf0*/  ISETP.GT.AND P5, PT, R196, R2, PT ;  /* 0x00000002c400720c */ /* 0x000fc40003fa4270 */
[C---:B------:R-:W-:Y:S02]  /*ed00*/  ISETP.GE.AND P3, PT, R2.reuse, R199, PT ;  /* 0x000000c70200720c */ /* 0x040fe40003f66270 */
[----:B------:R-:W-:Y:S01]  /*ed10*/  ISETP.GE.AND P1, PT, R2, R201, PT ;  /* 0x000000c90200720c */ /* 0x000fe20003f26270 */
[----:B------:R3:W-:Y:S01]  /*ed20*/  MUFU.TANH R19, R17 ;  /* 0x0000001100137308 */ /* 0x0007e20000002400 */
[----:B------:R-:W-:Y:S01]  /*ed30*/  ISETP.GT.AND P2, PT, R195, R2, PT ;  /* 0x00000002c300720c */ /* 0x000fe20003f44270 */
[----:B------:R-:W-:Y:S01]  /*ed40*/  IMAD.IADD R2, R192, 0x1, -R3 ;  /* 0x00000001c0027824 */ /* 0x000fe200078e0a03 */
[----:B------:R-:W-:-:S04]  /*ed50*/  IABS R6, R6 ;  /* 0x0000000600067213 */ /* 0x000fc80000000000 */
[----:B------:R-:W-:Y:S01]  /*ed60*/  I2FP.F32.S32 R18, R6 ;  /* 0x0000000600127245 */ /* 0x000fe20000201400 */
[----:B------:R-:W4:Y:S01]  /*ed70*/  MUFU.TANH R28, R51 ;  /* 0x00000033001c7308 */ /* 0x000f220000002400 */
[----:B---3--:R-:W-:Y:S02]  /*ed80*/  IABS R17, R7 ;  /* 0x0000000700117213 */ /* 0x008fe40000000000 */
[----:B------:R-:W-:Y:S02]  /*ed90*/  IABS R7, R0 ;  /* 0x0000000000077213 */ /* 0x000fe40000000000 */
[----:B------:R-:W-:Y:S01]  /*eda0*/  IABS R0, R2 ;  /* 0x0000000200007213 */ /* 0x000fe20000000000 */
[----:B------:R-:W-:Y:S02]  /*edb0*/  IMAD.MOV.U32 R2, RZ, RZ, R17 ;  /* 0x000000ffff027224 */ /* 0x000fe400078e0011 */
[----:B------:R-:W-:-:S03]  /*edc0*/  IMAD.MOV.U32 R17, RZ, RZ, R7 ;  /* 0x000000ffff117224 */ /* 0x000fc600078e0007 */
[----:B------:R-:W-:Y:S02]  /*edd0*/  I2FP.F32.S32 R7, R2 ;  /* 0x0000000200077245 */ /* 0x000fe40000201400 */
[----:B------:R-:W-:Y:S02]  /*ede0*/  I2FP.F32.S32 R6, R17 ;  /* 0x0000001100067245 */ /* 0x000fe40000201400 */
[----:B------:R-:W-:Y:S01]  /*edf0*/  I2FP.F32.S32 R2, R0 ;  /* 0x0000000000027245 */ /* 0x000fe20000201400 */
[----:B-1----:R-:W-:Y:S01]  /*ee00*/  FFMA.FTZ R17, R7, -UR8, R48 ;  /* 0x8000000807117c23 */ /* 0x002fe20008010030 */
[----:B--2---:R-:W-:Y:S01]  /*ee10*/  FFMA.FTZ R7, R18, -UR8, R29 ;  /* 0x8000000812077c23 */ /* 0x004fe2000801001d */
[----:B------:R-:W-:Y:S02]  /*ee20*/  VIADD R0, R4, 0xffffff90 ;  /* 0xffffff9004007836 */ /* 0x000fe40000000000 */
[----:B----4-:R-:W-:Y:S01]  /*ee30*/  FFMA.FTZ R6, R6, -UR8, R28 ;  /* 0x8000000806067c23 */ /* 0x010fe2000801001c */
[----:B------:R-:W-:Y:S01]  /*ee40*/  FFMA.FTZ R2, R2, -UR8, R19 ;  /* 0x8000000802027c23 */ /* 0x000fe20008010013 */
[----:B------:R-:W-:Y:S01]  /*ee50*/  FSEL R17, R17, -INF , !P4 ;  /* 0xff80000011117808 */ /* 0x000fe20006000000 */
[----:B------:R-:W-:Y:S01]  /*ee60*/  FMUL.FTZ R18, R46, UR4 ;  /* 0x000000042e127c20 */ /* 0x000fe20008410000 */
[----:B------:R-:W-:Y:S01]  /*ee70*/  FSEL R7, R7, -INF , !P5 ;  /* 0xff80000007077808 */ /* 0x000fe20006800000 */
[----:B------:R-:W-:Y:S01]  /*ee80*/  HMMA.16816.F32.BF16 R48, R12, R38, R32 ;  /* 0x000000260c30723c */ /* 0x000fe20000041820 */
[----:B------:R-:W-:Y:S01]  /*ee90*/  ISETP.GT.AND P4, PT, R194, R0, PT ;  /* 0x00000000c200720c */ /* 0x000fe20003f84270 */
[----:B------:R-:W-:Y:S01]  /*eea0*/  MUFU.TANH R44, R18 ;  /* 0x00000012002c7308 */ /* 0x000fe20000002400 */
[----:B------:R-:W-:Y:S01]  /*eeb0*/  FSEL R53, R7, -INF , !P3 ;  /* 0xff80000007357808 */ /* 0x000fe20005800000 */
[----:B------:R-:W-:Y:S01]  /*eec0*/  FMUL.FTZ R7, R40, UR4 ;  /* 0x0000000428077c20 */ /* 0x000fe20008410000 */
[----:B------:R-:W-:Y:S01]  /*eed0*/  FSEL R58, R17, -INF , !P6 ;  /* 0xff800000113a7808 */ /* 0x000fe20007000000 */
[----:B------:R-:W-:Y:S01]  /*eee0*/  FMUL.FTZ R17, R45, UR4 ;  /* 0x000000042d117c20 */ /* 0x000fe20008410000 */
[----:B------:R-:W-:Y:S01]  /*eef0*/  ISETP.GE.AND P6, PT, R0, R200, PT ;  /* 0x000000c80000720c */ /* 0x000fe20003fc6270 */
[----:B------:R-:W-:Y:S01]  /*ef00*/  FMUL.FTZ R29, R41, UR4 ;  /* 0x00000004291d7c20 */ /* 0x000fe20008410000 */
[----:B------:R-:W-:Y:S01]  /*ef10*/  FSEL R6, R6, -INF , !P2 ;  /* 0xff80000006067808 */ /* 0x000fe20005000000 */
[----:B------:R1:W2:Y:S01]  /*ef20*/  MUFU.TANH R37, R7 ;  /* 0x0000000700257308 */ /* 0x0002a20000002400 */
[----:B------:R-:W-:Y:S01]  /*ef30*/  FSEL R2, R2, -INF , !P4 ;  /* 0xff80000002027808 */ /* 0x000fe20006000000 */
[----:B------:R-:W3:Y:S01]  /*ef40*/  LDSM.16.M88.4 R32, [R182+0x5000] ;  /* 0x00500000b620783b */ /* 0x000ee20000000200 */
[----:B------:R-:W-:Y:S01]  /*ef50*/  FSEL R54, R6, -INF , !P1 ;  /* 0xff80000006367808 */ /* 0x000fe20004800000 */
[----:B------:R-:W-:Y:S01]  /*ef60*/  IMAD.IADD R6, R193, 0x1, -R3 ;  /* 0x00000001c1067824 */ /* 0x000fe200078e0a03 */
[----:B------:R-:W-:Y:S01]  /*ef70*/  FSEL R218, R2, -INF , !P6 ;  /* 0xff80000002da7808 */ /* 0x000fe20007000000 */
[----:B------:R-:W-:Y:S01]  /*ef80*/  VIADD R2, R5, 0xffffff59 ;  /* 0xffffff5905027836 */ /* 0x000fe20000000000 */
[----:B------:R-:W-:Y:S01]  /*ef90*/  ISETP.GT.AND P5, PT, R197, R0, PT ;  /* 0x00000000c500720c */ /* 0x000fe20003fa4270 */
[----:B------:R4:W-:Y:S01]  /*efa0*/  MUFU.TANH R19, R17 ;  /* 0x0000001100137308 */ /* 0x0009e20000002400 */
[----:B------:R-:W-:Y:S01]  /*efb0*/  ISETP.GE.AND P3, PT, R0, R202, PT ;  /* 0x000000ca0000720c */ /* 0x000fe20003f66270 */
[----:B------:R-:W-:Y:S01]  /*efc0*/  FMUL.FTZ R40, R47, UR4 ;  /* 0x000000042f287c20 */ /* 0x000fe20008410000 */
[----:B------:R-:W-:-:S02]  /*efd0*/  ISETP.GT.AND P2, PT, R196, R0, PT ;  /* 0x00000000c400720c */ /* 0x000fc40003f44270 */
[C---:B------:R-:W-:Y:S02]  /*efe0*/  ISETP.GE.AND P1, PT, R0.reuse, R199, PT ;  /* 0x000000c70000720c */ /* 0x040fe40003f26270 */
[----:B------:R-:W-:Y:S01]  /*eff0*/  ISETP.GE.AND P4, PT, R0, R201, PT ;  /* 0x000000c90000720c */ /* 0x000fe20003f86270 */
[----:B------:R-:W-:Y:S01]  /*f000*/  MUFU.TANH R41, R29 ;  /* 0x0000001d00297308 */ /* 0x000fe20000002400 */
[----:B------:R-:W-:Y:S01]  /*f010*/  ISETP.GT.AND P6, PT, R195, R0, PT ;  /* 0x00000000c300720c */ /* 0x000fe20003fc4270 */
[--C-:B-1----:R-:W-:Y:S02]  /*f020*/  IMAD.IADD R7, R16, 0x1, -R3.reuse ;  /* 0x0000000110077824 */ /* 0x102fe400078e0a03 */
[----:B------:R-:W-:Y:S01]  /*f030*/  FMUL.FTZ R0, R42, UR4 ;  /* 0x000000042a007c20 */ /* 0x000fe20008410000 */
[----:B------:R-:W-:Y:S02]  /*f040*/  IMAD.IADD R3, R198, 0x1, -R3 ;  /* 0x00000001c6037824 */ /* 0x000fe400078e0a03 */
[----:B------:R-:W-:Y:S01]  /*f050*/  IABS R18, R7 ;  /* 0x0000000700127213 */ /* 0x000fe20000000000 */
[----:B------:R1:W5:Y:S01]  /*f060*/  MUFU.TANH R28, R0 ;  /* 0x00000000001c7308 */ /* 0x0003620000002400 */
[----:B------:R-:W-:-:S02]  /*f070*/  IABS R7, R6 ;  /* 0x0000000600077213 */ /* 0x000fc40000000000 */
[----:B------:R-:W-:Y:S01]  /*f080*/  IABS R3, R3 ;  /* 0x0000000300037213 */ /* 0x000fe20000000000 */
[----:B------:R-:W-:Y:S01]  /*f090*/  IMAD.MOV.U32 R6, RZ, RZ, R18 ;  /* 0x000000ffff067224 */ /* 0x000fe200078e0012 */
[----:B------:R-:W-:Y:S02]  /*f0a0*/  I2FP.F32.S32 R7, R7 ;  /* 0x0000000700077245 */ /* 0x000fe40000201400 */
[----:B------:R-:W-:Y:S01]  /*f0b0*/  I2FP.F32.S32 R18, R3 ;  /* 0x0000000300127245 */ /* 0x000fe20000201400 */
[----:B------:R-:W3:Y:S01]  /*f0c0*/  MUFU.TANH R42, R40 ;  /* 0x00000028002a7308 */ /* 0x000ee20000002400 */
[----:B------:R-:W-:Y:S01]  /*f0d0*/  I2FP.F32.S32 R6, R6 ;  /* 0x0000000600067245 */ /* 0x000fe20000201400 */
[----:B--2---:R-:W-:-:S04]  /*f0e0*/  FFMA.FTZ R7, R7, -UR8, R37 ;  /* 0x8000000807077c23 */ /* 0x004fc80008010025 */
[----:B----4-:R-:W-:Y:S01]  /*f0f0*/  FFMA.FTZ R17, R6, -UR8, R44 ;  /* 0x8000000806117c23 */ /* 0x010fe2000801002c */
[----:B------:R-:W-:Y:S01]  /*f100*/  FSEL R7, R7, -INF , !P2 ;  /* 0xff80000007077808 */ /* 0x000fe20005000000 */
[----:B------:R2:W4:Y:S01]  /*f110*/  MUFU.TANH R40, R36 ;  /* 0x0000002400287308 */ /* 0x0005220000002400 */
[----:B-1----:R-:W-:Y:S02]  /*f120*/  IMAD.IADD R0, R192, 0x1, -R2 ;  /* 0x00000001c0007824 */ /* 0x002fe400078e0a02 */
[----:B------:R-:W-:Y:S01]  /*f130*/  FSEL R17, R17, -INF , !P5 ;  /* 0xff80000011117808 */ /* 0x000fe20006800000 */
[----:B-----5:R-:W-:Y:S01]  /*f140*/  FFMA.FTZ R6, R18, -UR8, R28 ;  /* 0x8000000812067c23 */ /* 0x020fe2000801001c */
[----:B------:R-:W-:Y:S01]  /*f150*/  FSEL R208, R7, -INF , !P1 ;  /* 0xff80000007d07808 */ /* 0x000fe20004800000 */
[----:B------:R-:W-:Y:S01]  /*f160*/  HMMA.16816.F32.BF16 R28, R20, R30, R176 ;  /* 0x0000001e141c723c */ /* 0x000fe200000418b0 */
[----:B------:R-:W-:Y:S01]  /*f170*/  IABS R0, R0 ;  /* 0x0000000000007213 */ /* 0x000fe20000000000 */
[----:B------:R-:W-:Y:S01]  /*f180*/  IMAD.IADD R7, R16, 0x1, -R2 ;  /* 0x0000000110077824 */ /* 0x000fe200078e0a02 */
[----:B------:R-:W-:Y:S01]  /*f190*/  FSEL R214, R17, -INF , !P3 ;  /* 0xff80000011d67808 */ /* 0x000fe20005800000 */
[----:B------:R-:W-:Y:S01]  /*f1a0*/  FMUL.FTZ R17, R48, UR4 ;  /* 0x0000000430117c20 */ /* 0x000fe20008410000 */
[----:B------:R-:W-:Y:S01]  /*f1b0*/  I2FP.F32.S32 R3, R0 ;  /* 0x0000000000037245 */ /* 0x000fe20000201400 */
[----:B------:R-:W-:Y:S01]  /*f1c0*/  VIADD R0, R4, 0xffffff91 ;  /* 0xffffff9104007836 */ /* 0x000fe20000000000 */
[----:B------:R-:W-:Y:S01]  /*f1d0*/  FSEL R6, R6, -INF , !P6 ;  /* 0xff80000006067808 */ /* 0x000fe20007000000 */
[----:B---3--:R-:W-:Y:S01]  /*f1e0*/  HMMA.16816.F32.BF16 R44, R24, R32, R160 ;  /* 0x00000020182c723c */ /* 0x008fe200000418a0 */
[----:B------:R-:W-:Y:S01]  /*f1f0*/  IABS R18, R7 ;  /* 0x0000000700127213 */ /* 0x000fe20000000000 */
[----:B------:R-:W-:Y:S01]  /*f200*/  FFMA.FTZ R3, R3, -UR8, R19 ;  /* 0x8000000803037c23 */ /* 0x000fe20008010013 */
[----:B------:R-:W-:Y:S01]  /*f210*/  ISETP.GT.AND P5, PT, R194, R0, PT ;  /* 0x00000000c200720c */ /* 0x000fe20003fa4270 */
[----:B------:R1:W3:Y:S01]  /*f220*/  MUFU.TANH R19, R17 ;  /* 0x0000001100137308 */ /* 0x0002e20000002400 */
[----:B------:R-:W-:-:S02]  /*f230*/  ISETP.GE.AND P3, PT, R0, R200, PT ;  /* 0x000000c80000720c */ /* 0x000fc40003f66270 */
[----:B------:R-:W-:Y:S02]  /*f240*/  FSEL R3, R3, -INF , !P5 ;  /* 0xff80000003037808 */ /* 0x000fe40006800000 */
[----:B------:R-:W-:Y:S01]  /*f250*/  FSEL R211, R6, -INF , !P4 ;  /* 0xff80000006d37808 */ /* 0x000fe20006000000 */
[----:B------:R-:W-:Y:S01]  /*f260*/  VIADD R6, R5, 0xffffff60 ;  /* 0xffffff6005067836 */ /* 0x000fe20000000000 */
[----:B------:R-:W-:Y:S01]  /*f270*/  FSEL R213, R3, -INF , !P3 ;  /* 0xff80000003d57808 */ /* 0x000fe20005800000 */
[--C-:B------:R-:W-:Y:S01]  /*f280*/  IMAD.IADD R3, R193, 0x1, -R2.reuse ;  /* 0x00000001c1037824 */ /* 0x100fe200078e0a02 */
[----:B------:R-:W-:Y:S01]  /*f290*/  ISETP.GT.AND P2, PT, R197, R0, PT ;  /* 0x00000000c500720c */ /* 0x000fe20003f44270 */
[----:B------:R-:W-:Y:S01]  /*f2a0*/  IMAD.IADD R2, R198, 0x1, -R2 ;  /* 0x00000001c6027824 */ /* 0x000fe200078e0a02 */
[----:B------:R-:W-:Y:S01]  /*f2b0*/  ISETP.GE.AND P1, PT, R0, R202, PT ;  /* 0x000000ca0000720c */ /* 0x000fe20003f26270 */
[----:B--2---:R-:W-:Y:S01]  /*f2c0*/  HMMA.16816.F32.BF16 R36, R8, R38, R28 ;  /* 0x000000260824723c */ /* 0x004fe2000004181c */
[----:B------:R-:W-:Y:S01]  /*f2d0*/  ISETP.GT.AND P6, PT, R196, R0, PT ;  /* 0x00000000c400720c */ /* 0x000fe20003fc4270 */
[----:B------:R-:W2:Y:S01]  /*f2e0*/  LDSM.16.M88.4 R28, [R186+0x5000] ;  /* 0x00500000ba1c783b */ /* 0x000ea20000000200 */
[----:B------:R-:W-:Y:S01]  /*f2f0*/  IABS R7, R2 ;  /* 0x0000000200077213 */ /* 0x000fe20000000000 */
[----:B------:R-:W-:Y:S01]  /*f300*/  IMAD.MOV.U32 R2, RZ, RZ, R18 ;  /* 0x000000ffff027224 */ /* 0x000fe200078e0012 */
[----:B------:R-:W-:Y:S01]  /*f310*/  ISETP.GE.AND P5, PT, R0, R199, PT ;  /* 0x000000c70000720c */ /* 0x000fe20003fa6270 */
[----:B------:R-:W-:Y:S01]  /*f320*/  FMUL.FTZ R18, R50, UR4 ;  /* 0x0000000432127c20 */ /* 0x000fe20008410000 */
[----:B------:R-:W-:Y:S01]  /*f330*/  ISETP.GE.AND P4, PT, R0, R201, PT ;  /* 0x000000c90000720c */ /* 0x000fe20003f86270 */
[----:B-1----:R-:W-:Y:S01]  /*f340*/  IMAD.MOV.U32 R17, RZ, RZ, R7 ;  /* 0x000000ffff117224 */ /* 0x002fe200078e0007 */
[----:B------:R-:W-:Y:S01]  /*f350*/  ISETP.GT.AND P3, PT, R195, R0, PT ;  /* 0x00000000c300720c */ /* 0x000fe20003f64270 */
[----:B------:R-:W-:Y:S01]  /*f360*/  IMAD.IADD R0, R192, 0x1, -R6 ;  /* 0x00000001c0007824 */ /* 0x000fe200078e0a06 */
[----:B------:R-:W-:Y:S01]  /*f370*/  IABS R3, R3 ;  /* 0x0000000300037213 */ /* 0x000fe20000000000 */
[----:B------:R1:W5:Y:S01]  /*f380*/  MUFU.TANH R48, R18 ;  /* 0x0000001200307308 */ /* 0x0003620000002400 */
[----:B------:R-:W-:Y:S01]  /*f390*/  I2FP.F32.S32 R2, R2 ;  /* 0x0000000200027245 */ /* 0x000fe20000201400 */
[----:B------:R-:W-:-:S04]  /*f3a0*/  DEPBAR.LE SB0, 0x0 ;  /* 0x000080000000791a */ /* 0x000fc80000000000 */
[----:B------:R-:W-:Y:S01]  /*f3b0*/  I2FP.F32.S32 R7, R3 ;  /* 0x0000000300077245 */ /* 0x000fe20000201400 */
[----:B------:R-:W-:Y:S01]  /*f3c0*/  FMUL.FTZ R52, R39, UR4 ;  /* 0x0000000427347c20 */ /* 0x000fe20008410000 */
[----:B------:R-:W-:Y:S01]  /*f3d0*/  I2FP.F32.S32 R3, R17 ;  /* 0x0000001100037245 */ /* 0x000fe20000201400 */
[----:B------:R-:W-:Y:S01]  /*f3e0*/  FFMA.FTZ R17, R2, -UR8, R42 ;  /* 0x8000000802117c23 */ /* 0x000fe2000801002a */
[----:B------:R-:W-:Y:S01]  /*f3f0*/  IABS R0, R0 ;  /* 0x0000000000007213 */ /* 0x000fe20000000000 */
[----:B------:R-:W-:Y:S01]  /*f400*/  FFMA.FTZ R7, R7, -UR8, R41 ;  /* 0x8000000807077c23 */ /* 0x000fe20008010029 */
[----:B------:R-:W-:Y:S01]  /*f410*/  FMUL.FTZ R50, R37, UR4 ;  /* 0x0000000425327c20 */ /* 0x000fe20008410000 */
[----:B----4-:R-:W-:Y:S01]  /*f420*/  FFMA.FTZ R3, R3, -UR8, R40 ;  /* 0x8000000803037c23 */ /* 0x010fe20008010028 */
[----:B------:R-:W-:Y:S01]  /*f430*/  I2FP.F32.S32 R2, R0 ;  /* 0x0000000000027245 */ /* 0x000fe20000201400 */
[----:B------:R-:W-:Y:S01]  /*f440*/  VIADD R0, R4, 0xffffff98 ;  /* 0xffffff9804007836 */ /* 0x000fe20000000000 */
[----:B------:R-:W-:Y:S01]  /*f450*/  FSEL R17, R17, -INF , !P2 ;  /* 0xff80000011117808 */ /* 0x000fe20005000000 */
[----:B------:R-:W-:Y:S01]  /*f460*/  HMMA.16816.F32.BF16 R40, R20, R32, R172 ;  /* 0x000000201428723c */ /* 0x000fe200000418ac */
[----:B------:R-:W-:Y:S01]  /*f470*/  FSEL R3, R3, -INF , !P3 ;  /* 0xff80000003037808 */ /* 0x000fe20005800000 */
[----:B---3--:R-:W-:Y:S01]  /*f480*/  FFMA.FTZ R2, R2, -UR8, R19 ;  /* 0x8000000802027c23 */ /* 0x008fe20008010013 */
[----:B------:R-:W-:Y:S01]  /*f490*/  ISETP.GT.AND P2, PT, R194, R0, PT ;  /* 0x00000000c200720c */ /* 0x000fe20003f44270 */
[----:B-1----:R-:W-:Y:S01]  /*f4a0*/  FMUL.FTZ R18, R49, UR4 ;  /* 0x0000000431127c20 */ /* 0x002fe20008410000 */
[----:B------:R-:W-:Y:S01]  /*f4b0*/  FSEL R7, R7, -INF , !P6 ;  /* 0xff80000007077808 */ /* 0x000fe20007000000 */
[----:B------:R-:W-:Y:S01]  /*f4c0*/  FMUL.FTZ R32, R51, UR4 ;  /* 0x0000000433207c20 */ /* 0x000fe20008410000 */
[----:B------:R-:W-:Y:S01]  /*f4d0*/  FSEL R212, R17, -INF , !P1 ;  /* 0xff80000011d47808 */ /* 0x000fe20004800000 */
[----:B------:R-:W-:Y:S01]  /*f4e0*/  IMAD.IADD R17, R16, 0x1, -R6 ;  /* 0x0000000110117824 */ /* 0x000fe200078e0a06 */
[----:B------:R-:W-:Y:S01]  /*f4f0*/  FSEL R205, R3, -INF , !P4 ;  /* 0xff80000003cd7808 */ /* 0x000fe20006000000 */
[----:B------:R-:W-:Y:S01]  /*f500*/  FMUL.FTZ R3, R38, UR4 ;  /* 0x0000000426037c20 */ /* 0x000fe20008410000 */
[----:B------:R-:W-:Y:S01]  /*f510*/  ISETP.GE.AND P1, PT, R0, R200, PT ;  /* 0x000000c80000720c */ /* 0x000fe20003f26270 */
[----:B------:R-:W-:Y:S01]  /*f520*/  MUFU.TANH R19, R18 ;  /* 0x0000001200137308 */ /* 0x000fe20000002400 */
[----:B------:R-:W-:-:S02]  /*f530*/  FSEL R2, R2, -INF , !P2 ;  /* 0xff80000002027808 */ /* 0x000fc40005000000 */
[----:B------:R-:W-:Y:S01]  /*f540*/  FSEL R178, R7, -INF , !P5 ;  /* 0xff80000007b27808 */ /* 0x000fe20006800000 */
[----:B------:R-:W-:Y:S01]  /*f550*/  FMUL.FTZ R7, R36, UR4 ;  /* 0x0000000424077c20 */ /* 0x000fe20008410000 */
[----:B------:R-:W-:Y:S02]  /*f560*/  FSEL R209, R2, -INF , !P1 ;  /* 0xff80000002d17808 */ /* 0x000fe40004800000 */
[----:B------:R-:W-:Y:S01]  /*f570*/  ISETP.GT.AND P6, PT, R197, R0, PT ;  /* 0x00000000c500720c */ /* 0x000fe20003fc4270 */
[----:B------:R1:W-:Y:S01]  /*f580*/  MUFU.TANH R33, R3 ;  /* 0x0000000300217308 */ /* 0x0003e20000002400 */
[----:B------:R-:W-:Y:S01]  /*f590*/  ISETP.GE.AND P5, PT, R0, R202, PT ;  /* 0x000000ca0000720c */ /* 0x000fe20003fa6270 */
[----:B--2---:R-:W-:Y:S01]  /*f5a0*/  HMMA.16816.F32.BF16 R40, R8, R28, R40 ;  /* 0x0000001c0828723c */ /* 0x004fe20000041828 */
[----:B------:R-:W-:Y:S01]  /*f5b0*/  BAR.SYNC.DEFER_BLOCKING 0x0 ;  /* 0x0000000000007b1d */ /* 0x000fe20000010000 */
[----:B------:R-:W-:Y:S02]  /*f5c0*/  ISETP.GT.AND P3, PT, R196, R0, PT ;  /* 0x00000000c400720c */ /* 0x000fe40003f64270 */
[----:B------:R-:W-:-:S02]  /*f5d0*/  ISETP.GE.AND P4, PT, R0, R199, PT ;  /* 0x000000c70000720c */ /* 0x000fc40003f86270 */
[----:B------:R-:W-:Y:S01]  /*f5e0*/  ISETP.GE.AND P2, PT, R0, R201, PT ;  /* 0x000000c90000720c */ /* 0x000fe20003f46270 */
[----:B------:R2:W3:Y:S01]  /*f5f0*/  MUFU.TANH R36, R7 ;  /* 0x0000000700247308 */ /* 0x0004e20000002400 */
[----:B------:R-:W-:Y:S01]  /*f600*/  ISETP.GT.AND P1, PT, R195, R0, PT ;  /* 0x00000000c300720c */ /* 0x000fe20003f24270 */
[----:B------:R-:W-:Y:S01]  /*f610*/  IMAD.IADD R0, R198, 0x1, -R6 ;  /* 0x00000001c6007824 */ /* 0x000fe200078e0a06 */
[----:B------:R-:W-:Y:S01]  /*f620*/  IABS R17, R17 ;  /* 0x0000001100117213 */ /* 0x000fe20000000000 */
[----:B-1----:R-:W-:-:S04]  /*f630*/  VIADD R3, R5, 0xffffff61 ;  /* 0xffffff6105037836 */ /* 0x002fc80000000000 */
[----:B------:R-:W-:Y:S02]  /*f640*/  IMAD.IADD R2, R192, 0x1, -R3 ;  /* 0x00000001c0027824 */ /* 0x000fe400078e0a03 */
[----:B--2---:R-:W-:Y:S01]  /*f650*/  IMAD.IADD R7, R193, 0x1, -R6 ;  /* 0x00000001c1077824 */ /* 0x004fe200078e0a06 */
[----:B------:R-:W-:Y:S02]  /*f660*/  IABS R6, R0 ;  /* 0x0000000000067213 */ /* 0x000fe40000000000 */
[----:B------:R-:W-:Y:S01]  /*f670*/  IABS R0, R2 ;  /* 0x0000000200007213 */ /* 0x000fe20000000000 */
[----:B------:R-:W-:Y:S01]  /*f680*/  IMAD.MOV.U32 R2, RZ, RZ, R17 ;  /* 0x000000ffff027224 */ /* 0x000fe200078e0011 */
[----:B------:R-:W-:Y:S01]  /*f690*/  IABS R7, R7 ;  /* 0x0000000700077213 */ /* 0x000fe20000000000 */
[----:B------:R-:W-:-:S03]  /*f6a0*/  IMAD.MOV.U32 R18, RZ, RZ, R6 ;  /* 0x000000ffff127224 */ /* 0x000fc600078e0006 */
[----:B------:R-:W-:Y:S02]  /*f6b0*/  I2FP.F32.S32 R6, R2 ;  /* 0x0000000200067245 */ /* 0x000fe40000201400 */
[----:B------:R-:W-:Y:S02]  /*f6c0*/  I2FP.F32.S32 R7, R7 ;  /* 0x0000000700077245 */ /* 0x000fe40000201400 */
[----:B------:R-:W-:Y:S01]  /*f6d0*/  I2FP.F32.S32 R18, R18 ;  /* 0x0000001200127245 */ /* 0x000fe20000201400 */
[----:B-----5:R-:W-:Y:S01]  /*f6e0*/  FFMA.FTZ R17, R6, -UR8, R48 ;  /* 0x8000000806117c23 */ /* 0x020fe20008010030 */
[----:B------:R-:W-:Y:S01]  /*f6f0*/  I2FP.F32.S32 R2, R0 ;  /* 0x0000000000027245 */ /* 0x000fe20000201400 */
[----:B---3--:R-:W-:Y:S01]  /*f700*/  FFMA.FTZ R7, R7, -UR8, R36 ;  /* 0x8000000807077c23 */ /* 0x008fe20008010024 */
[----:B------:R-:W-:Y:S02]  /*f710*/  VIADD R0, R4, 0xffffff99 ;  /* 0xffffff9904007836 */ /* 0x000fe40000000000 */
[----:B------:R-:W-:Y:S01]  /*f720*/  FFMA.FTZ R6, R18, -UR8, R33 ;  /* 0x8000000812067c23 */ /* 0x000fe20008010021 */
[----:B------:R-:W-:Y:S01]  /*f730*/  HMMA.16816.F32.BF16 R36, R12, R28, R44 ;  /* 0x0000001c0c24723c */ /* 0x000fe2000004182c */
[----:B------:R-:W1:Y:S01]  /*f740*/  MUFU.TANH R28, R52 ;  /* 0x00000034001c7308 */ /* 0x000e620000002400 */
[----:B------:R-:W-:Y:S01]  /*f750*/  FSEL R7, R7, -INF , !P3 ;  /* 0xff80000007077808 */ /* 0x000fe20005800000 */
[----:B------:R-:W-:Y:S01]  /*f760*/  FFMA.FTZ R2, R2, -UR8, R19 ;  /* 0x8000000802027c23 */ /* 0x000fe20008010013 */
[----:B------:R-:W-:Y:S01]  /*f770*/  FSEL R6, R6, -INF , !P1 ;  /* 0xff80000006067808 */ /* 0x000fe20004800000 */
[----:B------:R-:W-:Y:S01]  /*f780*/  FMUL.FTZ R29, R43, UR4 ;  /* 0x000000042b1d7c20 */ /* 0x000fe20008410000 */
[----:B------:R-:W-:Y:S01]  /*f790*/  FSEL R170, R7, -INF , !P4 ;  /* 0xff80000007aa7808 */ /* 0x000fe20006000000 */
[--C-:B------:R-:W-:Y:S01]  /*f7a0*/  IMAD.IADD R7, R16, 0x1, -R3.reuse ;  /* 0x0000000110077824 */ /* 0x100fe200078e0a03 */
[----:B------:R-:W-:Y:S01]  /*f7b0*/  FSEL R174, R6, -INF , !P2 ;  /* 0xff80000006ae7808 */ /* 0x000fe20005000000 */
[--C-:B------:R-:W-:Y:S01]  /*f7c0*/  IMAD.IADD R6, R193, 0x1, -R3.reuse ;  /* 0x00000001c1067824 */ /* 0x100fe200078e0a03 */
[----:B------:R-:W-:Y:S01]  /*f7d0*/  MUFU.TANH R33, R32 ;  /* 0x0000002000217308 */ /* 0x000fe20000002400 */
[----:B------:R-:W-:Y:S01]  /*f7e0*/  IMAD.IADD R3, R198, 0x1, -R3 ;  /* 0x00000001c6037824 */ /* 0x000fe200078e0a03 */
[----:B------:R-:W-:Y:S01]  /*f7f0*/  IABS R7, R7 ;  /* 0x0000000700077213 */ /* 0x000fe20000000000 */
[----:B------:R-:W-:Y:S01]  /*f800*/  HMMA.16816.F32.BF16 R44, R24, R34, R76 ;  /* 0x00000022182c723c */ /* 0x000fe2000004184c */
[----:B------:R-:W-:-:S02]  /*f810*/  IABS R18, R6 ;  /* 0x0000000600127213 */ /* 0x000fc40000000000 */
[----:B------:R-:W-:Y:S02]  /*f820*/  FSEL R17, R17, -INF , !P6 ;  /* 0xff80000011117808 */ /* 0x000fe40007000000 */
[----:B------:R-:W2:Y:S01]  /*f830*/  MUFU.TANH R32, R50 ;  /* 0x0000003200207308 */ /* 0x000ea20000002400 */
[----:B------:R-:W-:Y:S01]  /*f840*/  IABS R6, R3 ;  /* 0x0000000300067213 */ /* 0x000fe20000000000 */
[----:B------:R-:W-:Y:S01]  /*f850*/  IMAD.MOV.U32 R3, RZ, RZ, R7 ;  /* 0x000000ffff037224 */ /* 0x000fe200078e0007 */
[----:B------:R-:W-:Y:S01]  /*f860*/  ISETP.GT.AND P6, PT, R194, R0, PT ;  /* 0x00000000c200720c */ /* 0x000fe20003fc4270 */
[----:B------:R-:W-:Y:S01]  /*f870*/  IMAD.MOV.U32 R7, RZ, RZ, R18 ;  /* 0x000000ffff077224 */ /* 0x000fe200078e0012 */
[----:B------:R-:W-:Y:S01]  /*f880*/  I2FP.F32.S32 R6, R6 ;  /* 0x0000000600067245 */ /* 0x000fe20000201400 */
[----:B------:R-:W-:Y:S01]  /*f890*/  FMUL.FTZ R18, R38, UR4 ;  /* 0x0000000426127c20 */ /* 0x000fe20008410000 */
[----:B------:R-:W-:Y:S01]  /*f8a0*/  ISETP.GE.AND P3, PT, R0, R200, PT ;  /* 0x000000c80000720c */ /* 0x000fe20003f66270 */
[----:B------:R-:W-:Y:S01]  /*f8b0*/  FMUL.FTZ R39, R39, UR4 ;  /* 0x0000000427277c20 */ /* 0x000fe20008410000 */
[----:B------:R-:W-:Y:S01]  /*f8c0*/  FSEL R2, R2, -INF , !P6 ;  /* 0xff80000002027808 */ /* 0x000fe20007000000 */
[----:B-1----:R-:W-:Y:S01]  /*f8d0*/  FFMA.FTZ R6, R6, -UR8, R28 ;  /* 0x8000000806067c23 */ /* 0x002fe2000801001c */
[----:B------:R-:W-:Y:S01]  /*f8e0*/  FSEL R207, R17, -INF , !P5 ;  /* 0xff80000011cf7808 */ /* 0x000fe20006800000 */
[----:B------:R-:W-:Y:S01]  /*f8f0*/  FMUL.FTZ R17, R36, UR4 ;  /* 0x0000000424117c20 */ /* 0x000fe20008410000 */
[----:B------:R-:W-:Y:S01]  /*f900*/  I2FP.F32.S32 R3, R3 ;  /* 0x0000000300037245 */ /* 0x000fe20000201400 */
[----:B------:R-:W-:Y:S01]  /*f910*/  FMUL.FTZ R28, R41, UR4 ;  /* 0x00000004291c7c20 */ /* 0x000fe20008410000 */
[----:B------:R-:W-:Y:S01]  /*f920*/  I2FP.F32.S32 R7, R7 ;  /* 0x0000000700077245 */ /* 0x000fe20000201400 */
[----:B------:R1:W3:Y:S01]  /*f930*/  MUFU.TANH R19, R17 ;  /* 0x0000001100137308 */ /* 0x0002e20000002400 */
[----:B------:R-:W-:Y:S01]  /*f940*/  FSEL R204, R2, -INF , !P3 ;  /* 0xff80000002cc7808 */ /* 0x000fe20005800000 */
[----:B------:R-:W-:Y:S01]  /*f950*/  VIADD R2, R5, 0xffffff68 ;  /* 0xffffff6805027836 */ /* 0x000fe20000000000 */
[-C--:B------:R-:W-:Y:S01]  /*f960*/  ISETP.GT.AND P3, PT, R195, R0.reuse, PT ;  /* 0x00000000c300720c */ /* 0x080fe20003f64270 */
[----:B--2---:R-:W-:Y:S01]  /*f970*/  FFMA.FTZ R7, R7, -UR8, R32 ;  /* 0x8000000807077c23 */ /* 0x004fe20008010020 */
[-C--:B------:R-:W-:Y:S01]  /*f980*/  ISETP.GT.AND P5, PT, R197, R0.reuse, PT ;  /* 0x00000000c500720c */ /* 0x080fe20003fa4270 */
[----:B------:R-:W-:Y:S01]  /*f990*/  HMMA.16816.F32.BF16 R48, R24, R216, R224 ;  /* 0x000000d81830723c */ /* 0x000fe200000418e0 */
[----:B------:R-:W-:Y:S01]  /*f9a0*/  ISETP.GT.AND P1, PT, R196, R0, PT ;  /* 0x00000000c400720c */ /* 0x000fe20003f24270 */
[----:B------:R2:W-:Y:S01]  /*f9b0*/  MUFU.TANH R26, R18 ;  /* 0x00000012001a7308 */ /* 0x0005e20000002400 */
[----:B------:R-:W-:-:S02]  /*f9c0*/  ISETP.GE.AND P2, PT, R0, R201, PT ;  /* 0x000000c90000720c */ /* 0x000fc40003f46270 */
[----:B------:R-:W-:Y:S02]  /*f9d0*/  FSEL R6, R6, -INF , !P3 ;  /* 0xff80000006067808 */ /* 0x000fe40005800000 */
[C---:B------:R-:W-:Y:S02]  /*f9e0*/  ISETP.GE.AND P4, PT, R0.reuse, R202, PT ;  /* 0x000000ca0000720c */ /* 0x040fe40003f86270 */
[----:B------:R-:W-:Y:S01]  /*f9f0*/  ISETP.GE.AND P6, PT, R0, R199, PT ;  /* 0x000000c70000720c */ /* 0x000fe20003fc6270 */
[--C-:B------:R-:W-:Y:S01]  /*fa00*/  IMAD.IADD R0, R192, 0x1, -R2.reuse ;  /* 0x00000001c0007824 */ /* 0x100fe200078e0a02 */
[----:B------:R-:W-:Y:S01]  /*fa10*/  FSEL R7, R7, -INF , !P1 ;  /* 0xff80000007077808 */ /* 0x000fe20004800000 */
[----:B-1----:R-:W-:Y:S01]  /*fa20*/  FFMA.FTZ R17, R3, -UR8, R33 ;  /* 0x8000000803117c23 */ /* 0x002fe20008010021 */
[----:B------:R-:W-:Y:S01]  /*fa30*/  FSEL R163, R6, -INF , !P2 ;  /* 0xff80000006a37808 */ /* 0x000fe20005000000 */
[----:B------:R-:W-:Y:S01]  /*fa40*/  FMUL.FTZ R6, R42, UR4 ;  /* 0x000000042a067c20 */ /* 0x000fe20008410000 */
[----:B------:R-:W-:Y:S01]  /*fa50*/  IABS R0, R0 ;  /* 0x0000000000007213 */ /* 0x000fe20000000000 */
[----:B------:R-:W-:Y:S01]  /*fa60*/  HMMA.16816.F32.BF16 R32, R20, R34, R164 ;  /* 0x000000221420723c */ /* 0x000fe200000418a4 */
[----:B------:R-:W-:Y:S01]  /*fa70*/  FSEL R17, R17, -INF , !P5 ;  /* 0xff80000011117808 */ /* 0x000fe20006800000 */
[----:B------:R1:W-:Y:S01]  /*fa80*/  MUFU.TANH R24, R6 ;  /* 0x0000000600187308 */ /* 0x0003e20000002400 */
[----:B------:R-:W-:Y:S01]  /*fa90*/  FSEL R162, R7, -INF , !P6 ;  /* 0xff80000007a27808 */ /* 0x000fe20007000000 */
[----:B------:R-:W-:Y:S01]  /*faa0*/  IMAD.IADD R7, R16, 0x1, -R2 ;  /* 0x0000000110077824 */ /* 0x000fe200078e0a02 */
[----:B------:R-:W-:Y:S01]  /*fab0*/  FSEL R175, R17, -INF , !P4 ;  /* 0xff80000011af7808 */ /* 0x000fe20006000000 */
[----:B------:R-:W-:Y:S01]  /*fac0*/  FMUL.FTZ R17, R40, UR4 ;  /* 0x0000000428117c20 */ /* 0x000fe20008410000 */
[----:B------:R-:W-:Y:S01]  /*fad0*/  I2FP.F32.S32 R3, R0 ;  /* 0x0000000000037245 */ /* 0x000fe20000201400 */
[----:B------:R-:W-:Y:S01]  /*fae0*/  VIADD R0, R4, 0xffffffa0 ;  /* 0xffffffa004007836 */ /* 0x000fe20000000000 */
[----:B--2---:R-:W-:Y:S01]  /*faf0*/  IABS R18, R7 ;  /* 0x0000000700127213 */ /* 0x004fe20000000000 */
[----:B------:R2:W4:Y:S02]  /*fb00*/  MUFU.TANH R25, R17 ;  /* 0x0000001100197308 */ /* 0x0005240000002400 */
[----:B---3--:R-:W-:Y:S01]  /*fb10*/  FFMA.FTZ R3, R3, -UR8, R19 ;  /* 0x8000000803037c23 */ /* 0x008fe20008010013 */
[----:B------:R-:W-:-:S02]  /*fb20*/  ISETP.GT.AND P5, PT, R194, R0, PT ;  /* 0x00000000c200720c */ /* 0x000fc40003fa4270 */
[----:B------:R-:W-:Y:S02]  /*fb30*/  ISETP.GE.AND P1, PT, R0, R200, PT ;  /* 0x000000c80000720c */ /* 0x000fe40003f26270 */
[----:B------:R-:W-:Y:S01]  /*fb40*/  FSEL R3, R3, -INF , !P5 ;  /* 0xff80000003037808 */ /* 0x000fe20006800000 */
[----:B------:R3:W-:Y:S01]  /*fb50*/  MUFU.TANH R41, R39 ;  /* 0x0000002700297308 */ /* 0x0007e20000002400 */
[----:B------:R-:W-:Y:S01]  /*fb60*/  ISETP.GT.AND P4, PT, R197, R0, PT ;  /* 0x00000000c500720c */ /* 0x000fe20003f84270 */
[--C-:B-1----:R-:W-:Y:S01]  /*fb70*/  IMAD.IADD R6, R193, 0x1, -R2.reuse ;  /* 0x00000001c1067824 */ /* 0x102fe200078e0a02 */
[----:B------:R-:W-:Y:S01]  /*fb80*/  FSEL R210, R3, -INF , !P1 ;  /* 0xff80000003d27808 */ /* 0x000fe20004800000 */
[----:B------:R-:W-:Y:S01]  /*fb90*/  IMAD.IADD R2, R198, 0x1, -R2 ;  /* 0x00000001c6027824 */ /* 0x000fe200078e0a02 */
[----:B------:R-:W-:Y:S01]  /*fba0*/  ISETP.GE.AND P6, PT, R0, R202, PT ;  /* 0x000000ca0000720c */ /* 0x000fe20003fc6270 */
[----:B------:R-:W-:Y:S01]  /*fbb0*/  VIADD R3, R5, 0xffffff69 ;  /* 0xffffff6905037836 */ /* 0x000fe20000000000 */
[----:B------:R-:W-:Y:S01]  /*fbc0*/  IABS R7, R6 ;  /* 0x0000000600077213 */ /* 0x000fe20000000000 */
[----:B------:R-:W-:Y:S01]  /*fbd0*/  MUFU.TANH R40, R28 ;  /* 0x0000001c00287308 */ /* 0x000fe20000002400 */
[----:B------:R-:W-:Y:S01]  /*fbe0*/  IABS R6, R2 ;  /* 0x0000000200067213 */ /* 0x000fe20000000000 */
[----:B------:R-:W-:-:S02]  /*fbf0*/  IMAD.MOV.U32 R2, RZ, RZ, R18 ;  /* 0x000000ffff027224 */ /* 0x000fc400078e0012 */
[----:B--2---:R-:W-:Y:S01]  /*fc00*/  FMUL.FTZ R17, R37, UR4 ;  /* 0x0000000425117c20 */ /* 0x004fe20008410000 */
[----:B------:R-:W-:Y:S01]  /*fc10*/  I2FP.F32.S32 R7, R7 ;  /* 0x0000000700077245 */ /* 0x000fe20000201400 */
[----:B------:R-:W-:Y:S01]  /*fc20*/  IMAD.MOV.U32 R18, RZ, RZ, R6 ;  /* 0x000000ffff127224 */ /* 0x000fe200078e0006 */
[----:B------:R-:W-:Y:S01]  /*fc30*/  I2FP.F32.S32 R6, R2 ;  /* 0x0000000200067245 */ /* 0x000fe20000201400 */
[----:B------:R1:W2:Y:S01]  /*fc40*/  MUFU.TANH R19, R17 ;  /* 0x0000001100137308 */ /* 0x0002a20000002400 */
[----:B------:R-:W-:Y:S01]  /*fc50*/  ISETP.GT.AND P3, PT, R196, R0, PT ;  /* 0x00000000c400720c */ /* 0x000fe20003f64270 */
[----:B----4-:R-:W-:Y:S01]  /*fc60*/  FFMA.FTZ R7, R7, -UR8, R25 ;  /* 0x8000000807077c23 */ /* 0x010fe20008010019 */
[----:B------:R-:W-:Y:S01]  /*fc70*/  I2FP.F32.S32 R18, R18 ;  /* 0x0000001200127245 */ /* 0x000fe20000201400 */
[----:B---3--:R-:W-:Y:S01]  /*fc80*/  HMMA.16816.F32.BF16 R36, R20, R216, R148 ;  /* 0x000000d81424723c */ /* 0x008fe20000041894 */
[C---:B------:R-:W-:Y:S02]  /*fc90*/  ISETP.GE.AND P5, PT, R0.reuse, R199, PT ;  /* 0x000000c70000720c */ /* 0x040fe40003fa6270 */
[----:B------:R-:W-:Y:S01]  /*fca0*/  ISETP.GE.AND P2, PT, R0, R201, PT ;  /* 0x000000c90000720c */ /* 0x000fe20003f46270 */
[----:B------:R3:W4:Y:S01]  /*fcb0*/  MUFU.TANH R20, R29 ;  /* 0x0000001d00147308 */ /* 0x0007220000002400 */
[----:B------:R-:W-:Y:S01]  /*fcc0*/  ISETP.GT.AND P1, PT, R195, R0, PT ;  /* 0x00000000c300720c */ /* 0x000fe20003f24270 */
[----:B------:R-:W-:Y:S01]  /*fcd0*/  IMAD.IADD R0, R192, 0x1, -R3 ;  /* 0x00000001c0007824 */ /* 0x000fe200078e0a03 */
[----:B------:R-:W-:-:S04]  /*fce0*/  FSEL R7, R7, -INF , !P3 ;  /* 0xff80000007077808 */ /* 0x000fc80005800000 */
[----:B------:R-:W-:Y:S02]  /*fcf0*/  IABS R0, R0 ;  /* 0x0000000000007213 */ /* 0x000fe40000000000 */
[----:B------:R-:W-:Y:S01]  /*fd00*/  FSEL R172, R7, -INF , !P5 ;  /* 0xff80000007ac7808 */ /* 0x000fe20006800000 */
[----:B-1----:R-:W-:Y:S01]  /*fd10*/  FFMA.FTZ R17, R6, -UR8, R26 ;  /* 0x8000000806117c23 */ /* 0x002fe2000801001a */
[----:B------:R-:W-:Y:S01]  /*fd20*/  FFMA.FTZ R6, R18, -UR8, R24 ;  /* 0x8000000812067c23 */ /* 0x000fe20008010018 */
[----:B------:R-:W-:Y:S01]  /*fd30*/  I2FP.F32.S32 R2, R0 ;  /* 0x0000000000027245 */ /* 0x000fe20000201400 */
[----:B------:R-:W-:Y:S01]  /*fd40*/  HMMA.16816.F32.BF16 R24, R12, R30, R44 ;  /* 0x0000001e0c18723c */ /* 0x000fe2000004182c */
[----:B------:R-:W-:Y:S01]  /*fd50*/  VIADD R0, R4, 0xffffffa1 ;  /* 0xffffffa104007836 */ /* 0x000fe20000000000 */
[----:B------:R-:W-:Y:S01]  /*fd60*/  FSEL R17, R17, -INF , !P4 ;  /* 0xff80000011117808 */ /* 0x000fe20006000000 */
[----:B------:R-:W-:Y:S02]  /*fd70*/  IMAD.IADD R7, R16, 0x1, -R3 ;  /* 0x0000000110077824 */ /* 0x000fe400078e0a03 */
[----:B--2---:R-:W-:Y:S01]  /*fd80*/  FFMA.FTZ R2, R2, -UR8, R19 ;  /* 0x8000000802027c23 */ /* 0x004fe20008010013 */
[----:B------:R-:W-:-:S02]  /*fd90*/  FSEL R6, R6, -INF , !P1 ;  /* 0xff80000006067808 */ /* 0x000fc40004800000 */
[----:B------:R-:W-:Y:S01]  /*fda0*/  ISETP.GT.AND P4, PT, R194, R0, PT ;  /* 0x00000000c200720c */ /* 0x000fe20003f84270 */
[----:B---3--:R-:W-:Y:S01]  /*fdb0*/  HMMA.16816.F32.BF16 R28, R8, R30, R32 ;  /* 0x0000001e081c723c */ /* 0x008fe20000041820 */
[----:B------:R-:W-:Y:S02]  /*fdc0*/  FSEL R206, R17, -INF , !P6 ;  /* 0xff80000011ce7808 */ /* 0x000fe40007000000 */
[----:B------:R-:W-:Y:S01]  /*fdd0*/  FSEL R176, R6, -INF , !P2 ;  /* 0xff80000006b07808 */ /* 0x000fe20005000000 */
[--C-:B------:R-:W-:Y:S01]  /*fde0*/  IMAD.IADD R6, R193, 0x1, -R3.reuse ;  /* 0x00000001c1067824 */ /* 0x100fe200078e0a03 */
[----:B------:R-:W-:Y:S01]  /*fdf0*/  ISETP.GE.AND P6, PT, R0, R200, PT ;  /* 0x000000c80000720c */ /* 0x000fe20003fc6270 */
[----:B------:R-:W-:Y:S01]  /*fe00*/  IMAD.IADD R3, R198, 0x1, -R3 ;  /* 0x00000001c6037824 */ /* 0x000fe200078e0a03 */
[----:B------:R-:W-:Y:S02]  /*fe10*/  FSEL R2, R2, -INF , !P4 ;  /* 0xff80000002027808 */ /* 0x000fe40006000000 */
[----:B------:R-:W-:Y:S01]  /*fe20*/  IABS R18, R7 ;  /* 0x0000000700127213 */ /* 0x000fe20000000000 */
[----:B------:R-:W-:Y:S01]  /*fe30*/  FMUL.FTZ R17, R24, UR4 ;  /* 0x0000000418117c20 */ /* 0x000fe20008410000 */
[----:B------:R-:W-:Y:S01]  /*fe40*/  FSEL R179, R2, -INF , !P6 ;  /* 0xff80000002b37808 */ /* 0x000fe20007000000 */
[----:B------:R-:W-:Y:S01]  /*fe50*/  VIADD R2, R5, 0xffffff70 ;  /* 0xffffff7005027836 */ /* 0x000fe20000000000 */
[----:B------:R-:W-:Y:S01]  /*fe60*/  IABS R7, R6 ;  /* 0x0000000600077213 */ /* 0x000fe20000000000 */
[----:B------:R1:W2:Y:S01]  /*fe70*/  MUFU.TANH R19, R17 ;  /* 0x0000001100137308 */ /* 0x0002a20000002400 */
[----:B------:R-:W-:Y:S01]  /*fe80*/  IABS R6, R3 ;  /* 0x0000000300067213 */ /* 0x000fe20000000000 */
[----:B------:R-:W-:Y:S01]  /*fe90*/  IMAD.MOV.U32 R3, RZ, RZ, R18 ;  /* 0x000000ffff037224 */ /* 0x000fe200078e0012 */
[----:B------:R-:W-:-:S02]  /*fea0*/  ISETP.GT.AND P3, PT, R197, R0, PT ;  /* 0x00000000c500720c */ /* 0x000fc40003f64270 */
[----:B------:R-:W-:Y:S01]  /*feb0*/  FMUL.FTZ R24, R31, UR4 ;  /* 0x000000041f187c20 */ /* 0x000fe20008410000 */
[----:B------:R-:W-:Y:S02]  /*fec0*/  ISETP.GE.AND P5, PT, R0, R202, PT ;  /* 0x000000ca0000720c */ /* 0x000fe40003fa6270 */
[-C--:B------:R-:W-:Y:S02]  /*fed0*/  ISETP.GT.AND P1, PT, R196, R0.reuse, PT ;  /* 0x00000000c400720c */ /* 0x080fe40003f24270 */
[C---:B------:R-:W-:Y:S01]  /*fee0*/  ISETP.GE.AND P4, PT, R0.reuse, R199, PT ;  /* 0x000000c70000720c */ /* 0x040fe20003f86270 */
[----:B------:R-:W-:Y:S01]  /*fef0*/  MUFU.TANH R24, R24 ;  /* 0x0000001800187308 */ /* 0x000fe20000002400 */
[----:B------:R-:W-:Y:S02]  /*ff00*/  ISETP.GE.AND P2, PT, R0, R201, PT ;  /* 0x000000c90000720c */ /* 0x000fe40003f46270 */
[----:B------:R-:W-:Y:S01]  /*ff10*/  ISETP.GT.AND P6, PT, R195, R0, PT ;  /* 0x00000000c300720c */ /* 0x000fe20003fc4270 */
[----:B------:R-:W-:Y:S01]  /*ff20*/  IMAD.IADD R0, R192, 0x1, -R2 ;  /* 0x00000001c0007824 */ /* 0x000fe200078e0a02 */
[----:B------:R-:W-:-:S02]  /*ff30*/  I2FP.F32.S32 R3, R3 ;  /* 0x0000000300037245 */ /* 0x000fc40000201400 */
[----:B------:R-:W-:Y:S02]  /*ff40*/  I2FP.F32.S32 R7, R7 ;  /* 0x0000000700077245 */ /* 0x000fe40000201400 */
[----:B------:R-:W-:Y:S01]  /*ff50*/  IABS R0, R0 ;  /* 0x0000000000007213 */ /* 0x000fe20000000000 */
[----:B-1----:R-:W-:Y:S01]  /*ff60*/  FFMA.FTZ R17, R3, -UR8, R41 ;  /* 0x8000000803117c23 */ /* 0x002fe20008010029 */
[----:B------:R-:W-:Y:S01]  /*ff70*/  I2FP.F32.S32 R6, R6 ;  /* 0x0000000600067245 */ /* 0x000fe20000201400 */
[----:B------:R-:W-:Y:S01]  /*ff80*/  FFMA.FTZ R7, R7, -UR8, R40 ;  /* 0x8000000807077c23 */ /* 0x000fe20008010028 */
[----:B------:R-:W-:Y:S01]  /*ff90*/  I2FP.F32.S32 R3, R0 ;  /* 0x0000000000037245 */ /* 0x000fe20000201400 */
[----:B------:R-:W-:Y:S01]  /*ffa0*/  VIADD R0, R4, 0xffffffa8 ;  /* 0xffffffa804007836 */ /* 0x000fe20000000000 */
[----:B------:R-:W-:Y:S01]  /*ffb0*/  FSEL R17, R17, -INF , !P3 ;  /* 0xff80000011117808 */ /* 0x000fe20005800000 */
[----:B----4-:R-:W-:Y:S01]  /*ffc0*/  FFMA.FTZ R6, R6, -UR8, R20 ;  /* 0x8000000806067c23 */ /* 0x010fe20008010014 */
[----:B------:R-:W-:Y:S01]  /*ffd0*/  FSEL R7, R7, -INF , !P1 ;  /* 0xff80000007077808 */ /* 0x000fe20004800000 */
[----:B--2---:R-:W-:Y:S01]  /*ffe0*/  FFMA.FTZ R3, R3, -UR8, R19 ;  /* 0x8000000803037c23 */ /* 0x004fe20008010013 */
[----:B------:R-:W-:Y:S01]  /*fff0*/  ISETP.GT.AND P3, PT, R194, R0, PT ;  /* 0x00000000c200720c */ /* 0x000fe20003f64270 */
[----:B------:R-:W-:Y:S01]  /*10000*/  HMMA.16816.F32.BF16 R20, R12, R152, R48 ;  /* 0x000000980c14723c */ /* 0x000fe20000041830 */
[----:B------:R-:W-:Y:S01]  /*10010*/  ISETP.GE.AND P1, PT, R0, R200, PT ;  /* 0x000000c80000720c */ /* 0x000fe20003f26270 */
[----:B------:R-:W-:Y:S01]  /*10020*/  FMUL.FTZ R19, R29, UR4 ;  /* 0x000000041d137c20 */ /* 0x000fe20008410000 */
[----:B------:R-:W-:-:S02]  /*10030*/  FSEL R3, R3, -INF , !P3 ;  /* 0xff80000003037808 */ /* 0x000fc40005800000 */
[----:B------:R-:W-:Y:S01]  /*10040*/  FSEL R177, R17, -INF , !P5 ;  /* 0xff80000011b17808 */ /* 0x000fe20006800000 */
[----:B------:R-:W-:Y:S01]  /*10050*/  FMUL.FTZ R17, R26, UR4 ;  /* 0x000000041a117c20 */ /* 0x000fe20008410000 */
[----:B------:R-:W-:Y:S01]  /*10060*/  FSEL R171, R3, -INF , !P1 ;  /* 0xff80000003ab7808 */ /* 0x000fe20004800000 */
[----:B------:R-:W-:Y:S01]  /*10070*/  FMUL.FTZ R3, R30, UR4 ;  /* 0x000000041e037c20 */ /* 0x000fe20008410000 */
[----:B------:R-:W-:Y:S01]  /*10080*/  FSEL R165, R7, -INF , !P4 ;  /* 0xff80000007a57808 */ /* 0x000fe20006000000 */
[----:B------:R-:W-:Y:S01]  /*10090*/  FMUL.FTZ R7, R28, UR4 ;  /* 0x000000041c077c20 */ /* 0x000fe20008410000 */
[----:B------:R-:W-:Y:S01]  /*100a0*/  FSEL R6, R6, -INF , !P6 ;  /* 0xff80000006067808 */ /* 0x000fe20007000000 */
[----:B------:R-:W1:Y:S01]  /*100b0*/  MUFU.TANH R18, R17 ;  /* 0x0000001100127308 */ /* 0x000e620000002400 */
[----:B------:R-:W-:Y:S02]  /*100c0*/  ISETP.GT.AND P5, PT, R197, R0, PT ;  /* 0x00000000c500720c */ /* 0x000fe40003fa4270 */
[----:B------:R-:W-:Y:S01]  /*100d0*/  FSEL R167, R6, -INF , !P2 ;  /* 0xff80000006a77808 */ /* 0x000fe20005000000 */
[----:B------:R-:W-:Y:S01]  /*100e0*/  IMAD.IADD R6, R16, 0x1, -R2 ;  /* 0x0000000110067824 */ /* 0x000fe200078e0a02 */
[----:B------:R-:W-:-:S02]  /*100f0*/  ISETP.GE.AND P4, PT, R0, R202, PT ;  /* 0x000000ca0000720c */ /* 0x000fc40003f86270 */
[-C--:B------:R-:W-:Y:S01]  /*10100*/  ISETP.GT.AND P6, PT, R196, R0.reuse, PT ;  /* 0x00000000c400720c */ /* 0x080fe20003fc4270 */
[----:B------:R2:W-:Y:S01]  /*10110*/  MUFU.TANH R15, R3 ;  /* 0x00000003000f7308 */ /* 0x0005e20000002400 */
[----:B------:R-:W-:Y:S01]  /*10120*/  ISETP.GE.AND P3, PT, R0, R199, PT ;  /* 0x000000c70000720c */ /* 0x000fe20003f66270 */
[----:B------:R-:W-:Y:S01]  /*10130*/  FMUL.FTZ R22, R22, UR4 ;  /* 0x0000000416167c20 */ /* 0x000fe20008410000 */
[----:B------:R-:W-:Y:S01]  /*10140*/  ISETP.GE.AND P2, PT, R0, R201, PT ;  /* 0x000000c90000720c */ /* 0x000fe20003f46270 */
[----:B------:R-:W-:Y:S01]  /*10150*/  FMUL.FTZ R21, R21, UR4 ;  /* 0x0000000415157c20 */ /* 0x000fe20008410000 */
[----:B------:R-:W-:Y:S01]  /*10160*/  ISETP.GT.AND P1, PT, R195, R0, PT ;  /* 0x00000000c300720c */ /* 0x000fe20003f24270 */
[----:B------:R-:W-:Y:S01]  /*10170*/  VIADD R0, R5, 0xffffff71 ;  /* 0xffffff7105007836 */ /* 0x000fe20000000000 */
[----:B------:R-:W-:Y:S01]  /*10180*/  IABS R6, R6 ;  /* 0x0000000600067213 */ /* 0x000fe20000000000 */
[----:B------:R3:W-:Y:S08]  /*10190*/  MUFU.TANH R17, R7 ;  /* 0x0000000700117308 */ /* 0x0007f00000002400 */
[----:B------:R-:W-:Y:S01]  /*101a0*/  MUFU.TANH R22, R22 ;  /* 0x0000001600167308 */ /* 0x000fe20000002400 */
[----:B--2---:R-:W-:-:S02]  /*101b0*/  IMAD.IADD R3, R193, 0x1, -R2 ;  /* 0x00000001c1037824 */ /* 0x004fc400078e0a02 */
[----:B------:R-:W-:-:S03]  /*101c0*/  IMAD.IADD R2, R198, 0x1, -R2 ;  /* 0x00000001c6027824 */ /* 0x000fc600078e0a02 */
[----:B------:R-:W-:Y:S01]  /*101d0*/  IABS R12, R3 ;  /* 0x00000003000c7213 */ /* 0x000fe20000000000 */
[----:B------:R-:W-:Y:S01]  /*101e0*/  IMAD.IADD R3, R192, 0x1, -R0 ;  /* 0x00000001c0037824 */ /* 0x000fe200078e0a00 */
[----:B------:R-:W-:Y:S01]  /*101f0*/  IABS R13, R2 ;  /* 0x00000002000d7213 */ /* 0x000fe20000000000 */
[----:B---3--:R-:W-:Y:S01]  /*10200*/  FMUL.FTZ R7, R25, UR4 ;  /* 0x0000000419077c20 */ /* 0x008fe20008410000 */
[----:B------:R-:W-:Y:S02]  /*10210*/  MUFU.TANH R21, R21 ;  /* 0x0000001500157308 */ /* 0x000fe40000002400 */
[----:B------:R-:W-:Y:S02]  /*10220*/  IABS R2, R3 ;  /* 0x0000000300027213 */ /* 0x000fe40000000000 */
[----:B------:R-:W-:Y:S01]  /*10230*/  I2FP.F32.S32 R3, R6 ;  /* 0x0000000600037245 */ /* 0x000fe20000201400 */
[----:B------:R-:W-:-:S03]  /*10240*/  IMAD.MOV.U32 R6, RZ, RZ, R13 ;  /* 0x000000ffff067224 */ /* 0x000fc600078e000d */
[----:B------:R2:W3:Y:S01]  /*10250*/  MUFU.TANH R14, R7 ;  /* 0x00000007000e7308 */ /* 0x0004e20000002400 */
[----:B-1----:R-:W-:Y:S01]  /*10260*/  FFMA.FTZ R3, R3, -UR8, R18 ;  /* 0x8000000803037c23 */ /* 0x002fe20008010012 */
[----:B------:R-:W-:Y:S02]  /*10270*/  I2FP.F32.S32 R13, R6 ;  /* 0x00000006000d7245 */ /* 0x000fe40000201400 */
[----:B------:R-:W-:Y:S01]  /*10280*/  I2FP.F32.S32 R6, R2 ;  /* 0x0000000200067245 */ /* 0x000fe20000201400 */
[----:B------:R-:W-:-:S03]  /*10290*/  VIADD R2, R4, 0xffffffa9 ;  /* 0xffffffa904027836 */ /* 0x000fc60000000000 */
[----:B------:R-:W-:Y:S01]  /*102a0*/  MUFU.TANH R25, R19 ;  /* 0x0000001300197308 */ /* 0x000fe20000002400 */
[----:B--2---:R-:W-:Y:S02]  /*102b0*/  IMAD.MOV.U32 R7, RZ, RZ, R12 ;  /* 0x000000ffff077224 */ /* 0x004fe400078e000c */
[----:B------:R-:W-:Y:S01]  /*102c0*/  FMUL.FTZ R12, R27, UR4 ;  /* 0x000000041b0c7c20 */ /* 0x000fe20008410000 */
[----:B---3--:R-:W-:Y:S02]  /*102d0*/  FFMA.FTZ R6, R6, -UR8, R14 ;  /* 0x8000000806067c23 */ /* 0x008fe4000801000e */
[----:B------:R-:W-:Y:S02]  /*102e0*/  I2FP.F32.S32 R7, R7 ;  /* 0x0000000700077245 */ /* 0x000fe40000201400 */
[----:B------:R1:W2:Y:S03]  /*102f0*/  MUFU.TANH R26, R12 ;  /* 0x0000000c001a7308 */ /* 0x0002a60000002400 */
[----:B------:R-:W-:Y:S01]  /*10300*/  FFMA.FTZ R7, R7, -UR8, R17 ;  /* 0x8000000807077c23 */ /* 0x000fe20008010011 */
[----:B-1----:R-:W-:Y:S01]  /*10310*/  FSEL R12, R3, -INF , !P5 ;  /* 0xff800000030c7808 */ /* 0x002fe20006800000 */
[----:B------:R-:W-:Y:S01]  /*10320*/  FFMA.FTZ R3, R13, -UR8, R15 ;  /* 0x800000080d037c23 */ /* 0x000fe2000801000f */
[----:B------:R-:W-:-:S02]  /*10330*/  ISETP.GT.AND P5, PT, R194, R2, PT ;  /* 0x00000002c200720c */ /* 0x000fc40003fa4270 */
[----:B------:R-:W-:Y:S02]  /*10340*/  FSEL R168, R12, -INF , !P4 ;  /* 0xff8000000ca87808 */ /* 0x000fe40006000000 */
[----:B------:R-:W-:Y:S02]  /*10350*/  FSEL R12, R7, -INF , !P6 ;  /* 0xff800000070c7808 */ /* 0x000fe40007000000 */
[----:B------:R-:W-:Y:S02]  /*10360*/  FSEL R7, R3, -INF , !P1 ;  /* 0xff80000003077808 */ /* 0x000fe40004800000 */
[----:B------:R-:W-:Y:S02]  /*10370*/  ISETP.GE.AND P4, PT, R2, R200, PT ;  /* 0x000000c80200720c */ /* 0x000fe40003f86270 */
[----:B------:R-:W-:Y:S01]  /*10380*/  FSEL R3, R6, -INF , !P5 ;  /* 0xff80000006037808 */ /* 0x000fe20006800000 */
[--C-:B------:R-:W-:Y:S01]  /*10390*/  IMAD.IADD R6, R193, 0x1, -R0.reuse ;  /* 0x00000001c1067824 */ /* 0x100fe200078e0a00 */
[----:B------:R-:W-:Y:S01]  /*103a0*/  FSEL R155, R12, -INF , !P3 ;  /* 0xff8000000c9b7808 */ /* 0x000fe20005800000 */
[----:B------:R-:W-:Y:S01]  /*103b0*/  FMUL.FTZ R12, R20, UR4 ;  /* 0x00000004140c7c20 */ /* 0x000fe20008410000 */
[----:B------:R-:W-:Y:S01]  /*103c0*/  FSEL R158, R7, -INF , !P2 ;  /* 0xff800000079e7808 */ /* 0x000fe20005000000 */
[--C-:B------:R-:W-:Y:S01]  /*103d0*/  IMAD.IADD R7, R16, 0x1, -R0.reuse ;  /* 0x0000000110077824 */ /* 0x100fe200078e0a00 */
[----:B------:R-:W-:Y:S01]  /*103e0*/  FSEL R164, R3, -INF , !P4 ;  /* 0xff80000003a47808 */ /* 0x000fe20006000000 */
[----:B------:R-:W-:Y:S01]  /*103f0*/  VIADD R3, R5, 0xffffff78 ;  /* 0xffffff7805037836 */ /* 0x000fe20000000000 */
[----:B------:R-:W-:Y:S01]  /*10400*/  ISETP.GT.AND P6, PT, R197, R2, PT ;  /* 0x00000002c500720c */ /* 0x000fe20003fc4270 */
[----:B------:R-:W-:Y:S01]  /*10410*/  IMAD.IADD R0, R198, 0x1, -R0 ;  /* 0x00000001c6007824 */ /* 0x000fe200078e0a00 */
[----:B------:R-:W-:Y:S01]  /*10420*/  ISETP.GE.AND P3, PT, R2, R202, PT ;  /* 0x000000ca0200720c */ /* 0x000fe20003f66270 */
[----:B------:R1:W3:Y:S01]  /*10430*/  MUFU.TANH R19, R12 ;  /* 0x0000000c00137308 */ /* 0x0002e20000002400 */
[----:B------:R-:W-:-:S02]  /*10440*/  ISETP.GT.AND P1, PT, R196, R2, PT ;  /* 0x00000002c400720c */ /* 0x000fc40003f24270 */
[C---:B------:R-:W-:Y:S02]  /*10450*/  ISETP.GE.AND P2, PT, R2.reuse, R199, PT ;  /* 0x000000c70200720c */ /* 0x040fe40003f46270 */
[----:B------:R-:W-:Y:S02]  /*10460*/  ISETP.GE.AND P5, PT, R2, R201, PT ;  /* 0x000000c90200720c */ /* 0x000fe40003fa6270 */
[----:B------:R-:W-:Y:S01]  /*10470*/  ISETP.GT.AND P4, PT, R195, R2, PT ;  /* 0x00000002c300720c */ /* 0x000fe20003f84270 */
[----:B------:R-:W-:Y:S01]  /*10480*/  IMAD.IADD R2, R192, 0x1, -R3 ;  /* 0x00000001c0027824 */ /* 0x000fe200078e0a03 */
[----:B------:R-:W-:-:S04]  /*10490*/  IABS R6, R6 ;  /* 0x0000000600067213 */ /* 0x000fc80000000000 */
[----:B------:R-:W-:Y:S02]  /*104a0*/  I2FP.F32.S32 R17, R6 ;  /* 0x0000000600117245 */ /* 0x000fe40000201400 */
[----:B-1----:R-:W-:Y:S02]  /*104b0*/  IABS R12, R7 ;  /* 0x00000007000c7213 */ /* 0x002fe40000000000 */
[----:B------:R-:W-:Y:S02]  /*104c0*/  IABS R7, R0 ;  /* 0x0000000000077213 */ /* 0x000fe40000000000 */
[----:B------:R-:W-:Y:S01]  /*104d0*/  IABS R0, R2 ;  /* 0x0000000200007213 */ /* 0x000fe20000000000 */
[----:B------:R-:W-:Y:S02]  /*104e0*/  IMAD.MOV.U32 R2, RZ, RZ, R12 ;  /* 0x000000ffff027224 */ /* 0x000fe400078e000c */
[----:B------:R-:W-:Y:S01]  /*104f0*/  HMMA.16816.F32.BF16 R12, R8, R152, R36 ;  /* 0x00000098080c723c */ /* 0x000fe20000041824 */
[----:B------:R-:W-:-:S02]  /*10500*/  IMAD.MOV.U32 R18, RZ, RZ, R7 ;  /* 0x000000ffff127224 */ /* 0x000fc400078e0007 */
[----:B------:R-:W-:Y:S01]  /*10510*/  FMUL.FTZ R9, R159, UR4 ;  /* 0x000000049f097c20 */ /* 0x000fe20008410000 */
[----:B------:R-:W-:Y:S01]  /*10520*/  I2FP.F32.S32 R7, R2 ;  /* 0x0000000200077245 */ /* 0x000fe20000201400 */
[----:B------:R-:W-:Y:S01]  /*10530*/  FMUL.FTZ R11, R23, UR4 ;  /* 0x00000004170b7c20 */ /* 0x000fe20008410000 */
[----:B------:R-:W-:Y:S01]  /*10540*/  I2FP.F32.S32 R2, R0 ;  /* 0x0000000000027245 */ /* 0x000fe20000201400 */
[----:B------:R-:W-:Y:S01]  /*10550*/  VIADD R0, R4, 0xffffffb0 ;  /* 0xffffffb004007836 */ /* 0x000fe20000000000 */
[----:B------:R-:W-:Y:S01]  /*10560*/  I2FP.F32.S32 R6, R18 ;  /* 0x0000001200067245 */ /* 0x000fe20000201400 */
[----:B--2---:R-:W-:Y:S01]  /*10570*/  FFMA.FTZ R8, R7, -UR8, R26 ;  /* 0x8000000807087c23 */ /* 0x004fe2000801001a */
[----:B------:R-:W-:Y:S01]  /*10580*/  FFMA.FTZ R7, R17, -UR8, R25 ;  /* 0x8000000811077c23 */ /* 0x000fe20008010019 */
[----:B---3--:R-:W-:Y:S01]  /*10590*/  FFMA.FTZ R2, R2, -UR8, R19 ;  /* 0x8000000802027c23 */ /* 0x008fe20008010013 */
[----:B------:R-:W-:Y:S01]  /*105a0*/  MUFU.TANH R10, R9 ;  /* 0x00000009000a7308 */ /* 0x000fe20000002400 */
[----:B------:R-:W-:Y:S01]  /*105b0*/  FFMA.FTZ R6, R6, -UR8, R24 ;  /* 0x8000000806067c23 */ /* 0x000fe20008010018 */
[----:B------:R-:W-:-:S02]  /*105c0*/  FSEL R8, R8, -INF , !P6 ;  /* 0xff80000008087808 */ /* 0x000fc40007000000 */
[----:B------:R-:W-:Y:S02]  /*105d0*/  FSEL R7, R7, -INF , !P1 ;  /* 0xff80000007077808 */ /* 0x000fe40004800000 */
[----:B------:R-:W-:Y:S02]  /*105e0*/  FSEL R6, R6, -INF , !P4 ;  /* 0xff80000006067808 */ /* 0x000fe40006000000 */
[----:B------:R-:W-:Y:S01]  /*105f0*/  ISETP.GT.AND P6, PT, R194, R0, PT ;  /* 0x00000000c200720c */ /* 0x000fe20003fc4270 */
[----:B------:R-:W-:Y:S01]  /*10600*/  FMUL.FTZ R12, R12, UR4 ;  /* 0x000000040c0c7c20 */ /* 0x000fe20008410000 */
[----:B------:R-:W-:Y:S01]  /*10610*/  FSEL R74, R7, -INF , !P2 ;  /* 0xff800000074a7808 */ /* 0x000fe20005000000 */
[--C-:B------:R-:W-:Y:S01]  /*10620*/  IMAD.IADD R7, R16, 0x1, -R3.reuse ;  /* 0x0000000110077824 */ /* 0x100fe200078e0a03 */
[----:B------:R-:W-:Y:S01]  /*10630*/  FSEL R152, R6, -INF , !P5 ;  /* 0xff80000006987808 */ /* 0x000fe20006800000 */
[--C-:B------:R-:W-:Y:S01]  /*10640*/  IMAD.IADD R6, R193, 0x1, -R3.reuse ;  /* 0x00000001c1067824 */ /* 0x100fe200078e0a03 */
[----:B------:R-:W-:Y:S01]  /*10650*/  ISETP.GE.AND P1, PT, R0, R200, PT ;  /* 0x000000c80000720c */ /* 0x000fe20003f26270 */
[----:B------:R-:W-:Y:S01]  /*10660*/  IMAD.IADD R3, R198, 0x1, -R3 ;  /* 0x00000001c6037824 */ /* 0x000fe200078e0a03 */
[----:B------:R-:W-:Y:S01]  /*10670*/  FSEL R2, R2, -INF , !P6 ;  /* 0xff80000002027808 */ /* 0x000fe20007000000 */
[----:B------:R-:W1:Y:S01]  /*10680*/  MUFU.TANH R12, R12 ;  /* 0x0000000c000c7308 */ /* 0x000e620000002400 */
[----:B------:R-:W-:Y:S01]  /*10690*/  FSEL R160, R8, -INF , !P3 ;  /* 0xff80000008a07808 */ /* 0x000fe20005800000 */
[----:B------:R-:W-:Y:S01]  /*106a0*/  FMUL.FTZ R14, R14, UR4 ;  /* 0x000000040e0e7c20 */ /* 0x000fe20008410000 */
[----:B------:R-:W-:Y:S01]  /*106b0*/  IABS R8, R7 ;  /* 0x0000000700087213 */ /* 0x000fe20000000000 */
[----:B------:R-:W-:Y:S01]  /*106c0*/  FMUL.FTZ R17, R13, UR4 ;  /* 0x000000040d117c20 */ /* 0x000fe20008410000 */
[----:B------:R-:W-:Y:S01]  /*106d0*/  FSEL R173, R2, -INF , !P1 ;  /* 0xff80000002ad7808 */ /* 0x000fe20004800000 */
[----:B------:R-:W-:Y:S01]  /*106e0*/  VIADD R2, R5, 0xffffff79 ;  /* 0xffffff7905027836 */ /* 0x000fe20000000000 */
[----:B------:R-:W-:Y:S01]  /*106f0*/  IABS R7, R6 ;  /* 0x0000000600077213 */ /* 0x000fe20000000000 */
[----:B------:R-:W2:Y:S01]  /*10700*/  MUFU.TANH R14, R14 ;  /* 0x0000000e000e7308 */ /* 0x000ea20000002400 */
[----:B------:R-:W-:Y:S01]  /*10710*/  IABS R6, R3 ;  /* 0x0000000300067213 */ /* 0x000fe20000000000 */
[----:B------:R-:W-:Y:S01]  /*10720*/  IMAD.MOV.U32 R3, RZ, RZ, R8 ;  /* 0x000000ffff037224 */ /* 0x000fe200078e0008 */
[----:B------:R-:W-:Y:S01]  /*10730*/  ISETP.GT.AND P3, PT, R197, R0, PT ;  /* 0x00000000c500720c */ /* 0x000fe20003f64270 */
[----:B------:R-:W-:Y:S01]  /*10740*/  VIADD R5, R5, 0xffffff81 ;  /* 0xffffff8105057836 */ /* 0x000fe20000000000 */
[----:B------:R-:W-:Y:S01]  /*10750*/  ISETP.GE.AND P2, PT, R0, R202, PT ;  /* 0x000000ca0000720c */ /* 0x000fe20003f46270 */
[----:B------:R-:W-:Y:S01]  /*10760*/  FMUL.FTZ R13, R157, UR4 ;  /* 0x000000049d0d7c20 */ /* 0x000fe20008410000 */
[----:B------:R-:W-:Y:S01]  /*10770*/  ISETP.GT.AND P4, PT, R196, R0, PT ;  /* 0x00000000c400720c */ /* 0x000fe20003f84270 */
[----:B------:R-:W3:Y:S01]  /*10780*/  MUFU.TANH R11, R11 ;  /* 0x0000000b000b7308 */ /* 0x000ee20000002400 */
[C---:B------:R-:W-:Y:S01]  /*10790*/  ISETP.GE.AND P6, PT, R0.reuse, R199, PT ;  /* 0x000000c70000720c */ /* 0x040fe20003fc6270 */
[----:B------:R-:W-:Y:S01]  /*107a0*/  FMUL.FTZ R15, R15, UR4 ;  /* 0x000000040f0f7c20 */ /* 0x000fe20008410000 */
[----:B------:R-:W-:-:S02]  /*107b0*/  ISETP.GE.AND P5, PT, R0, R201, PT ;  /* 0x000000c90000720c */ /* 0x000fc40003fa6270 */
[----:B------:R-:W-:Y:S01]  /*107c0*/  ISETP.GT.AND P1, PT, R195, R0, PT ;  /* 0x00000000c300720c */ /* 0x000fe20003f24270 */
[----:B------:R-:W-:Y:S01]  /*107d0*/  IMAD.IADD R0, R192, 0x1, -R2 ;  /* 0x00000001c0007824 */ /* 0x000fe200078e0a02 */
[----:B------:R-:W-:Y:S01]  /*107e0*/  I2FP.F32.S32 R3, R3 ;  /* 0x0000000300037245 */ /* 0x000fe20000201400 */
[----:B------:R-:W4:Y:S01]  /*107f0*/  MUFU.TANH R17, R17 ;  /* 0x0000001100117308 */ /* 0x000f220000002400 */
[----:B------:R-:W-:Y:S02]  /*10800*/  I2FP.F32.S32 R7, R7 ;  /* 0x0000000700077245 */ /* 0x000fe40000201400 */
[----:B------:R-:W-:Y:S01]  /*10810*/  IABS R0, R0 ;  /* 0x0000000000007213 */ /* 0x000fe20000000000 */
[----:B------:R-:W-:Y:S01]  /*10820*/  FFMA.FTZ R3, R3, -UR8, R22 ;  /* 0x8000000803037c23 */ /* 0x000fe20008010016 */
[----:B------:R-:W-:Y:S01]  /*10830*/  I2FP.F32.S32 R6, R6 ;  /* 0x0000000600067245 */ /* 0x000fe20000201400 */
[----:B-1----:R-:W-:Y:S01]  /*10840*/  FFMA.FTZ R7, R7, -UR8, R12 ;  /* 0x8000000807077c23 */ /* 0x002fe2000801000c */
[----:B------:R-:W-:Y:S01]  /*10850*/  I2FP.F32.S32 R0, R0 ;  /* 0x0000000000007245 */ /* 0x000fe20000201400 */
[----:B------:R-:W-:Y:S01]  /*10860*/  MUFU.TANH R15, R15 ;  /* 0x0000000f000f7308 */ /* 0x000fe20000002400 */
[----:B------:R-:W-:Y:S01]  /*10870*/  FSEL R9, R3, -INF , !P3 ;  /* 0xff80000003097808 */ /* 0x000fe20005800000 */
[----:B------:R-:W-:Y:S01]  /*10880*/  IMAD.IADD R3, R16, 0x1, -R2 ;  /* 0x0000000110037824 */ /* 0x000fe200078e0a02 */
[----:B------:R-:W-:Y:S01]  /*10890*/  FSEL R7, R7, -INF , !P4 ;  /* 0xff80000007077808 */ /* 0x000fe20006000000 */
[----:B------:R-:W-:Y:S01]  /*108a0*/  FFMA.FTZ R8, R0, -UR8, R21 ;  /* 0x8000000800087c23 */ /* 0x000fe20008010015 */
[----:B------:R-:W-:-:S02]  /*108b0*/  VIADD R0, R4, 0xffffffb1 ;  /* 0xffffffb104007836 */ /* 0x000fc40000000000 */
[----:B--2---:R-:W-:Y:S01]  /*108c0*/  FFMA.FTZ R6, R6, -UR8, R14 ;  /* 0x8000000806067c23 */ /* 0x004fe2000801000e */
[----:B------:R-:W-:Y:S01]  /*108d0*/  IMAD.IADD R16, R16, 0x1, -R5 ;  /* 0x0000000110107824 */ /* 0x000fe200078e0a05 */
[----:B------:R-:W-:Y:S01]  /*108e0*/  FSEL R157, R7, -INF , !P6 ;  /* 0xff800000079d7808 */ /* 0x000fe20007000000 */
[----:B------:R-:W1:Y:S01]  /*108f0*/  MUFU.TANH R14, R13 ;  /* 0x0000000d000e7308 */ /* 0x000e620000002400 */
[----:B------:R-:W-:Y:S01]  /*10900*/  ISETP.GT.AND P3, PT, R194, R0, PT ;  /* 0x00000000c200720c */ /* 0x000fe20003f64270 */
[----:B------:R-:W-:Y:S01]  /*10910*/  VIADD R4, R4, 0xffffffb9 ;  /* 0xffffffb904047836 */ /* 0x000fe20000000000 */
[----:B------:R-:W-:Y:S02]  /*10920*/  IABS R16, R16 ;  /* 0x0000001000107213 */ /* 0x000fe40000000000 */
[----:B------:R-:W-:Y:S02]  /*10930*/  IABS R7, R3 ;  /* 0x0000000300077213 */ /* 0x000fe40000000000 */
[----:B------:R-:W-:Y:S01]  /*10940*/  FSEL R3, R8, -INF , !P3 ;  /* 0xff80000008037808 */ /* 0x000fe20005800000 */
[----:B------:R-:W-:Y:S01]  /*10950*/  IMAD.MOV.U32 R8, RZ, RZ, R16 ;  /* 0x000000ffff087224 */ /* 0x000fe200078e0010 */
[----:B------:R-:W-:-:S02]  /*10960*/  FSEL R6, R6, -INF , !P1 ;  /* 0xff80000006067808 */ /* 0x000fc40004800000 */
[----:B------:R-:W-:Y:S01]  /*10970*/  FSEL R169, R9, -INF , !P2 ;  /* 0xff80000009a97808 */ /* 0x000fe20005000000 */
[----:B------:R-:W-:Y:S01]  /*10980*/  FMUL.FTZ R9, R71, UR4 ;  /* 0x0000000447097c20 */ /* 0x000fe20008410000 */
[----:B------:R-:W-:Y:S02]  /*10990*/  ISETP.GE.AND P2, PT, R0, R200, PT ;  /* 0x000000c80000720c */ /* 0x000fe40003f46270 */
[----:B------:R-:W-:Y:S01]  /*109a0*/  FSEL R161, R6, -INF , !P5 ;  /* 0xff80000006a17808 */ /* 0x000fe20006800000 */
[--C-:B------:R-:W-:Y:S01]  /*109b0*/  IMAD.IADD R6, R193, 0x1, -R2.reuse ;  /* 0x00000001c1067824 */ /* 0x100fe200078e0a02 */
[----:B------:R-:W-:Y:S01]  /*109c0*/  I2FP.F32.S32 R8, R8 ;  /* 0x0000000800087245 */ /* 0x000fe20000201400 */
[----:B------:R-:W-:Y:S01]  /*109d0*/  IMAD.IADD R2, R198, 0x1, -R2 ;  /* 0x00000001c6027824 */ /* 0x000fe200078e0a02 */
[----:B------:R-:W-:Y:S01]  /*109e0*/  FSEL R166, R3, -INF , !P2 ;  /* 0xff80000003a67808 */ /* 0x000fe20005000000 */
[----:B------:R-:W-:Y:S01]  /*109f0*/  IMAD.IADD R3, R192, 0x1, -R5 ;  /* 0x00000001c0037824 */ /* 0x000fe200078e0a05 */
[----:B------:R-:W-:Y:S01]  /*10a00*/  ISETP.GT.AND P4, PT, R197, R0, PT ;  /* 0x00000000c500720c */ /* 0x000fe20003f84270 */
[----:B------:R-:W-:Y:S01]  /*10a10*/  FFMA.FTZ R8, R8, -UR8, R10 ;  /* 0x8000000808087c23 */ /* 0x000fe2000801000a */
[----:B------:R-:W-:Y:S01]  /*10a20*/  ISETP.GE.AND P6, PT, R0, R202, PT ;  /* 0x000000ca0000720c */ /* 0x000fe20003fc6270 */
[----:B------:R-:W-:Y:S01]  /*10a30*/  MUFU.TANH R9, R9 ;  /* 0x0000000900097308 */ /* 0x000fe20000002400 */
[----:B------:R-:W-:-:S02]  /*10a40*/  ISETP.GT.AND P1, PT, R196, R0, PT ;  /* 0x00000000c400720c */ /* 0x000fc40003f24270 */
[C---:B------:R-:W-:Y:S02]  /*10a50*/  ISETP.GE.AND P5, PT, R0.reuse, R199, PT ;  /* 0x000000c70000720c */ /* 0x040fe40003fa6270 */
[----:B------:R-:W-:Y:S02]  /*10a60*/  ISETP.GE.AND P3, PT, R0, R201, PT ;  /* 0x000000c90000720c */ /* 0x000fe40003f66270 */
[----:B------:R-:W-:Y:S01]  /*10a70*/  ISETP.GT.AND P2, PT, R195, R0, PT ;  /* 0x00000000c300720c */ /* 0x000fe20003f44270 */
[----:B------:R-:W-:Y:S01]  /*10a80*/  FMUL.FTZ R0, R69, UR4 ;  /* 0x0000000445007c20 */ /* 0x000fe20008410000 */
[----:B------:R-:W-:Y:S02]  /*10a90*/  IABS R10, R6 ;  /* 0x00000006000a7213 */ /* 0x000fe40000000000 */
[----:B------:R-:W-:Y:S01]  /*10aa0*/  I2FP.F32.S32 R7, R7 ;  /* 0x0000000700077245 */ /* 0x000fe20000201400 */
[----:B------:R2:W5:Y:S01]  /*10ab0*/  MUFU.TANH R13, R0 ;  /* 0x00000000000d7308 */ /* 0x0005620000002400 */
[----:B------:R-:W-:Y:S01]  /*10ac0*/  IABS R6, R2 ;  /* 0x0000000200067213 */ /* 0x000fe20000000000 */
[----:B------:R-:W-:Y:S01]  /*10ad0*/  IMAD.MOV.U32 R2, RZ, RZ, R10 ;  /* 0x000000ffff027224 */ /* 0x000fe200078e000a */
[----:B------:R-:W-:Y:S01]  /*10ae0*/  IABS R3, R3 ;  /* 0x0000000300037213 */ /* 0x000fe20000000000 */
[----:B---3--:R-:W-:-:S03]  /*10af0*/  FFMA.FTZ R7, R7, -UR8, R11 ;  /* 0x8000000807077c23 */ /* 0x008fc6000801000b */
[----:B------:R-:W-:Y:S02]  /*10b00*/  I2FP.F32.S32 R2, R2 ;  /* 0x0000000200027245 */ /* 0x000fe40000201400 */
[----:B------:R-:W-:Y:S02]  /*10b10*/  I2FP.F32.S32 R3, R3 ;  /* 0x0000000300037245 */ /* 0x000fe40000201400 */
[----:B------:R-:W-:Y:S01]  /*10b20*/  FSEL R7, R7, -INF , !P4 ;  /* 0xff80000007077808 */ /* 0x000fe20006000000 */
[----:B----4-:R-:W-:Y:S01]  /*10b30*/  FFMA.FTZ R2, R2, -UR8, R17 ;  /* 0x8000000802027c23 */ /* 0x010fe20008010011 */
[-C--:B------:R-:W-:Y:S01]  /*10b40*/  ISETP.GT.AND P4, PT, R194, R4.reuse, PT ;  /* 0x00000004c200720c */ /* 0x080fe20003f84270 */
[----:B-1----:R-:W-:Y:S01]  /*10b50*/  FFMA.FTZ R3, R3, -UR8, R14 ;  /* 0x8000000803037c23 */ /* 0x002fe2000801000e */
[----:B------:R-:W-:Y:S02]  /*10b60*/  FSEL R159, R7, -INF , !P6 ;  /* 0xff800000079f7808 */ /* 0x000fe40007000000 */
[----:B------:R-:W-:Y:S01]  /*10b70*/  FSEL R2, R2, -INF , !P1 ;  /* 0xff80000002027808 */ /* 0x000fe20004800000 */
[--C-:B--2---:R-:W-:Y:S01]  /*10b80*/  IMAD.IADD R0, R193, 0x1, -R5.reuse ;  /* 0x00000001c1007824 */ /* 0x104fe200078e0a05 */
[----:B------:R-:W-:Y:S01]  /*10b90*/  ISETP.GT.AND P1, PT, R197, R4, PT ;  /* 0x00000004c500720c */ /* 0x000fe20003f24270 */
[----:B------:R-:W-:Y:S01]  /*10ba0*/  IMAD.IADD R5, R198, 0x1, -R5 ;  /* 0x00000001c6057824 */ /* 0x000fe200078e0a05 */
[----:B------:R-:W-:-:S02]  /*10bb0*/  FSEL R73, R2, -INF , !P5 ;  /* 0xff80000002497808 */ /* 0x000fc40006800000 */
[----:B------:R-:W-:Y:S01]  /*10bc0*/  IABS R12, R0 ;  /* 0x00000000000c7213 */ /* 0x000fe20000000000 */
[----:B------:R-:W-:Y:S01]  /*10bd0*/  IMAD.MOV.U32 R0, RZ, RZ, R6 ;  /* 0x000000ffff007224 */ /* 0x000fe200078e0006 */
[----:B------:R-:W-:Y:S02]  /*10be0*/  IABS R11, R5 ;  /* 0x00000005000b7213 */ /* 0x000fe40000000000 */
[----:B------:R-:W-:Y:S01]  /*10bf0*/  FSEL R2, R8, -INF , !P1 ;  /* 0xff80000008027808 */ /* 0x000fe20004800000 */
[----:B------:R-:W-:Y:S01]  /*10c00*/  IMAD.MOV.U32 R5, RZ, RZ, R12 ;  /* 0x000000ffff057224 */ /* 0x000fe200078e000c */
[----:B------:R-:W-:Y:S01]  /*10c10*/  I2FP.F32.S32 R0, R0 ;  /* 0x0000000000007245 */ /* 0x000fe20000201400 */
[----:B------:R-:W-:Y:S01]  /*10c20*/  IMAD.MOV.U32 R6, RZ, RZ, R11 ;  /* 0x000000ffff067224 */ /* 0x000fe200078e000b */
[----:B------:R-:W-:Y:S02]  /*10c30*/  ISETP.GT.AND P1, PT, R195, R4, PT ;  /* 0x00000004c300720c */ /* 0x000fe40003f24270 */
[----:B------:R-:W-:Y:S01]  /*10c40*/  I2FP.F32.S32 R5, R5 ;  /* 0x0000000500057245 */ /* 0x000fe20000201400 */
[----:B------:R-:W-:Y:S01]  /*10c50*/  FFMA.FTZ R0, R0, -UR8, R15 ;  /* 0x8000000800007c23 */ /* 0x000fe2000801000f */
[----:B------:R-:W-:-:S02]  /*10c60*/  I2FP.F32.S32 R6, R6 ;  /* 0x0000000600067245 */ /* 0x000fc40000201400 */
[----:B------:R-:W-:Y:S01]  /*10c70*/  FSEL R3, R3, -INF , !P4 ;  /* 0xff80000003037808 */ /* 0x000fe20006000000 */
[----:B-----5:R-:W-:Y:S01]  /*10c80*/  FFMA.FTZ R5, R5, -UR8, R13 ;  /* 0x8000000805057c23 */ /* 0x020fe2000801000d */
[----:B------:R-:W-:Y:S01]  /*10c90*/  FSEL R7, R0, -INF , !P2 ;  /* 0xff80000000077808 */ /* 0x000fe20005000000 */
[----:B------:R-:W-:Y:S01]  /*10ca0*/  FFMA.FTZ R6, R6, -UR8, R9 ;  /* 0x8000000806067c23 */ /* 0x000fe20008010009 */
[----:B------:R-:W-:Y:S02]  /*10cb0*/  ISETP.GT.AND P2, PT, R196, R4, PT ;  /* 0x00000004c400720c */ /* 0x000fe40003f44270 */
[C---:B------:R-:W-:Y:S02]  /*10cc0*/  ISETP.GE.AND P6, PT, R4.reuse, R200, PT ;  /* 0x000000c80400720c */ /* 0x040fe40003fc6270 */
[----:B------:R-:W-:Y:S02]  /*10cd0*/  FSEL R0, R5, -INF , !P2 ;  /* 0xff80000005007808 */ /* 0x000fe40005000000 */
[----:B------:R-:W-:-:S02]  /*10ce0*/  ISETP.GE.AND P5, PT, R4, R202, PT ;  /* 0x000000ca0400720c */ /* 0x000fc40003fa6270 */
[C---:B------:R-:W-:Y:S02]  /*10cf0*/  ISETP.GE.AND P4, PT, R4.reuse, R199, PT ;  /* 0x000000c70400720c */ /* 0x040fe40003f86270 */
[----:B------:R-:W-:Y:S02]  /*10d00*/  ISETP.GE.AND P2, PT, R4, R201, PT ;  /* 0x000000c90400720c */ /* 0x000fe40003f46270 */
[----:B------:R-:W-:Y:S02]  /*10d10*/  FSEL R6, R6, -INF , !P1 ;  /* 0xff80000006067808 */ /* 0x000fe40004800000 */
[----:B------:R-:W-:Y:S02]  /*10d20*/  FSEL R75, R7, -INF , !P3 ;  /* 0xff800000074b7808 */ /* 0x000fe40005800000 */
[----:B------:R-:W-:Y:S02]  /*10d30*/  FSEL R154, R3, -INF , !P6 ;  /* 0xff800000039a7808 */ /* 0x000fe40007000000 */
[----:B------:R-:W-:-:S02]  /*10d40*/  FSEL R156, R2, -INF , !P5 ;  /* 0xff800000029c7808 */ /* 0x000fc40006800000 */
[----:B------:R-:W-:Y:S02]  /*10d50*/  FSEL R68, R0, -INF , !P4 ;  /* 0xff80000000447808 */ /* 0x000fe40006000000 */
[----:B------:R-:W-:Y:S01]  /*10d60*/  FSEL R153, R6, -INF , !P2 ;  /* 0xff80000006997808 */ /* 0x000fe20005000000 */
[----:B------:R-:W-:Y:S06]  /*10d70*/  BRA.U !UP0, `(.L_x_2660) ;  /* 0x0000000108b07547 */ /* 0x000fec000b800000 */
        /* <DEDUP_REMOVED lines=9> */
[-C--:B------:R-:W-:Y:S02]  /*10e10*/  @!P0 LEA R8, P3, R2, R248.reuse, 0x1 ;  /* 0x000000f802088211 */ /* 0x080fe400078608ff */
        /* <DEDUP_REMOVED lines=32> */
.L_x_2662:
[----:B------:R-:W-:Y:S05]  /*11020*/  BSYNC.RECONVERGENT B0 ;  /* 0x0000000000007941 */ /* 0x000fea0003800200 */
.L_x_2661:
[----:B------:R-:W0:Y:S02]  /*11030*/  LDGDEPBAR ;  /* 0x00000000000079af */ /* 0x000e240000000000 */
.L_x_2660:
[----:B------:R-:W-:Y:S01]  /*11040*/  FMNMX3.FTZ R2, R236, R219, R65, !PT ;  /* 0x000000dbec027276 */ /* 0x000fe20007810041 */
[----:B------:R-:W-:Y:S01]  /*11050*/  LDSM.16.MT88.4 R12, [R180+0x6000] ;  /* 0x00600000b40c783b */ /* 0x000fe20000004200 */
[----:B------:R-:W-:Y:S01]  /*11060*/  FMNMX3.FTZ R0, R233, R215, R59, !PT ;  /* 0x000000d7e9007276 */ /* 0x000fe2000781003b */
[----:B------:R-:W-:Y:S01]  /*11070*/  @UP0 UIADD3 UR20, UPT, UPT, UR20, -0x4, URZ ;  /* 0xfffffffc14140890 */ /* 0x000fe2000fffe0ff */
[----:B------:R-:W-:Y:S01]  /*11080*/  FMNMX3.FTZ R3, R2, R62, R57, !PT ;  /* 0x0000003e02037276 */ /* 0x000fe20007810039 */
[----:B------:R-:W-:Y:S01]  /*11090*/  LDSM.16.MT88.4 R16, [R185+0x6000] ;  /* 0x00600000b910783b */ /* 0x000fe20000004200 */
[----:B------:R-:W-:Y:S02]  /*110a0*/  FMNMX3.FTZ R2, R0, R55, R53, !PT ;  /* 0x0000003700027276 */ /* 0x000fe40007810035 */
        /* <DEDUP_REMOVED lines=29> */
[----:B------:R-:W-:Y:S01]  /*11280*/  MOV R21, R244 ;  /* 0x000000f400157202 */ /* 0x000fe20000000f00 */
[----:B--2---:R-:W2:Y:S01]  /*11290*/  SHFL.BFLY PT, R4, R71, 0x2, 0x1f ;  /* 0x0c401f0047047f89 */ /* 0x004ea200000e0000 */
[----:B------:R-:W-:-:S04]  /*112a0*/  FMNMX3.FTZ R2, R2, R206, R177, !PT ;  /* 0x000000ce02027276 */ /* 0x000fc800078100b1 */
        /* <DEDUP_REMOVED lines=13> */
[----:B--2---:R-:W-:Y:S01]  /*11380*/  FMNMX.FTZ R72, R72, R4, !PT ;  /* 0x0000000448487209 */ /* 0x004fe20007810000 */
[C---:B------:R-:W-:Y:S01]  /*11390*/  FMUL.FTZ R0, R69.reuse, UR7 ;  /* 0x0000000745007c20 */ /* 0x040fe20008410000 */
[----:B------:R-:W-:Y:S02]  /*113a0*/  FSETP.NEU.FTZ.AND P0, PT, R69, -INF , PT ;  /* 0xff8000004500780b */ /* 0x000fe40003f1d000 */
        /* <DEDUP_REMOVED lines=12> */
[----:B------:R2:W-:Y:S01]  /*11470*/  MUFU.EX2 R243, R6 ;  /* 0x0000000600f37308 */ /* 0x0005e20000000800 */
[----:B-1----:R-:W-:Y:S01]  /*11480*/  FMNMX.FTZ R70, R3, R70, !PT ;  /* 0x0000004603467209 */ /* 0x002fe20007810000 */
[----:B------:R-:W-:Y:S01]  /*11490*/  FFMA.FTZ R9, R57, UR7, -R8 ;  /* 0x0000000739097c23 */ /* 0x000fe20008010808 */
[----:B------:R-:W-:Y:S01]  /*114a0*/  FSEL R10, R71, RZ, P2 ;  /* 0x000000ff470a7208 */ /* 0x000fe20001000000 */
[----:B------:R1:W-:Y:S01]  /*114b0*/  MUFU.EX2 R242, R5 ;  /* 0x0000000500f27308 */ /* 0x0003e20000000800 */
[C---:B------:R-:W-:Y:S01]  /*114c0*/  FSETP.NEU.FTZ.AND P0, PT, R70.reuse, -INF , PT ;  /* 0xff8000004600780b */ /* 0x040fe20003f1d000 */
[----:B------:R-:W-:-:S02]  /*114d0*/  FMUL.FTZ R3, R70, UR7 ;  /* 0x0000000746037c20 */ /* 0x000fc40008410000 */
[----:B------:R3:W-:Y:S01]  /*114e0*/  MUFU.EX2 R241, R4 ;  /* 0x0000000400f17308 */ /* 0x0007e20000000800 */
[----:B------:R-:W-:Y:S01]  /*114f0*/  FADD.FTZ R20, R236, -R10 ;  /* 0x8000000aec147221 */ /* 0x000fe20000010000 */
[----:B------:R-:W-:Y:S02]  /*11500*/  MOV R236, R21 ;  /* 0x0000001500ec7202 */ /* 0x000fe40000000f00 */
[----:B------:R-:W-:Y:S01]  /*11510*/  FSEL R3, R3, RZ, P0 ;  /* 0x000000ff03037208 */ /* 0x000fe20000000000 */
[----:B------:R4:W-:Y:S01]  /*11520*/  MUFU.EX2 R230, R9 ;  /* 0x0000000900e67308 */ /* 0x0009e20000000800 */
[----:B--2---:R-:W-:-:S03]  /*11530*/  FFMA.FTZ R6, R66, UR7, -R0 ;  /* 0x0000000742067c23 */ /* 0x004fc60008010800 */
[--C-:B------:R-:W-:Y:S01]  /*11540*/  FFMA.FTZ R11, R222, UR7, -R3.reuse ;  /* 0x00000007de0b7c23 */ /* 0x100fe20008010803 */
[--C-:B-1----:R-:W-:Y:S01]  /*11550*/  FFMA.FTZ R5, R55, UR7, -R2.reuse ;  /* 0x0000000737057c23 */ /* 0x102fe20008010802 */
[----:B------:R1:W-:Y:S01]  /*11560*/  MUFU.EX2 R231, R6 ;  /* 0x0000000600e77308 */ /* 0x0003e20000000800 */
[--C-:B------:R-:W-:Y:S01]  /*11570*/  FFMA.FTZ R10, R58, UR7, -R3.reuse ;  /* 0x000000073a0a7c23 */ /* 0x100fe20008010803 */
[----:B---3--:R-:W-:Y:S02]  /*11580*/  FFMA.FTZ R4, R53, UR7, -R2 ;  /* 0x0000000735047c23 */ /* 0x008fe40008010802 */
[----:B------:R2:W-:Y:S04]  /*11590*/  MUFU.EX2 R244, R5 ;  /* 0x0000000500f47308 */ /* 0x0005e80000000800 */
[----:B------:R3:W-:Y:S01]  /*115a0*/  MUFU.EX2 R245, R4 ;  /* 0x0000000400f57308 */ /* 0x0007e20000000800 */
[----:B----4-:R-:W-:-:S03]  /*115b0*/  FFMA.FTZ R9, R64, UR7, -R3 ;  /* 0x0000000740097c23 */ /* 0x010fc60008010803 */
[----:B------:R4:W-:Y:S01]  /*115c0*/  MUFU.EX2 R227, R11 ;  /* 0x0000000b00e37308 */ /* 0x0009e20000000800 */
[----:B-1----:R-:W-:-:S03]  /*115d0*/  FFMA.FTZ R6, R56, UR7, -R0 ;  /* 0x0000000738067c23 */ /* 0x002fc60008010800 */
[----:B------:R1:W-:Y:S01]  /*115e0*/  MUFU.EX2 R226, R9 ;  /* 0x0000000900e27308 */ /* 0x0003e20000000800 */
[----:B--2---:R-:W-:-:S03]  /*115f0*/  FSEL R5, R72, RZ, P1 ;  /* 0x000000ff48057208 */ /* 0x004fc60000800000 */
[----:B------:R2:W-:Y:S01]  /*11600*/  MUFU.EX2 R224, R10 ;  /* 0x0000000a00e07308 */ /* 0x0005e20000000800 */
[----:B---3--:R-:W-:Y:S01]  /*11610*/  FFMA.FTZ R4, R60, UR7, -R0 ;  /* 0x000000073c047c23 */ /* 0x008fe20008010800 */
[----:B------:R-:W-:Y:S02]  /*11620*/  FADD.FTZ R5, R233, -R5 ;  /* 0x80000005e9057221 */ /* 0x000fe40000010000 */
[----:B------:R3:W-:Y:S01]  /*11630*/  MUFU.EX2 R233, R6 ;  /* 0x0000000600e97308 */ /* 0x0007e20000000800 */
[----:B----4-:R-:W-:Y:S01]  /*11640*/  FFMA.FTZ R11, R61, UR7, -R3 ;  /* 0x000000073d0b7c23 */ /* 0x010fe20008010803 */
[----:B------:R-:W-:Y:S02]  /*11650*/  FMUL.FTZ R5, R5, UR7 ;  /* 0x0000000705057c20 */ /* 0x000fe40008410000 */
[----:B------:R4:W-:Y:S01]  /*11660*/  MUFU.EX2 R240, R4 ;  /* 0x0000000400f07308 */ /* 0x0009e20000000800 */
[----:B-1----:R-:W-:-:S03]  /*11670*/  FSEL R9, R70, RZ, P0 ;  /* 0x000000ff46097208 */ /* 0x002fc60000000000 */
[----:B------:R1:W5:Y:S01]  /*11680*/  MUFU.EX2 R38, R5 ;  /* 0x0000000500267308 */ /* 0x0003620000000800 */
[----:B--2---:R-:W-:Y:S01]  /*11690*/  FFMA.FTZ R10, R208, UR7, -R2 ;  /* 0x00000007d00a7c23 */ /* 0x004fe20008010802 */
[----:B------:R-:W-:Y:S01]  /*116a0*/  FADD.FTZ R9, R234, -R9 ;  /* 0x80000009ea097221 */ /* 0x000fe20000010000 */
[----:B------:R-:W-:Y:S01]  /*116b0*/  MOV R234, R223 ;  /* 0x000000df00ea7202 */ /* 0x000fe20000000f00 */
[----:B------:R2:W-:Y:S01]  /*116c0*/  MUFU.EX2 R225, R11 ;  /* 0x0000000b00e17308 */ /* 0x0005e20000000800 */
[----:B---3--:R-:W-:Y:S01]  /*116d0*/  FADD.FTZ R6, R232, -R7 ;  /* 0x80000007e8067221 */ /* 0x008fe20000010000 */
[----:B------:R-:W-:Y:S02]  /*116e0*/  FMUL.FTZ R9, R9, UR7 ;  /* 0x0000000709097c20 */ /* 0x000fe40008410000 */
[----:B------:R-:W-:Y:S01]  /*116f0*/  MUFU.EX2 R223, R10 ;  /* 0x0000000a00df7308 */ /* 0x000fe20000000800 */
[----:B----4-:R-:W-:Y:S01]  /*11700*/  FFMA.FTZ R4, R54, UR7, -R0 ;  /* 0x0000000736047c23 */ /* 0x010fe20008010800 */
[----:B------:R-:W-:-:S02]  /*11710*/  FMUL.FTZ R6, R6, UR7 ;  /* 0x0000000706067c20 */ /* 0x000fc40008410000 */
[----:B------:R-:W-:Y:S01]  /*11720*/  MUFU.EX2 R36, R9 ;  /* 0x0000000900247308 */ /* 0x000fe20000000800 */
[--C-:B-1----:R-:W-:Y:S01]  /*11730*/  FFMA.FTZ R5, R62, UR7, -R8.reuse ;  /* 0x000000073e057c23 */ /* 0x102fe20008010808 */
[-C--:B-----5:R-:W-:Y:S02]  /*11740*/  FMUL.FTZ R84, R84, R38.reuse ;  /* 0x0000002654547220 */ /* 0x0a0fe40000410000 */
[----:B------:R1:W3:Y:S01]  /*11750*/  MUFU.EX2 R232, R4 ;  /* 0x0000000400e87308 */ /* 0x0002e20000000800 */
[-C--:B------:R-:W-:Y:S01]  /*11760*/  FMUL.FTZ R85, R85, R38.reuse ;  /* 0x0000002655557220 */ /* 0x080fe20000410000 */
[----:B--2---:R-:W-:Y:S01]  /*11770*/  FMUL.FTZ R11, R20, UR7 ;  /* 0x00000007140b7c20 */ /* 0x004fe20008410000 */
[-C--:B------:R-:W-:Y:S01]  /*11780*/  FMUL.FTZ R88, R88, R38.reuse ;  /* 0x0000002658587220 */ /* 0x080fe20000410000 */
[----:B------:R2:W4:Y:S01]  /*11790*/  MUFU.EX2 R39, R6 ;  /* 0x0000000600277308 */ /* 0x0005220000000800 */
[-C--:B------:R-:W-:Y:S01]  /*117a0*/  FMUL.FTZ R89, R89, R38.reuse ;  /* 0x0000002659597220 */ /* 0x080fe20000410000 */
[-C--:B------:R-:W-:Y:S01]  /*117b0*/  FMUL.FTZ R100, R100, R38.reuse ;  /* 0x0000002664647220 */ /* 0x080fe20000410000 */
[-C--:B------:R-:W-:Y:S01]  /*117c0*/  FMUL.FTZ R101, R101, R38.reuse ;  /* 0x0000002665657220 */ /* 0x080fe20000410000 */
[----:B------:R5:W-:Y:S01]  /*117d0*/  MUFU.EX2 R229, R5 ;  /* 0x0000000500e57308 */ /* 0x000be20000000800 */
[-C--:B------:R-:W-:Y:S01]  /*117e0*/  FMUL.FTZ R104, R104, R38.reuse ;  /* 0x0000002668687220 */ /* 0x080fe20000410000 */
[-C--:B------:R-:W-:Y:S01]  /*117f0*/  FMUL.FTZ R105, R105, R38.reuse ;  /* 0x0000002669697220 */ /* 0x080fe20000410000 */
[-C--:B------:R-:W-:Y:S01]  /*11800*/  FMUL.FTZ R116, R116, R38.reuse ;  /* 0x0000002674747220 */ /* 0x080fe20000410000 */
[----:B------:R-:W5:Y:S01]  /*11810*/  MUFU.EX2 R37, R11 ;  /* 0x0000000b00257308 */ /* 0x000f620000000800 */
[-C--:B------:R-:W-:Y:S01]  /*11820*/  FMUL.FTZ R117, R117, R38.reuse ;  /* 0x0000002675757220 */ /* 0x080fe20000410000 */
[----:B-1----:R-:W-:Y:S01]  /*11830*/  FFMA.FTZ R4, R65, UR7, -R8 ;  /* 0x0000000741047c23 */ /* 0x002fe20008010808 */
[----:B---3--:R-:W-:Y:S01]  /*11840*/  F2FP.BF16.F32.PACK_AB R7, R232, R233 ;  /* 0x000000e9e807723e */ /* 0x008fe200000010ff */
[-C--:B------:R-:W-:Y:S01]  /*11850*/  FMUL.FTZ R120, R120, R38.reuse ;  /* 0x0000002678787220 */ /* 0x080fe20000410000 */
[----:B------:R-:W-:Y:S01]  /*11860*/  FMUL.FTZ R121, R121, R38 ;  /* 0x0000002679797220 */ /* 0x000fe20000410000 */
[----:B------:R1:W3:Y:S01]  /*11870*/  MUFU.EX2 R228, R4 ;  /* 0x0000000400e47308 */ /* 0x0002e20000000800 */
[----:B--2---:R-:W-:Y:S01]  /*11880*/  F2FP.BF16.F32.PACK_AB R6, R245, R244 ;  /* 0x000000f4f506723e */ /* 0x004fe200000010ff */
[-C--:B----4-:R-:W-:Y:S01]  /*11890*/  FMUL.FTZ R86, R86, R39.reuse ;  /* 0x0000002756567220 */ /* 0x090fe20000410000 */
[----:B------:R-:W-:Y:S01]  /*118a0*/  FMUL.FTZ R87, R87, R39 ;  /* 0x0000002757577220 */ /* 0x000fe20000410000 */
        /* <DEDUP_REMOVED lines=40> */
[--C-:B------:R-:W-:Y:S01]  /*11b30*/  FFMA.FTZ R10, R162, UR7, -R2.reuse ;  /* 0x00000007a20a7c23 */ /* 0x100fe20008010802 */
[----:B------:R-:W1:Y:S01]  /*11b40*/  LDSM.16.MT88.4 R20, [R185+0x6800] ;  /* 0x00680000b914783b */ /* 0x000e620000004200 */
[----:B------:R-:W-:Y:S01]  /*11b50*/  FFMA.FTZ R11, R170, UR7, -R2 ;  /* 0x00000007aa0b7c23 */ /* 0x000fe20008010802 */
        /* <DEDUP_REMOVED lines=14> */
[--C-:B--2---:R-:W-:Y:S01]  /*11c40*/  FFMA.FTZ R9, R211, UR7, -R0.reuse ;  /* 0x00000007d3097c23 */ /* 0x104fe20008010800 */
[-C--:B------:R-:W-:Y:S01]  /*11c50*/  FMUL.FTZ R129, R129, R37.reuse ;  /* 0x0000002581817220 */ /* 0x080fe20000410000 */
[-C--:B------:R-:W-:Y:S01]  /*11c60*/  FMUL.FTZ R130, R130, R36.reuse ;  /* 0x0000002482827220 */ /* 0x080fe20000410000 */
[C---:B------:R-:W-:Y:S01]  /*11c70*/  HMMA.16816.F32.BF16 R64, R4.reuse, R30, R120 ;  /* 0x0000001e0440723c */ /* 0x040fe20000041878 */
[----:B------:R2:W-:Y:S01]  /*11c80*/  MUFU.EX2 R215, R9 ;  /* 0x0000000900d77308 */ /* 0x0005e20000000800 */
[--C-:B-----5:R-:W-:Y:S01]  /*11c90*/  FFMA.FTZ R10, R205, UR7, -R0.reuse ;  /* 0x00000007cd0a7c23 */ /* 0x120fe20008010800 */
[-C--:B------:R-:W-:Y:S01]  /*11ca0*/  FMUL.FTZ R131, R131, R36.reuse ;  /* 0x0000002483837220 */ /* 0x080fe20000410000 */
[-C--:B------:R-:W-:Y:S01]  /*11cb0*/  FMUL.FTZ R140, R140, R37.reuse ;  /* 0x000000258c8c7220 */ /* 0x080fe20000410000 */
[----:B------:R-:W-:Y:S01]  /*11cc0*/  FMUL.FTZ R141, R141, R37 ;  /* 0x000000258d8d7220 */ /* 0x000fe20000410000 */
[----:B------:R5:W1:Y:S01]  /*11cd0*/  MUFU.EX2 R217, R10 ;  /* 0x0000000a00d97308 */ /* 0x000a620000000800 */
[-C--:B------:R-:W-:Y:S01]  /*11ce0*/  FMUL.FTZ R142, R142, R36.reuse ;  /* 0x000000248e8e7220 */ /* 0x080fe20000410000 */
[----:B------:R-:W-:Y:S01]  /*11cf0*/  HMMA.16816.F32.BF16 R60, R4, R32, R132 ;  /* 0x00000020043c723c */ /* 0x000fe20000041884 */
[----:B------:R-:W-:Y:S01]  /*11d00*/  FMUL.FTZ R143, R143, R36 ;  /* 0x000000248f8f7220 */ /* 0x000fe20000410000 */
[----:B---3--:R-:W-:Y:S01]  /*11d10*/  FFMA.FTZ R11, R212, UR7, -R3 ;  /* 0x00000007d40b7c23 */ /* 0x008fe20008010803 */
[----:B--2---:R-:W-:-:S05]  /*11d20*/  FFMA.FTZ R9, R174, UR7, -R0 ;  /* 0x00000007ae097c23 */ /* 0x004fca0008010800 */
[----:B------:R-:W-:Y:S01]  /*11d30*/  HMMA.16816.F32.BF16 R48, R4, R34, R136 ;  /* 0x000000220430723c */ /* 0x000fe20000041888 */
[----:B------:R-:W-:Y:S01]  /*11d40*/  F2FP.BF16.F32.PACK_AB R4, R228, R242 ;  /* 0x000000f2e404723e */ /* 0x000fe200000010ff */
[----:B------:R2:W-:Y:S01]  /*11d50*/  MUFU.EX2 R174, R11 ;  /* 0x0000000b00ae7308 */ /* 0x0005e20000000800 */
[----:B------:R-:W-:Y:S01]  /*11d60*/  F2FP.BF16.F32.PACK_AB R5, R226, R227 ;  /* 0x000000e3e205723e */ /* 0x000fe200000010ff */
[----:B-----5:R-:W-:Y:S01]  /*11d70*/  FFMA.FTZ R10, R163, UR7, -R0 ;  /* 0x00000007a30a7c23 */ /* 0x020fe20008010800 */
[----:B------:R-:W-:Y:S01]  /*11d80*/  F2FP.BF16.F32.PACK_AB R6, R230, R229 ;  /* 0x000000e5e606723e */ /* 0x000fe200000010ff */
[----:B------:R3:W-:Y:S01]  /*11d90*/  MUFU.EX2 R219, R9 ;  /* 0x0000000900db7308 */ /* 0x0007e20000000800 */
[----:B------:R-:W-:-:S03]  /*11da0*/  F2FP.BF16.F32.PACK_AB R7, R224, R225 ;  /* 0x000000e1e007723e */ /* 0x000fc600000010ff */
[----:B------:R5:W1:Y:S04]  /*11db0*/  MUFU.EX2 R216, R10 ;  /* 0x0000000a00d87308 */ /* 0x000a680000000800 */
[----:B------:R-:W-:Y:S01]  /*11dc0*/  HMMA.16816.F32.BF16 R56, R4, R12, R80 ;  /* 0x0000000c0438723c */ /* 0x000fe20000041850 */
[----:B--2---:R-:W-:Y:S01]  /*11dd0*/  FFMA.FTZ R11, R165, UR7, -R2 ;  /* 0x00000007a50b7c23 */ /* 0x004fe20008010802 */
[----:B---3--:R-:W-:-:S06]  /*11de0*/  FFMA.FTZ R9, R218, UR7, -R8 ;  /* 0x00000007da097c23 */ /* 0x008fcc0008010808 */
[----:B------:R-:W-:Y:S01]  /*11df0*/  HMMA.16816.F32.BF16 R52, R4, R14, R92 ;  /* 0x0000000e0434723c */ /* 0x000fe2000004185c */
[----:B------:R-:W-:Y:S01]  /*11e00*/  LDSM.16.MT88.4 R12, [R184+0x6800] ;  /* 0x00680000b80c783b */ /* 0x000fe20000004200 */
[----:B------:R2:W-:Y:S01]  /*11e10*/  MUFU.EX2 R208, R9 ;  /* 0x0000000900d07308 */ /* 0x0005e20000000800 */
[----:B-----5:R-:W-:-:S04]  /*11e20*/  FFMA.FTZ R10, R213, UR7, -R8 ;  /* 0x00000007d50a7c23 */ /* 0x020fc80008010808 */
[----:B------:R3:W5:Y:S01]  /*11e30*/  MUFU.EX2 R211, R10 ;  /* 0x0000000a00d37308 */ /* 0x0007620000000800 */
[C---:B------:R-:W-:Y:S08]  /*11e40*/  HMMA.16816.F32.BF16 R44, R4.reuse, R16, R96 ;  /* 0x00000010042c723c */ /* 0x040ff00000041860 */
[----:B------:R-:W-:Y:S01]  /*11e50*/  HMMA.16816.F32.BF16 R108, R4, R18, R108 ;  /* 0x00000012046c723c */ /* 0x000fe2000004186c */
[----:B------:R-:W5:Y:S01]  /*11e60*/  LDSM.16.MT88.4 R16, [R181+0x6800] ;  /* 0x00680000b510783b */ /* 0x000f620000004200 */
[--C-:B--2---:R-:W-:Y:S01]  /*11e70*/  FFMA.FTZ R9, R209, UR7, -R8.reuse ;  /* 0x00000007d1097c23 */ /* 0x104fe20008010808 */
[----:B---3--:R-:W-:-:S03]  /*11e80*/  FFMA.FTZ R10, R204, UR7, -R8 ;  /* 0x00000007cc0a7c23 */ /* 0x008fc60008010808 */
[----:B------:R2:W-:Y:S02]  /*11e90*/  MUFU.EX2 R205, R9 ;  /* 0x0000000900cd7308 */ /* 0x0005e40000000800 */
[C---:B------:R-:W-:Y:S02]  /*11ea0*/  HMMA.16816.F32.BF16 R112, R4.reuse, R28, R112 ;  /* 0x0000001c0470723c */ /* 0x040fe40000041870 */
[----:B------:R3:W-:Y:S06]  /*11eb0*/  MUFU.EX2 R209, R10 ;  /* 0x0000000a00d17308 */ /* 0x0007ec0000000800 */
[----:B------:R-:W-:Y:S01]  /*11ec0*/  HMMA.16816.F32.BF16 R40, R4, R30, R124 ;  /* 0x0000001e0428723c */ /* 0x000fe2000004187c */
[----:B------:R-:W-:Y:S01]  /*11ed0*/  LDSM.16.MT88.4 R124, [R181+0x7800] ;  /* 0x00780000b57c783b */ /* 0x000fe20000004200 */
[----:B--2---:R-:W-:-:S04]  /*11ee0*/  FFMA.FTZ R9, R214, UR7, -R3 ;  /* 0x00000007d6097c23 */ /* 0x004fc80008010803 */
[----:B------:R2:W5:Y:S01]  /*11ef0*/  MUFU.EX2 R204, R9 ;  /* 0x0000000900cc7308 */ /* 0x0005620000000800 */
[----:B---3--:R-:W-:Y:S01]  /*11f00*/  FFMA.FTZ R10, R207, UR7, -R3 ;  /* 0x00000007cf0a7c23 */ /* 0x008fe20008010803 */
[C---:B------:R-:W-:Y:S03]  /*11f10*/  HMMA.16816.F32.BF16 R128, R4.reuse, R32, R128 ;  /* 0x000000200480723c */ /* 0x040fe60000041880 */
[----:B------:R3:W-:Y:S05]  /*11f20*/  MUFU.EX2 R178, R10 ;  /* 0x0000000a00b27308 */ /* 0x0007ea0000000800 */
[----:B------:R-:W-:Y:S01]  /*11f30*/  HMMA.16816.F32.BF16 R28, R4, R34, R140 ;  /* 0x00000022041c723c */ /* 0x000fe2000004188c */
[----:B----4-:R-:W-:-:S02]  /*11f40*/  F2FP.BF16.F32.PACK_AB R4, R220, R223 ;  /* 0x000000dfdc04723e */ /* 0x010fc400000010ff */
[----:B-1----:R-:W-:Y:S01]  /*11f50*/  F2FP.BF16.F32.PACK_AB R5, R217, R215 ;  /* 0x000000d7d905723e */ /* 0x002fe200000010ff */
[----:B--2---:R-:W-:Y:S01]  /*11f60*/  FFMA.FTZ R9, R175, UR7, -R3 ;  /* 0x00000007af097c23 */ /* 0x004fe20008010803 */
[----:B------:R-:W-:Y:S02]  /*11f70*/  F2FP.BF16.F32.PACK_AB R6, R222, R221 ;  /* 0x000000ddde06723e */ /* 0x000fe400000010ff */
[----:B------:R-:W-:Y:S01]  /*11f80*/  F2FP.BF16.F32.PACK_AB R7, R216, R219 ;  /* 0x000000dbd807723e */ /* 0x000fe200000010ff */
[----:B------:R1:W2:Y:S01]  /*11f90*/  MUFU.EX2 R175, R9 ;  /* 0x0000000900af7308 */ /* 0x0002a20000000800 */
[----:B---3--:R-:W-:-:S04]  /*11fa0*/  FFMA.FTZ R10, R155, UR7, -R2 ;  /* 0x000000079b0a7c23 */ /* 0x008fc80008010802 */
[----:B------:R3:W-:Y:S01]  /*11fb0*/  MUFU.EX2 R163, R10 ;  /* 0x0000000a00a37308 */ /* 0x0007e20000000800 */
[C---:B------:R-:W-:Y:S08]  /*11fc0*/  HMMA.16816.F32.BF16 R80, R4.reuse, R24, R148 ;  /* 0x000000180450723c */ /* 0x040ff00000041894 */
[----:B------:R-:W-:Y:S01]  /*11fd0*/  HMMA.16816.F32.BF16 R92, R4, R26, R144 ;  /* 0x0000001a045c723c */ /* 0x000fe20000041890 */
[----:B-1----:R-:W-:-:S02]  /*11fe0*/  FFMA.FTZ R9, R172, UR7, -R2 ;  /* 0x00000007ac097c23 */ /* 0x002fc40008010802 */
[----:B------:R1:W-:Y:S01]  /*11ff0*/  MUFU.EX2 R172, R11 ;  /* 0x0000000b00ac7308 */ /* 0x0003e20000000800 */
[----:B---3--:R-:W-:-:S03]  /*12000*/  FFMA.FTZ R10, R167, UR7, -R0 ;  /* 0x00000007a70a7c23 */ /* 0x008fc60008010800 */
[----:B------:R3:W4:Y:S01]  /*12010*/  MUFU.EX2 R170, R9 ;  /* 0x0000000900aa7308 */ /* 0x0007220000000800 */
[C---:B------:R-:W-:Y:S03]  /*12020*/  HMMA.16816.F32.BF16 R88, R4.reuse, R20, R88 ;  /* 0x000000140458723c */ /* 0x040fe60000041858 */
[----:B------:R2:W-:Y:S05]  /*12030*/  MUFU.EX2 R155, R10 ;  /* 0x0000000a009b7308 */ /* 0x0005ea0000000800 */
[----:B------:R-:W-:Y:S01]  /*12040*/  HMMA.16816.F32.BF16 R84, R4, R22, R84 ;  /* 0x000000160454723c */ /* 0x000fe20000041854 */
[----:B-1----:R-:W-:Y:S01]  /*12050*/  FFMA.FTZ R11, R176, UR7, -R0 ;  /* 0x00000007b00b7c23 */ /* 0x002fe20008010800 */
[----:B---3--:R-:W-:-:S03]  /*12060*/  FFMA.FTZ R9, R74, UR7, -R2 ;  /* 0x000000074a097c23 */ /* 0x008fc60008010802 */
[----:B------:R1:W3:Y:S03]  /*12070*/  MUFU.EX2 R162, R11 ;  /* 0x0000000b00a27308 */ /* 0x0002e60000000800 */
[C---:B-----5:R-:W-:Y:S01]  /*12080*/  HMMA.16816.F32.BF16 R76, R4.reuse, R16, R76 ;  /* 0x00000010044c723c */ /* 0x060fe2000004184c */
[----:B--2---:R-:W-:Y:S01]  /*12090*/  FFMA.FTZ R10, R152, UR7, -R0 ;  /* 0x00000007980a7c23 */ /* 0x004fe20008010800 */
[----:B------:R2:W5:Y:S04]  /*120a0*/  MUFU.EX2 R165, R9 ;  /* 0x0000000900a57308 */ /* 0x0005680000000800 */
[----:B------:R4:W-:Y:S02]  /*120b0*/  MUFU.EX2 R151, R10 ;  /* 0x0000000a00977308 */ /* 0x0009e40000000800 */
[----:B------:R-:W-:Y:S01]  /*120c0*/  HMMA.16816.F32.BF16 R64, R4, R18, R64 ;  /* 0x000000120440723c */ /* 0x000fe20000041840 */
[----:B-1----:R-:W-:-:S07]  /*120d0*/  FFMA.FTZ R11, R177, UR7, -R3 ;  /* 0x00000007b10b7c23 */ /* 0x002fce0008010803 */
[----:B------:R-:W-:Y:S01]  /*120e0*/  HMMA.16816.F32.BF16 R60, R4, R12, R60 ;  /* 0x0000000c043c723c */ /* 0x000fe2000004183c */
[----:B--2---:R-:W-:Y:S01]  /*120f0*/  FFMA.FTZ R9, R158, UR7, -R0 ;  /* 0x000000079e097c23 */ /* 0x004fe20008010800 */
[----:B------:R-:W-:Y:S01]  /*12100*/  MUFU.EX2 R74, R11 ;  /* 0x0000000b004a7308 */ /* 0x000fe20000000800 */
[----:B----4-:R-:W-:-:S03]  /*12110*/  FFMA.FTZ R10, R179, UR7, -R8 ;  /* 0x00000007b30a7c23 */ /* 0x010fc60008010808 */
[----:B------:R1:W2:Y:S02]  /*12120*/  MUFU.EX2 R152, R9 ;  /* 0x0000000900987308 */ /* 0x0002a40000000800 */
[----:B------:R-:W-:Y:S01]  /*12130*/  HMMA.16816.F32.BF16 R48, R4, R14, R48 ;  /* 0x0000000e0430723c */ /* 0x000fe20000041830 */
[----:B------:R-:W-:Y:S01]  /*12140*/  F2FP.BF16.F32.PACK_AB R4, R211, R208 ;  /* 0x000000d0d304723e */ /* 0x000fe200000010ff */
[----:B------:R4:W-:Y:S01]  /*12150*/  MUFU.EX2 R150, R10 ;  /* 0x0000000a00967308 */ /* 0x0009e20000000800 */
[----:B------:R-:W-:Y:S02]  /*12160*/  F2FP.BF16.F32.PACK_AB R5, R174, R204 ;  /* 0x000000ccae05723e */ /* 0x000fe400000010ff */
[----:B------:R-:W-:Y:S02]  /*12170*/  F2FP.BF16.F32.PACK_AB R6, R209, R205 ;  /* 0x000000cdd106723e */ /* 0x000fe400000010ff */
[----:B------:R-:W-:Y:S01]  /*12180*/  F2FP.BF16.F32.PACK_AB R7, R175, R178 ;  /* 0x000000b2af07723e */ /* 0x000fe200000010ff */
[----:B-1----:R-:W-:-:S06]  /*12190*/  FFMA.FTZ R9, R210, UR7, -R8 ;  /* 0x00000007d2097c23 */ /* 0x002fcc0008010808 */
[----:B------:R-:W-:Y:S01]  /*121a0*/  HMMA.16816.F32.BF16 R56, R4, R24, R56 ;  /* 0x000000180438723c */ /* 0x000fe20000041838 */
[----:B------:R1:W2:Y:S01]  /*121b0*/  MUFU.EX2 R148, R9 ;  /* 0x0000000900947308 */ /* 0x0002a20000000800 */
[----:B----4-:R-:W-:-:S04]  /*121c0*/  FFMA.FTZ R10, R164, UR7, -R8 ;  /* 0x00000007a40a7c23 */ /* 0x010fc80008010808 */
[----:B------:R4:W-:Y:S02]  /*121d0*/  MUFU.EX2 R149, R10 ;  /* 0x0000000a00957308 */ /* 0x0009e40000000800 */
[C---:B------:R-:W-:Y:S01]  /*121e0*/  HMMA.16816.F32.BF16 R52, R4.reuse, R26, R52 ;  /* 0x0000001a0434723c */ /* 0x040fe20000041834 */
[----:B------:R-:W2:Y:S07]  /*121f0*/  LDSM.16.MT88.4 R24, [R180+0x7000] ;  /* 0x00700000b418783b */ /* 0x000eae0000004200 */
[----:B------:R-:W-:Y:S01]  /*12200*/  HMMA.16816.F32.BF16 R44, R4, R20, R44 ;  /* 0x00000014042c723c */ /* 0x000fe2000004182c */
[----:B-1----:R-:W-:-:S04]  /*12210*/  FFMA.FTZ R9, R171, UR7, -R8 ;  /* 0x00000007ab097c23 */ /* 0x002fc80008010808 */
[----:B------:R1:W-:Y:S01]  /*12220*/  MUFU.EX2 R147, R9 ;  /* 0x0000000900937308 */ /* 0x0003e20000000800 */
[--C-:B----4-:R-:W-:Y:S02]  /*12230*/  FFMA.FTZ R10, R168, UR7, -R3.reuse ;  /* 0x00000007a80a7c23 */ /* 0x110fe40008010803 */
[C---:B------:R-:W-:Y:S01]  /*12240*/  HMMA.16816.F32.BF16 R32, R4.reuse, R22, R108 ;  /* 0x000000160420723c */ /* 0x040fe2000004186c */
[----:B------:R-:W4:Y:S01]  /*12250*/  LDSM.16.MT88.4 R20, [R185+0x7000] ;  /* 0x00700000b914783b */ /* 0x000f220000004200 */
[----:B------:R3:W-:Y:S03]  /*12260*/  MUFU.EX2 R145, R10 ;  /* 0x0000000a00917308 */ /* 0x0007e60000000800 */
[----:B------:R-:W-:Y:S03]  /*12270*/  LDSM.16.MT88.4 R108, [R185+0x7800] ;  /* 0x00780000b96c783b */ /* 0x000fe60000004200 */
[----:B------:R-:W-:Y:S01]  /*12280*/  HMMA.16816.F32.BF16 R112, R4, R16, R112 ;  /* 0x000000100470723c */ /* 0x000fe20000041870 */
[----:B-1----:R-:W-:-:S04]  /*12290*/  FFMA.FTZ R9, R206, UR7, -R3 ;  /* 0x00000007ce097c23 */ /* 0x002fc80008010803 */
[----:B------:R1:W4:Y:S03]  /*122a0*/  MUFU.EX2 R146, R9 ;  /* 0x0000000900927308 */ /* 0x0003260000000800 */
[----:B------:R-:W-:Y:S01]  /*122b0*/  HMMA.16816.F32.BF16 R40, R4, R18, R40 ;  /* 0x000000120428723c */ /* 0x000fe20000041828 */
[----:B------:R-:W4:Y:S01]  /*122c0*/  LDSM.16.MT88.4 R16, [R181+0x7000] ;  /* 0x00700000b510783b */ /* 0x000f220000004200 */
[----:B---3--:R-:W-:-:S06]  /*122d0*/  FFMA.FTZ R10, R73, UR7, -R2 ;  /* 0x00000007490a7c23 */ /* 0x008fcc0008010802 */
[----:B------:R-:W-:Y:S01]  /*122e0*/  HMMA.16816.F32.BF16 R128, R4, R12, R128 ;  /* 0x0000000c0480723c */ /* 0x000fe20000041880 */
[----:B-1----:R-:W-:-:S07]  /*122f0*/  FFMA.FTZ R9, R160, UR7, -R3 ;  /* 0x00000007a0097c23 */ /* 0x002fce0008010803 */
[----:B------:R-:W-:Y:S01]  /*12300*/  HMMA.16816.F32.BF16 R28, R4, R14, R28 ;  /* 0x0000000e041c723c */ /* 0x000fe2000004181c */
[----:B------:R-:W1:Y:S01]  /*12310*/  LDSM.16.MT88.4 R12, [R184+0x7000] ;  /* 0x00700000b80c783b */ /* 0x000e620000004200 */
[----:B------:R3:W1:Y:S01]  /*12320*/  MUFU.EX2 R144, R9 ;  /* 0x0000000900907308 */ /* 0x0006620000000800 */
[----:B------:R-:W-:Y:S02]  /*12330*/  F2FP.BF16.F32.PACK_AB R4, R172, R170 ;  /* 0x000000aaac04723e */ /* 0x000fe400000010ff */
[----:B------:R-:W-:Y:S02]  /*12340*/  F2FP.BF16.F32.PACK_AB R5, R155, R162 ;  /* 0x000000a29b05723e */ /* 0x000fe400000010ff */
[----:B-----5:R-:W-:Y:S02]  /*12350*/  F2FP.BF16.F32.PACK_AB R6, R165, R163 ;  /* 0x000000a3a506723e */ /* 0x020fe400000010ff */
[----:B--2---:R-:W-:-:S07]  /*12360*/  F2FP.BF16.F32.PACK_AB R7, R151, R152 ;  /* 0x000000989707723e */ /* 0x004fce00000010ff */
[----:B------:R-:W-:Y:S01]  /*12370*/  HMMA.16816.F32.BF16 R80, R4, R24, R80 ;  /* 0x000000180450723c */ /* 0x000fe20000041850 */
[----:B---3--:R-:W-:-:S07]  /*12380*/  FFMA.FTZ R9, R157, UR7, -R2 ;  /* 0x000000079d097c23 */ /* 0x008fce0008010802 */
[C---:B------:R-:W-:Y:S01]  /*12390*/  HMMA.16816.F32.BF16 R96, R4.reuse, R26, R92 ;  /* 0x0000001a0460723c */ /* 0x040fe2000004185c */
[----:B------:R-:W2:Y:S07]  /*123a0*/  LDSM.16.MT88.4 R92, [R180+0x7800] ;  /* 0x00780000b45c783b */ /* 0x000eae0000004200 */
[C---:B----4-:R-:W-:Y:S08]  /*123b0*/  HMMA.16816.F32.BF16 R100, R4.reuse, R20, R88 ;  /* 0x000000140464723c */ /* 0x050ff00000041858 */
        /* <DEDUP_REMOVED lines=8> */
[----:B------:R-:W-:-:S07]  /*12440*/  F2FP.BF16.F32.PACK_AB R7, R144, R145 ;  /* 0x000000919007723e */ /* 0x000fce00000010ff */
[C---:B------:R-:W-:Y:S01]  /*12450*/  HMMA.16816.F32.BF16 R52, R4.reuse, R26, R52 ;  /* 0x0000001a0434723c */ /* 0x040fe20000041834 */
[----:B------:R1:W-:Y:S04]  /*12460*/  MUFU.EX2 R26, R9 ;  /* 0x00000009001a7308 */ /* 0x0003e80000000800 */
[----:B------:R3:W4:Y:S03]  /*12470*/  MUFU.EX2 R27, R10 ;  /* 0x0000000a001b7308 */ /* 0x0007260000000800 */
[----:B------:R-:W-:Y:S01]  /*12480*/  HMMA.16816.F32.BF16 R56, R4, R24, R56 ;  /* 0x000000180438723c */ /* 0x000fe20000041838 */
[--C-:B-1----:R-:W-:Y:S01]  /*12490*/  FFMA.FTZ R9, R235, UR7, -R2.reuse ;  /* 0x00000007eb097c23 */ /* 0x102fe20008010802 */
        /* <DEDUP_REMOVED lines=8> */
[----:B-1----:R-:W-:-:S06]  /*12520*/  FFMA.FTZ R9, R75, UR7, -R0 ;  /* 0x000000074b097c23 */ /* 0x002fcc0008010800 */
[----:B------:R-:W-:Y:S01]  /*12530*/  HMMA.16816.F32.BF16 R112, R4, R16, R112 ;  /* 0x000000100470723c */ /* 0x000fe20000041870 */
[--C-:B---3--:R-:W-:Y:S01]  /*12540*/  FFMA.FTZ R2, R237, UR7, -R0.reuse ;  /* 0x00000007ed027c23 */ /* 0x108fe20008010800 */
[----:B------:R-:W-:Y:S01]  /*12550*/  FFMA.FTZ R0, R153, UR7, -R0 ;  /* 0x0000000799007c23 */ /* 0x000fe20008010800 */
[----:B------:R-:W1:Y:S01]  /*12560*/  MUFU.EX2 R21, R9 ;  /* 0x0000000900157308 */ /* 0x000e620000000800 */
[----:B----4-:R-:W-:-:S04]  /*12570*/  F2FP.BF16.F32.PACK_AB R138, R24, R25 ;  /* 0x00000019188a723e */ /* 0x010fc800000010ff */
[C---:B------:R-:W-:Y:S01]  /*12580*/  HMMA.16816.F32.BF16 R40, R4.reuse, R18, R40 ;  /* 0x000000120428723c */ /* 0x040fe20000041828 */
[----:B------:R3:W-:Y:S04]  /*12590*/  MUFU.EX2 R22, R2 ;  /* 0x0000000200167308 */ /* 0x0007e80000000800 */
[----:B------:R4:W5:Y:S03]  /*125a0*/  MUFU.EX2 R20, R0 ;  /* 0x0000000000147308 */ /* 0x0009660000000800 */
[----:B------:R-:W-:Y:S01]  /*125b0*/  HMMA.16816.F32.BF16 R128, R4, R12, R128 ;  /* 0x0000000c0480723c */ /* 0x000fe20000041880 */
[----:B-1----:R-:W-:Y:S01]  /*125c0*/  F2FP.BF16.F32.PACK_AB R137, R21, R23 ;  /* 0x000000171589723e */ /* 0x002fe200000010ff */
[----:B---3--:R-:W-:-:S06]  /*125d0*/  FFMA.FTZ R2, R173, UR7, -R8 ;  /* 0x00000007ad027c23 */ /* 0x008fcc0008010808 */
[----:B------:R-:W-:Y:S01]  /*125e0*/  HMMA.16816.F32.BF16 R28, R4, R14, R28 ;  /* 0x0000000e041c723c */ /* 0x000fe2000004181c */
[--C-:B------:R-:W-:Y:S01]  /*125f0*/  FFMA.FTZ R4, R239, UR7, -R8.reuse ;  /* 0x00000007ef047c23 */ /* 0x100fe20008010808 */
[----:B------:R-:W1:Y:S01]  /*12600*/  LDSM.16.MT88.4 R12, [R184+0x7800] ;  /* 0x00780000b80c783b */ /* 0x000e620000004200 */
[----:B----4-:R-:W-:Y:S01]  /*12610*/  FFMA.FTZ R0, R166, UR7, -R8 ;  /* 0x00000007a6007c23 */ /* 0x010fe20008010808 */
[----:B------:R3:W-:Y:S01]  /*12620*/  MUFU.EX2 R16, R2 ;  /* 0x0000000200107308 */ /* 0x0007e20000000800 */
[----:B-----5:R-:W-:-:S03]  /*12630*/  F2FP.BF16.F32.PACK_AB R139, R20, R22 ;  /* 0x00000016148b723e */ /* 0x020fc600000010ff */
[----:B------:R4:W5:Y:S04]  /*12640*/  MUFU.EX2 R19, R0 ;  /* 0x0000000000137308 */ /* 0x0009680000000800 */
[----:B------:R5:W-:Y:S01]  /*12650*/  MUFU.EX2 R17, R4 ;  /* 0x0000000400117308 */ /* 0x000be20000000800 */
[----:B--2---:R-:W-:Y:S01]  /*12660*/  HMMA.16816.F32.BF16 R84, R136, R92, R80 ;  /* 0x0000005c8854723c */ /* 0x004fe20000041850 */
[----:B---3--:R-:W-:-:S07]  /*12670*/  FFMA.FTZ R2, R154, UR7, -R8 ;  /* 0x000000079a027c23 */ /* 0x008fce0008010808 */
[C---:B------:R-:W-:Y:S01]  /*12680*/  HMMA.16816.F32.BF16 R88, R136.reuse, R94, R96 ;  /* 0x0000005e8858723c */ /* 0x040fe20000041860 */
[--C-:B----4-:R-:W-:Y:S01]  /*12690*/  FFMA.FTZ R0, R169, UR7, -R3.reuse ;  /* 0x00000007a9007c23 */ /* 0x110fe20008010803 */
        /* <DEDUP_REMOVED lines=89> */
[----:B------:R-:W-:Y:S08]  /*12c30*/  HMMA.16816.F32.BF16 R128, R140, R12, R128 ;  /* 0x0000000c8c80723c */ /* 0x000ff00000041880 */
[-C--:B------:R-:W-:Y:S08]  /*12c40*/  HMMA.16816.F32.BF16 R136, R136, R14.reuse, R48 ;  /* 0x0000000e8888723c */ /* 0x080ff00000041830 */
[----:B------:R-:W-:Y:S01]  /*12c50*/  HMMA.16816.F32.BF16 R140, R140, R14, R28 ;  /* 0x0000000e8c8c723c */ /* 0x000fe2000004181c */
[----:B------:R-:W-:-:S04]  /*12c60*/  NOP ;  /* 0x0000000000007918 */ /* 0x000fc80000000000 */
[----:B---3--:R-:W-:-:S15]  /*12c70*/  BRA.U UP0, `(.L_x_2663) ;  /* 0x0000000100047547 */ /* 0x008fde000b800000 */
.L_x_2656:
[----:B------:R-:W-:-:S12]  /*12c80*/  UIADD3 UR20, UPT, UPT, UR12, -0x1, URZ ;  /* 0xffffffff0c147890 */ /* 0x000fd8000fffe0ff */
.L_x_2663:
[----:B------:R-:W-:-:S09]  /*12c90*/  UISETP.GE.AND UP0, UPT, UR20, UR16, UPT ;  /* 0x000000101400728c */ /* 0x000fd2000bf06270 */
[----:B------:R-:W-:Y:S05]  /*12ca0*/  BRA.U !UP0, `(.L_x_2664) ;  /* 0x0000005508347547 */ /* 0x000fea000b800000 */
[----:B--2---:R-:W2:Y:S01]  /*12cb0*/  LDC.64 R244, c[0x0][0x3c0] ;  /* 0x0000f000fff47b82 */ /* 0x004ea20000000a00 */
[----:B------:R-:W3:Y:S01]  /*12cc0*/  LDCU UR13, c[0x0][0x440] ;  /* 0x00008800ff0d77ac */ /* 0x000ee20008000800 */
[----:B------:R-:W-:Y:S01]  /*12cd0*/  IMAD.MOV.U32 R75, RZ, RZ, R69 ;  /* 0x000000ffff4b7224 */ /* 0x000fe200078e0045 */
[----:B------:R-:W-:Y:S01]  /*12ce0*/  MOV R74, R72 ;  /* 0x00000048004a7202 */ /* 0x000fe20000000f00 */
[----:B------:R-:W-:Y:S01]  /*12cf0*/  IMAD.MOV.U32 R73, RZ, RZ, R70 ;  /* 0x000000ffff497224 */ /* 0x000fe200078e0046 */
[----:B------:R-:W-:Y:S01]  /*12d00*/  MOV R68, R71 ;  /* 0x0000004700447202 */ /* 0x000fe20000000f00 */
[----:B------:R-:W-:Y:S01]  /*12d10*/  VIADD R204, R192, 0x8 ;  /* 0x00000008c0cc7836 */ /* 0x000fe20000000000 */
[----:B------:R-:W4:Y:S01]  /*12d20*/  LDCU UR12, c[0x0][0x440] ;  /* 0x00008800ff0c77ac */ /* 0x000f220008000800 */
[----:B------:R-:W1:Y:S01]  /*12d30*/  LDCU UR9, c[0x0][0x50c] ;  /* 0x0000a180ff0977ac */ /* 0x000e620008000800 */
[----:B------:R-:W1:Y:S01]  /*12d40*/  LDCU UR4, c[0x0][0x45c] ;  /* 0x00008b80ff0477ac */ /* 0x000e620008000800 */
[----:B---3--:R-:W-:Y:S01]  /*12d50*/  ISETP.GE.AND P4, PT, R246, UR13, PT ;  /* 0x0000000df6007c0c */ /* 0x008fe2000bf86270 */
[----:B------:R-:W3:Y:S01]  /*12d60*/  LDCU.64 UR6, c[0x0][0x3b8] ;  /* 0x00007700ff0677ac */ /* 0x000ee20008000a00 */
[----:B------:R-:W-:Y:S11]  /*12d70*/  BRA `(.L_x_2665) ;  /* 0x0000000000e07947 */ /* 0x000ff60003800000 */
.L_x_2667:
[----:B------:R-:W-:Y:S01]  /*12d80*/  UIADD3 UR13, UPT, UPT, UR20, -0x1, URZ ;  /* 0xffffffff140d7890 */ /* 0x000fe2000fffe0ff */
[----:B------:R-:W-:Y:S01]  /*12d90*/  IMAD.U32 R7, RZ, RZ, UR6 ;  /* 0x00000006ff077e24 */ /* 0x000fe2000f8e00ff */
[----:B------:R-:W-:Y:S01]  /*12da0*/  ISETP.GE.AND P4, PT, R246, UR12, PT ;  /* 0x0000000cf6007c0c */ /* 0x000fe2000bf86270 */
[----:B------:R-:W-:Y:S01]  /*12db0*/  IMAD.U32 R8, RZ, RZ, UR6 ;  /* 0x00000006ff087e24 */ /* 0x000fe2000f8e00ff */
[----:B------:R-:W-:Y:S01]  /*12dc0*/  UIMAD.WIDE.U32 UR14, UR13, UR6, URZ ;  /* 0x000000060d0e72a5 */ /* 0x000fe2000f8e00ff */
[----:B------:R-:W-:Y:S01]  /*12dd0*/  IMAD.U32 R10, RZ, RZ, UR7 ;  /* 0x00000007ff0a7e24 */ /* 0x000fe2000f8e00ff */
[----:B------:R-:W-:Y:S01]  /*12de0*/  VOTEU.ALL UP0, P0 ;  /* 0x0000000000ff7886 */ /* 0x000fe20000000000 */
[----:B------:R-:W-:Y:S01]  /*12df0*/  IMAD.U32 R9, RZ, RZ, UR6 ;  /* 0x00000006ff097e24 */ /* 0x000fe2000f8e00ff */
[----:B------:R-:W-:Y:S01]  /*12e00*/  USHF.L.U32 UR22, UR14, 0x6, URZ ;  /* 0x000000060e167899 */ /* 0x000fe200080006ff */
[----:B------:R-:W-:Y:S01]  /*12e10*/  IMAD.U32 R70, RZ, RZ, UR6 ;  /* 0x00000006ff467e24 */ /* 0x000fe2000f8e00ff */
[----:B------:R-:W-:Y:S01]  /*12e20*/  UIMAD UR13, UR13, UR7, UR15 ;  /* 0x000000070d0d72a4 */ /* 0x000fe2000f8e020f */
[----:B------:R-:W-:Y:S03]  /*12e30*/  IMAD.U32 R11, RZ, RZ, UR7 ;  /* 0x00000007ff0b7e24 */ /* 0x000fe6000f8e00ff */
[----:B------:R-:W-:Y:S01]  /*12e40*/  USHF.L.U64.HI UR23, UR14, 0x6, UR13 ;  /* 0x000000060e177899 */ /* 0x000fe2000801020d */
[----:B------:R-:W-:Y:S01]  /*12e50*/  @!P0 LEA R7, P1, R7, UR22, 0x4 ;  /* 0x0000001607078c11 */ /* 0x000fe2000f8220ff */
[----:B------:R-:W-:Y:S04]  /*12e60*/  IMAD.U32 R77, RZ, RZ, UR22 ;  /* 0x00000016ff4d7e24 */ /* 0x000fe8000f8e00ff */
[----:B------:R-:W-:Y:S02]  /*12e70*/  @!P0 LEA.HI.X R10, R8, UR23, R10, 0x4, P1 ;  /* 0x00000017080a8c11 */ /* 0x000fe400088f240a */
[----:B------:R-:W-:Y:S02]  /*12e80*/  @!P0 LEA R8, P1, R9, UR22, 0x5 ;  /* 0x0000001609088c11 */ /* 0x000fe4000f8228ff */
[----:B------:R-:W-:Y:S02]  /*12e90*/  MOV R9, UR22 ;  /* 0x0000001600097c02 */ /* 0x000fe40008000f00 */
[----:B------:R-:W-:Y:S02]  /*12ea0*/  @!P0 LEA.HI.X R11, R70, UR23, R11, 0x5, P1 ;  /* 0x00000017460b8c11 */ /* 0x000fe400088f2c0b */
[-C--:B------:R-:W-:Y:S01]  /*12eb0*/  @!P4 LEA R76, P1, R9, R248.reuse, 0x1 ;  /* 0x000000f8094cc211 */ /* 0x080fe200078208ff */
[----:B------:R-:W-:Y:S01]  /*12ec0*/  IMAD.U32 R9, RZ, RZ, UR23 ;  /* 0x00000017ff097e24 */ /* 0x000fe2000f8e00ff */
[----:B------:R-:W-:Y:S04]  /*12ed0*/  @!UP0 UIMAD.WIDE.U32 UR22, UR6, 0x30, UR22 ;  /* 0x00000030061688a5 */ /* 0x000fe8000f8e0016 */
[-C--:B------:R-:W-:Y:S01]  /*12ee0*/  @!P4 LEA.HI.X R77, R77, R247.reuse, R9, 0x1, P1 ;  /* 0x000000f74d4dc211 */ /* 0x080fe200008f0c09 */
[----:B------:R-:W-:Y:S01]  /*12ef0*/  IMAD.U32 R9, RZ, RZ, UR7 ;  /* 0x00000007ff097e24 */ /* 0x000fe2000f8e00ff */
[CC--:B------:R-:W-:Y:S01]  /*12f00*/  @!P0 LEA R70, P1, R7.reuse, R248.reuse, 0x1 ;  /* 0x000000f807468211 */ /* 0x0c0fe200078208ff */
[----:B------:R-:W-:Y:S02]  /*12f10*/  IMAD.U32 R72, RZ, RZ, UR22 ;  /* 0x00000016ff487e24 */ /* 0x000fe4000f8e00ff */
[----:B------:R-:W-:Y:S01]  /*12f20*/  @!PT LDS RZ, [RZ] ;  /* 0x00000000fffff984 */ /* 0x000fe20000000800 */
[----:B------:R-:W-:Y:S01]  /*12f30*/  @!PT LDS RZ, [RZ] ;  /* 0x00000000fffff984 */ /* 0x000fe20000000800 */
[----:B------:R-:W-:Y:S01]  /*12f40*/  @!PT LDS RZ, [RZ] ;  /* 0x00000000fffff984 */ /* 0x000fe20000000800 */
[----:B------:R1:W-:Y:S01]  /*12f50*/  @!P4 LDGSTS.E.BYPASS.LTC128B.128 [R203+0x4000], desc[UR24][R76.64] ;  /* 0x040000004ccbcfae */ /* 0x0003e2000b981a18 */
[-C--:B------:R-:W-:Y:S01]  /*12f60*/  @!P0 LEA.HI.X R71, R7, R247.reuse, R10, 0x1, P1 ;  /* 0x000000f707478211 */ /* 0x080fe200008f0c0a */
[----:B------:R-:W-:Y:S01]  /*12f70*/  @!P0 IMAD R7, R9, 0x30, RZ ;  /* 0x0000003009078824 */ /* 0x000fe200078e02ff */
[CC--:B------:R-:W-:Y:S01]  /*12f80*/  @!P0 LEA R10, P1, R8.reuse, R248.reuse, 0x1 ;  /* 0x000000f8080a8211 */ /* 0x0c0fe200078208ff */
[----:B------:R1:W-:Y:S01]  /*12f90*/  @P4 STS.128 [R203+0x4000], RZ ;  /* 0x004000ffcb004388 */ /* 0x0003e20000000c00 */
[----:B------:R-:W-:Y:S01]  /*12fa0*/  MOV R9, UR22 ;  /* 0x0000001600097c02 */ /* 0x000fe20008000f00 */
[----:B------:R-:W-:Y:S01]  /*12fb0*/  @!P0 VIADD R7, R7, UR23 ;  /* 0x0000001707078c36 */ /* 0x000fe20008000000 */
[-C--:B------:R-:W-:Y:S01]  /*12fc0*/  @!P0 LEA.HI.X R11, R8, R247.reuse, R11, 0x1, P1 ;  /* 0x000000f7080b8211 */ /* 0x080fe200008f0c0b */
[----:B------:R1:W-:Y:S01]  /*12fd0*/  @P0 STS.128 [R203+0x4800], RZ ;  /* 0x004800ffcb000388 */ /* 0x0003e20000000c00 */
[----:B------:R-:W-:Y:S03]  /*12fe0*/  @!P0 LEA R8, P1, R9, R248, 0x1 ;  /* 0x000000f809088211 */ /* 0x000fe600078208ff */
        /* <DEDUP_REMOVED lines=17> */
.L_x_2665:
[----:B------:R-:W-:Y:S04]  /*13100*/  DEPBAR.LE SB0, 0x0 ;  /* 0x000080000000791a */ /* 0x000fe80000000000 */
[----:B------:R-:W-:Y:S01]  /*13110*/  BAR.SYNC.DEFER_BLOCKING 0x0 ;  /* 0x0000000000007b1d */ /* 0x000fe20000010000 */
[----:B--2---:R-:W-:Y:S01]  /*13120*/  IMAD.WIDE.U32 R4, R244, UR20, RZ ;  /* 0x00000014f4047c25 */ /* 0x004fe2000f8e00ff */
[----:B----4-:R-:W-:Y:S01]  /*13130*/  ISETP.GE.AND P0, PT, R246, UR12, PT ;  /* 0x0000000cf6007c0c */ /* 0x010fe2000bf06270 */
[----:B------:R-:W-:Y:S02]  /*13140*/  UISETP.GT.AND UP0, UPT, UR20, UR16, UPT ;  /* 0x000000101400728c */ /* 0x000fe4000bf04270 */
[----:B-1----:R-:W-:Y:S02]  /*13150*/  IMAD.SHL.U32 R2, R4, 0x40, RZ ;  /* 0x0000004004027824 */ /* 0x002fe400078e00ff */
[C---:B------:R-:W-:Y:S03]  /*13160*/  IMAD R5, R245.reuse, UR20, R5 ;  /* 0x00000014f5057c24 */ /* 0x040fe6000f8e0205 */
        /* <DEDUP_REMOVED lines=11> */
[----:B------:R-:W-:Y:S01]  /*13220*/  @!P0 LEA.HI.X R9, R0, R249, R5, 0x1, P2 ;  /* 0x000000f900098211 */ /* 0x000fe200010f0c05 */
        /* <DEDUP_REMOVED lines=10> */
[----:B------:R-:W-:Y:S07]  /*132d0*/  IMAD.U32 R0, RZ, RZ, UR20 ;  /* 0x00000014ff007e24 */ /* 0x000fee000f8e00ff */
        /* <DEDUP_REMOVED lines=16> */
[----:B------:R-:W4:Y:S08]  /*133e0*/  LDSM.16.M88.4 R60, [R188+0x2000] ;  /* 0x00200000bc3c783b */ /* 0x000f300000000200 */
[----:B------:R-:W5:Y:S08]  /*133f0*/  LDSM.16.M88.4 R32, [R183+UR5+0x4800] ;  /* 0x00480005b720783b */ /* 0x000f700008000200 */
[----:B------:R-:W0:Y:S08]  /*13400*/  LDGDEPBAR ;  /* 0x00000000000079af */ /* 0x000e300000000000 */
[----:B------:R-:W1:Y:S08]  /*13410*/  LDSM.16.M88.4 R48, [R183+UR5+0x5000] ;  /* 0x00500005b730783b */ /* 0x000e700008000200 */
[----:B------:R-:W3:Y:S01]  /*13420*/  LDSM.16.M88.4 R76, [R183+UR5+0x5800] ;  /* 0x00580005b74c783b */ /* 0x000ee20008000200 */
[-C--:B--2---:R-:W-:Y:S07]  /*13430*/  HMMA.16816.F32.BF16 R4, R64, R16.reuse, RZ ;  /* 0x000000104004723c */ /* 0x084fee00000418ff */
[----:B------:R-:W-:Y:S01]  /*13440*/  LDSM.16.M88.4 R144, [R191] ;  /* 0x00000000bf90783b */ /* 0x000fe20000000200 */
[C---:B----4-:R-:W-:Y:S07]  /*13450*/  HMMA.16816.F32.BF16 R8, R60.reuse, R16, RZ ;  /* 0x000000103c08723c */ /* 0x050fee00000418ff */
        /* <DEDUP_REMOVED lines=8> */
[----:B------:R-:W5:Y:S01]  /*134e0*/  LDSM.16.M88.4 R164, [R187+0x5800] ;  /* 0x00580000bba4783b */ /* 0x000f620000000200 */
[-C--:B------:R-:W-:Y:S07]  /*134f0*/  HMMA.16816.F32.BF16 R28, R60, R34.reuse, RZ ;  /* 0x000000223c1c723c */ /* 0x080fee00000418ff */
[----:B------:R-:W-:Y:S01]  /*13500*/  LDSM.16.M88.4 R168, [R189] ;  /* 0x00000000bda8783b */ /* 0x000fe20000000200 */
[C---:B------:R-:W-:Y:S07]  /*13510*/  HMMA.16816.F32.BF16 R32, R64.reuse, R34, RZ ;  /* 0x000000224020723c */ /* 0x040fee00000418ff */
[----:B------:R-:W5:Y:S01]  /*13520*/  LDSM.16.M88.4 R172, [R182+0x4000] ;  /* 0x00400000b6ac783b */ /* 0x000f620000000200 */
[-C--:B-1----:R-:W-:Y:S07]  /*13530*/  HMMA.16816.F32.BF16 R36, R64, R48.reuse, RZ ;  /* 0x000000304024723c */ /* 0x082fee00000418ff */
[----:B------:R-:W1:Y:S01]  /*13540*/  LDSM.16.M88.4 R176, [R189+0x2000] ;  /* 0x00200000bdb0783b */ /* 0x000e620000000200 */
[C---:B------:R-:W-:Y:S01]  /*13550*/  HMMA.16816.F32.BF16 R40, R60.reuse, R48, RZ ;  /* 0x000000303c28723c */ /* 0x040fe200000418ff */
[----:B------:R-:W2:Y:S07]  /*13560*/  S2R R69, SR_TID.X ;  /* 0x0000000000457919 */ /* 0x000eae0000002100 */
[-C--:B------:R-:W-:Y:S08]  /*13570*/  HMMA.16816.F32.BF16 R44, R60, R50.reuse, RZ ;  /* 0x000000323c2c723c */ /* 0x080ff000000418ff */
[C---:B------:R-:W-:Y:S08]  /*13580*/  HMMA.16816.F32.BF16 R48, R64.reuse, R50, RZ ;  /* 0x000000324030723c */ /* 0x040ff000000418ff */
[-C--:B---3--:R-:W-:Y:S08]  /*13590*/  HMMA.16816.F32.BF16 R52, R64, R76.reuse, RZ ;  /* 0x0000004c4034723c */ /* 0x088ff000000418ff */
[C---:B------:R-:W-:Y:S02]  /*135a0*/  HMMA.16816.F32.BF16 R56, R60.reuse, R76, RZ ;  /* 0x0000004c3c38723c */ /* 0x040fe400000418ff */
[----:B--2---:R-:W-:Y:S06]  /*135b0*/  IMAD.SHL.U32 R69, R69, 0x2, RZ ;  /* 0x0000000245457824 */ /* 0x004fec00078e00ff */
[-C--:B------:R-:W-:Y:S01]  /*135c0*/  HMMA.16816.F32.BF16 R60, R60, R78.reuse, RZ ;  /* 0x0000004e3c3c723c */ /* 0x080fe200000418ff */
[----:B------:R-:W-:Y:S01]  /*135d0*/  STL [R1+0xc], R69 ;  /* 0x00000c4501007387 */ /* 0x000fe20000100800 */
[----:B------:R-:W-:Y:S05]  /*135e0*/  LOP3.LUT R2, R69, 0x6, RZ, 0xc0, !PT ;  /* 0x0000000645027812 */ /* 0x000fea00078ec0ff */
[----:B------:R2:W-:Y:S01]  /*135f0*/  STL [R1+0x8], R2 ;  /* 0x0000080201007387 */ /* 0x0005e20000100800 */
[----:B------:R-:W-:Y:S02]  /*13600*/  HMMA.16816.F32.BF16 R64, R64, R78, RZ ;  /* 0x0000004e4040723c */ /* 0x000fe400000418ff */
[----:B------:R-:W-:Y:S01]  /*13610*/  IMAD R0, R0, 0x40, R2 ;  /* 0x0000004000007824 */ /* 0x000fe200078e0202 */
[----:B------:R-:W3:Y:S04]  /*13620*/  LDSM.16.M88.4 R76, [R182+0x4800] ;  /* 0x00480000b64c783b */ /* 0x000ee80000000200 */
[----:B------:R-:W-:Y:S01]  /*13630*/  IADD3 R3, PT, PT, R0, 0x38, RZ ;  /* 0x0000003800037810 */ /* 0x000fe20007ffe0ff */
[-C--:B------:R-:W-:Y:S05]  /*13640*/  HMMA.16816.F32.BF16 R4, R144, R148.reuse, R4 ;  /* 0x000000949004723c */ /* 0x080fea0000041804 */
[-C--:B------:R-:W-:Y:S02]  /*13650*/  ISETP.GT.AND P6, PT, R194, R0.reuse, PT ;  /* 0x00000000c200720c */ /* 0x080fe40003fc4270 */
[-C--:B------:R-:W-:Y:S01]  /*13660*/  ISETP.GT.AND P3, PT, R197, R0.reuse, PT ;  /* 0x00000000c500720c */ /* 0x080fe20003f64270 */
[C---:B----4-:R-:W-:Y:S04]  /*13670*/  HMMA.16816.F32.BF16 R8, R152.reuse, R148, R8 ;  /* 0x000000949808723c */ /* 0x050fe80000041808 */
[----:B------:R-:W-:Y:S04]  /*13680*/  ISETP.GT.AND P2, PT, R196, R0, PT ;  /* 0x00000000c400720c */ /* 0x000fe80003f44270 */
[-C--:B------:R-:W-:Y:S03]  /*13690*/  HMMA.16816.F32.BF16 R12, R152, R150.reuse, R12 ;  /* 0x00000096980c723c */ /* 0x080fe6000004180c */
[----:B--2---:R-:W-:Y:S05]  /*136a0*/  VIADD R2, R3, UR19 ;  /* 0x0000001303027c36 */ /* 0x004fea0008000000 */
[C---:B------:R-:W-:Y:S01]  /*136b0*/  HMMA.16816.F32.BF16 R16, R144.reuse, R150, R16 ;  /* 0x000000969010723c */ /* 0x040fe20000041810 */
[----:B------:R-:W-:Y:S07]  /*136c0*/  LDSM.16.M88.4 R148, [R182+0x5800] ;  /* 0x00580000b694783b */ /* 0x000fee0000000200 */
        /* <DEDUP_REMOVED lines=9> */
[----:B------:R-:W-:Y:S07]  /*13760*/  LDSM.16.M88.4 R160, [R190+0x2000] ;  /* 0x00200000bea0783b */ /* 0x000fee0000000200 */
[-C--:B------:R-:W-:Y:S08]  /*13770*/  HMMA.16816.F32.BF16 R52, R144, R164.reuse, R52 ;  /* 0x000000a49034723c */ /* 0x080ff00000041834 */
[C---:B------:R-:W-:Y:S08]  /*13780*/  HMMA.16816.F32.BF16 R56, R152.reuse, R164, R56 ;  /* 0x000000a49838723c */ /* 0x040ff00000041838 */
[-C--:B------:R-:W-:Y:S01]  /*13790*/  HMMA.16816.F32.BF16 R60, R152, R166.reuse, R60 ;  /* 0x000000a6983c723c */ /* 0x080fe2000004183c */
[----:B------:R-:W-:Y:S07]  /*137a0*/  LDSM.16.M88.4 R152, [R190] ;  /* 0x00000000be98783b */ /* 0x000fee0000000200 */
[----:B------:R-:W-:Y:S01]  /*137b0*/  HMMA.16816.F32.BF16 R64, R144, R166, R64 ;  /* 0x000000a69040723c */ /* 0x000fe20000041840 */
[----:B------:R-:W2:Y:S07]  /*137c0*/  LDSM.16.M88.4 R144, [R182+0x5000] ;  /* 0x00500000b690783b */ /* 0x000eae0000000200 */
[-C--:B------:R-:W-:Y:S01]  /*137d0*/  HMMA.16816.F32.BF16 R4, R168, R172.reuse, R4 ;  /* 0x000000aca804723c */ /* 0x080fe20000041804 */
[----:B------:R-:W4:Y:S07]  /*137e0*/  LDSM.16.M88.4 R164, [R186+0x4800] ;  /* 0x00480000baa4783b */ /* 0x000f2e0000000200 */
[C---:B-1----:R-:W-:Y:S08]  /*137f0*/  HMMA.16816.F32.BF16 R8, R176.reuse, R172, R8 ;  /* 0x000000acb008723c */ /* 0x042ff00000041808 */
[-C--:B------:R-:W-:Y:S08]  /*13800*/  HMMA.16816.F32.BF16 R12, R176, R174.reuse, R12 ;  /* 0x000000aeb00c723c */ /* 0x080ff0000004180c */
[C---:B------:R-:W-:Y:S01]  /*13810*/  HMMA.16816.F32.BF16 R16, R168.reuse, R174, R16 ;  /* 0x000000aea810723c */ /* 0x040fe20000041810 */
[----:B------:R-:W1:Y:S07]  /*13820*/  LDSM.16.M88.4 R172, [R186+0x5000] ;  /* 0x00500000baac783b */ /* 0x000e6e0000000200 */
[-C--:B---3--:R-:W-:Y:S08]  /*13830*/  HMMA.16816.F32.BF16 R20, R168, R76.reuse, R20 ;  /* 0x0000004ca814723c */ /* 0x088ff00000041814 */
[C---:B------:R-:W-:Y:S08]  /*13840*/  HMMA.16816.F32.BF16 R24, R176.reuse, R76, R24 ;  /* 0x0000004cb018723c */ /* 0x040ff00000041818 */
[-C--:B------:R-:W-:Y:S08]  /*13850*/  HMMA.16816.F32.BF16 R28, R176, R78.reuse, R28 ;  /* 0x0000004eb01c723c */ /* 0x080ff0000004181c */
[C---:B------:R-:W-:Y:S01]  /*13860*/  HMMA.16816.F32.BF16 R32, R168.reuse, R78, R32 ;  /* 0x0000004ea820723c */ /* 0x040fe20000041820 */
[----:B------:R-:W3:Y:S01]  /*13870*/  LDSM.16.M88.4 R76, [R186+0x5800] ;  /* 0x00580000ba4c783b */ /* 0x000ee20000000200 */
[----:B------:R-:W-:Y:S06]  /*13880*/  DEPBAR.LE SB0, 0x0 ;  /* 0x000080000000791a */ /* 0x000fec0000000000 */
[-C--:B--2---:R-:W-:Y:S01]  /*13890*/  HMMA.16816.F32.BF16 R36, R168, R144.reuse, R36 ;  /* 0x00000090a824723c */ /* 0x084fe20000041824 */
[----:B------:R-:W-:Y:S07]  /*138a0*/  BAR.SYNC.DEFER_BLOCKING 0x0 ;  /* 0x0000000000007b1d */ /* 0x000fee0000010000 */
        /* <DEDUP_REMOVED lines=8> */
[C---:B------:R-:W-:Y:S08]  /*13930*/  HMMA.16816.F32.BF16 R8, R160.reuse, R156, R8 ;  /* 0x0000009ca008723c */ /* 0x040ff00000041808 */
[-C--:B------:R-:W-:Y:S03]  /*13940*/  HMMA.16816.F32.BF16 R12, R160, R158.reuse, R12 ;  /* 0x0000009ea00c723c */ /* 0x080fe6000004180c */
[----:B------:R-:W-:Y:S01]  /*13950*/  FMUL.FTZ R4, R4, UR9 ;  /* 0x0000000904047c20 */ /* 0x000fe20008410000 */
[----:B------:R-:W-:Y:S01]  /*13960*/  FMUL.FTZ R5, R5, UR9 ;  /* 0x0000000905057c20 */ /* 0x000fe20008410000 */
[----:B------:R-:W-:Y:S01]  /*13970*/  FMUL.FTZ R145, R6, UR9 ;  /* 0x0000000906917c20 */ /* 0x000fe20008410000 */
[----:B------:R-:W-:Y:S01]  /*13980*/  VIADD R6, R0, UR19 ;  /* 0x0000001300067c36 */ /* 0x000fe20008000000 */
[----:B------:R2:W5:Y:S01]  /*13990*/  MUFU.TANH R147, R4 ;  /* 0x0000000400937308 */ /* 0x0005620000002400 */
[C---:B------:R-:W-:Y:S04]  /*139a0*/  HMMA.16816.F32.BF16 R16, R152.reuse, R158, R16 ;  /* 0x0000009e9810723c */ /* 0x040fe80000041810 */
[----:B------:R-:W-:Y:S01]  /*139b0*/  FMUL.FTZ R144, R7, UR9 ;  /* 0x0000000907907c20 */ /* 0x000fe20008410000 */
[----:B------:R-:W-:Y:S01]  /*139c0*/  FMUL.FTZ R69, R8, UR9 ;  /* 0x0000000908457c20 */ /* 0x000fe20008410000 */
[----:B------:R-:W-:Y:S03]  /*139d0*/  FMUL.FTZ R148, R9, UR9 ;  /* 0x0000000909947c20 */ /* 0x000fe60008410000 */
[----:B------:R1:W-:Y:S01]  /*139e0*/  MUFU.TANH R146, R5 ;  /* 0x0000000500927308 */ /* 0x0003e20000002400 */
[-C--:B----4-:R-:W-:Y:S03]  /*139f0*/  HMMA.16816.F32.BF16 R20, R152, R164.reuse, R20 ;  /* 0x000000a49814723c */ /* 0x090fe60000041814 */
[----:B------:R-:W-:Y:S01]  /*13a00*/  IADD3 R8, PT, PT, R204, -R6, RZ ;  /* 0x80000006cc087210 */ /* 0x000fe20007ffe0ff */
[----:B------:R-:W-:Y:S01]  /*13a10*/  FMUL.FTZ R149, R10, UR9 ;  /* 0x000000090a957c20 */ /* 0x000fe20008410000 */
[--C-:B------:R-:W-:Y:S02]  /*13a20*/  IMAD.IADD R7, R193, 0x1, -R6.reuse ;  /* 0x00000001c1077824 */ /* 0x100fe400078e0a06 */
[----:B------:R-:W-:Y:S02]  /*13a30*/  FMUL.FTZ R150, R11, UR9 ;  /* 0x000000090b967c20 */ /* 0x000fe40008410000 */
[----:B------:R-:W4:Y:S01]  /*13a40*/  MUFU.TANH R144, R144 ;  /* 0x0000009000907308 */ /* 0x000f220000002400 */
[C---:B------:R-:W-:Y:S04]  /*13a50*/  HMMA.16816.F32.BF16 R24, R160.reuse, R164, R24 ;  /* 0x000000a4a018723c */ /* 0x040fe80000041818 */
[----:B--2---:R-:W-:Y:S01]  /*13a60*/  IMAD.IADD R4, R192, 0x1, -R6 ;  /* 0x00000001c0047824 */ /* 0x004fe200078e0a06 */
[----:B------:R-:W-:Y:S04]  /*13a70*/  IABS R10, R8 ;  /* 0x00000008000a7213 */ /* 0x000fe80000000000 */
[----:B------:R-:W2:Y:S01]  /*13a80*/  MUFU.TANH R145, R145 ;  /* 0x0000009100917308 */ /* 0x000ea20000002400 */
[-C--:B------:R-:W-:Y:S03]  /*13a90*/  HMMA.16816.F32.BF16 R28, R160, R166.reuse, R28 ;  /* 0x000000a6a01c723c */ /* 0x080fe6000004181c */
[----:B------:R-:W-:Y:S01]  /*13aa0*/  IABS R4, R4 ;  /* 0x0000000400047213 */ /* 0x000fe20000000000 */
[----:B-1----:R-:W-:Y:S01]  /*13ab0*/  VIADD R5, R2, 0xffffffc9 ;  /* 0xffffffc902057836 */ /* 0x002fe20000000000 */
[----:B------:R-:W-:Y:S02]  /*13ac0*/  IABS R9, R7 ;  /* 0x0000000700097213 */ /* 0x000fe40000000000 */
[----:B------:R-:W-:Y:S01]  /*13ad0*/  MOV R8, R4 ;  /* 0x0000000400087202 */ /* 0x000fe20000000f00 */
[C---:B------:R-:W-:Y:S01]  /*13ae0*/  HMMA.16816.F32.BF16 R32, R152.reuse, R166, R32 ;  /* 0x000000a69820723c */ /* 0x040fe20000041820 */
[----:B------:R-:W1:Y:S03]  /*13af0*/  MUFU.TANH R69, R69 ;  /* 0x0000004500457308 */ /* 0x000e660000002400 */
[--C-:B------:R-:W-:Y:S01]  /*13b00*/  IMAD.IADD R4, R204, 0x1, -R5.reuse ;  /* 0x00000001cc047824 */ /* 0x100fe200078e0a05 */
[----:B------:R-:W-:Y:S01]  /*13b10*/  I2FP.F32.S32 R11, R8 ;  /* 0x00000008000b7245 */ /* 0x000fe20000201400 */
[----:B------:R-:W-:Y:S01]  /*13b20*/  IMAD.IADD R7, R192, 0x1, -R5 ;  /* 0x00000001c0077824 */ /* 0x000fe200078e0a05 */
[----:B------:R-:W-:Y:S01]  /*13b30*/  I2FP.F32.S32 R9, R9 ;  /* 0x0000000900097245 */ /* 0x000fe20000201400 */
[-C--:B------:R-:W-:Y:S03]  /*13b40*/  HMMA.16816.F32.BF16 R36, R152, R172.reuse, R36 ;  /* 0x000000ac9824723c */ /* 0x080fe60000041824 */
[----:B------:R-:W1:Y:S01]  /*13b50*/  MUFU.TANH R148, R148 ;  /* 0x0000009400947308 */ /* 0x000e620000002400 */
[----:B------:R-:W-:Y:S01]  /*13b60*/  IABS R4, R4 ;  /* 0x0000000400047213 */ /* 0x000fe20000000000 */
[----:B-----5:R-:W-:Y:S01]  /*13b70*/  FFMA.FTZ R147, R11, -UR8, R147 ;  /* 0x800000080b937c23 */ /* 0x020fe20008010093 */
[----:B------:R-:W-:Y:S02]  /*13b80*/  IABS R7, R7 ;  /* 0x0000000700077213 */ /* 0x000fe40000000000 */
[----:B------:R-:W-:Y:S01]  /*13b90*/  I2FP.F32.S32 R4, R4 ;  /* 0x0000000400047245 */ /* 0x000fe20000201400 */
[C---:B------:R-:W-:Y:S04]  /*13ba0*/  HMMA.16816.F32.BF16 R40, R160.reuse, R172, R40 ;  /* 0x000000aca028723c */ /* 0x040fe80000041828 */
[----:B------:R-:W-:Y:S01]  /*13bb0*/  I2FP.F32.S32 R8, R7 ;  /* 0x0000000700087245 */ /* 0x000fe20000201400 */
[----:B----4-:R-:W-:Y:S01]  /*13bc0*/  FFMA.FTZ R144, R4, -UR8, R144 ;  /* 0x8000000804907c23 */ /* 0x010fe20008010090 */
[----:B------:R-:W-:Y:S01]  /*13bd0*/  I2FP.F32.S32 R7, R10 ;  /* 0x0000000a00077245 */ /* 0x000fe20000201400 */
[----:B------:R-:W-:Y:S01]  /*13be0*/  VIADD R4, R0, 0x1 ;  /* 0x0000000100047836 */ /* 0x000fe20000000000 */
[-C--:B------:R-:W-:Y:S03]  /*13bf0*/  HMMA.16816.F32.BF16 R44, R160, R174.reuse, R44 ;  /* 0x000000aea02c723c */ /* 0x080fe6000004182c */
[----:B------:R-:W-:Y:S01]  /*13c00*/  FFMA.FTZ R146, R8, -UR8, R146 ;  /* 0x8000000808927c23 */ /* 0x000fe20008010092 */
[----:B--2---:R-:W-:Y:S01]  /*13c10*/  FFMA.FTZ R145, R7, -UR8, R145 ;  /* 0x8000000807917c23 */ /* 0x004fe20008010091 */
[----:B-1----:R-:W-:Y:S01]  /*13c20*/  FFMA.FTZ R69, R9, -UR8, R69 ;  /* 0x8000000809457c23 */ /* 0x002fe20008010045 */
[----:B------:R-:W-:Y:S02]  /*13c30*/  ISETP.GT.AND P5, PT, R194, R4, PT ;  /* 0x00000004c200720c */ /* 0x000fe40003fa4270 */
[C---:B------:R-:W-:Y:S08]  /*13c40*/  HMMA.16816.F32.BF16 R48, R152.reuse, R174, R48 ;  /* 0x000000ae9830723c */ /* 0x040ff00000041830 */
[-C--:B---3--:R-:W-:Y:S08]  /*13c50*/  HMMA.16816.F32.BF16 R52, R152, R76.reuse, R52 ;  /* 0x0000004c9834723c */ /* 0x088ff00000041834 */
[C---:B------:R-:W-:Y:S08]  /*13c60*/  HMMA.16816.F32.BF16 R56, R160.reuse, R76, R56 ;  /* 0x0000004ca038723c */ /* 0x040ff00000041838 */
[-C--:B------:R-:W-:Y:S08]  /*13c70*/  HMMA.16816.F32.BF16 R60, R160, R78.reuse, R60 ;  /* 0x0000004ea03c723c */ /* 0x080ff0000004183c */
[----:B------:R-:W-:Y:S01]  /*13c80*/  HMMA.16816.F32.BF16 R64, R152, R78, R64 ;  /* 0x0000004e9840723c */ /* 0x000fe20000041840 */
[----:B------:R-:W-:Y:S08]  /*13c90*/  @!UPT UIADD3 URZ, UPT, UPT, URZ, URZ, URZ ;  /* 0x000000fffffff290 */ /* 0x000ff0000fffe0ff */
[----:B------:R-:W-:Y:S11]  /*13ca0*/  BRA.U.ANY UP0, `(.L_x_2667) ;  /* 0xfffffff100347547 */ /* 0x000ff6000b93ffff */
.L_x_2666:
[-C--:B------:R-:W-:Y:S01]  /*13cb0*/  ISETP.GT.AND P1, PT, R197, R4.reuse, PT ;  /* 0x00000004c500720c */ /* 0x080fe20003f24270 */
[----:B------:R-:W-:Y:S01]  /*13cc0*/  FMUL.FTZ R13, R13, UR9 ;  /* 0x000000090d0d7c20 */ /* 0x000fe20008410000 */
[----:B-1----:R-:W-:Y:S01]  /*13cd0*/  FSEL R70, R147, -INF , !P6 ;  /* 0xff80000093467808 */ /* 0x002fe20007000000 */
[----:B------:R-:W-:Y:S01]  /*13ce0*/  FMUL.FTZ R35, R35, UR9 ;  /* 0x0000000923237c20 */ /* 0x000fe20008410000 */
[----:B------:R-:W-:Y:S01]  /*13cf0*/  FSEL R76, R146, -INF , !P5 ;  /* 0xff800000924c7808 */ /* 0x000fe20006800000 */
[----:B------:R1:W-:Y:S01]  /*13d00*/  MUFU.TANH R79, R13 ;  /* 0x0000000d004f7308 */ /* 0x0003e20000002400 */
[----:B------:R-:W-:Y:S01]  /*13d10*/  FSEL R72, R145, -INF , !P3 ;  /* 0xff80000091487808 */ /* 0x000fe20005800000 */
[----:B------:R-:W-:Y:S01]  /*13d20*/  FMUL.FTZ R38, R38, UR9 ;  /* 0x0000000926267c20 */ /* 0x000fe20008410000 */
[----:B------:R-:W-:Y:S01]  /*13d30*/  FSEL R71, R144, -INF , !P1 ;  /* 0xff80000090477808 */ /* 0x000fe20004800000 */
[----:B------:R-:W-:Y:S01]  /*13d40*/  FMUL.FTZ R36, R36, UR9 ;  /* 0x0000000924247c20 */ /* 0x000fe20008410000 */
[----:B------:R-:W-:Y:S01]  /*13d50*/  FSEL R77, R69, -INF , !P2 ;  /* 0xff800000454d7808 */ /* 0x000fe20005000000 */
[----:B------:R-:W-:Y:S01]  /*13d60*/  FMUL.FTZ R37, R37, UR9 ;  /* 0x0000000925257c20 */ /* 0x000fe20008410000 */
[-C--:B------:R-:W-:Y:S03]  /*13d70*/  ISETP.GT.AND P0, PT, R196, R4.reuse, PT ;  /* 0x00000004c400720c */ /* 0x080fe60003f04270 */
[----:B------:R-:W2:Y:S01]  /*13d80*/  MUFU.TANH R8, R149 ;  /* 0x0000009500087308 */ /* 0x000ea20000002400 */
[----:B------:R-:W-:Y:S01]  /*13d90*/  ISETP.GT.AND P6, PT, R195, R4, PT ;  /* 0x00000004c300720c */ /* 0x000fe20003fc4270 */
[----:B------:R-:W-:Y:S01]  /*13da0*/  FMUL.FTZ R39, R39, UR9 ;  /* 0x0000000927277c20 */ /* 0x000fe20008410000 */
[C---:B------:R-:W-:Y:S01]  /*13db0*/  ISETP.GE.AND P5, PT, R4.reuse, R200, PT ;  /* 0x000000c80400720c */ /* 0x040fe20003fa6270 */
[----:B------:R-:W-:Y:S01]  /*13dc0*/  FMUL.FTZ R51, R51, UR9 ;  /* 0x0000000933337c20 */ /* 0x000fe20008410000 */
[----:B------:R-:W-:Y:S01]  /*13dd0*/  ISETP.GE.AND P3, PT, R4, R202, PT ;  /* 0x000000ca0400720c */ /* 0x000fe20003f66270 */
[----:B------:R-:W-:Y:S01]  /*13de0*/  FMUL.FTZ R54, R54, UR9 ;  /* 0x0000000936367c20 */ /* 0x000fe20008410000 */
[C---:B------:R-:W-:Y:S03]  /*13df0*/  ISETP.GE.AND P1, PT, R4.reuse, R199, PT ;  /* 0x000000c70400720c */ /* 0x040fe60003f26270 */
[----:B------:R-:W-:Y:S01]  /*13e00*/  MUFU.TANH R38, R38 ;  /* 0x0000002600267308 */ /* 0x000fe20000002400 */
[----:B------:R-:W-:Y:S01]  /*13e10*/  ISETP.GE.AND P2, PT, R4, R201, PT ;  /* 0x000000c90400720c */ /* 0x000fe20003f46270 */
[--C-:B------:R-:W-:Y:S01]  /*13e20*/  IMAD.IADD R4, R193, 0x1, -R5.reuse ;  /* 0x00000001c1047824 */ /* 0x100fe200078e0a05 */
[----:B------:R-:W-:Y:S01]  /*13e30*/  FSEL R171, R76, -INF , !P5 ;  /* 0xff8000004cab7808 */ /* 0x000fe20006800000 */
[C---:B------:R-:W-:Y:S01]  /*13e40*/  IMAD.IADD R5, R198.reuse, 0x1, -R5 ;  /* 0x00000001c6057824 */ /* 0x040fe200078e0a05 */
[----:B------:R-:W-:Y:S01]  /*13e50*/  FSEL R167, R71, -INF , !P3 ;  /* 0xff80000047a77808 */ /* 0x000fe20005800000 */
[----:B------:R-:W-:Y:S01]  /*13e60*/  IMAD.IADD R6, R198, 0x1, -R6 ;  /* 0x00000001c6067824 */ /* 0x000fe200078e0a06 */
[----:B------:R-:W-:Y:S03]  /*13e70*/  IABS R11, R4 ;  /* 0x00000004000b7213 */ /* 0x000fe60000000000 */
[----:B------:R-:W-:Y:S01]  /*13e80*/  MUFU.TANH R36, R36 ;  /* 0x0000002400247308 */ /* 0x000fe20000002400 */
[----:B------:R-:W-:Y:S01]  /*13e90*/  IABS R4, R5 ;  /* 0x0000000500047213 */ /* 0x000fe20000000000 */
[----:B------:R-:W-:Y:S01]  /*13ea0*/  FMUL.FTZ R53, R53, UR9 ;  /* 0x0000000935357c20 */ /* 0x000fe20008410000 */
[----:B------:R-:W-:Y:S01]  /*13eb0*/  IABS R69, R6 ;  /* 0x0000000600457213 */ /* 0x000fe20000000000 */
[----:B------:R-:W-:Y:S01]  /*13ec0*/  VIADD R7, R2, 0xffffffd0 ;  /* 0xffffffd002077836 */ /* 0x000fe20000000000 */
[----:B-1----:R-:W-:Y:S01]  /*13ed0*/  I2FP.F32.S32 R13, R4 ;  /* 0x00000004000d7245 */ /* 0x002fe20000201400 */
[----:B------:R-:W-:Y:S01]  /*13ee0*/  FMUL.FTZ R12, R12, UR9 ;  /* 0x000000090c0c7c20 */ /* 0x000fe20008410000 */
[----:B------:R-:W-:Y:S03]  /*13ef0*/  I2FP.F32.S32 R69, R69 ;  /* 0x0000004500457245 */ /* 0x000fe60000201400 */
[----:B------:R-:W1:Y:S01]  /*13f00*/  MUFU.TANH R9, R150 ;  /* 0x0000009600097308 */ /* 0x000e620000002400 */
[----:B------:R-:W-:Y:S01]  /*13f10*/  I2FP.F32.S32 R11, R11 ;  /* 0x0000000b000b7245 */ /* 0x000fe20000201400 */
[----:B------:R-:W-:Y:S02]  /*13f20*/  IMAD.IADD R4, R193, 0x1, -R7 ;  /* 0x00000001c1047824 */ /* 0x000fe400078e0a07 */
[----:B------:R-:W-:Y:S01]  /*13f30*/  FMUL.FTZ R52, R52, UR9 ;  /* 0x0000000934347c20 */ /* 0x000fe20008410000 */
[----:B------:R-:W-:Y:S01]  /*13f40*/  FMUL.FTZ R55, R55, UR9 ;  /* 0x0000000937377c20 */ /* 0x000fe20008410000 */
[----:B------:R-:W-:Y:S01]  /*13f50*/  FMUL.FTZ R22, R22, UR9 ;  /* 0x0000000916167c20 */ /* 0x000fe20008410000 */
[----:B------:R-:W-:Y:S01]  /*13f60*/  FMUL.FTZ R23, R23, UR9 ;  /* 0x0000000917177c20 */ /* 0x000fe20008410000 */
[----:B------:R-:W-:Y:S02]  /*13f70*/  IABS R4, R4 ;  /* 0x0000000400047213 */ /* 0x000fe40000000000 */
[----:B------:R-:W3:Y:S01]  /*13f80*/  MUFU.TANH R12, R12 ;  /* 0x0000000c000c7308 */ /* 0x000ee20000002400 */
[----:B------:R-:W-:Y:S01]  /*13f90*/  FMUL.FTZ R15, R15, UR9 ;  /* 0x000000090f0f7c20 */ /* 0x000fe20008410000 */
[----:B------:R-:W-:Y:S02]  /*13fa0*/  VIADD R5, R2, 0xffffffd1 ;  /* 0xffffffd102057836 */ /* 0x000fe40000000000 */
[----:B------:R-:W-:Y:S01]  /*13fb0*/  FMUL.FTZ R14, R14, UR9 ;  /* 0x000000090e0e7c20 */ /* 0x000fe20008410000 */
[----:B------:R-:W-:Y:S02]  /*13fc0*/  IMAD.MOV.U32 R10, RZ, RZ, R4 ;  /* 0x000000ffff0a7224 */ /* 0x000fe400078e0004 */
[----:B------:R-:W-:Y:S01]  /*13fd0*/  FMUL.FTZ R21, R21, UR9 ;  /* 0x0000000915157c20 */ /* 0x000fe20008410000 */
[----:B------:R-:W-:Y:S02]  /*13fe0*/  IMAD.IADD R6, R193, 0x1, -R5 ;  /* 0x00000001c1067824 */ /* 0x000fe400078e0a05 */
[----:B------:R-:W-:Y:S01]  /*13ff0*/  FMUL.FTZ R24, R24, UR9 ;  /* 0x0000000918187c20 */ /* 0x000fe20008410000 */
[----:B------:R4:W5:Y:S01]  /*14000*/  MUFU.TANH R78, R14 ;  /* 0x0000000e004e7308 */ /* 0x0009620000002400 */
[----:B------:R-:W-:Y:S01]  /*14010*/  I2FP.F32.S32 R10, R10 ;  /* 0x0000000a000a7245 */ /* 0x000fe20000201400 */
[----:B------:R-:W-:Y:S01]  /*14020*/  FMUL.FTZ R27, R27, UR9 ;  /* 0x000000091b1b7c20 */ /* 0x000fe20008410000 */
[----:B------:R-:W-:Y:S01]  /*14030*/  IABS R6, R6 ;  /* 0x0000000600067213 */ /* 0x000fe20000000000 */
[----:B------:R-:W-:Y:S01]  /*14040*/  FFMA.FTZ R11, R11, -UR8, R148 ;  /* 0x800000080b0b7c23 */ /* 0x000fe20008010094 */
        /* <DEDUP_REMOVED lines=13> */
[----:B----4-:R-:W-:Y:S01]  /*14120*/  FSEL R14, R11, -INF , !P0 ;  /* 0xff8000000b0e7808 */ /* 0x010fe20004000000 */
[----:B------:R-:W-:Y:S01]  /*14130*/  FMUL.FTZ R29, R29, UR9 ;  /* 0x000000091d1d7c20 */ /* 0x000fe20008410000 */
[----:B------:R-:W-:Y:S01]  /*14140*/  ISETP.GT.AND P0, PT, R195, R0, PT ;  /* 0x00000000c300720c */ /* 0x000fe20003f04270 */
[----:B------:R-:W-:Y:S01]  /*14150*/  FMUL.FTZ R17, R17, UR9 ;  /* 0x0000000911117c20 */ /* 0x000fe20008410000 */
[----:B------:R-:W-:Y:S01]  /*14160*/  FSEL R148, R14, -INF , !P1 ;  /* 0xff8000000e947808 */ /* 0x000fe20004800000 */
        /* <DEDUP_REMOVED lines=27> */
[----:B------:R-:W-:Y:S09]  /*14320*/  UIADD3 UR20, UPT, UPT, UR20, -0x1, URZ ;  /* 0xffffffff14147890 */ /* 0x000ff2000fffe0ff */
        /* <DEDUP_REMOVED lines=36> */
[----:B--2---:R-:W-:Y:S01]  /*14570*/  FFMA.FTZ R69, R69, -UR8, R8 ;  /* 0x8000000845457c23 */ /* 0x004fe20008010008 */
[C---:B------:R-:W-:Y:S02]  /*14580*/  IMAD.IADD R8, R198.reuse, 0x1, -R7 ;  /* 0x00000001c6087824 */ /* 0x040fe400078e0a07 */
[----:B-1----:R-:W-:Y:S01]  /*14590*/  FFMA.FTZ R13, R13, -UR8, R9 ;  /* 0x800000080d0d7c23 */ /* 0x002fe20008010009 */
[----:B------:R-:W-:Y:S02]  /*145a0*/  IMAD.IADD R9, R198, 0x1, -R5 ;  /* 0x00000001c6097824 */ /* 0x000fe400078e0a05 */
[----:B---3--:R-:W-:Y:S01]  /*145b0*/  FFMA.FTZ R12, R10, -UR8, R12 ;  /* 0x800000080a0c7c23 */ /* 0x008fe2000801000c */
[----:B------:R-:W-:Y:S02]  /*145c0*/  I2FP.F32.S32 R10, R6 ;  /* 0x00000006000a7245 */ /* 0x000fe40000201400 */
[----:B------:R-:W-:Y:S02]  /*145d0*/  IABS R4, R8 ;  /* 0x0000000800047213 */ /* 0x000fe40000000000 */
[----:B------:R-:W-:Y:S01]  /*145e0*/  IABS R9, R9 ;  /* 0x0000000900097213 */ /* 0x000fe20000000000 */
[----:B------:R-:W1:Y:S01]  /*145f0*/  MUFU.TANH R8, R15 ;  /* 0x0000000f00087308 */ /* 0x000e620000002400 */
[----:B------:R-:W-:Y:S01]  /*14600*/  I2FP.F32.S32 R6, R4 ;  /* 0x0000000400067245 */ /* 0x000fe20000201400 */
[----:B------:R-:W-:Y:S01]  /*14610*/  FFMA.FTZ R10, R10, -UR8, R79 ;  /* 0x800000080a0a7c23 */ /* 0x000fe2000801004f */
[----:B------:R-:W-:Y:S02]  /*14620*/  I2FP.F32.S32 R4, R9 ;  /* 0x0000000900047245 */ /* 0x000fe40000201400 */
[----:B------:R-:W-:Y:S01]  /*14630*/  FSEL R11, R69, -INF , !P0 ;  /* 0xff800000450b7808 */ /* 0x000fe20004000000 */
[----:B-----5:R-:W-:Y:S01]  /*14640*/  FFMA.FTZ R9, R6, -UR8, R78 ;  /* 0x8000000806097c23 */ /* 0x020fe2000801004e */
[C---:B------:R-:W-:Y:S03]  /*14650*/  ISETP.GE.AND P0, PT, R0.reuse, R200, PT ;  /* 0x000000c80000720c */ /* 0x040fe60003f06270 */
[----:B------:R2:W3:Y:S01]  /*14660*/  MUFU.TANH R15, R16 ;  /* 0x00000010000f7308 */ /* 0x0004e20000002400 */
[----:B------:R-:W-:Y:S01]  /*14670*/  FSEL R13, R13, -INF , !P6 ;  /* 0xff8000000d0d7808 */ /* 0x000fe20007000000 */
[C---:B------:R-:W-:Y:S01]  /*14680*/  VIADD R6, R0.reuse, 0x9 ;  /* 0x0000000900067836 */ /* 0x040fe20000000000 */
[----:B------:R-:W-:Y:S02]  /*14690*/  ISETP.GE.AND P6, PT, R0, R202, PT ;  /* 0x000000ca0000720c */ /* 0x000fe40003fc6270 */
[----:B------:R-:W-:Y:S02]  /*146a0*/  FSEL R165, R70, -INF , !P0 ;  /* 0xff80000046a57808 */ /* 0x000fe40004000000 */
[----:B------:R-:W-:Y:S02]  /*146b0*/  FSEL R166, R72, -INF , !P6 ;  /* 0xff80000048a67808 */ /* 0x000fe40007000000 */
[----:B------:R-:W-:Y:S01]  /*146c0*/  ISETP.GT.AND P6, PT, R196, R6, PT ;  /* 0x00000006c400720c */ /* 0x000fe20003fc4270 */
[----:B-1----:R-:W-:Y:S01]  /*146d0*/  FFMA.FTZ R8, R4, -UR8, R8 ;  /* 0x8000000804087c23 */ /* 0x002fe20008010008 */
[C---:B------:R-:W-:Y:S01]  /*146e0*/  ISETP.GE.AND P0, PT, R0.reuse, R199, PT ;  /* 0x000000c70000720c */ /* 0x040fe20003f06270 */
[----:B------:R-:W-:Y:S01]  /*146f0*/  VIADD R4, R0, 0x8 ;  /* 0x0000000800047836 */ /* 0x000fe20000000000 */
[----:B------:R-:W-:Y:S02]  /*14700*/  FSEL R170, R13, -INF , !P2 ;  /* 0xff8000000daa7808 */ /* 0x000fe40005000000 */
[----:B------:R-:W-:Y:S02]  /*14710*/  FSEL R146, R77, -INF , !P0 ;  /* 0xff8000004d927808 */ /* 0x000fe40004000000 */
[-C--:B------:R-:W-:Y:S02]  /*14720*/  ISETP.GT.AND P5, PT, R196, R4.reuse, PT ;  /* 0x00000004c400720c */ /* 0x080fe40003fa4270 */
[C---:B------:R-:W-:Y:S02]  /*14730*/  ISETP.GT.AND P3, PT, R195.reuse, R4, PT ;  /* 0x00000004c300720c */ /* 0x040fe40003f64270 */
[----:B------:R-:W-:Y:S02]  /*14740*/  FSEL R12, R12, -INF , !P5 ;  /* 0xff8000000c0c7808 */ /* 0x000fe40006800000 */
[----:B------:R-:W-:Y:S02]  /*14750*/  ISETP.GT.AND P5, PT, R195, R6, PT ;  /* 0x00000006c300720c */ /* 0x000fe40003fa4270 */
[----:B------:R-:W-:Y:S01]  /*14760*/  FSEL R70, R9, -INF , !P3 ;  /* 0xff80000009467808 */ /* 0x000fe20005800000 */
[----:B------:R-:W-:Y:S01]  /*14770*/  IMAD.IADD R9, R192, 0x1, -R5 ;  /* 0x00000001c0097824 */ /* 0x000fe200078e0a05 */
[----:B------:R-:W-:Y:S01]  /*14780*/  FSEL R69, R8, -INF , !P5 ;  /* 0xff80000008457808 */ /* 0x000fe20006800000 */
[--C-:B------:R-:W-:Y:S01]  /*14790*/  IMAD.IADD R8, R192, 0x1, -R7.reuse ;  /* 0x00000001c0087824 */ /* 0x100fe200078e0a07 */
[----:B--2---:R-:W-:Y:S01]  /*147a0*/  FSEL R16, R10, -INF , !P6 ;  /* 0xff8000000a107808 */ /* 0x004fe20007000000 */
[C---:B------:R-:W-:Y:S01]  /*147b0*/  IMAD.IADD R10, R204.reuse, 0x1, -R7 ;  /* 0x00000001cc0a7824 */ /* 0x040fe200078e0a07 */
[----:B------:R-:W-:Y:S01]  /*147c0*/  IABS R9, R9 ;  /* 0x0000000900097213 */ /* 0x000fe20000000000 */
[----:B------:R-:W-:Y:S01]  /*147d0*/  IMAD.IADD R7, R204, 0x1, -R5 ;  /* 0x00000001cc077824 */ /* 0x000fe200078e0a05 */
[----:B------:R-:W-:Y:S02]  /*147e0*/  IABS R8, R8 ;  /* 0x0000000800087213 */ /* 0x000fe40000000000 */
[----:B------:R-:W-:Y:S01]  /*147f0*/  ISETP.GE.AND P6, PT, R0, R201, PT ;  /* 0x000000c90000720c */ /* 0x000fe20003fc6270 */
[----:B------:R-:W-:Y:S01]  /*14800*/  IMAD.MOV.U32 R5, RZ, RZ, R9 ;  /* 0x000000ffff057224 */ /* 0x000fe200078e0009 */
[----:B------:R-:W-:Y:S02]  /*14810*/  I2FP.F32.S32 R8, R8 ;  /* 0x0000000800087245 */ /* 0x000fe40000201400 */
[----:B------:R-:W-:Y:S02]  /*14820*/  IABS R10, R10 ;  /* 0x0000000a000a7213 */ /* 0x000fe40000000000 */
[----:B------:R-:W-:Y:S02]  /*14830*/  FSEL R147, R11, -INF , !P6 ;  /* 0xff8000000b937808 */ /* 0x000fe40007000000 */
[-C--:B------:R-:W-:Y:S02]  /*14840*/  ISETP.GT.AND P3, PT, R194, R4.reuse, PT ;  /* 0x00000004c200720c */ /* 0x080fe40003f64270 */
[----:B------:R-:W-:Y:S02]  /*14850*/  ISETP.GT.AND P5, PT, R197, R4, PT ;  /* 0x00000004c500720c */ /* 0x000fe40003fa4270 */
[C---:B------:R-:W-:Y:S02]  /*14860*/  ISETP.GE.AND P0, PT, R4.reuse, R199, PT ;  /* 0x000000c70400720c */ /* 0x040fe40003f06270 */
[C---:B------:R-:W-:Y:S02]  /*14870*/  ISETP.GE.AND P1, PT, R4.reuse, R201, PT ;  /* 0x000000c90400720c */ /* 0x040fe40003f26270 */
[C---:B------:R-:W-:Y:S02]  /*14880*/  ISETP.GE.AND P6, PT, R4.reuse, R200, PT ;  /* 0x000000c80400720c */ /* 0x040fe40003fc6270 */
[----:B------:R-:W-:Y:S01]  /*14890*/  ISETP.GE.AND P2, PT, R4, R202, PT ;  /* 0x000000ca0400720c */ /* 0x000fe20003f46270 */
[----:B---3--:R-:W-:Y:S01]  /*148a0*/  FFMA.FTZ R4, R8, -UR8, R15 ;  /* 0x8000000808047c23 */ /* 0x008fe2000801000f */
[----:B------:R-:W-:Y:S01]  /*148b0*/  I2FP.F32.S32 R5, R5 ;  /* 0x0000000500057245 */ /* 0x000fe20000201400 */
[----:B------:R-:W-:Y:S01]  /*148c0*/  IMAD.MOV.U32 R8, RZ, RZ, R10 ;  /* 0x000000ffff087224 */ /* 0x000fe200078e000a */
[----:B------:R-:W-:Y:S02]  /*148d0*/  IABS R9, R7 ;  /* 0x0000000700097213 */ /* 0x000fe40000000000 */
[----:B------:R-:W-:Y:S01]  /*148e0*/  FSEL R14, R4, -INF , !P3 ;  /* 0xff800000040e7808 */ /* 0x000fe20005800000 */
[----:B------:R-:W-:Y:S01]  /*148f0*/  FFMA.FTZ R7, R5, -UR8, R17 ;  /* 0x8000000805077c23 */ /* 0x000fe20008010011 */
[----:B------:R-:W-:Y:S02]  /*14900*/  I2FP.F32.S32 R5, R8 ;  /* 0x0000000800057245 */ /* 0x000fe40000201400 */
[----:B------:R-:W-:Y:S02]  /*14910*/  I2FP.F32.S32 R8, R9 ;  /* 0x0000000900087245 */ /* 0x000fe40000201400 */
[-C--:B------:R-:W-:Y:S01]  /*14920*/  ISETP.GT.AND P3, PT, R194, R6.reuse, PT ;  /* 0x00000006c200720c */ /* 0x080fe20003f64270 */
[----:B------:R-:W-:Y:S01]  /*14930*/  FFMA.FTZ R5, R5, -UR8, R18 ;  /* 0x8000000805057c23 */ /* 0x000fe20008010012 */
[----:B------:R-:W-:Y:S01]  /*14940*/  FSEL R145, R12, -INF , !P0 ;  /* 0xff8000000c917808 */ /* 0x000fe20004000000 */
[----:B------:R-:W-:Y:S01]  /*14950*/  FFMA.FTZ R4, R8, -UR8, R19 ;  /* 0x8000000808047c23 */ /* 0x000fe20008010013 */
[----:B------:R-:W-:Y:S02]  /*14960*/  FSEL R13, R7, -INF , !P3 ;  /* 0xff800000070d7808 */ /* 0x000fe40005800000 */
[----:B------:R-:W-:Y:S02]  /*14970*/  ISETP.GT.AND P3, PT, R197, R6, PT ;  /* 0x00000006c500720c */ /* 0x000fe40003f64270 */
[----:B------:R-:W-:Y:S01]  /*14980*/  FSEL R19, R5, -INF , !P5 ;  /* 0xff80000005137808 */ /* 0x000fe20006800000 */
[----:B------:R-:W-:Y:S01]  /*14990*/  VIADD R5, R2, 0xffffffd8 ;  /* 0xffffffd802057836 */ /* 0x000fe20000000000 */
[----:B------:R-:W-:Y:S01]  /*149a0*/  FSEL R15, R4, -INF , !P3 ;  /* 0xff800000040f7808 */ /* 0x000fe20005800000 */
[----:B------:R-:W-:Y:S01]  /*149b0*/  VIADD R4, R2, 0xffffffd9 ;  /* 0xffffffd902047836 */ /* 0x000fe20000000000 */
[----:B------:R-:W-:Y:S01]  /*149c0*/  ISETP.GE.AND P3, PT, R6, R201, PT ;  /* 0x000000c90600720c */ /* 0x000fe20003f66270 */
[--C-:B------:R-:W-:Y:S01]  /*149d0*/  IMAD.IADD R10, R204, 0x1, -R5.reuse ;  /* 0x00000001cc0a7824 */ /* 0x100fe200078e0a05 */
[----:B------:R-:W-:Y:S01]  /*149e0*/  ISETP.GE.AND P5, PT, R6, R199, PT ;  /* 0x000000c70600720c */ /* 0x000fe20003fa6270 */
[--C-:B------:R-:W-:Y:S01]  /*149f0*/  IMAD.IADD R7, R192, 0x1, -R4.reuse ;  /* 0x00000001c0077824 */ /* 0x100fe200078e0a04 */
[----:B------:R-:W-:Y:S01]  /*14a00*/  ISETP.GE.AND P0, PT, R6, R200, PT ;  /* 0x000000c80600720c */ /* 0x000fe20003f06270 */
[----:B------:R-:W-:Y:S01]  /*14a10*/  IMAD.IADD R8, R192, 0x1, -R5 ;  /* 0x00000001c0087824 */ /* 0x000fe200078e0a05 */
[----:B------:R-:W-:Y:S01]  /*14a20*/  FSEL R79, R16, -INF , !P5 ;  /* 0xff800000104f7808 */ /* 0x000fe20006800000 */
[----:B------:R-:W-:Y:S01]  /*14a30*/  IMAD.IADD R12, R204, 0x1, -R4 ;  /* 0x00000001cc0c7824 */ /* 0x000fe200078e0a04 */
        /* <DEDUP_REMOVED lines=10> */
[----:B------:R-:W-:Y:S01]  /*14ae0*/  ISETP.GE.AND P5, PT, R6, R202, PT ;  /* 0x000000ca0600720c */ /* 0x000fe20003fa6270 */
[----:B------:R-:W-:Y:S01]  /*14af0*/  FFMA.FTZ R8, R8, -UR8, R23 ;  /* 0x8000000808087c23 */ /* 0x000fe20008010017 */
[----:B------:R-:W-:Y:S01]  /*14b00*/  FSEL R23, R69, -INF , !P3 ;  /* 0xff80000045177808 */ /* 0x000fe20005800000 */
[----:B------:R-:W-:Y:S01]  /*14b10*/  FFMA.FTZ R9, R9, -UR8, R21 ;  /* 0x8000000809097c23 */ /* 0x000fe20008010015 */
[-C--:B------:R-:W-:Y:S01]  /*14b20*/  ISETP.GT.AND P3, PT, R194, R7.reuse, PT ;  /* 0x00000007c200720c */ /* 0x080fe20003f64270 */
[----:B------:R-:W-:Y:S01]  /*14b30*/  VIADD R6, R0, 0x10 ;  /* 0x0000001000067836 */ /* 0x000fe20000000000 */
[----:B------:R-:W-:Y:S01]  /*14b40*/  FSEL R22, R70, -INF , !P1 ;  /* 0xff80000046167808 */ /* 0x000fe20004800000 */
[----:B------:R-:W-:Y:S01]  /*14b50*/  FFMA.FTZ R11, R11, -UR8, R20 ;  /* 0x800000080b0b7c23 */ /* 0x000fe20008010014 */
[----:B------:R-:W-:Y:S01]  /*14b60*/  FSEL R16, R9, -INF , !P3 ;  /* 0xff80000009107808 */ /* 0x000fe20005800000 */
[----:B------:R-:W-:Y:S01]  /*14b70*/  IMAD.IADD R9, R193, 0x1, -R4 ;  /* 0x00000001c1097824 */ /* 0x000fe200078e0a04 */
[----:B------:R-:W-:Y:S02]  /*14b80*/  ISETP.GT.AND P3, PT, R197, R7, PT ;  /* 0x00000007c500720c */ /* 0x000fe40003f64270 */
[-C--:B------:R-:W-:Y:S02]  /*14b90*/  ISETP.GT.AND P1, PT, R194, R6.reuse, PT ;  /* 0x00000006c200720c */ /* 0x080fe40003f24270 */
[----:B------:R-:W-:Y:S01]  /*14ba0*/  FSEL R17, R8, -INF , !P3 ;  /* 0xff80000008117808 */ /* 0x000fe20005800000 */
[--C-:B------:R-:W-:Y:S01]  /*14bb0*/  IMAD.IADD R8, R193, 0x1, -R5.reuse ;  /* 0x00000001c1087824 */ /* 0x100fe200078e0a05 */
[----:B------:R-:W-:Y:S01]  /*14bc0*/  FSEL R12, R11, -INF , !P1 ;  /* 0xff8000000b0c7808 */ /* 0x000fe20004800000 */
[----:B------:R-:W-:Y:S01]  /*14bd0*/  IMAD.IADD R11, R198, 0x1, -R5 ;  /* 0x00000001c60b7824 */ /* 0x000fe200078e0a05 */
[----:B------:R-:W-:Y:S02]  /*14be0*/  ISETP.GT.AND P1, PT, R197, R6, PT ;  /* 0x00000006c500720c */ /* 0x000fe40003f24270 */
[----:B------:R-:W-:Y:S02]  /*14bf0*/  IABS R8, R8 ;  /* 0x0000000800087213 */ /* 0x000fe40000000000 */
[----:B------:R-:W-:Y:S02]  /*14c00*/  FSEL R18, R10, -INF , !P1 ;  /* 0xff8000000a127808 */ /* 0x000fe40004800000 */
[----:B------:R-:W-:Y:S01]  /*14c10*/  IABS R10, R9 ;  /* 0x00000009000a7213 */ /* 0x000fe20000000000 */
[----:B------:R-:W-:Y:S01]  /*14c20*/  IMAD.MOV.U32 R9, RZ, RZ, R8 ;  /* 0x000000ffff097224 */ /* 0x000fe200078e0008 */
[----:B------:R-:W-:Y:S01]  /*14c30*/  IABS R11, R11 ;  /* 0x0000000b000b7213 */ /* 0x000fe20000000000 */
[----:B------:R-:W-:Y:S01]  /*14c40*/  IMAD.IADD R8, R198, 0x1, -R4 ;  /* 0x00000001c6087824 */ /* 0x000fe200078e0a04 */
[----:B------:R-:W-:Y:S01]  /*14c50*/  FSEL R21, R14, -INF , !P6 ;  /* 0xff8000000e157808 */ /* 0x000fe20007000000 */
[----:B------:R1:W2:Y:S01]  /*14c60*/  MUFU.TANH R4, R27 ;  /* 0x0000001b00047308 */ /* 0x0002a20000002400 */
[----:B------:R-:W-:Y:S01]  /*14c70*/  I2FP.F32.S32 R9, R9 ;  /* 0x0000000900097245 */ /* 0x000fe20000201400 */
[----:B------:R-:W-:Y:S01]  /*14c80*/  IMAD.MOV.U32 R5, RZ, RZ, R10 ;  /* 0x000000ffff057224 */ /* 0x000fe200078e000a */
[----:B------:R-:W-:Y:S02]  /*14c90*/  FSEL R144, R13, -INF , !P0 ;  /* 0xff8000000d907808 */ /* 0x000fe40004000000 */
[----:B------:R-:W-:Y:S02]  /*14ca0*/  FSEL R169, R19, -INF , !P2 ;  /* 0xff80000013a97808 */ /* 0x000fe40005000000 */
[-C--:B------:R-:W-:Y:S02]  /*14cb0*/  ISETP.GT.AND P1, PT, R196, R6.reuse, PT ;  /* 0x00000006c400720c */ /* 0x080fe40003f24270 */
[----:B------:R-:W-:Y:S02]  /*14cc0*/  ISETP.GT.AND P3, PT, R195, R6, PT ;  /* 0x00000006c300720c */ /* 0x000fe40003f64270 */
[C---:B------:R-:W-:Y:S02]  /*14cd0*/  ISETP.GE.AND P6, PT, R6.reuse, R200, PT ;  /* 0x000000c80600720c */ /* 0x040fe40003fc6270 */
[C---:B------:R-:W-:Y:S02]  /*14ce0*/  ISETP.GE.AND P0, PT, R6.reuse, R202, PT ;  /* 0x000000ca0600720c */ /* 0x040fe40003f06270 */
[C---:B------:R-:W-:Y:S02]  /*14cf0*/  ISETP.GE.AND P2, PT, R6.reuse, R199, PT ;  /* 0x000000c70600720c */ /* 0x040fe40003f46270 */
[----:B------:R-:W-:Y:S02]  /*14d00*/  I2FP.F32.S32 R5, R5 ;  /* 0x0000000500057245 */ /* 0x000fe40000201400 */
[----:B-1----:R-:W-:Y:S02]  /*14d10*/  FSEL R27, R15, -INF , !P5 ;  /* 0xff8000000f1b7808 */ /* 0x002fe40006800000 */
[----:B------:R-:W-:Y:S01]  /*14d20*/  ISETP.GE.AND P5, PT, R6, R201, PT ;  /* 0x000000c90600720c */ /* 0x000fe20003fa6270 */
[----:B------:R-:W-:Y:S01]  /*14d30*/  FFMA.FTZ R6, R9, -UR8, R24 ;  /* 0x8000000809067c23 */ /* 0x000fe20008010018 */
[----:B------:R-:W-:Y:S01]  /*14d40*/  IABS R10, R8 ;  /* 0x00000008000a7213 */ /* 0x000fe20000000000 */
[----:B------:R-:W-:Y:S01]  /*14d50*/  IMAD.MOV.U32 R9, RZ, RZ, R11 ;  /* 0x000000ffff097224 */ /* 0x000fe200078e000b */
[----:B------:R-:W-:Y:S01]  /*14d60*/  FSEL R239, R12, -INF , !P6 ;  /* 0xff8000000cef7808 */ /* 0x000fe20007000000 */
[----:B------:R-:W-:Y:S01]  /*14d70*/  FFMA.FTZ R8, R5, -UR8, R25 ;  /* 0x8000000805087c23 */ /* 0x000fe20008010019 */
[----:B------:R-:W-:Y:S02]  /*14d80*/  FSEL R14, R6, -INF , !P1 ;  /* 0xff800000060e7808 */ /* 0x000fe40004800000 */
[----:B------:R-:W-:Y:S02]  /*14d90*/  I2FP.F32.S32 R5, R9 ;  /* 0x0000000900057245 */ /* 0x000fe40000201400 */
[----:B------:R-:W-:Y:S02]  /*14da0*/  I2FP.F32.S32 R9, R10 ;  /* 0x0000000a00097245 */ /* 0x000fe40000201400 */
[----:B------:R-:W-:Y:S01]  /*14db0*/  ISETP.GT.AND P1, PT, R196, R7, PT ;  /* 0x00000007c400720c */ /* 0x000fe20003f24270 */
[----:B------:R-:W-:Y:S01]  /*14dc0*/  FFMA.FTZ R5, R5, -UR8, R26 ;  /* 0x8000000805057c23 */ /* 0x000fe2000801001a */
[----:B------:R-:W-:Y:S01]  /*14dd0*/  ISETP.GE.AND P6, PT, R7, R199, PT ;  /* 0x000000c70700720c */ /* 0x000fe20003fc6270 */
[----:B--2---:R-:W-:Y:S01]  /*14de0*/  FFMA.FTZ R4, R9, -UR8, R4 ;  /* 0x8000000809047c23 */ /* 0x004fe20008010004 */
        /* <DEDUP_REMOVED lines=10> */
[----:B------:R-:W-:Y:S01]  /*14e90*/  FSEL R236, R16, -INF , !P3 ;  /* 0xff80000010ec7808 */ /* 0x000fe20005800000 */
[C---:B------:R-:W-:Y:S01]  /*14ea0*/  IMAD.IADD R10, R198.reuse, 0x1, -R5 ;  /* 0x00000001c60a7824 */ /* 0x040fe200078e0a05 */
[----:B------:R-:W-:Y:S01]  /*14eb0*/  IABS R11, R8 ;  /* 0x00000008000b7213 */ /* 0x000fe20000000000 */
[----:B------:R-:W-:Y:S01]  /*14ec0*/  IMAD.IADD R12, R198, 0x1, -R4 ;  /* 0x00000001c60c7824 */ /* 0x000fe200078e0a04 */
[----:B------:R-:W-:Y:S02]  /*14ed0*/  IABS R9, R6 ;  /* 0x0000000600097213 */ /* 0x000fe40000000000 */
[----:B------:R-:W-:Y:S02]  /*14ee0*/  IABS R6, R10 ;  /* 0x0000000a00067213 */ /* 0x000fe40000000000 */
[----:B------:R-:W-:Y:S02]  /*14ef0*/  I2FP.F32.S32 R9, R9 ;  /* 0x0000000900097245 */ /* 0x000fe40000201400 */
[----:B------:R-:W-:Y:S01]  /*14f00*/  ISETP.GE.AND P3, PT, R7, R201, PT ;  /* 0x000000c90700720c */ /* 0x000fe20003f66270 */
[----:B------:R-:W-:Y:S01]  /*14f10*/  VIADD R7, R0, 0x19 ;  /* 0x0000001900077836 */ /* 0x000fe20000000000 */
[----:B------:R-:W-:Y:S01]  /*14f20*/  IABS R8, R12 ;  /* 0x0000000c00087213 */ /* 0x000fe20000000000 */
[----:B------:R-:W-:Y:S01]  /*14f30*/  FFMA.FTZ R9, R9, -UR8, R29 ;  /* 0x8000000809097c23 */ /* 0x000fe2000801001d */
[----:B------:R-:W-:Y:S02]  /*14f40*/  I2FP.F32.S32 R6, R6 ;  /* 0x0000000600067245 */ /* 0x000fe40000201400 */
[----:B------:R-:W-:Y:S02]  /*14f50*/  I2FP.F32.S32 R8, R8 ;  /* 0x0000000800087245 */ /* 0x000fe40000201400 */
[----:B------:R-:W-:Y:S01]  /*14f60*/  FSEL R238, R17, -INF , !P1 ;  /* 0xff80000011ee7808 */ /* 0x000fe20004800000 */
[----:B------:R-:W-:Y:S01]  /*14f70*/  FFMA.FTZ R10, R6, -UR8, R30 ;  /* 0x80000008060a7c23 */ /* 0x000fe2000801001e */
[----:B------:R-:W-:Y:S01]  /*14f80*/  ISETP.GT.AND P1, PT, R196, R7, PT ;  /* 0x00000007c400720c */ /* 0x000fe20003f24270 */
[----:B------:R-:W-:Y:S01]  /*14f90*/  VIADD R6, R0, 0x18 ;  /* 0x0000001800067836 */ /* 0x000fe20000000000 */
[----:B------:R-:W-:Y:S01]  /*14fa0*/  I2FP.F32.S32 R11, R11 ;  /* 0x0000000b000b7245 */ /* 0x000fe20000201400 */
[----:B------:R-:W-:Y:S01]  /*14fb0*/  FFMA.FTZ R8, R8, -UR8, R31 ;  /* 0x8000000808087c23 */ /* 0x000fe2000801001f */
[----:B------:R-:W-:Y:S01]  /*14fc0*/  FSEL R16, R9, -INF , !P1 ;  /* 0xff80000009107808 */ /* 0x000fe20004800000 */
[----:B------:R-:W-:Y:S01]  /*14fd0*/  IMAD.IADD R9, R192, 0x1, -R4 ;  /* 0x00000001c0097824 */ /* 0x000fe200078e0a04 */
[----:B------:R-:W-:Y:S01]  /*14fe0*/  ISETP.GT.AND P1, PT, R195, R7, PT ;  /* 0x00000007c300720c */ /* 0x000fe20003f24270 */
[----:B------:R-:W-:Y:S01]  /*14ff0*/  FFMA.FTZ R11, R11, -UR8, R28 ;  /* 0x800000080b0b7c23 */ /* 0x000fe2000801001c */
[----:B------:R-:W-:Y:S02]  /*15000*/  FSEL R168, R18, -INF , !P0 ;  /* 0xff80000012a87808 */ /* 0x000fe40004000000 */
        /* <DEDUP_REMOVED lines=13> */
[----:B------:R-:W1:Y:S01]  /*150e0*/  MUFU.TANH R4, R35 ;  /* 0x0000002300047308 */ /* 0x000e620000002400 */
[----:B------:R-:W-:Y:S01]  /*150f0*/  I2FP.F32.S32 R9, R9 ;  /* 0x0000000900097245 */ /* 0x000fe20000201400 */
[----:B------:R-:W-:Y:S01]  /*15100*/  IMAD.MOV.U32 R5, RZ, RZ, R10 ;  /* 0x000000ffff057224 */ /* 0x000fe200078e000a */
        /* <DEDUP_REMOVED lines=9> */
[----:B------:R-:W-:Y:S01]  /*151a0*/  FFMA.FTZ R6, R9, -UR8, R32 ;  /* 0x8000000809067c23 */ /* 0x000fe20008010020 */
        /* <DEDUP_REMOVED lines=10> */
[----:B-1----:R-:W-:Y:S01]  /*15250*/  FFMA.FTZ R4, R9, -UR8, R4 ;  /* 0x8000000809047c23 */ /* 0x002fe20008010004 */
[----:B------:R-:W-:Y:S02]  /*15260*/  FSEL R13, R8, -INF , !P0 ;  /* 0xff800000080d7808 */ /* 0x000fe40004000000 */
[----:B------:R-:W-:Y:S02]  /*15270*/  ISETP.GT.AND P0, PT, R197, R7, PT ;  /* 0x00000007c500720c */ /* 0x000fe40003f04270 */
[----:B------:R-:W-:Y:S01]  /*15280*/  FSEL R19, R5, -INF , !P1 ;  /* 0xff80000005137808 */ /* 0x000fe20004800000 */
[----:B------:R-:W-:Y:S01]  /*15290*/  VIADD R5, R2, 0xffffffe8 ;  /* 0xffffffe802057836 */ /* 0x000fe20000000000 */
[----:B------:R-:W-:Y:S01]  /*152a0*/  FSEL R15, R4, -INF , !P0 ;  /* 0xff800000040f7808 */ /* 0x000fe20004000000 */
[----:B------:R-:W-:Y:S01]  /*152b0*/  VIADD R4, R2, 0xffffffe9 ;  /* 0xffffffe902047836 */ /* 0x000fe20000000000 */
[C---:B------:R-:W-:Y:S01]  /*152c0*/  ISETP.GE.AND P1, PT, R7.reuse, R199, PT ;  /* 0x000000c70700720c */ /* 0x040fe20003f26270 */
[--C-:B------:R-:W-:Y:S01]  /*152d0*/  IMAD.IADD R10, R204, 0x1, -R5.reuse ;  /* 0x00000001cc0a7824 */ /* 0x100fe200078e0a05 */
[C---:B------:R-:W-:Y:S01]  /*152e0*/  ISETP.GE.AND P0, PT, R7.reuse, R201, PT ;  /* 0x000000c90700720c */ /* 0x040fe20003f06270 */
[--C-:B------:R-:W-:Y:S01]  /*152f0*/  IMAD.IADD R6, R192, 0x1, -R4.reuse ;  /* 0x00000001c0067824 */ /* 0x100fe200078e0a04 */
[----:B------:R-:W-:Y:S01]  /*15300*/  FSEL R154, R16, -INF , !P1 ;  /* 0xff800000109a7808 */ /* 0x000fe20004800000 */
[--C-:B------:R-:W-:Y:S01]  /*15310*/  IMAD.IADD R8, R192, 0x1, -R5.reuse ;  /* 0x00000001c0087824 */ /* 0x100fe200078e0a05 */
[C---:B------:R-:W-:Y:S01]  /*15320*/  ISETP.GE.AND P2, PT, R7.reuse, R200, PT ;  /* 0x000000c80700720c */ /* 0x040fe20003f46270 */
[----:B------:R-:W-:Y:S01]  /*15330*/  IMAD.IADD R12, R204, 0x1, -R4 ;  /* 0x00000001cc0c7824 */ /* 0x000fe200078e0a04 */
[----:B------:R-:W-:Y:S02]  /*15340*/  IABS R9, R6 ;  /* 0x0000000600097213 */ /* 0x000fe40000000000 */
[----:B------:R-:W-:Y:S01]  /*15350*/  IABS R6, R10 ;  /* 0x0000000a00067213 */ /* 0x000fe20000000000 */
[----:B------:R-:W-:Y:S01]  /*15360*/  IMAD.IADD R10, R198, 0x1, -R5 ;  /* 0x00000001c60a7824 */ /* 0x000fe200078e0a05 */
[----:B------:R-:W-:Y:S02]  /*15370*/  IABS R11, R8 ;  /* 0x00000008000b7213 */ /* 0x000fe40000000000 */
[----:B------:R-:W-:Y:S02]  /*15380*/  I2FP.F32.S32 R6, R6 ;  /* 0x0000000600067245 */ /* 0x000fe40000201400 */
[----:B------:R-:W-:Y:S02]  /*15390*/  ISETP.GE.AND P1, PT, R7, R202, PT ;  /* 0x000000ca0700720c */ /* 0x000fe40003f26270 */
[----:B------:R-:W-:Y:S01]  /*153a0*/  I2FP.F32.S32 R11, R11 ;  /* 0x0000000b000b7245 */ /* 0x000fe20000201400 */
[----:B------:R-:W-:Y:S01]  /*153b0*/  FFMA.FTZ R7, R6, -UR8, R38 ;  /* 0x8000000806077c23 */ /* 0x000fe20008010026 */
[----:B------:R-:W-:Y:S01]  /*153c0*/  IABS R8, R12 ;  /* 0x0000000c00087213 */ /* 0x000fe20000000000 */
[----:B------:R-:W-:Y:S01]  /*153d0*/  VIADD R6, R0, 0x20 ;  /* 0x0000002000067836 */ /* 0x000fe20000000000 */
[----:B------:R-:W-:Y:S01]  /*153e0*/  I2FP.F32.S32 R9, R9 ;  /* 0x0000000900097245 */ /* 0x000fe20000201400 */
[----:B------:R-:W-:Y:S01]  /*153f0*/  FFMA.FTZ R11, R11, -UR8, R36 ;  /* 0x800000080b0b7c23 */ /* 0x000fe20008010024 */
[----:B------:R-:W-:Y:S01]  /*15400*/  FSEL R164, R18, -INF , !P6 ;  /* 0xff80000012a47808 */ /* 0x000fe20007000000 */
[----:B------:R-:W-:Y:S01]  /*15410*/  VIADD R12, R0, 0x21 ;  /* 0x00000021000c7836 */ /* 0x000fe20000000000 */
[C---:B------:R-:W-:Y:S01]  /*15420*/  ISETP.GT.AND P6, PT, R194.reuse, R6, PT ;  /* 0x00000006c200720c */ /* 0x040fe20003fc4270 */
[----:B------:R-:W-:Y:S01]  /*15430*/  FFMA.FTZ R9, R9, -UR8, R37 ;  /* 0x8000000809097c23 */ /* 0x000fe20008010025 */
[----:B------:R-:W-:Y:S02]  /*15440*/  I2FP.F32.S32 R8, R8 ;  /* 0x0000000800087245 */ /* 0x000fe40000201400 */
[----:B------:R-:W-:Y:S02]  /*15450*/  FSEL R229, R17, -INF , !P0 ;  /* 0xff80000011e57808 */ /* 0x000fe40004000000 */
[----:B------:R-:W-:Y:S01]  /*15460*/  ISETP.GT.AND P0, PT, R194, R12, PT ;  /* 0x0000000cc200720c */ /* 0x000fe20003f04270 */
[----:B------:R-:W-:Y:S01]  /*15470*/  FFMA.FTZ R8, R8, -UR8, R39 ;  /* 0x8000000808087c23 */ /* 0x000fe20008010027 */
[----:B------:R-:W-:Y:S01]  /*15480*/  FSEL R11, R11, -INF , !P6 ;  /* 0xff8000000b0b7808 */ /* 0x000fe20007000000 */
[----:B------:R-:W-:Y:S01]  /*15490*/  LDSM.16.MT88.4 R36, [R185+0x6000] ;  /* 0x00600000b924783b */ /* 0x000fe20000004200 */
[----:B------:R-:W-:Y:S02]  /*154a0*/  ISETP.GT.AND P6, PT, R197, R6, PT ;  /* 0x00000006c500720c */ /* 0x000fe40003fc4270 */
[----:B------:R-:W-:Y:S02]  /*154b0*/  FSEL R16, R9, -INF , !P0 ;  /* 0xff80000009107808 */ /* 0x000fe40004000000 */
[----:B------:R-:W-:Y:S02]  /*154c0*/  ISETP.GT.AND P0, PT, R197, R12, PT ;  /* 0x0000000cc500720c */ /* 0x000fe40003f04270 */
[----:B------:R-:W-:Y:S01]  /*154d0*/  FSEL R18, R7, -INF , !P6 ;  /* 0xff80000007127808 */ /* 0x000fe20007000000 */
[C---:B------:R-:W-:Y:S01]  /*154e0*/  IMAD.IADD R7, R193.reuse, 0x1, -R5 ;  /* 0x00000001c1077824 */ /* 0x040fe200078e0a05 */
[----:B------:R-:W-:Y:S01]  /*154f0*/  FSEL R17, R8, -INF , !P0 ;  /* 0xff80000008117808 */ /* 0x000fe20004000000 */
[--C-:B------:R-:W-:Y:S01]  /*15500*/  IMAD.IADD R8, R193, 0x1, -R4.reuse ;  /* 0x00000001c1087824 */ /* 0x100fe200078e0a04 */
[----:B------:R-:W-:Y:S02]  /*15510*/  IABS R10, R10 ;  /* 0x0000000a000a7213 */ /* 0x000fe40000000000 */
[----:B------:R-:W-:Y:S02]  /*15520*/  IABS R7, R7 ;  /* 0x0000000700077213 */ /* 0x000fe40000000000 */
[----:B------:R-:W-:Y:S02]  /*15530*/  IABS R9, R8 ;  /* 0x0000000800097213 */ /* 0x000fe40000000000 */
[----:B------:R-:W-:Y:S01]  /*15540*/  FSEL R158, R14, -INF , !P5 ;  /* 0xff8000000e9e7808 */ /* 0x000fe20006800000 */
[----:B------:R-:W-:Y:S01]  /*15550*/  IMAD.MOV.U32 R8, RZ, RZ, R7 ;  /* 0x000000ffff087224 */ /* 0x000fe200078e0007 */
[----:B------:R-:W-:Y:S01]  /*15560*/  FSEL R159, R13, -INF , !P2 ;  /* 0xff8000000d9f7808 */ /* 0x000fe20005000000 */
[----:B------:R-:W-:Y:S01]  /*15570*/  IMAD.IADD R7, R198, 0x1, -R4 ;  /* 0x00000001c6077824 */ /* 0x000fe200078e0a04 */
[----:B------:R-:W-:Y:S01]  /*15580*/  FSEL R241, R19, -INF , !P3 ;  /* 0xff80000013f17808 */ /* 0x000fe20005800000 */
[----:B------:R-:W1:Y:S01]  /*15590*/  MUFU.TANH R4, R43 ;  /* 0x0000002b00047308 */ /* 0x000e620000002400 */
[----:B------:R-:W-:Y:S01]  /*155a0*/  I2FP.F32.S32 R8, R8 ;  /* 0x0000000800087245 */ /* 0x000fe20000201400 */
[----:B------:R-:W-:Y:S01]  /*155b0*/  IMAD.MOV.U32 R5, RZ, RZ, R9 ;  /* 0x000000ffff057224 */ /* 0x000fe200078e0009 */
[----:B------:R-:W-:Y:S02]  /*155c0*/  FSEL R160, R15, -INF , !P1 ;  /* 0xff8000000fa07808 */ /* 0x000fe40004800000 */
[-C--:B------:R-:W-:Y:S02]  /*155d0*/  ISETP.GT.AND P0, PT, R195, R6.reuse, PT ;  /* 0x00000006c300720c */ /* 0x080fe40003f04270 */
[----:B------:R-:W-:Y:S02]  /*155e0*/  ISETP.GE.AND P1, PT, R6, R201, PT ;  /* 0x000000c90600720c */ /* 0x000fe40003f26270 */
[----:B------:R-:W-:Y:S02]  /*155f0*/  ISETP.GT.AND P6, PT, R196, R6, PT ;  /* 0x00000006c400720c */ /* 0x000fe40003fc4270 */
        /* <DEDUP_REMOVED lines=22> */
[C-C-:B------:R-:W-:Y:S01]  /*15760*/  IMAD.IADD R7, R193.reuse, 0x1, -R5.reuse ;  /* 0x00000001c1077824 */ /* 0x140fe200078e0a05 */
[----:B------:R-:W-:Y:S01]  /*15770*/  ISETP.GE.AND P6, PT, R12, R202, PT ;  /* 0x000000ca0c00720c */ /* 0x000fe20003fc6270 */
[--C-:B------:R-:W-:Y:S01]  /*15780*/  IMAD.IADD R6, R193, 0x1, -R4.reuse ;  /* 0x00000001c1067824 */ /* 0x100fe200078e0a04 */
[----:B------:R-:W-:Y:S01]  /*15790*/  FSEL R233, R16, -INF , !P0 ;  /* 0xff80000010e97808 */ /* 0x000fe20004000000 */
[----:B------:R-:W-:Y:S01]  /*157a0*/  IMAD.IADD R9, R198, 0x1, -R5 ;  /* 0x00000001c6097824 */ /* 0x000fe200078e0a05 */
[----:B------:R-:W-:Y:S01]  /*157b0*/  ISETP.GE.AND P0, PT, R12, R201, PT ;  /* 0x000000c90c00720c */ /* 0x000fe20003f06270 */
[----:B------:R-:W-:Y:S01]  /*157c0*/  IMAD.IADD R11, R198, 0x1, -R4 ;  /* 0x00000001c60b7824 */ /* 0x000fe200078e0a04 */
[----:B------:R-:W-:Y:S02]  /*157d0*/  IABS R8, R6 ;  /* 0x0000000600087213 */ /* 0x000fe40000000000 */
[----:B------:R-:W-:Y:S01]  /*157e0*/  ISETP.GE.AND P5, PT, R12, R199, PT ;  /* 0x000000c70c00720c */ /* 0x000fe20003fa6270 */
[----:B------:R-:W-:Y:S01]  /*157f0*/  VIADD R12, R0, 0x29 ;  /* 0x00000029000c7836 */ /* 0x000fe20000000000 */
[----:B------:R-:W-:Y:S02]  /*15800*/  IABS R6, R9 ;  /* 0x0000000900067213 */ /* 0x000fe40000000000 */
[----:B------:R-:W-:Y:S02]  /*15810*/  I2FP.F32.S32 R8, R8 ;  /* 0x0000000800087245 */ /* 0x000fe40000201400 */
[----:B------:R-:W-:Y:S02]  /*15820*/  IABS R10, R7 ;  /* 0x00000007000a7213 */ /* 0x000fe40000000000 */
[----:B------:R-:W-:Y:S01]  /*15830*/  IABS R7, R11 ;  /* 0x0000000b00077213 */ /* 0x000fe20000000000 */
[----:B------:R-:W-:Y:S01]  /*15840*/  FFMA.FTZ R8, R8, -UR8, R45 ;  /* 0x8000000808087c23 */ /* 0x000fe2000801002d */
[----:B------:R-:W-:Y:S02]  /*15850*/  I2FP.F32.S32 R6, R6 ;  /* 0x0000000600067245 */ /* 0x000fe40000201400 */
[----:B------:R-:W-:Y:S02]  /*15860*/  FSEL R232, R17, -INF , !P6 ;  /* 0xff80000011e87808 */ /* 0x000fe40007000000 */
[----:B------:R-:W-:Y:S01]  /*15870*/  I2FP.F32.S32 R7, R7 ;  /* 0x0000000700077245 */ /* 0x000fe20000201400 */
        /* <DEDUP_REMOVED lines=10> */
[----:B------:R-:W-:Y:S01]  /*15920*/  FSEL R18, R7, -INF , !P6 ;  /* 0xff80000007127808 */ /* 0x000fe20007000000 */
[--C-:B------:R-:W-:Y:S01]  /*15930*/  IMAD.IADD R7, R192, 0x1, -R5.reuse ;  /* 0x00000001c0077824 */ /* 0x100fe200078e0a05 */
[-C--:B------:R-:W-:Y:S02]  /*15940*/  ISETP.GT.AND P2, PT, R196, R6.reuse, PT ;  /* 0x00000006c400720c */ /* 0x080fe40003f44270 */
[----:B------:R-:W-:Y:S02]  /*15950*/  FSEL R242, R20, -INF , !P1 ;  /* 0xff80000014f27808 */ /* 0x000fe40004800000 */
[----:B------:R-:W-:Y:S01]  /*15960*/  FSEL R11, R10, -INF , !P2 ;  /* 0xff8000000a0b7808 */ /* 0x000fe20005000000 */
[C---:B------:R-:W-:Y:S01]  /*15970*/  IMAD.IADD R10, R204.reuse, 0x1, -R5 ;  /* 0x00000001cc0a7824 */ /* 0x040fe200078e0a05 */
        /* <DEDUP_REMOVED lines=9> */
[----:B------:R-:W-:Y:S01]  /*15a10*/  IMAD.MOV.U32 R5, RZ, RZ, R9 ;  /* 0x000000ffff057224 */ /* 0x000fe200078e0009 */
[----:B------:R-:W-:Y:S02]  /*15a20*/  I2FP.F32.S32 R8, R8 ;  /* 0x0000000800087245 */ /* 0x000fe40000201400 */
[----:B------:R-:W-:Y:S02]  /*15a30*/  FSEL R222, R14, -INF , !P3 ;  /* 0xff8000000ede7808 */ /* 0x000fe40005800000 */
[----:B------:R-:W-:Y:S02]  /*15a40*/  FSEL R223, R13, -INF , !P5 ;  /* 0xff8000000ddf7808 */ /* 0x000fe40006800000 */
[----:B------:R-:W-:Y:S02]  /*15a50*/  ISETP.GT.AND P6, PT, R197, R6, PT ;  /* 0x00000006c500720c */ /* 0x000fe40003fc4270 */
        /* <DEDUP_REMOVED lines=25> */
[----:B------:R-:W-:Y:S01]  /*15bf0*/  FSEL R220, R19, -INF , !P5 ;  /* 0xff80000013dc7808 */ /* 0x000fe20006800000 */
[--C-:B------:R-:W-:Y:S01]  /*15c00*/  IMAD.IADD R6, R192, 0x1, -R4.reuse ;  /* 0x00000001c0067824 */ /* 0x100fe200078e0a04 */
[----:B------:R-:W-:Y:S01]  /*15c10*/  FSEL R221, R18, -INF , !P2 ;  /* 0xff80000012dd7808 */ /* 0x000fe20005000000 */
[----:B------:R-:W-:Y:S01]  /*15c20*/  IMAD.IADD R7, R192, 0x1, -R5 ;  /* 0x00000001c0077824 */ /* 0x000fe200078e0a05 */
[----:B------:R-:W-:Y:S01]  /*15c30*/  ISETP.GE.AND P6, PT, R12, R199, PT ;  /* 0x000000c70c00720c */ /* 0x000fe20003fc6270 */
[----:B------:R-:W-:Y:S01]  /*15c40*/  IMAD.IADD R11, R204, 0x1, -R4 ;  /* 0x00000001cc0b7824 */ /* 0x000fe200078e0a04 */
[----:B------:R-:W-:Y:S02]  /*15c50*/  IABS R8, R6 ;  /* 0x0000000600087213 */ /* 0x000fe40000000000 */
[----:B------:R-:W-:Y:S02]  /*15c60*/  IABS R6, R9 ;  /* 0x0000000900067213 */ /* 0x000fe40000000000 */
[----:B------:R-:W-:Y:S02]  /*15c70*/  IABS R10, R7 ;  /* 0x00000007000a7213 */ /* 0x000fe40000000000 */
[----:B------:R-:W-:Y:S02]  /*15c80*/  I2FP.F32.S32 R6, R6 ;  /* 0x0000000600067245 */ /* 0x000fe40000201400 */
[----:B------:R-:W-:Y:S02]  /*15c90*/  I2FP.F32.S32 R8, R8 ;  /* 0x0000000800087245 */ /* 0x000fe40000201400 */
[----:B------:R-:W-:Y:S01]  /*15ca0*/  IABS R7, R11 ;  /* 0x0000000b00077213 */ /* 0x000fe20000000000 */
[----:B------:R-:W-:Y:S01]  /*15cb0*/  FFMA.FTZ R9, R6, -UR8, R54 ;  /* 0x8000000806097c23 */ /* 0x000fe20008010036 */
[----:B------:R-:W-:Y:S01]  /*15cc0*/  I2FP.F32.S32 R10, R10 ;  /* 0x0000000a000a7245 */ /* 0x000fe20000201400 */
[----:B------:R-:W-:Y:S02]  /*15cd0*/  VIADD R11, R0, 0x31 ;  /* 0x00000031000b7836 */ /* 0x000fe40000000000 */
[----:B------:R-:W-:Y:S01]  /*15ce0*/  FFMA.FTZ R8, R8, -UR8, R53 ;  /* 0x8000000808087c23 */ /* 0x000fe20008010035 */
[----:B------:R-:W-:Y:S01]  /*15cf0*/  VIADD R6, R0, 0x30 ;  /* 0x0000003000067836 */ /* 0x000fe20000000000 */
[----:B------:R-:W-:Y:S01]  /*15d00*/  I2FP.F32.S32 R7, R7 ;  /* 0x0000000700077245 */ /* 0x000fe20000201400 */
[----:B------:R-:W-:Y:S01]  /*15d10*/  FFMA.FTZ R10, R10, -UR8, R52 ;  /* 0x800000080a0a7c23 */ /* 0x000fe20008010034 */
[-C--:B------:R-:W-:Y:S01]  /*15d20*/  ISETP.GT.AND P2, PT, R194, R11.reuse, PT ;  /* 0x0000000bc200720c */ /* 0x080fe20003f44270 */
[----:B------:R-:W-:Y:S01]  /*15d30*/  VIADD R0, R0, 0x39 ;  /* 0x0000003900007836 */ /* 0x000fe20000000000 */
[-C--:B------:R-:W-:Y:S01]  /*15d40*/  ISETP.GT.AND P5, PT, R194, R6.reuse, PT ;  /* 0x00000006c200720c */ /* 0x080fe20003fa4270 */
[----:B------:R-:W-:Y:S01]  /*15d50*/  FFMA.FTZ R7, R7, -UR8, R55 ;  /* 0x8000000807077c23 */ /* 0x000fe20008010037 */
[----:B------:R-:W-:Y:S01]  /*15d60*/  FSEL R19, R8, -INF , !P2 ;  /* 0xff80000008137808 */ /* 0x000fe20005000000 */
[----:B------:R-:W-:Y:S01]  /*15d70*/  LDSM.16.MT88.4 R52, [R181+0x6000] ;  /* 0x00600000b534783b */ /* 0x000fe20000004200 */
[C---:B------:R-:W-:Y:S02]  /*15d80*/  ISETP.GT.AND P2, PT, R197.reuse, R11, PT ;  /* 0x0000000bc500720c */ /* 0x040fe40003f44270 */
[----:B------:R-:W-:Y:S01]  /*15d90*/  FSEL R13, R10, -INF , !P5 ;  /* 0xff8000000a0d7808 */ /* 0x000fe20006800000 */
[--C-:B------:R-:W-:Y:S01]  /*15da0*/  IMAD.IADD R10, R198, 0x1, -R5.reuse ;  /* 0x00000001c60a7824 */ /* 0x100fe200078e0a05 */
[----:B------:R-:W-:Y:S02]  /*15db0*/  ISETP.GT.AND P5, PT, R197, R6, PT ;  /* 0x00000006c500720c */ /* 0x000fe40003fa4270 */
[----:B------:R-:W-:Y:S02]  /*15dc0*/  FSEL R151, R17, -INF , !P6 ;  /* 0xff80000011977808 */ /* 0x000fe40007000000 */
[----:B------:R-:W-:Y:S01]  /*15dd0*/  FSEL R17, R7, -INF , !P2 ;  /* 0xff80000007117808 */ /* 0x000fe20005000000 */
[----:B------:R-:W-:Y:S01]  /*15de0*/  IMAD.IADD R7, R193, 0x1, -R5 ;  /* 0x00000001c1077824 */ /* 0x000fe200078e0a05 */
[----:B------:R-:W-:Y:S01]  /*15df0*/  FSEL R18, R9, -INF , !P5 ;  /* 0xff80000009127808 */ /* 0x000fe20006800000 */
[--C-:B------:R-:W-:Y:S01]  /*15e00*/  IMAD.IADD R9, R193, 0x1, -R4.reuse ;  /* 0x00000001c1097824 */ /* 0x100fe200078e0a04 */
[----:B------:R-:W-:Y:S01]  /*15e10*/  ISETP.GE.AND P6, PT, R12, R202, PT ;  /* 0x000000ca0c00720c */ /* 0x000fe20003fc6270 */
[----:B------:R-:W-:Y:S01]  /*15e20*/  IMAD.IADD R5, R198, 0x1, -R4 ;  /* 0x00000001c6057824 */ /* 0x000fe200078e0a04 */
[----:B------:R-:W-:Y:S01]  /*15e30*/  IABS R8, R7 ;  /* 0x0000000700087213 */ /* 0x000fe20000000000 */
[----:B------:R-:W1:Y:S01]  /*15e40*/  MUFU.TANH R4, R59 ;  /* 0x0000003b00047308 */ /* 0x000e620000002400 */
[----:B------:R-:W-:Y:S02]  /*15e50*/  IABS R7, R9 ;  /* 0x0000000900077213 */ /* 0x000fe40000000000 */
[----:B------:R-:W-:Y:S02]  /*15e60*/  ISETP.GE.AND P3, PT, R12, R200, PT ;  /* 0x000000c80c00720c */ /* 0x000fe40003f66270 */
[----:B------:R-:W-:Y:S01]  /*15e70*/  FSEL R237, R20, -INF , !P0 ;  /* 0xff80000014ed7808 */ /* 0x000fe20004000000 */
[----:B------:R-:W-:Y:S01]  /*15e80*/  IMAD.MOV.U32 R9, RZ, RZ, R7 ;  /* 0x000000ffff097224 */ /* 0x000fe200078e0007 */
[----:B------:R-:W-:Y:S02]  /*15e90*/  I2FP.F32.S32 R7, R8 ;  /* 0x0000000800077245 */ /* 0x000fe40000201400 */
[----:B------:R-:W-:Y:S02]  /*15ea0*/  FSEL R150, R16, -INF , !P6 ;  /* 0xff80000010967808 */ /* 0x000fe40007000000 */
[----:B------:R-:W-:Y:S02]  /*15eb0*/  I2FP.F32.S32 R8, R9 ;  /* 0x0000000900087245 */ /* 0x000fe40000201400 */
[----:B------:R-:W-:Y:S01]  /*15ec0*/  IABS R9, R5 ;  /* 0x0000000500097213 */ /* 0x000fe20000000000 */
[----:B------:R-:W-:Y:S01]  /*15ed0*/  FFMA.FTZ R5, R7, -UR8, R56 ;  /* 0x8000000807057c23 */ /* 0x000fe20008010038 */
[----:B------:R-:W-:Y:S01]  /*15ee0*/  FSEL R155, R14, -INF , !P3 ;  /* 0xff8000000e9b7808 */ /* 0x000fe20005800000 */
[----:B------:R-:W-:Y:S01]  /*15ef0*/  FFMA.FTZ R8, R8, -UR8, R57 ;  /* 0x8000000808087c23 */ /* 0x000fe20008010039 */
[----:B------:R-:W-:Y:S01]  /*15f00*/  FSEL R152, R15, -INF , !P1 ;  /* 0xff8000000f987808 */ /* 0x000fe20004800000 */
[----:B------:R-:W-:Y:S01]  /*15f10*/  IMAD.MOV.U32 R7, RZ, RZ, R9 ;  /* 0x000000ffff077224 */ /* 0x000fe200078e0009 */
[----:B------:R-:W-:Y:S01]  /*15f20*/  ISETP.GE.AND P3, PT, R6, R202, PT ;  /* 0x000000ca0600720c */ /* 0x000fe20003f66270 */
[----:B------:R-:W-:Y:S01]  /*15f30*/  VIADD R9, R2, 0x1 ;  /* 0x0000000102097836 */ /* 0x000fe20000000000 */
[-C--:B------:R-:W-:Y:S02]  /*15f40*/  ISETP.GT.AND P5, PT, R196, R6.reuse, PT ;  /* 0x00000006c400720c */ /* 0x080fe40003fa4270 */
[----:B------:R-:W-:Y:S02]  /*15f50*/  ISETP.GT.AND P2, PT, R195, R6, PT ;  /* 0x00000006c300720c */ /* 0x000fe40003f44270 */
[C---:B------:R-:W-:Y:S02]  /*15f60*/  ISETP.GE.AND P1, PT, R6.reuse, R200, PT ;  /* 0x000000c80600720c */ /* 0x040fe40003f26270 */
[C---:B------:R-:W-:Y:S02]  /*15f70*/  ISETP.GE.AND P0, PT, R6.reuse, R199, PT ;  /* 0x000000c70600720c */ /* 0x040fe40003f06270 */
[----:B------:R-:W-:Y:S02]  /*15f80*/  ISETP.GE.AND P6, PT, R6, R201, PT ;  /* 0x000000c90600720c */ /* 0x000fe40003fc6270 */
[----:B------:R-:W-:Y:S02]  /*15f90*/  IABS R6, R10 ;  /* 0x0000000a00067213 */ /* 0x000fe40000000000 */
[----:B------:R-:W-:Y:S02]  /*15fa0*/  FSEL R14, R5, -INF , !P5 ;  /* 0xff800000050e7808 */ /* 0x000fe40006800000 */
[----:B------:R-:W-:Y:S02]  /*15fb0*/  I2FP.F32.S32 R5, R6 ;  /* 0x0000000600057245 */ /* 0x000fe40000201400 */
[----:B------:R-:W-:Y:S02]  /*15fc0*/  I2FP.F32.S32 R6, R7 ;  /* 0x0000000700067245 */ /* 0x000fe40000201400 */
[-C--:B------:R-:W-:Y:S01]  /*15fd0*/  ISETP.GT.AND P5, PT, R196, R11.reuse, PT ;  /* 0x0000000bc400720c */ /* 0x080fe20003fa4270 */
[----:B------:R-:W-:Y:S01]  /*15fe0*/  FFMA.FTZ R5, R5, -UR8, R58 ;  /* 0x8000000805057c23 */ /* 0x000fe2000801003a */
[----:B------:R-:W-:Y:S01]  /*15ff0*/  FSEL R225, R18, -INF , !P3 ;  /* 0xff80000012e17808 */ /* 0x000fe20005800000 */
[----:B-1----:R-:W-:Y:S01]  /*16000*/  FFMA.FTZ R4, R6, -UR8, R4 ;  /* 0x8000000806047c23 */ /* 0x002fe20008010004 */
[----:B------:R-:W-:Y:S01]  /*16010*/  FSEL R10, R8, -INF , !P5 ;  /* 0xff800000080a7808 */ /* 0x000fe20006800000 */
[--C-:B------:R-:W-:Y:S01]  /*16020*/  IMAD.IADD R8, R193, 0x1, -R9.reuse ;  /* 0x00000001c1087824 */ /* 0x100fe200078e0a09 */
[----:B------:R-:W-:Y:S02]  /*16030*/  ISETP.GT.AND P5, PT, R195, R11, PT ;  /* 0x0000000bc300720c */ /* 0x000fe40003fa4270 */
[----:B------:R-:W-:Y:S01]  /*16040*/  FSEL R15, R5, -INF , !P2 ;  /* 0xff800000050f7808 */ /* 0x000fe20005000000 */
[--C-:B------:R-:W-:Y:S01]  /*16050*/  IMAD.IADD R5, R193, 0x1, -R2.reuse ;  /* 0x00000001c1057824 */ /* 0x100fe200078e0a02 */
[----:B------:R-:W-:Y:S01]  /*16060*/  FSEL R12, R4, -INF , !P5 ;  /* 0xff800000040c7808 */ /* 0x000fe20006800000 */
[C---:B------:R-:W-:Y:S01]  /*16070*/  IMAD.IADD R4, R198.reuse, 0x1, -R2 ;  /* 0x00000001c6047824 */ /* 0x040fe200078e0a02 */
[----:B------:R-:W-:Y:S02]  /*16080*/  ISETP.GE.AND P5, PT, R11, R202, PT ;  /* 0x000000ca0b00720c */ /* 0x000fe40003fa6270 */
[----:B------:R-:W-:Y:S02]  /*16090*/  IABS R6, R5 ;  /* 0x0000000500067213 */ /* 0x000fe40000000000 */
[----:B------:R-:W-:Y:S01]  /*160a0*/  IABS R7, R4 ;  /* 0x0000000400077213 */ /* 0x000fe20000000000 */
[----:B------:R-:W-:Y:S01]  /*160b0*/  IMAD.IADD R4, R198, 0x1, -R9 ;  /* 0x00000001c6047824 */ /* 0x000fe200078e0a09 */
[----:B------:R-:W-:Y:S02]  /*160c0*/  IABS R5, R8 ;  /* 0x0000000800057213 */ /* 0x000fe40000000000 */
[----:B------:R-:W-:Y:S02]  /*160d0*/  I2FP.F32.S32 R8, R6 ;  /* 0x0000000600087245 */ /* 0x000fe40000201400 */
[----:B------:R-:W-:Y:S02]  /*160e0*/  I2FP.F32.S32 R5, R5 ;  /* 0x0000000500057245 */ /* 0x000fe40000201400 */
[----:B------:R-:W-:Y:S01]  /*160f0*/  IABS R4, R4 ;  /* 0x0000000400047213 */ /* 0x000fe20000000000 */
[----:B------:R-:W-:Y:S01]  /*16100*/  FFMA.FTZ R8, R8, -UR8, R60 ;  /* 0x8000000808087c23 */ /* 0x000fe2000801003c */
[----:B------:R-:W-:Y:S01]  /*16110*/  FSEL R224, R17, -INF , !P5 ;  /* 0xff80000011e07808 */ /* 0x000fe20006800000 */
[----:B------:R-:W-:Y:S01]  /*16120*/  FFMA.FTZ R5, R5, -UR8, R61 ;  /* 0x8000000805057c23 */ /* 0x000fe2000801003d */
[----:B------:R-:W-:Y:S02]  /*16130*/  I2FP.F32.S32 R4, R4 ;  /* 0x0000000400047245 */ /* 0x000fe40000201400 */
[-C--:B------:R-:W-:Y:S02]  /*16140*/  ISETP.GT.AND P5, PT, R196, R0.reuse, PT ;  /* 0x00000000c400720c */ /* 0x080fe40003fa4270 */
[----:B------:R-:W-:Y:S01]  /*16150*/  I2FP.F32.S32 R6, R7 ;  /* 0x0000000700067245 */ /* 0x000fe20000201400 */
[----:B------:R-:W-:Y:S01]  /*16160*/  FFMA.FTZ R4, R4, -UR8, R63 ;  /* 0x8000000804047c23 */ /* 0x000fe2000801003f */
[-C--:B------:R-:W-:Y:S02]  /*16170*/  ISETP.GT.AND P3, PT, R196, R3.reuse, PT ;  /* 0x00000003c400720c */ /* 0x080fe40003f64270 */
[----:B------:R-:W-:Y:S01]  /*16180*/  FSEL R7, R5, -INF , !P5 ;  /* 0xff80000005077808 */ /* 0x000fe20006800000 */
[----:B------:R-:W-:Y:S01]  /*16190*/  IMAD.IADD R5, R192, 0x1, -R2 ;  /* 0x00000001c0057824 */ /* 0x000fe200078e0a02 */
[----:B------:R-:W-:Y:S01]  /*161a0*/  ISETP.GT.AND P5, PT, R195, R0, PT ;  /* 0x00000000c300720c */ /* 0x000fe20003fa4270 */
[----:B------:R-:W-:Y:S01]  /*161b0*/  FFMA.FTZ R6, R6, -UR8, R62 ;  /* 0x8000000806067c23 */ /* 0x000fe2000801003e */
[----:B------:R-:W-:Y:S02]  /*161c0*/  FSEL R8, R8, -INF , !P3 ;  /* 0xff80000008087808 */ /* 0x000fe40005800000 */
[----:B------:R-:W-:Y:S02]  /*161d0*/  ISETP.GE.AND P2, PT, R11, R200, PT ;  /* 0x000000c80b00720c */ /* 0x000fe40003f46270 */
[----:B------:R-:W-:Y:S02]  /*161e0*/  ISETP.GT.AND P3, PT, R195, R3, PT ;  /* 0x00000003c300720c */ /* 0x000fe40003f64270 */
[----:B------:R-:W-:Y:S01]  /*161f0*/  FSEL R77, R4, -INF , !P5 ;  /* 0xff800000044d7808 */ /* 0x000fe20006800000 */
[----:B------:R-:W-:Y:S01]  /*16200*/  IMAD.IADD R4, R192, 0x1, -R9 ;  /* 0x00000001c0047824 */ /* 0x000fe200078e0a09 */
[----:B------:R-:W-:Y:S02]  /*16210*/  IABS R5, R5 ;  /* 0x0000000500057213 */ /* 0x000fe40000000000 */
[----:B------:R-:W-:Y:S02]  /*16220*/  FSEL R226, R19, -INF , !P2 ;  /* 0xff80000013e27808 */ /* 0x000fe40005000000 */
[----:B------:R-:W-:Y:S02]  /*16230*/  FSEL R228, R13, -INF , !P1 ;  /* 0xff8000000de47808 */ /* 0x000fe40004800000 */
[----:B------:R-:W-:Y:S02]  /*16240*/  FSEL R6, R6, -INF , !P3 ;  /* 0xff80000006067808 */ /* 0x000fe40005800000 */
[C---:B------:R-:W-:Y:S02]  /*16250*/  ISETP.GE.AND P1, PT, R11.reuse, R199, PT ;  /* 0x000000c70b00720c */ /* 0x040fe40003f26270 */
[----:B------:R-:W-:Y:S02]  /*16260*/  ISETP.GE.AND P2, PT, R11, R201, PT ;  /* 0x000000c90b00720c */ /* 0x000fe40003f46270 */
[----:B------:R-:W-:Y:S02]  /*16270*/  ISETP.GE.AND P3, PT, R3, R199, PT ;  /* 0x000000c70300720c */ /* 0x000fe40003f66270 */
[----:B------:R-:W-:Y:S02]  /*16280*/  I2FP.F32.S32 R5, R5 ;  /* 0x0000000500057245 */ /* 0x000fe40000201400 */
[----:B------:R-:W-:Y:S02]  /*16290*/  IABS R4, R4 ;  /* 0x0000000400047213 */ /* 0x000fe40000000000 */
[----:B------:R-:W-:Y:S02]  /*162a0*/  FSEL R219, R10, -INF , !P1 ;  /* 0xff8000000adb7808 */ /* 0x000fe40004800000 */
[----:B------:R-:W-:Y:S02]  /*162b0*/  FSEL R214, R8, -INF , !P3 ;  /* 0xff80000008d67808 */ /* 0x000fe40005800000 */
[----:B------:R-:W-:Y:S02]  /*162c0*/  FSEL R217, R14, -INF , !P0 ;  /* 0xff8000000ed97808 */ /* 0x000fe40004000000 */
[----:B------:R-:W-:Y:S02]  /*162d0*/  FSEL R240, R15, -INF , !P6 ;  /* 0xff8000000ff07808 */ /* 0x000fe40007000000 */
[----:B------:R-:W-:Y:S02]  /*162e0*/  FSEL R227, R12, -INF , !P2 ;  /* 0xff8000000ce37808 */ /* 0x000fe40005000000 */
[----:B------:R-:W-:Y:S02]  /*162f0*/  ISETP.GT.AND P1, PT, R194, R3, PT ;  /* 0x00000003c200720c */ /* 0x000fe40003f24270 */
[C---:B------:R-:W-:Y:S02]  /*16300*/  ISETP.GE.AND P2, PT, R3.reuse, R200, PT ;  /* 0x000000c80300720c */ /* 0x040fe40003f46270 */
[----:B------:R-:W-:Y:S02]  /*16310*/  ISETP.GE.AND P0, PT, R3, R201, PT ;  /* 0x000000c90300720c */ /* 0x000fe40003f06270 */
[----:B------:R-:W-:Y:S02]  /*16320*/  ISETP.GT.AND P6, PT, R197, R3, PT ;  /* 0x00000003c500720c */ /* 0x000fe40003fc4270 */
[----:B------:R-:W-:Y:S01]  /*16330*/  ISETP.GE.AND P3, PT, R3, R202, PT ;  /* 0x000000ca0300720c */ /* 0x000fe20003f66270 */
[----:B------:R-:W-:Y:S01]  /*16340*/  FFMA.FTZ R3, R5, -UR8, R64 ;  /* 0x8000000805037c23 */ /* 0x000fe20008010040 */
[----:B------:R-:W-:Y:S02]  /*16350*/  I2FP.F32.S32 R4, R4 ;  /* 0x0000000400047245 */ /* 0x000fe40000201400 */
[----:B------:R-:W-:Y:S02]  /*16360*/  ISETP.GE.AND P5, PT, R0, R199, PT ;  /* 0x000000c70000720c */ /* 0x000fe40003fa6270 */
[----:B------:R-:W-:Y:S01]  /*16370*/  FSEL R11, R3, -INF , !P1 ;  /* 0xff800000030b7808 */ /* 0x000fe20004800000 */
[----:B------:R-:W-:Y:S01]  /*16380*/  FFMA.FTZ R4, R4, -UR8, R65 ;  /* 0x8000000804047c23 */ /* 0x000fe20008010041 */
[----:B------:R-:W-:Y:S01]  /*16390*/  FSEL R153, R7, -INF , !P5 ;  /* 0xff80000007997808 */ /* 0x000fe20006800000 */
[----:B------:R-:W-:Y:S01]  /*163a0*/  IMAD.IADD R3, R204, 0x1, -R2 ;  /* 0x00000001cc037824 */ /* 0x000fe200078e0a02 */
[----:B------:R-:W-:Y:S01]  /*163b0*/  FSEL R76, R6, -INF , !P0 ;  /* 0xff800000064c7808 */ /* 0x000fe20004000000 */
[----:B------:R-:W-:Y:S01]  /*163c0*/  FMUL.FTZ R6, R67, UR9 ;  /* 0x0000000943067c20 */ /* 0x000fe20008410000 */
[----:B------:R-:W-:Y:S01]  /*163d0*/  ISETP.GT.AND P0, PT, R194, R0, PT ;  /* 0x00000000c200720c */ /* 0x000fe20003f04270 */
[----:B------:R-:W-:Y:S01]  /*163e0*/  FMUL.FTZ R7, R66, UR9 ;  /* 0x0000000942077c20 */ /* 0x000fe20008410000 */
[----:B------:R-:W-:Y:S02]  /*163f0*/  ISETP.GE.AND P5, PT, R0, R201, PT ;  /* 0x000000c90000720c */ /* 0x000fe40003fa6270 */
[----:B------:R-:W-:Y:S01]  /*16400*/  FMNMX3.FTZ R2, R74, R146, R148, !PT ;  /* 0x000000924a027276 */ /* 0x000fe20007810094 */
[----:B------:R-:W-:Y:S01]  /*16410*/  MUFU.TANH R6, R6 ;  /* 0x0000000600067308 */ /* 0x000fe20000002400 */
[----:B------:R-:W-:Y:S02]  /*16420*/  FSEL R10, R4, -INF , !P0 ;  /* 0xff800000040a7808 */ /* 0x000fe40004000000 */
[----:B------:R-:W-:Y:S02]  /*16430*/  FSEL R77, R77, -INF , !P5 ;  /* 0xff8000004d4d7808 */ /* 0x000fe40006800000 */
[C---:B------:R-:W-:Y:S02]  /*16440*/  ISETP.GE.AND P1, PT, R0.reuse, R200, PT ;  /* 0x000000c80000720c */ /* 0x040fe40003f26270 */
[----:B------:R-:W-:Y:S03]  /*16450*/  ISETP.GT.AND P5, PT, R197, R0, PT ;  /* 0x00000000c500720c */ /* 0x000fe60003fa4270 */
[----:B------:R-:W1:Y:S01]  /*16460*/  MUFU.TANH R7, R7 ;  /* 0x0000000700077308 */ /* 0x000e620000002400 */
[----:B------:R-:W-:Y:S01]  /*16470*/  ISETP.GE.AND P0, PT, R0, R202, PT ;  /* 0x000000ca0000720c */ /* 0x000fe20003f06270 */
[----:B------:R-:W-:Y:S01]  /*16480*/  IMAD.IADD R0, R204, 0x1, -R9 ;  /* 0x00000001cc007824 */ /* 0x000fe200078e0a09 */
[----:B------:R-:W-:Y:S02]  /*16490*/  FMNMX3.FTZ R2, R2, R145, R79, !PT ;  /* 0x0000009102027276 */ /* 0x000fe4000781004f */
[----:B------:R-:W-:Y:S02]  /*164a0*/  IABS R4, R3 ;  /* 0x0000000300047213 */ /* 0x000fe40000000000 */
[----:B------:R-:W-:Y:S02]  /*164b0*/  FMNMX3.FTZ R2, R2, R161, R162, !PT ;  /* 0x000000a102027276 */ /* 0x000fe400078100a2 */
[----:B------:R-:W-:Y:S02]  /*164c0*/  IABS R3, R0 ;  /* 0x0000000000037213 */ /* 0x000fe40000000000 */
        /* <DEDUP_REMOVED lines=12> */
[----:B------:R-:W2:Y:S01]  /*16590*/  SHFL.BFLY PT, R8, R3, 0x2, 0x1f ;  /* 0x0c401f0003087f89 */ /* 0x000ea200000e0000 */
[----:B------:R-:W-:Y:S02]  /*165a0*/  FMNMX3.FTZ R0, R0, R220, R221, !PT ;  /* 0x000000dc00007276 */ /* 0x000fe400078100dd */
[----:B------:R-:W-:Y:S02]  /*165b0*/  FMNMX3.FTZ R2, R2, R169, R27, !PT ;  /* 0x000000a902027276 */ /* 0x000fe4000781001b */
[----:B------:R-:W-:Y:S02]  /*165c0*/  I2FP.F32.S32 R9, R4 ;  /* 0x0000000400097245 */ /* 0x000fe40000201400 */
[----:B------:R-:W-:Y:S02]  /*165d0*/  FMNMX3.FTZ R0, R0, R240, R227, !PT ;  /* 0x000000f000007276 */ /* 0x000fe400078100e3 */
[----:B------:R-:W-:Y:S01]  /*165e0*/  FMNMX3.FTZ R4, R2, R168, R238, !PT ;  /* 0x000000a802047276 */ /* 0x000fe200078100ee */
[----:B-1----:R-:W-:Y:S01]  /*165f0*/  FFMA.FTZ R7, R9, -UR8, R7 ;  /* 0x8000000809077c23 */ /* 0x002fe20008010007 */
[----:B------:R-:W-:Y:S02]  /*16600*/  I2FP.F32.S32 R2, R12 ;  /* 0x0000000c00027245 */ /* 0x000fe40000201400 */
[----:B------:R-:W-:Y:S02]  /*16610*/  FMNMX3.FTZ R0, R0, R76, R77, !PT ;  /* 0x0000004c00007276 */ /* 0x000fe4000781004d */
[----:B------:R-:W-:Y:S01]  /*16620*/  FMNMX3.FTZ R5, R68, R165, R171, !PT ;  /* 0x000000a544057276 */ /* 0x000fe200078100ab */
[----:B------:R-:W-:Y:S01]  /*16630*/  FFMA.FTZ R6, R2, -UR8, R6 ;  /* 0x8000000802067c23 */ /* 0x000fe20008010006 */
[----:B------:R-:W-:Y:S01]  /*16640*/  FSEL R174, R11, -INF , !P2 ;  /* 0xff8000000bae7808 */ /* 0x000fe20005000000 */
[----:B------:R-:W1:Y:S01]  /*16650*/  SHFL.BFLY PT, R2, R0, 0x2, 0x1f ;  /* 0x0c401f0000027f89 */ /* 0x000e6200000e0000 */
[----:B------:R-:W-:Y:S02]  /*16660*/  FMNMX3.FTZ R5, R5, R21, R144, !PT ;  /* 0x0000001505057276 */ /* 0x000fe40007810090 */
[----:B------:R-:W-:Y:S02]  /*16670*/  FSEL R175, R10, -INF , !P1 ;  /* 0xff8000000aaf7808 */ /* 0x000fe40004800000 */
[----:B------:R-:W-:Y:S02]  /*16680*/  FMNMX3.FTZ R5, R5, R239, R236, !PT ;  /* 0x000000ef05057276 */ /* 0x000fe400078100ec */
[----:B--2---:R-:W-:Y:S02]  /*16690*/  FMNMX.FTZ R3, R3, R8, !PT ;  /* 0x0000000803037209 */ /* 0x004fe40007810000 */
[----:B------:R-:W-:Y:S02]  /*166a0*/  FMNMX3.FTZ R5, R5, R158, R159, !PT ;  /* 0x0000009e05057276 */ /* 0x000fe4000781009f */
[----:B------:R-:W-:Y:S01]  /*166b0*/  FSEL R6, R6, -INF , !P5 ;  /* 0xff80000006067808 */ /* 0x000fe20006800000 */
[----:B------:R-:W2:Y:S01]  /*166c0*/  SHFL.BFLY PT, R72, R3, 0x1, 0x1f ;  /* 0x0c201f0003487f89 */ /* 0x000ea200000e0000 */
[----:B------:R-:W-:Y:S02]  /*166d0*/  FMNMX3.FTZ R5, R5, R235, R233, !PT ;  /* 0x000000eb05057276 */ /* 0x000fe400078100e9 */
[----:B------:R-:W-:Y:S02]  /*166e0*/  FMNMX3.FTZ R4, R4, R241, R160, !PT ;  /* 0x000000f104047276 */ /* 0x000fe400078100a0 */
[----:B------:R-:W-:Y:S02]  /*166f0*/  FMNMX3.FTZ R5, R5, R152, R155, !PT ;  /* 0x0000009805057276 */ /* 0x000fe4000781009b */
[----:B------:R-:W-:Y:S02]  /*16700*/  FSEL R234, R6, -INF , !P0 ;  /* 0xff80000006ea7808 */ /* 0x000fe40004000000 */
[----:B------:R-:W-:Y:S02]  /*16710*/  FMNMX3.FTZ R5, R5, R228, R226, !PT ;  /* 0x000000e405057276 */ /* 0x000fe400078100e2 */
[----:B------:R-:W-:Y:S02]  /*16720*/  FMNMX3.FTZ R4, R4, R231, R232, !PT ;  /* 0x000000e704047276 */ /* 0x000fe400078100e8 */
[----:B-1----:R-:W-:Y:S02]  /*16730*/  FMNMX.FTZ R0, R0, R2, !PT ;  /* 0x0000000200007209 */ /* 0x002fe40007810000 */
[----:B------:R-:W-:Y:S02]  /*16740*/  FMNMX3.FTZ R5, R5, R174, R175, !PT ;  /* 0x000000ae05057276 */ /* 0x000fe400078100af */
[----:B------:R-:W-:Y:S01]  /*16750*/  FSEL R7, R7, -INF , !P6 ;  /* 0xff80000007077808 */ /* 0x000fe20007000000 */
[----:B------:R-:W1:Y:S01]  /*16760*/  SHFL.BFLY PT, R2, R0, 0x1, 0x1f ;  /* 0x0c201f0000027f89 */ /* 0x000e6200000e0000 */
[----:B------:R-:W-:Y:S02]  /*16770*/  FMNMX3.FTZ R4, R4, R237, R150, !PT ;  /* 0x000000ed04047276 */ /* 0x000fe40007810096 */
[----:B------:R-:W-:Y:S05]  /*16780*/  FSEL R243, R7, -INF , !P3 ;  /* 0xff80000007f37808 */ /* 0x000fea0005800000 */
[----:B------:R-:W3:Y:S01]  /*16790*/  SHFL.BFLY PT, R6, R5, 0x2, 0x1f ;  /* 0x0c401f0005067f89 */ /* 0x000ee200000e0000 */
[----:B------:R-:W-:Y:S02]  /*167a0*/  FMNMX3.FTZ R4, R4, R225, R224, !PT ;  /* 0x000000e104047276 */ /* 0x000fe400078100e0 */
[----:B--2---:R-:W-:Y:S02]  /*167b0*/  FMNMX.FTZ R72, R3, R72, !PT ;  /* 0x0000004803487209 */ /* 0x004fe40007810000 */
[----:B------:R-:W-:Y:S02]  /*167c0*/  FMNMX3.FTZ R4, R4, R243, R234, !PT ;  /* 0x000000f304047276 */ /* 0x000fe400078100ea */
[C---:B------:R-:W-:Y:S01]  /*167d0*/  FSETP.NEU.FTZ.AND P1, PT, R72.reuse, -INF , PT ;  /* 0xff8000004800780b */ /* 0x040fe20003f3d000 */
[----:B------:R-:W-:Y:S02]  /*167e0*/  FMUL.FTZ R78, R72, UR4 ;  /* 0x00000004484e7c20 */ /* 0x000fe40008410000 */
[----:B------:R-:W2:Y:S03]  /*167f0*/  SHFL.BFLY PT, R7, R4, 0x2, 0x1f ;  /* 0x0c401f0004077f89 */ /* 0x000ea600000e0000 */
[----:B------:R-:W-:Y:S05]  /*16800*/  FSEL R78, R78, RZ, P1 ;  /* 0x000000ff4e4e7208 */ /* 0x000fea0000800000 */
[--C-:B------:R-:W-:Y:S01]  /*16810*/  FFMA.FTZ R3, R79, UR4, -R78.reuse ;  /* 0x000000044f037c23 */ /* 0x100fe2000801084e */
[--C-:B------:R-:W-:Y:S01]  /*16820*/  FFMA.FTZ R48, R154, UR4, -R78.reuse ;  /* 0x000000049a307c23 */ /* 0x100fe2000801084e */
[----:B-1----:R-:W-:Y:S01]  /*16830*/  FMNMX.FTZ R69, R0, R2, !PT ;  /* 0x0000000200457209 */ /* 0x002fe20007810000 */
[--C-:B------:R-:W-:Y:S01]  /*16840*/  FFMA.FTZ R0, R146, UR4, -R78.reuse ;  /* 0x0000000492007c23 */ /* 0x100fe2000801084e */
[--C-:B------:R-:W-:Y:S01]  /*16850*/  FFMA.FTZ R2, R148, UR4, -R78.reuse ;  /* 0x0000000494027c23 */ /* 0x100fe2000801084e */
[----:B------:R-:W-:Y:S01]  /*16860*/  MUFU.EX2 R215, R3 ;  /* 0x0000000300d77308 */ /* 0x000fe20000000800 */
[C---:B------:R-:W-:Y:S01]  /*16870*/  FSETP.NEU.FTZ.AND P0, PT, R69.reuse, -INF , PT ;  /* 0xff8000004500780b */ /* 0x040fe20003f1d000 */
[----:B------:R-:W-:Y:S01]  /*16880*/  FMUL.FTZ R149, R69, UR4 ;  /* 0x0000000445957c20 */ /* 0x000fe20008410000 */
[----:B---3--:R-:W-:Y:S07]  /*16890*/  FMNMX.FTZ R5, R5, R6, !PT ;  /* 0x0000000605057209 */ /* 0x008fee0007810000 */
[----:B------:R1:W-:Y:S01]  /*168a0*/  MUFU.EX2 R213, R0 ;  /* 0x0000000000d57308 */ /* 0x0003e20000000800 */
[--C-:B------:R-:W-:Y:S01]  /*168b0*/  FFMA.FTZ R45, R161, UR4, -R78.reuse ;  /* 0x00000004a12d7c23 */ /* 0x100fe2000801084e */
[--C-:B------:R-:W-:Y:S01]  /*168c0*/  FFMA.FTZ R44, R162, UR4, -R78.reuse ;  /* 0x00000004a22c7c23 */ /* 0x100fe2000801084e */
[----:B------:R-:W-:Y:S07]  /*168d0*/  FSEL R149, R149, RZ, P0 ;  /* 0x000000ff95957208 */ /* 0x000fee0000000000 */
[----:B------:R3:W4:Y:S01]  /*168e0*/  MUFU.EX2 R216, R2 ;  /* 0x0000000200d87308 */ /* 0x0007220000000800 */
[----:B------:R-:W5:Y:S01]  /*168f0*/  SHFL.BFLY PT, R71, R5, 0x1, 0x1f ;  /* 0x0c201f0005477f89 */ /* 0x000f6200000e0000 */
[----:B--2---:R-:W-:Y:S08]  /*16900*/  FMNMX.FTZ R4, R4, R7, !PT ;  /* 0x0000000704047209 */ /* 0x004ff00007810000 */
[----:B------:R-:W-:Y:S01]  /*16910*/  MUFU.EX2 R173, R44 ;  /* 0x0000002c00ad7308 */ /* 0x000fe20000000800 */
[--C-:B------:R-:W-:Y:S01]  /*16920*/  FFMA.FTZ R76, R76, UR4, -R149.reuse ;  /* 0x000000044c4c7c23 */ /* 0x100fe20008010895 */
[----:B------:R-:W2:Y:S01]  /*16930*/  SHFL.BFLY PT, R70, R4, 0x1, 0x1f ;  /* 0x0c201f0004467f89 */ /* 0x000ea200000e0000 */
[----:B-1----:R-:W-:Y:S07]  /*16940*/  FFMA.FTZ R0, R145, UR4, -R78 ;  /* 0x0000000491007c23 */ /* 0x002fee000801084e */
[----:B------:R-:W-:Y:S01]  /*16950*/  MUFU.EX2 R76, R76 ;  /* 0x0000004c004c7308 */ /* 0x000fe20000000800 */
[--C-:B---3--:R-:W-:Y:S09]  /*16960*/  FFMA.FTZ R2, R147, UR4, -R149.reuse ;  /* 0x0000000493027c23 */ /* 0x108ff20008010895 */
[----:B------:R1:W3:Y:S01]  /*16970*/  MUFU.EX2 R218, R0 ;  /* 0x0000000000da7308 */ /* 0x0002e20000000800 */
[----:B----4-:R-:W-:Y:S09]  /*16980*/  F2FP.BF16.F32.PACK_AB R64, R216, R213 ;  /* 0x000000d5d840723e */ /* 0x010ff200000010ff */
[----:B------:R4:W-:Y:S01]  /*16990*/  MUFU.EX2 R178, R2 ;  /* 0x0000000200b27308 */ /* 0x0009e20000000800 */
[----:B-----5:R-:W-:Y:S02]  /*169a0*/  FMNMX.FTZ R71, R5, R71, !PT ;  /* 0x0000004705477209 */ /* 0x020fe40007810000 */
[----:B------:R-:W-:Y:S01]  /*169b0*/  FSEL R5, R69, RZ, P0 ;  /* 0x000000ff45057208 */ /* 0x000fe20000000000 */
[--C-:B-1----:R-:W-:Y:S02]  /*169c0*/  FFMA.FTZ R0, R170, UR4, -R149.reuse ;  /* 0x00000004aa007c23 */ /* 0x102fe40008010895 */
[C---:B------:R-:W-:Y:S01]  /*169d0*/  FMUL.FTZ R79, R71.reuse, UR4 ;  /* 0x00000004474f7c20 */ /* 0x040fe20008410000 */
[----:B------:R-:W-:Y:S03]  /*169e0*/  FSETP.NEU.FTZ.AND P3, PT, R71, -INF , PT ;  /* 0xff8000004700780b */ /* 0x000fe60003f7d000 */
[----:B------:R1:W5:Y:S01]  /*169f0*/  MUFU.EX2 R210, R0 ;  /* 0x0000000000d27308 */ /* 0x0003620000000800 */
[----:B----4-:R-:W-:Y:S01]  /*16a00*/  FFMA.FTZ R2, R22, UR4, -R149 ;  /* 0x0000000416027c23 */ /* 0x010fe20008010895 */
[----:B------:R-:W-:Y:S02]  /*16a10*/  FSEL R79, R79, RZ, P3 ;  /* 0x000000ff4f4f7208 */ /* 0x000fe40001800000 */
[----:B--2---:R-:W-:Y:S06]  /*16a20*/  FMNMX.FTZ R70, R4, R70, !PT ;  /* 0x0000004604467209 */ /* 0x004fec0007810000 */
[----:B------:R2:W-:Y:S01]  /*16a30*/  MUFU.EX2 R211, R2 ;  /* 0x0000000200d37308 */ /* 0x0005e20000000800 */
[----:B---3--:R-:W-:Y:S01]  /*16a40*/  F2FP.BF16.F32.PACK_AB R66, R215, R218 ;  /* 0x000000dad742723e */ /* 0x008fe200000010ff */
[--C-:B------:R-:W-:Y:S01]  /*16a50*/  FFMA.FTZ R3, R21, UR4, -R79.reuse ;  /* 0x0000000415037c23 */ /* 0x100fe2000801084f */
[C---:B------:R-:W-:Y:S01]  /*16a60*/  FSETP.NEU.FTZ.AND P2, PT, R70.reuse, -INF , PT ;  /* 0xff8000004600780b */ /* 0x040fe20003f5d000 */
[----:B------:R-:W-:Y:S01]  /*16a70*/  FMUL.FTZ R148, R70, UR4 ;  /* 0x0000000446947c20 */ /* 0x000fe20008410000 */
[----:B------:R-:W-:Y:S05]  /*16a80*/  FFMA.FTZ R56, R236, UR4, -R79 ;  /* 0x00000004ec387c23 */ /* 0x000fea000801084f */
[----:B------:R3:W-:Y:S01]  /*16a90*/  MUFU.EX2 R208, R3 ;  /* 0x0000000300d07308 */ /* 0x0007e20000000800 */
[----:B-1----:R-:W-:Y:S01]  /*16aa0*/  FFMA.FTZ R0, R23, UR4, -R149 ;  /* 0x0000000417007c23 */ /* 0x002fe20008010895 */
[----:B------:R-:W-:Y:S01]  /*16ab0*/  FSEL R148, R148, RZ, P2 ;  /* 0x000000ff94947208 */ /* 0x000fe20001000000 */
[----:B------:R-:W1:Y:S01]  /*16ac0*/  LDSM.16.MT88.4 R20, [R180+0x6000] ;  /* 0x00600000b414783b */ /* 0x000e620000004200 */
[----:B-----5:R-:W-:Y:S06]  /*16ad0*/  F2FP.BF16.F32.PACK_AB R65, R210, R178 ;  /* 0x000000b2d241723e */ /* 0x020fec00000010ff */
[----:B------:R4:W5:Y:S01]  /*16ae0*/  MUFU.EX2 R212, R0 ;  /* 0x0000000000d47308 */ /* 0x0009620000000800 */
[----:B--2---:R-:W-:Y:S01]  /*16af0*/  FFMA.FTZ R2, R165, UR4, -R79 ;  /* 0x00000004a5027c23 */ /* 0x004fe2000801084f */
[--C-:B------:R-:W-:Y:S01]  /*16b00*/  FFMA.FTZ R4, R169, UR4, -R148.reuse ;  /* 0x00000004a9047c23 */ /* 0x100fe20008010894 */
[--C-:B------:R-:W-:Y:S01]  /*16b10*/  FFMA.FTZ R6, R27, UR4, -R148.reuse ;  /* 0x000000041b067c23 */ /* 0x100fe20008010894 */
[--C-:B------:R-:W-:Y:S06]  /*16b20*/  FFMA.FTZ R61, R168, UR4, -R148.reuse ;  /* 0x00000004a83d7c23 */ /* 0x100fec0008010894 */
[----:B------:R2:W-:Y:S01]  /*16b30*/  MUFU.EX2 R177, R2 ;  /* 0x0000000200b17308 */ /* 0x0005e20000000800 */
[--C-:B------:R-:W-:Y:S01]  /*16b40*/  FFMA.FTZ R60, R238, UR4, -R148.reuse ;  /* 0x00000004ee3c7c23 */ /* 0x100fe20008010894 */
[----:B---3--:R-:W-:Y:S08]  /*16b50*/  FSEL R3, R70, RZ, P2 ;  /* 0x000000ff46037208 */ /* 0x008ff00001000000 */
[----:B------:R-:W-:Y:S01]  /*16b60*/  MUFU.EX2 R205, R4 ;  /* 0x0000000400cd7308 */ /* 0x000fe20000000800 */
[----:B------:R-:W-:Y:S09]  /*16b70*/  FADD.FTZ R3, -R3, R73 ;  /* 0x0000004903037221 */ /* 0x000ff20000010100 */
[----:B------:R-:W3:Y:S01]  /*16b80*/  MUFU.EX2 R179, R6 ;  /* 0x0000000600b37308 */ /* 0x000ee20000000800 */
[--C-:B----4-:R-:W-:Y:S01]  /*16b90*/  FFMA.FTZ R0, R171, UR4, -R79.reuse ;  /* 0x00000004ab007c23 */ /* 0x110fe2000801084f */
[----:B-----5:R-:W-:Y:S01]  /*16ba0*/  F2FP.BF16.F32.PACK_AB R67, R212, R211 ;  /* 0x000000d3d443723e */ /* 0x020fe200000010ff */
[----:B------:R-:W-:Y:S07]  /*16bb0*/  FMUL.FTZ R3, R3, UR4 ;  /* 0x0000000403037c20 */ /* 0x000fee0008410000 */
[----:B------:R4:W-:Y:S01]  /*16bc0*/  MUFU.EX2 R171, R45 ;  /* 0x0000002d00ab7308 */ /* 0x0009e20000000800 */
[--C-:B------:R-:W-:Y:S01]  /*16bd0*/  FFMA.FTZ R73, R159, UR4, -R79.reuse ;  /* 0x000000049f497c23 */ /* 0x100fe2000801084f */
[----:B--2---:R-:W-:Y:S08]  /*16be0*/  FFMA.FTZ R2, R166, UR4, -R148 ;  /* 0x00000004a6027c23 */ /* 0x004ff00008010894 */
[----:B------:R2:W5:Y:S10]  /*16bf0*/  MUFU.EX2 R207, R0 ;  /* 0x0000000000cf7308 */ /* 0x0005740000000800 */
[----:B------:R1:W-:Y:S01]  /*16c00*/  MUFU.EX2 R176, R2 ;  /* 0x0000000200b07308 */ /* 0x0003e20000000800 */
[----:B---3--:R-:W-:Y:S09]  /*16c10*/  F2FP.BF16.F32.PACK_AB R147, R179, R205 ;  /* 0x000000cdb393723e */ /* 0x008ff200000010ff */
[----:B------:R-:W3:Y:S01]  /*16c20*/  MUFU.EX2 R3, R3 ;  /* 0x0000000300037308 */ /* 0x000ee20000000800 */
[----:B----4-:R-:W-:Y:S09]  /*16c30*/  FFMA.FTZ R45, R157, UR4, -R78 ;  /* 0x000000049d2d7c23 */ /* 0x010ff2000801084e */
[----:B------:R-:W-:Y:S01]  /*16c40*/  MUFU.EX2 R168, R60 ;  /* 0x0000003c00a87308 */ /* 0x000fe20000000800 */
[----:B--2---:R-:W-:Y:S09]  /*16c50*/  FFMA.FTZ R0, R167, UR4, -R148 ;  /* 0x00000004a7007c23 */ /* 0x004ff20008010894 */
[----:B------:R-:W-:Y:S01]  /*16c60*/  MUFU.EX2 R170, R45 ;  /* 0x0000002d00aa7308 */ /* 0x000fe20000000800 */
[----:B-1----:R-:W-:Y:S01]  /*16c70*/  FFMA.FTZ R2, R144, UR4, -R79 ;  /* 0x0000000490027c23 */ /* 0x002fe2000801084f */
[----:B-----5:R-:W-:Y:S08]  /*16c80*/  F2FP.BF16.F32.PACK_AB R144, R207, R177 ;  /* 0x000000b1cf90723e */ /* 0x020ff000000010ff */
[----:B------:R1:W2:Y:S01]  /*16c90*/  MUFU.EX2 R206, R0 ;  /* 0x0000000000ce7308 */ /* 0x0002a20000000800 */
[C---:B---3--:R-:W-:Y:S01]  /*16ca0*/  FMUL.FTZ R6, R3.reuse, R82 ;  /* 0x0000005203067220 */ /* 0x048fe20000410000 */
[C---:B------:R-:W-:Y:S08]  /*16cb0*/  FMUL.FTZ R7, R3.reuse, R83 ;  /* 0x0000005303077220 */ /* 0x040ff00000410000 */
[----:B------:R-:W3:Y:S01]  /*16cc0*/  MUFU.EX2 R209, R2 ;  /* 0x0000000200d17308 */ /* 0x000ee20000000800 */
[C---:B------:R-:W-:Y:S01]  /*16cd0*/  FMUL.FTZ R18, R3.reuse, R94 ;  /* 0x0000005e03127220 */ /* 0x040fe20000410000 */
[C---:B------:R-:W-:Y:S01]  /*16ce0*/  FMUL.FTZ R19, R3.reuse, R95 ;  /* 0x0000005f03137220 */ /* 0x040fe20000410000 */
[C---:B------:R-:W-:Y:S01]  /*16cf0*/  FMUL.FTZ R34, R3.reuse, R110 ;  /* 0x0000006e03227220 */ /* 0x040fe20000410000 */
[C---:B------:R-:W-:Y:S01]  /*16d00*/  FMUL.FTZ R35, R3.reuse, R111 ;  /* 0x0000006f03237220 */ /* 0x040fe20000410000 */
[C---:B------:R-:W-:Y:S01]  /*16d10*/  FMUL.FTZ R50, R3.reuse, R126 ;  /* 0x0000007e03327220 */ /* 0x040fe20000410000 */
[----:B------:R-:W-:Y:S04]  /*16d20*/  FMUL.FTZ R51, R3, R127 ;  /* 0x0000007f03337220 */ /* 0x000fe80000410000 */
[----:B------:R4:W-:Y:S01]  /*16d30*/  MUFU.EX2 R167, R73 ;  /* 0x0000004900a77308 */ /* 0x0009e20000000800 */
[----:B-1----:R-:W-:Y:S02]  /*16d40*/  FSEL R0, R71, RZ, P3 ;  /* 0x000000ff47007208 */ /* 0x002fe40001800000 */
[----:B--2---:R-:W-:Y:S02]  /*16d50*/  F2FP.BF16.F32.PACK_AB R145, R206, R176 ;  /* 0x000000b0ce91723e */ /* 0x004fe400000010ff */
[----:B---3--:R-:W-:Y:S01]  /*16d60*/  F2FP.BF16.F32.PACK_AB R146, R209, R208 ;  /* 0x000000d0d192723e */ /* 0x008fe200000010ff */
[----:B------:R-:W-:Y:S01]  /*16d70*/  FADD.FTZ R2, -R0, R68 ;  /* 0x0000004400027221 */ /* 0x000fe20000010100 */
[----:B------:R-:W-:Y:S03]  /*16d80*/  FSEL R0, R72, RZ, P1 ;  /* 0x000000ff48007208 */ /* 0x000fe60000800000 */
[----:B------:R-:W-:Y:S02]  /*16d90*/  FMUL.FTZ R4, R2, UR4 ;  /* 0x0000000402047c20 */ /* 0x000fe40008410000 */
[----:B------:R-:W-:Y:S01]  /*16da0*/  FADD.FTZ R2, -R0, R74 ;  /* 0x0000004a00027221 */ /* 0x000fe20000010100 */
[----:B------:R-:W-:Y:S01]  /*16db0*/  FADD.FTZ R0, -R5, R75 ;  /* 0x0000004b05007221 */ /* 0x000fe20000010100 */
[----:B------:R-:W1:Y:S01]  /*16dc0*/  MUFU.EX2 R68, R4 ;  /* 0x0000000400447308 */ /* 0x000e620000000800 */
[--C-:B------:R-:W-:Y:S01]  /*16dd0*/  FFMA.FTZ R74, R241, UR4, -R148.reuse ;  /* 0x00000004f14a7c23 */ /* 0x100fe20008010894 */
[----:B------:R-:W-:Y:S01]  /*16de0*/  FMUL.FTZ R2, R2, UR4 ;  /* 0x0000000402027c20 */ /* 0x000fe20008410000 */
[----:B------:R-:W-:Y:S01]  /*16df0*/  FMUL.FTZ R0, R0, UR4 ;  /* 0x0000000400007c20 */ /* 0x000fe20008410000 */
[----:B----4-:R-:W-:Y:S06]  /*16e00*/  FFMA.FTZ R73, R160, UR4, -R148 ;  /* 0x00000004a0497c23 */ /* 0x010fec0008010894 */
[----:B------:R-:W-:Y:S01]  /*16e10*/  MUFU.EX2 R165, R74 ;  /* 0x0000004a00a57308 */ /* 0x000fe20000000800 */
[----:B------:R-:W-:Y:S09]  /*16e20*/  FFMA.FTZ R75, R152, UR4, -R79 ;  /* 0x00000004984b7c23 */ /* 0x000ff2000801084f */
        /* <DEDUP_REMOVED lines=21> */
[C---:B------:R-:W-:Y:S01]  /*16f80*/  FMUL.FTZ R12, R2.reuse, R88 ;  /* 0x00000058020c7220 */ /* 0x040fe20000410000 */
[C---:B------:R-:W-:Y:S04]  /*16f90*/  HMMA.16816.F32.BF16 R8, R64.reuse, R20, R8 ;  /* 0x000000144008723c */ /* 0x040fe80000041808 */
        /* <DEDUP_REMOVED lines=8> */
[----:B------:R-:W-:Y:S01]  /*17020*/  FMUL.FTZ R29, R2, R105 ;  /* 0x00000069021d7220 */ /* 0x000fe20000410000 */
[-C--:B------:R-:W-:Y:S02]  /*17030*/  HMMA.16816.F32.BF16 R12, R64, R22.reuse, R12 ;  /* 0x00000016400c723c */ /* 0x080fe4000004180c */
[----:B------:R-:W-:Y:S01]  /*17040*/  LDSM.16.MT88.4 R108, [R185+0x7800] ;  /* 0x00780000b96c783b */ /* 0x000fe20000004200 */
[C---:B------:R-:W-:Y:S01]  /*17050*/  FMUL.FTZ R30, R0.reuse, R106 ;  /* 0x0000006a001e7220 */ /* 0x040fe20000410000 */
[----:B------:R-:W-:Y:S01]  /*17060*/  FMUL.FTZ R31, R0, R107 ;  /* 0x0000006b001f7220 */ /* 0x000fe20000410000 */
[C---:B------:R-:W-:Y:S01]  /*17070*/  FMUL.FTZ R40, R2.reuse, R116 ;  /* 0x0000007402287220 */ /* 0x040fe20000410000 */
[----:B------:R-:W-:Y:S01]  /*17080*/  FMUL.FTZ R41, R2, R117 ;  /* 0x0000007502297220 */ /* 0x000fe20000410000 */
[C---:B------:R-:W-:Y:S01]  /*17090*/  FMUL.FTZ R42, R0.reuse, R118 ;  /* 0x00000076002a7220 */ /* 0x040fe20000410000 */
[C---:B------:R-:W-:Y:S04]  /*170a0*/  HMMA.16816.F32.BF16 R16, R144.reuse, R22, R16 ;  /* 0x000000169010723c */ /* 0x040fe80000041810 */
[C---:B------:R-:W-:Y:S01]  /*170b0*/  FMUL.FTZ R22, R3.reuse, R98 ;  /* 0x0000006203167220 */ /* 0x040fe20000410000 */
[----:B------:R-:W-:Y:S01]  /*170c0*/  FMUL.FTZ R23, R3, R99 ;  /* 0x0000006303177220 */ /* 0x000fe20000410000 */
[C---:B------:R-:W-:Y:S01]  /*170d0*/  FMUL.FTZ R43, R0.reuse, R119 ;  /* 0x00000077002b7220 */ /* 0x040fe20000410000 */
[----:B------:R-:W3:Y:S01]  /*170e0*/  LDSM.16.MT88.4 R96, [R181+0x6800] ;  /* 0x00680000b560783b */ /* 0x000ee20000004200 */
[----:B------:R-:W-:Y:S01]  /*170f0*/  FMUL.FTZ R47, R0, R123 ;  /* 0x0000007b002f7220 */ /* 0x000fe20000410000 */
[C---:B------:R-:W-:Y:S01]  /*17100*/  FMUL.FTZ R44, R2.reuse, R120 ;  /* 0x00000078022c7220 */ /* 0x040fe20000410000 */
[----:B------:R-:W-:Y:S01]  /*17110*/  FMUL.FTZ R45, R2, R121 ;  /* 0x00000079022d7220 */ /* 0x000fe20000410000 */
[----:B------:R-:W-:Y:S01]  /*17120*/  FMUL.FTZ R46, R0, R122 ;  /* 0x0000007a002e7220 */ /* 0x000fe20000410000 */
[-C--:B------:R-:W-:Y:S01]  /*17130*/  HMMA.16816.F32.BF16 R20, R144, R36.reuse, R20 ;  /* 0x000000249014723c */ /* 0x080fe20000041814 */
[----:B------:R4:W-:Y:S02]  /*17140*/  MUFU.EX2 R120, R61 ;  /* 0x0000003d00787308 */ /* 0x0009e40000000800 */
[----:B------:R-:W-:Y:S01]  /*17150*/  FFMA.FTZ R74, R164, UR4, -R149 ;  /* 0x00000004a44a7c23 */ /* 0x000fe20008010895 */
[----:B------:R-:W-:Y:S07]  /*17160*/  FMUL.FTZ R57, R2, R133 ;  /* 0x0000008502397220 */ /* 0x000fee0000410000 */
[----:B------:R5:W-:Y:S01]  /*17170*/  MUFU.EX2 R164, R73 ;  /* 0x0000004900a47308 */ /* 0x000be20000000800 */
[C---:B------:R-:W-:Y:S01]  /*17180*/  FMUL.FTZ R58, R0.reuse, R134 ;  /* 0x00000086003a7220 */ /* 0x040fe20000410000 */
[----:B------:R-:W-:Y:S01]  /*17190*/  FMUL.FTZ R59, R0, R135 ;  /* 0x00000087003b7220 */ /* 0x000fe20000410000 */
[C---:B------:R-:W-:Y:S07]  /*171a0*/  HMMA.16816.F32.BF16 R24, R64.reuse, R36, R24 ;  /* 0x000000244018723c */ /* 0x040fee0000041818 */
[----:B------:R1:W-:Y:S01]  /*171b0*/  MUFU.EX2 R121, R56 ;  /* 0x0000003800797308 */ /* 0x0003e20000000800 */
[C---:B------:R-:W-:Y:S01]  /*171c0*/  FMUL.FTZ R36, R68.reuse, R112 ;  /* 0x0000007044247220 */ /* 0x040fe20000410000 */
[----:B------:R-:W-:Y:S01]  /*171d0*/  FMUL.FTZ R37, R68, R113 ;  /* 0x0000007144257220 */ /* 0x000fe20000410000 */
[----:B------:R-:W3:Y:S07]  /*171e0*/  LDL.LU R112, [R1+0x4] ;  /* 0x0000040001707983 */ /* 0x000eee0000300800 */
[----:B------:R2:W-:Y:S01]  /*171f0*/  MUFU.EX2 R162, R74 ;  /* 0x0000004a00a27308 */ /* 0x0005e20000000800 */
[-C--:B------:R-:W-:Y:S01]  /*17200*/  HMMA.16816.F32.BF16 R28, R64, R38.reuse, R28 ;  /* 0x00000026401c723c */ /* 0x080fe2000004181c */
[----:B------:R-:W3:Y:S08]  /*17210*/  LDL.LU R113, [R1] ;  /* 0x0000000001717983 */ /* 0x000ef00000300800 */
[----:B------:R-:W-:Y:S01]  /*17220*/  MUFU.EX2 R135, R75 ;  /* 0x0000004b00877308 */ /* 0x000fe20000000800 */
[----:B----4-:R-:W-:Y:S01]  /*17230*/  FFMA.FTZ R61, R158, UR4, -R79 ;  /* 0x000000049e3d7c23 */ /* 0x010fe2000801084f */
[--C-:B-----5:R-:W-:Y:S01]  /*17240*/  FFMA.FTZ R73, R229, UR4, -R149.reuse ;  /* 0x00000004e5497c23 */ /* 0x120fe20008010895 */
[C---:B------:R-:W-:Y:S01]  /*17250*/  FMUL.FTZ R60, R2.reuse, R136 ;  /* 0x00000088023c7220 */ /* 0x040fe20000410000 */
[----:B-1----:R-:W-:Y:S01]  /*17260*/  FMUL.FTZ R56, R2, R132 ;  /* 0x0000008402387220 */ /* 0x002fe20000410000 */
[C---:B------:R-:W-:Y:S05]  /*17270*/  HMMA.16816.F32.BF16 R32, R144.reuse, R38, R32 ;  /* 0x000000269020723c */ /* 0x040fea0000041820 */
[----:B------:R1:W-:Y:S01]  /*17280*/  MUFU.EX2 R166, R61 ;  /* 0x0000003d00a67308 */ /* 0x0003e20000000800 */
[C---:B------:R-:W-:Y:S01]  /*17290*/  FMUL.FTZ R38, R3.reuse, R114 ;  /* 0x0000007203267220 */ /* 0x040fe20000410000 */
[----:B------:R-:W-:Y:S01]  /*172a0*/  FMUL.FTZ R39, R3, R115 ;  /* 0x0000007303277220 */ /* 0x000fe20000410000 */
[C---:B------:R-:W-:Y:S01]  /*172b0*/  FMUL.FTZ R62, R0.reuse, R138 ;  /* 0x0000008a003e7220 */ /* 0x040fe20000410000 */
[----:B------:R-:W-:Y:S01]  /*172c0*/  FMUL.FTZ R63, R0, R139 ;  /* 0x0000008b003f7220 */ /* 0x000fe20000410000 */
[--C-:B--2---:R-:W-:Y:S04]  /*172d0*/  FFMA.FTZ R74, R223, UR4, -R78.reuse ;  /* 0x00000004df4a7c23 */ /* 0x104fe8000801084e */
[-C--:B------:R-:W-:Y:S01]  /*172e0*/  HMMA.16816.F32.BF16 R36, R144, R52.reuse, R36 ;  /* 0x000000349024723c */ /* 0x080fe20000041824 */
[----:B------:R2:W-:Y:S02]  /*172f0*/  MUFU.EX2 R159, R74 ;  /* 0x0000004a009f7308 */ /* 0x0005e40000000800 */
[----:B-1----:R-:W-:Y:S05]  /*17300*/  FMUL.FTZ R61, R2, R137 ;  /* 0x00000089023d7220 */ /* 0x002fea0000410000 */
[C---:B------:R-:W-:Y:S04]  /*17310*/  HMMA.16816.F32.BF16 R40, R64.reuse, R52, R40 ;  /* 0x000000344028723c */ /* 0x040fe80000041828 */
[--C-:B------:R-:W-:Y:S01]  /*17320*/  FFMA.FTZ R53, R172, UR4, -R149.reuse ;  /* 0x00000004ac357c23 */ /* 0x100fe20008010895 */
[----:B------:R-:W-:Y:S01]  /*17330*/  FFMA.FTZ R52, R163, UR4, -R149 ;  /* 0x00000004a3347c23 */ /* 0x000fe20008010895 */
[----:B------:R1:W4:Y:S01]  /*17340*/  MUFU.EX2 R172, R48 ;  /* 0x0000003000ac7308 */ /* 0x0003220000000800 */
[--C-:B--2---:R-:W-:Y:S01]  /*17350*/  FFMA.FTZ R74, R151, UR4, -R78.reuse ;  /* 0x00000004974a7c23 */ /* 0x104fe2000801084e */
[-C--:B------:R-:W-:Y:S08]  /*17360*/  HMMA.16816.F32.BF16 R44, R64, R54.reuse, R44 ;  /* 0x00000036402c723c */ /* 0x080ff0000004182c */
[----:B------:R2:W-:Y:S10]  /*17370*/  MUFU.EX2 R123, R53 ;  /* 0x00000035007b7308 */ /* 0x0005f40000000800 */
[----:B------:R5:W5:Y:S10]  /*17380*/  MUFU.EX2 R169, R52 ;  /* 0x0000003400a97308 */ /* 0x000b740000000800 */
[----:B------:R5:W5:Y:S01]  /*17390*/  MUFU.EX2 R163, R73 ;  /* 0x0000004900a37308 */ /* 0x000b620000000800 */
[----:B-1----:R-:W-:Y:S01]  /*173a0*/  FMUL.FTZ R48, R68, R124 ;  /* 0x0000007c44307220 */ /* 0x002fe20000410000 */
[----:B----4-:R-:W-:Y:S01]  /*173b0*/  F2FP.BF16.F32.PACK_AB R90, R172, R170 ;  /* 0x000000aaac5a723e */ /* 0x010fe200000010ff */
[----:B------:R-:W-:Y:S07]  /*173c0*/  LDSM.16.MT88.4 R124, [R181+0x7800] ;  /* 0x00780000b57c783b */ /* 0x000fee0000004200 */
[----:B------:R1:W-:Y:S01]  /*173d0*/  MUFU.EX2 R161, R74 ;  /* 0x0000004a00a17308 */ /* 0x0003e20000000800 */
[--C-:B--2---:R-:W-:Y:S01]  /*173e0*/  FFMA.FTZ R53, R239, UR4, -R79.reuse ;  /* 0x00000004ef357c23 */ /* 0x104fe2000801084f */
[C---:B------:R-:W-:Y:S08]  /*173f0*/  HMMA.16816.F32.BF16 R48, R144.reuse, R54, R48 ;  /* 0x000000369030723c */ /* 0x040ff00000041830 */
[----:B------:R2:W4:Y:S01]  /*17400*/  MUFU.EX2 R122, R53 ;  /* 0x00000035007a7308 */ /* 0x0005220000000800 */
[----:B-----5:R-:W-:Y:S01]  /*17410*/  FMUL.FTZ R52, R68, R128 ;  /* 0x0000008044347220 */ /* 0x020fe20000410000 */
[C---:B------:R-:W-:Y:S01]  /*17420*/  FMUL.FTZ R54, R3.reuse, R130 ;  /* 0x0000008203367220 */ /* 0x040fe20000410000 */
[----:B------:R-:W-:Y:S01]  /*17430*/  FMUL.FTZ R55, R3, R131 ;  /* 0x0000008303377220 */ /* 0x000fe20000410000 */
[--C-:B------:R-:W-:Y:S01]  /*17440*/  FFMA.FTZ R73, R222, UR4, -R78.reuse ;  /* 0x00000004de497c23 */ /* 0x100fe2000801084e */
[----:B------:R-:W-:Y:S02]  /*17450*/  F2FP.BF16.F32.PACK_AB R89, R169, R123 ;  /* 0x0000007ba959723e */ /* 0x000fe400000010ff */
[----:B------:R-:W-:Y:S03]  /*17460*/  F2FP.BF16.F32.PACK_AB R91, R163, R162 ;  /* 0x000000a2a35b723e */ /* 0x000fe600000010ff */
[----:B------:R5:W3:Y:S01]  /*17470*/  MUFU.EX2 R131, R73 ;  /* 0x0000004900837308 */ /* 0x000ae20000000800 */
[----:B-1----:R-:W-:Y:S01]  /*17480*/  FFMA.FTZ R74, R235, UR4, -R79 ;  /* 0x00000004eb4a7c23 */ /* 0x002fe2000801084f */
[----:B--2---:R-:W-:Y:S08]  /*17490*/  FMUL.FTZ R53, R68, R129 ;  /* 0x0000008144357220 */ /* 0x004ff00000410000 */
[----:B------:R1:W-:Y:S01]  /*174a0*/  MUFU.EX2 R130, R74 ;  /* 0x0000004a00827308 */ /* 0x0003e20000000800 */
[-C--:B------:R-:W-:Y:S03]  /*174b0*/  HMMA.16816.F32.BF16 R52, R144, R80.reuse, R52 ;  /* 0x000000509034723c */ /* 0x080fe60000041834 */
[----:B-----5:R-:W-:Y:S06]  /*174c0*/  FFMA.FTZ R73, R156, UR4, -R78 ;  /* 0x000000049c497c23 */ /* 0x020fec000801084e */
[----:B------:R2:W5:Y:S01]  /*174d0*/  MUFU.EX2 R160, R73 ;  /* 0x0000004900a07308 */ /* 0x0005620000000800 */
[C---:B------:R-:W-:Y:S04]  /*174e0*/  HMMA.16816.F32.BF16 R56, R64.reuse, R80, R56 ;  /* 0x000000504038723c */ /* 0x040fe80000041838 */
[----:B----4-:R-:W-:Y:S01]  /*174f0*/  F2FP.BF16.F32.PACK_AB R80, R121, R122 ;  /* 0x0000007a7950723e */ /* 0x010fe200000010ff */
[--C-:B-1----:R-:W-:Y:S01]  /*17500*/  FFMA.FTZ R74, R231, UR4, -R148.reuse ;  /* 0x00000004e74a7c23 */ /* 0x102fe20008010894 */
[----:B------:R-:W-:Y:S02]  /*17510*/  F2FP.BF16.F32.PACK_AB R81, R168, R120 ;  /* 0x00000078a851723e */ /* 0x000fe400000010ff */
[-C--:B------:R-:W-:Y:S01]  /*17520*/  HMMA.16816.F32.BF16 R60, R64, R82.reuse, R60 ;  /* 0x00000052403c723c */ /* 0x080fe2000004183c */
[----:B------:R1:W-:Y:S02]  /*17530*/  MUFU.EX2 R128, R74 ;  /* 0x0000004a00807308 */ /* 0x0003e40000000800 */
[C---:B------:R-:W-:Y:S01]  /*17540*/  FMUL.FTZ R64, R68.reuse, R140 ;  /* 0x0000008c44407220 */ /* 0x040fe20000410000 */
[----:B------:R-:W-:Y:S01]  /*17550*/  FMUL.FTZ R65, R68, R141 ;  /* 0x0000008d44417220 */ /* 0x000fe20000410000 */
[C---:B------:R-:W-:Y:S01]  /*17560*/  FMUL.FTZ R66, R3.reuse, R142 ;  /* 0x0000008e03427220 */ /* 0x040fe20000410000 */
[----:B------:R-:W-:Y:S01]  /*17570*/  FMUL.FTZ R67, R3, R143 ;  /* 0x0000008f03437220 */ /* 0x000fe20000410000 */
[----:B--2---:R-:W-:Y:S04]  /*17580*/  FFMA.FTZ R73, R242, UR4, -R149 ;  /* 0x00000004f2497c23 */ /* 0x004fe80008010895 */
[----:B------:R2:W-:Y:S02]  /*17590*/  MUFU.EX2 R129, R73 ;  /* 0x0000004900817308 */ /* 0x0005e40000000800 */
[----:B------:R-:W-:Y:S04]  /*175a0*/  HMMA.16816.F32.BF16 R64, R144, R82, R64 ;  /* 0x000000529040723c */ /* 0x000fe80000041840 */
[----:B------:R-:W-:Y:S01]  /*175b0*/  F2FP.BF16.F32.PACK_AB R82, R167, R166 ;  /* 0x000000a6a752723e */ /* 0x000fe200000010ff */
[--C-:B-1----:R-:W-:Y:S01]  /*175c0*/  FFMA.FTZ R74, R155, UR4, -R79.reuse ;  /* 0x000000049b4a7c23 */ /* 0x102fe2000801084f */
[----:B------:R-:W-:Y:S03]  /*175d0*/  F2FP.BF16.F32.PACK_AB R83, R164, R165 ;  /* 0x000000a5a453723e */ /* 0x000fe600000010ff */
[----:B------:R1:W-:Y:S01]  /*175e0*/  MUFU.EX2 R158, R74 ;  /* 0x0000004a009e7308 */ /* 0x0003e20000000800 */
[----:B--2---:R-:W-:Y:S03]  /*175f0*/  FFMA.FTZ R73, R233, UR4, -R79 ;  /* 0x00000004e9497c23 */ /* 0x004fe6000801084f */
        /* <DEDUP_REMOVED lines=9> */
[----:B------:R-:W4:Y:S03]  /*17690*/  LDSM.16.MT88.4 R84, [R180+0x7000] ;  /* 0x00700000b454783b */ /* 0x000f260000004200 */
[--C-:B-1----:R-:W-:Y:S04]  /*176a0*/  FFMA.FTZ R74, R220, UR4, -R149.reuse ;  /* 0x00000004dc4a7c23 */ /* 0x102fe80008010895 */
[-C--:B------:R-:W-:Y:S01]  /*176b0*/  HMMA.16816.F32.BF16 R20, R80, R92.reuse, R20 ;  /* 0x0000005c5014723c */ /* 0x080fe20000041814 */
[----:B------:R1:W-:Y:S02]  /*176c0*/  MUFU.EX2 R133, R74 ;  /* 0x0000004a00857308 */ /* 0x0003e40000000800 */
[----:B--2---:R-:W-:Y:S05]  /*176d0*/  FFMA.FTZ R73, R237, UR4, -R148 ;  /* 0x00000004ed497c23 */ /* 0x004fea0008010894 */
[C---:B------:R-:W-:Y:S03]  /*176e0*/  HMMA.16816.F32.BF16 R24, R88.reuse, R92, R24 ;  /* 0x0000005c5818723c */ /* 0x040fe60000041818 */
[----:B------:R2:W-:Y:S05]  /*176f0*/  MUFU.EX2 R134, R73 ;  /* 0x0000004900867308 */ /* 0x0005ea0000000800 */
[-C--:B------:R-:W-:Y:S03]  /*17700*/  HMMA.16816.F32.BF16 R28, R88, R94.reuse, R28 ;  /* 0x0000005e581c723c */ /* 0x080fe6000004181c */
[--C-:B-1----:R-:W-:Y:S01]  /*17710*/  FFMA.FTZ R74, R219, UR4, -R78.reuse ;  /* 0x00000004db4a7c23 */ /* 0x102fe2000801084e */
[--C-:B--2---:R-:W-:Y:S04]  /*17720*/  FFMA.FTZ R73, R230, UR4, -R149.reuse ;  /* 0x00000004e6497c23 */ /* 0x104fe80008010895 */
[C---:B------:R-:W-:Y:S01]  /*17730*/  HMMA.16816.F32.BF16 R32, R80.reuse, R94, R32 ;  /* 0x0000005e5020723c */ /* 0x040fe20000041820 */
[----:B------:R-:W1:Y:S01]  /*17740*/  LDSM.16.MT88.4 R92, [R185+0x7000] ;  /* 0x00700000b95c783b */ /* 0x000e620000004200 */
[----:B------:R-:W-:Y:S10]  /*17750*/  MUFU.EX2 R151, R74 ;  /* 0x0000004a00977308 */ /* 0x000ff40000000800 */
[----:B------:R2:W4:Y:S01]  /*17760*/  MUFU.EX2 R132, R73 ;  /* 0x0000004900847308 */ /* 0x0005220000000800 */
[-C--:B---3--:R-:W-:Y:S08]  /*17770*/  HMMA.16816.F32.BF16 R36, R80, R96.reuse, R36 ;  /* 0x000000605024723c */ /* 0x088ff00000041824 */
[C---:B------:R-:W-:Y:S04]  /*17780*/  HMMA.16816.F32.BF16 R40, R88.reuse, R96, R40 ;  /* 0x000000605828723c */ /* 0x040fe80000041828 */
[----:B--2---:R-:W-:Y:S01]  /*17790*/  FFMA.FTZ R73, R221, UR4, -R149 ;  /* 0x00000004dd497c23 */ /* 0x004fe20008010895 */
[--C-:B------:R-:W-:Y:S03]  /*177a0*/  FFMA.FTZ R74, R228, UR4, -R79.reuse ;  /* 0x00000004e44a7c23 */ /* 0x100fe6000801084f */
[-C--:B------:R-:W-:Y:S01]  /*177b0*/  HMMA.16816.F32.BF16 R44, R88, R98.reuse, R44 ;  /* 0x00000062582c723c */ /* 0x080fe2000004182c */
[----:B------:R2:W3:Y:S10]  /*177c0*/  MUFU.EX2 R154, R73 ;  /* 0x00000049009a7308 */ /* 0x0004f40000000800 */
[----:B------:R5:W-:Y:S01]  /*177d0*/  MUFU.EX2 R145, R74 ;  /* 0x0000004a00917308 */ /* 0x000be20000000800 */
[C---:B------:R-:W-:Y:S01]  /*177e0*/  HMMA.16816.F32.BF16 R48, R80.reuse, R98, R48 ;  /* 0x000000625030723c */ /* 0x040fe20000041830 */
[----:B------:R-:W1:Y:S03]  /*177f0*/  LDSM.16.MT88.4 R96, [R181+0x7000] ;  /* 0x00700000b560783b */ /* 0x000e660000004200 */
[----:B--2---:R-:W-:Y:S04]  /*17800*/  FFMA.FTZ R73, R217, UR4, -R78 ;  /* 0x00000004d9497c23 */ /* 0x004fe8000801084e */
[-C--:B------:R-:W-:Y:S03]  /*17810*/  HMMA.16816.F32.BF16 R52, R80, R100.reuse, R52 ;  /* 0x000000645034723c */ /* 0x080fe60000041834 */
[----:B-----5:R-:W-:Y:S01]  /*17820*/  FFMA.FTZ R74, R225, UR4, -R148 ;  /* 0x00000004e14a7c23 */ /* 0x020fe20008010894 */
[----:B------:R2:W5:Y:S04]  /*17830*/  MUFU.EX2 R150, R73 ;  /* 0x0000004900967308 */ /* 0x0005680000000800 */
[C---:B------:R-:W-:Y:S06]  /*17840*/  HMMA.16816.F32.BF16 R56, R88.reuse, R100, R56 ;  /* 0x000000645838723c */ /* 0x040fec0000041838 */
[----:B------:R3:W-:Y:S02]  /*17850*/  MUFU.EX2 R75, R74 ;  /* 0x0000004a004b7308 */ /* 0x0007e40000000800 */
[-C--:B------:R-:W-:Y:S03]  /*17860*/  HMMA.16816.F32.BF16 R60, R88, R102.reuse, R60 ;  /* 0x00000066583c723c */ /* 0x080fe6000004183c */
[----:B------:R-:W-:Y:S01]  /*17870*/  F2FP.BF16.F32.PACK_AB R88, R159, R131 ;  /* 0x000000839f58723e */ /* 0x000fe200000010ff */
[--C-:B--2---:R-:W-:Y:S01]  /*17880*/  FFMA.FTZ R73, R214, UR4, -R78.reuse ;  /* 0x00000004d6497c23 */ /* 0x104fe2000801084e */
[----:B------:R-:W-:Y:S01]  /*17890*/  F2FP.BF16.F32.PACK_AB R90, R161, R160 ;  /* 0x000000a0a15a723e */ /* 0x000fe200000010ff */
[----:B------:R-:W-:Y:S01]  /*178a0*/  FFMA.FTZ R78, R153, UR4, -R78 ;  /* 0x00000004994e7c23 */ /* 0x000fe2000801084e */
[----:B----4-:R-:W-:Y:S01]  /*178b0*/  F2FP.BF16.F32.PACK_AB R89, R132, R129 ;  /* 0x000000818459723e */ /* 0x010fe200000010ff */
[----:B------:R-:W-:Y:S01]  /*178c0*/  HMMA.16816.F32.BF16 R64, R80, R102, R64 ;  /* 0x000000665040723c */ /* 0x000fe20000041840 */
[----:B------:R2:W-:Y:S03]  /*178d0*/  MUFU.EX2 R152, R73 ;  /* 0x0000004900987308 */ /* 0x0005e60000000800 */
[----:B------:R-:W-:Y:S01]  /*178e0*/  F2FP.BF16.F32.PACK_AB R80, R157, R130 ;  /* 0x000000829d50723e */ /* 0x000fe200000010ff */
[----:B---3--:R-:W-:Y:S01]  /*178f0*/  FFMA.FTZ R74, R174, UR4, -R79 ;  /* 0x00000004ae4a7c23 */ /* 0x008fe2000801084f */
[----:B------:R-:W-:Y:S05]  /*17900*/  F2FP.BF16.F32.PACK_AB R81, R156, R128 ;  /* 0x000000809c51723e */ /* 0x000fea00000010ff */
[----:B------:R-:W3:Y:S01]  /*17910*/  MUFU.EX2 R153, R78 ;  /* 0x0000004e00997308 */ /* 0x000ee20000000800 */
[----:B------:R-:W-:Y:S02]  /*17920*/  F2FP.BF16.F32.PACK_AB R82, R158, R135 ;  /* 0x000000879e52723e */ /* 0x000fe400000010ff */
[----:B------:R-:W-:Y:S07]  /*17930*/  F2FP.BF16.F32.PACK_AB R83, R155, R134 ;  /* 0x000000869b53723e */ /* 0x000fee00000010ff */
[----:B------:R-:W-:Y:S01]  /*17940*/  MUFU.EX2 R146, R74 ;  /* 0x0000004a00927308 */ /* 0x000fe20000000800 */
[----:B------:R-:W-:Y:S02]  /*17950*/  F2FP.BF16.F32.PACK_AB R91, R154, R133 ;  /* 0x000000859a5b723e */ /* 0x000fe400000010ff */
[----:B-----5:R-:W-:Y:S01]  /*17960*/  F2FP.BF16.F32.PACK_AB R136, R151, R150 ;  /* 0x000000969788723e */ /* 0x020fe200000010ff */
[----:B--2---:R-:W-:Y:S01]  /*17970*/  FFMA.FTZ R73, R240, UR4, -R149 ;  /* 0x00000004f0497c23 */ /* 0x004fe20008010895 */
[-C--:B------:R-:W-:Y:S05]  /*17980*/  HMMA.16816.F32.BF16 R4, R80, R84.reuse, R4 ;  /* 0x000000545004723c */ /* 0x080fea0000041804 */
[----:B------:R2:W-:Y:S01]  /*17990*/  MUFU.EX2 R78, R73 ;  /* 0x00000049004e7308 */ /* 0x0005e20000000800 */
[----:B---3--:R-:W-:Y:S02]  /*179a0*/  F2FP.BF16.F32.PACK_AB R138, R153, R152 ;  /* 0x00000098998a723e */ /* 0x008fe400000010ff */
[C---:B------:R-:W-:Y:S08]  /*179b0*/  HMMA.16816.F32.BF16 R8, R88.reuse, R84, R8 ;  /* 0x000000545808723c */ /* 0x040ff00000041808 */
[-C--:B------:R-:W-:Y:S03]  /*179c0*/  HMMA.16816.F32.BF16 R12, R88, R86.reuse, R12 ;  /* 0x00000056580c723c */ /* 0x080fe6000004180c */
[--C-:B--2---:R-:W-:Y:S01]  /*179d0*/  FFMA.FTZ R73, R226, UR4, -R79.reuse ;  /* 0x00000004e2497c23 */ /* 0x104fe2000801084f */
[----:B------:R-:W-:Y:S03]  /*179e0*/  FFMA.FTZ R79, R175, UR4, -R79 ;  /* 0x00000004af4f7c23 */ /* 0x000fe6000801084f */
[----:B------:R-:W2:Y:S01]  /*179f0*/  MUFU.EX2 R147, R73 ;  /* 0x0000004900937308 */ /* 0x000ea20000000800 */
[C---:B------:R-:W-:Y:S01]  /*17a00*/  HMMA.16816.F32.BF16 R16, R80.reuse, R86, R16 ;  /* 0x000000565010723c */ /* 0x040fe20000041810 */
[----:B------:R-:W3:Y:S08]  /*17a10*/  LDSM.16.MT88.4 R84, [R184+0x7000] ;  /* 0x00700000b854783b */ /* 0x000ef00000004200 */
[----:B------:R-:W4:Y:S01]  /*17a20*/  MUFU.EX2 R79, R79 ;  /* 0x0000004f004f7308 */ /* 0x000f220000000800 */
[-C--:B-1----:R-:W-:Y:S03]  /*17a30*/  HMMA.16816.F32.BF16 R20, R80, R92.reuse, R20 ;  /* 0x0000005c5014723c */ /* 0x082fe60000041814 */
[----:B--2---:R-:W-:Y:S01]  /*17a40*/  F2FP.BF16.F32.PACK_AB R140, R147, R145 ;  /* 0x00000091938c723e */ /* 0x004fe200000010ff */
[----:B------:R-:W-:Y:S04]  /*17a50*/  FFMA.FTZ R73, R224, UR4, -R148 ;  /* 0x00000004e0497c23 */ /* 0x000fe80008010894 */
[C---:B------:R-:W-:Y:S01]  /*17a60*/  HMMA.16816.F32.BF16 R24, R88.reuse, R92, R24 ;  /* 0x0000005c5818723c */ /* 0x040fe20000041818 */
[----:B------:R-:W1:Y:S03]  /*17a70*/  MUFU.EX2 R144, R73 ;  /* 0x0000004900907308 */ /* 0x000e660000000800 */
[----:B----4-:R-:W-:Y:S01]  /*17a80*/  F2FP.BF16.F32.PACK_AB R142, R79, R146 ;  /* 0x000000924f8e723e */ /* 0x010fe200000010ff */
[----:B------:R-:W-:Y:S01]  /*17a90*/  FFMA.FTZ R3, R3, R112, R176 ;  /* 0x0000007003037223 */ /* 0x000fe200000100b0 */
[----:B------:R-:W-:Y:S02]  /*17aa0*/  FFMA.FTZ R68, R68, R113, R177 ;  /* 0x0000007144447223 */ /* 0x000fe400000100b1 */
[-C--:B------:R-:W-:Y:S03]  /*17ab0*/  HMMA.16816.F32.BF16 R28, R88, R94.reuse, R28 ;  /* 0x0000005e581c723c */ /* 0x080fe6000004181c */
[----:B------:R-:W-:Y:S05]  /*17ac0*/  FADD.FTZ R68, R207, R68 ;  /* 0x00000044cf447221 */ /* 0x000fea0000010000 */
[C---:B------:R-:W-:Y:S01]  /*17ad0*/  HMMA.16816.F32.BF16 R32, R80.reuse, R94, R32 ;  /* 0x0000005e5020723c */ /* 0x040fe20000041820 */
[----:B------:R-:W2:Y:S03]  /*17ae0*/  LDSM.16.MT88.4 R92, [R180+0x7800] ;  /* 0x00780000b45c783b */ /* 0x000ea60000004200 */
[----:B-1----:R-:W-:Y:S01]  /*17af0*/  F2FP.BF16.F32.PACK_AB R141, R144, R75 ;  /* 0x0000004b908d723e */ /* 0x002fe200000010ff */
[--C-:B------:R-:W-:Y:S01]  /*17b00*/  FFMA.FTZ R73, R243, UR4, -R148.reuse ;  /* 0x00000004f3497c23 */ /* 0x100fe20008010894 */
[----:B------:R-:W-:Y:S02]  /*17b10*/  FFMA.FTZ R148, R234, UR4, -R148 ;  /* 0x00000004ea947c23 */ /* 0x000fe40008010894 */
[-C--:B------:R-:W-:Y:S01]  /*17b20*/  HMMA.16816.F32.BF16 R36, R80, R96.reuse, R36 ;  /* 0x000000605024723c */ /* 0x080fe20000041824 */
[----:B------:R1:W-:Y:S10]  /*17b30*/  MUFU.EX2 R74, R73 ;  /* 0x00000049004a7308 */ /* 0x0003f40000000800 */
[----:B------:R-:W4:Y:S01]  /*17b40*/  MUFU.EX2 R148, R148 ;  /* 0x0000009400947308 */ /* 0x000f220000000800 */
[C---:B------:R-:W-:Y:S04]  /*17b50*/  HMMA.16816.F32.BF16 R40, R88.reuse, R96, R40 ;  /* 0x000000605828723c */ /* 0x040fe80000041828 */
[--C-:B-1----:R-:W-:Y:S04]  /*17b60*/  FFMA.FTZ R73, R227, UR4, -R149.reuse ;  /* 0x00000004e3497c23 */ /* 0x102fe80008010895 */
[-C--:B------:R-:W-:Y:S03]  /*17b70*/  HMMA.16816.F32.BF16 R44, R88, R98.reuse, R44 ;  /* 0x00000062582c723c */ /* 0x080fe6000004182c */
[----:B----4-:R-:W-:Y:S01]  /*17b80*/  F2FP.BF16.F32.PACK_AB R143, R148, R74 ;  /* 0x0000004a948f723e */ /* 0x010fe200000010ff */
[----:B------:R-:W-:Y:S01]  /*17b90*/  FFMA.FTZ R149, R77, UR4, -R149 ;  /* 0x000000044d957c23 */ /* 0x000fe20008010895 */
[----:B------:R-:W1:Y:S03]  /*17ba0*/  MUFU.EX2 R73, R73 ;  /* 0x0000004900497308 */ /* 0x000e660000000800 */
[C---:B------:R-:W-:Y:S07]  /*17bb0*/  HMMA.16816.F32.BF16 R48, R80.reuse, R98, R48 ;  /* 0x000000625030723c */ /* 0x040fee0000041830 */
[----:B------:R-:W4:Y:S01]  /*17bc0*/  MUFU.EX2 R149, R149 ;  /* 0x0000009500957308 */ /* 0x000f220000000800 */
[-C--:B---3--:R-:W-:Y:S03]  /*17bd0*/  HMMA.16816.F32.BF16 R52, R80, R84.reuse, R52 ;  /* 0x000000545034723c */ /* 0x088fe60000041834 */
[----:B-1----:R-:W-:Y:S05]  /*17be0*/  F2FP.BF16.F32.PACK_AB R137, R73, R78 ;  /* 0x0000004e4989723e */ /* 0x002fea00000010ff */
[C---:B------:R-:W-:Y:S04]  /*17bf0*/  HMMA.16816.F32.BF16 R56, R88.reuse, R84, R56 ;  /* 0x000000545838723c */ /* 0x040fe80000041838 */
[----:B----4-:R-:W-:Y:S04]  /*17c00*/  F2FP.BF16.F32.PACK_AB R139, R149, R76 ;  /* 0x0000004c958b723e */ /* 0x010fe800000010ff */
[-C--:B------:R-:W-:Y:S08]  /*17c10*/  HMMA.16816.F32.BF16 R60, R88, R86.reuse, R60 ;  /* 0x00000056583c723c */ /* 0x080ff0000004183c */
[----:B------:R-:W-:Y:S08]  /*17c20*/  HMMA.16816.F32.BF16 R64, R80, R86, R64 ;  /* 0x000000565040723c */ /* 0x000ff00000041840 */
[-C--:B--2---:R-:W-:Y:S01]  /*17c30*/  HMMA.16816.F32.BF16 R80, R140, R92.reuse, R4 ;  /* 0x0000005c8c50723c */ /* 0x084fe20000041804 */
[----:B------:R-:W1:Y:S07]  /*17c40*/  LDSM.16.MT88.4 R4, [R184+0x7800] ;  /* 0x00780000b804783b */ /* 0x000e6e0000004200 */
[C---:B------:R-:W-:Y:S04]  /*17c50*/  HMMA.16816.F32.BF16 R84, R136.reuse, R92, R8 ;  /* 0x0000005c8854723c */ /* 0x040fe80000041808 */
[----:B------:R-:W-:Y:S01]  /*17c60*/  FADD.FTZ R9, R206, R3 ;  /* 0x00000003ce097221 */ /* 0x000fe20000010000 */
[----:B------:R-:W-:Y:S01]  /*17c70*/  FADD.FTZ R3, R208, R68 ;  /* 0x00000044d0037221 */ /* 0x000fe20000010000 */
[----:B------:R-:W-:Y:S01]  /*17c80*/  FFMA.FTZ R8, R2, R252, R213 ;  /* 0x000000fc02087223 */ /* 0x000fe200000100d5 */
[----:B------:R-:W-:Y:S01]  /*17c90*/  FFMA.FTZ R2, R0, R251, R178 ;  /* 0x000000fb00027223 */ /* 0x000fe200000100b2 */
        /* <DEDUP_REMOVED lines=64> */
[----:B------:R-:W-:Y:S01]  /*180a0*/  IMAD.MOV.U32 R75, RZ, RZ, R69 ;  /* 0x000000ffff4b7224 */ /* 0x000fe200078e0045 */
[----:B------:R-:W-:Y:S04]  /*180b0*/  HMMA.16816.F32.BF16 R140, R140, R6, R64 ;  /* 0x000000068c8c723c */ /* 0x000fe80000041840 */
[----:B------:R-:W-:Y:S01]  /*180c0*/  FADD.FTZ R5, R144, R3 ;  /* 0x0000000390057221 */ /* 0x000fe20000010000 */
[----:B------:R-:W-:Y:S01]  /*180d0*/  FADD.FTZ R3, R76, R0 ;  /* 0x000000004c037221 */ /* 0x000fe20000010000 */
[----:B------:R-:W-:Y:S01]  /*180e0*/  FADD.FTZ R2, R79, R2 ;  /* 0x000000024f027221 */ /* 0x000fe20000010000 */
[----:B------:R-:W-:Y:S01]  /*180f0*/  FADD.FTZ R252, R153, R4 ;  /* 0x0000000499fc7221 */ /* 0x000fe20000010000 */
[----:B------:R-:W-:Y:S01]  /*18100*/  FADD.FTZ R0, R74, R5 ;  /* 0x000000054a007221 */ /* 0x000fe20000010000 */
[----:B------:R-:W-:Y:S01]  /*18110*/  FADD.FTZ R251, R149, R3 ;  /* 0x0000000395fb7221 */ /* 0x000fe20000010000 */
[----:B------:R-:W-:Y:S01]  /*18120*/  IMAD.MOV.U32 R74, RZ, RZ, R72 ;  /* 0x000000ffff4a7224 */ /* 0x000fe200078e0048 */
[----:B------:R1:W-:Y:S01]  /*18130*/  STL [R1], R2 ;  /* 0x0000000201007387 */ /* 0x0003e20000100800 */
[----:B------:R-:W-:Y:S01]  /*18140*/  FADD.FTZ R0, R148, R0 ;  /* 0x0000000094007221 */ /* 0x000fe20000010000 */
[----:B------:R-:W-:Y:S04]  /*18150*/  IMAD.MOV.U32 R73, RZ, RZ, R70 ;  /* 0x000000ffff497224 */ /* 0x000fe800078e0046 */
[----:B------:R1:W-:Y:S01]  /*18160*/  STL [R1+0x4], R0 ;  /* 0x0000040001007387 */ /* 0x0003e20000100800 */
[----:B------:R-:W-:Y:S05]  /*18170*/  BRA.U UP0, `(.L_x_2665) ;  /* 0xffffffad00e07547 */ /* 0x000fea000b83ffff */
.L_x_2664:
[----:B------:R-:W3:Y:S04]  /*18180*/  LDL.LU R4, [R1] ;  /* 0x0000000001047983 */ /* 0x000ee80000300800 */
[----:B------:R-:W4:Y:S04]  /*18190*/  LDL.LU R5, [R1+0x4] ;  /* 0x0000040001057983 */ /* 0x000f280000300800 */
[----:B------:R-:W5:Y:S04]  /*181a0*/  LDL.LU R11, [R1+0x8] ;  /* 0x00000800010b7983 */ /* 0x000f680000300800 */
[----:B------:R-:W2:Y:S01]  /*181b0*/  LDL.LU R10, [R1+0xc] ;  /* 0x00000c00010a7983 */ /* 0x000ea20000300800 */
[----:B------:R-:W1:Y:S01]  /*181c0*/  S2UR UR4, SR_CgaCtaId ;  /* 0x00000000000479c3 */ /* 0x000e620000008800 */
[----:B------:R-:W-:-:S02]  /*181d0*/  UMOV UR5, 0x400 ;  /* 0x0000040000057882 */ /* 0x000fc40000000000 */
[----:B-1----:R-:W1:Y:S01]  /*181e0*/  SHFL.BFLY PT, R0, R252, 0x2, 0x1f ;  /* 0x0c401f00fc007f89 */ /* 0x002e6200000e0000 */
[----:B------:R-:W1:Y:S01]  /*181f0*/  S2R R41, SR_TID.X ;  /* 0x0000000000297919 */ /* 0x000e620000002100 */
[----:B------:R-:W2:Y:S01]  /*18200*/  S2R R42, SR_CTAID.Y ;  /* 0x00000000002a7919 */ /* 0x000ea20000002600 */
[----:B------:R-:W-:Y:S01]  /*18210*/  ULEA UR4, UR4, UR5, 0x18 ;  /* 0x0000000504047291 */ /* 0x000fe2000f8ec0ff */
[----:B-1----:R-:W-:-:S05]  /*18220*/  FADD.FTZ R0, R0, R252 ;  /* 0x000000fc00007221 */ /* 0x002fca0000010000 */
[----:B------:R-:W1:Y:S01]  /*18230*/  SHFL.BFLY PT, R39, R0, 0x1, 0x1f ;  /* 0x0c201f0000277f89 */ /* 0x000e6200000e0000 */
[C---:B------:R-:W-:Y:S02]  /*18240*/  SHF.L.U32 R9, R41.reuse, 0x4, RZ ;  /* 0x0000000429097819 */ /* 0x040fe400000006ff */
[----:B------:R-:W-:Y:S02]  /*18250*/  LOP3.LUT P0, RZ, R41, 0x4, RZ, 0xc0, !PT ;  /* 0x0000000429ff7812 */ /* 0x000fe4000780c0ff */
[----:B------:R-:W-:Y:S01]  /*18260*/  LOP3.LUT R9, R9, 0x1c0, RZ, 0xc0, !PT ;  /* 0x000001c009097812 */ /* 0x000fe200078ec0ff */
[----:B-1----:R-:W-:-:S05]  /*18270*/  FADD.FTZ R39, R0, R39 ;  /* 0x0000002700277221 */ /* 0x002fca0000010000 */
[----:B------:R-:W-:Y:S01]  /*18280*/  FSETP.NE.FTZ.AND P4, PT, R39, RZ, PT ;  /* 0x000000ff2700720b */ /* 0x000fe20003f95000 */
[----:B---3--:R-:W1:Y:S04]  /*18290*/  SHFL.BFLY PT, R3, R4, 0x2, 0x1f ;  /* 0x0c401f0004037f89 */ /* 0x008e6800000e0000 */
[----:B----4-:R-:W3:Y:S01]  /*182a0*/  SHFL.BFLY PT, R2, R5, 0x2, 0x1f ;  /* 0x0c401f0005027f89 */ /* 0x010ee200000e0000 */
[----:B-1----:R-:W-:-:S03]  /*182b0*/  FADD.FTZ R3, R3, R4 ;  /* 0x0000000403037221 */ /* 0x002fc60000010000 */
[----:B------:R-:W1:Y:S01]  /*182c0*/  SHFL.BFLY PT, R4, R251, 0x2, 0x1f ;  /* 0x0c401f00fb047f89 */ /* 0x000e6200000e0000 */
[----:B---3--:R-:W-:-:S03]  /*182d0*/  FADD.FTZ R2, R2, R5 ;  /* 0x0000000502027221 */ /* 0x008fc60000010000 */
[----:B------:R-:W3:Y:S04]  /*182e0*/  SHFL.BFLY PT, R37, R3, 0x1, 0x1f ;  /* 0x0c201f0003257f89 */ /* 0x000ee800000e0000 */
[----:B------:R-:W4:Y:S01]  /*182f0*/  SHFL.BFLY PT, R5, R2, 0x1, 0x1f ;  /* 0x0c201f0002057f89 */ /* 0x000f2200000e0000 */
[----:B-1----:R-:W-:Y:S01]  /*18300*/  FADD.FTZ R4, R4, R251 ;  /* 0x000000fb04047221 */ /* 0x002fe20000010000 */
[----:B---3--:R-:W-:-:S04]  /*18310*/  FADD.FTZ R37, R3, R37 ;  /* 0x0000002503257221 */ /* 0x008fc80000010000 */
[----:B------:R-:W1:Y:S01]  /*18320*/  SHFL.BFLY PT, R8, R4, 0x1, 0x1f ;  /* 0x0c201f0004087f89 */ /* 0x000e6200000e0000 */
[----:B------:R-:W-:Y:S01]  /*18330*/  MOV R3, UR17 ;  /* 0x0000001100037c02 */ /* 0x000fe20008000f00 */
[----:B------:R-:W3:Y:S01]  /*18340*/  MUFU.RCP R7, R37 ;  /* 0x0000002500077308 */ /* 0x000ee20000001000 */
[----:B----4-:R-:W-:Y:S01]  /*18350*/  FADD.FTZ R38, R2, R5 ;  /* 0x0000000502267221 */ /* 0x010fe20000010000 */
[----:B------:R-:W-:Y:S02]  /*18360*/  SHF.L.U32 R5, R41, 0x5, RZ ;  /* 0x0000000529057819 */ /* 0x000fe400000006ff */
[----:B------:R-:W-:Y:S02]  /*18370*/  MOV R2, UR17 ;  /* 0x0000001100027c02 */ /* 0x000fe40008000f00 */
[----:B-----5:R-:W-:Y:S02]  /*18380*/  LOP3.LUT R5, R11, 0x7c00, R5, 0xf8, !PT ;  /* 0x00007c000b057812 */ /* 0x020fe400078ef805 */
[----:B------:R-:W4:Y:S01]  /*18390*/  MUFU.RCP R6, R38 ;  /* 0x0000002600067308 */ /* 0x000f220000001000 */
[----:B------:R-:W-:-:S02]  /*183a0*/  ISETP.NE.AND P1, PT, R2, -0x1, PT ;  /* 0xffffffff0200780c */ /* 0x000fc40003f25270 */
[----:B--2---:R-:W-:Y:S02]  /*183b0*/  LOP3.LUT R2, R9, 0x38, R10, 0xf8, !PT ;  /* 0x0000003809027812 */ /* 0x004fe400078ef80a */
[----:B------:R-:W-:Y:S02]  /*183c0*/  FSETP.NE.FTZ.AND P6, PT, R37, RZ, PT ;  /* 0x000000ff2500720b */ /* 0x000fe40003fd5000 */
[----:B------:R-:W-:Y:S02]  /*183d0*/  LOP3.LUT R23, R5, R2, RZ, 0xfc, !PT ;  /* 0x0000000205177212 */ /* 0x000fe400078efcff */
[----:B------:R-:W2:Y:S01]  /*183e0*/  MUFU.RCP R5, R39 ;  /* 0x0000002700057308 */ /* 0x000ea20000001000 */
[----:B------:R-:W-:Y:S02]  /*183f0*/  FSETP.NE.FTZ.AND P5, PT, R38, RZ, PT ;  /* 0x000000ff2600720b */ /* 0x000fe40003fb5000 */
[----:B---3--:R-:W-:Y:S01]  /*18400*/  FSEL R0, R7, 1, P6 ;  /* 0x3f80000007007808 */ /* 0x008fe20003000000 */
[----:B-1----:R-:W-:Y:S01]  /*18410*/  FADD.FTZ R40, R4, R8 ;  /* 0x0000000804287221 */ /* 0x002fe20000010000 */
[----:B------:R-:W-:-:S02]  /*18420*/  ISETP.NE.AND P2, PT, R3, -0x1, PT ;  /* 0xffffffff0300780c */ /* 0x000fc40003f45270 */
[----:B------:R-:W-:Y:S01]  /*18430*/  MOV R7, 0x10 ;  /* 0x0000001000077802 */ /* 0x000fe20000000f00 */
[----:B------:R-:W1:Y:S01]  /*18440*/  MUFU.RCP R4, R40 ;  /* 0x0000002800047308 */ /* 0x000e620000001000 */
[----:B----4-:R-:W-:Y:S01]  /*18450*/  FSEL R2, R6, 1, P5 ;  /* 0x3f80000006027808 */ /* 0x010fe20002800000 */
[C---:B------:R-:W-:Y:S01]  /*18460*/  FMUL.FTZ R80, R0.reuse, R80 ;  /* 0x0000005000507220 */ /* 0x040fe20000410000 */
[----:B------:R-:W-:Y:S01]  /*18470*/  FMUL.FTZ R8, R0, R81 ;  /* 0x0000005100087220 */ /* 0x000fe20000410000 */
[----:B------:R-:W-:Y:S01]  /*18480*/  FSETP.NE.FTZ.AND P3, PT, R40, RZ, PT ;  /* 0x000000ff2800720b */ /* 0x000fe20003f75000 */
        /* <DEDUP_REMOVED lines=21> */
[----:B------:R-:W-:Y:S01]  /*185e0*/  SEL R7, R7, 0xfffffff0, !P0 ;  /* 0xfffffff007077807 */ /* 0x000fe20004000000 */
[C---:B------:R-:W-:Y:S01]  /*185f0*/  FMUL.FTZ R18, R0.reuse, R97 ;  /* 0x0000006100127220 */ /* 0x040fe20000410000 */
[----:B------:R-:W-:Y:S01]  /*18600*/  LOP3.LUT P0, RZ, R41, 0x8, RZ, 0xc0, !PT ;  /* 0x0000000829ff7812 */ /* 0x000fe2000780c0ff */
[----:B------:R3:W-:Y:S01]  /*18610*/  STS [R2], R8 ;  /* 0x0000000802007388 */ /* 0x0007e20000000800 */
[----:B------:R-:W-:Y:S01]  /*18620*/  MOV R6, 0x20 ;  /* 0x0000002000067802 */ /* 0x000fe20000000f00 */
[C---:B------:R-:W-:Y:S01]  /*18630*/  FMUL.FTZ R108, R0.reuse, R108 ;  /* 0x0000006c006c7220 */ /* 0x040fe20000410000 */
[----:B--2---:R-:W-:Y:S01]  /*18640*/  FSEL R5, R5, 1, P4 ;  /* 0x3f80000005057808 */ /* 0x004fe20002000000 */
[----:B------:R-:W-:Y:S01]  /*18650*/  FMUL.FTZ R14, R0, R109 ;  /* 0x0000006d000e7220 */ /* 0x000fe20000410000 */
[----:B-1----:R-:W-:Y:S01]  /*18660*/  FSEL R4, R4, 1, P3 ;  /* 0x3f80000004047808 */ /* 0x002fe20001800000 */
[----:B------:R-:W-:Y:S01]  /*18670*/  FMUL.FTZ R112, R0, R112 ;  /* 0x0000007000707220 */ /* 0x000fe20000410000 */
[----:B------:R-:W-:Y:S01]  /*18680*/  SEL R23, R6, 0xffffffe0, !P0 ;  /* 0xffffffe006177807 */ /* 0x000fe20004000000 */
[----:B------:R-:W-:Y:S01]  /*18690*/  FMUL.FTZ R84, R5, R84 ;  /* 0x0000005405547220 */ /* 0x000fe20000410000 */
[----:B------:R-:W-:Y:S01]  /*186a0*/  LOP3.LUT P0, RZ, R41, 0x10, RZ, 0xc0, !PT ;  /* 0x0000001029ff7812 */ /* 0x000fe2000780c0ff */
        /* <DEDUP_REMOVED lines=15> */
[----:B---3--:R-:W1:Y:S01]  /*187a0*/  LDC.U8 R8, c[0x0][0x549] ;  /* 0x00015240ff087b82 */ /* 0x008e620000000000 */
[----:B------:R-:W-:Y:S01]  /*187b0*/  IADD3 R6, PT, PT, R7, R2, RZ ;  /* 0x0000000207067210 */ /* 0x000fe20007ffe0ff */
[C---:B------:R-:W-:Y:S01]  /*187c0*/  FMUL.FTZ R90, R4.reuse, R90 ;  /* 0x0000005a045a7220 */ /* 0x040fe20000410000 */
[----:B------:R-:W-:Y:S01]  /*187d0*/  FMUL.FTZ R19, R4, R91 ;  /* 0x0000005b04137220 */ /* 0x000fe20000410000 */
[----:B------:R-:W-:Y:S01]  /*187e0*/  F2FP.BF16.F32.PACK_AB R11, R11, R84 ;  /* 0x000000540b0b723e */ /* 0x000fe200000010ff */
[----:B------:R2:W-:Y:S01]  /*187f0*/  STS [R2+0x400], R3 ;  /* 0x0004000302007388 */ /* 0x0005e20000000800 */
[----:B------:R-:W-:Y:S01]  /*18800*/  F2FP.BF16.F32.PACK_AB R10, R10, R86 ;  /* 0x000000560a0a723e */ /* 0x000fe200000010ff */
[C---:B------:R-:W-:Y:S01]  /*18810*/  FMUL.FTZ R102, R4.reuse, R102 ;  /* 0x0000006604667220 */ /* 0x040fe20000410000 */
[----:B------:R-:W-:Y:S01]  /*18820*/  FMUL.FTZ R15, R4, R103 ;  /* 0x00000067040f7220 */ /* 0x000fe20000410000 */
[----:B------:R3:W-:Y:S01]  /*18830*/  STS [R6], R0 ;  /* 0x0000000006007388 */ /* 0x0007e20000000800 */
        /* <DEDUP_REMOVED lines=12> */
[----:B------:R-:W-:Y:S01]  /*18900*/  FMUL.FTZ R12, R5, R105 ;  /* 0x00000069050c7220 */ /* 0x000fe20000410000 */
[----:B------:R-:W-:Y:S01]  /*18910*/  F2FP.BF16.F32.PACK_AB R15, R15, R102 ;  /* 0x000000660f0f723e */ /* 0x000fe200000010ff */
[----:B------:R-:W-:Y:S01]  /*18920*/  FMUL.FTZ R106, R4, R106 ;  /* 0x0000006a046a7220 */ /* 0x000fe20000410000 */
[----:B------:R-:W-:Y:S01]  /*18930*/  STS [R6+0x2000], R20 ;  /* 0x0020001406007388 */ /* 0x000fe20000000800 */
[----:B------:R-:W-:Y:S01]  /*18940*/  F2FP.BF16.F32.PACK_AB R16, R16, R100 ;  /* 0x000000641010723e */ /* 0x000fe200000010ff */
[----:B------:R-:W-:Y:S01]  /*18950*/  FMUL.FTZ R22, R4, R107 ;  /* 0x0000006b04167220 */ /* 0x000fe20000410000 */
[----:B------:R-:W-:Y:S01]  /*18960*/  F2FP.BF16.F32.PACK_AB R12, R12, R104 ;  /* 0x000000680c0c723e */ /* 0x000fe200000010ff */
[----:B------:R5:W-:Y:S01]  /*18970*/  STS [R6+0x2400], R19 ;  /* 0x0024001306007388 */ /* 0x000be20000000800 */
[----:B--2---:R-:W-:Y:S01]  /*18980*/  IADD3 R3, PT, PT, R23, R2, RZ ;  /* 0x0000000217037210 */ /* 0x004fe20007ffe0ff */
[C---:B------:R-:W-:Y:S01]  /*18990*/  FMUL.FTZ R116, R5.reuse, R116 ;  /* 0x0000007405747220 */ /* 0x040fe20000410000 */
[C---:B------:R-:W-:Y:S01]  /*189a0*/  FMUL.FTZ R29, R5.reuse, R117 ;  /* 0x00000075051d7220 */ /* 0x040fe20000410000 */
[----:B------:R-:W-:Y:S01]  /*189b0*/  FMUL.FTZ R118, R4, R118 ;  /* 0x0000007604767220 */ /* 0x000fe20000410000 */
[C---:B---3--:R-:W-:Y:S01]  /*189c0*/  IADD3 R0, PT, PT, R2.reuse, 0x40, RZ ;  /* 0x0000004002007810 */ /* 0x048fe20007ffe0ff */
[----:B------:R-:W-:Y:S01]  /*189d0*/  STS [R3], R18 ;  /* 0x0000001203007388 */ /* 0x000fe20000000800 */
[----:B------:R-:W-:Y:S01]  /*189e0*/  @P0 IADD3 R0, PT, PT, R2, -0x40, RZ ;  /* 0xffffffc002000810 */ /* 0x000fe20007ffe0ff */
[----:B------:R-:W-:Y:S01]  /*189f0*/  FMUL.FTZ R28, R4, R119 ;  /* 0x00000077041c7220 */ /* 0x000fe20000410000 */
[----:B-1----:R-:W-:Y:S01]  /*18a00*/  ISETP.NE.AND P0, PT, R8, RZ, PT ;  /* 0x000000ff0800720c */ /* 0x002fe20003f05270 */
[----:B------:R-:W-:Y:S01]  /*18a10*/  STS [R3+0x400], R17 ;  /* 0x0004001103007388 */ /* 0x000fe20000000800 */
[C---:B------:R-:W-:Y:S01]  /*18a20*/  FMUL.FTZ R120, R5.reuse, R120 ;  /* 0x0000007805787220 */ /* 0x040fe20000410000 */
[----:B------:R-:W-:Y:S01]  /*18a30*/  FMUL.FTZ R27, R5, R121 ;  /* 0x00000079051b7220 */ /* 0x000fe20000410000 */
[----:B------:R-:W-:Y:S01]  /*18a40*/  F2FP.BF16.F32.PACK_AB R22, R22, R106 ;  /* 0x0000006a1616723e */ /* 0x000fe200000010ff */
[C---:B------:R-:W-:Y:S01]  /*18a50*/  FMUL.FTZ R122, R4.reuse, R122 ;  /* 0x0000007a047a7220 */ /* 0x040fe20000410000 */
[----:B------:R-:W-:Y:S01]  /*18a60*/  F2FP.BF16.F32.PACK_AB R21, R21, R112 ;  /* 0x000000701515723e */ /* 0x000fe200000010ff */
[----:B------:R-:W-:Y:S01]  /*18a70*/  FMUL.FTZ R33, R4, R123 ;  /* 0x0000007b04217220 */ /* 0x000fe20000410000 */
[----:B----4-:R-:W1:Y:S01]  /*18a80*/  @!P2 LDC.64 R10, c[0x0][0x400] ;  /* 0x00010000ff0aab82 */ /* 0x010e620000000a00 */
[----:B------:R-:W-:Y:S01]  /*18a90*/  IADD3 R2, PT, PT, R7, R3, RZ ;  /* 0x0000000307027210 */ /* 0x000fe20007ffe0ff */
[C---:B------:R-:W-:Y:S01]  /*18aa0*/  FMUL.FTZ R132, R5.reuse, R132 ;  /* 0x0000008405847220 */ /* 0x040fe20000410000 */
[----:B------:R-:W-:Y:S01]  /*18ab0*/  F2FP.BF16.F32.PACK_AB R26, R26, R114 ;  /* 0x000000721a1a723e */ /* 0x000fe200000010ff */
[----:B------:R-:W-:Y:S01]  /*18ac0*/  FMUL.FTZ R36, R5, R133 ;  /* 0x0000008505247220 */ /* 0x000fe20000410000 */
[----:B------:R-:W-:Y:S01]  /*18ad0*/  F2FP.BF16.F32.PACK_AB R25, R25, R124 ;  /* 0x0000007c1919723e */ /* 0x000fe200000010ff */
[----:B------:R-:W-:Y:S01]  /*18ae0*/  STS [R2], R14 ;  /* 0x0000000e02007388 */ /* 0x000fe20000000800 */
[----:B------:R-:W-:Y:S01]  /*18af0*/  F2FP.BF16.F32.PACK_AB R24, R24, R126 ;  /* 0x0000007e1818723e */ /* 0x000fe200000010ff */
[----:B-----5:R-:W2:Y:S01]  /*18b00*/  LDC R6, c[0x0][0x434] ;  /* 0x00010d00ff067b82 */ /* 0x020ea20000000800 */
[----:B------:R-:W-:Y:S01]  /*18b10*/  F2FP.BF16.F32.PACK_AB R29, R29, R116 ;  /* 0x000000741d1d723e */ /* 0x000fe200000010ff */
[----:B------:R3:W-:Y:S01]  /*18b20*/  STS [R2+0x400], R13 ;  /* 0x0004000d02007388 */ /* 0x0007e20000000800 */
[----:B------:R-:W-:Y:S01]  /*18b30*/  F2FP.BF16.F32.PACK_AB R28, R28, R118 ;  /* 0x000000761c1c723e */ /* 0x000fe200000010ff */
[C---:B------:R-:W-:Y:S01]  /*18b40*/  FMUL.FTZ R134, R4.reuse, R134 ;  /* 0x0000008604867220 */ /* 0x040fe20000410000 */
[----:B------:R-:W-:Y:S01]  /*18b50*/  F2FP.BF16.F32.PACK_AB R27, R27, R120 ;  /* 0x000000781b1b723e */ /* 0x000fe200000010ff */
[----:B------:R4:W-:Y:S01]  /*18b60*/  STS [R3+0x2400], R15 ;  /* 0x0024000f03007388 */ /* 0x0009e20000000800 */
[C---:B------:R-:W-:Y:S01]  /*18b70*/  FMUL.FTZ R35, R4.reuse, R135 ;  /* 0x0000008704237220 */ /* 0x040fe20000410000 */
[----:B------:R-:W2:Y:S01]  /*18b80*/  @P0 LDC R8, c[0x0][0x430] ;  /* 0x00010c00ff080b82 */ /* 0x000ea20000000800 */
[----:B------:R-:W-:Y:S01]  /*18b90*/  F2FP.BF16.F32.PACK_AB R33, R33, R122 ;  /* 0x0000007a2121723e */ /* 0x000fe200000010ff */
[----:B------:R5:W-:Y:S01]  /*18ba0*/  STS [R3+0x2000], R16 ;  /* 0x0020001003007388 */ /* 0x000be20000000800 */
[C---:B------:R-:W-:Y:S01]  /*18bb0*/  FMUL.FTZ R138, R4.reuse, R138 ;  /* 0x0000008a048a7220 */ /* 0x040fe20000410000 */
[----:B------:R-:W-:Y:S01]  /*18bc0*/  FMUL.FTZ R139, R4, R139 ;  /* 0x0000008b048b7220 */ /* 0x000fe20000410000 */
[----:B------:R-:W-:Y:S01]  /*18bd0*/  F2FP.BF16.F32.PACK_AB R32, R32, R128 ;  /* 0x000000802020723e */ /* 0x000fe200000010ff */
[----:B------:R1:W-:Y:S01]  /*18be0*/  STS [R2+0x2000], R12 ;  /* 0x0020000c02007388 */ /* 0x0003e20000000800 */
[----:B------:R-:W-:Y:S01]  /*18bf0*/  F2FP.BF16.F32.PACK_AB R31, R31, R130 ;  /* 0x000000821f1f723e */ /* 0x000fe200000010ff */
[----:B------:R-:W2:Y:S01]  /*18c00*/  @P0 LDC R4, c[0x0][0x430] ;  /* 0x00010c00ff040b82 */ /* 0x000ea20000000800 */
[----:B------:R-:W-:Y:S01]  /*18c10*/  F2FP.BF16.F32.PACK_AB R30, R30, R140 ;  /* 0x0000008c1e1e723e */ /* 0x000fe200000010ff */
[----:B------:R1:W-:Y:S01]  /*18c20*/  STS [R2+0x2400], R22 ;  /* 0x0024001602007388 */ /* 0x0003e20000000800 */
[----:B------:R-:W-:Y:S01]  /*18c30*/  F2FP.BF16.F32.PACK_AB R34, R34, R142 ;  /* 0x0000008e2222723e */ /* 0x000fe200000010ff */
[----:B------:R-:W-:Y:S01]  /*18c40*/  FMUL.FTZ R136, R5, R136 ;  /* 0x0000008805887220 */ /* 0x000fe20000410000 */
[----:B------:R-:W-:Y:S01]  /*18c50*/  F2FP.BF16.F32.PACK_AB R36, R36, R132 ;  /* 0x000000842424723e */ /* 0x000fe200000010ff */
[----:B------:R-:W-:Y:S01]  /*18c60*/  STS [R0], R21 ;  /* 0x0000001500007388 */ /* 0x000fe20000000800 */
[----:B------:R-:W-:-:S02]  /*18c70*/  F2FP.BF16.F32.PACK_AB R35, R35, R134 ;  /* 0x000000862323723e */ /* 0x000fc400000010ff */
[----:B------:R-:W-:Y:S01]  /*18c80*/  F2FP.BF16.F32.PACK_AB R138, R139, R138 ;  /* 0x0000008a8b8a723e */ /* 0x000fe200000010ff */
[----:B------:R-:W-:Y:S01]  /*18c90*/  STS [R0+0x400], R26 ;  /* 0x0004001a00007388 */ /* 0x000fe20000000800 */
[----:B---3--:R-:W3:Y:S08]  /*18ca0*/  @P6 LDC R13, c[0x0][0x458] ;  /* 0x00011600ff0d6b82 */ /* 0x008ef00000000800 */
[----:B----4-:R-:W4:Y:S01]  /*18cb0*/  @P2 LDC.64 R14, c[0x0][0x408] ;  /* 0x00010200ff0e2b82 */ /* 0x010f220000000a00 */
[----:B-----5:R-:W-:-:S05]  /*18cc0*/  IADD3 R3, PT, PT, R7, R0, RZ ;  /* 0x0000000007037210 */ /* 0x020fca0007ffe0ff */
[----:B------:R-:W-:Y:S02]  /*18cd0*/  STS [R3], R25 ;  /* 0x0000001903007388 */ /* 0x000fe40000000800 */
[----:B-1----:R-:W2:Y:S01]  /*18ce0*/  LDC R12, c[0x0][0x434] ;  /* 0x00010d00ff0c7b82 */ /* 0x002ea20000000800 */
[----:B------:R-:W-:Y:S01]  /*18cf0*/  IADD3 R2, PT, PT, R23, R0, RZ ;  /* 0x0000000017027210 */ /* 0x000fe20007ffe0ff */
[----:B------:R4:W-:Y:S03]  /*18d00*/  STS [R3+0x400], R24 ;  /* 0x0004001803007388 */ /* 0x0009e60000000800 */
[----:B------:R-:W-:Y:S01]  /*18d10*/  IADD3 R9, PT, PT, R7, R2, RZ ;  /* 0x0000000207097210 */ /* 0x000fe20007ffe0ff */
[----:B------:R-:W-:Y:S01]  /*18d20*/  STS [R0+0x2000], R29 ;  /* 0x0020001d00007388 */ /* 0x000fe20000000800 */
[----:B------:R1:W1:Y:S01]  /*18d30*/  @P6 MUFU.LG2 R7, R37 ;  /* 0x0000002500076308 */ /* 0x0002620000000c00 */
[----:B------:R-:W5:Y:S02]  /*18d40*/  LDC.U8 R16, c[0x0][0x548] ;  /* 0x00015200ff107b82 */ /* 0x000f640000000000 */
[----:B------:R1:W-:Y:S04]  /*18d50*/  STS [R0+0x2400], R28 ;  /* 0x0024001c00007388 */ /* 0x0003e80000000800 */
[----:B------:R3:W-:Y:S04]  /*18d60*/  STS [R3+0x2000], R27 ;  /* 0x0020001b03007388 */ /* 0x0007e80000000800 */
[----:B------:R3:W-:Y:S04]  /*18d70*/  STS [R3+0x2400], R33 ;  /* 0x0024002103007388 */ /* 0x0007e80000000800 */
[----:B------:R-:W-:Y:S01]  /*18d80*/  STS [R2], R32 ;  /* 0x0000002002007388 */ /* 0x000fe20000000800 */
[----:B--2---:R-:W-:-:S03]  /*18d90*/  @P0 IMAD R6, R8, R12, RZ ;  /* 0x0000000c08060224 */ /* 0x004fc600078e02ff */
[----:B------:R-:W-:Y:S01]  /*18da0*/  STS [R2+0x400], R31 ;  /* 0x0004001f02007388 */ /* 0x000fe20000000800 */
[----:B----4-:R-:W-:Y:S02]  /*18db0*/  @P2 IMAD.WIDE.U32 R24, R14, UR17, RZ ;  /* 0x000000110e182c25 */ /* 0x010fe4000f8e00ff */
[----:B------:R2:W4:Y:S01]  /*18dc0*/  @P4 MUFU.LG2 R14, R39 ;  /* 0x00000027000e4308 */ /* 0x0005220000000c00 */
[----:B------:R-:W-:Y:S04]  /*18dd0*/  STS [R9], R30 ;  /* 0x0000001e09007388 */ /* 0x000fe80000000800 */
[----:B------:R-:W-:Y:S01]  /*18de0*/  STS [R9+0x400], R34 ;  /* 0x0004002209007388 */ /* 0x000fe20000000800 */
[C---:B-1----:R-:W-:Y:S01]  /*18df0*/  @!P1 IMAD R0, R42.reuse, R12, RZ ;  /* 0x0000000c2a009224 */ /* 0x042fe200078e02ff */
[----:B------:R-:W1:Y:S01]  /*18e00*/  S2R R28, SR_CTAID.Z ;  /* 0x00000000001c7919 */ /* 0x000e620000002700 */
[----:B---3--:R-:W-:-:S02]  /*18e10*/  @!P2 IMAD.WIDE.U32 R26, R42, R10, RZ ;  /* 0x0000000a2a1aa225 */ /* 0x008fc400078e00ff */
[----:B------:R-:W3:Y:S01]  /*18e20*/  @P5 LDC R10, c[0x0][0x458] ;  /* 0x00011600ff0a5b82 */ /* 0x000ee20000000800 */
[----:B------:R-:W-:Y:S01]  /*18e30*/  STS [R2+0x2000], R36 ;  /* 0x0020002402007388 */ /* 0x000fe20000000800 */
[----:B------:R-:W-:Y:S02]  /*18e40*/  @!P2 IMAD R23, R42, R11, R27 ;  /* 0x0000000b2a17a224 */ /* 0x000fe400078e021b */
[----:B------:R-:W-:Y:S01]  /*18e50*/  FMUL.FTZ R3, R5, R137 ;  /* 0x0000008905037220 */ /* 0x000fe20000410000 */
[----:B------:R-:W-:Y:S01]  /*18e60*/  @P2 IMAD R23, R15, UR17, R25 ;  /* 0x000000110f172c24 */ /* 0x000fe2000f8e0219 */
[----:B------:R2:W-:Y:S01]  /*18e70*/  STS [R2+0x2400], R35 ;  /* 0x0024002302007388 */ /* 0x0005e20000000800 */
[----:B------:R-:W-:Y:S02]  /*18e80*/  @!P1 R2UR UR17, R0 ;  /* 0x00000000001192ca */ /* 0x000fe400000e0000 */
[----:B-----5:R-:W-:Y:S02]  /*18e90*/  ISETP.NE.AND P1, PT, R16, RZ, !P0 ;  /* 0x000000ff1000720c */ /* 0x020fe40004725270 */
[----:B------:R-:W-:-:S02]  /*18ea0*/  F2FP.BF16.F32.PACK_AB R3, R3, R136 ;  /* 0x000000880303723e */ /* 0x000fc400000010ff */
[----:B------:R-:W-:Y:S01]  /*18eb0*/  @P0 MOV R0, 0x1 ;  /* 0x0000000100000802 */ /* 0x000fe20000000f00 */
[----:B--2---:R2:W1:Y:S01]  /*18ec0*/  @P5 MUFU.LG2 R2, R38 ;  /* 0x0000002600025308 */ /* 0x0044620000000c00 */
[----:B----4-:R-:W-:Y:S07]  /*18ed0*/  @P0 BRA `(.L_x_2668) ;  /* 0x0000000000200947 */ /* 0x010fee0003800000 */
        /* <DEDUP_REMOVED lines=8> */
.L_x_2668:
[----:B------:R-:W4:Y:S01]  /*18f60*/  @P3 MUFU.LG2 R8, R40 ;  /* 0x0000002800083308 */ /* 0x000f220000000c00 */
[----:B------:R-:W5:Y:S01]  /*18f70*/  @P4 LDC R12, c[0x0][0x458] ;  /* 0x00011600ff0c4b82 */ /* 0x000f620000000800 */
[----:B-1----:R-:W-:Y:S01]  /*18f80*/  @P5 FMUL.FTZ R5, R2, 0.69314718246459960938 ;  /* 0x3f31721802055820 */ /* 0x002fe20000410000 */
[----:B------:R-:W-:Y:S01]  /*18f90*/  IMAD R2, R28, R6, RZ ;  /* 0x000000061c027224 */ /* 0x000fe200078e02ff */
[----:B------:R-:W-:Y:S01]  /*18fa0*/  LOP3.LUT P0, RZ, R41, 0x3, RZ, 0xc0, !PT ;  /* 0x0000000329ff7812 */ /* 0x000fe2000780c0ff */
[----:B------:R1:W-:Y:S01]  /*18fb0*/  STS [R9+0x2000], R3 ;  /* 0x0020000309007388 */ /* 0x0003e20000000800 */
[----:B------:R-:W-:Y:S01]  /*18fc0*/  MOV R21, 0x7f800000 ;  /* 0x7f80000000157802 */ /* 0x000fe20000000f00 */
[----:B------:R-:W-:Y:S01]  /*18fd0*/  @!P1 IMAD R2, R42, R0, R2 ;  /* 0x000000002a029224 */ /* 0x000fe200078e0202 */
[----:B------:R-:W-:Y:S01]  /*18fe0*/  MOV R0, UR17 ;  /* 0x0000001100007c02 */ /* 0x000fe20008000f00 */
[----:B------:R-:W2:Y:S01]  /*18ff0*/  @P3 LDC R11, c[0x0][0x458] ;  /* 0x00011600ff0b3b82 */ /* 0x000ea20000000800 */
[----:B------:R-:W-:Y:S01]  /*19000*/  @P6 FMUL.FTZ R7, R7, 0.69314718246459960938 ;  /* 0x3f31721807076820 */ /* 0x000fe20000410000 */
[----:B---3--:R-:W-:Y:S01]  /*19010*/  @P5 FFMA.FTZ R21, R70, R10, R5 ;  /* 0x0000000a46155223 */ /* 0x008fe20000010005 */
[----:B------:R-:W-:Y:S01]  /*19020*/  SEL R5, RZ, UR17, !P1 ;  /* 0x00000011ff057c07 */ /* 0x000fe2000c800000 */
[----:B------:R-:W-:Y:S01]  /*19030*/  @P4 FMUL.FTZ R10, R14, 0.69314718246459960938 ;  /* 0x3f3172180e0a4820 */ /* 0x000fe20000410000 */
[----:B------:R-:W-:Y:S01]  /*19040*/  MOV R22, 0x7f800000 ;  /* 0x7f80000000167802 */ /* 0x000fe20000000f00 */
[----:B------:R-:W-:Y:S01]  /*19050*/  @P6 FFMA.FTZ R22, R71, R13, R7 ;  /* 0x0000000d47166223 */ /* 0x000fe20000010007 */
[----:B------:R3:W-:Y:S01]  /*19060*/  STS [R9+0x2400], R138 ;  /* 0x0024008a09007388 */ /* 0x0007e20000000800 */
[----:B------:R-:W-:Y:S01]  /*19070*/  BSSY.RECONVERGENT B0, `(.L_x_2669) ;  /* 0x0000036000007945 */ /* 0x000fe20003800200 */
[----:B----4-:R-:W-:Y:S01]  /*19080*/  @P3 FMUL.FTZ R7, R8, 0.69314718246459960938 ;  /* 0x3f31721808073820 */ /* 0x010fe20000410000 */
[----:B------:R-:W-:-:S02]  /*19090*/  MOV R20, 0x7f800000 ;  /* 0x7f80000000147802 */ /* 0x000fc40000000f00 */
[----:B------:R-:W-:Y:S01]  /*190a0*/  MOV R13, 0x7f800000 ;  /* 0x7f800000000d7802 */ /* 0x000fe20000000f00 */
[----:B-----5:R-:W-:Y:S01]  /*190b0*/  @P4 FFMA.FTZ R20, R72, R12, R10 ;  /* 0x0000000c48144223 */ /* 0x020fe2000001000a */
[----:B-1----:R-:W-:Y:S01]  /*190c0*/  SHF.R.S32.HI R3, RZ, 0x1f, R0 ;  /* 0x0000001fff037819 */ /* 0x002fe20000011400 */
[----:B------:R-:W-:Y:S02]  /*190d0*/  IMAD R0, R4, UR18, RZ ;  /* 0x0000001204007c24 */ /* 0x000fe4000f8e02ff */
[----:B--2---:R-:W-:Y:S01]  /*190e0*/  @P3 FFMA.FTZ R13, R69, R11, R7 ;  /* 0x0000000b450d3223 */ /* 0x004fe20000010007 */
[----:B------:R-:W-:Y:S01]  /*190f0*/  SEL R6, R3, RZ, P1 ;  /* 0x000000ff03067207 */ /* 0x000fe20000800000 */
[----:B------:R-:W-:Y:S01]  /*19100*/  BAR.SYNC.DEFER_BLOCKING 0x0 ;  /* 0x0000000000007b1d */ /* 0x000fe20000010000 */
[----:B------:R-:W-:Y:S02]  /*19110*/  IADD3 R8, P5, P1, R0, R5, R2 ;  /* 0x0000000500087210 */ /* 0x000fe400079be002 */
[----:B------:R-:W-:-:S02]  /*19120*/  SHF.R.S32.HI R3, RZ, 0x1f, R0 ;  /* 0x0000001fff037819 */ /* 0x000fc40000011400 */
[----:B------:R-:W-:-:S04]  /*19130*/  SHF.R.S32.HI R0, RZ, 0x1f, R2 ;  /* 0x0000001fff007819 */ /* 0x000fc80000011402 */
        /* <DEDUP_REMOVED lines=41> */
.L_x_2670:
[----:B------:R-:W-:Y:S05]  /*193d0*/  BSYNC.RECONVERGENT B0 ;  /* 0x0000000000007941 */ /* 0x000fea0003800200 */
.L_x_2669:
[----:B------:R-:W2:Y:S01]  /*193e0*/  S2R R0, SR_TID.X ;  /* 0x0000000000007919 */ /* 0x000ea20000002100 */
[----:B------:R-:W3:Y:S01]  /*193f0*/  LDCU UR6, c[0x0][0x440] ;  /* 0x00008800ff0677ac */ /* 0x000ee20008000800 */
[----:B------:R-:W4:Y:S01]  /*19400*/  S2UR UR9, SR_CTAID.X ;  /* 0x00000000000979c3 */ /* 0x000f220000002500 */
[----:B-1----:R-:W-:Y:S01]  /*19410*/  @!P2 IMAD.MOV.U32 R2, RZ, RZ, R26 ;  /* 0x000000ffff02a224 */ /* 0x002fe200078e001a */
[----:B------:R1:W1:Y:S01]  /*19420*/  LDS.128 R16, [R203+0x3800] ;  /* 0x00380000cb107984 */ /* 0x0002620000000c00 */
[----:B------:R-:W5:Y:S01]  /*19430*/  LDCU.64 UR4, c[0x0][0x410] ;  /* 0x00008200ff0477ac */ /* 0x000f620008000a00 */
[----:B------:R-:W-:Y:S01]  /*19440*/  @P2 IMAD.MOV.U32 R2, RZ, RZ, R24 ;  /* 0x000000ffff022224 */ /* 0x000fe200078e0018 */
[----:B------:R-:W-:Y:S01]  /*19450*/  SHF.R.U32.HI R15, RZ, 0x3, R41 ;  /* 0x00000003ff0f7819 */ /* 0x000fe20000011629 */
[----:B------:R1:W1:Y:S01]  /*19460*/  LDS.128 R8, [R203] ;  /* 0x00000000cb087984 */ /* 0x0002620000000c00 */
[----:B------:R-:W-:Y:S02]  /*19470*/  BSSY.RECONVERGENT B0, `(.L_x_2671) ;  /* 0x0000020000007945 */ /* 0x000fe40003800200 */
[----:B------:R-:W-:-:S05]  /*19480*/  IADD3 R2, P3, PT, R246, R2, RZ ;  /* 0x00000002f6027210 */ /* 0x000fca0007f7e0ff */
[----:B------:R-:W-:Y:S01]  /*19490*/  IMAD.X R3, RZ, RZ, R23, P3 ;  /* 0x000000ffff037224 */ /* 0x000fe200018e0617 */
[----:B---3--:R-:W-:-:S04]  /*194a0*/  ISETP.GE.AND P1, PT, R246, UR6, PT ;  /* 0x00000006f6007c0c */ /* 0x008fc8000bf26270 */
[----:B------:R-:W-:Y:S01]  /*194b0*/  ISETP.GE.OR P2, PT, R15, UR10, P1 ;  /* 0x0000000a0f007c0c */ /* 0x000fe20008f46670 */
[----:B-----5:R-:W-:Y:S01]  /*194c0*/  IMAD.WIDE.U32 R12, R28, UR4, R2 ;  /* 0x000000041c0c7c25 */ /* 0x020fe2000f8e0002 */
[----:B----4-:R-:W-:Y:S01]  /*194d0*/  USHF.L.U32 UR8, UR9, 0x7, URZ ;  /* 0x0000000709087899 */ /* 0x010fe200080006ff */
[----:B--2---:R-:W-:-:S05]  /*194e0*/  SHF.R.U32.HI R0, RZ, 0x3, R0 ;  /* 0x00000003ff007819 */ /* 0x004fca0000011600 */
[----:B------:R-:W-:Y:S01]  /*194f0*/  LOP3.LUT R14, R15, UR8, RZ, 0xfc, !PT ;  /* 0x000000080f0e7c12 */ /* 0x000fe2000f8efcff */
[----:B------:R-:W-:Y:S01]  /*19500*/  VIADD R4, R0, 0x10 ;  /* 0x0000001000047836 */ /* 0x000fe20000000000 */
[----:B------:R-:W-:-:S04]  /*19510*/  SHF.R.U32.HI R0, RZ, 0x3, R41 ;  /* 0x00000003ff007819 */ /* 0x000fc80000011629 */
[----:B------:R-:W-:Y:S01]  /*19520*/  ISETP.GE.OR P0, PT, R4, UR10, P1 ;  /* 0x0000000a04007c0c */ /* 0x000fe20008f06670 */
[C---:B------:R-:W-:Y:S02]  /*19530*/  VIADD R7, R0.reuse, 0x20 ;  /* 0x0000002000077836 */ /* 0x040fe40000000000 */
[C---:B------:R-:W-:Y:S02]  /*19540*/  VIADD R5, R0.reuse, 0x30 ;  /* 0x0000003000057836 */ /* 0x040fe40000000000 */
[C---:B------:R-:W-:Y:S01]  /*19550*/  VIADD R4, R0.reuse, 0x40 ;  /* 0x0000004000047836 */ /* 0x040fe20000000000 */
[----:B------:R-:W-:Y:S01]  /*19560*/  ISETP.GE.OR P6, PT, R7, UR10, P1 ;  /* 0x0000000a07007c0c */ /* 0x000fe20008fc6670 */
[----:B------:R-:W-:Y:S01]  /*19570*/  VIADD R0, R0, 0x50 ;  /* 0x0000005000007836 */ /* 0x000fe20000000000 */
[----:B------:R-:W-:Y:S01]  /*19580*/  ISETP.GE.OR P5, PT, R5, UR10, P1 ;  /* 0x0000000a05007c0c */ /* 0x000fe20008fa6670 */
[----:B------:R-:W-:Y:S01]  /*19590*/  IMAD R7, R28, UR5, R13 ;  /* 0x000000051c077c24 */ /* 0x000fe2000f8e020d */
[----:B------:R-:W-:-:S02]  /*195a0*/  ISETP.GE.OR P4, PT, R4, UR10, P1 ;  /* 0x0000000a04007c0c */ /* 0x000fc40008f86670 */
[----:B------:R-:W-:Y:S01]  /*195b0*/  ISETP.GE.OR P3, PT, R0, UR10, P1 ;  /* 0x0000000a00007c0c */ /* 0x000fe20008f66670 */
        /* <DEDUP_REMOVED lines=11> */
.L_x_2672:
[----:B------:R-:W-:Y:S05]  /*19670*/  BSYNC.RECONVERGENT B0 ;  /* 0x0000000000007941 */ /* 0x000fea0003800200 */
.L_x_2671:
[----:B-1----:R1:W2:Y:S01]  /*19680*/  LDS.128 R8, [R203+0x800] ;  /* 0x00080000cb087984 */ /* 0x0022a20000000c00 */
[C---:B------:R-:W-:Y:S01]  /*19690*/  VIADD R2, R15.reuse, 0x60 ;  /* 0x000000600f027836 */ /* 0x040fe20000000000 */
[----:B------:R-:W-:Y:S01]  /*196a0*/  BSSY.RECONVERGENT B0, `(.L_x_2673) ;  /* 0x0000012000007945 */ /* 0x000fe20003800200 */
[----:B------:R-:W-:-:S03]  /*196b0*/  VIADD R0, R15, 0x70 ;  /* 0x000000700f007836 */ /* 0x000fc60000000000 */
[----:B------:R-:W-:Y:S02]  /*196c0*/  ISETP.GE.OR P2, PT, R2, UR10, P1 ;  /* 0x0000000a02007c0c */ /* 0x000fe40008f46670 */
[----:B------:R-:W-:Y:S01]  /*196d0*/  ISETP.GE.OR P1, PT, R0, UR10, P1 ;  /* 0x0000000a00007c0c */ /* 0x000fe20008f26670 */
        /* <DEDUP_REMOVED lines=14> */
.L_x_2674:
[----:B------:R-:W-:Y:S05]  /*197c0*/  BSYNC.RECONVERGENT B0 ;  /* 0x0000000000007941 */ /* 0x000fea0003800200 */
.L_x_2673:
        /* <DEDUP_REMOVED lines=16> */
.L_x_2676:
[----:B------:R-:W-:Y:S05]  /*198d0*/  BSYNC.RECONVERGENT B0 ;  /* 0x0000000000007941 */ /* 0x000fea0003800200 */
.L_x_2675:
        /* <DEDUP_REMOVED lines=16> */
.L_x_2678:
[----:B------:R-:W-:Y:S05]  /*199e0*/  BSYNC.RECONVERGENT B0 ;  /* 0x0000000000007941 */ /* 0x000fea0003800200 */
.L_x_2677:
        /* <DEDUP_REMOVED lines=16> */
.L_x_2680:
[----:B------:R-:W-:Y:S05]  /*19af0*/  BSYNC.RECONVERGENT B0 ;  /* 0x0000000000007941 */ /* 0x000fea0003800200 */
.L_x_2679:
        /* <DEDUP_REMOVED lines=16> */
.L_x_2682:
[----:B------:R-:W-:Y:S05]  /*19c00*/  BSYNC.RECONVERGENT B0 ;  /* 0x0000000000007941 */ /* 0x000fea0003800200 */
.L_x_2681:
        /* <DEDUP_REMOVED lines=16> */
.L_x_2684:
[----:B------:R-:W-:Y:S05]  /*19d10*/  BSYNC.RECONVERGENT B0 ;  /* 0x0000000000007941 */ /* 0x000fea0003800200 */
.L_x_2683:
        /* <DEDUP_REMOVED lines=15> */
.L_x_2685:
        /* <DEDUP_REMOVED lines=15> */
.L_x_2717:


//--------------------- .nv.shared._ZN5flash16flash_fwd_kernelI23Flash_fwd_kernel_traitsILi64ELi128ELi128ELi4ELb0ELb0EN7cutlass10bfloat16_tE19Flash_kernel_traitsILi64ELi128ELi128ELi4ES3_EELb0ELb0ELb0ELb0ELb0ELb1ELb0ELb0EEEvNS_16Flash_fwd_paramsE --------------------------
	.section	.nv.shared._ZN5flash16flash_fwd_kernelI23Flash_fwd_kernel_traitsILi64ELi128ELi128ELi4ELb0ELb0EN7cutlass10bfloat16_tE19Flash_kernel_traitsILi64ELi128ELi128ELi4ES3_EELb0ELb0ELb0ELb0ELb0ELb1ELb0ELb0EEEvNS_16Flash_fwd_paramsE,"aw",@nobits
	.sectionflags	@""
	.align	16
	.zero		1024


//--------------------- .nv.shared.reserved.0     --------------------------
	.section	.nv.shared.reserved.0,"aw",@nobits
	.weak		__nv_reservedSMEM_offset_0_alias
	.size		__nv_reservedSMEM_offset_0_alias, 0, 64
	.other		__nv_reservedSMEM_offset_0_alias,@"STO_CUDA_RESERVED_SHARED STV_DEFAULT"
__nv_reservedSMEM_offset_0_alias:
	.zero		0
	.zero		64


//--------------------- .nv.global                --------------------------
	.section	.nv.global,"aw",@nobits
.nv.global:
	.type		_ZN65_INTERNAL_23b8c448_29_flash_fwd_hdim64_bf16_sm80_cu_e763cb1e_30994cute1_E,@object
	.size		_ZN65_INTERNAL_23b8c448_29_flash_fwd_hdim64_bf16_sm80_cu_e763cb1e_30994cute1_E,(_ZN65_INTERNAL_23b8c448_29_flash_fwd_hdim64_bf16_sm80_cu_e763cb1e_30994cuda3std3__45__cpo6cbeginE - _ZN65_INTERNAL_23b8c448_29_flash_fwd_hdim64_bf16_sm80_cu_e763cb1e_30994cute1_E)
_ZN65_INTERNAL_23b8c448_29_flash_fwd_hdim64_bf16_sm80_cu_e763cb1e_30994cute1_E:
	.zero		1
	.type		_ZN65_INTERNAL_23b8c448_29_flash_fwd_hdim64_bf16_sm80_cu_e763cb1e_30994cuda3std3__45__cpo6cbeginE,@object
	.size		_ZN65_INTERNAL_23b8c448_29_flash_fwd_hdim64_bf16_sm80_cu_e763cb1e_30994cuda3std3__45__cpo6cbeginE,(_ZN65_INTERNAL_23b8c448_29_flash_fwd_hdim64_bf16_sm80_cu_e763cb1e_30994cuda3std3__48in_placeE - _ZN65_INTERNAL_23b8c448_29_flash_fwd_hdim64_bf16_sm80_cu_e763cb1e_30994cuda3std3__45__cpo6cbeginE)
_ZN65_INTERNAL_23b8c448_29_flash_fwd_hdim64_bf16_sm80_cu_e763cb1e_30994cuda3std3__45__cpo6cbeginE:
	.zero		1
	.type		_ZN65_INTERNAL_23b8c448_29_flash_fwd_hdim64_bf16_sm80_cu_e763cb1e_30994cuda3std3__48in_placeE,@object
	.size		_ZN65_INTERNAL_23b8c448_29_flash_fwd_hdim64_bf16_sm80_cu_e763cb1e_30994cuda3std3__48in_placeE,(_ZN65_INTERNAL_23b8c448_29_flash_fwd_hdim64_bf16_sm80_cu_e763cb1e_30994cuda3std6ranges3__45__cpo9iter_moveE - _ZN65_INTERNAL_23b8c448_29_flash_fwd_hdim64_bf16_sm80_cu_e763cb1e_30994cuda3std3__48in_placeE)
_ZN65_INTERNAL_23b8c448_29_flash_fwd_hdim64_bf16_sm80_cu_e763cb1e_30994cuda3std3__48in_placeE:
	.zero		1
	.type		_ZN65_INTERNAL_23b8c448_29_flash_fwd_hdim64_bf16_sm80_cu_e763cb1e_30994cuda3std6ranges3__45__cpo9iter_moveE,@object
	.size		_ZN65_INTERNAL_23b8c448_29_flash_fwd_hdim64_bf16_sm80_cu_e763cb1e_30994cuda3std6ranges3__45__cpo9iter_moveE,(_ZN65_INTERNAL_23b8c448_29_flash_fwd_hdim64_bf16_sm80_cu_e763cb1e_30994cuda3std3__45__cpo5beginE - _ZN65_INTERNAL_23b8c448_29_flash_fwd_hdim64_bf16_sm80_cu_e763cb1e_30994cuda3std6ranges3__45__cpo9iter_moveE)
_ZN65_INTERNAL_23b8c448_29_flash_fwd_hdim64_bf16_sm80_cu_e763cb1e_30994cuda3std6ranges3__45__cpo9iter_moveE:
	.zero		1
	.type		_ZN65_INTERNAL_23b8c448_29_flash_fwd_hdim64_bf16_sm80_cu_e763cb1e_30994cuda3std3__45__cpo5beginE,@object
	.size		_ZN65_INTERNAL_23b8c448_29_flash_fwd_hdim64_bf16_sm80_cu_e763cb1e_30994cuda3std3__45__cpo5beginE,(_ZN65_INTERNAL_23b8c448_29_flash_fwd_hdim64_bf16_sm80_cu_e763cb1e_30994cuda3std3__467_GLOBAL__N__23b8c448_29_flash_fwd_hdim64_bf16_sm80_cu_e763cb1e_30996ignoreE - _ZN65_INTERNAL_23b8c448_29_flash_fwd_hdim64_bf16_sm80_cu_e763cb1e_30994cuda3std3__45__cpo5beginE)
_ZN65_INTERNAL_23b8c448_29_flash_fwd_hdim64_bf16_sm80_cu_e763cb1e_30994cuda3std3__45__cpo5beginE:
	.zero		1
	.type		_ZN65_INTERNAL_23b8c448_29_flash_fwd_hdim64_bf16_sm80_cu_e763cb1e_30994cuda3std3__467_GLOBAL__N__23b8c448_29_flash_fwd_hdim64_bf16_sm80_cu_e763cb1e_30996ignoreE,@object
	.size		_ZN65_INTERNAL_23b8c448_29_flash_fwd_hdim64_bf16_sm80_cu_e763cb1e_30994cuda3std3__467_GLOBAL__N__23b8c448_29_flash_fwd_hdim64_bf16_sm80_cu_e763cb1e_30996ignoreE,(_ZN65_INTERNAL_23b8c448_29_flash_fwd_hdim64_bf16_sm80_cu_e763cb1e_30994cute7productE - _ZN65_INTERNAL_23b8c448_29_flash_fwd_hdim64_bf16_sm80_cu_e763cb1e_30994cuda3std3__467_GLOBAL__N__23b8c448_29_flash_fwd_hdim64_bf16_sm80_cu_e763cb1e_30996ignoreE)
_ZN65_INTERNAL_23b8c448_29_flash_fwd_hdim64_bf16_sm80_cu_e763cb1e_30994cuda3std3__467_GLOBAL__N__23b8c448_29_flash_fwd_hdim64_bf16_sm80_cu_e763cb1e_30996ignoreE:
	.zero		1
	.type		_ZN65_INTERNAL_23b8c448_29_flash_fwd_hdim64_bf16_sm80_cu_e763cb1e_30994cute7productE,@object
	.size		_ZN65_INTERNAL_23b8c448_29_flash_fwd_hdim64_bf16_sm80_cu_e763cb1e_30994cute7productE,(_ZN65_INTERNAL_23b8c448_29_flash_fwd_hdim64_bf16_sm80_cu_e763cb1e_30994cuda3std3__45__cpo3endE - _ZN65_INTERNAL_23b8c448_29_flash_fwd_hdim64_bf16_sm80_cu_e763cb1e_30994cute7productE)
_ZN65_INTERNAL_23b8c448_29_flash_fwd_hdim64_bf16_sm80_cu_e763cb1e_30994cute7productE:
	.zero		1
	.type		_ZN65_INTERNAL_23b8c448_29_flash_fwd_hdim64_bf16_sm80_cu_e763cb1e_30994cuda3std3__45__cpo3endE,@object
	.size		_ZN65_INTERNAL_23b8c448_29_flash_fwd_hdim64_bf16_sm80_cu_e763cb1e_30994cuda3std3__45__cpo3endE,(_ZN65_INTERNAL_23b8c448_29_flash_fwd_hdim64_bf16_sm80_cu_e763cb1e_30994cuda3std3__419piecewise_constructE - _ZN65_INTERNAL_23b8c448_29_flash_fwd_hdim64_bf16_sm80_cu_e763cb1e_30994cuda3std3__45__cpo3endE)
_ZN65_INTERNAL_23b8c448_29_flash_fwd_hdim64_bf16_sm80_cu_e763cb1e_30994cuda3std3__45__cpo3endE:
	.zero		1
	.type		_ZN65_INTERNAL_23b8c448_29_flash_fwd_hdim64_bf16_sm80_cu_e763cb1e_30994cuda3std3__419piecewise_constructE,@object
	.size		_ZN65_INTERNAL_23b8c448_29_flash_fwd_hdim64_bf16_sm80_cu_e763cb1e_30994cuda3std3__419piecewise_constructE,(_ZN65_INTERNAL_23b8c448_29_flash_fwd_hdim64_bf16_sm80_cu_e763cb1e_30994cuda3std3__45__cpo4cendE - _ZN65_INTERNAL_23b8c448_29_flash_fwd_hdim64_bf16_sm80_cu_e763cb1e_30994cuda3std3__419piecewise_constructE)
_ZN65_INTERNAL_23b8c448_29_flash_fwd_hdim64_bf16_sm80_cu_e763cb1e_30994cuda3std3__419piecewise_constructE:
	.zero		1
	.type		_ZN65_INTERNAL_23b8c448_29_flash_fwd_hdim64_bf16_sm80_cu_e763cb1e_30994cuda3std3__45__cpo4cendE,@object
	.size		_ZN65_INTERNAL_23b8c448_29_flash_fwd_hdim64_bf16_sm80_cu_e763cb1e_30994cuda3std3__45__cpo4cendE,(_ZN65_INTERNAL_23b8c448_29_flash_fwd_hdim64_bf16_sm80_cu_e763cb1e_30994cuda3std6ranges3__45__cpo4swapE - _ZN65_INTERNAL_23b8c448_29_flash_fwd_hdim64_bf16_sm80_cu_e763cb1e_30994cuda3std3__45__cpo4cendE)
_ZN65_INTERNAL_23b8c448_29_flash_fwd_hdim64_bf16_sm80_cu_e763cb1e_30994cuda3std3__45__cpo4cendE:
	.zero		1
	.type		_ZN65_INTERNAL_23b8c448_29_flash_fwd_hdim64_bf16_sm80_cu_e763cb1e_30994cuda3std6ranges3__45__cpo4swapE,@object
	.size		_ZN65_INTERNAL_23b8c448_29_flash_fwd_hdim64_bf16_sm80_cu_e763cb1e_30994cuda3std6ranges3__45__cpo4swapE,(.L_7 - _ZN65_INTERNAL_23b8c448_29_flash_fwd_hdim64_bf16_sm80_cu_e763cb1e_30994cuda3std6ranges3__45__cpo4swapE)
_ZN65_INTERNAL_23b8c448_29_flash_fwd_hdim64_bf16_sm80_cu_e763cb1e_30994cuda3std6ranges3__45__cpo4swapE:
	.zero		1
.L_7:


//--------------------- .nv.shared._ZN5flash16flash_fwd_kernelI23Flash_fwd_kernel_traitsILi64ELi128ELi128ELi4ELb0ELb0EN7cutlass10bfloat16_tE19Flash_kernel_traitsILi64ELi128ELi128ELi4ES3_EELb0ELb0ELb0ELb0ELb0ELb1ELb1ELb0EEEvNS_16Flash_fwd_paramsE --------------------------
	.section	.nv.shared._ZN5flash16flash_fwd_kernelI23Flash_fwd_kernel_traitsILi64ELi128ELi128ELi4ELb0ELb0EN7cutlass10bfloat16_tE19Flash_kernel_traitsILi64ELi128ELi128ELi4ES3_EELb0ELb0ELb0ELb0ELb0ELb1ELb1ELb0EEEvNS_16Flash_fwd_paramsE,"aw",@nobits
	.sectionflags	@""
	.align	16
	.zero		1024


//--------------------- .nv.shared._ZN5flash16flash_fwd_kernelI23Flash_fwd_kernel_traitsILi64ELi128ELi128ELi4ELb0ELb0EN7cutlass10bfloat16_tE19Flash_kernel_traitsILi64ELi128ELi128ELi4ES3_EELb0ELb0ELb0ELb0ELb1ELb1ELb0ELb0EEEvNS_16Flash_fwd_paramsE --------------------------
	.section	.nv.shared._ZN5flash16flash_fwd_kernelI23Flash_fwd_kernel_traitsILi64ELi128ELi128ELi4ELb0ELb0EN7cutlass10bfloat16_tE19Flash_kernel_traitsILi64ELi128ELi128ELi4ES3_EELb0ELb0ELb0ELb0ELb1ELb1ELb0ELb0EEEvNS_16Flash_fwd_paramsE,"aw",@nobits
	.sectionflags	@""
	.align	16
	.zero		1024


//--------------------- .nv.shared._ZN5flash16flash_fwd_kernelI23Flash_fwd_kernel_traitsILi64ELi128ELi128ELi4ELb0ELb0EN7cutlass10bfloat16_tE19Flash_kernel_traitsILi64ELi128ELi128ELi4ES3_EELb0ELb0ELb0ELb0ELb1ELb1ELb1ELb0EEEvNS_16Flash_fwd_paramsE --------------------------
	.section	.nv.shared._ZN5flash16flash_fwd_kernelI23Flash_fwd_kernel_traitsILi64ELi128ELi128ELi4ELb0ELb0EN7cutlass10bfloat16_tE19Flash_kernel_traitsILi64ELi128ELi128ELi4ES3_EELb0ELb0ELb0ELb0ELb1ELb1ELb1ELb0EEEvNS_16Flash_fwd_paramsE,"aw",@nobits
	.sectionflags	@""
	.align	16
	.zero		1024


//--------------------- .nv.shared._ZN5flash16flash_fwd_kernelI23Flash_fwd_kernel_traitsILi64ELi128ELi128ELi4ELb0ELb0EN7cutlass10bfloat16_tE19Flash_kernel_traitsILi64ELi128ELi128ELi4ES3_EELb0ELb0ELb0ELb0ELb0ELb0ELb0ELb0EEEvNS_16Flash_fwd_paramsE --------------------------
	.section	.nv.shared._ZN5flash16flash_fwd_kernelI23Flash_fwd_kernel_traitsILi64ELi128ELi128ELi4ELb0ELb0EN7cutlass10bfloat16_tE19Flash_kernel_traitsILi64ELi128ELi128ELi4ES3_EELb0ELb0ELb0ELb0ELb0ELb0ELb0ELb0EEEvNS_16Flash_fwd_paramsE,"aw",@nobits
	.sectionflags	@""
	.align	16
	.zero		1024


//--------------------- .nv.shared._ZN5flash16flash_fwd_kernelI23Flash_fwd_kernel_traitsILi64ELi128ELi128ELi4ELb0ELb0EN7cutlass10bfloat16_tE19Flash_kernel_traitsILi64ELi128ELi128ELi4ES3_EELb0ELb0ELb0ELb0ELb0ELb0ELb1ELb0EEEvNS_16Flash_fwd_paramsE --------------------------
	.section	.nv.shared._ZN5flash16flash_fwd_kernelI23Flash_fwd_kernel_traitsILi64ELi128ELi128ELi4ELb0ELb0EN7cutlass10bfloat16_tE19Flash_kernel_traitsILi64ELi128ELi128ELi4ES3_EELb0ELb0ELb0ELb0ELb0ELb0ELb1ELb0EEEvNS_16Flash_fwd_paramsE,"aw",@nobits
	.sectionflags	@""
	.align	16
	.zero		1024


//--------------------- .nv.shared._ZN5flash16flash_fwd_kernelI23Flash_fwd_kernel_traitsILi64ELi128ELi128ELi4ELb0ELb0EN7cutlass10bfloat16_tE19Flash_kernel_traitsILi64ELi128ELi128ELi4ES3_EELb0ELb0ELb0ELb1ELb0ELb0ELb0ELb0EEEvNS_16Flash_fwd_paramsE --------------------------
	.section	.nv.shared._ZN5flash16flash_fwd_kernelI23Flash_fwd_kernel_traitsILi64ELi128ELi128ELi4ELb0ELb0EN7cutlass10bfloat16_tE19Flash_kernel_traitsILi64ELi128ELi128ELi4ES3_EELb0ELb0ELb0ELb1ELb0ELb0ELb0ELb0EEEvNS_16Flash_fwd_paramsE,"aw",@nobits
	.sectionflags	@""
	.align	16
	.zero		1024


//--------------------- .nv.shared._ZN5flash16flash_fwd_kernelI23Flash_fwd_kernel_traitsILi64ELi128ELi128ELi4ELb0ELb0EN7cutlass10bfloat16_tE19Flash_kernel_traitsILi64ELi128ELi128ELi4ES3_EELb0ELb0ELb0ELb1ELb0ELb0ELb1ELb0EEEvNS_16Flash_fwd_paramsE --------------------------
	.section	.nv.shared._ZN5flash16flash_fwd_kernelI23Flash_fwd_kernel_traitsILi64ELi128ELi128ELi4ELb0ELb0EN7cutlass10bfloat16_tE19Flash_kernel_traitsILi64ELi128ELi128ELi4ES3_EELb0ELb0ELb0ELb1ELb0ELb0ELb1ELb0EEEvNS_16Flash_fwd_paramsE,"aw",@nobits
	.sectionflags	@""
	.align	16
	.zero		1024


//--------------------- .nv.shared._ZN5flash16flash_fwd_kernelI23Flash_fwd_kernel_traitsILi64ELi128ELi128ELi4ELb0ELb0EN7cutlass10bfloat16_tE19Flash_kernel_traitsILi64ELi128ELi128ELi4ES3_EELb0ELb0ELb1ELb0ELb0ELb1ELb0ELb0EEEvNS_16Flash_fwd_paramsE --------------------------
	.section	.nv.shared._ZN5flash16flash_fwd_kernelI23Flash_fwd_kernel_traitsILi64ELi128ELi128ELi4ELb0ELb0EN7cutlass10bfloat16_tE19Flash_kernel_traitsILi64ELi128ELi128ELi4ES3_EELb0ELb0ELb1ELb0ELb0ELb1ELb0ELb0EEEvNS_16Flash_fwd_paramsE,"aw",@nobits
	.sectionflags	@""
	.align	16
	.zero		1024


//--------------------- .nv.shared._ZN5flash16flash_fwd_kernelI23Flash_fwd_kernel_traitsILi64ELi128ELi128ELi4ELb0ELb0EN7cutlass10bfloat16_tE19Flash_kernel_traitsILi64ELi128ELi128ELi4ES3_EELb0ELb0ELb1ELb0ELb0ELb1ELb1ELb0EEEvNS_16Flash_fwd_paramsE --------------------------
	.section	.nv.shared._ZN5flash16flash_fwd_kernelI23Flash_fwd_kernel_traitsILi64ELi128ELi128ELi4ELb0ELb0EN7cutlass10bfloat16_tE19Flash_kernel_traitsILi64ELi128ELi128ELi4ES3_EELb0ELb0ELb1ELb0ELb0ELb1ELb1ELb0EEEvNS_16Flash_fwd_paramsE,"aw",@nobits
	.sectionflags	@""
	.align	16
	.zero		1024


//--------------------- .nv.shared._ZN5flash16flash_fwd_kernelI23Flash_fwd_kernel_traitsILi64ELi128ELi128ELi4ELb0ELb0EN7cutlass10bfloat16_tE19Flash_kernel_traitsILi64ELi128ELi128ELi4ES3_EELb0ELb0ELb1ELb0ELb0ELb0ELb0ELb0EEEvNS_16Flash_fwd_paramsE --------------------------
	.section	.nv.shared._ZN5flash16flash_fwd_kernelI23Flash_fwd_kernel_traitsILi64ELi128ELi128ELi4ELb0ELb0EN7cutlass10bfloat16_tE19Flash_kernel_traitsILi64ELi128ELi128ELi4ES3_EELb0ELb0ELb1ELb0ELb0ELb0ELb0ELb0EEEvNS_16Flash_fwd_paramsE,"aw",@nobits
	.sectionflags	@""
	.align	16
	.zero		1024


//--------------------- .nv.shared._ZN5flash16flash_fwd_kernelI23Flash_fwd_kernel_traitsILi64ELi128ELi128ELi4ELb0ELb0EN7cutlass10bfloat16_tE19Flash_kernel_traitsILi64ELi128ELi128ELi4ES3_EELb0ELb0ELb1ELb0ELb0ELb0ELb1ELb0EEEvNS_16Flash_fwd_paramsE --------------------------
	.section	.nv.shared._ZN5flash16flash_fwd_kernelI23Flash_fwd_kernel_traitsILi64ELi128ELi128ELi4ELb0ELb0EN7cutlass10bfloat16_tE19Flash_kernel_traitsILi64ELi128ELi128ELi4ES3_EELb0ELb0ELb1ELb0ELb0ELb0ELb1ELb0EEEvNS_16Flash_fwd_paramsE,"aw",@nobits
	.sectionflags	@""
	.align	16
	.zero		1024


//--------------------- .nv.shared._ZN5flash16flash_fwd_kernelI23Flash_fwd_kernel_traitsILi64ELi128ELi128ELi4ELb0ELb0EN7cutlass10bfloat16_tE19Flash_kernel_traitsILi64ELi128ELi128ELi4ES3_EELb0ELb0ELb1ELb1ELb0ELb0ELb0ELb0EEEvNS_16Flash_fwd_paramsE --------------------------
	.section	.nv.shared._ZN5flash16flash_fwd_kernelI23Flash_fwd_kernel_traitsILi64ELi128ELi128ELi4ELb0ELb0EN7cutlass10bfloat16_tE19Flash_kernel_traitsILi64ELi128ELi128ELi4ES3_EELb0ELb0ELb1ELb1ELb0ELb0ELb0ELb0EEEvNS_16Flash_fwd_paramsE,"aw",@nobits
	.sectionflags	@""
	.align	16
	.zero		1024


//--------------------- .nv.shared._ZN5flash16flash_fwd_kernelI23Flash_fwd_kernel_traitsILi64ELi128ELi128ELi4ELb0ELb0EN7cutlass10bfloat16_tE19Flash_kernel_traitsILi64ELi128ELi128ELi4ES3_EELb0ELb0ELb1ELb1ELb0ELb0ELb1ELb0EEEvNS_16Flash_fwd_paramsE --------------------------
	.section	.nv.shared._ZN5flash16flash_fwd_kernelI23Flash_fwd_kernel_traitsILi64ELi128ELi128ELi4ELb0ELb0EN7cutlass10bfloat16_tE19Flash_kernel_traitsILi64ELi128ELi128ELi4ES3_EELb0ELb0ELb1ELb1ELb0ELb0ELb1ELb0EEEvNS_16Flash_fwd_paramsE,"aw",@nobits
	.sectionflags	@""
	.align	16
	.zero		1024


//--------------------- .nv.shared._ZN5flash16flash_fwd_kernelI23Flash_fwd_kernel_traitsILi64ELi128ELi64ELi4ELb0ELb0EN7cutlass10bfloat16_tE19Flash_kernel_traitsILi64ELi128ELi64ELi4ES3_EELb1ELb0ELb0ELb0ELb0ELb1ELb0ELb0EEEvNS_16Flash_fwd_paramsE --------------------------
	.section	.nv.shared._ZN5flash16flash_fwd_kernelI23Flash_fwd_kernel_traitsILi64ELi128ELi64ELi4ELb0ELb0EN7cutlass10bfloat16_tE19Flash_kernel_traitsILi64ELi128ELi64ELi4ES3_EELb1ELb0ELb0ELb0ELb0ELb1ELb0ELb0EEEvNS_16Flash_fwd_paramsE,"aw",@nobits
	.sectionflags	@""
	.align	16
	.zero		1024


//--------------------- .nv.shared._ZN5flash16flash_fwd_kernelI23Flash_fwd_kernel_traitsILi64ELi128ELi64ELi4ELb0ELb0EN7cutlass10bfloat16_tE19Flash_kernel_traitsILi64ELi128ELi64ELi4ES3_EELb0ELb0ELb0ELb0ELb0ELb1ELb1ELb0EEEvNS_16Flash_fwd_paramsE --------------------------
	.section	.nv.shared._ZN5flash16flash_fwd_kernelI23Flash_fwd_kernel_traitsILi64ELi128ELi64ELi4ELb0ELb0EN7cutlass10bfloat16_tE19Flash_kernel_traitsILi64ELi128ELi64ELi4ES3_EELb0ELb0ELb0ELb0ELb0ELb1ELb1ELb0EEEvNS_16Flash_fwd_paramsE,"aw",@nobits
	.sectionflags	@""
	.align	16
	.zero		1024


//--------------------- .nv.shared._ZN5flash16flash_fwd_kernelI23Flash_fwd_kernel_traitsILi64ELi128ELi64ELi4ELb0ELb0EN7cutlass10bfloat16_tE19Flash_kernel_traitsILi64ELi128ELi64ELi4ES3_EELb1ELb0ELb0ELb0ELb0ELb0ELb0ELb0EEEvNS_16Flash_fwd_paramsE --------------------------
	.section	.nv.shared._ZN5flash16flash_fwd_kernelI23Flash_fwd_kernel_traitsILi64ELi128ELi64ELi4ELb0ELb0EN7cutlass10bfloat16_tE19Flash_kernel_traitsILi64ELi128ELi64ELi4ES3_EELb1ELb0ELb0ELb0ELb0ELb0ELb0ELb0EEEvNS_16Flash_fwd_paramsE,"aw",@nobits
	.sectionflags	@""
	.align	16
	.zero		1024


//--------------------- .nv.shared._ZN5flash16flash_fwd_kernelI23Flash_fwd_kernel_traitsILi64ELi128ELi64ELi4ELb0ELb0EN7cutlass10bfloat16_tE19Flash_kernel_traitsILi64ELi128ELi64ELi4ES3_EELb1ELb0ELb1ELb0ELb0ELb0ELb0ELb0EEEvNS_16Flash_fwd_paramsE --------------------------
	.section	.nv.shared._ZN5flash16flash_fwd_kernelI23Flash_fwd_kernel_traitsILi64ELi128ELi64ELi4ELb0ELb0EN7cutlass10bfloat16_tE19Flash_kernel_traitsILi64ELi128ELi64ELi4ES3_EELb1ELb0ELb1ELb0ELb0ELb0ELb0ELb0EEEvNS_16Flash_fwd_paramsE,"aw",@nobits
	.sectionflags	@""
	.align	16
	.zero		1024


//--------------------- .nv.shared._ZN5flash16flash_fwd_kernelI23Flash_fwd_kernel_traitsILi64ELi128ELi64ELi4ELb0ELb0EN7cutlass10bfloat16_tE19Flash_kernel_traitsILi64ELi128ELi64ELi4ES3_EELb1ELb0ELb0ELb0ELb1ELb1ELb0ELb0EEEvNS_16Flash_fwd_paramsE --------------------------
	.section	.nv.shared._ZN5flash16flash_fwd_kernelI23Flash_fwd_kernel_traitsILi64ELi128ELi64ELi4ELb0ELb0EN7cutlass10bfloat16_tE19Flash_kernel_traitsILi64ELi128ELi64ELi4ES3_EELb1ELb0ELb0ELb0ELb1ELb1ELb0ELb0EEEvNS_16Flash_fwd_paramsE,"aw",@nobits
	.sectionflags	@""
	.align	16
	.zero		1024


//--------------------- .nv.shared._ZN5flash16flash_fwd_kernelI23Flash_fwd_kernel_traitsILi64ELi128ELi64ELi4ELb0ELb0EN7cutlass10bfloat16_tE19Flash_kernel_traitsILi64ELi128ELi64ELi4ES3_EELb0ELb0ELb0ELb0ELb1ELb1ELb1ELb0EEEvNS_16Flash_fwd_paramsE --------------------------
	.section	.nv.shared._ZN5flash16flash_fwd_kernelI23Flash_fwd_kernel_traitsILi64ELi128ELi64ELi4ELb0ELb0EN7cutlass10bfloat16_tE19Flash_kernel_traitsILi64ELi128ELi64ELi4ES3_EELb0ELb0ELb0ELb0ELb1ELb1ELb1ELb0EEEvNS_16Flash_fwd_paramsE,"aw",@nobits
	.sectionflags	@""
	.align	16
	.zero		1024


//--------------------- .nv.shared._ZN5flash16flash_fwd_kernelI23Flash_fwd_kernel_traitsILi64ELi128ELi64ELi4ELb0ELb0EN7cutlass10bfloat16_tE19Flash_kernel_traitsILi64ELi128ELi64ELi4ES3_EELb1ELb0ELb0ELb1ELb0ELb0ELb0ELb0EEEvNS_16Flash_fwd_paramsE --------------------------
	.section	.nv.shared._ZN5flash16flash_fwd_kernelI23Flash_fwd_kernel_traitsILi64ELi128ELi64ELi4ELb0ELb0EN7cutlass10bfloat16_tE19Flash_kernel_traitsILi64ELi128ELi64ELi4ES3_EELb1ELb0ELb0ELb1ELb0ELb0ELb0ELb0EEEvNS_16Flash_fwd_paramsE,"aw",@nobits
	.sectionflags	@""
	.align	16
	.zero		1024


//--------------------- .nv.shared._ZN5flash16flash_fwd_kernelI23Flash_fwd_kernel_traitsILi64ELi128ELi64ELi4ELb0ELb0EN7cutlass10bfloat16_tE19Flash_kernel_traitsILi64ELi128ELi64ELi4ES3_EELb1ELb0ELb0ELb0ELb0ELb0ELb0ELb1EEEvNS_16Flash_fwd_paramsE --------------------------
	.section	.nv.shared._ZN5flash16flash_fwd_kernelI23Flash_fwd_kernel_traitsILi64ELi128ELi64ELi4ELb0ELb0EN7cutlass10bfloat16_tE19Flash_kernel_traitsILi64ELi128ELi64ELi4ES3_EELb1ELb0ELb0ELb0ELb0ELb0ELb0ELb1EEEvNS_16Flash_fwd_paramsE,"aw",@nobits
	.sectionflags	@""
	.align	16
	.zero		1024


//--------------------- .nv.shared._ZN5flash16flash_fwd_kernelI23Flash_fwd_kernel_traitsILi64ELi128ELi64ELi4ELb0ELb0EN7cutlass10bfloat16_tE19Flash_kernel_traitsILi64ELi128ELi64ELi4ES3_EELb0ELb0ELb0ELb0ELb0ELb0ELb1ELb0EEEvNS_16Flash_fwd_paramsE --------------------------
	.section	.nv.shared._ZN5flash16flash_fwd_kernelI23Flash_fwd_kernel_traitsILi64ELi128ELi64ELi4ELb0ELb0EN7cutlass10bfloat16_tE19Flash_kernel_traitsILi64ELi128ELi64ELi4ES3_EELb0ELb0ELb0ELb0ELb0ELb0ELb1ELb0EEEvNS_16Flash_fwd_paramsE,"aw",@nobits
	.sectionflags	@""
	.align	16
	.zero		1024


//--------------------- .nv.shared._ZN5flash16flash_fwd_kernelI23Flash_fwd_kernel_traitsILi64ELi128ELi64ELi4ELb0ELb0EN7cutlass10bfloat16_tE19Flash_kernel_traitsILi64ELi128ELi64ELi4ES3_EELb1ELb0ELb0ELb1ELb0ELb0ELb0ELb1EEEvNS_16Flash_fwd_paramsE --------------------------
	.section	.nv.shared._ZN5flash16flash_fwd_kernelI23Flash_fwd_kernel_traitsILi64ELi128ELi64ELi4ELb0ELb0EN7cutlass10bfloat16_tE19Flash_kernel_traitsILi64ELi128ELi64ELi4ES3_EELb1ELb0ELb0ELb1ELb0ELb0ELb0ELb1EEEvNS_16Flash_fwd_paramsE,"aw",@nobits
	.sectionflags	@""
	.align	16
	.zero		1024


//--------------------- .nv.shared._ZN5flash16flash_fwd_kernelI23Flash_fwd_kernel_traitsILi64ELi128ELi64ELi4ELb0ELb0EN7cutlass10bfloat16_tE19Flash_kernel_traitsILi64ELi128ELi64ELi4ES3_EELb0ELb0ELb0ELb1ELb0ELb0ELb1ELb0EEEvNS_16Flash_fwd_paramsE --------------------------
	.section	.nv.shared._ZN5flash16flash_fwd_kernelI23Flash_fwd_kernel_traitsILi64ELi128ELi64ELi4ELb0ELb0EN7cutlass10bfloat16_tE19Flash_kernel_traitsILi64ELi128ELi64ELi4ES3_EELb0ELb0ELb0ELb1ELb0ELb0ELb1ELb0EEEvNS_16Flash_fwd_paramsE,"aw",@nobits
	.sectionflags	@""
	.align	16
	.zero		1024


//--------------------- .nv.shared._ZN5flash16flash_fwd_kernelI23Flash_fwd_kernel_traitsILi64ELi128ELi64ELi4ELb0ELb0EN7cutlass10bfloat16_tE19Flash_kernel_traitsILi64ELi128ELi64ELi4ES3_EELb1ELb0ELb1ELb0ELb0ELb1ELb0ELb0EEEvNS_16Flash_fwd_paramsE --------------------------
	.section	.nv.shared._ZN5flash16flash_fwd_kernelI23Flash_fwd_kernel_traitsILi64ELi128ELi64ELi4ELb0ELb0EN7cutlass10bfloat16_tE19Flash_kernel_traitsILi64ELi128ELi64ELi4ES3_EELb1ELb0ELb1ELb0ELb0ELb1ELb0ELb0EEEvNS_16Flash_fwd_paramsE,"aw",@nobits
	.sectionflags	@""
	.align	16
	.zero		1024


//--------------------- .nv.shared._ZN5flash16flash_fwd_kernelI23Flash_fwd_kernel_traitsILi64ELi128ELi64ELi4ELb0ELb0EN7cutlass10bfloat16_tE19Flash_kernel_traitsILi64ELi128ELi64ELi4ES3_EELb0ELb0ELb1ELb0ELb0ELb1ELb1ELb0EEEvNS_16Flash_fwd_paramsE --------------------------
	.section	.nv.shared._ZN5flash16flash_fwd_kernelI23Flash_fwd_kernel_traitsILi64ELi128ELi64ELi4ELb0ELb0EN7cutlass10bfloat16_tE19Flash_kernel_traitsILi64ELi128ELi64ELi4ES3_EELb0ELb0ELb1ELb0ELb0ELb1ELb1ELb0EEEvNS_16Flash_fwd_paramsE,"aw",@nobits
	.sectionflags	@""
	.align	16
	.zero		1024


//--------------------- .nv.shared._ZN5flash16flash_fwd_kernelI23Flash_fwd_kernel_traitsILi64ELi128ELi64ELi4ELb0ELb0EN7cutlass10bfloat16_tE19Flash_kernel_traitsILi64ELi128ELi64ELi4ES3_EELb1ELb0ELb1ELb1ELb0ELb0ELb0ELb0EEEvNS_16Flash_fwd_paramsE --------------------------
	.section	.nv.shared._ZN5flash16flash_fwd_kernelI23Flash_fwd_kernel_traitsILi64ELi128ELi64ELi4ELb0ELb0EN7cutlass10bfloat16_tE19Flash_kernel_traitsILi64ELi128ELi64ELi4ES3_EELb1ELb0ELb1ELb1ELb0ELb0ELb0ELb0EEEvNS_16Flash_fwd_paramsE,"aw",@nobits
	.sectionflags	@""
	.align	16
	.zero		1024


//--------------------- .nv.shared._ZN5flash16flash_fwd_kernelI23Flash_fwd_kernel_traitsILi64ELi128ELi64ELi4ELb0ELb0EN7cutlass10bfloat16_tE19Flash_kernel_traitsILi64ELi128ELi64ELi4ES3_EELb1ELb0ELb1ELb0ELb0ELb0ELb0ELb1EEEvNS_16Flash_fwd_paramsE --------------------------
	.section	.nv.shared._ZN5flash16flash_fwd_kernelI23Flash_fwd_kernel_traitsILi64ELi128ELi64ELi4ELb0ELb0EN7cutlass10bfloat16_tE19Flash_kernel_traitsILi64ELi128ELi64ELi4ES3_EELb1ELb0ELb1ELb0ELb0ELb0ELb0ELb1EEEvNS_16Flash_fwd_paramsE,"aw",@nobits
	.sectionflags	@""
	.align	16
	.zero		1024


//--------------------- .nv.shared._ZN5flash16flash_fwd_kernelI23Flash_fwd_kernel_traitsILi64ELi128ELi64ELi4ELb0ELb0EN7cutlass10bfloat16_tE19Flash_kernel_traitsILi64ELi128ELi64ELi4ES3_EELb0ELb0ELb1ELb0ELb0ELb0ELb1ELb0EEEvNS_16Flash_fwd_paramsE --------------------------
	.section	.nv.shared._ZN5flash16flash_fwd_kernelI23Flash_fwd_kernel_traitsILi64ELi128ELi64ELi4ELb0ELb0EN7cutlass10bfloat16_tE19Flash_kernel_traitsILi64ELi128ELi64ELi4ES3_EELb0ELb0ELb1ELb0ELb0ELb0ELb1ELb0EEEvNS_16Flash_fwd_paramsE,"aw",@nobits
	.sectionflags	@""
	.align	16
	.zero		1024


//--------------------- .nv.shared._ZN5flash16flash_fwd_kernelI23Flash_fwd_kernel_traitsILi64ELi128ELi64ELi4ELb0ELb0EN7cutlass10bfloat16_tE19Flash_kernel_traitsILi64ELi128ELi64ELi4ES3_EELb1ELb0ELb1ELb1ELb0ELb0ELb0ELb1EEEvNS_16Flash_fwd_paramsE --------------------------
	.section	.nv.shared._ZN5flash16flash_fwd_kernelI23Flash_fwd_kernel_traitsILi64ELi128ELi64ELi4ELb0ELb0EN7cutlass10bfloat16_tE19Flash_kernel_traitsILi64ELi128ELi64ELi4ES3_EELb1ELb0ELb1ELb1ELb0ELb0ELb0ELb1EEEvNS_16Flash_fwd_paramsE,"aw",@nobits
	.sectionflags	@""
	.align	16
	.zero		1024


//--------------------- .nv.shared._ZN5flash16flash_fwd_kernelI23Flash_fwd_kernel_traitsILi64ELi128ELi64ELi4ELb0ELb0EN7cutlass10bfloat16_tE19Flash_kernel_traitsILi64ELi128ELi64ELi4ES3_EELb0ELb0ELb1ELb1ELb0ELb0ELb1ELb0EEEvNS_16Flash_fwd_paramsE --------------------------
	.section	.nv.shared._ZN5flash16flash_fwd_kernelI23Flash_fwd_kernel_traitsILi64ELi128ELi64ELi4ELb0ELb0EN7cutlass10bfloat16_tE19Flash_kernel_traitsILi64ELi128ELi64ELi4ES3_EELb0ELb0ELb1ELb1ELb0ELb0ELb1ELb0EEEvNS_16Flash_fwd_paramsE,"aw",@nobits
	.sectionflags	@""
	.align	16
	.zero		1024


//--------------------- .nv.constant0._ZN5flash16flash_fwd_kernelI23Flash_fwd_kernel_traitsILi64ELi128ELi128ELi4ELb0ELb0EN7cutlass10bfloat16_tE19Flash_kernel_traitsILi64ELi128ELi128ELi4ES3_EELb0ELb0ELb0ELb0ELb0ELb1ELb0ELb0EEEvNS_16Flash_fwd_paramsE --------------------------
	.section	.nv.constant0._ZN5flash16flash_fwd_kernelI23Flash_fwd_kernel_traitsILi64ELi128ELi128ELi4ELb0ELb0EN7cutlass10bfloat16_tE19Flash_kernel_traitsILi64ELi128ELi128ELi4ES3_EELb0ELb0ELb0ELb0ELb0ELb1ELb0ELb0EEEvNS_16Flash_fwd_paramsE,"a",@progbits
	.sectionflags	@""
	.align	4
.nv.constant0._ZN5flash16flash_fwd_kernelI23Flash_fwd_kernel_traitsILi64ELi128ELi128ELi4ELb0ELb0EN7cutlass10bfloat16_tE19Flash_kernel_traitsILi64ELi128ELi128ELi4ES3_EELb0ELb0ELb0ELb0ELb0ELb1ELb0ELb0EEEvNS_16Flash_fwd_paramsE:
	.zero		1360


//--------------------- .nv.constant0._ZN5flash16flash_fwd_kernelI23Flash_fwd_kernel_traitsILi64ELi128ELi128ELi4ELb0ELb0EN7cutlass10bfloat16_tE19Flash_kernel_traitsILi64ELi128ELi128ELi4ES3_EELb0ELb0ELb0ELb0ELb0ELb1ELb1ELb0EEEvNS_16Flash_fwd_paramsE --------------------------
	.section	.nv.constant0._ZN5flash16flash_fwd_kernelI23Flash_fwd_kernel_traitsILi64ELi128ELi128ELi4ELb0ELb0EN7cutlass10bfloat16_tE19Flash_kernel_traitsILi64ELi128ELi128ELi4ES3_EELb0ELb0ELb0ELb0ELb0ELb1ELb1ELb0EEEvNS_16Flash_fwd_paramsE,"a",@progbits
	.sectionflags	@""
	.align	4
.nv.constant0._ZN5flash16flash_fwd_kernelI23Flash_fwd_kernel_traitsILi64ELi128ELi128ELi4ELb0ELb0EN7cutlass10bfloat16_tE19Flash_kernel_traitsILi64ELi128ELi128ELi4ES3_EELb0ELb0ELb0ELb0ELb0ELb1ELb1ELb0EEEvNS_16Flash_fwd_paramsE:
	.zero		1360


//--------------------- .nv.constant0._ZN5flash16flash_fwd_kernelI23Flash_fwd_kernel_traitsILi64ELi128ELi128ELi4ELb0ELb0EN7cutlass10bfloat16_tE19Flash_kernel_traitsILi64ELi128ELi128ELi4ES3_EELb0ELb0ELb0ELb0ELb1ELb1ELb0ELb0EEEvNS_16Flash_fwd_paramsE --------------------------
	.section	.nv.constant0._ZN5flash16flash_fwd_kernelI23Flash_fwd_kernel_traitsILi64ELi128ELi128ELi4ELb0ELb0EN7cutlass10bfloat16_tE19Flash_kernel_traitsILi64ELi128ELi128ELi4ES3_EELb0ELb0ELb0ELb0ELb1ELb1ELb0ELb0EEEvNS_16Flash_fwd_paramsE,"a",@progbits
	.sectionflags	@""
	.align	4
.nv.constant0._ZN5flash16flash_fwd_kernelI23Flash_fwd_kernel_traitsILi64ELi128ELi128ELi4ELb0ELb0EN7cutlass10bfloat16_tE19Flash_kernel_traitsILi64ELi128ELi128ELi4ES3_EELb0ELb0ELb0ELb0ELb1ELb1ELb0ELb0EEEvNS_16Flash_fwd_paramsE:
	.zero		1360


//--------------------- .nv.constant0._ZN5flash16flash_fwd_kernelI23Flash_fwd_kernel_traitsILi64ELi128ELi128ELi4ELb0ELb0EN7cutlass10bfloat16_tE19Flash_kernel_traitsILi64ELi128ELi128ELi4ES3_EELb0ELb0ELb0ELb0ELb1ELb1ELb1ELb0EEEvNS_16Flash_fwd_paramsE --------------------------
	.section	.nv.constant0._ZN5flash16flash_fwd_kernelI23Flash_fwd_kernel_traitsILi64ELi128ELi128ELi4ELb0ELb0EN7cutlass10bfloat16_tE19Flash_kernel_traitsILi64ELi128ELi128ELi4ES3_EELb0ELb0ELb0ELb0ELb1ELb1ELb1ELb0EEEvNS_16Flash_fwd_paramsE,"a",@progbits
	.sectionflags	@""
	.align	4
.nv.constant0._ZN5flash16flash_fwd_kernelI23Flash_fwd_kernel_traitsILi64ELi128ELi128ELi4ELb0ELb0EN7cutlass10bfloat16_tE19Flash_kernel_traitsILi64ELi128ELi128ELi4ES3_EELb0ELb0ELb0ELb0ELb1ELb1ELb1ELb0EEEvNS_16Flash_fwd_paramsE:
	.zero		1360


//--------------------- .nv.constant0._ZN5flash16flash_fwd_kernelI23Flash_fwd_kernel_traitsILi64ELi128ELi128ELi4ELb0ELb0EN7cutlass10bfloat16_tE19Flash_kernel_traitsILi64ELi128ELi128ELi4ES3_EELb0ELb0ELb0ELb0ELb0ELb0ELb0ELb0EEEvNS_16Flash_fwd_paramsE --------------------------
	.section	.nv.constant0._ZN5flash16flash_fwd_kernelI23Flash_fwd_kernel_traitsILi64ELi128ELi128ELi4ELb0ELb0EN7cutlass10bfloat16_tE19Flash_kernel_traitsILi64ELi128ELi128ELi4ES3_EELb0ELb0ELb0ELb0ELb0ELb0ELb0ELb0EEEvNS_16Flash_fwd_paramsE,"a",@progbits
	.sectionflags	@""
	.align	4
.nv.constant0._ZN5flash16flash_fwd_kernelI23Flash_fwd_kernel_traitsILi64ELi128ELi128ELi4ELb0ELb0EN7cutlass10bfloat16_tE19Flash_kernel_traitsILi64ELi128ELi128ELi4ES3_EELb0ELb0ELb0ELb0ELb0ELb0ELb0ELb0EEEvNS_16Flash_fwd_paramsE:
	.zero		1360


//--------------------- .nv.constant0._ZN5flash16flash_fwd_kernelI23Flash_fwd_kernel_traitsILi64ELi128ELi128ELi4ELb0ELb0EN7cutlass10bfloat16_tE19Flash_kernel_traitsILi64ELi128ELi128ELi4ES3_EELb0ELb0ELb0ELb0ELb0ELb0ELb1ELb0EEEvNS_16Flash_fwd_paramsE --------------------------
	.section	.nv.constant0._ZN5flash16flash_fwd_kernelI23Flash_fwd_kernel_traitsILi64ELi128ELi128ELi4ELb0ELb0EN7cutlass10bfloat16_tE19Flash_kernel_traitsILi64ELi128ELi128ELi4ES3_EELb0ELb0ELb0ELb0ELb0ELb0ELb1ELb0EEEvNS_16Flash_fwd_paramsE,"a",@progbits
	.sectionflags	@""
	.align	4
.nv.constant0._ZN5flash16flash_fwd_kernelI23Flash_fwd_kernel_traitsILi64ELi128ELi128ELi4ELb0ELb0EN7cutlass10bfloat16_tE19Flash_kernel_traitsILi64ELi128ELi128ELi4ES3_EELb0ELb0ELb0ELb0ELb0ELb0ELb1ELb0EEEvNS_16Flash_fwd_paramsE:
	.zero		1360


//--------------------- .nv.constant0._ZN5flash16flash_fwd_kernelI23Flash_fwd_kernel_traitsILi64ELi128ELi128ELi4ELb0ELb0EN7cutlass10bfloat16_tE19Flash_kernel_traitsILi64ELi128ELi128ELi4ES3_EELb0ELb0ELb0ELb1ELb0ELb0ELb0ELb0EEEvNS_16Flash_fwd_paramsE --------------------------
	.section	.nv.constant0._ZN5flash16flash_fwd_kernelI23Flash_fwd_kernel_traitsILi64ELi128ELi128ELi4ELb0ELb0EN7cutlass10bfloat16_tE19Flash_kernel_traitsILi64ELi128ELi128ELi4ES3_EELb0ELb0ELb0ELb1ELb0ELb0ELb0ELb0EEEvNS_16Flash_fwd_paramsE,"a",@progbits
	.sectionflags	@""
	.align	4
.nv.constant0._ZN5flash16flash_fwd_kernelI23Flash_fwd_kernel_traitsILi64ELi128ELi128ELi4ELb0ELb0EN7cutlass10bfloat16_tE19Flash_kernel_traitsILi64ELi128ELi128ELi4ES3_EELb0ELb0ELb0ELb1ELb0ELb0ELb0ELb0EEEvNS_16Flash_fwd_paramsE:
	.zero		1360


//--------------------- .nv.constant0._ZN5flash16flash_fwd_kernelI23Flash_fwd_kernel_traitsILi64ELi128ELi128ELi4ELb0ELb0EN7cutlass10bfloat16_tE19Flash_kernel_traitsILi64ELi128ELi128ELi4ES3_EELb0ELb0ELb0ELb1ELb0ELb0ELb1ELb0EEEvNS_16Flash_fwd_paramsE --------------------------
	.section	.nv.constant0._ZN5flash16flash_fwd_kernelI23Flash_fwd_kernel_traitsILi64ELi128ELi128ELi4ELb0ELb0EN7cutlass10bfloat16_tE19Flash_kernel_traitsILi64ELi128ELi128ELi4ES3_EELb0ELb0ELb0ELb1ELb0ELb0ELb1ELb0EEEvNS_16Flash_fwd_paramsE,"a",@progbits
	.sectionflags	@""
	.align	4
.nv.constant0._ZN5flash16flash_fwd_kernelI23Flash_fwd_kernel_traitsILi64ELi128ELi128ELi4ELb0ELb0EN7cutlass10bfloat16_tE19Flash_kernel_traitsILi64ELi128ELi128ELi4ES3_EELb0ELb0ELb0ELb1ELb0ELb0ELb1ELb0EEEvNS_16Flash_fwd_paramsE:
	.zero		1360


//--------------------- .nv.constant0._ZN5flash16flash_fwd_kernelI23Flash_fwd_kernel_traitsILi64ELi128ELi128ELi4ELb0ELb0EN7cutlass10bfloat16_tE19Flash_kernel_traitsILi64ELi128ELi128ELi4ES3_EELb0ELb0ELb1ELb0ELb0ELb1ELb0ELb0EEEvNS_16Flash_fwd_paramsE --------------------------
	.section	.nv.constant0._ZN5flash16flash_fwd_kernelI23Flash_fwd_kernel_traitsILi64ELi128ELi128ELi4ELb0ELb0EN7cutlass10bfloat16_tE19Flash_kernel_traitsILi64ELi128ELi128ELi4ES3_EELb0ELb0ELb1ELb0ELb0ELb1ELb0ELb0EEEvNS_16Flash_fwd_paramsE,"a",@progbits
	.sectionflags	@""
	.align	4
.nv.constant0._ZN5flash16flash_fwd_kernelI23Flash_fwd_kernel_traitsILi64ELi128ELi128ELi4ELb0ELb0EN7cutlass10bfloat16_tE19Flash_kernel_traitsILi64ELi128ELi128ELi4ES3_EELb0ELb0ELb1ELb0ELb0ELb1ELb0ELb0EEEvNS_16Flash_fwd_paramsE:
	.zero		1360


//--------------------- .nv.constant0._ZN5flash16flash_fwd_kernelI23Flash_fwd_kernel_traitsILi64ELi128ELi128ELi4ELb0ELb0EN7cutlass10bfloat16_tE19Flash_kernel_traitsILi64ELi128ELi128ELi4ES3_EELb0ELb0ELb1ELb0ELb0ELb1ELb1ELb0EEEvNS_16Flash_fwd_paramsE --------------------------
	.section	.nv.constant0._ZN5flash16flash_fwd_kernelI23Flash_fwd_kernel_traitsILi64ELi128ELi128ELi4ELb0ELb0EN7cutlass10bfloat16_tE19Flash_kernel_traitsILi64ELi128ELi128ELi4ES3_EELb0ELb0ELb1ELb0ELb0ELb1ELb1ELb0EEEvNS_16Flash_fwd_paramsE,"a",@progbits
	.sectionflags	@""
	.align	4
.nv.constant0._ZN5flash16flash_fwd_kernelI23Flash_fwd_kernel_traitsILi64ELi128ELi128ELi4ELb0ELb0EN7cutlass10bfloat16_tE19Flash_kernel_traitsILi64ELi128ELi128ELi4ES3_EELb0ELb0ELb1ELb0ELb0ELb1ELb1ELb0EEEvNS_16Flash_fwd_paramsE:
	.zero		1360


//--------------------- .nv.constant0._ZN5flash16flash_fwd_kernelI23Flash_fwd_kernel_traitsILi64ELi128ELi128ELi4ELb0ELb0EN7cutlass10bfloat16_tE19Flash_kernel_traitsILi64ELi128ELi128ELi4ES3_EELb0ELb0ELb1ELb0ELb0ELb0ELb0ELb0EEEvNS_16Flash_fwd_paramsE --------------------------
	.section	.nv.constant0._ZN5flash16flash_fwd_kernelI23Flash_fwd_kernel_traitsILi64ELi128ELi128ELi4ELb0ELb0EN7cutlass10bfloat16_tE19Flash_kernel_traitsILi64ELi128ELi128ELi4ES3_EELb0ELb0ELb1ELb0ELb0ELb0ELb0ELb0EEEvNS_16Flash_fwd_paramsE,"a",@progbits
	.sectionflags	@""
	.align	4
.nv.constant0._ZN5flash16flash_fwd_kernelI23Flash_fwd_kernel_traitsILi64ELi128ELi128ELi4ELb0ELb0EN7cutlass10bfloat16_tE19Flash_kernel_traitsILi64ELi128ELi128ELi4ES3_EELb0ELb0ELb1ELb0ELb0ELb0ELb0ELb0EEEvNS_16Flash_fwd_paramsE:
	.zero		1360


//--------------------- .nv.constant0._ZN5flash16flash_fwd_kernelI23Flash_fwd_kernel_traitsILi64ELi128ELi128ELi4ELb0ELb0EN7cutlass10bfloat16_tE19Flash_kernel_traitsILi64ELi128ELi128ELi4ES3_EELb0ELb0ELb1ELb0ELb0ELb0ELb1ELb0EEEvNS_16Flash_fwd_paramsE --------------------------
	.section	.nv.constant0._ZN5flash16flash_fwd_kernelI23Flash_fwd_kernel_traitsILi64ELi128ELi128ELi4ELb0ELb0EN7cutlass10bfloat16_tE19Flash_kernel_traitsILi64ELi128ELi128ELi4ES3_EELb0ELb0ELb1ELb0ELb0ELb0ELb1ELb0EEEvNS_16Flash_fwd_paramsE,"a",@progbits
	.sectionflags	@""
	.align	4
.nv.constant0._ZN5flash16flash_fwd_kernelI23Flash_fwd_kernel_traitsILi64ELi128ELi128ELi4ELb0ELb0EN7cutlass10bfloat16_tE19Flash_kernel_traitsILi64ELi128ELi128ELi4ES3_EELb0ELb0ELb1ELb0ELb0ELb0ELb1ELb0EEEvNS_16Flash_fwd_paramsE:
	.zero		1360


//--------------------- .nv.constant0._ZN5flash16flash_fwd_kernelI23Flash_fwd_kernel_traitsILi64ELi128ELi128ELi4ELb0ELb0EN7cutlass10bfloat16_tE19Flash_kernel_traitsILi64ELi128ELi128ELi4ES3_EELb0ELb0ELb1ELb1ELb0ELb0ELb0ELb0EEEvNS_16Flash_fwd_paramsE --------------------------
	.section	.nv.constant0._ZN5flash16flash_fwd_kernelI23Flash_fwd_kernel_traitsILi64ELi128ELi128ELi4ELb0ELb0EN7cutlass10bfloat16_tE19Flash_kernel_traitsILi64ELi128ELi128ELi4ES3_EELb0ELb0ELb1ELb1ELb0ELb0ELb0ELb0EEEvNS_16Flash_fwd_paramsE,"a",@progbits
	.sectionflags	@""
	.align	4
.nv.constant0._ZN5flash16flash_fwd_kernelI23Flash_fwd_kernel_traitsILi64ELi128ELi128ELi4ELb0ELb0EN7cutlass10bfloat16_tE19Flash_kernel_traitsILi64ELi128ELi128ELi4ES3_EELb0ELb0ELb1ELb1ELb0ELb0ELb0ELb0EEEvNS_16Flash_fwd_paramsE:
	.zero		1360


//--------------------- .nv.constant0._ZN5flash16flash_fwd_kernelI23Flash_fwd_kernel_traitsILi64ELi128ELi128ELi4ELb0ELb0EN7cutlass10bfloat16_tE19Flash_kernel_traitsILi64ELi128ELi128ELi4ES3_EELb0ELb0ELb1ELb1ELb0ELb0ELb1ELb0EEEvNS_16Flash_fwd_paramsE --------------------------
	.section	.nv.constant0._ZN5flash16flash_fwd_kernelI23Flash_fwd_kernel_traitsILi64ELi128ELi128ELi4ELb0ELb0EN7cutlass10bfloat16_tE19Flash_kernel_traitsILi64ELi128ELi128ELi4ES3_EELb0ELb0ELb1ELb1ELb0ELb0ELb1ELb0EEEvNS_16Flash_fwd_paramsE,"a",@progbits
	.sectionflags	@""
	.align	4
.nv.constant0._ZN5flash16flash_fwd_kernelI23Flash_fwd_kernel_traitsILi64ELi128ELi128ELi4ELb0ELb0EN7cutlass10bfloat16_tE19Flash_kernel_traitsILi64ELi128ELi128ELi4ES3_EELb0ELb0ELb1ELb1ELb0ELb0ELb1ELb0EEEvNS_16Flash_fwd_paramsE:
	.zero		1360


//--------------------- .nv.constant0._ZN5flash16flash_fwd_kernelI23Flash_fwd_kernel_traitsILi64ELi128ELi64ELi4ELb0ELb0EN7cutlass10bfloat16_tE19Flash_kernel_traitsILi64ELi128ELi64ELi4ES3_EELb1ELb0ELb0ELb0ELb0ELb1ELb0ELb0EEEvNS_16Flash_fwd_paramsE --------------------------
	.section	.nv.constant0._ZN5flash16flash_fwd_kernelI23Flash_fwd_kernel_traitsILi64ELi128ELi64ELi4ELb0ELb0EN7cutlass10bfloat16_tE19Flash_kernel_traitsILi64ELi128ELi64ELi4ES3_EELb1ELb0ELb0ELb0ELb0ELb1ELb0ELb0EEEvNS_16Flash_fwd_paramsE,"a",@progbits
	.sectionflags	@""
	.align	4
.nv.constant0._ZN5flash16flash_fwd_kernelI23Flash_fwd_kernel_traitsILi64ELi128ELi64ELi4ELb0ELb0EN7cutlass10bfloat16_tE19Flash_kernel_traitsILi64ELi128ELi64ELi4ES3_EELb1ELb0ELb0ELb0ELb0ELb1ELb0ELb0EEEvNS_16Flash_fwd_paramsE:
	.zero		1360


//--------------------- .nv.constant0._ZN5flash16flash_fwd_kernelI23Flash_fwd_kernel_traitsILi64ELi128ELi64ELi4ELb0ELb0EN7cutlass10bfloat16_tE19Flash_kernel_traitsILi64ELi128ELi64ELi4ES3_EELb0ELb0ELb0ELb0ELb0ELb1ELb1ELb0EEEvNS_16Flash_fwd_paramsE --------------------------
	.section	.nv.constant0._ZN5flash16flash_fwd_kernelI23Flash_fwd_kernel_traitsILi64ELi128ELi64ELi4ELb0ELb0EN7cutlass10bfloat16_tE19Flash_kernel_traitsILi64ELi128ELi64ELi4ES3_EELb0ELb0ELb0ELb0ELb0ELb1ELb1ELb0EEEvNS_16Flash_fwd_paramsE,"a",@progbits
	.sectionflags	@""
	.align	4
.nv.constant0._ZN5flash16flash_fwd_kernelI23Flash_fwd_kernel_traitsILi64ELi128ELi64ELi4ELb0ELb0EN7cutlass10bfloat16_tE19Flash_kernel_traitsILi64ELi128ELi64ELi4ES3_EELb0ELb0ELb0ELb0ELb0ELb1ELb1ELb0EEEvNS_16Flash_fwd_paramsE:
	.zero		1360


//--------------------- .nv.constant0._ZN5flash16flash_fwd_kernelI23Flash_fwd_kernel_traitsILi64ELi128ELi64ELi4ELb0ELb0EN7cutlass10bfloat16_tE19Flash_kernel_traitsILi64ELi128ELi64ELi4ES3_EELb1ELb0ELb0ELb0ELb0ELb0ELb0ELb0EEEvNS_16Flash_fwd_paramsE --------------------------
	.section	.nv.constant0._ZN5flash16flash_fwd_kernelI23Flash_fwd_kernel_traitsILi64ELi128ELi64ELi4ELb0ELb0EN7cutlass10bfloat16_tE19Flash_kernel_traitsILi64ELi128ELi64ELi4ES3_EELb1ELb0ELb0ELb0ELb0ELb0ELb0ELb0EEEvNS_16Flash_fwd_paramsE,"a",@progbits
	.sectionflags	@""
	.align	4
.nv.constant0._ZN5flash16flash_fwd_kernelI23Flash_fwd_kernel_traitsILi64ELi128ELi64ELi4ELb0ELb0EN7cutlass10bfloat16_tE19Flash_kernel_traitsILi64ELi128ELi64ELi4ES3_EELb1ELb0ELb0ELb0ELb0ELb0ELb0ELb0EEEvNS_16Flash_fwd_paramsE:
	.zero		1360


//--------------------- .nv.constant0._ZN5flash16flash_fwd_kernelI23Flash_fwd_kernel_traitsILi64ELi128ELi64ELi4ELb0ELb0EN7cutlass10bfloat16_tE19Flash_kernel_traitsILi64ELi128ELi64ELi4ES3_EELb1ELb0ELb1ELb0ELb0ELb0ELb0ELb0EEEvNS_16Flash_fwd_paramsE --------------------------
	.section	.nv.constant0._ZN5flash16flash_fwd_kernelI23Flash_fwd_kernel_traitsILi64ELi128ELi64ELi4ELb0ELb0EN7cutlass10bfloat16_tE19Flash_kernel_traitsILi64ELi128ELi64ELi4ES3_EELb1ELb0ELb1ELb0ELb0ELb0ELb0ELb0EEEvNS_16Flash_fwd_paramsE,"a",@progbits
	.sectionflags	@""
	.align	4
.nv.constant0._ZN5flash16flash_fwd_kernelI23Flash_fwd_kernel_traitsILi64ELi128ELi64ELi4ELb0ELb0EN7cutlass10bfloat16_tE19Flash_kernel_traitsILi64ELi128ELi64ELi4ES3_EELb1ELb0ELb1ELb0ELb0ELb0ELb0ELb0EEEvNS_16Flash_fwd_paramsE:
	.zero		1360


//--------------------- .nv.constant0._ZN5flash16flash_fwd_kernelI23Flash_fwd_kernel_traitsILi64ELi128ELi64ELi4ELb0ELb0EN7cutlass10bfloat16_tE19Flash_kernel_traitsILi64ELi128ELi64ELi4ES3_EELb1ELb0ELb0ELb0ELb1ELb1ELb0ELb0EEEvNS_16Flash_fwd_paramsE --------------------------
	.section	.nv.constant0._ZN5flash16flash_fwd_kernelI23Flash_fwd_kernel_traitsILi64ELi128ELi64ELi4ELb0ELb0EN7cutlass10bfloat16_tE19Flash_kernel_traitsILi64ELi128ELi64ELi4ES3_EELb1ELb0ELb0ELb0ELb1ELb1ELb0ELb0EEEvNS_16Flash_fwd_paramsE,"a",@progbits
	.sectionflags	@""
	.align	4
.nv.constant0._ZN5flash16flash_fwd_kernelI23Flash_fwd_kernel_traitsILi64ELi128ELi64ELi4ELb0ELb0EN7cutlass10bfloat16_tE19Flash_kernel_traitsILi64ELi128ELi64ELi4ES3_EELb1ELb0ELb0ELb0ELb1ELb1ELb0ELb0EEEvNS_16Flash_fwd_paramsE:
	.zero		1360


//--------------------- .nv.constant0._ZN5flash16flash_fwd_kernelI23Flash_fwd_kernel_traitsILi64ELi128ELi64ELi4ELb0ELb0EN7cutlass10bfloat16_tE19Flash_kernel_traitsILi64ELi128ELi64ELi4ES3_EELb0ELb0ELb0ELb0ELb1ELb1ELb1ELb0EEEvNS_16Flash_fwd_paramsE --------------------------
	.section	.nv.constant0._ZN5flash16flash_fwd_kernelI23Flash_fwd_kernel_traitsILi64ELi128ELi64ELi4ELb0ELb0EN7cutlass10bfloat16_tE19Flash_kernel_traitsILi64ELi128ELi64ELi4ES3_EELb0ELb0ELb0ELb0ELb1ELb1ELb1ELb0EEEvNS_16Flash_fwd_paramsE,"a",@progbits
	.sectionflags	@""
	.align	4
.nv.constant0._ZN5flash16flash_fwd_kernelI23Flash_fwd_kernel_traitsILi64ELi128ELi64ELi4ELb0ELb0EN7cutlass10bfloat16_tE19Flash_kernel_traitsILi64ELi128ELi64ELi4ES3_EELb0ELb0ELb0ELb0ELb1ELb1ELb1ELb0EEEvNS_16Flash_fwd_paramsE:
	.zero		1360


//--------------------- .nv.constant0._ZN5flash16flash_fwd_kernelI23Flash_fwd_kernel_traitsILi64ELi128ELi64ELi4ELb0ELb0EN7cutlass10bfloat16_tE19Flash_kernel_traitsILi64ELi128ELi64ELi4ES3_EELb1ELb0ELb0ELb1ELb0ELb0ELb0ELb0EEEvNS_16Flash_fwd_paramsE --------------------------
	.section	.nv.constant0._ZN5flash16flash_fwd_kernelI23Flash_fwd_kernel_traitsILi64ELi128ELi64ELi4ELb0ELb0EN7cutlass10bfloat16_tE19Flash_kernel_traitsILi64ELi128ELi64ELi4ES3_EELb1ELb0ELb0ELb1ELb0ELb0ELb0ELb0EEEvNS_16Flash_fwd_paramsE,"a",@progbits
	.sectionflags	@""
	.align	4
.nv.constant0._ZN5flash16flash_fwd_kernelI23Flash_fwd_kernel_traitsILi64ELi128ELi64ELi4ELb0ELb0EN7cutlass10bfloat16_tE19Flash_kernel_traitsILi64ELi128ELi64ELi4ES3_EELb1ELb0ELb0ELb1ELb0ELb0ELb0ELb0EEEvNS_16Flash_fwd_paramsE:
	.zero		1360


//--------------------- .nv.constant0._ZN5flash16flash_fwd_kernelI23Flash_fwd_kernel_traitsILi64ELi128ELi64ELi4ELb0ELb0EN7cutlass10bfloat16_tE19Flash_kernel_traitsILi64ELi128ELi64ELi4ES3_EELb1ELb0ELb0ELb0ELb0ELb0ELb0ELb1EEEvNS_16Flash_fwd_paramsE --------------------------
	.section	.nv.constant0._ZN5flash16flash_fwd_kernelI23Flash_fwd_kernel_traitsILi64ELi128ELi64ELi4ELb0ELb0EN7cutlass10bfloat16_tE19Flash_kernel_traitsILi64ELi128ELi64ELi4ES3_EELb1ELb0ELb0ELb0ELb0ELb0ELb0ELb1EEEvNS_16Flash_fwd_paramsE,"a",@progbits
	.sectionflags	@""
	.align	4
.nv.constant0._ZN5flash16flash_fwd_kernelI23Flash_fwd_kernel_traitsILi64ELi128ELi64ELi4ELb0ELb0EN7cutlass10bfloat16_tE19Flash_kernel_traitsILi64ELi128ELi64ELi4ES3_EELb1ELb0ELb0ELb0ELb0ELb0ELb0ELb1EEEvNS_16Flash_fwd_paramsE:
	.zero		1360


//--------------------- .nv.constant0._ZN5flash16flash_fwd_kernelI23Flash_fwd_kernel_traitsILi64ELi128ELi64ELi4ELb0ELb0EN7cutlass10bfloat16_tE19Flash_kernel_traitsILi64ELi128ELi64ELi4ES3_EELb0ELb0ELb0ELb0ELb0ELb0ELb1ELb0EEEvNS_16Flash_fwd_paramsE --------------------------
	.section	.nv.constant0._ZN5flash16flash_fwd_kernelI23Flash_fwd_kernel_traitsILi64ELi128ELi64ELi4ELb0ELb0EN7cutlass10bfloat16_tE19Flash_kernel_traitsILi64ELi128ELi64ELi4ES3_EELb0ELb0ELb0ELb0ELb0ELb0ELb1ELb0EEEvNS_16Flash_fwd_paramsE,"a",@progbits
	.sectionflags	@""
	.align	4
.nv.constant0._ZN5flash16flash_fwd_kernelI23Flash_fwd_kernel_traitsILi64ELi128ELi64ELi4ELb0ELb0EN7cutlass10bfloat16_tE19Flash_kernel_traitsILi64ELi128ELi64ELi4ES3_EELb0ELb0ELb0ELb0ELb0ELb0ELb1ELb0EEEvNS_16Flash_fwd_paramsE:
	.zero		1360


//--------------------- .nv.constant0._ZN5flash16flash_fwd_kernelI23Flash_fwd_kernel_traitsILi64ELi128ELi64ELi4ELb0ELb0EN7cutlass10bfloat16_tE19Flash_kernel_traitsILi64ELi128ELi64ELi4ES3_EELb1ELb0ELb0ELb1ELb0ELb0ELb0ELb1EEEvNS_16Flash_fwd_paramsE --------------------------
	.section	.nv.constant0._ZN5flash16flash_fwd_kernelI23Flash_fwd_kernel_traitsILi64ELi128ELi64ELi4ELb0ELb0EN7cutlass10bfloat16_tE19Flash_kernel_traitsILi64ELi128ELi64ELi4ES3_EELb1ELb0ELb0ELb1ELb0ELb0ELb0ELb1EEEvNS_16Flash_fwd_paramsE,"a",@progbits
	.sectionflags	@""
	.align	4
.nv.constant0._ZN5flash16flash_fwd_kernelI23Flash_fwd_kernel_traitsILi64ELi128ELi64ELi4ELb0ELb0EN7cutlass10bfloat16_tE19Flash_kernel_traitsILi64ELi128ELi64ELi4ES3_EELb1ELb0ELb0ELb1ELb0ELb0ELb0ELb1EEEvNS_16Flash_fwd_paramsE:
	.zero		1360


//--------------------- .nv.constant0._ZN5flash16flash_fwd_kernelI23Flash_fwd_kernel_traitsILi64ELi128ELi64ELi4ELb0ELb0EN7cutlass10bfloat16_tE19Flash_kernel_traitsILi64ELi128ELi64ELi4ES3_EELb0ELb0ELb0ELb1ELb0ELb0ELb1ELb0EEEvNS_16Flash_fwd_paramsE --------------------------
	.section	.nv.constant0._ZN5flash16flash_fwd_kernelI23Flash_fwd_kernel_traitsILi64ELi128ELi64ELi4ELb0ELb0EN7cutlass10bfloat16_tE19Flash_kernel_traitsILi64ELi128ELi64ELi4ES3_EELb0ELb0ELb0ELb1ELb0ELb0ELb1ELb0EEEvNS_16Flash_fwd_paramsE,"a",@progbits
	.sectionflags	@""
	.align	4
.nv.constant0._ZN5flash16flash_fwd_kernelI23Flash_fwd_kernel_traitsILi64ELi128ELi64ELi4ELb0ELb0EN7cutlass10bfloat16_tE19Flash_kernel_traitsILi64ELi128ELi64ELi4ES3_EELb0ELb0ELb0ELb1ELb0ELb0ELb1ELb0EEEvNS_16Flash_fwd_paramsE:
	.zero		1360


//--------------------- .nv.constant0._ZN5flash16flash_fwd_kernelI23Flash_fwd_kernel_traitsILi64ELi128ELi64ELi4ELb0ELb0EN7cutlass10bfloat16_tE19Flash_kernel_traitsILi64ELi128ELi64ELi4ES3_EELb1ELb0ELb1ELb0ELb0ELb1ELb0ELb0EEEvNS_16Flash_fwd_paramsE --------------------------
	.section	.nv.constant0._ZN5flash16flash_fwd_kernelI23Flash_fwd_kernel_traitsILi64ELi128ELi64ELi4ELb0ELb0EN7cutlass10bfloat16_tE19Flash_kernel_traitsILi64ELi128ELi64ELi4ES3_EELb1ELb0ELb1ELb0ELb0ELb1ELb0ELb0EEEvNS_16Flash_fwd_paramsE,"a",@progbits
	.sectionflags	@""
	.align	4
.nv.constant0._ZN5flash16flash_fwd_kernelI23Flash_fwd_kernel_traitsILi64ELi128ELi64ELi4ELb0ELb0EN7cutlass10bfloat16_tE19Flash_kernel_traitsILi64ELi128ELi64ELi4ES3_EELb1ELb0ELb1ELb0ELb0ELb1ELb0ELb0EEEvNS_16Flash_fwd_paramsE:
	.zero		1360


//--------------------- .nv.constant0._ZN5flash16flash_fwd_kernelI23Flash_fwd_kernel_traitsILi64ELi128ELi64ELi4ELb0ELb0EN7cutlass10bfloat16_tE19Flash_kernel_traitsILi64ELi128ELi64ELi4ES3_EELb0ELb0ELb1ELb0ELb0ELb1ELb1ELb0EEEvNS_16Flash_fwd_paramsE --------------------------
	.section	.nv.constant0._ZN5flash16flash_fwd_kernelI23Flash_fwd_kernel_traitsILi64ELi128ELi64ELi4ELb0ELb0EN7cutlass10bfloat16_tE19Flash_kernel_traitsILi64ELi128ELi64ELi4ES3_EELb0ELb0ELb1ELb0ELb0ELb1ELb1ELb0EEEvNS_16Flash_fwd_paramsE,"a",@progbits
	.sectionflags	@""
	.align	4
.nv.constant0._ZN5flash16flash_fwd_kernelI23Flash_fwd_kernel_traitsILi64ELi128ELi64ELi4ELb0ELb0EN7cutlass10bfloat16_tE19Flash_kernel_traitsILi64ELi128ELi64ELi4ES3_EELb0ELb0ELb1ELb0ELb0ELb1ELb1ELb0EEEvNS_16Flash_fwd_paramsE:
	.zero		1360


//--------------------- .nv.constant0._ZN5flash16flash_fwd_kernelI23Flash_fwd_kernel_traitsILi64ELi128ELi64ELi4ELb0ELb0EN7cutlass10bfloat16_tE19Flash_kernel_traitsILi64ELi128ELi64ELi4ES3_EELb1ELb0ELb1ELb1ELb0ELb0ELb0ELb0EEEvNS_16Flash_fwd_paramsE --------------------------
	.section	.nv.constant0._ZN5flash16flash_fwd_kernelI23Flash_fwd_kernel_traitsILi64ELi128ELi64ELi4ELb0ELb0EN7cutlass10bfloat16_tE19Flash_kernel_traitsILi64ELi128ELi64ELi4ES3_EELb1ELb0ELb1ELb1ELb0ELb0ELb0ELb0EEEvNS_16Flash_fwd_paramsE,"a",@progbits
	.sectionflags	@""
	.align	4
.nv.constant0._ZN5flash16flash_fwd_kernelI23Flash_fwd_kernel_traitsILi64ELi128ELi64ELi4ELb0ELb0EN7cutlass10bfloat16_tE19Flash_kernel_traitsILi64ELi128ELi64ELi4ES3_EELb1ELb0ELb1ELb1ELb0ELb0ELb0ELb0EEEvNS_16Flash_fwd_paramsE:
	.zero		1360


//--------------------- .nv.constant0._ZN5flash16flash_fwd_kernelI23Flash_fwd_kernel_traitsILi64ELi128ELi64ELi4ELb0ELb0EN7cutlass10bfloat16_tE19Flash_kernel_traitsILi64ELi128ELi64ELi4ES3_EELb1ELb0ELb1ELb0ELb0ELb0ELb0ELb1EEEvNS_16Flash_fwd_paramsE --------------------------
	.section	.nv.constant0._ZN5flash16flash_fwd_kernelI23Flash_fwd_kernel_traitsILi64ELi128ELi64ELi4ELb0ELb0EN7cutlass10bfloat16_tE19Flash_kernel_traitsILi64ELi128ELi64ELi4ES3_EELb1ELb0ELb1ELb0ELb0ELb0ELb0ELb1EEEvNS_16Flash_fwd_paramsE,"a",@progbits
	.sectionflags	@""
	.align	4
.nv.constant0._ZN5flash16flash_fwd_kernelI23Flash_fwd_kernel_traitsILi64ELi128ELi64ELi4ELb0ELb0EN7cutlass10bfloat16_tE19Flash_kernel_traitsILi64ELi128ELi64ELi4ES3_EELb1ELb0ELb1ELb0ELb0ELb0ELb0ELb1EEEvNS_16Flash_fwd_paramsE:
	.zero		1360


//--------------------- .nv.constant0._ZN5flash16flash_fwd_kernelI23Flash_fwd_kernel_traitsILi64ELi128ELi64ELi4ELb0ELb0EN7cutlass10bfloat16_tE19Flash_kernel_traitsILi64ELi128ELi64ELi4ES3_EELb0ELb0ELb1ELb0ELb0ELb0ELb1ELb0EEEvNS_16Flash_fwd_paramsE --------------------------
	.section	.nv.constant0._ZN5flash16flash_fwd_kernelI23Flash_fwd_kernel_traitsILi64ELi128ELi64ELi4ELb0ELb0EN7cutlass10bfloat16_tE19Flash_kernel_traitsILi64ELi128ELi64ELi4ES3_EELb0ELb0ELb1ELb0ELb0ELb0ELb1ELb0EEEvNS_16Flash_fwd_paramsE,"a",@progbits
	.sectionflags	@""
	.align	4
.nv.constant0._ZN5flash16flash_fwd_kernelI23Flash_fwd_kernel_traitsILi64ELi128ELi64ELi4ELb0ELb0EN7cutlass10bfloat16_tE19Flash_kernel_traitsILi64ELi128ELi64ELi4ES3_EELb0ELb0ELb1ELb0ELb0ELb0ELb1ELb0EEEvNS_16Flash_fwd_paramsE:
	.zero		1360


//--------------------- .nv.constant0._ZN5flash16flash_fwd_kernelI23Flash_fwd_kernel_traitsILi64ELi128ELi64ELi4ELb0ELb0EN7cutlass10bfloat16_tE19Flash_kernel_traitsILi64ELi128ELi64ELi4ES3_EELb1ELb0ELb1ELb1ELb0ELb0ELb0ELb1EEEvNS_16Flash_fwd_paramsE --------------------------
	.section	.nv.constant0._ZN5flash16flash_fwd_kernelI23Flash_fwd_kernel_traitsILi64ELi128ELi64ELi4ELb0ELb0EN7cutlass10bfloat16_tE19Flash_kernel_traitsILi64ELi128ELi64ELi4ES3_EELb1ELb0ELb1ELb1ELb0ELb0ELb0ELb1EEEvNS_16Flash_fwd_paramsE,"a",@progbits
	.sectionflags	@""
	.align	4
.nv.constant0._ZN5flash16flash_fwd_kernelI23Flash_fwd_kernel_traitsILi64ELi128ELi64ELi4ELb0ELb0EN7cutlass10bfloat16_tE19Flash_kernel_traitsILi64ELi128ELi64ELi4ES3_EELb1ELb0ELb1ELb1ELb0ELb0ELb0ELb1EEEvNS_16Flash_fwd_paramsE:
	.zero		1360


//--------------------- .nv.constant0._ZN5flash16flash_fwd_kernelI23Flash_fwd_kernel_traitsILi64ELi128ELi64ELi4ELb0ELb0EN7cutlass10bfloat16_tE19Flash_kernel_traitsILi64ELi128ELi64ELi4ES3_EELb0ELb0ELb1ELb1ELb0ELb0ELb1ELb0EEEvNS_16Flash_fwd_paramsE --------------------------
	.section	.nv.constant0._ZN5flash16flash_fwd_kernelI23Flash_fwd_kernel_traitsILi64ELi128ELi64ELi4ELb0ELb0EN7cutlass10bfloat16_tE19Flash_kernel_traitsILi64ELi128ELi64ELi4ES3_EELb0ELb0ELb1ELb1ELb0ELb0ELb1ELb0EEEvNS_16Flash_fwd_paramsE,"a",@progbits
	.sectionflags	@""
	.align	4
.nv.constant0._ZN5flash16flash_fwd_kernelI23Flash_fwd_kernel_traitsILi64ELi128ELi64ELi4ELb0ELb0EN7cutlass10bfloat16_tE19Flash_kernel_traitsILi64ELi128ELi64ELi4ES3_EELb0ELb0ELb1ELb1ELb0ELb0ELb1ELb0EEEvNS_16Flash_fwd_paramsE:
	.zero		1360


//--------------------- SYMBOLS --------------------------

	.type		.nv.reservedSmem.offset0,@object
	.size		.nv.reservedSmem.offset0,0x4
	.type		.nv.reservedSmem.cap,@object
	.size		.nv.reservedSmem.cap,0x4
